	.target	sm_103a

	.elftype	@"ET_EXEC"


//--------------------- .note.nv.tkinfo           --------------------------
	.section	.note.nv.tkinfo,"",@"SHT_NOTE"
	.sectionflags	@"SHF_NOTE_NV_TKINFO"
	.tkinfo
        /*0018*/ 	.word	0x00000002
        /*0030*/ 	.string	""
        /*0030*/ 	.string	"ptxas"
        /*0030*/ 	.string	"Cuda compilation tools, release 13.0, V13.0.88"
        /*0030*/ 	.string	"Build cuda_13.0.r13.0/compiler.36424714_0"
        /*0030*/ 	.string	"-arch sm_103a -m 64 "



//--------------------- .note.nv.cuinfo           --------------------------
	.section	.note.nv.cuinfo,"",@"SHT_NOTE"
	.sectionflags	@"SHF_NOTE_NV_CUINFO"
        /*0018*/ 	.short	0x0002
        /*001a*/ 	.short	0x0067
        /*001c*/ 	.short	0x0082
	.zero		2


//--------------------- .nv.info                  --------------------------
	.section	.nv.info,"",@"SHT_CUDA_INFO"
	.align	4


	//----- nvinfo : EIATTR_REGCOUNT
	.align		4
        /*0000*/ 	.byte	0x04, 0x2f
        /*0002*/ 	.short	(.L_12 - .L_11)
	.align		4
.L_11:
        /*0004*/ 	.word	index@(_ZN5flash16flash_fwd_kernelI23Flash_fwd_kernel_traitsILi128ELi128ELi32ELi4ELb0ELb0EN7cutlass10bfloat16_tE19Flash_kernel_traitsILi128ELi128ELi32ELi4ES3_EELb0ELb0ELb1ELb1ELb0ELb0ELb1ELb0EEEvNS_16Flash_fwd_paramsE)
        /*0008*/ 	.word	0x000000ff


	//----- nvinfo : EIATTR_FRAME_SIZE
	.align		4
.L_12:
        /*000c*/ 	.byte	0x04, 0x11
        /*000e*/ 	.short	(.L_14 - .L_13)
	.align		4
.L_13:
        /*0010*/ 	.word	index@(_ZN5flash16flash_fwd_kernelI23Flash_fwd_kernel_traitsILi128ELi128ELi32ELi4ELb0ELb0EN7cutlass10bfloat16_tE19Flash_kernel_traitsILi128ELi128ELi32ELi4ES3_EELb0ELb0ELb1ELb1ELb0ELb0ELb1ELb0EEEvNS_16Flash_fwd_paramsE)
        /*0014*/ 	.word	0x00000028


	//----- nvinfo : EIATTR_REGCOUNT
	.align		4
.L_14:
        /*0018*/ 	.byte	0x04, 0x2f
        /*001a*/ 	.short	(.L_16 - .L_15)
	.align		4
.L_15:
        /*001c*/ 	.word	index@(_ZN5flash16flash_fwd_kernelI23Flash_fwd_kernel_traitsILi128ELi128ELi32ELi4ELb0ELb0EN7cutlass10bfloat16_tE19Flash_kernel_traitsILi128ELi128ELi32ELi4ES3_EELb1ELb0ELb1ELb1ELb0ELb0ELb0ELb1EEEvNS_16Flash_fwd_paramsE)
        /*0020*/ 	.word	0x000000ff


	//----- nvinfo : EIATTR_FRAME_SIZE
	.align		4
.L_16:
        /*0024*/ 	.byte	0x04, 0x11
        /*0026*/ 	.short	(.L_18 - .L_17)
	.align		4
.L_17:
        /*0028*/ 	.word	index@(_ZN5flash16flash_fwd_kernelI23Flash_fwd_kernel_traitsILi128ELi128ELi32ELi4ELb0ELb0EN7cutlass10bfloat16_tE19Flash_kernel_traitsILi128ELi128ELi32ELi4ES3_EELb1ELb0ELb1ELb1ELb0ELb0ELb0ELb1EEEvNS_16Flash_fwd_paramsE)
        /*002c*/ 	.word	0x000000b0


	//----- nvinfo : EIATTR_REGCOUNT
	.align		4
.L_18:
        /*0030*/ 	.byte	0x04, 0x2f
        /*0032*/ 	.short	(.L_20 - .L_19)
	.align		4
.L_19:
        /*0034*/ 	.word	index@(_ZN5flash16flash_fwd_kernelI23Flash_fwd_kernel_traitsILi128ELi128ELi32ELi4ELb0ELb0EN7cutlass10bfloat16_tE19Flash_kernel_traitsILi128ELi128ELi32ELi4ES3_EELb0ELb0ELb1ELb0ELb0ELb0ELb1ELb0EEEvNS_16Flash_fwd_paramsE)
        /*0038*/ 	.word	0x000000ff


	//----- nvinfo : EIATTR_FRAME_SIZE
	.align		4
.L_20:
        /*003c*/ 	.byte	0x04, 0x11
        /*003e*/ 	.short	(.L_22 - .L_21)
	.align		4
.L_21:
        /*0040*/ 	.word	index@(_ZN5flash16flash_fwd_kernelI23Flash_fwd_kernel_traitsILi128ELi128ELi32ELi4ELb0ELb0EN7cutlass10bfloat16_tE19Flash_kernel_traitsILi128ELi128ELi32ELi4ES3_EELb0ELb0ELb1ELb0ELb0ELb0ELb1ELb0EEEvNS_16Flash_fwd_paramsE)
        /*0044*/ 	.word	0x00000038


	//----- nvinfo : EIATTR_REGCOUNT
	.align		4
.L_22:
        /*0048*/ 	.byte	0x04, 0x2f
        /*004a*/ 	.short	(.L_24 - .L_23)
	.align		4
.L_23:
        /*004c*/ 	.word	index@(_ZN5flash16flash_fwd_kernelI23Flash_fwd_kernel_traitsILi128ELi128ELi32ELi4ELb0ELb0EN7cutlass10bfloat16_tE19Flash_kernel_traitsILi128ELi128ELi32ELi4ES3_EELb1ELb0ELb1ELb0ELb0ELb0ELb0ELb1EEEvNS_16Flash_fwd_paramsE)
        /*0050*/ 	.word	0x000000ff


	//----- nvinfo : EIATTR_FRAME_SIZE
	.align		4
.L_24:
        /*0054*/ 	.byte	0x04, 0x11
        /*0056*/ 	.short	(.L_26 - .L_25)
	.align		4
.L_25:
        /*0058*/ 	.word	index@(_ZN5flash16flash_fwd_kernelI23Flash_fwd_kernel_traitsILi128ELi128ELi32ELi4ELb0ELb0EN7cutlass10bfloat16_tE19Flash_kernel_traitsILi128ELi128ELi32ELi4ES3_EELb1ELb0ELb1ELb0ELb0ELb0ELb0ELb1EEEvNS_16Flash_fwd_paramsE)
        /*005c*/ 	.word	0x00000068


	//----- nvinfo : EIATTR_REGCOUNT
	.align		4
.L_26:
        /*0060*/ 	.byte	0x04, 0x2f
        /*0062*/ 	.short	(.L_28 - .L_27)
	.align		4
.L_27:
        /*0064*/ 	.word	index@(_ZN5flash16flash_fwd_kernelI23Flash_fwd_kernel_traitsILi128ELi128ELi32ELi4ELb0ELb0EN7cutlass10bfloat16_tE19Flash_kernel_traitsILi128ELi128ELi32ELi4ES3_EELb1ELb0ELb1ELb1ELb0ELb0ELb0ELb0EEEvNS_16Flash_fwd_paramsE)
        /*0068*/ 	.word	0x000000ff


	//----- nvinfo : EIATTR_FRAME_SIZE
	.align		4
.L_28:
        /*006c*/ 	.byte	0x04, 0x11
        /*006e*/ 	.short	(.L_30 - .L_29)
	.align		4
.L_29:
        /*0070*/ 	.word	index@(_ZN5flash16flash_fwd_kernelI23Flash_fwd_kernel_traitsILi128ELi128ELi32ELi4ELb0ELb0EN7cutlass10bfloat16_tE19Flash_kernel_traitsILi128ELi128ELi32ELi4ES3_EELb1ELb0ELb1ELb1ELb0ELb0ELb0ELb0EEEvNS_16Flash_fwd_paramsE)
        /*0074*/ 	.word	0x00000070


	//----- nvinfo : EIATTR_REGCOUNT
	.align		4
.L_30:
        /*0078*/ 	.byte	0x04, 0x2f
        /*007a*/ 	.short	(.L_32 - .L_31)
	.align		4
.L_31:
        /*007c*/ 	.word	index@(_ZN5flash16flash_fwd_kernelI23Flash_fwd_kernel_traitsILi128ELi128ELi32ELi4ELb0ELb0EN7cutlass10bfloat16_tE19Flash_kernel_traitsILi128ELi128ELi32ELi4ES3_EELb0ELb0ELb1ELb0ELb0ELb1ELb1ELb0EEEvNS_16Flash_fwd_paramsE)
        /*0080*/ 	.word	0x000000ff


	//----- nvinfo : EIATTR_FRAME_SIZE
	.align		4
.L_32:
        /*0084*/ 	.byte	0x04, 0x11
        /*0086*/ 	.short	(.L_34 - .L_33)
	.align		4
.L_33:
        /*0088*/ 	.word	index@(_ZN5flash16flash_fwd_kernelI23Flash_fwd_kernel_traitsILi128ELi128ELi32ELi4ELb0ELb0EN7cutlass10bfloat16_tE19Flash_kernel_traitsILi128ELi128ELi32ELi4ES3_EELb0ELb0ELb1ELb0ELb0ELb1ELb1ELb0EEEvNS_16Flash_fwd_paramsE)
        /*008c*/ 	.word	0x00000000


	//----- nvinfo : EIATTR_REGCOUNT
	.align		4
.L_34:
        /*0090*/ 	.byte	0x04, 0x2f
        /*0092*/ 	.short	(.L_36 - .L_35)
	.align		4
.L_35:
        /*0094*/ 	.word	index@(_ZN5flash16flash_fwd_kernelI23Flash_fwd_kernel_traitsILi128ELi128ELi32ELi4ELb0ELb0EN7cutlass10bfloat16_tE19Flash_kernel_traitsILi128ELi128ELi32ELi4ES3_EELb1ELb0ELb1ELb0ELb0ELb1ELb0ELb0EEEvNS_16Flash_fwd_paramsE)
        /*0098*/ 	.word	0x000000ff


	//----- nvinfo : EIATTR_FRAME_SIZE
	.align		4
.L_36:
        /*009c*/ 	.byte	0x04, 0x11
        /*009e*/ 	.short	(.L_38 - .L_37)
	.align		4
.L_37:
        /*00a0*/ 	.word	index@(_ZN5flash16flash_fwd_kernelI23Flash_fwd_kernel_traitsILi128ELi128ELi32ELi4ELb0ELb0EN7cutlass10bfloat16_tE19Flash_kernel_traitsILi128ELi128ELi32ELi4ES3_EELb1ELb0ELb1ELb0ELb0ELb1ELb0ELb0EEEvNS_16Flash_fwd_paramsE)
        /*00a4*/ 	.word	0x00000060


	//----- nvinfo : EIATTR_REGCOUNT
	.align		4
.L_38:
        /*00a8*/ 	.byte	0x04, 0x2f
        /*00aa*/ 	.short	(.L_40 - .L_39)
	.align		4
.L_39:
        /*00ac*/ 	.word	index@(_ZN5flash16flash_fwd_kernelI23Flash_fwd_kernel_traitsILi128ELi128ELi32ELi4ELb0ELb0EN7cutlass10bfloat16_tE19Flash_kernel_traitsILi128ELi128ELi32ELi4ES3_EELb0ELb0ELb0ELb1ELb0ELb0ELb1ELb0EEEvNS_16Flash_fwd_paramsE)
        /*00b0*/ 	.word	0x000000ff


	//----- nvinfo : EIATTR_FRAME_SIZE
	.align		4
.L_40:
        /*00b4*/ 	.byte	0x04, 0x11
        /*00b6*/ 	.short	(.L_42 - .L_41)
	.align		4
.L_41:
        /*00b8*/ 	.word	index@(_ZN5flash16flash_fwd_kernelI23Flash_fwd_kernel_traitsILi128ELi128ELi32ELi4ELb0ELb0EN7cutlass10bfloat16_tE19Flash_kernel_traitsILi128ELi128ELi32ELi4ES3_EELb0ELb0ELb0ELb1ELb0ELb0ELb1ELb0EEEvNS_16Flash_fwd_paramsE)
        /*00bc*/ 	.word	0x00000018


	//----- nvinfo : EIATTR_REGCOUNT
	.align		4
.L_42:
        /*00c0*/ 	.byte	0x04, 0x2f
        /*00c2*/ 	.short	(.L_44 - .L_43)
	.align		4
.L_43:
        /*00c4*/ 	.word	index@(_ZN5flash16flash_fwd_kernelI23Flash_fwd_kernel_traitsILi128ELi128ELi32ELi4ELb0ELb0EN7cutlass10bfloat16_tE19Flash_kernel_traitsILi128ELi128ELi32ELi4ES3_EELb1ELb0ELb0ELb1ELb0ELb0ELb0ELb1EEEvNS_16Flash_fwd_paramsE)
        /*00c8*/ 	.word	0x000000ff


	//----- nvinfo : EIATTR_FRAME_SIZE
	.align		4
.L_44:
        /*00cc*/ 	.byte	0x04, 0x11
        /*00ce*/ 	.short	(.L_46 - .L_45)
	.align		4
.L_45:
        /*00d0*/ 	.word	index@(_ZN5flash16flash_fwd_kernelI23Flash_fwd_kernel_traitsILi128ELi128ELi32ELi4ELb0ELb0EN7cutlass10bfloat16_tE19Flash_kernel_traitsILi128ELi128ELi32ELi4ES3_EELb1ELb0ELb0ELb1ELb0ELb0ELb0ELb1EEEvNS_16Flash_fwd_paramsE)
        /*00d4*/ 	.word	0x000000b0


	//----- nvinfo : EIATTR_REGCOUNT
	.align		4
.L_46:
        /*00d8*/ 	.byte	0x04, 0x2f
        /*00da*/ 	.short	(.L_48 - .L_47)
	.align		4
.L_47:
        /*00dc*/ 	.word	index@(_ZN5flash16flash_fwd_kernelI23Flash_fwd_kernel_traitsILi128ELi128ELi32ELi4ELb0ELb0EN7cutlass10bfloat16_tE19Flash_kernel_traitsILi128ELi128ELi32ELi4ES3_EELb0ELb0ELb0ELb0ELb0ELb0ELb1ELb0EEEvNS_16Flash_fwd_paramsE)
        /*00e0*/ 	.word	0x000000ff


	//----- nvinfo : EIATTR_FRAME_SIZE
	.align		4
.L_48:
        /*00e4*/ 	.byte	0x04, 0x11
        /*00e6*/ 	.short	(.L_50 - .L_49)
	.align		4
.L_49:
        /*00e8*/ 	.word	index@(_ZN5flash16flash_fwd_kernelI23Flash_fwd_kernel_traitsILi128ELi128ELi32ELi4ELb0ELb0EN7cutlass10bfloat16_tE19Flash_kernel_traitsILi128ELi128ELi32ELi4ES3_EELb0ELb0ELb0ELb0ELb0ELb0ELb1ELb0EEEvNS_16Flash_fwd_paramsE)
        /*00ec*/ 	.word	0x00000018


	//----- nvinfo : EIATTR_REGCOUNT
	.align		4
.L_50:
        /*00f0*/ 	.byte	0x04, 0x2f
        /*00f2*/ 	.short	(.L_52 - .L_51)
	.align		4
.L_51:
        /*00f4*/ 	.word	index@(_ZN5flash16flash_fwd_kernelI23Flash_fwd_kernel_traitsILi128ELi128ELi32ELi4ELb0ELb0EN7cutlass10bfloat16_tE19Flash_kernel_traitsILi128ELi128ELi32ELi4ES3_EELb1ELb0ELb0ELb0ELb0ELb0ELb0ELb1EEEvNS_16Flash_fwd_paramsE)
        /*00f8*/ 	.word	0x000000ff


	//----- nvinfo : EIATTR_FRAME_SIZE
	.align		4
.L_52:
        /*00fc*/ 	.byte	0x04, 0x11
        /*00fe*/ 	.short	(.L_54 - .L_53)
	.align		4
.L_53:
        /*0100*/ 	.word	index@(_ZN5flash16flash_fwd_kernelI23Flash_fwd_kernel_traitsILi128ELi128ELi32ELi4ELb0ELb0EN7cutlass10bfloat16_tE19Flash_kernel_traitsILi128ELi128ELi32ELi4ES3_EELb1ELb0ELb0ELb0ELb0ELb0ELb0ELb1EEEvNS_16Flash_fwd_paramsE)
        /*0104*/ 	.word	0x000000a0


	//----- nvinfo : EIATTR_REGCOUNT
	.align		4
.L_54:
        /*0108*/ 	.byte	0x04, 0x2f
        /*010a*/ 	.short	(.L_56 - .L_55)
	.align		4
.L_55:
        /*010c*/ 	.word	index@(_ZN5flash16flash_fwd_kernelI23Flash_fwd_kernel_traitsILi128ELi128ELi32ELi4ELb0ELb0EN7cutlass10bfloat16_tE19Flash_kernel_traitsILi128ELi128ELi32ELi4ES3_EELb1ELb0ELb0ELb1ELb0ELb0ELb0ELb0EEEvNS_16Flash_fwd_paramsE)
        /*0110*/ 	.word	0x000000ff


	//----- nvinfo : EIATTR_FRAME_SIZE
	.align		4
.L_56:
        /*0114*/ 	.byte	0x04, 0x11
        /*0116*/ 	.short	(.L_58 - .L_57)
	.align		4
.L_57:
        /*0118*/ 	.word	index@(_ZN5flash16flash_fwd_kernelI23Flash_fwd_kernel_traitsILi128ELi128ELi32ELi4ELb0ELb0EN7cutlass10bfloat16_tE19Flash_kernel_traitsILi128ELi128ELi32ELi4ES3_EELb1ELb0ELb0ELb1ELb0ELb0ELb0ELb0EEEvNS_16Flash_fwd_paramsE)
        /*011c*/ 	.word	0x00000020


	//----- nvinfo : EIATTR_REGCOUNT
	.align		4
.L_58:
        /*0120*/ 	.byte	0x04, 0x2f
        /*0122*/ 	.short	(.L_60 - .L_59)
	.align		4
.L_59:
        /*0124*/ 	.word	index@(_ZN5flash16flash_fwd_kernelI23Flash_fwd_kernel_traitsILi128ELi128ELi32ELi4ELb0ELb0EN7cutlass10bfloat16_tE19Flash_kernel_traitsILi128ELi128ELi32ELi4ES3_EELb0ELb0ELb0ELb0ELb1ELb1ELb1ELb0EEEvNS_16Flash_fwd_paramsE)
        /*0128*/ 	.word	0x000000ff


	//----- nvinfo : EIATTR_FRAME_SIZE
	.align		4
.L_60:
        /*012c*/ 	.byte	0x04, 0x11
        /*012e*/ 	.short	(.L_62 - .L_61)
	.align		4
.L_61:
        /*0130*/ 	.word	index@(_ZN5flash16flash_fwd_kernelI23Flash_fwd_kernel_traitsILi128ELi128ELi32ELi4ELb0ELb0EN7cutlass10bfloat16_tE19Flash_kernel_traitsILi128ELi128ELi32ELi4ES3_EELb0ELb0ELb0ELb0ELb1ELb1ELb1ELb0EEEvNS_16Flash_fwd_paramsE)
        /*0134*/ 	.word	0x00000010


	//----- nvinfo : EIATTR_REGCOUNT
	.align		4
.L_62:
        /*0138*/ 	.byte	0x04, 0x2f
        /*013a*/ 	.short	(.L_64 - .L_63)
	.align		4
.L_63:
        /*013c*/ 	.word	index@(_ZN5flash16flash_fwd_kernelI23Flash_fwd_kernel_traitsILi128ELi128ELi32ELi4ELb0ELb0EN7cutlass10bfloat16_tE19Flash_kernel_traitsILi128ELi128ELi32ELi4ES3_EELb1ELb0ELb0ELb0ELb1ELb1ELb0ELb0EEEvNS_16Flash_fwd_paramsE)
        /*0140*/ 	.word	0x000000ff


	//----- nvinfo : EIATTR_FRAME_SIZE
	.align		4
.L_64:
        /*0144*/ 	.byte	0x04, 0x11
        /*0146*/ 	.short	(.L_66 - .L_65)
	.align		4
.L_65:
        /*0148*/ 	.word	index@(_ZN5flash16flash_fwd_kernelI23Flash_fwd_kernel_traitsILi128ELi128ELi32ELi4ELb0ELb0EN7cutlass10bfloat16_tE19Flash_kernel_traitsILi128ELi128ELi32ELi4ES3_EELb1ELb0ELb0ELb0ELb1ELb1ELb0ELb0EEEvNS_16Flash_fwd_paramsE)
        /*014c*/ 	.word	0x00000000


	//----- nvinfo : EIATTR_REGCOUNT
	.align		4
.L_66:
        /*0150*/ 	.byte	0x04, 0x2f
        /*0152*/ 	.short	(.L_68 - .L_67)
	.align		4
.L_67:
        /*0154*/ 	.word	index@(_ZN5flash16flash_fwd_kernelI23Flash_fwd_kernel_traitsILi128ELi128ELi32ELi4ELb0ELb0EN7cutlass10bfloat16_tE19Flash_kernel_traitsILi128ELi128ELi32ELi4ES3_EELb1ELb0ELb1ELb0ELb0ELb0ELb0ELb0EEEvNS_16Flash_fwd_paramsE)
        /*0158*/ 	.word	0x000000ff


	//----- nvinfo : EIATTR_FRAME_SIZE
	.align		4
.L_68:
        /*015c*/ 	.byte	0x04, 0x11
        /*015e*/ 	.short	(.L_70 - .L_69)
	.align		4
.L_69:
        /*0160*/ 	.word	index@(_ZN5flash16flash_fwd_kernelI23Flash_fwd_kernel_traitsILi128ELi128ELi32ELi4ELb0ELb0EN7cutlass10bfloat16_tE19Flash_kernel_traitsILi128ELi128ELi32ELi4ES3_EELb1ELb0ELb1ELb0ELb0ELb0ELb0ELb0EEEvNS_16Flash_fwd_paramsE)
        /*0164*/ 	.word	0x00000060


	//----- nvinfo : EIATTR_REGCOUNT
	.align		4
.L_70:
        /*0168*/ 	.byte	0x04, 0x2f
        /*016a*/ 	.short	(.L_72 - .L_71)
	.align		4
.L_71:
        /*016c*/ 	.word	index@(_ZN5flash16flash_fwd_kernelI23Flash_fwd_kernel_traitsILi128ELi128ELi32ELi4ELb0ELb0EN7cutlass10bfloat16_tE19Flash_kernel_traitsILi128ELi128ELi32ELi4ES3_EELb1ELb0ELb0ELb0ELb0ELb0ELb0ELb0EEEvNS_16Flash_fwd_paramsE)
        /*0170*/ 	.word	0x000000ff


	//----- nvinfo : EIATTR_FRAME_SIZE
	.align		4
.L_72:
        /*0174*/ 	.byte	0x04, 0x11
        /*0176*/ 	.short	(.L_74 - .L_73)
	.align		4
.L_73:
        /*0178*/ 	.word	index@(_ZN5flash16flash_fwd_kernelI23Flash_fwd_kernel_traitsILi128ELi128ELi32ELi4ELb0ELb0EN7cutlass10bfloat16_tE19Flash_kernel_traitsILi128ELi128ELi32ELi4ES3_EELb1ELb0ELb0ELb0ELb0ELb0ELb0ELb0EEEvNS_16Flash_fwd_paramsE)
        /*017c*/ 	.word	0x00000018


	//----- nvinfo : EIATTR_REGCOUNT
	.align		4
.L_74:
        /*0180*/ 	.byte	0x04, 0x2f
        /*0182*/ 	.short	(.L_76 - .L_75)
	.align		4
.L_75:
        /*0184*/ 	.word	index@(_ZN5flash16flash_fwd_kernelI23Flash_fwd_kernel_traitsILi128ELi128ELi32ELi4ELb0ELb0EN7cutlass10bfloat16_tE19Flash_kernel_traitsILi128ELi128ELi32ELi4ES3_EELb0ELb0ELb0ELb0ELb0ELb1ELb1ELb0EEEvNS_16Flash_fwd_paramsE)
        /*0188*/ 	.word	0x000000ff


	//----- nvinfo : EIATTR_FRAME_SIZE
	.align		4
.L_76:
        /*018c*/ 	.byte	0x04, 0x11
        /*018e*/ 	.short	(.L_78 - .L_77)
	.align		4
.L_77:
        /*0190*/ 	.word	index@(_ZN5flash16flash_fwd_kernelI23Flash_fwd_kernel_traitsILi128ELi128ELi32ELi4ELb0ELb0EN7cutlass10bfloat16_tE19Flash_kernel_traitsILi128ELi128ELi32ELi4ES3_EELb0ELb0ELb0ELb0ELb0ELb1ELb1ELb0EEEvNS_16Flash_fwd_paramsE)
        /*0194*/ 	.word	0x00000018


	//----- nvinfo : EIATTR_REGCOUNT
	.align		4
.L_78:
        /*0198*/ 	.byte	0x04, 0x2f
        /*019a*/ 	.short	(.L_80 - .L_79)
	.align		4
.L_79:
        /*019c*/ 	.word	index@(_ZN5flash16flash_fwd_kernelI23Flash_fwd_kernel_traitsILi128ELi128ELi32ELi4ELb0ELb0EN7cutlass10bfloat16_tE19Flash_kernel_traitsILi128ELi128ELi32ELi4ES3_EELb1ELb0ELb0ELb0ELb0ELb1ELb0ELb0EEEvNS_16Flash_fwd_paramsE)
        /*01a0*/ 	.word	0x000000ff


	//----- nvinfo : EIATTR_FRAME_SIZE
	.align		4
.L_80:
        /*01a4*/ 	.byte	0x04, 0x11
        /*01a6*/ 	.short	(.L_82 - .L_81)
	.align		4
.L_81:
        /*01a8*/ 	.word	index@(_ZN5flash16flash_fwd_kernelI23Flash_fwd_kernel_traitsILi128ELi128ELi32ELi4ELb0ELb0EN7cutlass10bfloat16_tE19Flash_kernel_traitsILi128ELi128ELi32ELi4ES3_EELb1ELb0ELb0ELb0ELb0ELb1ELb0ELb0EEEvNS_16Flash_fwd_paramsE)
        /*01ac*/ 	.word	0x00000018


	//----- nvinfo : EIATTR_REGCOUNT
	.align		4
.L_82:
        /*01b0*/ 	.byte	0x04, 0x2f
        /*01b2*/ 	.short	(.L_84 - .L_83)
	.align		4
.L_83:
        /*01b4*/ 	.word	index@(_ZN5flash16flash_fwd_kernelI23Flash_fwd_kernel_traitsILi128ELi128ELi32ELi4ELb0ELb0EN7cutlass10bfloat16_tE19Flash_kernel_traitsILi128ELi128ELi32ELi4ES3_EELb0ELb0ELb1ELb1ELb0ELb0ELb0ELb0EEEvNS_16Flash_fwd_paramsE)
        /*01b8*/ 	.word	0x000000ff


	//----- nvinfo : EIATTR_FRAME_SIZE
	.align		4
.L_84:
        /*01bc*/ 	.byte	0x04, 0x11
        /*01be*/ 	.short	(.L_86 - .L_85)
	.align		4
.L_85:
        /*01c0*/ 	.word	index@(_ZN5flash16flash_fwd_kernelI23Flash_fwd_kernel_traitsILi128ELi128ELi32ELi4ELb0ELb0EN7cutlass10bfloat16_tE19Flash_kernel_traitsILi128ELi128ELi32ELi4ES3_EELb0ELb0ELb1ELb1ELb0ELb0ELb0ELb0EEEvNS_16Flash_fwd_paramsE)
        /*01c4*/ 	.word	0x00000028


	//----- nvinfo : EIATTR_REGCOUNT
	.align		4
.L_86:
        /*01c8*/ 	.byte	0x04, 0x2f
        /*01ca*/ 	.short	(.L_88 - .L_87)
	.align		4
.L_87:
        /*01cc*/ 	.word	index@(_ZN5flash16flash_fwd_kernelI23Flash_fwd_kernel_traitsILi128ELi128ELi32ELi4ELb0ELb0EN7cutlass10bfloat16_tE19Flash_kernel_traitsILi128ELi128ELi32ELi4ES3_EELb0ELb0ELb1ELb0ELb0ELb0ELb0ELb0EEEvNS_16Flash_fwd_paramsE)
        /*01d0*/ 	.word	0x000000ff


	//----- nvinfo : EIATTR_FRAME_SIZE
	.align		4
.L_88:
        /*01d4*/ 	.byte	0x04, 0x11
        /*01d6*/ 	.short	(.L_90 - .L_89)
	.align		4
.L_89:
        /*01d8*/ 	.word	index@(_ZN5flash16flash_fwd_kernelI23Flash_fwd_kernel_traitsILi128ELi128ELi32ELi4ELb0ELb0EN7cutlass10bfloat16_tE19Flash_kernel_traitsILi128ELi128ELi32ELi4ES3_EELb0ELb0ELb1ELb0ELb0ELb0ELb0ELb0EEEvNS_16Flash_fwd_paramsE)
        /*01dc*/ 	.word	0x00000038


	//----- nvinfo : EIATTR_REGCOUNT
	.align		4
.L_90:
        /*01e0*/ 	.byte	0x04, 0x2f
        /*01e2*/ 	.short	(.L_92 - .L_91)
	.align		4
.L_91:
        /*01e4*/ 	.word	index@(_ZN5flash16flash_fwd_kernelI23Flash_fwd_kernel_traitsILi128ELi128ELi32ELi4ELb0ELb0EN7cutlass10bfloat16_tE19Flash_kernel_traitsILi128ELi128ELi32ELi4ES3_EELb0ELb0ELb1ELb0ELb0ELb1ELb0ELb0EEEvNS_16Flash_fwd_paramsE)
        /*01e8*/ 	.word	0x000000ff


	//----- nvinfo : EIATTR_FRAME_SIZE
	.align		4
.L_92:
        /*01ec*/ 	.byte	0x04, 0x11
        /*01ee*/ 	.short	(.L_94 - .L_93)
	.align		4
.L_93:
        /*01f0*/ 	.word	index@(_ZN5flash16flash_fwd_kernelI23Flash_fwd_kernel_traitsILi128ELi128ELi32ELi4ELb0ELb0EN7cutlass10bfloat16_tE19Flash_kernel_traitsILi128ELi128ELi32ELi4ES3_EELb0ELb0ELb1ELb0ELb0ELb1ELb0ELb0EEEvNS_16Flash_fwd_paramsE)
        /*01f4*/ 	.word	0x00000040


	//----- nvinfo : EIATTR_REGCOUNT
	.align		4
.L_94:
        /*01f8*/ 	.byte	0x04, 0x2f
        /*01fa*/ 	.short	(.L_96 - .L_95)
	.align		4
.L_95:
        /*01fc*/ 	.word	index@(_ZN5flash16flash_fwd_kernelI23Flash_fwd_kernel_traitsILi128ELi128ELi32ELi4ELb0ELb0EN7cutlass10bfloat16_tE19Flash_kernel_traitsILi128ELi128ELi32ELi4ES3_EELb0ELb0ELb0ELb1ELb0ELb0ELb0ELb0EEEvNS_16Flash_fwd_paramsE)
        /*0200*/ 	.word	0x000000ff


	//----- nvinfo : EIATTR_FRAME_SIZE
	.align		4
.L_96:
        /*0204*/ 	.byte	0x04, 0x11
        /*0206*/ 	.short	(.L_98 - .L_97)
	.align		4
.L_97:
        /*0208*/ 	.word	index@(_ZN5flash16flash_fwd_kernelI23Flash_fwd_kernel_traitsILi128ELi128ELi32ELi4ELb0ELb0EN7cutlass10bfloat16_tE19Flash_kernel_traitsILi128ELi128ELi32ELi4ES3_EELb0ELb0ELb0ELb1ELb0ELb0ELb0ELb0EEEvNS_16Flash_fwd_paramsE)
        /*020c*/ 	.word	0x00000000


	//----- nvinfo : EIATTR_REGCOUNT
	.align		4
.L_98:
        /*0210*/ 	.byte	0x04, 0x2f
        /*0212*/ 	.short	(.L_100 - .L_99)
	.align		4
.L_99:
        /*0214*/ 	.word	index@(_ZN5flash16flash_fwd_kernelI23Flash_fwd_kernel_traitsILi128ELi128ELi32ELi4ELb0ELb0EN7cutlass10bfloat16_tE19Flash_kernel_traitsILi128ELi128ELi32ELi4ES3_EELb0ELb0ELb0ELb0ELb0ELb0ELb0ELb0EEEvNS_16Flash_fwd_paramsE)
        /*0218*/ 	.word	0x000000ff


	//----- nvinfo : EIATTR_FRAME_SIZE
	.align		4
.L_100:
        /*021c*/ 	.byte	0x04, 0x11
        /*021e*/ 	.short	(.L_102 - .L_101)
	.align		4
.L_101:
        /*0220*/ 	.word	index@(_ZN5flash16flash_fwd_kernelI23Flash_fwd_kernel_traitsILi128ELi128ELi32ELi4ELb0ELb0EN7cutlass10bfloat16_tE19Flash_kernel_traitsILi128ELi128ELi32ELi4ES3_EELb0ELb0ELb0ELb0ELb0ELb0ELb0ELb0EEEvNS_16Flash_fwd_paramsE)
        /*0224*/ 	.word	0x00000000


	//----- nvinfo : EIATTR_REGCOUNT
	.align		4
.L_102:
        /*0228*/ 	.byte	0x04, 0x2f
        /*022a*/ 	.short	(.L_104 - .L_103)
	.align		4
.L_103:
        /*022c*/ 	.word	index@(_ZN5flash16flash_fwd_kernelI23Flash_fwd_kernel_traitsILi128ELi128ELi32ELi4ELb0ELb0EN7cutlass10bfloat16_tE19Flash_kernel_traitsILi128ELi128ELi32ELi4ES3_EELb0ELb0ELb0ELb0ELb1ELb1ELb0ELb0EEEvNS_16Flash_fwd_paramsE)
        /*0230*/ 	.word	0x000000f8


	//----- nvinfo : EIATTR_FRAME_SIZE
	.align		4
.L_104:
        /*0234*/ 	.byte	0x04, 0x11
        /*0236*/ 	.short	(.L_106 - .L_105)
	.align		4
.L_105:
        /*0238*/ 	.word	index@(_ZN5flash16flash_fwd_kernelI23Flash_fwd_kernel_traitsILi128ELi128ELi32ELi4ELb0ELb0EN7cutlass10bfloat16_tE19Flash_kernel_traitsILi128ELi128ELi32ELi4ES3_EELb0ELb0ELb0ELb0ELb1ELb1ELb0ELb0EEEvNS_16Flash_fwd_paramsE)
        /*023c*/ 	.word	0x00000000


	//----- nvinfo : EIATTR_REGCOUNT
	.align		4
.L_106:
        /*0240*/ 	.byte	0x04, 0x2f
        /*0242*/ 	.short	(.L_108 - .L_107)
	.align		4
.L_107:
        /*0244*/ 	.word	index@(_ZN5flash16flash_fwd_kernelI23Flash_fwd_kernel_traitsILi128ELi128ELi32ELi4ELb0ELb0EN7cutlass10bfloat16_tE19Flash_kernel_traitsILi128ELi128ELi32ELi4ES3_EELb0ELb0ELb0ELb0ELb0ELb1ELb0ELb0EEEvNS_16Flash_fwd_paramsE)
        /*0248*/ 	.word	0x000000fe


	//----- nvinfo : EIATTR_FRAME_SIZE
	.align		4
.L_108:
        /*024c*/ 	.byte	0x04, 0x11
        /*024e*/ 	.short	(.L_110 - .L_109)
	.align		4
.L_109:
        /*0250*/ 	.word	index@(_ZN5flash16flash_fwd_kernelI23Flash_fwd_kernel_traitsILi128ELi128ELi32ELi4ELb0ELb0EN7cutlass10bfloat16_tE19Flash_kernel_traitsILi128ELi128ELi32ELi4ES3_EELb0ELb0ELb0ELb0ELb0ELb1ELb0ELb0EEEvNS_16Flash_fwd_paramsE)
        /*0254*/ 	.word	0x00000000


	//----- nvinfo : EIATTR_REGCOUNT
	.align		4
.L_110:
        /*0258*/ 	.byte	0x04, 0x2f
        /*025a*/ 	.short	(.L_112 - .L_111)
	.align		4
.L_111:
        /*025c*/ 	.word	index@(_ZN5flash16flash_fwd_kernelI23Flash_fwd_kernel_traitsILi128ELi128ELi64ELi4ELb0ELb0EN7cutlass10bfloat16_tE19Flash_kernel_traitsILi128ELi128ELi64ELi4ES3_EELb0ELb0ELb1ELb1ELb0ELb0ELb1ELb0EEEvNS_16Flash_fwd_paramsE)
        /*0260*/ 	.word	0x000000ff


	//----- nvinfo : EIATTR_FRAME_SIZE
	.align		4
.L_112:
        /*0264*/ 	.byte	0x04, 0x11
        /*0266*/ 	.short	(.L_114 - .L_113)
	.align		4
.L_113:
        /*0268*/ 	.word	index@(_ZN5flash16flash_fwd_kernelI23Flash_fwd_kernel_traitsILi128ELi128ELi64ELi4ELb0ELb0EN7cutlass10bfloat16_tE19Flash_kernel_traitsILi128ELi128ELi64ELi4ES3_EELb0ELb0ELb1ELb1ELb0ELb0ELb1ELb0EEEvNS_16Flash_fwd_paramsE)
        /*026c*/ 	.word	0x00000100


	//----- nvinfo : EIATTR_REGCOUNT
	.align		4
.L_114:
        /*0270*/ 	.byte	0x04, 0x2f
        /*0272*/ 	.short	(.L_116 - .L_115)
	.align		4
.L_115:
        /*0274*/ 	.word	index@(_ZN5flash16flash_fwd_kernelI23Flash_fwd_kernel_traitsILi128ELi128ELi64ELi4ELb0ELb0EN7cutlass10bfloat16_tE19Flash_kernel_traitsILi128ELi128ELi64ELi4ES3_EELb0ELb0ELb1ELb1ELb0ELb0ELb0ELb0EEEvNS_16Flash_fwd_paramsE)
        /*0278*/ 	.word	0x000000ff


	//----- nvinfo : EIATTR_FRAME_SIZE
	.align		4
.L_116:
        /*027c*/ 	.byte	0x04, 0x11
        /*027e*/ 	.short	(.L_118 - .L_117)
	.align		4
.L_117:
        /*0280*/ 	.word	index@(_ZN5flash16flash_fwd_kernelI23Flash_fwd_kernel_traitsILi128ELi128ELi64ELi4ELb0ELb0EN7cutlass10bfloat16_tE19Flash_kernel_traitsILi128ELi128ELi64ELi4ES3_EELb0ELb0ELb1ELb1ELb0ELb0ELb0ELb0EEEvNS_16Flash_fwd_paramsE)
        /*0284*/ 	.word	0x00000108


	//----- nvinfo : EIATTR_REGCOUNT
	.align		4
.L_118:
        /*0288*/ 	.byte	0x04, 0x2f
        /*028a*/ 	.short	(.L_120 - .L_119)
	.align		4
.L_119:
        /*028c*/ 	.word	index@(_ZN5flash16flash_fwd_kernelI23Flash_fwd_kernel_traitsILi128ELi128ELi64ELi4ELb0ELb0EN7cutlass10bfloat16_tE19Flash_kernel_traitsILi128ELi128ELi64ELi4ES3_EELb0ELb0ELb1ELb0ELb0ELb0ELb1ELb0EEEvNS_16Flash_fwd_paramsE)
        /*0290*/ 	.word	0x000000ff


	//----- nvinfo : EIATTR_FRAME_SIZE
	.align		4
.L_120:
        /*0294*/ 	.byte	0x04, 0x11
        /*0296*/ 	.short	(.L_122 - .L_121)
	.align		4
.L_121:
        /*0298*/ 	.word	index@(_ZN5flash16flash_fwd_kernelI23Flash_fwd_kernel_traitsILi128ELi128ELi64ELi4ELb0ELb0EN7cutlass10bfloat16_tE19Flash_kernel_traitsILi128ELi128ELi64ELi4ES3_EELb0ELb0ELb1ELb0ELb0ELb0ELb1ELb0EEEvNS_16Flash_fwd_paramsE)
        /*029c*/ 	.word	0x000000b8


	//----- nvinfo : EIATTR_REGCOUNT
	.align		4
.L_122:
        /*02a0*/ 	.byte	0x04, 0x2f
        /*02a2*/ 	.short	(.L_124 - .L_123)
	.align		4
.L_123:
        /*02a4*/ 	.word	index@(_ZN5flash16flash_fwd_kernelI23Flash_fwd_kernel_traitsILi128ELi128ELi64ELi4ELb0ELb0EN7cutlass10bfloat16_tE19Flash_kernel_traitsILi128ELi128ELi64ELi4ES3_EELb0ELb0ELb1ELb0ELb0ELb0ELb0ELb0EEEvNS_16Flash_fwd_paramsE)
        /*02a8*/ 	.word	0x000000ff


	//----- nvinfo : EIATTR_FRAME_SIZE
	.align		4
.L_124:
        /*02ac*/ 	.byte	0x04, 0x11
        /*02ae*/ 	.short	(.L_126 - .L_125)
	.align		4
.L_125:
        /*02b0*/ 	.word	index@(_ZN5flash16flash_fwd_kernelI23Flash_fwd_kernel_traitsILi128ELi128ELi64ELi4ELb0ELb0EN7cutlass10bfloat16_tE19Flash_kernel_traitsILi128ELi128ELi64ELi4ES3_EELb0ELb0ELb1ELb0ELb0ELb0ELb0ELb0EEEvNS_16Flash_fwd_paramsE)
        /*02b4*/ 	.word	0x000000b0


	//----- nvinfo : EIATTR_REGCOUNT
	.align		4
.L_126:
        /*02b8*/ 	.byte	0x04, 0x2f
        /*02ba*/ 	.short	(.L_128 - .L_127)
	.align		4
.L_127:
        /*02bc*/ 	.word	index@(_ZN5flash16flash_fwd_kernelI23Flash_fwd_kernel_traitsILi128ELi128ELi64ELi4ELb0ELb0EN7cutlass10bfloat16_tE19Flash_kernel_traitsILi128ELi128ELi64ELi4ES3_EELb0ELb0ELb1ELb0ELb0ELb1ELb1ELb0EEEvNS_16Flash_fwd_paramsE)
        /*02c0*/ 	.word	0x000000ff


	//----- nvinfo : EIATTR_FRAME_SIZE
	.align		4
.L_128:
        /*02c4*/ 	.byte	0x04, 0x11
        /*02c6*/ 	.short	(.L_130 - .L_129)
	.align		4
.L_129:
        /*02c8*/ 	.word	index@(_ZN5flash16flash_fwd_kernelI23Flash_fwd_kernel_traitsILi128ELi128ELi64ELi4ELb0ELb0EN7cutlass10bfloat16_tE19Flash_kernel_traitsILi128ELi128ELi64ELi4ES3_EELb0ELb0ELb1ELb0ELb0ELb1ELb1ELb0EEEvNS_16Flash_fwd_paramsE)
        /*02cc*/ 	.word	0x000000e0


	//----- nvinfo : EIATTR_REGCOUNT
	.align		4
.L_130:
        /*02d0*/ 	.byte	0x04, 0x2f
        /*02d2*/ 	.short	(.L_132 - .L_131)
	.align		4
.L_131:
        /*02d4*/ 	.word	index@(_ZN5flash16flash_fwd_kernelI23Flash_fwd_kernel_traitsILi128ELi128ELi64ELi4ELb0ELb0EN7cutlass10bfloat16_tE19Flash_kernel_traitsILi128ELi128ELi64ELi4ES3_EELb0ELb0ELb1ELb0ELb0ELb1ELb0ELb0EEEvNS_16Flash_fwd_paramsE)
        /*02d8*/ 	.word	0x000000ff


	//----- nvinfo : EIATTR_FRAME_SIZE
	.align		4
.L_132:
        /*02dc*/ 	.byte	0x04, 0x11
        /*02de*/ 	.short	(.L_134 - .L_133)
	.align		4
.L_133:
        /*02e0*/ 	.word	index@(_ZN5flash16flash_fwd_kernelI23Flash_fwd_kernel_traitsILi128ELi128ELi64ELi4ELb0ELb0EN7cutlass10bfloat16_tE19Flash_kernel_traitsILi128ELi128ELi64ELi4ES3_EELb0ELb0ELb1ELb0ELb0ELb1ELb0ELb0EEEvNS_16Flash_fwd_paramsE)
        /*02e4*/ 	.word	0x000000b8


	//----- nvinfo : EIATTR_REGCOUNT
	.align		4
.L_134:
        /*02e8*/ 	.byte	0x04, 0x2f
        /*02ea*/ 	.short	(.L_136 - .L_135)
	.align		4
.L_135:
        /*02ec*/ 	.word	index@(_ZN5flash16flash_fwd_kernelI23Flash_fwd_kernel_traitsILi128ELi128ELi64ELi4ELb0ELb0EN7cutlass10bfloat16_tE19Flash_kernel_traitsILi128ELi128ELi64ELi4ES3_EELb0ELb0ELb0ELb1ELb0ELb0ELb1ELb0EEEvNS_16Flash_fwd_paramsE)
        /*02f0*/ 	.word	0x000000ff


	//----- nvinfo : EIATTR_FRAME_SIZE
	.align		4
.L_136:
        /*02f4*/ 	.byte	0x04, 0x11
        /*02f6*/ 	.short	(.L_138 - .L_137)
	.align		4
.L_137:
        /*02f8*/ 	.word	index@(_ZN5flash16flash_fwd_kernelI23Flash_fwd_kernel_traitsILi128ELi128ELi64ELi4ELb0ELb0EN7cutlass10bfloat16_tE19Flash_kernel_traitsILi128ELi128ELi64ELi4ES3_EELb0ELb0ELb0ELb1ELb0ELb0ELb1ELb0EEEvNS_16Flash_fwd_paramsE)
        /*02fc*/ 	.word	0x00000098


	//----- nvinfo : EIATTR_REGCOUNT
	.align		4
.L_138:
        /*0300*/ 	.byte	0x04, 0x2f
        /*0302*/ 	.short	(.L_140 - .L_139)
	.align		4
.L_139:
        /*0304*/ 	.word	index@(_ZN5flash16flash_fwd_kernelI23Flash_fwd_kernel_traitsILi128ELi128ELi64ELi4ELb0ELb0EN7cutlass10bfloat16_tE19Flash_kernel_traitsILi128ELi128ELi64ELi4ES3_EELb0ELb0ELb0ELb1ELb0ELb0ELb0ELb0EEEvNS_16Flash_fwd_paramsE)
        /*0308*/ 	.word	0x000000ff


	//----- nvinfo : EIATTR_FRAME_SIZE
	.align		4
.L_140:
        /*030c*/ 	.byte	0x04, 0x11
        /*030e*/ 	.short	(.L_142 - .L_141)
	.align		4
.L_141:
        /*0310*/ 	.word	index@(_ZN5flash16flash_fwd_kernelI23Flash_fwd_kernel_traitsILi128ELi128ELi64ELi4ELb0ELb0EN7cutlass10bfloat16_tE19Flash_kernel_traitsILi128ELi128ELi64ELi4ES3_EELb0ELb0ELb0ELb1ELb0ELb0ELb0ELb0EEEvNS_16Flash_fwd_paramsE)
        /*0314*/ 	.word	0x000000a0


	//----- nvinfo : EIATTR_REGCOUNT
	.align		4
.L_142:
        /*0318*/ 	.byte	0x04, 0x2f
        /*031a*/ 	.short	(.L_144 - .L_143)
	.align		4
.L_143:
        /*031c*/ 	.word	index@(_ZN5flash16flash_fwd_kernelI23Flash_fwd_kernel_traitsILi128ELi128ELi64ELi4ELb0ELb0EN7cutlass10bfloat16_tE19Flash_kernel_traitsILi128ELi128ELi64ELi4ES3_EELb0ELb0ELb0ELb0ELb0ELb0ELb1ELb0EEEvNS_16Flash_fwd_paramsE)
        /*0320*/ 	.word	0x000000ff


	//----- nvinfo : EIATTR_FRAME_SIZE
	.align		4
.L_144:
        /*0324*/ 	.byte	0x04, 0x11
        /*0326*/ 	.short	(.L_146 - .L_145)
	.align		4
.L_145:
        /*0328*/ 	.word	index@(_ZN5flash16flash_fwd_kernelI23Flash_fwd_kernel_traitsILi128ELi128ELi64ELi4ELb0ELb0EN7cutlass10bfloat16_tE19Flash_kernel_traitsILi128ELi128ELi64ELi4ES3_EELb0ELb0ELb0ELb0ELb0ELb0ELb1ELb0EEEvNS_16Flash_fwd_paramsE)
        /*032c*/ 	.word	0x00000088


	//----- nvinfo : EIATTR_REGCOUNT
	.align		4
.L_146:
        /*0330*/ 	.byte	0x04, 0x2f
        /*0332*/ 	.short	(.L_148 - .L_147)
	.align		4
.L_147:
        /*0334*/ 	.word	index@(_ZN5flash16flash_fwd_kernelI23Flash_fwd_kernel_traitsILi128ELi128ELi64ELi4ELb0ELb0EN7cutlass10bfloat16_tE19Flash_kernel_traitsILi128ELi128ELi64ELi4ES3_EELb0ELb0ELb0ELb0ELb0ELb0ELb0ELb0EEEvNS_16Flash_fwd_paramsE)
        /*0338*/ 	.word	0x000000ff


	//----- nvinfo : EIATTR_FRAME_SIZE
	.align		4
.L_148:
        /*033c*/ 	.byte	0x04, 0x11
        /*033e*/ 	.short	(.L_150 - .L_149)
	.align		4
.L_149:
        /*0340*/ 	.word	index@(_ZN5flash16flash_fwd_kernelI23Flash_fwd_kernel_traitsILi128ELi128ELi64ELi4ELb0ELb0EN7cutlass10bfloat16_tE19Flash_kernel_traitsILi128ELi128ELi64ELi4ES3_EELb0ELb0ELb0ELb0ELb0ELb0ELb0ELb0EEEvNS_16Flash_fwd_paramsE)
        /*0344*/ 	.word	0x00000058


	//----- nvinfo : EIATTR_REGCOUNT
	.align		4
.L_150:
        /*0348*/ 	.byte	0x04, 0x2f
        /*034a*/ 	.short	(.L_152 - .L_151)
	.align		4
.L_151:
        /*034c*/ 	.word	index@(_ZN5flash16flash_fwd_kernelI23Flash_fwd_kernel_traitsILi128ELi128ELi64ELi4ELb0ELb0EN7cutlass10bfloat16_tE19Flash_kernel_traitsILi128ELi128ELi64ELi4ES3_EELb0ELb0ELb0ELb0ELb1ELb1ELb1ELb0EEEvNS_16Flash_fwd_paramsE)
        /*0350*/ 	.word	0x000000ff


	//----- nvinfo : EIATTR_FRAME_SIZE
	.align		4
.L_152:
        /*0354*/ 	.byte	0x04, 0x11
        /*0356*/ 	.short	(.L_154 - .L_153)
	.align		4
.L_153:
        /*0358*/ 	.word	index@(_ZN5flash16flash_fwd_kernelI23Flash_fwd_kernel_traitsILi128ELi128ELi64ELi4ELb0ELb0EN7cutlass10bfloat16_tE19Flash_kernel_traitsILi128ELi128ELi64ELi4ES3_EELb0ELb0ELb0ELb0ELb1ELb1ELb1ELb0EEEvNS_16Flash_fwd_paramsE)
        /*035c*/ 	.word	0x00000080


	//----- nvinfo : EIATTR_REGCOUNT
	.align		4
.L_154:
        /*0360*/ 	.byte	0x04, 0x2f
        /*0362*/ 	.short	(.L_156 - .L_155)
	.align		4
.L_155:
        /*0364*/ 	.word	index@(_ZN5flash16flash_fwd_kernelI23Flash_fwd_kernel_traitsILi128ELi128ELi64ELi4ELb0ELb0EN7cutlass10bfloat16_tE19Flash_kernel_traitsILi128ELi128ELi64ELi4ES3_EELb0ELb0ELb0ELb0ELb1ELb1ELb0ELb0EEEvNS_16Flash_fwd_paramsE)
        /*0368*/ 	.word	0x000000ff


	//----- nvinfo : EIATTR_FRAME_SIZE
	.align		4
.L_156:
        /*036c*/ 	.byte	0x04, 0x11
        /*036e*/ 	.short	(.L_158 - .L_157)
	.align		4
.L_157:
        /*0370*/ 	.word	index@(_ZN5flash16flash_fwd_kernelI23Flash_fwd_kernel_traitsILi128ELi128ELi64ELi4ELb0ELb0EN7cutlass10bfloat16_tE19Flash_kernel_traitsILi128ELi128ELi64ELi4ES3_EELb0ELb0ELb0ELb0ELb1ELb1ELb0ELb0EEEvNS_16Flash_fwd_paramsE)
        /*0374*/ 	.word	0x00000018


	//----- nvinfo : EIATTR_REGCOUNT
	.align		4
.L_158:
        /*0378*/ 	.byte	0x04, 0x2f
        /*037a*/ 	.short	(.L_160 - .L_159)
	.align		4
.L_159:
        /*037c*/ 	.word	index@(_ZN5flash16flash_fwd_kernelI23Flash_fwd_kernel_traitsILi128ELi128ELi64ELi4ELb0ELb0EN7cutlass10bfloat16_tE19Flash_kernel_traitsILi128ELi128ELi64ELi4ES3_EELb0ELb0ELb0ELb0ELb0ELb1ELb1ELb0EEEvNS_16Flash_fwd_paramsE)
        /*0380*/ 	.word	0x000000ff


	//----- nvinfo : EIATTR_FRAME_SIZE
	.align		4
.L_160:
        /*0384*/ 	.byte	0x04, 0x11
        /*0386*/ 	.short	(.L_162 - .L_161)
	.align		4
.L_161:
        /*0388*/ 	.word	index@(_ZN5flash16flash_fwd_kernelI23Flash_fwd_kernel_traitsILi128ELi128ELi64ELi4ELb0ELb0EN7cutlass10bfloat16_tE19Flash_kernel_traitsILi128ELi128ELi64ELi4ES3_EELb0ELb0ELb0ELb0ELb0ELb1ELb1ELb0EEEvNS_16Flash_fwd_paramsE)
        /*038c*/ 	.word	0x000000b8


	//----- nvinfo : EIATTR_REGCOUNT
	.align		4
.L_162:
        /*0390*/ 	.byte	0x04, 0x2f
        /*0392*/ 	.short	(.L_164 - .L_163)
	.align		4
.L_163:
        /*0394*/ 	.word	index@(_ZN5flash16flash_fwd_kernelI23Flash_fwd_kernel_traitsILi128ELi128ELi64ELi4ELb0ELb0EN7cutlass10bfloat16_tE19Flash_kernel_traitsILi128ELi128ELi64ELi4ES3_EELb0ELb0ELb0ELb0ELb0ELb1ELb0ELb0EEEvNS_16Flash_fwd_paramsE)
        /*0398*/ 	.word	0x000000ff


	//----- nvinfo : EIATTR_FRAME_SIZE
	.align		4
.L_164:
        /*039c*/ 	.byte	0x04, 0x11
        /*039e*/ 	.short	(.L_166 - .L_165)
	.align		4
.L_165:
        /*03a0*/ 	.word	index@(_ZN5flash16flash_fwd_kernelI23Flash_fwd_kernel_traitsILi128ELi128ELi64ELi4ELb0ELb0EN7cutlass10bfloat16_tE19Flash_kernel_traitsILi128ELi128ELi64ELi4ES3_EELb0ELb0ELb0ELb0ELb0ELb1ELb0ELb0EEEvNS_16Flash_fwd_paramsE)
        /*03a4*/ 	.word	0x00000018


	//----- nvinfo : EIATTR_MIN_STACK_SIZE
	.align		4
.L_166:
        /*03a8*/ 	.byte	0x04, 0x12
        /*03aa*/ 	.short	(.L_168 - .L_167)
	.align		4
.L_167:
        /*03ac*/ 	.word	index@(_ZN5flash16flash_fwd_kernelI23Flash_fwd_kernel_traitsILi128ELi128ELi64ELi4ELb0ELb0EN7cutlass10bfloat16_tE19Flash_kernel_traitsILi128ELi128ELi64ELi4ES3_EELb0ELb0ELb0ELb0ELb0ELb1ELb0ELb0EEEvNS_16Flash_fwd_paramsE)
        /*03b0*/ 	.word	0x00000018


	//----- nvinfo : EIATTR_MIN_STACK_SIZE
	.align		4
.L_168:
        /*03b4*/ 	.byte	0x04, 0x12
        /*03b6*/ 	.short	(.L_170 - .L_169)
	.align		4
.L_169:
        /*03b8*/ 	.word	index@(_ZN5flash16flash_fwd_kernelI23Flash_fwd_kernel_traitsILi128ELi128ELi64ELi4ELb0ELb0EN7cutlass10bfloat16_tE19Flash_kernel_traitsILi128ELi128ELi64ELi4ES3_EELb0ELb0ELb0ELb0ELb0ELb1ELb1ELb0EEEvNS_16Flash_fwd_paramsE)
        /*03bc*/ 	.word	0x000000b8


	//----- nvinfo : EIATTR_MIN_STACK_SIZE
	.align		4
.L_170:
        /*03c0*/ 	.byte	0x04, 0x12
        /*03c2*/ 	.short	(.L_172 - .L_171)
	.align		4
.L_171:
        /*03c4*/ 	.word	index@(_ZN5flash16flash_fwd_kernelI23Flash_fwd_kernel_traitsILi128ELi128ELi64ELi4ELb0ELb0EN7cutlass10bfloat16_tE19Flash_kernel_traitsILi128ELi128ELi64ELi4ES3_EELb0ELb0ELb0ELb0ELb1ELb1ELb0ELb0EEEvNS_16Flash_fwd_paramsE)
        /*03c8*/ 	.word	0x00000018


	//----- nvinfo : EIATTR_MIN_STACK_SIZE
	.align		4
.L_172:
        /*03cc*/ 	.byte	0x04, 0x12
        /*03ce*/ 	.short	(.L_174 - .L_173)
	.align		4
.L_173:
        /*03d0*/ 	.word	index@(_ZN5flash16flash_fwd_kernelI23Flash_fwd_kernel_traitsILi128ELi128ELi64ELi4ELb0ELb0EN7cutlass10bfloat16_tE19Flash_kernel_traitsILi128ELi128ELi64ELi4ES3_EELb0ELb0ELb0ELb0ELb1ELb1ELb1ELb0EEEvNS_16Flash_fwd_paramsE)
        /*03d4*/ 	.word	0x00000080


	//----- nvinfo : EIATTR_MIN_STACK_SIZE
	.align		4
.L_174:
        /*03d8*/ 	.byte	0x04, 0x12
        /*03da*/ 	.short	(.L_176 - .L_175)
	.align		4
.L_175:
        /*03dc*/ 	.word	index@(_ZN5flash16flash_fwd_kernelI23Flash_fwd_kernel_traitsILi128ELi128ELi64ELi4ELb0ELb0EN7cutlass10bfloat16_tE19Flash_kernel_traitsILi128ELi128ELi64ELi4ES3_EELb0ELb0ELb0ELb0ELb0ELb0ELb0ELb0EEEvNS_16Flash_fwd_paramsE)
        /*03e0*/ 	.word	0x00000058


	//----- nvinfo : EIATTR_MIN_STACK_SIZE
	.align		4
.L_176:
        /*03e4*/ 	.byte	0x04, 0x12
        /*03e6*/ 	.short	(.L_178 - .L_177)
	.align		4
.L_177:
        /*03e8*/ 	.word	index@(_ZN5flash16flash_fwd_kernelI23Flash_fwd_kernel_traitsILi128ELi128ELi64ELi4ELb0ELb0EN7cutlass10bfloat16_tE19Flash_kernel_traitsILi128ELi128ELi64ELi4ES3_EELb0ELb0ELb0ELb0ELb0ELb0ELb1ELb0EEEvNS_16Flash_fwd_paramsE)
        /*03ec*/ 	.word	0x00000088


	//----- nvinfo : EIATTR_MIN_STACK_SIZE
	.align		4
.L_178:
        /*03f0*/ 	.byte	0x04, 0x12
        /*03f2*/ 	.short	(.L_180 - .L_179)
	.align		4
.L_179:
        /*03f4*/ 	.word	index@(_ZN5flash16flash_fwd_kernelI23Flash_fwd_kernel_traitsILi128ELi128ELi64ELi4ELb0ELb0EN7cutlass10bfloat16_tE19Flash_kernel_traitsILi128ELi128ELi64ELi4ES3_EELb0ELb0ELb0ELb1ELb0ELb0ELb0ELb0EEEvNS_16Flash_fwd_paramsE)
        /*03f8*/ 	.word	0x000000a0


	//----- nvinfo : EIATTR_MIN_STACK_SIZE
	.align		4
.L_180:
        /*03fc*/ 	.byte	0x04, 0x12
        /*03fe*/ 	.short	(.L_182 - .L_181)
	.align		4
.L_181:
        /*0400*/ 	.word	index@(_ZN5flash16flash_fwd_kernelI23Flash_fwd_kernel_traitsILi128ELi128ELi64ELi4ELb0ELb0EN7cutlass10bfloat16_tE19Flash_kernel_traitsILi128ELi128ELi64ELi4ES3_EELb0ELb0ELb0ELb1ELb0ELb0ELb1ELb0EEEvNS_16Flash_fwd_paramsE)
        /*0404*/ 	.word	0x00000098


	//----- nvinfo : EIATTR_MIN_STACK_SIZE
	.align		4
.L_182:
        /*0408*/ 	.byte	0x04, 0x12
        /*040a*/ 	.short	(.L_184 - .L_183)
	.align		4
.L_183:
        /*040c*/ 	.word	index@(_ZN5flash16flash_fwd_kernelI23Flash_fwd_kernel_traitsILi128ELi128ELi64ELi4ELb0ELb0EN7cutlass10bfloat16_tE19Flash_kernel_traitsILi128ELi128ELi64ELi4ES3_EELb0ELb0ELb1ELb0ELb0ELb1ELb0ELb0EEEvNS_16Flash_fwd_paramsE)
        /*0410*/ 	.word	0x000000b8


	//----- nvinfo : EIATTR_MIN_STACK_SIZE
	.align		4
.L_184:
        /*0414*/ 	.byte	0x04, 0x12
        /*0416*/ 	.short	(.L_186 - .L_185)
	.align		4
.L_185:
        /*0418*/ 	.word	index@(_ZN5flash16flash_fwd_kernelI23Flash_fwd_kernel_traitsILi128ELi128ELi64ELi4ELb0ELb0EN7cutlass10bfloat16_tE19Flash_kernel_traitsILi128ELi128ELi64ELi4ES3_EELb0ELb0ELb1ELb0ELb0ELb1ELb1ELb0EEEvNS_16Flash_fwd_paramsE)
        /*041c*/ 	.word	0x000000e0


	//----- nvinfo : EIATTR_MIN_STACK_SIZE
	.align		4
.L_186:
        /*0420*/ 	.byte	0x04, 0x12
        /*0422*/ 	.short	(.L_188 - .L_187)
	.align		4
.L_187:
        /*0424*/ 	.word	index@(_ZN5flash16flash_fwd_kernelI23Flash_fwd_kernel_traitsILi128ELi128ELi64ELi4ELb0ELb0EN7cutlass10bfloat16_tE19Flash_kernel_traitsILi128ELi128ELi64ELi4ES3_EELb0ELb0ELb1ELb0ELb0ELb0ELb0ELb0EEEvNS_16Flash_fwd_paramsE)
        /*0428*/ 	.word	0x000000b0


	//----- nvinfo : EIATTR_MIN_STACK_SIZE
	.align		4
.L_188:
        /*042c*/ 	.byte	0x04, 0x12
        /*042e*/ 	.short	(.L_190 - .L_189)
	.align		4
.L_189:
        /*0430*/ 	.word	index@(_ZN5flash16flash_fwd_kernelI23Flash_fwd_kernel_traitsILi128ELi128ELi64ELi4ELb0ELb0EN7cutlass10bfloat16_tE19Flash_kernel_traitsILi128ELi128ELi64ELi4ES3_EELb0ELb0ELb1ELb0ELb0ELb0ELb1ELb0EEEvNS_16Flash_fwd_paramsE)
        /*0434*/ 	.word	0x000000b8


	//----- nvinfo : EIATTR_MIN_STACK_SIZE
	.align		4
.L_190:
        /*0438*/ 	.byte	0x04, 0x12
        /*043a*/ 	.short	(.L_192 - .L_191)
	.align		4
.L_191:
        /*043c*/ 	.word	index@(_ZN5flash16flash_fwd_kernelI23Flash_fwd_kernel_traitsILi128ELi128ELi64ELi4ELb0ELb0EN7cutlass10bfloat16_tE19Flash_kernel_traitsILi128ELi128ELi64ELi4ES3_EELb0ELb0ELb1ELb1ELb0ELb0ELb0ELb0EEEvNS_16Flash_fwd_paramsE)
        /*0440*/ 	.word	0x00000108


	//----- nvinfo : EIATTR_MIN_STACK_SIZE
	.align		4
.L_192:
        /*0444*/ 	.byte	0x04, 0x12
        /*0446*/ 	.short	(.L_194 - .L_193)
	.align		4
.L_193:
        /*0448*/ 	.word	index@(_ZN5flash16flash_fwd_kernelI23Flash_fwd_kernel_traitsILi128ELi128ELi64ELi4ELb0ELb0EN7cutlass10bfloat16_tE19Flash_kernel_traitsILi128ELi128ELi64ELi4ES3_EELb0ELb0ELb1ELb1ELb0ELb0ELb1ELb0EEEvNS_16Flash_fwd_paramsE)
        /*044c*/ 	.word	0x00000100


	//----- nvinfo : EIATTR_MIN_STACK_SIZE
	.align		4
.L_194:
        /*0450*/ 	.byte	0x04, 0x12
        /*0452*/ 	.short	(.L_196 - .L_195)
	.align		4
.L_195:
        /*0454*/ 	.word	index@(_ZN5flash16flash_fwd_kernelI23Flash_fwd_kernel_traitsILi128ELi128ELi32ELi4ELb0ELb0EN7cutlass10bfloat16_tE19Flash_kernel_traitsILi128ELi128ELi32ELi4ES3_EELb0ELb0ELb0ELb0ELb0ELb1ELb0ELb0EEEvNS_16Flash_fwd_paramsE)
        /*0458*/ 	.word	0x00000000


	//----- nvinfo : EIATTR_MIN_STACK_SIZE
	.align		4
.L_196:
        /*045c*/ 	.byte	0x04, 0x12
        /*045e*/ 	.short	(.L_198 - .L_197)
	.align		4
.L_197:
        /*0460*/ 	.word	index@(_ZN5flash16flash_fwd_kernelI23Flash_fwd_kernel_traitsILi128ELi128ELi32ELi4ELb0ELb0EN7cutlass10bfloat16_tE19Flash_kernel_traitsILi128ELi128ELi32ELi4ES3_EELb0ELb0ELb0ELb0ELb1ELb1ELb0ELb0EEEvNS_16Flash_fwd_paramsE)
        /*0464*/ 	.word	0x00000000


	//----- nvinfo : EIATTR_MIN_STACK_SIZE
	.align		4
.L_198:
        /*0468*/ 	.byte	0x04, 0x12
        /*046a*/ 	.short	(.L_200 - .L_199)
	.align		4
.L_199:
        /*046c*/ 	.word	index@(_ZN5flash16flash_fwd_kernelI23Flash_fwd_kernel_traitsILi128ELi128ELi32ELi4ELb0ELb0EN7cutlass10bfloat16_tE19Flash_kernel_traitsILi128ELi128ELi32ELi4ES3_EELb0ELb0ELb0ELb0ELb0ELb0ELb0ELb0EEEvNS_16Flash_fwd_paramsE)
        /*0470*/ 	.word	0x00000000


	//----- nvinfo : EIATTR_MIN_STACK_SIZE
	.align		4
.L_200:
        /*0474*/ 	.byte	0x04, 0x12
        /*0476*/ 	.short	(.L_202 - .L_201)
	.align		4
.L_201:
        /*0478*/ 	.word	index@(_ZN5flash16flash_fwd_kernelI23Flash_fwd_kernel_traitsILi128ELi128ELi32ELi4ELb0ELb0EN7cutlass10bfloat16_tE19Flash_kernel_traitsILi128ELi128ELi32ELi4ES3_EELb0ELb0ELb0ELb1ELb0ELb0ELb0ELb0EEEvNS_16Flash_fwd_paramsE)
        /*047c*/ 	.word	0x00000000


	//----- nvinfo : EIATTR_MIN_STACK_SIZE
	.align		4
.L_202:
        /*0480*/ 	.byte	0x04, 0x12
        /*0482*/ 	.short	(.L_204 - .L_203)
	.align		4
.L_203:
        /*0484*/ 	.word	index@(_ZN5flash16flash_fwd_kernelI23Flash_fwd_kernel_traitsILi128ELi128ELi32ELi4ELb0ELb0EN7cutlass10bfloat16_tE19Flash_kernel_traitsILi128ELi128ELi32ELi4ES3_EELb0ELb0ELb1ELb0ELb0ELb1ELb0ELb0EEEvNS_16Flash_fwd_paramsE)
        /*0488*/ 	.word	0x00000040


	//----- nvinfo : EIATTR_MIN_STACK_SIZE
	.align		4
.L_204:
        /*048c*/ 	.byte	0x04, 0x12
        /*048e*/ 	.short	(.L_206 - .L_205)
	.align		4
.L_205:
        /*0490*/ 	.word	index@(_ZN5flash16flash_fwd_kernelI23Flash_fwd_kernel_traitsILi128ELi128ELi32ELi4ELb0ELb0EN7cutlass10bfloat16_tE19Flash_kernel_traitsILi128ELi128ELi32ELi4ES3_EELb0ELb0ELb1ELb0ELb0ELb0ELb0ELb0EEEvNS_16Flash_fwd_paramsE)
        /*0494*/ 	.word	0x00000038


	//----- nvinfo : EIATTR_MIN_STACK_SIZE
	.align		4
.L_206:
        /*0498*/ 	.byte	0x04, 0x12
        /*049a*/ 	.short	(.L_208 - .L_207)
	.align		4
.L_207:
        /*049c*/ 	.word	index@(_ZN5flash16flash_fwd_kernelI23Flash_fwd_kernel_traitsILi128ELi128ELi32ELi4ELb0ELb0EN7cutlass10bfloat16_tE19Flash_kernel_traitsILi128ELi128ELi32ELi4ES3_EELb0ELb0ELb1ELb1ELb0ELb0ELb0ELb0EEEvNS_16Flash_fwd_paramsE)
        /*04a0*/ 	.word	0x00000028


	//----- nvinfo : EIATTR_MIN_STACK_SIZE
	.align		4
.L_208:
        /*04a4*/ 	.byte	0x04, 0x12
        /*04a6*/ 	.short	(.L_210 - .L_209)
	.align		4
.L_209:
        /*04a8*/ 	.word	index@(_ZN5flash16flash_fwd_kernelI23Flash_fwd_kernel_traitsILi128ELi128ELi32ELi4ELb0ELb0EN7cutlass10bfloat16_tE19Flash_kernel_traitsILi128ELi128ELi32ELi4ES3_EELb1ELb0ELb0ELb0ELb0ELb1ELb0ELb0EEEvNS_16Flash_fwd_paramsE)
        /*04ac*/ 	.word	0x00000018


	//----- nvinfo : EIATTR_MIN_STACK_SIZE
	.align		4
.L_210:
        /*04b0*/ 	.byte	0x04, 0x12
        /*04b2*/ 	.short	(.L_212 - .L_211)
	.align		4
.L_211:
        /*04b4*/ 	.word	index@(_ZN5flash16flash_fwd_kernelI23Flash_fwd_kernel_traitsILi128ELi128ELi32ELi4ELb0ELb0EN7cutlass10bfloat16_tE19Flash_kernel_traitsILi128ELi128ELi32ELi4ES3_EELb0ELb0ELb0ELb0ELb0ELb1ELb1ELb0EEEvNS_16Flash_fwd_paramsE)
        /*04b8*/ 	.word	0x00000018


	//----- nvinfo : EIATTR_MIN_STACK_SIZE
	.align		4
.L_212:
        /*04bc*/ 	.byte	0x04, 0x12
        /*04be*/ 	.short	(.L_214 - .L_213)
	.align		4
.L_213:
        /*04c0*/ 	.word	index@(_ZN5flash16flash_fwd_kernelI23Flash_fwd_kernel_traitsILi128ELi128ELi32ELi4ELb0ELb0EN7cutlass10bfloat16_tE19Flash_kernel_traitsILi128ELi128ELi32ELi4ES3_EELb1ELb0ELb0ELb0ELb0ELb0ELb0ELb0EEEvNS_16Flash_fwd_paramsE)
        /*04c4*/ 	.word	0x00000018


	//----- nvinfo : EIATTR_MIN_STACK_SIZE
	.align		4
.L_214:
        /*04c8*/ 	.byte	0x04, 0x12
        /*04ca*/ 	.short	(.L_216 - .L_215)
	.align		4
.L_215:
        /*04cc*/ 	.word	index@(_ZN5flash16flash_fwd_kernelI23Flash_fwd_kernel_traitsILi128ELi128ELi32ELi4ELb0ELb0EN7cutlass10bfloat16_tE19Flash_kernel_traitsILi128ELi128ELi32ELi4ES3_EELb1ELb0ELb1ELb0ELb0ELb0ELb0ELb0EEEvNS_16Flash_fwd_paramsE)
        /*04d0*/ 	.word	0x00000060


	//----- nvinfo : EIATTR_MIN_STACK_SIZE
	.align		4
.L_216:
        /*04d4*/ 	.byte	0x04, 0x12
        /*04d6*/ 	.short	(.L_218 - .L_217)
	.align		4
.L_217:
        /*04d8*/ 	.word	index@(_ZN5flash16flash_fwd_kernelI23Flash_fwd_kernel_traitsILi128ELi128ELi32ELi4ELb0ELb0EN7cutlass10bfloat16_tE19Flash_kernel_traitsILi128ELi128ELi32ELi4ES3_EELb1ELb0ELb0ELb0ELb1ELb1ELb0ELb0EEEvNS_16Flash_fwd_paramsE)
        /*04dc*/ 	.word	0x00000000


	//----- nvinfo : EIATTR_MIN_STACK_SIZE
	.align		4
.L_218:
        /*04e0*/ 	.byte	0x04, 0x12
        /*04e2*/ 	.short	(.L_220 - .L_219)
	.align		4
.L_219:
        /*04e4*/ 	.word	index@(_ZN5flash16flash_fwd_kernelI23Flash_fwd_kernel_traitsILi128ELi128ELi32ELi4ELb0ELb0EN7cutlass10bfloat16_tE19Flash_kernel_traitsILi128ELi128ELi32ELi4ES3_EELb0ELb0ELb0ELb0ELb1ELb1ELb1ELb0EEEvNS_16Flash_fwd_paramsE)
        /*04e8*/ 	.word	0x00000010


	//----- nvinfo : EIATTR_MIN_STACK_SIZE
	.align		4
.L_220:
        /*04ec*/ 	.byte	0x04, 0x12
        /*04ee*/ 	.short	(.L_222 - .L_221)
	.align		4
.L_221:
        /*04f0*/ 	.word	index@(_ZN5flash16flash_fwd_kernelI23Flash_fwd_kernel_traitsILi128ELi128ELi32ELi4ELb0ELb0EN7cutlass10bfloat16_tE19Flash_kernel_traitsILi128ELi128ELi32ELi4ES3_EELb1ELb0ELb0ELb1ELb0ELb0ELb0ELb0EEEvNS_16Flash_fwd_paramsE)
        /*04f4*/ 	.word	0x00000020


	//----- nvinfo : EIATTR_MIN_STACK_SIZE
	.align		4
.L_222:
        /*04f8*/ 	.byte	0x04, 0x12
        /*04fa*/ 	.short	(.L_224 - .L_223)
	.align		4
.L_223:
        /*04fc*/ 	.word	index@(_ZN5flash16flash_fwd_kernelI23Flash_fwd_kernel_traitsILi128ELi128ELi32ELi4ELb0ELb0EN7cutlass10bfloat16_tE19Flash_kernel_traitsILi128ELi128ELi32ELi4ES3_EELb1ELb0ELb0ELb0ELb0ELb0ELb0ELb1EEEvNS_16Flash_fwd_paramsE)
        /*0500*/ 	.word	0x000000a0


	//----- nvinfo : EIATTR_MIN_STACK_SIZE
	.align		4
.L_224:
        /*0504*/ 	.byte	0x04, 0x12
        /*0506*/ 	.short	(.L_226 - .L_225)
	.align		4
.L_225:
        /*0508*/ 	.word	index@(_ZN5flash16flash_fwd_kernelI23Flash_fwd_kernel_traitsILi128ELi128ELi32ELi4ELb0ELb0EN7cutlass10bfloat16_tE19Flash_kernel_traitsILi128ELi128ELi32ELi4ES3_EELb0ELb0ELb0ELb0ELb0ELb0ELb1ELb0EEEvNS_16Flash_fwd_paramsE)
        /*050c*/ 	.word	0x00000018


	//----- nvinfo : EIATTR_MIN_STACK_SIZE
	.align		4
.L_226:
        /*0510*/ 	.byte	0x04, 0x12
        /*0512*/ 	.short	(.L_228 - .L_227)
	.align		4
.L_227:
        /*0514*/ 	.word	index@(_ZN5flash16flash_fwd_kernelI23Flash_fwd_kernel_traitsILi128ELi128ELi32ELi4ELb0ELb0EN7cutlass10bfloat16_tE19Flash_kernel_traitsILi128ELi128ELi32ELi4ES3_EELb1ELb0ELb0ELb1ELb0ELb0ELb0ELb1EEEvNS_16Flash_fwd_paramsE)
        /*0518*/ 	.word	0x000000b0


	//----- nvinfo : EIATTR_MIN_STACK_SIZE
	.align		4
.L_228:
        /*051c*/ 	.byte	0x04, 0x12
        /*051e*/ 	.short	(.L_230 - .L_229)
	.align		4
.L_229:
        /*0520*/ 	.word	index@(_ZN5flash16flash_fwd_kernelI23Flash_fwd_kernel_traitsILi128ELi128ELi32ELi4ELb0ELb0EN7cutlass10bfloat16_tE19Flash_kernel_traitsILi128ELi128ELi32ELi4ES3_EELb0ELb0ELb0ELb1ELb0ELb0ELb1ELb0EEEvNS_16Flash_fwd_paramsE)
        /*0524*/ 	.word	0x00000018


	//----- nvinfo : EIATTR_MIN_STACK_SIZE
	.align		4
.L_230:
        /*0528*/ 	.byte	0x04, 0x12
        /*052a*/ 	.short	(.L_232 - .L_231)
	.align		4
.L_231:
        /*052c*/ 	.word	index@(_ZN5flash16flash_fwd_kernelI23Flash_fwd_kernel_traitsILi128ELi128ELi32ELi4ELb0ELb0EN7cutlass10bfloat16_tE19Flash_kernel_traitsILi128ELi128ELi32ELi4ES3_EELb1ELb0ELb1ELb0ELb0ELb1ELb0ELb0EEEvNS_16Flash_fwd_paramsE)
        /*0530*/ 	.word	0x00000060


	//----- nvinfo : EIATTR_MIN_STACK_SIZE
	.align		4
.L_232:
        /*0534*/ 	.byte	0x04, 0x12
        /*0536*/ 	.short	(.L_234 - .L_233)
	.align		4
.L_233:
        /*0538*/ 	.word	index@(_ZN5flash16flash_fwd_kernelI23Flash_fwd_kernel_traitsILi128ELi128ELi32ELi4ELb0ELb0EN7cutlass10bfloat16_tE19Flash_kernel_traitsILi128ELi128ELi32ELi4ES3_EELb0ELb0ELb1ELb0ELb0ELb1ELb1ELb0EEEvNS_16Flash_fwd_paramsE)
        /*053c*/ 	.word	0x00000000


	//----- nvinfo : EIATTR_MIN_STACK_SIZE
	.align		4
.L_234:
        /*0540*/ 	.byte	0x04, 0x12
        /*0542*/ 	.short	(.L_236 - .L_235)
	.align		4
.L_235:
        /*0544*/ 	.word	index@(_ZN5flash16flash_fwd_kernelI23Flash_fwd_kernel_traitsILi128ELi128ELi32ELi4ELb0ELb0EN7cutlass10bfloat16_tE19Flash_kernel_traitsILi128ELi128ELi32ELi4ES3_EELb1ELb0ELb1ELb1ELb0ELb0ELb0ELb0EEEvNS_16Flash_fwd_paramsE)
        /*0548*/ 	.word	0x00000070


	//----- nvinfo : EIATTR_MIN_STACK_SIZE
	.align		4
.L_236:
        /*054c*/ 	.byte	0x04, 0x12
        /*054e*/ 	.short	(.L_238 - .L_237)
	.align		4
.L_237:
        /*0550*/ 	.word	index@(_ZN5flash16flash_fwd_kernelI23Flash_fwd_kernel_traitsILi128ELi128ELi32ELi4ELb0ELb0EN7cutlass10bfloat16_tE19Flash_kernel_traitsILi128ELi128ELi32ELi4ES3_EELb1ELb0ELb1ELb0ELb0ELb0ELb0ELb1EEEvNS_16Flash_fwd_paramsE)
        /*0554*/ 	.word	0x00000068


	//----- nvinfo : EIATTR_MIN_STACK_SIZE
	.align		4
.L_238:
        /*0558*/ 	.byte	0x04, 0x12
        /*055a*/ 	.short	(.L_240 - .L_239)
	.align		4
.L_239:
        /*055c*/ 	.word	index@(_ZN5flash16flash_fwd_kernelI23Flash_fwd_kernel_traitsILi128ELi128ELi32ELi4ELb0ELb0EN7cutlass10bfloat16_tE19Flash_kernel_traitsILi128ELi128ELi32ELi4ES3_EELb0ELb0ELb1ELb0ELb0ELb0ELb1ELb0EEEvNS_16Flash_fwd_paramsE)
        /*0560*/ 	.word	0x00000038


	//----- nvinfo : EIATTR_MIN_STACK_SIZE
	.align		4
.L_240:
        /*0564*/ 	.byte	0x04, 0x12
        /*0566*/ 	.short	(.L_242 - .L_241)
	.align		4
.L_241:
        /*0568*/ 	.word	index@(_ZN5flash16flash_fwd_kernelI23Flash_fwd_kernel_traitsILi128ELi128ELi32ELi4ELb0ELb0EN7cutlass10bfloat16_tE19Flash_kernel_traitsILi128ELi128ELi32ELi4ES3_EELb1ELb0ELb1ELb1ELb0ELb0ELb0ELb1EEEvNS_16Flash_fwd_paramsE)
        /*056c*/ 	.word	0x000000b0


	//----- nvinfo : EIATTR_MIN_STACK_SIZE
	.align		4
.L_242:
        /*0570*/ 	.byte	0x04, 0x12
        /*0572*/ 	.short	(.L_244 - .L_243)
	.align		4
.L_243:
        /*0574*/ 	.word	index@(_ZN5flash16flash_fwd_kernelI23Flash_fwd_kernel_traitsILi128ELi128ELi32ELi4ELb0ELb0EN7cutlass10bfloat16_tE19Flash_kernel_traitsILi128ELi128ELi32ELi4ES3_EELb0ELb0ELb1ELb1ELb0ELb0ELb1ELb0EEEvNS_16Flash_fwd_paramsE)
        /*0578*/ 	.word	0x00000028
.L_244:


//--------------------- .nv.compat                --------------------------
	.section	.nv.compat,"",@"SHT_CUDA_COMPAT_INFO"
	.align	4
        /*0000*/ 	.byte	0x02, 0x09, 0x01, 0x00, 0x02, 0x02, 0x01, 0x00, 0x02, 0x05, 0x05, 0x00, 0x03, 0x07, 0x01, 0x01
        /*0010*/ 	.byte	0x02, 0x03, 0x00, 0x00, 0x02, 0x06, 0x01, 0x00, 0x04, 0x0b, 0x08, 0x00, 0x00, 0x00, 0x00, 0x00
        /*0020*/ 	.byte	0x00, 0x00, 0x00, 0x00


//--------------------- .nv.info._ZN5flash16flash_fwd_kernelI23Flash_fwd_kernel_traitsILi128ELi128ELi64ELi4ELb0ELb0EN7cutlass10bfloat16_tE19Flash_kernel_traitsILi128ELi128ELi64ELi4ES3_EELb0ELb0ELb0ELb0ELb0ELb1ELb0ELb0EEEvNS_16Flash_fwd_paramsE --------------------------
	.section	.nv.info._ZN5flash16flash_fwd_kernelI23Flash_fwd_kernel_traitsILi128ELi128ELi64ELi4ELb0ELb0EN7cutlass10bfloat16_tE19Flash_kernel_traitsILi128ELi128ELi64ELi4ES3_EELb0ELb0ELb0ELb0ELb0ELb1ELb0ELb0EEEvNS_16Flash_fwd_paramsE,"",@"SHT_CUDA_INFO"
	.sectionflags	@""
	.align	4


	//----- nvinfo : EIATTR_CUDA_API_VERSION
	.align		4
        /*0000*/ 	.byte	0x04, 0x37
        /*0002*/ 	.short	(.L_246 - .L_245)
.L_245:
        /*0004*/ 	.word	0x00000082


	//----- nvinfo : EIATTR_KPARAM_INFO
	.align		4
.L_246:
        /*0008*/ 	.byte	0x04, 0x17
        /*000a*/ 	.short	(.L_248 - .L_247)
.L_247:
        /*000c*/ 	.word	0x00000000
        /*0010*/ 	.short	0x0000
        /*0012*/ 	.short	0x0000
        /*0014*/ 	.byte	0x00, 0xf0, 0x41, 0x07


	//----- nvinfo : EIATTR_SPARSE_MMA_MASK
	.align		4
.L_248:
        /*0018*/ 	.byte	0x03, 0x50
        /*001a*/ 	.short	0x0000


	//----- nvinfo : EIATTR_MAXREG_COUNT
	.align		4
        /*001c*/ 	.byte	0x03, 0x1b
        /*001e*/ 	.short	0x00ff


	//----- nvinfo : EIATTR_NUM_BARRIERS
	.align		4
        /*0020*/ 	.byte	0x02, 0x4c
        /*0022*/ 	.byte	0x01
	.zero		1


	//----- nvinfo : EIATTR_ANNOTATIONS
	.align		4
        /*0024*/ 	.byte	0x04, 0x55
        /*0026*/ 	.short	(.L_250 - .L_249)


	//   ....[0]....
.L_249:
        /*0028*/ 	.word	0x00000001
        /*002c*/ 	.byte	0x20, 0x61, 0x00, 0x00, 0x01, 0x00, 0x00, 0x00, 0x30, 0x61, 0x00, 0x00, 0x01, 0x00, 0x00, 0x00
        /*003c*/ 	.byte	0x50, 0x61, 0x00, 0x00, 0x01, 0x00, 0x00, 0x00, 0x60, 0x61, 0x00, 0x00, 0x01, 0x00, 0x00, 0x00
        /*004c*/ 	.byte	0x00, 0x77, 0x00, 0x00, 0x01, 0x00, 0x00, 0x00, 0xb0, 0x92, 0x00, 0x00, 0x01, 0x00, 0x00, 0x00
        /*005c*/ 	.byte	0xd0, 0x92, 0x00, 0x00, 0x01, 0x00, 0x00, 0x00, 0xf0, 0x92, 0x00, 0x00, 0x01, 0x00, 0x00, 0x00
        /*006c*/ 	.byte	0x00, 0x93, 0x00, 0x00, 0x01, 0x00, 0x00, 0x00, 0x70, 0x98, 0x00, 0x00, 0x01, 0x00, 0x00, 0x00
        /*007c*/ 	.byte	0x80, 0x9b, 0x00, 0x00, 0x01, 0x00, 0x00, 0x00, 0x90, 0x9b, 0x00, 0x00, 0x01, 0x00, 0x00, 0x00
        /*008c*/ 	.byte	0xc0, 0x9b, 0x00, 0x00, 0x01, 0x00, 0x00, 0x00, 0xe0, 0x9b, 0x00, 0x00, 0x01, 0x00, 0x00, 0x00
        /*009c*/ 	.byte	0x00, 0x9c, 0x00, 0x00, 0x01, 0x00, 0x00, 0x00, 0x40, 0x9c, 0x00, 0x00, 0x01, 0x00, 0x00, 0x00
        /*00ac*/ 	.byte	0x60, 0x9c, 0x00, 0x00, 0x01, 0x00, 0x00, 0x00, 0x90, 0x9c, 0x00, 0x00


	//----- nvinfo : EIATTR_MERCURY_ISA_VERSION
	.align		4
.L_250:
        /*00b8*/ 	.byte	0x03, 0x5f
        /*00ba*/ 	.short	0x0101


	//----- nvinfo : EIATTR_INT_WARP_WIDE_INSTR_OFFSETS
	.align		4
        /*00bc*/ 	.byte	0x04, 0x31
        /*00be*/ 	.short	(.L_252 - .L_251)


	//   ....[0]....
.L_251:
        /*00c0*/ 	.word	0x00002530


	//   ....[1]....
        /*00c4*/ 	.word	0x00002680


	//   ....[2]....
        /*00c8*/ 	.word	0x00002bb0


	//----- nvinfo : EIATTR_COOP_GROUP_MASK_REGIDS
	.align		4
.L_252:
        /*00cc*/ 	.byte	0x04, 0x29
        /*00ce*/ 	.short	(.L_254 - .L_253)


	//   ....[0]....
.L_253:
        /*00d0*/ 	.word	0xffffffff


	//   ....[1]....
        /*00d4*/ 	.word	0xffffffff


	//   ....[2]....
        /*00d8*/ 	.word	0xffffffff


	//   ....[3]....
        /*00dc*/ 	.word	0xffffffff


	//   ....[4]....
        /*00e0*/ 	.word	0xffffffff


	//   ....[5]....
        /*00e4*/ 	.word	0xffffffff


	//   ....[6]....
        /*00e8*/ 	.word	0xffffffff


	//   ....[7]....
        /*00ec*/ 	.word	0xffffffff


	//   ....[8]....
        /*00f0*/ 	.word	0xffffffff


	//   ....[9]....
        /*00f4*/ 	.word	0xffffffff


	//   ....[10]....
        /*00f8*/ 	.word	0xffffffff


	//   ....[11]....
        /*00fc*/ 	.word	0xffffffff


	//   ....[12]....
        /*0100*/ 	.word	0xffffffff


	//   ....[13]....
        /*0104*/ 	.word	0xffffffff


	//   ....[14]....
        /*0108*/ 	.word	0xffffffff


	//   ....[15]....
        /*010c*/ 	.word	0xffffffff


	//   ....[16]....
        /*0110*/ 	.word	0xffffffff


	//   ....[17]....
        /*0114*/ 	.word	0xffffffff


	//   ....[18]....
        /*0118*/ 	.word	0xffffffff


	//   ....[19]....
        /*011c*/ 	.word	0xffffffff


	//   ....[20]....
        /*0120*/ 	.word	0xffffffff


	//   ....[21]....
        /*0124*/ 	.word	0xffffffff


	//   ....[22]....
        /*0128*/ 	.word	0xffffffff


	//   ....[23]....
        /*012c*/ 	.word	0xffffffff


	//----- nvinfo : EIATTR_COOP_GROUP_INSTR_OFFSETS
	.align		4
.L_254:
        /*0130*/ 	.byte	0x04, 0x28
        /*0132*/ 	.short	(.L_256 - .L_255)


	//   ....[0]....
.L_255:
        /*0134*/ 	.word	0x00004550


	//   ....[1]....
        /*0138*/ 	.word	0x00004580


	//   ....[2]....
        /*013c*/ 	.word	0x00004660


	//   ....[3]....
        /*0140*/ 	.word	0x00004690


	//   ....[4]....
        /*0144*/ 	.word	0x00004830


	//   ....[5]....
        /*0148*/ 	.word	0x00004940


	//   ....[6]....
        /*014c*/ 	.word	0x000049d0


	//   ....[7]....
        /*0150*/ 	.word	0x00004b30


	//   ....[8]....
        /*0154*/ 	.word	0x00007670


	//   ....[9]....
        /*0158*/ 	.word	0x000076a0


	//   ....[10]....
        /*015c*/ 	.word	0x000076d0


	//   ....[11]....
        /*0160*/ 	.word	0x000076e0


	//   ....[12]....
        /*0164*/ 	.word	0x00007740


	//   ....[13]....
        /*0168*/ 	.word	0x00007760


	//   ....[14]....
        /*016c*/ 	.word	0x00007770


	//   ....[15]....
        /*0170*/ 	.word	0x00007780


	//   ....[16]....
        /*0174*/ 	.word	0x00009de0


	//   ....[17]....
        /*0178*/ 	.word	0x00009df0


	//   ....[18]....
        /*017c*/ 	.word	0x00009e00


	//   ....[19]....
        /*0180*/ 	.word	0x00009e20


	//   ....[20]....
        /*0184*/ 	.word	0x00009e50


	//   ....[21]....
        /*0188*/ 	.word	0x00009e70


	//   ....[22]....
        /*018c*/ 	.word	0x00009e80


	//   ....[23]....
        /*0190*/ 	.word	0x00009ea0


	//----- nvinfo : EIATTR_VRC_CTA_INIT_COUNT
	.align		4
.L_256:
        /*0194*/ 	.byte	0x02, 0x4a
	.zero		1
	.zero		1


	//----- nvinfo : EIATTR_EXIT_INSTR_OFFSETS
	.align		4
        /*0198*/ 	.byte	0x04, 0x1c
        /*019a*/ 	.short	(.L_258 - .L_257)


	//   ....[0]....
.L_257:
        /*019c*/ 	.word	0x00000500


	//   ....[1]....
        /*01a0*/ 	.word	0x000017d0


	//   ....[2]....
        /*01a4*/ 	.word	0x00001860


	//   ....[3]....
        /*01a8*/ 	.word	0x0000c0b0


	//   ....[4]....
        /*01ac*/ 	.word	0x0000c190


	//----- nvinfo : EIATTR_CRS_STACK_SIZE
	.align		4
.L_258:
        /*01b0*/ 	.byte	0x04, 0x1e
        /*01b2*/ 	.short	(.L_260 - .L_259)
.L_259:
        /*01b4*/ 	.word	0x00000000


	//----- nvinfo : EIATTR_CBANK_PARAM_SIZE
	.align		4
.L_260:
        /*01b8*/ 	.byte	0x03, 0x19
        /*01ba*/ 	.short	0x01d0


	//----- nvinfo : EIATTR_PARAM_CBANK
	.align		4
        /*01bc*/ 	.byte	0x04, 0x0a
        /*01be*/ 	.short	(.L_262 - .L_261)
	.align		4
.L_261:
        /*01c0*/ 	.word	index@(.nv.constant0._ZN5flash16flash_fwd_kernelI23Flash_fwd_kernel_traitsILi128ELi128ELi64ELi4ELb0ELb0EN7cutlass10bfloat16_tE19Flash_kernel_traitsILi128ELi128ELi64ELi4ES3_EELb0ELb0ELb0ELb0ELb0ELb1ELb0ELb0EEEvNS_16Flash_fwd_paramsE)
        /*01c4*/ 	.short	0x0380
        /*01c6*/ 	.short	0x01d0


	//----- nvinfo : EIATTR_SW_WAR
	.align		4
.L_262:
        /*01c8*/ 	.byte	0x04, 0x36
        /*01ca*/ 	.short	(.L_264 - .L_263)
.L_263:
        /*01cc*/ 	.word	0x00000008
.L_264:


//--------------------- .nv.info._ZN5flash16flash_fwd_kernelI23Flash_fwd_kernel_traitsILi128ELi128ELi64ELi4ELb0ELb0EN7cutlass10bfloat16_tE19Flash_kernel_traitsILi128ELi128ELi64ELi4ES3_EELb0ELb0ELb0ELb0ELb0ELb1ELb1ELb0EEEvNS_16Flash_fwd_paramsE --------------------------
	.section	.nv.info._ZN5flash16flash_fwd_kernelI23Flash_fwd_kernel_traitsILi128ELi128ELi64ELi4ELb0ELb0EN7cutlass10bfloat16_tE19Flash_kernel_traitsILi128ELi128ELi64ELi4ES3_EELb0ELb0ELb0ELb0ELb0ELb1ELb1ELb0EEEvNS_16Flash_fwd_paramsE,"",@"SHT_CUDA_INFO"
	.sectionflags	@""
	.align	4


	//----- nvinfo : EIATTR_CUDA_API_VERSION
	.align		4
        /*0000*/ 	.byte	0x04, 0x37
        /*0002*/ 	.short	(.L_266 - .L_265)
.L_265:
        /*0004*/ 	.word	0x00000082


	//----- nvinfo : EIATTR_KPARAM_INFO
	.align		4
.L_266:
        /*0008*/ 	.byte	0x04, 0x17
        /*000a*/ 	.short	(.L_268 - .L_267)
.L_267:
        /*000c*/ 	.word	0x00000000
        /*0010*/ 	.short	0x0000
        /*0012*/ 	.short	0x0000
        /*0014*/ 	.byte	0x00, 0xf0, 0x41, 0x07


	//----- nvinfo : EIATTR_SPARSE_MMA_MASK
	.align		4
.L_268:
        /*0018*/ 	.byte	0x03, 0x50
        /*001a*/ 	.short	0x0000


	//----- nvinfo : EIATTR_MAXREG_COUNT
	.align		4
        /*001c*/ 	.byte	0x03, 0x1b
        /*001e*/ 	.short	0x00ff


	//----- nvinfo : EIATTR_NUM_BARRIERS
	.align		4
        /*0020*/ 	.byte	0x02, 0x4c
        /*0022*/ 	.byte	0x01
	.zero		1


	//----- nvinfo : EIATTR_ANNOTATIONS
	.align		4
        /*0024*/ 	.byte	0x04, 0x55
        /*0026*/ 	.short	(.L_270 - .L_269)


	//   ....[0]....
.L_269:
        /* <DEDUP_REMOVED lines=63> */


	//----- nvinfo : EIATTR_MERCURY_ISA_VERSION
	.align		4
.L_270:
        /*0408*/ 	.byte	0x03, 0x5f
        /*040a*/ 	.short	0x0101


	//----- nvinfo : EIATTR_INT_WARP_WIDE_INSTR_OFFSETS
	.align		4
        /*040c*/ 	.byte	0x04, 0x31
        /*040e*/ 	.short	(.L_272 - .L_271)


	//   ....[0]....
.L_271:
        /*0410*/ 	.word	0x00002610


	//   ....[1]....
        /*0414*/ 	.word	0x000026d0


	//   ....[2]....
        /*0418*/ 	.word	0x00002c80


	//----- nvinfo : EIATTR_COOP_GROUP_MASK_REGIDS
	.align		4
.L_272:
        /*041c*/ 	.byte	0x04, 0x29
        /*041e*/ 	.short	(.L_274 - .L_273)


	//   ....[0]....
.L_273:
        /*0420*/ 	.word	0xffffffff


	//   ....[1]....
        /*0424*/ 	.word	0xffffffff


	//   ....[2]....
        /*0428*/ 	.word	0xffffffff


	//   ....[3]....
        /*042c*/ 	.word	0xffffffff


	//   ....[4]....
        /*0430*/ 	.word	0xffffffff


	//   ....[5]....
        /*0434*/ 	.word	0xffffffff


	//   ....[6]....
        /*0438*/ 	.word	0xffffffff


	//   ....[7]....
        /*043c*/ 	.word	0xffffffff


	//   ....[8]....
        /*0440*/ 	.word	0xffffffff


	//   ....[9]....
        /*0444*/ 	.word	0xffffffff


	//   ....[10]....
        /*0448*/ 	.word	0xffffffff


	//   ....[11]....
        /*044c*/ 	.word	0xffffffff


	//   ....[12]....
        /*0450*/ 	.word	0xffffffff


	//   ....[13]....
        /*0454*/ 	.word	0xffffffff


	//   ....[14]....
        /*0458*/ 	.word	0xffffffff


	//   ....[15]....
        /*045c*/ 	.word	0xffffffff


	//   ....[16]....
        /*0460*/ 	.word	0xffffffff


	//   ....[17]....
        /*0464*/ 	.word	0xffffffff


	//   ....[18]....
        /*0468*/ 	.word	0xffffffff


	//   ....[19]....
        /*046c*/ 	.word	0xffffffff


	//   ....[20]....
        /*0470*/ 	.word	0xffffffff


	//   ....[21]....
        /*0474*/ 	.word	0xffffffff


	//   ....[22]....
        /*0478*/ 	.word	0xffffffff


	//   ....[23]....
        /*047c*/ 	.word	0xffffffff


	//----- nvinfo : EIATTR_COOP_GROUP_INSTR_OFFSETS
	.align		4
.L_274:
        /*0480*/ 	.byte	0x04, 0x28
        /*0482*/ 	.short	(.L_276 - .L_275)


	//   ....[0]....
.L_275:
        /*0484*/ 	.word	0x00004cc0


	//   ....[1]....
        /*0488*/ 	.word	0x00004d00


	//   ....[2]....
        /*048c*/ 	.word	0x00004e10


	//   ....[3]....
        /*0490*/ 	.word	0x00004e20


	//   ....[4]....
        /*0494*/ 	.word	0x000051e0


	//   ....[5]....
        /*0498*/ 	.word	0x00005390


	//   ....[6]....
        /*049c*/ 	.word	0x000053f0


	//   ....[7]....
        /*04a0*/ 	.word	0x00005420


	//   ....[8]....
        /*04a4*/ 	.word	0x00009c10


	//   ....[9]....
        /*04a8*/ 	.word	0x00009c50


	//   ....[10]....
        /*04ac*/ 	.word	0x00009c90


	//   ....[11]....
        /*04b0*/ 	.word	0x00009cd0


	//   ....[12]....
        /*04b4*/ 	.word	0x00009d80


	//   ....[13]....
        /*04b8*/ 	.word	0x00009da0


	//   ....[14]....
        /*04bc*/ 	.word	0x00009db0


	//   ....[15]....
        /*04c0*/ 	.word	0x00009de0


	//   ....[16]....
        /*04c4*/ 	.word	0x0000cba0


	//   ....[17]....
        /*04c8*/ 	.word	0x0000cbb0


	//   ....[18]....
        /*04cc*/ 	.word	0x0000cbc0


	//   ....[19]....
        /*04d0*/ 	.word	0x0000cbe0


	//   ....[20]....
        /*04d4*/ 	.word	0x0000cbf0


	//   ....[21]....
        /*04d8*/ 	.word	0x0000cc10


	//   ....[22]....
        /*04dc*/ 	.word	0x0000cc40


	//   ....[23]....
        /*04e0*/ 	.word	0x0000cc80


	//----- nvinfo : EIATTR_VRC_CTA_INIT_COUNT
	.align		4
.L_276:
        /*04e4*/ 	.byte	0x02, 0x4a
	.zero		1
	.zero		1


	//----- nvinfo : EIATTR_EXIT_INSTR_OFFSETS
	.align		4
        /*04e8*/ 	.byte	0x04, 0x1c
        /*04ea*/ 	.short	(.L_278 - .L_277)


	//   ....[0]....
.L_277:
        /*04ec*/ 	.word	0x00000500


	//   ....[1]....
        /*04f0*/ 	.word	0x000017e0


	//   ....[2]....
        /*04f4*/ 	.word	0x00001870


	//   ....[3]....
        /*04f8*/ 	.word	0x0000ee40


	//   ....[4]....
        /*04fc*/ 	.word	0x0000ef30


	//----- nvinfo : EIATTR_CRS_STACK_SIZE
	.align		4
.L_278:
        /*0500*/ 	.byte	0x04, 0x1e
        /*0502*/ 	.short	(.L_280 - .L_279)
.L_279:
        /*0504*/ 	.word	0x00000000


	//----- nvinfo : EIATTR_CBANK_PARAM_SIZE
	.align		4
.L_280:
        /*0508*/ 	.byte	0x03, 0x19
        /*050a*/ 	.short	0x01d0


	//----- nvinfo : EIATTR_PARAM_CBANK
	.align		4
        /*050c*/ 	.byte	0x04, 0x0a
        /*050e*/ 	.short	(.L_282 - .L_281)
	.align		4
.L_281:
        /*0510*/ 	.word	index@(.nv.constant0._ZN5flash16flash_fwd_kernelI23Flash_fwd_kernel_traitsILi128ELi128ELi64ELi4ELb0ELb0EN7cutlass10bfloat16_tE19Flash_kernel_traitsILi128ELi128ELi64ELi4ES3_EELb0ELb0ELb0ELb0ELb0ELb1ELb1ELb0EEEvNS_16Flash_fwd_paramsE)
        /*0514*/ 	.short	0x0380
        /*0516*/ 	.short	0x01d0


	//----- nvinfo : EIATTR_SW_WAR
	.align		4
.L_282:
        /*0518*/ 	.byte	0x04, 0x36
        /*051a*/ 	.short	(.L_284 - .L_283)
.L_283:
        /*051c*/ 	.word	0x00000008
.L_284:


//--------------------- .nv.info._ZN5flash16flash_fwd_kernelI23Flash_fwd_kernel_traitsILi128ELi128ELi64ELi4ELb0ELb0EN7cutlass10bfloat16_tE19Flash_kernel_traitsILi128ELi128ELi64ELi4ES3_EELb0ELb0ELb0ELb0ELb1ELb1ELb0ELb0EEEvNS_16Flash_fwd_paramsE --------------------------
	.section	.nv.info._ZN5flash16flash_fwd_kernelI23Flash_fwd_kernel_traitsILi128ELi128ELi64ELi4ELb0ELb0EN7cutlass10bfloat16_tE19Flash_kernel_traitsILi128ELi128ELi64ELi4ES3_EELb0ELb0ELb0ELb0ELb1ELb1ELb0ELb0EEEvNS_16Flash_fwd_paramsE,"",@"SHT_CUDA_INFO"
	.sectionflags	@""
	.align	4


	//----- nvinfo : EIATTR_CUDA_API_VERSION
	.align		4
        /*0000*/ 	.byte	0x04, 0x37
        /*0002*/ 	.short	(.L_286 - .L_285)
.L_285:
        /*0004*/ 	.word	0x00000082


	//----- nvinfo : EIATTR_KPARAM_INFO
	.align		4
.L_286:
        /*0008*/ 	.byte	0x04, 0x17
        /*000a*/ 	.short	(.L_288 - .L_287)
.L_287:
        /*000c*/ 	.word	0x00000000
        /*0010*/ 	.short	0x0000
        /*0012*/ 	.short	0x0000
        /*0014*/ 	.byte	0x00, 0xf0, 0x41, 0x07


	//----- nvinfo : EIATTR_SPARSE_MMA_MASK
	.align		4
.L_288:
        /*0018*/ 	.byte	0x03, 0x50
        /*001a*/ 	.short	0x0000


	//----- nvinfo : EIATTR_MAXREG_COUNT
	.align		4
        /*001c*/ 	.byte	0x03, 0x1b
        /*001e*/ 	.short	0x00ff


	//----- nvinfo : EIATTR_NUM_BARRIERS
	.align		4
        /*0020*/ 	.byte	0x02, 0x4c
        /*0022*/ 	.byte	0x01
	.zero		1


	//----- nvinfo : EIATTR_ANNOTATIONS
	.align		4
        /*0024*/ 	.byte	0x04, 0x55
        /*0026*/ 	.short	(.L_290 - .L_289)


	//   ....[0]....
.L_289:
        /* <DEDUP_REMOVED lines=10> */


	//----- nvinfo : EIATTR_MERCURY_ISA_VERSION
	.align		4
.L_290:
        /*00b8*/ 	.byte	0x03, 0x5f
        /*00ba*/ 	.short	0x0101


	//----- nvinfo : EIATTR_COOP_GROUP_MASK_REGIDS
	.align		4
        /*00bc*/ 	.byte	0x04, 0x29
        /*00be*/ 	.short	(.L_292 - .L_291)


	//   ....[0]....
.L_291:
        /*00c0*/ 	.word	0xffffffff


	//   ....[1]....
        /*00c4*/ 	.word	0xffffffff


	//   ....[2]....
        /*00c8*/ 	.word	0xffffffff


	//   ....[3]....
        /*00cc*/ 	.word	0xffffffff


	//   ....[4]....
        /*00d0*/ 	.word	0xffffffff


	//   ....[5]....
        /*00d4*/ 	.word	0xffffffff


	//   ....[6]....
        /*00d8*/ 	.word	0xffffffff


	//   ....[7]....
        /*00dc*/ 	.word	0xffffffff


	//   ....[8]....
        /*00e0*/ 	.word	0xffffffff


	//   ....[9]....
        /*00e4*/ 	.word	0xffffffff


	//   ....[10]....
        /*00e8*/ 	.word	0xffffffff


	//   ....[11]....
        /*00ec*/ 	.word	0xffffffff


	//   ....[12]....
        /*00f0*/ 	.word	0xffffffff


	//   ....[13]....
        /*00f4*/ 	.word	0xffffffff


	//   ....[14]....
        /*00f8*/ 	.word	0xffffffff


	//   ....[15]....
        /*00fc*/ 	.word	0xffffffff


	//   ....[16]....
        /*0100*/ 	.word	0xffffffff


	//   ....[17]....
        /*0104*/ 	.word	0xffffffff


	//   ....[18]....
        /*0108*/ 	.word	0xffffffff


	//   ....[19]....
        /*010c*/ 	.word	0xffffffff


	//   ....[20]....
        /*0110*/ 	.word	0xffffffff


	//   ....[21]....
        /*0114*/ 	.word	0xffffffff


	//   ....[22]....
        /*0118*/ 	.word	0xffffffff


	//   ....[23]....
        /*011c*/ 	.word	0xffffffff


	//----- nvinfo : EIATTR_COOP_GROUP_INSTR_OFFSETS
	.align		4
.L_292:
        /*0120*/ 	.byte	0x04, 0x28
        /*0122*/ 	.short	(.L_294 - .L_293)


	//   ....[0]....
.L_293:
        /*0124*/ 	.word	0x00002170


	//   ....[1]....
        /*0128*/ 	.word	0x000021e0


	//   ....[2]....
        /*012c*/ 	.word	0x00002290


	//   ....[3]....
        /*0130*/ 	.word	0x00002310


	//   ....[4]....
        /*0134*/ 	.word	0x00002430


	//   ....[5]....
        /*0138*/ 	.word	0x000024d0


	//   ....[6]....
        /*013c*/ 	.word	0x00002600


	//   ....[7]....
        /*0140*/ 	.word	0x000026a0


	//   ....[8]....
        /*0144*/ 	.word	0x000052a0


	//   ....[9]....
        /*0148*/ 	.word	0x000052d0


	//   ....[10]....
        /*014c*/ 	.word	0x000052f0


	//   ....[11]....
        /*0150*/ 	.word	0x00005300


	//   ....[12]....
        /*0154*/ 	.word	0x00005360


	//   ....[13]....
        /*0158*/ 	.word	0x00005380


	//   ....[14]....
        /*015c*/ 	.word	0x00005390


	//   ....[15]....
        /*0160*/ 	.word	0x000053a0


	//   ....[16]....
        /*0164*/ 	.word	0x00007930


	//   ....[17]....
        /*0168*/ 	.word	0x00007940


	//   ....[18]....
        /*016c*/ 	.word	0x00007950


	//   ....[19]....
        /*0170*/ 	.word	0x00007970


	//   ....[20]....
        /*0174*/ 	.word	0x000079a0


	//   ....[21]....
        /*0178*/ 	.word	0x000079c0


	//   ....[22]....
        /*017c*/ 	.word	0x000079d0


	//   ....[23]....
        /*0180*/ 	.word	0x000079f0


	//----- nvinfo : EIATTR_VRC_CTA_INIT_COUNT
	.align		4
.L_294:
        /*0184*/ 	.byte	0x02, 0x4a
	.zero		1
	.zero		1


	//----- nvinfo : EIATTR_EXIT_INSTR_OFFSETS
	.align		4
        /*0188*/ 	.byte	0x04, 0x1c
        /*018a*/ 	.short	(.L_296 - .L_295)


	//   ....[0]....
.L_295:
        /*018c*/ 	.word	0x000001a0


	//   ....[1]....
        /*0190*/ 	.word	0x000096b0


	//----- nvinfo : EIATTR_CRS_STACK_SIZE
	.align		4
.L_296:
        /*0194*/ 	.byte	0x04, 0x1e
        /*0196*/ 	.short	(.L_298 - .L_297)
.L_297:
        /*0198*/ 	.word	0x00000000


	//----- nvinfo : EIATTR_CBANK_PARAM_SIZE
	.align		4
.L_298:
        /*019c*/ 	.byte	0x03, 0x19
        /*019e*/ 	.short	0x01d0


	//----- nvinfo : EIATTR_PARAM_CBANK
	.align		4
        /*01a0*/ 	.byte	0x04, 0x0a
        /*01a2*/ 	.short	(.L_300 - .L_299)
	.align		4
.L_299:
        /*01a4*/ 	.word	index@(.nv.constant0._ZN5flash16flash_fwd_kernelI23Flash_fwd_kernel_traitsILi128ELi128ELi64ELi4ELb0ELb0EN7cutlass10bfloat16_tE19Flash_kernel_traitsILi128ELi128ELi64ELi4ES3_EELb0ELb0ELb0ELb0ELb1ELb1ELb0ELb0EEEvNS_16Flash_fwd_paramsE)
        /*01a8*/ 	.short	0x0380
        /*01aa*/ 	.short	0x01d0


	//----- nvinfo : EIATTR_SW_WAR
	.align		4
.L_300:
        /*01ac*/ 	.byte	0x04, 0x36
        /*01ae*/ 	.short	(.L_302 - .L_301)
.L_301:
        /*01b0*/ 	.word	0x00000008
.L_302:


//--------------------- .nv.info._ZN5flash16flash_fwd_kernelI23Flash_fwd_kernel_traitsILi128ELi128ELi64ELi4ELb0ELb0EN7cutlass10bfloat16_tE19Flash_kernel_traitsILi128ELi128ELi64ELi4ES3_EELb0ELb0ELb0ELb0ELb1ELb1ELb1ELb0EEEvNS_16Flash_fwd_paramsE --------------------------
	.section	.nv.info._ZN5flash16flash_fwd_kernelI23Flash_fwd_kernel_traitsILi128ELi128ELi64ELi4ELb0ELb0EN7cutlass10bfloat16_tE19Flash_kernel_traitsILi128ELi128ELi64ELi4ES3_EELb0ELb0ELb0ELb0ELb1ELb1ELb1ELb0EEEvNS_16Flash_fwd_paramsE,"",@"SHT_CUDA_INFO"
	.sectionflags	@""
	.align	4


	//----- nvinfo : EIATTR_CUDA_API_VERSION
	.align		4
        /*0000*/ 	.byte	0x04, 0x37
        /*0002*/ 	.short	(.L_304 - .L_303)
.L_303:
        /*0004*/ 	.word	0x00000082


	//----- nvinfo : EIATTR_KPARAM_INFO
	.align		4
.L_304:
        /*0008*/ 	.byte	0x04, 0x17
        /*000a*/ 	.short	(.L_306 - .L_305)
.L_305:
        /*000c*/ 	.word	0x00000000
        /*0010*/ 	.short	0x0000
        /*0012*/ 	.short	0x0000
        /*0014*/ 	.byte	0x00, 0xf0, 0x41, 0x07


	//----- nvinfo : EIATTR_SPARSE_MMA_MASK
	.align		4
.L_306:
        /*0018*/ 	.byte	0x03, 0x50
        /*001a*/ 	.short	0x0000


	//----- nvinfo : EIATTR_MAXREG_COUNT
	.align		4
        /*001c*/ 	.byte	0x03, 0x1b
        /*001e*/ 	.short	0x00ff


	//----- nvinfo : EIATTR_NUM_BARRIERS
	.align		4
        /*0020*/ 	.byte	0x02, 0x4c
        /*0022*/ 	.byte	0x01
	.zero		1


	//----- nvinfo : EIATTR_ANNOTATIONS
	.align		4
        /*0024*/ 	.byte	0x04, 0x55
        /*0026*/ 	.short	(.L_308 - .L_307)


	//   ....[0]....
.L_307:
        /* <DEDUP_REMOVED lines=45> */


	//----- nvinfo : EIATTR_MERCURY_ISA_VERSION
	.align		4
.L_308:
        /*02e8*/ 	.byte	0x03, 0x5f
        /*02ea*/ 	.short	0x0101


	//----- nvinfo : EIATTR_COOP_GROUP_MASK_REGIDS
	.align		4
        /*02ec*/ 	.byte	0x04, 0x29
        /*02ee*/ 	.short	(.L_310 - .L_309)


	//   ....[0]....
.L_309:
        /*02f0*/ 	.word	0xffffffff


	//   ....[1]....
        /*02f4*/ 	.word	0xffffffff


	//   ....[2]....
        /*02f8*/ 	.word	0xffffffff


	//   ....[3]....
        /*02fc*/ 	.word	0xffffffff


	//   ....[4]....
        /*0300*/ 	.word	0xffffffff


	//   ....[5]....
        /*0304*/ 	.word	0xffffffff


	//   ....[6]....
        /*0308*/ 	.word	0xffffffff


	//   ....[7]....
        /*030c*/ 	.word	0xffffffff


	//   ....[8]....
        /*0310*/ 	.word	0xffffffff


	//   ....[9]....
        /*0314*/ 	.word	0xffffffff


	//   ....[10]....
        /*0318*/ 	.word	0xffffffff


	//   ....[11]....
        /*031c*/ 	.word	0xffffffff


	//   ....[12]....
        /*0320*/ 	.word	0xffffffff


	//   ....[13]....
        /*0324*/ 	.word	0xffffffff


	//   ....[14]....
        /*0328*/ 	.word	0xffffffff


	//   ....[15]....
        /*032c*/ 	.word	0xffffffff


	//   ....[16]....
        /*0330*/ 	.word	0xffffffff


	//   ....[17]....
        /*0334*/ 	.word	0xffffffff


	//   ....[18]....
        /*0338*/ 	.word	0xffffffff


	//   ....[19]....
        /*033c*/ 	.word	0xffffffff


	//   ....[20]....
        /*0340*/ 	.word	0xffffffff


	//   ....[21]....
        /*0344*/ 	.word	0xffffffff


	//   ....[22]....
        /*0348*/ 	.word	0xffffffff


	//   ....[23]....
        /*034c*/ 	.word	0xffffffff


	//----- nvinfo : EIATTR_COOP_GROUP_INSTR_OFFSETS
	.align		4
.L_310:
        /*0350*/ 	.byte	0x04, 0x28
        /*0352*/ 	.short	(.L_312 - .L_311)


	//   ....[0]....
.L_311:
        /*0354*/ 	.word	0x00002740


	//   ....[1]....
        /*0358*/ 	.word	0x00002830


	//   ....[2]....
        /*035c*/ 	.word	0x00002860


	//   ....[3]....
        /*0360*/ 	.word	0x000028d0


	//   ....[4]....
        /*0364*/ 	.word	0x00002f70


	//   ....[5]....
        /*0368*/ 	.word	0x00003090


	//   ....[6]....
        /*036c*/ 	.word	0x000030b0


	//   ....[7]....
        /*0370*/ 	.word	0x00003120


	//   ....[8]....
        /*0374*/ 	.word	0x00007330


	//   ....[9]....
        /*0378*/ 	.word	0x00007370


	//   ....[10]....
        /*037c*/ 	.word	0x000073b0


	//   ....[11]....
        /*0380*/ 	.word	0x000073f0


	//   ....[12]....
        /*0384*/ 	.word	0x000074a0


	//   ....[13]....
        /*0388*/ 	.word	0x000074c0


	//   ....[14]....
        /*038c*/ 	.word	0x000074d0


	//   ....[15]....
        /*0390*/ 	.word	0x00007500


	//   ....[16]....
        /*0394*/ 	.word	0x0000a1d0


	//   ....[17]....
        /*0398*/ 	.word	0x0000a1e0


	//   ....[18]....
        /*039c*/ 	.word	0x0000a1f0


	//   ....[19]....
        /*03a0*/ 	.word	0x0000a210


	//   ....[20]....
        /*03a4*/ 	.word	0x0000a220


	//   ....[21]....
        /*03a8*/ 	.word	0x0000a240


	//   ....[22]....
        /*03ac*/ 	.word	0x0000a270


	//   ....[23]....
        /*03b0*/ 	.word	0x0000a2b0


	//----- nvinfo : EIATTR_VRC_CTA_INIT_COUNT
	.align		4
.L_312:
        /*03b4*/ 	.byte	0x02, 0x4a
	.zero		1
	.zero		1


	//----- nvinfo : EIATTR_EXIT_INSTR_OFFSETS
	.align		4
        /*03b8*/ 	.byte	0x04, 0x1c
        /*03ba*/ 	.short	(.L_314 - .L_313)


	//   ....[0]....
.L_313:
        /*03bc*/ 	.word	0x000001a0


	//   ....[1]....
        /*03c0*/ 	.word	0x0000bf20


	//----- nvinfo : EIATTR_CRS_STACK_SIZE
	.align		4
.L_314:
        /*03c4*/ 	.byte	0x04, 0x1e
        /*03c6*/ 	.short	(.L_316 - .L_315)
.L_315:
        /*03c8*/ 	.word	0x00000000


	//----- nvinfo : EIATTR_CBANK_PARAM_SIZE
	.align		4
.L_316:
        /*03cc*/ 	.byte	0x03, 0x19
        /*03ce*/ 	.short	0x01d0


	//----- nvinfo : EIATTR_PARAM_CBANK
	.align		4
        /*03d0*/ 	.byte	0x04, 0x0a
        /*03d2*/ 	.short	(.L_318 - .L_317)
	.align		4
.L_317:
        /*03d4*/ 	.word	index@(.nv.constant0._ZN5flash16flash_fwd_kernelI23Flash_fwd_kernel_traitsILi128ELi128ELi64ELi4ELb0ELb0EN7cutlass10bfloat16_tE19Flash_kernel_traitsILi128ELi128ELi64ELi4ES3_EELb0ELb0ELb0ELb0ELb1ELb1ELb1ELb0EEEvNS_16Flash_fwd_paramsE)
        /*03d8*/ 	.short	0x0380
        /*03da*/ 	.short	0x01d0


	//----- nvinfo : EIATTR_SW_WAR
	.align		4
.L_318:
        /*03dc*/ 	.byte	0x04, 0x36
        /*03de*/ 	.short	(.L_320 - .L_319)
.L_319:
        /*03e0*/ 	.word	0x00000008
.L_320:


//--------------------- .nv.info._ZN5flash16flash_fwd_kernelI23Flash_fwd_kernel_traitsILi128ELi128ELi64ELi4ELb0ELb0EN7cutlass10bfloat16_tE19Flash_kernel_traitsILi128ELi128ELi64ELi4ES3_EELb0ELb0ELb0ELb0ELb0ELb0ELb0ELb0EEEvNS_16Flash_fwd_paramsE --------------------------
	.section	.nv.info._ZN5flash16flash_fwd_kernelI23Flash_fwd_kernel_traitsILi128ELi128ELi64ELi4ELb0ELb0EN7cutlass10bfloat16_tE19Flash_kernel_traitsILi128ELi128ELi64ELi4ES3_EELb0ELb0ELb0ELb0ELb0ELb0ELb0ELb0EEEvNS_16Flash_fwd_paramsE,"",@"SHT_CUDA_INFO"
	.sectionflags	@""
	.align	4


	//----- nvinfo : EIATTR_CUDA_API_VERSION
	.align		4
        /*0000*/ 	.byte	0x04, 0x37
        /*0002*/ 	.short	(.L_322 - .L_321)
.L_321:
        /*0004*/ 	.word	0x00000082


	//----- nvinfo : EIATTR_KPARAM_INFO
	.align		4
.L_322:
        /*0008*/ 	.byte	0x04, 0x17
        /*000a*/ 	.short	(.L_324 - .L_323)
.L_323:
        /*000c*/ 	.word	0x00000000
        /*0010*/ 	.short	0x0000
        /*0012*/ 	.short	0x0000
        /*0014*/ 	.byte	0x00, 0xf0, 0x41, 0x07


	//----- nvinfo : EIATTR_SPARSE_MMA_MASK
	.align		4
.L_324:
        /*0018*/ 	.byte	0x03, 0x50
        /*001a*/ 	.short	0x0000


	//----- nvinfo : EIATTR_MAXREG_COUNT
	.align		4
        /*001c*/ 	.byte	0x03, 0x1b
        /*001e*/ 	.short	0x00ff


	//----- nvinfo : EIATTR_NUM_BARRIERS
	.align		4
        /*0020*/ 	.byte	0x02, 0x4c
        /*0022*/ 	.byte	0x01
	.zero		1


	//----- nvinfo : EIATTR_ANNOTATIONS
	.align		4
        /*0024*/ 	.byte	0x04, 0x55
        /*0026*/ 	.short	(.L_326 - .L_325)


	//   ....[0]....
.L_325:
        /* <DEDUP_REMOVED lines=26> */
        /*01bc*/ 	.byte	0x70, 0xd6, 0x00, 0x00


	//----- nvinfo : EIATTR_MERCURY_ISA_VERSION
	.align		4
.L_326:
        /*01c0*/ 	.byte	0x03, 0x5f
        /*01c2*/ 	.short	0x0101


	//----- nvinfo : EIATTR_COOP_GROUP_MASK_REGIDS
	.align		4
        /*01c4*/ 	.byte	0x04, 0x29
        /*01c6*/ 	.short	(.L_328 - .L_327)


	//   ....[0]....
.L_327:
        /*01c8*/ 	.word	0xffffffff


	//   ....[1]....
        /*01cc*/ 	.word	0xffffffff


	//   ....[2]....
        /*01d0*/ 	.word	0xffffffff


	//   ....[3]....
        /*01d4*/ 	.word	0xffffffff


	//   ....[4]....
        /*01d8*/ 	.word	0xffffffff


	//   ....[5]....
        /*01dc*/ 	.word	0xffffffff


	//   ....[6]....
        /*01e0*/ 	.word	0xffffffff


	//   ....[7]....
        /*01e4*/ 	.word	0xffffffff


	//   ....[8]....
        /*01e8*/ 	.word	0xffffffff


	//   ....[9]....
        /*01ec*/ 	.word	0xffffffff


	//   ....[10]....
        /*01f0*/ 	.word	0xffffffff


	//   ....[11]....
        /*01f4*/ 	.word	0xffffffff


	//   ....[12]....
        /*01f8*/ 	.word	0xffffffff


	//   ....[13]....
        /*01fc*/ 	.word	0xffffffff


	//   ....[14]....
        /*0200*/ 	.word	0xffffffff


	//   ....[15]....
        /*0204*/ 	.word	0xffffffff


	//   ....[16]....
        /*0208*/ 	.word	0xffffffff


	//   ....[17]....
        /*020c*/ 	.word	0xffffffff


	//   ....[18]....
        /*0210*/ 	.word	0xffffffff


	//   ....[19]....
        /*0214*/ 	.word	0xffffffff


	//   ....[20]....
        /*0218*/ 	.word	0xffffffff


	//   ....[21]....
        /*021c*/ 	.word	0xffffffff


	//   ....[22]....
        /*0220*/ 	.word	0xffffffff


	//   ....[23]....
        /*0224*/ 	.word	0xffffffff


	//----- nvinfo : EIATTR_COOP_GROUP_INSTR_OFFSETS
	.align		4
.L_328:
        /*0228*/ 	.byte	0x04, 0x28
        /*022a*/ 	.short	(.L_330 - .L_329)


	//   ....[0]....
.L_329:
        /*022c*/ 	.word	0x000052e0


	//   ....[1]....
        /*0230*/ 	.word	0x000053d0


	//   ....[2]....
        /*0234*/ 	.word	0x00005410


	//   ....[3]....
        /*0238*/ 	.word	0x00005550


	//   ....[4]....
        /*023c*/ 	.word	0x00005690


	//   ....[5]....
        /*0240*/ 	.word	0x000056e0


	//   ....[6]....
        /*0244*/ 	.word	0x000057c0


	//   ....[7]....
        /*0248*/ 	.word	0x00005820


	//   ....[8]....
        /*024c*/ 	.word	0x00009920


	//   ....[9]....
        /*0250*/ 	.word	0x00009930


	//   ....[10]....
        /*0254*/ 	.word	0x00009940


	//   ....[11]....
        /*0258*/ 	.word	0x00009950


	//   ....[12]....
        /*025c*/ 	.word	0x00009980


	//   ....[13]....
        /*0260*/ 	.word	0x000099a0


	//   ....[14]....
        /*0264*/ 	.word	0x000099c0


	//   ....[15]....
        /*0268*/ 	.word	0x000099d0


	//   ....[16]....
        /*026c*/ 	.word	0x0000c060


	//   ....[17]....
        /*0270*/ 	.word	0x0000c070


	//   ....[18]....
        /*0274*/ 	.word	0x0000c080


	//   ....[19]....
        /*0278*/ 	.word	0x0000c0a0


	//   ....[20]....
        /*027c*/ 	.word	0x0000c0c0


	//   ....[21]....
        /*0280*/ 	.word	0x0000c0e0


	//   ....[22]....
        /*0284*/ 	.word	0x0000c0f0


	//   ....[23]....
        /*0288*/ 	.word	0x0000c120


	//----- nvinfo : EIATTR_VRC_CTA_INIT_COUNT
	.align		4
.L_330:
        /*028c*/ 	.byte	0x02, 0x4a
	.zero		1
	.zero		1


	//----- nvinfo : EIATTR_EXIT_INSTR_OFFSETS
	.align		4
        /*0290*/ 	.byte	0x04, 0x1c
        /*0292*/ 	.short	(.L_332 - .L_331)


	//   ....[0]....
.L_331:
        /*0294*/ 	.word	0x000003c0


	//   ....[1]....
        /*0298*/ 	.word	0x000017b0


	//   ....[2]....
        /*029c*/ 	.word	0x00001840


	//   ....[3]....
        /*02a0*/ 	.word	0x0000e540


	//   ....[4]....
        /*02a4*/ 	.word	0x0000e660


	//   ....[5]....
        /*02a8*/ 	.word	0x0000e680


	//----- nvinfo : EIATTR_CRS_STACK_SIZE
	.align		4
.L_332:
        /*02ac*/ 	.byte	0x04, 0x1e
        /*02ae*/ 	.short	(.L_334 - .L_333)
.L_333:
        /*02b0*/ 	.word	0x00000000


	//----- nvinfo : EIATTR_CBANK_PARAM_SIZE
	.align		4
.L_334:
        /*02b4*/ 	.byte	0x03, 0x19
        /*02b6*/ 	.short	0x01d0


	//----- nvinfo : EIATTR_PARAM_CBANK
	.align		4
        /*02b8*/ 	.byte	0x04, 0x0a
        /*02ba*/ 	.short	(.L_336 - .L_335)
	.align		4
.L_335:
        /*02bc*/ 	.word	index@(.nv.constant0._ZN5flash16flash_fwd_kernelI23Flash_fwd_kernel_traitsILi128ELi128ELi64ELi4ELb0ELb0EN7cutlass10bfloat16_tE19Flash_kernel_traitsILi128ELi128ELi64ELi4ES3_EELb0ELb0ELb0ELb0ELb0ELb0ELb0ELb0EEEvNS_16Flash_fwd_paramsE)
        /*02c0*/ 	.short	0x0380
        /*02c2*/ 	.short	0x01d0


	//----- nvinfo : EIATTR_SW_WAR
	.align		4
.L_336:
        /*02c4*/ 	.byte	0x04, 0x36
        /*02c6*/ 	.short	(.L_338 - .L_337)
.L_337:
        /*02c8*/ 	.word	0x00000008
.L_338:


//--------------------- .nv.info._ZN5flash16flash_fwd_kernelI23Flash_fwd_kernel_traitsILi128ELi128ELi64ELi4ELb0ELb0EN7cutlass10bfloat16_tE19Flash_kernel_traitsILi128ELi128ELi64ELi4ES3_EELb0ELb0ELb0ELb0ELb0ELb0ELb1ELb0EEEvNS_16Flash_fwd_paramsE --------------------------
	.section	.nv.info._ZN5flash16flash_fwd_kernelI23Flash_fwd_kernel_traitsILi128ELi128ELi64ELi4ELb0ELb0EN7cutlass10bfloat16_tE19Flash_kernel_traitsILi128ELi128ELi64ELi4ES3_EELb0ELb0ELb0ELb0ELb0ELb0ELb1ELb0EEEvNS_16Flash_fwd_paramsE,"",@"SHT_CUDA_INFO"
	.sectionflags	@""
	.align	4


	//----- nvinfo : EIATTR_CUDA_API_VERSION
	.align		4
        /*0000*/ 	.byte	0x04, 0x37
        /*0002*/ 	.short	(.L_340 - .L_339)
.L_339:
        /*0004*/ 	.word	0x00000082


	//----- nvinfo : EIATTR_KPARAM_INFO
	.align		4
.L_340:
        /*0008*/ 	.byte	0x04, 0x17
        /*000a*/ 	.short	(.L_342 - .L_341)
.L_341:
        /*000c*/ 	.word	0x00000000
        /*0010*/ 	.short	0x0000
        /*0012*/ 	.short	0x0000
        /*0014*/ 	.byte	0x00, 0xf0, 0x41, 0x07


	//----- nvinfo : EIATTR_SPARSE_MMA_MASK
	.align		4
.L_342:
        /*0018*/ 	.byte	0x03, 0x50
        /*001a*/ 	.short	0x0000


	//----- nvinfo : EIATTR_MAXREG_COUNT
	.align		4
        /*001c*/ 	.byte	0x03, 0x1b
        /*001e*/ 	.short	0x00ff


	//----- nvinfo : EIATTR_NUM_BARRIERS
	.align		4
        /*0020*/ 	.byte	0x02, 0x4c
        /*0022*/ 	.byte	0x01
	.zero		1


	//----- nvinfo : EIATTR_ANNOTATIONS
	.align		4
        /*0024*/ 	.byte	0x04, 0x55
        /*0026*/ 	.short	(.L_344 - .L_343)


	//   ....[0]....
.L_343:
        /* <DEDUP_REMOVED lines=42> */


	//----- nvinfo : EIATTR_MERCURY_ISA_VERSION
	.align		4
.L_344:
        /*02b8*/ 	.byte	0x03, 0x5f
        /*02ba*/ 	.short	0x0101


	//----- nvinfo : EIATTR_COOP_GROUP_MASK_REGIDS
	.align		4
        /*02bc*/ 	.byte	0x04, 0x29
        /*02be*/ 	.short	(.L_346 - .L_345)


	//   ....[0]....
.L_345:
        /*02c0*/ 	.word	0xffffffff


	//   ....[1]....
        /*02c4*/ 	.word	0xffffffff


	//   ....[2]....
        /*02c8*/ 	.word	0xffffffff


	//   ....[3]....
        /*02cc*/ 	.word	0xffffffff


	//   ....[4]....
        /*02d0*/ 	.word	0xffffffff


	//   ....[5]....
        /*02d4*/ 	.word	0xffffffff


	//   ....[6]....
        /*02d8*/ 	.word	0xffffffff


	//   ....[7]....
        /*02dc*/ 	.word	0xffffffff


	//   ....[8]....
        /*02e0*/ 	.word	0xffffffff


	//   ....[9]....
        /*02e4*/ 	.word	0xffffffff


	//   ....[10]....
        /*02e8*/ 	.word	0xffffffff


	//   ....[11]....
        /*02ec*/ 	.word	0xffffffff


	//   ....[12]....
        /*02f0*/ 	.word	0xffffffff


	//   ....[13]....
        /*02f4*/ 	.word	0xffffffff


	//   ....[14]....
        /*02f8*/ 	.word	0xffffffff


	//   ....[15]....
        /*02fc*/ 	.word	0xffffffff


	//   ....[16]....
        /*0300*/ 	.word	0xffffffff


	//   ....[17]....
        /*0304*/ 	.word	0xffffffff


	//   ....[18]....
        /*0308*/ 	.word	0xffffffff


	//   ....[19]....
        /*030c*/ 	.word	0xffffffff


	//   ....[20]....
        /*0310*/ 	.word	0xffffffff


	//   ....[21]....
        /*0314*/ 	.word	0xffffffff


	//   ....[22]....
        /*0318*/ 	.word	0xffffffff


	//   ....[23]....
        /*031c*/ 	.word	0xffffffff


	//----- nvinfo : EIATTR_COOP_GROUP_INSTR_OFFSETS
	.align		4
.L_346:
        /*0320*/ 	.byte	0x04, 0x28
        /*0322*/ 	.short	(.L_348 - .L_347)


	//   ....[0]....
.L_347:
        /*0324*/ 	.word	0x00005ac0


	//   ....[1]....
        /*0328*/ 	.word	0x00005bd0


	//   ....[2]....
        /*032c*/ 	.word	0x00005c20


	//   ....[3]....
        /*0330*/ 	.word	0x00005d80


	//   ....[4]....
        /*0334*/ 	.word	0x00005e90


	//   ....[5]....
        /*0338*/ 	.word	0x00005f20


	//   ....[6]....
        /*033c*/ 	.word	0x00005fd0


	//   ....[7]....
        /*0340*/ 	.word	0x00006030


	//   ....[8]....
        /*0344*/ 	.word	0x0000a940


	//   ....[9]....
        /*0348*/ 	.word	0x0000a950


	//   ....[10]....
        /*034c*/ 	.word	0x0000a960


	//   ....[11]....
        /*0350*/ 	.word	0x0000a970


	//   ....[12]....
        /*0354*/ 	.word	0x0000a9c0


	//   ....[13]....
        /*0358*/ 	.word	0x0000a9e0


	//   ....[14]....
        /*035c*/ 	.word	0x0000aa00


	//   ....[15]....
        /*0360*/ 	.word	0x0000aa10


	//   ....[16]....
        /*0364*/ 	.word	0x0000d520


	//   ....[17]....
        /*0368*/ 	.word	0x0000d530


	//   ....[18]....
        /*036c*/ 	.word	0x0000d540


	//   ....[19]....
        /*0370*/ 	.word	0x0000d570


	//   ....[20]....
        /*0374*/ 	.word	0x0000d590


	//   ....[21]....
        /*0378*/ 	.word	0x0000d5a0


	//   ....[22]....
        /*037c*/ 	.word	0x0000d5c0


	//   ....[23]....
        /*0380*/ 	.word	0x0000d5f0


	//----- nvinfo : EIATTR_VRC_CTA_INIT_COUNT
	.align		4
.L_348:
        /*0384*/ 	.byte	0x02, 0x4a
	.zero		1
	.zero		1


	//----- nvinfo : EIATTR_EXIT_INSTR_OFFSETS
	.align		4
        /*0388*/ 	.byte	0x04, 0x1c
        /*038a*/ 	.short	(.L_350 - .L_349)


	//   ....[0]....
.L_349:
        /*038c*/ 	.word	0x000003c0


	//   ....[1]....
        /*0390*/ 	.word	0x000017b0


	//   ....[2]....
        /*0394*/ 	.word	0x00001840


	//   ....[3]....
        /*0398*/ 	.word	0x0000fa20


	//   ....[4]....
        /*039c*/ 	.word	0x0000fb40


	//   ....[5]....
        /*03a0*/ 	.word	0x0000fb60


	//----- nvinfo : EIATTR_CRS_STACK_SIZE
	.align		4
.L_350:
        /*03a4*/ 	.byte	0x04, 0x1e
        /*03a6*/ 	.short	(.L_352 - .L_351)
.L_351:
        /*03a8*/ 	.word	0x00000000


	//----- nvinfo : EIATTR_CBANK_PARAM_SIZE
	.align		4
.L_352:
        /*03ac*/ 	.byte	0x03, 0x19
        /*03ae*/ 	.short	0x01d0


	//----- nvinfo : EIATTR_PARAM_CBANK
	.align		4
        /*03b0*/ 	.byte	0x04, 0x0a
        /*03b2*/ 	.short	(.L_354 - .L_353)
	.align		4
.L_353:
        /*03b4*/ 	.word	index@(.nv.constant0._ZN5flash16flash_fwd_kernelI23Flash_fwd_kernel_traitsILi128ELi128ELi64ELi4ELb0ELb0EN7cutlass10bfloat16_tE19Flash_kernel_traitsILi128ELi128ELi64ELi4ES3_EELb0ELb0ELb0ELb0ELb0ELb0ELb1ELb0EEEvNS_16Flash_fwd_paramsE)
        /*03b8*/ 	.short	0x0380
        /*03ba*/ 	.short	0x01d0


	//----- nvinfo : EIATTR_SW_WAR
	.align		4
.L_354:
        /*03bc*/ 	.byte	0x04, 0x36
        /*03be*/ 	.short	(.L_356 - .L_355)
.L_355:
        /*03c0*/ 	.word	0x00000008
.L_356:


//--------------------- .nv.info._ZN5flash16flash_fwd_kernelI23Flash_fwd_kernel_traitsILi128ELi128ELi64ELi4ELb0ELb0EN7cutlass10bfloat16_tE19Flash_kernel_traitsILi128ELi128ELi64ELi4ES3_EELb0ELb0ELb0ELb1ELb0ELb0ELb0ELb0EEEvNS_16Flash_fwd_paramsE --------------------------
	.section	.nv.info._ZN5flash16flash_fwd_kernelI23Flash_fwd_kernel_traitsILi128ELi128ELi64ELi4ELb0ELb0EN7cutlass10bfloat16_tE19Flash_kernel_traitsILi128ELi128ELi64ELi4ES3_EELb0ELb0ELb0ELb1ELb0ELb0ELb0ELb0EEEvNS_16Flash_fwd_paramsE,"",@"SHT_CUDA_INFO"
	.sectionflags	@""
	.align	4


	//----- nvinfo : EIATTR_CUDA_API_VERSION
	.align		4
        /*0000*/ 	.byte	0x04, 0x37
        /*0002*/ 	.short	(.L_358 - .L_357)
.L_357:
        /*0004*/ 	.word	0x00000082


	//----- nvinfo : EIATTR_KPARAM_INFO
	.align		4
.L_358:
        /*0008*/ 	.byte	0x04, 0x17
        /*000a*/ 	.short	(.L_360 - .L_359)
.L_359:
        /*000c*/ 	.word	0x00000000
        /*0010*/ 	.short	0x0000
        /*0012*/ 	.short	0x0000
        /*0014*/ 	.byte	0x00, 0xf0, 0x41, 0x07


	//----- nvinfo : EIATTR_SPARSE_MMA_MASK
	.align		4
.L_360:
        /*0018*/ 	.byte	0x03, 0x50
        /*001a*/ 	.short	0x0000


	//----- nvinfo : EIATTR_MAXREG_COUNT
	.align		4
        /*001c*/ 	.byte	0x03, 0x1b
        /*001e*/ 	.short	0x00ff


	//----- nvinfo : EIATTR_NUM_BARRIERS
	.align		4
        /*0020*/ 	.byte	0x02, 0x4c
        /*0022*/ 	.byte	0x01
	.zero		1


	//----- nvinfo : EIATTR_ANNOTATIONS
	.align		4
        /*0024*/ 	.byte	0x04, 0x55
        /*0026*/ 	.short	(.L_362 - .L_361)


	//   ....[0]....
.L_361:
        /* <DEDUP_REMOVED lines=45> */


	//----- nvinfo : EIATTR_MERCURY_ISA_VERSION
	.align		4
.L_362:
        /*02e8*/ 	.byte	0x03, 0x5f
        /*02ea*/ 	.short	0x0101


	//----- nvinfo : EIATTR_COOP_GROUP_MASK_REGIDS
	.align		4
        /*02ec*/ 	.byte	0x04, 0x29
        /*02ee*/ 	.short	(.L_364 - .L_363)


	//   ....[0]....
.L_363:
        /*02f0*/ 	.word	0xffffffff


	//   ....[1]....
        /*02f4*/ 	.word	0xffffffff


	//   ....[2]....
        /*02f8*/ 	.word	0xffffffff


	//   ....[3]....
        /*02fc*/ 	.word	0xffffffff


	//   ....[4]....
        /*0300*/ 	.word	0xffffffff


	//   ....[5]....
        /*0304*/ 	.word	0xffffffff


	//   ....[6]....
        /*0308*/ 	.word	0xffffffff


	//   ....[7]....
        /*030c*/ 	.word	0xffffffff


	//   ....[8]....
        /*0310*/ 	.word	0xffffffff


	//   ....[9]....
        /*0314*/ 	.word	0xffffffff


	//   ....[10]....
        /*0318*/ 	.word	0xffffffff


	//   ....[11]....
        /*031c*/ 	.word	0xffffffff


	//   ....[12]....
        /*0320*/ 	.word	0xffffffff


	//   ....[13]....
        /*0324*/ 	.word	0xffffffff


	//   ....[14]....
        /*0328*/ 	.word	0xffffffff


	//   ....[15]....
        /*032c*/ 	.word	0xffffffff


	//   ....[16]....
        /*0330*/ 	.word	0xffffffff


	//   ....[17]....
        /*0334*/ 	.word	0xffffffff


	//   ....[18]....
        /*0338*/ 	.word	0xffffffff


	//   ....[19]....
        /*033c*/ 	.word	0xffffffff


	//   ....[20]....
        /*0340*/ 	.word	0xffffffff


	//   ....[21]....
        /*0344*/ 	.word	0xffffffff


	//   ....[22]....
        /*0348*/ 	.word	0xffffffff


	//   ....[23]....
        /*034c*/ 	.word	0xffffffff


	//----- nvinfo : EIATTR_COOP_GROUP_INSTR_OFFSETS
	.align		4
.L_364:
        /*0350*/ 	.byte	0x04, 0x28
        /*0352*/ 	.short	(.L_366 - .L_365)


	//   ....[0]....
.L_365:
        /*0354*/ 	.word	0x000062f0


	//   ....[1]....
        /*0358*/ 	.word	0x00006350


	//   ....[2]....
        /*035c*/ 	.word	0x000065b0


	//   ....[3]....
        /*0360*/ 	.word	0x000065d0


	//   ....[4]....
        /*0364*/ 	.word	0x00006e30


	//   ....[5]....
        /*0368*/ 	.word	0x00006e40


	//   ....[6]....
        /*036c*/ 	.word	0x00006f30


	//   ....[7]....
        /*0370*/ 	.word	0x00006f50


	//   ....[8]....
        /*0374*/ 	.word	0x0000bcb0


	//   ....[9]....
        /*0378*/ 	.word	0x0000bcd0


	//   ....[10]....
        /*037c*/ 	.word	0x0000bce0


	//   ....[11]....
        /*0380*/ 	.word	0x0000bcf0


	//   ....[12]....
        /*0384*/ 	.word	0x0000bd30


	//   ....[13]....
        /*0388*/ 	.word	0x0000bd50


	//   ....[14]....
        /*038c*/ 	.word	0x0000bd60


	//   ....[15]....
        /*0390*/ 	.word	0x0000bd70


	//   ....[16]....
        /*0394*/ 	.word	0x0000e290


	//   ....[17]....
        /*0398*/ 	.word	0x0000e2a0


	//   ....[18]....
        /*039c*/ 	.word	0x0000e2b0


	//   ....[19]....
        /*03a0*/ 	.word	0x0000e2d0


	//   ....[20]....
        /*03a4*/ 	.word	0x0000e2f0


	//   ....[21]....
        /*03a8*/ 	.word	0x0000e300


	//   ....[22]....
        /*03ac*/ 	.word	0x0000e320


	//   ....[23]....
        /*03b0*/ 	.word	0x0000e350


	//----- nvinfo : EIATTR_VRC_CTA_INIT_COUNT
	.align		4
.L_366:
        /*03b4*/ 	.byte	0x02, 0x4a
	.zero		1
	.zero		1


	//----- nvinfo : EIATTR_EXIT_INSTR_OFFSETS
	.align		4
        /*03b8*/ 	.byte	0x04, 0x1c
        /*03ba*/ 	.short	(.L_368 - .L_367)


	//   ....[0]....
.L_367:
        /*03bc*/ 	.word	0x000003d0


	//   ....[1]....
        /*03c0*/ 	.word	0x00001770


	//   ....[2]....
        /*03c4*/ 	.word	0x00001800


	//   ....[3]....
        /*03c8*/ 	.word	0x000107b0


	//   ....[4]....
        /*03cc*/ 	.word	0x000108d0


	//   ....[5]....
        /*03d0*/ 	.word	0x000108f0


	//----- nvinfo : EIATTR_CRS_STACK_SIZE
	.align		4
.L_368:
        /*03d4*/ 	.byte	0x04, 0x1e
        /*03d6*/ 	.short	(.L_370 - .L_369)
.L_369:
        /*03d8*/ 	.word	0x00000000


	//----- nvinfo : EIATTR_CBANK_PARAM_SIZE
	.align		4
.L_370:
        /*03dc*/ 	.byte	0x03, 0x19
        /*03de*/ 	.short	0x01d0


	//----- nvinfo : EIATTR_PARAM_CBANK
	.align		4
        /*03e0*/ 	.byte	0x04, 0x0a
        /*03e2*/ 	.short	(.L_372 - .L_371)
	.align		4
.L_371:
        /*03e4*/ 	.word	index@(.nv.constant0._ZN5flash16flash_fwd_kernelI23Flash_fwd_kernel_traitsILi128ELi128ELi64ELi4ELb0ELb0EN7cutlass10bfloat16_tE19Flash_kernel_traitsILi128ELi128ELi64ELi4ES3_EELb0ELb0ELb0ELb1ELb0ELb0ELb0ELb0EEEvNS_16Flash_fwd_paramsE)
        /*03e8*/ 	.short	0x0380
        /*03ea*/ 	.short	0x01d0


	//----- nvinfo : EIATTR_SW_WAR
	.align		4
.L_372:
        /*03ec*/ 	.byte	0x04, 0x36
        /*03ee*/ 	.short	(.L_374 - .L_373)
.L_373:
        /*03f0*/ 	.word	0x00000008
.L_374:


//--------------------- .nv.info._ZN5flash16flash_fwd_kernelI23Flash_fwd_kernel_traitsILi128ELi128ELi64ELi4ELb0ELb0EN7cutlass10bfloat16_tE19Flash_kernel_traitsILi128ELi128ELi64ELi4ES3_EELb0ELb0ELb0ELb1ELb0ELb0ELb1ELb0EEEvNS_16Flash_fwd_paramsE --------------------------
	.section	.nv.info._ZN5flash16flash_fwd_kernelI23Flash_fwd_kernel_traitsILi128ELi128ELi64ELi4ELb0ELb0EN7cutlass10bfloat16_tE19Flash_kernel_traitsILi128ELi128ELi64ELi4ES3_EELb0ELb0ELb0ELb1ELb0ELb0ELb1ELb0EEEvNS_16Flash_fwd_paramsE,"",@"SHT_CUDA_INFO"
	.sectionflags	@""
	.align	4


	//----- nvinfo : EIATTR_CUDA_API_VERSION
	.align		4
        /*0000*/ 	.byte	0x04, 0x37
        /*0002*/ 	.short	(.L_376 - .L_375)
.L_375:
        /*0004*/ 	.word	0x00000082


	//----- nvinfo : EIATTR_KPARAM_INFO
	.align		4
.L_376:
        /*0008*/ 	.byte	0x04, 0x17
        /*000a*/ 	.short	(.L_378 - .L_377)
.L_377:
        /*000c*/ 	.word	0x00000000
        /*0010*/ 	.short	0x0000
        /*0012*/ 	.short	0x0000
        /*0014*/ 	.byte	0x00, 0xf0, 0x41, 0x07


	//----- nvinfo : EIATTR_SPARSE_MMA_MASK
	.align		4
.L_378:
        /*0018*/ 	.byte	0x03, 0x50
        /*001a*/ 	.short	0x0000


	//----- nvinfo : EIATTR_MAXREG_COUNT
	.align		4
        /*001c*/ 	.byte	0x03, 0x1b
        /*001e*/ 	.short	0x00ff


	//----- nvinfo : EIATTR_NUM_BARRIERS
	.align		4
        /*0020*/ 	.byte	0x02, 0x4c
        /*0022*/ 	.byte	0x01
	.zero		1


	//----- nvinfo : EIATTR_ANNOTATIONS
	.align		4
        /*0024*/ 	.byte	0x04, 0x55
        /*0026*/ 	.short	(.L_380 - .L_379)


	//   ....[0]....
.L_379:
        /* <DEDUP_REMOVED lines=57> */


	//----- nvinfo : EIATTR_MERCURY_ISA_VERSION
	.align		4
.L_380:
        /*03a8*/ 	.byte	0x03, 0x5f
        /*03aa*/ 	.short	0x0101


	//----- nvinfo : EIATTR_COOP_GROUP_MASK_REGIDS
	.align		4
        /*03ac*/ 	.byte	0x04, 0x29
        /*03ae*/ 	.short	(.L_382 - .L_381)


	//   ....[0]....
.L_381:
        /*03b0*/ 	.word	0xffffffff


	//   ....[1]....
        /*03b4*/ 	.word	0xffffffff


	//   ....[2]....
        /*03b8*/ 	.word	0xffffffff


	//   ....[3]....
        /*03bc*/ 	.word	0xffffffff


	//   ....[4]....
        /*03c0*/ 	.word	0xffffffff


	//   ....[5]....
        /*03c4*/ 	.word	0xffffffff


	//   ....[6]....
        /*03c8*/ 	.word	0xffffffff


	//   ....[7]....
        /*03cc*/ 	.word	0xffffffff


	//   ....[8]....
        /*03d0*/ 	.word	0xffffffff


	//   ....[9]....
        /*03d4*/ 	.word	0xffffffff


	//   ....[10]....
        /*03d8*/ 	.word	0xffffffff


	//   ....[11]....
        /*03dc*/ 	.word	0xffffffff


	//   ....[12]....
        /*03e0*/ 	.word	0xffffffff


	//   ....[13]....
        /*03e4*/ 	.word	0xffffffff


	//   ....[14]....
        /*03e8*/ 	.word	0xffffffff


	//   ....[15]....
        /*03ec*/ 	.word	0xffffffff


	//   ....[16]....
        /*03f0*/ 	.word	0xffffffff


	//   ....[17]....
        /*03f4*/ 	.word	0xffffffff


	//   ....[18]....
        /*03f8*/ 	.word	0xffffffff


	//   ....[19]....
        /*03fc*/ 	.word	0xffffffff


	//   ....[20]....
        /*0400*/ 	.word	0xffffffff


	//   ....[21]....
        /*0404*/ 	.word	0xffffffff


	//   ....[22]....
        /*0408*/ 	.word	0xffffffff


	//   ....[23]....
        /*040c*/ 	.word	0xffffffff


	//----- nvinfo : EIATTR_COOP_GROUP_INSTR_OFFSETS
	.align		4
.L_382:
        /*0410*/ 	.byte	0x04, 0x28
        /*0412*/ 	.short	(.L_384 - .L_383)


	//   ....[0]....
.L_383:
        /*0414*/ 	.word	0x00006a60


	//   ....[1]....
        /*0418*/ 	.word	0x00006b60


	//   ....[2]....
        /*041c*/ 	.word	0x00006d70


	//   ....[3]....
        /*0420*/ 	.word	0x00006e10


	//   ....[4]....
        /*0424*/ 	.word	0x000075c0


	//   ....[5]....
        /*0428*/ 	.word	0x000075d0


	//   ....[6]....
        /*042c*/ 	.word	0x000076a0


	//   ....[7]....
        /*0430*/ 	.word	0x000076b0


	//   ....[8]....
        /*0434*/ 	.word	0x0000cbc0


	//   ....[9]....
        /*0438*/ 	.word	0x0000cbf0


	//   ....[10]....
        /*043c*/ 	.word	0x0000cc20


	//   ....[11]....
        /*0440*/ 	.word	0x0000cc40


	//   ....[12]....
        /*0444*/ 	.word	0x0000cce0


	//   ....[13]....
        /*0448*/ 	.word	0x0000cd00


	//   ....[14]....
        /*044c*/ 	.word	0x0000cd10


	//   ....[15]....
        /*0450*/ 	.word	0x0000cd20


	//   ....[16]....
        /*0454*/ 	.word	0x0000f5b0


	//   ....[17]....
        /*0458*/ 	.word	0x0000f5c0


	//   ....[18]....
        /*045c*/ 	.word	0x0000f5d0


	//   ....[19]....
        /*0460*/ 	.word	0x0000f5f0


	//   ....[20]....
        /*0464*/ 	.word	0x0000f610


	//   ....[21]....
        /*0468*/ 	.word	0x0000f630


	//   ....[22]....
        /*046c*/ 	.word	0x0000f640


	//   ....[23]....
        /*0470*/ 	.word	0x0000f670


	//----- nvinfo : EIATTR_VRC_CTA_INIT_COUNT
	.align		4
.L_384:
        /*0474*/ 	.byte	0x02, 0x4a
	.zero		1
	.zero		1


	//----- nvinfo : EIATTR_EXIT_INSTR_OFFSETS
	.align		4
        /*0478*/ 	.byte	0x04, 0x1c
        /*047a*/ 	.short	(.L_386 - .L_385)


	//   ....[0]....
.L_385:
        /*047c*/ 	.word	0x000003d0


	//   ....[1]....
        /*0480*/ 	.word	0x00001770


	//   ....[2]....
        /*0484*/ 	.word	0x00001800


	//   ....[3]....
        /*0488*/ 	.word	0x00011ad0


	//   ....[4]....
        /*048c*/ 	.word	0x00011bf0


	//   ....[5]....
        /*0490*/ 	.word	0x00011c10


	//----- nvinfo : EIATTR_CRS_STACK_SIZE
	.align		4
.L_386:
        /*0494*/ 	.byte	0x04, 0x1e
        /*0496*/ 	.short	(.L_388 - .L_387)
.L_387:
        /*0498*/ 	.word	0x00000000


	//----- nvinfo : EIATTR_CBANK_PARAM_SIZE
	.align		4
.L_388:
        /*049c*/ 	.byte	0x03, 0x19
        /*049e*/ 	.short	0x01d0


	//----- nvinfo : EIATTR_PARAM_CBANK
	.align		4
        /*04a0*/ 	.byte	0x04, 0x0a
        /*04a2*/ 	.short	(.L_390 - .L_389)
	.align		4
.L_389:
        /*04a4*/ 	.word	index@(.nv.constant0._ZN5flash16flash_fwd_kernelI23Flash_fwd_kernel_traitsILi128ELi128ELi64ELi4ELb0ELb0EN7cutlass10bfloat16_tE19Flash_kernel_traitsILi128ELi128ELi64ELi4ES3_EELb0ELb0ELb0ELb1ELb0ELb0ELb1ELb0EEEvNS_16Flash_fwd_paramsE)
        /*04a8*/ 	.short	0x0380
        /*04aa*/ 	.short	0x01d0


	//----- nvinfo : EIATTR_SW_WAR
	.align		4
.L_390:
        /*04ac*/ 	.byte	0x04, 0x36
        /*04ae*/ 	.short	(.L_392 - .L_391)
.L_391:
        /*04b0*/ 	.word	0x00000008
.L_392:


//--------------------- .nv.info._ZN5flash16flash_fwd_kernelI23Flash_fwd_kernel_traitsILi128ELi128ELi64ELi4ELb0ELb0EN7cutlass10bfloat16_tE19Flash_kernel_traitsILi128ELi128ELi64ELi4ES3_EELb0ELb0ELb1ELb0ELb0ELb1ELb0ELb0EEEvNS_16Flash_fwd_paramsE --------------------------
	.section	.nv.info._ZN5flash16flash_fwd_kernelI23Flash_fwd_kernel_traitsILi128ELi128ELi64ELi4ELb0ELb0EN7cutlass10bfloat16_tE19Flash_kernel_traitsILi128ELi128ELi64ELi4ES3_EELb0ELb0ELb1ELb0ELb0ELb1ELb0ELb0EEEvNS_16Flash_fwd_paramsE,"",@"SHT_CUDA_INFO"
	.sectionflags	@""
	.align	4


	//----- nvinfo : EIATTR_CUDA_API_VERSION
	.align		4
        /*0000*/ 	.byte	0x04, 0x37
        /*0002*/ 	.short	(.L_394 - .L_393)
.L_393:
        /*0004*/ 	.word	0x00000082


	//----- nvinfo : EIATTR_KPARAM_INFO
	.align		4
.L_394:
        /*0008*/ 	.byte	0x04, 0x17
        /*000a*/ 	.short	(.L_396 - .L_395)
.L_395:
        /*000c*/ 	.word	0x00000000
        /*0010*/ 	.short	0x0000
        /*0012*/ 	.short	0x0000
        /*0014*/ 	.byte	0x00, 0xf0, 0x41, 0x07


	//----- nvinfo : EIATTR_SPARSE_MMA_MASK
	.align		4
.L_396:
        /*0018*/ 	.byte	0x03, 0x50
        /*001a*/ 	.short	0x0000


	//----- nvinfo : EIATTR_MAXREG_COUNT
	.align		4
        /*001c*/ 	.byte	0x03, 0x1b
        /*001e*/ 	.short	0x00ff


	//----- nvinfo : EIATTR_NUM_BARRIERS
	.align		4
        /*0020*/ 	.byte	0x02, 0x4c
        /*0022*/ 	.byte	0x01
	.zero		1


	//----- nvinfo : EIATTR_ANNOTATIONS
	.align		4
        /*0024*/ 	.byte	0x04, 0x55
        /*0026*/ 	.short	(.L_398 - .L_397)


	//   ....[0]....
.L_397:
        /* <DEDUP_REMOVED lines=86> */


	//----- nvinfo : EIATTR_MERCURY_ISA_VERSION
	.align		4
.L_398:
        /*0578*/ 	.byte	0x03, 0x5f
        /*057a*/ 	.short	0x0101


	//----- nvinfo : EIATTR_INT_WARP_WIDE_INSTR_OFFSETS
	.align		4
        /*057c*/ 	.byte	0x04, 0x31
        /*057e*/ 	.short	(.L_400 - .L_399)


	//   ....[0]....
.L_399:
        /*0580*/ 	.word	0x000026e0


	//   ....[1]....
        /*0584*/ 	.word	0x00002b30


	//   ....[2]....
        /*0588*/ 	.word	0x00002e90


	//----- nvinfo : EIATTR_COOP_GROUP_MASK_REGIDS
	.align		4
.L_400:
        /*058c*/ 	.byte	0x04, 0x29
        /*058e*/ 	.short	(.L_402 - .L_401)


	//   ....[0]....
.L_401:
        /*0590*/ 	.word	0xffffffff


	//   ....[1]....
        /*0594*/ 	.word	0xffffffff


	//   ....[2]....
        /*0598*/ 	.word	0xffffffff


	//   ....[3]....
        /*059c*/ 	.word	0xffffffff


	//   ....[4]....
        /*05a0*/ 	.word	0xffffffff


	//   ....[5]....
        /*05a4*/ 	.word	0xffffffff


	//   ....[6]....
        /*05a8*/ 	.word	0xffffffff


	//   ....[7]....
        /*05ac*/ 	.word	0xffffffff


	//   ....[8]....
        /*05b0*/ 	.word	0xffffffff


	//   ....[9]....
        /*05b4*/ 	.word	0xffffffff


	//   ....[10]....
        /*05b8*/ 	.word	0xffffffff


	//   ....[11]....
        /*05bc*/ 	.word	0xffffffff


	//   ....[12]....
        /*05c0*/ 	.word	0xffffffff


	//   ....[13]....
        /*05c4*/ 	.word	0xffffffff


	//   ....[14]....
        /*05c8*/ 	.word	0xffffffff


	//   ....[15]....
        /*05cc*/ 	.word	0xffffffff


	//   ....[16]....
        /*05d0*/ 	.word	0xffffffff


	//   ....[17]....
        /*05d4*/ 	.word	0xffffffff


	//   ....[18]....
        /*05d8*/ 	.word	0xffffffff


	//   ....[19]....
        /*05dc*/ 	.word	0xffffffff


	//   ....[20]....
        /*05e0*/ 	.word	0xffffffff


	//   ....[21]....
        /*05e4*/ 	.word	0xffffffff


	//   ....[22]....
        /*05e8*/ 	.word	0xffffffff


	//   ....[23]....
        /*05ec*/ 	.word	0xffffffff


	//   ....[24]....
        /*05f0*/ 	.word	0xffffffff


	//   ....[25]....
        /*05f4*/ 	.word	0xffffffff


	//   ....[26]....
        /*05f8*/ 	.word	0xffffffff


	//   ....[27]....
        /*05fc*/ 	.word	0xffffffff


	//   ....[28]....
        /*0600*/ 	.word	0xffffffff


	//   ....[29]....
        /*0604*/ 	.word	0xffffffff


	//   ....[30]....
        /*0608*/ 	.word	0xffffffff


	//   ....[31]....
        /*060c*/ 	.word	0xffffffff


	//   ....[32]....
        /*0610*/ 	.word	0xffffffff


	//   ....[33]....
        /*0614*/ 	.word	0xffffffff


	//   ....[34]....
        /*0618*/ 	.word	0xffffffff


	//   ....[35]....
        /*061c*/ 	.word	0xffffffff


	//   ....[36]....
        /*0620*/ 	.word	0xffffffff


	//   ....[37]....
        /*0624*/ 	.word	0xffffffff


	//   ....[38]....
        /*0628*/ 	.word	0xffffffff


	//   ....[39]....
        /*062c*/ 	.word	0xffffffff


	//----- nvinfo : EIATTR_COOP_GROUP_INSTR_OFFSETS
	.align		4
.L_402:
        /*0630*/ 	.byte	0x04, 0x28
        /*0632*/ 	.short	(.L_404 - .L_403)


	//   ....[0]....
.L_403:
        /*0634*/ 	.word	0x00005340


	//   ....[1]....
        /*0638*/ 	.word	0x00005460


	//   ....[2]....
        /*063c*/ 	.word	0x000054a0


	//   ....[3]....
        /*0640*/ 	.word	0x00005560


	//   ....[4]....
        /*0644*/ 	.word	0x000055a0


	//   ....[5]....
        /*0648*/ 	.word	0x000055c0


	//   ....[6]....
        /*064c*/ 	.word	0x000055d0


	//   ....[7]....
        /*0650*/ 	.word	0x00005670


	//   ....[8]....
        /*0654*/ 	.word	0x0000a610


	//   ....[9]....
        /*0658*/ 	.word	0x0000a6b0


	//   ....[10]....
        /*065c*/ 	.word	0x0000a740


	//   ....[11]....
        /*0660*/ 	.word	0x0000a770


	//   ....[12]....
        /*0664*/ 	.word	0x0000a8a0


	//   ....[13]....
        /*0668*/ 	.word	0x0000a8b0


	//   ....[14]....
        /*066c*/ 	.word	0x0000a8d0


	//   ....[15]....
        /*0670*/ 	.word	0x0000a8f0


	//   ....[16]....
        /*0674*/ 	.word	0x00010370


	//   ....[17]....
        /*0678*/ 	.word	0x000104e0


	//   ....[18]....
        /*067c*/ 	.word	0x000105a0


	//   ....[19]....
        /*0680*/ 	.word	0x000105b0


	//   ....[20]....
        /*0684*/ 	.word	0x000105c0


	//   ....[21]....
        /*0688*/ 	.word	0x000105d0


	//   ....[22]....
        /*068c*/ 	.word	0x00010620


	//   ....[23]....
        /*0690*/ 	.word	0x00010640


	//   ....[24]....
        /*0694*/ 	.word	0x00016fd0


	//   ....[25]....
        /*0698*/ 	.word	0x00016fe0


	//   ....[26]....
        /*069c*/ 	.word	0x00016ff0


	//   ....[27]....
        /*06a0*/ 	.word	0x00017070


	//   ....[28]....
        /*06a4*/ 	.word	0x000170c0


	//   ....[29]....
        /*06a8*/ 	.word	0x000170e0


	//   ....[30]....
        /*06ac*/ 	.word	0x000170f0


	//   ....[31]....
        /*06b0*/ 	.word	0x00017100


	//   ....[32]....
        /*06b4*/ 	.word	0x0001a7e0


	//   ....[33]....
        /*06b8*/ 	.word	0x0001a7f0


	//   ....[34]....
        /*06bc*/ 	.word	0x0001a800


	//   ....[35]....
        /*06c0*/ 	.word	0x0001a840


	//   ....[36]....
        /*06c4*/ 	.word	0x0001a870


	//   ....[37]....
        /*06c8*/ 	.word	0x0001a880


	//   ....[38]....
        /*06cc*/ 	.word	0x0001a8b0


	//   ....[39]....
        /*06d0*/ 	.word	0x0001a8f0


	//----- nvinfo : EIATTR_VRC_CTA_INIT_COUNT
	.align		4
.L_404:
        /*06d4*/ 	.byte	0x02, 0x4a
	.zero		1
	.zero		1


	//----- nvinfo : EIATTR_EXIT_INSTR_OFFSETS
	.align		4
        /*06d8*/ 	.byte	0x04, 0x1c
        /*06da*/ 	.short	(.L_406 - .L_405)


	//   ....[0]....
.L_405:
        /*06dc*/ 	.word	0x000004a0


	//   ....[1]....
        /*06e0*/ 	.word	0x000018e0


	//   ....[2]....
        /*06e4*/ 	.word	0x00001970


	//   ....[3]....
        /*06e8*/ 	.word	0x0001ca10


	//   ....[4]....
        /*06ec*/ 	.word	0x0001cb00


	//----- nvinfo : EIATTR_CRS_STACK_SIZE
	.align		4
.L_406:
        /*06f0*/ 	.byte	0x04, 0x1e
        /*06f2*/ 	.short	(.L_408 - .L_407)
.L_407:
        /*06f4*/ 	.word	0x00000000


	//----- nvinfo : EIATTR_CBANK_PARAM_SIZE
	.align		4
.L_408:
        /*06f8*/ 	.byte	0x03, 0x19
        /*06fa*/ 	.short	0x01d0


	//----- nvinfo : EIATTR_PARAM_CBANK
	.align		4
        /*06fc*/ 	.byte	0x04, 0x0a
        /*06fe*/ 	.short	(.L_410 - .L_409)
	.align		4
.L_409:
        /*0700*/ 	.word	index@(.nv.constant0._ZN5flash16flash_fwd_kernelI23Flash_fwd_kernel_traitsILi128ELi128ELi64ELi4ELb0ELb0EN7cutlass10bfloat16_tE19Flash_kernel_traitsILi128ELi128ELi64ELi4ES3_EELb0ELb0ELb1ELb0ELb0ELb1ELb0ELb0EEEvNS_16Flash_fwd_paramsE)
        /*0704*/ 	.short	0x0380
        /*0706*/ 	.short	0x01d0


	//----- nvinfo : EIATTR_SW_WAR
	.align		4
.L_410:
        /*0708*/ 	.byte	0x04, 0x36
        /*070a*/ 	.short	(.L_412 - .L_411)
.L_411:
        /*070c*/ 	.word	0x00000008
.L_412:


//--------------------- .nv.info._ZN5flash16flash_fwd_kernelI23Flash_fwd_kernel_traitsILi128ELi128ELi64ELi4ELb0ELb0EN7cutlass10bfloat16_tE19Flash_kernel_traitsILi128ELi128ELi64ELi4ES3_EELb0ELb0ELb1ELb0ELb0ELb1ELb1ELb0EEEvNS_16Flash_fwd_paramsE --------------------------
	.section	.nv.info._ZN5flash16flash_fwd_kernelI23Flash_fwd_kernel_traitsILi128ELi128ELi64ELi4ELb0ELb0EN7cutlass10bfloat16_tE19Flash_kernel_traitsILi128ELi128ELi64ELi4ES3_EELb0ELb0ELb1ELb0ELb0ELb1ELb1ELb0EEEvNS_16Flash_fwd_paramsE,"",@"SHT_CUDA_INFO"
	.sectionflags	@""
	.align	4


	//----- nvinfo : EIATTR_CUDA_API_VERSION
	.align		4
        /*0000*/ 	.byte	0x04, 0x37
        /*0002*/ 	.short	(.L_414 - .L_413)
.L_413:
        /*0004*/ 	.word	0x00000082


	//----- nvinfo : EIATTR_KPARAM_INFO
	.align		4
.L_414:
        /*0008*/ 	.byte	0x04, 0x17
        /*000a*/ 	.short	(.L_416 - .L_415)
.L_415:
        /*000c*/ 	.word	0x00000000
        /*0010*/ 	.short	0x0000
        /*0012*/ 	.short	0x0000
        /*0014*/ 	.byte	0x00, 0xf0, 0x41, 0x07


	//----- nvinfo : EIATTR_SPARSE_MMA_MASK
	.align		4
.L_416:
        /*0018*/ 	.byte	0x03, 0x50
        /*001a*/ 	.short	0x0000


	//----- nvinfo : EIATTR_MAXREG_COUNT
	.align		4
        /*001c*/ 	.byte	0x03, 0x1b
        /*001e*/ 	.short	0x00ff


	//----- nvinfo : EIATTR_NUM_BARRIERS
	.align		4
        /*0020*/ 	.byte	0x02, 0x4c
        /*0022*/ 	.byte	0x01
	.zero		1


	//----- nvinfo : EIATTR_ANNOTATIONS
	.align		4
        /*0024*/ 	.byte	0x04, 0x55
        /*0026*/ 	.short	(.L_418 - .L_417)


	//   ....[0]....
.L_417:
        /* <DEDUP_REMOVED lines=95> */


	//----- nvinfo : EIATTR_MERCURY_ISA_VERSION
	.align		4
.L_418:
        /*0608*/ 	.byte	0x03, 0x5f
        /*060a*/ 	.short	0x0101


	//----- nvinfo : EIATTR_INT_WARP_WIDE_INSTR_OFFSETS
	.align		4
        /*060c*/ 	.byte	0x04, 0x31
        /*060e*/ 	.short	(.L_420 - .L_419)


	//   ....[0]....
.L_419:
        /*0610*/ 	.word	0x000026f0


	//   ....[1]....
        /*0614*/ 	.word	0x00002b30


	//   ....[2]....
        /*0618*/ 	.word	0x00002eb0


	//----- nvinfo : EIATTR_COOP_GROUP_MASK_REGIDS
	.align		4
.L_420:
        /*061c*/ 	.byte	0x04, 0x29
        /*061e*/ 	.short	(.L_422 - .L_421)


	//   ....[0]....
.L_421:
        /*0620*/ 	.word	0xffffffff


	//   ....[1]....
        /*0624*/ 	.word	0xffffffff


	//   ....[2]....
        /*0628*/ 	.word	0xffffffff


	//   ....[3]....
        /*062c*/ 	.word	0xffffffff


	//   ....[4]....
        /*0630*/ 	.word	0xffffffff


	//   ....[5]....
        /*0634*/ 	.word	0xffffffff


	//   ....[6]....
        /*0638*/ 	.word	0xffffffff


	//   ....[7]....
        /*063c*/ 	.word	0xffffffff


	//   ....[8]....
        /*0640*/ 	.word	0xffffffff


	//   ....[9]....
        /*0644*/ 	.word	0xffffffff


	//   ....[10]....
        /*0648*/ 	.word	0xffffffff


	//   ....[11]....
        /*064c*/ 	.word	0xffffffff


	//   ....[12]....
        /*0650*/ 	.word	0xffffffff


	//   ....[13]....
        /*0654*/ 	.word	0xffffffff


	//   ....[14]....
        /*0658*/ 	.word	0xffffffff


	//   ....[15]....
        /*065c*/ 	.word	0xffffffff


	//   ....[16]....
        /*0660*/ 	.word	0xffffffff


	//   ....[17]....
        /*0664*/ 	.word	0xffffffff


	//   ....[18]....
        /*0668*/ 	.word	0xffffffff


	//   ....[19]....
        /*066c*/ 	.word	0xffffffff


	//   ....[20]....
        /*0670*/ 	.word	0xffffffff


	//   ....[21]....
        /*0674*/ 	.word	0xffffffff


	//   ....[22]....
        /*0678*/ 	.word	0xffffffff


	//   ....[23]....
        /*067c*/ 	.word	0xffffffff


	//   ....[24]....
        /*0680*/ 	.word	0xffffffff


	//   ....[25]....
        /*0684*/ 	.word	0xffffffff


	//   ....[26]....
        /*0688*/ 	.word	0xffffffff


	//   ....[27]....
        /*068c*/ 	.word	0xffffffff


	//   ....[28]....
        /*0690*/ 	.word	0xffffffff


	//   ....[29]....
        /*0694*/ 	.word	0xffffffff


	//   ....[30]....
        /*0698*/ 	.word	0xffffffff


	//   ....[31]....
        /*069c*/ 	.word	0xffffffff


	//   ....[32]....
        /*06a0*/ 	.word	0xffffffff


	//   ....[33]....
        /*06a4*/ 	.word	0xffffffff


	//   ....[34]....
        /*06a8*/ 	.word	0xffffffff


	//   ....[35]....
        /*06ac*/ 	.word	0xffffffff


	//   ....[36]....
        /*06b0*/ 	.word	0xffffffff


	//   ....[37]....
        /*06b4*/ 	.word	0xffffffff


	//   ....[38]....
        /*06b8*/ 	.word	0xffffffff


	//   ....[39]....
        /*06bc*/ 	.word	0xffffffff


	//----- nvinfo : EIATTR_COOP_GROUP_INSTR_OFFSETS
	.align		4
.L_422:
        /*06c0*/ 	.byte	0x04, 0x28
        /*06c2*/ 	.short	(.L_424 - .L_423)


	//   ....[0]....
.L_423:
        /*06c4*/ 	.word	0x00005b50


	//   ....[1]....
        /*06c8*/ 	.word	0x00005c90


	//   ....[2]....
        /*06cc*/ 	.word	0x00005cd0


	//   ....[3]....
        /*06d0*/ 	.word	0x00005da0


	//   ....[4]....
        /*06d4*/ 	.word	0x00005de0


	//   ....[5]....
        /*06d8*/ 	.word	0x00005df0


	//   ....[6]....
        /*06dc*/ 	.word	0x00005e00


	//   ....[7]....
        /*06e0*/ 	.word	0x00005ea0


	//   ....[8]....
        /*06e4*/ 	.word	0x0000b560


	//   ....[9]....
        /*06e8*/ 	.word	0x0000b600


	//   ....[10]....
        /*06ec*/ 	.word	0x0000b630


	//   ....[11]....
        /*06f0*/ 	.word	0x0000b6e0


	//   ....[12]....
        /*06f4*/ 	.word	0x0000b700


	//   ....[13]....
        /*06f8*/ 	.word	0x0000b740


	//   ....[14]....
        /*06fc*/ 	.word	0x0000b760


	//   ....[15]....
        /*0700*/ 	.word	0x0000b770


	//   ....[16]....
        /*0704*/ 	.word	0x00011e00


	//   ....[17]....
        /*0708*/ 	.word	0x00011e90


	//   ....[18]....
        /*070c*/ 	.word	0x00012100


	//   ....[19]....
        /*0710*/ 	.word	0x00012120


	//   ....[20]....
        /*0714*/ 	.word	0x00012130


	//   ....[21]....
        /*0718*/ 	.word	0x00012160


	//   ....[22]....
        /*071c*/ 	.word	0x00012180


	//   ....[23]....
        /*0720*/ 	.word	0x00012190


	//   ....[24]....
        /*0724*/ 	.word	0x00018aa0


	//   ....[25]....
        /*0728*/ 	.word	0x00018ad0


	//   ....[26]....
        /*072c*/ 	.word	0x00018be0


	//   ....[27]....
        /*0730*/ 	.word	0x00018c00


	//   ....[28]....
        /*0734*/ 	.word	0x00018c30


	//   ....[29]....
        /*0738*/ 	.word	0x00018ca0


	//   ....[30]....
        /*073c*/ 	.word	0x00018cc0


	//   ....[31]....
        /*0740*/ 	.word	0x00018cd0


	//   ....[32]....
        /*0744*/ 	.word	0x0001c150


	//   ....[33]....
        /*0748*/ 	.word	0x0001c160


	//   ....[34]....
        /*074c*/ 	.word	0x0001c170


	//   ....[35]....
        /*0750*/ 	.word	0x0001c1b0


	//   ....[36]....
        /*0754*/ 	.word	0x0001c1e0


	//   ....[37]....
        /*0758*/ 	.word	0x0001c1f0


	//   ....[38]....
        /*075c*/ 	.word	0x0001c220


	//   ....[39]....
        /*0760*/ 	.word	0x0001c260


	//----- nvinfo : EIATTR_VRC_CTA_INIT_COUNT
	.align		4
.L_424:
        /*0764*/ 	.byte	0x02, 0x4a
	.zero		1
	.zero		1


	//----- nvinfo : EIATTR_EXIT_INSTR_OFFSETS
	.align		4
        /*0768*/ 	.byte	0x04, 0x1c
        /*076a*/ 	.short	(.L_426 - .L_425)


	//   ....[0]....
.L_425:
        /*076c*/ 	.word	0x000004a0


	//   ....[1]....
        /*0770*/ 	.word	0x000018e0


	//   ....[2]....
        /*0774*/ 	.word	0x00001970


	//   ....[3]....
        /*0778*/ 	.word	0x0001e380


	//   ....[4]....
        /*077c*/ 	.word	0x0001e470


	//----- nvinfo : EIATTR_CRS_STACK_SIZE
	.align		4
.L_426:
        /*0780*/ 	.byte	0x04, 0x1e
        /*0782*/ 	.short	(.L_428 - .L_427)
.L_427:
        /*0784*/ 	.word	0x00000000


	//----- nvinfo : EIATTR_CBANK_PARAM_SIZE
	.align		4
.L_428:
        /*0788*/ 	.byte	0x03, 0x19
        /*078a*/ 	.short	0x01d0


	//----- nvinfo : EIATTR_PARAM_CBANK
	.align		4
        /*078c*/ 	.byte	0x04, 0x0a
        /*078e*/ 	.short	(.L_430 - .L_429)
	.align		4
.L_429:
        /*0790*/ 	.word	index@(.nv.constant0._ZN5flash16flash_fwd_kernelI23Flash_fwd_kernel_traitsILi128ELi128ELi64ELi4ELb0ELb0EN7cutlass10bfloat16_tE19Flash_kernel_traitsILi128ELi128ELi64ELi4ES3_EELb0ELb0ELb1ELb0ELb0ELb1ELb1ELb0EEEvNS_16Flash_fwd_paramsE)
        /*0794*/ 	.short	0x0380
        /*0796*/ 	.short	0x01d0


	//----- nvinfo : EIATTR_SW_WAR
	.align		4
.L_430:
        /*0798*/ 	.byte	0x04, 0x36
        /*079a*/ 	.short	(.L_432 - .L_431)
.L_431:
        /*079c*/ 	.word	0x00000008
.L_432:


//--------------------- .nv.info._ZN5flash16flash_fwd_kernelI23Flash_fwd_kernel_traitsILi128ELi128ELi64ELi4ELb0ELb0EN7cutlass10bfloat16_tE19Flash_kernel_traitsILi128ELi128ELi64ELi4ES3_EELb0ELb0ELb1ELb0ELb0ELb0ELb0ELb0EEEvNS_16Flash_fwd_paramsE --------------------------
	.section	.nv.info._ZN5flash16flash_fwd_kernelI23Flash_fwd_kernel_traitsILi128ELi128ELi64ELi4ELb0ELb0EN7cutlass10bfloat16_tE19Flash_kernel_traitsILi128ELi128ELi64ELi4ES3_EELb0ELb0ELb1ELb0ELb0ELb0ELb0ELb0EEEvNS_16Flash_fwd_paramsE,"",@"SHT_CUDA_INFO"
	.sectionflags	@""
	.align	4


	//----- nvinfo : EIATTR_CUDA_API_VERSION
	.align		4
        /*0000*/ 	.byte	0x04, 0x37
        /*0002*/ 	.short	(.L_434 - .L_433)
.L_433:
        /*0004*/ 	.word	0x00000082


	//----- nvinfo : EIATTR_KPARAM_INFO
	.align		4
.L_434:
        /*0008*/ 	.byte	0x04, 0x17
        /*000a*/ 	.short	(.L_436 - .L_435)
.L_435:
        /*000c*/ 	.word	0x00000000
        /*0010*/ 	.short	0x0000
        /*0012*/ 	.short	0x0000
        /*0014*/ 	.byte	0x00, 0xf0, 0x41, 0x07


	//----- nvinfo : EIATTR_SPARSE_MMA_MASK
	.align		4
.L_436:
        /*0018*/ 	.byte	0x03, 0x50
        /*001a*/ 	.short	0x0000


	//----- nvinfo : EIATTR_MAXREG_COUNT
	.align		4
        /*001c*/ 	.byte	0x03, 0x1b
        /*001e*/ 	.short	0x00ff


	//----- nvinfo : EIATTR_NUM_BARRIERS
	.align		4
        /*0020*/ 	.byte	0x02, 0x4c
        /*0022*/ 	.byte	0x01
	.zero		1


	//----- nvinfo : EIATTR_ANNOTATIONS
	.align		4
        /*0024*/ 	.byte	0x04, 0x55
        /*0026*/ 	.short	(.L_438 - .L_437)


	//   ....[0]....
.L_437:
        /* <DEDUP_REMOVED lines=75> */


	//----- nvinfo : EIATTR_MERCURY_ISA_VERSION
	.align		4
.L_438:
        /*04c0*/ 	.byte	0x03, 0x5f
        /*04c2*/ 	.short	0x0101


	//----- nvinfo : EIATTR_COOP_GROUP_MASK_REGIDS
	.align		4
        /*04c4*/ 	.byte	0x04, 0x29
        /*04c6*/ 	.short	(.L_440 - .L_439)


	//   ....[0]....
.L_439:
        /*04c8*/ 	.word	0xffffffff


	//   ....[1]....
        /*04cc*/ 	.word	0xffffffff


	//   ....[2]....
        /*04d0*/ 	.word	0xffffffff


	//   ....[3]....
        /*04d4*/ 	.word	0xffffffff


	//   ....[4]....
        /*04d8*/ 	.word	0xffffffff


	//   ....[5]....
        /*04dc*/ 	.word	0xffffffff


	//   ....[6]....
        /*04e0*/ 	.word	0xffffffff


	//   ....[7]....
        /*04e4*/ 	.word	0xffffffff


	//   ....[8]....
        /*04e8*/ 	.word	0xffffffff


	//   ....[9]....
        /*04ec*/ 	.word	0xffffffff


	//   ....[10]....
        /*04f0*/ 	.word	0xffffffff


	//   ....[11]....
        /*04f4*/ 	.word	0xffffffff


	//   ....[12]....
        /*04f8*/ 	.word	0xffffffff


	//   ....[13]....
        /*04fc*/ 	.word	0xffffffff


	//   ....[14]....
        /*0500*/ 	.word	0xffffffff


	//   ....[15]....
        /*0504*/ 	.word	0xffffffff


	//   ....[16]....
        /*0508*/ 	.word	0xffffffff


	//   ....[17]....
        /*050c*/ 	.word	0xffffffff


	//   ....[18]....
        /*0510*/ 	.word	0xffffffff


	//   ....[19]....
        /*0514*/ 	.word	0xffffffff


	//   ....[20]....
        /*0518*/ 	.word	0xffffffff


	//   ....[21]....
        /*051c*/ 	.word	0xffffffff


	//   ....[22]....
        /*0520*/ 	.word	0xffffffff


	//   ....[23]....
        /*0524*/ 	.word	0xffffffff


	//   ....[24]....
        /*0528*/ 	.word	0xffffffff


	//   ....[25]....
        /*052c*/ 	.word	0xffffffff


	//   ....[26]....
        /*0530*/ 	.word	0xffffffff


	//   ....[27]....
        /*0534*/ 	.word	0xffffffff


	//   ....[28]....
        /*0538*/ 	.word	0xffffffff


	//   ....[29]....
        /*053c*/ 	.word	0xffffffff


	//   ....[30]....
        /*0540*/ 	.word	0xffffffff


	//   ....[31]....
        /*0544*/ 	.word	0xffffffff


	//   ....[32]....
        /*0548*/ 	.word	0xffffffff


	//   ....[33]....
        /*054c*/ 	.word	0xffffffff


	//   ....[34]....
        /*0550*/ 	.word	0xffffffff


	//   ....[35]....
        /*0554*/ 	.word	0xffffffff


	//   ....[36]....
        /*0558*/ 	.word	0xffffffff


	//   ....[37]....
        /*055c*/ 	.word	0xffffffff


	//   ....[38]....
        /*0560*/ 	.word	0xffffffff


	//   ....[39]....
        /*0564*/ 	.word	0xffffffff


	//----- nvinfo : EIATTR_COOP_GROUP_INSTR_OFFSETS
	.align		4
.L_440:
        /*0568*/ 	.byte	0x04, 0x28
        /*056a*/ 	.short	(.L_442 - .L_441)


	//   ....[0]....
.L_441:
        /*056c*/ 	.word	0x00006190


	//   ....[1]....
        /*0570*/ 	.word	0x00006200


	//   ....[2]....
        /*0574*/ 	.word	0x00006370


	//   ....[3]....
        /*0578*/ 	.word	0x000063f0


	//   ....[4]....
        /*057c*/ 	.word	0x00006430


	//   ....[5]....
        /*0580*/ 	.word	0x00006580


	//   ....[6]....
        /*0584*/ 	.word	0x000065b0


	//   ....[7]....
        /*0588*/ 	.word	0x00006670


	//   ....[8]....
        /*058c*/ 	.word	0x0000b000


	//   ....[9]....
        /*0590*/ 	.word	0x0000b030


	//   ....[10]....
        /*0594*/ 	.word	0x0000b0f0


	//   ....[11]....
        /*0598*/ 	.word	0x0000b180


	//   ....[12]....
        /*059c*/ 	.word	0x0000b870


	//   ....[13]....
        /*05a0*/ 	.word	0x0000b8c0


	//   ....[14]....
        /*05a4*/ 	.word	0x0000b8d0


	//   ....[15]....
        /*05a8*/ 	.word	0x0000baf0


	//   ....[16]....
        /*05ac*/ 	.word	0x000112b0


	//   ....[17]....
        /*05b0*/ 	.word	0x000113f0


	//   ....[18]....
        /*05b4*/ 	.word	0x00011490


	//   ....[19]....
        /*05b8*/ 	.word	0x000114a0


	//   ....[20]....
        /*05bc*/ 	.word	0x000114c0


	//   ....[21]....
        /*05c0*/ 	.word	0x000114e0


	//   ....[22]....
        /*05c4*/ 	.word	0x00011640


	//   ....[23]....
        /*05c8*/ 	.word	0x00011660


	//   ....[24]....
        /*05cc*/ 	.word	0x00017a00


	//   ....[25]....
        /*05d0*/ 	.word	0x00017af0


	//   ....[26]....
        /*05d4*/ 	.word	0x00017b20


	//   ....[27]....
        /*05d8*/ 	.word	0x00017c10


	//   ....[28]....
        /*05dc*/ 	.word	0x00017c30


	//   ....[29]....
        /*05e0*/ 	.word	0x00017c40


	//   ....[30]....
        /*05e4*/ 	.word	0x00017c50


	//   ....[31]....
        /*05e8*/ 	.word	0x00017c80


	//   ....[32]....
        /*05ec*/ 	.word	0x0001a890


	//   ....[33]....
        /*05f0*/ 	.word	0x0001a8a0


	//   ....[34]....
        /*05f4*/ 	.word	0x0001a8b0


	//   ....[35]....
        /*05f8*/ 	.word	0x0001a8e0


	//   ....[36]....
        /*05fc*/ 	.word	0x0001a900


	//   ....[37]....
        /*0600*/ 	.word	0x0001a910


	//   ....[38]....
        /*0604*/ 	.word	0x0001a930


	//   ....[39]....
        /*0608*/ 	.word	0x0001a960


	//----- nvinfo : EIATTR_VRC_CTA_INIT_COUNT
	.align		4
.L_442:
        /*060c*/ 	.byte	0x02, 0x4a
	.zero		1
	.zero		1


	//----- nvinfo : EIATTR_EXIT_INSTR_OFFSETS
	.align		4
        /*0610*/ 	.byte	0x04, 0x1c
        /*0612*/ 	.short	(.L_444 - .L_443)


	//   ....[0]....
.L_443:
        /*0614*/ 	.word	0x000004a0


	//   ....[1]....
        /*0618*/ 	.word	0x00001a00


	//   ....[2]....
        /*061c*/ 	.word	0x00001a90


	//   ....[3]....
        /*0620*/ 	.word	0x0001cbf0


	//   ....[4]....
        /*0624*/ 	.word	0x0001cd10


	//   ....[5]....
        /*0628*/ 	.word	0x0001cd30


	//----- nvinfo : EIATTR_CRS_STACK_SIZE
	.align		4
.L_444:
        /*062c*/ 	.byte	0x04, 0x1e
        /*062e*/ 	.short	(.L_446 - .L_445)
.L_445:
        /*0630*/ 	.word	0x00000000


	//----- nvinfo : EIATTR_CBANK_PARAM_SIZE
	.align		4
.L_446:
        /*0634*/ 	.byte	0x03, 0x19
        /*0636*/ 	.short	0x01d0


	//----- nvinfo : EIATTR_PARAM_CBANK
	.align		4
        /*0638*/ 	.byte	0x04, 0x0a
        /*063a*/ 	.short	(.L_448 - .L_447)
	.align		4
.L_447:
        /*063c*/ 	.word	index@(.nv.constant0._ZN5flash16flash_fwd_kernelI23Flash_fwd_kernel_traitsILi128ELi128ELi64ELi4ELb0ELb0EN7cutlass10bfloat16_tE19Flash_kernel_traitsILi128ELi128ELi64ELi4ES3_EELb0ELb0ELb1ELb0ELb0ELb0ELb0ELb0EEEvNS_16Flash_fwd_paramsE)
        /*0640*/ 	.short	0x0380
        /*0642*/ 	.short	0x01d0


	//----- nvinfo : EIATTR_SW_WAR
	.align		4
.L_448:
        /*0644*/ 	.byte	0x04, 0x36
        /*0646*/ 	.short	(.L_450 - .L_449)
.L_449:
        /*0648*/ 	.word	0x00000008
.L_450:


//--------------------- .nv.info._ZN5flash16flash_fwd_kernelI23Flash_fwd_kernel_traitsILi128ELi128ELi64ELi4ELb0ELb0EN7cutlass10bfloat16_tE19Flash_kernel_traitsILi128ELi128ELi64ELi4ES3_EELb0ELb0ELb1ELb0ELb0ELb0ELb1ELb0EEEvNS_16Flash_fwd_paramsE --------------------------
	.section	.nv.info._ZN5flash16flash_fwd_kernelI23Flash_fwd_kernel_traitsILi128ELi128ELi64ELi4ELb0ELb0EN7cutlass10bfloat16_tE19Flash_kernel_traitsILi128ELi128ELi64ELi4ES3_EELb0ELb0ELb1ELb0ELb0ELb0ELb1ELb0EEEvNS_16Flash_fwd_paramsE,"",@"SHT_CUDA_INFO"
	.sectionflags	@""
	.align	4


	//----- nvinfo : EIATTR_CUDA_API_VERSION
	.align		4
        /*0000*/ 	.byte	0x04, 0x37
        /*0002*/ 	.short	(.L_452 - .L_451)
.L_451:
        /*0004*/ 	.word	0x00000082


	//----- nvinfo : EIATTR_KPARAM_INFO
	.align		4
.L_452:
        /*0008*/ 	.byte	0x04, 0x17
        /*000a*/ 	.short	(.L_454 - .L_453)
.L_453:
        /*000c*/ 	.word	0x00000000
        /*0010*/ 	.short	0x0000
        /*0012*/ 	.short	0x0000
        /*0014*/ 	.byte	0x00, 0xf0, 0x41, 0x07


	//----- nvinfo : EIATTR_SPARSE_MMA_MASK
	.align		4
.L_454:
        /*0018*/ 	.byte	0x03, 0x50
        /*001a*/ 	.short	0x0000


	//----- nvinfo : EIATTR_MAXREG_COUNT
	.align		4
        /*001c*/ 	.byte	0x03, 0x1b
        /*001e*/ 	.short	0x00ff


	//----- nvinfo : EIATTR_NUM_BARRIERS
	.align		4
        /*0020*/ 	.byte	0x02, 0x4c
        /*0022*/ 	.byte	0x01
	.zero		1


	//----- nvinfo : EIATTR_ANNOTATIONS
	.align		4
        /*0024*/ 	.byte	0x04, 0x55
        /*0026*/ 	.short	(.L_456 - .L_455)


	//   ....[0]....
.L_455:
        /* <DEDUP_REMOVED lines=82> */


	//----- nvinfo : EIATTR_MERCURY_ISA_VERSION
	.align		4
.L_456:
        /*0538*/ 	.byte	0x03, 0x5f
        /*053a*/ 	.short	0x0101


	//----- nvinfo : EIATTR_COOP_GROUP_MASK_REGIDS
	.align		4
        /*053c*/ 	.byte	0x04, 0x29
        /*053e*/ 	.short	(.L_458 - .L_457)


	//   ....[0]....
.L_457:
        /*0540*/ 	.word	0xffffffff


	//   ....[1]....
        /*0544*/ 	.word	0xffffffff


	//   ....[2]....
        /*0548*/ 	.word	0xffffffff


	//   ....[3]....
        /*054c*/ 	.word	0xffffffff


	//   ....[4]....
        /*0550*/ 	.word	0xffffffff


	//   ....[5]....
        /*0554*/ 	.word	0xffffffff


	//   ....[6]....
        /*0558*/ 	.word	0xffffffff


	//   ....[7]....
        /*055c*/ 	.word	0xffffffff


	//   ....[8]....
        /*0560*/ 	.word	0xffffffff


	//   ....[9]....
        /*0564*/ 	.word	0xffffffff


	//   ....[10]....
        /*0568*/ 	.word	0xffffffff


	//   ....[11]....
        /*056c*/ 	.word	0xffffffff


	//   ....[12]....
        /*0570*/ 	.word	0xffffffff


	//   ....[13]....
        /*0574*/ 	.word	0xffffffff


	//   ....[14]....
        /*0578*/ 	.word	0xffffffff


	//   ....[15]....
        /*057c*/ 	.word	0xffffffff


	//   ....[16]....
        /*0580*/ 	.word	0xffffffff


	//   ....[17]....
        /*0584*/ 	.word	0xffffffff


	//   ....[18]....
        /*0588*/ 	.word	0xffffffff


	//   ....[19]....
        /*058c*/ 	.word	0xffffffff


	//   ....[20]....
        /*0590*/ 	.word	0xffffffff


	//   ....[21]....
        /*0594*/ 	.word	0xffffffff


	//   ....[22]....
        /*0598*/ 	.word	0xffffffff


	//   ....[23]....
        /*059c*/ 	.word	0xffffffff


	//   ....[24]....
        /*05a0*/ 	.word	0xffffffff


	//   ....[25]....
        /*05a4*/ 	.word	0xffffffff


	//   ....[26]....
        /*05a8*/ 	.word	0xffffffff


	//   ....[27]....
        /*05ac*/ 	.word	0xffffffff


	//   ....[28]....
        /*05b0*/ 	.word	0xffffffff


	//   ....[29]....
        /*05b4*/ 	.word	0xffffffff


	//   ....[30]....
        /*05b8*/ 	.word	0xffffffff


	//   ....[31]....
        /*05bc*/ 	.word	0xffffffff


	//   ....[32]....
        /*05c0*/ 	.word	0xffffffff


	//   ....[33]....
        /*05c4*/ 	.word	0xffffffff


	//   ....[34]....
        /*05c8*/ 	.word	0xffffffff


	//   ....[35]....
        /*05cc*/ 	.word	0xffffffff


	//   ....[36]....
        /*05d0*/ 	.word	0xffffffff


	//   ....[37]....
        /*05d4*/ 	.word	0xffffffff


	//   ....[38]....
        /*05d8*/ 	.word	0xffffffff


	//   ....[39]....
        /*05dc*/ 	.word	0xffffffff


	//----- nvinfo : EIATTR_COOP_GROUP_INSTR_OFFSETS
	.align		4
.L_458:
        /*05e0*/ 	.byte	0x04, 0x28
        /*05e2*/ 	.short	(.L_460 - .L_459)


	//   ....[0]....
.L_459:
        /*05e4*/ 	.word	0x00006850


	//   ....[1]....
        /*05e8*/ 	.word	0x00006a50


	//   ....[2]....
        /*05ec*/ 	.word	0x00006b40


	//   ....[3]....
        /*05f0*/ 	.word	0x00006bf0


	//   ....[4]....
        /*05f4*/ 	.word	0x00006c40


	//   ....[5]....
        /*05f8*/ 	.word	0x00006d90


	//   ....[6]....
        /*05fc*/ 	.word	0x00006dc0


	//   ....[7]....
        /*0600*/ 	.word	0x00006e80


	//   ....[8]....
        /*0604*/ 	.word	0x0000c400


	//   ....[9]....
        /*0608*/ 	.word	0x0000c450


	//   ....[10]....
        /*060c*/ 	.word	0x0000c470


	//   ....[11]....
        /*0610*/ 	.word	0x0000c480


	//   ....[12]....
        /*0614*/ 	.word	0x0000c4d0


	//   ....[13]....
        /*0618*/ 	.word	0x0000c4e0


	//   ....[14]....
        /*061c*/ 	.word	0x0000c4f0


	//   ....[15]....
        /*0620*/ 	.word	0x0000c5a0


	//   ....[16]....
        /*0624*/ 	.word	0x00012800


	//   ....[17]....
        /*0628*/ 	.word	0x000128e0


	//   ....[18]....
        /*062c*/ 	.word	0x00012980


	//   ....[19]....
        /*0630*/ 	.word	0x000129a0


	//   ....[20]....
        /*0634*/ 	.word	0x000129d0


	//   ....[21]....
        /*0638*/ 	.word	0x00012a00


	//   ....[22]....
        /*063c*/ 	.word	0x00012a10


	//   ....[23]....
        /*0640*/ 	.word	0x00012a50


	//   ....[24]....
        /*0644*/ 	.word	0x000196e0


	//   ....[25]....
        /*0648*/ 	.word	0x000197d0


	//   ....[26]....
        /*064c*/ 	.word	0x00019860


	//   ....[27]....
        /*0650*/ 	.word	0x000198d0


	//   ....[28]....
        /*0654*/ 	.word	0x00019910


	//   ....[29]....
        /*0658*/ 	.word	0x00019920


	//   ....[30]....
        /*065c*/ 	.word	0x00019940


	//   ....[31]....
        /*0660*/ 	.word	0x000199f0


	//   ....[32]....
        /*0664*/ 	.word	0x0001c5f0


	//   ....[33]....
        /*0668*/ 	.word	0x0001c600


	//   ....[34]....
        /*066c*/ 	.word	0x0001c610


	//   ....[35]....
        /*0670*/ 	.word	0x0001c640


	//   ....[36]....
        /*0674*/ 	.word	0x0001c660


	//   ....[37]....
        /*0678*/ 	.word	0x0001c670


	//   ....[38]....
        /*067c*/ 	.word	0x0001c690


	//   ....[39]....
        /*0680*/ 	.word	0x0001c6c0


	//----- nvinfo : EIATTR_VRC_CTA_INIT_COUNT
	.align		4
.L_460:
        /*0684*/ 	.byte	0x02, 0x4a
	.zero		1
	.zero		1


	//----- nvinfo : EIATTR_EXIT_INSTR_OFFSETS
	.align		4
        /*0688*/ 	.byte	0x04, 0x1c
        /*068a*/ 	.short	(.L_462 - .L_461)


	//   ....[0]....
.L_461:
        /*068c*/ 	.word	0x000004a0


	//   ....[1]....
        /*0690*/ 	.word	0x00001a00


	//   ....[2]....
        /*0694*/ 	.word	0x00001a90


	//   ....[3]....
        /*0698*/ 	.word	0x0001e950


	//   ....[4]....
        /*069c*/ 	.word	0x0001ea70


	//   ....[5]....
        /*06a0*/ 	.word	0x0001ea90


	//----- nvinfo : EIATTR_CRS_STACK_SIZE
	.align		4
.L_462:
        /*06a4*/ 	.byte	0x04, 0x1e
        /*06a6*/ 	.short	(.L_464 - .L_463)
.L_463:
        /*06a8*/ 	.word	0x00000000


	//----- nvinfo : EIATTR_CBANK_PARAM_SIZE
	.align		4
.L_464:
        /*06ac*/ 	.byte	0x03, 0x19
        /*06ae*/ 	.short	0x01d0


	//----- nvinfo : EIATTR_PARAM_CBANK
	.align		4
        /*06b0*/ 	.byte	0x04, 0x0a
        /*06b2*/ 	.short	(.L_466 - .L_465)
	.align		4
.L_465:
        /*06b4*/ 	.word	index@(.nv.constant0._ZN5flash16flash_fwd_kernelI23Flash_fwd_kernel_traitsILi128ELi128ELi64ELi4ELb0ELb0EN7cutlass10bfloat16_tE19Flash_kernel_traitsILi128ELi128ELi64ELi4ES3_EELb0ELb0ELb1ELb0ELb0ELb0ELb1ELb0EEEvNS_16Flash_fwd_paramsE)
        /*06b8*/ 	.short	0x0380
        /*06ba*/ 	.short	0x01d0


	//----- nvinfo : EIATTR_SW_WAR
	.align		4
.L_466:
        /*06bc*/ 	.byte	0x04, 0x36
        /*06be*/ 	.short	(.L_468 - .L_467)
.L_467:
        /*06c0*/ 	.word	0x00000008
.L_468:


//--------------------- .nv.info._ZN5flash16flash_fwd_kernelI23Flash_fwd_kernel_traitsILi128ELi128ELi64ELi4ELb0ELb0EN7cutlass10bfloat16_tE19Flash_kernel_traitsILi128ELi128ELi64ELi4ES3_EELb0ELb0ELb1ELb1ELb0ELb0ELb0ELb0EEEvNS_16Flash_fwd_paramsE --------------------------
	.section	.nv.info._ZN5flash16flash_fwd_kernelI23Flash_fwd_kernel_traitsILi128ELi128ELi64ELi4ELb0ELb0EN7cutlass10bfloat16_tE19Flash_kernel_traitsILi128ELi128ELi64ELi4ES3_EELb0ELb0ELb1ELb1ELb0ELb0ELb0ELb0EEEvNS_16Flash_fwd_paramsE,"",@"SHT_CUDA_INFO"
	.sectionflags	@""
	.align	4


	//----- nvinfo : EIATTR_CUDA_API_VERSION
	.align		4
        /*0000*/ 	.byte	0x04, 0x37
        /*0002*/ 	.short	(.L_470 - .L_469)
.L_469:
        /*0004*/ 	.word	0x00000082


	//----- nvinfo : EIATTR_KPARAM_INFO
	.align		4
.L_470:
        /*0008*/ 	.byte	0x04, 0x17
        /*000a*/ 	.short	(.L_472 - .L_471)
.L_471:
        /*000c*/ 	.word	0x00000000
        /*0010*/ 	.short	0x0000
        /*0012*/ 	.short	0x0000
        /*0014*/ 	.byte	0x00, 0xf0, 0x41, 0x07


	//----- nvinfo : EIATTR_SPARSE_MMA_MASK
	.align		4
.L_472:
        /*0018*/ 	.byte	0x03, 0x50
        /*001a*/ 	.short	0x0000


	//----- nvinfo : EIATTR_MAXREG_COUNT
	.align		4
        /*001c*/ 	.byte	0x03, 0x1b
        /*001e*/ 	.short	0x00ff


	//----- nvinfo : EIATTR_NUM_BARRIERS
	.align		4
        /*0020*/ 	.byte	0x02, 0x4c
        /*0022*/ 	.byte	0x01
	.zero		1


	//----- nvinfo : EIATTR_ANNOTATIONS
	.align		4
        /*0024*/ 	.byte	0x04, 0x55
        /*0026*/ 	.short	(.L_474 - .L_473)


	//   ....[0]....
.L_473:
        /* <DEDUP_REMOVED lines=106> */


	//----- nvinfo : EIATTR_MERCURY_ISA_VERSION
	.align		4
.L_474:
        /*06b8*/ 	.byte	0x03, 0x5f
        /*06ba*/ 	.short	0x0101


	//----- nvinfo : EIATTR_COOP_GROUP_MASK_REGIDS
	.align		4
        /*06bc*/ 	.byte	0x04, 0x29
        /*06be*/ 	.short	(.L_476 - .L_475)


	//   ....[0]....
.L_475:
        /*06c0*/ 	.word	0xffffffff


	//   ....[1]....
        /*06c4*/ 	.word	0xffffffff


	//   ....[2]....
        /*06c8*/ 	.word	0xffffffff


	//   ....[3]....
        /*06cc*/ 	.word	0xffffffff


	//   ....[4]....
        /*06d0*/ 	.word	0xffffffff


	//   ....[5]....
        /*06d4*/ 	.word	0xffffffff


	//   ....[6]....
        /*06d8*/ 	.word	0xffffffff


	//   ....[7]....
        /*06dc*/ 	.word	0xffffffff


	//   ....[8]....
        /*06e0*/ 	.word	0xffffffff


	//   ....[9]....
        /*06e4*/ 	.word	0xffffffff


	//   ....[10]....
        /*06e8*/ 	.word	0xffffffff


	//   ....[11]....
        /*06ec*/ 	.word	0xffffffff


	//   ....[12]....
        /*06f0*/ 	.word	0xffffffff


	//   ....[13]....
        /*06f4*/ 	.word	0xffffffff


	//   ....[14]....
        /*06f8*/ 	.word	0xffffffff


	//   ....[15]....
        /*06fc*/ 	.word	0xffffffff


	//   ....[16]....
        /*0700*/ 	.word	0xffffffff


	//   ....[17]....
        /*0704*/ 	.word	0xffffffff


	//   ....[18]....
        /*0708*/ 	.word	0xffffffff


	//   ....[19]....
        /*070c*/ 	.word	0xffffffff


	//   ....[20]....
        /*0710*/ 	.word	0xffffffff


	//   ....[21]....
        /*0714*/ 	.word	0xffffffff


	//   ....[22]....
        /*0718*/ 	.word	0xffffffff


	//   ....[23]....
        /*071c*/ 	.word	0xffffffff


	//   ....[24]....
        /*0720*/ 	.word	0xffffffff


	//   ....[25]....
        /*0724*/ 	.word	0xffffffff


	//   ....[26]....
        /*0728*/ 	.word	0xffffffff


	//   ....[27]....
        /*072c*/ 	.word	0xffffffff


	//   ....[28]....
        /*0730*/ 	.word	0xffffffff


	//   ....[29]....
        /*0734*/ 	.word	0xffffffff


	//   ....[30]....
        /*0738*/ 	.word	0xffffffff


	//   ....[31]....
        /*073c*/ 	.word	0xffffffff


	//   ....[32]....
        /*0740*/ 	.word	0xffffffff


	//   ....[33]....
        /*0744*/ 	.word	0xffffffff


	//   ....[34]....
        /*0748*/ 	.word	0xffffffff


	//   ....[35]....
        /*074c*/ 	.word	0xffffffff


	//   ....[36]....
        /*0750*/ 	.word	0xffffffff


	//   ....[37]....
        /*0754*/ 	.word	0xffffffff


	//   ....[38]....
        /*0758*/ 	.word	0xffffffff


	//   ....[39]....
        /*075c*/ 	.word	0xffffffff


	//----- nvinfo : EIATTR_COOP_GROUP_INSTR_OFFSETS
	.align		4
.L_476:
        /*0760*/ 	.byte	0x04, 0x28
        /*0762*/ 	.short	(.L_478 - .L_477)


	//   ....[0]....
.L_477:
        /*0764*/ 	.word	0x000076b0


	//   ....[1]....
        /*0768*/ 	.word	0x000077d0


	//   ....[2]....
        /*076c*/ 	.word	0x000078b0


	//   ....[3]....
        /*0770*/ 	.word	0x00007930


	//   ....[4]....
        /*0774*/ 	.word	0x000079a0


	//   ....[5]....
        /*0778*/ 	.word	0x00007aa0


	//   ....[6]....
        /*077c*/ 	.word	0x00007ad0


	//   ....[7]....
        /*0780*/ 	.word	0x00007bc0


	//   ....[8]....
        /*0784*/ 	.word	0x0000dc60


	//   ....[9]....
        /*0788*/ 	.word	0x0000dc70


	//   ....[10]....
        /*078c*/ 	.word	0x0000dc80


	//   ....[11]....
        /*0790*/ 	.word	0x0000dc90


	//   ....[12]....
        /*0794*/ 	.word	0x0000dcc0


	//   ....[13]....
        /*0798*/ 	.word	0x0000dcf0


	//   ....[14]....
        /*079c*/ 	.word	0x0000dd00


	//   ....[15]....
        /*07a0*/ 	.word	0x0000dd10


	//   ....[16]....
        /*07a4*/ 	.word	0x00016060


	//   ....[17]....
        /*07a8*/ 	.word	0x00016090


	//   ....[18]....
        /*07ac*/ 	.word	0x00016110


	//   ....[19]....
        /*07b0*/ 	.word	0x000161b0


	//   ....[20]....
        /*07b4*/ 	.word	0x000161c0


	//   ....[21]....
        /*07b8*/ 	.word	0x00016250


	//   ....[22]....
        /*07bc*/ 	.word	0x000163a0


	//   ....[23]....
        /*07c0*/ 	.word	0x00016450


	//   ....[24]....
        /*07c4*/ 	.word	0x0001d850


	//   ....[25]....
        /*07c8*/ 	.word	0x0001d910


	//   ....[26]....
        /*07cc*/ 	.word	0x0001da10


	//   ....[27]....
        /*07d0*/ 	.word	0x0001da40


	//   ....[28]....
        /*07d4*/ 	.word	0x0001da70


	//   ....[29]....
        /*07d8*/ 	.word	0x0001dab0


	//   ....[30]....
        /*07dc*/ 	.word	0x0001db40


	//   ....[31]....
        /*07e0*/ 	.word	0x0001dbe0


	//   ....[32]....
        /*07e4*/ 	.word	0x00020990


	//   ....[33]....
        /*07e8*/ 	.word	0x000209a0


	//   ....[34]....
        /*07ec*/ 	.word	0x000209b0


	//   ....[35]....
        /*07f0*/ 	.word	0x000209e0


	//   ....[36]....
        /*07f4*/ 	.word	0x00020a00


	//   ....[37]....
        /*07f8*/ 	.word	0x00020a10


	//   ....[38]....
        /*07fc*/ 	.word	0x00020a30


	//   ....[39]....
        /*0800*/ 	.word	0x00020a60


	//----- nvinfo : EIATTR_VRC_CTA_INIT_COUNT
	.align		4
.L_478:
        /*0804*/ 	.byte	0x02, 0x4a
	.zero		1
	.zero		1


	//----- nvinfo : EIATTR_EXIT_INSTR_OFFSETS
	.align		4
        /*0808*/ 	.byte	0x04, 0x1c
        /*080a*/ 	.short	(.L_480 - .L_479)


	//   ....[0]....
.L_479:
        /*080c*/ 	.word	0x000004a0


	//   ....[1]....
        /*0810*/ 	.word	0x00001a00


	//   ....[2]....
        /*0814*/ 	.word	0x00001a90


	//   ....[3]....
        /*0818*/ 	.word	0x00022cf0


	//   ....[4]....
        /*081c*/ 	.word	0x00022e10


	//   ....[5]....
        /*0820*/ 	.word	0x00022e30


	//----- nvinfo : EIATTR_CRS_STACK_SIZE
	.align		4
.L_480:
        /*0824*/ 	.byte	0x04, 0x1e
        /*0826*/ 	.short	(.L_482 - .L_481)
.L_481:
        /*0828*/ 	.word	0x00000000


	//----- nvinfo : EIATTR_CBANK_PARAM_SIZE
	.align		4
.L_482:
        /*082c*/ 	.byte	0x03, 0x19
        /*082e*/ 	.short	0x01d0


	//----- nvinfo : EIATTR_PARAM_CBANK
	.align		4
        /*0830*/ 	.byte	0x04, 0x0a
        /*0832*/ 	.short	(.L_484 - .L_483)
	.align		4
.L_483:
        /*0834*/ 	.word	index@(.nv.constant0._ZN5flash16flash_fwd_kernelI23Flash_fwd_kernel_traitsILi128ELi128ELi64ELi4ELb0ELb0EN7cutlass10bfloat16_tE19Flash_kernel_traitsILi128ELi128ELi64ELi4ES3_EELb0ELb0ELb1ELb1ELb0ELb0ELb0ELb0EEEvNS_16Flash_fwd_paramsE)
        /*0838*/ 	.short	0x0380
        /*083a*/ 	.short	0x01d0


	//----- nvinfo : EIATTR_SW_WAR
	.align		4
.L_484:
        /*083c*/ 	.byte	0x04, 0x36
        /*083e*/ 	.short	(.L_486 - .L_485)
.L_485:
        /*0840*/ 	.word	0x00000008
.L_486:


//--------------------- .nv.info._ZN5flash16flash_fwd_kernelI23Flash_fwd_kernel_traitsILi128ELi128ELi64ELi4ELb0ELb0EN7cutlass10bfloat16_tE19Flash_kernel_traitsILi128ELi128ELi64ELi4ES3_EELb0ELb0ELb1ELb1ELb0ELb0ELb1ELb0EEEvNS_16Flash_fwd_paramsE --------------------------
	.section	.nv.info._ZN5flash16flash_fwd_kernelI23Flash_fwd_kernel_traitsILi128ELi128ELi64ELi4ELb0ELb0EN7cutlass10bfloat16_tE19Flash_kernel_traitsILi128ELi128ELi64ELi4ES3_EELb0ELb0ELb1ELb1ELb0ELb0ELb1ELb0EEEvNS_16Flash_fwd_paramsE,"",@"SHT_CUDA_INFO"
	.sectionflags	@""
	.align	4


	//----- nvinfo : EIATTR_CUDA_API_VERSION
	.align		4
        /*0000*/ 	.byte	0x04, 0x37
        /*0002*/ 	.short	(.L_488 - .L_487)
.L_487:
        /*0004*/ 	.word	0x00000082


	//----- nvinfo : EIATTR_KPARAM_INFO
	.align		4
.L_488:
        /*0008*/ 	.byte	0x04, 0x17
        /*000a*/ 	.short	(.L_490 - .L_489)
.L_489:
        /*000c*/ 	.word	0x00000000
        /*0010*/ 	.short	0x0000
        /*0012*/ 	.short	0x0000
        /*0014*/ 	.byte	0x00, 0xf0, 0x41, 0x07


	//----- nvinfo : EIATTR_SPARSE_MMA_MASK
	.align		4
.L_490:
        /*0018*/ 	.byte	0x03, 0x50
        /*001a*/ 	.short	0x0000


	//----- nvinfo : EIATTR_MAXREG_COUNT
	.align		4
        /*001c*/ 	.byte	0x03, 0x1b
        /*001e*/ 	.short	0x00ff


	//----- nvinfo : EIATTR_NUM_BARRIERS
	.align		4
        /*0020*/ 	.byte	0x02, 0x4c
        /*0022*/ 	.byte	0x01
	.zero		1


	//----- nvinfo : EIATTR_ANNOTATIONS
	.align		4
        /*0024*/ 	.byte	0x04, 0x55
        /*0026*/ 	.short	(.L_492 - .L_491)


	//   ....[0]....
.L_491:
        /* <DEDUP_REMOVED lines=98> */


	//----- nvinfo : EIATTR_MERCURY_ISA_VERSION
	.align		4
.L_492:
        /*0638*/ 	.byte	0x03, 0x5f
        /*063a*/ 	.short	0x0101


	//----- nvinfo : EIATTR_COOP_GROUP_MASK_REGIDS
	.align		4
        /*063c*/ 	.byte	0x04, 0x29
        /*063e*/ 	.short	(.L_494 - .L_493)


	//   ....[0]....
.L_493:
        /*0640*/ 	.word	0xffffffff


	//   ....[1]....
        /*0644*/ 	.word	0xffffffff


	//   ....[2]....
        /*0648*/ 	.word	0xffffffff


	//   ....[3]....
        /*064c*/ 	.word	0xffffffff


	//   ....[4]....
        /*0650*/ 	.word	0xffffffff


	//   ....[5]....
        /*0654*/ 	.word	0xffffffff


	//   ....[6]....
        /*0658*/ 	.word	0xffffffff


	//   ....[7]....
        /*065c*/ 	.word	0xffffffff


	//   ....[8]....
        /*0660*/ 	.word	0xffffffff


	//   ....[9]....
        /*0664*/ 	.word	0xffffffff


	//   ....[10]....
        /*0668*/ 	.word	0xffffffff


	//   ....[11]....
        /*066c*/ 	.word	0xffffffff


	//   ....[12]....
        /*0670*/ 	.word	0xffffffff


	//   ....[13]....
        /*0674*/ 	.word	0xffffffff


	//   ....[14]....
        /*0678*/ 	.word	0xffffffff


	//   ....[15]....
        /*067c*/ 	.word	0xffffffff


	//   ....[16]....
        /*0680*/ 	.word	0xffffffff


	//   ....[17]....
        /*0684*/ 	.word	0xffffffff


	//   ....[18]....
        /*0688*/ 	.word	0xffffffff


	//   ....[19]....
        /*068c*/ 	.word	0xffffffff


	//   ....[20]....
        /*0690*/ 	.word	0xffffffff


	//   ....[21]....
        /*0694*/ 	.word	0xffffffff


	//   ....[22]....
        /*0698*/ 	.word	0xffffffff


	//   ....[23]....
        /*069c*/ 	.word	0xffffffff


	//   ....[24]....
        /*06a0*/ 	.word	0xffffffff


	//   ....[25]....
        /*06a4*/ 	.word	0xffffffff


	//   ....[26]....
        /*06a8*/ 	.word	0xffffffff


	//   ....[27]....
        /*06ac*/ 	.word	0xffffffff


	//   ....[28]....
        /*06b0*/ 	.word	0xffffffff


	//   ....[29]....
        /*06b4*/ 	.word	0xffffffff


	//   ....[30]....
        /*06b8*/ 	.word	0xffffffff


	//   ....[31]....
        /*06bc*/ 	.word	0xffffffff


	//   ....[32]....
        /*06c0*/ 	.word	0xffffffff


	//   ....[33]....
        /*06c4*/ 	.word	0xffffffff


	//   ....[34]....
        /*06c8*/ 	.word	0xffffffff


	//   ....[35]....
        /*06cc*/ 	.word	0xffffffff


	//   ....[36]....
        /*06d0*/ 	.word	0xffffffff


	//   ....[37]....
        /*06d4*/ 	.word	0xffffffff


	//   ....[38]....
        /*06d8*/ 	.word	0xffffffff


	//   ....[39]....
        /*06dc*/ 	.word	0xffffffff


	//----- nvinfo : EIATTR_COOP_GROUP_INSTR_OFFSETS
	.align		4
.L_494:
        /*06e0*/ 	.byte	0x04, 0x28
        /*06e2*/ 	.short	(.L_496 - .L_495)


	//   ....[0]....
.L_495:
        /*06e4*/ 	.word	0x00007ee0


	//   ....[1]....
        /*06e8*/ 	.word	0x00007fc0


	//   ....[2]....
        /*06ec*/ 	.word	0x00008080


	//   ....[3]....
        /*06f0*/ 	.word	0x00008120


	//   ....[4]....
        /*06f4*/ 	.word	0x00008190


	//   ....[5]....
        /*06f8*/ 	.word	0x00008290


	//   ....[6]....
        /*06fc*/ 	.word	0x000082c0


	//   ....[7]....
        /*0700*/ 	.word	0x00008370


	//   ....[8]....
        /*0704*/ 	.word	0x0000e9b0


	//   ....[9]....
        /*0708*/ 	.word	0x0000e9e0


	//   ....[10]....
        /*070c*/ 	.word	0x0000ea60


	//   ....[11]....
        /*0710*/ 	.word	0x0000ea80


	//   ....[12]....
        /*0714*/ 	.word	0x0000ea90


	//   ....[13]....
        /*0718*/ 	.word	0x0000eaa0


	//   ....[14]....
        /*071c*/ 	.word	0x0000eae0


	//   ....[15]....
        /*0720*/ 	.word	0x0000eb10


	//   ....[16]....
        /*0724*/ 	.word	0x00017270


	//   ....[17]....
        /*0728*/ 	.word	0x000172b0


	//   ....[18]....
        /*072c*/ 	.word	0x00017350


	//   ....[19]....
        /*0730*/ 	.word	0x000173b0


	//   ....[20]....
        /*0734*/ 	.word	0x000173d0


	//   ....[21]....
        /*0738*/ 	.word	0x000173e0


	//   ....[22]....
        /*073c*/ 	.word	0x00017400


	//   ....[23]....
        /*0740*/ 	.word	0x00017430


	//   ....[24]....
        /*0744*/ 	.word	0x0001f8b0


	//   ....[25]....
        /*0748*/ 	.word	0x0001f980


	//   ....[26]....
        /*074c*/ 	.word	0x0001f9c0


	//   ....[27]....
        /*0750*/ 	.word	0x0001fa90


	//   ....[28]....
        /*0754*/ 	.word	0x0001fac0


	//   ....[29]....
        /*0758*/ 	.word	0x0001fb50


	//   ....[30]....
        /*075c*/ 	.word	0x0001fbf0


	//   ....[31]....
        /*0760*/ 	.word	0x0001fc40


	//   ....[32]....
        /*0764*/ 	.word	0x000229d0


	//   ....[33]....
        /*0768*/ 	.word	0x000229e0


	//   ....[34]....
        /*076c*/ 	.word	0x000229f0


	//   ....[35]....
        /*0770*/ 	.word	0x00022a20


	//   ....[36]....
        /*0774*/ 	.word	0x00022a40


	//   ....[37]....
        /*0778*/ 	.word	0x00022a50


	//   ....[38]....
        /*077c*/ 	.word	0x00022a70


	//   ....[39]....
        /*0780*/ 	.word	0x00022aa0


	//----- nvinfo : EIATTR_VRC_CTA_INIT_COUNT
	.align		4
.L_496:
        /*0784*/ 	.byte	0x02, 0x4a
	.zero		1
	.zero		1


	//----- nvinfo : EIATTR_EXIT_INSTR_OFFSETS
	.align		4
        /*0788*/ 	.byte	0x04, 0x1c
        /*078a*/ 	.short	(.L_498 - .L_497)


	//   ....[0]....
.L_497:
        /*078c*/ 	.word	0x000004a0


	//   ....[1]....
        /*0790*/ 	.word	0x00001a00


	//   ....[2]....
        /*0794*/ 	.word	0x00001a90


	//   ....[3]....
        /*0798*/ 	.word	0x00024d30


	//   ....[4]....
        /*079c*/ 	.word	0x00024e50


	//   ....[5]....
        /*07a0*/ 	.word	0x00024e70


	//----- nvinfo : EIATTR_CRS_STACK_SIZE
	.align		4
.L_498:
        /*07a4*/ 	.byte	0x04, 0x1e
        /*07a6*/ 	.short	(.L_500 - .L_499)
.L_499:
        /*07a8*/ 	.word	0x00000000


	//----- nvinfo : EIATTR_CBANK_PARAM_SIZE
	.align		4
.L_500:
        /*07ac*/ 	.byte	0x03, 0x19
        /*07ae*/ 	.short	0x01d0


	//----- nvinfo : EIATTR_PARAM_CBANK
	.align		4
        /*07b0*/ 	.byte	0x04, 0x0a
        /*07b2*/ 	.short	(.L_502 - .L_501)
	.align		4
.L_501:
        /*07b4*/ 	.word	index@(.nv.constant0._ZN5flash16flash_fwd_kernelI23Flash_fwd_kernel_traitsILi128ELi128ELi64ELi4ELb0ELb0EN7cutlass10bfloat16_tE19Flash_kernel_traitsILi128ELi128ELi64ELi4ES3_EELb0ELb0ELb1ELb1ELb0ELb0ELb1ELb0EEEvNS_16Flash_fwd_paramsE)
        /*07b8*/ 	.short	0x0380
        /*07ba*/ 	.short	0x01d0


	//----- nvinfo : EIATTR_SW_WAR
	.align		4
.L_502:
        /*07bc*/ 	.byte	0x04, 0x36
        /*07be*/ 	.short	(.L_504 - .L_503)
.L_503:
        /*07c0*/ 	.word	0x00000008
.L_504:


//--------------------- .nv.info._ZN5flash16flash_fwd_kernelI23Flash_fwd_kernel_traitsILi128ELi128ELi32ELi4ELb0ELb0EN7cutlass10bfloat16_tE19Flash_kernel_traitsILi128ELi128ELi32ELi4ES3_EELb0ELb0ELb0ELb0ELb0ELb1ELb0ELb0EEEvNS_16Flash_fwd_paramsE --------------------------
	.section	.nv.info._ZN5flash16flash_fwd_kernelI23Flash_fwd_kernel_traitsILi128ELi128ELi32ELi4ELb0ELb0EN7cutlass10bfloat16_tE19Flash_kernel_traitsILi128ELi128ELi32ELi4ES3_EELb0ELb0ELb0ELb0ELb0ELb1ELb0ELb0EEEvNS_16Flash_fwd_paramsE,"",@"SHT_CUDA_INFO"
	.sectionflags	@""
	.align	4


	//----- nvinfo : EIATTR_CUDA_API_VERSION
	.align		4
        /*0000*/ 	.byte	0x04, 0x37
        /*0002*/ 	.short	(.L_506 - .L_505)
.L_505:
        /*0004*/ 	.word	0x00000082


	//----- nvinfo : EIATTR_KPARAM_INFO
	.align		4
.L_506:
        /*0008*/ 	.byte	0x04, 0x17
        /*000a*/ 	.short	(.L_508 - .L_507)
.L_507:
        /*000c*/ 	.word	0x00000000
        /*0010*/ 	.short	0x0000
        /*0012*/ 	.short	0x0000
        /*0014*/ 	.byte	0x00, 0xf0, 0x41, 0x07


	//----- nvinfo : EIATTR_SPARSE_MMA_MASK
	.align		4
.L_508:
        /*0018*/ 	.byte	0x03, 0x50
        /*001a*/ 	.short	0x0000


	//----- nvinfo : EIATTR_MAXREG_COUNT
	.align		4
        /*001c*/ 	.byte	0x03, 0x1b
        /*001e*/ 	.short	0x00ff


	//----- nvinfo : EIATTR_NUM_BARRIERS
	.align		4
        /*0020*/ 	.byte	0x02, 0x4c
        /*0022*/ 	.byte	0x01
	.zero		1


	//----- nvinfo : EIATTR_MERCURY_ISA_VERSION
	.align		4
        /*0024*/ 	.byte	0x03, 0x5f
        /*0026*/ 	.short	0x0101


	//----- nvinfo : EIATTR_COOP_GROUP_MASK_REGIDS
	.align		4
        /*0028*/ 	.byte	0x04, 0x29
        /*002a*/ 	.short	(.L_510 - .L_509)


	//   ....[0]....
.L_509:
        /*002c*/ 	.word	0xffffffff


	//   ....[1]....
        /*0030*/ 	.word	0xffffffff


	//   ....[2]....
        /*0034*/ 	.word	0xffffffff


	//   ....[3]....
        /*0038*/ 	.word	0xffffffff


	//   ....[4]....
        /*003c*/ 	.word	0xffffffff


	//   ....[5]....
        /*0040*/ 	.word	0xffffffff


	//   ....[6]....
        /*0044*/ 	.word	0xffffffff


	//   ....[7]....
        /*0048*/ 	.word	0xffffffff


	//   ....[8]....
        /*004c*/ 	.word	0xffffffff


	//   ....[9]....
        /*0050*/ 	.word	0xffffffff


	//   ....[10]....
        /*0054*/ 	.word	0xffffffff


	//   ....[11]....
        /*0058*/ 	.word	0xffffffff


	//   ....[12]....
        /*005c*/ 	.word	0xffffffff


	//   ....[13]....
        /*0060*/ 	.word	0xffffffff


	//   ....[14]....
        /*0064*/ 	.word	0xffffffff


	//   ....[15]....
        /*0068*/ 	.word	0xffffffff


	//   ....[16]....
        /*006c*/ 	.word	0xffffffff


	//   ....[17]....
        /*0070*/ 	.word	0xffffffff


	//   ....[18]....
        /*0074*/ 	.word	0xffffffff


	//   ....[19]....
        /*0078*/ 	.word	0xffffffff


	//   ....[20]....
        /*007c*/ 	.word	0xffffffff


	//   ....[21]....
        /*0080*/ 	.word	0xffffffff


	//   ....[22]....
        /*0084*/ 	.word	0xffffffff


	//   ....[23]....
        /*0088*/ 	.word	0xffffffff


	//----- nvinfo : EIATTR_COOP_GROUP_INSTR_OFFSETS
	.align		4
.L_510:
        /*008c*/ 	.byte	0x04, 0x28
        /*008e*/ 	.short	(.L_512 - .L_511)


	//   ....[0]....
.L_511:
        /*0090*/ 	.word	0x00003510


	//   ....[1]....
        /*0094*/ 	.word	0x00003560


	//   ....[2]....
        /*0098*/ 	.word	0x00003680


	//   ....[3]....
        /*009c*/ 	.word	0x00003690


	//   ....[4]....
        /*00a0*/ 	.word	0x000037a0


	//   ....[5]....
        /*00a4*/ 	.word	0x000037e0


	//   ....[6]....
        /*00a8*/ 	.word	0x00003950


	//   ....[7]....
        /*00ac*/ 	.word	0x00003980


	//   ....[8]....
        /*00b0*/ 	.word	0x00004f90


	//   ....[9]....
        /*00b4*/ 	.word	0x00004fa0


	//   ....[10]....
        /*00b8*/ 	.word	0x00004fb0


	//   ....[11]....
        /*00bc*/ 	.word	0x00004fc0


	//   ....[12]....
        /*00c0*/ 	.word	0x00005000


	//   ....[13]....
        /*00c4*/ 	.word	0x00005030


	//   ....[14]....
        /*00c8*/ 	.word	0x00005040


	//   ....[15]....
        /*00cc*/ 	.word	0x00005050


	//   ....[16]....
        /*00d0*/ 	.word	0x000066b0


	//   ....[17]....
        /*00d4*/ 	.word	0x000066e0


	//   ....[18]....
        /*00d8*/ 	.word	0x000066f0


	//   ....[19]....
        /*00dc*/ 	.word	0x00006700


	//   ....[20]....
        /*00e0*/ 	.word	0x00006760


	//   ....[21]....
        /*00e4*/ 	.word	0x00006780


	//   ....[22]....
        /*00e8*/ 	.word	0x000067a0


	//   ....[23]....
        /*00ec*/ 	.word	0x000067b0


	//----- nvinfo : EIATTR_VRC_CTA_INIT_COUNT
	.align		4
.L_512:
        /*00f0*/ 	.byte	0x02, 0x4a
	.zero		1
	.zero		1


	//----- nvinfo : EIATTR_EXIT_INSTR_OFFSETS
	.align		4
        /*00f4*/ 	.byte	0x04, 0x1c
        /*00f6*/ 	.short	(.L_514 - .L_513)


	//   ....[0]....
.L_513:
        /*00f8*/ 	.word	0x000003a0


	//   ....[1]....
        /*00fc*/ 	.word	0x00001630


	//   ....[2]....
        /*0100*/ 	.word	0x000016c0


	//   ....[3]....
        /*0104*/ 	.word	0x00008a90


	//   ....[4]....
        /*0108*/ 	.word	0x00008b80


	//----- nvinfo : EIATTR_CRS_STACK_SIZE
	.align		4
.L_514:
        /*010c*/ 	.byte	0x04, 0x1e
        /*010e*/ 	.short	(.L_516 - .L_515)
.L_515:
        /*0110*/ 	.word	0x00000000


	//----- nvinfo : EIATTR_CBANK_PARAM_SIZE
	.align		4
.L_516:
        /*0114*/ 	.byte	0x03, 0x19
        /*0116*/ 	.short	0x01d0


	//----- nvinfo : EIATTR_PARAM_CBANK
	.align		4
        /*0118*/ 	.byte	0x04, 0x0a
        /*011a*/ 	.short	(.L_518 - .L_517)
	.align		4
.L_517:
        /*011c*/ 	.word	index@(.nv.constant0._ZN5flash16flash_fwd_kernelI23Flash_fwd_kernel_traitsILi128ELi128ELi32ELi4ELb0ELb0EN7cutlass10bfloat16_tE19Flash_kernel_traitsILi128ELi128ELi32ELi4ES3_EELb0ELb0ELb0ELb0ELb0ELb1ELb0ELb0EEEvNS_16Flash_fwd_paramsE)
        /*0120*/ 	.short	0x0380
        /*0122*/ 	.short	0x01d0


	//----- nvinfo : EIATTR_SW_WAR
	.align		4
.L_518:
        /*0124*/ 	.byte	0x04, 0x36
        /*0126*/ 	.short	(.L_520 - .L_519)
.L_519:
        /*0128*/ 	.word	0x00000008
.L_520:


//--------------------- .nv.info._ZN5flash16flash_fwd_kernelI23Flash_fwd_kernel_traitsILi128ELi128ELi32ELi4ELb0ELb0EN7cutlass10bfloat16_tE19Flash_kernel_traitsILi128ELi128ELi32ELi4ES3_EELb0ELb0ELb0ELb0ELb1ELb1ELb0ELb0EEEvNS_16Flash_fwd_paramsE --------------------------
	.section	.nv.info._ZN5flash16flash_fwd_kernelI23Flash_fwd_kernel_traitsILi128ELi128ELi32ELi4ELb0ELb0EN7cutlass10bfloat16_tE19Flash_kernel_traitsILi128ELi128ELi32ELi4ES3_EELb0ELb0ELb0ELb0ELb1ELb1ELb0ELb0EEEvNS_16Flash_fwd_paramsE,"",@"SHT_CUDA_INFO"
	.sectionflags	@""
	.align	4


	//----- nvinfo : EIATTR_CUDA_API_VERSION
	.align		4
        /*0000*/ 	.byte	0x04, 0x37
        /*0002*/ 	.short	(.L_522 - .L_521)
.L_521:
        /*0004*/ 	.word	0x00000082


	//----- nvinfo : EIATTR_KPARAM_INFO
	.align		4
.L_522:
        /*0008*/ 	.byte	0x04, 0x17
        /*000a*/ 	.short	(.L_524 - .L_523)
.L_523:
        /*000c*/ 	.word	0x00000000
        /*0010*/ 	.short	0x0000
        /*0012*/ 	.short	0x0000
        /*0014*/ 	.byte	0x00, 0xf0, 0x41, 0x07


	//----- nvinfo : EIATTR_SPARSE_MMA_MASK
	.align		4
.L_524:
        /*0018*/ 	.byte	0x03, 0x50
        /*001a*/ 	.short	0x0000


	//----- nvinfo : EIATTR_MAXREG_COUNT
	.align		4
        /*001c*/ 	.byte	0x03, 0x1b
        /*001e*/ 	.short	0x00ff


	//----- nvinfo : EIATTR_NUM_BARRIERS
	.align		4
        /*0020*/ 	.byte	0x02, 0x4c
        /*0022*/ 	.byte	0x01
	.zero		1


	//----- nvinfo : EIATTR_MERCURY_ISA_VERSION
	.align		4
        /*0024*/ 	.byte	0x03, 0x5f
        /*0026*/ 	.short	0x0101


	//----- nvinfo : EIATTR_COOP_GROUP_MASK_REGIDS
	.align		4
        /*0028*/ 	.byte	0x04, 0x29
        /*002a*/ 	.short	(.L_526 - .L_525)


	//   ....[0]....
.L_525:
        /*002c*/ 	.word	0xffffffff


	//   ....[1]....
        /*0030*/ 	.word	0xffffffff


	//   ....[2]....
        /*0034*/ 	.word	0xffffffff


	//   ....[3]....
        /*0038*/ 	.word	0xffffffff


	//   ....[4]....
        /*003c*/ 	.word	0xffffffff


	//   ....[5]....
        /*0040*/ 	.word	0xffffffff


	//   ....[6]....
        /*0044*/ 	.word	0xffffffff


	//   ....[7]....
        /*0048*/ 	.word	0xffffffff


	//   ....[8]....
        /*004c*/ 	.word	0xffffffff


	//   ....[9]....
        /*0050*/ 	.word	0xffffffff


	//   ....[10]....
        /*0054*/ 	.word	0xffffffff


	//   ....[11]....
        /*0058*/ 	.word	0xffffffff


	//   ....[12]....
        /*005c*/ 	.word	0xffffffff


	//   ....[13]....
        /*0060*/ 	.word	0xffffffff


	//   ....[14]....
        /*0064*/ 	.word	0xffffffff


	//   ....[15]....
        /*0068*/ 	.word	0xffffffff


	//   ....[16]....
        /*006c*/ 	.word	0xffffffff


	//   ....[17]....
        /*0070*/ 	.word	0xffffffff


	//   ....[18]....
        /*0074*/ 	.word	0xffffffff


	//   ....[19]....
        /*0078*/ 	.word	0xffffffff


	//   ....[20]....
        /*007c*/ 	.word	0xffffffff


	//   ....[21]....
        /*0080*/ 	.word	0xffffffff


	//   ....[22]....
        /*0084*/ 	.word	0xffffffff


	//   ....[23]....
        /*0088*/ 	.word	0xffffffff


	//----- nvinfo : EIATTR_COOP_GROUP_INSTR_OFFSETS
	.align		4
.L_526:
        /*008c*/ 	.byte	0x04, 0x28
        /*008e*/ 	.short	(.L_528 - .L_527)


	//   ....[0]....
.L_527:
        /*0090*/ 	.word	0x00001740


	//   ....[1]....
        /*0094*/ 	.word	0x00001780


	//   ....[2]....
        /*0098*/ 	.word	0x00001880


	//   ....[3]....
        /*009c*/ 	.word	0x000018a0


	//   ....[4]....
        /*00a0*/ 	.word	0x000018b0


	//   ....[5]....
        /*00a4*/ 	.word	0x000019b0


	//   ....[6]....
        /*00a8*/ 	.word	0x00001a20


	//   ....[7]....
        /*00ac*/ 	.word	0x00001b80


	//   ....[8]....
        /*00b0*/ 	.word	0x00002fd0


	//   ....[9]....
        /*00b4*/ 	.word	0x00002fe0


	//   ....[10]....
        /*00b8*/ 	.word	0x00002ff0


	//   ....[11]....
        /*00bc*/ 	.word	0x00003000


	//   ....[12]....
        /*00c0*/ 	.word	0x00003060


	//   ....[13]....
        /*00c4*/ 	.word	0x00003080


	//   ....[14]....
        /*00c8*/ 	.word	0x00003090


	//   ....[15]....
        /*00cc*/ 	.word	0x000030a0


	//   ....[16]....
        /*00d0*/ 	.word	0x000046d0


	//   ....[17]....
        /*00d4*/ 	.word	0x00004710


	//   ....[18]....
        /*00d8*/ 	.word	0x00004730


	//   ....[19]....
        /*00dc*/ 	.word	0x00004760


	//   ....[20]....
        /*00e0*/ 	.word	0x000047c0


	//   ....[21]....
        /*00e4*/ 	.word	0x000047e0


	//   ....[22]....
        /*00e8*/ 	.word	0x00004800


	//   ....[23]....
        /*00ec*/ 	.word	0x00004810


	//----- nvinfo : EIATTR_VRC_CTA_INIT_COUNT
	.align		4
.L_528:
        /*00f0*/ 	.byte	0x02, 0x4a
	.zero		1
	.zero		1


	//----- nvinfo : EIATTR_EXIT_INSTR_OFFSETS
	.align		4
        /*00f4*/ 	.byte	0x04, 0x1c
        /*00f6*/ 	.short	(.L_530 - .L_529)


	//   ....[0]....
.L_529:
        /*00f8*/ 	.word	0x00000140


	//   ....[1]....
        /*00fc*/ 	.word	0x00006480


	//----- nvinfo : EIATTR_CRS_STACK_SIZE
	.align		4
.L_530:
        /*0100*/ 	.byte	0x04, 0x1e
        /*0102*/ 	.short	(.L_532 - .L_531)
.L_531:
        /*0104*/ 	.word	0x00000000


	//----- nvinfo : EIATTR_CBANK_PARAM_SIZE
	.align		4
.L_532:
        /*0108*/ 	.byte	0x03, 0x19
        /*010a*/ 	.short	0x01d0


	//----- nvinfo : EIATTR_PARAM_CBANK
	.align		4
        /*010c*/ 	.byte	0x04, 0x0a
        /*010e*/ 	.short	(.L_534 - .L_533)
	.align		4
.L_533:
        /*0110*/ 	.word	index@(.nv.constant0._ZN5flash16flash_fwd_kernelI23Flash_fwd_kernel_traitsILi128ELi128ELi32ELi4ELb0ELb0EN7cutlass10bfloat16_tE19Flash_kernel_traitsILi128ELi128ELi32ELi4ES3_EELb0ELb0ELb0ELb0ELb1ELb1ELb0ELb0EEEvNS_16Flash_fwd_paramsE)
        /*0114*/ 	.short	0x0380
        /*0116*/ 	.short	0x01d0


	//----- nvinfo : EIATTR_SW_WAR
	.align		4
.L_534:
        /*0118*/ 	.byte	0x04, 0x36
        /*011a*/ 	.short	(.L_536 - .L_535)
.L_535:
        /*011c*/ 	.word	0x00000008
.L_536:


//--------------------- .nv.info._ZN5flash16flash_fwd_kernelI23Flash_fwd_kernel_traitsILi128ELi128ELi32ELi4ELb0ELb0EN7cutlass10bfloat16_tE19Flash_kernel_traitsILi128ELi128ELi32ELi4ES3_EELb0ELb0ELb0ELb0ELb0ELb0ELb0ELb0EEEvNS_16Flash_fwd_paramsE --------------------------
	.section	.nv.info._ZN5flash16flash_fwd_kernelI23Flash_fwd_kernel_traitsILi128ELi128ELi32ELi4ELb0ELb0EN7cutlass10bfloat16_tE19Flash_kernel_traitsILi128ELi128ELi32ELi4ES3_EELb0ELb0ELb0ELb0ELb0ELb0ELb0ELb0EEEvNS_16Flash_fwd_paramsE,"",@"SHT_CUDA_INFO"
	.sectionflags	@""
	.align	4


	//----- nvinfo : EIATTR_CUDA_API_VERSION
	.align		4
        /*0000*/ 	.byte	0x04, 0x37
        /*0002*/ 	.short	(.L_538 - .L_537)
.L_537:
        /*0004*/ 	.word	0x00000082


	//----- nvinfo : EIATTR_KPARAM_INFO
	.align		4
.L_538:
        /*0008*/ 	.byte	0x04, 0x17
        /*000a*/ 	.short	(.L_540 - .L_539)
.L_539:
        /*000c*/ 	.word	0x00000000
        /*0010*/ 	.short	0x0000
        /*0012*/ 	.short	0x0000
        /*0014*/ 	.byte	0x00, 0xf0, 0x41, 0x07


	//----- nvinfo : EIATTR_SPARSE_MMA_MASK
	.align		4
.L_540:
        /*0018*/ 	.byte	0x03, 0x50
        /*001a*/ 	.short	0x0000


	//----- nvinfo : EIATTR_MAXREG_COUNT
	.align		4
        /*001c*/ 	.byte	0x03, 0x1b
        /*001e*/ 	.short	0x00ff


	//----- nvinfo : EIATTR_NUM_BARRIERS
	.align		4
        /*0020*/ 	.byte	0x02, 0x4c
        /*0022*/ 	.byte	0x01
	.zero		1


	//----- nvinfo : EIATTR_MERCURY_ISA_VERSION
	.align		4
        /*0024*/ 	.byte	0x03, 0x5f
        /*0026*/ 	.short	0x0101


	//----- nvinfo : EIATTR_COOP_GROUP_MASK_REGIDS
	.align		4
        /*0028*/ 	.byte	0x04, 0x29
        /*002a*/ 	.short	(.L_542 - .L_541)


	//   ....[0]....
.L_541:
        /*002c*/ 	.word	0xffffffff


	//   ....[1]....
        /*0030*/ 	.word	0xffffffff


	//   ....[2]....
        /*0034*/ 	.word	0xffffffff


	//   ....[3]....
        /*0038*/ 	.word	0xffffffff


	//   ....[4]....
        /*003c*/ 	.word	0xffffffff


	//   ....[5]....
        /*0040*/ 	.word	0xffffffff


	//   ....[6]....
        /*0044*/ 	.word	0xffffffff


	//   ....[7]....
        /*0048*/ 	.word	0xffffffff


	//   ....[8]....
        /*004c*/ 	.word	0xffffffff


	//   ....[9]....
        /*0050*/ 	.word	0xffffffff


	//   ....[10]....
        /*0054*/ 	.word	0xffffffff


	//   ....[11]....
        /*0058*/ 	.word	0xffffffff


	//   ....[12]....
        /*005c*/ 	.word	0xffffffff


	//   ....[13]....
        /*0060*/ 	.word	0xffffffff


	//   ....[14]....
        /*0064*/ 	.word	0xffffffff


	//   ....[15]....
        /*0068*/ 	.word	0xffffffff


	//   ....[16]....
        /*006c*/ 	.word	0xffffffff


	//   ....[17]....
        /*0070*/ 	.word	0xffffffff


	//   ....[18]....
        /*0074*/ 	.word	0xffffffff


	//   ....[19]....
        /*0078*/ 	.word	0xffffffff


	//   ....[20]....
        /*007c*/ 	.word	0xffffffff


	//   ....[21]....
        /*0080*/ 	.word	0xffffffff


	//   ....[22]....
        /*0084*/ 	.word	0xffffffff


	//   ....[23]....
        /*0088*/ 	.word	0xffffffff


	//----- nvinfo : EIATTR_COOP_GROUP_INSTR_OFFSETS
	.align		4
.L_542:
        /*008c*/ 	.byte	0x04, 0x28
        /*008e*/ 	.short	(.L_544 - .L_543)


	//   ....[0]....
.L_543:
        /*0090*/ 	.word	0x000041d0


	//   ....[1]....
        /*0094*/ 	.word	0x00004250


	//   ....[2]....
        /*0098*/ 	.word	0x00004310


	//   ....[3]....
        /*009c*/ 	.word	0x000043b0


	//   ....[4]....
        /*00a0*/ 	.word	0x000043e0


	//   ....[5]....
        /*00a4*/ 	.word	0x00004430


	//   ....[6]....
        /*00a8*/ 	.word	0x00004550


	//   ....[7]....
        /*00ac*/ 	.word	0x000045c0


	//   ....[8]....
        /*00b0*/ 	.word	0x00005fa0


	//   ....[9]....
        /*00b4*/ 	.word	0x00005fb0


	//   ....[10]....
        /*00b8*/ 	.word	0x00005fc0


	//   ....[11]....
        /*00bc*/ 	.word	0x00005fd0


	//   ....[12]....
        /*00c0*/ 	.word	0x00006010


	//   ....[13]....
        /*00c4*/ 	.word	0x00006040


	//   ....[14]....
        /*00c8*/ 	.word	0x00006050


	//   ....[15]....
        /*00cc*/ 	.word	0x00006060


	//   ....[16]....
        /*00d0*/ 	.word	0x00007700


	//   ....[17]....
        /*00d4*/ 	.word	0x00007740


	//   ....[18]....
        /*00d8*/ 	.word	0x00007770


	//   ....[19]....
        /*00dc*/ 	.word	0x000077b0


	//   ....[20]....
        /*00e0*/ 	.word	0x000077d0


	//   ....[21]....
        /*00e4*/ 	.word	0x000077f0


	//   ....[22]....
        /*00e8*/ 	.word	0x00007800


	//   ....[23]....
        /*00ec*/ 	.word	0x00007830


	//----- nvinfo : EIATTR_VRC_CTA_INIT_COUNT
	.align		4
.L_544:
        /*00f0*/ 	.byte	0x02, 0x4a
	.zero		1
	.zero		1


	//----- nvinfo : EIATTR_EXIT_INSTR_OFFSETS
	.align		4
        /*00f4*/ 	.byte	0x04, 0x1c
        /*00f6*/ 	.short	(.L_546 - .L_545)


	//   ....[0]....
.L_545:
        /*00f8*/ 	.word	0x000003a0


	//   ....[1]....
        /*00fc*/ 	.word	0x00001770


	//   ....[2]....
        /*0100*/ 	.word	0x00001800


	//   ....[3]....
        /*0104*/ 	.word	0x00009b90


	//   ....[4]....
        /*0108*/ 	.word	0x00009cb0


	//   ....[5]....
        /*010c*/ 	.word	0x00009cd0


	//----- nvinfo : EIATTR_CRS_STACK_SIZE
	.align		4
.L_546:
        /*0110*/ 	.byte	0x04, 0x1e
        /*0112*/ 	.short	(.L_548 - .L_547)
.L_547:
        /*0114*/ 	.word	0x00000000


	//----- nvinfo : EIATTR_CBANK_PARAM_SIZE
	.align		4
.L_548:
        /*0118*/ 	.byte	0x03, 0x19
        /*011a*/ 	.short	0x01d0


	//----- nvinfo : EIATTR_PARAM_CBANK
	.align		4
        /*011c*/ 	.byte	0x04, 0x0a
        /*011e*/ 	.short	(.L_550 - .L_549)
	.align		4
.L_549:
        /*0120*/ 	.word	index@(.nv.constant0._ZN5flash16flash_fwd_kernelI23Flash_fwd_kernel_traitsILi128ELi128ELi32ELi4ELb0ELb0EN7cutlass10bfloat16_tE19Flash_kernel_traitsILi128ELi128ELi32ELi4ES3_EELb0ELb0ELb0ELb0ELb0ELb0ELb0ELb0EEEvNS_16Flash_fwd_paramsE)
        /*0124*/ 	.short	0x0380
        /*0126*/ 	.short	0x01d0


	//----- nvinfo : EIATTR_SW_WAR
	.align		4
.L_550:
        /*0128*/ 	.byte	0x04, 0x36
        /*012a*/ 	.short	(.L_552 - .L_551)
.L_551:
        /*012c*/ 	.word	0x00000008
.L_552:


//--------------------- .nv.info._ZN5flash16flash_fwd_kernelI23Flash_fwd_kernel_traitsILi128ELi128ELi32ELi4ELb0ELb0EN7cutlass10bfloat16_tE19Flash_kernel_traitsILi128ELi128ELi32ELi4ES3_EELb0ELb0ELb0ELb1ELb0ELb0ELb0ELb0EEEvNS_16Flash_fwd_paramsE --------------------------
	.section	.nv.info._ZN5flash16flash_fwd_kernelI23Flash_fwd_kernel_traitsILi128ELi128ELi32ELi4ELb0ELb0EN7cutlass10bfloat16_tE19Flash_kernel_traitsILi128ELi128ELi32ELi4ES3_EELb0ELb0ELb0ELb1ELb0ELb0ELb0ELb0EEEvNS_16Flash_fwd_paramsE,"",@"SHT_CUDA_INFO"
	.sectionflags	@""
	.align	4


	//----- nvinfo : EIATTR_CUDA_API_VERSION
	.align		4
        /*0000*/ 	.byte	0x04, 0x37
        /*0002*/ 	.short	(.L_554 - .L_553)
.L_553:
        /*0004*/ 	.word	0x00000082


	//----- nvinfo : EIATTR_KPARAM_INFO
	.align		4
.L_554:
        /*0008*/ 	.byte	0x04, 0x17
        /*000a*/ 	.short	(.L_556 - .L_555)
.L_555:
        /*000c*/ 	.word	0x00000000
        /*0010*/ 	.short	0x0000
        /*0012*/ 	.short	0x0000
        /*0014*/ 	.byte	0x00, 0xf0, 0x41, 0x07


	//----- nvinfo : EIATTR_SPARSE_MMA_MASK
	.align		4
.L_556:
        /*0018*/ 	.byte	0x03, 0x50
        /*001a*/ 	.short	0x0000


	//----- nvinfo : EIATTR_MAXREG_COUNT
	.align		4
        /*001c*/ 	.byte	0x03, 0x1b
        /*001e*/ 	.short	0x00ff


	//----- nvinfo : EIATTR_NUM_BARRIERS
	.align		4
        /*0020*/ 	.byte	0x02, 0x4c
        /*0022*/ 	.byte	0x01
	.zero		1


	//----- nvinfo : EIATTR_MERCURY_ISA_VERSION
	.align		4
        /*0024*/ 	.byte	0x03, 0x5f
        /*0026*/ 	.short	0x0101


	//----- nvinfo : EIATTR_COOP_GROUP_MASK_REGIDS
	.align		4
        /*0028*/ 	.byte	0x04, 0x29
        /*002a*/ 	.short	(.L_558 - .L_557)


	//   ....[0]....
.L_557:
        /*002c*/ 	.word	0xffffffff


	//   ....[1]....
        /*0030*/ 	.word	0xffffffff


	//   ....[2]....
        /*0034*/ 	.word	0xffffffff


	//   ....[3]....
        /*0038*/ 	.word	0xffffffff


	//   ....[4]....
        /*003c*/ 	.word	0xffffffff


	//   ....[5]....
        /*0040*/ 	.word	0xffffffff


	//   ....[6]....
        /*0044*/ 	.word	0xffffffff


	//   ....[7]....
        /*0048*/ 	.word	0xffffffff


	//   ....[8]....
        /*004c*/ 	.word	0xffffffff


	//   ....[9]....
        /*0050*/ 	.word	0xffffffff


	//   ....[10]....
        /*0054*/ 	.word	0xffffffff


	//   ....[11]....
        /*0058*/ 	.word	0xffffffff


	//   ....[12]....
        /*005c*/ 	.word	0xffffffff


	//   ....[13]....
        /*0060*/ 	.word	0xffffffff


	//   ....[14]....
        /*0064*/ 	.word	0xffffffff


	//   ....[15]....
        /*0068*/ 	.word	0xffffffff


	//   ....[16]....
        /*006c*/ 	.word	0xffffffff


	//   ....[17]....
        /*0070*/ 	.word	0xffffffff


	//   ....[18]....
        /*0074*/ 	.word	0xffffffff


	//   ....[19]....
        /*0078*/ 	.word	0xffffffff


	//   ....[20]....
        /*007c*/ 	.word	0xffffffff


	//   ....[21]....
        /*0080*/ 	.word	0xffffffff


	//   ....[22]....
        /*0084*/ 	.word	0xffffffff


	//   ....[23]....
        /*0088*/ 	.word	0xffffffff


	//----- nvinfo : EIATTR_COOP_GROUP_INSTR_OFFSETS
	.align		4
.L_558:
        /*008c*/ 	.byte	0x04, 0x28
        /*008e*/ 	.short	(.L_560 - .L_559)


	//   ....[0]....
.L_559:
        /*0090*/ 	.word	0x00004940


	//   ....[1]....
        /*0094*/ 	.word	0x00004980


	//   ....[2]....
        /*0098*/ 	.word	0x00004ab0


	//   ....[3]....
        /*009c*/ 	.word	0x00004af0


	//   ....[4]....
        /*00a0*/ 	.word	0x00004d20


	//   ....[5]....
        /*00a4*/ 	.word	0x00004d90


	//   ....[6]....
        /*00a8*/ 	.word	0x00004f10


	//   ....[7]....
        /*00ac*/ 	.word	0x00004f70


	//   ....[8]....
        /*00b0*/ 	.word	0x00006e60


	//   ....[9]....
        /*00b4*/ 	.word	0x00006e70


	//   ....[10]....
        /*00b8*/ 	.word	0x00006e80


	//   ....[11]....
        /*00bc*/ 	.word	0x00006e90


	//   ....[12]....
        /*00c0*/ 	.word	0x00006ee0


	//   ....[13]....
        /*00c4*/ 	.word	0x00006f00


	//   ....[14]....
        /*00c8*/ 	.word	0x00006f10


	//   ....[15]....
        /*00cc*/ 	.word	0x00006f20


	//   ....[16]....
        /*00d0*/ 	.word	0x000085a0


	//   ....[17]....
        /*00d4*/ 	.word	0x000085e0


	//   ....[18]....
        /*00d8*/ 	.word	0x00008610


	//   ....[19]....
        /*00dc*/ 	.word	0x00008630


	//   ....[20]....
        /*00e0*/ 	.word	0x00008670


	//   ....[21]....
        /*00e4*/ 	.word	0x00008690


	//   ....[22]....
        /*00e8*/ 	.word	0x000086b0


	//   ....[23]....
        /*00ec*/ 	.word	0x000086c0


	//----- nvinfo : EIATTR_VRC_CTA_INIT_COUNT
	.align		4
.L_560:
        /*00f0*/ 	.byte	0x02, 0x4a
	.zero		1
	.zero		1


	//----- nvinfo : EIATTR_EXIT_INSTR_OFFSETS
	.align		4
        /*00f4*/ 	.byte	0x04, 0x1c
        /*00f6*/ 	.short	(.L_562 - .L_561)


	//   ....[0]....
.L_561:
        /*00f8*/ 	.word	0x000003a0


	//   ....[1]....
        /*00fc*/ 	.word	0x00001730


	//   ....[2]....
        /*0100*/ 	.word	0x000017c0


	//   ....[3]....
        /*0104*/ 	.word	0x0000aa30


	//   ....[4]....
        /*0108*/ 	.word	0x0000ab50


	//   ....[5]....
        /*010c*/ 	.word	0x0000ab70


	//----- nvinfo : EIATTR_CRS_STACK_SIZE
	.align		4
.L_562:
        /*0110*/ 	.byte	0x04, 0x1e
        /*0112*/ 	.short	(.L_564 - .L_563)
.L_563:
        /*0114*/ 	.word	0x00000000


	//----- nvinfo : EIATTR_CBANK_PARAM_SIZE
	.align		4
.L_564:
        /*0118*/ 	.byte	0x03, 0x19
        /*011a*/ 	.short	0x01d0


	//----- nvinfo : EIATTR_PARAM_CBANK
	.align		4
        /*011c*/ 	.byte	0x04, 0x0a
        /*011e*/ 	.short	(.L_566 - .L_565)
	.align		4
.L_565:
        /*0120*/ 	.word	index@(.nv.constant0._ZN5flash16flash_fwd_kernelI23Flash_fwd_kernel_traitsILi128ELi128ELi32ELi4ELb0ELb0EN7cutlass10bfloat16_tE19Flash_kernel_traitsILi128ELi128ELi32ELi4ES3_EELb0ELb0ELb0ELb1ELb0ELb0ELb0ELb0EEEvNS_16Flash_fwd_paramsE)
        /*0124*/ 	.short	0x0380
        /*0126*/ 	.short	0x01d0


	//----- nvinfo : EIATTR_SW_WAR
	.align		4
.L_566:
        /*0128*/ 	.byte	0x04, 0x36
        /*012a*/ 	.short	(.L_568 - .L_567)
.L_567:
        /*012c*/ 	.word	0x00000008
.L_568:


//--------------------- .nv.info._ZN5flash16flash_fwd_kernelI23Flash_fwd_kernel_traitsILi128ELi128ELi32ELi4ELb0ELb0EN7cutlass10bfloat16_tE19Flash_kernel_traitsILi128ELi128ELi32ELi4ES3_EELb0ELb0ELb1ELb0ELb0ELb1ELb0ELb0EEEvNS_16Flash_fwd_paramsE --------------------------
	.section	.nv.info._ZN5flash16flash_fwd_kernelI23Flash_fwd_kernel_traitsILi128ELi128ELi32ELi4ELb0ELb0EN7cutlass10bfloat16_tE19Flash_kernel_traitsILi128ELi128ELi32ELi4ES3_EELb0ELb0ELb1ELb0ELb0ELb1ELb0ELb0EEEvNS_16Flash_fwd_paramsE,"",@"SHT_CUDA_INFO"
	.sectionflags	@""
	.align	4


	//----- nvinfo : EIATTR_CUDA_API_VERSION
	.align		4
        /*0000*/ 	.byte	0x04, 0x37
        /*0002*/ 	.short	(.L_570 - .L_569)
.L_569:
        /*0004*/ 	.word	0x00000082


	//----- nvinfo : EIATTR_KPARAM_INFO
	.align		4
.L_570:
        /*0008*/ 	.byte	0x04, 0x17
        /*000a*/ 	.short	(.L_572 - .L_571)
.L_571:
        /*000c*/ 	.word	0x00000000
        /*0010*/ 	.short	0x0000
        /*0012*/ 	.short	0x0000
        /*0014*/ 	.byte	0x00, 0xf0, 0x41, 0x07


	//----- nvinfo : EIATTR_SPARSE_MMA_MASK
	.align		4
.L_572:
        /*0018*/ 	.byte	0x03, 0x50
        /*001a*/ 	.short	0x0000


	//----- nvinfo : EIATTR_MAXREG_COUNT
	.align		4
        /*001c*/ 	.byte	0x03, 0x1b
        /*001e*/ 	.short	0x00ff


	//----- nvinfo : EIATTR_NUM_BARRIERS
	.align		4
        /*0020*/ 	.byte	0x02, 0x4c
        /*0022*/ 	.byte	0x01
	.zero		1


	//----- nvinfo : EIATTR_ANNOTATIONS
	.align		4
        /*0024*/ 	.byte	0x04, 0x55
        /*0026*/ 	.short	(.L_574 - .L_573)


	//   ....[0]....
.L_573:
        /* <DEDUP_REMOVED lines=44> */


	//----- nvinfo : EIATTR_MERCURY_ISA_VERSION
	.align		4
.L_574:
        /*02d0*/ 	.byte	0x03, 0x5f
        /*02d2*/ 	.short	0x0101


	//----- nvinfo : EIATTR_COOP_GROUP_MASK_REGIDS
	.align		4
        /*02d4*/ 	.byte	0x04, 0x29
        /*02d6*/ 	.short	(.L_576 - .L_575)


	//   ....[0]....
.L_575:
        /*02d8*/ 	.word	0xffffffff


	//   ....[1]....
        /*02dc*/ 	.word	0xffffffff


	//   ....[2]....
        /*02e0*/ 	.word	0xffffffff


	//   ....[3]....
        /*02e4*/ 	.word	0xffffffff


	//   ....[4]....
        /*02e8*/ 	.word	0xffffffff


	//   ....[5]....
        /*02ec*/ 	.word	0xffffffff


	//   ....[6]....
        /*02f0*/ 	.word	0xffffffff


	//   ....[7]....
        /*02f4*/ 	.word	0xffffffff


	//   ....[8]....
        /*02f8*/ 	.word	0xffffffff


	//   ....[9]....
        /*02fc*/ 	.word	0xffffffff


	//   ....[10]....
        /*0300*/ 	.word	0xffffffff


	//   ....[11]....
        /*0304*/ 	.word	0xffffffff


	//   ....[12]....
        /*0308*/ 	.word	0xffffffff


	//   ....[13]....
        /*030c*/ 	.word	0xffffffff


	//   ....[14]....
        /*0310*/ 	.word	0xffffffff


	//   ....[15]....
        /*0314*/ 	.word	0xffffffff


	//   ....[16]....
        /*0318*/ 	.word	0xffffffff


	//   ....[17]....
        /*031c*/ 	.word	0xffffffff


	//   ....[18]....
        /*0320*/ 	.word	0xffffffff


	//   ....[19]....
        /*0324*/ 	.word	0xffffffff


	//   ....[20]....
        /*0328*/ 	.word	0xffffffff


	//   ....[21]....
        /*032c*/ 	.word	0xffffffff


	//   ....[22]....
        /*0330*/ 	.word	0xffffffff


	//   ....[23]....
        /*0334*/ 	.word	0xffffffff


	//   ....[24]....
        /*0338*/ 	.word	0xffffffff


	//   ....[25]....
        /*033c*/ 	.word	0xffffffff


	//   ....[26]....
        /*0340*/ 	.word	0xffffffff


	//   ....[27]....
        /*0344*/ 	.word	0xffffffff


	//   ....[28]....
        /*0348*/ 	.word	0xffffffff


	//   ....[29]....
        /*034c*/ 	.word	0xffffffff


	//   ....[30]....
        /*0350*/ 	.word	0xffffffff


	//   ....[31]....
        /*0354*/ 	.word	0xffffffff


	//   ....[32]....
        /*0358*/ 	.word	0xffffffff


	//   ....[33]....
        /*035c*/ 	.word	0xffffffff


	//   ....[34]....
        /*0360*/ 	.word	0xffffffff


	//   ....[35]....
        /*0364*/ 	.word	0xffffffff


	//   ....[36]....
        /*0368*/ 	.word	0xffffffff


	//   ....[37]....
        /*036c*/ 	.word	0xffffffff


	//   ....[38]....
        /*0370*/ 	.word	0xffffffff


	//   ....[39]....
        /*0374*/ 	.word	0xffffffff


	//   ....[40]....
        /*0378*/ 	.word	0xffffffff


	//   ....[41]....
        /*037c*/ 	.word	0xffffffff


	//   ....[42]....
        /*0380*/ 	.word	0xffffffff


	//   ....[43]....
        /*0384*/ 	.word	0xffffffff


	//   ....[44]....
        /*0388*/ 	.word	0xffffffff


	//   ....[45]....
        /*038c*/ 	.word	0xffffffff


	//   ....[46]....
        /*0390*/ 	.word	0xffffffff


	//   ....[47]....
        /*0394*/ 	.word	0xffffffff


	//   ....[48]....
        /*0398*/ 	.word	0xffffffff


	//   ....[49]....
        /*039c*/ 	.word	0xffffffff


	//   ....[50]....
        /*03a0*/ 	.word	0xffffffff


	//   ....[51]....
        /*03a4*/ 	.word	0xffffffff


	//   ....[52]....
        /*03a8*/ 	.word	0xffffffff


	//   ....[53]....
        /*03ac*/ 	.word	0xffffffff


	//   ....[54]....
        /*03b0*/ 	.word	0xffffffff


	//   ....[55]....
        /*03b4*/ 	.word	0xffffffff


	//----- nvinfo : EIATTR_COOP_GROUP_INSTR_OFFSETS
	.align		4
.L_576:
        /*03b8*/ 	.byte	0x04, 0x28
        /*03ba*/ 	.short	(.L_578 - .L_577)


	//   ....[0]....
.L_577:
        /*03bc*/ 	.word	0x00003950


	//   ....[1]....
        /*03c0*/ 	.word	0x00003a30


	//   ....[2]....
        /*03c4*/ 	.word	0x00003a60


	//   ....[3]....
        /*03c8*/ 	.word	0x00003ab0


	//   ....[4]....
        /*03cc*/ 	.word	0x000042b0


	//   ....[5]....
        /*03d0*/ 	.word	0x000042f0


	//   ....[6]....
        /*03d4*/ 	.word	0x000043c0


	//   ....[7]....
        /*03d8*/ 	.word	0x000043e0


	//   ....[8]....
        /*03dc*/ 	.word	0x00005e30


	//   ....[9]....
        /*03e0*/ 	.word	0x00006020


	//   ....[10]....
        /*03e4*/ 	.word	0x00006050


	//   ....[11]....
        /*03e8*/ 	.word	0x00006080


	//   ....[12]....
        /*03ec*/ 	.word	0x000060b0


	//   ....[13]....
        /*03f0*/ 	.word	0x00006130


	//   ....[14]....
        /*03f4*/ 	.word	0x00006160


	//   ....[15]....
        /*03f8*/ 	.word	0x00006180


	//   ....[16]....
        /*03fc*/ 	.word	0x00008a40


	//   ....[17]....
        /*0400*/ 	.word	0x00008bc0


	//   ....[18]....
        /*0404*/ 	.word	0x00008c20


	//   ....[19]....
        /*0408*/ 	.word	0x00008c70


	//   ....[20]....
        /*040c*/ 	.word	0x00008cd0


	//   ....[21]....
        /*0410*/ 	.word	0x00008d00


	//   ....[22]....
        /*0414*/ 	.word	0x00008d20


	//   ....[23]....
        /*0418*/ 	.word	0x00008db0


	//   ....[24]....
        /*041c*/ 	.word	0x0000b5f0


	//   ....[25]....
        /*0420*/ 	.word	0x0000b700


	//   ....[26]....
        /*0424*/ 	.word	0x0000b7a0


	//   ....[27]....
        /*0428*/ 	.word	0x0000b800


	//   ....[28]....
        /*042c*/ 	.word	0x0000b850


	//   ....[29]....
        /*0430*/ 	.word	0x0000b880


	//   ....[30]....
        /*0434*/ 	.word	0x0000b8d0


	//   ....[31]....
        /*0438*/ 	.word	0x0000b980


	//   ....[32]....
        /*043c*/ 	.word	0x0000df20


	//   ....[33]....
        /*0440*/ 	.word	0x0000dfe0


	//   ....[34]....
        /*0444*/ 	.word	0x0000e060


	//   ....[35]....
        /*0448*/ 	.word	0x0000e0f0


	//   ....[36]....
        /*044c*/ 	.word	0x0000e8e0


	//   ....[37]....
        /*0450*/ 	.word	0x0000e920


	//   ....[38]....
        /*0454*/ 	.word	0x0000eac0


	//   ....[39]....
        /*0458*/ 	.word	0x0000eb00


	//   ....[40]....
        /*045c*/ 	.word	0x00010ea0


	//   ....[41]....
        /*0460*/ 	.word	0x00010f60


	//   ....[42]....
        /*0464*/ 	.word	0x00010f90


	//   ....[43]....
        /*0468*/ 	.word	0x00011060


	//   ....[44]....
        /*046c*/ 	.word	0x00011090


	//   ....[45]....
        /*0470*/ 	.word	0x000110a0


	//   ....[46]....
        /*0474*/ 	.word	0x000110b0


	//   ....[47]....
        /*0478*/ 	.word	0x000110e0


	//   ....[48]....
        /*047c*/ 	.word	0x00012900


	//   ....[49]....
        /*0480*/ 	.word	0x00012910


	//   ....[50]....
        /*0484*/ 	.word	0x00012920


	//   ....[51]....
        /*0488*/ 	.word	0x00012940


	//   ....[52]....
        /*048c*/ 	.word	0x00012970


	//   ....[53]....
        /*0490*/ 	.word	0x000129a0


	//   ....[54]....
        /*0494*/ 	.word	0x000129b0


	//   ....[55]....
        /*0498*/ 	.word	0x000129f0


	//----- nvinfo : EIATTR_VRC_CTA_INIT_COUNT
	.align		4
.L_578:
        /*049c*/ 	.byte	0x02, 0x4a
	.zero		1
	.zero		1


	//----- nvinfo : EIATTR_EXIT_INSTR_OFFSETS
	.align		4
        /*04a0*/ 	.byte	0x04, 0x1c
        /*04a2*/ 	.short	(.L_580 - .L_579)


	//   ....[0]....
.L_579:
        /*04a4*/ 	.word	0x00000350


	//   ....[1]....
        /*04a8*/ 	.word	0x00001770


	//   ....[2]....
        /*04ac*/ 	.word	0x00001800


	//   ....[3]....
        /*04b0*/ 	.word	0x00014d20


	//   ....[4]....
        /*04b4*/ 	.word	0x00014e10


	//----- nvinfo : EIATTR_CRS_STACK_SIZE
	.align		4
.L_580:
        /*04b8*/ 	.byte	0x04, 0x1e
        /*04ba*/ 	.short	(.L_582 - .L_581)
.L_581:
        /*04bc*/ 	.word	0x00000000


	//----- nvinfo : EIATTR_CBANK_PARAM_SIZE
	.align		4
.L_582:
        /*04c0*/ 	.byte	0x03, 0x19
        /*04c2*/ 	.short	0x01d0


	//----- nvinfo : EIATTR_PARAM_CBANK
	.align		4
        /*04c4*/ 	.byte	0x04, 0x0a
        /*04c6*/ 	.short	(.L_584 - .L_583)
	.align		4
.L_583:
        /*04c8*/ 	.word	index@(.nv.constant0._ZN5flash16flash_fwd_kernelI23Flash_fwd_kernel_traitsILi128ELi128ELi32ELi4ELb0ELb0EN7cutlass10bfloat16_tE19Flash_kernel_traitsILi128ELi128ELi32ELi4ES3_EELb0ELb0ELb1ELb0ELb0ELb1ELb0ELb0EEEvNS_16Flash_fwd_paramsE)
        /*04cc*/ 	.short	0x0380
        /*04ce*/ 	.short	0x01d0


	//----- nvinfo : EIATTR_SW_WAR
	.align		4
.L_584:
        /*04d0*/ 	.byte	0x04, 0x36
        /*04d2*/ 	.short	(.L_586 - .L_585)
.L_585:
        /*04d4*/ 	.word	0x00000008
.L_586:


//--------------------- .nv.info._ZN5flash16flash_fwd_kernelI23Flash_fwd_kernel_traitsILi128ELi128ELi32ELi4ELb0ELb0EN7cutlass10bfloat16_tE19Flash_kernel_traitsILi128ELi128ELi32ELi4ES3_EELb0ELb0ELb1ELb0ELb0ELb0ELb0ELb0EEEvNS_16Flash_fwd_paramsE --------------------------
	.section	.nv.info._ZN5flash16flash_fwd_kernelI23Flash_fwd_kernel_traitsILi128ELi128ELi32ELi4ELb0ELb0EN7cutlass10bfloat16_tE19Flash_kernel_traitsILi128ELi128ELi32ELi4ES3_EELb0ELb0ELb1ELb0ELb0ELb0ELb0ELb0EEEvNS_16Flash_fwd_paramsE,"",@"SHT_CUDA_INFO"
	.sectionflags	@""
	.align	4


	//----- nvinfo : EIATTR_CUDA_API_VERSION
	.align		4
        /*0000*/ 	.byte	0x04, 0x37
        /*0002*/ 	.short	(.L_588 - .L_587)
.L_587:
        /*0004*/ 	.word	0x00000082


	//----- nvinfo : EIATTR_KPARAM_INFO
	.align		4
.L_588:
        /*0008*/ 	.byte	0x04, 0x17
        /*000a*/ 	.short	(.L_590 - .L_589)
.L_589:
        /*000c*/ 	.word	0x00000000
        /*0010*/ 	.short	0x0000
        /*0012*/ 	.short	0x0000
        /*0014*/ 	.byte	0x00, 0xf0, 0x41, 0x07


	//----- nvinfo : EIATTR_SPARSE_MMA_MASK
	.align		4
.L_590:
        /*0018*/ 	.byte	0x03, 0x50
        /*001a*/ 	.short	0x0000


	//----- nvinfo : EIATTR_MAXREG_COUNT
	.align		4
        /*001c*/ 	.byte	0x03, 0x1b
        /*001e*/ 	.short	0x00ff


	//----- nvinfo : EIATTR_NUM_BARRIERS
	.align		4
        /*0020*/ 	.byte	0x02, 0x4c
        /*0022*/ 	.byte	0x01
	.zero		1


	//----- nvinfo : EIATTR_ANNOTATIONS
	.align		4
        /*0024*/ 	.byte	0x04, 0x55
        /*0026*/ 	.short	(.L_592 - .L_591)


	//   ....[0]....
.L_591:
        /* <DEDUP_REMOVED lines=33> */


	//----- nvinfo : EIATTR_MERCURY_ISA_VERSION
	.align		4
.L_592:
        /*0220*/ 	.byte	0x03, 0x5f
        /*0222*/ 	.short	0x0101


	//----- nvinfo : EIATTR_COOP_GROUP_MASK_REGIDS
	.align		4
        /*0224*/ 	.byte	0x04, 0x29
        /*0226*/ 	.short	(.L_594 - .L_593)


	//   ....[0]....
.L_593:
        /*0228*/ 	.word	0xffffffff


	//   ....[1]....
        /*022c*/ 	.word	0xffffffff


	//   ....[2]....
        /*0230*/ 	.word	0xffffffff


	//   ....[3]....
        /*0234*/ 	.word	0xffffffff


	//   ....[4]....
        /*0238*/ 	.word	0xffffffff


	//   ....[5]....
        /*023c*/ 	.word	0xffffffff


	//   ....[6]....
        /*0240*/ 	.word	0xffffffff


	//   ....[7]....
        /*0244*/ 	.word	0xffffffff


	//   ....[8]....
        /*0248*/ 	.word	0xffffffff


	//   ....[9]....
        /*024c*/ 	.word	0xffffffff


	//   ....[10]....
        /*0250*/ 	.word	0xffffffff


	//   ....[11]....
        /*0254*/ 	.word	0xffffffff


	//   ....[12]....
        /*0258*/ 	.word	0xffffffff


	//   ....[13]....
        /*025c*/ 	.word	0xffffffff


	//   ....[14]....
        /*0260*/ 	.word	0xffffffff


	//   ....[15]....
        /*0264*/ 	.word	0xffffffff


	//   ....[16]....
        /*0268*/ 	.word	0xffffffff


	//   ....[17]....
        /*026c*/ 	.word	0xffffffff


	//   ....[18]....
        /*0270*/ 	.word	0xffffffff


	//   ....[19]....
        /*0274*/ 	.word	0xffffffff


	//   ....[20]....
        /*0278*/ 	.word	0xffffffff


	//   ....[21]....
        /*027c*/ 	.word	0xffffffff


	//   ....[22]....
        /*0280*/ 	.word	0xffffffff


	//   ....[23]....
        /*0284*/ 	.word	0xffffffff


	//   ....[24]....
        /*0288*/ 	.word	0xffffffff


	//   ....[25]....
        /*028c*/ 	.word	0xffffffff


	//   ....[26]....
        /*0290*/ 	.word	0xffffffff


	//   ....[27]....
        /*0294*/ 	.word	0xffffffff


	//   ....[28]....
        /*0298*/ 	.word	0xffffffff


	//   ....[29]....
        /*029c*/ 	.word	0xffffffff


	//   ....[30]....
        /*02a0*/ 	.word	0xffffffff


	//   ....[31]....
        /*02a4*/ 	.word	0xffffffff


	//   ....[32]....
        /*02a8*/ 	.word	0xffffffff


	//   ....[33]....
        /*02ac*/ 	.word	0xffffffff


	//   ....[34]....
        /*02b0*/ 	.word	0xffffffff


	//   ....[35]....
        /*02b4*/ 	.word	0xffffffff


	//   ....[36]....
        /*02b8*/ 	.word	0xffffffff


	//   ....[37]....
        /*02bc*/ 	.word	0xffffffff


	//   ....[38]....
        /*02c0*/ 	.word	0xffffffff


	//   ....[39]....
        /*02c4*/ 	.word	0xffffffff


	//   ....[40]....
        /*02c8*/ 	.word	0xffffffff


	//   ....[41]....
        /*02cc*/ 	.word	0xffffffff


	//   ....[42]....
        /*02d0*/ 	.word	0xffffffff


	//   ....[43]....
        /*02d4*/ 	.word	0xffffffff


	//   ....[44]....
        /*02d8*/ 	.word	0xffffffff


	//   ....[45]....
        /*02dc*/ 	.word	0xffffffff


	//   ....[46]....
        /*02e0*/ 	.word	0xffffffff


	//   ....[47]....
        /*02e4*/ 	.word	0xffffffff


	//   ....[48]....
        /*02e8*/ 	.word	0xffffffff


	//   ....[49]....
        /*02ec*/ 	.word	0xffffffff


	//   ....[50]....
        /*02f0*/ 	.word	0xffffffff


	//   ....[51]....
        /*02f4*/ 	.word	0xffffffff


	//   ....[52]....
        /*02f8*/ 	.word	0xffffffff


	//   ....[53]....
        /*02fc*/ 	.word	0xffffffff


	//   ....[54]....
        /*0300*/ 	.word	0xffffffff


	//   ....[55]....
        /*0304*/ 	.word	0xffffffff


	//----- nvinfo : EIATTR_COOP_GROUP_INSTR_OFFSETS
	.align		4
.L_594:
        /*0308*/ 	.byte	0x04, 0x28
        /*030a*/ 	.short	(.L_596 - .L_595)


	//   ....[0]....
.L_595:
        /*030c*/ 	.word	0x000045e0


	//   ....[1]....
        /*0310*/ 	.word	0x00004680


	//   ....[2]....
        /*0314*/ 	.word	0x000046d0


	//   ....[3]....
        /*0318*/ 	.word	0x000046f0


	//   ....[4]....
        /*031c*/ 	.word	0x00004ed0


	//   ....[5]....
        /*0320*/ 	.word	0x00004fa0


	//   ....[6]....
        /*0324*/ 	.word	0x00005080


	//   ....[7]....
        /*0328*/ 	.word	0x000050a0


	//   ....[8]....
        /*032c*/ 	.word	0x00006d30


	//   ....[9]....
        /*0330*/ 	.word	0x00006da0


	//   ....[10]....
        /*0334*/ 	.word	0x00006ef0


	//   ....[11]....
        /*0338*/ 	.word	0x00006f20


	//   ....[12]....
        /*033c*/ 	.word	0x00006f60


	//   ....[13]....
        /*0340*/ 	.word	0x00006f90


	//   ....[14]....
        /*0344*/ 	.word	0x00006ff0


	//   ....[15]....
        /*0348*/ 	.word	0x00007090


	//   ....[16]....
        /*034c*/ 	.word	0x00009ab0


	//   ....[17]....
        /*0350*/ 	.word	0x00009b40


	//   ....[18]....
        /*0354*/ 	.word	0x00009cc0


	//   ....[19]....
        /*0358*/ 	.word	0x00009cf0


	//   ....[20]....
        /*035c*/ 	.word	0x00009d20


	//   ....[21]....
        /*0360*/ 	.word	0x00009d50


	//   ....[22]....
        /*0364*/ 	.word	0x00009db0


	//   ....[23]....
        /*0368*/ 	.word	0x00009dd0


	//   ....[24]....
        /*036c*/ 	.word	0x0000c870


	//   ....[25]....
        /*0370*/ 	.word	0x0000c900


	//   ....[26]....
        /*0374*/ 	.word	0x0000ca50


	//   ....[27]....
        /*0378*/ 	.word	0x0000ca80


	//   ....[28]....
        /*037c*/ 	.word	0x0000cab0


	//   ....[29]....
        /*0380*/ 	.word	0x0000cae0


	//   ....[30]....
        /*0384*/ 	.word	0x0000cbc0


	//   ....[31]....
        /*0388*/ 	.word	0x0000cbf0


	//   ....[32]....
        /*038c*/ 	.word	0x0000f320


	//   ....[33]....
        /*0390*/ 	.word	0x0000f390


	//   ....[34]....
        /*0394*/ 	.word	0x0000f410


	//   ....[35]....
        /*0398*/ 	.word	0x0000f450


	//   ....[36]....
        /*039c*/ 	.word	0x0000fc70


	//   ....[37]....
        /*03a0*/ 	.word	0x0000fcb0


	//   ....[38]....
        /*03a4*/ 	.word	0x0000fe50


	//   ....[39]....
        /*03a8*/ 	.word	0x0000fe90


	//   ....[40]....
        /*03ac*/ 	.word	0x00012660


	//   ....[41]....
        /*03b0*/ 	.word	0x00012760


	//   ....[42]....
        /*03b4*/ 	.word	0x00012790


	//   ....[43]....
        /*03b8*/ 	.word	0x000127e0


	//   ....[44]....
        /*03bc*/ 	.word	0x00012820


	//   ....[45]....
        /*03c0*/ 	.word	0x00012840


	//   ....[46]....
        /*03c4*/ 	.word	0x00012850


	//   ....[47]....
        /*03c8*/ 	.word	0x00012860


	//   ....[48]....
        /*03cc*/ 	.word	0x00014060


	//   ....[49]....
        /*03d0*/ 	.word	0x00014070


	//   ....[50]....
        /*03d4*/ 	.word	0x00014080


	//   ....[51]....
        /*03d8*/ 	.word	0x000140a0


	//   ....[52]....
        /*03dc*/ 	.word	0x000140c0


	//   ....[53]....
        /*03e0*/ 	.word	0x000140f0


	//   ....[54]....
        /*03e4*/ 	.word	0x00014110


	//   ....[55]....
        /*03e8*/ 	.word	0x00014170


	//----- nvinfo : EIATTR_VRC_CTA_INIT_COUNT
	.align		4
.L_596:
        /*03ec*/ 	.byte	0x02, 0x4a
	.zero		1
	.zero		1


	//----- nvinfo : EIATTR_EXIT_INSTR_OFFSETS
	.align		4
        /*03f0*/ 	.byte	0x04, 0x1c
        /*03f2*/ 	.short	(.L_598 - .L_597)


	//   ....[0]....
.L_597:
        /*03f4*/ 	.word	0x00000350


	//   ....[1]....
        /*03f8*/ 	.word	0x000018a0


	//   ....[2]....
        /*03fc*/ 	.word	0x00001930


	//   ....[3]....
        /*0400*/ 	.word	0x000165e0


	//   ....[4]....
        /*0404*/ 	.word	0x00016700


	//   ....[5]....
        /*0408*/ 	.word	0x00016720


	//----- nvinfo : EIATTR_CRS_STACK_SIZE
	.align		4
.L_598:
        /*040c*/ 	.byte	0x04, 0x1e
        /*040e*/ 	.short	(.L_600 - .L_599)
.L_599:
        /*0410*/ 	.word	0x00000000


	//----- nvinfo : EIATTR_CBANK_PARAM_SIZE
	.align		4
.L_600:
        /*0414*/ 	.byte	0x03, 0x19
        /*0416*/ 	.short	0x01d0


	//----- nvinfo : EIATTR_PARAM_CBANK
	.align		4
        /*0418*/ 	.byte	0x04, 0x0a
        /*041a*/ 	.short	(.L_602 - .L_601)
	.align		4
.L_601:
        /*041c*/ 	.word	index@(.nv.constant0._ZN5flash16flash_fwd_kernelI23Flash_fwd_kernel_traitsILi128ELi128ELi32ELi4ELb0ELb0EN7cutlass10bfloat16_tE19Flash_kernel_traitsILi128ELi128ELi32ELi4ES3_EELb0ELb0ELb1ELb0ELb0ELb0ELb0ELb0EEEvNS_16Flash_fwd_paramsE)
        /*0420*/ 	.short	0x0380
        /*0422*/ 	.short	0x01d0


	//----- nvinfo : EIATTR_SW_WAR
	.align		4
.L_602:
        /*0424*/ 	.byte	0x04, 0x36
        /*0426*/ 	.short	(.L_604 - .L_603)
.L_603:
        /*0428*/ 	.word	0x00000008
.L_604:


//--------------------- .nv.info._ZN5flash16flash_fwd_kernelI23Flash_fwd_kernel_traitsILi128ELi128ELi32ELi4ELb0ELb0EN7cutlass10bfloat16_tE19Flash_kernel_traitsILi128ELi128ELi32ELi4ES3_EELb0ELb0ELb1ELb1ELb0ELb0ELb0ELb0EEEvNS_16Flash_fwd_paramsE --------------------------
	.section	.nv.info._ZN5flash16flash_fwd_kernelI23Flash_fwd_kernel_traitsILi128ELi128ELi32ELi4ELb0ELb0EN7cutlass10bfloat16_tE19Flash_kernel_traitsILi128ELi128ELi32ELi4ES3_EELb0ELb0ELb1ELb1ELb0ELb0ELb0ELb0EEEvNS_16Flash_fwd_paramsE,"",@"SHT_CUDA_INFO"
	.sectionflags	@""
	.align	4


	//----- nvinfo : EIATTR_CUDA_API_VERSION
	.align		4
        /*0000*/ 	.byte	0x04, 0x37
        /*0002*/ 	.short	(.L_606 - .L_605)
.L_605:
        /*0004*/ 	.word	0x00000082


	//----- nvinfo : EIATTR_KPARAM_INFO
	.align		4
.L_606:
        /*0008*/ 	.byte	0x04, 0x17
        /*000a*/ 	.short	(.L_608 - .L_607)
.L_607:
        /*000c*/ 	.word	0x00000000
        /*0010*/ 	.short	0x0000
        /*0012*/ 	.short	0x0000
        /*0014*/ 	.byte	0x00, 0xf0, 0x41, 0x07


	//----- nvinfo : EIATTR_SPARSE_MMA_MASK
	.align		4
.L_608:
        /*0018*/ 	.byte	0x03, 0x50
        /*001a*/ 	.short	0x0000


	//----- nvinfo : EIATTR_MAXREG_COUNT
	.align		4
        /*001c*/ 	.byte	0x03, 0x1b
        /*001e*/ 	.short	0x00ff


	//----- nvinfo : EIATTR_NUM_BARRIERS
	.align		4
        /*0020*/ 	.byte	0x02, 0x4c
        /*0022*/ 	.byte	0x01
	.zero		1


	//----- nvinfo : EIATTR_ANNOTATIONS
	.align		4
        /*0024*/ 	.byte	0x04, 0x55
        /*0026*/ 	.short	(.L_610 - .L_609)


	//   ....[0]....
.L_609:
        /* <DEDUP_REMOVED lines=29> */


	//----- nvinfo : EIATTR_MERCURY_ISA_VERSION
	.align		4
.L_610:
        /*01e8*/ 	.byte	0x03, 0x5f
        /*01ea*/ 	.short	0x0101


	//----- nvinfo : EIATTR_INT_WARP_WIDE_INSTR_OFFSETS
	.align		4
        /*01ec*/ 	.byte	0x04, 0x31
        /*01ee*/ 	.short	(.L_612 - .L_611)


	//   ....[0]....
.L_611:
        /*01f0*/ 	.word	0x000149d0


	//----- nvinfo : EIATTR_COOP_GROUP_MASK_REGIDS
	.align		4
.L_612:
        /*01f4*/ 	.byte	0x04, 0x29
        /*01f6*/ 	.short	(.L_614 - .L_613)


	//   ....[0]....
.L_613:
        /*01f8*/ 	.word	0xffffffff


	//   ....[1]....
        /*01fc*/ 	.word	0xffffffff


	//   ....[2]....
        /*0200*/ 	.word	0xffffffff


	//   ....[3]....
        /*0204*/ 	.word	0xffffffff


	//   ....[4]....
        /*0208*/ 	.word	0xffffffff


	//   ....[5]....
        /*020c*/ 	.word	0xffffffff


	//   ....[6]....
        /*0210*/ 	.word	0xffffffff


	//   ....[7]....
        /*0214*/ 	.word	0xffffffff


	//   ....[8]....
        /*0218*/ 	.word	0xffffffff


	//   ....[9]....
        /*021c*/ 	.word	0xffffffff


	//   ....[10]....
        /*0220*/ 	.word	0xffffffff


	//   ....[11]....
        /*0224*/ 	.word	0xffffffff


	//   ....[12]....
        /*0228*/ 	.word	0xffffffff


	//   ....[13]....
        /*022c*/ 	.word	0xffffffff


	//   ....[14]....
        /*0230*/ 	.word	0xffffffff


	//   ....[15]....
        /*0234*/ 	.word	0xffffffff


	//   ....[16]....
        /*0238*/ 	.word	0xffffffff


	//   ....[17]....
        /*023c*/ 	.word	0xffffffff


	//   ....[18]....
        /*0240*/ 	.word	0xffffffff


	//   ....[19]....
        /*0244*/ 	.word	0xffffffff


	//   ....[20]....
        /*0248*/ 	.word	0xffffffff


	//   ....[21]....
        /*024c*/ 	.word	0xffffffff


	//   ....[22]....
        /*0250*/ 	.word	0xffffffff


	//   ....[23]....
        /*0254*/ 	.word	0xffffffff


	//   ....[24]....
        /*0258*/ 	.word	0xffffffff


	//   ....[25]....
        /*025c*/ 	.word	0xffffffff


	//   ....[26]....
        /*0260*/ 	.word	0xffffffff


	//   ....[27]....
        /*0264*/ 	.word	0xffffffff


	//   ....[28]....
        /*0268*/ 	.word	0xffffffff


	//   ....[29]....
        /*026c*/ 	.word	0xffffffff


	//   ....[30]....
        /*0270*/ 	.word	0xffffffff


	//   ....[31]....
        /*0274*/ 	.word	0xffffffff


	//   ....[32]....
        /*0278*/ 	.word	0xffffffff


	//   ....[33]....
        /*027c*/ 	.word	0xffffffff


	//   ....[34]....
        /*0280*/ 	.word	0xffffffff


	//   ....[35]....
        /*0284*/ 	.word	0xffffffff


	//   ....[36]....
        /*0288*/ 	.word	0xffffffff


	//   ....[37]....
        /*028c*/ 	.word	0xffffffff


	//   ....[38]....
        /*0290*/ 	.word	0xffffffff


	//   ....[39]....
        /*0294*/ 	.word	0xffffffff


	//   ....[40]....
        /*0298*/ 	.word	0xffffffff


	//   ....[41]....
        /*029c*/ 	.word	0xffffffff


	//   ....[42]....
        /*02a0*/ 	.word	0xffffffff


	//   ....[43]....
        /*02a4*/ 	.word	0xffffffff


	//   ....[44]....
        /*02a8*/ 	.word	0xffffffff


	//   ....[45]....
        /*02ac*/ 	.word	0xffffffff


	//   ....[46]....
        /*02b0*/ 	.word	0xffffffff


	//   ....[47]....
        /*02b4*/ 	.word	0xffffffff


	//   ....[48]....
        /*02b8*/ 	.word	0xffffffff


	//   ....[49]....
        /*02bc*/ 	.word	0xffffffff


	//   ....[50]....
        /*02c0*/ 	.word	0xffffffff


	//   ....[51]....
        /*02c4*/ 	.word	0xffffffff


	//   ....[52]....
        /*02c8*/ 	.word	0xffffffff


	//   ....[53]....
        /*02cc*/ 	.word	0xffffffff


	//   ....[54]....
        /*02d0*/ 	.word	0xffffffff


	//   ....[55]....
        /*02d4*/ 	.word	0xffffffff


	//----- nvinfo : EIATTR_COOP_GROUP_INSTR_OFFSETS
	.align		4
.L_614:
        /*02d8*/ 	.byte	0x04, 0x28
        /*02da*/ 	.short	(.L_616 - .L_615)


	//   ....[0]....
.L_615:
        /*02dc*/ 	.word	0x000053d0


	//   ....[1]....
        /*02e0*/ 	.word	0x00005450


	//   ....[2]....
        /*02e4*/ 	.word	0x00005620


	//   ....[3]....
        /*02e8*/ 	.word	0x000056a0


	//   ....[4]....
        /*02ec*/ 	.word	0x00005990


	//   ....[5]....
        /*02f0*/ 	.word	0x00005a00


	//   ....[6]....
        /*02f4*/ 	.word	0x00005b20


	//   ....[7]....
        /*02f8*/ 	.word	0x00005bd0


	//   ....[8]....
        /*02fc*/ 	.word	0x00008410


	//   ....[9]....
        /*0300*/ 	.word	0x00008440


	//   ....[10]....
        /*0304*/ 	.word	0x000085b0


	//   ....[11]....
        /*0308*/ 	.word	0x00008650


	//   ....[12]....
        /*030c*/ 	.word	0x00008fc0


	//   ....[13]....
        /*0310*/ 	.word	0x00009000


	//   ....[14]....
        /*0314*/ 	.word	0x00009170


	//   ....[15]....
        /*0318*/ 	.word	0x00009190


	//   ....[16]....
        /*031c*/ 	.word	0x0000bb00


	//   ....[17]....
        /*0320*/ 	.word	0x0000bb30


	//   ....[18]....
        /*0324*/ 	.word	0x0000bcd0


	//   ....[19]....
        /*0328*/ 	.word	0x0000bd20


	//   ....[20]....
        /*032c*/ 	.word	0x0000c670


	//   ....[21]....
        /*0330*/ 	.word	0x0000c6b0


	//   ....[22]....
        /*0334*/ 	.word	0x0000c840


	//   ....[23]....
        /*0338*/ 	.word	0x0000c880


	//   ....[24]....
        /*033c*/ 	.word	0x0000f230


	//   ....[25]....
        /*0340*/ 	.word	0x0000f260


	//   ....[26]....
        /*0344*/ 	.word	0x0000f410


	//   ....[27]....
        /*0348*/ 	.word	0x0000f450


	//   ....[28]....
        /*034c*/ 	.word	0x0000fda0


	//   ....[29]....
        /*0350*/ 	.word	0x0000fde0


	//   ....[30]....
        /*0354*/ 	.word	0x0000ff70


	//   ....[31]....
        /*0358*/ 	.word	0x0000ffb0


	//   ....[32]....
        /*035c*/ 	.word	0x00012990


	//   ....[33]....
        /*0360*/ 	.word	0x000129d0


	//   ....[34]....
        /*0364*/ 	.word	0x00012b30


	//   ....[35]....
        /*0368*/ 	.word	0x00012b60


	//   ....[36]....
        /*036c*/ 	.word	0x000134d0


	//   ....[37]....
        /*0370*/ 	.word	0x00013510


	//   ....[38]....
        /*0374*/ 	.word	0x000136b0


	//   ....[39]....
        /*0378*/ 	.word	0x000136f0


	//   ....[40]....
        /*037c*/ 	.word	0x000167e0


	//   ....[41]....
        /*0380*/ 	.word	0x000168c0


	//   ....[42]....
        /*0384*/ 	.word	0x000169c0


	//   ....[43]....
        /*0388*/ 	.word	0x000169f0


	//   ....[44]....
        /*038c*/ 	.word	0x00016a20


	//   ....[45]....
        /*0390*/ 	.word	0x00016ab0


	//   ....[46]....
        /*0394*/ 	.word	0x00016b30


	//   ....[47]....
        /*0398*/ 	.word	0x00016be0


	//   ....[48]....
        /*039c*/ 	.word	0x00018370


	//   ....[49]....
        /*03a0*/ 	.word	0x00018380


	//   ....[50]....
        /*03a4*/ 	.word	0x00018390


	//   ....[51]....
        /*03a8*/ 	.word	0x000183b0


	//   ....[52]....
        /*03ac*/ 	.word	0x000183d0


	//   ....[53]....
        /*03b0*/ 	.word	0x00018400


	//   ....[54]....
        /*03b4*/ 	.word	0x00018420


	//   ....[55]....
        /*03b8*/ 	.word	0x00018460


	//----- nvinfo : EIATTR_VRC_CTA_INIT_COUNT
	.align		4
.L_616:
        /*03bc*/ 	.byte	0x02, 0x4a
	.zero		1
	.zero		1


	//----- nvinfo : EIATTR_EXIT_INSTR_OFFSETS
	.align		4
        /*03c0*/ 	.byte	0x04, 0x1c
        /*03c2*/ 	.short	(.L_618 - .L_617)


	//   ....[0]....
.L_617:
        /*03c4*/ 	.word	0x000004a0


	//   ....[1]....
        /*03c8*/ 	.word	0x00001a00


	//   ....[2]....
        /*03cc*/ 	.word	0x00001a90


	//   ....[3]....
        /*03d0*/ 	.word	0x0001a800


	//   ....[4]....
        /*03d4*/ 	.word	0x0001a920


	//   ....[5]....
        /*03d8*/ 	.word	0x0001a940


	//----- nvinfo : EIATTR_CRS_STACK_SIZE
	.align		4
.L_618:
        /*03dc*/ 	.byte	0x04, 0x1e
        /*03de*/ 	.short	(.L_620 - .L_619)
.L_619:
        /*03e0*/ 	.word	0x00000000


	//----- nvinfo : EIATTR_CBANK_PARAM_SIZE
	.align		4
.L_620:
        /*03e4*/ 	.byte	0x03, 0x19
        /*03e6*/ 	.short	0x01d0


	//----- nvinfo : EIATTR_PARAM_CBANK
	.align		4
        /*03e8*/ 	.byte	0x04, 0x0a
        /*03ea*/ 	.short	(.L_622 - .L_621)
	.align		4
.L_621:
        /*03ec*/ 	.word	index@(.nv.constant0._ZN5flash16flash_fwd_kernelI23Flash_fwd_kernel_traitsILi128ELi128ELi32ELi4ELb0ELb0EN7cutlass10bfloat16_tE19Flash_kernel_traitsILi128ELi128ELi32ELi4ES3_EELb0ELb0ELb1ELb1ELb0ELb0ELb0ELb0EEEvNS_16Flash_fwd_paramsE)
        /*03f0*/ 	.short	0x0380
        /*03f2*/ 	.short	0x01d0


	//----- nvinfo : EIATTR_SW_WAR
	.align		4
.L_622:
        /*03f4*/ 	.byte	0x04, 0x36
        /*03f6*/ 	.short	(.L_624 - .L_623)
.L_623:
        /*03f8*/ 	.word	0x00000008
.L_624:


//--------------------- .nv.info._ZN5flash16flash_fwd_kernelI23Flash_fwd_kernel_traitsILi128ELi128ELi32ELi4ELb0ELb0EN7cutlass10bfloat16_tE19Flash_kernel_traitsILi128ELi128ELi32ELi4ES3_EELb1ELb0ELb0ELb0ELb0ELb1ELb0ELb0EEEvNS_16Flash_fwd_paramsE --------------------------
	.section	.nv.info._ZN5flash16flash_fwd_kernelI23Flash_fwd_kernel_traitsILi128ELi128ELi32ELi4ELb0ELb0EN7cutlass10bfloat16_tE19Flash_kernel_traitsILi128ELi128ELi32ELi4ES3_EELb1ELb0ELb0ELb0ELb0ELb1ELb0ELb0EEEvNS_16Flash_fwd_paramsE,"",@"SHT_CUDA_INFO"
	.sectionflags	@""
	.align	4


	//----- nvinfo : EIATTR_CUDA_API_VERSION
	.align		4
        /*0000*/ 	.byte	0x04, 0x37
        /*0002*/ 	.short	(.L_626 - .L_625)
.L_625:
        /*0004*/ 	.word	0x00000082


	//----- nvinfo : EIATTR_KPARAM_INFO
	.align		4
.L_626:
        /*0008*/ 	.byte	0x04, 0x17
        /*000a*/ 	.short	(.L_628 - .L_627)
.L_627:
        /*000c*/ 	.word	0x00000000
        /*0010*/ 	.short	0x0000
        /*0012*/ 	.short	0x0000
        /*0014*/ 	.byte	0x00, 0xf0, 0x41, 0x07


	//----- nvinfo : EIATTR_SPARSE_MMA_MASK
	.align		4
.L_628:
        /*0018*/ 	.byte	0x03, 0x50
        /*001a*/ 	.short	0x0000


	//----- nvinfo : EIATTR_MAXREG_COUNT
	.align		4
        /*001c*/ 	.byte	0x03, 0x1b
        /*001e*/ 	.short	0x00ff


	//----- nvinfo : EIATTR_NUM_BARRIERS
	.align		4
        /*0020*/ 	.byte	0x02, 0x4c
        /*0022*/ 	.byte	0x01
	.zero		1


	//----- nvinfo : EIATTR_ANNOTATIONS
	.align		4
        /*0024*/ 	.byte	0x04, 0x55
        /*0026*/ 	.short	(.L_630 - .L_629)


	//   ....[0]....
.L_629:
        /*0028*/ 	.word	0x00000001
        /*002c*/ 	.byte	0x90, 0x3a, 0x00, 0x00, 0x01, 0x00, 0x00, 0x00, 0xf0, 0x3b, 0x00, 0x00, 0x01, 0x00, 0x00, 0x00
        /*003c*/ 	.byte	0x40, 0x43, 0x00, 0x00, 0x01, 0x00, 0x00, 0x00, 0x00, 0x59, 0x00, 0x00, 0x01, 0x00, 0x00, 0x00
        /*004c*/ 	.byte	0xf0, 0x5d, 0x00, 0x00, 0x01, 0x00, 0x00, 0x00, 0x10, 0x5e, 0x00, 0x00, 0x01, 0x00, 0x00, 0x00
        /*005c*/ 	.byte	0x30, 0x5e, 0x00, 0x00


	//----- nvinfo : EIATTR_MERCURY_ISA_VERSION
	.align		4
.L_630:
        /*0060*/ 	.byte	0x03, 0x5f
        /*0062*/ 	.short	0x0101


	//----- nvinfo : EIATTR_INT_WARP_WIDE_INSTR_OFFSETS
	.align		4
        /*0064*/ 	.byte	0x04, 0x31
        /*0066*/ 	.short	(.L_632 - .L_631)


	//   ....[0]....
.L_631:
        /*0068*/ 	.word	0x00002720


	//----- nvinfo : EIATTR_COOP_GROUP_MASK_REGIDS
	.align		4
.L_632:
        /*006c*/ 	.byte	0x04, 0x29
        /*006e*/ 	.short	(.L_634 - .L_633)


	//   ....[0]....
.L_633:
        /*0070*/ 	.word	0xffffffff


	//   ....[1]....
        /*0074*/ 	.word	0xffffffff


	//   ....[2]....
        /*0078*/ 	.word	0xffffffff


	//   ....[3]....
        /*007c*/ 	.word	0xffffffff


	//   ....[4]....
        /*0080*/ 	.word	0xffffffff


	//   ....[5]....
        /*0084*/ 	.word	0xffffffff


	//   ....[6]....
        /*0088*/ 	.word	0xffffffff


	//   ....[7]....
        /*008c*/ 	.word	0xffffffff


	//   ....[8]....
        /*0090*/ 	.word	0xffffffff


	//   ....[9]....
        /*0094*/ 	.word	0xffffffff


	//   ....[10]....
        /*0098*/ 	.word	0xffffffff


	//   ....[11]....
        /*009c*/ 	.word	0xffffffff


	//   ....[12]....
        /*00a0*/ 	.word	0xffffffff


	//   ....[13]....
        /*00a4*/ 	.word	0xffffffff


	//   ....[14]....
        /*00a8*/ 	.word	0xffffffff


	//   ....[15]....
        /*00ac*/ 	.word	0xffffffff


	//   ....[16]....
        /*00b0*/ 	.word	0xffffffff


	//   ....[17]....
        /*00b4*/ 	.word	0xffffffff


	//   ....[18]....
        /*00b8*/ 	.word	0xffffffff


	//   ....[19]....
        /*00bc*/ 	.word	0xffffffff


	//   ....[20]....
        /*00c0*/ 	.word	0xffffffff


	//   ....[21]....
        /*00c4*/ 	.word	0xffffffff


	//   ....[22]....
        /*00c8*/ 	.word	0xffffffff


	//   ....[23]....
        /*00cc*/ 	.word	0xffffffff


	//----- nvinfo : EIATTR_COOP_GROUP_INSTR_OFFSETS
	.align		4
.L_634:
        /*00d0*/ 	.byte	0x04, 0x28
        /*00d2*/ 	.short	(.L_636 - .L_635)


	//   ....[0]....
.L_635:
        /*00d4*/ 	.word	0x00003bc0


	//   ....[1]....
        /*00d8*/ 	.word	0x00003c30


	//   ....[2]....
        /*00dc*/ 	.word	0x00003d50


	//   ....[3]....
        /*00e0*/ 	.word	0x00003db0


	//   ....[4]....
        /*00e4*/ 	.word	0x000042d0


	//   ....[5]....
        /*00e8*/ 	.word	0x00004380


	//   ....[6]....
        /*00ec*/ 	.word	0x00004420


	//   ....[7]....
        /*00f0*/ 	.word	0x000044a0


	//   ....[8]....
        /*00f4*/ 	.word	0x00006610


	//   ....[9]....
        /*00f8*/ 	.word	0x00006650


	//   ....[10]....
        /*00fc*/ 	.word	0x00006790


	//   ....[11]....
        /*0100*/ 	.word	0x00006860


	//   ....[12]....
        /*0104*/ 	.word	0x000068a0


	//   ....[13]....
        /*0108*/ 	.word	0x000068c0


	//   ....[14]....
        /*010c*/ 	.word	0x000069a0


	//   ....[15]....
        /*0110*/ 	.word	0x000069d0


	//   ....[16]....
        /*0114*/ 	.word	0x00008530


	//   ....[17]....
        /*0118*/ 	.word	0x00008560


	//   ....[18]....
        /*011c*/ 	.word	0x00008600


	//   ....[19]....
        /*0120*/ 	.word	0x00008630


	//   ....[20]....
        /*0124*/ 	.word	0x00008640


	//   ....[21]....
        /*0128*/ 	.word	0x00008660


	//   ....[22]....
        /*012c*/ 	.word	0x000086c0


	//   ....[23]....
        /*0130*/ 	.word	0x00008740


	//----- nvinfo : EIATTR_VRC_CTA_INIT_COUNT
	.align		4
.L_636:
        /*0134*/ 	.byte	0x02, 0x4a
	.zero		1
	.zero		1


	//----- nvinfo : EIATTR_EXIT_INSTR_OFFSETS
	.align		4
        /*0138*/ 	.byte	0x04, 0x1c
        /*013a*/ 	.short	(.L_638 - .L_637)


	//   ....[0]....
.L_637:
        /*013c*/ 	.word	0x00000690


	//   ....[1]....
        /*0140*/ 	.word	0x00001980


	//   ....[2]....
        /*0144*/ 	.word	0x00001a10


	//   ....[3]....
        /*0148*/ 	.word	0x0000a9a0


	//   ....[4]....
        /*014c*/ 	.word	0x0000aa90


	//----- nvinfo : EIATTR_CRS_STACK_SIZE
	.align		4
.L_638:
        /*0150*/ 	.byte	0x04, 0x1e
        /*0152*/ 	.short	(.L_640 - .L_639)
.L_639:
        /*0154*/ 	.word	0x00000000


	//----- nvinfo : EIATTR_CBANK_PARAM_SIZE
	.align		4
.L_640:
        /*0158*/ 	.byte	0x03, 0x19
        /*015a*/ 	.short	0x01d0


	//----- nvinfo : EIATTR_PARAM_CBANK
	.align		4
        /*015c*/ 	.byte	0x04, 0x0a
        /*015e*/ 	.short	(.L_642 - .L_641)
	.align		4
.L_641:
        /*0160*/ 	.word	index@(.nv.constant0._ZN5flash16flash_fwd_kernelI23Flash_fwd_kernel_traitsILi128ELi128ELi32ELi4ELb0ELb0EN7cutlass10bfloat16_tE19Flash_kernel_traitsILi128ELi128ELi32ELi4ES3_EELb1ELb0ELb0ELb0ELb0ELb1ELb0ELb0EEEvNS_16Flash_fwd_paramsE)
        /*0164*/ 	.short	0x0380
        /*0166*/ 	.short	0x01d0


	//----- nvinfo : EIATTR_SW_WAR
	.align		4
.L_642:
        /*0168*/ 	.byte	0x04, 0x36
        /*016a*/ 	.short	(.L_644 - .L_643)
.L_643:
        /*016c*/ 	.word	0x00000008
.L_644:


//--------------------- .nv.info._ZN5flash16flash_fwd_kernelI23Flash_fwd_kernel_traitsILi128ELi128ELi32ELi4ELb0ELb0EN7cutlass10bfloat16_tE19Flash_kernel_traitsILi128ELi128ELi32ELi4ES3_EELb0ELb0ELb0ELb0ELb0ELb1ELb1ELb0EEEvNS_16Flash_fwd_paramsE --------------------------
	.section	.nv.info._ZN5flash16flash_fwd_kernelI23Flash_fwd_kernel_traitsILi128ELi128ELi32ELi4ELb0ELb0EN7cutlass10bfloat16_tE19Flash_kernel_traitsILi128ELi128ELi32ELi4ES3_EELb0ELb0ELb0ELb0ELb0ELb1ELb1ELb0EEEvNS_16Flash_fwd_paramsE,"",@"SHT_CUDA_INFO"
	.sectionflags	@""
	.align	4


	//----- nvinfo : EIATTR_CUDA_API_VERSION
	.align		4
        /*0000*/ 	.byte	0x04, 0x37
        /*0002*/ 	.short	(.L_646 - .L_645)
.L_645:
        /*0004*/ 	.word	0x00000082


	//----- nvinfo : EIATTR_KPARAM_INFO
	.align		4
.L_646:
        /*0008*/ 	.byte	0x04, 0x17
        /*000a*/ 	.short	(.L_648 - .L_647)
.L_647:
        /*000c*/ 	.word	0x00000000
        /*0010*/ 	.short	0x0000
        /*0012*/ 	.short	0x0000
        /*0014*/ 	.byte	0x00, 0xf0, 0x41, 0x07


	//----- nvinfo : EIATTR_SPARSE_MMA_MASK
	.align		4
.L_648:
        /*0018*/ 	.byte	0x03, 0x50
        /*001a*/ 	.short	0x0000


	//----- nvinfo : EIATTR_MAXREG_COUNT
	.align		4
        /*001c*/ 	.byte	0x03, 0x1b
        /*001e*/ 	.short	0x00ff


	//----- nvinfo : EIATTR_NUM_BARRIERS
	.align		4
        /*0020*/ 	.byte	0x02, 0x4c
        /*0022*/ 	.byte	0x01
	.zero		1


	//----- nvinfo : EIATTR_ANNOTATIONS
	.align		4
        /*0024*/ 	.byte	0x04, 0x55
        /*0026*/ 	.short	(.L_650 - .L_649)


	//   ....[0]....
.L_649:
        /*0028*/ 	.word	0x00000001
        /*002c*/ 	.byte	0x20, 0x03, 0x00, 0x00, 0x01, 0x00, 0x00, 0x00, 0x40, 0x1d, 0x00, 0x00, 0x01, 0x00, 0x00, 0x00
        /*003c*/ 	.byte	0x00, 0x1f, 0x00, 0x00, 0x01, 0x00, 0x00, 0x00, 0x80, 0x4a, 0x00, 0x00, 0x01, 0x00, 0x00, 0x00
        /*004c*/ 	.byte	0xc0, 0x4a, 0x00, 0x00, 0x01, 0x00, 0x00, 0x00, 0x90, 0x4b, 0x00, 0x00, 0x01, 0x00, 0x00, 0x00
        /*005c*/ 	.byte	0xf0, 0x4c, 0x00, 0x00, 0x01, 0x00, 0x00, 0x00, 0x10, 0x4d, 0x00, 0x00, 0x01, 0x00, 0x00, 0x00
        /*006c*/ 	.byte	0xb0, 0x70, 0x00, 0x00, 0x01, 0x00, 0x00, 0x00, 0x70, 0x86, 0x00, 0x00, 0x01, 0x00, 0x00, 0x00
        /*007c*/ 	.byte	0xe0, 0x87, 0x00, 0x00


	//----- nvinfo : EIATTR_MERCURY_ISA_VERSION
	.align		4
.L_650:
        /*0080*/ 	.byte	0x03, 0x5f
        /*0082*/ 	.short	0x0101


	//----- nvinfo : EIATTR_COOP_GROUP_MASK_REGIDS
	.align		4
        /*0084*/ 	.byte	0x04, 0x29
        /*0086*/ 	.short	(.L_652 - .L_651)


	//   ....[0]....
.L_651:
        /*0088*/ 	.word	0xffffffff


	//   ....[1]....
        /*008c*/ 	.word	0xffffffff


	//   ....[2]....
        /*0090*/ 	.word	0xffffffff


	//   ....[3]....
        /*0094*/ 	.word	0xffffffff


	//   ....[4]....
        /*0098*/ 	.word	0xffffffff


	//   ....[5]....
        /*009c*/ 	.word	0xffffffff


	//   ....[6]....
        /*00a0*/ 	.word	0xffffffff


	//   ....[7]....
        /*00a4*/ 	.word	0xffffffff


	//   ....[8]....
        /*00a8*/ 	.word	0xffffffff


	//   ....[9]....
        /*00ac*/ 	.word	0xffffffff


	//   ....[10]....
        /*00b0*/ 	.word	0xffffffff


	//   ....[11]....
        /*00b4*/ 	.word	0xffffffff


	//   ....[12]....
        /*00b8*/ 	.word	0xffffffff


	//   ....[13]....
        /*00bc*/ 	.word	0xffffffff


	//   ....[14]....
        /*00c0*/ 	.word	0xffffffff


	//   ....[15]....
        /*00c4*/ 	.word	0xffffffff


	//   ....[16]....
        /*00c8*/ 	.word	0xffffffff


	//   ....[17]....
        /*00cc*/ 	.word	0xffffffff


	//   ....[18]....
        /*00d0*/ 	.word	0xffffffff


	//   ....[19]....
        /*00d4*/ 	.word	0xffffffff


	//   ....[20]....
        /*00d8*/ 	.word	0xffffffff


	//   ....[21]....
        /*00dc*/ 	.word	0xffffffff


	//   ....[22]....
        /*00e0*/ 	.word	0xffffffff


	//   ....[23]....
        /*00e4*/ 	.word	0xffffffff


	//----- nvinfo : EIATTR_COOP_GROUP_INSTR_OFFSETS
	.align		4
.L_652:
        /*00e8*/ 	.byte	0x04, 0x28
        /*00ea*/ 	.short	(.L_654 - .L_653)


	//   ....[0]....
.L_653:
        /*00ec*/ 	.word	0x00003860


	//   ....[1]....
        /*00f0*/ 	.word	0x00003870


	//   ....[2]....
        /*00f4*/ 	.word	0x000038f0


	//   ....[3]....
        /*00f8*/ 	.word	0x00003910


	//   ....[4]....
        /*00fc*/ 	.word	0x00003bd0


	//   ....[5]....
        /*0100*/ 	.word	0x00003c10


	//   ....[6]....
        /*0104*/ 	.word	0x00003ce0


	//   ....[7]....
        /*0108*/ 	.word	0x00003cf0


	//   ....[8]....
        /*010c*/ 	.word	0x00005970


	//   ....[9]....
        /*0110*/ 	.word	0x000059a0


	//   ....[10]....
        /*0114*/ 	.word	0x000059b0


	//   ....[11]....
        /*0118*/ 	.word	0x000059c0


	//   ....[12]....
        /*011c*/ 	.word	0x00005a00


	//   ....[13]....
        /*0120*/ 	.word	0x00005a20


	//   ....[14]....
        /*0124*/ 	.word	0x00005a40


	//   ....[15]....
        /*0128*/ 	.word	0x00005a50


	//   ....[16]....
        /*012c*/ 	.word	0x000070e0


	//   ....[17]....
        /*0130*/ 	.word	0x000070f0


	//   ....[18]....
        /*0134*/ 	.word	0x00007100


	//   ....[19]....
        /*0138*/ 	.word	0x00007140


	//   ....[20]....
        /*013c*/ 	.word	0x00007160


	//   ....[21]....
        /*0140*/ 	.word	0x00007180


	//   ....[22]....
        /*0144*/ 	.word	0x00007190


	//   ....[23]....
        /*0148*/ 	.word	0x00007200


	//----- nvinfo : EIATTR_VRC_CTA_INIT_COUNT
	.align		4
.L_654:
        /*014c*/ 	.byte	0x02, 0x4a
	.zero		1
	.zero		1


	//----- nvinfo : EIATTR_EXIT_INSTR_OFFSETS
	.align		4
        /*0150*/ 	.byte	0x04, 0x1c
        /*0152*/ 	.short	(.L_656 - .L_655)


	//   ....[0]....
.L_655:
        /*0154*/ 	.word	0x000003c0


	//   ....[1]....
        /*0158*/ 	.word	0x00001670


	//   ....[2]....
        /*015c*/ 	.word	0x00001700


	//   ....[3]....
        /*0160*/ 	.word	0x00009510


	//   ....[4]....
        /*0164*/ 	.word	0x00009600


	//----- nvinfo : EIATTR_CRS_STACK_SIZE
	.align		4
.L_656:
        /*0168*/ 	.byte	0x04, 0x1e
        /*016a*/ 	.short	(.L_658 - .L_657)
.L_657:
        /*016c*/ 	.word	0x00000000


	//----- nvinfo : EIATTR_CBANK_PARAM_SIZE
	.align		4
.L_658:
        /*0170*/ 	.byte	0x03, 0x19
        /*0172*/ 	.short	0x01d0


	//----- nvinfo : EIATTR_PARAM_CBANK
	.align		4
        /*0174*/ 	.byte	0x04, 0x0a
        /*0176*/ 	.short	(.L_660 - .L_659)
	.align		4
.L_659:
        /*0178*/ 	.word	index@(.nv.constant0._ZN5flash16flash_fwd_kernelI23Flash_fwd_kernel_traitsILi128ELi128ELi32ELi4ELb0ELb0EN7cutlass10bfloat16_tE19Flash_kernel_traitsILi128ELi128ELi32ELi4ES3_EELb0ELb0ELb0ELb0ELb0ELb1ELb1ELb0EEEvNS_16Flash_fwd_paramsE)
        /*017c*/ 	.short	0x0380
        /*017e*/ 	.short	0x01d0


	//----- nvinfo : EIATTR_SW_WAR
	.align		4
.L_660:
        /*0180*/ 	.byte	0x04, 0x36
        /*0182*/ 	.short	(.L_662 - .L_661)
.L_661:
        /*0184*/ 	.word	0x00000008
.L_662:


//--------------------- .nv.info._ZN5flash16flash_fwd_kernelI23Flash_fwd_kernel_traitsILi128ELi128ELi32ELi4ELb0ELb0EN7cutlass10bfloat16_tE19Flash_kernel_traitsILi128ELi128ELi32ELi4ES3_EELb1ELb0ELb0ELb0ELb0ELb0ELb0ELb0EEEvNS_16Flash_fwd_paramsE --------------------------
	.section	.nv.info._ZN5flash16flash_fwd_kernelI23Flash_fwd_kernel_traitsILi128ELi128ELi32ELi4ELb0ELb0EN7cutlass10bfloat16_tE19Flash_kernel_traitsILi128ELi128ELi32ELi4ES3_EELb1ELb0ELb0ELb0ELb0ELb0ELb0ELb0EEEvNS_16Flash_fwd_paramsE,"",@"SHT_CUDA_INFO"
	.sectionflags	@""
	.align	4


	//----- nvinfo : EIATTR_CUDA_API_VERSION
	.align		4
        /*0000*/ 	.byte	0x04, 0x37
        /*0002*/ 	.short	(.L_664 - .L_663)
.L_663:
        /*0004*/ 	.word	0x00000082


	//----- nvinfo : EIATTR_KPARAM_INFO
	.align		4
.L_664:
        /*0008*/ 	.byte	0x04, 0x17
        /*000a*/ 	.short	(.L_666 - .L_665)
.L_665:
        /*000c*/ 	.word	0x00000000
        /*0010*/ 	.short	0x0000
        /*0012*/ 	.short	0x0000
        /*0014*/ 	.byte	0x00, 0xf0, 0x41, 0x07


	//----- nvinfo : EIATTR_SPARSE_MMA_MASK
	.align		4
.L_666:
        /*0018*/ 	.byte	0x03, 0x50
        /*001a*/ 	.short	0x0000


	//----- nvinfo : EIATTR_MAXREG_COUNT
	.align		4
        /*001c*/ 	.byte	0x03, 0x1b
        /*001e*/ 	.short	0x00ff


	//----- nvinfo : EIATTR_NUM_BARRIERS
	.align		4
        /*0020*/ 	.byte	0x02, 0x4c
        /*0022*/ 	.byte	0x01
	.zero		1


	//----- nvinfo : EIATTR_ANNOTATIONS
	.align		4
        /*0024*/ 	.byte	0x04, 0x55
        /*0026*/ 	.short	(.L_668 - .L_667)


	//   ....[0]....
.L_667:
        /*0028*/ 	.word	0x00000001
        /*002c*/ 	.byte	0xa0, 0x04, 0x00, 0x00, 0x01, 0x00, 0x00, 0x00, 0x10, 0x34, 0x00, 0x00, 0x01, 0x00, 0x00, 0x00
        /*003c*/ 	.byte	0xe0, 0x48, 0x00, 0x00, 0x01, 0x00, 0x00, 0x00, 0x30, 0x49, 0x00, 0x00, 0x01, 0x00, 0x00, 0x00
        /*004c*/ 	.byte	0x10, 0x60, 0x00, 0x00, 0x01, 0x00, 0x00, 0x00, 0xa0, 0x64, 0x00, 0x00, 0x01, 0x00, 0x00, 0x00
        /*005c*/ 	.byte	0xa0, 0x65, 0x00, 0x00, 0x01, 0x00, 0x00, 0x00, 0xc0, 0x65, 0x00, 0x00, 0x01, 0x00, 0x00, 0x00
        /*006c*/ 	.byte	0x20, 0x90, 0x00, 0x00, 0x01, 0x00, 0x00, 0x00, 0xa0, 0xa6, 0x00, 0x00


	//----- nvinfo : EIATTR_MERCURY_ISA_VERSION
	.align		4
.L_668:
        /*0078*/ 	.byte	0x03, 0x5f
        /*007a*/ 	.short	0x0101


	//----- nvinfo : EIATTR_COOP_GROUP_MASK_REGIDS
	.align		4
        /*007c*/ 	.byte	0x04, 0x29
        /*007e*/ 	.short	(.L_670 - .L_669)


	//   ....[0]....
.L_669:
        /*0080*/ 	.word	0xffffffff


	//   ....[1]....
        /*0084*/ 	.word	0xffffffff


	//   ....[2]....
        /*0088*/ 	.word	0xffffffff


	//   ....[3]....
        /*008c*/ 	.word	0xffffffff


	//   ....[4]....
        /*0090*/ 	.word	0xffffffff


	//   ....[5]....
        /*0094*/ 	.word	0xffffffff


	//   ....[6]....
        /*0098*/ 	.word	0xffffffff


	//   ....[7]....
        /*009c*/ 	.word	0xffffffff


	//   ....[8]....
        /*00a0*/ 	.word	0xffffffff


	//   ....[9]....
        /*00a4*/ 	.word	0xffffffff


	//   ....[10]....
        /*00a8*/ 	.word	0xffffffff


	//   ....[11]....
        /*00ac*/ 	.word	0xffffffff


	//   ....[12]....
        /*00b0*/ 	.word	0xffffffff


	//   ....[13]....
        /*00b4*/ 	.word	0xffffffff


	//   ....[14]....
        /*00b8*/ 	.word	0xffffffff


	//   ....[15]....
        /*00bc*/ 	.word	0xffffffff


	//   ....[16]....
        /*00c0*/ 	.word	0xffffffff


	//   ....[17]....
        /*00c4*/ 	.word	0xffffffff


	//   ....[18]....
        /*00c8*/ 	.word	0xffffffff


	//   ....[19]....
        /*00cc*/ 	.word	0xffffffff


	//   ....[20]....
        /*00d0*/ 	.word	0xffffffff


	//   ....[21]....
        /*00d4*/ 	.word	0xffffffff


	//   ....[22]....
        /*00d8*/ 	.word	0xffffffff


	//   ....[23]....
        /*00dc*/ 	.word	0xffffffff


	//----- nvinfo : EIATTR_COOP_GROUP_INSTR_OFFSETS
	.align		4
.L_670:
        /*00e0*/ 	.byte	0x04, 0x28
        /*00e2*/ 	.short	(.L_672 - .L_671)


	//   ....[0]....
.L_671:
        /*00e4*/ 	.word	0x00004630


	//   ....[1]....
        /*00e8*/ 	.word	0x00004740


	//   ....[2]....
        /*00ec*/ 	.word	0x00004800


	//   ....[3]....
        /*00f0*/ 	.word	0x00004820


	//   ....[4]....
        /*00f4*/ 	.word	0x00005210


	//   ....[5]....
        /*00f8*/ 	.word	0x00005270


	//   ....[6]....
        /*00fc*/ 	.word	0x000053d0


	//   ....[7]....
        /*0100*/ 	.word	0x00005410


	//   ....[8]....
        /*0104*/ 	.word	0x00007130


	//   ....[9]....
        /*0108*/ 	.word	0x00007170


	//   ....[10]....
        /*010c*/ 	.word	0x00007290


	//   ....[11]....
        /*0110*/ 	.word	0x000072c0


	//   ....[12]....
        /*0114*/ 	.word	0x00007380


	//   ....[13]....
        /*0118*/ 	.word	0x000073a0


	//   ....[14]....
        /*011c*/ 	.word	0x00007480


	//   ....[15]....
        /*0120*/ 	.word	0x000074b0


	//   ....[16]....
        /*0124*/ 	.word	0x00009040


	//   ....[17]....
        /*0128*/ 	.word	0x00009050


	//   ....[18]....
        /*012c*/ 	.word	0x00009070


	//   ....[19]....
        /*0130*/ 	.word	0x00009090


	//   ....[20]....
        /*0134*/ 	.word	0x000090a0


	//   ....[21]....
        /*0138*/ 	.word	0x000090b0


	//   ....[22]....
        /*013c*/ 	.word	0x000090e0


	//   ....[23]....
        /*0140*/ 	.word	0x00009150


	//----- nvinfo : EIATTR_VRC_CTA_INIT_COUNT
	.align		4
.L_672:
        /*0144*/ 	.byte	0x02, 0x4a
	.zero		1
	.zero		1


	//----- nvinfo : EIATTR_EXIT_INSTR_OFFSETS
	.align		4
        /*0148*/ 	.byte	0x04, 0x1c
        /*014a*/ 	.short	(.L_674 - .L_673)


	//   ....[0]....
.L_673:
        /*014c*/ 	.word	0x000005a0


	//   ....[1]....
        /*0150*/ 	.word	0x000019a0


	//   ....[2]....
        /*0154*/ 	.word	0x00001a30


	//   ....[3]....
        /*0158*/ 	.word	0x0000b540


	//   ....[4]....
        /*015c*/ 	.word	0x0000b660


	//   ....[5]....
        /*0160*/ 	.word	0x0000b680


	//----- nvinfo : EIATTR_CRS_STACK_SIZE
	.align		4
.L_674:
        /*0164*/ 	.byte	0x04, 0x1e
        /*0166*/ 	.short	(.L_676 - .L_675)
.L_675:
        /*0168*/ 	.word	0x00000000


	//----- nvinfo : EIATTR_CBANK_PARAM_SIZE
	.align		4
.L_676:
        /*016c*/ 	.byte	0x03, 0x19
        /*016e*/ 	.short	0x01d0


	//----- nvinfo : EIATTR_PARAM_CBANK
	.align		4
        /*0170*/ 	.byte	0x04, 0x0a
        /*0172*/ 	.short	(.L_678 - .L_677)
	.align		4
.L_677:
        /*0174*/ 	.word	index@(.nv.constant0._ZN5flash16flash_fwd_kernelI23Flash_fwd_kernel_traitsILi128ELi128ELi32ELi4ELb0ELb0EN7cutlass10bfloat16_tE19Flash_kernel_traitsILi128ELi128ELi32ELi4ES3_EELb1ELb0ELb0ELb0ELb0ELb0ELb0ELb0EEEvNS_16Flash_fwd_paramsE)
        /*0178*/ 	.short	0x0380
        /*017a*/ 	.short	0x01d0


	//----- nvinfo : EIATTR_SW_WAR
	.align		4
.L_678:
        /*017c*/ 	.byte	0x04, 0x36
        /*017e*/ 	.short	(.L_680 - .L_679)
.L_679:
        /*0180*/ 	.word	0x00000008
.L_680:


//--------------------- .nv.info._ZN5flash16flash_fwd_kernelI23Flash_fwd_kernel_traitsILi128ELi128ELi32ELi4ELb0ELb0EN7cutlass10bfloat16_tE19Flash_kernel_traitsILi128ELi128ELi32ELi4ES3_EELb1ELb0ELb1ELb0ELb0ELb0ELb0ELb0EEEvNS_16Flash_fwd_paramsE --------------------------
	.section	.nv.info._ZN5flash16flash_fwd_kernelI23Flash_fwd_kernel_traitsILi128ELi128ELi32ELi4ELb0ELb0EN7cutlass10bfloat16_tE19Flash_kernel_traitsILi128ELi128ELi32ELi4ES3_EELb1ELb0ELb1ELb0ELb0ELb0ELb0ELb0EEEvNS_16Flash_fwd_paramsE,"",@"SHT_CUDA_INFO"
	.sectionflags	@""
	.align	4


	//----- nvinfo : EIATTR_CUDA_API_VERSION
	.align		4
        /*0000*/ 	.byte	0x04, 0x37
        /*0002*/ 	.short	(.L_682 - .L_681)
.L_681:
        /*0004*/ 	.word	0x00000082


	//----- nvinfo : EIATTR_KPARAM_INFO
	.align		4
.L_682:
        /*0008*/ 	.byte	0x04, 0x17
        /*000a*/ 	.short	(.L_684 - .L_683)
.L_683:
        /*000c*/ 	.word	0x00000000
        /*0010*/ 	.short	0x0000
        /*0012*/ 	.short	0x0000
        /*0014*/ 	.byte	0x00, 0xf0, 0x41, 0x07


	//----- nvinfo : EIATTR_SPARSE_MMA_MASK
	.align		4
.L_684:
        /*0018*/ 	.byte	0x03, 0x50
        /*001a*/ 	.short	0x0000


	//----- nvinfo : EIATTR_MAXREG_COUNT
	.align		4
        /*001c*/ 	.byte	0x03, 0x1b
        /*001e*/ 	.short	0x00ff


	//----- nvinfo : EIATTR_NUM_BARRIERS
	.align		4
        /*0020*/ 	.byte	0x02, 0x4c
        /*0022*/ 	.byte	0x01
	.zero		1


	//----- nvinfo : EIATTR_ANNOTATIONS
	.align		4
        /*0024*/ 	.byte	0x04, 0x55
        /*0026*/ 	.short	(.L_686 - .L_685)


	//   ....[0]....
.L_685:
        /* <DEDUP_REMOVED lines=49> */


	//----- nvinfo : EIATTR_MERCURY_ISA_VERSION
	.align		4
.L_686:
        /*0320*/ 	.byte	0x03, 0x5f
        /*0322*/ 	.short	0x0101


	//----- nvinfo : EIATTR_COOP_GROUP_MASK_REGIDS
	.align		4
        /*0324*/ 	.byte	0x04, 0x29
        /*0326*/ 	.short	(.L_688 - .L_687)


	//   ....[0]....
.L_687:
        /*0328*/ 	.word	0xffffffff


	//   ....[1]....
        /*032c*/ 	.word	0xffffffff


	//   ....[2]....
        /*0330*/ 	.word	0xffffffff


	//   ....[3]....
        /*0334*/ 	.word	0xffffffff


	//   ....[4]....
        /*0338*/ 	.word	0xffffffff


	//   ....[5]....
        /*033c*/ 	.word	0xffffffff


	//   ....[6]....
        /*0340*/ 	.word	0xffffffff


	//   ....[7]....
        /*0344*/ 	.word	0xffffffff


	//   ....[8]....
        /*0348*/ 	.word	0xffffffff


	//   ....[9]....
        /*034c*/ 	.word	0xffffffff


	//   ....[10]....
        /*0350*/ 	.word	0xffffffff


	//   ....[11]....
        /*0354*/ 	.word	0xffffffff


	//   ....[12]....
        /*0358*/ 	.word	0xffffffff


	//   ....[13]....
        /*035c*/ 	.word	0xffffffff


	//   ....[14]....
        /*0360*/ 	.word	0xffffffff


	//   ....[15]....
        /*0364*/ 	.word	0xffffffff


	//   ....[16]....
        /*0368*/ 	.word	0xffffffff


	//   ....[17]....
        /*036c*/ 	.word	0xffffffff


	//   ....[18]....
        /*0370*/ 	.word	0xffffffff


	//   ....[19]....
        /*0374*/ 	.word	0xffffffff


	//   ....[20]....
        /*0378*/ 	.word	0xffffffff


	//   ....[21]....
        /*037c*/ 	.word	0xffffffff


	//   ....[22]....
        /*0380*/ 	.word	0xffffffff


	//   ....[23]....
        /*0384*/ 	.word	0xffffffff


	//   ....[24]....
        /*0388*/ 	.word	0xffffffff


	//   ....[25]....
        /*038c*/ 	.word	0xffffffff


	//   ....[26]....
        /*0390*/ 	.word	0xffffffff


	//   ....[27]....
        /*0394*/ 	.word	0xffffffff


	//   ....[28]....
        /*0398*/ 	.word	0xffffffff


	//   ....[29]....
        /*039c*/ 	.word	0xffffffff


	//   ....[30]....
        /*03a0*/ 	.word	0xffffffff


	//   ....[31]....
        /*03a4*/ 	.word	0xffffffff


	//   ....[32]....
        /*03a8*/ 	.word	0xffffffff


	//   ....[33]....
        /*03ac*/ 	.word	0xffffffff


	//   ....[34]....
        /*03b0*/ 	.word	0xffffffff


	//   ....[35]....
        /*03b4*/ 	.word	0xffffffff


	//   ....[36]....
        /*03b8*/ 	.word	0xffffffff


	//   ....[37]....
        /*03bc*/ 	.word	0xffffffff


	//   ....[38]....
        /*03c0*/ 	.word	0xffffffff


	//   ....[39]....
        /*03c4*/ 	.word	0xffffffff


	//   ....[40]....
        /*03c8*/ 	.word	0xffffffff


	//   ....[41]....
        /*03cc*/ 	.word	0xffffffff


	//   ....[42]....
        /*03d0*/ 	.word	0xffffffff


	//   ....[43]....
        /*03d4*/ 	.word	0xffffffff


	//   ....[44]....
        /*03d8*/ 	.word	0xffffffff


	//   ....[45]....
        /*03dc*/ 	.word	0xffffffff


	//   ....[46]....
        /*03e0*/ 	.word	0xffffffff


	//   ....[47]....
        /*03e4*/ 	.word	0xffffffff


	//   ....[48]....
        /*03e8*/ 	.word	0xffffffff


	//   ....[49]....
        /*03ec*/ 	.word	0xffffffff


	//   ....[50]....
        /*03f0*/ 	.word	0xffffffff


	//   ....[51]....
        /*03f4*/ 	.word	0xffffffff


	//   ....[52]....
        /*03f8*/ 	.word	0xffffffff


	//   ....[53]....
        /*03fc*/ 	.word	0xffffffff


	//   ....[54]....
        /*0400*/ 	.word	0xffffffff


	//   ....[55]....
        /*0404*/ 	.word	0xffffffff


	//----- nvinfo : EIATTR_COOP_GROUP_INSTR_OFFSETS
	.align		4
.L_688:
        /*0408*/ 	.byte	0x04, 0x28
        /*040a*/ 	.short	(.L_690 - .L_689)


	//   ....[0]....
.L_689:
        /*040c*/ 	.word	0x00004b90


	//   ....[1]....
        /*0410*/ 	.word	0x00004cd0


	//   ....[2]....
        /*0414*/ 	.word	0x00004d10


	//   ....[3]....
        /*0418*/ 	.word	0x00004ef0


	//   ....[4]....
        /*041c*/ 	.word	0x00005ba0


	//   ....[5]....
        /*0420*/ 	.word	0x00005c60


	//   ....[6]....
        /*0424*/ 	.word	0x00005d00


	//   ....[7]....
        /*0428*/ 	.word	0x00005d90


	//   ....[8]....
        /*042c*/ 	.word	0x00008370


	//   ....[9]....
        /*0430*/ 	.word	0x00008450


	//   ....[10]....
        /*0434*/ 	.word	0x00008490


	//   ....[11]....
        /*0438*/ 	.word	0x000084d0


	//   ....[12]....
        /*043c*/ 	.word	0x00008540


	//   ....[13]....
        /*0440*/ 	.word	0x000085b0


	//   ....[14]....
        /*0444*/ 	.word	0x000085e0


	//   ....[15]....
        /*0448*/ 	.word	0x000086b0


	//   ....[16]....
        /*044c*/ 	.word	0x0000c040


	//   ....[17]....
        /*0450*/ 	.word	0x0000c110


	//   ....[18]....
        /*0454*/ 	.word	0x0000c140


	//   ....[19]....
        /*0458*/ 	.word	0x0000c1f0


	//   ....[20]....
        /*045c*/ 	.word	0x0000c260


	//   ....[21]....
        /*0460*/ 	.word	0x0000c290


	//   ....[22]....
        /*0464*/ 	.word	0x0000c390


	//   ....[23]....
        /*0468*/ 	.word	0x0000c3f0


	//   ....[24]....
        /*046c*/ 	.word	0x0000feb0


	//   ....[25]....
        /*0470*/ 	.word	0x0000fee0


	//   ....[26]....
        /*0474*/ 	.word	0x0000ff50


	//   ....[27]....
        /*0478*/ 	.word	0x0000ffd0


	//   ....[28]....
        /*047c*/ 	.word	0x00010070


	//   ....[29]....
        /*0480*/ 	.word	0x000100a0


	//   ....[30]....
        /*0484*/ 	.word	0x00010100


	//   ....[31]....
        /*0488*/ 	.word	0x00010190


	//   ....[32]....
        /*048c*/ 	.word	0x00013bb0


	//   ....[33]....
        /*0490*/ 	.word	0x00013c60


	//   ....[34]....
        /*0494*/ 	.word	0x00013ce0


	//   ....[35]....
        /*0498*/ 	.word	0x00013d10


	//   ....[36]....
        /*049c*/ 	.word	0x00013d40


	//   ....[37]....
        /*04a0*/ 	.word	0x00013dc0


	//   ....[38]....
        /*04a4*/ 	.word	0x00013e40


	//   ....[39]....
        /*04a8*/ 	.word	0x00013e70


	//   ....[40]....
        /*04ac*/ 	.word	0x00017c00


	//   ....[41]....
        /*04b0*/ 	.word	0x00017c30


	//   ....[42]....
        /*04b4*/ 	.word	0x00017d90


	//   ....[43]....
        /*04b8*/ 	.word	0x00017dd0


	//   ....[44]....
        /*04bc*/ 	.word	0x00017e00


	//   ....[45]....
        /*04c0*/ 	.word	0x00017ed0


	//   ....[46]....
        /*04c4*/ 	.word	0x00017f70


	//   ....[47]....
        /*04c8*/ 	.word	0x00017fa0


	//   ....[48]....
        /*04cc*/ 	.word	0x00019d90


	//   ....[49]....
        /*04d0*/ 	.word	0x00019da0


	//   ....[50]....
        /*04d4*/ 	.word	0x00019db0


	//   ....[51]....
        /*04d8*/ 	.word	0x00019de0


	//   ....[52]....
        /*04dc*/ 	.word	0x00019e00


	//   ....[53]....
        /*04e0*/ 	.word	0x00019e10


	//   ....[54]....
        /*04e4*/ 	.word	0x00019e20


	//   ....[55]....
        /*04e8*/ 	.word	0x00019e80


	//----- nvinfo : EIATTR_VRC_CTA_INIT_COUNT
	.align		4
.L_690:
        /*04ec*/ 	.byte	0x02, 0x4a
	.zero		1
	.zero		1


	//----- nvinfo : EIATTR_EXIT_INSTR_OFFSETS
	.align		4
        /*04f0*/ 	.byte	0x04, 0x1c
        /*04f2*/ 	.short	(.L_692 - .L_691)


	//   ....[0]....
.L_691:
        /*04f4*/ 	.word	0x00000660


	//   ....[1]....
        /*04f8*/ 	.word	0x00001bb0


	//   ....[2]....
        /*04fc*/ 	.word	0x00001c40


	//   ....[3]....
        /*0500*/ 	.word	0x0001c1d0


	//   ....[4]....
        /*0504*/ 	.word	0x0001c2f0


	//   ....[5]....
        /*0508*/ 	.word	0x0001c310


	//----- nvinfo : EIATTR_CRS_STACK_SIZE
	.align		4
.L_692:
        /*050c*/ 	.byte	0x04, 0x1e
        /*050e*/ 	.short	(.L_694 - .L_693)
.L_693:
        /*0510*/ 	.word	0x00000000


	//----- nvinfo : EIATTR_CBANK_PARAM_SIZE
	.align		4
.L_694:
        /*0514*/ 	.byte	0x03, 0x19
        /*0516*/ 	.short	0x01d0


	//----- nvinfo : EIATTR_PARAM_CBANK
	.align		4
        /*0518*/ 	.byte	0x04, 0x0a
        /*051a*/ 	.short	(.L_696 - .L_695)
	.align		4
.L_695:
        /*051c*/ 	.word	index@(.nv.constant0._ZN5flash16flash_fwd_kernelI23Flash_fwd_kernel_traitsILi128ELi128ELi32ELi4ELb0ELb0EN7cutlass10bfloat16_tE19Flash_kernel_traitsILi128ELi128ELi32ELi4ES3_EELb1ELb0ELb1ELb0ELb0ELb0ELb0ELb0EEEvNS_16Flash_fwd_paramsE)
        /*0520*/ 	.short	0x0380
        /*0522*/ 	.short	0x01d0


	//----- nvinfo : EIATTR_SW_WAR
	.align		4
.L_696:
        /*0524*/ 	.byte	0x04, 0x36
        /*0526*/ 	.short	(.L_698 - .L_697)
.L_697:
        /*0528*/ 	.word	0x00000008
.L_698:


//--------------------- .nv.info._ZN5flash16flash_fwd_kernelI23Flash_fwd_kernel_traitsILi128ELi128ELi32ELi4ELb0ELb0EN7cutlass10bfloat16_tE19Flash_kernel_traitsILi128ELi128ELi32ELi4ES3_EELb1ELb0ELb0ELb0ELb1ELb1ELb0ELb0EEEvNS_16Flash_fwd_paramsE --------------------------
	.section	.nv.info._ZN5flash16flash_fwd_kernelI23Flash_fwd_kernel_traitsILi128ELi128ELi32ELi4ELb0ELb0EN7cutlass10bfloat16_tE19Flash_kernel_traitsILi128ELi128ELi32ELi4ES3_EELb1ELb0ELb0ELb0ELb1ELb1ELb0ELb0EEEvNS_16Flash_fwd_paramsE,"",@"SHT_CUDA_INFO"
	.sectionflags	@""
	.align	4


	//----- nvinfo : EIATTR_CUDA_API_VERSION
	.align		4
        /*0000*/ 	.byte	0x04, 0x37
        /*0002*/ 	.short	(.L_700 - .L_699)
.L_699:
        /*0004*/ 	.word	0x00000082


	//----- nvinfo : EIATTR_KPARAM_INFO
	.align		4
.L_700:
        /*0008*/ 	.byte	0x04, 0x17
        /*000a*/ 	.short	(.L_702 - .L_701)
.L_701:
        /*000c*/ 	.word	0x00000000
        /*0010*/ 	.short	0x0000
        /*0012*/ 	.short	0x0000
        /*0014*/ 	.byte	0x00, 0xf0, 0x41, 0x07


	//----- nvinfo : EIATTR_SPARSE_MMA_MASK
	.align		4
.L_702:
        /*0018*/ 	.byte	0x03, 0x50
        /*001a*/ 	.short	0x0000


	//----- nvinfo : EIATTR_MAXREG_COUNT
	.align		4
        /*001c*/ 	.byte	0x03, 0x1b
        /*001e*/ 	.short	0x00ff


	//----- nvinfo : EIATTR_NUM_BARRIERS
	.align		4
        /*0020*/ 	.byte	0x02, 0x4c
        /*0022*/ 	.byte	0x01
	.zero		1


	//----- nvinfo : EIATTR_MERCURY_ISA_VERSION
	.align		4
        /*0024*/ 	.byte	0x03, 0x5f
        /*0026*/ 	.short	0x0101


	//----- nvinfo : EIATTR_COOP_GROUP_MASK_REGIDS
	.align		4
        /*0028*/ 	.byte	0x04, 0x29
        /*002a*/ 	.short	(.L_704 - .L_703)


	//   ....[0]....
.L_703:
        /*002c*/ 	.word	0xffffffff


	//   ....[1]....
        /*0030*/ 	.word	0xffffffff


	//   ....[2]....
        /*0034*/ 	.word	0xffffffff


	//   ....[3]....
        /*0038*/ 	.word	0xffffffff


	//   ....[4]....
        /*003c*/ 	.word	0xffffffff


	//   ....[5]....
        /*0040*/ 	.word	0xffffffff


	//   ....[6]....
        /*0044*/ 	.word	0xffffffff


	//   ....[7]....
        /*0048*/ 	.word	0xffffffff


	//   ....[8]....
        /*004c*/ 	.word	0xffffffff


	//   ....[9]....
        /*0050*/ 	.word	0xffffffff


	//   ....[10]....
        /*0054*/ 	.word	0xffffffff


	//   ....[11]....
        /*0058*/ 	.word	0xffffffff


	//   ....[12]....
        /*005c*/ 	.word	0xffffffff


	//   ....[13]....
        /*0060*/ 	.word	0xffffffff


	//   ....[14]....
        /*0064*/ 	.word	0xffffffff


	//   ....[15]....
        /*0068*/ 	.word	0xffffffff


	//   ....[16]....
        /*006c*/ 	.word	0xffffffff


	//   ....[17]....
        /*0070*/ 	.word	0xffffffff


	//   ....[18]....
        /*0074*/ 	.word	0xffffffff


	//   ....[19]....
        /*0078*/ 	.word	0xffffffff


	//   ....[20]....
        /*007c*/ 	.word	0xffffffff


	//   ....[21]....
        /*0080*/ 	.word	0xffffffff


	//   ....[22]....
        /*0084*/ 	.word	0xffffffff


	//   ....[23]....
        /*0088*/ 	.word	0xffffffff


	//----- nvinfo : EIATTR_COOP_GROUP_INSTR_OFFSETS
	.align		4
.L_704:
        /*008c*/ 	.byte	0x04, 0x28
        /*008e*/ 	.short	(.L_706 - .L_705)


	//   ....[0]....
.L_705:
        /*0090*/ 	.word	0x00001c20


	//   ....[1]....
        /*0094*/ 	.word	0x00001c60


	//   ....[2]....
        /*0098*/ 	.word	0x00001e20


	//   ....[3]....
        /*009c*/ 	.word	0x00001e60


	//   ....[4]....
        /*00a0*/ 	.word	0x00001eb0


	//   ....[5]....
        /*00a4*/ 	.word	0x000026a0


	//   ....[6]....
        /*00a8*/ 	.word	0x000026e0


	//   ....[7]....
        /*00ac*/ 	.word	0x000028a0


	//   ....[8]....
        /*00b0*/ 	.word	0x00004140


	//   ....[9]....
        /*00b4*/ 	.word	0x00004180


	//   ....[10]....
        /*00b8*/ 	.word	0x000042d0


	//   ....[11]....
        /*00bc*/ 	.word	0x00004300


	//   ....[12]....
        /*00c0*/ 	.word	0x00004330


	//   ....[13]....
        /*00c4*/ 	.word	0x00004360


	//   ....[14]....
        /*00c8*/ 	.word	0x00004450


	//   ....[15]....
        /*00cc*/ 	.word	0x00004480


	//   ....[16]....
        /*00d0*/ 	.word	0x00006130


	//   ....[17]....
        /*00d4*/ 	.word	0x00006170


	//   ....[18]....
        /*00d8*/ 	.word	0x000061b0


	//   ....[19]....
        /*00dc*/ 	.word	0x000061f0


	//   ....[20]....
        /*00e0*/ 	.word	0x00006240


	//   ....[21]....
        /*00e4*/ 	.word	0x00006260


	//   ....[22]....
        /*00e8*/ 	.word	0x00006280


	//   ....[23]....
        /*00ec*/ 	.word	0x00006290


	//----- nvinfo : EIATTR_VRC_CTA_INIT_COUNT
	.align		4
.L_706:
        /*00f0*/ 	.byte	0x02, 0x4a
	.zero		1
	.zero		1


	//----- nvinfo : EIATTR_EXIT_INSTR_OFFSETS
	.align		4
        /*00f4*/ 	.byte	0x04, 0x1c
        /*00f6*/ 	.short	(.L_708 - .L_707)


	//   ....[0]....
.L_707:
        /*00f8*/ 	.word	0x00000330


	//   ....[1]....
        /*00fc*/ 	.word	0x00007f90


	//----- nvinfo : EIATTR_CRS_STACK_SIZE
	.align		4
.L_708:
        /*0100*/ 	.byte	0x04, 0x1e
        /*0102*/ 	.short	(.L_710 - .L_709)
.L_709:
        /*0104*/ 	.word	0x00000000


	//----- nvinfo : EIATTR_CBANK_PARAM_SIZE
	.align		4
.L_710:
        /*0108*/ 	.byte	0x03, 0x19
        /*010a*/ 	.short	0x01d0


	//----- nvinfo : EIATTR_PARAM_CBANK
	.align		4
        /*010c*/ 	.byte	0x04, 0x0a
        /*010e*/ 	.short	(.L_712 - .L_711)
	.align		4
.L_711:
        /*0110*/ 	.word	index@(.nv.constant0._ZN5flash16flash_fwd_kernelI23Flash_fwd_kernel_traitsILi128ELi128ELi32ELi4ELb0ELb0EN7cutlass10bfloat16_tE19Flash_kernel_traitsILi128ELi128ELi32ELi4ES3_EELb1ELb0ELb0ELb0ELb1ELb1ELb0ELb0EEEvNS_16Flash_fwd_paramsE)
        /*0114*/ 	.short	0x0380
        /*0116*/ 	.short	0x01d0


	//----- nvinfo : EIATTR_SW_WAR
	.align		4
.L_712:
        /*0118*/ 	.byte	0x04, 0x36
        /*011a*/ 	.short	(.L_714 - .L_713)
.L_713:
        /*011c*/ 	.word	0x00000008
.L_714:


//--------------------- .nv.info._ZN5flash16flash_fwd_kernelI23Flash_fwd_kernel_traitsILi128ELi128ELi32ELi4ELb0ELb0EN7cutlass10bfloat16_tE19Flash_kernel_traitsILi128ELi128ELi32ELi4ES3_EELb0ELb0ELb0ELb0ELb1ELb1ELb1ELb0EEEvNS_16Flash_fwd_paramsE --------------------------
	.section	.nv.info._ZN5flash16flash_fwd_kernelI23Flash_fwd_kernel_traitsILi128ELi128ELi32ELi4ELb0ELb0EN7cutlass10bfloat16_tE19Flash_kernel_traitsILi128ELi128ELi32ELi4ES3_EELb0ELb0ELb0ELb0ELb1ELb1ELb1ELb0EEEvNS_16Flash_fwd_paramsE,"",@"SHT_CUDA_INFO"
	.sectionflags	@""
	.align	4


	//----- nvinfo : EIATTR_CUDA_API_VERSION
	.align		4
        /*0000*/ 	.byte	0x04, 0x37
        /*0002*/ 	.short	(.L_716 - .L_715)
.L_715:
        /*0004*/ 	.word	0x00000082


	//----- nvinfo : EIATTR_KPARAM_INFO
	.align		4
.L_716:
        /*0008*/ 	.byte	0x04, 0x17
        /*000a*/ 	.short	(.L_718 - .L_717)
.L_717:
        /*000c*/ 	.word	0x00000000
        /*0010*/ 	.short	0x0000
        /*0012*/ 	.short	0x0000
        /*0014*/ 	.byte	0x00, 0xf0, 0x41, 0x07


	//----- nvinfo : EIATTR_SPARSE_MMA_MASK
	.align		4
.L_718:
        /*0018*/ 	.byte	0x03, 0x50
        /*001a*/ 	.short	0x0000


	//----- nvinfo : EIATTR_MAXREG_COUNT
	.align		4
        /*001c*/ 	.byte	0x03, 0x1b
        /*001e*/ 	.short	0x00ff


	//----- nvinfo : EIATTR_NUM_BARRIERS
	.align		4
        /*0020*/ 	.byte	0x02, 0x4c
        /*0022*/ 	.byte	0x01
	.zero		1


	//----- nvinfo : EIATTR_ANNOTATIONS
	.align		4
        /*0024*/ 	.byte	0x04, 0x55
        /*0026*/ 	.short	(.L_720 - .L_719)


	//   ....[0]....
.L_719:
        /*0028*/ 	.word	0x00000001
        /*002c*/ 	.byte	0xb0, 0x02, 0x00, 0x00, 0x01, 0x00, 0x00, 0x00, 0x10, 0x03, 0x00, 0x00, 0x01, 0x00, 0x00, 0x00
        /*003c*/ 	.byte	0x40, 0x03, 0x00, 0x00, 0x01, 0x00, 0x00, 0x00, 0x70, 0x03, 0x00, 0x00, 0x01, 0x00, 0x00, 0x00
        /*004c*/ 	.byte	0x40, 0x2b, 0x00, 0x00, 0x01, 0x00, 0x00, 0x00, 0x60, 0x2b, 0x00, 0x00, 0x01, 0x00, 0x00, 0x00
        /*005c*/ 	.byte	0x70, 0x2b, 0x00, 0x00, 0x01, 0x00, 0x00, 0x00, 0x80, 0x2b, 0x00, 0x00


	//----- nvinfo : EIATTR_MERCURY_ISA_VERSION
	.align		4
.L_720:
        /*0068*/ 	.byte	0x03, 0x5f
        /*006a*/ 	.short	0x0101


	//----- nvinfo : EIATTR_COOP_GROUP_MASK_REGIDS
	.align		4
        /*006c*/ 	.byte	0x04, 0x29
        /*006e*/ 	.short	(.L_722 - .L_721)


	//   ....[0]....
.L_721:
        /*0070*/ 	.word	0xffffffff


	//   ....[1]....
        /*0074*/ 	.word	0xffffffff


	//   ....[2]....
        /*0078*/ 	.word	0xffffffff


	//   ....[3]....
        /*007c*/ 	.word	0xffffffff


	//   ....[4]....
        /*0080*/ 	.word	0xffffffff


	//   ....[5]....
        /*0084*/ 	.word	0xffffffff


	//   ....[6]....
        /*0088*/ 	.word	0xffffffff


	//   ....[7]....
        /*008c*/ 	.word	0xffffffff


	//   ....[8]....
        /*0090*/ 	.word	0xffffffff


	//   ....[9]....
        /*0094*/ 	.word	0xffffffff


	//   ....[10]....
        /*0098*/ 	.word	0xffffffff


	//   ....[11]....
        /*009c*/ 	.word	0xffffffff


	//   ....[12]....
        /*00a0*/ 	.word	0xffffffff


	//   ....[13]....
        /*00a4*/ 	.word	0xffffffff


	//   ....[14]....
        /*00a8*/ 	.word	0xffffffff


	//   ....[15]....
        /*00ac*/ 	.word	0xffffffff


	//   ....[16]....
        /*00b0*/ 	.word	0xffffffff


	//   ....[17]....
        /*00b4*/ 	.word	0xffffffff


	//   ....[18]....
        /*00b8*/ 	.word	0xffffffff


	//   ....[19]....
        /*00bc*/ 	.word	0xffffffff


	//   ....[20]....
        /*00c0*/ 	.word	0xffffffff


	//   ....[21]....
        /*00c4*/ 	.word	0xffffffff


	//   ....[22]....
        /*00c8*/ 	.word	0xffffffff


	//   ....[23]....
        /*00cc*/ 	.word	0xffffffff


	//----- nvinfo : EIATTR_COOP_GROUP_INSTR_OFFSETS
	.align		4
.L_722:
        /*00d0*/ 	.byte	0x04, 0x28
        /*00d2*/ 	.short	(.L_724 - .L_723)


	//   ....[0]....
.L_723:
        /*00d4*/ 	.word	0x00001b00


	//   ....[1]....
        /*00d8*/ 	.word	0x00001b40


	//   ....[2]....
        /*00dc*/ 	.word	0x00001ba0


	//   ....[3]....
        /*00e0*/ 	.word	0x00001bb0


	//   ....[4]....
        /*00e4*/ 	.word	0x00001dd0


	//   ....[5]....
        /*00e8*/ 	.word	0x00001e30


	//   ....[6]....
        /*00ec*/ 	.word	0x00001f20


	//   ....[7]....
        /*00f0*/ 	.word	0x00001f40


	//   ....[8]....
        /*00f4*/ 	.word	0x00003910


	//   ....[9]....
        /*00f8*/ 	.word	0x00003920


	//   ....[10]....
        /*00fc*/ 	.word	0x00003930


	//   ....[11]....
        /*0100*/ 	.word	0x00003940


	//   ....[12]....
        /*0104*/ 	.word	0x00003980


	//   ....[13]....
        /*0108*/ 	.word	0x000039a0


	//   ....[14]....
        /*010c*/ 	.word	0x000039c0


	//   ....[15]....
        /*0110*/ 	.word	0x000039d0


	//   ....[16]....
        /*0114*/ 	.word	0x00005010


	//   ....[17]....
        /*0118*/ 	.word	0x00005050


	//   ....[18]....
        /*011c*/ 	.word	0x00005070


	//   ....[19]....
        /*0120*/ 	.word	0x000050d0


	//   ....[20]....
        /*0124*/ 	.word	0x000050f0


	//   ....[21]....
        /*0128*/ 	.word	0x00005110


	//   ....[22]....
        /*012c*/ 	.word	0x00005120


	//   ....[23]....
        /*0130*/ 	.word	0x00005180


	//----- nvinfo : EIATTR_VRC_CTA_INIT_COUNT
	.align		4
.L_724:
        /*0134*/ 	.byte	0x02, 0x4a
	.zero		1
	.zero		1


	//----- nvinfo : EIATTR_EXIT_INSTR_OFFSETS
	.align		4
        /*0138*/ 	.byte	0x04, 0x1c
        /*013a*/ 	.short	(.L_726 - .L_725)


	//   ....[0]....
.L_725:
        /*013c*/ 	.word	0x00000150


	//   ....[1]....
        /*0140*/ 	.word	0x00006e00


	//----- nvinfo : EIATTR_CRS_STACK_SIZE
	.align		4
.L_726:
        /*0144*/ 	.byte	0x04, 0x1e
        /*0146*/ 	.short	(.L_728 - .L_727)
.L_727:
        /*0148*/ 	.word	0x00000000


	//----- nvinfo : EIATTR_CBANK_PARAM_SIZE
	.align		4
.L_728:
        /*014c*/ 	.byte	0x03, 0x19
        /*014e*/ 	.short	0x01d0


	//----- nvinfo : EIATTR_PARAM_CBANK
	.align		4
        /*0150*/ 	.byte	0x04, 0x0a
        /*0152*/ 	.short	(.L_730 - .L_729)
	.align		4
.L_729:
        /*0154*/ 	.word	index@(.nv.constant0._ZN5flash16flash_fwd_kernelI23Flash_fwd_kernel_traitsILi128ELi128ELi32ELi4ELb0ELb0EN7cutlass10bfloat16_tE19Flash_kernel_traitsILi128ELi128ELi32ELi4ES3_EELb0ELb0ELb0ELb0ELb1ELb1ELb1ELb0EEEvNS_16Flash_fwd_paramsE)
        /*0158*/ 	.short	0x0380
        /*015a*/ 	.short	0x01d0


	//----- nvinfo : EIATTR_SW_WAR
	.align		4
.L_730:
        /*015c*/ 	.byte	0x04, 0x36
        /*015e*/ 	.short	(.L_732 - .L_731)
.L_731:
        /*0160*/ 	.word	0x00000008
.L_732:


//--------------------- .nv.info._ZN5flash16flash_fwd_kernelI23Flash_fwd_kernel_traitsILi128ELi128ELi32ELi4ELb0ELb0EN7cutlass10bfloat16_tE19Flash_kernel_traitsILi128ELi128ELi32ELi4ES3_EELb1ELb0ELb0ELb1ELb0ELb0ELb0ELb0EEEvNS_16Flash_fwd_paramsE --------------------------
	.section	.nv.info._ZN5flash16flash_fwd_kernelI23Flash_fwd_kernel_traitsILi128ELi128ELi32ELi4ELb0ELb0EN7cutlass10bfloat16_tE19Flash_kernel_traitsILi128ELi128ELi32ELi4ES3_EELb1ELb0ELb0ELb1ELb0ELb0ELb0ELb0EEEvNS_16Flash_fwd_paramsE,"",@"SHT_CUDA_INFO"
	.sectionflags	@""
	.align	4


	//----- nvinfo : EIATTR_CUDA_API_VERSION
	.align		4
        /*0000*/ 	.byte	0x04, 0x37
        /*0002*/ 	.short	(.L_734 - .L_733)
.L_733:
        /*0004*/ 	.word	0x00000082


	//----- nvinfo : EIATTR_KPARAM_INFO
	.align		4
.L_734:
        /*0008*/ 	.byte	0x04, 0x17
        /*000a*/ 	.short	(.L_736 - .L_735)
.L_735:
        /*000c*/ 	.word	0x00000000
        /*0010*/ 	.short	0x0000
        /*0012*/ 	.short	0x0000
        /*0014*/ 	.byte	0x00, 0xf0, 0x41, 0x07


	//----- nvinfo : EIATTR_SPARSE_MMA_MASK
	.align		4
.L_736:
        /*0018*/ 	.byte	0x03, 0x50
        /*001a*/ 	.short	0x0000


	//----- nvinfo : EIATTR_MAXREG_COUNT
	.align		4
        /*001c*/ 	.byte	0x03, 0x1b
        /*001e*/ 	.short	0x00ff


	//----- nvinfo : EIATTR_NUM_BARRIERS
	.align		4
        /*0020*/ 	.byte	0x02, 0x4c
        /*0022*/ 	.byte	0x01
	.zero		1


	//----- nvinfo : EIATTR_ANNOTATIONS
	.align		4
        /*0024*/ 	.byte	0x04, 0x55
        /*0026*/ 	.short	(.L_738 - .L_737)


	//   ....[0]....
.L_737:
        /*0028*/ 	.word	0x00000001
        /*002c*/ 	.byte	0x50, 0x51, 0x00, 0x00, 0x01, 0x00, 0x00, 0x00, 0xa0, 0x51, 0x00, 0x00, 0x01, 0x00, 0x00, 0x00
        /*003c*/ 	.byte	0xf0, 0x6b, 0x00, 0x00, 0x01, 0x00, 0x00, 0x00, 0x30, 0x6c, 0x00, 0x00, 0x01, 0x00, 0x00, 0x00
        /*004c*/ 	.byte	0xc0, 0x6d, 0x00, 0x00, 0x01, 0x00, 0x00, 0x00, 0x70, 0x74, 0x00, 0x00, 0x01, 0x00, 0x00, 0x00
        /*005c*/ 	.byte	0x90, 0x74, 0x00, 0x00, 0x01, 0x00, 0x00, 0x00, 0x30, 0x75, 0x00, 0x00, 0x01, 0x00, 0x00, 0x00
        /*006c*/ 	.byte	0x50, 0x77, 0x00, 0x00, 0x01, 0x00, 0x00, 0x00, 0x90, 0x77, 0x00, 0x00


	//----- nvinfo : EIATTR_MERCURY_ISA_VERSION
	.align		4
.L_738:
        /*0078*/ 	.byte	0x03, 0x5f
        /*007a*/ 	.short	0x0101


	//----- nvinfo : EIATTR_COOP_GROUP_MASK_REGIDS
	.align		4
        /*007c*/ 	.byte	0x04, 0x29
        /*007e*/ 	.short	(.L_740 - .L_739)


	//   ....[0]....
.L_739:
        /*0080*/ 	.word	0xffffffff


	//   ....[1]....
        /*0084*/ 	.word	0xffffffff


	//   ....[2]....
        /*0088*/ 	.word	0xffffffff


	//   ....[3]....
        /*008c*/ 	.word	0xffffffff


	//   ....[4]....
        /*0090*/ 	.word	0xffffffff


	//   ....[5]....
        /*0094*/ 	.word	0xffffffff


	//   ....[6]....
        /*0098*/ 	.word	0xffffffff


	//   ....[7]....
        /*009c*/ 	.word	0xffffffff


	//   ....[8]....
        /*00a0*/ 	.word	0xffffffff


	//   ....[9]....
        /*00a4*/ 	.word	0xffffffff


	//   ....[10]....
        /*00a8*/ 	.word	0xffffffff


	//   ....[11]....
        /*00ac*/ 	.word	0xffffffff


	//   ....[12]....
        /*00b0*/ 	.word	0xffffffff


	//   ....[13]....
        /*00b4*/ 	.word	0xffffffff


	//   ....[14]....
        /*00b8*/ 	.word	0xffffffff


	//   ....[15]....
        /*00bc*/ 	.word	0xffffffff


	//   ....[16]....
        /*00c0*/ 	.word	0xffffffff


	//   ....[17]....
        /*00c4*/ 	.word	0xffffffff


	//   ....[18]....
        /*00c8*/ 	.word	0xffffffff


	//   ....[19]....
        /*00cc*/ 	.word	0xffffffff


	//   ....[20]....
        /*00d0*/ 	.word	0xffffffff


	//   ....[21]....
        /*00d4*/ 	.word	0xffffffff


	//   ....[22]....
        /*00d8*/ 	.word	0xffffffff


	//   ....[23]....
        /*00dc*/ 	.word	0xffffffff


	//----- nvinfo : EIATTR_COOP_GROUP_INSTR_OFFSETS
	.align		4
.L_740:
        /*00e0*/ 	.byte	0x04, 0x28
        /*00e2*/ 	.short	(.L_742 - .L_741)


	//   ....[0]....
.L_741:
        /*00e4*/ 	.word	0x00004db0


	//   ....[1]....
        /*00e8*/ 	.word	0x00004e30


	//   ....[2]....
        /*00ec*/ 	.word	0x00005020


	//   ....[3]....
        /*00f0*/ 	.word	0x00005040


	//   ....[4]....
        /*00f4*/ 	.word	0x00005d30


	//   ....[5]....
        /*00f8*/ 	.word	0x00005e00


	//   ....[6]....
        /*00fc*/ 	.word	0x00005f20


	//   ....[7]....
        /*0100*/ 	.word	0x00005f60


	//   ....[8]....
        /*0104*/ 	.word	0x00008400


	//   ....[9]....
        /*0108*/ 	.word	0x00008490


	//   ....[10]....
        /*010c*/ 	.word	0x00008630


	//   ....[11]....
        /*0110*/ 	.word	0x00008660


	//   ....[12]....
        /*0114*/ 	.word	0x00008690


	//   ....[13]....
        /*0118*/ 	.word	0x000086c0


	//   ....[14]....
        /*011c*/ 	.word	0x00008790


	//   ....[15]....
        /*0120*/ 	.word	0x00008880


	//   ....[16]....
        /*0124*/ 	.word	0x0000a380


	//   ....[17]....
        /*0128*/ 	.word	0x0000a3b0


	//   ....[18]....
        /*012c*/ 	.word	0x0000a450


	//   ....[19]....
        /*0130*/ 	.word	0x0000a470


	//   ....[20]....
        /*0134*/ 	.word	0x0000a480


	//   ....[21]....
        /*0138*/ 	.word	0x0000a4a0


	//   ....[22]....
        /*013c*/ 	.word	0x0000a4f0


	//   ....[23]....
        /*0140*/ 	.word	0x0000a550


	//----- nvinfo : EIATTR_VRC_CTA_INIT_COUNT
	.align		4
.L_742:
        /*0144*/ 	.byte	0x02, 0x4a
	.zero		1
	.zero		1


	//----- nvinfo : EIATTR_EXIT_INSTR_OFFSETS
	.align		4
        /*0148*/ 	.byte	0x04, 0x1c
        /*014a*/ 	.short	(.L_744 - .L_743)


	//   ....[0]....
.L_743:
        /*014c*/ 	.word	0x00000690


	//   ....[1]....
        /*0150*/ 	.word	0x00001a70


	//   ....[2]....
        /*0154*/ 	.word	0x00001b00


	//   ....[3]....
        /*0158*/ 	.word	0x0000c8f0


	//   ....[4]....
        /*015c*/ 	.word	0x0000ca10


	//   ....[5]....
        /*0160*/ 	.word	0x0000ca30


	//----- nvinfo : EIATTR_CRS_STACK_SIZE
	.align		4
.L_744:
        /*0164*/ 	.byte	0x04, 0x1e
        /*0166*/ 	.short	(.L_746 - .L_745)
.L_745:
        /*0168*/ 	.word	0x00000000


	//----- nvinfo : EIATTR_CBANK_PARAM_SIZE
	.align		4
.L_746:
        /*016c*/ 	.byte	0x03, 0x19
        /*016e*/ 	.short	0x01d0


	//----- nvinfo : EIATTR_PARAM_CBANK
	.align		4
        /*0170*/ 	.byte	0x04, 0x0a
        /*0172*/ 	.short	(.L_748 - .L_747)
	.align		4
.L_747:
        /*0174*/ 	.word	index@(.nv.constant0._ZN5flash16flash_fwd_kernelI23Flash_fwd_kernel_traitsILi128ELi128ELi32ELi4ELb0ELb0EN7cutlass10bfloat16_tE19Flash_kernel_traitsILi128ELi128ELi32ELi4ES3_EELb1ELb0ELb0ELb1ELb0ELb0ELb0ELb0EEEvNS_16Flash_fwd_paramsE)
        /*0178*/ 	.short	0x0380
        /*017a*/ 	.short	0x01d0


	//----- nvinfo : EIATTR_SW_WAR
	.align		4
.L_748:
        /*017c*/ 	.byte	0x04, 0x36
        /*017e*/ 	.short	(.L_750 - .L_749)
.L_749:
        /*0180*/ 	.word	0x00000008
.L_750:


//--------------------- .nv.info._ZN5flash16flash_fwd_kernelI23Flash_fwd_kernel_traitsILi128ELi128ELi32ELi4ELb0ELb0EN7cutlass10bfloat16_tE19Flash_kernel_traitsILi128ELi128ELi32ELi4ES3_EELb1ELb0ELb0ELb0ELb0ELb0ELb0ELb1EEEvNS_16Flash_fwd_paramsE --------------------------
	.section	.nv.info._ZN5flash16flash_fwd_kernelI23Flash_fwd_kernel_traitsILi128ELi128ELi32ELi4ELb0ELb0EN7cutlass10bfloat16_tE19Flash_kernel_traitsILi128ELi128ELi32ELi4ES3_EELb1ELb0ELb0ELb0ELb0ELb0ELb0ELb1EEEvNS_16Flash_fwd_paramsE,"",@"SHT_CUDA_INFO"
	.sectionflags	@""
	.align	4


	//----- nvinfo : EIATTR_CUDA_API_VERSION
	.align		4
        /*0000*/ 	.byte	0x04, 0x37
        /*0002*/ 	.short	(.L_752 - .L_751)
.L_751:
        /*0004*/ 	.word	0x00000082


	//----- nvinfo : EIATTR_KPARAM_INFO
	.align		4
.L_752:
        /*0008*/ 	.byte	0x04, 0x17
        /*000a*/ 	.short	(.L_754 - .L_753)
.L_753:
        /*000c*/ 	.word	0x00000000
        /*0010*/ 	.short	0x0000
        /*0012*/ 	.short	0x0000
        /*0014*/ 	.byte	0x00, 0xf0, 0x41, 0x07


	//----- nvinfo : EIATTR_SPARSE_MMA_MASK
	.align		4
.L_754:
        /*0018*/ 	.byte	0x03, 0x50
        /*001a*/ 	.short	0x0000


	//----- nvinfo : EIATTR_MAXREG_COUNT
	.align		4
        /*001c*/ 	.byte	0x03, 0x1b
        /*001e*/ 	.short	0x00ff


	//----- nvinfo : EIATTR_NUM_BARRIERS
	.align		4
        /*0020*/ 	.byte	0x02, 0x4c
        /*0022*/ 	.byte	0x01
	.zero		1


	//----- nvinfo : EIATTR_ANNOTATIONS
	.align		4
        /*0024*/ 	.byte	0x04, 0x55
        /*0026*/ 	.short	(.L_756 - .L_755)


	//   ....[0]....
.L_755:
        /* <DEDUP_REMOVED lines=47> */


	//----- nvinfo : EIATTR_MERCURY_ISA_VERSION
	.align		4
.L_756:
        /*0300*/ 	.byte	0x03, 0x5f
        /*0302*/ 	.short	0x0101


	//----- nvinfo : EIATTR_COOP_GROUP_MASK_REGIDS
	.align		4
        /*0304*/ 	.byte	0x04, 0x29
        /*0306*/ 	.short	(.L_758 - .L_757)


	//   ....[0]....
.L_757:
        /*0308*/ 	.word	0xffffffff


	//   ....[1]....
        /*030c*/ 	.word	0xffffffff


	//   ....[2]....
        /*0310*/ 	.word	0xffffffff


	//   ....[3]....
        /*0314*/ 	.word	0xffffffff


	//   ....[4]....
        /*0318*/ 	.word	0xffffffff


	//   ....[5]....
        /*031c*/ 	.word	0xffffffff


	//   ....[6]....
        /*0320*/ 	.word	0xffffffff


	//   ....[7]....
        /*0324*/ 	.word	0xffffffff


	//   ....[8]....
        /*0328*/ 	.word	0xffffffff


	//   ....[9]....
        /*032c*/ 	.word	0xffffffff


	//   ....[10]....
        /*0330*/ 	.word	0xffffffff


	//   ....[11]....
        /*0334*/ 	.word	0xffffffff


	//   ....[12]....
        /*0338*/ 	.word	0xffffffff


	//   ....[13]....
        /*033c*/ 	.word	0xffffffff


	//   ....[14]....
        /*0340*/ 	.word	0xffffffff


	//   ....[15]....
        /*0344*/ 	.word	0xffffffff


	//   ....[16]....
        /*0348*/ 	.word	0xffffffff


	//   ....[17]....
        /*034c*/ 	.word	0xffffffff


	//   ....[18]....
        /*0350*/ 	.word	0xffffffff


	//   ....[19]....
        /*0354*/ 	.word	0xffffffff


	//   ....[20]....
        /*0358*/ 	.word	0xffffffff


	//   ....[21]....
        /*035c*/ 	.word	0xffffffff


	//   ....[22]....
        /*0360*/ 	.word	0xffffffff


	//   ....[23]....
        /*0364*/ 	.word	0xffffffff


	//----- nvinfo : EIATTR_COOP_GROUP_INSTR_OFFSETS
	.align		4
.L_758:
        /*0368*/ 	.byte	0x04, 0x28
        /*036a*/ 	.short	(.L_760 - .L_759)


	//   ....[0]....
.L_759:
        /*036c*/ 	.word	0x000046d0


	//   ....[1]....
        /*0370*/ 	.word	0x00004710


	//   ....[2]....
        /*0374*/ 	.word	0x00004770


	//   ....[3]....
        /*0378*/ 	.word	0x00004810


	//   ....[4]....
        /*037c*/ 	.word	0x00004890


	//   ....[5]....
        /*0380*/ 	.word	0x000048c0


	//   ....[6]....
        /*0384*/ 	.word	0x00004910


	//   ....[7]....
        /*0388*/ 	.word	0x000049c0


	//   ....[8]....
        /*038c*/ 	.word	0x00008510


	//   ....[9]....
        /*0390*/ 	.word	0x00008540


	//   ....[10]....
        /*0394*/ 	.word	0x00008570


	//   ....[11]....
        /*0398*/ 	.word	0x000085a0


	//   ....[12]....
        /*039c*/ 	.word	0x000085e0


	//   ....[13]....
        /*03a0*/ 	.word	0x00008600


	//   ....[14]....
        /*03a4*/ 	.word	0x00008620


	//   ....[15]....
        /*03a8*/ 	.word	0x00008750


	//   ....[16]....
        /*03ac*/ 	.word	0x0000b2c0


	//   ....[17]....
        /*03b0*/ 	.word	0x0000b300


	//   ....[18]....
        /*03b4*/ 	.word	0x0000b3a0


	//   ....[19]....
        /*03b8*/ 	.word	0x0000b3c0


	//   ....[20]....
        /*03bc*/ 	.word	0x0000b3d0


	//   ....[21]....
        /*03c0*/ 	.word	0x0000b3f0


	//   ....[22]....
        /*03c4*/ 	.word	0x0000b440


	//   ....[23]....
        /*03c8*/ 	.word	0x0000b4a0


	//----- nvinfo : EIATTR_VRC_CTA_INIT_COUNT
	.align		4
.L_760:
        /*03cc*/ 	.byte	0x02, 0x4a
	.zero		1
	.zero		1


	//----- nvinfo : EIATTR_EXIT_INSTR_OFFSETS
	.align		4
        /*03d0*/ 	.byte	0x04, 0x1c
        /*03d2*/ 	.short	(.L_762 - .L_761)


	//   ....[0]....
.L_761:
        /*03d4*/ 	.word	0x00000690


	//   ....[1]....
        /*03d8*/ 	.word	0x00001a70


	//   ....[2]....
        /*03dc*/ 	.word	0x00001b00


	//   ....[3]....
        /*03e0*/ 	.word	0x0000d840


	//   ....[4]....
        /*03e4*/ 	.word	0x0000d960


	//   ....[5]....
        /*03e8*/ 	.word	0x0000d980


	//----- nvinfo : EIATTR_CRS_STACK_SIZE
	.align		4
.L_762:
        /*03ec*/ 	.byte	0x04, 0x1e
        /*03ee*/ 	.short	(.L_764 - .L_763)
.L_763:
        /*03f0*/ 	.word	0x00000000


	//----- nvinfo : EIATTR_CBANK_PARAM_SIZE
	.align		4
.L_764:
        /*03f4*/ 	.byte	0x03, 0x19
        /*03f6*/ 	.short	0x01d0


	//----- nvinfo : EIATTR_PARAM_CBANK
	.align		4
        /*03f8*/ 	.byte	0x04, 0x0a
        /*03fa*/ 	.short	(.L_766 - .L_765)
	.align		4
.L_765:
        /*03fc*/ 	.word	index@(.nv.constant0._ZN5flash16flash_fwd_kernelI23Flash_fwd_kernel_traitsILi128ELi128ELi32ELi4ELb0ELb0EN7cutlass10bfloat16_tE19Flash_kernel_traitsILi128ELi128ELi32ELi4ES3_EELb1ELb0ELb0ELb0ELb0ELb0ELb0ELb1EEEvNS_16Flash_fwd_paramsE)
        /*0400*/ 	.short	0x0380
        /*0402*/ 	.short	0x01d0


	//----- nvinfo : EIATTR_SW_WAR
	.align		4
.L_766:
        /*0404*/ 	.byte	0x04, 0x36
        /*0406*/ 	.short	(.L_768 - .L_767)
.L_767:
        /*0408*/ 	.word	0x00000008
.L_768:


//--------------------- .nv.info._ZN5flash16flash_fwd_kernelI23Flash_fwd_kernel_traitsILi128ELi128ELi32ELi4ELb0ELb0EN7cutlass10bfloat16_tE19Flash_kernel_traitsILi128ELi128ELi32ELi4ES3_EELb0ELb0ELb0ELb0ELb0ELb0ELb1ELb0EEEvNS_16Flash_fwd_paramsE --------------------------
	.section	.nv.info._ZN5flash16flash_fwd_kernelI23Flash_fwd_kernel_traitsILi128ELi128ELi32ELi4ELb0ELb0EN7cutlass10bfloat16_tE19Flash_kernel_traitsILi128ELi128ELi32ELi4ES3_EELb0ELb0ELb0ELb0ELb0ELb0ELb1ELb0EEEvNS_16Flash_fwd_paramsE,"",@"SHT_CUDA_INFO"
	.sectionflags	@""
	.align	4


	//----- nvinfo : EIATTR_CUDA_API_VERSION
	.align		4
        /*0000*/ 	.byte	0x04, 0x37
        /*0002*/ 	.short	(.L_770 - .L_769)
.L_769:
        /*0004*/ 	.word	0x00000082


	//----- nvinfo : EIATTR_KPARAM_INFO
	.align		4
.L_770:
        /*0008*/ 	.byte	0x04, 0x17
        /*000a*/ 	.short	(.L_772 - .L_771)
.L_771:
        /*000c*/ 	.word	0x00000000
        /*0010*/ 	.short	0x0000
        /*0012*/ 	.short	0x0000
        /*0014*/ 	.byte	0x00, 0xf0, 0x41, 0x07


	//----- nvinfo : EIATTR_SPARSE_MMA_MASK
	.align		4
.L_772:
        /*0018*/ 	.byte	0x03, 0x50
        /*001a*/ 	.short	0x0000


	//----- nvinfo : EIATTR_MAXREG_COUNT
	.align		4
        /*001c*/ 	.byte	0x03, 0x1b
        /*001e*/ 	.short	0x00ff


	//----- nvinfo : EIATTR_NUM_BARRIERS
	.align		4
        /*0020*/ 	.byte	0x02, 0x4c
        /*0022*/ 	.byte	0x01
	.zero		1


	//----- nvinfo : EIATTR_ANNOTATIONS
	.align		4
        /*0024*/ 	.byte	0x04, 0x55
        /*0026*/ 	.short	(.L_774 - .L_773)


	//   ....[0]....
.L_773:
        /*0028*/ 	.word	0x00000001
        /*002c*/ 	.byte	0x20, 0x03, 0x00, 0x00, 0x01, 0x00, 0x00, 0x00, 0x50, 0x1d, 0x00, 0x00, 0x01, 0x00, 0x00, 0x00
        /*003c*/ 	.byte	0x00, 0x1f, 0x00, 0x00, 0x01, 0x00, 0x00, 0x00, 0x40, 0x56, 0x00, 0x00, 0x01, 0x00, 0x00, 0x00
        /*004c*/ 	.byte	0x80, 0x56, 0x00, 0x00, 0x01, 0x00, 0x00, 0x00, 0xb0, 0x5a, 0x00, 0x00, 0x01, 0x00, 0x00, 0x00
        /*005c*/ 	.byte	0xd0, 0x5a, 0x00, 0x00, 0x01, 0x00, 0x00, 0x00, 0x30, 0x5b, 0x00, 0x00, 0x01, 0x00, 0x00, 0x00
        /*006c*/ 	.byte	0x20, 0x80, 0x00, 0x00, 0x01, 0x00, 0x00, 0x00, 0xc0, 0x95, 0x00, 0x00, 0x01, 0x00, 0x00, 0x00
        /*007c*/ 	.byte	0x80, 0x96, 0x00, 0x00


	//----- nvinfo : EIATTR_MERCURY_ISA_VERSION
	.align		4
.L_774:
        /*0080*/ 	.byte	0x03, 0x5f
        /*0082*/ 	.short	0x0101


	//----- nvinfo : EIATTR_COOP_GROUP_MASK_REGIDS
	.align		4
        /*0084*/ 	.byte	0x04, 0x29
        /*0086*/ 	.short	(.L_776 - .L_775)


	//   ....[0]....
.L_775:
        /*0088*/ 	.word	0xffffffff


	//   ....[1]....
        /*008c*/ 	.word	0xffffffff


	//   ....[2]....
        /*0090*/ 	.word	0xffffffff


	//   ....[3]....
        /*0094*/ 	.word	0xffffffff


	//   ....[4]....
        /*0098*/ 	.word	0xffffffff


	//   ....[5]....
        /*009c*/ 	.word	0xffffffff


	//   ....[6]....
        /*00a0*/ 	.word	0xffffffff


	//   ....[7]....
        /*00a4*/ 	.word	0xffffffff


	//   ....[8]....
        /*00a8*/ 	.word	0xffffffff


	//   ....[9]....
        /*00ac*/ 	.word	0xffffffff


	//   ....[10]....
        /*00b0*/ 	.word	0xffffffff


	//   ....[11]....
        /*00b4*/ 	.word	0xffffffff


	//   ....[12]....
        /*00b8*/ 	.word	0xffffffff


	//   ....[13]....
        /*00bc*/ 	.word	0xffffffff


	//   ....[14]....
        /*00c0*/ 	.word	0xffffffff


	//   ....[15]....
        /*00c4*/ 	.word	0xffffffff


	//   ....[16]....
        /*00c8*/ 	.word	0xffffffff


	//   ....[17]....
        /*00cc*/ 	.word	0xffffffff


	//   ....[18]....
        /*00d0*/ 	.word	0xffffffff


	//   ....[19]....
        /*00d4*/ 	.word	0xffffffff


	//   ....[20]....
        /*00d8*/ 	.word	0xffffffff


	//   ....[21]....
        /*00dc*/ 	.word	0xffffffff


	//   ....[22]....
        /*00e0*/ 	.word	0xffffffff


	//   ....[23]....
        /*00e4*/ 	.word	0xffffffff


	//----- nvinfo : EIATTR_COOP_GROUP_INSTR_OFFSETS
	.align		4
.L_776:
        /*00e8*/ 	.byte	0x04, 0x28
        /*00ea*/ 	.short	(.L_778 - .L_777)


	//   ....[0]....
.L_777:
        /*00ec*/ 	.word	0x00004620


	//   ....[1]....
        /*00f0*/ 	.word	0x00004650


	//   ....[2]....
        /*00f4*/ 	.word	0x00004710


	//   ....[3]....
        /*00f8*/ 	.word	0x00004750


	//   ....[4]....
        /*00fc*/ 	.word	0x00004900


	//   ....[5]....
        /*0100*/ 	.word	0x00004970


	//   ....[6]....
        /*0104*/ 	.word	0x00004a60


	//   ....[7]....
        /*0108*/ 	.word	0x00004b10


	//   ....[8]....
        /*010c*/ 	.word	0x000068d0


	//   ....[9]....
        /*0110*/ 	.word	0x00006900


	//   ....[10]....
        /*0114*/ 	.word	0x00006910


	//   ....[11]....
        /*0118*/ 	.word	0x00006920


	//   ....[12]....
        /*011c*/ 	.word	0x00006960


	//   ....[13]....
        /*0120*/ 	.word	0x00006980


	//   ....[14]....
        /*0124*/ 	.word	0x000069a0


	//   ....[15]....
        /*0128*/ 	.word	0x000069b0


	//   ....[16]....
        /*012c*/ 	.word	0x00008050


	//   ....[17]....
        /*0130*/ 	.word	0x00008060


	//   ....[18]....
        /*0134*/ 	.word	0x00008070


	//   ....[19]....
        /*0138*/ 	.word	0x000080c0


	//   ....[20]....
        /*013c*/ 	.word	0x000080e0


	//   ....[21]....
        /*0140*/ 	.word	0x00008100


	//   ....[22]....
        /*0144*/ 	.word	0x00008110


	//   ....[23]....
        /*0148*/ 	.word	0x00008170


	//----- nvinfo : EIATTR_VRC_CTA_INIT_COUNT
	.align		4
.L_778:
        /*014c*/ 	.byte	0x02, 0x4a
	.zero		1
	.zero		1


	//----- nvinfo : EIATTR_EXIT_INSTR_OFFSETS
	.align		4
        /*0150*/ 	.byte	0x04, 0x1c
        /*0152*/ 	.short	(.L_780 - .L_779)


	//   ....[0]....
.L_779:
        /*0154*/ 	.word	0x000003c0


	//   ....[1]....
        /*0158*/ 	.word	0x000017a0


	//   ....[2]....
        /*015c*/ 	.word	0x00001830


	//   ....[3]....
        /*0160*/ 	.word	0x0000a590


	//   ....[4]....
        /*0164*/ 	.word	0x0000a6b0


	//   ....[5]....
        /*0168*/ 	.word	0x0000a6d0


	//----- nvinfo : EIATTR_CRS_STACK_SIZE
	.align		4
.L_780:
        /*016c*/ 	.byte	0x04, 0x1e
        /*016e*/ 	.short	(.L_782 - .L_781)
.L_781:
        /*0170*/ 	.word	0x00000000


	//----- nvinfo : EIATTR_CBANK_PARAM_SIZE
	.align		4
.L_782:
        /*0174*/ 	.byte	0x03, 0x19
        /*0176*/ 	.short	0x01d0


	//----- nvinfo : EIATTR_PARAM_CBANK
	.align		4
        /*0178*/ 	.byte	0x04, 0x0a
        /*017a*/ 	.short	(.L_784 - .L_783)
	.align		4
.L_783:
        /*017c*/ 	.word	index@(.nv.constant0._ZN5flash16flash_fwd_kernelI23Flash_fwd_kernel_traitsILi128ELi128ELi32ELi4ELb0ELb0EN7cutlass10bfloat16_tE19Flash_kernel_traitsILi128ELi128ELi32ELi4ES3_EELb0ELb0ELb0ELb0ELb0ELb0ELb1ELb0EEEvNS_16Flash_fwd_paramsE)
        /*0180*/ 	.short	0x0380
        /*0182*/ 	.short	0x01d0


	//----- nvinfo : EIATTR_SW_WAR
	.align		4
.L_784:
        /*0184*/ 	.byte	0x04, 0x36
        /*0186*/ 	.short	(.L_786 - .L_785)
.L_785:
        /*0188*/ 	.word	0x00000008
.L_786:


//--------------------- .nv.info._ZN5flash16flash_fwd_kernelI23Flash_fwd_kernel_traitsILi128ELi128ELi32ELi4ELb0ELb0EN7cutlass10bfloat16_tE19Flash_kernel_traitsILi128ELi128ELi32ELi4ES3_EELb1ELb0ELb0ELb1ELb0ELb0ELb0ELb1EEEvNS_16Flash_fwd_paramsE --------------------------
	.section	.nv.info._ZN5flash16flash_fwd_kernelI23Flash_fwd_kernel_traitsILi128ELi128ELi32ELi4ELb0ELb0EN7cutlass10bfloat16_tE19Flash_kernel_traitsILi128ELi128ELi32ELi4ES3_EELb1ELb0ELb0ELb1ELb0ELb0ELb0ELb1EEEvNS_16Flash_fwd_paramsE,"",@"SHT_CUDA_INFO"
	.sectionflags	@""
	.align	4


	//----- nvinfo : EIATTR_CUDA_API_VERSION
	.align		4
        /*0000*/ 	.byte	0x04, 0x37
        /*0002*/ 	.short	(.L_788 - .L_787)
.L_787:
        /*0004*/ 	.word	0x00000082


	//----- nvinfo : EIATTR_KPARAM_INFO
	.align		4
.L_788:
        /*0008*/ 	.byte	0x04, 0x17
        /*000a*/ 	.short	(.L_790 - .L_789)
.L_789:
        /*000c*/ 	.word	0x00000000
        /*0010*/ 	.short	0x0000
        /*0012*/ 	.short	0x0000
        /*0014*/ 	.byte	0x00, 0xf0, 0x41, 0x07


	//----- nvinfo : EIATTR_SPARSE_MMA_MASK
	.align		4
.L_790:
        /*0018*/ 	.byte	0x03, 0x50
        /*001a*/ 	.short	0x0000


	//----- nvinfo : EIATTR_MAXREG_COUNT
	.align		4
        /*001c*/ 	.byte	0x03, 0x1b
        /*001e*/ 	.short	0x00ff


	//----- nvinfo : EIATTR_NUM_BARRIERS
	.align		4
        /*0020*/ 	.byte	0x02, 0x4c
        /*0022*/ 	.byte	0x01
	.zero		1


	//----- nvinfo : EIATTR_ANNOTATIONS
	.align		4
        /*0024*/ 	.byte	0x04, 0x55
        /*0026*/ 	.short	(.L_792 - .L_791)


	//   ....[0]....
.L_791:
        /* <DEDUP_REMOVED lines=57> */


	//----- nvinfo : EIATTR_MERCURY_ISA_VERSION
	.align		4
.L_792:
        /*03a0*/ 	.byte	0x03, 0x5f
        /*03a2*/ 	.short	0x0101


	//----- nvinfo : EIATTR_COOP_GROUP_MASK_REGIDS
	.align		4
        /*03a4*/ 	.byte	0x04, 0x29
        /*03a6*/ 	.short	(.L_794 - .L_793)


	//   ....[0]....
.L_793:
        /*03a8*/ 	.word	0xffffffff


	//   ....[1]....
        /*03ac*/ 	.word	0xffffffff


	//   ....[2]....
        /*03b0*/ 	.word	0xffffffff


	//   ....[3]....
        /*03b4*/ 	.word	0xffffffff


	//   ....[4]....
        /*03b8*/ 	.word	0xffffffff


	//   ....[5]....
        /*03bc*/ 	.word	0xffffffff


	//   ....[6]....
        /*03c0*/ 	.word	0xffffffff


	//   ....[7]....
        /*03c4*/ 	.word	0xffffffff


	//   ....[8]....
        /*03c8*/ 	.word	0xffffffff


	//   ....[9]....
        /*03cc*/ 	.word	0xffffffff


	//   ....[10]....
        /*03d0*/ 	.word	0xffffffff


	//   ....[11]....
        /*03d4*/ 	.word	0xffffffff


	//   ....[12]....
        /*03d8*/ 	.word	0xffffffff


	//   ....[13]....
        /*03dc*/ 	.word	0xffffffff


	//   ....[14]....
        /*03e0*/ 	.word	0xffffffff


	//   ....[15]....
        /*03e4*/ 	.word	0xffffffff


	//   ....[16]....
        /*03e8*/ 	.word	0xffffffff


	//   ....[17]....
        /*03ec*/ 	.word	0xffffffff


	//   ....[18]....
        /*03f0*/ 	.word	0xffffffff


	//   ....[19]....
        /*03f4*/ 	.word	0xffffffff


	//   ....[20]....
        /*03f8*/ 	.word	0xffffffff


	//   ....[21]....
        /*03fc*/ 	.word	0xffffffff


	//   ....[22]....
        /*0400*/ 	.word	0xffffffff


	//   ....[23]....
        /*0404*/ 	.word	0xffffffff


	//----- nvinfo : EIATTR_COOP_GROUP_INSTR_OFFSETS
	.align		4
.L_794:
        /*0408*/ 	.byte	0x04, 0x28
        /*040a*/ 	.short	(.L_796 - .L_795)


	//   ....[0]....
.L_795:
        /*040c*/ 	.word	0x00005220


	//   ....[1]....
        /*0410*/ 	.word	0x00005260


	//   ....[2]....
        /*0414*/ 	.word	0x00005360


	//   ....[3]....
        /*0418*/ 	.word	0x00005440


	//   ....[4]....
        /*041c*/ 	.word	0x000054a0


	//   ....[5]....
        /*0420*/ 	.word	0x00005560


	//   ....[6]....
        /*0424*/ 	.word	0x000055a0


	//   ....[7]....
        /*0428*/ 	.word	0x00005600


	//   ....[8]....
        /*042c*/ 	.word	0x00009840


	//   ....[9]....
        /*0430*/ 	.word	0x00009870


	//   ....[10]....
        /*0434*/ 	.word	0x000098b0


	//   ....[11]....
        /*0438*/ 	.word	0x000098d0


	//   ....[12]....
        /*043c*/ 	.word	0x00009930


	//   ....[13]....
        /*0440*/ 	.word	0x00009a50


	//   ....[14]....
        /*0444*/ 	.word	0x00009ab0


	//   ....[15]....
        /*0448*/ 	.word	0x00009b10


	//   ....[16]....
        /*044c*/ 	.word	0x0000c6f0


	//   ....[17]....
        /*0450*/ 	.word	0x0000c700


	//   ....[18]....
        /*0454*/ 	.word	0x0000c710


	//   ....[19]....
        /*0458*/ 	.word	0x0000c740


	//   ....[20]....
        /*045c*/ 	.word	0x0000c760


	//   ....[21]....
        /*0460*/ 	.word	0x0000c780


	//   ....[22]....
        /*0464*/ 	.word	0x0000c7a0


	//   ....[23]....
        /*0468*/ 	.word	0x0000c800


	//----- nvinfo : EIATTR_VRC_CTA_INIT_COUNT
	.align		4
.L_796:
        /*046c*/ 	.byte	0x02, 0x4a
	.zero		1
	.zero		1


	//----- nvinfo : EIATTR_EXIT_INSTR_OFFSETS
	.align		4
        /*0470*/ 	.byte	0x04, 0x1c
        /*0472*/ 	.short	(.L_798 - .L_797)


	//   ....[0]....
.L_797:
        /*0474*/ 	.word	0x000006b0


	//   ....[1]....
        /*0478*/ 	.word	0x00001a70


	//   ....[2]....
        /*047c*/ 	.word	0x00001b00


	//   ....[3]....
        /*0480*/ 	.word	0x0000eb60


	//   ....[4]....
        /*0484*/ 	.word	0x0000ec80


	//   ....[5]....
        /*0488*/ 	.word	0x0000eca0


	//----- nvinfo : EIATTR_CRS_STACK_SIZE
	.align		4
.L_798:
        /*048c*/ 	.byte	0x04, 0x1e
        /*048e*/ 	.short	(.L_800 - .L_799)
.L_799:
        /*0490*/ 	.word	0x00000000


	//----- nvinfo : EIATTR_CBANK_PARAM_SIZE
	.align		4
.L_800:
        /*0494*/ 	.byte	0x03, 0x19
        /*0496*/ 	.short	0x01d0


	//----- nvinfo : EIATTR_PARAM_CBANK
	.align		4
        /*0498*/ 	.byte	0x04, 0x0a
        /*049a*/ 	.short	(.L_802 - .L_801)
	.align		4
.L_801:
        /*049c*/ 	.word	index@(.nv.constant0._ZN5flash16flash_fwd_kernelI23Flash_fwd_kernel_traitsILi128ELi128ELi32ELi4ELb0ELb0EN7cutlass10bfloat16_tE19Flash_kernel_traitsILi128ELi128ELi32ELi4ES3_EELb1ELb0ELb0ELb1ELb0ELb0ELb0ELb1EEEvNS_16Flash_fwd_paramsE)
        /*04a0*/ 	.short	0x0380
        /*04a2*/ 	.short	0x01d0


	//----- nvinfo : EIATTR_SW_WAR
	.align		4
.L_802:
        /*04a4*/ 	.byte	0x04, 0x36
        /*04a6*/ 	.short	(.L_804 - .L_803)
.L_803:
        /*04a8*/ 	.word	0x00000008
.L_804:


//--------------------- .nv.info._ZN5flash16flash_fwd_kernelI23Flash_fwd_kernel_traitsILi128ELi128ELi32ELi4ELb0ELb0EN7cutlass10bfloat16_tE19Flash_kernel_traitsILi128ELi128ELi32ELi4ES3_EELb0ELb0ELb0ELb1ELb0ELb0ELb1ELb0EEEvNS_16Flash_fwd_paramsE --------------------------
	.section	.nv.info._ZN5flash16flash_fwd_kernelI23Flash_fwd_kernel_traitsILi128ELi128ELi32ELi4ELb0ELb0EN7cutlass10bfloat16_tE19Flash_kernel_traitsILi128ELi128ELi32ELi4ES3_EELb0ELb0ELb0ELb1ELb0ELb0ELb1ELb0EEEvNS_16Flash_fwd_paramsE,"",@"SHT_CUDA_INFO"
	.sectionflags	@""
	.align	4


	//----- nvinfo : EIATTR_CUDA_API_VERSION
	.align		4
        /*0000*/ 	.byte	0x04, 0x37
        /*0002*/ 	.short	(.L_806 - .L_805)
.L_805:
        /*0004*/ 	.word	0x00000082


	//----- nvinfo : EIATTR_KPARAM_INFO
	.align		4
.L_806:
        /*0008*/ 	.byte	0x04, 0x17
        /*000a*/ 	.short	(.L_808 - .L_807)
.L_807:
        /*000c*/ 	.word	0x00000000
        /*0010*/ 	.short	0x0000
        /*0012*/ 	.short	0x0000
        /*0014*/ 	.byte	0x00, 0xf0, 0x41, 0x07


	//----- nvinfo : EIATTR_SPARSE_MMA_MASK
	.align		4
.L_808:
        /*0018*/ 	.byte	0x03, 0x50
        /*001a*/ 	.short	0x0000


	//----- nvinfo : EIATTR_MAXREG_COUNT
	.align		4
        /*001c*/ 	.byte	0x03, 0x1b
        /*001e*/ 	.short	0x00ff


	//----- nvinfo : EIATTR_NUM_BARRIERS
	.align		4
        /*0020*/ 	.byte	0x02, 0x4c
        /*0022*/ 	.byte	0x01
	.zero		1


	//----- nvinfo : EIATTR_ANNOTATIONS
	.align		4
        /*0024*/ 	.byte	0x04, 0x55
        /*0026*/ 	.short	(.L_810 - .L_809)


	//   ....[0]....
.L_809:
        /*0028*/ 	.word	0x00000001
        /*002c*/ 	.byte	0xf0, 0x02, 0x00, 0x00, 0x01, 0x00, 0x00, 0x00, 0x30, 0x1d, 0x00, 0x00, 0x01, 0x00, 0x00, 0x00
        /*003c*/ 	.byte	0xd0, 0x62, 0x00, 0x00, 0x01, 0x00, 0x00, 0x00, 0x10, 0x63, 0x00, 0x00, 0x01, 0x00, 0x00, 0x00
        /*004c*/ 	.byte	0x30, 0x63, 0x00, 0x00, 0x01, 0x00, 0x00, 0x00, 0x60, 0x63, 0x00, 0x00, 0x01, 0x00, 0x00, 0x00
        /*005c*/ 	.byte	0x50, 0x66, 0x00, 0x00, 0x01, 0x00, 0x00, 0x00, 0x80, 0x66, 0x00, 0x00, 0x01, 0x00, 0x00, 0x00
        /*006c*/ 	.byte	0xa0, 0x67, 0x00, 0x00, 0x01, 0x00, 0x00, 0x00, 0xb0, 0x67, 0x00, 0x00, 0x01, 0x00, 0x00, 0x00
        /*007c*/ 	.byte	0xf0, 0x91, 0x00, 0x00, 0x01, 0x00, 0x00, 0x00, 0x90, 0xa7, 0x00, 0x00, 0x01, 0x00, 0x00, 0x00
        /*008c*/ 	.byte	0x50, 0xa8, 0x00, 0x00


	//----- nvinfo : EIATTR_MERCURY_ISA_VERSION
	.align		4
.L_810:
        /*0090*/ 	.byte	0x03, 0x5f
        /*0092*/ 	.short	0x0101


	//----- nvinfo : EIATTR_COOP_GROUP_MASK_REGIDS
	.align		4
        /*0094*/ 	.byte	0x04, 0x29
        /*0096*/ 	.short	(.L_812 - .L_811)


	//   ....[0]....
.L_811:
        /*0098*/ 	.word	0xffffffff


	//   ....[1]....
        /*009c*/ 	.word	0xffffffff


	//   ....[2]....
        /*00a0*/ 	.word	0xffffffff


	//   ....[3]....
        /*00a4*/ 	.word	0xffffffff


	//   ....[4]....
        /*00a8*/ 	.word	0xffffffff


	//   ....[5]....
        /*00ac*/ 	.word	0xffffffff


	//   ....[6]....
        /*00b0*/ 	.word	0xffffffff


	//   ....[7]....
        /*00b4*/ 	.word	0xffffffff


	//   ....[8]....
        /*00b8*/ 	.word	0xffffffff


	//   ....[9]....
        /*00bc*/ 	.word	0xffffffff


	//   ....[10]....
        /*00c0*/ 	.word	0xffffffff


	//   ....[11]....
        /*00c4*/ 	.word	0xffffffff


	//   ....[12]....
        /*00c8*/ 	.word	0xffffffff


	//   ....[13]....
        /*00cc*/ 	.word	0xffffffff


	//   ....[14]....
        /*00d0*/ 	.word	0xffffffff


	//   ....[15]....
        /*00d4*/ 	.word	0xffffffff


	//   ....[16]....
        /*00d8*/ 	.word	0xffffffff


	//   ....[17]....
        /*00dc*/ 	.word	0xffffffff


	//   ....[18]....
        /*00e0*/ 	.word	0xffffffff


	//   ....[19]....
        /*00e4*/ 	.word	0xffffffff


	//   ....[20]....
        /*00e8*/ 	.word	0xffffffff


	//   ....[21]....
        /*00ec*/ 	.word	0xffffffff


	//   ....[22]....
        /*00f0*/ 	.word	0xffffffff


	//   ....[23]....
        /*00f4*/ 	.word	0xffffffff


	//----- nvinfo : EIATTR_COOP_GROUP_INSTR_OFFSETS
	.align		4
.L_812:
        /*00f8*/ 	.byte	0x04, 0x28
        /*00fa*/ 	.short	(.L_814 - .L_813)


	//   ....[0]....
.L_813:
        /*00fc*/ 	.word	0x00004e80


	//   ....[1]....
        /*0100*/ 	.word	0x00004ee0


	//   ....[2]....
        /*0104*/ 	.word	0x00005030


	//   ....[3]....
        /*0108*/ 	.word	0x00005090


	//   ....[4]....
        /*010c*/ 	.word	0x00005340


	//   ....[5]....
        /*0110*/ 	.word	0x000053f0


	//   ....[6]....
        /*0114*/ 	.word	0x000054f0


	//   ....[7]....
        /*0118*/ 	.word	0x000055a0


	//   ....[8]....
        /*011c*/ 	.word	0x00007a70


	//   ....[9]....
        /*0120*/ 	.word	0x00007aa0


	//   ....[10]....
        /*0124*/ 	.word	0x00007ad0


	//   ....[11]....
        /*0128*/ 	.word	0x00007ae0


	//   ....[12]....
        /*012c*/ 	.word	0x00007b20


	//   ....[13]....
        /*0130*/ 	.word	0x00007b40


	//   ....[14]....
        /*0134*/ 	.word	0x00007b50


	//   ....[15]....
        /*0138*/ 	.word	0x00007b60


	//   ....[16]....
        /*013c*/ 	.word	0x00009220


	//   ....[17]....
        /*0140*/ 	.word	0x00009230


	//   ....[18]....
        /*0144*/ 	.word	0x00009240


	//   ....[19]....
        /*0148*/ 	.word	0x00009290


	//   ....[20]....
        /*014c*/ 	.word	0x000092b0


	//   ....[21]....
        /*0150*/ 	.word	0x000092d0


	//   ....[22]....
        /*0154*/ 	.word	0x000092e0


	//   ....[23]....
        /*0158*/ 	.word	0x00009340


	//----- nvinfo : EIATTR_VRC_CTA_INIT_COUNT
	.align		4
.L_814:
        /*015c*/ 	.byte	0x02, 0x4a
	.zero		1
	.zero		1


	//----- nvinfo : EIATTR_EXIT_INSTR_OFFSETS
	.align		4
        /*0160*/ 	.byte	0x04, 0x1c
        /*0162*/ 	.short	(.L_816 - .L_815)


	//   ....[0]....
.L_815:
        /*0164*/ 	.word	0x000003c0


	//   ....[1]....
        /*0168*/ 	.word	0x00001770


	//   ....[2]....
        /*016c*/ 	.word	0x00001800


	//   ....[3]....
        /*0170*/ 	.word	0x0000b740


	//   ....[4]....
        /*0174*/ 	.word	0x0000b860


	//   ....[5]....
        /*0178*/ 	.word	0x0000b880


	//----- nvinfo : EIATTR_CRS_STACK_SIZE
	.align		4
.L_816:
        /*017c*/ 	.byte	0x04, 0x1e
        /*017e*/ 	.short	(.L_818 - .L_817)
.L_817:
        /*0180*/ 	.word	0x00000000


	//----- nvinfo : EIATTR_CBANK_PARAM_SIZE
	.align		4
.L_818:
        /*0184*/ 	.byte	0x03, 0x19
        /*0186*/ 	.short	0x01d0


	//----- nvinfo : EIATTR_PARAM_CBANK
	.align		4
        /*0188*/ 	.byte	0x04, 0x0a
        /*018a*/ 	.short	(.L_820 - .L_819)
	.align		4
.L_819:
        /*018c*/ 	.word	index@(.nv.constant0._ZN5flash16flash_fwd_kernelI23Flash_fwd_kernel_traitsILi128ELi128ELi32ELi4ELb0ELb0EN7cutlass10bfloat16_tE19Flash_kernel_traitsILi128ELi128ELi32ELi4ES3_EELb0ELb0ELb0ELb1ELb0ELb0ELb1ELb0EEEvNS_16Flash_fwd_paramsE)
        /*0190*/ 	.short	0x0380
        /*0192*/ 	.short	0x01d0


	//----- nvinfo : EIATTR_SW_WAR
	.align		4
.L_820:
        /*0194*/ 	.byte	0x04, 0x36
        /*0196*/ 	.short	(.L_822 - .L_821)
.L_821:
        /*0198*/ 	.word	0x00000008
.L_822:


//--------------------- .nv.info._ZN5flash16flash_fwd_kernelI23Flash_fwd_kernel_traitsILi128ELi128ELi32ELi4ELb0ELb0EN7cutlass10bfloat16_tE19Flash_kernel_traitsILi128ELi128ELi32ELi4ES3_EELb1ELb0ELb1ELb0ELb0ELb1ELb0ELb0EEEvNS_16Flash_fwd_paramsE --------------------------
	.section	.nv.info._ZN5flash16flash_fwd_kernelI23Flash_fwd_kernel_traitsILi128ELi128ELi32ELi4ELb0ELb0EN7cutlass10bfloat16_tE19Flash_kernel_traitsILi128ELi128ELi32ELi4ES3_EELb1ELb0ELb1ELb0ELb0ELb1ELb0ELb0EEEvNS_16Flash_fwd_paramsE,"",@"SHT_CUDA_INFO"
	.sectionflags	@""
	.align	4


	//----- nvinfo : EIATTR_CUDA_API_VERSION
	.align		4
        /*0000*/ 	.byte	0x04, 0x37
        /*0002*/ 	.short	(.L_824 - .L_823)
.L_823:
        /*0004*/ 	.word	0x00000082


	//----- nvinfo : EIATTR_KPARAM_INFO
	.align		4
.L_824:
        /*0008*/ 	.byte	0x04, 0x17
        /*000a*/ 	.short	(.L_826 - .L_825)
.L_825:
        /*000c*/ 	.word	0x00000000
        /*0010*/ 	.short	0x0000
        /*0012*/ 	.short	0x0000
        /*0014*/ 	.byte	0x00, 0xf0, 0x41, 0x07


	//----- nvinfo : EIATTR_SPARSE_MMA_MASK
	.align		4
.L_826:
        /*0018*/ 	.byte	0x03, 0x50
        /*001a*/ 	.short	0x0000


	//----- nvinfo : EIATTR_MAXREG_COUNT
	.align		4
        /*001c*/ 	.byte	0x03, 0x1b
        /*001e*/ 	.short	0x00ff


	//----- nvinfo : EIATTR_NUM_BARRIERS
	.align		4
        /*0020*/ 	.byte	0x02, 0x4c
        /*0022*/ 	.byte	0x01
	.zero		1


	//----- nvinfo : EIATTR_ANNOTATIONS
	.align		4
        /*0024*/ 	.byte	0x04, 0x55
        /*0026*/ 	.short	(.L_828 - .L_827)


	//   ....[0]....
.L_827:
        /* <DEDUP_REMOVED lines=43> */


	//----- nvinfo : EIATTR_MERCURY_ISA_VERSION
	.align		4
.L_828:
        /*02c0*/ 	.byte	0x03, 0x5f
        /*02c2*/ 	.short	0x0101


	//----- nvinfo : EIATTR_INT_WARP_WIDE_INSTR_OFFSETS
	.align		4
        /*02c4*/ 	.byte	0x04, 0x31
        /*02c6*/ 	.short	(.L_830 - .L_829)


	//   ....[0]....
.L_829:
        /*02c8*/ 	.word	0x00002a00


	//----- nvinfo : EIATTR_COOP_GROUP_MASK_REGIDS
	.align		4
.L_830:
        /*02cc*/ 	.byte	0x04, 0x29
        /*02ce*/ 	.short	(.L_832 - .L_831)


	//   ....[0]....
.L_831:
        /*02d0*/ 	.word	0xffffffff


	//   ....[1]....
        /*02d4*/ 	.word	0xffffffff


	//   ....[2]....
        /*02d8*/ 	.word	0xffffffff


	//   ....[3]....
        /*02dc*/ 	.word	0xffffffff


	//   ....[4]....
        /*02e0*/ 	.word	0xffffffff


	//   ....[5]....
        /*02e4*/ 	.word	0xffffffff


	//   ....[6]....
        /*02e8*/ 	.word	0xffffffff


	//   ....[7]....
        /*02ec*/ 	.word	0xffffffff


	//   ....[8]....
        /*02f0*/ 	.word	0xffffffff


	//   ....[9]....
        /*02f4*/ 	.word	0xffffffff


	//   ....[10]....
        /*02f8*/ 	.word	0xffffffff


	//   ....[11]....
        /*02fc*/ 	.word	0xffffffff


	//   ....[12]....
        /*0300*/ 	.word	0xffffffff


	//   ....[13]....
        /*0304*/ 	.word	0xffffffff


	//   ....[14]....
        /*0308*/ 	.word	0xffffffff


	//   ....[15]....
        /*030c*/ 	.word	0xffffffff


	//   ....[16]....
        /*0310*/ 	.word	0xffffffff


	//   ....[17]....
        /*0314*/ 	.word	0xffffffff


	//   ....[18]....
        /*0318*/ 	.word	0xffffffff


	//   ....[19]....
        /*031c*/ 	.word	0xffffffff


	//   ....[20]....
        /*0320*/ 	.word	0xffffffff


	//   ....[21]....
        /*0324*/ 	.word	0xffffffff


	//   ....[22]....
        /*0328*/ 	.word	0xffffffff


	//   ....[23]....
        /*032c*/ 	.word	0xffffffff


	//   ....[24]....
        /*0330*/ 	.word	0xffffffff


	//   ....[25]....
        /*0334*/ 	.word	0xffffffff


	//   ....[26]....
        /*0338*/ 	.word	0xffffffff


	//   ....[27]....
        /*033c*/ 	.word	0xffffffff


	//   ....[28]....
        /*0340*/ 	.word	0xffffffff


	//   ....[29]....
        /*0344*/ 	.word	0xffffffff


	//   ....[30]....
        /*0348*/ 	.word	0xffffffff


	//   ....[31]....
        /*034c*/ 	.word	0xffffffff


	//   ....[32]....
        /*0350*/ 	.word	0xffffffff


	//   ....[33]....
        /*0354*/ 	.word	0xffffffff


	//   ....[34]....
        /*0358*/ 	.word	0xffffffff


	//   ....[35]....
        /*035c*/ 	.word	0xffffffff


	//   ....[36]....
        /*0360*/ 	.word	0xffffffff


	//   ....[37]....
        /*0364*/ 	.word	0xffffffff


	//   ....[38]....
        /*0368*/ 	.word	0xffffffff


	//   ....[39]....
        /*036c*/ 	.word	0xffffffff


	//   ....[40]....
        /*0370*/ 	.word	0xffffffff


	//   ....[41]....
        /*0374*/ 	.word	0xffffffff


	//   ....[42]....
        /*0378*/ 	.word	0xffffffff


	//   ....[43]....
        /*037c*/ 	.word	0xffffffff


	//   ....[44]....
        /*0380*/ 	.word	0xffffffff


	//   ....[45]....
        /*0384*/ 	.word	0xffffffff


	//   ....[46]....
        /*0388*/ 	.word	0xffffffff


	//   ....[47]....
        /*038c*/ 	.word	0xffffffff


	//   ....[48]....
        /*0390*/ 	.word	0xffffffff


	//   ....[49]....
        /*0394*/ 	.word	0xffffffff


	//   ....[50]....
        /*0398*/ 	.word	0xffffffff


	//   ....[51]....
        /*039c*/ 	.word	0xffffffff


	//   ....[52]....
        /*03a0*/ 	.word	0xffffffff


	//   ....[53]....
        /*03a4*/ 	.word	0xffffffff


	//   ....[54]....
        /*03a8*/ 	.word	0xffffffff


	//   ....[55]....
        /*03ac*/ 	.word	0xffffffff


	//----- nvinfo : EIATTR_COOP_GROUP_INSTR_OFFSETS
	.align		4
.L_832:
        /*03b0*/ 	.byte	0x04, 0x28
        /*03b2*/ 	.short	(.L_834 - .L_833)


	//   ....[0]....
.L_833:
        /*03b4*/ 	.word	0x00003e70


	//   ....[1]....
        /*03b8*/ 	.word	0x00003f10


	//   ....[2]....
        /*03bc*/ 	.word	0x00004050


	//   ....[3]....
        /*03c0*/ 	.word	0x000040e0


	//   ....[4]....
        /*03c4*/ 	.word	0x00004f30


	//   ....[5]....
        /*03c8*/ 	.word	0x00004f90


	//   ....[6]....
        /*03cc*/ 	.word	0x00005040


	//   ....[7]....
        /*03d0*/ 	.word	0x000050b0


	//   ....[8]....
        /*03d4*/ 	.word	0x000073d0


	//   ....[9]....
        /*03d8*/ 	.word	0x00007410


	//   ....[10]....
        /*03dc*/ 	.word	0x00007470


	//   ....[11]....
        /*03e0*/ 	.word	0x000074d0


	//   ....[12]....
        /*03e4*/ 	.word	0x00007540


	//   ....[13]....
        /*03e8*/ 	.word	0x000075d0


	//   ....[14]....
        /*03ec*/ 	.word	0x00007650


	//   ....[15]....
        /*03f0*/ 	.word	0x00007700


	//   ....[16]....
        /*03f4*/ 	.word	0x0000ac50


	//   ....[17]....
        /*03f8*/ 	.word	0x0000acb0


	//   ....[18]....
        /*03fc*/ 	.word	0x0000ad90


	//   ....[19]....
        /*0400*/ 	.word	0x0000adc0


	//   ....[20]....
        /*0404*/ 	.word	0x0000adf0


	//   ....[21]....
        /*0408*/ 	.word	0x0000ae40


	//   ....[22]....
        /*040c*/ 	.word	0x0000aee0


	//   ....[23]....
        /*0410*/ 	.word	0x0000afc0


	//   ....[24]....
        /*0414*/ 	.word	0x0000e630


	//   ....[25]....
        /*0418*/ 	.word	0x0000e660


	//   ....[26]....
        /*041c*/ 	.word	0x0000e710


	//   ....[27]....
        /*0420*/ 	.word	0x0000e770


	//   ....[28]....
        /*0424*/ 	.word	0x0000e830


	//   ....[29]....
        /*0428*/ 	.word	0x0000e870


	//   ....[30]....
        /*042c*/ 	.word	0x0000e8a0


	//   ....[31]....
        /*0430*/ 	.word	0x0000e940


	//   ....[32]....
        /*0434*/ 	.word	0x00011f70


	//   ....[33]....
        /*0438*/ 	.word	0x00012040


	//   ....[34]....
        /*043c*/ 	.word	0x00012070


	//   ....[35]....
        /*0440*/ 	.word	0x00012150


	//   ....[36]....
        /*0444*/ 	.word	0x00012180


	//   ....[37]....
        /*0448*/ 	.word	0x000121b0


	//   ....[38]....
        /*044c*/ 	.word	0x000121f0


	//   ....[39]....
        /*0450*/ 	.word	0x00012270


	//   ....[40]....
        /*0454*/ 	.word	0x00015900


	//   ....[41]....
        /*0458*/ 	.word	0x000159e0


	//   ....[42]....
        /*045c*/ 	.word	0x00015a20


	//   ....[43]....
        /*0460*/ 	.word	0x00015a90


	//   ....[44]....
        /*0464*/ 	.word	0x00015ba0


	//   ....[45]....
        /*0468*/ 	.word	0x00015bd0


	//   ....[46]....
        /*046c*/ 	.word	0x00015c00


	//   ....[47]....
        /*0470*/ 	.word	0x00015c40


	//   ....[48]....
        /*0474*/ 	.word	0x00017930


	//   ....[49]....
        /*0478*/ 	.word	0x00017940


	//   ....[50]....
        /*047c*/ 	.word	0x00017950


	//   ....[51]....
        /*0480*/ 	.word	0x00017a20


	//   ....[52]....
        /*0484*/ 	.word	0x00017a50


	//   ....[53]....
        /*0488*/ 	.word	0x00017a80


	//   ....[54]....
        /*048c*/ 	.word	0x00017b30


	//   ....[55]....
        /*0490*/ 	.word	0x00017ba0


	//----- nvinfo : EIATTR_VRC_CTA_INIT_COUNT
	.align		4
.L_834:
        /*0494*/ 	.byte	0x02, 0x4a
	.zero		1
	.zero		1


	//----- nvinfo : EIATTR_EXIT_INSTR_OFFSETS
	.align		4
        /*0498*/ 	.byte	0x04, 0x1c
        /*049a*/ 	.short	(.L_836 - .L_835)


	//   ....[0]....
.L_835:
        /*049c*/ 	.word	0x00000660


	//   ....[1]....
        /*04a0*/ 	.word	0x00001a80


	//   ....[2]....
        /*04a4*/ 	.word	0x00001b10


	//   ....[3]....
        /*04a8*/ 	.word	0x00019d60


	//   ....[4]....
        /*04ac*/ 	.word	0x00019e50


	//----- nvinfo : EIATTR_CRS_STACK_SIZE
	.align		4
.L_836:
        /*04b0*/ 	.byte	0x04, 0x1e
        /*04b2*/ 	.short	(.L_838 - .L_837)
.L_837:
        /*04b4*/ 	.word	0x00000000


	//----- nvinfo : EIATTR_CBANK_PARAM_SIZE
	.align		4
.L_838:
        /*04b8*/ 	.byte	0x03, 0x19
        /*04ba*/ 	.short	0x01d0


	//----- nvinfo : EIATTR_PARAM_CBANK
	.align		4
        /*04bc*/ 	.byte	0x04, 0x0a
        /*04be*/ 	.short	(.L_840 - .L_839)
	.align		4
.L_839:
        /*04c0*/ 	.word	index@(.nv.constant0._ZN5flash16flash_fwd_kernelI23Flash_fwd_kernel_traitsILi128ELi128ELi32ELi4ELb0ELb0EN7cutlass10bfloat16_tE19Flash_kernel_traitsILi128ELi128ELi32ELi4ES3_EELb1ELb0ELb1ELb0ELb0ELb1ELb0ELb0EEEvNS_16Flash_fwd_paramsE)
        /*04c4*/ 	.short	0x0380
        /*04c6*/ 	.short	0x01d0


	//----- nvinfo : EIATTR_SW_WAR
	.align		4
.L_840:
        /*04c8*/ 	.byte	0x04, 0x36
        /*04ca*/ 	.short	(.L_842 - .L_841)
.L_841:
        /*04cc*/ 	.word	0x00000008
.L_842:


//--------------------- .nv.info._ZN5flash16flash_fwd_kernelI23Flash_fwd_kernel_traitsILi128ELi128ELi32ELi4ELb0ELb0EN7cutlass10bfloat16_tE19Flash_kernel_traitsILi128ELi128ELi32ELi4ES3_EELb0ELb0ELb1ELb0ELb0ELb1ELb1ELb0EEEvNS_16Flash_fwd_paramsE --------------------------
	.section	.nv.info._ZN5flash16flash_fwd_kernelI23Flash_fwd_kernel_traitsILi128ELi128ELi32ELi4ELb0ELb0EN7cutlass10bfloat16_tE19Flash_kernel_traitsILi128ELi128ELi32ELi4ES3_EELb0ELb0ELb1ELb0ELb0ELb1ELb1ELb0EEEvNS_16Flash_fwd_paramsE,"",@"SHT_CUDA_INFO"
	.sectionflags	@""
	.align	4


	//----- nvinfo : EIATTR_CUDA_API_VERSION
	.align		4
        /*0000*/ 	.byte	0x04, 0x37
        /*0002*/ 	.short	(.L_844 - .L_843)
.L_843:
        /*0004*/ 	.word	0x00000082


	//----- nvinfo : EIATTR_KPARAM_INFO
	.align		4
.L_844:
        /*0008*/ 	.byte	0x04, 0x17
        /*000a*/ 	.short	(.L_846 - .L_845)
.L_845:
        /*000c*/ 	.word	0x00000000
        /*0010*/ 	.short	0x0000
        /*0012*/ 	.short	0x0000
        /*0014*/ 	.byte	0x00, 0xf0, 0x41, 0x07


	//----- nvinfo : EIATTR_SPARSE_MMA_MASK
	.align		4
.L_846:
        /*0018*/ 	.byte	0x03, 0x50
        /*001a*/ 	.short	0x0000


	//----- nvinfo : EIATTR_MAXREG_COUNT
	.align		4
        /*001c*/ 	.byte	0x03, 0x1b
        /*001e*/ 	.short	0x00ff


	//----- nvinfo : EIATTR_NUM_BARRIERS
	.align		4
        /*0020*/ 	.byte	0x02, 0x4c
        /*0022*/ 	.byte	0x01
	.zero		1


	//----- nvinfo : EIATTR_MERCURY_ISA_VERSION
	.align		4
        /*0024*/ 	.byte	0x03, 0x5f
        /*0026*/ 	.short	0x0101


	//----- nvinfo : EIATTR_COOP_GROUP_MASK_REGIDS
	.align		4
        /*0028*/ 	.byte	0x04, 0x29
        /*002a*/ 	.short	(.L_848 - .L_847)


	//   ....[0]....
.L_847:
        /*002c*/ 	.word	0xffffffff


	//   ....[1]....
        /*0030*/ 	.word	0xffffffff


	//   ....[2]....
        /*0034*/ 	.word	0xffffffff


	//   ....[3]....
        /*0038*/ 	.word	0xffffffff


	//   ....[4]....
        /*003c*/ 	.word	0xffffffff


	//   ....[5]....
        /*0040*/ 	.word	0xffffffff


	//   ....[6]....
        /*0044*/ 	.word	0xffffffff


	//   ....[7]....
        /*0048*/ 	.word	0xffffffff


	//   ....[8]....
        /*004c*/ 	.word	0xffffffff


	//   ....[9]....
        /*0050*/ 	.word	0xffffffff


	//   ....[10]....
        /*0054*/ 	.word	0xffffffff


	//   ....[11]....
        /*0058*/ 	.word	0xffffffff


	//   ....[12]....
        /*005c*/ 	.word	0xffffffff


	//   ....[13]....
        /*0060*/ 	.word	0xffffffff


	//   ....[14]....
        /*0064*/ 	.word	0xffffffff


	//   ....[15]....
        /*0068*/ 	.word	0xffffffff


	//   ....[16]....
        /*006c*/ 	.word	0xffffffff


	//   ....[17]....
        /*0070*/ 	.word	0xffffffff


	//   ....[18]....
        /*0074*/ 	.word	0xffffffff


	//   ....[19]....
        /*0078*/ 	.word	0xffffffff


	//   ....[20]....
        /*007c*/ 	.word	0xffffffff


	//   ....[21]....
        /*0080*/ 	.word	0xffffffff


	//   ....[22]....
        /*0084*/ 	.word	0xffffffff


	//   ....[23]....
        /*0088*/ 	.word	0xffffffff


	//   ....[24]....
        /*008c*/ 	.word	0xffffffff


	//   ....[25]....
        /*0090*/ 	.word	0xffffffff


	//   ....[26]....
        /*0094*/ 	.word	0xffffffff


	//   ....[27]....
        /*0098*/ 	.word	0xffffffff


	//   ....[28]....
        /*009c*/ 	.word	0xffffffff


	//   ....[29]....
        /*00a0*/ 	.word	0xffffffff


	//   ....[30]....
        /*00a4*/ 	.word	0xffffffff


	//   ....[31]....
        /*00a8*/ 	.word	0xffffffff


	//   ....[32]....
        /*00ac*/ 	.word	0xffffffff


	//   ....[33]....
        /*00b0*/ 	.word	0xffffffff


	//   ....[34]....
        /*00b4*/ 	.word	0xffffffff


	//   ....[35]....
        /*00b8*/ 	.word	0xffffffff


	//   ....[36]....
        /*00bc*/ 	.word	0xffffffff


	//   ....[37]....
        /*00c0*/ 	.word	0xffffffff


	//   ....[38]....
        /*00c4*/ 	.word	0xffffffff


	//   ....[39]....
        /*00c8*/ 	.word	0xffffffff


	//   ....[40]....
        /*00cc*/ 	.word	0xffffffff


	//   ....[41]....
        /*00d0*/ 	.word	0xffffffff


	//   ....[42]....
        /*00d4*/ 	.word	0xffffffff


	//   ....[43]....
        /*00d8*/ 	.word	0xffffffff


	//   ....[44]....
        /*00dc*/ 	.word	0xffffffff


	//   ....[45]....
        /*00e0*/ 	.word	0xffffffff


	//   ....[46]....
        /*00e4*/ 	.word	0xffffffff


	//   ....[47]....
        /*00e8*/ 	.word	0xffffffff


	//   ....[48]....
        /*00ec*/ 	.word	0xffffffff


	//   ....[49]....
        /*00f0*/ 	.word	0xffffffff


	//   ....[50]....
        /*00f4*/ 	.word	0xffffffff


	//   ....[51]....
        /*00f8*/ 	.word	0xffffffff


	//   ....[52]....
        /*00fc*/ 	.word	0xffffffff


	//   ....[53]....
        /*0100*/ 	.word	0xffffffff


	//   ....[54]....
        /*0104*/ 	.word	0xffffffff


	//   ....[55]....
        /*0108*/ 	.word	0xffffffff


	//----- nvinfo : EIATTR_COOP_GROUP_INSTR_OFFSETS
	.align		4
.L_848:
        /*010c*/ 	.byte	0x04, 0x28
        /*010e*/ 	.short	(.L_850 - .L_849)


	//   ....[0]....
.L_849:
        /*0110*/ 	.word	0x00003ab0


	//   ....[1]....
        /*0114*/ 	.word	0x00003b10


	//   ....[2]....
        /*0118*/ 	.word	0x00003c90


	//   ....[3]....
        /*011c*/ 	.word	0x00003cf0


	//   ....[4]....
        /*0120*/ 	.word	0x00004410


	//   ....[5]....
        /*0124*/ 	.word	0x000044b0


	//   ....[6]....
        /*0128*/ 	.word	0x000045f0


	//   ....[7]....
        /*012c*/ 	.word	0x00004660


	//   ....[8]....
        /*0130*/ 	.word	0x000064b0


	//   ....[9]....
        /*0134*/ 	.word	0x000066d0


	//   ....[10]....
        /*0138*/ 	.word	0x00006700


	//   ....[11]....
        /*013c*/ 	.word	0x00006720


	//   ....[12]....
        /*0140*/ 	.word	0x00006730


	//   ....[13]....
        /*0144*/ 	.word	0x00006760


	//   ....[14]....
        /*0148*/ 	.word	0x00006780


	//   ....[15]....
        /*014c*/ 	.word	0x000067a0


	//   ....[16]....
        /*0150*/ 	.word	0x000092b0


	//   ....[17]....
        /*0154*/ 	.word	0x000093b0


	//   ....[18]....
        /*0158*/ 	.word	0x000093f0


	//   ....[19]....
        /*015c*/ 	.word	0x00009500


	//   ....[20]....
        /*0160*/ 	.word	0x00009520


	//   ....[21]....
        /*0164*/ 	.word	0x00009550


	//   ....[22]....
        /*0168*/ 	.word	0x00009610


	//   ....[23]....
        /*016c*/ 	.word	0x00009640


	//   ....[24]....
        /*0170*/ 	.word	0x0000c070


	//   ....[25]....
        /*0174*/ 	.word	0x0000c170


	//   ....[26]....
        /*0178*/ 	.word	0x0000c2a0


	//   ....[27]....
        /*017c*/ 	.word	0x0000c2d0


	//   ....[28]....
        /*0180*/ 	.word	0x0000c310


	//   ....[29]....
        /*0184*/ 	.word	0x0000c3d0


	//   ....[30]....
        /*0188*/ 	.word	0x0000c400


	//   ....[31]....
        /*018c*/ 	.word	0x0000c420


	//   ....[32]....
        /*0190*/ 	.word	0x0000eb80


	//   ....[33]....
        /*0194*/ 	.word	0x0000ebd0


	//   ....[34]....
        /*0198*/ 	.word	0x0000ed10


	//   ....[35]....
        /*019c*/ 	.word	0x0000ed40


	//   ....[36]....
        /*01a0*/ 	.word	0x0000f330


	//   ....[37]....
        /*01a4*/ 	.word	0x0000f430


	//   ....[38]....
        /*01a8*/ 	.word	0x0000f500


	//   ....[39]....
        /*01ac*/ 	.word	0x0000f600


	//   ....[40]....
        /*01b0*/ 	.word	0x00011e70


	//   ....[41]....
        /*01b4*/ 	.word	0x00011ec0


	//   ....[42]....
        /*01b8*/ 	.word	0x00011fd0


	//   ....[43]....
        /*01bc*/ 	.word	0x00011ff0


	//   ....[44]....
        /*01c0*/ 	.word	0x00012000


	//   ....[45]....
        /*01c4*/ 	.word	0x00012010


	//   ....[46]....
        /*01c8*/ 	.word	0x00012070


	//   ....[47]....
        /*01cc*/ 	.word	0x000120a0


	//   ....[48]....
        /*01d0*/ 	.word	0x000139e0


	//   ....[49]....
        /*01d4*/ 	.word	0x00013a20


	//   ....[50]....
        /*01d8*/ 	.word	0x00013a50


	//   ....[51]....
        /*01dc*/ 	.word	0x00013b00


	//   ....[52]....
        /*01e0*/ 	.word	0x00013b30


	//   ....[53]....
        /*01e4*/ 	.word	0x00013b60


	//   ....[54]....
        /*01e8*/ 	.word	0x00013b70


	//   ....[55]....
        /*01ec*/ 	.word	0x00013bb0


	//----- nvinfo : EIATTR_VRC_CTA_INIT_COUNT
	.align		4
.L_850:
        /*01f0*/ 	.byte	0x02, 0x4a
	.zero		1
	.zero		1


	//----- nvinfo : EIATTR_EXIT_INSTR_OFFSETS
	.align		4
        /*01f4*/ 	.byte	0x04, 0x1c
        /*01f6*/ 	.short	(.L_852 - .L_851)


	//   ....[0]....
.L_851:
        /*01f8*/ 	.word	0x00000330


	//   ....[1]....
        /*01fc*/ 	.word	0x00001720


	//   ....[2]....
        /*0200*/ 	.word	0x000017b0


	//   ....[3]....
        /*0204*/ 	.word	0x00015de0


	//   ....[4]....
        /*0208*/ 	.word	0x00015ed0


	//----- nvinfo : EIATTR_CRS_STACK_SIZE
	.align		4
.L_852:
        /*020c*/ 	.byte	0x04, 0x1e
        /*020e*/ 	.short	(.L_854 - .L_853)
.L_853:
        /*0210*/ 	.word	0x00000000


	//----- nvinfo : EIATTR_CBANK_PARAM_SIZE
	.align		4
.L_854:
        /*0214*/ 	.byte	0x03, 0x19
        /*0216*/ 	.short	0x01d0


	//----- nvinfo : EIATTR_PARAM_CBANK
	.align		4
        /*0218*/ 	.byte	0x04, 0x0a
        /*021a*/ 	.short	(.L_856 - .L_855)
	.align		4
.L_855:
        /*021c*/ 	.word	index@(.nv.constant0._ZN5flash16flash_fwd_kernelI23Flash_fwd_kernel_traitsILi128ELi128ELi32ELi4ELb0ELb0EN7cutlass10bfloat16_tE19Flash_kernel_traitsILi128ELi128ELi32ELi4ES3_EELb0ELb0ELb1ELb0ELb0ELb1ELb1ELb0EEEvNS_16Flash_fwd_paramsE)
        /*0220*/ 	.short	0x0380
        /*0222*/ 	.short	0x01d0


	//----- nvinfo : EIATTR_SW_WAR
	.align		4
.L_856:
        /*0224*/ 	.byte	0x04, 0x36
        /*0226*/ 	.short	(.L_858 - .L_857)
.L_857:
        /*0228*/ 	.word	0x00000008
.L_858:


//--------------------- .nv.info._ZN5flash16flash_fwd_kernelI23Flash_fwd_kernel_traitsILi128ELi128ELi32ELi4ELb0ELb0EN7cutlass10bfloat16_tE19Flash_kernel_traitsILi128ELi128ELi32ELi4ES3_EELb1ELb0ELb1ELb1ELb0ELb0ELb0ELb0EEEvNS_16Flash_fwd_paramsE --------------------------
	.section	.nv.info._ZN5flash16flash_fwd_kernelI23Flash_fwd_kernel_traitsILi128ELi128ELi32ELi4ELb0ELb0EN7cutlass10bfloat16_tE19Flash_kernel_traitsILi128ELi128ELi32ELi4ES3_EELb1ELb0ELb1ELb1ELb0ELb0ELb0ELb0EEEvNS_16Flash_fwd_paramsE,"",@"SHT_CUDA_INFO"
	.sectionflags	@""
	.align	4


	//----- nvinfo : EIATTR_CUDA_API_VERSION
	.align		4
        /*0000*/ 	.byte	0x04, 0x37
        /*0002*/ 	.short	(.L_860 - .L_859)
.L_859:
        /*0004*/ 	.word	0x00000082


	//----- nvinfo : EIATTR_KPARAM_INFO
	.align		4
.L_860:
        /*0008*/ 	.byte	0x04, 0x17
        /*000a*/ 	.short	(.L_862 - .L_861)
.L_861:
        /*000c*/ 	.word	0x00000000
        /*0010*/ 	.short	0x0000
        /*0012*/ 	.short	0x0000
        /*0014*/ 	.byte	0x00, 0xf0, 0x41, 0x07


	//----- nvinfo : EIATTR_SPARSE_MMA_MASK
	.align		4
.L_862:
        /*0018*/ 	.byte	0x03, 0x50
        /*001a*/ 	.short	0x0000


	//----- nvinfo : EIATTR_MAXREG_COUNT
	.align		4
        /*001c*/ 	.byte	0x03, 0x1b
        /*001e*/ 	.short	0x00ff


	//----- nvinfo : EIATTR_NUM_BARRIERS
	.align		4
        /*0020*/ 	.byte	0x02, 0x4c
        /*0022*/ 	.byte	0x01
	.zero		1


	//----- nvinfo : EIATTR_ANNOTATIONS
	.align		4
        /*0024*/ 	.byte	0x04, 0x55
        /*0026*/ 	.short	(.L_864 - .L_863)


	//   ....[0]....
.L_863:
        /* <DEDUP_REMOVED lines=60> */


	//----- nvinfo : EIATTR_MERCURY_ISA_VERSION
	.align		4
.L_864:
        /*03d0*/ 	.byte	0x03, 0x5f
        /*03d2*/ 	.short	0x0101


	//----- nvinfo : EIATTR_COOP_GROUP_MASK_REGIDS
	.align		4
        /*03d4*/ 	.byte	0x04, 0x29
        /*03d6*/ 	.short	(.L_866 - .L_865)


	//   ....[0]....
.L_865:
        /*03d8*/ 	.word	0xffffffff


	//   ....[1]....
        /*03dc*/ 	.word	0xffffffff


	//   ....[2]....
        /*03e0*/ 	.word	0xffffffff


	//   ....[3]....
        /*03e4*/ 	.word	0xffffffff


	//   ....[4]....
        /*03e8*/ 	.word	0xffffffff


	//   ....[5]....
        /*03ec*/ 	.word	0xffffffff


	//   ....[6]....
        /*03f0*/ 	.word	0xffffffff


	//   ....[7]....
        /*03f4*/ 	.word	0xffffffff


	//   ....[8]....
        /*03f8*/ 	.word	0xffffffff


	//   ....[9]....
        /*03fc*/ 	.word	0xffffffff


	//   ....[10]....
        /*0400*/ 	.word	0xffffffff


	//   ....[11]....
        /*0404*/ 	.word	0xffffffff


	//   ....[12]....
        /*0408*/ 	.word	0xffffffff


	//   ....[13]....
        /*040c*/ 	.word	0xffffffff


	//   ....[14]....
        /*0410*/ 	.word	0xffffffff


	//   ....[15]....
        /*0414*/ 	.word	0xffffffff


	//   ....[16]....
        /*0418*/ 	.word	0xffffffff


	//   ....[17]....
        /*041c*/ 	.word	0xffffffff


	//   ....[18]....
        /*0420*/ 	.word	0xffffffff


	//   ....[19]....
        /*0424*/ 	.word	0xffffffff


	//   ....[20]....
        /*0428*/ 	.word	0xffffffff


	//   ....[21]....
        /*042c*/ 	.word	0xffffffff


	//   ....[22]....
        /*0430*/ 	.word	0xffffffff


	//   ....[23]....
        /*0434*/ 	.word	0xffffffff


	//   ....[24]....
        /*0438*/ 	.word	0xffffffff


	//   ....[25]....
        /*043c*/ 	.word	0xffffffff


	//   ....[26]....
        /*0440*/ 	.word	0xffffffff


	//   ....[27]....
        /*0444*/ 	.word	0xffffffff


	//   ....[28]....
        /*0448*/ 	.word	0xffffffff


	//   ....[29]....
        /*044c*/ 	.word	0xffffffff


	//   ....[30]....
        /*0450*/ 	.word	0xffffffff


	//   ....[31]....
        /*0454*/ 	.word	0xffffffff


	//   ....[32]....
        /*0458*/ 	.word	0xffffffff


	//   ....[33]....
        /*045c*/ 	.word	0xffffffff


	//   ....[34]....
        /*0460*/ 	.word	0xffffffff


	//   ....[35]....
        /*0464*/ 	.word	0xffffffff


	//   ....[36]....
        /*0468*/ 	.word	0xffffffff


	//   ....[37]....
        /*046c*/ 	.word	0xffffffff


	//   ....[38]....
        /*0470*/ 	.word	0xffffffff


	//   ....[39]....
        /*0474*/ 	.word	0xffffffff


	//   ....[40]....
        /*0478*/ 	.word	0xffffffff


	//   ....[41]....
        /*047c*/ 	.word	0xffffffff


	//   ....[42]....
        /*0480*/ 	.word	0xffffffff


	//   ....[43]....
        /*0484*/ 	.word	0xffffffff


	//   ....[44]....
        /*0488*/ 	.word	0xffffffff


	//   ....[45]....
        /*048c*/ 	.word	0xffffffff


	//   ....[46]....
        /*0490*/ 	.word	0xffffffff


	//   ....[47]....
        /*0494*/ 	.word	0xffffffff


	//   ....[48]....
        /*0498*/ 	.word	0xffffffff


	//   ....[49]....
        /*049c*/ 	.word	0xffffffff


	//   ....[50]....
        /*04a0*/ 	.word	0xffffffff


	//   ....[51]....
        /*04a4*/ 	.word	0xffffffff


	//   ....[52]....
        /*04a8*/ 	.word	0xffffffff


	//   ....[53]....
        /*04ac*/ 	.word	0xffffffff


	//   ....[54]....
        /*04b0*/ 	.word	0xffffffff


	//   ....[55]....
        /*04b4*/ 	.word	0xffffffff


	//----- nvinfo : EIATTR_COOP_GROUP_INSTR_OFFSETS
	.align		4
.L_866:
        /*04b8*/ 	.byte	0x04, 0x28
        /*04ba*/ 	.short	(.L_868 - .L_867)


	//   ....[0]....
.L_867:
        /*04bc*/ 	.word	0x00005410


	//   ....[1]....
        /*04c0*/ 	.word	0x000054d0


	//   ....[2]....
        /*04c4*/ 	.word	0x000055f0


	//   ....[3]....
        /*04c8*/ 	.word	0x00005680


	//   ....[4]....
        /*04cc*/ 	.word	0x000066a0


	//   ....[5]....
        /*04d0*/ 	.word	0x000067c0


	//   ....[6]....
        /*04d4*/ 	.word	0x00006860


	//   ....[7]....
        /*04d8*/ 	.word	0x00006920


	//   ....[8]....
        /*04dc*/ 	.word	0x00009a90


	//   ....[9]....
        /*04e0*/ 	.word	0x00009af0


	//   ....[10]....
        /*04e4*/ 	.word	0x00009b20


	//   ....[11]....
        /*04e8*/ 	.word	0x00009b50


	//   ....[12]....
        /*04ec*/ 	.word	0x00009c20


	//   ....[13]....
        /*04f0*/ 	.word	0x00009c50


	//   ....[14]....
        /*04f4*/ 	.word	0x00009c80


	//   ....[15]....
        /*04f8*/ 	.word	0x00009cf0


	//   ....[16]....
        /*04fc*/ 	.word	0x0000e070


	//   ....[17]....
        /*0500*/ 	.word	0x0000e0b0


	//   ....[18]....
        /*0504*/ 	.word	0x0000e0f0


	//   ....[19]....
        /*0508*/ 	.word	0x0000e1b0


	//   ....[20]....
        /*050c*/ 	.word	0x0000e220


	//   ....[21]....
        /*0510*/ 	.word	0x0000e250


	//   ....[22]....
        /*0514*/ 	.word	0x0000e2b0


	//   ....[23]....
        /*0518*/ 	.word	0x0000e350


	//   ....[24]....
        /*051c*/ 	.word	0x000126d0


	//   ....[25]....
        /*0520*/ 	.word	0x000127c0


	//   ....[26]....
        /*0524*/ 	.word	0x00012800


	//   ....[27]....
        /*0528*/ 	.word	0x00012880


	//   ....[28]....
        /*052c*/ 	.word	0x00012930


	//   ....[29]....
        /*0530*/ 	.word	0x000129c0


	//   ....[30]....
        /*0534*/ 	.word	0x000129f0


	//   ....[31]....
        /*0538*/ 	.word	0x00012a20


	//   ....[32]....
        /*053c*/ 	.word	0x00016d20


	//   ....[33]....
        /*0540*/ 	.word	0x00016df0


	//   ....[34]....
        /*0544*/ 	.word	0x00016e70


	//   ....[35]....
        /*0548*/ 	.word	0x00016eb0


	//   ....[36]....
        /*054c*/ 	.word	0x00016ee0


	//   ....[37]....
        /*0550*/ 	.word	0x00017010


	//   ....[38]....
        /*0554*/ 	.word	0x00017050


	//   ....[39]....
        /*0558*/ 	.word	0x00017080


	//   ....[40]....
        /*055c*/ 	.word	0x0001b530


	//   ....[41]....
        /*0560*/ 	.word	0x0001b630


	//   ....[42]....
        /*0564*/ 	.word	0x0001b6d0


	//   ....[43]....
        /*0568*/ 	.word	0x0001b700


	//   ....[44]....
        /*056c*/ 	.word	0x0001b7e0


	//   ....[45]....
        /*0570*/ 	.word	0x0001b820


	//   ....[46]....
        /*0574*/ 	.word	0x0001b930


	//   ....[47]....
        /*0578*/ 	.word	0x0001baa0


	//   ....[48]....
        /*057c*/ 	.word	0x0001d7c0


	//   ....[49]....
        /*0580*/ 	.word	0x0001d7d0


	//   ....[50]....
        /*0584*/ 	.word	0x0001d7e0


	//   ....[51]....
        /*0588*/ 	.word	0x0001d820


	//   ....[52]....
        /*058c*/ 	.word	0x0001d840


	//   ....[53]....
        /*0590*/ 	.word	0x0001d850


	//   ....[54]....
        /*0594*/ 	.word	0x0001d860


	//   ....[55]....
        /*0598*/ 	.word	0x0001d8c0


	//----- nvinfo : EIATTR_VRC_CTA_INIT_COUNT
	.align		4
.L_868:
        /*059c*/ 	.byte	0x02, 0x4a
	.zero		1
	.zero		1


	//----- nvinfo : EIATTR_EXIT_INSTR_OFFSETS
	.align		4
        /*05a0*/ 	.byte	0x04, 0x1c
        /*05a2*/ 	.short	(.L_870 - .L_869)


	//   ....[0]....
.L_869:
        /*05a4*/ 	.word	0x00000620


	//   ....[1]....
        /*05a8*/ 	.word	0x00001b70


	//   ....[2]....
        /*05ac*/ 	.word	0x00001c00


	//   ....[3]....
        /*05b0*/ 	.word	0x0001fc00


	//   ....[4]....
        /*05b4*/ 	.word	0x0001fd20


	//   ....[5]....
        /*05b8*/ 	.word	0x0001fd40


	//----- nvinfo : EIATTR_CRS_STACK_SIZE
	.align		4
.L_870:
        /*05bc*/ 	.byte	0x04, 0x1e
        /*05be*/ 	.short	(.L_872 - .L_871)
.L_871:
        /*05c0*/ 	.word	0x00000000


	//----- nvinfo : EIATTR_CBANK_PARAM_SIZE
	.align		4
.L_872:
        /*05c4*/ 	.byte	0x03, 0x19
        /*05c6*/ 	.short	0x01d0


	//----- nvinfo : EIATTR_PARAM_CBANK
	.align		4
        /*05c8*/ 	.byte	0x04, 0x0a
        /*05ca*/ 	.short	(.L_874 - .L_873)
	.align		4
.L_873:
        /*05cc*/ 	.word	index@(.nv.constant0._ZN5flash16flash_fwd_kernelI23Flash_fwd_kernel_traitsILi128ELi128ELi32ELi4ELb0ELb0EN7cutlass10bfloat16_tE19Flash_kernel_traitsILi128ELi128ELi32ELi4ES3_EELb1ELb0ELb1ELb1ELb0ELb0ELb0ELb0EEEvNS_16Flash_fwd_paramsE)
        /*05d0*/ 	.short	0x0380
        /*05d2*/ 	.short	0x01d0


	//----- nvinfo : EIATTR_SW_WAR
	.align		4
.L_874:
        /*05d4*/ 	.byte	0x04, 0x36
        /*05d6*/ 	.short	(.L_876 - .L_875)
.L_875:
        /*05d8*/ 	.word	0x00000008
.L_876:


//--------------------- .nv.info._ZN5flash16flash_fwd_kernelI23Flash_fwd_kernel_traitsILi128ELi128ELi32ELi4ELb0ELb0EN7cutlass10bfloat16_tE19Flash_kernel_traitsILi128ELi128ELi32ELi4ES3_EELb1ELb0ELb1ELb0ELb0ELb0ELb0ELb1EEEvNS_16Flash_fwd_paramsE --------------------------
	.section	.nv.info._ZN5flash16flash_fwd_kernelI23Flash_fwd_kernel_traitsILi128ELi128ELi32ELi4ELb0ELb0EN7cutlass10bfloat16_tE19Flash_kernel_traitsILi128ELi128ELi32ELi4ES3_EELb1ELb0ELb1ELb0ELb0ELb0ELb0ELb1EEEvNS_16Flash_fwd_paramsE,"",@"SHT_CUDA_INFO"
	.sectionflags	@""
	.align	4


	//----- nvinfo : EIATTR_CUDA_API_VERSION
	.align		4
        /*0000*/ 	.byte	0x04, 0x37
        /*0002*/ 	.short	(.L_878 - .L_877)
.L_877:
        /*0004*/ 	.word	0x00000082


	//----- nvinfo : EIATTR_KPARAM_INFO
	.align		4
.L_878:
        /*0008*/ 	.byte	0x04, 0x17
        /*000a*/ 	.short	(.L_880 - .L_879)
.L_879:
        /*000c*/ 	.word	0x00000000
        /*0010*/ 	.short	0x0000
        /*0012*/ 	.short	0x0000
        /*0014*/ 	.byte	0x00, 0xf0, 0x41, 0x07


	//----- nvinfo : EIATTR_SPARSE_MMA_MASK
	.align		4
.L_880:
        /*0018*/ 	.byte	0x03, 0x50
        /*001a*/ 	.short	0x0000


	//----- nvinfo : EIATTR_MAXREG_COUNT
	.align		4
        /*001c*/ 	.byte	0x03, 0x1b
        /*001e*/ 	.short	0x00ff


	//----- nvinfo : EIATTR_NUM_BARRIERS
	.align		4
        /*0020*/ 	.byte	0x02, 0x4c
        /*0022*/ 	.byte	0x01
	.zero		1


	//----- nvinfo : EIATTR_ANNOTATIONS
	.align		4
        /*0024*/ 	.byte	0x04, 0x55
        /*0026*/ 	.short	(.L_882 - .L_881)


	//   ....[0]....
.L_881:
        /* <DEDUP_REMOVED lines=47> */


	//----- nvinfo : EIATTR_MERCURY_ISA_VERSION
	.align		4
.L_882:
        /*0308*/ 	.byte	0x03, 0x5f
        /*030a*/ 	.short	0x0101


	//----- nvinfo : EIATTR_COOP_GROUP_MASK_REGIDS
	.align		4
        /*030c*/ 	.byte	0x04, 0x29
        /*030e*/ 	.short	(.L_884 - .L_883)


	//   ....[0]....
.L_883:
        /*0310*/ 	.word	0xffffffff


	//   ....[1]....
        /*0314*/ 	.word	0xffffffff


	//   ....[2]....
        /*0318*/ 	.word	0xffffffff


	//   ....[3]....
        /*031c*/ 	.word	0xffffffff


	//   ....[4]....
        /*0320*/ 	.word	0xffffffff


	//   ....[5]....
        /*0324*/ 	.word	0xffffffff


	//   ....[6]....
        /*0328*/ 	.word	0xffffffff


	//   ....[7]....
        /*032c*/ 	.word	0xffffffff


	//   ....[8]....
        /*0330*/ 	.word	0xffffffff


	//   ....[9]....
        /*0334*/ 	.word	0xffffffff


	//   ....[10]....
        /*0338*/ 	.word	0xffffffff


	//   ....[11]....
        /*033c*/ 	.word	0xffffffff


	//   ....[12]....
        /*0340*/ 	.word	0xffffffff


	//   ....[13]....
        /*0344*/ 	.word	0xffffffff


	//   ....[14]....
        /*0348*/ 	.word	0xffffffff


	//   ....[15]....
        /*034c*/ 	.word	0xffffffff


	//   ....[16]....
        /*0350*/ 	.word	0xffffffff


	//   ....[17]....
        /*0354*/ 	.word	0xffffffff


	//   ....[18]....
        /*0358*/ 	.word	0xffffffff


	//   ....[19]....
        /*035c*/ 	.word	0xffffffff


	//   ....[20]....
        /*0360*/ 	.word	0xffffffff


	//   ....[21]....
        /*0364*/ 	.word	0xffffffff


	//   ....[22]....
        /*0368*/ 	.word	0xffffffff


	//   ....[23]....
        /*036c*/ 	.word	0xffffffff


	//   ....[24]....
        /*0370*/ 	.word	0xffffffff


	//   ....[25]....
        /*0374*/ 	.word	0xffffffff


	//   ....[26]....
        /*0378*/ 	.word	0xffffffff


	//   ....[27]....
        /*037c*/ 	.word	0xffffffff


	//   ....[28]....
        /*0380*/ 	.word	0xffffffff


	//   ....[29]....
        /*0384*/ 	.word	0xffffffff


	//   ....[30]....
        /*0388*/ 	.word	0xffffffff


	//   ....[31]....
        /*038c*/ 	.word	0xffffffff


	//   ....[32]....
        /*0390*/ 	.word	0xffffffff


	//   ....[33]....
        /*0394*/ 	.word	0xffffffff


	//   ....[34]....
        /*0398*/ 	.word	0xffffffff


	//   ....[35]....
        /*039c*/ 	.word	0xffffffff


	//   ....[36]....
        /*03a0*/ 	.word	0xffffffff


	//   ....[37]....
        /*03a4*/ 	.word	0xffffffff


	//   ....[38]....
        /*03a8*/ 	.word	0xffffffff


	//   ....[39]....
        /*03ac*/ 	.word	0xffffffff


	//   ....[40]....
        /*03b0*/ 	.word	0xffffffff


	//   ....[41]....
        /*03b4*/ 	.word	0xffffffff


	//   ....[42]....
        /*03b8*/ 	.word	0xffffffff


	//   ....[43]....
        /*03bc*/ 	.word	0xffffffff


	//   ....[44]....
        /*03c0*/ 	.word	0xffffffff


	//   ....[45]....
        /*03c4*/ 	.word	0xffffffff


	//   ....[46]....
        /*03c8*/ 	.word	0xffffffff


	//   ....[47]....
        /*03cc*/ 	.word	0xffffffff


	//   ....[48]....
        /*03d0*/ 	.word	0xffffffff


	//   ....[49]....
        /*03d4*/ 	.word	0xffffffff


	//   ....[50]....
        /*03d8*/ 	.word	0xffffffff


	//   ....[51]....
        /*03dc*/ 	.word	0xffffffff


	//   ....[52]....
        /*03e0*/ 	.word	0xffffffff


	//   ....[53]....
        /*03e4*/ 	.word	0xffffffff


	//   ....[54]....
        /*03e8*/ 	.word	0xffffffff


	//   ....[55]....
        /*03ec*/ 	.word	0xffffffff


	//----- nvinfo : EIATTR_COOP_GROUP_INSTR_OFFSETS
	.align		4
.L_884:
        /*03f0*/ 	.byte	0x04, 0x28
        /*03f2*/ 	.short	(.L_886 - .L_885)


	//   ....[0]....
.L_885:
        /*03f4*/ 	.word	0x00004f90


	//   ....[1]....
        /*03f8*/ 	.word	0x00005030


	//   ....[2]....
        /*03fc*/ 	.word	0x00005060


	//   ....[3]....
        /*0400*/ 	.word	0x000050b0


	//   ....[4]....
        /*0404*/ 	.word	0x000051d0


	//   ....[5]....
        /*0408*/ 	.word	0x00005210


	//   ....[6]....
        /*040c*/ 	.word	0x00005250


	//   ....[7]....
        /*0410*/ 	.word	0x00005280


	//   ....[8]....
        /*0414*/ 	.word	0x00008b40


	//   ....[9]....
        /*0418*/ 	.word	0x00008b80


	//   ....[10]....
        /*041c*/ 	.word	0x00008c90


	//   ....[11]....
        /*0420*/ 	.word	0x00008cc0


	//   ....[12]....
        /*0424*/ 	.word	0x00008f30


	//   ....[13]....
        /*0428*/ 	.word	0x00008f70


	//   ....[14]....
        /*042c*/ 	.word	0x00009040


	//   ....[15]....
        /*0430*/ 	.word	0x00009080


	//   ....[16]....
        /*0434*/ 	.word	0x0000d310


	//   ....[17]....
        /*0438*/ 	.word	0x0000d370


	//   ....[18]....
        /*043c*/ 	.word	0x0000d4e0


	//   ....[19]....
        /*0440*/ 	.word	0x0000d4f0


	//   ....[20]....
        /*0444*/ 	.word	0x0000d590


	//   ....[21]....
        /*0448*/ 	.word	0x0000d5c0


	//   ....[22]....
        /*044c*/ 	.word	0x0000d740


	//   ....[23]....
        /*0450*/ 	.word	0x0000d860


	//   ....[24]....
        /*0454*/ 	.word	0x000117a0


	//   ....[25]....
        /*0458*/ 	.word	0x00011980


	//   ....[26]....
        /*045c*/ 	.word	0x00011bb0


	//   ....[27]....
        /*0460*/ 	.word	0x00011ce0


	//   ....[28]....
        /*0464*/ 	.word	0x00011ff0


	//   ....[29]....
        /*0468*/ 	.word	0x00012070


	//   ....[30]....
        /*046c*/ 	.word	0x00012440


	//   ....[31]....
        /*0470*/ 	.word	0x00012600


	//   ....[32]....
        /*0474*/ 	.word	0x00015dd0


	//   ....[33]....
        /*0478*/ 	.word	0x00015f40


	//   ....[34]....
        /*047c*/ 	.word	0x00016010


	//   ....[35]....
        /*0480*/ 	.word	0x00016120


	//   ....[36]....
        /*0484*/ 	.word	0x00016490


	//   ....[37]....
        /*0488*/ 	.word	0x00016500


	//   ....[38]....
        /*048c*/ 	.word	0x000165c0


	//   ....[39]....
        /*0490*/ 	.word	0x00016610


	//   ....[40]....
        /*0494*/ 	.word	0x0001aad0


	//   ....[41]....
        /*0498*/ 	.word	0x0001aaf0


	//   ....[42]....
        /*049c*/ 	.word	0x0001ab00


	//   ....[43]....
        /*04a0*/ 	.word	0x0001ab10


	//   ....[44]....
        /*04a4*/ 	.word	0x0001ab50


	//   ....[45]....
        /*04a8*/ 	.word	0x0001ab70


	//   ....[46]....
        /*04ac*/ 	.word	0x0001ab90


	//   ....[47]....
        /*04b0*/ 	.word	0x0001b020


	//   ....[48]....
        /*04b4*/ 	.word	0x0001d970


	//   ....[49]....
        /*04b8*/ 	.word	0x0001d980


	//   ....[50]....
        /*04bc*/ 	.word	0x0001d990


	//   ....[51]....
        /*04c0*/ 	.word	0x0001d9a0


	//   ....[52]....
        /*04c4*/ 	.word	0x0001d9d0


	//   ....[53]....
        /*04c8*/ 	.word	0x0001d9f0


	//   ....[54]....
        /*04cc*/ 	.word	0x0001da10


	//   ....[55]....
        /*04d0*/ 	.word	0x0001da20


	//----- nvinfo : EIATTR_VRC_CTA_INIT_COUNT
	.align		4
.L_886:
        /*04d4*/ 	.byte	0x02, 0x4a
	.zero		1
	.zero		1


	//----- nvinfo : EIATTR_EXIT_INSTR_OFFSETS
	.align		4
        /*04d8*/ 	.byte	0x04, 0x1c
        /*04da*/ 	.short	(.L_888 - .L_887)


	//   ....[0]....
.L_887:
        /*04dc*/ 	.word	0x00000640


	//   ....[1]....
        /*04e0*/ 	.word	0x00001b80


	//   ....[2]....
        /*04e4*/ 	.word	0x00001c10


	//   ....[3]....
        /*04e8*/ 	.word	0x0001fde0


	//   ....[4]....
        /*04ec*/ 	.word	0x0001fef0


	//   ....[5]....
        /*04f0*/ 	.word	0x0001ff10


	//----- nvinfo : EIATTR_CRS_STACK_SIZE
	.align		4
.L_888:
        /*04f4*/ 	.byte	0x04, 0x1e
        /*04f6*/ 	.short	(.L_890 - .L_889)
.L_889:
        /*04f8*/ 	.word	0x00000000


	//----- nvinfo : EIATTR_CBANK_PARAM_SIZE
	.align		4
.L_890:
        /*04fc*/ 	.byte	0x03, 0x19
        /*04fe*/ 	.short	0x01d0


	//----- nvinfo : EIATTR_PARAM_CBANK
	.align		4
        /*0500*/ 	.byte	0x04, 0x0a
        /*0502*/ 	.short	(.L_892 - .L_891)
	.align		4
.L_891:
        /*0504*/ 	.word	index@(.nv.constant0._ZN5flash16flash_fwd_kernelI23Flash_fwd_kernel_traitsILi128ELi128ELi32ELi4ELb0ELb0EN7cutlass10bfloat16_tE19Flash_kernel_traitsILi128ELi128ELi32ELi4ES3_EELb1ELb0ELb1ELb0ELb0ELb0ELb0ELb1EEEvNS_16Flash_fwd_paramsE)
        /*0508*/ 	.short	0x0380
        /*050a*/ 	.short	0x01d0


	//----- nvinfo : EIATTR_SW_WAR
	.align		4
.L_892:
        /*050c*/ 	.byte	0x04, 0x36
        /*050e*/ 	.short	(.L_894 - .L_893)
.L_893:
        /*0510*/ 	.word	0x00000008
.L_894:


//--------------------- .nv.info._ZN5flash16flash_fwd_kernelI23Flash_fwd_kernel_traitsILi128ELi128ELi32ELi4ELb0ELb0EN7cutlass10bfloat16_tE19Flash_kernel_traitsILi128ELi128ELi32ELi4ES3_EELb0ELb0ELb1ELb0ELb0ELb0ELb1ELb0EEEvNS_16Flash_fwd_paramsE --------------------------
	.section	.nv.info._ZN5flash16flash_fwd_kernelI23Flash_fwd_kernel_traitsILi128ELi128ELi32ELi4ELb0ELb0EN7cutlass10bfloat16_tE19Flash_kernel_traitsILi128ELi128ELi32ELi4ES3_EELb0ELb0ELb1ELb0ELb0ELb0ELb1ELb0EEEvNS_16Flash_fwd_paramsE,"",@"SHT_CUDA_INFO"
	.sectionflags	@""
	.align	4


	//----- nvinfo : EIATTR_CUDA_API_VERSION
	.align		4
        /*0000*/ 	.byte	0x04, 0x37
        /*0002*/ 	.short	(.L_896 - .L_895)
.L_895:
        /*0004*/ 	.word	0x00000082


	//----- nvinfo : EIATTR_KPARAM_INFO
	.align		4
.L_896:
        /*0008*/ 	.byte	0x04, 0x17
        /*000a*/ 	.short	(.L_898 - .L_897)
.L_897:
        /*000c*/ 	.word	0x00000000
        /*0010*/ 	.short	0x0000
        /*0012*/ 	.short	0x0000
        /*0014*/ 	.byte	0x00, 0xf0, 0x41, 0x07


	//----- nvinfo : EIATTR_SPARSE_MMA_MASK
	.align		4
.L_898:
        /*0018*/ 	.byte	0x03, 0x50
        /*001a*/ 	.short	0x0000


	//----- nvinfo : EIATTR_MAXREG_COUNT
	.align		4
        /*001c*/ 	.byte	0x03, 0x1b
        /*001e*/ 	.short	0x00ff


	//----- nvinfo : EIATTR_NUM_BARRIERS
	.align		4
        /*0020*/ 	.byte	0x02, 0x4c
        /*0022*/ 	.byte	0x01
	.zero		1


	//----- nvinfo : EIATTR_ANNOTATIONS
	.align		4
        /*0024*/ 	.byte	0x04, 0x55
        /*0026*/ 	.short	(.L_900 - .L_899)


	//   ....[0]....
.L_899:
        /* <DEDUP_REMOVED lines=34> */


	//----- nvinfo : EIATTR_MERCURY_ISA_VERSION
	.align		4
.L_900:
        /*0230*/ 	.byte	0x03, 0x5f
        /*0232*/ 	.short	0x0101


	//----- nvinfo : EIATTR_COOP_GROUP_MASK_REGIDS
	.align		4
        /*0234*/ 	.byte	0x04, 0x29
        /*0236*/ 	.short	(.L_902 - .L_901)


	//   ....[0]....
.L_901:
        /*0238*/ 	.word	0xffffffff


	//   ....[1]....
        /*023c*/ 	.word	0xffffffff


	//   ....[2]....
        /*0240*/ 	.word	0xffffffff


	//   ....[3]....
        /*0244*/ 	.word	0xffffffff


	//   ....[4]....
        /*0248*/ 	.word	0xffffffff


	//   ....[5]....
        /*024c*/ 	.word	0xffffffff


	//   ....[6]....
        /*0250*/ 	.word	0xffffffff


	//   ....[7]....
        /*0254*/ 	.word	0xffffffff


	//   ....[8]....
        /*0258*/ 	.word	0xffffffff


	//   ....[9]....
        /*025c*/ 	.word	0xffffffff


	//   ....[10]....
        /*0260*/ 	.word	0xffffffff


	//   ....[11]....
        /*0264*/ 	.word	0xffffffff


	//   ....[12]....
        /*0268*/ 	.word	0xffffffff


	//   ....[13]....
        /*026c*/ 	.word	0xffffffff


	//   ....[14]....
        /*0270*/ 	.word	0xffffffff


	//   ....[15]....
        /*0274*/ 	.word	0xffffffff


	//   ....[16]....
        /*0278*/ 	.word	0xffffffff


	//   ....[17]....
        /*027c*/ 	.word	0xffffffff


	//   ....[18]....
        /*0280*/ 	.word	0xffffffff


	//   ....[19]....
        /*0284*/ 	.word	0xffffffff


	//   ....[20]....
        /*0288*/ 	.word	0xffffffff


	//   ....[21]....
        /*028c*/ 	.word	0xffffffff


	//   ....[22]....
        /*0290*/ 	.word	0xffffffff


	//   ....[23]....
        /*0294*/ 	.word	0xffffffff


	//   ....[24]....
        /*0298*/ 	.word	0xffffffff


	//   ....[25]....
        /*029c*/ 	.word	0xffffffff


	//   ....[26]....
        /*02a0*/ 	.word	0xffffffff


	//   ....[27]....
        /*02a4*/ 	.word	0xffffffff


	//   ....[28]....
        /*02a8*/ 	.word	0xffffffff


	//   ....[29]....
        /*02ac*/ 	.word	0xffffffff


	//   ....[30]....
        /*02b0*/ 	.word	0xffffffff


	//   ....[31]....
        /*02b4*/ 	.word	0xffffffff


	//   ....[32]....
        /*02b8*/ 	.word	0xffffffff


	//   ....[33]....
        /*02bc*/ 	.word	0xffffffff


	//   ....[34]....
        /*02c0*/ 	.word	0xffffffff


	//   ....[35]....
        /*02c4*/ 	.word	0xffffffff


	//   ....[36]....
        /*02c8*/ 	.word	0xffffffff


	//   ....[37]....
        /*02cc*/ 	.word	0xffffffff


	//   ....[38]....
        /*02d0*/ 	.word	0xffffffff


	//   ....[39]....
        /*02d4*/ 	.word	0xffffffff


	//   ....[40]....
        /*02d8*/ 	.word	0xffffffff


	//   ....[41]....
        /*02dc*/ 	.word	0xffffffff


	//   ....[42]....
        /*02e0*/ 	.word	0xffffffff


	//   ....[43]....
        /*02e4*/ 	.word	0xffffffff


	//   ....[44]....
        /*02e8*/ 	.word	0xffffffff


	//   ....[45]....
        /*02ec*/ 	.word	0xffffffff


	//   ....[46]....
        /*02f0*/ 	.word	0xffffffff


	//   ....[47]....
        /*02f4*/ 	.word	0xffffffff


	//   ....[48]....
        /*02f8*/ 	.word	0xffffffff


	//   ....[49]....
        /*02fc*/ 	.word	0xffffffff


	//   ....[50]....
        /*0300*/ 	.word	0xffffffff


	//   ....[51]....
        /*0304*/ 	.word	0xffffffff


	//   ....[52]....
        /*0308*/ 	.word	0xffffffff


	//   ....[53]....
        /*030c*/ 	.word	0xffffffff


	//   ....[54]....
        /*0310*/ 	.word	0xffffffff


	//   ....[55]....
        /*0314*/ 	.word	0xffffffff


	//----- nvinfo : EIATTR_COOP_GROUP_INSTR_OFFSETS
	.align		4
.L_902:
        /*0318*/ 	.byte	0x04, 0x28
        /*031a*/ 	.short	(.L_904 - .L_903)


	//   ....[0]....
.L_903:
        /*031c*/ 	.word	0x00004900


	//   ....[1]....
        /*0320*/ 	.word	0x000049a0


	//   ....[2]....
        /*0324*/ 	.word	0x00004a50


	//   ....[3]....
        /*0328*/ 	.word	0x00004a90


	//   ....[4]....
        /*032c*/ 	.word	0x00005330


	//   ....[5]....
        /*0330*/ 	.word	0x00005360


	//   ....[6]....
        /*0334*/ 	.word	0x00005460


	//   ....[7]....
        /*0338*/ 	.word	0x00005470


	//   ....[8]....
        /*033c*/ 	.word	0x00007540


	//   ....[9]....
        /*0340*/ 	.word	0x000076a0


	//   ....[10]....
        /*0344*/ 	.word	0x00007700


	//   ....[11]....
        /*0348*/ 	.word	0x00007760


	//   ....[12]....
        /*034c*/ 	.word	0x000077c0


	//   ....[13]....
        /*0350*/ 	.word	0x000077f0


	//   ....[14]....
        /*0354*/ 	.word	0x00007830


	//   ....[15]....
        /*0358*/ 	.word	0x000078b0


	//   ....[16]....
        /*035c*/ 	.word	0x0000a880


	//   ....[17]....
        /*0360*/ 	.word	0x0000a8b0


	//   ....[18]....
        /*0364*/ 	.word	0x0000a8e0


	//   ....[19]....
        /*0368*/ 	.word	0x0000a950


	//   ....[20]....
        /*036c*/ 	.word	0x0000a9c0


	//   ....[21]....
        /*0370*/ 	.word	0x0000a9f0


	//   ....[22]....
        /*0374*/ 	.word	0x0000aa00


	//   ....[23]....
        /*0378*/ 	.word	0x0000aa20


	//   ....[24]....
        /*037c*/ 	.word	0x0000d8e0


	//   ....[25]....
        /*0380*/ 	.word	0x0000da00


	//   ....[26]....
        /*0384*/ 	.word	0x0000daa0


	//   ....[27]....
        /*0388*/ 	.word	0x0000daf0


	//   ....[28]....
        /*038c*/ 	.word	0x0000db40


	//   ....[29]....
        /*0390*/ 	.word	0x0000db70


	//   ....[30]....
        /*0394*/ 	.word	0x0000dbd0


	//   ....[31]....
        /*0398*/ 	.word	0x0000dc90


	//   ....[32]....
        /*039c*/ 	.word	0x00010620


	//   ....[33]....
        /*03a0*/ 	.word	0x00010680


	//   ....[34]....
        /*03a4*/ 	.word	0x000108c0


	//   ....[35]....
        /*03a8*/ 	.word	0x00010920


	//   ....[36]....
        /*03ac*/ 	.word	0x00011270


	//   ....[37]....
        /*03b0*/ 	.word	0x000112b0


	//   ....[38]....
        /*03b4*/ 	.word	0x000113d0


	//   ....[39]....
        /*03b8*/ 	.word	0x000113e0


	//   ....[40]....
        /*03bc*/ 	.word	0x00013f20


	//   ....[41]....
        /*03c0*/ 	.word	0x00013f90


	//   ....[42]....
        /*03c4*/ 	.word	0x00013fd0


	//   ....[43]....
        /*03c8*/ 	.word	0x00014000


	//   ....[44]....
        /*03cc*/ 	.word	0x00014010


	//   ....[45]....
        /*03d0*/ 	.word	0x00014030


	//   ....[46]....
        /*03d4*/ 	.word	0x00014050


	//   ....[47]....
        /*03d8*/ 	.word	0x000140b0


	//   ....[48]....
        /*03dc*/ 	.word	0x00015870


	//   ....[49]....
        /*03e0*/ 	.word	0x00015880


	//   ....[50]....
        /*03e4*/ 	.word	0x00015890


	//   ....[51]....
        /*03e8*/ 	.word	0x000158b0


	//   ....[52]....
        /*03ec*/ 	.word	0x000158d0


	//   ....[53]....
        /*03f0*/ 	.word	0x00015900


	//   ....[54]....
        /*03f4*/ 	.word	0x00015920


	//   ....[55]....
        /*03f8*/ 	.word	0x00015980


	//----- nvinfo : EIATTR_VRC_CTA_INIT_COUNT
	.align		4
.L_904:
        /*03fc*/ 	.byte	0x02, 0x4a
	.zero		1
	.zero		1


	//----- nvinfo : EIATTR_EXIT_INSTR_OFFSETS
	.align		4
        /*0400*/ 	.byte	0x04, 0x1c
        /*0402*/ 	.short	(.L_906 - .L_905)


	//   ....[0]....
.L_905:
        /*0404*/ 	.word	0x00000350


	//   ....[1]....
        /*0408*/ 	.word	0x000018a0


	//   ....[2]....
        /*040c*/ 	.word	0x00001930


	//   ....[3]....
        /*0410*/ 	.word	0x00017de0


	//   ....[4]....
        /*0414*/ 	.word	0x00017f00


	//   ....[5]....
        /*0418*/ 	.word	0x00017f20


	//----- nvinfo : EIATTR_CRS_STACK_SIZE
	.align		4
.L_906:
        /*041c*/ 	.byte	0x04, 0x1e
        /*041e*/ 	.short	(.L_908 - .L_907)
.L_907:
        /*0420*/ 	.word	0x00000000


	//----- nvinfo : EIATTR_CBANK_PARAM_SIZE
	.align		4
.L_908:
        /*0424*/ 	.byte	0x03, 0x19
        /*0426*/ 	.short	0x01d0


	//----- nvinfo : EIATTR_PARAM_CBANK
	.align		4
        /*0428*/ 	.byte	0x04, 0x0a
        /*042a*/ 	.short	(.L_910 - .L_909)
	.align		4
.L_909:
        /*042c*/ 	.word	index@(.nv.constant0._ZN5flash16flash_fwd_kernelI23Flash_fwd_kernel_traitsILi128ELi128ELi32ELi4ELb0ELb0EN7cutlass10bfloat16_tE19Flash_kernel_traitsILi128ELi128ELi32ELi4ES3_EELb0ELb0ELb1ELb0ELb0ELb0ELb1ELb0EEEvNS_16Flash_fwd_paramsE)
        /*0430*/ 	.short	0x0380
        /*0432*/ 	.short	0x01d0


	//----- nvinfo : EIATTR_SW_WAR
	.align		4
.L_910:
        /*0434*/ 	.byte	0x04, 0x36
        /*0436*/ 	.short	(.L_912 - .L_911)
.L_911:
        /*0438*/ 	.word	0x00000008
.L_912:


//--------------------- .nv.info._ZN5flash16flash_fwd_kernelI23Flash_fwd_kernel_traitsILi128ELi128ELi32ELi4ELb0ELb0EN7cutlass10bfloat16_tE19Flash_kernel_traitsILi128ELi128ELi32ELi4ES3_EELb1ELb0ELb1ELb1ELb0ELb0ELb0ELb1EEEvNS_16Flash_fwd_paramsE --------------------------
	.section	.nv.info._ZN5flash16flash_fwd_kernelI23Flash_fwd_kernel_traitsILi128ELi128ELi32ELi4ELb0ELb0EN7cutlass10bfloat16_tE19Flash_kernel_traitsILi128ELi128ELi32ELi4ES3_EELb1ELb0ELb1ELb1ELb0ELb0ELb0ELb1EEEvNS_16Flash_fwd_paramsE,"",@"SHT_CUDA_INFO"
	.sectionflags	@""
	.align	4


	//----- nvinfo : EIATTR_CUDA_API_VERSION
	.align		4
        /*0000*/ 	.byte	0x04, 0x37
        /*0002*/ 	.short	(.L_914 - .L_913)
.L_913:
        /*0004*/ 	.word	0x00000082


	//----- nvinfo : EIATTR_KPARAM_INFO
	.align		4
.L_914:
        /*0008*/ 	.byte	0x04, 0x17
        /*000a*/ 	.short	(.L_916 - .L_915)
.L_915:
        /*000c*/ 	.word	0x00000000
        /*0010*/ 	.short	0x0000
        /*0012*/ 	.short	0x0000
        /*0014*/ 	.byte	0x00, 0xf0, 0x41, 0x07


	//----- nvinfo : EIATTR_SPARSE_MMA_MASK
	.align		4
.L_916:
        /*0018*/ 	.byte	0x03, 0x50
        /*001a*/ 	.short	0x0000


	//----- nvinfo : EIATTR_MAXREG_COUNT
	.align		4
        /*001c*/ 	.byte	0x03, 0x1b
        /*001e*/ 	.short	0x00ff


	//----- nvinfo : EIATTR_NUM_BARRIERS
	.align		4
        /*0020*/ 	.byte	0x02, 0x4c
        /*0022*/ 	.byte	0x01
	.zero		1


	//----- nvinfo : EIATTR_ANNOTATIONS
	.align		4
        /*0024*/ 	.byte	0x04, 0x55
        /*0026*/ 	.short	(.L_918 - .L_917)


	//   ....[0]....
.L_917:
        /* <DEDUP_REMOVED lines=95> */


	//----- nvinfo : EIATTR_MERCURY_ISA_VERSION
	.align		4
.L_918:
        /*0608*/ 	.byte	0x03, 0x5f
        /*060a*/ 	.short	0x0101


	//----- nvinfo : EIATTR_COOP_GROUP_MASK_REGIDS
	.align		4
        /*060c*/ 	.byte	0x04, 0x29
        /*060e*/ 	.short	(.L_920 - .L_919)


	//   ....[0]....
.L_919:
        /*0610*/ 	.word	0xffffffff


	//   ....[1]....
        /*0614*/ 	.word	0xffffffff


	//   ....[2]....
        /*0618*/ 	.word	0xffffffff


	//   ....[3]....
        /*061c*/ 	.word	0xffffffff


	//   ....[4]....
        /*0620*/ 	.word	0xffffffff


	//   ....[5]....
        /*0624*/ 	.word	0xffffffff


	//   ....[6]....
        /*0628*/ 	.word	0xffffffff


	//   ....[7]....
        /*062c*/ 	.word	0xffffffff


	//   ....[8]....
        /*0630*/ 	.word	0xffffffff


	//   ....[9]....
        /*0634*/ 	.word	0xffffffff


	//   ....[10]....
        /*0638*/ 	.word	0xffffffff


	//   ....[11]....
        /*063c*/ 	.word	0xffffffff


	//   ....[12]....
        /*0640*/ 	.word	0xffffffff


	//   ....[13]....
        /*0644*/ 	.word	0xffffffff


	//   ....[14]....
        /*0648*/ 	.word	0xffffffff


	//   ....[15]....
        /*064c*/ 	.word	0xffffffff


	//   ....[16]....
        /*0650*/ 	.word	0xffffffff


	//   ....[17]....
        /*0654*/ 	.word	0xffffffff


	//   ....[18]....
        /*0658*/ 	.word	0xffffffff


	//   ....[19]....
        /*065c*/ 	.word	0xffffffff


	//   ....[20]....
        /*0660*/ 	.word	0xffffffff


	//   ....[21]....
        /*0664*/ 	.word	0xffffffff


	//   ....[22]....
        /*0668*/ 	.word	0xffffffff


	//   ....[23]....
        /*066c*/ 	.word	0xffffffff


	//   ....[24]....
        /*0670*/ 	.word	0xffffffff


	//   ....[25]....
        /*0674*/ 	.word	0xffffffff


	//   ....[26]....
        /*0678*/ 	.word	0xffffffff


	//   ....[27]....
        /*067c*/ 	.word	0xffffffff


	//   ....[28]....
        /*0680*/ 	.word	0xffffffff


	//   ....[29]....
        /*0684*/ 	.word	0xffffffff


	//   ....[30]....
        /*0688*/ 	.word	0xffffffff


	//   ....[31]....
        /*068c*/ 	.word	0xffffffff


	//   ....[32]....
        /*0690*/ 	.word	0xffffffff


	//   ....[33]....
        /*0694*/ 	.word	0xffffffff


	//   ....[34]....
        /*0698*/ 	.word	0xffffffff


	//   ....[35]....
        /*069c*/ 	.word	0xffffffff


	//   ....[36]....
        /*06a0*/ 	.word	0xffffffff


	//   ....[37]....
        /*06a4*/ 	.word	0xffffffff


	//   ....[38]....
        /*06a8*/ 	.word	0xffffffff


	//   ....[39]....
        /*06ac*/ 	.word	0xffffffff


	//   ....[40]....
        /*06b0*/ 	.word	0xffffffff


	//   ....[41]....
        /*06b4*/ 	.word	0xffffffff


	//   ....[42]....
        /*06b8*/ 	.word	0xffffffff


	//   ....[43]....
        /*06bc*/ 	.word	0xffffffff


	//   ....[44]....
        /*06c0*/ 	.word	0xffffffff


	//   ....[45]....
        /*06c4*/ 	.word	0xffffffff


	//   ....[46]....
        /*06c8*/ 	.word	0xffffffff


	//   ....[47]....
        /*06cc*/ 	.word	0xffffffff


	//   ....[48]....
        /*06d0*/ 	.word	0xffffffff


	//   ....[49]....
        /*06d4*/ 	.word	0xffffffff


	//   ....[50]....
        /*06d8*/ 	.word	0xffffffff


	//   ....[51]....
        /*06dc*/ 	.word	0xffffffff


	//   ....[52]....
        /*06e0*/ 	.word	0xffffffff


	//   ....[53]....
        /*06e4*/ 	.word	0xffffffff


	//   ....[54]....
        /*06e8*/ 	.word	0xffffffff


	//   ....[55]....
        /*06ec*/ 	.word	0xffffffff


	//----- nvinfo : EIATTR_COOP_GROUP_INSTR_OFFSETS
	.align		4
.L_920:
        /*06f0*/ 	.byte	0x04, 0x28
        /*06f2*/ 	.short	(.L_922 - .L_921)


	//   ....[0]....
.L_921:
        /*06f4*/ 	.word	0x00005d50


	//   ....[1]....
        /*06f8*/ 	.word	0x00005d80


	//   ....[2]....
        /*06fc*/ 	.word	0x00005db0


	//   ....[3]....
        /*0700*/ 	.word	0x00005de0


	//   ....[4]....
        /*0704*/ 	.word	0x00005ec0


	//   ....[5]....
        /*0708*/ 	.word	0x00005f00


	//   ....[6]....
        /*070c*/ 	.word	0x00005f40


	//   ....[7]....
        /*0710*/ 	.word	0x00005f80


	//   ....[8]....
        /*0714*/ 	.word	0x0000a3e0


	//   ....[9]....
        /*0718*/ 	.word	0x0000a450


	//   ....[10]....
        /*071c*/ 	.word	0x0000a510


	//   ....[11]....
        /*0720*/ 	.word	0x0000a590


	//   ....[12]....
        /*0724*/ 	.word	0x0000a5b0


	//   ....[13]....
        /*0728*/ 	.word	0x0000a760


	//   ....[14]....
        /*072c*/ 	.word	0x0000a860


	//   ....[15]....
        /*0730*/ 	.word	0x0000aa60


	//   ....[16]....
        /*0734*/ 	.word	0x0000f5b0


	//   ....[17]....
        /*0738*/ 	.word	0x0000f720


	//   ....[18]....
        /*073c*/ 	.word	0x0000f850


	//   ....[19]....
        /*0740*/ 	.word	0x0000f930


	//   ....[20]....
        /*0744*/ 	.word	0x0000fa80


	//   ....[21]....
        /*0748*/ 	.word	0x0000faa0


	//   ....[22]....
        /*074c*/ 	.word	0x0000fb30


	//   ....[23]....
        /*0750*/ 	.word	0x0000fb40


	//   ....[24]....
        /*0754*/ 	.word	0x00014b60


	//   ....[25]....
        /*0758*/ 	.word	0x00014be0


	//   ....[26]....
        /*075c*/ 	.word	0x00014d50


	//   ....[27]....
        /*0760*/ 	.word	0x00014dd0


	//   ....[28]....
        /*0764*/ 	.word	0x00015070


	//   ....[29]....
        /*0768*/ 	.word	0x00015170


	//   ....[30]....
        /*076c*/ 	.word	0x00015200


	//   ....[31]....
        /*0770*/ 	.word	0x00015310


	//   ....[32]....
        /*0774*/ 	.word	0x0001a0c0


	//   ....[33]....
        /*0778*/ 	.word	0x0001a110


	//   ....[34]....
        /*077c*/ 	.word	0x0001a170


	//   ....[35]....
        /*0780*/ 	.word	0x0001a240


	//   ....[36]....
        /*0784*/ 	.word	0x0001a750


	//   ....[37]....
        /*0788*/ 	.word	0x0001a870


	//   ....[38]....
        /*078c*/ 	.word	0x0001a8e0


	//   ....[39]....
        /*0790*/ 	.word	0x0001aaa0


	//   ....[40]....
        /*0794*/ 	.word	0x0001fb00


	//   ....[41]....
        /*0798*/ 	.word	0x0001fb40


	//   ....[42]....
        /*079c*/ 	.word	0x0001fc70


	//   ....[43]....
        /*07a0*/ 	.word	0x0001fc90


	//   ....[44]....
        /*07a4*/ 	.word	0x0001fca0


	//   ....[45]....
        /*07a8*/ 	.word	0x0001fd50


	//   ....[46]....
        /*07ac*/ 	.word	0x0001fdf0


	//   ....[47]....
        /*07b0*/ 	.word	0x0001fed0


	//   ....[48]....
        /*07b4*/ 	.word	0x00022bb0


	//   ....[49]....
        /*07b8*/ 	.word	0x00022bc0


	//   ....[50]....
        /*07bc*/ 	.word	0x00022bd0


	//   ....[51]....
        /*07c0*/ 	.word	0x00022c00


	//   ....[52]....
        /*07c4*/ 	.word	0x00022c20


	//   ....[53]....
        /*07c8*/ 	.word	0x00022c30


	//   ....[54]....
        /*07cc*/ 	.word	0x00022c40


	//   ....[55]....
        /*07d0*/ 	.word	0x00022ca0


	//----- nvinfo : EIATTR_VRC_CTA_INIT_COUNT
	.align		4
.L_922:
        /*07d4*/ 	.byte	0x02, 0x4a
	.zero		1
	.zero		1


	//----- nvinfo : EIATTR_EXIT_INSTR_OFFSETS
	.align		4
        /*07d8*/ 	.byte	0x04, 0x1c
        /*07da*/ 	.short	(.L_924 - .L_923)


	//   ....[0]....
.L_923:
        /*07dc*/ 	.word	0x00000660


	//   ....[1]....
        /*07e0*/ 	.word	0x00001bb0


	//   ....[2]....
        /*07e4*/ 	.word	0x00001c40


	//   ....[3]....
        /*07e8*/ 	.word	0x00025040


	//   ....[4]....
        /*07ec*/ 	.word	0x00025160


	//   ....[5]....
        /*07f0*/ 	.word	0x00025180


	//----- nvinfo : EIATTR_CRS_STACK_SIZE
	.align		4
.L_924:
        /*07f4*/ 	.byte	0x04, 0x1e
        /*07f6*/ 	.short	(.L_926 - .L_925)
.L_925:
        /*07f8*/ 	.word	0x00000000


	//----- nvinfo : EIATTR_CBANK_PARAM_SIZE
	.align		4
.L_926:
        /*07fc*/ 	.byte	0x03, 0x19
        /*07fe*/ 	.short	0x01d0


	//----- nvinfo : EIATTR_PARAM_CBANK
	.align		4
        /*0800*/ 	.byte	0x04, 0x0a
        /*0802*/ 	.short	(.L_928 - .L_927)
	.align		4
.L_927:
        /*0804*/ 	.word	index@(.nv.constant0._ZN5flash16flash_fwd_kernelI23Flash_fwd_kernel_traitsILi128ELi128ELi32ELi4ELb0ELb0EN7cutlass10bfloat16_tE19Flash_kernel_traitsILi128ELi128ELi32ELi4ES3_EELb1ELb0ELb1ELb1ELb0ELb0ELb0ELb1EEEvNS_16Flash_fwd_paramsE)
        /*0808*/ 	.short	0x0380
        /*080a*/ 	.short	0x01d0


	//----- nvinfo : EIATTR_SW_WAR
	.align		4
.L_928:
        /*080c*/ 	.byte	0x04, 0x36
        /*080e*/ 	.short	(.L_930 - .L_929)
.L_929:
        /*0810*/ 	.word	0x00000008
.L_930:


//--------------------- .nv.info._ZN5flash16flash_fwd_kernelI23Flash_fwd_kernel_traitsILi128ELi128ELi32ELi4ELb0ELb0EN7cutlass10bfloat16_tE19Flash_kernel_traitsILi128ELi128ELi32ELi4ES3_EELb0ELb0ELb1ELb1ELb0ELb0ELb1ELb0EEEvNS_16Flash_fwd_paramsE --------------------------
	.section	.nv.info._ZN5flash16flash_fwd_kernelI23Flash_fwd_kernel_traitsILi128ELi128ELi32ELi4ELb0ELb0EN7cutlass10bfloat16_tE19Flash_kernel_traitsILi128ELi128ELi32ELi4ES3_EELb0ELb0ELb1ELb1ELb0ELb0ELb1ELb0EEEvNS_16Flash_fwd_paramsE,"",@"SHT_CUDA_INFO"
	.sectionflags	@""
	.align	4


	//----- nvinfo : EIATTR_CUDA_API_VERSION
	.align		4
        /*0000*/ 	.byte	0x04, 0x37
        /*0002*/ 	.short	(.L_932 - .L_931)
.L_931:
        /*0004*/ 	.word	0x00000082


	//----- nvinfo : EIATTR_KPARAM_INFO
	.align		4
.L_932:
        /*0008*/ 	.byte	0x04, 0x17
        /*000a*/ 	.short	(.L_934 - .L_933)
.L_933:
        /*000c*/ 	.word	0x00000000
        /*0010*/ 	.short	0x0000
        /*0012*/ 	.short	0x0000
        /*0014*/ 	.byte	0x00, 0xf0, 0x41, 0x07


	//----- nvinfo : EIATTR_SPARSE_MMA_MASK
	.align		4
.L_934:
        /*0018*/ 	.byte	0x03, 0x50
        /*001a*/ 	.short	0x0000


	//----- nvinfo : EIATTR_MAXREG_COUNT
	.align		4
        /*001c*/ 	.byte	0x03, 0x1b
        /*001e*/ 	.short	0x00ff


	//----- nvinfo : EIATTR_NUM_BARRIERS
	.align		4
        /*0020*/ 	.byte	0x02, 0x4c
        /*0022*/ 	.byte	0x01
	.zero		1


	//----- nvinfo : EIATTR_ANNOTATIONS
	.align		4
        /*0024*/ 	.byte	0x04, 0x55
        /*0026*/ 	.short	(.L_936 - .L_935)


	//   ....[0]....
.L_935:
        /* <DEDUP_REMOVED lines=27> */


	//----- nvinfo : EIATTR_MERCURY_ISA_VERSION
	.align		4
.L_936:
        /*01c8*/ 	.byte	0x03, 0x5f
        /*01ca*/ 	.short	0x0101


	//----- nvinfo : EIATTR_COOP_GROUP_MASK_REGIDS
	.align		4
        /*01cc*/ 	.byte	0x04, 0x29
        /*01ce*/ 	.short	(.L_938 - .L_937)


	//   ....[0]....
.L_937:
        /*01d0*/ 	.word	0xffffffff


	//   ....[1]....
        /*01d4*/ 	.word	0xffffffff


	//   ....[2]....
        /*01d8*/ 	.word	0xffffffff


	//   ....[3]....
        /*01dc*/ 	.word	0xffffffff


	//   ....[4]....
        /*01e0*/ 	.word	0xffffffff


	//   ....[5]....
        /*01e4*/ 	.word	0xffffffff


	//   ....[6]....
        /*01e8*/ 	.word	0xffffffff


	//   ....[7]....
        /*01ec*/ 	.word	0xffffffff


	//   ....[8]....
        /*01f0*/ 	.word	0xffffffff


	//   ....[9]....
        /*01f4*/ 	.word	0xffffffff


	//   ....[10]....
        /*01f8*/ 	.word	0xffffffff


	//   ....[11]....
        /*01fc*/ 	.word	0xffffffff


	//   ....[12]....
        /*0200*/ 	.word	0xffffffff


	//   ....[13]....
        /*0204*/ 	.word	0xffffffff


	//   ....[14]....
        /*0208*/ 	.word	0xffffffff


	//   ....[15]....
        /*020c*/ 	.word	0xffffffff


	//   ....[16]....
        /*0210*/ 	.word	0xffffffff


	//   ....[17]....
        /*0214*/ 	.word	0xffffffff


	//   ....[18]....
        /*0218*/ 	.word	0xffffffff


	//   ....[19]....
        /*021c*/ 	.word	0xffffffff


	//   ....[20]....
        /*0220*/ 	.word	0xffffffff


	//   ....[21]....
        /*0224*/ 	.word	0xffffffff


	//   ....[22]....
        /*0228*/ 	.word	0xffffffff


	//   ....[23]....
        /*022c*/ 	.word	0xffffffff


	//   ....[24]....
        /*0230*/ 	.word	0xffffffff


	//   ....[25]....
        /*0234*/ 	.word	0xffffffff


	//   ....[26]....
        /*0238*/ 	.word	0xffffffff


	//   ....[27]....
        /*023c*/ 	.word	0xffffffff


	//   ....[28]....
        /*0240*/ 	.word	0xffffffff


	//   ....[29]....
        /*0244*/ 	.word	0xffffffff


	//   ....[30]....
        /*0248*/ 	.word	0xffffffff


	//   ....[31]....
        /*024c*/ 	.word	0xffffffff


	//   ....[32]....
        /*0250*/ 	.word	0xffffffff


	//   ....[33]....
        /*0254*/ 	.word	0xffffffff


	//   ....[34]....
        /*0258*/ 	.word	0xffffffff


	//   ....[35]....
        /*025c*/ 	.word	0xffffffff


	//   ....[36]....
        /*0260*/ 	.word	0xffffffff


	//   ....[37]....
        /*0264*/ 	.word	0xffffffff


	//   ....[38]....
        /*0268*/ 	.word	0xffffffff


	//   ....[39]....
        /*026c*/ 	.word	0xffffffff


	//   ....[40]....
        /*0270*/ 	.word	0xffffffff


	//   ....[41]....
        /*0274*/ 	.word	0xffffffff


	//   ....[42]....
        /*0278*/ 	.word	0xffffffff


	//   ....[43]....
        /*027c*/ 	.word	0xffffffff


	//   ....[44]....
        /*0280*/ 	.word	0xffffffff


	//   ....[45]....
        /*0284*/ 	.word	0xffffffff


	//   ....[46]....
        /*0288*/ 	.word	0xffffffff


	//   ....[47]....
        /*028c*/ 	.word	0xffffffff


	//   ....[48]....
        /*0290*/ 	.word	0xffffffff


	//   ....[49]....
        /*0294*/ 	.word	0xffffffff


	//   ....[50]....
        /*0298*/ 	.word	0xffffffff


	//   ....[51]....
        /*029c*/ 	.word	0xffffffff


	//   ....[52]....
        /*02a0*/ 	.word	0xffffffff


	//   ....[53]....
        /*02a4*/ 	.word	0xffffffff


	//   ....[54]....
        /*02a8*/ 	.word	0xffffffff


	//   ....[55]....
        /*02ac*/ 	.word	0xffffffff


	//----- nvinfo : EIATTR_COOP_GROUP_INSTR_OFFSETS
	.align		4
.L_938:
        /*02b0*/ 	.byte	0x04, 0x28
        /*02b2*/ 	.short	(.L_940 - .L_939)


	//   ....[0]....
.L_939:
        /*02b4*/ 	.word	0x000058c0


	//   ....[1]....
        /*02b8*/ 	.word	0x00005920


	//   ....[2]....
        /*02bc*/ 	.word	0x00005a90


	//   ....[3]....
        /*02c0*/ 	.word	0x00005ac0


	//   ....[4]....
        /*02c4*/ 	.word	0x00005da0


	//   ....[5]....
        /*02c8*/ 	.word	0x00005df0


	//   ....[6]....
        /*02cc*/ 	.word	0x00005f40


	//   ....[7]....
        /*02d0*/ 	.word	0x00005fa0


	//   ....[8]....
        /*02d4*/ 	.word	0x00008b00


	//   ....[9]....
        /*02d8*/ 	.word	0x00008b80


	//   ....[10]....
        /*02dc*/ 	.word	0x00008d30


	//   ....[11]....
        /*02e0*/ 	.word	0x00008dd0


	//   ....[12]....
        /*02e4*/ 	.word	0x00009690


	//   ....[13]....
        /*02e8*/ 	.word	0x000096d0


	//   ....[14]....
        /*02ec*/ 	.word	0x00009860


	//   ....[15]....
        /*02f0*/ 	.word	0x000098a0


	//   ....[16]....
        /*02f4*/ 	.word	0x0000c610


	//   ....[17]....
        /*02f8*/ 	.word	0x0000c640


	//   ....[18]....
        /*02fc*/ 	.word	0x0000c7d0


	//   ....[19]....
        /*0300*/ 	.word	0x0000c810


	//   ....[20]....
        /*0304*/ 	.word	0x0000d320


	//   ....[21]....
        /*0308*/ 	.word	0x0000d360


	//   ....[22]....
        /*030c*/ 	.word	0x0000d4b0


	//   ....[23]....
        /*0310*/ 	.word	0x0000d4e0


	//   ....[24]....
        /*0314*/ 	.word	0x000100a0


	//   ....[25]....
        /*0318*/ 	.word	0x000100d0


	//   ....[26]....
        /*031c*/ 	.word	0x00010290


	//   ....[27]....
        /*0320*/ 	.word	0x000102d0


	//   ....[28]....
        /*0324*/ 	.word	0x00010ca0


	//   ....[29]....
        /*0328*/ 	.word	0x00010ce0


	//   ....[30]....
        /*032c*/ 	.word	0x00010e70


	//   ....[31]....
        /*0330*/ 	.word	0x00010eb0


	//   ....[32]....
        /*0334*/ 	.word	0x00013c30


	//   ....[33]....
        /*0338*/ 	.word	0x00013c70


	//   ....[34]....
        /*033c*/ 	.word	0x00013d30


	//   ....[35]....
        /*0340*/ 	.word	0x00013de0


	//   ....[36]....
        /*0344*/ 	.word	0x00014820


	//   ....[37]....
        /*0348*/ 	.word	0x00014860


	//   ....[38]....
        /*034c*/ 	.word	0x00014a00


	//   ....[39]....
        /*0350*/ 	.word	0x00014a40


	//   ....[40]....
        /*0354*/ 	.word	0x00018010


	//   ....[41]....
        /*0358*/ 	.word	0x000180b0


	//   ....[42]....
        /*035c*/ 	.word	0x00018120


	//   ....[43]....
        /*0360*/ 	.word	0x00018170


	//   ....[44]....
        /*0364*/ 	.word	0x000181d0


	//   ....[45]....
        /*0368*/ 	.word	0x00018240


	//   ....[46]....
        /*036c*/ 	.word	0x00018270


	//   ....[47]....
        /*0370*/ 	.word	0x00018350


	//   ....[48]....
        /*0374*/ 	.word	0x00019af0


	//   ....[49]....
        /*0378*/ 	.word	0x00019b00


	//   ....[50]....
        /*037c*/ 	.word	0x00019b10


	//   ....[51]....
        /*0380*/ 	.word	0x00019b30


	//   ....[52]....
        /*0384*/ 	.word	0x00019b50


	//   ....[53]....
        /*0388*/ 	.word	0x00019b80


	//   ....[54]....
        /*038c*/ 	.word	0x00019ba0


	//   ....[55]....
        /*0390*/ 	.word	0x00019be0


	//----- nvinfo : EIATTR_VRC_CTA_INIT_COUNT
	.align		4
.L_940:
        /*0394*/ 	.byte	0x02, 0x4a
	.zero		1
	.zero		1


	//----- nvinfo : EIATTR_EXIT_INSTR_OFFSETS
	.align		4
        /*0398*/ 	.byte	0x04, 0x1c
        /*039a*/ 	.short	(.L_942 - .L_941)


	//   ....[0]....
.L_941:
        /*039c*/ 	.word	0x000004a0


	//   ....[1]....
        /*03a0*/ 	.word	0x00001a00


	//   ....[2]....
        /*03a4*/ 	.word	0x00001a90


	//   ....[3]....
        /*03a8*/ 	.word	0x0001bf80


	//   ....[4]....
        /*03ac*/ 	.word	0x0001c0a0


	//   ....[5]....
        /*03b0*/ 	.word	0x0001c0c0


	//----- nvinfo : EIATTR_CRS_STACK_SIZE
	.align		4
.L_942:
        /*03b4*/ 	.byte	0x04, 0x1e
        /*03b6*/ 	.short	(.L_944 - .L_943)
.L_943:
        /*03b8*/ 	.word	0x00000000


	//----- nvinfo : EIATTR_CBANK_PARAM_SIZE
	.align		4
.L_944:
        /*03bc*/ 	.byte	0x03, 0x19
        /*03be*/ 	.short	0x01d0


	//----- nvinfo : EIATTR_PARAM_CBANK
	.align		4
        /*03c0*/ 	.byte	0x04, 0x0a
        /*03c2*/ 	.short	(.L_946 - .L_945)
	.align		4
.L_945:
        /*03c4*/ 	.word	index@(.nv.constant0._ZN5flash16flash_fwd_kernelI23Flash_fwd_kernel_traitsILi128ELi128ELi32ELi4ELb0ELb0EN7cutlass10bfloat16_tE19Flash_kernel_traitsILi128ELi128ELi32ELi4ES3_EELb0ELb0ELb1ELb1ELb0ELb0ELb1ELb0EEEvNS_16Flash_fwd_paramsE)
        /*03c8*/ 	.short	0x0380
        /*03ca*/ 	.short	0x01d0


	//----- nvinfo : EIATTR_SW_WAR
	.align		4
.L_946:
        /*03cc*/ 	.byte	0x04, 0x36
        /*03ce*/ 	.short	(.L_948 - .L_947)
.L_947:
        /*03d0*/ 	.word	0x00000008
.L_948:


//--------------------- .nv.callgraph             --------------------------
	.section	.nv.callgraph,"",@"SHT_CUDA_CALLGRAPH"
	.align	4
	.sectionentsize	8
	.align		4
        /*0000*/ 	.word	0x00000000
	.align		4
        /*0004*/ 	.word	0xffffffff
	.align		4
        /*0008*/ 	.word	0x00000000
	.align		4
        /*000c*/ 	.word	0xfffffffe
	.align		4
        /*0010*/ 	.word	0x00000000
	.align		4
        /*0014*/ 	.word	0xfffffffd
	.align		4
        /*0018*/ 	.word	0x00000000
	.align		4
        /*001c*/ 	.word	0xfffffffc


//--------------------- .nv.constant4             --------------------------
	.section	.nv.constant4,"a",@progbits
	.align	8
	.align		8
.nv.constant4:
        /*0000*/ 	.dword	_ZN66_INTERNAL_9d8789de_30_flash_fwd_hdim128_bf16_sm80_cu_a6473388_29024cuda3std3__45__cpo5beginE
	.align		8
        /*0008*/ 	.dword	_ZN66_INTERNAL_9d8789de_30_flash_fwd_hdim128_bf16_sm80_cu_a6473388_29024cuda3std3__45__cpo3endE
	.align		8
        /*0010*/ 	.dword	_ZN66_INTERNAL_9d8789de_30_flash_fwd_hdim128_bf16_sm80_cu_a6473388_29024cuda3std3__45__cpo6cbeginE
	.align		8
        /*0018*/ 	.dword	_ZN66_INTERNAL_9d8789de_30_flash_fwd_hdim128_bf16_sm80_cu_a6473388_29024cuda3std3__45__cpo4cendE
	.align		8
        /*0020*/ 	.dword	_ZN66_INTERNAL_9d8789de_30_flash_fwd_hdim128_bf16_sm80_cu_a6473388_29024cuda3std3__468_GLOBAL__N__9d8789de_30_flash_fwd_hdim128_bf16_sm80_cu_a6473388_29026ignoreE
	.align		8
        /*0028*/ 	.dword	_ZN66_INTERNAL_9d8789de_30_flash_fwd_hdim128_bf16_sm80_cu_a6473388_29024cuda3std3__419piecewise_constructE
	.align		8
        /*0030*/ 	.dword	_ZN66_INTERNAL_9d8789de_30_flash_fwd_hdim128_bf16_sm80_cu_a6473388_29024cuda3std3__48in_placeE
	.align		8
        /*0038*/ 	.dword	_ZN66_INTERNAL_9d8789de_30_flash_fwd_hdim128_bf16_sm80_cu_a6473388_29024cuda3std6ranges3__45__cpo4swapE
	.align		8
        /*0040*/ 	.dword	_ZN66_INTERNAL_9d8789de_30_flash_fwd_hdim128_bf16_sm80_cu_a6473388_29024cuda3std6ranges3__45__cpo9iter_moveE
	.align		8
        /*0048*/ 	.dword	_ZN66_INTERNAL_9d8789de_30_flash_fwd_hdim128_bf16_sm80_cu_a6473388_29024cute7productE
	.align		8
        /*0050*/ 	.dword	_ZN66_INTERNAL_9d8789de_30_flash_fwd_hdim128_bf16_sm80_cu_a6473388_29024cute1_E


//--------------------- .text._ZN5flash16flash_fwd_kernelI23Flash_fwd_kernel_traitsILi128ELi128ELi64ELi4ELb0ELb0EN7cutlass10bfloat16_tE19Flash_kernel_traitsILi128ELi128ELi64ELi4ES3_EELb0ELb0ELb0ELb0ELb0ELb1ELb0ELb0EEEvNS_16Flash_fwd_paramsE --------------------------
	.section	.text._ZN5flash16flash_fwd_kernelI23Flash_fwd_kernel_traitsILi128ELi128ELi64ELi4ELb0ELb0EN7cutlass10bfloat16_tE19Flash_kernel_traitsILi128ELi128ELi64ELi4ES3_EELb0ELb0ELb0ELb0ELb0ELb1ELb0ELb0EEEvNS_16Flash_fwd_paramsE,"ax",@progbits
	.align	128
        .global         _ZN5flash16flash_fwd_kernelI23Flash_fwd_kernel_traitsILi128ELi128ELi64ELi4ELb0ELb0EN7cutlass10bfloat16_tE19Flash_kernel_traitsILi128ELi128ELi64ELi4ES3_EELb0ELb0ELb0ELb0ELb0ELb1ELb0ELb0EEEvNS_16Flash_fwd_paramsE
        .type           _ZN5flash16flash_fwd_kernelI23Flash_fwd_kernel_traitsILi128ELi128ELi64ELi4ELb0ELb0EN7cutlass10bfloat16_tE19Flash_kernel_traitsILi128ELi128ELi64ELi4ES3_EELb0ELb0ELb0ELb0ELb0ELb1ELb0ELb0EEEvNS_16Flash_fwd_paramsE,@function
        .size           _ZN5flash16flash_fwd_kernelI23Flash_fwd_kernel_traitsILi128ELi128ELi64ELi4ELb0ELb0EN7cutlass10bfloat16_tE19Flash_kernel_traitsILi128ELi128ELi64ELi4ES3_EELb0ELb0ELb0ELb0ELb0ELb1ELb0ELb0EEEvNS_16Flash_fwd_paramsE,(.L_x_2839 - _ZN5flash16flash_fwd_kernelI23Flash_fwd_kernel_traitsILi128ELi128ELi64ELi4ELb0ELb0EN7cutlass10bfloat16_tE19Flash_kernel_traitsILi128ELi128ELi64ELi4ES3_EELb0ELb0ELb0ELb0ELb0ELb1ELb0ELb0EEEvNS_16Flash_fwd_paramsE)
        .other          _ZN5flash16flash_fwd_kernelI23Flash_fwd_kernel_traitsILi128ELi128ELi64ELi4ELb0ELb0EN7cutlass10bfloat16_tE19Flash_kernel_traitsILi128ELi128ELi64ELi4ES3_EELb0ELb0ELb0ELb0ELb0ELb1ELb0ELb0EEEvNS_16Flash_fwd_paramsE,@"STO_CUDA_ENTRY STV_DEFAULT"
_ZN5flash16flash_fwd_kernelI23Flash_fwd_kernel_traitsILi128ELi128ELi64ELi4ELb0ELb0EN7cutlass10bfloat16_tE19Flash_kernel_traitsILi128ELi128ELi64ELi4ES3_EELb0ELb0ELb0ELb0ELb0ELb1ELb0ELb0EEEvNS_16Flash_fwd_paramsE:
.text._ZN5flash16flash_fwd_kernelI23Flash_fwd_kernel_traitsILi128ELi128ELi64ELi4ELb0ELb0EN7cutlass10bfloat16_tE19Flash_kernel_traitsILi128ELi128ELi64ELi4ES3_EELb0ELb0ELb0ELb0ELb0ELb1ELb0ELb0EEEvNS_16Flash_fwd_paramsE:
[----:B------:R-:W1:Y:S01]  /*0000*/  LDC R1, c[0x0][0x37c] ;  /* 0x0000df00ff017b82 */ /* 0x000e620000000800 */
[----:B------:R-:W2:Y:S07]  /*0010*/  LDCU.64 UR10, c[0x0][0x460] ;  /* 0x00008c00ff0a77ac */ /* 0x000eae0008000a00 */
[----:B------:R-:W3:Y:S01]  /*0020*/  S2UR UR17, SR_CTAID.Y ;  /* 0x00000000001179c3 */ /* 0x000ee20000002600 */
[----:B-1----:R-:W-:Y:S01]  /*0030*/  VIADD R1, R1, 0xffffffe8 ;  /* 0xffffffe801017836 */ /* 0x002fe20000000000 */
[----:B------:R-:W1:Y:S01]  /*0040*/  LDCU.64 UR8, c[0x0][0x470] ;  /* 0x00008e00ff0877ac */ /* 0x000e620008000a00 */
[----:B------:R-:W4:Y:S01]  /*0050*/  LDCU.64 UR6, c[0x0][0x478] ;  /* 0x00008f00ff0677ac */ /* 0x000f220008000a00 */
[----:B------:R-:W5:Y:S01]  /*0060*/  LDCU.64 UR18, c[0x0][0x460] ;  /* 0x00008c00ff1277ac */ /* 0x000f620008000a00 */
[----:B------:R-:W5:Y:S01]  /*0070*/  LDCU.U8 UR12, c[0x0][0x532] ;  /* 0x0000a640ff0c77ac */ /* 0x000f620008000000 */
[----:B--2---:R-:W-:Y:S01]  /*0080*/  ISETP.NE.U32.AND P4, PT, RZ, UR10, PT ;  /* 0x0000000aff007c0c */ /* 0x004fe2000bf85070 */
[----:B------:R-:W-:-:S02]  /*0090*/  UISETP.NE.U32.AND UP0, UPT, UR10, URZ, UPT ;  /* 0x000000ff0a00728c */ /* 0x000fc4000bf05070 */
[----:B-1----:R-:W-:Y:S01]  /*00a0*/  UISETP.NE.U32.AND UP4, UPT, UR8, URZ, UPT ;  /* 0x000000ff0800728c */ /* 0x002fe2000bf85070 */
[----:B------:R-:W-:Y:S01]  /*00b0*/  ISETP.NE.AND.EX P4, PT, RZ, UR11, PT, P4 ;  /* 0x0000000bff007c0c */ /* 0x000fe2000bf85340 */
[----:B------:R-:W1:Y:S01]  /*00c0*/  LDCU.64 UR4, c[0x0][0x468] ;  /* 0x00008d00ff0477ac */ /* 0x000e620008000a00 */
[----:B------:R-:W-:Y:S02]  /*00d0*/  UISETP.NE.AND.EX UP0, UPT, UR11, URZ, UPT, UP0 ;  /* 0x000000ff0b00728c */ /* 0x000fe4000bf05300 */
[----:B------:R-:W-:Y:S01]  /*00e0*/  UISETP.NE.AND.EX UP4, UPT, UR9, URZ, UPT, UP4 ;  /* 0x000000ff0900728c */ /* 0x000fe2000bf85340 */
[----:B------:R-:W2:Y:S03]  /*00f0*/  LDCU.64 UR14, c[0x0][0x358] ;  /* 0x00006b00ff0e77ac */ /* 0x000ea60008000a00 */
[----:B------:R-:W-:Y:S01]  /*0100*/  PLOP3.LUT P2, PT, PT, PT, UP0, 0x80, 0x8 ;  /* 0x000000000008781c */ /* 0x000fe20003f4f008 */
[----:B----4-:R-:W-:Y:S01]  /*0110*/  UISETP.NE.U32.AND UP3, UPT, UR6, URZ, UPT ;  /* 0x000000ff0600728c */ /* 0x010fe2000bf65070 */
[----:B------:R-:W-:Y:S01]  /*0120*/  PLOP3.LUT P1, PT, PT, PT, UP4, 0x80, 0x8 ;  /* 0x000000000008781c */ /* 0x000fe20003f2f048 */
[----:B---3--:R-:W-:-:S02]  /*0130*/  USHF.L.U32 UR10, UR17, 0x2, URZ ;  /* 0x00000002110a7899 */ /* 0x008fc400080006ff */
[----:B------:R-:W-:Y:S02]  /*0140*/  UISETP.NE.AND.EX UP3, UPT, UR7, URZ, UPT, UP3 ;  /* 0x000000ff0700728c */ /* 0x000fe4000bf65330 */
[----:B-----5:R-:W-:Y:S02]  /*0150*/  UIMAD.WIDE.U32 UR18, UR17, 0x4, UR18 ;  /* 0x00000004111278a5 */ /* 0x020fe4000f8e0012 */
[----:B------:R-:W-:Y:S02]  /*0160*/  USHF.R.U32.HI UR11, URZ, 0x1e, UR17 ;  /* 0x0000001eff0b7899 */ /* 0x000fe40008011611 */
[----:B------:R-:W-:Y:S01]  /*0170*/  @UP4 UIADD3 UR8, UP2, UPT, UR10, UR8, URZ ;  /* 0x000000080a084290 */ /* 0x000fe2000ff5e0ff */
[----:B------:R-:W-:Y:S01]  /*0180*/  PLOP3.LUT P0, PT, PT, PT, UP3, 0x80, 0x8 ;  /* 0x000000000008781c */ /* 0x000fe20003f0f038 */
[----:B------:R-:W-:Y:S02]  /*0190*/  IMAD.U32 R2, RZ, RZ, UR18 ;  /* 0x00000012ff027e24 */ /* 0x000fe4000f8e00ff */
[----:B------:R-:W-:Y:S01]  /*01a0*/  IMAD.U32 R3, RZ, RZ, UR19 ;  /* 0x00000013ff037e24 */ /* 0x000fe2000f8e00ff */
[----:B------:R-:W-:-:S02]  /*01b0*/  @UP4 UIADD3.X UR9, UPT, UPT, UR11, UR9, URZ, UP2, !UPT ;  /* 0x000000090b094290 */ /* 0x000fc400097fe4ff */
[----:B------:R-:W-:Y:S02]  /*01c0*/  UISETP.NE.AND UP4, UPT, UR12, URZ, UPT ;  /* 0x000000ff0c00728c */ /* 0x000fe4000bf85270 */
[----:B-1----:R-:W-:Y:S01]  /*01d0*/  UISETP.EQ.U32.AND UP2, UPT, UR4, URZ, UPT ;  /* 0x000000ff0400728c */ /* 0x002fe2000bf42070 */
[----:B--2---:R-:W2:Y:S01]  /*01e0*/  @P4 LDG.E R5, desc[UR14][R2.64] ;  /* 0x0000000e02054981 */ /* 0x004ea2000c1e1900 */
[----:B------:R-:W-:Y:S02]  /*01f0*/  @UP3 UIADD3 UR6, UP1, UPT, UR10, UR6, URZ ;  /* 0x000000060a063290 */ /* 0x000fe4000ff3e0ff */
[----:B------:R-:W-:Y:S01]  /*0200*/  UISETP.EQ.OR.EX UP2, UPT, UR5, URZ, !UP4, UP2 ;  /* 0x000000ff0500728c */ /* 0x000fe2000e742720 */
[----:B------:R1:W3:Y:S01]  /*0210*/  @P2 LDG.E R4, desc[UR14][R2.64+0x4] ;  /* 0x0000040e02042981 */ /* 0x0002e2000c1e1900 */
[----:B------:R-:W-:Y:S02]  /*0220*/  @UP3 UIADD3.X UR7, UPT, UPT, UR11, UR7, URZ, UP1, !UPT ;  /* 0x000000070b073290 */ /* 0x000fe40008ffe4ff */
[----:B------:R-:W-:-:S02]  /*0230*/  UIADD3 UR10, UP1, UPT, UR10, UR4, URZ ;  /* 0x000000040a0a7290 */ /* 0x000fc4000ff3e0ff */
[----:B------:R-:W-:Y:S01]  /*0240*/  PLOP3.LUT P3, PT, PT, PT, UP2, 0x80, 0x8 ;  /* 0x000000000008781c */ /* 0x000fe20003f6f028 */
[----:B------:R-:W-:Y:S01]  /*0250*/  IMAD.U32 R6, RZ, RZ, UR6 ;  /* 0x00000006ff067e24 */ /* 0x000fe2000f8e00ff */
[----:B------:R-:W-:Y:S01]  /*0260*/  UIADD3.X UR11, UPT, UPT, UR11, UR5, URZ, UP1, !UPT ;  /* 0x000000050b0b7290 */ /* 0x000fe20008ffe4ff */
[----:B------:R-:W-:Y:S01]  /*0270*/  IMAD.U32 R7, RZ, RZ, UR7 ;  /* 0x00000007ff077e24 */ /* 0x000fe2000f8e00ff */
[----:B------:R-:W4:Y:S01]  /*0280*/  S2UR UR24, SR_CTAID.X ;  /* 0x00000000001879c3 */ /* 0x000f220000002500 */
[----:B------:R-:W-:Y:S01]  /*0290*/  UMOV UR13, 0xffffffff ;  /* 0xffffffff000d7882 */ /* 0x000fe20000000000 */
[----:B------:R-:W2:Y:S01]  /*02a0*/  S2R R247, SR_TID.X ;  /* 0x0000000000f77919 */ /* 0x000ea20000002100 */
[----:B------:R-:W5:Y:S01]  /*02b0*/  @!UP3 LDCU UR6, c[0x0][0x43c] ;  /* 0x00008780ff06b7ac */ /* 0x000f620008000800 */
[----:B------:R5:W3:Y:S01]  /*02c0*/  @P0 LDG.E R0, desc[UR14][R6.64] ;  /* 0x0000000e06000981 */ /* 0x000ae2000c1e1900 */
[----:B-1----:R-:W-:Y:S02]  /*02d0*/  IMAD.U32 R2, RZ, RZ, UR8 ;  /* 0x00000008ff027e24 */ /* 0x002fe4000f8e00ff */
[----:B------:R-:W-:Y:S01]  /*02e0*/  IMAD.U32 R3, RZ, RZ, UR9 ;  /* 0x00000009ff037e24 */ /* 0x000fe2000f8e00ff */
[----:B------:R-:W1:Y:S04]  /*02f0*/  @!UP0 LDCU UR7, c[0x0][0x434] ;  /* 0x00008680ff0787ac */ /* 0x000e680008000800 */
[----:B------:R-:W3:Y:S01]  /*0300*/  @P1 LDG.E R2, desc[UR14][R2.64] ;  /* 0x0000000e02021981 */ /* 0x000ee2000c1e1900 */
[----:B------:R-:W1:Y:S01]  /*0310*/  @!UP3 LDCU.64 UR8, c[0x0][0x488] ;  /* 0x00009100ff08b7ac */ /* 0x000e620008000a00 */
[----:B-----5:R-:W-:-:S02]  /*0320*/  IMAD.U32 R6, RZ, RZ, UR10 ;  /* 0x0000000aff067e24 */ /* 0x020fc4000f8e00ff */
[----:B------:R-:W-:-:S05]  /*0330*/  IMAD.U32 R7, RZ, RZ, UR11 ;  /* 0x0000000bff077e24 */ /* 0x000fca000f8e00ff */
[----:B------:R-:W5:Y:S01]  /*0340*/  @!P3 LDG.E R3, desc[UR14][R6.64] ;  /* 0x0000000e0603b981 */ /* 0x000f62000c1e1900 */
[----:B------:R-:W-:Y:S01]  /*0350*/  UMOV UR18, URZ ;  /* 0x000000ff00127c82 */ /* 0x000fe20008000000 */
[----:B----4-:R-:W-:Y:S01]  /*0360*/  USHF.L.U32 UR12, UR24, 0x7, URZ ;  /* 0x00000007180c7899 */ /* 0x010fe200080006ff */
[----:B------:R-:W-:Y:S01]  /*0370*/  UMOV UR23, 0xffffffff ;  /* 0xffffffff00177882 */ /* 0x000fe20000000000 */
[----:B-1----:R-:W-:-:S04]  /*0380*/  @!UP3 UISETP.NE.U32.AND UP2, UPT, UR8, URZ, UPT ;  /* 0x000000ff0800b28c */ /* 0x002fc8000bf45070 */
[----:B------:R-:W-:Y:S01]  /*0390*/  @!UP3 UISETP.NE.AND.EX UP2, UPT, UR9, URZ, UPT, UP2 ;  /* 0x000000ff0900b28c */ /* 0x000fe2000bf45320 */
[----:B--2---:R-:W-:Y:S02]  /*03a0*/  @P4 R2UR UR13, R5 ;  /* 0x00000000050d42ca */ /* 0x004fe400000e0000 */
[----:B---3--:R-:W-:-:S13]  /*03b0*/  @P2 R2UR UR10, R4 ;  /* 0x00000000040a22ca */ /* 0x008fda00000e0000 */
[----:B------:R-:W-:Y:S02]  /*03c0*/  @UP0 UIADD3 UR7, UPT, UPT, UR10, -UR13, URZ ;  /* 0x8000000d0a070290 */ /* 0x000fe4000fffe0ff */
[----:B------:R-:W-:Y:S01]  /*03d0*/  UISETP.NE.U32.AND UP0, UPT, UR4, URZ, UPT ;  /* 0x000000ff0400728c */ /* 0x000fe2000bf05070 */
[----:B------:R-:W-:-:S03]  /*03e0*/  @P0 R2UR UR21, R0 ;  /* 0x00000000001502ca */ /* 0x000fc600000e0000 */
[----:B------:R-:W-:Y:S02]  /*03f0*/  UISETP.NE.AND.EX UP0, UPT, UR5, URZ, UPT, UP0 ;  /* 0x000000ff0500728c */ /* 0x000fe4000bf05300 */
[----:B------:R-:W-:Y:S01]  /*0400*/  UISETP.GT.AND UP1, UPT, UR7, UR12, UPT ;  /* 0x0000000c0700728c */ /* 0x000fe2000bf24270 */
[----:B------:R-:W-:-:S05]  /*0410*/  @P1 R2UR UR18, R2 ;  /* 0x00000000021212ca */ /* 0x000fca00000e0000 */
[----:B------:R-:W-:Y:S01]  /*0420*/  PLOP3.LUT P0, PT, PT, PT, UP1, 0x80, 0x8 ;  /* 0x000000000008781c */ /* 0x000fe20003f0f018 */
[----:B------:R-:W-:Y:S02]  /*0430*/  @!UP3 USEL UR4, UR6, URZ, UP2 ;  /* 0x000000ff0604b287 */ /* 0x000fe40009000000 */
[----:B------:R-:W1:Y:S05]  /*0440*/  @!UP0 LDCU UR5, c[0x0][0x438] ;  /* 0x00008700ff0587ac */ /* 0x000e6a0008000800 */
[----:B------:R-:W-:Y:S01]  /*0450*/  @UP3 UIADD3 UR21, UPT, UPT, UR21, -UR18, URZ ;  /* 0x8000001215153290 */ /* 0x000fe2000fffe0ff */
[----:B-----5:R-:W-:Y:S01]  /*0460*/  @!P3 R2UR UR23, R3 ;  /* 0x000000000317b2ca */ /* 0x020fe200000e0000 */
[----:B-1----:R-:W-:-:S14]  /*0470*/  BRA.U !UP0, `(.L_x_0) ;  /* 0x0000000108187547 */ /* 0x002fdc000b800000 */
[----:B------:R-:W-:-:S13]  /*0480*/  PLOP3.LUT P1, PT, PT, PT, UP4, 0x80, 0x8 ;  /* 0x000000000008781c */ /* 0x000fda0003f2f048 */
[----:B------:R-:W2:Y:S04]  /*0490*/  @P1 LDG.E R0, desc[UR14][R6.64+0x4] ;  /* 0x0000040e06001981 */ /* 0x000ea8000c1e1900 */
[----:B------:R-:W3:Y:S01]  /*04a0*/  @!P1 LDG.E R6, desc[UR14][R6.64] ;  /* 0x0000000e06069981 */ /* 0x000ee2000c1e1900 */
[----:B--2---:R-:W-:-:S13]  /*04b0*/  @P1 R2UR UR5, R0 ;  /* 0x00000000000512ca */ /* 0x004fda00000e0000 */
[----:B------:R-:W-:-:S07]  /*04c0*/  @UP4 UIADD3 UR5, UPT, UPT, UR5, -UR23, URZ ;  /* 0x8000001705054290 */ /* 0x000fce000fffe0ff */
[----:B---3--:R-:W-:-:S15]  /*04d0*/  @!P1 R2UR UR5, R6 ;  /* 0x00000000060592ca */ /* 0x008fde00000e0000 */
.L_x_0:
[----:B------:R-:W1:Y:S01]  /*04e0*/  S2UR UR6, SR_CTAID.Z ;  /* 0x00000000000679c3 */ /* 0x000e620000002700 */
[----:B------:R-:W-:Y:S01]  /*04f0*/  @!UP3 UIADD3 UR21, UPT, UPT, UR4, UR5, -UR18 ;  /* 0x000000050415b290 */ /* 0x000fe2000fffe812 */
[----:B-1----:R-:W-:Y:S11]  /*0500*/  @!P0 EXIT ;  /* 0x000000000000894d */ /* 0x002ff60003800000 */
[----:B------:R-:W-:Y:S02]  /*0510*/  UISETP.GT.AND UP0, UPT, UR21, URZ, UPT ;  /* 0x000000ff1500728c */ /* 0x000fe4000bf04270 */
[----:B------:R-:W-:-:S04]  /*0520*/  UIADD3 UR4, UPT, UPT, UR21, 0x3f, URZ ;  /* 0x0000003f15047890 */ /* 0x000fc8000fffe0ff */
[----:B------:R-:W-:-:S04]  /*0530*/  USHF.R.S32.HI UR16, URZ, 0x1f, UR4 ;  /* 0x0000001fff107899 */ /* 0x000fc80008011404 */
[----:B------:R-:W-:Y:S01]  /*0540*/  ULEA.HI UR16, UR16, UR4, URZ, 0x6 ;  /* 0x0000000410107291 */ /* 0x000fe2000f8f30ff */
[----:B------:R-:W-:Y:S11]  /*0550*/  BRA.U UP0, `(.L_x_1) ;  /* 0x0000001100c47547 */ /* 0x000ff6000b800000 */
[----:B------:R-:W1:Y:S01]  /*0560*/  LDCU.U8 UR4, c[0x0][0x549] ;  /* 0x0000a920ff0477ac */ /* 0x000e620008000000 */
[----:B------:R-:W-:Y:S01]  /*0570*/  UISETP.NE.AND UP0, UPT, UR13, -0x1, UPT ;  /* 0xffffffff0d00788c */ /* 0x000fe2000bf05270 */
[----:B------:R-:W2:Y:S10]  /*0580*/  LDCU.U8 UR18, c[0x0][0x548] ;  /* 0x0000a900ff1277ac */ /* 0x000eb40008000000 */
[----:B------:R-:W3:Y:S01]  /*0590*/  @!UP0 LDCU.64 UR10, c[0x0][0x400] ;  /* 0x00008000ff0a87ac */ /* 0x000ee20008000a00 */
[----:B-1----:R-:W-:Y:S01]  /*05a0*/  UISETP.NE.AND UP1, UPT, UR4, URZ, UPT ;  /* 0x000000ff0400728c */ /* 0x002fe2000bf25270 */
[----:B------:R-:W1:Y:S10]  /*05b0*/  @UP0 LDCU.64 UR8, c[0x0][0x408] ;  /* 0x00008100ff0807ac */ /* 0x000e740008000a00 */
[----:B------:R-:W4:Y:S01]  /*05c0*/  @UP1 LDCU.64 UR4, c[0x0][0x430] ;  /* 0x00008600ff0417ac */ /* 0x000f220008000a00 */
[----:B---3--:R-:W-:Y:S01]  /*05d0*/  @!UP0 UIMAD.WIDE.U32 UR22, UR17, UR10, URZ ;  /* 0x0000000a111682a5 */ /* 0x008fe2000f8e00ff */
[----:B------:R-:W-:-:S03]  /*05e0*/  @UP1 UMOV UR16, 0x1 ;  /* 0x0000000100101882 */ /* 0x000fc60000000000 */
[----:B------:R-:W-:Y:S02]  /*05f0*/  @!UP0 UIMAD UR11, UR17, UR11, UR23 ;  /* 0x0000000b110b82a4 */ /* 0x000fe4000f8e0217 */
[----:B-1----:R-:W-:Y:S01]  /*0600*/  @UP0 UIMAD.WIDE.U32 UR20, UR13, UR8, URZ ;  /* 0x000000080d1402a5 */ /* 0x002fe2000f8e00ff */
[----:B------:R-:W-:Y:S01]  /*0610*/  @!UP0 UMOV UR10, UR22 ;  /* 0x00000016000a8c82 */ /* 0x000fe20008000000 */
[----:B------:R-:W1:Y:S02]  /*0620*/  @UP1 LDCU UR8, c[0x0][0x430] ;  /* 0x00008600ff0817ac */ /* 0x000e640008000800 */
[----:B------:R-:W-:Y:S02]  /*0630*/  @UP0 UIMAD UR11, UR13, UR9, UR21 ;  /* 0x000000090d0b02a4 */ /* 0x000fe4000f8e0215 */
[----:B----4-:R-:W-:Y:S01]  /*0640*/  @UP1 UIMAD UR19, UR4, UR5, URZ ;  /* 0x00000005041312a4 */ /* 0x010fe2000f8e02ff */
[----:B------:R-:W-:Y:S01]  /*0650*/  @UP0 UMOV UR10, UR20 ;  /* 0x00000014000a0c82 */ /* 0x000fe20008000000 */
[----:B--2---:R-:W-:Y:S10]  /*0660*/  BRA.U UP1, `(.L_x_2) ;  /* 0x0000000101287547 */ /* 0x004ff4000b800000 */
[----:B------:R-:W-:Y:S01]  /*0670*/  UISETP.NE.AND UP0, UPT, UR18, URZ, UPT ;  /* 0x000000ff1200728c */ /* 0x000fe2000bf05270 */
[----:B------:R-:W2:Y:S10]  /*0680*/  LDCU UR5, c[0x0][0x3e0] ;  /* 0x00007c00ff0577ac */ /* 0x000eb40008000800 */
[----:B------:R-:W2:Y:S01]  /*0690*/  @UP0 LDCU UR16, c[0x0][0x454] ;  /* 0x00008a80ff1007ac */ /* 0x000ea20008000800 */
[----:B------:R-:W3:Y:S01]  /*06a0*/  @!UP0 LDCU UR4, c[0x0][0x434] ;  /* 0x00008680ff0487ac */ /* 0x000ee20008000800 */
[----:B------:R-:W4:Y:S01]  /*06b0*/  @UP0 LDCU UR19, c[0x0][0x454] ;  /* 0x00008a80ff1307ac */ /* 0x000f220008000800 */
[----:B-1----:R-:W-:Y:S01]  /*06c0*/  @UP0 UMOV UR8, 0x1 ;  /* 0x0000000100080882 */ /* 0x002fe20000000000 */
[----:B----4-:R-:W4:Y:S01]  /*06d0*/  @!UP0 LDCU UR19, c[0x0][0x434] ;  /* 0x00008680ff1387ac */ /* 0x010f220008000800 */
[----:B------:R-:W-:Y:S01]  /*06e0*/  @!UP0 UMOV UR8, 0x1 ;  /* 0x0000000100088882 */ /* 0x000fe20000000000 */
[----:B--2---:R-:W-:-:S02]  /*06f0*/  @UP0 UIMAD UR16, UR16, UR5, URZ ;  /* 0x00000005101002a4 */ /* 0x004fc4000f8e02ff */
[----:B---3--:R-:W-:-:S12]  /*0700*/  @!UP0 UIMAD UR16, UR4, UR5, URZ ;  /* 0x00000005041082a4 */ /* 0x008fd8000f8e02ff */
.L_x_2:
[----:B------:R-:W2:Y:S01]  /*0710*/  LDCU.64 UR4, c[0x0][0x410] ;  /* 0x00008200ff0477ac */ /* 0x000ea20008000a00 */
[----:B------:R-:W-:Y:S01]  /*0720*/  IMAD.SHL.U32 R2, R247, 0x8, RZ ;  /* 0x00000008f7027824 */ /* 0x000fe200078e00ff */
[----:B------:R-:W-:Y:S01]  /*0730*/  SHF.R.U32.HI R12, RZ, 0x3, R247 ;  /* 0x00000003ff0c7819 */ /* 0x000fe200000116f7 */
[----:B------:R-:W-:Y:S01]  /*0740*/  BSSY.RECONVERGENT B0, `(.L_x_3) ;  /* 0x0000035000007945 */ /* 0x000fe20003800200 */
[----:B------:R-:W3:Y:S02]  /*0750*/  LDCU UR9, c[0x0][0x434] ;  /* 0x00008680ff0977ac */ /* 0x000ee40008000800 */
[----:B------:R-:W-:Y:S01]  /*0760*/  LOP3.LUT R2, R2, 0x38, RZ, 0xc0, !PT ;  /* 0x0000003802027812 */ /* 0x000fe200078ec0ff */
[C---:B------:R-:W-:Y:S01]  /*0770*/  VIADD R11, R12.reuse, 0x10 ;  /* 0x000000100c0b7836 */ /* 0x040fe20000000000 */
[----:B------:R-:W-:Y:S01]  /*0780*/  UISETP.NE.AND UP1, UPT, UR18, URZ, !UP1 ;  /* 0x000000ff1200728c */ /* 0x000fe2000cf25270 */
[----:B------:R-:W-:Y:S01]  /*0790*/  VIADD R10, R12, 0x20 ;  /* 0x000000200c0a7836 */ /* 0x000fe20000000000 */
[----:B------:R-:W-:Y:S01]  /*07a0*/  UISETP.NE.AND UP0, UPT, UR13, -0x1, UPT ;  /* 0xffffffff0d00788c */ /* 0x000fe2000bf05270 */
[----:B------:R-:W-:Y:S01]  /*07b0*/  IADD3 R2, P1, PT, R2, UR10, RZ ;  /* 0x0000000a02027c10 */ /* 0x000fe2000ff3e0ff */
[----:B----4-:R-:W-:Y:S01]  /*07c0*/  UIMAD UR19, UR6, UR19, URZ ;  /* 0x00000013061372a4 */ /* 0x010fe2000f8e02ff */
[C---:B------:R-:W-:Y:S01]  /*07d0*/  VIADD R8, R12.reuse, 0x40 ;  /* 0x000000400c087836 */ /* 0x040fe20000000000 */
[----:B------:R-:W-:Y:S01]  /*07e0*/  UIMAD.WIDE.U32 UR24, UR24, 0x80, URZ ;  /* 0x00000080181878a5 */ /* 0x000fe2000f8e00ff */
[----:B------:R-:W-:Y:S01]  /*07f0*/  IADD3.X R3, PT, PT, RZ, UR11, RZ, P1, !PT ;  /* 0x0000000bff037c10 */ /* 0x000fe20008ffe4ff */
[C---:B------:R-:W-:Y:S01]  /*0800*/  VIADD R7, R12.reuse, 0x50 ;  /* 0x000000500c077836 */ /* 0x040fe20000000000 */
[----:B------:R-:W-:Y:S01]  /*0810*/  IADD3 R9, PT, PT, R12, 0x30, RZ ;  /* 0x000000300c097810 */ /* 0x000fe20007ffe0ff */
[----:B--2---:R-:W-:Y:S01]  /*0820*/  IMAD.U32 R14, RZ, RZ, UR4 ;  /* 0x00000004ff0e7e24 */ /* 0x004fe2000f8e00ff */
[----:B-1----:R-:W-:Y:S01]  /*0830*/  UIMAD UR4, UR12, UR8, URZ ;  /* 0x000000080c0472a4 */ /* 0x002fe2000f8e02ff */
[----:B------:R-:W-:Y:S01]  /*0840*/  IMAD.U32 R16, RZ, RZ, UR5 ;  /* 0x00000005ff107e24 */ /* 0x000fe2000f8e00ff */
[----:B------:R-:W-:Y:S01]  /*0850*/  UIADD3 UR12, UPT, UPT, -UR12, UR7, URZ ;  /* 0x000000070c0c7290 */ /* 0x000fe2000fffe1ff */
[----:B------:R-:W-:Y:S01]  /*0860*/  IMAD.WIDE.U32 R14, R14, UR6, R2 ;  /* 0x000000060e0e7c25 */ /* 0x000fe2000f8e0002 */
[----:B---3--:R-:W-:Y:S01]  /*0870*/  UIMAD UR9, UR17, UR9, URZ ;  /* 0x00000009110972a4 */ /* 0x008fe2000f8e02ff */
[C---:B------:R-:W-:Y:S01]  /*0880*/  LOP3.LUT R4, R12.reuse, UR24, RZ, 0xfc, !PT ;  /* 0x000000180c047c12 */ /* 0x040fe2000f8efcff */
[----:B------:R-:W-:Y:S01]  /*0890*/  @!UP1 UIMAD UR19, UR17, UR16, UR19 ;  /* 0x00000010111392a4 */ /* 0x000fe2000f8e0213 */
[C---:B------:R-:W-:Y:S01]  /*08a0*/  VIADD R6, R12.reuse, 0x60 ;  /* 0x000000600c067836 */ /* 0x040fe20000000000 */
[----:B------:R-:W-:Y:S01]  /*08b0*/  USEL UR9, UR9, UR13, !UP0 ;  /* 0x0000000d09097287 */ /* 0x000fe2000c000000 */
[----:B------:R-:W-:Y:S01]  /*08c0*/  ISETP.GE.AND P0, PT, R12, UR12, PT ;  /* 0x0000000c0c007c0c */ /* 0x000fe2000bf06270 */
[----:B------:R-:W-:Y:S01]  /*08d0*/  USHF.R.S32.HI UR10, URZ, 0x1f, UR4 ;  /* 0x0000001fff0a7899 */ /* 0x000fe20008011404 */
[----:B------:R-:W-:Y:S01]  /*08e0*/  ISETP.GE.AND P2, PT, R11, UR12, PT ;  /* 0x0000000c0b007c0c */ /* 0x000fe2000bf46270 */
[----:B------:R-:W-:Y:S01]  /*08f0*/  USHF.R.S32.HI UR5, URZ, 0x1f, UR9 ;  /* 0x0000001fff057899 */ /* 0x000fe20008011409 */
[----:B------:R-:W-:Y:S01]  /*0900*/  IMAD R17, R16, UR6, R15 ;  /* 0x0000000610117c24 */ /* 0x000fe2000f8e020f */
[----:B------:R-:W-:Y:S01]  /*0910*/  USEL UR9, UR9, URZ, UP1 ;  /* 0x000000ff09097287 */ /* 0x000fe20008800000 */
[----:B------:R-:W-:Y:S01]  /*0920*/  P2R R13, PR, RZ, 0x4 ;  /* 0x00000004ff0d7803 */ /* 0x000fe20000000000 */
[----:B------:R-:W-:Y:S01]  /*0930*/  USEL UR5, UR5, URZ, UP1 ;  /* 0x000000ff05057287 */ /* 0x000fe20008800000 */
[----:B------:R-:W-:Y:S01]  /*0940*/  ISETP.GE.AND P6, PT, R10, UR12, PT ;  /* 0x0000000c0a007c0c */ /* 0x000fe2000bfc6270 */
[----:B------:R-:W-:Y:S01]  /*0950*/  USHF.R.S32.HI UR7, URZ, 0x1f, UR19 ;  /* 0x0000001fff077899 */ /* 0x000fe20008011413 */
[----:B------:R-:W-:Y:S01]  /*0960*/  ISETP.GE.AND P5, PT, R9, UR12, PT ;  /* 0x0000000c09007c0c */ /* 0x000fe2000bfa6270 */
[----:B------:R-:W-:Y:S01]  /*0970*/  UIADD3 UR9, UP1, UP0, UR4, UR9, UR19 ;  /* 0x0000000904097290 */ /* 0x000fe2000f83e013 */
[----:B------:R-:W-:Y:S01]  /*0980*/  ISETP.GE.AND P4, PT, R8, UR12, PT ;  /* 0x0000000c08007c0c */ /* 0x000fe2000bf86270 */
[----:B------:R-:W-:Y:S01]  /*0990*/  VIADD R5, R12, 0x70 ;  /* 0x000000700c057836 */ /* 0x000fe20000000000 */
[----:B------:R-:W-:Y:S01]  /*09a0*/  ISETP.GE.AND P3, PT, R7, UR12, PT ;  /* 0x0000000c07007c0c */ /* 0x000fe2000bf66270 */
[----:B------:R-:W-:Y:S01]  /*09b0*/  UIADD3.X UR10, UPT, UPT, UR10, UR5, UR7, UP1, UP0 ;  /* 0x000000050a0a7290 */ /* 0x000fe20008fe0407 */
[----:B------:R-:W-:Y:S01]  /*09c0*/  ISETP.GE.AND P2, PT, R6, UR12, PT ;  /* 0x0000000c06007c0c */ /* 0x000fe2000bf46270 */
[----:B------:R-:W-:-:S12]  /*09d0*/  @P0 BRA `(.L_x_4) ;  /* 0x00000000002c0947 */ /* 0x000fd80003800000 */
[----:B------:R-:W1:Y:S01]  /*09e0*/  LDC.64 R2, c[0x0][0x408] ;  /* 0x00010200ff027b82 */ /* 0x000e620000000a00 */
[----:B------:R-:W2:Y:S01]  /*09f0*/  LDCU.64 UR4, c[0x0][0x3f0] ;  /* 0x00007e00ff0477ac */ /* 0x000ea20008000a00 */
[----:B------:R-:W-:Y:S01]  /*0a00*/  MOV R16, R14 ;  /* 0x0000000e00107202 */ /* 0x000fe20000000f00 */
[----:B-1----:R-:W-:-:S04]  /*0a10*/  IMAD R0, R2, UR25, RZ ;  /* 0x0000001902007c24 */ /* 0x002fc8000f8e02ff */
[----:B------:R-:W-:-:S04]  /*0a20*/  IMAD.WIDE.U32 R18, R4, R2, R16 ;  /* 0x0000000204127225 */ /* 0x000fc800078e0010 */
[----:B------:R-:W-:Y:S01]  /*0a30*/  IMAD R0, R4, R3, R0 ;  /* 0x0000000304007224 */ /* 0x000fe200078e0200 */
[----:B--2---:R-:W-:-:S04]  /*0a40*/  LEA R2, P0, R18, UR4, 0x1 ;  /* 0x0000000412027c11 */ /* 0x004fc8000f8008ff */
[----:B------:R-:W-:-:S04]  /*0a50*/  IADD3 R0, PT, PT, R19, R0, RZ ;  /* 0x0000000013007210 */ /* 0x000fc80007ffe0ff */
[----:B------:R-:W-:-:S05]  /*0a60*/  LEA.HI.X R3, R18, UR5, R0, 0x1, P0 ;  /* 0x0000000512037c11 */ /* 0x000fca00080f0c00 */
[----:B------:R1:W-:Y:S04]  /*0a70*/  STG.E.128 desc[UR14][R2.64], RZ ;  /* 0x000000ff02007986 */ /* 0x0003e8000c101d0e */
[----:B------:R1:W-:Y:S02]  /*0a80*/  STG.E.128 desc[UR14][R2.64+0x80], RZ ;  /* 0x000080ff02007986 */ /* 0x0003e4000c101d0e */
.L_x_4:
[----:B------:R-:W-:Y:S05]  /*0a90*/  BSYNC.RECONVERGENT B0 ;  /* 0x0000000000007941 */ /* 0x000fea0003800200 */
.L_x_3:
[----:B------:R-:W-:Y:S01]  /*0aa0*/  ISETP.NE.AND P0, PT, R13, RZ, PT ;  /* 0x000000ff0d00720c */ /* 0x000fe20003f05270 */
[----:B------:R-:W-:-:S12]  /*0ab0*/  BSSY.RECONVERGENT B0, `(.L_x_5) ;  /* 0x0000010000007945 */ /* 0x000fd80003800200 */
[----:B------:R-:W-:Y:S05]  /*0ac0*/  @P0 BRA `(.L_x_6) ;  /* 0x0000000000380947 */ /* 0x000fea0003800000 */
[----:B------:R-:W2:Y:S01]  /*0ad0*/  LDCU.64 UR6, c[0x0][0x408] ;  /* 0x00008100ff0677ac */ /* 0x000ea20008000a00 */
[----:B-1----:R-:W-:Y:S01]  /*0ae0*/  IADD3 R2, P0, PT, R4, 0x10, RZ ;  /* 0x0000001004027810 */ /* 0x002fe20007f1e0ff */
[----:B------:R-:W-:Y:S01]  /*0af0*/  IMAD.MOV.U32 R18, RZ, RZ, R14 ;  /* 0x000000ffff127224 */ /* 0x000fe200078e000e */
[----:B------:R-:W-:Y:S01]  /*0b00*/  MOV R19, R17 ;  /* 0x0000001100137202 */ /* 0x000fe20000000f00 */
[----:B------:R-:W1:Y:S02]  /*0b10*/  LDCU.64 UR4, c[0x0][0x3f0] ;  /* 0x00007e00ff0477ac */ /* 0x000e640008000a00 */
[----:B------:R-:W-:-:S04]  /*0b20*/  IMAD.X R0, RZ, RZ, UR25, P0 ;  /* 0x00000019ff007e24 */ /* 0x000fc800080e06ff */
[----:B--2---:R-:W-:Y:S02]  /*0b30*/  IMAD R0, R0, UR6, RZ ;  /* 0x0000000600007c24 */ /* 0x004fe4000f8e02ff */
[----:B------:R-:W-:-:S04]  /*0b40*/  IMAD.WIDE.U32 R18, R2, UR6, R18 ;  /* 0x0000000602127c25 */ /* 0x000fc8000f8e0012 */
[----:B------:R-:W-:Y:S01]  /*0b50*/  IMAD R0, R2, UR7, R0 ;  /* 0x0000000702007c24 */ /* 0x000fe2000f8e0200 */
[----:B-1----:R-:W-:-:S04]  /*0b60*/  LEA R2, P0, R18, UR4, 0x1 ;  /* 0x0000000412027c11 */ /* 0x002fc8000f8008ff */
[----:B------:R-:W-:-:S04]  /*0b70*/  IADD3 R0, PT, PT, R19, R0, RZ ;  /* 0x0000000013007210 */ /* 0x000fc80007ffe0ff */
[----:B------:R-:W-:-:S05]  /*0b80*/  LEA.HI.X R3, R18, UR5, R0, 0x1, P0 ;  /* 0x0000000512037c11 */ /* 0x000fca00080f0c00 */
[----:B------:R2:W-:Y:S04]  /*0b90*/  STG.E.128 desc[UR14][R2.64], RZ ;  /* 0x000000ff02007986 */ /* 0x0005e8000c101d0e */
[----:B------:R2:W-:Y:S02]  /*0ba0*/  STG.E.128 desc[UR14][R2.64+0x80], RZ ;  /* 0x000080ff02007986 */ /* 0x0005e4000c101d0e */
.L_x_6:
[----:B------:R-:W-:Y:S05]  /*0bb0*/  BSYNC.RECONVERGENT B0 ;  /* 0x0000000000007941 */ /* 0x000fea0003800200 */
.L_x_5:
[----:B------:R-:W-:Y:S04]  /*0bc0*/  BSSY.RECONVERGENT B0, `(.L_x_7) ;  /* 0x0000010000007945 */ /* 0x000fe80003800200 */
[----:B------:R-:W-:Y:S05]  /*0bd0*/  @P6 BRA `(.L_x_8) ;  /* 0x0000000000386947 */ /* 0x000fea0003800000 */
[----:B------:R-:W3:Y:S01]  /*0be0*/  LDCU.64 UR6, c[0x0][0x408] ;  /* 0x00008100ff0677ac */ /* 0x000ee20008000a00 */
[----:B-12---:R-:W-:Y:S01]  /*0bf0*/  IADD3 R2, P0, PT, R4, 0x20, RZ ;  /* 0x0000002004027810 */ /* 0x006fe20007f1e0ff */
[----:B------:R-:W-:Y:S01]  /*0c00*/  IMAD.MOV.U32 R18, RZ, RZ, R14 ;  /* 0x000000ffff127224 */ /* 0x000fe200078e000e */
[----:B------:R-:W-:Y:S01]  /*0c10*/  MOV R19, R17 ;  /* 0x0000001100137202 */ /* 0x000fe20000000f00 */
[----:B------:R-:W1:Y:S02]  /*0c20*/  LDCU.64 UR4, c[0x0][0x3f0] ;  /* 0x00007e00ff0477ac */ /* 0x000e640008000a00 */
[----:B------:R-:W-:-:S04]  /*0c30*/  IMAD.X R0, RZ, RZ, UR25, P0 ;  /* 0x00000019ff007e24 */ /* 0x000fc800080e06ff */
[----:B---3--:R-:W-:Y:S02]  /*0c40*/  IMAD R0, R0, UR6, RZ ;  /* 0x0000000600007c24 */ /* 0x008fe4000f8e02ff */
[----:B------:R-:W-:-:S04]  /*0c50*/  IMAD.WIDE.U32 R18, R2, UR6, R18 ;  /* 0x0000000602127c25 */ /* 0x000fc8000f8e0012 */
[----:B------:R-:W-:Y:S01]  /*0c60*/  IMAD R0, R2, UR7, R0 ;  /* 0x0000000702007c24 */ /* 0x000fe2000f8e0200 */
[----:B-1----:R-:W-:-:S04]  /*0c70*/  LEA R2, P0, R18, UR4, 0x1 ;  /* 0x0000000412027c11 */ /* 0x002fc8000f8008ff */
[----:B------:R-:W-:-:S04]  /*0c80*/  IADD3 R0, PT, PT, R19, R0, RZ ;  /* 0x0000000013007210 */ /* 0x000fc80007ffe0ff */
[----:B------:R-:W-:-:S05]  /*0c90*/  LEA.HI.X R3, R18, UR5, R0, 0x1, P0 ;  /* 0x0000000512037c11 */ /* 0x000fca00080f0c00 */
[----:B------:R3:W-:Y:S04]  /*0ca0*/  STG.E.128 desc[UR14][R2.64], RZ ;  /* 0x000000ff02007986 */ /* 0x0007e8000c101d0e */
[----:B------:R3:W-:Y:S02]  /*0cb0*/  STG.E.128 desc[UR14][R2.64+0x80], RZ ;  /* 0x000080ff02007986 */ /* 0x0007e4000c101d0e */
.L_x_8:
[----:B------:R-:W-:Y:S05]  /*0cc0*/  BSYNC.RECONVERGENT B0 ;  /* 0x0000000000007941 */ /* 0x000fea0003800200 */
.L_x_7:
[----:B------:R-:W-:Y:S04]  /*0cd0*/  BSSY.RECONVERGENT B0, `(.L_x_9) ;  /* 0x0000010000007945 */ /* 0x000fe80003800200 */
[----:B------:R-:W-:Y:S05]  /*0ce0*/  @P5 BRA `(.L_x_10) ;  /* 0x0000000000385947 */ /* 0x000fea0003800000 */
[----:B------:R-:W4:Y:S01]  /*0cf0*/  LDCU.64 UR6, c[0x0][0x408] ;  /* 0x00008100ff0677ac */ /* 0x000f220008000a00 */
[----:B-123--:R-:W-:Y:S01]  /*0d00*/  IADD3 R2, P0, PT, R4, 0x30, RZ ;  /* 0x0000003004027810 */ /* 0x00efe20007f1e0ff */
[----:B------:R-:W-:Y:S01]  /*0d10*/  IMAD.MOV.U32 R18, RZ, RZ, R14 ;  /* 0x000000ffff127224 */ /* 0x000fe200078e000e */
[----:B------:R-:W-:Y:S01]  /*0d20*/  MOV R19, R17 ;  /* 0x0000001100137202 */ /* 0x000fe20000000f00 */
[----:B------:R-:W1:Y:S02]  /*0d30*/  LDCU.64 UR4, c[0x0][0x3f0] ;  /* 0x00007e00ff0477ac */ /* 0x000e640008000a00 */
[----:B------:R-:W-:-:S04]  /*0d40*/  IMAD.X R0, RZ, RZ, UR25, P0 ;  /* 0x00000019ff007e24 */ /* 0x000fc800080e06ff */
[----:B----4-:R-:W-:Y:S02]  /*0d50*/  IMAD R0, R0, UR6, RZ ;  /* 0x0000000600007c24 */ /* 0x010fe4000f8e02ff */
[----:B------:R-:W-:-:S04]  /*0d60*/  IMAD.WIDE.U32 R18, R2, UR6, R18 ;  /* 0x0000000602127c25 */ /* 0x000fc8000f8e0012 */
[----:B------:R-:W-:Y:S01]  /*0d70*/  IMAD R0, R2, UR7, R0 ;  /* 0x0000000702007c24 */ /* 0x000fe2000f8e0200 */
[----:B-1----:R-:W-:-:S04]  /*0d80*/  LEA R2, P0, R18, UR4, 0x1 ;  /* 0x0000000412027c11 */ /* 0x002fc8000f8008ff */
[----:B------:R-:W-:-:S04]  /*0d90*/  IADD3 R0, PT, PT, R19, R0, RZ ;  /* 0x0000000013007210 */ /* 0x000fc80007ffe0ff */
[----:B------:R-:W-:-:S05]  /*0da0*/  LEA.HI.X R3, R18, UR5, R0, 0x1, P0 ;  /* 0x0000000512037c11 */ /* 0x000fca00080f0c00 */
[----:B------:R4:W-:Y:S04]  /*0db0*/  STG.E.128 desc[UR14][R2.64], RZ ;  /* 0x000000ff02007986 */ /* 0x0009e8000c101d0e */
[----:B------:R4:W-:Y:S02]  /*0dc0*/  STG.E.128 desc[UR14][R2.64+0x80], RZ ;  /* 0x000080ff02007986 */ /* 0x0009e4000c101d0e */
.L_x_10:
[----:B------:R-:W-:Y:S05]  /*0dd0*/  BSYNC.RECONVERGENT B0 ;  /* 0x0000000000007941 */ /* 0x000fea0003800200 */
.L_x_9:
[----:B------:R-:W-:Y:S04]  /*0de0*/  BSSY.RECONVERGENT B0, `(.L_x_11) ;  /* 0x0000010000007945 */ /* 0x000fe80003800200 */
[----:B------:R-:W-:Y:S05]  /*0df0*/  @P4 BRA `(.L_x_12) ;  /* 0x0000000000384947 */ /* 0x000fea0003800000 */
[----:B------:R-:W5:Y:S01]  /*0e00*/  LDCU.64 UR6, c[0x0][0x408] ;  /* 0x00008100ff0677ac */ /* 0x000f620008000a00 */
[----:B-1234-:R-:W-:Y:S01]  /*0e10*/  IADD3 R2, P0, PT, R4, 0x40, RZ ;  /* 0x0000004004027810 */ /* 0x01efe20007f1e0ff */
[----:B------:R-:W-:Y:S01]  /*0e20*/  IMAD.MOV.U32 R18, RZ, RZ, R14 ;  /* 0x000000ffff127224 */ /* 0x000fe200078e000e */
[----:B------:R-:W-:Y:S01]  /*0e30*/  MOV R19, R17 ;  /* 0x0000001100137202 */ /* 0x000fe20000000f00 */
[----:B------:R-:W1:Y:S02]  /*0e40*/  LDCU.64 UR4, c[0x0][0x3f0] ;  /* 0x00007e00ff0477ac */ /* 0x000e640008000a00 */
[----:B------:R-:W-:-:S04]  /*0e50*/  IMAD.X R0, RZ, RZ, UR25, P0 ;  /* 0x00000019ff007e24 */ /* 0x000fc800080e06ff */
[----:B-----5:R-:W-:Y:S02]  /*0e60*/  IMAD R0, R0, UR6, RZ ;  /* 0x0000000600007c24 */ /* 0x020fe4000f8e02ff */
[----:B------:R-:W-:-:S04]  /*0e70*/  IMAD.WIDE.U32 R18, R2, UR6, R18 ;  /* 0x0000000602127c25 */ /* 0x000fc8000f8e0012 */
[----:B------:R-:W-:Y:S01]  /*0e80*/  IMAD R0, R2, UR7, R0 ;  /* 0x0000000702007c24 */ /* 0x000fe2000f8e0200 */
[----:B-1----:R-:W-:-:S04]  /*0e90*/  LEA R2, P0, R18, UR4, 0x1 ;  /* 0x0000000412027c11 */ /* 0x002fc8000f8008ff */
[----:B------:R-:W-:-:S04]  /*0ea0*/  IADD3 R0, PT, PT, R19, R0, RZ ;  /* 0x0000000013007210 */ /* 0x000fc80007ffe0ff */
[----:B------:R-:W-:-:S05]  /*0eb0*/  LEA.HI.X R3, R18, UR5, R0, 0x1, P0 ;  /* 0x0000000512037c11 */ /* 0x000fca00080f0c00 */
[----:B------:R1:W-:Y:S04]  /*0ec0*/  STG.E.128 desc[UR14][R2.64], RZ ;  /* 0x000000ff02007986 */ /* 0x0003e8000c101d0e */
[----:B------:R1:W-:Y:S02]  /*0ed0*/  STG.E.128 desc[UR14][R2.64+0x80], RZ ;  /* 0x000080ff02007986 */ /* 0x0003e4000c101d0e */
.L_x_12:
[----:B------:R-:W-:Y:S05]  /*0ee0*/  BSYNC.RECONVERGENT B0 ;  /* 0x0000000000007941 */ /* 0x000fea0003800200 */
.L_x_11:
        /* <DEDUP_REMOVED lines=16> */
.L_x_14:
[----:B------:R-:W-:Y:S05]  /*0ff0*/  BSYNC.RECONVERGENT B0 ;  /* 0x0000000000007941 */ /* 0x000fea0003800200 */
.L_x_13:
        /* <DEDUP_REMOVED lines=16> */
.L_x_16:
[----:B------:R-:W-:Y:S05]  /*1100*/  BSYNC.RECONVERGENT B0 ;  /* 0x0000000000007941 */ /* 0x000fea0003800200 */
.L_x_15:
[----:B------:R-:W-:Y:S01]  /*1110*/  ISETP.GE.AND P1, PT, R5, UR12, PT ;  /* 0x0000000c05007c0c */ /* 0x000fe2000bf26270 */
[----:B------:R-:W-:-:S12]  /*1120*/  BSSY.RECONVERGENT B0, `(.L_x_17) ;  /* 0x000000f000007945 */ /* 0x000fd80003800200 */
[----:B------:R-:W-:Y:S05]  /*1130*/  @P1 BRA `(.L_x_18) ;  /* 0x0000000000341947 */ /* 0x000fea0003800000 */
[----:B------:R-:W5:Y:S01]  /*1140*/  LDCU.64 UR6, c[0x0][0x408] ;  /* 0x00008100ff0677ac */ /* 0x000f620008000a00 */
[----:B------:R-:W-:Y:S02]  /*1150*/  IADD3 R4, P0, PT, R4, 0x70, RZ ;  /* 0x0000007004047810 */ /* 0x000fe40007f1e0ff */
[----:B------:R-:W-:Y:S01]  /*1160*/  MOV R15, R17 ;  /* 0x00000011000f7202 */ /* 0x000fe20000000f00 */
[----:B------:R-:W1:Y:S01]  /*1170*/  LDCU.64 UR4, c[0x0][0x3f0] ;  /* 0x00007e00ff0477ac */ /* 0x000e620008000a00 */
[----:B------:R-:W-:-:S05]  /*1180*/  IADD3.X R0, PT, PT, RZ, UR25, RZ, P0, !PT ;  /* 0x00000019ff007c10 */ /* 0x000fca00087fe4ff */
[----:B-----5:R-:W-:Y:S02]  /*1190*/  IMAD R0, R0, UR6, RZ ;  /* 0x0000000600007c24 */ /* 0x020fe4000f8e02ff */
[----:B------:R-:W-:-:S04]  /*11a0*/  IMAD.WIDE.U32 R14, R4, UR6, R14 ;  /* 0x00000006040e7c25 */ /* 0x000fc8000f8e000e */
[----:B------:R-:W-:Y:S01]  /*11b0*/  IMAD R0, R4, UR7, R0 ;  /* 0x0000000704007c24 */ /* 0x000fe2000f8e0200 */
[----:B-1234-:R-:W-:-:S04]  /*11c0*/  LEA R2, P0, R14, UR4, 0x1 ;  /* 0x000000040e027c11 */ /* 0x01efc8000f8008ff */
[----:B------:R-:W-:-:S04]  /*11d0*/  IADD3 R0, PT, PT, R15, R0, RZ ;  /* 0x000000000f007210 */ /* 0x000fc80007ffe0ff */
[----:B------:R-:W-:-:S05]  /*11e0*/  LEA.HI.X R3, R14, UR5, R0, 0x1, P0 ;  /* 0x000000050e037c11 */ /* 0x000fca00080f0c00 */
[----:B------:R1:W-:Y:S04]  /*11f0*/  STG.E.128 desc[UR14][R2.64], RZ ;  /* 0x000000ff02007986 */ /* 0x0003e8000c101d0e */
[----:B------:R1:W-:Y:S02]  /*1200*/  STG.E.128 desc[UR14][R2.64+0x80], RZ ;  /* 0x000080ff02007986 */ /* 0x0003e4000c101d0e */
.L_x_18:
[----:B------:R-:W-:Y:S05]  /*1210*/  BSYNC.RECONVERGENT B0 ;  /* 0x0000000000007941 */ /* 0x000fea0003800200 */
.L_x_17:
[----:B------:R-:W-:Y:S01]  /*1220*/  LOP3.LUT P0, R247, R247, 0x7, RZ, 0xc0, !PT ;  /* 0x00000007f7f77812 */ /* 0x000fe2000780c0ff */
[----:B------:R-:W-:Y:S01]  /*1230*/  BSSY.RECONVERGENT B0, `(.L_x_19) ;  /* 0x0000016000007945 */ /* 0x000fe20003800200 */
[----:B------:R-:W-:Y:S02]  /*1240*/  P2R R0, PR, RZ, 0x2 ;  /* 0x00000002ff007803 */ /* 0x000fe40000000000 */
[----:B------:R-:W-:Y:S02]  /*1250*/  ISETP.GE.OR P0, PT, R12, UR12, P0 ;  /* 0x0000000c0c007c0c */ /* 0x000fe40008706670 */
[----:B------:R-:W-:Y:S02]  /*1260*/  ISETP.NE.AND P1, PT, R13, RZ, PT ;  /* 0x000000ff0d00720c */ /* 0x000fe40003f25270 */
[C---:B------:R-:W-:Y:S02]  /*1270*/  ISETP.NE.OR P6, PT, R247.reuse, RZ, P6 ;  /* 0x000000fff700720c */ /* 0x040fe400037c5670 */
[----:B------:R-:W-:-:S02]  /*1280*/  ISETP.NE.OR P1, PT, R247, RZ, P1 ;  /* 0x000000fff700720c */ /* 0x000fc40000f25670 */
[C---:B------:R-:W-:Y:S02]  /*1290*/  ISETP.NE.OR P5, PT, R247.reuse, RZ, P5 ;  /* 0x000000fff700720c */ /* 0x040fe40002fa5670 */
[----:B-1234-:R-:W-:Y:S02]  /*12a0*/  P2R R2, PR, RZ, 0x2 ;  /* 0x00000002ff027803 */ /* 0x01efe40000000000 */
[----:B------:R-:W-:Y:S02]  /*12b0*/  ISETP.NE.AND P1, PT, R0, RZ, PT ;  /* 0x000000ff0000720c */ /* 0x000fe40003f25270 */
[C---:B------:R-:W-:Y:S02]  /*12c0*/  ISETP.NE.OR P4, PT, R247.reuse, RZ, P4 ;  /* 0x000000fff700720c */ /* 0x040fe40002785670 */
[C---:B------:R-:W-:Y:S02]  /*12d0*/  ISETP.NE.OR P3, PT, R247.reuse, RZ, P3 ;  /* 0x000000fff700720c */ /* 0x040fe40001f65670 */
[----:B------:R-:W-:-:S02]  /*12e0*/  ISETP.NE.OR P2, PT, R247, RZ, P2 ;  /* 0x000000fff700720c */ /* 0x000fc40001745670 */
[----:B------:R-:W-:Y:S01]  /*12f0*/  ISETP.NE.OR P1, PT, R247, RZ, P1 ;  /* 0x000000fff700720c */ /* 0x000fe20000f25670 */
[----:B------:R-:W-:-:S12]  /*1300*/  @P0 BRA `(.L_x_20) ;  /* 0x0000000000200947 */ /* 0x000fd80003800000 */
[----:B------:R-:W1:Y:S01]  /*1310*/  LDCU.64 UR4, c[0x0][0x420] ;  /* 0x00008400ff0477ac */ /* 0x000e620008000a00 */
[----:B------:R-:W-:-:S05]  /*1320*/  IMAD R0, R12, UR8, RZ ;  /* 0x000000080c007c24 */ /* 0x000fca000f8e02ff */
[----:B------:R-:W-:-:S04]  /*1330*/  IADD3 R3, P0, PT, R0, UR9, RZ ;  /* 0x0000000900037c10 */ /* 0x000fc8000ff1e0ff */
[----:B------:R-:W-:Y:S02]  /*1340*/  LEA.HI.X.SX32 R0, R0, UR10, 0x1, P0 ;  /* 0x0000000a00007c11 */ /* 0x000fe400080f0eff */
[----:B-1----:R-:W-:-:S04]  /*1350*/  LEA R12, P0, R3, UR4, 0x2 ;  /* 0x00000004030c7c11 */ /* 0x002fc8000f8010ff */
[----:B------:R-:W-:Y:S01]  /*1360*/  LEA.HI.X R13, R3, UR5, R0, 0x2, P0 ;  /* 0x00000005030d7c11 */ /* 0x000fe200080f1400 */
[----:B------:R-:W-:-:S05]  /*1370*/  IMAD.MOV.U32 R0, RZ, RZ, 0x7f800000 ;  /* 0x7f800000ff007424 */ /* 0x000fca00078e00ff */
[----:B------:R1:W-:Y:S03]  /*1380*/  STG.E desc[UR14][R12.64], R0 ;  /* 0x000000000c007986 */ /* 0x0003e6000c10190e */
.L_x_20:
[----:B------:R-:W-:Y:S05]  /*1390*/  BSYNC.RECONVERGENT B0 ;  /* 0x0000000000007941 */ /* 0x000fea0003800200 */
.L_x_19:
[----:B------:R-:W-:Y:S01]  /*13a0*/  ISETP.NE.AND P0, PT, R2, RZ, PT ;  /* 0x000000ff0200720c */ /* 0x000fe20003f05270 */
[----:B------:R-:W-:-:S12]  /*13b0*/  BSSY.RECONVERGENT B0, `(.L_x_21) ;  /* 0x000000a000007945 */ /* 0x000fd80003800200 */
[----:B------:R-:W-:Y:S05]  /*13c0*/  @P0 BRA `(.L_x_22) ;  /* 0x0000000000200947 */ /* 0x000fea0003800000 */
[----:B------:R-:W2:Y:S01]  /*13d0*/  LDCU.64 UR4, c[0x0][0x420] ;  /* 0x00008400ff0477ac */ /* 0x000ea20008000a00 */
[----:B-1----:R-:W-:-:S05]  /*13e0*/  IMAD R0, R11, UR8, RZ ;  /* 0x000000080b007c24 */ /* 0x002fca000f8e02ff */
[----:B------:R-:W-:-:S04]  /*13f0*/  IADD3 R2, P0, PT, R0, UR9, RZ ;  /* 0x0000000900027c10 */ /* 0x000fc8000ff1e0ff */
[----:B------:R-:W-:Y:S02]  /*1400*/  LEA.HI.X.SX32 R0, R0, UR10, 0x1, P0 ;  /* 0x0000000a00007c11 */ /* 0x000fe400080f0eff */
[----:B--2---:R-:W-:-:S04]  /*1410*/  LEA R12, P0, R2, UR4, 0x2 ;  /* 0x00000004020c7c11 */ /* 0x004fc8000f8010ff */
[----:B------:R-:W-:Y:S01]  /*1420*/  LEA.HI.X R13, R2, UR5, R0, 0x2, P0 ;  /* 0x00000005020d7c11 */ /* 0x000fe200080f1400 */
[----:B------:R-:W-:-:S05]  /*1430*/  IMAD.MOV.U32 R0, RZ, RZ, 0x7f800000 ;  /* 0x7f800000ff007424 */ /* 0x000fca00078e00ff */
[----:B------:R2:W-:Y:S03]  /*1440*/  STG.E desc[UR14][R12.64], R0 ;  /* 0x000000000c007986 */ /* 0x0005e6000c10190e */
.L_x_22:
[----:B------:R-:W-:Y:S05]  /*1450*/  BSYNC.RECONVERGENT B0 ;  /* 0x0000000000007941 */ /* 0x000fea0003800200 */
.L_x_21:
[----:B------:R-:W-:Y:S04]  /*1460*/  BSSY.RECONVERGENT B0, `(.L_x_23) ;  /* 0x000000a000007945 */ /* 0x000fe80003800200 */
[----:B------:R-:W-:Y:S05]  /*1470*/  @P6 BRA `(.L_x_24) ;  /* 0x0000000000206947 */ /* 0x000fea0003800000 */
[----:B------:R-:W3:Y:S01]  /*1480*/  LDCU.64 UR4, c[0x0][0x420] ;  /* 0x00008400ff0477ac */ /* 0x000ee20008000a00 */
[----:B-12---:R-:W-:-:S05]  /*1490*/  IMAD R0, R10, UR8, RZ ;  /* 0x000000080a007c24 */ /* 0x006fca000f8e02ff */
[----:B------:R-:W-:-:S04]  /*14a0*/  IADD3 R2, P0, PT, R0, UR9, RZ ;  /* 0x0000000900027c10 */ /* 0x000fc8000ff1e0ff */
[----:B------:R-:W-:Y:S02]  /*14b0*/  LEA.HI.X.SX32 R0, R0, UR10, 0x1, P0 ;  /* 0x0000000a00007c11 */ /* 0x000fe400080f0eff */
[----:B---3--:R-:W-:-:S04]  /*14c0*/  LEA R10, P0, R2, UR4, 0x2 ;  /* 0x00000004020a7c11 */ /* 0x008fc8000f8010ff */
[----:B------:R-:W-:Y:S01]  /*14d0*/  LEA.HI.X R11, R2, UR5, R0, 0x2, P0 ;  /* 0x00000005020b7c11 */ /* 0x000fe200080f1400 */
[----:B------:R-:W-:-:S05]  /*14e0*/  IMAD.MOV.U32 R0, RZ, RZ, 0x7f800000 ;  /* 0x7f800000ff007424 */ /* 0x000fca00078e00ff */
[----:B------:R3:W-:Y:S03]  /*14f0*/  STG.E desc[UR14][R10.64], R0 ;  /* 0x000000000a007986 */ /* 0x0007e6000c10190e */
.L_x_24:
[----:B------:R-:W-:Y:S05]  /*1500*/  BSYNC.RECONVERGENT B0 ;  /* 0x0000000000007941 */ /* 0x000fea0003800200 */
.L_x_23:
[----:B------:R-:W-:Y:S04]  /*1510*/  BSSY.RECONVERGENT B0, `(.L_x_25) ;  /* 0x000000a000007945 */ /* 0x000fe80003800200 */
[----:B------:R-:W-:Y:S05]  /*1520*/  @P5 BRA `(.L_x_26) ;  /* 0x0000000000205947 */ /* 0x000fea0003800000 */
[----:B------:R-:W4:Y:S01]  /*1530*/  LDCU.64 UR4, c[0x0][0x420] ;  /* 0x00008400ff0477ac */ /* 0x000f220008000a00 */
[----:B-123--:R-:W-:-:S05]  /*1540*/  IMAD R0, R9, UR8, RZ ;  /* 0x0000000809007c24 */ /* 0x00efca000f8e02ff */
[----:B------:R-:W-:-:S04]  /*1550*/  IADD3 R2, P0, PT, R0, UR9, RZ ;  /* 0x0000000900027c10 */ /* 0x000fc8000ff1e0ff */
[----:B------:R-:W-:Y:S02]  /*1560*/  LEA.HI.X.SX32 R0, R0, UR10, 0x1, P0 ;  /* 0x0000000a00007c11 */ /* 0x000fe400080f0eff */
[----:B----4-:R-:W-:-:S04]  /*1570*/  LEA R10, P0, R2, UR4, 0x2 ;  /* 0x00000004020a7c11 */ /* 0x010fc8000f8010ff */
[----:B------:R-:W-:Y:S01]  /*1580*/  LEA.HI.X R11, R2, UR5, R0, 0x2, P0 ;  /* 0x00000005020b7c11 */ /* 0x000fe200080f1400 */
[----:B------:R-:W-:-:S05]  /*1590*/  IMAD.MOV.U32 R0, RZ, RZ, 0x7f800000 ;  /* 0x7f800000ff007424 */ /* 0x000fca00078e00ff */
[----:B------:R4:W-:Y:S03]  /*15a0*/  STG.E desc[UR14][R10.64], R0 ;  /* 0x000000000a007986 */ /* 0x0009e6000c10190e */
.L_x_26:
[----:B------:R-:W-:Y:S05]  /*15b0*/  BSYNC.RECONVERGENT B0 ;  /* 0x0000000000007941 */ /* 0x000fea0003800200 */
.L_x_25:
[----:B------:R-:W-:Y:S04]  /*15c0*/  BSSY.RECONVERGENT B0, `(.L_x_27) ;  /* 0x000000a000007945 */ /* 0x000fe80003800200 */
[----:B------:R-:W-:Y:S05]  /*15d0*/  @P4 BRA `(.L_x_28) ;  /* 0x0000000000204947 */ /* 0x000fea0003800000 */
[----:B------:R-:W5:Y:S01]  /*15e0*/  LDCU.64 UR4, c[0x0][0x420] ;  /* 0x00008400ff0477ac */ /* 0x000f620008000a00 */
[----:B-1234-:R-:W-:-:S05]  /*15f0*/  IMAD R0, R8, UR8, RZ ;  /* 0x0000000808007c24 */ /* 0x01efca000f8e02ff */
[----:B------:R-:W-:-:S04]  /*1600*/  IADD3 R2, P0, PT, R0, UR9, RZ ;  /* 0x0000000900027c10 */ /* 0x000fc8000ff1e0ff */
[----:B------:R-:W-:Y:S02]  /*1610*/  LEA.HI.X.SX32 R0, R0, UR10, 0x1, P0 ;  /* 0x0000000a00007c11 */ /* 0x000fe400080f0eff */
[----:B-----5:R-:W-:-:S04]  /*1620*/  LEA R8, P0, R2, UR4, 0x2 ;  /* 0x0000000402087c11 */ /* 0x020fc8000f8010ff */
[----:B------:R-:W-:Y:S01]  /*1630*/  LEA.HI.X R9, R2, UR5, R0, 0x2, P0 ;  /* 0x0000000502097c11 */ /* 0x000fe200080f1400 */
[----:B------:R-:W-:-:S05]  /*1640*/  IMAD.MOV.U32 R0, RZ, RZ, 0x7f800000 ;  /* 0x7f800000ff007424 */ /* 0x000fca00078e00ff */
[----:B------:R1:W-:Y:S03]  /*1650*/  STG.E desc[UR14][R8.64], R0 ;  /* 0x0000000008007986 */ /* 0x0003e6000c10190e */
.L_x_28:
[----:B------:R-:W-:Y:S05]  /*1660*/  BSYNC.RECONVERGENT B0 ;  /* 0x0000000000007941 */ /* 0x000fea0003800200 */
.L_x_27:
        /* <DEDUP_REMOVED lines=10> */
.L_x_30:
[----:B------:R-:W-:Y:S05]  /*1710*/  BSYNC.RECONVERGENT B0 ;  /* 0x0000000000007941 */ /* 0x000fea0003800200 */
.L_x_29:
        /* <DEDUP_REMOVED lines=10> */
.L_x_32:
[----:B------:R-:W-:Y:S05]  /*17c0*/  BSYNC.RECONVERGENT B0 ;  /* 0x0000000000007941 */ /* 0x000fea0003800200 */
.L_x_31:
[----:B------:R-:W-:Y:S05]  /*17d0*/  @P1 EXIT ;  /* 0x000000000000194d */ /* 0x000fea0003800000 */
[----:B------:R-:W5:Y:S01]  /*17e0*/  LDCU.64 UR4, c[0x0][0x420] ;  /* 0x00008400ff0477ac */ /* 0x000f620008000a00 */
[----:B-1234-:R-:W-:-:S05]  /*17f0*/  IMAD R0, R5, UR8, RZ ;  /* 0x0000000805007c24 */ /* 0x01efca000f8e02ff */
[----:B------:R-:W-:-:S04]  /*1800*/  IADD3 R2, P0, PT, R0, UR9, RZ ;  /* 0x0000000900027c10 */ /* 0x000fc8000ff1e0ff */
[----:B------:R-:W-:Y:S02]  /*1810*/  LEA.HI.X.SX32 R0, R0, UR10, 0x1, P0 ;  /* 0x0000000a00007c11 */ /* 0x000fe400080f0eff */
[----:B-----5:R-:W-:-:S04]  /*1820*/  LEA R4, P0, R2, UR4, 0x2 ;  /* 0x0000000402047c11 */ /* 0x020fc8000f8010ff */
[----:B------:R-:W-:Y:S01]  /*1830*/  LEA.HI.X R5, R2, UR5, R0, 0x2, P0 ;  /* 0x0000000502057c11 */ /* 0x000fe200080f1400 */
[----:B------:R-:W-:-:S05]  /*1840*/  IMAD.MOV.U32 R0, RZ, RZ, 0x7f800000 ;  /* 0x7f800000ff007424 */ /* 0x000fca00078e00ff */
[----:B------:R-:W-:Y:S01]  /*1850*/  STG.E desc[UR14][R4.64], R0 ;  /* 0x0000000004007986 */ /* 0x000fe2000c10190e */
[----:B------:R-:W-:Y:S05]  /*1860*/  EXIT ;  /* 0x000000000000794d */ /* 0x000fea0003800000 */
.L_x_1:
[----:B------:R-:W-:Y:S02]  /*1870*/  UISETP.NE.AND UP0, UPT, UR13, -0x1, UPT ;  /* 0xffffffff0d00788c */ /* 0x000fe4000bf05270 */
[----:B------:R-:W-:-:S09]  /*1880*/  UISETP.NE.AND UP1, UPT, UR23, -0x1, UPT ;  /* 0xffffffff1700788c */ /* 0x000fd2000bf25270 */
[----:B------:R-:W1:Y:S01]  /*1890*/  @!UP0 LDCU.64 UR8, c[0x0][0x398] ;  /* 0x00007300ff0887ac */ /* 0x000e620008000a00 */
[----:B------:R-:W2:Y:S01]  /*18a0*/  @UP0 LDCU.64 UR4, c[0x0][0x3b0] ;  /* 0x00007600ff0407ac */ /* 0x000ea20008000a00 */
[----:B-1----:R-:W-:Y:S02]  /*18b0*/  @!UP0 UIMAD.WIDE.U32 UR26, UR17, UR8, URZ ;  /* 0x00000008111a82a5 */ /* 0x002fe4000f8e00ff */
[----:B--2---:R-:W-:Y:S02]  /*18c0*/  @UP0 UIMAD.WIDE.U32 UR10, UR13, UR4, URZ ;  /* 0x000000040d0a02a5 */ /* 0x004fe4000f8e00ff */
[----:B------:R-:W-:-:S03]  /*18d0*/  @!UP0 UIMAD UR19, UR17, UR9, UR27 ;  /* 0x00000009111382a4 */ /* 0x000fc6000f8e021b */
[----:B------:R-:W-:Y:S01]  /*18e0*/  @!UP0 UMOV UR20, UR26 ;  /* 0x0000001a00148c82 */ /* 0x000fe20008000000 */
[----:B------:R-:W-:Y:S01]  /*18f0*/  @UP0 UIMAD UR19, UR13, UR5, UR11 ;  /* 0x000000050d1302a4 */ /* 0x000fe2000f8e020b */
[----:B------:R-:W-:Y:S01]  /*1900*/  @UP0 UMOV UR20, UR10 ;  /* 0x0000000a00140c82 */ /* 0x000fe20008000000 */
[----:B------:R-:W-:Y:S10]  /*1910*/  BRA.U UP1, `(.L_x_33) ;  /* 0x00000001012c7547 */ /* 0x000ff4000b800000 */
[----:B------:R-:W1:Y:S01]  /*1920*/  LDCU.64 UR10, c[0x0][0x3b8] ;  /* 0x00007700ff0a77ac */ /* 0x000e620008000a00 */
[----:B------:R-:W2:Y:S01]  /*1930*/  LDCU.64 UR4, c[0x0][0x3a0] ;  /* 0x00007400ff0477ac */ /* 0x000ea20008000a00 */
[----:B------:R-:W-:-:S04]  /*1940*/  USHF.R.S32.HI UR8, URZ, 0x1f, UR18 ;  /* 0x0000001fff087899 */ /* 0x000fc80008011412 */
[----:B-1----:R-:W-:Y:S02]  /*1950*/  UIMAD UR8, UR8, UR10, URZ ;  /* 0x0000000a080872a4 */ /* 0x002fe4000f8e02ff */
[----:B------:R-:W-:Y:S02]  /*1960*/  UIMAD.WIDE.U32 UR26, UR18, UR10, URZ ;  /* 0x0000000a121a72a5 */ /* 0x000fe4000f8e00ff */
[----:B------:R-:W-:-:S04]  /*1970*/  UIMAD UR8, UR18, UR11, UR8 ;  /* 0x0000000b120872a4 */ /* 0x000fc8000f8e0208 */
[----:B------:R-:W-:-:S03]  /*1980*/  UIADD3 UR9, UPT, UPT, UR27, UR8, URZ ;  /* 0x000000081b097290 */ /* 0x000fc6000fffe0ff */
[----:B------:R-:W-:Y:S02]  /*1990*/  UMOV UR8, UR26 ;  /* 0x0000001a00087c82 */ /* 0x000fe40008000000 */
[----:B--2---:R-:W-:-:S04]  /*19a0*/  UIMAD.WIDE.U32 UR26, UR17, UR4, UR8 ;  /* 0x00000004111a72a5 */ /* 0x004fc8000f8e0008 */
[----:B------:R-:W-:Y:S01]  /*19b0*/  UIMAD UR22, UR17, UR5, UR27 ;  /* 0x00000005111672a4 */ /* 0x000fe2000f8e021b */
[----:B------:R-:W-:Y:S05]  /*19c0*/  BRA `(.L_x_34) ;  /* 0x0000000000147947 */ /* 0x000fea0003800000 */
.L_x_33:
[----:B------:R-:W1:Y:S01]  /*19d0*/  LDCU.64 UR10, c[0x0][0x3b8] ;  /* 0x00007700ff0a77ac */ /* 0x000e620008000a00 */
[----:B------:R-:W-:-:S04]  /*19e0*/  UIADD3 UR22, UPT, UPT, UR18, UR23, URZ ;  /* 0x0000001712167290 */ /* 0x000fc8000fffe0ff */
[----:B-1----:R-:W-:Y:S02]  /*19f0*/  UIMAD.WIDE.U32 UR26, UR22, UR10, URZ ;  /* 0x0000000a161a72a5 */ /* 0x002fe4000f8e00ff */
[----:B------:R-:W-:-:S04]  /*1a00*/  UIMAD UR22, UR22, UR11, URZ ;  /* 0x0000000b161672a4 */ /* 0x000fc8000f8e02ff */
[----:B------:R-:W-:Y:S02]  /*1a10*/  UIADD3 UR22, UPT, UPT, UR27, UR22, URZ ;  /* 0x000000161b167290 */ /* 0x000fe4000fffe0ff */
.L_x_34:
[----:B------:R-:W1:Y:S01]  /*1a20*/  LDC R0, c[0x0][0x3e8] ;  /* 0x0000fa00ff007b82 */ /* 0x000e620000000800 */
[----:B------:R-:W2:Y:S01]  /*1a30*/  S2R R2, SR_CTAID.Z ;  /* 0x0000000000027919 */ /* 0x000ea20000002700 */
[----:B-1----:R-:W-:-:S04]  /*1a40*/  IABS R4, R0 ;  /* 0x0000000000047213 */ /* 0x002fc80000000000 */
[----:B------:R-:W1:Y:S01]  /*1a50*/  I2F.RP R6, R4 ;  /* 0x0000000400067306 */ /* 0x000e620000209400 */
[----:B--2---:R-:W-:-:S07]  /*1a60*/  IABS R2, R2 ;  /* 0x0000000200027213 */ /* 0x004fce0000000000 */
[----:B-1----:R-:W1:Y:S02]  /*1a70*/  MUFU.RCP R6, R6 ;  /* 0x0000000600067308 */ /* 0x002e640000001000 */
[----:B-1----:R-:W-:-:S06]  /*1a80*/  VIADD R6, R6, 0xffffffe ;  /* 0x0ffffffe06067836 */ /* 0x002fcc0000000000 */
[----:B------:R-:W1:Y:S02]  /*1a90*/  F2I.FTZ.U32.TRUNC.NTZ R7, R6 ;  /* 0x0000000600077305 */ /* 0x000e64000021f000 */
[----:B-1----:R-:W-:Y:S01]  /*1aa0*/  IMAD.MOV R3, RZ, RZ, -R7 ;  /* 0x000000ffff037224 */ /* 0x002fe200078e0a07 */
[----:B------:R-:W-:-:S03]  /*1ab0*/  MOV R6, RZ ;  /* 0x000000ff00067202 */ /* 0x000fc60000000f00 */
[----:B------:R-:W-:-:S04]  /*1ac0*/  IMAD R3, R3, R4, RZ ;  /* 0x0000000403037224 */ /* 0x000fc800078e02ff */
[----:B------:R-:W-:-:S04]  /*1ad0*/  IMAD.HI.U32 R6, R7, R3, R6 ;  /* 0x0000000307067227 */ /* 0x000fc800078e0006 */
[----:B------:R-:W-:-:S04]  /*1ae0*/  IMAD.MOV.U32 R3, RZ, RZ, R2 ;  /* 0x000000ffff037224 */ /* 0x000fc800078e0002 */
[----:B------:R-:W-:-:S05]  /*1af0*/  IMAD.HI.U32 R48, R6, R3, RZ ;  /* 0x0000000306307227 */ /* 0x000fca00078e00ff */
[----:B------:R-:W-:-:S05]  /*1b00*/  IADD3 R2, PT, PT, -R48, RZ, RZ ;  /* 0x000000ff30027210 */ /* 0x000fca0007ffe1ff */
[----:B------:R-:W-:-:S05]  /*1b10*/  IMAD R2, R4, R2, R3 ;  /* 0x0000000204027224 */ /* 0x000fca00078e0203 */
[----:B------:R-:W-:-:S13]  /*1b20*/  ISETP.GT.U32.AND P1, PT, R4, R2, PT ;  /* 0x000000020400720c */ /* 0x000fda0003f24070 */
[----:B------:R-:W-:Y:S01]  /*1b30*/  @!P1 IMAD.IADD R2, R2, 0x1, -R4 ;  /* 0x0000000102029824 */ /* 0x000fe200078e0a04 */
[----:B------:R-:W-:Y:S02]  /*1b40*/  @!P1 IADD3 R48, PT, PT, R48, 0x1, RZ ;  /* 0x0000000130309810 */ /* 0x000fe40007ffe0ff */
[----:B------:R-:W-:Y:S02]  /*1b50*/  ISETP.NE.AND P1, PT, R0, RZ, PT ;  /* 0x000000ff0000720c */ /* 0x000fe40003f25270 */
[----:B------:R-:W-:Y:S02]  /*1b60*/  ISETP.GE.U32.AND P2, PT, R2, R4, PT ;  /* 0x000000040200720c */ /* 0x000fe40003f46070 */
[----:B------:R-:W-:-:S04]  /*1b70*/  LOP3.LUT R2, R0, UR6, RZ, 0x3c, !PT ;  /* 0x0000000600027c12 */ /* 0x000fc8000f8e3cff */
[----:B------:R-:W-:-:S07]  /*1b80*/  ISETP.GE.AND P0, PT, R2, RZ, PT ;  /* 0x000000ff0200720c */ /* 0x000fce0003f06270 */
[----:B------:R-:W-:-:S06]  /*1b90*/  @P2 VIADD R48, R48, 0x1 ;  /* 0x0000000130302836 */ /* 0x000fcc0000000000 */
[----:B------:R-:W-:Y:S02]  /*1ba0*/  @!P0 IADD3 R48, PT, PT, -R48, RZ, RZ ;  /* 0x000000ff30308210 */ /* 0x000fe40007ffe1ff */
[----:B------:R-:W-:Y:S01]  /*1bb0*/  @!P1 LOP3.LUT R48, RZ, R0, RZ, 0x33, !PT ;  /* 0x00000000ff309212 */ /* 0x000fe200078e33ff */
[----:B------:R-:W-:Y:S05]  /*1bc0*/  BRA.U UP1, `(.L_x_35) ;  /* 0x00000001012c7547 */ /* 0x000fea000b800000 */
[----:B------:R-:W1:Y:S01]  /*1bd0*/  LDCU.64 UR8, c[0x0][0x3c0] ;  /* 0x00007800ff0877ac */ /* 0x000e620008000a00 */
[----:B------:R-:W2:Y:S01]  /*1be0*/  LDCU.64 UR4, c[0x0][0x3a8] ;  /* 0x00007500ff0477ac */ /* 0x000ea20008000a00 */
[----:B------:R-:W-:-:S04]  /*1bf0*/  USHF.R.S32.HI UR23, URZ, 0x1f, UR18 ;  /* 0x0000001fff177899 */ /* 0x000fc80008011412 */
[----:B-1----:R-:W-:Y:S02]  /*1c00*/  UIMAD UR23, UR23, UR8, URZ ;  /* 0x00000008171772a4 */ /* 0x002fe4000f8e02ff */
[----:B------:R-:W-:Y:S02]  /*1c10*/  UIMAD.WIDE.U32 UR28, UR18, UR8, URZ ;  /* 0x00000008121c72a5 */ /* 0x000fe4000f8e00ff */
[----:B------:R-:W-:-:S04]  /*1c20*/  UIMAD UR23, UR18, UR9, UR23 ;  /* 0x00000009121772a4 */ /* 0x000fc8000f8e0217 */
[----:B------:R-:W-:-:S04]  /*1c30*/  UIADD3 UR29, UPT, UPT, UR29, UR23, URZ ;  /* 0x000000171d1d7290 */ /* 0x000fc8000fffe0ff */
[----:B--2---:R-:W-:-:S04]  /*1c40*/  UIMAD.WIDE.U32 UR28, UR17, UR4, UR28 ;  /* 0x00000004111c72a5 */ /* 0x004fc8000f8e001c */
[----:B------:R-:W-:-:S03]  /*1c50*/  UIMAD UR17, UR17, UR5, UR29 ;  /* 0x00000005111172a4 */ /* 0x000fc6000f8e021d */
[----:B------:R-:W-:Y:S01]  /*1c60*/  UMOV UR18, UR28 ;  /* 0x0000001c00127c82 */ /* 0x000fe20008000000 */
[----:B------:R-:W-:Y:S08]  /*1c70*/  BRA `(.L_x_36) ;  /* 0x0000000000187947 */ /* 0x000ff00003800000 */
.L_x_35:
[----:B------:R-:W1:Y:S01]  /*1c80*/  LDCU.64 UR8, c[0x0][0x3c0] ;  /* 0x00007800ff0877ac */ /* 0x000e620008000a00 */
[----:B------:R-:W-:-:S04]  /*1c90*/  UIADD3 UR18, UPT, UPT, UR18, UR23, URZ ;  /* 0x0000001712127290 */ /* 0x000fc8000fffe0ff */
[----:B-1----:R-:W-:Y:S02]  /*1ca0*/  UIMAD.WIDE.U32 UR4, UR18, UR8, URZ ;  /* 0x00000008120472a5 */ /* 0x002fe4000f8e00ff */
[----:B------:R-:W-:-:S04]  /*1cb0*/  UIMAD UR17, UR18, UR9, URZ ;  /* 0x00000009121172a4 */ /* 0x000fc8000f8e02ff */
[----:B------:R-:W-:Y:S01]  /*1cc0*/  UIADD3 UR17, UPT, UPT, UR5, UR17, URZ ;  /* 0x0000001105117290 */ /* 0x000fe2000fffe0ff */
[----:B------:R-:W-:-:S11]  /*1cd0*/  UMOV UR18, UR4 ;  /* 0x0000000400127c82 */ /* 0x000fd60008000000 */
.L_x_36:
[----:B------:R-:W-:Y:S01]  /*1ce0*/  UIADD3 UR12, UPT, UPT, -UR12, UR7, URZ ;  /* 0x000000070c0c7290 */ /* 0x000fe2000fffe1ff */
[----:B------:R-:W-:Y:S01]  /*1cf0*/  SHF.R.U32.HI R46, RZ, 0x3, R247 ;  /* 0x00000003ff2e7819 */ /* 0x000fe200000116f7 */
[----:B------:R-:W1:Y:S01]  /*1d00*/  LDCU.64 UR4, c[0x0][0x3c8] ;  /* 0x00007900ff0477ac */ /* 0x000e620008000a00 */
[----:B------:R-:W-:Y:S01]  /*1d10*/  IMAD.SHL.U32 R45, R247, 0x8, RZ ;  /* 0x00000008f72d7824 */ /* 0x000fe200078e00ff */
[----:B------:R-:W-:Y:S02]  /*1d20*/  SHF.R.S32.HI R47, RZ, 0x1f, R48 ;  /* 0x0000001fff2f7819 */ /* 0x000fe40000011430 */
[C---:B------:R-:W-:Y:S01]  /*1d30*/  ISETP.GE.AND P5, PT, R46.reuse, UR12, PT ;  /* 0x0000000c2e007c0c */ /* 0x040fe2000bfa6270 */
[C---:B------:R-:W-:Y:S01]  /*1d40*/  VIADD R11, R46.reuse, 0x10 ;  /* 0x000000102e0b7836 */ /* 0x040fe20000000000 */
[----:B------:R-:W-:Y:S01]  /*1d50*/  LOP3.LUT R44, R45, 0x38, RZ, 0xc0, !PT ;  /* 0x000000382d2c7812 */ /* 0x000fe200078ec0ff */
[----:B------:R-:W-:Y:S01]  /*1d60*/  USHF.L.U32 UR7, UR24, 0x7, URZ ;  /* 0x0000000718077899 */ /* 0x000fe200080006ff */
[C---:B------:R-:W-:Y:S01]  /*1d70*/  VIADD R0, R46.reuse, 0x40 ;  /* 0x000000402e007836 */ /* 0x040fe20000000000 */
[----:B------:R-:W-:Y:S01]  /*1d80*/  USHF.R.U32.HI UR24, URZ, 0x19, UR24 ;  /* 0x00000019ff187899 */ /* 0x000fe20008011618 */
[----:B------:R-:W-:Y:S01]  /*1d90*/  ISETP.GE.AND P4, PT, R11, UR12, PT ;  /* 0x0000000c0b007c0c */ /* 0x000fe2000bf86270 */
[----:B------:R-:W-:Y:S01]  /*1da0*/  VIADD R10, R46, 0x20 ;  /* 0x000000202e0a7836 */ /* 0x000fe20000000000 */
[----:B------:R-:W-:Y:S01]  /*1db0*/  IADD3 R4, P0, PT, R44, UR20, RZ ;  /* 0x000000142c047c10 */ /* 0x000fe2000ff1e0ff */
[----:B------:R-:W2:Y:S01]  /*1dc0*/  S2UR UR20, SR_CgaCtaId ;  /* 0x00000000001479c3 */ /* 0x000ea20000008800 */
[----:B------:R-:W-:Y:S01]  /*1dd0*/  LOP3.LUT R14, R46, UR7, RZ, 0xfc, !PT ;  /* 0x000000072e0e7c12 */ /* 0x000fe2000f8efcff */
[----:B------:R-:W-:Y:S01]  /*1de0*/  ULEA.HI.SX32 UR23, UR16, 0xffffffff, 0x1a ;  /* 0xffffffff10177891 */ /* 0x000fe2000f8fd2ff */
[----:B------:R-:W-:Y:S01]  /*1df0*/  ISETP.GE.AND P2, PT, R0, UR12, PT ;  /* 0x0000000c00007c0c */ /* 0x000fe2000bf46270 */
[----:B------:R-:W-:Y:S01]  /*1e00*/  IMAD.X R5, RZ, RZ, UR19, P0 ;  /* 0x00000013ff057e24 */ /* 0x000fe200080e06ff */
[----:B------:R-:W-:Y:S01]  /*1e10*/  ISETP.GE.AND P6, PT, R10, UR12, PT ;  /* 0x0000000c0a007c0c */ /* 0x000fe2000bfc6270 */
[----:B-1----:R-:W-:Y:S01]  /*1e20*/  IMAD.U32 R12, RZ, RZ, UR4 ;  /* 0x00000004ff0c7e24 */ /* 0x002fe2000f8e00ff */
[----:B------:R-:W-:Y:S01]  /*1e30*/  LOP3.LUT R50, R45, 0x1f8, RZ, 0xc0, !PT ;  /* 0x000001f82d327812 */ /* 0x000fe200078ec0ff */
[----:B------:R-:W1:Y:S01]  /*1e40*/  @!P5 LDC.64 R2, c[0x0][0x3b0] ;  /* 0x0000ec00ff02db82 */ /* 0x000e620000000a00 */
[----:B------:R-:W-:Y:S01]  /*1e50*/  VIADD R0, R46, 0x50 ;  /* 0x000000502e007836 */ /* 0x000fe20000000000 */
[----:B------:R-:W-:Y:S01]  /*1e60*/  @!P4 IADD3 R24, P0, PT, R14, 0x10, RZ ;  /* 0x000000100e18c810 */ /* 0x000fe20007f1e0ff */
[----:B------:R-:W-:Y:S01]  /*1e70*/  IMAD.WIDE.U32 R12, R12, UR6, R4 ;  /* 0x000000060c0c7c25 */ /* 0x000fe2000f8e0004 */
[----:B------:R-:W-:Y:S01]  /*1e80*/  UMOV UR4, 0x400 ;  /* 0x0000040000047882 */ /* 0x000fe20000000000 */
[----:B------:R-:W-:Y:S01]  /*1e90*/  LOP3.LUT R50, R50, 0x38, R247, 0x78, !PT ;  /* 0x0000003832327812 */ /* 0x000fe200078e78f7 */
[----:B------:R-:W-:Y:S01]  /*1ea0*/  UIMAD UR19, UR23, -0x40, UR21 ;  /* 0xffffffc0171378a4 */ /* 0x000fe2000f8e0215 */
[----:B------:R-:W-:Y:S01]  /*1eb0*/  IMAD.U32 R4, RZ, RZ, UR5 ;  /* 0x00000005ff047e24 */ /* 0x000fe2000f8e00ff */
[----:B------:R-:W3:Y:S01]  /*1ec0*/  @!P5 LDC.64 R8, c[0x0][0x380] ;  /* 0x0000e000ff08db82 */ /* 0x000ee20000000a00 */
[----:B------:R-:W-:Y:S01]  /*1ed0*/  @!P4 IMAD.X R17, RZ, RZ, UR24, P0 ;  /* 0x00000018ff11ce24 */ /* 0x000fe200080e06ff */
[----:B------:R-:W-:Y:S01]  /*1ee0*/  ISETP.GE.AND P0, PT, R0, UR12, PT ;  /* 0x0000000c00007c0c */ /* 0x000fe2000bf06270 */
[----:B------:R-:W-:Y:S01]  /*1ef0*/  IMAD R13, R4, UR6, R13 ;  /* 0x00000006040d7c24 */ /* 0x000fe2000f8e020d */
[----:B------:R-:W-:Y:S01]  /*1f00*/  LOP3.LUT R136, R50, 0x1e00, R45, 0xf8, !PT ;  /* 0x00001e0032887812 */ /* 0x000fe200078ef82d */
[C---:B------:R-:W-:Y:S01]  /*1f10*/  VIADD R0, R46.reuse, 0x30 ;  /* 0x000000302e007836 */ /* 0x040fe20000000000 */
[----:B------:R-:W4:Y:S01]  /*1f20*/  LDCU.64 UR6, c[0x0][0x3d0] ;  /* 0x00007a00ff0677ac */ /* 0x000f220008000a00 */
[----:B------:R-:W-:Y:S01]  /*1f30*/  IMAD R49, R46, UR9, RZ ;  /* 0x000000092e317c24 */ /* 0x000fe2000f8e02ff */
[----:B------:R-:W5:Y:S02]  /*1f40*/  @!P4 LDC.64 R6, c[0x0][0x3b0] ;  /* 0x0000ec00ff06cb82 */ /* 0x000f640000000a00 */
[----:B------:R-:W-:Y:S01]  /*1f50*/  ISETP.GE.AND P3, PT, R0, UR12, PT ;  /* 0x0000000c00007c0c */ /* 0x000fe2000bf66270 */
[----:B--2---:R-:W-:Y:S01]  /*1f60*/  ULEA UR20, UR20, UR4, 0x18 ;  /* 0x0000000414147291 */ /* 0x004fe2000f8ec0ff */
[----:B------:R-:W2:Y:S04]  /*1f70*/  LDCU.64 UR4, c[0x0][0x388] ;  /* 0x00007100ff0477ac */ /* 0x000ea80008000a00 */
[----:B------:R-:W4:Y:S01]  /*1f80*/  @!P4 LDC.64 R4, c[0x0][0x380] ;  /* 0x0000e000ff04cb82 */ /* 0x000f220000000a00 */
[----:B-1----:R-:W-:Y:S01]  /*1f90*/  @!P5 IMAD R15, R2, UR24, RZ ;  /* 0x00000018020fdc24 */ /* 0x002fe2000f8e02ff */
[----:B------:R-:W-:Y:S01]  /*1fa0*/  LEA R136, R136, UR20, 0x1 ;  /* 0x0000001488887c11 */ /* 0x000fe2000f8e08ff */
[----:B------:R-:W-:Y:S01]  /*1fb0*/  @!P5 IMAD.WIDE.U32 R20, R14, R2, R12 ;  /* 0x000000020e14d225 */ /* 0x000fe200078e000c */
[----:B------:R-:W-:-:S02]  /*1fc0*/  USHF.L.U32 UR27, UR10, 0x6, URZ ;  /* 0x000000060a1b7899 */ /* 0x000fc400080006ff */
[----:B------:R-:W-:Y:S01]  /*1fd0*/  USHF.L.U32 UR29, UR10, 0x4, URZ ;  /* 0x000000040a1d7899 */ /* 0x000fe200080006ff */
[----:B------:R-:W-:Y:S01]  /*1fe0*/  @!P5 IMAD R15, R14, R3, R15 ;  /* 0x000000030e0fd224 */ /* 0x000fe200078e020f */
[C---:B---3--:R-:W-:Y:S01]  /*1ff0*/  @!P5 LEA R18, P1, R20.reuse, R8, 0x1 ;  /* 0x000000081412d211 */ /* 0x048fe200078208ff */
[----:B------:R-:W1:Y:S01]  /*2000*/  @!P6 LDC.64 R2, c[0x0][0x3b0] ;  /* 0x0000ec00ff02eb82 */ /* 0x000e620000000a00 */
[----:B------:R-:W-:Y:S01]  /*2010*/  @!P4 IMAD.MOV.U32 R8, RZ, RZ, R12 ;  /* 0x000000ffff08c224 */ /* 0x000fe200078e000c */
[----:B------:R-:W-:Y:S01]  /*2020*/  UIMAD.WIDE.U32 UR30, UR27, UR23, URZ ;  /* 0x000000171b1e72a5 */ /* 0x000fe2000f8e00ff */
[----:B------:R-:W-:Y:S01]  /*2030*/  @!P5 IMAD.IADD R15, R21, 0x1, R15 ;  /* 0x00000001150fd824 */ /* 0x000fe200078e020f */
[----:B------:R-:W-:Y:S02]  /*2040*/  USHF.L.U64.HI UR28, UR10, 0x4, UR11 ;  /* 0x000000040a1c7899 */ /* 0x000fe4000801020b */
[----:B------:R-:W-:Y:S01]  /*2050*/  USHF.L.U32 UR25, UR8, 0x6, URZ ;  /* 0x0000000608197899 */ /* 0x000fe200080006ff */
[----:B-----5:R-:W-:Y:S01]  /*2060*/  @!P4 IMAD R17, R17, R6, RZ ;  /* 0x000000061111c224 */ /* 0x020fe200078e02ff */
[----:B------:R-:W-:Y:S01]  /*2070*/  @!P5 LEA.HI.X R19, R20, R9, R15, 0x1, P1 ;  /* 0x000000091413d211 */ /* 0x000fe200008f0c0f */
[----:B------:R-:W-:Y:S01]  /*2080*/  @!P4 IMAD.MOV.U32 R9, RZ, RZ, R13 ;  /* 0x000000ffff09c224 */ /* 0x000fe200078e000d */
[----:B------:R-:W-:Y:S01]  /*2090*/  @!P6 IADD3 R20, P1, PT, R14, 0x20, RZ ;  /* 0x000000200e14e810 */ /* 0x000fe20007f3e0ff */
[----:B------:R-:W-:-:S02]  /*20a0*/  @!P4 IMAD R17, R24, R7, R17 ;  /* 0x000000071811c224 */ /* 0x000fc400078e0211 */
[----:B------:R-:W-:Y:S01]  /*20b0*/  @!P4 IMAD.WIDE.U32 R24, R24, R6, R8 ;  /* 0x000000061818c225 */ /* 0x000fe200078e0008 */
[----:B------:R-:W-:Y:S01]  /*20c0*/  @!PT LDS RZ, [RZ] ;  /* 0x00000000fffff984 */ /* 0x000fe20000000800 */
[----:B------:R-:W-:Y:S01]  /*20d0*/  @!PT LDS RZ, [RZ] ;  /* 0x00000000fffff984 */ /* 0x000fe20000000800 */
[----:B------:R-:W-:Y:S01]  /*20e0*/  @!PT LDS RZ, [RZ] ;  /* 0x00000000fffff984 */ /* 0x000fe20000000800 */
[----:B------:R-:W-:Y:S01]  /*20f0*/  @!P5 LDGSTS.E.BYPASS.LTC128B.128 [R136], desc[UR14][R18.64] ;  /* 0x000000001288dfae */ /* 0x000fe2000b981a0e */
[----:B------:R-:W3:Y:S02]  /*2100*/  @!P3 LDC.64 R6, c[0x0][0x3b0] ;  /* 0x0000ec00ff06bb82 */ /* 0x000ee40000000a00 */
[----:B------:R-:W-:Y:S01]  /*2110*/  @!P6 IMAD.X R16, RZ, RZ, UR24, P1 ;  /* 0x00000018ff10ee24 */ /* 0x000fe200088e06ff */
[----:B----4-:R-:W-:Y:S01]  /*2120*/  @!P4 LEA R22, P1, R24, R4, 0x1 ;  /* 0x000000041816c211 */ /* 0x010fe200078208ff */
[----:B------:R-:W-:Y:S01]  /*2130*/  @!P4 IMAD.IADD R17, R25, 0x1, R17 ;  /* 0x000000011911c824 */ /* 0x000fe200078e0211 */
[----:B------:R4:W-:Y:S01]  /*2140*/  @!P5 LDGSTS.E.BYPASS.LTC128B.128 [R136+0x4000], desc[UR14][R18.64+0x80] ;  /* 0x040000801288dfae */ /* 0x0009e2000b981a0e */
[----:B------:R-:W-:Y:S02]  /*2150*/  VIADD R15, R46, 0x60 ;  /* 0x000000602e0f7836 */ /* 0x000fe40000000000 */
[----:B------:R-:W5:Y:S01]  /*2160*/  @!P6 LDC.64 R8, c[0x0][0x380] ;  /* 0x0000e000ff08eb82 */ /* 0x000f620000000a00 */
[----:B------:R-:W-:Y:S01]  /*2170*/  @!P4 LEA.HI.X R23, R24, R5, R17, 0x1, P1 ;  /* 0x000000051817c211 */ /* 0x000fe200008f0c11 */
[-C--:B-1----:R-:W-:Y:S01]  /*2180*/  @!P6 IMAD R16, R16, R2.reuse, RZ ;  /* 0x000000021010e224 */ /* 0x082fe200078e02ff */
[----:B------:R-:W-:Y:S01]  /*2190*/  IADD3 R24, P1, PT, R44, UR26, RZ ;  /* 0x0000001a2c187c10 */ /* 0x000fe2000ff3e0ff */
[----:B------:R-:W-:Y:S01]  /*21a0*/  @!P6 IMAD.MOV.U32 R4, RZ, RZ, R12 ;  /* 0x000000ffff04e224 */ /* 0x000fe200078e000c */
[----:B------:R-:W-:Y:S01]  /*21b0*/  ISETP.GE.AND P5, PT, R15, UR12, PT ;  /* 0x0000000c0f007c0c */ /* 0x000fe2000bfa6270 */
[----:B------:R-:W-:Y:S01]  /*21c0*/  @!P6 IMAD.MOV.U32 R5, RZ, RZ, R13 ;  /* 0x000000ffff05e224 */ /* 0x000fe200078e000d */
[----:B------:R-:W-:Y:S01]  /*21d0*/  @!P4 LDGSTS.E.BYPASS.LTC128B.128 [R136+0x800], desc[UR14][R22.64] ;  /* 0x008000001688cfae */ /* 0x000fe2000b981a0e */
[----:B------:R-:W-:Y:S01]  /*21e0*/  IMAD.X R25, RZ, RZ, UR22, P1 ;  /* 0x00000016ff197e24 */ /* 0x000fe200088e06ff */
[----:B------:R-:W-:Y:S01]  /*21f0*/  @!P3 IADD3 R15, P1, PT, R14, 0x30, RZ ;  /* 0x000000300e0fb810 */ /* 0x000fe20007f3e0ff */
[C---:B------:R-:W-:Y:S01]  /*2200*/  @!P6 IMAD R16, R20.reuse, R3, R16 ;  /* 0x000000031410e224 */ /* 0x040fe200078e0210 */
[----:B------:R5:W-:Y:S01]  /*2210*/  @!P4 LDGSTS.E.BYPASS.LTC128B.128 [R136+0x4800], desc[UR14][R22.64+0x80] ;  /* 0x048000801688cfae */ /* 0x000be2000b981a0e */
[----:B------:R-:W-:Y:S01]  /*2220*/  @!P6 IMAD.WIDE.U32 R20, R20, R2, R4 ;  /* 0x000000021414e225 */ /* 0x000fe200078e0004 */
[----:B------:R-:W-:Y:S01]  /*2230*/  USHF.L.U64.HI UR26, UR10, 0x6, UR11 ;  /* 0x000000060a1a7899 */ /* 0x000fe2000801020b */
[----:B------:R-:W1:Y:S01]  /*2240*/  @!P3 LDC.64 R4, c[0x0][0x380] ;  /* 0x0000e000ff04bb82 */ /* 0x000e620000000a00 */
[----:B------:R-:W-:Y:S01]  /*2250*/  USHF.R.S32.HI UR22, URZ, 0x1f, UR23 ;  /* 0x0000001fff167899 */ /* 0x000fe20008011417 */
[----:B------:R-:W-:-:S02]  /*2260*/  @!P3 IMAD.X R17, RZ, RZ, UR24, P1 ;  /* 0x00000018ff11be24 */ /* 0x000fc400088e06ff */
[----:B------:R-:W-:-:S04]  /*2270*/  IMAD.WIDE.U32 R24, R46, UR10, R24 ;  /* 0x0000000a2e187c25 */ /* 0x000fc8000f8e0018 */
[----:B------:R-:W2:Y:S01]  /*2280*/  @!P2 LDC.64 R2, c[0x0][0x3b0] ;  /* 0x0000ec00ff02ab82 */ /* 0x000ea20000000a00 */
[----:B---3--:R-:W-:Y:S02]  /*2290*/  @!P3 IMAD R17, R17, R6, RZ ;  /* 0x000000061111b224 */ /* 0x008fe400078e02ff */
[C---:B----4-:R-:W-:Y:S02]  /*22a0*/  VIADD R18, R46.reuse, 0x70 ;  /* 0x000000702e127836 */ /* 0x050fe40000000000 */
[----:B------:R-:W-:Y:S02]  /*22b0*/  IMAD R19, R46, UR11, R25 ;  /* 0x0000000b2e137c24 */ /* 0x000fe4000f8e0219 */
[----:B------:R-:W-:Y:S01]  /*22c0*/  @!P3 IMAD R17, R15, R7, R17 ;  /* 0x000000070f11b224 */ /* 0x000fe200078e0211 */
[----:B------:R-:W-:Y:S01]  /*22d0*/  ISETP.GE.AND P4, PT, R18, UR12, PT ;  /* 0x0000000c12007c0c */ /* 0x000fe2000bf86270 */
[----:B------:R-:W-:Y:S02]  /*22e0*/  IMAD.MOV.U32 R18, RZ, RZ, R24 ;  /* 0x000000ffff127224 */ /* 0x000fe400078e0018 */
[----:B------:R-:W-:-:S02]  /*22f0*/  @!P6 IMAD.IADD R16, R21, 0x1, R16 ;  /* 0x000000011510e824 */ /* 0x000fc400078e0210 */
[----:B------:R-:W-:Y:S02]  /*2300*/  IMAD R7, R47, UR6, RZ ;  /* 0x000000062f077c24 */ /* 0x000fe4000f8e02ff */
[----:B------:R-:W-:Y:S01]  /*2310*/  @!P3 IMAD.MOV.U32 R24, RZ, RZ, R12 ;  /* 0x000000ffff18b224 */ /* 0x000fe200078e000c */
[----:B-----5:R-:W-:Y:S01]  /*2320*/  @!P6 LEA R22, P1, R20, R8, 0x1 ;  /* 0x000000081416e211 */ /* 0x020fe200078208ff */
[----:B------:R-:W-:Y:S02]  /*2330*/  @!P3 IMAD.MOV.U32 R25, RZ, RZ, R13 ;  /* 0x000000ffff19b224 */ /* 0x000fe400078e000d */
[----:B------:R-:W-:Y:S01]  /*2340*/  IMAD.WIDE.U32 R26, R48, UR6, R18 ;  /* 0x00000006301a7c25 */ /* 0x000fe2000f8e0012 */
[----:B------:R-:W-:Y:S02]  /*2350*/  @!P6 LEA.HI.X R23, R20, R9, R16, 0x1, P1 ;  /* 0x000000091417e211 */ /* 0x000fe400008f0c10 */
[----:B------:R-:W3:Y:S01]  /*2360*/  @!P2 LDC.64 R8, c[0x0][0x380] ;  /* 0x0000e000ff08ab82 */ /* 0x000ee20000000a00 */
[----:B------:R-:W-:Y:S01]  /*2370*/  @!P3 IMAD.WIDE.U32 R24, R15, R6, R24 ;  /* 0x000000060f18b225 */ /* 0x000fe200078e0018 */
[----:B------:R-:W-:Y:S01]  /*2380*/  @!P2 IADD3 R16, P1, PT, R14, 0x40, RZ ;  /* 0x000000400e10a810 */ /* 0x000fe20007f3e0ff */
[----:B------:R-:W-:Y:S02]  /*2390*/  @!P6 LDGSTS.E.BYPASS.LTC128B.128 [R136+0x1000], desc[UR14][R22.64] ;  /* 0x010000001688efae */ /* 0x000fe4000b981a0e */
[----:B------:R-:W-:-:S02]  /*23a0*/  IMAD R15, R48, UR7, R7 ;  /* 0x00000007300f7c24 */ /* 0x000fc4000f8e0207 */
[----:B------:R-:W-:Y:S01]  /*23b0*/  @!P2 IMAD.X R20, RZ, RZ, UR24, P1 ;  /* 0x00000018ff14ae24 */ /* 0x000fe200088e06ff */
[----:B------:R-:W4:Y:S01]  /*23c0*/  @!P0 LDC.64 R6, c[0x0][0x3b0] ;  /* 0x0000ec00ff068b82 */ /* 0x000f220000000a00 */
[----:B------:R-:W-:Y:S01]  /*23d0*/  @!P3 IMAD.IADD R17, R25, 0x1, R17 ;  /* 0x000000011911b824 */ /* 0x000fe200078e0211 */
[----:B------:R5:W-:Y:S01]  /*23e0*/  @!P6 LDGSTS.E.BYPASS.LTC128B.128 [R136+0x5000], desc[UR14][R22.64+0x80] ;  /* 0x050000801688efae */ /* 0x000be2000b981a0e */
[----:B--2---:R-:W-:Y:S01]  /*23f0*/  @!P2 IMAD R20, R20, R2, RZ ;  /* 0x000000021414a224 */ /* 0x004fe200078e02ff */
[----:B-1----:R-:W-:Y:S01]  /*2400*/  @!P3 LEA R18, P1, R24, R4, 0x1 ;  /* 0x000000041812b211 */ /* 0x002fe200078208ff */
[----:B------:R-:W-:Y:S01]  /*2410*/  IMAD.IADD R245, R27, 0x1, R15 ;  /* 0x000000011bf57824 */ /* 0x000fe200078e020f */
[----:B------:R-:W-:Y:S01]  /*2420*/  LEA R246, P6, R26, UR4, 0x1 ;  /* 0x000000041af67c11 */ /* 0x000fe2000f8c08ff */
[----:B------:R-:W-:Y:S01]  /*2430*/  @!P2 IMAD R20, R16, R3, R20 ;  /* 0x000000031014a224 */ /* 0x000fe200078e0214 */
[----:B------:R-:W-:Y:S01]  /*2440*/  @!P3 LEA.HI.X R19, R24, R5, R17, 0x1, P1 ;  /* 0x000000051813b211 */ /* 0x000fe200008f0c11 */
[----:B------:R-:W-:Y:S01]  /*2450*/  UIMAD UR4, UR26, UR23, URZ ;  /* 0x000000171a0472a4 */ /* 0x000fe2000f8e02ff */
[----:B------:R-:W-:Y:S01]  /*2460*/  @!P0 IADD3 R15, P1, PT, R14, 0x50, RZ ;  /* 0x000000500e0f8810 */ /* 0x000fe20007f3e0ff */
[----:B------:R-:W1:Y:S01]  /*2470*/  @!P0 LDC.64 R4, c[0x0][0x380] ;  /* 0x0000e000ff048b82 */ /* 0x000e620000000a00 */
[----:B------:R-:W-:Y:S01]  /*2480*/  LEA.HI.X R245, R26, UR5, R245, 0x1, P6 ;  /* 0x000000051af57c11 */ /* 0x000fe2000b0f0cf5 */
[----:B------:R-:W-:Y:S01]  /*2490*/  @!P3 LDGSTS.E.BYPASS.LTC128B.128 [R136+0x1800], desc[UR14][R18.64] ;  /* 0x018000001288bfae */ /* 0x000fe2000b981a0e */
[----:B------:R-:W-:Y:S01]  /*24a0*/  ISETP.GE.AND P6, PT, R46, UR19, PT ;  /* 0x000000132e007c0c */ /* 0x000fe2000bfc6270 */
[----:B------:R-:W-:Y:S01]  /*24b0*/  UIMAD UR4, UR22, UR27, UR4 ;  /* 0x0000001b160472a4 */ /* 0x000fe2000f8e0204 */
[----:B------:R-:W-:Y:S01]  /*24c0*/  IMAD.U32 R21, RZ, RZ, UR31 ;  /* 0x0000001fff157e24 */ /* 0x000fe2000f8e00ff */
[----:B------:R2:W-:Y:S01]  /*24d0*/  @!P3 LDGSTS.E.BYPASS.LTC128B.128 [R136+0x5800], desc[UR14][R18.64+0x80] ;  /* 0x058000801288bfae */ /* 0x0005e2000b981a0e */
[----:B------:R-:W-:Y:S01]  /*24e0*/  ISETP.GE.AND P3, PT, R11, UR19, PT ;  /* 0x000000130b007c0c */ /* 0x000fe2000bf66270 */
[----:B------:R-:W-:-:S06]  /*24f0*/  UIADD3 UR4, UPT, UPT, UR31, UR4, URZ ;  /* 0x000000041f047290 */ /* 0x000fcc000fffe0ff */
[----:B------:R-:W-:Y:S02]  /*2500*/  IMAD.U32 R21, RZ, RZ, UR4 ;  /* 0x00000004ff157e24 */ /* 0x000fe4000f8e00ff */
[----:B-----5:R-:W-:Y:S02]  /*2510*/  @!P2 IMAD.MOV.U32 R22, RZ, RZ, R12 ;  /* 0x000000ffff16a224 */ /* 0x020fe400078e000c */
[----:B------:R-:W-:Y:S02]  /*2520*/  @!P2 IMAD.MOV.U32 R23, RZ, RZ, R13 ;  /* 0x000000ffff17a224 */ /* 0x000fe400078e000d */
[----:B------:R-:W-:Y:S01]  /*2530*/  VOTEU.ALL UP0, P3 ;  /* 0x0000000000ff7886 */ /* 0x000fe20001800000 */
[----:B------:R-:W-:Y:S02]  /*2540*/  @!P2 IMAD.WIDE.U32 R22, R16, R2, R22 ;  /* 0x000000021016a225 */ /* 0x000fe400078e0016 */
[----:B------:R-:W5:Y:S02]  /*2550*/  @!P5 LDC.64 R2, c[0x0][0x3b0] ;  /* 0x0000ec00ff02db82 */ /* 0x000f640000000a00 */
[----:B------:R-:W-:Y:S01]  /*2560*/  @!UP0 UIADD3 UR6, UP1, UPT, UR29, UR30, URZ ;  /* 0x0000001e1d068290 */ /* 0x000fe2000ff3e0ff */
[----:B------:R-:W-:Y:S01]  /*2570*/  @!P0 IMAD.X R16, RZ, RZ, UR24, P1 ;  /* 0x00000018ff108e24 */ /* 0x000fe200088e06ff */
[----:B---3--:R-:W-:Y:S01]  /*2580*/  @!P2 LEA R8, P1, R22, R8, 0x1 ;  /* 0x000000081608a211 */ /* 0x008fe200078208ff */
[----:B------:R-:W-:Y:S01]  /*2590*/  @!P2 IMAD.IADD R20, R23, 0x1, R20 ;  /* 0x000000011714a824 */ /* 0x000fe200078e0214 */
[----:B------:R-:W-:Y:S01]  /*25a0*/  @!UP0 UIADD3.X UR5, UPT, UPT, UR28, UR4, URZ, UP1, !UPT ;  /* 0x000000041c058290 */ /* 0x000fe20008ffe4ff */
[----:B----4-:R-:W-:-:S02]  /*25b0*/  @!P0 IMAD R16, R16, R6, RZ ;  /* 0x0000000610108224 */ /* 0x010fc400078e02ff */
[----:B--2---:R-:W-:Y:S01]  /*25c0*/  @!P0 IMAD.MOV.U32 R18, RZ, RZ, R12 ;  /* 0x000000ffff128224 */ /* 0x004fe200078e000c */
[----:B------:R-:W-:Y:S01]  /*25d0*/  @!P2 LEA.HI.X R9, R22, R9, R20, 0x1, P1 ;  /* 0x000000091609a211 */ /* 0x000fe200008f0c14 */
[----:B------:R-:W-:Y:S02]  /*25e0*/  @!P0 IMAD.MOV.U32 R19, RZ, RZ, R13 ;  /* 0x000000ffff138224 */ /* 0x000fe400078e000d */
[C---:B------:R-:W-:Y:S02]  /*25f0*/  @!P0 IMAD R16, R15.reuse, R7, R16 ;  /* 0x000000070f108224 */ /* 0x040fe400078e0210 */
[----:B------:R-:W-:Y:S01]  /*2600*/  @!P0 IMAD.WIDE.U32 R18, R15, R6, R18 ;  /* 0x000000060f128225 */ /* 0x000fe200078e0012 */
[----:B------:R-:W-:Y:S01]  /*2610*/  @!P5 IADD3 R15, P1, PT, R14, 0x60, RZ ;  /* 0x000000600e0fd810 */ /* 0x000fe20007f3e0ff */
[----:B------:R-:W2:Y:S01]  /*2620*/  @!P5 LDC.64 R6, c[0x0][0x380] ;  /* 0x0000e000ff06db82 */ /* 0x000ea20000000a00 */
[----:B------:R-:W-:Y:S01]  /*2630*/  @!P2 LDGSTS.E.BYPASS.LTC128B.128 [R136+0x2000], desc[UR14][R8.64] ;  /* 0x020000000888afae */ /* 0x000fe2000b981a0e */
[----:B------:R-:W-:-:S02]  /*2640*/  @!P0 IMAD.IADD R16, R19, 0x1, R16 ;  /* 0x0000000113108824 */ /* 0x000fc400078e0210 */
[----:B------:R-:W-:Y:S01]  /*2650*/  IMAD.U32 R20, RZ, RZ, UR30 ;  /* 0x0000001eff147e24 */ /* 0x000fe2000f8e00ff */
[----:B------:R3:W-:Y:S01]  /*2660*/  @!P2 LDGSTS.E.BYPASS.LTC128B.128 [R136+0x6000], desc[UR14][R8.64+0x80] ;  /* 0x060000800888afae */ /* 0x0007e2000b981a0e */
[----:B------:R-:W-:-:S13]  /*2670*/  ISETP.GE.AND P2, PT, R10, UR19, PT ;  /* 0x000000130a007c0c */ /* 0x000fda000bf46270 */
[----:B------:R-:W-:Y:S01]  /*2680*/  VOTEU.ALL UP0, P2 ;  /* 0x0000000000ff7886 */ /* 0x000fe20001000000 */
[----:B---3--:R-:W-:Y:S01]  /*2690*/  @!P5 IMAD.X R8, RZ, RZ, UR24, P1 ;  /* 0x00000018ff08de24 */ /* 0x008fe200088e06ff */
[----:B-1----:R-:W-:Y:S01]  /*26a0*/  @!P0 LEA R4, P1, R18, R4, 0x1 ;  /* 0x0000000412048211 */ /* 0x002fe200078208ff */
[----:B------:R-:W-:Y:S02]  /*26b0*/  @!P5 IMAD.MOV.U32 R9, RZ, RZ, R13 ;  /* 0x000000ffff09d224 */ /* 0x000fe400078e000d */
[----:B-----5:R-:W-:Y:S01]  /*26c0*/  @!P5 IMAD R8, R8, R2, RZ ;  /* 0x000000020808d224 */ /* 0x020fe200078e02ff */
[----:B------:R-:W-:-:S03]  /*26d0*/  @!P0 LEA.HI.X R5, R18, R5, R16, 0x1, P1 ;  /* 0x0000000512058211 */ /* 0x000fc600008f0c10 */
[C---:B------:R-:W-:Y:S02]  /*26e0*/  @!P5 IMAD R3, R15.reuse, R3, R8 ;  /* 0x000000030f03d224 */ /* 0x040fe400078e0208 */
[----:B------:R-:W-:Y:S01]  /*26f0*/  @!P5 IMAD.MOV.U32 R8, RZ, RZ, R12 ;  /* 0x000000ffff08d224 */ /* 0x000fe200078e000c */
[----:B------:R-:W-:Y:S03]  /*2700*/  @!P0 LDGSTS.E.BYPASS.LTC128B.128 [R136+0x2800], desc[UR14][R4.64] ;  /* 0x0280000004888fae */ /* 0x000fe6000b981a0e */
[----:B------:R-:W-:Y:S01]  /*2710*/  @!P5 IMAD.WIDE.U32 R8, R15, R2, R8 ;  /* 0x000000020f08d225 */ /* 0x000fe200078e0008 */
[----:B------:R1:W-:Y:S01]  /*2720*/  @!P0 LDGSTS.E.BYPASS.LTC128B.128 [R136+0x6800], desc[UR14][R4.64+0x80] ;  /* 0x0680008004888fae */ /* 0x0003e2000b981a0e */
[----:B------:R-:W-:Y:S02]  /*2730*/  @!P4 IADD3 R14, P0, PT, R14, 0x70, RZ ;  /* 0x000000700e0ec810 */ /* 0x000fe40007f1e0ff */
[----:B------:R-:W-:Y:S01]  /*2740*/  @!P5 IMAD.IADD R3, R9, 0x1, R3 ;  /* 0x000000010903d824 */ /* 0x000fe200078e0203 */
[----:B--2---:R-:W-:Y:S01]  /*2750*/  @!P5 LEA R16, P1, R8, R6, 0x1 ;  /* 0x000000060810d211 */ /* 0x004fe200078208ff */
[----:B------:R-:W-:-:S02]  /*2760*/  IMAD.U32 R6, RZ, RZ, UR30 ;  /* 0x0000001eff067e24 */ /* 0x000fc4000f8e00ff */
[----:B------:R-:W-:Y:S01]  /*2770*/  @!P4 IMAD.X R9, RZ, RZ, UR24, P0 ;  /* 0x00000018ff09ce24 */ /* 0x000fe200080e06ff */
[----:B------:R-:W-:Y:S01]  /*2780*/  @!P5 LEA.HI.X R17, R8, R7, R3, 0x1, P1 ;  /* 0x000000070811d211 */ /* 0x000fe200008f0c03 */
[----:B------:R-:W-:Y:S01]  /*2790*/  IMAD.U32 R3, RZ, RZ, UR6 ;  /* 0x00000006ff037e24 */ /* 0x000fe2000f8e00ff */
[-C--:B------:R-:W-:Y:S01]  /*27a0*/  @!P6 LEA R26, P1, R6, R246.reuse, 0x1 ;  /* 0x000000f6061ae211 */ /* 0x080fe200078208ff */
[----:B------:R-:W-:Y:S01]  /*27b0*/  IMAD.U32 R2, RZ, RZ, UR5 ;  /* 0x00000005ff027e24 */ /* 0x000fe2000f8e00ff */
[----:B------:R-:W-:Y:S01]  /*27c0*/  UIMAD.WIDE.U32 UR6, UR10, 0x20, URZ ;  /* 0x000000200a0678a5 */ /* 0x000fe2000f8e00ff */
[----:B------:R-:W-:Y:S01]  /*27d0*/  IMAD.U32 R7, RZ, RZ, UR31 ;  /* 0x0000001fff077e24 */ /* 0x000fe2000f8e00ff */
[CC--:B------:R-:W-:Y:S01]  /*27e0*/  @!P3 LEA R24, P0, R3.reuse, R246.reuse, 0x1 ;  /* 0x000000f60318b211 */ /* 0x0c0fe200078008ff */
[----:B------:R-:W-:Y:S01]  /*27f0*/  USHF.L.U32 UR5, UR11, 0x5, URZ ;  /* 0x000000050b057899 */ /* 0x000fe200080006ff */
[----:B------:R-:W-:Y:S01]  /*2800*/  @!P5 LDGSTS.E.BYPASS.LTC128B.128 [R136+0x3000], desc[UR14][R16.64] ;  /* 0x030000001088dfae */ /* 0x000fe2000b981a0e */
[----:B------:R-:W-:Y:S01]  /*2810*/  @!UP0 UIADD3 UR30, UP1, UPT, UR30, UR6, URZ ;  /* 0x000000061e1e8290 */ /* 0x000fe2000ff3e0ff */
[-C--:B------:R-:W-:Y:S01]  /*2820*/  @!P3 LEA.HI.X R25, R3, R245.reuse, R2, 0x1, P0 ;  /* 0x000000f50319b211 */ /* 0x080fe200000f0c02 */
[----:B------:R-:W-:Y:S01]  /*2830*/  USHF.L.U64.HI UR24, UR8, 0x6, UR9 ;  /* 0x0000000608187899 */ /* 0x000fe20008010209 */
[----:B------:R-:W2:Y:S01]  /*2840*/  @!P4 LDC.64 R2, c[0x0][0x380] ;  /* 0x0000e000ff02cb82 */ /* 0x000ea20000000a00 */
[----:B------:R-:W-:Y:S01]  /*2850*/  @!UP0 UIADD3.X UR6, UPT, UPT, UR4, UR7, UR5, UP1, !UPT ;  /* 0x0000000704068290 */ /* 0x000fe20008ffe405 */
[----:B------:R-:W-:Y:S01]  /*2860*/  IADD3 R18, P0, PT, R44, UR18, RZ ;  /* 0x000000122c127c10 */ /* 0x000fe2000ff1e0ff */
[----:B------:R-:W-:Y:S01]  /*2870*/  IMAD.U32 R8, RZ, RZ, UR30 ;  /* 0x0000001eff087e24 */ /* 0x000fe2000f8e00ff */
[----:B------:R-:W-:Y:S01]  /*2880*/  @!P5 LDGSTS.E.BYPASS.LTC128B.128 [R136+0x7000], desc[UR14][R16.64+0x80] ;  /* 0x070000801088dfae */ /* 0x000fe2000b981a0e */
[----:B------:R-:W-:Y:S01]  /*2890*/  UIMAD UR24, UR24, UR23, URZ ;  /* 0x00000017181872a4 */ /* 0x000fe2000f8e02ff */
[----:B-1----:R-:W-:Y:S01]  /*28a0*/  IMAD.U32 R4, RZ, RZ, UR4 ;  /* 0x00000004ff047e24 */ /* 0x002fe2000f8e00ff */
[----:B------:R-:W1:Y:S01]  /*28b0*/  LDCU.64 UR4, c[0x0][0x3d8] ;  /* 0x00007b00ff0477ac */ /* 0x000e620008000a00 */
[----:B------:R-:W-:Y:S01]  /*28c0*/  IMAD.X R19, RZ, RZ, UR17, P0 ;  /* 0x00000011ff137e24 */ /* 0x000fe200080e06ff */
[----:B------:R-:W-:Y:S01]  /*28d0*/  @!P2 LEA R22, P0, R8, R246, 0x1 ;  /* 0x000000f60816a211 */ /* 0x000fe200078008ff */
[----:B------:R-:W-:Y:S01]  /*28e0*/  IMAD.U32 R7, RZ, RZ, UR6 ;  /* 0x00000006ff077e24 */ /* 0x000fe2000f8e00ff */
[-C--:B------:R-:W-:Y:S01]  /*28f0*/  @!P6 LEA.HI.X R27, R6, R245.reuse, R4, 0x1, P1 ;  /* 0x000000f5061be211 */ /* 0x080fe200008f0c04 */
[----:B------:R-:W-:Y:S01]  /*2900*/  IMAD.U32 R6, RZ, RZ, UR10 ;  /* 0x0000000aff067e24 */ /* 0x000fe2000f8e00ff */
[----:B------:R-:W3:Y:S01]  /*2910*/  @!P4 LDC.64 R4, c[0x0][0x3b0] ;  /* 0x0000ec00ff04cb82 */ /* 0x000ee20000000a00 */
[----:B------:R-:W-:Y:S01]  /*2920*/  ISETP.GE.AND P1, PT, R0, UR19, PT ;  /* 0x0000001300007c0c */ /* 0x000fe2000bf26270 */
[----:B------:R-:W4:Y:S01]  /*2930*/  LDCU.64 UR6, c[0x0][0x390] ;  /* 0x00007200ff0677ac */ /* 0x000f220008000a00 */
[----:B------:R-:W-:Y:S01]  /*2940*/  @!P2 LEA.HI.X R23, R8, R245, R7, 0x1, P0 ;  /* 0x000000f50817a211 */ /* 0x000fe200000f0c07 */
[----:B------:R-:W-:Y:S01]  /*2950*/  IMAD.WIDE.U32 R18, R46, UR8, R18 ;  /* 0x000000082e127c25 */ /* 0x000fe2000f8e0012 */
[----:B------:R-:W-:-:S03]  /*2960*/  UIMAD.WIDE.U32 UR30, UR25, UR23, URZ ;  /* 0x00000017191e72a5 */ /* 0x000fc6000f8e00ff */
[----:B------:R-:W-:Y:S01]  /*2970*/  IMAD.IADD R19, R19, 0x1, R49 ;  /* 0x0000000113137824 */ /* 0x000fe200078e0231 */
[----:B------:R-:W-:Y:S01]  /*2980*/  UIMAD UR22, UR22, UR25, UR24 ;  /* 0x00000019161672a4 */ /* 0x000fe2000f8e0218 */
[----:B------:R-:W-:Y:S01]  /*2990*/  IMAD.SHL.U32 R7, R247, 0x20, RZ ;  /* 0x00000020f7077824 */ /* 0x000fe200078e00ff */
[----:B------:R-:W-:Y:S01]  /*29a0*/  UIMAD.WIDE.U32 UR24, UR8, 0x20, URZ ;  /* 0x00000020081878a5 */ /* 0x000fe2000f8e00ff */
[----:B-1----:R-:W-:Y:S01]  /*29b0*/  IMAD.WIDE.U32 R18, R48, UR4, R18 ;  /* 0x0000000430127c25 */ /* 0x002fe2000f8e0012 */
[----:B------:R-:W-:-:S03]  /*29c0*/  UIADD3 UR22, UPT, UPT, UR31, UR22, URZ ;  /* 0x000000161f167290 */ /* 0x000fc6000fffe0ff */
[----:B------:R-:W-:-:S04]  /*29d0*/  @!P1 IMAD.WIDE.U32 R20, R6, 0x30, R20 ;  /* 0x0000003006149825 */ /* 0x000fc800078e0014 */
[----:B------:R-:W-:Y:S01]  /*29e0*/  IMAD R6, R47, UR4, RZ ;  /* 0x000000042f067c24 */ /* 0x000fe2000f8e02ff */
[----:B------:R-:W-:Y:S01]  /*29f0*/  @!P1 LEA R8, P5, R20, R246, 0x1 ;  /* 0x000000f614089211 */ /* 0x000fe200078a08ff */
[----:B------:R-:W-:Y:S02]  /*2a00*/  IMAD.U32 R15, RZ, RZ, UR31 ;  /* 0x0000001fff0f7e24 */ /* 0x000fe4000f8e00ff */
[-C--:B---3--:R-:W-:Y:S02]  /*2a10*/  @!P4 IMAD R9, R9, R4.reuse, RZ ;  /* 0x000000040909c224 */ /* 0x088fe400078e02ff */
[----:B------:R-:W-:-:S04]  /*2a20*/  @!P4 IMAD.WIDE.U32 R12, R14, R4, R12 ;  /* 0x000000040e0cc225 */ /* 0x000fc800078e000c */
[----:B------:R-:W-:Y:S01]  /*2a30*/  @!P4 IMAD R5, R14, R5, R9 ;  /* 0x000000050e05c224 */ /* 0x000fe200078e0209 */
[----:B--2---:R-:W-:Y:S01]  /*2a40*/  @!P4 LEA R2, P0, R12, R2, 0x1 ;  /* 0x000000020c02c211 */ /* 0x004fe200078008ff */
[----:B------:R-:W-:Y:S02]  /*2a50*/  IMAD.U32 R4, RZ, RZ, UR11 ;  /* 0x0000000bff047e24 */ /* 0x000fe4000f8e00ff */
[----:B------:R-:W-:Y:S02]  /*2a60*/  @!P4 IMAD.IADD R5, R13, 0x1, R5 ;  /* 0x000000010d05c824 */ /* 0x000fe400078e0205 */
[----:B------:R-:W-:Y:S02]  /*2a70*/  @!P1 IMAD R4, R4, 0x30, RZ ;  /* 0x0000003004049824 */ /* 0x000fe400078e02ff */
[----:B------:R-:W-:Y:S01]  /*2a80*/  IMAD R6, R48, UR5, R6 ;  /* 0x0000000530067c24 */ /* 0x000fe2000f8e0206 */
[----:B------:R-:W-:Y:S01]  /*2a90*/  @!P4 LEA.HI.X R3, R12, R3, R5, 0x1, P0 ;  /* 0x000000030c03c211 */ /* 0x000fe200000f0c05 */
[----:B------:R-:W-:Y:S01]  /*2aa0*/  @!P1 IMAD.IADD R5, R21, 0x1, R4 ;  /* 0x0000000115059824 */ /* 0x000fe200078e0204 */
[----:B----4-:R-:W-:Y:S01]  /*2ab0*/  LEA R4, P0, R18, UR6, 0x1 ;  /* 0x0000000612047c11 */ /* 0x010fe2000f8008ff */
[----:B------:R-:W-:-:S02]  /*2ac0*/  IMAD.IADD R6, R19, 0x1, R6 ;  /* 0x0000000113067824 */ /* 0x000fc400078e0206 */
[----:B------:R-:W-:Y:S01]  /*2ad0*/  @!P4 LDGSTS.E.BYPASS.LTC128B.128 [R136+0x3800], desc[UR14][R2.64] ;  /* 0x038000000288cfae */ /* 0x000fe2000b981a0e */
[----:B------:R-:W-:Y:S01]  /*2ae0*/  @!P1 LEA.HI.X R9, R20, R245, R5, 0x1, P5 ;  /* 0x000000f514099211 */ /* 0x000fe200028f0c05 */
[----:B------:R-:W-:Y:S01]  /*2af0*/  IMAD.U32 R14, RZ, RZ, UR30 ;  /* 0x0000001eff0e7e24 */ /* 0x000fe2000f8e00ff */
[----:B------:R-:W-:Y:S01]  /*2b00*/  LEA.HI.X R6, R18, UR7, R6, 0x1, P0 ;  /* 0x0000000712067c11 */ /* 0x000fe200080f0c06 */
[----:B------:R1:W-:Y:S01]  /*2b10*/  @!P4 LDGSTS.E.BYPASS.LTC128B.128 [R136+0x7800], desc[UR14][R2.64+0x80] ;  /* 0x078000800288cfae */ /* 0x0003e2000b981a0e */
[----:B------:R-:W-:Y:S01]  /*2b20*/  ISETP.GE.AND P4, PT, R10, UR19, PT ;  /* 0x000000130a007c0c */ /* 0x000fe2000bf86270 */
[----:B------:R-:W-:Y:S01]  /*2b30*/  IMAD.U32 R5, RZ, RZ, UR8 ;  /* 0x00000008ff057e24 */ /* 0x000fe2000f8e00ff */
[----:B------:R-:W-:Y:S01]  /*2b40*/  ISETP.GE.AND P5, PT, R11, UR19, PT ;  /* 0x000000130b007c0c */ /* 0x000fe2000bfa6270 */
[----:B------:R-:W-:Y:S01]  /*2b50*/  @!P6 LDGSTS.E.BYPASS.LTC128B.128 [R136+0x8000], desc[UR14][R26.64] ;  /* 0x080000001a88efae */ /* 0x000fe2000b981a0e */
[----:B------:R-:W-:Y:S01]  /*2b60*/  @!P6 LEA R12, P0, R14, R4, 0x1 ;  /* 0x000000040e0ce211 */ /* 0x000fe200078008ff */
[----:B------:R-:W-:-:S02]  /*2b70*/  IMAD.U32 R15, RZ, RZ, UR22 ;  /* 0x00000016ff0f7e24 */ /* 0x000fc4000f8e00ff */
[----:B------:R-:W-:Y:S01]  /*2b80*/  @!P6 LDGSTS.E.BYPASS.LTC128B.128 [R136+0xa000], desc[UR14][R26.64+0x80] ;  /* 0x0a0000801a88efae */ /* 0x000fe2000b981a0e */
[----:B------:R-:W-:-:S03]  /*2b90*/  IMAD.U32 R10, RZ, RZ, UR8 ;  /* 0x00000008ff0a7e24 */ /* 0x000fc6000f8e00ff */
[----:B------:R-:W-:Y:S02]  /*2ba0*/  @!P3 LDGSTS.E.BYPASS.LTC128B.128 [R136+0x8800], desc[UR14][R24.64] ;  /* 0x088000001888bfae */ /* 0x000fe4000b981a0e */
[----:B------:R-:W-:Y:S02]  /*2bb0*/  VOTEU.ALL UP0, P4 ;  /* 0x0000000000ff7886 */ /* 0x000fe40002000000 */
[----:B------:R-:W-:Y:S01]  /*2bc0*/  @!P3 LDGSTS.E.BYPASS.LTC128B.128 [R136+0xa800], desc[UR14][R24.64+0x80] ;  /* 0x0a8000801888bfae */ /* 0x000fe2000b981a0e */
[----:B------:R-:W-:Y:S01]  /*2bd0*/  ISETP.GE.AND P3, PT, R0, UR19, PT ;  /* 0x0000001300007c0c */ /* 0x000fe2000bf66270 */
[----:B------:R-:W-:Y:S01]  /*2be0*/  USHF.L.U32 UR19, UR9, 0x5, URZ ;  /* 0x0000000509137899 */ /* 0x000fe200080006ff */
[----:B------:R-:W-:Y:S01]  /*2bf0*/  IMAD.U32 R0, RZ, RZ, UR8 ;  /* 0x00000008ff007e24 */ /* 0x000fe2000f8e00ff */
[----:B------:R-:W-:Y:S02]  /*2c00*/  @!P2 LDGSTS.E.BYPASS.LTC128B.128 [R136+0x9000], desc[UR14][R22.64] ;  /* 0x090000001688afae */ /* 0x000fe4000b981a0e */
[----:B------:R-:W-:-:S02]  /*2c10*/  UIADD3 UR19, UPT, UPT, UR25, UR19, URZ ;  /* 0x0000001319137290 */ /* 0x000fc4000fffe0ff */
[----:B------:R-:W-:Y:S01]  /*2c20*/  @!P2 LDGSTS.E.BYPASS.LTC128B.128 [R136+0xb000], desc[UR14][R22.64+0x80] ;  /* 0x0b0000801688afae */ /* 0x000fe2000b981a0e */
[----:B-1----:R-:W-:-:S03]  /*2c30*/  IMAD.U32 R2, RZ, RZ, UR22 ;  /* 0x00000016ff027e24 */ /* 0x002fc6000f8e00ff */
[----:B------:R-:W-:Y:S01]  /*2c40*/  @!P1 LDGSTS.E.BYPASS.LTC128B.128 [R136+0x9800], desc[UR14][R8.64] ;  /* 0x0980000008889fae */ /* 0x000fe2000b981a0e */
[----:B------:R-:W-:-:S03]  /*2c50*/  IMAD.U32 R3, RZ, RZ, UR9 ;  /* 0x00000009ff037e24 */ /* 0x000fc6000f8e00ff */
[----:B------:R1:W-:Y:S01]  /*2c60*/  @!P1 LDGSTS.E.BYPASS.LTC128B.128 [R136+0xb800], desc[UR14][R8.64+0x80] ;  /* 0x0b80008008889fae */ /* 0x0003e2000b981a0e */
[----:B------:R-:W-:Y:S01]  /*2c70*/  @!P6 LEA.HI.X R13, R14, R6, R2, 0x1, P0 ;  /* 0x000000060e0de211 */ /* 0x000fe200000f0c02 */
[----:B------:R-:W-:Y:S01]  /*2c80*/  IMAD.SHL.U32 R2, R247, 0x40, RZ ;  /* 0x00000040f7027824 */ /* 0x000fe200078e00ff */
[----:B------:R-:W-:Y:S01]  /*2c90*/  @!P5 LEA R5, P0, R5, UR30, 0x4 ;  /* 0x0000001e0505dc11 */ /* 0x000fe2000f8020ff */
[----:B------:R-:W0:Y:S01]  /*2ca0*/  LDGDEPBAR ;  /* 0x00000000000079af */ /* 0x000e220000000000 */
[----:B------:R-:W-:Y:S02]  /*2cb0*/  @!UP0 UIADD3 UR30, UP1, UPT, UR30, UR24, URZ ;  /* 0x000000181e1e8290 */ /* 0x000fe4000ff3e0ff */
[----:B------:R-:W-:Y:S02]  /*2cc0*/  LOP3.LUT R11, R2, 0x200, RZ, 0xc0, !PT ;  /* 0x00000200020b7812 */ /* 0x000fe400078ec0ff */
[----:B------:R-:W-:Y:S01]  /*2cd0*/  @!P5 LEA.HI.X R3, R0, UR22, R3, 0x4, P0 ;  /* 0x000000160003dc11 */ /* 0x000fe200080f2403 */
[----:B------:R-:W-:Y:S01]  /*2ce0*/  @!UP0 UIADD3.X UR22, UPT, UPT, UR19, UR22, URZ, UP1, !UPT ;  /* 0x0000001613168290 */ /* 0x000fe20008ffe4ff */
[----:B------:R-:W-:Y:S01]  /*2cf0*/  LOP3.LUT R7, R11, 0x7c00, R7, 0xf8, !PT ;  /* 0x00007c000b077812 */ /* 0x000fe200078ef807 */
[----:B------:R-:W-:Y:S01]  /*2d00*/  @!P3 IMAD.WIDE.U32 R10, R10, 0x30, R14 ;  /* 0x000000300a0ab825 */ /* 0x000fe200078e000e */
[----:B------:R-:W-:Y:S01]  /*2d10*/  LOP3.LUT R14, R2, 0x1c0, RZ, 0xc0, !PT ;  /* 0x000001c0020e7812 */ /* 0x000fe200078ec0ff */
[----:B------:R-:W-:Y:S01]  /*2d20*/  UISETP.GE.U32.AND UP1, UPT, UR21, 0x41, UPT ;  /* 0x000000411500788c */ /* 0x000fe2000bf26070 */
[----:B------:R-:W-:Y:S01]  /*2d30*/  SHF.R.U32.HI R0, RZ, 0x1, R247 ;  /* 0x00000001ff007819 */ /* 0x000fe200000116f7 */
[----:B------:R-:W-:Y:S01]  /*2d40*/  IMAD.U32 R15, RZ, RZ, UR9 ;  /* 0x00000009ff0f7e24 */ /* 0x000fe2000f8e00ff */
[----:B------:R-:W-:-:S02]  /*2d50*/  LOP3.LUT R14, R14, 0x38, R45, 0xf8, !PT ;  /* 0x000000380e0e7812 */ /* 0x000fc400078ef82d */
[-C--:B------:R-:W-:Y:S01]  /*2d60*/  @!P5 LEA R18, P2, R5, R4.reuse, 0x1 ;  /* 0x000000040512d211 */ /* 0x080fe200078408ff */
[----:B------:R-:W-:Y:S01]  /*2d70*/  @!P3 IMAD R15, R15, 0x30, RZ ;  /* 0x000000300f0fb824 */ /* 0x000fe200078e02ff */
[----:B------:R-:W-:Y:S02]  /*2d80*/  LOP3.LUT R0, R14, 0x8, R0, 0x78, !PT ;  /* 0x000000080e007812 */ /* 0x000fe400078e7800 */
[----:B------:R-:W-:Y:S01]  /*2d90*/  @!P3 LEA R16, P0, R10, R4, 0x1 ;  /* 0x000000040a10b211 */ /* 0x000fe200078008ff */
[----:B------:R-:W-:Y:S01]  /*2da0*/  @!P3 IMAD.IADD R11, R11, 0x1, R15 ;  /* 0x000000010b0bb824 */ /* 0x000fe200078e020f */
[----:B------:R-:W-:Y:S01]  /*2db0*/  @!P5 LEA.HI.X R19, R5, R6, R3, 0x1, P2 ;  /* 0x000000060513d211 */ /* 0x000fe200010f0c03 */
[----:B------:R-:W-:Y:S01]  /*2dc0*/  IMAD.IADD R7, R0, 0x1, R7 ;  /* 0x0000000100077824 */ /* 0x000fe200078e0207 */
[----:B------:R-:W-:Y:S01]  /*2dd0*/  LOP3.LUT R143, R2, 0x400, RZ, 0xc0, !PT ;  /* 0x00000400028f7812 */ /* 0x000fe200078ec0ff */
[----:B------:R-:W-:-:S04]  /*2de0*/  DEPBAR.LE SB0, 0x0 ;  /* 0x000080000000791a */ /* 0x000fc80000000000 */
[----:B------:R-:W-:Y:S01]  /*2df0*/  BAR.SYNC.DEFER_BLOCKING 0x0 ;  /* 0x0000000000007b1d */ /* 0x000fe20000010000 */
[----:B-1----:R-:W-:Y:S01]  /*2e00*/  IMAD.U32 R9, RZ, RZ, UR30 ;  /* 0x0000001eff097e24 */ /* 0x002fe2000f8e00ff */
[----:B------:R-:W-:Y:S01]  /*2e10*/  LOP3.LUT R14, R14, 0x8, R247, 0x78, !PT ;  /* 0x000000080e0e7812 */ /* 0x000fe200078e78f7 */
[----:B------:R-:W-:Y:S01]  /*2e20*/  IMAD.U32 R8, RZ, RZ, UR22 ;  /* 0x00000016ff087e24 */ /* 0x000fe2000f8e00ff */
[----:B------:R-:W-:Y:S01]  /*2e30*/  @!P3 LEA.HI.X R17, R10, R6, R11, 0x1, P0 ;  /* 0x000000060a11b211 */ /* 0x000fe200000f0c0b */
[----:B------:R-:W-:Y:S01]  /*2e40*/  IMAD.MOV.U32 R3, RZ, RZ, 0x20 ;  /* 0x00000020ff037424 */ /* 0x000fe200078e00ff */
[----:B------:R-:W-:Y:S01]  /*2e50*/  @!P4 LEA R4, P1, R9, R4, 0x1 ;  /* 0x000000040904c211 */ /* 0x000fe200078208ff */
[----:B------:R-:W-:Y:S01]  /*2e60*/  IMAD R143, R14, 0x2, R143 ;  /* 0x000000020e8f7824 */ /* 0x000fe200078e028f */
[----:B------:R-:W-:Y:S02]  /*2e70*/  LEA R142, R7, UR20, 0x1 ;  /* 0x00000014078e7c11 */ /* 0x000fe4000f8e08ff */
[----:B------:R-:W-:Y:S01]  /*2e80*/  @!P4 LEA.HI.X R5, R9, R6, R8, 0x1, P1 ;  /* 0x000000060905c211 */ /* 0x000fe200008f0c08 */
[----:B------:R-:W-:Y:S01]  /*2e90*/  VIADD R138, R143, UR20 ;  /* 0x000000148f8a7c36 */ /* 0x000fe20008000000 */
[----:B------:R-:W-:-:S02]  /*2ea0*/  LOP3.LUT P0, RZ, R247, 0x2, RZ, 0xc0, !PT ;  /* 0x00000002f7ff7812 */ /* 0x000fc4000780c0ff */
[----:B------:R-:W-:Y:S02]  /*2eb0*/  LOP3.LUT P2, RZ, R247, 0x4, RZ, 0xc0, !PT ;  /* 0x00000004f7ff7812 */ /* 0x000fe4000784c0ff */
[----:B------:R-:W-:-:S05]  /*2ec0*/  SEL R51, R3, 0xffffffe0, !P0 ;  /* 0xffffffe003337807 */ /* 0x000fca0004000000 */
[--C-:B------:R-:W-:Y:S02]  /*2ed0*/  IMAD.IADD R141, R138, 0x1, R51.reuse ;  /* 0x000000018a8d7824 */ /* 0x100fe400078e0233 */
[----:B------:R-:W-:Y:S01]  /*2ee0*/  IMAD.IADD R140, R142, 0x1, R51 ;  /* 0x000000018e8c7824 */ /* 0x000fe200078e0233 */
[----:B------:R-:W-:Y:S01]  /*2ef0*/  @!PT LDS RZ, [RZ] ;  /* 0x00000000fffff984 */ /* 0x000fe20000000800 */
[----:B------:R-:W-:Y:S01]  /*2f00*/  @!PT LDS RZ, [RZ] ;  /* 0x00000000fffff984 */ /* 0x000fe20000000800 */
[----:B------:R-:W-:Y:S01]  /*2f10*/  @!PT LDS RZ, [RZ] ;  /* 0x00000000fffff984 */ /* 0x000fe20000000800 */
[----:B------:R-:W-:Y:S04]  /*2f20*/  @!P6 LDGSTS.E.BYPASS.LTC128B.128 [R136+0xc000], desc[UR14][R12.64] ;  /* 0x0c0000000c88efae */ /* 0x000fe8000b981a0e */
[----:B------:R-:W-:Y:S04]  /*2f30*/  @!P6 LDGSTS.E.BYPASS.LTC128B.128 [R136+0xe000], desc[UR14][R12.64+0x80] ;  /* 0x0e0000800c88efae */ /* 0x000fe8000b981a0e */
[----:B------:R-:W-:Y:S04]  /*2f40*/  @P6 STS.128 [R136+0xc000], RZ ;  /* 0x00c000ff88006388 */ /* 0x000fe80000000c00 */
[----:B------:R-:W-:Y:S04]  /*2f50*/  @P6 STS.128 [R136+0xe000], RZ ;  /* 0x00e000ff88006388 */ /* 0x000fe80000000c00 */
[----:B------:R-:W-:Y:S04]  /*2f60*/  @P5 STS.128 [R136+0xc800], RZ ;  /* 0x00c800ff88005388 */ /* 0x000fe80000000c00 */
[----:B------:R-:W-:Y:S04]  /*2f70*/  @P5 STS.128 [R136+0xe800], RZ ;  /* 0x00e800ff88005388 */ /* 0x000fe80000000c00 */
[----:B------:R-:W-:Y:S01]  /*2f80*/  @!PT LDS RZ, [RZ] ;  /* 0x00000000fffff984 */ /* 0x000fe20000000800 */
[----:B------:R-:W-:Y:S01]  /*2f90*/  @!PT LDS RZ, [RZ] ;  /* 0x00000000fffff984 */ /* 0x000fe20000000800 */
[----:B------:R-:W-:Y:S01]  /*2fa0*/  @!PT LDS RZ, [RZ] ;  /* 0x00000000fffff984 */ /* 0x000fe20000000800 */
[----:B------:R-:W-:Y:S04]  /*2fb0*/  @!P5 LDGSTS.E.BYPASS.LTC128B.128 [R136+0xc800], desc[UR14][R18.64] ;  /* 0x0c8000001288dfae */ /* 0x000fe8000b981a0e */
[----:B------:R-:W-:Y:S04]  /*2fc0*/  @!P5 LDGSTS.E.BYPASS.LTC128B.128 [R136+0xe800], desc[UR14][R18.64+0x80] ;  /* 0x0e8000801288dfae */ /* 0x000fe8000b981a0e */
        /* <DEDUP_REMOVED lines=13> */
[----:B------:R1:W-:Y:S04]  /*30a0*/  @!P3 LDGSTS.E.BYPASS.LTC128B.128 [R136+0xf800], desc[UR14][R16.64+0x80] ;  /* 0x0f8000801088bfae */ /* 0x0003e8000b981a0e */
[----:B------:R-:W-:Y:S04]  /*30b0*/  LDSM.16.M88.4 R68, [R143+UR20+0x8000] ;  /* 0x008000148f44783b */ /* 0x000fe80008000200 */
[----:B------:R-:W2:Y:S04]  /*30c0*/  LDSM.16.M88.4 R28, [R142+0x2000] ;  /* 0x002000008e1c783b */ /* 0x000ea80000000200 */
[----:B------:R-:W3:Y:S04]  /*30d0*/  LDSM.16.M88.4 R52, [R143+UR20+0x8800] ;  /* 0x008800148f34783b */ /* 0x000ee80008000200 */
[----:B------:R-:W4:Y:S04]  /*30e0*/  LDSM.16.M88.4 R116, [R143+UR20+0x9000] ;  /* 0x009000148f74783b */ /* 0x000f280008000200 */
[----:B------:R-:W-:Y:S04]  /*30f0*/  LDSM.16.M88.4 R108, [R142] ;  /* 0x000000008e6c783b */ /* 0x000fe80000000200 */
[----:B------:R-:W-:Y:S04]  /*3100*/  LDSM.16.M88.4 R8, [R141+0x8000] ;  /* 0x008000008d08783b */ /* 0x000fe80000000200 */
[----:B-1----:R-:W1:Y:S04]  /*3110*/  LDSM.16.M88.4 R16, [R143+UR20+0x9800] ;  /* 0x009800148f10783b */ /* 0x002e680008000200 */
[----:B------:R-:W5:Y:S04]  /*3120*/  LDSM.16.M88.4 R12, [R140+0x2000] ;  /* 0x002000008c0c783b */ /* 0x000f680000000200 */
[----:B------:R-:W5:Y:S04]  /*3130*/  LDSM.16.M88.4 R4, [R141+0x8800] ;  /* 0x008800008d04783b */ /* 0x000f680000000200 */
[----:B------:R-:W5:Y:S04]  /*3140*/  LDSM.16.M88.4 R104, [R141+0x9000] ;  /* 0x009000008d68783b */ /* 0x000f680000000200 */
[----:B------:R-:W5:Y:S01]  /*3150*/  LDSM.16.M88.4 R100, [R141+0x9800] ;  /* 0x009800008d64783b */ /* 0x000f620000000200 */
[C---:B--2---:R-:W-:Y:S03]  /*3160*/  HMMA.16816.F32.BF16 R76, R28.reuse, R68, RZ ;  /* 0x000000441c4c723c */ /* 0x044fe600000418ff */
[----:B------:R-:W2:Y:S04]  /*3170*/  LDSM.16.M88.4 R96, [R140] ;  /* 0x000000008c60783b */ /* 0x000ea80000000200 */
[----:B------:R-:W0:Y:S01]  /*3180*/  LDGDEPBAR ;  /* 0x00000000000079af */ /* 0x000e220000000000 */
[C---:B------:R-:W-:Y:S08]  /*3190*/  HMMA.16816.F32.BF16 R72, R28.reuse, R70, RZ ;  /* 0x000000461c48723c */ /* 0x040ff000000418ff */
[C---:B---3--:R-:W-:Y:S08]  /*31a0*/  HMMA.16816.F32.BF16 R60, R28.reuse, R52, RZ ;  /* 0x000000341c3c723c */ /* 0x048ff000000418ff */
[C---:B----4-:R-:W-:Y:S08]  /*31b0*/  HMMA.16816.F32.BF16 R40, R28.reuse, R116, RZ ;  /* 0x000000741c28723c */ /* 0x050ff000000418ff */
[C---:B-1----:R-:W-:Y:S08]  /*31c0*/  HMMA.16816.F32.BF16 R32, R28.reuse, R16, RZ ;  /* 0x000000101c20723c */ /* 0x042ff000000418ff */
[C---:B------:R-:W-:Y:S08]  /*31d0*/  HMMA.16816.F32.BF16 R56, R28.reuse, R54, RZ ;  /* 0x000000361c38723c */ /* 0x040ff000000418ff */
[C---:B------:R-:W-:Y:S08]  /*31e0*/  HMMA.16816.F32.BF16 R36, R28.reuse, R118, RZ ;  /* 0x000000761c24723c */ /* 0x040ff000000418ff */
[----:B------:R-:W-:Y:S08]  /*31f0*/  HMMA.16816.F32.BF16 R28, R28, R18, RZ ;  /* 0x000000121c1c723c */ /* 0x000ff000000418ff */
[----:B------:R-:W-:Y:S01]  /*3200*/  HMMA.16816.F32.BF16 R112, R108, R16, RZ ;  /* 0x000000106c70723c */ /* 0x000fe200000418ff */
[----:B------:R-:W-:-:S05]  /*3210*/  IMAD.MOV.U32 R16, RZ, RZ, 0x40 ;  /* 0x00000040ff107424 */ /* 0x000fca00078e00ff */
[----:B------:R-:W-:Y:S02]  /*3220*/  SEL R16, R16, 0xffffffc0, !P2 ;  /* 0xffffffc010107807 */ /* 0x000fe40005000000 */
[C---:B------:R-:W-:Y:S03]  /*3230*/  HMMA.16816.F32.BF16 R80, R108.reuse, R68, RZ ;  /* 0x000000446c50723c */ /* 0x040fe600000418ff */
[--C-:B------:R-:W-:Y:S02]  /*3240*/  IMAD.IADD R139, R142, 0x1, R16.reuse ;  /* 0x000000018e8b7824 */ /* 0x100fe400078e0210 */
[----:B------:R-:W-:Y:S02]  /*3250*/  IMAD.IADD R138, R138, 0x1, R16 ;  /* 0x000000018a8a7824 */ /* 0x000fe400078e0210 */
[C---:B------:R-:W-:Y:S01]  /*3260*/  IMAD.IADD R137, R51.reuse, 0x1, R139 ;  /* 0x0000000133897824 */ /* 0x040fe200078e028b */
[----:B------:R-:W-:Y:S01]  /*3270*/  HMMA.16816.F32.BF16 R64, R108, R52, RZ ;  /* 0x000000346c40723c */ /* 0x000fe200000418ff */
[----:B------:R-:W-:Y:S01]  /*3280*/  LDSM.16.M88.4 R92, [R139+0x2000] ;  /* 0x002000008b5c783b */ /* 0x000fe20000000200 */
[----:B------:R-:W-:-:S03]  /*3290*/  IMAD.IADD R51, R51, 0x1, R138 ;  /* 0x0000000133337824 */ /* 0x000fc600078e028a */
[----:B------:R-:W1:Y:S03]  /*32a0*/  LDSM.16.M88.4 R88, [R138+0x8000] ;  /* 0x008000008a58783b */ /* 0x000e660000000200 */
[C---:B------:R-:W-:Y:S01]  /*32b0*/  HMMA.16816.F32.BF16 R120, R108.reuse, R116, RZ ;  /* 0x000000746c78723c */ /* 0x040fe200000418ff */
[----:B------:R-:W3:Y:S04]  /*32c0*/  LDSM.16.M88.4 R84, [R138+0x8800] ;  /* 0x008800008a54783b */ /* 0x000ee80000000200 */
[----:B------:R-:W4:Y:S03]  /*32d0*/  LDSM.16.M88.4 R20, [R138+0x9000] ;  /* 0x009000008a14783b */ /* 0x000f260000000200 */
[C---:B------:R-:W-:Y:S01]  /*32e0*/  HMMA.16816.F32.BF16 R68, R108.reuse, R70, RZ ;  /* 0x000000466c44723c */ /* 0x040fe200000418ff */
[----:B------:R-:W-:Y:S04]  /*32f0*/  LDSM.16.M88.4 R24, [R51+0x8800] ;  /* 0x008800003318783b */ /* 0x000fe80000000200 */
[----:B------:R-:W-:Y:S03]  /*3300*/  LDSM.16.M88.4 R128, [R51+0x9000] ;  /* 0x009000003380783b */ /* 0x000fe60000000200 */
[C---:B------:R-:W-:Y:S01]  /*3310*/  HMMA.16816.F32.BF16 R52, R108.reuse, R54, RZ ;  /* 0x000000366c34723c */ /* 0x040fe200000418ff */
[----:B------:R-:W-:Y:S04]  /*3320*/  LDSM.16.M88.4 R124, [R51+0x9800] ;  /* 0x00980000337c783b */ /* 0x000fe80000000200 */
[----:B------:R-:W-:Y:S03]  /*3330*/  LDSM.16.M88.4 R132, [R137] ;  /* 0x000000008984783b */ /* 0x000fe60000000200 */
[C---:B------:R-:W-:Y:S08]  /*3340*/  HMMA.16816.F32.BF16 R116, R108.reuse, R118, RZ ;  /* 0x000000766c74723c */ /* 0x040ff000000418ff */
[----:B------:R-:W-:Y:S01]  /*3350*/  HMMA.16816.F32.BF16 R108, R108, R18, RZ ;  /* 0x000000126c6c723c */ /* 0x000fe200000418ff */
[----:B------:R-:W4:Y:S07]  /*3360*/  LDSM.16.M88.4 R16, [R138+0x9800] ;  /* 0x009800008a10783b */ /* 0x000f2e0000000200 */
[C---:B-----5:R-:W-:Y:S08]  /*3370*/  HMMA.16816.F32.BF16 R76, R12.reuse, R8, R76 ;  /* 0x000000080c4c723c */ /* 0x060ff0000004184c */
[C---:B------:R-:W-:Y:S08]  /*3380*/  HMMA.16816.F32.BF16 R60, R12.reuse, R4, R60 ;  /* 0x000000040c3c723c */ /* 0x040ff0000004183c */
[C---:B------:R-:W-:Y:S08]  /*3390*/  HMMA.16816.F32.BF16 R40, R12.reuse, R104, R40 ;  /* 0x000000680c28723c */ /* 0x040ff00000041828 */
[C---:B------:R-:W-:Y:S08]  /*33a0*/  HMMA.16816.F32.BF16 R32, R12.reuse, R100, R32 ;  /* 0x000000640c20723c */ /* 0x040ff00000041820 */
[C---:B------:R-:W-:Y:S08]  /*33b0*/  HMMA.16816.F32.BF16 R72, R12.reuse, R10, R72 ;  /* 0x0000000a0c48723c */ /* 0x040ff00000041848 */
[C---:B------:R-:W-:Y:S08]  /*33c0*/  HMMA.16816.F32.BF16 R56, R12.reuse, R6, R56 ;  /* 0x000000060c38723c */ /* 0x040ff00000041838 */
[C---:B------:R-:W-:Y:S08]  /*33d0*/  HMMA.16816.F32.BF16 R36, R12.reuse, R106, R36 ;  /* 0x0000006a0c24723c */ /* 0x040ff00000041824 */
[----:B------:R-:W-:Y:S01]  /*33e0*/  HMMA.16816.F32.BF16 R28, R12, R102, R28 ;  /* 0x000000660c1c723c */ /* 0x000fe2000004181c */
[----:B------:R-:W5:Y:S07]  /*33f0*/  LDSM.16.M88.4 R12, [R139] ;  /* 0x000000008b0c783b */ /* 0x000f6e0000000200 */
[C---:B--2---:R-:W-:Y:S08]  /*3400*/  HMMA.16816.F32.BF16 R80, R96.reuse, R8, R80 ;  /* 0x000000086050723c */ /* 0x044ff00000041850 */
[C---:B------:R-:W-:Y:S08]  /*3410*/  HMMA.16816.F32.BF16 R64, R96.reuse, R4, R64 ;  /* 0x000000046040723c */ /* 0x040ff00000041840 */
[C---:B------:R-:W-:Y:S01]  /*3420*/  HMMA.16816.F32.BF16 R68, R96.reuse, R10, R68 ;  /* 0x0000000a6044723c */ /* 0x040fe20000041844 */
[----:B------:R-:W-:Y:S07]  /*3430*/  LDSM.16.M88.4 R8, [R137+0x2000] ;  /* 0x002000008908783b */ /* 0x000fee0000000200 */
[C---:B------:R-:W-:Y:S01]  /*3440*/  HMMA.16816.F32.BF16 R52, R96.reuse, R6, R52 ;  /* 0x000000066034723c */ /* 0x040fe20000041834 */
[----:B------:R-:W2:Y:S07]  /*3450*/  LDSM.16.M88.4 R4, [R51+0x8000] ;  /* 0x008000003304783b */ /* 0x000eae0000000200 */
[C---:B------:R-:W-:Y:S08]  /*3460*/  HMMA.16816.F32.BF16 R120, R96.reuse, R104, R120 ;  /* 0x000000686078723c */ /* 0x040ff00000041878 */
[C---:B------:R-:W-:Y:S01]  /*3470*/  HMMA.16816.F32.BF16 R116, R96.reuse, R106, R116 ;  /* 0x0000006a6074723c */ /* 0x040fe20000041874 */
[----:B------:R-:W-:Y:S07]  /*3480*/  LDSM.16.M88.4 R104, [R142+0x4000] ;  /* 0x004000008e68783b */ /* 0x000fee0000000200 */
[C---:B------:R-:W-:Y:S08]  /*3490*/  HMMA.16816.F32.BF16 R112, R96.reuse, R100, R112 ;  /* 0x000000646070723c */ /* 0x040ff00000041870 */
[----:B------:R-:W-:Y:S01]  /*34a0*/  HMMA.16816.F32.BF16 R108, R96, R102, R108 ;  /* 0x00000066606c723c */ /* 0x000fe2000004186c */
[----:B------:R-:W-:Y:S04]  /*34b0*/  LDSM.16.M88.4 R100, [R142+0x6000] ;  /* 0x006000008e64783b */ /* 0x000fe80000000200 */
[----:B------:R-:W2:Y:S03]  /*34c0*/  LDSM.16.M88.4 R96, [R143+UR20+0xa000] ;  /* 0x00a000148f60783b */ /* 0x000ea60008000200 */
[C---:B-1----:R-:W-:Y:S08]  /*34d0*/  HMMA.16816.F32.BF16 R76, R92.reuse, R88, R76 ;  /* 0x000000585c4c723c */ /* 0x042ff0000004184c */
[C---:B---3--:R-:W-:Y:S08]  /*34e0*/  HMMA.16816.F32.BF16 R60, R92.reuse, R84, R60 ;  /* 0x000000545c3c723c */ /* 0x048ff0000004183c */
[C---:B----4-:R-:W-:Y:S08]  /*34f0*/  HMMA.16816.F32.BF16 R40, R92.reuse, R20, R40 ;  /* 0x000000145c28723c */ /* 0x050ff00000041828 */
[C---:B------:R-:W-:Y:S08]  /*3500*/  HMMA.16816.F32.BF16 R32, R92.reuse, R16, R32 ;  /* 0x000000105c20723c */ /* 0x040ff00000041820 */
[C---:B------:R-:W-:Y:S08]  /*3510*/  HMMA.16816.F32.BF16 R72, R92.reuse, R90, R72 ;  /* 0x0000005a5c48723c */ /* 0x040ff00000041848 */
[C---:B------:R-:W-:Y:S08]  /*3520*/  HMMA.16816.F32.BF16 R56, R92.reuse, R86, R56 ;  /* 0x000000565c38723c */ /* 0x040ff00000041838 */
[C---:B------:R-:W-:Y:S08]  /*3530*/  HMMA.16816.F32.BF16 R36, R92.reuse, R22, R36 ;  /* 0x000000165c24723c */ /* 0x040ff00000041824 */
[----:B------:R-:W-:Y:S01]  /*3540*/  HMMA.16816.F32.BF16 R28, R92, R18, R28 ;  /* 0x000000125c1c723c */ /* 0x000fe2000004181c */
[----:B------:R-:W1:Y:S07]  /*3550*/  LDSM.16.M88.4 R92, [R143+UR20+0xa800] ;  /* 0x00a800148f5c783b */ /* 0x000e6e0008000200 */
[C---:B-----5:R-:W-:Y:S08]  /*3560*/  HMMA.16816.F32.BF16 R80, R12.reuse, R88, R80 ;  /* 0x000000580c50723c */ /* 0x060ff00000041850 */
[C---:B------:R-:W-:Y:S01]  /*3570*/  HMMA.16816.F32.BF16 R68, R12.reuse, R90, R68 ;  /* 0x0000005a0c44723c */ /* 0x040fe20000041844 */
[----:B------:R-:W3:Y:S07]  /*3580*/  LDSM.16.M88.4 R88, [R143+UR20+0xb000] ;  /* 0x00b000148f58783b */ /* 0x000eee0008000200 */
[C---:B------:R-:W-:Y:S08]  /*3590*/  HMMA.16816.F32.BF16 R64, R12.reuse, R84, R64 ;  /* 0x000000540c40723c */ /* 0x040ff00000041840 */
[C---:B------:R-:W-:Y:S01]  /*35a0*/  HMMA.16816.F32.BF16 R52, R12.reuse, R86, R52 ;  /* 0x000000560c34723c */ /* 0x040fe20000041834 */
[----:B------:R-:W4:Y:S07]  /*35b0*/  LDSM.16.M88.4 R84, [R143+UR20+0xb800] ;  /* 0x00b800148f54783b */ /* 0x000f2e0008000200 */
[C---:B------:R-:W-:Y:S08]  /*35c0*/  HMMA.16816.F32.BF16 R120, R12.reuse, R20, R120 ;  /* 0x000000140c78723c */ /* 0x040ff00000041878 */
[C---:B------:R-:W-:Y:S01]  /*35d0*/  HMMA.16816.F32.BF16 R116, R12.reuse, R22, R116 ;  /* 0x000000160c74723c */ /* 0x040fe20000041874 */
[----:B------:R-:W-:Y:S07]  /*35e0*/  LDSM.16.M88.4 R20, [R140+0x6000] ;  /* 0x006000008c14783b */ /* 0x000fee0000000200 */
[C---:B------:R-:W-:Y:S08]  /*35f0*/  HMMA.16816.F32.BF16 R112, R12.reuse, R16, R112 ;  /* 0x000000100c70723c */ /* 0x040ff00000041870 */
[----:B------:R-:W-:Y:S01]  /*3600*/  HMMA.16816.F32.BF16 R108, R12, R18, R108 ;  /* 0x000000120c6c723c */ /* 0x000fe2000004186c */
[----:B------:R-:W5:Y:S04]  /*3610*/  LDSM.16.M88.4 R16, [R141+0xa000] ;  /* 0x00a000008d10783b */ /* 0x000f680000000200 */
[----:B------:R-:W5:Y:S03]  /*3620*/  LDSM.16.M88.4 R12, [R141+0xa800] ;  /* 0x00a800008d0c783b */ /* 0x000f660000000200 */
[C---:B--2---:R-:W-:Y:S08]  /*3630*/  HMMA.16816.F32.BF16 R76, R8.reuse, R4, R76 ;  /* 0x00000004084c723c */ /* 0x044ff0000004184c */
[C---:B------:R-:W-:Y:S08]  /*3640*/  HMMA.16816.F32.BF16 R72, R8.reuse, R6, R72 ;  /* 0x000000060848723c */ /* 0x040ff00000041848 */
[C---:B------:R-:W-:Y:S08]  /*3650*/  HMMA.16816.F32.BF16 R60, R8.reuse, R24, R60 ;  /* 0x00000018083c723c */ /* 0x040ff0000004183c */
[C---:B------:R-:W-:Y:S08]  /*3660*/  HMMA.16816.F32.BF16 R56, R8.reuse, R26, R56 ;  /* 0x0000001a0838723c */ /* 0x040ff00000041838 */
[C---:B------:R-:W-:Y:S08]  /*3670*/  HMMA.16816.F32.BF16 R40, R8.reuse, R128, R40 ;  /* 0x000000800828723c */ /* 0x040ff00000041828 */
[C---:B------:R-:W-:Y:S08]  /*3680*/  HMMA.16816.F32.BF16 R36, R8.reuse, R130, R36 ;  /* 0x000000820824723c */ /* 0x040ff00000041824 */
[C---:B------:R-:W-:Y:S08]  /*3690*/  HMMA.16816.F32.BF16 R32, R8.reuse, R124, R32 ;  /* 0x0000007c0820723c */ /* 0x040ff00000041820 */
[----:B------:R-:W-:Y:S01]  /*36a0*/  HMMA.16816.F32.BF16 R28, R8, R126, R28 ;  /* 0x0000007e081c723c */ /* 0x000fe2000004181c */
[----:B------:R-:W2:Y:S07]  /*36b0*/  LDSM.16.M88.4 R8, [R141+0xb000] ;  /* 0x00b000008d08783b */ /* 0x000eae0000000200 */
[C---:B------:R-:W-:Y:S08]  /*36c0*/  HMMA.16816.F32.BF16 R80, R132.reuse, R4, R80 ;  /* 0x000000048450723c */ /* 0x040ff00000041850 */
[C---:B------:R-:W-:Y:S01]  /*36d0*/  HMMA.16816.F32.BF16 R68, R132.reuse, R6, R68 ;  /* 0x000000068444723c */ /* 0x040fe20000041844 */
[----:B------:R-:W2:Y:S07]  /*36e0*/  LDSM.16.M88.4 R4, [R141+0xb800] ;  /* 0x00b800008d04783b */ /* 0x000eae0000000200 */
[C---:B------:R-:W-:Y:S08]  /*36f0*/  HMMA.16816.F32.BF16 R64, R132.reuse, R24, R64 ;  /* 0x000000188440723c */ /* 0x040ff00000041840 */
[C---:B------:R-:W-:Y:S01]  /*3700*/  HMMA.16816.F32.BF16 R52, R132.reuse, R26, R52 ;  /* 0x0000001a8434723c */ /* 0x040fe20000041834 */
[----:B------:R-:W2:Y:S07]  /*3710*/  LDSM.16.M88.4 R24, [R140+0x4000] ;  /* 0x004000008c18783b */ /* 0x000eae0000000200 */
[C---:B------:R-:W-:Y:S08]  /*3720*/  HMMA.16816.F32.BF16 R120, R132.reuse, R128, R120 ;  /* 0x000000808478723c */ /* 0x040ff00000041878 */
[C---:B------:R-:W-:Y:S08]  /*3730*/  HMMA.16816.F32.BF16 R116, R132.reuse, R130, R116 ;  /* 0x000000828474723c */ /* 0x040ff00000041874 */
[C---:B------:R-:W-:Y:S08]  /*3740*/  HMMA.16816.F32.BF16 R112, R132.reuse, R124, R112 ;  /* 0x0000007c8470723c */ /* 0x040ff00000041870 */
[----:B------:R-:W-:Y:S08]  /*3750*/  HMMA.16816.F32.BF16 R108, R132, R126, R108 ;  /* 0x0000007e846c723c */ /* 0x000ff0000004186c */
[C---:B------:R-:W-:Y:S08]  /*3760*/  HMMA.16816.F32.BF16 R76, R100.reuse, R96, R76 ;  /* 0x00000060644c723c */ /* 0x040ff0000004184c */
[C---:B------:R-:W-:Y:S08]  /*3770*/  HMMA.16816.F32.BF16 R72, R100.reuse, R98, R72 ;  /* 0x000000626448723c */ /* 0x040ff00000041848 */
[C---:B-1----:R-:W-:Y:S08]  /*3780*/  HMMA.16816.F32.BF16 R60, R100.reuse, R92, R60 ;  /* 0x0000005c643c723c */ /* 0x042ff0000004183c */
[C---:B------:R-:W-:Y:S08]  /*3790*/  HMMA.16816.F32.BF16 R56, R100.reuse, R94, R56 ;  /* 0x0000005e6438723c */ /* 0x040ff00000041838 */
[C---:B---3--:R-:W-:Y:S08]  /*37a0*/  HMMA.16816.F32.BF16 R40, R100.reuse, R88, R40 ;  /* 0x000000586428723c */ /* 0x048ff00000041828 */
[C---:B------:R-:W-:Y:S08]  /*37b0*/  HMMA.16816.F32.BF16 R36, R100.reuse, R90, R36 ;  /* 0x0000005a6424723c */ /* 0x040ff00000041824 */
[C---:B----4-:R-:W-:Y:S08]  /*37c0*/  HMMA.16816.F32.BF16 R32, R100.reuse, R84, R32 ;  /* 0x000000546420723c */ /* 0x050ff00000041820 */
[----:B------:R-:W-:Y:S01]  /*37d0*/  HMMA.16816.F32.BF16 R28, R100, R86, R28 ;  /* 0x00000056641c723c */ /* 0x000fe2000004181c */
[----:B------:R-:W-:Y:S07]  /*37e0*/  LDSM.16.M88.4 R100, [R137+0x6000] ;  /* 0x006000008964783b */ /* 0x000fee0000000200 */
[C---:B------:R-:W-:Y:S08]  /*37f0*/  HMMA.16816.F32.BF16 R80, R104.reuse, R96, R80 ;  /* 0x000000606850723c */ /* 0x040ff00000041850 */
[C---:B------:R-:W-:Y:S01]  /*3800*/  HMMA.16816.F32.BF16 R68, R104.reuse, R98, R68 ;  /* 0x000000626844723c */ /* 0x040fe20000041844 */
        /* <DEDUP_REMOVED lines=8> */
[----:B------:R-:W-:Y:S01]  /*3890*/  HMMA.16816.F32.BF16 R108, R104, R86, R108 ;  /* 0x00000056686c723c */ /* 0x000fe2000004186c */
[----:B------:R-:W-:Y:S04]  /*38a0*/  LDSM.16.M88.4 R84, [R139+0x4000] ;  /* 0x004000008b54783b */ /* 0x000fe80000000200 */
[----:B------:R-:W-:Y:S03]  /*38b0*/  LDSM.16.M88.4 R104, [R137+0x4000] ;  /* 0x004000008968783b */ /* 0x000fe60000000200 */
[C---:B-----5:R-:W-:Y:S08]  /*38c0*/  HMMA.16816.F32.BF16 R76, R20.reuse, R16, R76 ;  /* 0x00000010144c723c */ /* 0x060ff0000004184c */
[C---:B------:R-:W-:Y:S08]  /*38d0*/  HMMA.16816.F32.BF16 R72, R20.reuse, R18, R72 ;  /* 0x000000121448723c */ /* 0x040ff00000041848 */
[C---:B------:R-:W-:Y:S08]  /*38e0*/  HMMA.16816.F32.BF16 R60, R20.reuse, R12, R60 ;  /* 0x0000000c143c723c */ /* 0x040ff0000004183c */
[C---:B------:R-:W-:Y:S08]  /*38f0*/  HMMA.16816.F32.BF16 R56, R20.reuse, R14, R56 ;  /* 0x0000000e1438723c */ /* 0x040ff00000041838 */
[C---:B--2---:R-:W-:Y:S08]  /*3900*/  HMMA.16816.F32.BF16 R40, R20.reuse, R8, R40 ;  /* 0x000000081428723c */ /* 0x044ff00000041828 */
[C---:B------:R-:W-:Y:S08]  /*3910*/  HMMA.16816.F32.BF16 R36, R20.reuse, R10, R36 ;  /* 0x0000000a1424723c */ /* 0x040ff00000041824 */
[C---:B------:R-:W-:Y:S08]  /*3920*/  HMMA.16816.F32.BF16 R32, R20.reuse, R4, R32 ;  /* 0x000000041420723c */ /* 0x040ff00000041820 */
[----:B------:R-:W-:Y:S01]  /*3930*/  HMMA.16816.F32.BF16 R28, R20, R6, R28 ;  /* 0x00000006141c723c */ /* 0x000fe2000004181c */
[----:B------:R-:W-:Y:S07]  /*3940*/  LDSM.16.M88.4 R20, [R139+0x6000] ;  /* 0x006000008b14783b */ /* 0x000fee0000000200 */
[C---:B------:R-:W-:Y:S08]  /*3950*/  HMMA.16816.F32.BF16 R80, R24.reuse, R16, R80 ;  /* 0x000000101850723c */ /* 0x040ff00000041850 */
[C---:B------:R-:W-:Y:S01]  /*3960*/  HMMA.16816.F32.BF16 R68, R24.reuse, R18, R68 ;  /* 0x000000121844723c */ /* 0x040fe20000041844 */
[----:B------:R-:W1:Y:S07]  /*3970*/  LDSM.16.M88.4 R16, [R138+0xa000] ;  /* 0x00a000008a10783b */ /* 0x000e6e0000000200 */
[C---:B------:R-:W-:Y:S08]  /*3980*/  HMMA.16816.F32.BF16 R120, R24.reuse, R8, R120 ;  /* 0x000000081878723c */ /* 0x040ff00000041878 */
[C---:B------:R-:W-:Y:S01]  /*3990*/  HMMA.16816.F32.BF16 R116, R24.reuse, R10, R116 ;  /* 0x0000000a1874723c */ /* 0x040fe20000041874 */
[----:B------:R-:W2:Y:S07]  /*39a0*/  LDSM.16.M88.4 R8, [R138+0xb800] ;  /* 0x00b800008a08783b */ /* 0x000eae0000000200 */
[C---:B------:R-:W-:Y:S08]  /*39b0*/  HMMA.16816.F32.BF16 R64, R24.reuse, R12, R64 ;  /* 0x0000000c1840723c */ /* 0x040ff00000041840 */
[C---:B------:R-:W-:Y:S01]  /*39c0*/  HMMA.16816.F32.BF16 R52, R24.reuse, R14, R52 ;  /* 0x0000000e1834723c */ /* 0x040fe20000041834 */
[----:B------:R-:W3:Y:S07]  /*39d0*/  LDSM.16.M88.4 R12, [R138+0xa800] ;  /* 0x00a800008a0c783b */ /* 0x000eee0000000200 */
[----:B------:R-:W-:Y:S08]  /*39e0*/  HMMA.16816.F32.BF16 R112, R24, R4, R112 ;  /* 0x000000041870723c */ /* 0x000ff00000041870 */
[-C--:B-1----:R-:W-:Y:S08]  /*39f0*/  HMMA.16816.F32.BF16 R76, R20, R16.reuse, R76 ;  /* 0x00000010144c723c */ /* 0x082ff0000004184c */
[----:B------:R-:W-:Y:S08]  /*3a00*/  HMMA.16816.F32.BF16 R80, R84, R16, R80 ;  /* 0x000000105450723c */ /* 0x000ff00000041850 */
[----:B------:R-:W-:Y:S01]  /*3a10*/  HMMA.16816.F32.BF16 R108, R24, R6, R108 ;  /* 0x00000006186c723c */ /* 0x000fe2000004186c */
[----:B------:R-:W1:Y:S07]  /*3a20*/  LDSM.16.M88.4 R4, [R51+0xb000] ;  /* 0x00b000003304783b */ /* 0x000e6e0000000200 */
[-C--:B------:R-:W-:Y:S08]  /*3a30*/  HMMA.16816.F32.BF16 R72, R20, R18.reuse, R72 ;  /* 0x000000121448723c */ /* 0x080ff00000041848 */
[----:B------:R-:W-:Y:S01]  /*3a40*/  HMMA.16816.F32.BF16 R68, R84, R18, R68 ;  /* 0x000000125444723c */ /* 0x000fe20000041844 */
[----:B------:R-:W4:Y:S01]  /*3a50*/  LDSM.16.M88.4 R16, [R51+0xb800] ;  /* 0x00b800003310783b */ /* 0x000f220000000200 */
[----:B------:R-:W-:-:S06]  /*3a60*/  DEPBAR.LE SB0, 0x0 ;  /* 0x000080000000791a */ /* 0x000fcc0000000000 */
[-C--:B--2---:R-:W-:Y:S08]  /*3a70*/  HMMA.16816.F32.BF16 R32, R20, R8.reuse, R32 ;  /* 0x000000081420723c */ /* 0x084ff00000041820 */
[----:B------:R-:W-:Y:S01]  /*3a80*/  HMMA.16816.F32.BF16 R112, R84, R8, R112 ;  /* 0x000000085470723c */ /* 0x000fe20000041870 */
[----:B------:R-:W-:-:S05]  /*3a90*/  IMAD.SHL.U32 R8, R247, 0x2, RZ ;  /* 0x00000002f7087824 */ /* 0x000fca00078e00ff */
[----:B------:R-:W-:Y:S02]  /*3aa0*/  LOP3.LUT R8, R8, 0x6, RZ, 0xc0, !PT ;  /* 0x0000000608087812 */ /* 0x000fe400078ec0ff */
[-C--:B---3--:R-:W-:Y:S08]  /*3ab0*/  HMMA.16816.F32.BF16 R56, R20, R14.reuse, R56 ;  /* 0x0000000e1438723c */ /* 0x088ff00000041838 */
[----:B------:R-:W-:Y:S01]  /*3ac0*/  HMMA.16816.F32.BF16 R52, R84, R14, R52 ;  /* 0x0000000e5434723c */ /* 0x000fe20000041834 */
[----:B------:R-:W-:-:S04]  /*3ad0*/  IMAD.U32 R15, RZ, RZ, UR23 ;  /* 0x00000017ff0f7e24 */ /* 0x000fc8000f8e00ff */
[----:B------:R-:W-:-:S03]  /*3ae0*/  IMAD R15, R15, 0x40, R8 ;  /* 0x000000400f0f7824 */ /* 0x000fc600078e0208 */
[-C--:B------:R-:W-:Y:S01]  /*3af0*/  HMMA.16816.F32.BF16 R60, R20, R12.reuse, R60 ;  /* 0x0000000c143c723c */ /* 0x080fe2000004183c */
[C---:B------:R-:W-:Y:S01]  /*3b00*/  VIADD R8, R15.reuse, 0x8 ;  /* 0x000000080f087836 */ /* 0x040fe20000000000 */
[C---:B------:R-:W-:Y:S01]  /*3b10*/  ISETP.GE.AND P5, PT, R15.reuse, UR21, PT ;  /* 0x000000150f007c0c */ /* 0x040fe2000bfa6270 */
[C---:B------:R-:W-:Y:S02]  /*3b20*/  VIADD R9, R15.reuse, 0x1 ;  /* 0x000000010f097836 */ /* 0x040fe40000000000 */
[C---:B------:R-:W-:Y:S01]  /*3b30*/  VIADD R14, R15.reuse, 0x21 ;  /* 0x000000210f0e7836 */ /* 0x040fe20000000000 */
[----:B------:R-:W-:Y:S01]  /*3b40*/  ISETP.GE.AND P3, PT, R8, UR21, PT ;  /* 0x0000001508007c0c */ /* 0x000fe2000bf66270 */
[----:B------:R-:W-:Y:S01]  /*3b50*/  VIADD R8, R15, 0x10 ;  /* 0x000000100f087836 */ /* 0x000fe20000000000 */
[----:B------:R-:W-:Y:S01]  /*3b60*/  HMMA.16816.F32.BF16 R64, R84, R12, R64 ;  /* 0x0000000c5440723c */ /* 0x000fe20000041840 */
[----:B------:R-:W-:-:S03]  /*3b70*/  ISETP.GE.AND P4, PT, R9, UR21, PT ;  /* 0x0000001509007c0c */ /* 0x000fc6000bf86270 */
[----:B------:R-:W-:Y:S01]  /*3b80*/  ISETP.GE.AND P1, PT, R8, UR21, PT ;  /* 0x0000001508007c0c */ /* 0x000fe2000bf26270 */
[----:B------:R-:W-:-:S03]  /*3b90*/  VIADD R8, R15, 0x11 ;  /* 0x000000110f087836 */ /* 0x000fc60000000000 */
[-C--:B------:R-:W-:Y:S08]  /*3ba0*/  HMMA.16816.F32.BF16 R76, R100, R96.reuse, R76 ;  /* 0x00000060644c723c */ /* 0x080ff0000004184c */
[----:B------:R-:W-:Y:S08]  /*3bb0*/  HMMA.16816.F32.BF16 R80, R104, R96, R80 ;  /* 0x000000606850723c */ /* 0x000ff00000041850 */
[----:B------:R-:W-:Y:S03]  /*3bc0*/  HMMA.16816.F32.BF16 R40, R20, R88, R40 ;  /* 0x000000581428723c */ /* 0x000fe60000041828 */
[----:B------:R-:W-:-:S02]  /*3bd0*/  FSEL R78, R78, -INF , !P5 ;  /* 0xff8000004e4e7808 */ /* 0x000fc40006800000 */
[----:B------:R-:W-:Y:S02]  /*3be0*/  FSEL R76, R76, -INF , !P5 ;  /* 0xff8000004c4c7808 */ /* 0x000fe40006800000 */
[----:B------:R-:W-:Y:S01]  /*3bf0*/  FSEL R79, R79, -INF , !P4 ;  /* 0xff8000004f4f7808 */ /* 0x000fe20006000000 */
[----:B------:R-:W-:Y:S01]  /*3c00*/  HMMA.16816.F32.BF16 R120, R84, R88, R120 ;  /* 0x000000585478723c */ /* 0x000fe20000041878 */
[----:B------:R-:W-:Y:S02]  /*3c10*/  FSEL R77, R77, -INF , !P4 ;  /* 0xff8000004d4d7808 */ /* 0x000fe40006000000 */
[----:B------:R-:W-:Y:S02]  /*3c20*/  FSEL R9, R82, -INF , !P5 ;  /* 0xff80000052097808 */ /* 0x000fe40006800000 */
[----:B------:R-:W-:-:S03]  /*3c30*/  FSEL R13, R81, -INF , !P4 ;  /* 0xff800000510d7808 */ /* 0x000fc60006000000 */
[-C--:B------:R-:W-:Y:S08]  /*3c40*/  HMMA.16816.F32.BF16 R36, R20, R90.reuse, R36 ;  /* 0x0000005a1424723c */ /* 0x080ff00000041824 */
[C---:B------:R-:W-:Y:S08]  /*3c50*/  HMMA.16816.F32.BF16 R116, R84.reuse, R90, R116 ;  /* 0x0000005a5474723c */ /* 0x040ff00000041874 */
[-C--:B------:R-:W-:Y:S08]  /*3c60*/  HMMA.16816.F32.BF16 R108, R84, R10.reuse, R108 ;  /* 0x0000000a546c723c */ /* 0x080ff0000004186c */
[----:B------:R-:W-:Y:S01]  /*3c70*/  HMMA.16816.F32.BF16 R28, R20, R10, R28 ;  /* 0x0000000a141c723c */ /* 0x000fe2000004181c */
[C---:B------:R-:W-:Y:S01]  /*3c80*/  VIADD R10, R15.reuse, 0x9 ;  /* 0x000000090f0a7836 */ /* 0x040fe20000000000 */
[----:B------:R-:W-:Y:S01]  /*3c90*/  FSEL R11, R80, -INF , !P5 ;  /* 0xff800000500b7808 */ /* 0x000fe20006800000 */
[C---:B------:R-:W-:Y:S01]  /*3ca0*/  VIADD R20, R15.reuse, 0x29 ;  /* 0x000000290f147836 */ /* 0x040fe20000000000 */
[----:B------:R-:W-:Y:S01]  /*3cb0*/  ISETP.GE.AND P5, PT, R8, UR21, PT ;  /* 0x0000001508007c0c */ /* 0x000fe2000bfa6270 */
[----:B------:R-:W-:Y:S01]  /*3cc0*/  VIADD R8, R15, 0x18 ;  /* 0x000000180f087836 */ /* 0x000fe20000000000 */
[----:B------:R-:W-:-:S02]  /*3cd0*/  ISETP.GE.AND P2, PT, R10, UR21, PT ;  /* 0x000000150a007c0c */ /* 0x000fc4000bf46270 */
[----:B------:R-:W-:Y:S01]  /*3ce0*/  HMMA.16816.F32.BF16 R72, R100, R98, R72 ;  /* 0x000000626448723c */ /* 0x000fe20000041848 */
[----:B------:R-:W-:Y:S02]  /*3cf0*/  FSEL R10, R83, -INF , !P4 ;  /* 0xff800000530a7808 */ /* 0x000fe40006000000 */
[----:B------:R-:W-:Y:S01]  /*3d00*/  ISETP.GE.AND P4, PT, R8, UR21, PT ;  /* 0x0000001508007c0c */ /* 0x000fe2000bf86270 */
[----:B------:R-:W-:-:S04]  /*3d10*/  VIADD R8, R15, 0x19 ;  /* 0x000000190f087836 */ /* 0x000fc80000000000 */
        /* <DEDUP_REMOVED lines=8> */
[----:B------:R-:W-:Y:S02]  /*3da0*/  FSEL R68, R68, -INF , !P3 ;  /* 0xff80000044447808 */ /* 0x000fe40005800000 */
[----:B------:R-:W-:Y:S01]  /*3db0*/  ISETP.GE.AND P3, PT, R8, UR21, PT ;  /* 0x0000001508007c0c */ /* 0x000fe2000bf66270 */
[----:B------:R-:W-:Y:S01]  /*3dc0*/  HMMA.16816.F32.BF16 R60, R100, R92, R60 ;  /* 0x0000005c643c723c */ /* 0x000fe2000004183c */
[----:B------:R-:W-:Y:S01]  /*3dd0*/  VIADD R8, R15, 0x20 ;  /* 0x000000200f087836 */ /* 0x000fe20000000000 */
[----:B------:R-:W-:-:S02]  /*3de0*/  FSEL R71, R71, -INF , !P2 ;  /* 0xff80000047477808 */ /* 0x000fc40005000000 */
[----:B------:R-:W-:Y:S02]  /*3df0*/  FSEL R56, R56, -INF , !P4 ;  /* 0xff80000038387808 */ /* 0x000fe40006000000 */
[----:B------:R-:W-:Y:S02]  /*3e00*/  FSEL R69, R69, -INF , !P2 ;  /* 0xff80000045457808 */ /* 0x000fe40005000000 */
[----:B------:R-:W-:Y:S01]  /*3e10*/  HMMA.16816.F32.BF16 R64, R104, R92, R64 ;  /* 0x0000005c6840723c */ /* 0x000fe20000041840 */
[----:B------:R-:W-:Y:S02]  /*3e20*/  FSEL R57, R57, -INF , !P3 ;  /* 0xff80000039397808 */ /* 0x000fe40005800000 */
[----:B------:R-:W-:Y:S02]  /*3e30*/  FSEL R85, R54, -INF , !P4 ;  /* 0xff80000036557808 */ /* 0x000fe40006000000 */
[----:B------:R-:W-:-:S03]  /*3e40*/  ISETP.GE.AND P2, PT, R8, UR21, PT ;  /* 0x0000001508007c0c */ /* 0x000fc6000bf46270 */
[----:B-1----:R-:W-:Y:S03]  /*3e50*/  HMMA.16816.F32.BF16 R40, R100, R4, R40 ;  /* 0x000000046428723c */ /* 0x002fe60000041828 */
[----:B------:R-:W-:Y:S02]  /*3e60*/  FSEL R8, R62, -INF , !P1 ;  /* 0xff8000003e087808 */ /* 0x000fe40004800000 */
[----:B------:R-:W-:-:S03]  /*3e70*/  FSEL R12, R60, -INF , !P1 ;  /* 0xff8000003c0c7808 */ /* 0x000fc60004800000 */
[----:B------:R-:W-:Y:S01]  /*3e80*/  HMMA.16816.F32.BF16 R120, R104, R4, R120 ;  /* 0x000000046878723c */ /* 0x000fe20000041878 */
[----:B------:R-:W-:Y:S01]  /*3e90*/  VIADD R4, R15, 0x28 ;  /* 0x000000280f047836 */ /* 0x000fe20000000000 */
[----:B------:R-:W-:Y:S02]  /*3ea0*/  FSEL R5, R63, -INF , !P5 ;  /* 0xff8000003f057808 */ /* 0x000fe40006800000 */
[----:B------:R-:W-:Y:S02]  /*3eb0*/  FSEL R84, R66, -INF , !P1 ;  /* 0xff80000042547808 */ /* 0x000fe40004800000 */
[----:B------:R-:W-:Y:S02]  /*3ec0*/  ISETP.GE.AND P6, PT, R4, UR21, PT ;  /* 0x0000001504007c0c */ /* 0x000fe4000bfc6270 */
[----:B------:R-:W-:Y:S01]  /*3ed0*/  HMMA.16816.F32.BF16 R36, R100, R6, R36 ;  /* 0x000000066424723c */ /* 0x000fe20000041824 */
[----:B------:R-:W-:Y:S02]  /*3ee0*/  FSEL R4, R58, -INF , !P4 ;  /* 0xff8000003a047808 */ /* 0x000fe40006000000 */
[----:B------:R-:W-:-:S02]  /*3ef0*/  FSEL R86, R64, -INF , !P1 ;  /* 0xff80000040567808 */ /* 0x000fc40004800000 */
[----:B------:R-:W-:Y:S02]  /*3f00*/  ISETP.GE.AND P1, PT, R14, UR21, PT ;  /* 0x000000150e007c0c */ /* 0x000fe4000bf26270 */
[----:B------:R-:W-:Y:S01]  /*3f10*/  FSEL R14, R61, -INF , !P5 ;  /* 0xff8000003d0e7808 */ /* 0x000fe20006800000 */
[C---:B------:R-:W-:Y:S01]  /*3f20*/  HMMA.16816.F32.BF16 R116, R104.reuse, R6, R116 ;  /* 0x000000066874723c */ /* 0x040fe20000041874 */
[----:B------:R-:W-:Y:S01]  /*3f30*/  VIADD R7, R15, 0x30 ;  /* 0x000000300f077836 */ /* 0x000fe20000000000 */
[----:B------:R-:W-:Y:S02]  /*3f40*/  FSEL R6, R59, -INF , !P3 ;  /* 0xff8000003b067808 */ /* 0x000fe40005800000 */
[----:B------:R-:W-:Y:S02]  /*3f50*/  FSEL R87, R67, -INF , !P5 ;  /* 0xff80000043577808 */ /* 0x000fe40006800000 */
[----:B------:R-:W-:Y:S02]  /*3f60*/  FSEL R227, R122, -INF , !P2 ;  /* 0xff8000007ae37808 */ /* 0x000fe40005000000 */
[----:B----4-:R-:W-:Y:S01]  /*3f70*/  HMMA.16816.F32.BF16 R112, R104, R16, R112 ;  /* 0x000000106870723c */ /* 0x010fe20000041870 */
[----:B------:R-:W-:-:S02]  /*3f80*/  FSEL R250, R42, -INF , !P2 ;  /* 0xff8000002afa7808 */ /* 0x000fc40005000000 */
[----:B------:R-:W-:Y:S02]  /*3f90*/  FSEL R242, R40, -INF , !P2 ;  /* 0xff80000028f27808 */ /* 0x000fe40005000000 */
[----:B------:R-:W-:Y:S02]  /*3fa0*/  FSEL R225, R120, -INF , !P2 ;  /* 0xff80000078e17808 */ /* 0x000fe40005000000 */
[----:B------:R-:W-:Y:S01]  /*3fb0*/  FSEL R249, R43, -INF , !P1 ;  /* 0xff8000002bf97808 */ /* 0x000fe20004800000 */
[----:B------:R-:W-:Y:S01]  /*3fc0*/  HMMA.16816.F32.BF16 R108, R104, R18, R108 ;  /* 0x00000012686c723c */ /* 0x000fe2000004186c */
[----:B------:R-:W-:Y:S02]  /*3fd0*/  FSEL R241, R41, -INF , !P1 ;  /* 0xff80000029f17808 */ /* 0x000fe40004800000 */
[----:B------:R-:W-:Y:S02]  /*3fe0*/  FSEL R239, R123, -INF , !P1 ;  /* 0xff8000007bef7808 */ /* 0x000fe40004800000 */
[----:B------:R-:W-:-:S03]  /*3ff0*/  FSEL R226, R121, -INF , !P1 ;  /* 0xff80000079e27808 */ /* 0x000fc60004800000 */
[C---:B------:R-:W-:Y:S08]  /*4000*/  HMMA.16816.F32.BF16 R32, R100.reuse, R16, R32 ;  /* 0x000000106420723c */ /* 0x040ff00000041820 */
[----:B------:R-:W-:Y:S01]  /*4010*/  HMMA.16816.F32.BF16 R28, R100, R18, R28 ;  /* 0x00000012641c723c */ /* 0x000fe2000004181c */
[----:B------:R-:W-:Y:S01]  /*4020*/  FSEL R102, R52, -INF , !P4 ;  /* 0xff80000034667808 */ /* 0x000fe20006000000 */
[----:B------:R-:W-:Y:S01]  /*4030*/  BAR.SYNC.DEFER_BLOCKING 0x0 ;  /* 0x0000000000007b1d */ /* 0x000fe20000010000 */
[----:B------:R-:W-:Y:S01]  /*4040*/  ISETP.GE.AND P4, PT, R7, UR21, PT ;  /* 0x0000001507007c0c */ /* 0x000fe2000bf86270 */
[----:B------:R-:W-:Y:S01]  /*4050*/  VIADD R7, R15, 0x31 ;  /* 0x000000310f077836 */ /* 0x000fe20000000000 */
[----:B------:R-:W-:-:S02]  /*4060*/  FSEL R100, R55, -INF , !P3 ;  /* 0xff80000037647808 */ /* 0x000fc40005800000 */
[----:B------:R-:W-:Y:S02]  /*4070*/  FSEL R103, R53, -INF , !P3 ;  /* 0xff80000035677808 */ /* 0x000fe40005800000 */
[----:B------:R-:W-:Y:S01]  /*4080*/  ISETP.GE.AND P3, PT, R7, UR21, PT ;  /* 0x0000001507007c0c */ /* 0x000fe2000bf66270 */
[----:B------:R-:W-:Y:S01]  /*4090*/  VIADD R7, R15, 0x38 ;  /* 0x000000380f077836 */ /* 0x000fe20000000000 */
[----:B------:R-:W-:Y:S02]  /*40a0*/  FSEL R101, R65, -INF , !P5 ;  /* 0xff80000041657808 */ /* 0x000fe40006800000 */
[----:B------:R-:W-:Y:S02]  /*40b0*/  ISETP.GE.AND P5, PT, R20, UR21, PT ;  /* 0x0000001514007c0c */ /* 0x000fe4000bfa6270 */
[----:B------:R-:W-:Y:S01]  /*40c0*/  ISETP.GE.AND P2, PT, R7, UR21, PT ;  /* 0x0000001507007c0c */ /* 0x000fe2000bf46270 */
[----:B------:R-:W-:-:S12]  /*40d0*/  BRA.U !UP1, `(.L_x_37) ;  /* 0x00000001099c7547 */ /* 0x000fd8000b800000 */
[----:B------:R-:W-:-:S04]  /*40e0*/  ULEA.HI.SX32 UR22, UR16, 0xfffffffe, 0x1a ;  /* 0xfffffffe10167891 */ /* 0x000fc8000f8fd2ff */
[----:B------:R-:W-:Y:S02]  /*40f0*/  UIMAD.WIDE.U32 UR30, UR27, UR22, URZ ;  /* 0x000000161b1e72a5 */ /* 0x000fe4000f8e00ff */
[----:B------:R-:W-:-:S04]  /*4100*/  UIMAD UR22, UR26, UR22, URZ ;  /* 0x000000161a1672a4 */ /* 0x000fc8000f8e02ff */
[----:B------:R-:W-:Y:S01]  /*4110*/  UIADD3 UR22, UPT, UPT, UR31, UR22, URZ ;  /* 0x000000161f167290 */ /* 0x000fe2000fffe0ff */
[----:B------:R-:W-:Y:S01]  /*4120*/  IMAD.U32 R16, RZ, RZ, UR30 ;  /* 0x0000001eff107e24 */ /* 0x000fe2000f8e00ff */
[----:B------:R-:W-:Y:S01]  /*4130*/  UIADD3 UR30, UP0, UPT, UR29, UR30, URZ ;  /* 0x0000001e1d1e7290 */ /* 0x000fe2000ff1e0ff */
[----:B------:R-:W-:-:S03]  /*4140*/  IMAD.U32 R17, RZ, RZ, UR31 ;  /* 0x0000001fff117e24 */ /* 0x000fc6000f8e00ff */
[----:B------:R-:W-:Y:S01]  /*4150*/  IMAD.U32 R7, RZ, RZ, UR22 ;  /* 0x00000016ff077e24 */ /* 0x000fe2000f8e00ff */
[CC--:B------:R-:W-:Y:S01]  /*4160*/  LEA R22, P1, R16.reuse, R246.reuse, 0x1 ;  /* 0x000000f610167211 */ /* 0x0c0fe200078208ff */
[----:B------:R-:W-:Y:S02]  /*4170*/  UIADD3.X UR22, UPT, UPT, UR28, UR22, URZ, UP0, !UPT ;  /* 0x000000161c167290 */ /* 0x000fe400087fe4ff */
[----:B------:R-:W-:Y:S01]  /*4180*/  UIADD3 UR29, UP0, UPT, UR29, UR30, URZ ;  /* 0x0000001e1d1d7290 */ /* 0x000fe2000ff1e0ff */
[----:B------:R-:W-:Y:S01]  /*4190*/  LEA.HI.X R23, R16, R245, R7, 0x1, P1 ;  /* 0x000000f510177211 */ /* 0x000fe200008f0c07 */
[----:B------:R-:W-:Y:S02]  /*41a0*/  IMAD.U32 R16, RZ, RZ, UR30 ;  /* 0x0000001eff107e24 */ /* 0x000fe4000f8e00ff */
[----:B------:R-:W-:Y:S01]  /*41b0*/  MOV R7, UR22 ;  /* 0x0000001600077c02 */ /* 0x000fe20008000f00 */
[----:B------:R-:W-:Y:S01]  /*41c0*/  UIADD3.X UR28, UPT, UPT, UR28, UR22, URZ, UP0, !UPT ;  /* 0x000000161c1c7290 */ /* 0x000fe200087fe4ff */
[----:B------:R-:W-:Y:S01]  /*41d0*/  @!PT LDS RZ, [RZ] ;  /* 0x00000000fffff984 */ /* 0x000fe20000000800 */
[----:B------:R-:W-:Y:S01]  /*41e0*/  @!PT LDS RZ, [RZ] ;  /* 0x00000000fffff984 */ /* 0x000fe20000000800 */
[----:B------:R-:W-:Y:S01]  /*41f0*/  @!PT LDS RZ, [RZ] ;  /* 0x00000000fffff984 */ /* 0x000fe20000000800 */
[----:B------:R1:W-:Y:S01]  /*4200*/  LDGSTS.E.BYPASS.LTC128B.128 [R136+0x8000], desc[UR14][R22.64] ;  /* 0x0800000016887fae */ /* 0x0003e2000b981a0e */
[----:B------:R-:W-:Y:S01]  /*4210*/  LEA R20, P1, R16, R246, 0x1 ;  /* 0x000000f610147211 */ /* 0x000fe200078208ff */
[----:B------:R-:W-:-:S02]  /*4220*/  ULEA UR30, UP0, UR10, UR30, 0x5 ;  /* 0x0000001e0a1e7291 */ /* 0x000fc4000f8028ff */
[----:B------:R1:W-:Y:S01]  /*4230*/  LDGSTS.E.BYPASS.LTC128B.128 [R136+0xa000], desc[UR14][R22.64+0x80] ;  /* 0x0a00008016887fae */ /* 0x0003e2000b981a0e */
[----:B------:R-:W-:Y:S01]  /*4240*/  LEA.HI.X R21, R16, R245, R7, 0x1, P1 ;  /* 0x000000f510157211 */ /* 0x000fe200008f0c07 */
[----:B------:R-:W-:Y:S01]  /*4250*/  IMAD.U32 R16, RZ, RZ, UR29 ;  /* 0x0000001dff107e24 */ /* 0x000fe2000f8e00ff */
[----:B------:R-:W-:Y:S01]  /*4260*/  ULEA.HI.X UR10, UR10, UR22, UR11, 0x5, UP0 ;  /* 0x000000160a0a7291 */ /* 0x000fe200080f2c0b */
[----:B------:R-:W-:Y:S02]  /*4270*/  IMAD.U32 R7, RZ, RZ, UR28 ;  /* 0x0000001cff077e24 */ /* 0x000fe4000f8e00ff */
[----:B------:R1:W-:Y:S01]  /*4280*/  LDGSTS.E.BYPASS.LTC128B.128 [R136+0x8800], desc[UR14][R20.64] ;  /* 0x0880000014887fae */ /* 0x0003e2000b981a0e */
[----:B------:R-:W-:-:S03]  /*4290*/  LEA R18, P1, R16, R246, 0x1 ;  /* 0x000000f610127211 */ /* 0x000fc600078208ff */
[----:B------:R1:W-:Y:S01]  /*42a0*/  LDGSTS.E.BYPASS.LTC128B.128 [R136+0xa800], desc[UR14][R20.64+0x80] ;  /* 0x0a80008014887fae */ /* 0x0003e2000b981a0e */
[----:B------:R-:W-:Y:S01]  /*42b0*/  LEA.HI.X R19, R16, R245, R7, 0x1, P1 ;  /* 0x000000f510137211 */ /* 0x000fe200008f0c07 */
[----:B------:R-:W-:Y:S01]  /*42c0*/  IMAD.U32 R7, RZ, RZ, UR10 ;  /* 0x0000000aff077e24 */ /* 0x000fe2000f8e00ff */
[----:B------:R-:W-:-:S03]  /*42d0*/  MOV R16, UR30 ;  /* 0x0000001e00107c02 */ /* 0x000fc60008000f00 */
[----:B------:R1:W-:Y:S01]  /*42e0*/  LDGSTS.E.BYPASS.LTC128B.128 [R136+0x9000], desc[UR14][R18.64] ;  /* 0x0900000012887fae */ /* 0x0003e2000b981a0e */
[----:B------:R-:W-:-:S03]  /*42f0*/  LEA R24, P1, R16, R246, 0x1 ;  /* 0x000000f610187211 */ /* 0x000fc600078208ff */
[----:B------:R1:W-:Y:S01]  /*4300*/  LDGSTS.E.BYPASS.LTC128B.128 [R136+0xb000], desc[UR14][R18.64+0x80] ;  /* 0x0b00008012887fae */ /* 0x0003e2000b981a0e */
[----:B------:R-:W-:-:S05]  /*4310*/  LEA.HI.X R25, R16, R245, R7, 0x1, P1 ;  /* 0x000000f510197211 */ /* 0x000fca00008f0c07 */
[----:B------:R1:W-:Y:S04]  /*4320*/  LDGSTS.E.BYPASS.LTC128B.128 [R136+0x9800], desc[UR14][R24.64] ;  /* 0x0980000018887fae */ /* 0x0003e8000b981a0e */
[----:B------:R1:W-:Y:S04]  /*4330*/  LDGSTS.E.BYPASS.LTC128B.128 [R136+0xb800], desc[UR14][R24.64+0x80] ;  /* 0x0b80008018887fae */ /* 0x0003e8000b981a0e */
[----:B------:R-:W0:Y:S02]  /*4340*/  LDGDEPBAR ;  /* 0x00000000000079af */ /* 0x000e240000000000 */
.L_x_37:
[----:B------:R-:W-:Y:S01]  /*4350*/  FMNMX3.FTZ R7, R78, R79, R74, !PT ;  /* 0x0000004f4e077276 */ /* 0x000fe2000781004a */
[----:B------:R-:W2:Y:S01]  /*4360*/  LDCU UR10, c[0x0][0x45c] ;  /* 0x00008b80ff0a77ac */ /* 0x000ea20008000800 */
[----:B------:R-:W-:Y:S02]  /*4370*/  IADD3 R15, PT, PT, R15, 0x39, RZ ;  /* 0x000000390f0f7810 */ /* 0x000fe40007ffe0ff */
[----:B------:R-:W-:Y:S02]  /*4380*/  FMNMX3.FTZ R16, R76, R77, R72, !PT ;  /* 0x0000004d4c107276 */ /* 0x000fe40007810048 */
[----:B------:R-:W-:Y:S02]  /*4390*/  FMNMX3.FTZ R7, R7, R75, R8, !PT ;  /* 0x0000004b07077276 */ /* 0x000fe40007810008 */
[----:B------:R-:W-:Y:S02]  /*43a0*/  ISETP.GE.AND P1, PT, R15, UR21, PT ;  /* 0x000000150f007c0c */ /* 0x000fe4000bf26270 */
[----:B------:R-:W-:-:S02]  /*43b0*/  FMNMX3.FTZ R15, R16, R73, R12, !PT ;  /* 0x00000049100f7276 */ /* 0x000fc4000781000c */
[----:B------:R-:W-:Y:S02]  /*43c0*/  FMNMX3.FTZ R7, R7, R5, R4, !PT ;  /* 0x0000000507077276 */ /* 0x000fe40007810004 */
[----:B------:R-:W-:Y:S02]  /*43d0*/  FMNMX3.FTZ R15, R15, R14, R56, !PT ;  /* 0x0000000e0f0f7276 */ /* 0x000fe40007810038 */
[----:B------:R-:W-:Y:S02]  /*43e0*/  FSEL R44, R38, -INF , !P6 ;  /* 0xff800000262c7808 */ /* 0x000fe40007000000 */
[----:B------:R-:W-:Y:S02]  /*43f0*/  FMNMX3.FTZ R7, R7, R6, R250, !PT ;  /* 0x0000000607077276 */ /* 0x000fe400078100fa */
[----:B------:R-:W-:Y:S02]  /*4400*/  FSEL R45, R36, -INF , !P6 ;  /* 0xff800000242d7808 */ /* 0x000fe40007000000 */
[----:B------:R-:W-:-:S02]  /*4410*/  FMNMX3.FTZ R15, R15, R57, R242, !PT ;  /* 0x000000390f0f7276 */ /* 0x000fc400078100f2 */
[----:B------:R-:W-:Y:S02]  /*4420*/  FSEL R252, R39, -INF , !P5 ;  /* 0xff80000027fc7808 */ /* 0x000fe40006800000 */
[----:B------:R-:W-:Y:S02]  /*4430*/  FSEL R237, R34, -INF , !P4 ;  /* 0xff80000022ed7808 */ /* 0x000fe40006000000 */
[----:B------:R-:W-:Y:S02]  /*4440*/  FMNMX3.FTZ R7, R7, R249, R44, !PT ;  /* 0x000000f907077276 */ /* 0x000fe4000781002c */
[----:B------:R-:W-:Y:S02]  /*4450*/  FSEL R251, R37, -INF , !P5 ;  /* 0xff80000025fb7808 */ /* 0x000fe40006800000 */
        /* <DEDUP_REMOVED lines=9> */
[----:B------:R-:W-:Y:S02]  /*44f0*/  FMNMX3.FTZ R7, R7, R232, R231, !PT ;  /* 0x000000e807077276 */ /* 0x000fe400078100e7 */
[----:B------:R-:W-:Y:S02]  /*4500*/  FMNMX3.FTZ R15, R15, R244, R236, !PT ;  /* 0x000000f40f0f7276 */ /* 0x000fe400078100ec */
[----:B------:R-:W-:Y:S02]  /*4510*/  FSEL R235, R29, -INF , !P1 ;  /* 0xff8000001deb7808 */ /* 0x000fe40004800000 */
[----:B------:R-:W-:Y:S02]  /*4520*/  FMNMX.FTZ R7, R230, R7, !PT ;  /* 0x00000007e6077209 */ /* 0x000fe40007810000 */
[----:B------:R-:W-:-:S02]  /*4530*/  FMNMX.FTZ R16, R235, R15, !PT ;  /* 0x0000000feb107209 */ /* 0x000fc40007810000 */
[----:B------:R-:W-:Y:S01]  /*4540*/  LOP3.LUT R224, R0, 0x200, R2, 0xf8, !PT ;  /* 0x0000020000e07812 */ /* 0x000fe200078ef802 */
[----:B------:R-:W3:Y:S01]  /*4550*/  SHFL.BFLY PT, R15, R7, 0x2, 0x1f ;  /* 0x0c401f00070f7f89 */ /* 0x000ee200000e0000 */
[----:B------:R-:W-:Y:S02]  /*4560*/  SEL R222, R3, 0xffffffe0, !P0 ;  /* 0xffffffe003de7807 */ /* 0x000fe40004000000 */
[----:B------:R-:W-:Y:S01]  /*4570*/  FMNMX3.FTZ R3, R9, R10, R70, !PT ;  /* 0x0000000a09037276 */ /* 0x000fe20007810046 */
[----:B------:R-:W4:Y:S01]  /*4580*/  SHFL.BFLY PT, R17, R16, 0x2, 0x1f ;  /* 0x0c401f0010117f89 */ /* 0x000f2200000e0000 */
[----:B------:R-:W-:Y:S02]  /*4590*/  FSEL R228, R116, -INF , !P6 ;  /* 0xff80000074e47808 */ /* 0x000fe40007000000 */
[----:B------:R-:W-:Y:S02]  /*45a0*/  FMNMX3.FTZ R3, R3, R71, R84, !PT ;  /* 0x0000004703037276 */ /* 0x000fe40007810054 */
[----:B------:R-:W-:-:S02]  /*45b0*/  FSEL R229, R117, -INF , !P5 ;  /* 0xff80000075e57808 */ /* 0x000fc40006800000 */
[----:B------:R-:W-:Y:S02]  /*45c0*/  FMNMX3.FTZ R3, R3, R87, R85, !PT ;  /* 0x0000005703037276 */ /* 0x000fe40007810055 */
[----:B------:R-:W-:Y:S02]  /*45d0*/  FSEL R221, R112, -INF , !P4 ;  /* 0xff80000070dd7808 */ /* 0x000fe40006000000 */
[----:B------:R-:W-:Y:S02]  /*45e0*/  FSEL R240, R118, -INF , !P6 ;  /* 0xff80000076f07808 */ /* 0x000fe40007000000 */
[----:B------:R-:W-:Y:S02]  /*45f0*/  FMNMX3.FTZ R3, R3, R100, R227, !PT ;  /* 0x0000006403037276 */ /* 0x000fe400078100e3 */
[----:B------:R-:W-:Y:S02]  /*4600*/  FSEL R220, R113, -INF , !P3 ;  /* 0xff80000071dc7808 */ /* 0x000fe40005800000 */
[----:B------:R-:W-:-:S02]  /*4610*/  FSEL R217, R108, -INF , !P2 ;  /* 0xff8000006cd97808 */ /* 0x000fc40005000000 */
[----:B------:R-:W-:Y:S02]  /*4620*/  FSEL R243, R119, -INF , !P5 ;  /* 0xff80000077f37808 */ /* 0x000fe40006800000 */
[----:B---3--:R-:W-:Y:S02]  /*4630*/  FMNMX.FTZ R15, R7, R15, !PT ;  /* 0x0000000f070f7209 */ /* 0x008fe40007810000 */
[----:B------:R-:W-:Y:S02]  /*4640*/  FSEL R218, R114, -INF , !P4 ;  /* 0xff80000072da7808 */ /* 0x000fe40006000000 */
[----:B----4-:R-:W-:Y:S01]  /*4650*/  FMNMX.FTZ R17, R16, R17, !PT ;  /* 0x0000001110117209 */ /* 0x010fe20007810000 */
[----:B------:R-:W3:Y:S01]  /*4660*/  SHFL.BFLY PT, R7, R15, 0x1, 0x1f ;  /* 0x0c201f000f077f89 */ /* 0x000ee200000e0000 */
[----:B------:R-:W-:Y:S02]  /*4670*/  FMNMX3.FTZ R3, R3, R239, R240, !PT ;  /* 0x000000ef03037276 */ /* 0x000fe400078100f0 */
[----:B------:R-:W-:Y:S01]  /*4680*/  FSEL R216, R109, -INF , !P1 ;  /* 0xff8000006dd87808 */ /* 0x000fe20004800000 */
[----:B------:R-:W4:Y:S01]  /*4690*/  SHFL.BFLY PT, R16, R17, 0x1, 0x1f ;  /* 0x0c201f0011107f89 */ /* 0x000f2200000e0000 */
[----:B------:R-:W-:-:S02]  /*46a0*/  LOP3.LUT P6, RZ, R247, 0x4, RZ, 0xc0, !PT ;  /* 0x00000004f7ff7812 */ /* 0x000fc400078cc0ff */
[----:B------:R-:W-:Y:S02]  /*46b0*/  FSEL R214, R115, -INF , !P3 ;  /* 0xff80000073d67808 */ /* 0x000fe40005800000 */
[----:B------:R-:W-:Y:S02]  /*46c0*/  FSEL R213, R110, -INF , !P2 ;  /* 0xff8000006ed57808 */ /* 0x000fe40005000000 */
[----:B------:R-:W-:Y:S02]  /*46d0*/  FMNMX3.FTZ R3, R3, R243, R218, !PT ;  /* 0x000000f303037276 */ /* 0x000fe400078100da */
[----:B------:R-:W-:Y:S02]  /*46e0*/  LEA R224, R224, UR20, 0x1 ;  /* 0x00000014e0e07c11 */ /* 0x000fe4000f8e08ff */
[----:B------:R-:W-:Y:S02]  /*46f0*/  FSEL R212, R111, -INF , !P1 ;  /* 0xff8000006fd47808 */ /* 0x000fe40004800000 */
[----:B------:R-:W-:Y:S01]  /*4700*/  FMNMX3.FTZ R3, R3, R214, R213, !PT ;  /* 0x000000d603037276 */ /* 0x000fe200078100d5 */
[----:B------:R-:W-:Y:S01]  /*4710*/  LDSM.16.MT88.4 R180, [R224+0xc000] ;  /* 0x00c00000e0b4783b */ /* 0x000fe20000004200 */
[----:B------:R-:W-:-:S02]  /*4720*/  IADD3 R223, PT, PT, R224, 0xc040, RZ ;  /* 0x0000c040e0df7810 */ /* 0x000fc40007ffe0ff */
[----:B------:R-:W-:Y:S01]  /*4730*/  FMNMX.FTZ R3, R212, R3, !PT ;  /* 0x00000003d4037209 */ /* 0x000fe20007810000 */
[----:B------:R-:W-:Y:S01]  /*4740*/  LDSM.16.MT88.4 R128, [R224+0xe000] ;  /* 0x00e00000e080783b */ /* 0x000fe20000004200 */
[----:B------:R-:W-:Y:S02]  /*4750*/  IADD3 R233, PT, PT, R222, R224, RZ ;  /* 0x000000e0dee97210 */ /* 0x000fe40007ffe0ff */
[----:B---3--:R-:W-:Y:S01]  /*4760*/  FMNMX.FTZ R0, R15, R7, !PT ;  /* 0x000000070f007209 */ /* 0x008fe20007810000 */
[----:B------:R-:W-:Y:S01]  /*4770*/  LDSM.16.MT88.4 R28, [R224+0xc800] ;  /* 0x00c80000e01c783b */ /* 0x000fe20000004200 */
[----:B------:R-:W-:Y:S02]  /*4780*/  FMNMX3.FTZ R15, R11, R13, R68, !PT ;  /* 0x0000000d0b0f7276 */ /* 0x000fe40007810044 */
[----:B----4-:R-:W-:Y:S01]  /*4790*/  FMNMX.FTZ R2, R17, R16, !PT ;  /* 0x0000001011027209 */ /* 0x010fe20007810000 */
[----:B------:R-:W-:Y:S01]  /*47a0*/  LDSM.16.MT88.4 R80, [R233+0xc000] ;  /* 0x00c00000e950783b */ /* 0x000fe20000004200 */
[----:B------:R-:W-:Y:S01]  /*47b0*/  FMNMX3.FTZ R15, R15, R69, R86, !PT ;  /* 0x000000450f0f7276 */ /* 0x000fe20007810056 */
[----:B--2---:R-:W-:Y:S01]  /*47c0*/  FMUL.FTZ R234, R0, UR10 ;  /* 0x0000000a00ea7c20 */ /* 0x004fe20008410000 */
[----:B------:R-:W-:Y:S01]  /*47d0*/  IADD3 R7, PT, PT, R224, 0xc000, RZ ;  /* 0x0000c000e0077810 */ /* 0x000fe20007ffe0ff */
[----:B------:R-:W-:Y:S01]  /*47e0*/  FMUL.FTZ R238, R2, UR10 ;  /* 0x0000000a02ee7c20 */ /* 0x000fe20008410000 */
[----:B------:R-:W-:Y:S01]  /*47f0*/  FMNMX3.FTZ R15, R15, R101, R102, !PT ;  /* 0x000000650f0f7276 */ /* 0x000fe20007810066 */
[----:B------:R-:W-:Y:S01]  /*4800*/  LDSM.16.MT88.4 R144, [R233+0xe000] ;  /* 0x00e00000e990783b */ /* 0x000fe20000004200 */
[----:B------:R-:W-:-:S02]  /*4810*/  @P6 IADD3 R223, PT, PT, R7, -0x40, RZ ;  /* 0xffffffc007df6810 */ /* 0x000fc40007ffe0ff */
[----:B------:R-:W-:Y:S01]  /*4820*/  FMNMX3.FTZ R15, R15, R103, R225, !PT ;  /* 0x000000670f0f7276 */ /* 0x000fe200078100e1 */
[----:B------:R-:W2:Y:S01]  /*4830*/  SHFL.BFLY PT, R7, R3, 0x2, 0x1f ;  /* 0x0c401f0003077f89 */ /* 0x000ea200000e0000 */
[----:B------:R-:W-:Y:S02]  /*4840*/  IADD3 R222, PT, PT, R222, R223, RZ ;  /* 0x000000dfdede7210 */ /* 0x000fe40007ffe0ff */
[----:B------:R-:W-:Y:S01]  /*4850*/  FMNMX3.FTZ R15, R15, R226, R228, !PT ;  /* 0x000000e20f0f7276 */ /* 0x000fe200078100e4 */
[----:B------:R-:W-:Y:S01]  /*4860*/  LDSM.16.MT88.4 R96, [R223] ;  /* 0x00000000df60783b */ /* 0x000fe20000004200 */
[----:B------:R-:W-:Y:S02]  /*4870*/  FSETP.NEU.FTZ.AND P1, PT, R2, -INF , PT ;  /* 0xff8000000200780b */ /* 0x000fe40003f3d000 */
[----:B------:R-:W-:Y:S01]  /*4880*/  FMNMX3.FTZ R15, R15, R229, R221, !PT ;  /* 0x000000e50f0f7276 */ /* 0x000fe200078100dd */
[----:B------:R-:W-:Y:S01]  /*4890*/  LDSM.16.MT88.4 R112, [R222] ;  /* 0x00000000de70783b */ /* 0x000fe20000004200 */
[----:B------:R-:W-:-:S02]  /*48a0*/  FSEL R238, R238, RZ, P1 ;  /* 0x000000ffeeee7208 */ /* 0x000fc40000800000 */
[----:B------:R-:W-:Y:S01]  /*48b0*/  FMNMX3.FTZ R15, R15, R220, R217, !PT ;  /* 0x000000dc0f0f7276 */ /* 0x000fe200078100d9 */
[----:B------:R-:W-:Y:S01]  /*48c0*/  LDSM.16.MT88.4 R160, [R223+0x2000] ;  /* 0x00200000dfa0783b */ /* 0x000fe20000004200 */
[----:B------:R-:W-:Y:S01]  /*48d0*/  FSETP.NEU.FTZ.AND P1, PT, R0, -INF , PT ;  /* 0xff8000000000780b */ /* 0x000fe20003f3d000 */
[--C-:B------:R-:W-:Y:S01]  /*48e0*/  FFMA.FTZ R67, R76, UR10, -R238.reuse ;  /* 0x0000000a4c437c23 */ /* 0x100fe200080108ee */
[----:B------:R-:W-:Y:S01]  /*48f0*/  FMNMX.FTZ R15, R216, R15, !PT ;  /* 0x0000000fd80f7209 */ /* 0x000fe20007810000 */
[----:B------:R-:W-:Y:S01]  /*4900*/  LDSM.16.MT88.4 R36, [R222+0x2000] ;  /* 0x00200000de24783b */ /* 0x000fe20000004200 */
[----:B------:R-:W-:Y:S01]  /*4910*/  FSEL R234, R234, RZ, P1 ;  /* 0x000000ffeaea7208 */ /* 0x000fe20000800000 */
[--C-:B------:R-:W-:Y:S01]  /*4920*/  FFMA.FTZ R66, R77, UR10, -R238.reuse ;  /* 0x0000000a4d427c23 */ /* 0x100fe200080108ee */
[--C-:B------:R-:W-:Y:S01]  /*4930*/  FFMA.FTZ R65, R72, UR10, -R238.reuse ;  /* 0x0000000a48417c23 */ /* 0x100fe200080108ee */
[----:B------:R-:W3:Y:S01]  /*4940*/  SHFL.BFLY PT, R16, R15, 0x2, 0x1f ;  /* 0x0c401f000f107f89 */ /* 0x000ee200000e0000 */
[----:B------:R-:W-:Y:S01]  /*4950*/  FFMA.FTZ R60, R73, UR10, -R238 ;  /* 0x0000000a493c7c23 */ /* 0x000fe200080108ee */
[--C-:B------:R-:W-:Y:S01]  /*4960*/  FFMA.FTZ R64, R78, UR10, -R234.reuse ;  /* 0x0000000a4e407c23 */ /* 0x100fe200080108ea */
[--C-:B------:R-:W-:Y:S01]  /*4970*/  FFMA.FTZ R63, R79, UR10, -R234.reuse ;  /* 0x0000000a4f3f7c23 */ /* 0x100fe200080108ea */
[----:B--2---:R-:W-:Y:S01]  /*4980*/  FMNMX.FTZ R7, R3, R7, !PT ;  /* 0x0000000703077209 */ /* 0x004fe20007810000 */
[--C-:B------:R-:W-:Y:S01]  /*4990*/  FFMA.FTZ R62, R74, UR10, -R234.reuse ;  /* 0x0000000a4a3e7c23 */ /* 0x100fe200080108ea */
[----:B------:R-:W-:Y:S01]  /*49a0*/  FFMA.FTZ R58, R75, UR10, -R234 ;  /* 0x0000000a4b3a7c23 */ /* 0x000fe200080108ea */
[--C-:B------:R-:W-:Y:S01]  /*49b0*/  FFMA.FTZ R14, R14, UR10, -R238.reuse ;  /* 0x0000000a0e0e7c23 */ /* 0x100fe200080108ee */
[----:B------:R-:W-:Y:S01]  /*49c0*/  MUFU.EX2 R67, R67 ;  /* 0x0000004300437308 */ /* 0x000fe20000000800 */
[----:B------:R-:W2:Y:S01]  /*49d0*/  SHFL.BFLY PT, R3, R7, 0x1, 0x1f ;  /* 0x0c201f0007037f89 */ /* 0x000ea200000e0000 */
[--C-:B------:R-:W-:Y:S01]  /*49e0*/  FFMA.FTZ R55, R56, UR10, -R238.reuse ;  /* 0x0000000a38377c23 */ /* 0x100fe200080108ee */
[--C-:B------:R-:W-:Y:S01]  /*49f0*/  FFMA.FTZ R54, R57, UR10, -R238.reuse ;  /* 0x0000000a39367c23 */ /* 0x100fe200080108ee */
[----:B------:R-:W4:Y:S01]  /*4a00*/  MUFU.EX2 R66, R66 ;  /* 0x0000004200427308 */ /* 0x000f220000000800 */
[----:B------:R-:W-:Y:S01]  /*4a10*/  FFMA.FTZ R59, R12, UR10, -R238 ;  /* 0x0000000a0c3b7c23 */ /* 0x000fe200080108ee */
[--C-:B------:R-:W-:Y:S01]  /*4a20*/  FFMA.FTZ R57, R8, UR10, -R234.reuse ;  /* 0x0000000a08397c23 */ /* 0x100fe200080108ea */
[----:B------:R-:W-:Y:S01]  /*4a30*/  LDSM.16.MT88.4 R40, [R233+0xc800] ;  /* 0x00c80000e928783b */ /* 0x000fe20000004200 */
[----:B------:R-:W-:Y:S01]  /*4a40*/  MUFU.EX2 R65, R65 ;  /* 0x0000004100417308 */ /* 0x000fe20000000800 */
[--C-:B------:R-:W-:Y:S01]  /*4a50*/  FFMA.FTZ R53, R5, UR10, -R234.reuse ;  /* 0x0000000a05357c23 */ /* 0x100fe200080108ea */
[--C-:B------:R-:W-:Y:S01]  /*4a60*/  FFMA.FTZ R52, R4, UR10, -R234.reuse ;  /* 0x0000000a04347c23 */ /* 0x100fe200080108ea */
[----:B------:R-:W-:Y:S01]  /*4a70*/  LDSM.16.MT88.4 R32, [R233+0xe800] ;  /* 0x00e80000e920783b */ /* 0x000fe20000004200 */
[----:B------:R-:W5:Y:S01]  /*4a80*/  MUFU.EX2 R60, R60 ;  /* 0x0000003c003c7308 */ /* 0x000f620000000800 */
[----:B------:R-:W-:Y:S01]  /*4a90*/  FFMA.FTZ R51, R6, UR10, -R234 ;  /* 0x0000000a06337c23 */ /* 0x000fe200080108ea */
[--C-:B------:R-:W-:Y:S01]  /*4aa0*/  FFMA.FTZ R242, R242, UR10, -R238.reuse ;  /* 0x0000000af2f27c23 */ /* 0x100fe200080108ee */
[----:B-1----:R-:W-:Y:S01]  /*4ab0*/  LDSM.16.MT88.4 R24, [R223+0x800] ;  /* 0x00080000df18783b */ /* 0x002fe20000004200 */
[----:B---3--:R-:W-:Y:S01]  /*4ac0*/  FMNMX.FTZ R15, R15, R16, !PT ;  /* 0x000000100f0f7209 */ /* 0x008fe20007810000 */
[----:B------:R-:W-:Y:S01]  /*4ad0*/  MUFU.EX2 R64, R64 ;  /* 0x0000004000407308 */ /* 0x000fe20000000800 */
[----:B----4-:R-:W-:Y:S01]  /*4ae0*/  F2FP.BF16.F32.PACK_AB R172, R66, R67 ;  /* 0x0000004342ac723e */ /* 0x010fe200000010ff */
[----:B------:R-:W-:Y:S01]  /*4af0*/  LDSM.16.MT88.4 R20, [R222+0x800] ;  /* 0x00080000de14783b */ /* 0x000fe20000004200 */
[----:B------:R-:W-:Y:S01]  /*4b00*/  FFMA.FTZ R241, R241, UR10, -R238 ;  /* 0x0000000af1f17c23 */ /* 0x000fe200080108ee */
[----:B------:R-:W1:Y:S01]  /*4b10*/  MUFU.EX2 R63, R63 ;  /* 0x0000003f003f7308 */ /* 0x000e620000000800 */
[--C-:B------:R-:W-:Y:S01]  /*4b20*/  FFMA.FTZ R252, R252, UR10, -R234.reuse ;  /* 0x0000000afcfc7c23 */ /* 0x100fe200080108ea */
[----:B------:R-:W3:Y:S01]  /*4b30*/  SHFL.BFLY PT, R196, R15, 0x1, 0x1f ;  /* 0x0c201f000fc47f89 */ /* 0x000ee200000e0000 */
[----:B------:R-:W-:Y:S01]  /*4b40*/  FFMA.FTZ R237, R237, UR10, -R234 ;  /* 0x0000000aeded7c23 */ /* 0x000fe200080108ea */
[----:B--2---:R-:W-:Y:S01]  /*4b50*/  FMNMX.FTZ R3, R7, R3, !PT ;  /* 0x0000000307037209 */ /* 0x004fe20007810000 */
[----:B------:R-:W2:Y:S01]  /*4b60*/  MUFU.EX2 R62, R62 ;  /* 0x0000003e003e7308 */ /* 0x000ea20000000800 */
[----:B------:R-:W4:Y:S01]  /*4b70*/  LDSM.16.MT88.4 R16, [R224+0xe800] ;  /* 0x00e80000e010783b */ /* 0x000f220000004200 */
[----:B-----5:R-:W-:Y:S01]  /*4b80*/  F2FP.BF16.F32.PACK_AB R174, R60, R65 ;  /* 0x000000413cae723e */ /* 0x020fe200000010ff */
[----:B------:R-:W-:Y:S01]  /*4b90*/  FADD.FTZ R66, R67, R66 ;  /* 0x0000004243427221 */ /* 0x000fe20000010000 */
[----:B------:R-:W-:Y:S01]  /*4ba0*/  FMUL.FTZ R215, R3, UR10 ;  /* 0x0000000a03d77c20 */ /* 0x000fe20008410000 */
[----:B------:R-:W5:Y:S02]  /*4bb0*/  MUFU.EX2 R58, R58 ;  /* 0x0000003a003a7308 */ /* 0x000f640000000800 */
[----:B------:R-:W-:-:S02]  /*4bc0*/  FADD.FTZ R66, R65, R66 ;  /* 0x0000004241427221 */ /* 0x000fc40000010000 */
[----:B------:R-:W-:Y:S01]  /*4bd0*/  MUFU.EX2 R56, R14 ;  /* 0x0000000e00387308 */ /* 0x000fe20000000800 */
[----:B-1----:R-:W-:Y:S01]  /*4be0*/  F2FP.BF16.F32.PACK_AB R173, R63, R64 ;  /* 0x000000403fad723e */ /* 0x002fe200000010ff */
[----:B------:R-:W-:Y:S01]  /*4bf0*/  FADD.FTZ R63, R64, R63 ;  /* 0x0000003f403f7221 */ /* 0x000fe20000010000 */
[----:B------:R-:W-:Y:S01]  /*4c00*/  FADD.FTZ R66, R60, R66 ;  /* 0x000000423c427221 */ /* 0x000fe20000010000 */
[----:B------:R-:W1:Y:S02]  /*4c10*/  MUFU.EX2 R59, R59 ;  /* 0x0000003b003b7308 */ /* 0x000e640000000800 */
[----:B--2---:R-:W-:Y:S02]  /*4c20*/  FADD.FTZ R63, R62, R63 ;  /* 0x0000003f3e3f7221 */ /* 0x004fe40000010000 */
[----:B------:R-:W-:Y:S01]  /*4c30*/  MUFU.EX2 R55, R55 ;  /* 0x0000003700377308 */ /* 0x000fe20000000800 */
[C---:B-----5:R-:W-:Y:S01]  /*4c40*/  F2FP.BF16.F32.PACK_AB R175, R58.reuse, R62 ;  /* 0x0000003e3aaf723e */ /* 0x060fe200000010ff */
[----:B------:R-:W-:Y:S01]  /*4c50*/  FADD.FTZ R63, R58, R63 ;  /* 0x0000003f3a3f7221 */ /* 0x000fe20000010000 */
[----:B---3--:R-:W-:Y:S01]  /*4c60*/  FMNMX.FTZ R196, R15, R196, !PT ;  /* 0x000000c40fc47209 */ /* 0x008fe20007810000 */
[----:B------:R-:W-:Y:S03]  /*4c70*/  MUFU.EX2 R54, R54 ;  /* 0x0000003600367308 */ /* 0x000fe60000000800 */
[C---:B------:R-:W-:Y:S01]  /*4c80*/  FSETP.NEU.FTZ.AND P1, PT, R196.reuse, -INF , PT ;  /* 0xff800000c400780b */ /* 0x040fe20003f3d000 */
[----:B------:R-:W-:Y:S01]  /*4c90*/  FMUL.FTZ R219, R196, UR10 ;  /* 0x0000000ac4db7c20 */ /* 0x000fe20008410000 */
[C---:B------:R-:W-:Y:S01]  /*4ca0*/  HMMA.16816.F32.BF16 R72, R172.reuse, R80, RZ ;  /* 0x00000050ac48723c */ /* 0x040fe200000418ff */
[----:B------:R-:W-:Y:S01]  /*4cb0*/  MUFU.EX2 R57, R57 ;  /* 0x0000003900397308 */ /* 0x000fe20000000800 */
[C---:B-1----:R-:W-:Y:S01]  /*4cc0*/  F2FP.BF16.F32.PACK_AB R4, R56.reuse, R59 ;  /* 0x0000003b3804723e */ /* 0x042fe200000010ff */
[----:B------:R-:W-:Y:S01]  /*4cd0*/  FADD.FTZ R66, R59, R66 ;  /* 0x000000423b427221 */ /* 0x000fe20000010000 */
[----:B------:R-:W-:Y:S01]  /*4ce0*/  FSEL R219, R219, RZ, P1 ;  /* 0x000000ffdbdb7208 */ /* 0x000fe20000800000 */
[----:B------:R-:W1:Y:S01]  /*4cf0*/  MUFU.EX2 R53, R53 ;  /* 0x0000003500357308 */ /* 0x000e620000000800 */
[----:B------:R-:W-:Y:S01]  /*4d00*/  FSETP.NEU.FTZ.AND P1, PT, R3, -INF , PT ;  /* 0xff8000000300780b */ /* 0x000fe20003f3d000 */
[----:B------:R-:W-:Y:S01]  /*4d10*/  FADD.FTZ R66, R56, R66 ;  /* 0x0000004238427221 */ /* 0x000fe20000010000 */
[C---:B------:R-:W-:Y:S01]  /*4d20*/  HMMA.16816.F32.BF16 R76, R172.reuse, R82, RZ ;  /* 0x00000052ac4c723c */ /* 0x040fe200000418ff */
[--C-:B------:R-:W-:Y:S01]  /*4d30*/  FFMA.FTZ R203, R11, UR10, -R219.reuse ;  /* 0x0000000a0bcb7c23 */ /* 0x100fe200080108db */
[----:B------:R-:W-:Y:S01]  /*4d40*/  FSEL R215, R215, RZ, P1 ;  /* 0x000000ffd7d77208 */ /* 0x000fe20000800000 */
[--C-:B------:R-:W-:Y:S01]  /*4d50*/  FFMA.FTZ R202, R13, UR10, -R219.reuse ;  /* 0x0000000a0dca7c23 */ /* 0x100fe200080108db */
[--C-:B------:R-:W-:Y:S01]  /*4d60*/  FFMA.FTZ R199, R68, UR10, -R219.reuse ;  /* 0x0000000a44c77c23 */ /* 0x100fe200080108db */
[----:B------:R-:W2:Y:S01]  /*4d70*/  LDSM.16.MT88.4 R12, [R223+0x2800] ;  /* 0x00280000df0c783b */ /* 0x000ea20000004200 */
[----:B------:R-:W-:Y:S01]  /*4d80*/  FFMA.FTZ R198, R69, UR10, -R219 ;  /* 0x0000000a45c67c23 */ /* 0x000fe200080108db */
[--C-:B------:R-:W-:Y:S01]  /*4d90*/  FFMA.FTZ R201, R9, UR10, -R215.reuse ;  /* 0x0000000a09c97c23 */ /* 0x100fe200080108d7 */
[--C-:B------:R-:W-:Y:S01]  /*4da0*/  FFMA.FTZ R200, R10, UR10, -R215.reuse ;  /* 0x0000000a0ac87c23 */ /* 0x100fe200080108d7 */
[--C-:B------:R-:W-:Y:S01]  /*4db0*/  FFMA.FTZ R197, R70, UR10, -R215.reuse ;  /* 0x0000000a46c57c23 */ /* 0x100fe200080108d7 */
[----:B------:R-:W3:Y:S01]  /*4dc0*/  LDSM.16.MT88.4 R8, [R222+0x2800] ;  /* 0x00280000de08783b */ /* 0x000ee20000004200 */
[----:B------:R-:W-:Y:S01]  /*4dd0*/  FFMA.FTZ R61, R71, UR10, -R215 ;  /* 0x0000000a473d7c23 */ /* 0x000fe200080108d7 */
[----:B------:R-:W-:Y:S01]  /*4de0*/  MUFU.EX2 R203, R203 ;  /* 0x000000cb00cb7308 */ /* 0x000fe20000000800 */
[C---:B------:R-:W-:Y:S01]  /*4df0*/  HMMA.16816.F32.BF16 R136, R172.reuse, R144, RZ ;  /* 0x00000090ac88723c */ /* 0x040fe200000418ff */
[--C-:B------:R-:W-:Y:S01]  /*4e00*/  FFMA.FTZ R207, R86, UR10, -R219.reuse ;  /* 0x0000000a56cf7c23 */ /* 0x100fe200080108db */
[--C-:B------:R-:W-:Y:S01]  /*4e10*/  FFMA.FTZ R204, R101, UR10, -R219.reuse ;  /* 0x0000000a65cc7c23 */ /* 0x100fe200080108db */
[----:B------:R-:W5:Y:S01]  /*4e20*/  MUFU.EX2 R202, R202 ;  /* 0x000000ca00ca7308 */ /* 0x000f620000000800 */
[--C-:B------:R-:W-:Y:S01]  /*4e30*/  FFMA.FTZ R206, R102, UR10, -R219.reuse ;  /* 0x0000000a66ce7c23 */ /* 0x100fe200080108db */
[----:B------:R-:W-:Y:S01]  /*4e40*/  FFMA.FTZ R205, R103, UR10, -R219 ;  /* 0x0000000a67cd7c23 */ /* 0x000fe200080108db */
[--C-:B------:R-:W-:Y:S01]  /*4e50*/  FFMA.FTZ R210, R84, UR10, -R215.reuse ;  /* 0x0000000a54d27c23 */ /* 0x100fe200080108d7 */
[----:B------:R-:W-:Y:S01]  /*4e60*/  MUFU.EX2 R199, R199 ;  /* 0x000000c700c77308 */ /* 0x000fe20000000800 */
[C---:B------:R-:W-:Y:S01]  /*4e70*/  HMMA.16816.F32.BF16 R140, R172.reuse, R146, RZ ;  /* 0x00000092ac8c723c */ /* 0x040fe200000418ff */
[--C-:B------:R-:W-:Y:S01]  /*4e80*/  FFMA.FTZ R209, R87, UR10, -R215.reuse ;  /* 0x0000000a57d17c23 */ /* 0x100fe200080108d7 */
[--C-:B------:R-:W-:Y:S01]  /*4e90*/  FFMA.FTZ R208, R85, UR10, -R215.reuse ;  /* 0x0000000a55d07c23 */ /* 0x100fe200080108d7 */
[----:B------:R-:W4:Y:S01]  /*4ea0*/  MUFU.EX2 R198, R198 ;  /* 0x000000c600c67308 */ /* 0x000f220000000800 */
[----:B------:R-:W-:Y:S01]  /*4eb0*/  FFMA.FTZ R211, R100, UR10, -R215 ;  /* 0x0000000a64d37c23 */ /* 0x000fe200080108d7 */
[----:B-1----:R-:W-:Y:S01]  /*4ec0*/  F2FP.BF16.F32.PACK_AB R5, R53, R57 ;  /* 0x000000393505723e */ /* 0x002fe200000010ff */
[----:B------:R-:W-:Y:S01]  /*4ed0*/  FFMA.FTZ R228, R228, UR10, -R219 ;  /* 0x0000000ae4e47c23 */ /* 0x000fe200080108db */
[----:B------:R-:W-:Y:S01]  /*4ee0*/  MUFU.EX2 R201, R201 ;  /* 0x000000c900c97308 */ /* 0x000fe20000000800 */
[C---:B------:R-:W-:Y:S01]  /*4ef0*/  HMMA.16816.F32.BF16 R188, R172.reuse, R180, RZ ;  /* 0x000000b4acbc723c */ /* 0x040fe200000418ff */
[----:B-----5:R-:W-:Y:S01]  /*4f00*/  F2FP.BF16.F32.PACK_AB R168, R202, R203 ;  /* 0x000000cbcaa8723e */ /* 0x020fe200000010ff */
[--C-:B------:R-:W-:Y:S01]  /*4f10*/  FFMA.FTZ R239, R239, UR10, -R215.reuse ;  /* 0x0000000aefef7c23 */ /* 0x100fe200080108d7 */
[----:B------:R-:W1:Y:S01]  /*4f20*/  MUFU.EX2 R200, R200 ;  /* 0x000000c800c87308 */ /* 0x000e620000000800 */
[----:B------:R-:W-:Y:S01]  /*4f30*/  F2FP.BF16.F32.PACK_AB R6, R54, R55 ;  /* 0x000000373606723e */ /* 0x000fe200000010ff */
[--C-:B------:R-:W-:Y:S01]  /*4f40*/  FFMA.FTZ R227, R227, UR10, -R215.reuse ;  /* 0x0000000ae3e37c23 */ /* 0x100fe200080108d7 */
[----:B------:R-:W-:Y:S01]  /*4f50*/  FFMA.FTZ R243, R243, UR10, -R215 ;  /* 0x0000000af3f37c23 */ /* 0x000fe200080108d7 */
[----:B------:R-:W5:Y:S01]  /*4f60*/  MUFU.EX2 R197, R197 ;  /* 0x000000c500c57308 */ /* 0x000f620000000800 */
[C---:B------:R-:W-:Y:S01]  /*4f70*/  HMMA.16816.F32.BF16 R88, R172.reuse, R96, RZ ;  /* 0x00000060ac58723c */ /* 0x040fe200000418ff */
[----:B----4-:R-:W-:Y:S01]  /*4f80*/  F2FP.BF16.F32.PACK_AB R170, R198, R199 ;  /* 0x000000c7c6aa723e */ /* 0x010fe200000010ff */
[----:B------:R-:W-:Y:S01]  /*4f90*/  FADD.FTZ R202, R203, R202 ;  /* 0x000000cacbca7221 */ /* 0x000fe20000010000 */
[----:B------:R-:W4:Y:S01]  /*4fa0*/  MUFU.EX2 R61, R61 ;  /* 0x0000003d003d7308 */ /* 0x000f220000000800 */
[----:B------:R-:W-:Y:S01]  /*4fb0*/  FADD.FTZ R63, R57, R63 ;  /* 0x0000003f393f7221 */ /* 0x000fe20000010000 */
[----:B------:R-:W-:Y:S01]  /*4fc0*/  FADD.FTZ R66, R55, R66 ;  /* 0x0000004237427221 */ /* 0x000fe20000010000 */
[----:B------:R-:W-:Y:S01]  /*4fd0*/  FADD.FTZ R202, R199, R202 ;  /* 0x000000cac7ca7221 */ /* 0x000fe20000010000 */
[----:B------:R-:W2:Y:S01]  /*4fe0*/  MUFU.EX2 R52, R52 ;  /* 0x0000003400347308 */ /* 0x000ea20000000800 */
[C---:B------:R-:W-:Y:S01]  /*4ff0*/  HMMA.16816.F32.BF16 R104, R172.reuse, R112, RZ ;  /* 0x00000070ac68723c */ /* 0x040fe200000418ff */
[----:B-1----:R-:W-:Y:S01]  /*5000*/  F2FP.BF16.F32.PACK_AB R169, R200, R201 ;  /* 0x000000c9c8a9723e */ /* 0x002fe200000010ff */
[----:B------:R-:W-:Y:S01]  /*5010*/  FADD.FTZ R200, R201, R200 ;  /* 0x000000c8c9c87221 */ /* 0x000fe20000010000 */
[----:B------:R-:W1:Y:S01]  /*5020*/  MUFU.EX2 R51, R51 ;  /* 0x0000003300337308 */ /* 0x000e620000000800 */
[----:B------:R-:W-:Y:S01]  /*5030*/  FADD.FTZ R202, R198, R202 ;  /* 0x000000cac6ca7221 */ /* 0x000fe20000010000 */
[----:B------:R-:W-:Y:S01]  /*5040*/  FADD.FTZ R63, R53, R63 ;  /* 0x0000003f353f7221 */ /* 0x000fe20000010000 */
[----:B-----5:R-:W-:Y:S01]  /*5050*/  FADD.FTZ R200, R197, R200 ;  /* 0x000000c8c5c87221 */ /* 0x020fe20000010000 */
[----:B------:R-:W5:Y:S01]  /*5060*/  MUFU.EX2 R207, R207 ;  /* 0x000000cf00cf7308 */ /* 0x000f620000000800 */
[----:B------:R-:W-:Y:S01]  /*5070*/  HMMA.16816.F32.BF16 R120, R172, R128, RZ ;  /* 0x00000080ac78723c */ /* 0x000fe200000418ff */
[C---:B----4-:R-:W-:Y:S01]  /*5080*/  F2FP.BF16.F32.PACK_AB R171, R61.reuse, R197 ;  /* 0x000000c53dab723e */ /* 0x050fe200000010ff */
[----:B------:R-:W-:Y:S01]  /*5090*/  FADD.FTZ R200, R61, R200 ;  /* 0x000000c83dc87221 */ /* 0x000fe20000010000 */
[----:B------:R-:W4:Y:S01]  /*50a0*/  MUFU.EX2 R204, R204 ;  /* 0x000000cc00cc7308 */ /* 0x000f220000000800 */
[----:B------:R-:W-:Y:S01]  /*50b0*/  FADD.FTZ R66, R54, R66 ;  /* 0x0000004236427221 */ /* 0x000fe20000010000 */
[----:B--2---:R-:W-:-:S02]  /*50c0*/  FADD.FTZ R63, R52, R63 ;  /* 0x0000003f343f7221 */ /* 0x004fc40000010000 */
[----:B------:R-:W2:Y:S01]  /*50d0*/  MUFU.EX2 R206, R206 ;  /* 0x000000ce00ce7308 */ /* 0x000ea20000000800 */
[----:B------:R-:W-:Y:S01]  /*50e0*/  HMMA.16816.F32.BF16 R152, R172, R160, RZ ;  /* 0x000000a0ac98723c */ /* 0x000fe200000418ff */
[C---:B-1----:R-:W-:Y:S01]  /*50f0*/  F2FP.BF16.F32.PACK_AB R7, R51.reuse, R52 ;  /* 0x000000343307723e */ /* 0x042fe200000010ff */
[----:B------:R-:W-:Y:S01]  /*5100*/  FADD.FTZ R63, R51, R63 ;  /* 0x0000003f333f7221 */ /* 0x000fe20000010000 */
[----:B------:R-:W1:Y:S01]  /*5110*/  MUFU.EX2 R205, R205 ;  /* 0x000000cd00cd7308 */ /* 0x000e620000000800 */
[----:B-----5:R-:W-:-:S03]  /*5120*/  FADD.FTZ R202, R207, R202 ;  /* 0x000000cacfca7221 */ /* 0x020fc60000010000 */
[----:B------:R-:W5:Y:S01]  /*5130*/  MUFU.EX2 R210, R210 ;  /* 0x000000d200d27308 */ /* 0x000f620000000800 */
[C---:B------:R-:W-:Y:S01]  /*5140*/  HMMA.16816.F32.BF16 R164, R172.reuse, R36, RZ ;  /* 0x00000024aca4723c */ /* 0x040fe200000418ff */
[----:B----4-:R-:W-:Y:S02]  /*5150*/  FADD.FTZ R202, R204, R202 ;  /* 0x000000caccca7221 */ /* 0x010fe40000010000 */
[----:B------:R-:W4:Y:S02]  /*5160*/  MUFU.EX2 R209, R209 ;  /* 0x000000d100d17308 */ /* 0x000f240000000800 */
[----:B--2---:R-:W-:Y:S02]  /*5170*/  FADD.FTZ R202, R206, R202 ;  /* 0x000000caceca7221 */ /* 0x004fe40000010000 */
[----:B------:R-:W2:Y:S01]  /*5180*/  MUFU.EX2 R208, R208 ;  /* 0x000000d000d07308 */ /* 0x000ea20000000800 */
[----:B------:R-:W-:Y:S01]  /*5190*/  HMMA.16816.F32.BF16 R184, R172, R182, RZ ;  /* 0x000000b6acb8723c */ /* 0x000fe200000418ff */
[----:B-1----:R-:W-:-:S02]  /*51a0*/  FADD.FTZ R202, R205, R202 ;  /* 0x000000cacdca7221 */ /* 0x002fc40000010000 */
[----:B------:R-:W1:Y:S01]  /*51b0*/  MUFU.EX2 R211, R211 ;  /* 0x000000d300d37308 */ /* 0x000e620000000800 */
[----:B-----5:R-:W-:-:S03]  /*51c0*/  FADD.FTZ R200, R210, R200 ;  /* 0x000000c8d2c87221 */ /* 0x020fc60000010000 */
[----:B------:R-:W5:Y:S01]  /*51d0*/  MUFU.EX2 R227, R227 ;  /* 0x000000e300e37308 */ /* 0x000f620000000800 */
[C---:B------:R-:W-:Y:S01]  /*51e0*/  HMMA.16816.F32.BF16 R92, R172.reuse, R98, RZ ;  /* 0x00000062ac5c723c */ /* 0x040fe200000418ff */
[----:B----4-:R-:W-:Y:S02]  /*51f0*/  FADD.FTZ R200, R209, R200 ;  /* 0x000000c8d1c87221 */ /* 0x010fe40000010000 */
[----:B------:R-:W-:Y:S02]  /*5200*/  MUFU.EX2 R243, R243 ;  /* 0x000000f300f37308 */ /* 0x000fe40000000800 */
[----:B--2---:R-:W-:Y:S02]  /*5210*/  FADD.FTZ R200, R208, R200 ;  /* 0x000000c8d0c87221 */ /* 0x004fe40000010000 */
[----:B------:R-:W2:Y:S01]  /*5220*/  MUFU.EX2 R242, R242 ;  /* 0x000000f200f27308 */ /* 0x000ea20000000800 */
[----:B------:R-:W-:Y:S01]  /*5230*/  HMMA.16816.F32.BF16 R108, R172, R114, RZ ;  /* 0x00000072ac6c723c */ /* 0x000fe200000418ff */
[----:B-1----:R-:W-:-:S02]  /*5240*/  FADD.FTZ R200, R211, R200 ;  /* 0x000000c8d3c87221 */ /* 0x002fc40000010000 */
[----:B------:R-:W1:Y:S02]  /*5250*/  MUFU.EX2 R241, R241 ;  /* 0x000000f100f17308 */ /* 0x000e640000000800 */
[----:B-----5:R-:W-:Y:S02]  /*5260*/  FADD.FTZ R200, R227, R200 ;  /* 0x000000c8e3c87221 */ /* 0x020fe40000010000 */
[----:B------:R-:W-:Y:S01]  /*5270*/  MUFU.EX2 R252, R252 ;  /* 0x000000fc00fc7308 */ /* 0x000fe20000000800 */
[----:B------:R-:W-:Y:S01]  /*5280*/  HMMA.16816.F32.BF16 R124, R172, R130, RZ ;  /* 0x00000082ac7c723c */ /* 0x000fe200000418ff */
[----:B--2---:R-:W-:-:S07]  /*5290*/  FADD.FTZ R66, R242, R66 ;  /* 0x00000042f2427221 */ /* 0x004fce0000010000 */
[----:B------:R-:W-:Y:S01]  /*52a0*/  HMMA.16816.F32.BF16 R156, R172, R162, RZ ;  /* 0x000000a2ac9c723c */ /* 0x000fe200000418ff */
[----:B-1----:R-:W-:-:S07]  /*52b0*/  FADD.FTZ R66, R241, R66 ;  /* 0x00000042f1427221 */ /* 0x002fce0000010000 */
[----:B------:R-:W-:Y:S08]  /*52c0*/  HMMA.16816.F32.BF16 R172, R172, R38, RZ ;  /* 0x00000026acac723c */ /* 0x000ff000000418ff */
[----:B------:R-:W-:Y:S01]  /*52d0*/  HMMA.16816.F32.BF16 R176, R168, R36, RZ ;  /* 0x00000024a8b0723c */ /* 0x000fe200000418ff */
[----:B------:R-:W-:-:S07]  /*52e0*/  F2FP.BF16.F32.PACK_AB R36, R241, R242 ;  /* 0x000000f2f124723e */ /* 0x000fce00000010ff */
[C---:B------:R-:W-:Y:S08]  /*52f0*/  HMMA.16816.F32.BF16 R72, R4.reuse, R40, R72 ;  /* 0x000000280448723c */ /* 0x040ff00000041848 */
        /* <DEDUP_REMOVED lines=8> */
[C---:B---3--:R-:W-:Y:S08]  /*5380*/  HMMA.16816.F32.BF16 R164, R4.reuse, R8, R164 ;  /* 0x0000000804a4723c */ /* 0x048ff000000418a4 */
[C---:B------:R-:W-:Y:S08]  /*5390*/  HMMA.16816.F32.BF16 R184, R4.reuse, R30, R184 ;  /* 0x0000001e04b8723c */ /* 0x040ff000000418b8 */
[C---:B------:R-:W-:Y:S08]  /*53a0*/  HMMA.16816.F32.BF16 R92, R4.reuse, R26, R92 ;  /* 0x0000001a045c723c */ /* 0x040ff0000004185c */
[C---:B------:R-:W-:Y:S08]  /*53b0*/  HMMA.16816.F32.BF16 R108, R4.reuse, R22, R108 ;  /* 0x00000016046c723c */ /* 0x040ff0000004186c */
[C---:B------:R-:W-:Y:S08]  /*53c0*/  HMMA.16816.F32.BF16 R124, R4.reuse, R18, R124 ;  /* 0x00000012047c723c */ /* 0x040ff0000004187c */
[C---:B------:R-:W-:Y:S08]  /*53d0*/  HMMA.16816.F32.BF16 R156, R4.reuse, R14, R156 ;  /* 0x0000000e049c723c */ /* 0x040ff0000004189c */
[----:B------:R-:W-:Y:S01]  /*53e0*/  HMMA.16816.F32.BF16 R172, R4, R10, R172 ;  /* 0x0000000a04ac723c */ /* 0x000fe200000418ac */
[----:B------:R-:W-:-:S02]  /*53f0*/  F2FP.BF16.F32.PACK_AB R4, R204, R207 ;  /* 0x000000cfcc04723e */ /* 0x000fc400000010ff */
[----:B------:R-:W-:Y:S02]  /*5400*/  F2FP.BF16.F32.PACK_AB R5, R209, R210 ;  /* 0x000000d2d105723e */ /* 0x000fe400000010ff */
[----:B------:R-:W-:Y:S02]  /*5410*/  F2FP.BF16.F32.PACK_AB R6, R205, R206 ;  /* 0x000000cecd06723e */ /* 0x000fe400000010ff */
[----:B------:R-:W-:Y:S01]  /*5420*/  F2FP.BF16.F32.PACK_AB R7, R211, R208 ;  /* 0x000000d0d307723e */ /* 0x000fe200000010ff */
[----:B------:R-:W-:Y:S08]  /*5430*/  HMMA.16816.F32.BF16 R148, R168, R160, RZ ;  /* 0x000000a0a894723c */ /* 0x000ff000000418ff */
[----:B------:R-:W-:Y:S01]  /*5440*/  HMMA.16816.F32.BF16 R176, R4, R8, R176 ;  /* 0x0000000804b0723c */ /* 0x000fe200000418b0 */
[--C-:B------:R-:W-:Y:S01]  /*5450*/  FFMA.FTZ R8, R225, UR10, -R219.reuse ;  /* 0x0000000ae1087c23 */ /* 0x100fe200080108db */
[----:B------:R-:W-:Y:S01]  /*5460*/  FFMA.FTZ R225, R226, UR10, -R219 ;  /* 0x0000000ae2e17c23 */ /* 0x000fe200080108db */
[----:B------:R-:W-:-:S02]  /*5470*/  FFMA.FTZ R9, R250, UR10, -R234 ;  /* 0x0000000afa097c23 */ /* 0x000fc400080108ea */
[----:B------:R1:W2:Y:S03]  /*5480*/  MUFU.EX2 R226, R8 ;  /* 0x0000000800e27308 */ /* 0x0002a60000000800 */
[C---:B------:R-:W-:Y:S01]  /*5490*/  HMMA.16816.F32.BF16 R160, R168.reuse, R162, RZ ;  /* 0x000000a2a8a0723c */ /* 0x040fe200000418ff */
[----:B------:R-:W3:Y:S07]  /*54a0*/  MUFU.EX2 R225, R225 ;  /* 0x000000e100e17308 */ /* 0x000eee0000000800 */
[C---:B------:R-:W-:Y:S01]  /*54b0*/  HMMA.16816.F32.BF16 R68, R168.reuse, R80, RZ ;  /* 0x00000050a844723c */ /* 0x040fe200000418ff */
[----:B-1----:R-:W-:Y:S01]  /*54c0*/  FFMA.FTZ R8, R229, UR10, -R219 ;  /* 0x0000000ae5087c23 */ /* 0x002fe200080108db */
[----:B--2---:R-:W-:Y:S01]  /*54d0*/  FADD.FTZ R202, R226, R202 ;  /* 0x000000cae2ca7221 */ /* 0x004fe20000010000 */
[----:B------:R-:W1:Y:S05]  /*54e0*/  MUFU.EX2 R229, R228 ;  /* 0x000000e400e57308 */ /* 0x000e6a0000000800 */
[----:B------:R-:W-:Y:S01]  /*54f0*/  HMMA.16816.F32.BF16 R132, R168, R144, RZ ;  /* 0x00000090a884723c */ /* 0x000fe200000418ff */
[----:B------:R2:W4:Y:S01]  /*5500*/  MUFU.EX2 R228, R8 ;  /* 0x0000000800e47308 */ /* 0x0005220000000800 */
[----:B---3--:R-:W-:-:S06]  /*5510*/  FADD.FTZ R202, R225, R202 ;  /* 0x000000cae1ca7221 */ /* 0x008fcc0000010000 */
[----:B------:R-:W-:Y:S01]  /*5520*/  HMMA.16816.F32.BF16 R192, R168, R180, RZ ;  /* 0x000000b4a8c0723c */ /* 0x000fe200000418ff */
[----:B-1----:R-:W-:Y:S01]  /*5530*/  FADD.FTZ R202, R229, R202 ;  /* 0x000000cae5ca7221 */ /* 0x002fe20000010000 */
[----:B--2---:R-:W-:-:S06]  /*5540*/  FFMA.FTZ R8, R240, UR10, -R215 ;  /* 0x0000000af0087c23 */ /* 0x004fcc00080108d7 */
[----:B------:R-:W-:Y:S01]  /*5550*/  HMMA.16816.F32.BF16 R84, R168, R96, RZ ;  /* 0x00000060a854723c */ /* 0x000fe200000418ff */
[----:B------:R-:W1:Y:S01]  /*5560*/  MUFU.EX2 R240, R239 ;  /* 0x000000ef00f07308 */ /* 0x000e620000000800 */
[----:B----4-:R-:W-:-:S03]  /*5570*/  FADD.FTZ R202, R228, R202 ;  /* 0x000000cae4ca7221 */ /* 0x010fc60000010000 */
[----:B------:R2:W3:Y:S03]  /*5580*/  MUFU.EX2 R239, R8 ;  /* 0x0000000800ef7308 */ /* 0x0004e60000000800 */
[----:B------:R-:W-:Y:S01]  /*5590*/  HMMA.16816.F32.BF16 R100, R168, R112, RZ ;  /* 0x00000070a864723c */ /* 0x000fe200000418ff */
[----:B-1----:R-:W-:-:S07]  /*55a0*/  FADD.FTZ R200, R240, R200 ;  /* 0x000000c8f0c87221 */ /* 0x002fce0000010000 */
[----:B------:R-:W-:Y:S01]  /*55b0*/  HMMA.16816.F32.BF16 R116, R168, R128, RZ ;  /* 0x00000080a874723c */ /* 0x000fe200000418ff */
[----:B--2---:R-:W-:Y:S01]  /*55c0*/  FFMA.FTZ R8, R45, UR10, -R238 ;  /* 0x0000000a2d087c23 */ /* 0x004fe200080108ee */
[----:B---3--:R-:W-:-:S06]  /*55d0*/  FADD.FTZ R200, R239, R200 ;  /* 0x000000c8efc87221 */ /* 0x008fcc0000010000 */
[----:B------:R-:W-:Y:S01]  /*55e0*/  HMMA.16816.F32.BF16 R80, R168, R82, RZ ;  /* 0x00000052a850723c */ /* 0x000fe200000418ff */
[----:B------:R-:W-:-:S07]  /*55f0*/  FADD.FTZ R200, R243, R200 ;  /* 0x000000c8f3c87221 */ /* 0x000fce0000010000 */
[C---:B------:R-:W-:Y:S08]  /*5600*/  HMMA.16816.F32.BF16 R144, R168.reuse, R146, RZ ;  /* 0x00000092a890723c */ /* 0x040ff000000418ff */
[C---:B------:R-:W-:Y:S08]  /*5610*/  HMMA.16816.F32.BF16 R180, R168.reuse, R182, RZ ;  /* 0x000000b6a8b4723c */ /* 0x040ff000000418ff */
[C---:B------:R-:W-:Y:S08]  /*5620*/  HMMA.16816.F32.BF16 R96, R168.reuse, R98, RZ ;  /* 0x00000062a860723c */ /* 0x040ff000000418ff */
[C---:B------:R-:W-:Y:S08]  /*5630*/  HMMA.16816.F32.BF16 R112, R168.reuse, R114, RZ ;  /* 0x00000072a870723c */ /* 0x040ff000000418ff */
[C---:B------:R-:W-:Y:S08]  /*5640*/  HMMA.16816.F32.BF16 R128, R168.reuse, R130, RZ ;  /* 0x00000082a880723c */ /* 0x040ff000000418ff */
[----:B------:R-:W-:Y:S08]  /*5650*/  HMMA.16816.F32.BF16 R168, R168, R38, RZ ;  /* 0x00000026a8a8723c */ /* 0x000ff000000418ff */
[----:B------:R-:W-:Y:S01]  /*5660*/  HMMA.16816.F32.BF16 R148, R4, R12, R148 ;  /* 0x0000000c0494723c */ /* 0x000fe20000041894 */
[----:B------:R-:W-:-:S02]  /*5670*/  FFMA.FTZ R12, R251, UR10, -R238 ;  /* 0x0000000afb0c7c23 */ /* 0x000fc400080108ee */
[----:B------:R1:W2:Y:S04]  /*5680*/  MUFU.EX2 R251, R8 ;  /* 0x0000000800fb7308 */ /* 0x0002a80000000800 */
[----:B------:R3:W4:Y:S01]  /*5690*/  MUFU.EX2 R250, R12 ;  /* 0x0000000c00fa7308 */ /* 0x0007220000000800 */
[C---:B------:R-:W-:Y:S08]  /*56a0*/  HMMA.16816.F32.BF16 R160, R4.reuse, R14, R160 ;  /* 0x0000000e04a0723c */ /* 0x040ff000000418a0 */
[----:B------:R-:W-:Y:S01]  /*56b0*/  HMMA.16816.F32.BF16 R68, R4, R40, R68 ;  /* 0x000000280444723c */ /* 0x000fe20000041844 */
[----:B-1----:R-:W-:Y:S01]  /*56c0*/  FFMA.FTZ R8, R249, UR10, -R234 ;  /* 0x0000000af9087c23 */ /* 0x002fe200080108ea */
[----:B--2---:R-:W-:Y:S01]  /*56d0*/  FADD.FTZ R66, R251, R66 ;  /* 0x00000042fb427221 */ /* 0x004fe20000010000 */
[----:B------:R1:W2:Y:S01]  /*56e0*/  MUFU.EX2 R249, R9 ;  /* 0x0000000900f97308 */ /* 0x0002a20000000800 */
[----:B---3--:R-:W3:Y:S01]  /*56f0*/  LDSM.16.MT88.4 R12, [R223+0x3000] ;  /* 0x00300000df0c783b */ /* 0x008ee20000004200 */
[----:B----4-:R-:W-:-:S02]  /*5700*/  F2FP.BF16.F32.PACK_AB R38, R250, R251 ;  /* 0x000000fbfa26723e */ /* 0x010fc400000010ff */
[----:B------:R-:W4:Y:S01]  /*5710*/  MUFU.EX2 R45, R8 ;  /* 0x00000008002d7308 */ /* 0x000f220000000800 */
[----:B------:R-:W-:Y:S01]  /*5720*/  HMMA.16816.F32.BF16 R80, R4, R42, R80 ;  /* 0x0000002a0450723c */ /* 0x000fe20000041850 */
[----:B------:R-:W5:Y:S01]  /*5730*/  LDSM.16.MT88.4 R40, [R233+0xd000] ;  /* 0x00d00000e928783b */ /* 0x000f620000004200 */
[----:B------:R-:W-:-:S06]  /*5740*/  FADD.FTZ R66, R250, R66 ;  /* 0x00000042fa427221 */ /* 0x000fcc0000010000 */
[----:B------:R-:W-:Y:S01]  /*5750*/  HMMA.16816.F32.BF16 R132, R4, R32, R132 ;  /* 0x000000200484723c */ /* 0x000fe20000041884 */
[----:B-1----:R-:W-:Y:S01]  /*5760*/  FFMA.FTZ R9, R44, UR10, -R234 ;  /* 0x0000000a2c097c23 */ /* 0x002fe200080108ea */
[----:B--2---:R-:W-:-:S03]  /*5770*/  FADD.FTZ R63, R249, R63 ;  /* 0x0000003ff93f7221 */ /* 0x004fc60000010000 */
[----:B------:R-:W1:Y:S01]  /*5780*/  MUFU.EX2 R44, R9 ;  /* 0x00000009002c7308 */ /* 0x000e620000000800 */
[C---:B----4-:R-:W-:Y:S01]  /*5790*/  F2FP.BF16.F32.PACK_AB R37, R45.reuse, R249 ;  /* 0x000000f92d25723e */ /* 0x050fe200000010ff */
[----:B------:R-:W-:Y:S01]  /*57a0*/  FADD.FTZ R63, R45, R63 ;  /* 0x0000003f2d3f7221 */ /* 0x000fe20000010000 */
[----:B------:R-:W-:Y:S01]  /*57b0*/  HMMA.16816.F32.BF16 R144, R4, R34, R144 ;  /* 0x000000220490723c */ /* 0x000fe20000041890 */
[----:B------:R-:W2:Y:S01]  /*57c0*/  LDSM.16.MT88.4 R32, [R233+0xf000] ;  /* 0x00f00000e920783b */ /* 0x000ea20000004200 */
[----:B------:R-:W-:-:S06]  /*57d0*/  SHF.L.U32 R45, R247, 0x3, RZ ;  /* 0x00000003f72d7819 */ /* 0x000fcc00000006ff */
[----:B------:R-:W-:Y:S01]  /*57e0*/  HMMA.16816.F32.BF16 R192, R4, R28, R192 ;  /* 0x0000001c04c0723c */ /* 0x000fe200000418c0 */
[----:B-1----:R-:W-:Y:S01]  /*57f0*/  F2FP.BF16.F32.PACK_AB R39, R252, R44 ;  /* 0x0000002cfc27723e */ /* 0x002fe200000010ff */
[----:B------:R-:W-:Y:S01]  /*5800*/  FADD.FTZ R63, R44, R63 ;  /* 0x0000003f2c3f7221 */ /* 0x000fe20000010000 */
[----:B------:R-:W-:-:S05]  /*5810*/  LOP3.LUT R44, R45, 0x38, RZ, 0xc0, !PT ;  /* 0x000000382d2c7812 */ /* 0x000fca00078ec0ff */
[----:B------:R-:W-:Y:S01]  /*5820*/  HMMA.16816.F32.BF16 R84, R4, R24, R84 ;  /* 0x000000180454723c */ /* 0x000fe20000041854 */
[----:B------:R-:W-:-:S07]  /*5830*/  FADD.FTZ R63, R252, R63 ;  /* 0x0000003ffc3f7221 */ /* 0x000fce0000010000 */
[C---:B------:R-:W-:Y:S08]  /*5840*/  HMMA.16816.F32.BF16 R100, R4.reuse, R20, R100 ;  /* 0x000000140464723c */ /* 0x040ff00000041864 */
[C---:B------:R-:W-:Y:S08]  /*5850*/  HMMA.16816.F32.BF16 R116, R4.reuse, R16, R116 ;  /* 0x000000100474723c */ /* 0x040ff00000041874 */
[C---:B------:R-:W-:Y:S01]  /*5860*/  HMMA.16816.F32.BF16 R180, R4.reuse, R30, R180 ;  /* 0x0000001e04b4723c */ /* 0x040fe200000418b4 */
[----:B------:R-:W1:Y:S07]  /*5870*/  LDSM.16.MT88.4 R28, [R224+0xd000] ;  /* 0x00d00000e01c783b */ /* 0x000e6e0000004200 */
[C---:B------:R-:W-:Y:S01]  /*5880*/  HMMA.16816.F32.BF16 R96, R4.reuse, R26, R96 ;  /* 0x0000001a0460723c */ /* 0x040fe20000041860 */
[----:B------:R-:W4:Y:S07]  /*5890*/  LDSM.16.MT88.4 R24, [R223+0x1000] ;  /* 0x00100000df18783b */ /* 0x000f2e0000004200 */
[C---:B------:R-:W-:Y:S01]  /*58a0*/  HMMA.16816.F32.BF16 R112, R4.reuse, R22, R112 ;  /* 0x000000160470723c */ /* 0x040fe20000041870 */
[----:B------:R-:W4:Y:S07]  /*58b0*/  LDSM.16.MT88.4 R20, [R222+0x1000] ;  /* 0x00100000de14783b */ /* 0x000f2e0000004200 */
[C---:B------:R-:W-:Y:S01]  /*58c0*/  HMMA.16816.F32.BF16 R128, R4.reuse, R18, R128 ;  /* 0x000000120480723c */ /* 0x040fe20000041880 */
[----:B------:R-:W4:Y:S07]  /*58d0*/  LDSM.16.MT88.4 R16, [R224+0xf000] ;  /* 0x00f00000e010783b */ /* 0x000f2e0000004200 */
[----:B------:R-:W-:Y:S01]  /*58e0*/  HMMA.16816.F32.BF16 R168, R4, R10, R168 ;  /* 0x0000000a04a8723c */ /* 0x000fe200000418a8 */
[----:B------:R-:W4:Y:S01]  /*58f0*/  LDSM.16.MT88.4 R8, [R222+0x3000] ;  /* 0x00300000de08783b */ /* 0x000f220000004200 */
[----:B------:R-:W-:-:S02]  /*5900*/  F2FP.BF16.F32.PACK_AB R4, R225, R226 ;  /* 0x000000e2e104723e */ /* 0x000fc400000010ff */
[----:B------:R-:W-:Y:S02]  /*5910*/  F2FP.BF16.F32.PACK_AB R5, R240, R227 ;  /* 0x000000e3f005723e */ /* 0x000fe400000010ff */
[----:B------:R-:W-:Y:S02]  /*5920*/  F2FP.BF16.F32.PACK_AB R6, R228, R229 ;  /* 0x000000e5e406723e */ /* 0x000fe400000010ff */
[----:B------:R-:W-:Y:S01]  /*5930*/  F2FP.BF16.F32.PACK_AB R7, R243, R239 ;  /* 0x000000eff307723e */ /* 0x000fe200000010ff */
[-C--:B---3--:R-:W-:Y:S08]  /*5940*/  HMMA.16816.F32.BF16 R152, R36, R12.reuse, R152 ;  /* 0x0000000c2498723c */ /* 0x088ff00000041898 */
[----:B------:R-:W-:Y:S01]  /*5950*/  HMMA.16816.F32.BF16 R148, R4, R12, R148 ;  /* 0x0000000c0494723c */ /* 0x000fe20000041894 */
[--C-:B------:R-:W-:Y:S01]  /*5960*/  FFMA.FTZ R13, R232, UR10, -R234.reuse ;  /* 0x0000000ae80d7c23 */ /* 0x100fe200080108ea */
[--C-:B------:R-:W-:Y:S01]  /*5970*/  FFMA.FTZ R12, R231, UR10, -R234.reuse ;  /* 0x0000000ae70c7c23 */ /* 0x100fe200080108ea */
[----:B------:R-:W-:Y:S01]  /*5980*/  FFMA.FTZ R234, R230, UR10, -R234 ;  /* 0x0000000ae6ea7c23 */ /* 0x000fe200080108ea */
[----:B------:R-:W3:Y:S04]  /*5990*/  MUFU.EX2 R232, R237 ;  /* 0x000000ed00e87308 */ /* 0x000ee80000000800 */
[C---:B-----5:R-:W-:Y:S01]  /*59a0*/  HMMA.16816.F32.BF16 R72, R36.reuse, R40, R72 ;  /* 0x000000282448723c */ /* 0x060fe20000041848 */
[----:B------:R-:W5:Y:S04]  /*59b0*/  MUFU.EX2 R231, R13 ;  /* 0x0000000d00e77308 */ /* 0x000f680000000800 */
[----:B------:R-:W1:Y:S03]  /*59c0*/  MUFU.EX2 R230, R12 ;  /* 0x0000000c00e67308 */ /* 0x000e660000000800 */
[----:B------:R-:W-:Y:S01]  /*59d0*/  HMMA.16816.F32.BF16 R76, R36, R42, R76 ;  /* 0x0000002a244c723c */ /* 0x000fe2000004184c */
[----:B---3--:R-:W-:-:S04]  /*59e0*/  FADD.FTZ R63, R232, R63 ;  /* 0x0000003fe83f7221 */ /* 0x008fc80000010000 */
[----:B-----5:R-:W-:-:S03]  /*59f0*/  FADD.FTZ R63, R231, R63 ;  /* 0x0000003fe73f7221 */ /* 0x020fc60000010000 */
[----:B--2---:R-:W-:Y:S01]  /*5a00*/  HMMA.16816.F32.BF16 R136, R36, R32, R136 ;  /* 0x000000202488723c */ /* 0x004fe20000041888 */
[----:B-1----:R-:W-:-:S07]  /*5a10*/  FADD.FTZ R63, R230, R63 ;  /* 0x0000003fe63f7221 */ /* 0x002fce0000010000 */
[C---:B------:R-:W-:Y:S08]  /*5a20*/  HMMA.16816.F32.BF16 R140, R36.reuse, R34, R140 ;  /* 0x00000022248c723c */ /* 0x040ff0000004188c */
[C---:B------:R-:W-:Y:S08]  /*5a30*/  HMMA.16816.F32.BF16 R188, R36.reuse, R28, R188 ;  /* 0x0000001c24bc723c */ /* 0x040ff000000418bc */
[C---:B----4-:R-:W-:Y:S08]  /*5a40*/  HMMA.16816.F32.BF16 R88, R36.reuse, R24, R88 ;  /* 0x000000182458723c */ /* 0x050ff00000041858 */
        /* <DEDUP_REMOVED lines=8> */
[----:B------:R-:W-:Y:S01]  /*5ad0*/  HMMA.16816.F32.BF16 R172, R36, R10, R172 ;  /* 0x0000000a24ac723c */ /* 0x000fe200000418ac */
[----:B------:R-:W1:Y:S07]  /*5ae0*/  LDSM.16.MT88.4 R36, [R233+0xd800] ;  /* 0x00d80000e924783b */ /* 0x000e6e0000004200 */
[C---:B------:R-:W-:Y:S08]  /*5af0*/  HMMA.16816.F32.BF16 R132, R4.reuse, R32, R132 ;  /* 0x000000200484723c */ /* 0x040ff00000041884 */
[C---:B------:R-:W-:Y:S01]  /*5b00*/  HMMA.16816.F32.BF16 R144, R4.reuse, R34, R144 ;  /* 0x000000220490723c */ /* 0x040fe20000041890 */
[----:B------:R2:W3:Y:S07]  /*5b10*/  LDSM.16.MT88.4 R32, [R233+0xf800] ;  /* 0x00f80000e920783b */ /* 0x0004ee0000004200 */
[C---:B------:R-:W-:Y:S08]  /*5b20*/  HMMA.16816.F32.BF16 R192, R4.reuse, R28, R192 ;  /* 0x0000001c04c0723c */ /* 0x040ff000000418c0 */
[C---:B------:R-:W-:Y:S01]  /*5b30*/  HMMA.16816.F32.BF16 R180, R4.reuse, R30, R180 ;  /* 0x0000001e04b4723c */ /* 0x040fe200000418b4 */
[----:B------:R-:W4:Y:S07]  /*5b40*/  LDSM.16.MT88.4 R28, [R224+0xd800] ;  /* 0x00d80000e01c783b */ /* 0x000f2e0000004200 */
[C---:B------:R-:W-:Y:S01]  /*5b50*/  HMMA.16816.F32.BF16 R84, R4.reuse, R24, R84 ;  /* 0x000000180454723c */ /* 0x040fe20000041854 */
[----:B--2---:R-:W2:Y:S07]  /*5b60*/  MUFU.EX2 R233, R234 ;  /* 0x000000ea00e97308 */ /* 0x004eae0000000800 */
[C---:B------:R-:W-:Y:S01]  /*5b70*/  HMMA.16816.F32.BF16 R96, R4.reuse, R26, R96 ;  /* 0x0000001a0460723c */ /* 0x040fe20000041860 */
[----:B------:R-:W-:Y:S07]  /*5b80*/  LDSM.16.MT88.4 R24, [R224+0xf800] ;  /* 0x00f80000e018783b */ /* 0x000fee0000004200 */
[C---:B------:R-:W-:Y:S08]  /*5b90*/  HMMA.16816.F32.BF16 R100, R4.reuse, R20, R100 ;  /* 0x000000140464723c */ /* 0x040ff00000041864 */
[C---:B------:R-:W-:Y:S01]  /*5ba0*/  HMMA.16816.F32.BF16 R112, R4.reuse, R22, R112 ;  /* 0x000000160470723c */ /* 0x040fe20000041870 */
[----:B------:R-:W5:Y:S07]  /*5bb0*/  LDSM.16.MT88.4 R20, [R223+0x1800] ;  /* 0x00180000df14783b */ /* 0x000f6e0000004200 */
[C---:B------:R-:W-:Y:S08]  /*5bc0*/  HMMA.16816.F32.BF16 R116, R4.reuse, R16, R116 ;  /* 0x000000100474723c */ /* 0x040ff00000041874 */
[C---:B------:R-:W-:Y:S01]  /*5bd0*/  HMMA.16816.F32.BF16 R128, R4.reuse, R18, R128 ;  /* 0x000000120480723c */ /* 0x040fe20000041880 */
[----:B------:R1:W-:Y:S07]  /*5be0*/  LDSM.16.MT88.4 R16, [R223+0x3800] ;  /* 0x00380000df10783b */ /* 0x0003ee0000004200 */
[C---:B------:R-:W-:Y:S01]  /*5bf0*/  HMMA.16816.F32.BF16 R160, R4.reuse, R14, R160 ;  /* 0x0000000e04a0723c */ /* 0x040fe200000418a0 */
[----:B------:R-:W5:Y:S07]  /*5c00*/  LDSM.16.MT88.4 R12, [R222+0x1800] ;  /* 0x00180000de0c783b */ /* 0x000f6e0000004200 */
[C---:B------:R-:W-:Y:S08]  /*5c10*/  HMMA.16816.F32.BF16 R176, R4.reuse, R8, R176 ;  /* 0x0000000804b0723c */ /* 0x040ff000000418b0 */
[----:B------:R-:W-:Y:S01]  /*5c20*/  HMMA.16816.F32.BF16 R168, R4, R10, R168 ;  /* 0x0000000a04a8723c */ /* 0x000fe200000418a8 */
[----:B------:R3:W5:Y:S01]  /*5c30*/  LDSM.16.MT88.4 R8, [R222+0x3800] ;  /* 0x00380000de08783b */ /* 0x0007620000004200 */
[----:B-1----:R-:W-:-:S06]  /*5c40*/  FFMA.FTZ R223, R217, UR10, -R219 ;  /* 0x0000000ad9df7c23 */ /* 0x002fcc00080108db */
[----:B------:R-:W-:Y:S01]  /*5c50*/  HMMA.16816.F32.BF16 R68, R4, R40, R68 ;  /* 0x000000280444723c */ /* 0x000fe20000041844 */
[--C-:B------:R-:W-:Y:S01]  /*5c60*/  FFMA.FTZ R40, R248, UR10, -R238.reuse ;  /* 0x0000000af8287c23 */ /* 0x100fe200080108ee */
[----:B------:R-:W-:-:S05]  /*5c70*/  FFMA.FTZ R41, R244, UR10, -R238 ;  /* 0x0000000af4297c23 */ /* 0x000fca00080108ee */
[----:B------:R-:W1:Y:S01]  /*5c80*/  MUFU.EX2 R40, R40 ;  /* 0x0000002800287308 */ /* 0x000e620000000800 */
[----:B------:R-:W-:Y:S01]  /*5c90*/  HMMA.16816.F32.BF16 R80, R4, R42, R80 ;  /* 0x0000002a0450723c */ /* 0x000fe20000041850 */
[--C-:B------:R-:W-:Y:S01]  /*5ca0*/  FFMA.FTZ R43, R236, UR10, -R238.reuse ;  /* 0x0000000aec2b7c23 */ /* 0x100fe200080108ee */
[----:B------:R-:W-:Y:S01]  /*5cb0*/  FFMA.FTZ R42, R235, UR10, -R238 ;  /* 0x0000000aeb2a7c23 */ /* 0x000fe200080108ee */
[----:B------:R-:W4:Y:S01]  /*5cc0*/  MUFU.EX2 R41, R41 ;  /* 0x0000002900297308 */ /* 0x000f220000000800 */
[----:B------:R-:W-:Y:S02]  /*5cd0*/  F2FP.BF16.F32.PACK_AB R5, R231, R232 ;  /* 0x000000e8e705723e */ /* 0x000fe400000010ff */
[----:B--2---:R-:W-:Y:S01]  /*5ce0*/  F2FP.BF16.F32.PACK_AB R7, R233, R230 ;  /* 0x000000e6e907723e */ /* 0x004fe200000010ff */
[----:B------:R-:W2:Y:S01]  /*5cf0*/  MUFU.EX2 R43, R43 ;  /* 0x0000002b002b7308 */ /* 0x000ea20000000800 */
[--C-:B---3--:R-:W-:Y:S01]  /*5d00*/  FFMA.FTZ R222, R221, UR10, -R219.reuse ;  /* 0x0000000addde7c23 */ /* 0x108fe200080108db */
[----:B------:R-:W-:-:S02]  /*5d10*/  FFMA.FTZ R221, R220, UR10, -R219 ;  /* 0x0000000adcdd7c23 */ /* 0x000fc400080108db */
[----:B------:R-:W3:Y:S01]  /*5d20*/  MUFU.EX2 R42, R42 ;  /* 0x0000002a002a7308 */ /* 0x000ee20000000800 */
[----:B-1----:R-:W-:-:S03]  /*5d30*/  FADD.FTZ R66, R40, R66 ;  /* 0x0000004228427221 */ /* 0x002fc60000010000 */
[----:B------:R1:W5:Y:S01]  /*5d40*/  MUFU.EX2 R220, R222 ;  /* 0x000000de00dc7308 */ /* 0x0003620000000800 */
[C---:B----4-:R-:W-:Y:S01]  /*5d50*/  F2FP.BF16.F32.PACK_AB R4, R41.reuse, R40 ;  /* 0x000000282904723e */ /* 0x050fe200000010ff */
[----:B------:R-:W-:Y:S02]  /*5d60*/  FADD.FTZ R66, R41, R66 ;  /* 0x0000004229427221 */ /* 0x000fe40000010000 */
[----:B------:R4:W4:Y:S02]  /*5d70*/  MUFU.EX2 R217, R221 ;  /* 0x000000dd00d97308 */ /* 0x0009240000000800 */
[----:B--2---:R-:W-:Y:S01]  /*5d80*/  FADD.FTZ R66, R43, R66 ;  /* 0x000000422b427221 */ /* 0x004fe20000010000 */
[----:B---3--:R-:W-:Y:S01]  /*5d90*/  F2FP.BF16.F32.PACK_AB R6, R42, R43 ;  /* 0x0000002b2a06723e */ /* 0x008fe200000010ff */
[----:B-1----:R-:W-:Y:S01]  /*5da0*/  FFMA.FTZ R222, R216, UR10, -R219 ;  /* 0x0000000ad8de7c23 */ /* 0x002fe200080108db */
[--C-:B------:R-:W-:Y:S01]  /*5db0*/  FFMA.FTZ R219, R218, UR10, -R215.reuse ;  /* 0x0000000adadb7c23 */ /* 0x100fe200080108d7 */
[----:B------:R-:W1:Y:S01]  /*5dc0*/  MUFU.EX2 R216, R223 ;  /* 0x000000df00d87308 */ /* 0x000e620000000800 */
[----:B-----5:R-:W-:Y:S01]  /*5dd0*/  FADD.FTZ R202, R220, R202 ;  /* 0x000000cadcca7221 */ /* 0x020fe20000010000 */
[----:B----4-:R-:W-:-:S02]  /*5de0*/  FFMA.FTZ R221, R214, UR10, -R215 ;  /* 0x0000000ad6dd7c23 */ /* 0x010fc400080108d7 */
[----:B------:R-:W-:Y:S01]  /*5df0*/  HMMA.16816.F32.BF16 R72, R4, R36, R72 ;  /* 0x000000240448723c */ /* 0x000fe20000041848 */
[----:B------:R2:W3:Y:S01]  /*5e00*/  MUFU.EX2 R214, R219 ;  /* 0x000000db00d67308 */ /* 0x0004e20000000800 */
[----:B------:R-:W-:-:S03]  /*5e10*/  FADD.FTZ R202, R217, R202 ;  /* 0x000000cad9ca7221 */ /* 0x000fc60000010000 */
[----:B------:R-:W-:Y:S03]  /*5e20*/  MUFU.EX2 R218, R222 ;  /* 0x000000de00da7308 */ /* 0x000fe60000000800 */
[C---:B------:R-:W-:Y:S01]  /*5e30*/  HMMA.16816.F32.BF16 R76, R4.reuse, R38, R76 ;  /* 0x00000026044c723c */ /* 0x040fe2000004184c */
[----:B-1----:R-:W-:Y:S01]  /*5e40*/  FADD.FTZ R202, R216, R202 ;  /* 0x000000cad8ca7221 */ /* 0x002fe20000010000 */
[--C-:B--2---:R-:W-:Y:S01]  /*5e50*/  FFMA.FTZ R219, R213, UR10, -R215.reuse ;  /* 0x0000000ad5db7c23 */ /* 0x104fe200080108d7 */
[----:B------:R-:W-:Y:S01]  /*5e60*/  FFMA.FTZ R215, R212, UR10, -R215 ;  /* 0x0000000ad4d77c23 */ /* 0x000fe200080108d7 */
[----:B------:R-:W1:Y:S04]  /*5e70*/  MUFU.EX2 R213, R221 ;  /* 0x000000dd00d57308 */ /* 0x000e680000000800 */
[C---:B------:R-:W-:Y:S01]  /*5e80*/  HMMA.16816.F32.BF16 R136, R4.reuse, R32, R136 ;  /* 0x000000200488723c */ /* 0x040fe20000041888 */
[----:B---3--:R-:W-:Y:S01]  /*5e90*/  FADD.FTZ R200, R214, R200 ;  /* 0x000000c8d6c87221 */ /* 0x008fe20000010000 */
[----:B------:R-:W2:Y:S04]  /*5ea0*/  MUFU.EX2 R212, R219 ;  /* 0x000000db00d47308 */ /* 0x000ea80000000800 */
[----:B------:R-:W3:Y:S02]  /*5eb0*/  MUFU.EX2 R215, R215 ;  /* 0x000000d700d77308 */ /* 0x000ee40000000800 */
[----:B------:R-:W-:Y:S01]  /*5ec0*/  HMMA.16816.F32.BF16 R140, R4, R34, R140 ;  /* 0x00000022048c723c */ /* 0x000fe2000004188c */
[----:B-1----:R-:W-:-:S07]  /*5ed0*/  FADD.FTZ R200, R213, R200 ;  /* 0x000000c8d5c87221 */ /* 0x002fce0000010000 */
[----:B------:R-:W-:Y:S01]  /*5ee0*/  HMMA.16816.F32.BF16 R188, R4, R28, R188 ;  /* 0x0000001c04bc723c */ /* 0x000fe200000418bc */
[----:B--2---:R-:W-:-:S07]  /*5ef0*/  FADD.FTZ R200, R212, R200 ;  /* 0x000000c8d4c87221 */ /* 0x004fce0000010000 */
        /* <DEDUP_REMOVED lines=14> */
[----:B---3--:R-:W-:-:S07]  /*5fe0*/  F2FP.BF16.F32.PACK_AB R7, R215, R212 ;  /* 0x000000d4d707723e */ /* 0x008fce00000010ff */
        /* <DEDUP_REMOVED lines=16> */
[----:B------:R-:W-:Y:S01]  /*60f0*/  FADD.FTZ R4, R218, R202 ;  /* 0x000000cada047221 */ /* 0x000fe20000010000 */
[----:B------:R-:W-:Y:S01]  /*6100*/  FADD.FTZ R6, R215, R200 ;  /* 0x000000c8d7067221 */ /* 0x000fe20000010000 */
[----:B------:R-:W-:-:S03]  /*6110*/  FADD.FTZ R5, R42, R66 ;  /* 0x000000422a057221 */ /* 0x000fc60000010000 */
[----:B------:R1:W-:Y:S04]  /*6120*/  STL [R1+0x8], R4 ;  /* 0x0000080401007387 */ /* 0x0003e80000100800 */
[----:B------:R2:W-:Y:S01]  /*6130*/  STL [R1+0xc], R6 ;  /* 0x00000c0601007387 */ /* 0x0005e20000100800 */
[----:B-1----:R-:W-:-:S05]  /*6140*/  FADD.FTZ R4, R233, R63 ;  /* 0x0000003fe9047221 */ /* 0x002fca0000010000 */
[----:B------:R2:W-:Y:S04]  /*6150*/  STL [R1], R4 ;  /* 0x0000000401007387 */ /* 0x0005e80000100800 */
[----:B------:R2:W-:Y:S01]  /*6160*/  STL [R1+0x4], R5 ;  /* 0x0000040501007387 */ /* 0x0005e20000100800 */
[----:B------:R-:W-:Y:S05]  /*6170*/  BRA.U !UP1, `(.L_x_38) ;  /* 0x0000003909a07547 */ /* 0x000fea000b800000 */
[----:B--2---:R-:W-:Y:S01]  /*6180*/  IMAD.U32 R4, RZ, RZ, UR18 ;  /* 0x00000012ff047e24 */ /* 0x004fe2000f8e00ff */
[----:B------:R-:W-:Y:S01]  /*6190*/  SHF.R.U32.HI R7, RZ, 0x1, R247 ;  /* 0x00000001ff077819 */ /* 0x000fe200000116f7 */
[----:B------:R-:W-:Y:S01]  /*61a0*/  IMAD.U32 R5, RZ, RZ, UR17 ;  /* 0x00000011ff057e24 */ /* 0x000fe2000f8e00ff */
[----:B------:R-:W-:Y:S01]  /*61b0*/  LOP3.LUT R250, R50, 0x1e00, R45, 0xf8, !PT ;  /* 0x00001e0032fa7812 */ /* 0x000fe200078ef82d */
[----:B------:R-:W-:Y:S01]  /*61c0*/  IMAD R6, R47, UR4, RZ ;  /* 0x000000042f067c24 */ /* 0x000fe2000f8e02ff */
[----:B------:R-:W-:Y:S01]  /*61d0*/  UIADD3 UR24, UP0, UPT, UR24, -0x80, URZ ;  /* 0xffffff8018187890 */ /* 0x000fe2000ff1e0ff */
[----:B------:R-:W-:Y:S01]  /*61e0*/  IMAD.WIDE.U32 R4, R46, UR8, R4 ;  /* 0x000000082e047c25 */ /* 0x000fe2000f8e0004 */
[----:B------:R-:W-:Y:S02]  /*61f0*/  MOV R199, R2 ;  /* 0x0000000200c77202 */ /* 0x000fe40000000f00 */
[----:B------:R-:W-:Y:S01]  /*6200*/  MOV R197, R196 ;  /* 0x000000c400c57202 */ /* 0x000fe20000000f00 */
[----:B------:R-:W-:Y:S01]  /*6210*/  IMAD.IADD R9, R49, 0x1, R5 ;  /* 0x0000000131097824 */ /* 0x000fe200078e0205 */
[----:B------:R-:W-:Y:S01]  /*6220*/  MOV R8, R4 ;  /* 0x0000000400087202 */ /* 0x000fe20000000f00 */
[C---:B------:R-:W-:Y:S01]  /*6230*/  IMAD R6, R48.reuse, UR5, R6 ;  /* 0x0000000530067c24 */ /* 0x040fe2000f8e0206 */
[----:B------:R-:W1:Y:S01]  /*6240*/  S2UR UR5, SR_CgaCtaId ;  /* 0x00000000000579c3 */ /* 0x000e620000008800 */
[----:B------:R-:W-:Y:S01]  /*6250*/  IMAD.SHL.U32 R239, R247, 0x40, RZ ;  /* 0x00000040f7ef7824 */ /* 0x000fe200078e00ff */
[----:B------:R-:W-:Y:S01]  /*6260*/  UIADD3.X UR19, UPT, UPT, UR19, -0x1, URZ, UP0, !UPT ;  /* 0xffffffff13137890 */ /* 0x000fe200087fe4ff */
[----:B------:R-:W-:Y:S01]  /*6270*/  IMAD.WIDE.U32 R48, R48, UR4, R8 ;  /* 0x0000000430307c25 */ /* 0x000fe2000f8e0008 */
[----:B------:R-:W-:-:S02]  /*6280*/  ULEA.HI.SX32 UR4, UR16, 0xfffffffe, 0x1a ;  /* 0xfffffffe10047891 */ /* 0x000fc4000f8fd2ff */
[----:B------:R-:W-:Y:S01]  /*6290*/  LOP3.LUT R5, R239, 0x1c0, RZ, 0xc0, !PT ;  /* 0x000001c0ef057812 */ /* 0x000fe200078ec0ff */
[----:B------:R-:W-:Y:S01]  /*62a0*/  IMAD.SHL.U32 R244, R247, 0x20, RZ ;  /* 0x00000020f7f47824 */ /* 0x000fe200078e00ff */
[----:B------:R-:W-:Y:S01]  /*62b0*/  IADD3 R44, P1, PT, R44, R48, RZ ;  /* 0x000000302c2c7210 */ /* 0x000fe20007f3e0ff */
[----:B------:R-:W-:Y:S01]  /*62c0*/  UIMAD.WIDE.U32 UR10, UR4, UR8, URZ ;  /* 0x00000008040a72a5 */ /* 0x000fe2000f8e00ff */
[----:B------:R-:W-:Y:S01]  /*62d0*/  LOP3.LUT R4, R239, 0x200, RZ, 0xc0, !PT ;  /* 0x00000200ef047812 */ /* 0x000fe200078ec0ff */
[----:B------:R-:W-:Y:S01]  /*62e0*/  IMAD.MOV.U32 R241, RZ, RZ, 0x40 ;  /* 0x00000040fff17424 */ /* 0x000fe200078e00ff */
[----:B------:R-:W-:Y:S01]  /*62f0*/  LOP3.LUT R5, R5, 0x38, R45, 0xf8, !PT ;  /* 0x0000003805057812 */ /* 0x000fe200078ef82d */
[----:B------:R-:W-:Y:S01]  /*6300*/  IMAD.X R6, R49, 0x1, R6, P1 ;  /* 0x0000000131067824 */ /* 0x000fe200008e0606 */
[----:B------:R-:W-:Y:S01]  /*6310*/  UIMAD UR4, UR4, UR9, UR11 ;  /* 0x00000009040472a4 */ /* 0x000fe2000f8e020b */
[----:B------:R-:W-:Y:S01]  /*6320*/  LOP3.LUT R244, R4, 0x7c00, R244, 0xf8, !PT ;  /* 0x00007c0004f47812 */ /* 0x000fe200078ef8f4 */
[----:B------:R-:W-:Y:S01]  /*6330*/  IMAD.U32 R8, RZ, RZ, UR10 ;  /* 0x0000000aff087e24 */ /* 0x000fe2000f8e00ff */
[C---:B------:R-:W-:Y:S01]  /*6340*/  LOP3.LUT R4, R5.reuse, 0x8, R247, 0x78, !PT ;  /* 0x0000000805047812 */ /* 0x040fe200078e78f7 */
[----:B------:R-:W-:Y:S01]  /*6350*/  IMAD.MOV.U32 R240, RZ, RZ, 0x20 ;  /* 0x00000020fff07424 */ /* 0x000fe200078e00ff */
[C---:B------:R-:W-:Y:S01]  /*6360*/  SHF.L.U32 R249, R44.reuse, 0x1, RZ ;  /* 0x000000012cf97819 */ /* 0x040fe200000006ff */
[----:B------:R-:W-:Y:S01]  /*6370*/  IMAD.MOV.U32 R200, RZ, RZ, R0 ;  /* 0x000000ffffc87224 */ /* 0x000fe200078e0000 */
[----:B------:R-:W-:Y:S01]  /*6380*/  LOP3.LUT R5, R5, 0x8, R7, 0x78, !PT ;  /* 0x0000000805057812 */ /* 0x000fe200078e7807 */
[----:B------:R-:W-:Y:S01]  /*6390*/  IMAD.MOV.U32 R198, RZ, RZ, R3 ;  /* 0x000000ffffc67224 */ /* 0x000fe200078e0003 */
[----:B------:R-:W-:Y:S01]  /*63a0*/  SHF.L.U64.HI R7, R44, 0x1, R6 ;  /* 0x000000012c077819 */ /* 0x000fe20000010206 */
[----:B------:R-:W-:Y:S01]  /*63b0*/  IMAD.U32 R6, RZ, RZ, UR4 ;  /* 0x00000004ff067e24 */ /* 0x000fe2000f8e00ff */
[C---:B------:R-:W-:Y:S01]  /*63c0*/  LEA R249, P1, R8.reuse, R249, 0x7 ;  /* 0x000000f908f97211 */ /* 0x040fe200078238ff */
[----:B------:R-:W-:Y:S01]  /*63d0*/  IMAD.U32 R9, RZ, RZ, UR11 ;  /* 0x0000000bff097e24 */ /* 0x000fe2000f8e00ff */
[----:B------:R-:W-:Y:S01]  /*63e0*/  LOP3.LUT R242, R239, 0x400, RZ, 0xc0, !PT ;  /* 0x00000400eff27812 */ /* 0x000fe200078ec0ff */
[----:B------:R-:W-:Y:S01]  /*63f0*/  USHF.L.U64.HI UR10, UR8, 0x5, UR9 ;  /* 0x00000005080a7899 */ /* 0x000fe20008010209 */
[----:B------:R-:W-:Y:S01]  /*6400*/  LEA.HI.X R6, R8, R7, R6, 0x7, P1 ;  /* 0x0000000708067211 */ /* 0x000fe200008f3c06 */
[----:B------:R-:W-:Y:S01]  /*6410*/  USHF.L.U32 UR11, UR8, 0x5, URZ ;  /* 0x00000005080b7899 */ /* 0x000fe200080006ff */
[----:B------:R-:W-:Y:S01]  /*6420*/  IADD3 R249, P1, PT, R249, UR6, RZ ;  /* 0x00000006f9f97c10 */ /* 0x000fe2000ff3e0ff */
[----:B------:R-:W-:Y:S01]  /*6430*/  UMOV UR6, 0x400 ;  /* 0x0000040000067882 */ /* 0x000fe20000000000 */
[----:B------:R-:W-:Y:S01]  /*6440*/  LOP3.LUT R244, R244, R5, RZ, 0xfc, !PT ;  /* 0x00000005f4f47212 */ /* 0x000fe200078efcff */
[----:B-1----:R-:W-:Y:S01]  /*6450*/  ULEA UR5, UR5, UR6, 0x18 ;  /* 0x0000000605057291 */ /* 0x002fe2000f8ec0ff */
[----:B------:R-:W-:Y:S01]  /*6460*/  IMAD R242, R4, 0x2, R242 ;  /* 0x0000000204f27824 */ /* 0x000fe200078e02f2 */
[----:B------:R-:W-:Y:S01]  /*6470*/  SEL R241, R241, 0xffffffc0, !P6 ;  /* 0xffffffc0f1f17807 */ /* 0x000fe20007000000 */
[----:B------:R-:W-:Y:S01]  /*6480*/  USHF.L.U64.HI UR9, UR8, 0x7, UR9 ;  /* 0x0000000708097899 */ /* 0x000fe20008010209 */
[----:B------:R-:W-:Y:S01]  /*6490*/  LOP3.LUT R239, R5, 0x200, R239, 0xf8, !PT ;  /* 0x0000020005ef7812 */ /* 0x000fe200078ef8ef */
[----:B------:R-:W-:Y:S01]  /*64a0*/  USHF.L.U32 UR8, UR8, 0x7, URZ ;  /* 0x0000000708087899 */ /* 0x000fe200080006ff */
[----:B------:R-:W-:Y:S01]  /*64b0*/  LEA R244, R244, UR5, 0x1 ;  /* 0x00000005f4f47c11 */ /* 0x000fe2000f8e08ff */
[----:B------:R-:W-:Y:S01]  /*64c0*/  VIADD R202, R242, UR5 ;  /* 0x00000005f2ca7c36 */ /* 0x000fe20008000000 */
[----:B------:R-:W-:Y:S01]  /*64d0*/  SEL R240, R240, 0xffffffe0, !P0 ;  /* 0xffffffe0f0f07807 */ /* 0x000fe20004000000 */
[----:B------:R-:W-:Y:S01]  /*64e0*/  ULEA.HI.SX32 UR16, UR16, 0xfffffffd, 0x1a ;  /* 0xfffffffd10107891 */ /* 0x000fe2000f8fd2ff */
[----:B------:R-:W-:Y:S01]  /*64f0*/  LEA R239, R239, UR5, 0x1 ;  /* 0x00000005efef7c11 */ /* 0x000fe2000f8e08ff */
[----:B------:R-:W-:Y:S01]  /*6500*/  IMAD.IADD R243, R241, 0x1, R244 ;  /* 0x00000001f1f37824 */ /* 0x000fe200078e02f4 */
[----:B------:R-:W-:Y:S01]  /*6510*/  IADD3.X R248, PT, PT, R6, UR7, RZ, P1, !PT ;  /* 0x0000000706f87c10 */ /* 0x000fe20008ffe4ff */
[----:B------:R-:W-:Y:S01]  /*6520*/  IMAD.IADD R241, R202, 0x1, R241 ;  /* 0x00000001caf17824 */ /* 0x000fe200078e02f1 */
[----:B------:R-:W-:Y:S01]  /*6530*/  LEA R250, R250, UR5, 0x1 ;  /* 0x00000005fafa7c11 */ /* 0x000fe2000f8e08ff */
[----:B------:R-:W-:Y:S01]  /*6540*/  IMAD.IADD R238, R240, 0x1, R239 ;  /* 0x00000001f0ee7824 */ /* 0x000fe200078e02ef */
[----:B------:R-:W-:Y:S01]  /*6550*/  IADD3 R202, PT, PT, R202, R240, RZ ;  /* 0x000000f0caca7210 */ /* 0x000fe20007ffe0ff */
[C---:B------:R-:W-:Y:S01]  /*6560*/  VIADD R252, R239.reuse, 0xc040 ;  /* 0x0000c040effc7836 */ /* 0x040fe20000000000 */
[C---:B------:R-:W-:Y:S01]  /*6570*/  IADD3 R203, PT, PT, R240.reuse, R244, RZ ;  /* 0x000000f4f0cb7210 */ /* 0x040fe20007ffe0ff */
[----:B------:R-:W-:Y:S01]  /*6580*/  VIADD R251, R239, 0xc000 ;  /* 0x0000c000effb7836 */ /* 0x000fe20000000000 */
[----:B------:R-:W1:Y:S01]  /*6590*/  LDCU UR4, c[0x0][0x45c] ;  /* 0x00008b80ff0477ac */ /* 0x000e620008000800 */
[----:B------:R-:W-:-:S02]  /*65a0*/  IMAD.IADD R237, R240, 0x1, R241 ;  /* 0x00000001f0ed7824 */ /* 0x000fc400078e02f1 */
[----:B------:R-:W-:Y:S01]  /*65b0*/  IMAD.IADD R236, R240, 0x1, R243 ;  /* 0x00000001f0ec7824 */ /* 0x000fe200078e02f3 */
[----:B------:R-:W-:Y:S06]  /*65c0*/  BRA `(.L_x_39) ;  /* 0x0000000000807947 */ /* 0x000fec0003800000 */
.L_x_41:
[----:B------:R-:W1:Y:S02]  /*65d0*/  LDC.64 R2, c[0x0][0x3b8] ;  /* 0x0000ee00ff027b82 */ /* 0x000e640000000a00 */
[C---:B-1----:R-:W-:Y:S01]  /*65e0*/  IMAD.WIDE.U32 R212, R2.reuse, UR16, RZ ;  /* 0x0000001002d47c25 */ /* 0x042fe2000f8e00ff */
[C---:B------:R-:W-:Y:S03]  /*65f0*/  SHF.L.U64.HI R206, R2.reuse, 0x4, R3 ;  /* 0x0000000402ce7819 */ /* 0x040fe60000010203 */
[----:B------:R-:W-:Y:S01]  /*6600*/  IMAD.SHL.U32 R201, R2, 0x10, RZ ;  /* 0x0000001002c97824 */ /* 0x000fe200078e00ff */
[C---:B------:R-:W-:Y:S01]  /*6610*/  LEA R214, P2, R212.reuse, R246, 0x7 ;  /* 0x000000f6d4d67211 */ /* 0x040fe200078438ff */
[----:B------:R-:W-:Y:S03]  /*6620*/  IMAD R207, R3, UR16, R213 ;  /* 0x0000001003cf7c24 */ /* 0x000fe6000f8e02d5 */
[C---:B------:R-:W-:Y:S02]  /*6630*/  LEA R209, P0, R212.reuse, R201, 0x6 ;  /* 0x000000c9d4d17211 */ /* 0x040fe400078030ff */
[C-C-:B------:R-:W-:Y:S02]  /*6640*/  LEA.HI.X R215, R212.reuse, R245, R207.reuse, 0x7, P2 ;  /* 0x000000f5d4d77211 */ /* 0x140fe400010f3ccf */
[----:B------:R-:W-:Y:S02]  /*6650*/  LEA.HI.X R208, R212, R206, R207, 0x6, P0 ;  /* 0x000000ced4d07211 */ /* 0x000fe400000f34cf */
[----:B------:R-:W-:Y:S01]  /*6660*/  LEA R212, P2, R209, R246, 0x1 ;  /* 0x000000f6d1d47211 */ /* 0x000fe200078408ff */
[----:B------:R-:W-:Y:S01]  /*6670*/  @!PT LDS RZ, [RZ] ;  /* 0x00000000fffff984 */ /* 0x000fe20000000800 */
[----:B------:R-:W-:Y:S01]  /*6680*/  @!PT LDS RZ, [RZ] ;  /* 0x00000000fffff984 */ /* 0x000fe20000000800 */
[----:B------:R-:W-:Y:S01]  /*6690*/  @!PT LDS RZ, [RZ] ;  /* 0x00000000fffff984 */ /* 0x000fe20000000800 */
[----:B------:R1:W-:Y:S01]  /*66a0*/  LDGSTS.E.BYPASS.LTC128B.128 [R250+0x8000], desc[UR14][R214.64] ;  /* 0x08000000d6fa7fae */ /* 0x0003e2000b981a0e */
[-C--:B------:R-:W-:Y:S02]  /*66b0*/  IADD3 R201, P0, PT, R201, R209.reuse, RZ ;  /* 0x000000d1c9c97210 */ /* 0x080fe40007f1e0ff */
[----:B------:R-:W-:Y:S01]  /*66c0*/  LEA R210, P1, R2, R209, 0x5 ;  /* 0x000000d102d27211 */ /* 0x000fe200078228ff */
[----:B------:R1:W-:Y:S01]  /*66d0*/  LDGSTS.E.BYPASS.LTC128B.128 [R250+0xa000], desc[UR14][R214.64+0x80] ;  /* 0x0a000080d6fa7fae */ /* 0x0003e2000b981a0e */
[-CC-:B------:R-:W-:Y:S01]  /*66e0*/  LEA.HI.X R213, R209, R245.reuse, R208.reuse, 0x1, P2 ;  /* 0x000000f5d1d57211 */ /* 0x180fe200010f0cd0 */
[----:B------:R-:W-:Y:S01]  /*66f0*/  IMAD.X R206, R206, 0x1, R208, P0 ;  /* 0x00000001cece7824 */ /* 0x000fe200000e06d0 */
[----:B------:R-:W-:Y:S02]  /*6700*/  LEA.HI.X R2, R2, R208, R3, 0x5, P1 ;  /* 0x000000d002027211 */ /* 0x000fe400008f2c03 */
[CC--:B------:R-:W-:Y:S01]  /*6710*/  LEA R218, P1, R201.reuse, R246.reuse, 0x1 ;  /* 0x000000f6c9da7211 */ /* 0x0c0fe200078208ff */
[----:B------:R1:W-:Y:S01]  /*6720*/  LDGSTS.E.BYPASS.LTC128B.128 [R250+0x8800], desc[UR14][R212.64] ;  /* 0x08800000d4fa7fae */ /* 0x0003e2000b981a0e */
[C---:B------:R-:W-:Y:S02]  /*6730*/  LEA R216, P0, R210.reuse, R246, 0x1 ;  /* 0x000000f6d2d87211 */ /* 0x040fe400078008ff */
[-C--:B------:R-:W-:Y:S01]  /*6740*/  LEA.HI.X R219, R201, R245.reuse, R206, 0x1, P1 ;  /* 0x000000f5c9db7211 */ /* 0x080fe200008f0cce */
[----:B------:R1:W-:Y:S01]  /*6750*/  LDGSTS.E.BYPASS.LTC128B.128 [R250+0xa800], desc[UR14][R212.64+0x80] ;  /* 0x0a800080d4fa7fae */ /* 0x0003e2000b981a0e */
[----:B------:R-:W-:Y:S03]  /*6760*/  LEA.HI.X R217, R210, R245, R2, 0x1, P0 ;  /* 0x000000f5d2d97211 */ /* 0x000fe600000f0c02 */
[----:B------:R1:W-:Y:S04]  /*6770*/  LDGSTS.E.BYPASS.LTC128B.128 [R250+0x9000], desc[UR14][R218.64] ;  /* 0x09000000dafa7fae */ /* 0x0003e8000b981a0e */
[----:B------:R1:W-:Y:S04]  /*6780*/  LDGSTS.E.BYPASS.LTC128B.128 [R250+0xb000], desc[UR14][R218.64+0x80] ;  /* 0x0b000080dafa7fae */ /* 0x0003e8000b981a0e */
[----:B------:R1:W-:Y:S04]  /*6790*/  LDGSTS.E.BYPASS.LTC128B.128 [R250+0x9800], desc[UR14][R216.64] ;  /* 0x09800000d8fa7fae */ /* 0x0003e8000b981a0e */
[----:B------:R1:W-:Y:S04]  /*67a0*/  LDGSTS.E.BYPASS.LTC128B.128 [R250+0xb800], desc[UR14][R216.64+0x80] ;  /* 0x0b800080d8fa7fae */ /* 0x0003e8000b981a0e */
[----:B------:R-:W0:Y:S01]  /*67b0*/  LDGDEPBAR ;  /* 0x00000000000079af */ /* 0x000e220000000000 */
[----:B------:R-:W-:Y:S05]  /*67c0*/  BRA `(.L_x_40) ;  /* 0x0000000c00a87947 */ /* 0x000fea0003800000 */
.L_x_39:
[----:B------:R-:W-:Y:S04]  /*67d0*/  DEPBAR.LE SB0, 0x0 ;  /* 0x000080000000791a */ /* 0x000fe80000000000 */
[----:B------:R-:W-:Y:S01]  /*67e0*/  BAR.SYNC.DEFER_BLOCKING 0x0 ;  /* 0x0000000000007b1d */ /* 0x000fe20000010000 */
[----:B------:R-:W-:Y:S01]  /*67f0*/  IMAD.MOV.U32 R6, RZ, RZ, R249 ;  /* 0x000000ffff067224 */ /* 0x000fe200078e00f9 */
[----:B---3--:R-:W-:Y:S01]  /*6800*/  IADD3 R4, P0, PT, R249, UR11, RZ ;  /* 0x0000000bf9047c10 */ /* 0x008fe2000ff1e0ff */
[----:B------:R-:W-:Y:S01]  /*6810*/  IMAD.MOV.U32 R7, RZ, RZ, R248 ;  /* 0x000000ffff077224 */ /* 0x000fe200078e00f8 */
[----:B------:R-:W-:Y:S02]  /*6820*/  UISETP.NE.AND UP0, UPT, UR16, -0x1, UPT ;  /* 0xffffffff1000788c */ /* 0x000fe4000bf05270 */
[----:B------:R-:W-:Y:S02]  /*6830*/  IADD3.X R5, PT, PT, R248, UR10, RZ, P0, !PT ;  /* 0x0000000af8057c10 */ /* 0x000fe400087fe4ff */
[----:B------:R-:W-:Y:S04]  /*6840*/  IADD3 R2, P0, PT, R4, UR24, RZ ;  /* 0x0000001804027c10 */ /* 0x000fe8000ff1e0ff */
[----:B------:R-:W-:Y:S02]  /*6850*/  IADD3.X R3, PT, PT, R5, UR19, RZ, P0, !PT ;  /* 0x0000001305037c10 */ /* 0x000fe400087fe4ff */
[----:B------:R-:W-:Y:S04]  /*6860*/  IADD3 R8, P0, PT, R2, UR24, RZ ;  /* 0x0000001802087c10 */ /* 0x000fe8000ff1e0ff */
[----:B------:R-:W-:Y:S01]  /*6870*/  IADD3.X R9, PT, PT, R3, UR19, RZ, P0, !PT ;  /* 0x0000001303097c10 */ /* 0x000fe200087fe4ff */
[----:B------:R-:W-:Y:S01]  /*6880*/  @!PT LDS RZ, [RZ] ;  /* 0x00000000fffff984 */ /* 0x000fe20000000800 */
[----:B------:R-:W-:Y:S01]  /*6890*/  @!PT LDS RZ, [RZ] ;  /* 0x00000000fffff984 */ /* 0x000fe20000000800 */
[----:B------:R-:W-:Y:S01]  /*68a0*/  @!PT LDS RZ, [RZ] ;  /* 0x00000000fffff984 */ /* 0x000fe20000000800 */
[----:B------:R-:W-:Y:S08]  /*68b0*/  LDGSTS.E.BYPASS.LTC128B.128 [R250+0xc000], desc[UR14][R6.64] ;  /* 0x0c00000006fa7fae */ /* 0x000ff0000b981a0e */
[----:B------:R-:W-:Y:S08]  /*68c0*/  LDGSTS.E.BYPASS.LTC128B.128 [R250+0xe000], desc[UR14][R6.64+0x80] ;  /* 0x0e00008006fa7fae */ /* 0x000ff0000b981a0e */
[----:B------:R-:W-:Y:S08]  /*68d0*/  LDGSTS.E.BYPASS.LTC128B.128 [R250+0xc800], desc[UR14][R4.64] ;  /* 0x0c80000004fa7fae */ /* 0x000ff0000b981a0e */
[----:B------:R2:W-:Y:S08]  /*68e0*/  LDGSTS.E.BYPASS.LTC128B.128 [R250+0xe800], desc[UR14][R4.64+0x80] ;  /* 0x0e80008004fa7fae */ /* 0x0005f0000b981a0e */
[----:B------:R-:W-:Y:S08]  /*68f0*/  LDGSTS.E.BYPASS.LTC128B.128 [R250+0xd000], desc[UR14][R2.64+0x80] ;  /* 0x0d00008002fa7fae */ /* 0x000ff0000b981a0e */
[----:B------:R-:W-:Y:S08]  /*6900*/  LDGSTS.E.BYPASS.LTC128B.128 [R250+0xf000], desc[UR14][R2.64+0x100] ;  /* 0x0f00010002fa7fae */ /* 0x000ff0000b981a0e */
[----:B------:R-:W-:Y:S08]  /*6910*/  LDGSTS.E.BYPASS.LTC128B.128 [R250+0xd800], desc[UR14][R8.64+0x100] ;  /* 0x0d80010008fa7fae */ /* 0x000ff0000b981a0e */
[----:B------:R3:W-:Y:S08]  /*6920*/  LDGSTS.E.BYPASS.LTC128B.128 [R250+0xf800], desc[UR14][R8.64+0x180] ;  /* 0x0f80018008fa7fae */ /* 0x0007f0000b981a0e */
[----:B------:R-:W-:Y:S08]  /*6930*/  LDSM.16.M88.4 R64, [R244] ;  /* 0x00000000f440783b */ /* 0x000ff00000000200 */
[----:B------:R-:W2:Y:S08]  /*6940*/  LDSM.16.M88.4 R16, [R242+UR5+0x8000] ;  /* 0x00800005f210783b */ /* 0x000eb00008000200 */
[----:B------:R-:W3:Y:S08]  /*6950*/  LDSM.16.M88.4 R60, [R244+0x2000] ;  /* 0x00200000f43c783b */ /* 0x000ef00000000200 */
[----:B------:R-:W4:Y:S08]  /*6960*/  LDSM.16.M88.4 R32, [R242+UR5+0x8800] ;  /* 0x00880005f220783b */ /* 0x000f300008000200 */
[----:B------:R-:W0:Y:S08]  /*6970*/  LDGDEPBAR ;  /* 0x00000000000079af */ /* 0x000e300000000000 */
[----:B-----5:R-:W5:Y:S08]  /*6980*/  LDSM.16.M88.4 R48, [R242+UR5+0x9000] ;  /* 0x00900005f230783b */ /* 0x020f700008000200 */
[----:B------:R-:W1:Y:S01]  /*6990*/  LDSM.16.M88.4 R204, [R242+UR5+0x9800] ;  /* 0x00980005f2cc783b */ /* 0x000e620008000200 */
[-C--:B--2---:R-:W-:Y:S07]  /*69a0*/  HMMA.16816.F32.BF16 R4, R64, R16.reuse, RZ ;  /* 0x000000104004723c */ /* 0x084fee00000418ff */
[----:B------:R-:W-:Y:S01]  /*69b0*/  LDSM.16.M88.4 R208, [R203] ;  /* 0x00000000cbd0783b */ /* 0x000fe20000000200 */
[C---:B---3--:R-:W-:Y:S07]  /*69c0*/  HMMA.16816.F32.BF16 R8, R60.reuse, R16, RZ ;  /* 0x000000103c08723c */ /* 0x048fee00000418ff */
[----:B------:R-:W2:Y:S01]  /*69d0*/  LDSM.16.M88.4 R212, [R202+0x8000] ;  /* 0x00800000cad4783b */ /* 0x000ea20000000200 */
[-C--:B------:R-:W-:Y:S07]  /*69e0*/  HMMA.16816.F32.BF16 R12, R60, R18.reuse, RZ ;  /* 0x000000123c0c723c */ /* 0x080fee00000418ff */
[----:B------:R-:W3:Y:S01]  /*69f0*/  LDSM.16.M88.4 R216, [R203+0x2000] ;  /* 0x00200000cbd8783b */ /* 0x000ee20000000200 */
[C---:B------:R-:W-:Y:S07]  /*6a00*/  HMMA.16816.F32.BF16 R16, R64.reuse, R18, RZ ;  /* 0x000000124010723c */ /* 0x040fee00000418ff */
[----:B------:R-:W3:Y:S01]  /*6a10*/  LDSM.16.M88.4 R220, [R202+0x8800] ;  /* 0x00880000cadc783b */ /* 0x000ee20000000200 */
[-C--:B----4-:R-:W-:Y:S07]  /*6a20*/  HMMA.16816.F32.BF16 R20, R64, R32.reuse, RZ ;  /* 0x000000204014723c */ /* 0x090fee00000418ff */
[----:B------:R-:W4:Y:S01]  /*6a30*/  LDSM.16.M88.4 R224, [R202+0x9000] ;  /* 0x00900000cae0783b */ /* 0x000f220000000200 */
[C---:B------:R-:W-:Y:S07]  /*6a40*/  HMMA.16816.F32.BF16 R24, R60.reuse, R32, RZ ;  /* 0x000000203c18723c */ /* 0x040fee00000418ff */
[----:B------:R-:W4:Y:S01]  /*6a50*/  LDSM.16.M88.4 R228, [R202+0x9800] ;  /* 0x00980000cae4783b */ /* 0x000f220000000200 */
[-C--:B------:R-:W-:Y:S07]  /*6a60*/  HMMA.16816.F32.BF16 R28, R60, R34.reuse, RZ ;  /* 0x000000223c1c723c */ /* 0x080fee00000418ff */
[----:B------:R-:W-:Y:S01]  /*6a70*/  LDSM.16.M88.4 R232, [R241+0x9000] ;  /* 0x00900000f1e8783b */ /* 0x000fe20000000200 */
[C---:B------:R-:W-:Y:S08]  /*6a80*/  HMMA.16816.F32.BF16 R32, R64.reuse, R34, RZ ;  /* 0x000000224020723c */ /* 0x040ff000000418ff */
[-C--:B-----5:R-:W-:Y:S08]  /*6a90*/  HMMA.16816.F32.BF16 R36, R64, R48.reuse, RZ ;  /* 0x000000304024723c */ /* 0x0a0ff000000418ff */
[C---:B------:R-:W-:Y:S08]  /*6aa0*/  HMMA.16816.F32.BF16 R40, R60.reuse, R48, RZ ;  /* 0x000000303c28723c */ /* 0x040ff000000418ff */
[-C--:B------:R-:W-:Y:S08]  /*6ab0*/  HMMA.16816.F32.BF16 R44, R60, R50.reuse, RZ ;  /* 0x000000323c2c723c */ /* 0x080ff000000418ff */
[C---:B------:R-:W-:Y:S08]  /*6ac0*/  HMMA.16816.F32.BF16 R48, R64.reuse, R50, RZ ;  /* 0x000000324030723c */ /* 0x040ff000000418ff */
[-C--:B-1----:R-:W-:Y:S08]  /*6ad0*/  HMMA.16816.F32.BF16 R52, R64, R204.reuse, RZ ;  /* 0x000000cc4034723c */ /* 0x082ff000000418ff */
[C---:B------:R-:W-:Y:S08]  /*6ae0*/  HMMA.16816.F32.BF16 R56, R60.reuse, R204, RZ ;  /* 0x000000cc3c38723c */ /* 0x040ff000000418ff */
[-C--:B------:R-:W-:Y:S08]  /*6af0*/  HMMA.16816.F32.BF16 R60, R60, R206.reuse, RZ ;  /* 0x000000ce3c3c723c */ /* 0x080ff000000418ff */
[----:B------:R-:W-:Y:S01]  /*6b00*/  HMMA.16816.F32.BF16 R64, R64, R206, RZ ;  /* 0x000000ce4040723c */ /* 0x000fe200000418ff */
[----:B------:R-:W-:Y:S07]  /*6b10*/  LDSM.16.M88.4 R204, [R243] ;  /* 0x00000000f3cc783b */ /* 0x000fee0000000200 */
[-C--:B--2---:R-:W-:Y:S08]  /*6b20*/  HMMA.16816.F32.BF16 R4, R208, R212.reuse, R4 ;  /* 0x000000d4d004723c */ /* 0x084ff00000041804 */
[C---:B---3--:R-:W-:Y:S08]  /*6b30*/  HMMA.16816.F32.BF16 R8, R216.reuse, R212, R8 ;  /* 0x000000d4d808723c */ /* 0x048ff00000041808 */
[-C--:B------:R-:W-:Y:S08]  /*6b40*/  HMMA.16816.F32.BF16 R12, R216, R214.reuse, R12 ;  /* 0x000000d6d80c723c */ /* 0x080ff0000004180c */
[C---:B------:R-:W-:Y:S01]  /*6b50*/  HMMA.16816.F32.BF16 R16, R208.reuse, R214, R16 ;  /* 0x000000d6d010723c */ /* 0x040fe20000041810 */
[----:B------:R-:W1:Y:S07]  /*6b60*/  LDSM.16.M88.4 R212, [R241+0x8000] ;  /* 0x00800000f1d4783b */ /* 0x000e6e0000000200 */
[-C--:B------:R-:W-:Y:S08]  /*6b70*/  HMMA.16816.F32.BF16 R20, R208, R220.reuse, R20 ;  /* 0x000000dcd014723c */ /* 0x080ff00000041814 */
[C---:B------:R-:W-:Y:S08]  /*6b80*/  HMMA.16816.F32.BF16 R24, R216.reuse, R220, R24 ;  /* 0x000000dcd818723c */ /* 0x040ff00000041818 */
[-C--:B------:R-:W-:Y:S08]  /*6b90*/  HMMA.16816.F32.BF16 R28, R216, R222.reuse, R28 ;  /* 0x000000ded81c723c */ /* 0x080ff0000004181c */
[C---:B------:R-:W-:Y:S01]  /*6ba0*/  HMMA.16816.F32.BF16 R32, R208.reuse, R222, R32 ;  /* 0x000000ded020723c */ /* 0x040fe20000041820 */
[----:B------:R-:W2:Y:S07]  /*6bb0*/  LDSM.16.M88.4 R220, [R243+0x2000] ;  /* 0x00200000f3dc783b */ /* 0x000eae0000000200 */
[-C--:B----4-:R-:W-:Y:S08]  /*6bc0*/  HMMA.16816.F32.BF16 R36, R208, R224.reuse, R36 ;  /* 0x000000e0d024723c */ /* 0x090ff00000041824 */
[C---:B------:R-:W-:Y:S08]  /*6bd0*/  HMMA.16816.F32.BF16 R40, R216.reuse, R224, R40 ;  /* 0x000000e0d828723c */ /* 0x040ff00000041828 */
[-C--:B------:R-:W-:Y:S08]  /*6be0*/  HMMA.16816.F32.BF16 R44, R216, R226.reuse, R44 ;  /* 0x000000e2d82c723c */ /* 0x080ff0000004182c */
[C---:B------:R-:W-:Y:S01]  /*6bf0*/  HMMA.16816.F32.BF16 R48, R208.reuse, R226, R48 ;  /* 0x000000e2d030723c */ /* 0x040fe20000041830 */
[----:B------:R-:W3:Y:S07]  /*6c00*/  LDSM.16.M88.4 R224, [R241+0x8800] ;  /* 0x00880000f1e0783b */ /* 0x000eee0000000200 */
[-C--:B------:R-:W-:Y:S08]  /*6c10*/  HMMA.16816.F32.BF16 R52, R208, R228.reuse, R52 ;  /* 0x000000e4d034723c */ /* 0x080ff00000041834 */
[C---:B------:R-:W-:Y:S08]  /*6c20*/  HMMA.16816.F32.BF16 R56, R216.reuse, R228, R56 ;  /* 0x000000e4d838723c */ /* 0x040ff00000041838 */
[-C--:B------:R-:W-:Y:S01]  /*6c30*/  HMMA.16816.F32.BF16 R60, R216, R230.reuse, R60 ;  /* 0x000000e6d83c723c */ /* 0x080fe2000004183c */
[----:B------:R-:W4:Y:S07]  /*6c40*/  LDSM.16.M88.4 R216, [R241+0x9800] ;  /* 0x00980000f1d8783b */ /* 0x000f2e0000000200 */
[----:B------:R-:W-:Y:S01]  /*6c50*/  HMMA.16816.F32.BF16 R64, R208, R230, R64 ;  /* 0x000000e6d040723c */ /* 0x000fe20000041840 */
[----:B------:R-:W-:Y:S07]  /*6c60*/  LDSM.16.M88.4 R208, [R236] ;  /* 0x00000000ecd0783b */ /* 0x000fee0000000200 */
[-C--:B-1----:R-:W-:Y:S01]  /*6c70*/  HMMA.16816.F32.BF16 R4, R204, R212.reuse, R4 ;  /* 0x000000d4cc04723c */ /* 0x082fe20000041804 */
[----:B------:R-:W-:Y:S07]  /*6c80*/  LDSM.16.M88.4 R228, [R237+0x8800] ;  /* 0x00880000ede4783b */ /* 0x000fee0000000200 */
[C---:B--2---:R-:W-:Y:S08]  /*6c90*/  HMMA.16816.F32.BF16 R8, R220.reuse, R212, R8 ;  /* 0x000000d4dc08723c */ /* 0x044ff00000041808 */
[-C--:B------:R-:W-:Y:S08]  /*6ca0*/  HMMA.16816.F32.BF16 R12, R220, R214.reuse, R12 ;  /* 0x000000d6dc0c723c */ /* 0x080ff0000004180c */
[C---:B------:R-:W-:Y:S01]  /*6cb0*/  HMMA.16816.F32.BF16 R16, R204.reuse, R214, R16 ;  /* 0x000000d6cc10723c */ /* 0x040fe20000041810 */
[----:B------:R-:W1:Y:S07]  /*6cc0*/  LDSM.16.M88.4 R212, [R237+0x8000] ;  /* 0x00800000edd4783b */ /* 0x000e6e0000000200 */
[-C--:B---3--:R-:W-:Y:S08]  /*6cd0*/  HMMA.16816.F32.BF16 R20, R204, R224.reuse, R20 ;  /* 0x000000e0cc14723c */ /* 0x088ff00000041814 */
[C---:B------:R-:W-:Y:S08]  /*6ce0*/  HMMA.16816.F32.BF16 R24, R220.reuse, R224, R24 ;  /* 0x000000e0dc18723c */ /* 0x040ff00000041818 */
[-C--:B------:R-:W-:Y:S08]  /*6cf0*/  HMMA.16816.F32.BF16 R28, R220, R226.reuse, R28 ;  /* 0x000000e2dc1c723c */ /* 0x080ff0000004181c */
[C---:B------:R-:W-:Y:S01]  /*6d00*/  HMMA.16816.F32.BF16 R32, R204.reuse, R226, R32 ;  /* 0x000000e2cc20723c */ /* 0x040fe20000041820 */
[----:B------:R-:W2:Y:S07]  /*6d10*/  LDSM.16.M88.4 R224, [R236+0x2000] ;  /* 0x00200000ece0783b */ /* 0x000eae0000000200 */
[-C--:B------:R-:W-:Y:S08]  /*6d20*/  HMMA.16816.F32.BF16 R36, R204, R232.reuse, R36 ;  /* 0x000000e8cc24723c */ /* 0x080ff00000041824 */
[C---:B------:R-:W-:Y:S08]  /*6d30*/  HMMA.16816.F32.BF16 R40, R220.reuse, R232, R40 ;  /* 0x000000e8dc28723c */ /* 0x040ff00000041828 */
[-C--:B------:R-:W-:Y:S08]  /*6d40*/  HMMA.16816.F32.BF16 R44, R220, R234.reuse, R44 ;  /* 0x000000eadc2c723c */ /* 0x080ff0000004182c */
[C---:B------:R-:W-:Y:S01]  /*6d50*/  HMMA.16816.F32.BF16 R48, R204.reuse, R234, R48 ;  /* 0x000000eacc30723c */ /* 0x040fe20000041830 */
[----:B------:R-:W3:Y:S07]  /*6d60*/  LDSM.16.M88.4 R232, [R237+0x9000] ;  /* 0x00900000ede8783b */ /* 0x000eee0000000200 */
[-C--:B----4-:R-:W-:Y:S08]  /*6d70*/  HMMA.16816.F32.BF16 R52, R204, R216.reuse, R52 ;  /* 0x000000d8cc34723c */ /* 0x090ff00000041834 */
[C---:B------:R-:W-:Y:S08]  /*6d80*/  HMMA.16816.F32.BF16 R56, R220.reuse, R216, R56 ;  /* 0x000000d8dc38723c */ /* 0x040ff00000041838 */
[-C--:B------:R-:W-:Y:S01]  /*6d90*/  HMMA.16816.F32.BF16 R60, R220, R218.reuse, R60 ;  /* 0x000000dadc3c723c */ /* 0x080fe2000004183c */
[----:B------:R-:W4:Y:S07]  /*6da0*/  LDSM.16.M88.4 R220, [R237+0x9800] ;  /* 0x00980000eddc783b */ /* 0x000f2e0000000200 */
[----:B------:R-:W-:Y:S01]  /*6db0*/  HMMA.16816.F32.BF16 R64, R204, R218, R64 ;  /* 0x000000dacc40723c */ /* 0x000fe20000041840 */
[----:B------:R-:W-:Y:S07]  /*6dc0*/  LDSM.16.M88.4 R204, [R244+0x4000] ;  /* 0x00400000f4cc783b */ /* 0x000fee0000000200 */
[-C--:B-1----:R-:W-:Y:S01]  /*6dd0*/  HMMA.16816.F32.BF16 R4, R208, R212.reuse, R4 ;  /* 0x000000d4d004723c */ /* 0x082fe20000041804 */
[----:B------:R-:W-:Y:S07]  /*6de0*/  LDSM.16.M88.4 R216, [R244+0x6000] ;  /* 0x00600000f4d8783b */ /* 0x000fee0000000200 */
[C---:B--2---:R-:W-:Y:S08]  /*6df0*/  HMMA.16816.F32.BF16 R8, R224.reuse, R212, R8 ;  /* 0x000000d4e008723c */ /* 0x044ff00000041808 */
[-C--:B------:R-:W-:Y:S08]  /*6e00*/  HMMA.16816.F32.BF16 R12, R224, R214.reuse, R12 ;  /* 0x000000d6e00c723c */ /* 0x080ff0000004180c */
[C---:B------:R-:W-:Y:S01]  /*6e10*/  HMMA.16816.F32.BF16 R16, R208.reuse, R214, R16 ;  /* 0x000000d6d010723c */ /* 0x040fe20000041810 */
[----:B------:R-:W1:Y:S07]  /*6e20*/  LDSM.16.M88.4 R212, [R242+UR5+0xa000] ;  /* 0x00a00005f2d4783b */ /* 0x000e6e0008000200 */
[-C--:B------:R-:W-:Y:S08]  /*6e30*/  HMMA.16816.F32.BF16 R20, R208, R228.reuse, R20 ;  /* 0x000000e4d014723c */ /* 0x080ff00000041814 */
[C---:B------:R-:W-:Y:S08]  /*6e40*/  HMMA.16816.F32.BF16 R24, R224.reuse, R228, R24 ;  /* 0x000000e4e018723c */ /* 0x040ff00000041818 */
[-C--:B------:R-:W-:Y:S08]  /*6e50*/  HMMA.16816.F32.BF16 R28, R224, R230.reuse, R28 ;  /* 0x000000e6e01c723c */ /* 0x080ff0000004181c */
[C---:B------:R-:W-:Y:S01]  /*6e60*/  HMMA.16816.F32.BF16 R32, R208.reuse, R230, R32 ;  /* 0x000000e6d020723c */ /* 0x040fe20000041820 */
[----:B------:R-:W2:Y:S07]  /*6e70*/  LDSM.16.M88.4 R228, [R242+UR5+0xa800] ;  /* 0x00a80005f2e4783b */ /* 0x000eae0008000200 */
[-C--:B---3--:R-:W-:Y:S08]  /*6e80*/  HMMA.16816.F32.BF16 R36, R208, R232.reuse, R36 ;  /* 0x000000e8d024723c */ /* 0x088ff00000041824 */
[C---:B------:R-:W-:Y:S08]  /*6e90*/  HMMA.16816.F32.BF16 R40, R224.reuse, R232, R40 ;  /* 0x000000e8e028723c */ /* 0x040ff00000041828 */
[-C--:B------:R-:W-:Y:S08]  /*6ea0*/  HMMA.16816.F32.BF16 R44, R224, R234.reuse, R44 ;  /* 0x000000eae02c723c */ /* 0x080ff0000004182c */
[C---:B------:R-:W-:Y:S01]  /*6eb0*/  HMMA.16816.F32.BF16 R48, R208.reuse, R234, R48 ;  /* 0x000000ead030723c */ /* 0x040fe20000041830 */
[----:B------:R-:W3:Y:S07]  /*6ec0*/  LDSM.16.M88.4 R232, [R242+UR5+0xb000] ;  /* 0x00b00005f2e8783b */ /* 0x000eee0008000200 */
[-C--:B----4-:R-:W-:Y:S08]  /*6ed0*/  HMMA.16816.F32.BF16 R52, R208, R220.reuse, R52 ;  /* 0x000000dcd034723c */ /* 0x090ff00000041834 */
[C---:B------:R-:W-:Y:S08]  /*6ee0*/  HMMA.16816.F32.BF16 R56, R224.reuse, R220, R56 ;  /* 0x000000dce038723c */ /* 0x040ff00000041838 */
[-C--:B------:R-:W-:Y:S01]  /*6ef0*/  HMMA.16816.F32.BF16 R60, R224, R222.reuse, R60 ;  /* 0x000000dee03c723c */ /* 0x080fe2000004183c */
[----:B------:R-:W4:Y:S07]  /*6f00*/  LDSM.16.M88.4 R224, [R242+UR5+0xb800] ;  /* 0x00b80005f2e0783b */ /* 0x000f2e0008000200 */
[----:B------:R-:W-:Y:S01]  /*6f10*/  HMMA.16816.F32.BF16 R64, R208, R222, R64 ;  /* 0x000000ded040723c */ /* 0x000fe20000041840 */
[----:B------:R-:W-:Y:S07]  /*6f20*/  LDSM.16.M88.4 R208, [R203+0x4000] ;  /* 0x00400000cbd0783b */ /* 0x000fee0000000200 */
[-C--:B-1----:R-:W-:Y:S01]  /*6f30*/  HMMA.16816.F32.BF16 R4, R204, R212.reuse, R4 ;  /* 0x000000d4cc04723c */ /* 0x082fe20000041804 */
[----:B------:R-:W-:Y:S07]  /*6f40*/  LDSM.16.M88.4 R220, [R203+0x6000] ;  /* 0x00600000cbdc783b */ /* 0x000fee0000000200 */
[C---:B------:R-:W-:Y:S08]  /*6f50*/  HMMA.16816.F32.BF16 R8, R216.reuse, R212, R8 ;  /* 0x000000d4d808723c */ /* 0x040ff00000041808 */
[-C--:B------:R-:W-:Y:S08]  /*6f60*/  HMMA.16816.F32.BF16 R12, R216, R214.reuse, R12 ;  /* 0x000000d6d80c723c */ /* 0x080ff0000004180c */
[C---:B------:R-:W-:Y:S01]  /*6f70*/  HMMA.16816.F32.BF16 R16, R204.reuse, R214, R16 ;  /* 0x000000d6cc10723c */ /* 0x040fe20000041810 */
[----:B------:R-:W1:Y:S07]  /*6f80*/  LDSM.16.M88.4 R212, [R202+0xa000] ;  /* 0x00a00000cad4783b */ /* 0x000e6e0000000200 */
[-C--:B--2---:R-:W-:Y:S08]  /*6f90*/  HMMA.16816.F32.BF16 R20, R204, R228.reuse, R20 ;  /* 0x000000e4cc14723c */ /* 0x084ff00000041814 */
[C---:B------:R-:W-:Y:S08]  /*6fa0*/  HMMA.16816.F32.BF16 R24, R216.reuse, R228, R24 ;  /* 0x000000e4d818723c */ /* 0x040ff00000041818 */
[-C--:B------:R-:W-:Y:S08]  /*6fb0*/  HMMA.16816.F32.BF16 R28, R216, R230.reuse, R28 ;  /* 0x000000e6d81c723c */ /* 0x080ff0000004181c */
[C---:B------:R-:W-:Y:S01]  /*6fc0*/  HMMA.16816.F32.BF16 R32, R204.reuse, R230, R32 ;  /* 0x000000e6cc20723c */ /* 0x040fe20000041820 */
[----:B------:R-:W2:Y:S07]  /*6fd0*/  LDSM.16.M88.4 R228, [R202+0xa800] ;  /* 0x00a80000cae4783b */ /* 0x000eae0000000200 */
[-C--:B---3--:R-:W-:Y:S08]  /*6fe0*/  HMMA.16816.F32.BF16 R36, R204, R232.reuse, R36 ;  /* 0x000000e8cc24723c */ /* 0x088ff00000041824 */
        /* <DEDUP_REMOVED lines=51> */
[----:B------:R-:W4:Y:S01]  /*7320*/  LDSM.16.M88.4 R224, [R237+0xb800] ;  /* 0x00b80000ede0783b */ /* 0x000f220000000200 */
[----:B------:R-:W-:Y:S06]  /*7330*/  DEPBAR.LE SB0, 0x0 ;  /* 0x000080000000791a */ /* 0x000fec0000000000 */
[----:B------:R-:W-:Y:S01]  /*7340*/  HMMA.16816.F32.BF16 R64, R204, R222, R64 ;  /* 0x000000decc40723c */ /* 0x000fe20000041840 */
[----:B------:R-:W-:Y:S07]  /*7350*/  BAR.SYNC.DEFER_BLOCKING 0x0 ;  /* 0x0000000000007b1d */ /* 0x000fee0000010000 */
[-C--:B-1----:R-:W-:Y:S08]  /*7360*/  HMMA.16816.F32.BF16 R4, R208, R212.reuse, R4 ;  /* 0x000000d4d004723c */ /* 0x082ff00000041804 */
[C---:B------:R-:W-:Y:S08]  /*7370*/  HMMA.16816.F32.BF16 R8, R216.reuse, R212, R8 ;  /* 0x000000d4d808723c */ /* 0x040ff00000041808 */
[-C--:B------:R-:W-:Y:S03]  /*7380*/  HMMA.16816.F32.BF16 R12, R216, R214.reuse, R12 ;  /* 0x000000d6d80c723c */ /* 0x080fe6000004180c */
[----:B------:R-:W-:Y:S02]  /*7390*/  FMNMX3.FTZ R205, R197, R4, R5, !PT ;  /* 0x00000004c5cd7276 */ /* 0x000fe40007810005 */
[----:B------:R-:W-:Y:S03]  /*73a0*/  FMNMX3.FTZ R204, R198, R6, R7, !PT ;  /* 0x00000006c6cc7276 */ /* 0x000fe60007810007 */
[C---:B------:R-:W-:Y:S04]  /*73b0*/  HMMA.16816.F32.BF16 R16, R208.reuse, R214, R16 ;  /* 0x000000d6d010723c */ /* 0x040fe80000041810 */
[----:B------:R-:W-:Y:S02]  /*73c0*/  FMNMX3.FTZ R196, R199, R8, R9, !PT ;  /* 0x00000008c7c47276 */ /* 0x000fe40007810009 */
[----:B------:R-:W-:Y:S02]  /*73d0*/  FMNMX3.FTZ R0, R200, R10, R11, !PT ;  /* 0x0000000ac8007276 */ /* 0x000fe4000781000b */
[-C--:B--2---:R-:W-:Y:S03]  /*73e0*/  HMMA.16816.F32.BF16 R20, R208, R228.reuse, R20 ;  /* 0x000000e4d014723c */ /* 0x084fe60000041814 */
[----:B------:R-:W-:Y:S02]  /*73f0*/  FMNMX3.FTZ R196, R196, R12, R13, !PT ;  /* 0x0000000cc4c47276 */ /* 0x000fe4000781000d */
[----:B------:R-:W-:Y:S03]  /*7400*/  FMNMX3.FTZ R0, R0, R14, R15, !PT ;  /* 0x0000000e00007276 */ /* 0x000fe6000781000f */
[C---:B------:R-:W-:Y:S04]  /*7410*/  HMMA.16816.F32.BF16 R24, R216.reuse, R228, R24 ;  /* 0x000000e4d818723c */ /* 0x040fe80000041818 */
[----:B------:R-:W-:Y:S02]  /*7420*/  FMNMX3.FTZ R205, R205, R16, R17, !PT ;  /* 0x00000010cdcd7276 */ /* 0x000fe40007810011 */
[----:B------:R-:W-:Y:S02]  /*7430*/  FMNMX3.FTZ R204, R204, R18, R19, !PT ;  /* 0x00000012cccc7276 */ /* 0x000fe40007810013 */
[-C--:B------:R-:W-:Y:S03]  /*7440*/  HMMA.16816.F32.BF16 R28, R216, R230.reuse, R28 ;  /* 0x000000e6d81c723c */ /* 0x080fe6000004181c */
[----:B------:R-:W-:Y:S02]  /*7450*/  FMNMX3.FTZ R205, R205, R20, R21, !PT ;  /* 0x00000014cdcd7276 */ /* 0x000fe40007810015 */
[----:B------:R-:W-:Y:S03]  /*7460*/  FMNMX3.FTZ R204, R204, R22, R23, !PT ;  /* 0x00000016cccc7276 */ /* 0x000fe60007810017 */
[C---:B------:R-:W-:Y:S04]  /*7470*/  HMMA.16816.F32.BF16 R32, R208.reuse, R230, R32 ;  /* 0x000000e6d020723c */ /* 0x040fe80000041820 */
[----:B------:R-:W-:Y:S02]  /*7480*/  FMNMX3.FTZ R196, R196, R24, R25, !PT ;  /* 0x00000018c4c47276 */ /* 0x000fe40007810019 */
[----:B------:R-:W-:Y:S02]  /*7490*/  FMNMX3.FTZ R0, R0, R26, R27, !PT ;  /* 0x0000001a00007276 */ /* 0x000fe4000781001b */
[-C--:B---3--:R-:W-:Y:S03]  /*74a0*/  HMMA.16816.F32.BF16 R36, R208, R232.reuse, R36 ;  /* 0x000000e8d024723c */ /* 0x088fe60000041824 */
        /* <DEDUP_REMOVED lines=11> */
[-C--:B----4-:R-:W-:Y:S03]  /*7560*/  HMMA.16816.F32.BF16 R52, R208, R224.reuse, R52 ;  /* 0x000000e0d034723c */ /* 0x090fe60000041834 */
        /* <DEDUP_REMOVED lines=8> */
[----:B------:R-:W-:Y:S04]  /*75f0*/  HMMA.16816.F32.BF16 R64, R208, R226, R64 ;  /* 0x000000e2d040723c */ /* 0x000fe80000041840 */
[----:B------:R-:W-:Y:S02]  /*7600*/  FMNMX3.FTZ R196, R196, R56, R57, !PT ;  /* 0x00000038c4c47276 */ /* 0x000fe40007810039 */
[----:B------:R-:W-:Y:S05]  /*7610*/  FMNMX3.FTZ R0, R0, R58, R59, !PT ;  /* 0x0000003a00007276 */ /* 0x000fea000781003b */
[----:B------:R-:W-:Y:S02]  /*7620*/  FMNMX3.FTZ R196, R196, R60, R61, !PT ;  /* 0x0000003cc4c47276 */ /* 0x000fe4000781003d */
[----:B------:R-:W-:Y:S06]  /*7630*/  FMNMX3.FTZ R0, R0, R62, R63, !PT ;  /* 0x0000003e00007276 */ /* 0x000fec000781003f */
[----:B------:R-:W-:Y:S02]  /*7640*/  FMNMX3.FTZ R205, R205, R64, R65, !PT ;  /* 0x00000040cdcd7276 */ /* 0x000fe40007810041 */
[----:B------:R-:W-:Y:S01]  /*7650*/  FMNMX3.FTZ R204, R204, R66, R67, !PT ;  /* 0x00000042cccc7276 */ /* 0x000fe20007810043 */
[----:B------:R-:W-:Y:S06]  /*7660*/  BRA.U.ANY UP0, `(.L_x_41) ;  /* 0xffffffed00d87547 */ /* 0x000fec000b93ffff */
.L_x_40:
[----:B------:R-:W2:Y:S01]  /*7670*/  SHFL.BFLY PT, R206, R205, 0x2, 0x1f ;  /* 0x0c401f00cdce7f89 */ /* 0x000ea200000e0000 */
[----:B------:R-:W-:Y:S01]  /*7680*/  LOP3.LUT P2, RZ, R247, 0x4, RZ, 0xc0, !PT ;  /* 0x00000004f7ff7812 */ /* 0x000fe2000784c0ff */
[----:B------:R-:W-:Y:S06]  /*7690*/  UIADD3 UR6, UPT, UPT, UR16, 0x1, URZ ;  /* 0x0000000110067890 */ /* 0x000fec000fffe0ff */
[----:B------:R-:W3:Y:S01]  /*76a0*/  SHFL.BFLY PT, R3, R204, 0x2, 0x1f ;  /* 0x0c401f00cc037f89 */ /* 0x000ee200000e0000 */
[----:B------:R-:W-:Y:S02]  /*76b0*/  UIADD3 UR16, UPT, UPT, UR16, -0x1, URZ ;  /* 0xffffffff10107890 */ /* 0x000fe4000fffe0ff */
[----:B------:R-:W-:Y:S05]  /*76c0*/  UISETP.GT.AND UP0, UPT, UR6, URZ, UPT ;  /* 0x000000ff0600728c */ /* 0x000fea000bf04270 */
[----:B------:R-:W4:Y:S08]  /*76d0*/  SHFL.BFLY PT, R2, R196, 0x2, 0x1f ;  /* 0x0c401f00c4027f89 */ /* 0x000f3000000e0000 */
[----:B------:R-:W1:Y:S08]  /*76e0*/  SHFL.BFLY PT, R201, R0, 0x2, 0x1f ;  /* 0x0c401f0000c97f89 */ /* 0x000e7000000e0000 */
[----:B------:R-:W-:Y:S08]  /*76f0*/  LDSM.16.MT88.4 R208, [R238+0xc000] ;  /* 0x00c00000eed0783b */ /* 0x000ff00000004200 */
[----:B------:R-:W-:Y:S01]  /*7700*/  STL [R1+0x10], R202 ;  /* 0x000010ca01007387 */ /* 0x000fe20000100800 */
[----:B--2---:R-:W-:Y:S02]  /*7710*/  FMNMX.FTZ R205, R205, R206, !PT ;  /* 0x000000cecdcd7209 */ /* 0x004fe40007810000 */
[----:B---3--:R-:W-:Y:S02]  /*7720*/  FMNMX.FTZ R3, R204, R3, !PT ;  /* 0x00000003cc037209 */ /* 0x008fe40007810000 */
[----:B----4-:R-:W-:Y:S03]  /*7730*/  FMNMX.FTZ R2, R196, R2, !PT ;  /* 0x00000002c4027209 */ /* 0x010fe60007810000 */
[----:B------:R-:W2:Y:S01]  /*7740*/  SHFL.BFLY PT, R206, R3, 0x1, 0x1f ;  /* 0x0c201f0003ce7f89 */ /* 0x000ea200000e0000 */
[----:B-1----:R-:W-:Y:S07]  /*7750*/  FMNMX.FTZ R201, R0, R201, !PT ;  /* 0x000000c900c97209 */ /* 0x002fee0007810000 */
[----:B------:R-:W1:Y:S08]  /*7760*/  SHFL.BFLY PT, R196, R205, 0x1, 0x1f ;  /* 0x0c201f00cdc47f89 */ /* 0x000e7000000e0000 */
[----:B------:R-:W3:Y:S08]  /*7770*/  SHFL.BFLY PT, R204, R2, 0x1, 0x1f ;  /* 0x0c201f0002cc7f89 */ /* 0x000ef000000e0000 */
[----:B------:R-:W4:Y:S01]  /*7780*/  SHFL.BFLY PT, R0, R201, 0x1, 0x1f ;  /* 0x0c201f00c9007f89 */ /* 0x000f2200000e0000 */
[----:B--2---:R-:W-:Y:S02]  /*7790*/  FMNMX.FTZ R3, R3, R206, !PT ;  /* 0x000000ce03037209 */ /* 0x004fe40007810000 */
[----:B-1----:R-:W-:Y:S03]  /*77a0*/  FMNMX.FTZ R196, R205, R196, !PT ;  /* 0x000000c4cdc47209 */ /* 0x002fe60007810000 */
[C---:B------:R-:W-:Y:S01]  /*77b0*/  FMUL.FTZ R230, R3.reuse, UR4 ;  /* 0x0000000403e67c20 */ /* 0x040fe20008410000 */
[----:B------:R-:W-:Y:S02]  /*77c0*/  FSETP.NEU.FTZ.AND P0, PT, R3, -INF , PT ;  /* 0xff8000000300780b */ /* 0x000fe40003f1d000 */
[----:B---3--:R-:W-:Y:S01]  /*77d0*/  FMNMX.FTZ R2, R2, R204, !PT ;  /* 0x000000cc02027209 */ /* 0x008fe20007810000 */
[C---:B------:R-:W-:Y:S01]  /*77e0*/  FMUL.FTZ R232, R196.reuse, UR4 ;  /* 0x00000004c4e87c20 */ /* 0x040fe20008410000 */
[----:B------:R-:W1:Y:S01]  /*77f0*/  LDSM.16.MT88.4 R204, [R239+0xc000] ;  /* 0x00c00000efcc783b */ /* 0x000e620000004200 */
[C---:B------:R-:W-:Y:S01]  /*7800*/  FSETP.NEU.FTZ.AND P1, PT, R196.reuse, -INF , PT ;  /* 0xff800000c400780b */ /* 0x040fe20003f3d000 */
[----:B------:R-:W-:Y:S01]  /*7810*/  FADD.FTZ R197, -R196, R197 ;  /* 0x000000c5c4c57221 */ /* 0x000fe20000010100 */
[----:B----4-:R-:W-:Y:S01]  /*7820*/  FMNMX.FTZ R0, R201, R0, !PT ;  /* 0x00000000c9007209 */ /* 0x010fe20007810000 */
[----:B------:R-:W-:Y:S01]  /*7830*/  FADD.FTZ R201, -R3, R198 ;  /* 0x000000c603c97221 */ /* 0x000fe20000010100 */
[----:B------:R-:W-:Y:S01]  /*7840*/  FSEL R232, R232, RZ, P1 ;  /* 0x000000ffe8e87208 */ /* 0x000fe20000800000 */
[----:B------:R-:W-:Y:S01]  /*7850*/  FMUL.FTZ R229, R2, UR4 ;  /* 0x0000000402e57c20 */ /* 0x000fe20008410000 */
[----:B------:R-:W-:Y:S01]  /*7860*/  FSEL R230, R230, RZ, P0 ;  /* 0x000000ffe6e67208 */ /* 0x000fe20000000000 */
[----:B------:R-:W-:Y:S01]  /*7870*/  FMUL.FTZ R228, R0, UR4 ;  /* 0x0000000400e47c20 */ /* 0x000fe20008410000 */
[C---:B------:R-:W-:Y:S01]  /*7880*/  FADD.FTZ R198, -R2.reuse, R199 ;  /* 0x000000c702c67221 */ /* 0x040fe20000010100 */
[----:B------:R-:W-:Y:S01]  /*7890*/  FMUL.FTZ R199, R197, UR4 ;  /* 0x00000004c5c77c20 */ /* 0x000fe20008410000 */
[----:B------:R-:W-:Y:S01]  /*78a0*/  FSETP.NEU.FTZ.AND P1, PT, R2, -INF , PT ;  /* 0xff8000000200780b */ /* 0x000fe20003f3d000 */
[--C-:B------:R-:W-:Y:S01]  /*78b0*/  FFMA.FTZ R212, R16, UR4, -R232.reuse ;  /* 0x0000000410d47c23 */ /* 0x100fe200080108e8 */
[----:B------:R-:W-:Y:S01]  /*78c0*/  FSETP.NEU.FTZ.AND P0, PT, R0, -INF , PT ;  /* 0xff8000000000780b */ /* 0x000fe20003f1d000 */
[----:B------:R-:W-:Y:S01]  /*78d0*/  FFMA.FTZ R213, R17, UR4, -R232 ;  /* 0x0000000411d57c23 */ /* 0x000fe200080108e8 */
[--C-:B------:R-:W-:Y:S01]  /*78e0*/  FFMA.FTZ R214, R18, UR4, -R230.reuse ;  /* 0x0000000412d67c23 */ /* 0x100fe200080108e6 */
[----:B------:R-:W-:Y:S01]  /*78f0*/  FFMA.FTZ R215, R19, UR4, -R230 ;  /* 0x0000000413d77c23 */ /* 0x000fe200080108e6 */
[--C-:B------:R-:W-:Y:S01]  /*7900*/  FFMA.FTZ R227, R4, UR4, -R232.reuse ;  /* 0x0000000404e37c23 */ /* 0x100fe200080108e8 */
[----:B------:R-:W-:Y:S01]  /*7910*/  FFMA.FTZ R223, R5, UR4, -R232 ;  /* 0x0000000405df7c23 */ /* 0x000fe200080108e8 */
[--C-:B------:R-:W-:Y:S01]  /*7920*/  FFMA.FTZ R226, R6, UR4, -R230.reuse ;  /* 0x0000000406e27c23 */ /* 0x100fe200080108e6 */
[----:B------:R-:W-:Y:S01]  /*7930*/  FFMA.FTZ R221, R7, UR4, -R230 ;  /* 0x0000000407dd7c23 */ /* 0x000fe200080108e6 */
[----:B------:R-:W-:Y:S01]  /*7940*/  FMUL.FTZ R201, R201, UR4 ;  /* 0x00000004c9c97c20 */ /* 0x000fe20008410000 */
[----:B------:R-:W-:Y:S01]  /*7950*/  FADD.FTZ R197, -R0, R200 ;  /* 0x000000c800c57221 */ /* 0x000fe20000010100 */
[----:B------:R-:W-:Y:S01]  /*7960*/  FSEL R229, R229, RZ, P1 ;  /* 0x000000ffe5e57208 */ /* 0x000fe20000800000 */
[----:B------:R-:W2:Y:S01]  /*7970*/  MUFU.EX2 R200, R199 ;  /* 0x000000c700c87308 */ /* 0x000ea20000000800 */
[----:B------:R-:W-:Y:S01]  /*7980*/  FSEL R228, R228, RZ, P0 ;  /* 0x000000ffe4e47208 */ /* 0x000fe20000000000 */
[----:B------:R-:W-:Y:S01]  /*7990*/  FMUL.FTZ R198, R198, UR4 ;  /* 0x00000004c6c67c20 */ /* 0x000fe20008410000 */
[----:B------:R-:W-:Y:S07]  /*79a0*/  FMUL.FTZ R197, R197, UR4 ;  /* 0x00000004c5c57c20 */ /* 0x000fee0008410000 */
[----:B------:R-:W3:Y:S01]  /*79b0*/  MUFU.EX2 R199, R201 ;  /* 0x000000c900c77308 */ /* 0x000ee20000000800 */
[--C-:B------:R-:W-:Y:S01]  /*79c0*/  FFMA.FTZ R217, R12, UR4, -R229.reuse ;  /* 0x000000040cd97c23 */ /* 0x100fe200080108e5 */
[--C-:B------:R-:W-:Y:S01]  /*79d0*/  FFMA.FTZ R218, R13, UR4, -R229.reuse ;  /* 0x000000040dda7c23 */ /* 0x100fe200080108e5 */
[--C-:B------:R-:W-:Y:S07]  /*79e0*/  FFMA.FTZ R220, R14, UR4, -R228.reuse ;  /* 0x000000040edc7c23 */ /* 0x100fee00080108e4 */
[----:B------:R-:W-:Y:S01]  /*79f0*/  MUFU.EX2 R227, R227 ;  /* 0x000000e300e37308 */ /* 0x000fe20000000800 */
[--C-:B------:R-:W-:Y:S01]  /*7a00*/  FFMA.FTZ R219, R15, UR4, -R228.reuse ;  /* 0x000000040fdb7c23 */ /* 0x100fe200080108e4 */
[--C-:B------:R-:W-:Y:S01]  /*7a10*/  FFMA.FTZ R224, R8, UR4, -R229.reuse ;  /* 0x0000000408e07c23 */ /* 0x100fe200080108e5 */
[--C-:B------:R-:W-:Y:S07]  /*7a20*/  FFMA.FTZ R225, R10, UR4, -R228.reuse ;  /* 0x000000040ae17c23 */ /* 0x100fee00080108e4 */
[----:B------:R-:W-:Y:S01]  /*7a30*/  MUFU.EX2 R226, R226 ;  /* 0x000000e200e27308 */ /* 0x000fe20000000800 */
[--C-:B------:R-:W-:Y:S01]  /*7a40*/  FFMA.FTZ R222, R9, UR4, -R229.reuse ;  /* 0x0000000409de7c23 */ /* 0x100fe200080108e5 */
[----:B------:R-:W-:Y:S01]  /*7a50*/  FFMA.FTZ R216, R11, UR4, -R228 ;  /* 0x000000040bd87c23 */ /* 0x000fe200080108e4 */
[C---:B--2---:R-:W-:Y:S07]  /*7a60*/  FMUL.FTZ R4, R200.reuse, R192 ;  /* 0x000000c0c8047220 */ /* 0x044fee0000410000 */
[----:B------:R-:W2:Y:S01]  /*7a70*/  MUFU.EX2 R223, R223 ;  /* 0x000000df00df7308 */ /* 0x000ea20000000800 */
[C---:B------:R-:W-:Y:S01]  /*7a80*/  FMUL.FTZ R5, R200.reuse, R193 ;  /* 0x000000c1c8057220 */ /* 0x040fe20000410000 */
[C---:B---3--:R-:W-:Y:S01]  /*7a90*/  FMUL.FTZ R6, R199.reuse, R194 ;  /* 0x000000c2c7067220 */ /* 0x048fe20000410000 */
[C---:B------:R-:W-:Y:S07]  /*7aa0*/  FMUL.FTZ R7, R199.reuse, R195 ;  /* 0x000000c3c7077220 */ /* 0x040fee0000410000 */
[----:B------:R-:W3:Y:S01]  /*7ab0*/  MUFU.EX2 R221, R221 ;  /* 0x000000dd00dd7308 */ /* 0x000ee20000000800 */
[C---:B------:R-:W-:Y:S01]  /*7ac0*/  FMUL.FTZ R16, R200.reuse, R180 ;  /* 0x000000b4c8107220 */ /* 0x040fe20000410000 */
[C---:B------:R-:W-:Y:S01]  /*7ad0*/  FMUL.FTZ R17, R200.reuse, R181 ;  /* 0x000000b5c8117220 */ /* 0x040fe20000410000 */
[C---:B------:R-:W-:Y:S07]  /*7ae0*/  FMUL.FTZ R18, R199.reuse, R182 ;  /* 0x000000b6c7127220 */ /* 0x040fee0000410000 */
[----:B------:R-:W-:Y:S01]  /*7af0*/  MUFU.EX2 R212, R212 ;  /* 0x000000d400d47308 */ /* 0x000fe20000000800 */
[C---:B------:R-:W-:Y:S01]  /*7b00*/  FMUL.FTZ R19, R199.reuse, R183 ;  /* 0x000000b7c7137220 */ /* 0x040fe20000410000 */
[C---:B------:R-:W-:Y:S01]  /*7b10*/  FMUL.FTZ R68, R200.reuse, R68 ;  /* 0x00000044c8447220 */ /* 0x040fe20000410000 */
[C---:B------:R-:W-:Y:S07]  /*7b20*/  FMUL.FTZ R69, R200.reuse, R69 ;  /* 0x00000045c8457220 */ /* 0x040fee0000410000 */
[----:B------:R-:W4:Y:S01]  /*7b30*/  MUFU.EX2 R213, R213 ;  /* 0x000000d500d57308 */ /* 0x000f220000000800 */
[----:B------:R-:W-:Y:S01]  /*7b40*/  FMUL.FTZ R70, R199, R70 ;  /* 0x00000046c7467220 */ /* 0x000fe20000410000 */
[----:B--2---:R-:W-:Y:S01]  /*7b50*/  F2FP.BF16.F32.PACK_AB R192, R223, R227 ;  /* 0x000000e3dfc0723e */ /* 0x004fe200000010ff */
[----:B------:R-:W-:Y:S07]  /*7b60*/  FMUL.FTZ R71, R199, R71 ;  /* 0x00000047c7477220 */ /* 0x000fee0000410000 */
[----:B------:R-:W-:Y:S01]  /*7b70*/  MUFU.EX2 R214, R214 ;  /* 0x000000d600d67308 */ /* 0x000fe20000000800 */
[C---:B------:R-:W-:Y:S01]  /*7b80*/  FMUL.FTZ R80, R200.reuse, R80 ;  /* 0x00000050c8507220 */ /* 0x040fe20000410000 */
[----:B---3--:R-:W-:Y:S01]  /*7b90*/  F2FP.BF16.F32.PACK_AB R193, R221, R226 ;  /* 0x000000e2ddc1723e */ /* 0x008fe200000010ff */
[C---:B------:R-:W-:Y:S07]  /*7ba0*/  FMUL.FTZ R81, R200.reuse, R81 ;  /* 0x00000051c8517220 */ /* 0x040fee0000410000 */
[----:B------:R-:W2:Y:S01]  /*7bb0*/  MUFU.EX2 R215, R215 ;  /* 0x000000d700d77308 */ /* 0x000ea20000000800 */
[C---:B------:R-:W-:Y:S01]  /*7bc0*/  FMUL.FTZ R82, R199.reuse, R82 ;  /* 0x00000052c7527220 */ /* 0x040fe20000410000 */
[----:B------:R-:W-:Y:S01]  /*7bd0*/  FMUL.FTZ R83, R199, R83 ;  /* 0x00000053c7537220 */ /* 0x000fe20000410000 */
[C---:B------:R-:W-:Y:S07]  /*7be0*/  FMUL.FTZ R84, R200.reuse, R84 ;  /* 0x00000054c8547220 */ /* 0x040fee0000410000 */
[----:B------:R-:W3:Y:S01]  /*7bf0*/  MUFU.EX2 R198, R198 ;  /* 0x000000c600c67308 */ /* 0x000ee20000000800 */
[C---:B------:R-:W-:Y:S01]  /*7c00*/  FMUL.FTZ R85, R200.reuse, R85 ;  /* 0x00000055c8557220 */ /* 0x040fe20000410000 */
[----:B----4-:R-:W-:Y:S01]  /*7c10*/  F2FP.BF16.F32.PACK_AB R194, R213, R212 ;  /* 0x000000d4d5c2723e */ /* 0x010fe200000010ff */
[C---:B------:R-:W-:Y:S07]  /*7c20*/  FMUL.FTZ R86, R199.reuse, R86 ;  /* 0x00000056c7567220 */ /* 0x040fee0000410000 */
[----:B------:R-:W4:Y:S01]  /*7c30*/  MUFU.EX2 R197, R197 ;  /* 0x000000c500c57308 */ /* 0x000f220000000800 */
[C---:B------:R-:W-:Y:S01]  /*7c40*/  FMUL.FTZ R87, R199.reuse, R87 ;  /* 0x00000057c7577220 */ /* 0x040fe20000410000 */
[C---:B------:R-:W-:Y:S01]  /*7c50*/  FMUL.FTZ R96, R200.reuse, R96 ;  /* 0x00000060c8607220 */ /* 0x040fe20000410000 */
[----:B------:R-:W-:Y:S07]  /*7c60*/  FMUL.FTZ R97, R200, R97 ;  /* 0x00000061c8617220 */ /* 0x000fee0000410000 */
[----:B------:R-:W-:Y:S01]  /*7c70*/  MUFU.EX2 R224, R224 ;  /* 0x000000e000e07308 */ /* 0x000fe20000000800 */
[----:B------:R-:W-:Y:S01]  /*7c80*/  FMUL.FTZ R98, R199, R98 ;  /* 0x00000062c7627220 */ /* 0x000fe20000410000 */
[----:B--2---:R-:W-:Y:S01]  /*7c90*/  F2FP.BF16.F32.PACK_AB R195, R215, R214 ;  /* 0x000000d6d7c3723e */ /* 0x004fe200000010ff */
[----:B------:R-:W-:Y:S07]  /*7ca0*/  FFMA.FTZ R36, R36, UR4, -R232 ;  /* 0x0000000424247c23 */ /* 0x000fee00080108e8 */
[----:B------:R-:W-:Y:S01]  /*7cb0*/  MUFU.EX2 R225, R225 ;  /* 0x000000e100e17308 */ /* 0x000fe20000000800 */
[----:B------:R-:W-:Y:S01]  /*7cc0*/  FFMA.FTZ R39, R39, UR4, -R230 ;  /* 0x0000000427277c23 */ /* 0x000fe200080108e6 */
[C---:B---3--:R-:W-:Y:S01]  /*7cd0*/  FMUL.FTZ R12, R198.reuse, R184 ;  /* 0x000000b8c60c7220 */ /* 0x048fe20000410000 */
[C---:B------:R-:W-:Y:S07]  /*7ce0*/  FMUL.FTZ R13, R198.reuse, R185 ;  /* 0x000000b9c60d7220 */ /* 0x040fee0000410000 */
[----:B------:R-:W2:Y:S01]  /*7cf0*/  MUFU.EX2 R222, R222 ;  /* 0x000000de00de7308 */ /* 0x000ea20000000800 */
[-C--:B-1----:R-:W-:Y:S09]  /*7d00*/  HMMA.16816.F32.BF16 R4, R192, R204.reuse, R4 ;  /* 0x000000ccc004723c */ /* 0x082ff20000041804 */
[----:B------:R-:W1:Y:S01]  /*7d10*/  MUFU.EX2 R216, R216 ;  /* 0x000000d800d87308 */ /* 0x000e620000000800 */
[C---:B------:R-:W-:Y:S01]  /*7d20*/  FMUL.FTZ R8, R198.reuse, R188 ;  /* 0x000000bcc6087220 */ /* 0x040fe20000410000 */
[----:B------:R-:W-:Y:S08]  /*7d30*/  FMUL.FTZ R9, R198, R189 ;  /* 0x000000bdc6097220 */ /* 0x000ff00000410000 */
[----:B------:R-:W-:Y:S01]  /*7d40*/  MUFU.EX2 R217, R217 ;  /* 0x000000d900d97308 */ /* 0x000fe20000000800 */
[C---:B----4-:R-:W-:Y:S01]  /*7d50*/  FMUL.FTZ R10, R197.reuse, R190 ;  /* 0x000000bec50a7220 */ /* 0x050fe20000410000 */
[C---:B------:R-:W-:Y:S01]  /*7d60*/  FMUL.FTZ R11, R197.reuse, R191 ;  /* 0x000000bfc50b7220 */ /* 0x040fe20000410000 */
[C---:B------:R-:W-:Y:S07]  /*7d70*/  FMUL.FTZ R14, R197.reuse, R186 ;  /* 0x000000bac50e7220 */ /* 0x040fee0000410000 */
[----:B------:R-:W3:Y:S01]  /*7d80*/  MUFU.EX2 R218, R218 ;  /* 0x000000da00da7308 */ /* 0x000ee20000000800 */
[C---:B------:R-:W-:Y:S01]  /*7d90*/  FMUL.FTZ R15, R197.reuse, R187 ;  /* 0x000000bbc50f7220 */ /* 0x040fe20000410000 */
[----:B--2---:R-:W-:Y:S01]  /*7da0*/  F2FP.BF16.F32.PACK_AB R188, R222, R224 ;  /* 0x000000e0debc723e */ /* 0x004fe200000010ff */
[C---:B------:R-:W-:Y:S07]  /*7db0*/  FMUL.FTZ R72, R198.reuse, R72 ;  /* 0x00000048c6487220 */ /* 0x040fee0000410000 */
[----:B------:R-:W-:Y:S01]  /*7dc0*/  MUFU.EX2 R220, R220 ;  /* 0x000000dc00dc7308 */ /* 0x000fe20000000800 */
[----:B------:R-:W-:Y:S01]  /*7dd0*/  FMUL.FTZ R73, R198, R73 ;  /* 0x00000049c6497220 */ /* 0x000fe20000410000 */
[----:B-1----:R-:W-:Y:S01]  /*7de0*/  F2FP.BF16.F32.PACK_AB R189, R216, R225 ;  /* 0x000000e1d8bd723e */ /* 0x002fe200000010ff */
[C---:B------:R-:W-:Y:S07]  /*7df0*/  FMUL.FTZ R74, R197.reuse, R74 ;  /* 0x0000004ac54a7220 */ /* 0x040fee0000410000 */
[----:B------:R-:W1:Y:S01]  /*7e00*/  MUFU.EX2 R219, R219 ;  /* 0x000000db00db7308 */ /* 0x000e620000000800 */
[C---:B------:R-:W-:Y:S01]  /*7e10*/  FMUL.FTZ R75, R197.reuse, R75 ;  /* 0x0000004bc54b7220 */ /* 0x040fe20000410000 */
[C---:B------:R-:W-:Y:S01]  /*7e20*/  FMUL.FTZ R76, R198.reuse, R76 ;  /* 0x0000004cc64c7220 */ /* 0x040fe20000410000 */
[----:B------:R-:W-:Y:S01]  /*7e30*/  FMUL.FTZ R77, R198, R77 ;  /* 0x0000004dc64d7220 */ /* 0x000fe20000410000 */
[C---:B------:R-:W-:Y:S01]  /*7e40*/  FMUL.FTZ R78, R197.reuse, R78 ;  /* 0x0000004ec54e7220 */ /* 0x040fe20000410000 */
[C---:B------:R-:W-:Y:S01]  /*7e50*/  FMUL.FTZ R79, R197.reuse, R79 ;  /* 0x0000004fc54f7220 */ /* 0x040fe20000410000 */
[----:B---3--:R-:W-:Y:S01]  /*7e60*/  F2FP.BF16.F32.PACK_AB R190, R218, R217 ;  /* 0x000000d9dabe723e */ /* 0x008fe200000010ff */
[C---:B------:R-:W-:Y:S01]  /*7e70*/  FMUL.FTZ R88, R198.reuse, R88 ;  /* 0x00000058c6587220 */ /* 0x040fe20000410000 */
[C---:B------:R-:W-:Y:S01]  /*7e80*/  FMUL.FTZ R89, R198.reuse, R89 ;  /* 0x00000059c6597220 */ /* 0x040fe20000410000 */
[C---:B------:R-:W-:Y:S01]  /*7e90*/  FMUL.FTZ R90, R197.reuse, R90 ;  /* 0x0000005ac55a7220 */ /* 0x040fe20000410000 */
[C---:B------:R-:W-:Y:S01]  /*7ea0*/  FMUL.FTZ R91, R197.reuse, R91 ;  /* 0x0000005bc55b7220 */ /* 0x040fe20000410000 */
[C---:B------:R-:W-:Y:S01]  /*7eb0*/  FMUL.FTZ R92, R198.reuse, R92 ;  /* 0x0000005cc65c7220 */ /* 0x040fe20000410000 */
[----:B------:R-:W-:Y:S01]  /*7ec0*/  FMUL.FTZ R93, R198, R93 ;  /* 0x0000005dc65d7220 */ /* 0x000fe20000410000 */
[----:B------:R-:W-:Y:S01]  /*7ed0*/  FMUL.FTZ R94, R197, R94 ;  /* 0x0000005ec55e7220 */ /* 0x000fe20000410000 */
[----:B-1----:R-:W-:Y:S01]  /*7ee0*/  F2FP.BF16.F32.PACK_AB R191, R219, R220 ;  /* 0x000000dcdbbf723e */ /* 0x002fe200000010ff */
[----:B------:R-:W-:Y:S01]  /*7ef0*/  FFMA.FTZ R49, R49, UR4, -R232 ;  /* 0x0000000431317c23 */ /* 0x000fe200080108e8 */
[----:B------:R-:W-:Y:S01]  /*7f00*/  FFMA.FTZ R51, R51, UR4, -R230 ;  /* 0x0000000433337c23 */ /* 0x000fe200080108e6 */
[--C-:B------:R-:W-:Y:S01]  /*7f10*/  FFMA.FTZ R44, R44, UR4, -R229.reuse ;  /* 0x000000042c2c7c23 */ /* 0x100fe200080108e5 */
[--C-:B------:R-:W-:Y:S01]  /*7f20*/  FFMA.FTZ R45, R45, UR4, -R229.reuse ;  /* 0x000000042d2d7c23 */ /* 0x100fe200080108e5 */
[----:B------:R-:W-:Y:S01]  /*7f30*/  MUFU.EX2 R202, R49 ;  /* 0x0000003100ca7308 */ /* 0x000fe20000000800 */
[--C-:B------:R-:W-:Y:S01]  /*7f40*/  FFMA.FTZ R46, R46, UR4, -R228.reuse ;  /* 0x000000042e2e7c23 */ /* 0x100fe200080108e4 */
[C---:B------:R-:W-:Y:S08]  /*7f50*/  HMMA.16816.F32.BF16 R8, R188.reuse, R204, R8 ;  /* 0x000000ccbc08723c */ /* 0x040ff00000041808 */
[----:B------:R-:W-:Y:S01]  /*7f60*/  MUFU.EX2 R247, R51 ;  /* 0x0000003300f77308 */ /* 0x000fe20000000800 */
[----:B------:R-:W-:Y:S01]  /*7f70*/  FFMA.FTZ R47, R47, UR4, -R228 ;  /* 0x000000042f2f7c23 */ /* 0x000fe200080108e4 */
[----:B------:R-:W-:Y:S01]  /*7f80*/  FFMA.FTZ R48, R48, UR4, -R232 ;  /* 0x0000000430307c23 */ /* 0x000fe200080108e8 */
[--C-:B------:R-:W-:Y:S01]  /*7f90*/  FFMA.FTZ R50, R50, UR4, -R230.reuse ;  /* 0x0000000432327c23 */ /* 0x100fe200080108e6 */
[----:B------:R-:W-:Y:S01]  /*7fa0*/  FFMA.FTZ R54, R54, UR4, -R230 ;  /* 0x0000000436367c23 */ /* 0x000fe200080108e6 */
[-C--:B------:R-:W-:Y:S03]  /*7fb0*/  HMMA.16816.F32.BF16 R12, R188, R206.reuse, R12 ;  /* 0x000000cebc0c723c */ /* 0x080fe6000004180c */
[----:B------:R-:W-:Y:S01]  /*7fc0*/  MOV R204, R252 ;  /* 0x000000fc00cc7202 */ /* 0x000fe20000000f00 */
[----:B------:R-:W-:Y:S01]  /*7fd0*/  FFMA.FTZ R53, R53, UR4, -R232 ;  /* 0x0000000435357c23 */ /* 0x000fe200080108e8 */
[----:B------:R-:W-:Y:S01]  /*7fe0*/  @P2 IADD3 R204, PT, PT, R251, -0x40, RZ ;  /* 0xffffffc0fbcc2810 */ /* 0x000fe20007ffe0ff */
[----:B------:R-:W-:Y:S01]  /*7ff0*/  FFMA.FTZ R55, R55, UR4, -R230 ;  /* 0x0000000437377c23 */ /* 0x000fe200080108e6 */
[----:B------:R-:W-:Y:S01]  /*8000*/  FMUL.FTZ R95, R197, R95 ;  /* 0x0000005fc55f7220 */ /* 0x000fe20000410000 */
[C---:B------:R-:W-:Y:S02]  /*8010*/  HMMA.16816.F32.BF16 R16, R192.reuse, R206, R16 ;  /* 0x000000cec010723c */ /* 0x040fe40000041810 */
[----:B------:R-:W1:Y:S02]  /*8020*/  LDSM.16.MT88.4 R180, [R204] ;  /* 0x00000000ccb4783b */ /* 0x000e640000004200 */
[----:B------:R-:W-:Y:S01]  /*8030*/  IADD3 R201, PT, PT, R240, R204, RZ ;  /* 0x000000ccf0c97210 */ /* 0x000fe20007ffe0ff */
[C---:B------:R-:W-:Y:S01]  /*8040*/  FMUL.FTZ R99, R199.reuse, R99 ;  /* 0x00000063c7637220 */ /* 0x040fe20000410000 */
[C---:B------:R-:W-:Y:S01]  /*8050*/  FMUL.FTZ R100, R200.reuse, R100 ;  /* 0x00000064c8647220 */ /* 0x040fe20000410000 */
[----:B------:R-:W-:Y:S01]  /*8060*/  FMUL.FTZ R101, R200, R101 ;  /* 0x00000065c8657220 */ /* 0x000fe20000410000 */
[-C--:B------:R-:W-:Y:S02]  /*8070*/  HMMA.16816.F32.BF16 R68, R192, R208.reuse, R68 ;  /* 0x000000d0c044723c */ /* 0x080fe40000041844 */
[----:B------:R-:W2:Y:S01]  /*8080*/  LDSM.16.MT88.4 R184, [R201] ;  /* 0x00000000c9b8783b */ /* 0x000ea20000004200 */
[C---:B------:R-:W-:Y:S01]  /*8090*/  FMUL.FTZ R102, R199.reuse, R102 ;  /* 0x00000066c7667220 */ /* 0x040fe20000410000 */
[----:B------:R-:W-:Y:S01]  /*80a0*/  FMUL.FTZ R103, R199, R103 ;  /* 0x00000067c7677220 */ /* 0x000fe20000410000 */
[C---:B------:R-:W-:Y:S01]  /*80b0*/  FMUL.FTZ R104, R198.reuse, R104 ;  /* 0x00000068c6687220 */ /* 0x040fe20000410000 */
[C---:B------:R-:W-:Y:S01]  /*80c0*/  FMUL.FTZ R105, R198.reuse, R105 ;  /* 0x00000069c6697220 */ /* 0x040fe20000410000 */
[C---:B------:R-:W-:Y:S01]  /*80d0*/  FMUL.FTZ R106, R197.reuse, R106 ;  /* 0x0000006ac56a7220 */ /* 0x040fe20000410000 */
[C---:B------:R-:W-:Y:S04]  /*80e0*/  HMMA.16816.F32.BF16 R72, R188.reuse, R208, R72 ;  /* 0x000000d0bc48723c */ /* 0x040fe80000041848 */
[C---:B------:R-:W-:Y:S01]  /*80f0*/  FMUL.FTZ R107, R197.reuse, R107 ;  /* 0x0000006bc56b7220 */ /* 0x040fe20000410000 */
[C---:B------:R-:W-:Y:S01]  /*8100*/  FMUL.FTZ R108, R198.reuse, R108 ;  /* 0x0000006cc66c7220 */ /* 0x040fe20000410000 */
[----:B------:R-:W-:Y:S01]  /*8110*/  FMUL.FTZ R109, R198, R109 ;  /* 0x0000006dc66d7220 */ /* 0x000fe20000410000 */
[C---:B------:R-:W-:Y:S01]  /*8120*/  FMUL.FTZ R110, R197.reuse, R110 ;  /* 0x0000006ec56e7220 */ /* 0x040fe20000410000 */
[-C--:B------:R-:W-:Y:S03]  /*8130*/  HMMA.16816.F32.BF16 R76, R188, R210.reuse, R76 ;  /* 0x000000d2bc4c723c */ /* 0x080fe6000004184c */
[----:B------:R-:W-:Y:S01]  /*8140*/  FMUL.FTZ R111, R197, R111 ;  /* 0x0000006fc56f7220 */ /* 0x000fe20000410000 */
[C---:B------:R-:W-:Y:S01]  /*8150*/  FMUL.FTZ R112, R200.reuse, R112 ;  /* 0x00000070c8707220 */ /* 0x040fe20000410000 */
[C---:B------:R-:W-:Y:S01]  /*8160*/  FMUL.FTZ R113, R200.reuse, R113 ;  /* 0x00000071c8717220 */ /* 0x040fe20000410000 */
[C---:B------:R-:W-:Y:S01]  /*8170*/  FMUL.FTZ R114, R199.reuse, R114 ;  /* 0x00000072c7727220 */ /* 0x040fe20000410000 */
[C---:B------:R-:W-:Y:S01]  /*8180*/  FMUL.FTZ R115, R199.reuse, R115 ;  /* 0x00000073c7737220 */ /* 0x040fe20000410000 */
[C---:B------:R-:W-:Y:S04]  /*8190*/  HMMA.16816.F32.BF16 R80, R192.reuse, R210, R80 ;  /* 0x000000d2c050723c */ /* 0x040fe80000041850 */
[C---:B------:R-:W-:Y:S01]  /*81a0*/  FMUL.FTZ R116, R200.reuse, R116 ;  /* 0x00000074c8747220 */ /* 0x040fe20000410000 */
[----:B------:R-:W-:Y:S01]  /*81b0*/  FMUL.FTZ R117, R200, R117 ;  /* 0x00000075c8757220 */ /* 0x000fe20000410000 */
[C---:B------:R-:W-:Y:S01]  /*81c0*/  FMUL.FTZ R118, R199.reuse, R118 ;  /* 0x00000076c7767220 */ /* 0x040fe20000410000 */
[----:B------:R-:W-:Y:S01]  /*81d0*/  FMUL.FTZ R119, R199, R119 ;  /* 0x00000077c7777220 */ /* 0x000fe20000410000 */
[C---:B------:R-:W-:Y:S01]  /*81e0*/  FMUL.FTZ R120, R198.reuse, R120 ;  /* 0x00000078c6787220 */ /* 0x040fe20000410000 */
[C---:B------:R-:W-:Y:S01]  /*81f0*/  FMUL.FTZ R121, R198.reuse, R121 ;  /* 0x00000079c6797220 */ /* 0x040fe20000410000 */
[-C--:B-1----:R-:W-:Y:S03]  /*8200*/  HMMA.16816.F32.BF16 R84, R192, R180.reuse, R84 ;  /* 0x000000b4c054723c */ /* 0x082fe60000041854 */
[C---:B------:R-:W-:Y:S01]  /*8210*/  FMUL.FTZ R122, R197.reuse, R122 ;  /* 0x0000007ac57a7220 */ /* 0x040fe20000410000 */
[C---:B------:R-:W-:Y:S01]  /*8220*/  FMUL.FTZ R123, R197.reuse, R123 ;  /* 0x0000007bc57b7220 */ /* 0x040fe20000410000 */
[C---:B------:R-:W-:Y:S01]  /*8230*/  FMUL.FTZ R124, R198.reuse, R124 ;  /* 0x0000007cc67c7220 */ /* 0x040fe20000410000 */
[----:B------:R-:W-:Y:S01]  /*8240*/  FMUL.FTZ R125, R198, R125 ;  /* 0x0000007dc67d7220 */ /* 0x000fe20000410000 */
[C---:B------:R-:W-:Y:S01]  /*8250*/  FMUL.FTZ R126, R197.reuse, R126 ;  /* 0x0000007ec57e7220 */ /* 0x040fe20000410000 */
[C---:B------:R-:W-:Y:S04]  /*8260*/  HMMA.16816.F32.BF16 R88, R188.reuse, R180, R88 ;  /* 0x000000b4bc58723c */ /* 0x040fe80000041858 */
[----:B------:R-:W-:Y:S01]  /*8270*/  FMUL.FTZ R127, R197, R127 ;  /* 0x0000007fc57f7220 */ /* 0x000fe20000410000 */
[C---:B------:R-:W-:Y:S01]  /*8280*/  FMUL.FTZ R128, R200.reuse, R128 ;  /* 0x00000080c8807220 */ /* 0x040fe20000410000 */
[C---:B------:R-:W-:Y:S01]  /*8290*/  FMUL.FTZ R129, R200.reuse, R129 ;  /* 0x00000081c8817220 */ /* 0x040fe20000410000 */
[C---:B------:R-:W-:Y:S01]  /*82a0*/  FMUL.FTZ R130, R199.reuse, R130 ;  /* 0x00000082c7827220 */ /* 0x040fe20000410000 */
[-C--:B------:R-:W-:Y:S03]  /*82b0*/  HMMA.16816.F32.BF16 R92, R188, R182.reuse, R92 ;  /* 0x000000b6bc5c723c */ /* 0x080fe6000004185c */
[C---:B------:R-:W-:Y:S01]  /*82c0*/  FMUL.FTZ R131, R199.reuse, R131 ;  /* 0x00000083c7837220 */ /* 0x040fe20000410000 */
[C---:B------:R-:W-:Y:S01]  /*82d0*/  FMUL.FTZ R132, R200.reuse, R132 ;  /* 0x00000084c8847220 */ /* 0x040fe20000410000 */
[----:B------:R-:W-:Y:S01]  /*82e0*/  FMUL.FTZ R133, R200, R133 ;  /* 0x00000085c8857220 */ /* 0x000fe20000410000 */
[C---:B------:R-:W-:Y:S01]  /*82f0*/  FMUL.FTZ R134, R199.reuse, R134 ;  /* 0x00000086c7867220 */ /* 0x040fe20000410000 */
[----:B------:R-:W-:Y:S01]  /*8300*/  FMUL.FTZ R135, R199, R135 ;  /* 0x00000087c7877220 */ /* 0x000fe20000410000 */
[C---:B------:R-:W-:Y:S01]  /*8310*/  HMMA.16816.F32.BF16 R96, R192.reuse, R182, R96 ;  /* 0x000000b6c060723c */ /* 0x040fe20000041860 */
[----:B------:R-:W1:Y:S03]  /*8320*/  LDSM.16.MT88.4 R180, [R239+0xe000] ;  /* 0x00e00000efb4783b */ /* 0x000e660000004200 */
[C---:B------:R-:W-:Y:S01]  /*8330*/  FMUL.FTZ R136, R198.reuse, R136 ;  /* 0x00000088c6887220 */ /* 0x040fe20000410000 */
[C---:B------:R-:W-:Y:S01]  /*8340*/  FMUL.FTZ R137, R198.reuse, R137 ;  /* 0x00000089c6897220 */ /* 0x040fe20000410000 */
[C---:B------:R-:W-:Y:S01]  /*8350*/  FMUL.FTZ R138, R197.reuse, R138 ;  /* 0x0000008ac58a7220 */ /* 0x040fe20000410000 */
[C---:B------:R-:W-:Y:S01]  /*8360*/  FMUL.FTZ R139, R197.reuse, R139 ;  /* 0x0000008bc58b7220 */ /* 0x040fe20000410000 */
[-C--:B--2---:R-:W-:Y:S03]  /*8370*/  HMMA.16816.F32.BF16 R100, R192, R184.reuse, R100 ;  /* 0x000000b8c064723c */ /* 0x084fe60000041864 */
[C---:B------:R-:W-:Y:S01]  /*8380*/  FMUL.FTZ R140, R198.reuse, R140 ;  /* 0x0000008cc68c7220 */ /* 0x040fe20000410000 */
[----:B------:R-:W-:Y:S01]  /*8390*/  FMUL.FTZ R141, R198, R141 ;  /* 0x0000008dc68d7220 */ /* 0x000fe20000410000 */
[C---:B------:R-:W-:Y:S01]  /*83a0*/  FMUL.FTZ R142, R197.reuse, R142 ;  /* 0x0000008ec58e7220 */ /* 0x040fe20000410000 */
[----:B------:R-:W-:Y:S01]  /*83b0*/  FMUL.FTZ R143, R197, R143 ;  /* 0x0000008fc58f7220 */ /* 0x000fe20000410000 */
[C---:B------:R-:W-:Y:S01]  /*83c0*/  FMUL.FTZ R144, R200.reuse, R144 ;  /* 0x00000090c8907220 */ /* 0x040fe20000410000 */
[C---:B------:R-:W-:Y:S04]  /*83d0*/  HMMA.16816.F32.BF16 R104, R188.reuse, R184, R104 ;  /* 0x000000b8bc68723c */ /* 0x040fe80000041868 */
[C---:B------:R-:W-:Y:S01]  /*83e0*/  FMUL.FTZ R145, R200.reuse, R145 ;  /* 0x00000091c8917220 */ /* 0x040fe20000410000 */
[C---:B------:R-:W-:Y:S01]  /*83f0*/  FMUL.FTZ R146, R199.reuse, R146 ;  /* 0x00000092c7927220 */ /* 0x040fe20000410000 */
[C---:B------:R-:W-:Y:S01]  /*8400*/  FMUL.FTZ R147, R199.reuse, R147 ;  /* 0x00000093c7937220 */ /* 0x040fe20000410000 */
[C---:B------:R-:W-:Y:S01]  /*8410*/  FMUL.FTZ R148, R200.reuse, R148 ;  /* 0x00000094c8947220 */ /* 0x040fe20000410000 */
[-C--:B------:R-:W-:Y:S03]  /*8420*/  HMMA.16816.F32.BF16 R108, R188, R186.reuse, R108 ;  /* 0x000000babc6c723c */ /* 0x080fe6000004186c */
[----:B------:R-:W-:Y:S01]  /*8430*/  FMUL.FTZ R149, R200, R149 ;  /* 0x00000095c8957220 */ /* 0x000fe20000410000 */
[C---:B------:R-:W-:Y:S01]  /*8440*/  FMUL.FTZ R150, R199.reuse, R150 ;  /* 0x00000096c7967220 */ /* 0x040fe20000410000 */
[----:B------:R-:W-:Y:S01]  /*8450*/  FMUL.FTZ R151, R199, R151 ;  /* 0x00000097c7977220 */ /* 0x000fe20000410000 */
[C---:B------:R-:W-:Y:S01]  /*8460*/  FMUL.FTZ R152, R198.reuse, R152 ;  /* 0x00000098c6987220 */ /* 0x040fe20000410000 */
[C---:B------:R-:W-:Y:S01]  /*8470*/  FMUL.FTZ R153, R198.reuse, R153 ;  /* 0x00000099c6997220 */ /* 0x040fe20000410000 */
[C---:B------:R-:W-:Y:S01]  /*8480*/  HMMA.16816.F32.BF16 R112, R192.reuse, R186, R112 ;  /* 0x000000bac070723c */ /* 0x040fe20000041870 */
[----:B------:R-:W2:Y:S03]  /*8490*/  LDSM.16.MT88.4 R184, [R238+0xe000] ;  /* 0x00e00000eeb8783b */ /* 0x000ea60000004200 */
[C---:B------:R-:W-:Y:S01]  /*84a0*/  FMUL.FTZ R154, R197.reuse, R154 ;  /* 0x0000009ac59a7220 */ /* 0x040fe20000410000 */
[C---:B------:R-:W-:Y:S01]  /*84b0*/  FMUL.FTZ R155, R197.reuse, R155 ;  /* 0x0000009bc59b7220 */ /* 0x040fe20000410000 */
[C---:B------:R-:W-:Y:S01]  /*84c0*/  FMUL.FTZ R156, R198.reuse, R156 ;  /* 0x0000009cc69c7220 */ /* 0x040fe20000410000 */
[----:B------:R-:W-:Y:S01]  /*84d0*/  FMUL.FTZ R157, R198, R157 ;  /* 0x0000009dc69d7220 */ /* 0x000fe20000410000 */
[C---:B------:R-:W-:Y:S01]  /*84e0*/  FMUL.FTZ R158, R197.reuse, R158 ;  /* 0x0000009ec59e7220 */ /* 0x040fe20000410000 */
[-C--:B-1----:R-:W-:Y:S03]  /*84f0*/  HMMA.16816.F32.BF16 R116, R192, R180.reuse, R116 ;  /* 0x000000b4c074723c */ /* 0x082fe60000041874 */
[----:B------:R-:W-:Y:S01]  /*8500*/  FMUL.FTZ R159, R197, R159 ;  /* 0x0000009fc59f7220 */ /* 0x000fe20000410000 */
[C---:B------:R-:W-:Y:S01]  /*8510*/  FMUL.FTZ R160, R200.reuse, R160 ;  /* 0x000000a0c8a07220 */ /* 0x040fe20000410000 */
[----:B------:R-:W-:Y:S01]  /*8520*/  FMUL.FTZ R161, R200, R161 ;  /* 0x000000a1c8a17220 */ /* 0x000fe20000410000 */
[C---:B------:R-:W-:Y:S01]  /*8530*/  FMUL.FTZ R162, R199.reuse, R162 ;  /* 0x000000a2c7a27220 */ /* 0x040fe20000410000 */
[----:B------:R-:W-:Y:S01]  /*8540*/  FMUL.FTZ R163, R199, R163 ;  /* 0x000000a3c7a37220 */ /* 0x000fe20000410000 */
[C---:B------:R-:W-:Y:S04]  /*8550*/  HMMA.16816.F32.BF16 R120, R188.reuse, R180, R120 ;  /* 0x000000b4bc78723c */ /* 0x040fe80000041878 */
[--C-:B------:R-:W-:Y:S01]  /*8560*/  FFMA.FTZ R205, R20, UR4, -R232.reuse ;  /* 0x0000000414cd7c23 */ /* 0x100fe200080108e8 */
[C---:B------:R-:W-:Y:S01]  /*8570*/  FMUL.FTZ R20, R200.reuse, R176 ;  /* 0x000000b0c8147220 */ /* 0x040fe20000410000 */
[----:B------:R-:W-:Y:S01]  /*8580*/  FFMA.FTZ R206, R21, UR4, -R232 ;  /* 0x0000000415ce7c23 */ /* 0x000fe200080108e8 */
[----:B------:R-:W-:Y:S01]  /*8590*/  FMUL.FTZ R21, R200, R177 ;  /* 0x000000b1c8157220 */ /* 0x000fe20000410000 */
[-C--:B------:R-:W-:Y:S02]  /*85a0*/  HMMA.16816.F32.BF16 R124, R188, R182.reuse, R124 ;  /* 0x000000b6bc7c723c */ /* 0x080fe4000004187c */
[----:B------:R-:W-:Y:S01]  /*85b0*/  MUFU.EX2 R205, R205 ;  /* 0x000000cd00cd7308 */ /* 0x000fe20000000800 */
[--C-:B------:R-:W-:Y:S01]  /*85c0*/  FFMA.FTZ R208, R22, UR4, -R230.reuse ;  /* 0x0000000416d07c23 */ /* 0x100fe200080108e6 */
[----:B------:R-:W-:Y:S01]  /*85d0*/  FMUL.FTZ R22, R199, R178 ;  /* 0x000000b2c7167220 */ /* 0x000fe20000410000 */
[----:B------:R-:W-:Y:S01]  /*85e0*/  FFMA.FTZ R207, R23, UR4, -R230 ;  /* 0x0000000417cf7c23 */ /* 0x000fe200080108e6 */
[----:B------:R-:W-:Y:S01]  /*85f0*/  FMUL.FTZ R23, R199, R179 ;  /* 0x000000b3c7177220 */ /* 0x000fe20000410000 */
[--C-:B------:R-:W-:Y:S01]  /*8600*/  FFMA.FTZ R210, R32, UR4, -R232.reuse ;  /* 0x0000000420d27c23 */ /* 0x100fe200080108e8 */
[C---:B------:R-:W-:Y:S01]  /*8610*/  HMMA.16816.F32.BF16 R128, R192.reuse, R182, R128 ;  /* 0x000000b6c080723c */ /* 0x040fe20000041880 */
[----:B------:R-:W1:Y:S03]  /*8620*/  LDSM.16.MT88.4 R180, [R204+0x2000] ;  /* 0x00200000ccb4783b */ /* 0x000e660000004200 */
[----:B------:R-:W-:Y:S01]  /*8630*/  MUFU.EX2 R206, R206 ;  /* 0x000000ce00ce7308 */ /* 0x000fe20000000800 */
[C---:B------:R-:W-:Y:S01]  /*8640*/  FMUL.FTZ R32, R198.reuse, R172 ;  /* 0x000000acc6207220 */ /* 0x040fe20000410000 */
[----:B------:R-:W-:Y:S01]  /*8650*/  FFMA.FTZ R209, R33, UR4, -R232 ;  /* 0x0000000421d17c23 */ /* 0x000fe200080108e8 */
[----:B------:R-:W-:Y:S01]  /*8660*/  FMUL.FTZ R33, R198, R173 ;  /* 0x000000adc6217220 */ /* 0x000fe20000410000 */
[--C-:B------:R-:W-:Y:S01]  /*8670*/  FFMA.FTZ R231, R34, UR4, -R230.reuse ;  /* 0x0000000422e77c23 */ /* 0x100fe200080108e6 */
[-C--:B--2---:R-:W-:Y:S01]  /*8680*/  HMMA.16816.F32.BF16 R132, R192, R184.reuse, R132 ;  /* 0x000000b8c084723c */ /* 0x084fe20000041884 */
[----:B------:R-:W-:Y:S04]  /*8690*/  LDSM.16.MT88.4 R176, [R239+0xc800] ;  /* 0x00c80000efb0783b */ /* 0x000fe80000004200 */
[----:B------:R-:W-:Y:S01]  /*86a0*/  MUFU.EX2 R208, R208 ;  /* 0x000000d000d07308 */ /* 0x000fe20000000800 */
[----:B------:R-:W-:Y:S01]  /*86b0*/  FMUL.FTZ R34, R197, R174 ;  /* 0x000000aec5227220 */ /* 0x000fe20000410000 */
[----:B------:R-:W-:Y:S01]  /*86c0*/  FFMA.FTZ R211, R35, UR4, -R230 ;  /* 0x0000000423d37c23 */ /* 0x000fe200080108e6 */
[----:B------:R-:W-:Y:S01]  /*86d0*/  FMUL.FTZ R35, R197, R175 ;  /* 0x000000afc5237220 */ /* 0x000fe20000410000 */
[--C-:B------:R-:W-:Y:S01]  /*86e0*/  FFMA.FTZ R41, R41, UR4, -R229.reuse ;  /* 0x0000000429297c23 */ /* 0x100fe200080108e5 */
[--C-:B------:R-:W-:Y:S01]  /*86f0*/  FFMA.FTZ R42, R42, UR4, -R228.reuse ;  /* 0x000000042a2a7c23 */ /* 0x100fe200080108e4 */
[C---:B------:R-:W-:Y:S01]  /*8700*/  HMMA.16816.F32.BF16 R136, R188.reuse, R184, R136 ;  /* 0x000000b8bc88723c */ /* 0x040fe20000041888 */
[----:B------:R-:W-:Y:S03]  /*8710*/  LDSM.16.MT88.4 R172, [R238+0xc800] ;  /* 0x00c80000eeac783b */ /* 0x000fe60000004200 */
[----:B------:R-:W-:Y:S01]  /*8720*/  MUFU.EX2 R207, R207 ;  /* 0x000000cf00cf7308 */ /* 0x000fe20000000800 */
[--C-:B------:R-:W-:Y:S01]  /*8730*/  FFMA.FTZ R43, R43, UR4, -R228.reuse ;  /* 0x000000042b2b7c23 */ /* 0x100fe200080108e4 */
[C---:B------:R-:W-:Y:S01]  /*8740*/  FMUL.FTZ R164, R198.reuse, R164 ;  /* 0x000000a4c6a47220 */ /* 0x040fe20000410000 */
[----:B------:R-:W-:Y:S01]  /*8750*/  FMUL.FTZ R165, R198, R165 ;  /* 0x000000a5c6a57220 */ /* 0x000fe20000410000 */
[C---:B------:R-:W-:Y:S01]  /*8760*/  FMUL.FTZ R166, R197.reuse, R166 ;  /* 0x000000a6c5a67220 */ /* 0x040fe20000410000 */
[-C--:B------:R-:W-:Y:S05]  /*8770*/  HMMA.16816.F32.BF16 R140, R188, R186.reuse, R140 ;  /* 0x000000babc8c723c */ /* 0x080fea000004188c */
[----:B------:R-:W-:Y:S01]  /*8780*/  MUFU.EX2 R210, R210 ;  /* 0x000000d200d27308 */ /* 0x000fe20000000800 */
[----:B------:R-:W-:Y:S01]  /*8790*/  FMUL.FTZ R167, R197, R167 ;  /* 0x000000a7c5a77220 */ /* 0x000fe20000410000 */
[--C-:B------:R-:W-:Y:S01]  /*87a0*/  FFMA.FTZ R27, R27, UR4, -R228.reuse ;  /* 0x000000041b1b7c23 */ /* 0x100fe200080108e4 */
[--C-:B------:R-:W-:Y:S01]  /*87b0*/  FFMA.FTZ R28, R28, UR4, -R229.reuse ;  /* 0x000000041c1c7c23 */ /* 0x100fe200080108e5 */
[--C-:B------:R-:W-:Y:S01]  /*87c0*/  FFMA.FTZ R29, R29, UR4, -R229.reuse ;  /* 0x000000041d1d7c23 */ /* 0x100fe200080108e5 */
[--C-:B------:R-:W-:Y:S01]  /*87d0*/  FFMA.FTZ R30, R30, UR4, -R228.reuse ;  /* 0x000000041e1e7c23 */ /* 0x100fe200080108e4 */
[C---:B------:R-:W-:Y:S01]  /*87e0*/  HMMA.16816.F32.BF16 R144, R192.reuse, R186, R144 ;  /* 0x000000bac090723c */ /* 0x040fe20000041890 */
[----:B------:R-:W2:Y:S03]  /*87f0*/  LDSM.16.MT88.4 R184, [R201+0x2000] ;  /* 0x00200000c9b8783b */ /* 0x000ea60000004200 */
[----:B------:R-:W-:Y:S01]  /*8800*/  MUFU.EX2 R209, R209 ;  /* 0x000000d100d17308 */ /* 0x000fe20000000800 */
[--C-:B------:R-:W-:Y:S01]  /*8810*/  FFMA.FTZ R31, R31, UR4, -R228.reuse ;  /* 0x000000041f1f7c23 */ /* 0x100fe200080108e4 */
[--C-:B------:R-:W-:Y:S01]  /*8820*/  FFMA.FTZ R235, R24, UR4, -R229.reuse ;  /* 0x0000000418eb7c23 */ /* 0x100fe200080108e5 */
[C---:B------:R-:W-:Y:S07]  /*8830*/  FMUL.FTZ R24, R200.reuse, R168 ;  /* 0x000000a8c8187220 */ /* 0x040fee0000410000 */
[----:B------:R-:W-:Y:S01]  /*8840*/  MUFU.EX2 R231, R231 ;  /* 0x000000e700e77308 */ /* 0x000fe20000000800 */
[--C-:B------:R-:W-:Y:S01]  /*8850*/  FFMA.FTZ R233, R25, UR4, -R229.reuse ;  /* 0x0000000419e97c23 */ /* 0x100fe200080108e5 */
[-C--:B-1----:R-:W-:Y:S08]  /*8860*/  HMMA.16816.F32.BF16 R148, R192, R180.reuse, R148 ;  /* 0x000000b4c094723c */ /* 0x082ff00000041894 */
[----:B------:R-:W-:Y:S01]  /*8870*/  MUFU.EX2 R235, R235 ;  /* 0x000000eb00eb7308 */ /* 0x000fe20000000800 */
[----:B------:R-:W-:Y:S01]  /*8880*/  FMUL.FTZ R25, R200, R169 ;  /* 0x000000a9c8197220 */ /* 0x000fe20000410000 */
[----:B------:R-:W-:Y:S01]  /*8890*/  FFMA.FTZ R234, R26, UR4, -R228 ;  /* 0x000000041aea7c23 */ /* 0x000fe200080108e4 */
[----:B------:R-:W-:Y:S07]  /*88a0*/  FMUL.FTZ R26, R199, R170 ;  /* 0x000000aac71a7220 */ /* 0x000fee0000410000 */
[----:B------:R-:W1:Y:S01]  /*88b0*/  MUFU.EX2 R233, R233 ;  /* 0x000000e900e97308 */ /* 0x000e620000000800 */
[----:B------:R-:W-:Y:S01]  /*88c0*/  FFMA.FTZ R66, R66, UR4, -R230 ;  /* 0x0000000442427c23 */ /* 0x000fe200080108e6 */
[C---:B------:R-:W-:Y:S08]  /*88d0*/  HMMA.16816.F32.BF16 R152, R188.reuse, R180, R152 ;  /* 0x000000b4bc98723c */ /* 0x040ff00000041898 */
[----:B------:R-:W-:Y:S01]  /*88e0*/  MUFU.EX2 R234, R234 ;  /* 0x000000ea00ea7308 */ /* 0x000fe20000000800 */
[--C-:B------:R-:W-:Y:S01]  /*88f0*/  FFMA.FTZ R60, R60, UR4, -R229.reuse ;  /* 0x000000043c3c7c23 */ /* 0x100fe200080108e5 */
[----:B------:R-:W-:Y:S08]  /*8900*/  IADD3 R249, P0, PT, R249, -UR8, RZ ;  /* 0x80000008f9f97c10 */ /* 0x000ff0000ff1e0ff */
[----:B------:R-:W3:Y:S01]  /*8910*/  MUFU.EX2 R211, R211 ;  /* 0x000000d300d37308 */ /* 0x000ee20000000800 */
[-C--:B------:R-:W-:Y:S09]  /*8920*/  HMMA.16816.F32.BF16 R156, R188, R182.reuse, R156 ;  /* 0x000000b6bc9c723c */ /* 0x080ff2000004189c */
[----:B------:R-:W-:Y:S01]  /*8930*/  MUFU.EX2 R66, R66 ;  /* 0x0000004200427308 */ /* 0x000fe20000000800 */
[----:B------:R-:W-:Y:S02]  /*8940*/  IADD3.X R248, PT, PT, R248, ~UR9, RZ, P0, !PT ;  /* 0x80000009f8f87c10 */ /* 0x000fe400087fe4ff */
[----:B-1----:R-:W-:Y:S07]  /*8950*/  F2FP.BF16.F32.PACK_AB R168, R233, R235 ;  /* 0x000000ebe9a8723e */ /* 0x002fee00000010ff */
[----:B------:R-:W-:Y:S01]  /*8960*/  MUFU.EX2 R60, R60 ;  /* 0x0000003c003c7308 */ /* 0x000fe20000000800 */
[C---:B------:R-:W-:Y:S01]  /*8970*/  HMMA.16816.F32.BF16 R160, R192.reuse, R182, R160 ;  /* 0x000000b6c0a0723c */ /* 0x040fe200000418a0 */
[----:B------:R-:W1:Y:S07]  /*8980*/  LDSM.16.MT88.4 R180, [R204+0x800] ;  /* 0x00080000ccb4783b */ /* 0x000e6e0000004200 */
[-C--:B--2---:R-:W-:Y:S08]  /*8990*/  HMMA.16816.F32.BF16 R20, R192, R184.reuse, R20 ;  /* 0x000000b8c014723c */ /* 0x084ff00000041814 */
[C---:B------:R-:W-:Y:S01]  /*89a0*/  HMMA.16816.F32.BF16 R164, R188.reuse, R184, R164 ;  /* 0x000000b8bca4723c */ /* 0x040fe200000418a4 */
[----:B------:R2:W-:Y:S10]  /*89b0*/  MUFU.EX2 R185, R29 ;  /* 0x0000001d00b97308 */ /* 0x0005f40000000800 */
[----:B------:R3:W-:Y:S01]  /*89c0*/  MUFU.EX2 R184, R31 ;  /* 0x0000001f00b87308 */ /* 0x0007e20000000800 */
[-C--:B------:R-:W-:Y:S09]  /*89d0*/  HMMA.16816.F32.BF16 R32, R188, R186.reuse, R32 ;  /* 0x000000babc20723c */ /* 0x080ff20000041820 */
[----:B------:R4:W1:Y:S10]  /*89e0*/  MUFU.EX2 R191, R27 ;  /* 0x0000001b00bf7308 */ /* 0x0008740000000800 */
[----:B------:R-:W1:Y:S01]  /*89f0*/  MUFU.EX2 R190, R28 ;  /* 0x0000001c00be7308 */ /* 0x000e620000000800 */
[----:B--2---:R-:W-:Y:S09]  /*8a00*/  F2FP.BF16.F32.PACK_AB R29, R207, R208 ;  /* 0x000000d0cf1d723e */ /* 0x004ff200000010ff */
[----:B------:R2:W2:Y:S01]  /*8a10*/  MUFU.EX2 R189, R30 ;  /* 0x0000001e00bd7308 */ /* 0x0004a20000000800 */
[----:B---3--:R-:W-:Y:S09]  /*8a20*/  F2FP.BF16.F32.PACK_AB R31, R211, R231 ;  /* 0x000000e7d31f723e */ /* 0x008ff200000010ff */
[----:B------:R-:W-:Y:S01]  /*8a30*/  MUFU.EX2 R188, R41 ;  /* 0x0000002900bc7308 */ /* 0x000fe20000000800 */
[----:B----4-:R-:W-:Y:S01]  /*8a40*/  FMUL.FTZ R27, R199, R171 ;  /* 0x000000abc71b7220 */ /* 0x010fe20000410000 */
[----:B-1----:R-:W-:Y:S02]  /*8a50*/  F2FP.BF16.F32.PACK_AB R169, R191, R234 ;  /* 0x000000eabfa9723e */ /* 0x002fe400000010ff */
[----:B------:R-:W-:Y:S02]  /*8a60*/  F2FP.BF16.F32.PACK_AB R170, R185, R190 ;  /* 0x000000beb9aa723e */ /* 0x000fe400000010ff */
[----:B------:R-:W-:Y:S02]  /*8a70*/  F2FP.BF16.F32.PACK_AB R28, R206, R205 ;  /* 0x000000cdce1c723e */ /* 0x000fe400000010ff */
[----:B------:R-:W-:Y:S02]  /*8a80*/  HMMA.16816.F32.BF16 R24, R192, R186, R24 ;  /* 0x000000bac018723c */ /* 0x000fe40000041818 */
[----:B------:R-:W-:Y:S02]  /*8a90*/  MUFU.EX2 R187, R36 ;  /* 0x0000002400bb7308 */ /* 0x000fe40000000800 */
[----:B--2---:R-:W-:Y:S08]  /*8aa0*/  F2FP.BF16.F32.PACK_AB R30, R209, R210 ;  /* 0x000000d2d11e723e */ /* 0x004ff000000010ff */
[----:B------:R-:W-:Y:S01]  /*8ab0*/  MUFU.EX2 R192, R44 ;  /* 0x0000002c00c07308 */ /* 0x000fe20000000800 */
[----:B------:R-:W-:Y:S09]  /*8ac0*/  F2FP.BF16.F32.PACK_AB R171, R184, R189 ;  /* 0x000000bdb8ab723e */ /* 0x000ff200000010ff */
[----:B------:R-:W-:Y:S01]  /*8ad0*/  MUFU.EX2 R194, R48 ;  /* 0x0000003000c27308 */ /* 0x000fe20000000800 */
[-C--:B------:R-:W-:Y:S09]  /*8ae0*/  HMMA.16816.F32.BF16 R4, R28, R176.reuse, R4 ;  /* 0x000000b01c04723c */ /* 0x080ff20000041804 */
[----:B------:R1:W-:Y:S10]  /*8af0*/  MUFU.EX2 R193, R50 ;  /* 0x0000003200c17308 */ /* 0x0003f40000000800 */
[----:B------:R-:W-:Y:S01]  /*8b00*/  MUFU.EX2 R186, R42 ;  /* 0x0000002a00ba7308 */ /* 0x000fe20000000800 */
[C---:B------:R-:W-:Y:S09]  /*8b10*/  HMMA.16816.F32.BF16 R8, R168.reuse, R176, R8 ;  /* 0x000000b0a808723c */ /* 0x040ff20000041808 */
[----:B------:R-:W2:Y:S01]  /*8b20*/  MUFU.EX2 R195, R43 ;  /* 0x0000002b00c37308 */ /* 0x000ea20000000800 */
[-C--:B------:R-:W-:Y:S01]  /*8b30*/  HMMA.16816.F32.BF16 R12, R168, R178.reuse, R12 ;  /* 0x000000b2a80c723c */ /* 0x080fe2000004180c */
[----:B-1----:R-:W-:Y:S07]  /*8b40*/  LDSM.16.MT88.4 R48, [R204+0x1000] ;  /* 0x00100000cc30783b */ /* 0x002fee0000004200 */
[C---:B------:R-:W-:Y:S01]  /*8b50*/  HMMA.16816.F32.BF16 R16, R28.reuse, R178, R16 ;  /* 0x000000b21c10723c */ /* 0x040fe20000041810 */
[----:B------:R-:W1:Y:S03]  /*8b60*/  LDSM.16.MT88.4 R176, [R201+0x800] ;  /* 0x00080000c9b0783b */ /* 0x000e660000004200 */
[----:B--2---:R-:W-:Y:S04]  /*8b70*/  F2FP.BF16.F32.PACK_AB R41, R195, R186 ;  /* 0x000000bac329723e */ /* 0x004fe800000010ff */
[-C--:B------:R-:W-:Y:S08]  /*8b80*/  HMMA.16816.F32.BF16 R68, R28, R172.reuse, R68 ;  /* 0x000000ac1c44723c */ /* 0x080ff00000041844 */
[C---:B------:R-:W-:Y:S08]  /*8b90*/  HMMA.16816.F32.BF16 R72, R168.reuse, R172, R72 ;  /* 0x000000aca848723c */ /* 0x040ff00000041848 */
[-C--:B------:R-:W-:Y:S08]  /*8ba0*/  HMMA.16816.F32.BF16 R76, R168, R174.reuse, R76 ;  /* 0x000000aea84c723c */ /* 0x080ff0000004184c */
[C---:B------:R-:W-:Y:S01]  /*8bb0*/  HMMA.16816.F32.BF16 R80, R28.reuse, R174, R80 ;  /* 0x000000ae1c50723c */ /* 0x040fe20000041850 */
[----:B------:R-:W2:Y:S07]  /*8bc0*/  LDSM.16.MT88.4 R172, [R239+0xe800] ;  /* 0x00e80000efac783b */ /* 0x000eae0000004200 */
[-C--:B------:R-:W-:Y:S08]  /*8bd0*/  HMMA.16816.F32.BF16 R84, R28, R180.reuse, R84 ;  /* 0x000000b41c54723c */ /* 0x080ff00000041854 */
[C---:B------:R-:W-:Y:S08]  /*8be0*/  HMMA.16816.F32.BF16 R88, R168.reuse, R180, R88 ;  /* 0x000000b4a858723c */ /* 0x040ff00000041858 */
[-C--:B------:R-:W-:Y:S08]  /*8bf0*/  HMMA.16816.F32.BF16 R92, R168, R182.reuse, R92 ;  /* 0x000000b6a85c723c */ /* 0x080ff0000004185c */
[C---:B------:R-:W-:Y:S01]  /*8c00*/  HMMA.16816.F32.BF16 R96, R28.reuse, R182, R96 ;  /* 0x000000b61c60723c */ /* 0x040fe20000041860 */
[----:B------:R-:W3:Y:S07]  /*8c10*/  LDSM.16.MT88.4 R180, [R238+0xe800] ;  /* 0x00e80000eeb4783b */ /* 0x000eee0000004200 */
[-C--:B-1----:R-:W-:Y:S08]  /*8c20*/  HMMA.16816.F32.BF16 R100, R28, R176.reuse, R100 ;  /* 0x000000b01c64723c */ /* 0x082ff00000041864 */
[C---:B------:R-:W-:Y:S08]  /*8c30*/  HMMA.16816.F32.BF16 R104, R168.reuse, R176, R104 ;  /* 0x000000b0a868723c */ /* 0x040ff00000041868 */
[-C--:B------:R-:W-:Y:S08]  /*8c40*/  HMMA.16816.F32.BF16 R108, R168, R178.reuse, R108 ;  /* 0x000000b2a86c723c */ /* 0x080ff0000004186c */
[C---:B------:R-:W-:Y:S01]  /*8c50*/  HMMA.16816.F32.BF16 R112, R28.reuse, R178, R112 ;  /* 0x000000b21c70723c */ /* 0x040fe20000041870 */
[----:B------:R-:W1:Y:S07]  /*8c60*/  LDSM.16.MT88.4 R176, [R204+0x2800] ;  /* 0x00280000ccb0783b */ /* 0x000e6e0000004200 */
[-C--:B--2---:R-:W-:Y:S08]  /*8c70*/  HMMA.16816.F32.BF16 R116, R28, R172.reuse, R116 ;  /* 0x000000ac1c74723c */ /* 0x084ff00000041874 */
[C---:B------:R-:W-:Y:S08]  /*8c80*/  HMMA.16816.F32.BF16 R120, R168.reuse, R172, R120 ;  /* 0x000000aca878723c */ /* 0x040ff00000041878 */
[-C--:B------:R-:W-:Y:S08]  /*8c90*/  HMMA.16816.F32.BF16 R124, R168, R174.reuse, R124 ;  /* 0x000000aea87c723c */ /* 0x080ff0000004187c */
[C---:B------:R-:W-:Y:S01]  /*8ca0*/  HMMA.16816.F32.BF16 R128, R28.reuse, R174, R128 ;  /* 0x000000ae1c80723c */ /* 0x040fe20000041880 */
[----:B------:R-:W2:Y:S07]  /*8cb0*/  LDSM.16.MT88.4 R172, [R201+0x2800] ;  /* 0x00280000c9ac783b */ /* 0x000eae0000004200 */
[-C--:B---3--:R-:W-:Y:S08]  /*8cc0*/  HMMA.16816.F32.BF16 R132, R28, R180.reuse, R132 ;  /* 0x000000b41c84723c */ /* 0x088ff00000041884 */
[C---:B------:R-:W-:Y:S01]  /*8cd0*/  HMMA.16816.F32.BF16 R136, R168.reuse, R180, R136 ;  /* 0x000000b4a888723c */ /* 0x040fe20000041888 */
[----:B------:R-:W3:Y:S07]  /*8ce0*/  MUFU.EX2 R181, R45 ;  /* 0x0000002d00b57308 */ /* 0x000eee0000000800 */
[-C--:B------:R-:W-:Y:S03]  /*8cf0*/  HMMA.16816.F32.BF16 R140, R168, R182.reuse, R140 ;  /* 0x000000b6a88c723c */ /* 0x080fe6000004188c */
[----:B---3--:R-:W-:Y:S05]  /*8d00*/  F2FP.BF16.F32.PACK_AB R42, R181, R192 ;  /* 0x000000c0b52a723e */ /* 0x008fea00000010ff */
[C---:B------:R-:W-:Y:S08]  /*8d10*/  HMMA.16816.F32.BF16 R144, R28.reuse, R182, R144 ;  /* 0x000000b61c90723c */ /* 0x040ff00000041890 */
[-C--:B-1----:R-:W-:Y:S08]  /*8d20*/  HMMA.16816.F32.BF16 R148, R28, R176.reuse, R148 ;  /* 0x000000b01c94723c */ /* 0x082ff00000041894 */
[C---:B------:R-:W-:Y:S04]  /*8d30*/  HMMA.16816.F32.BF16 R152, R168.reuse, R176, R152 ;  /* 0x000000b0a898723c */ /* 0x040fe80000041898 */
[----:B------:R-:W-:Y:S01]  /*8d40*/  FFMA.FTZ R176, R37, UR4, -R232 ;  /* 0x0000000425b07c23 */ /* 0x000fe200080108e8 */
[--C-:B------:R-:W-:Y:S01]  /*8d50*/  FFMA.FTZ R177, R38, UR4, -R230.reuse ;  /* 0x0000000426b17c23 */ /* 0x100fe200080108e6 */
[----:B------:R-:W-:Y:S02]  /*8d60*/  FFMA.FTZ R230, R67, UR4, -R230 ;  /* 0x0000000443e67c23 */ /* 0x000fe400080108e6 */
[-C--:B------:R-:W-:Y:S02]  /*8d70*/  HMMA.16816.F32.BF16 R156, R168, R178.reuse, R156 ;  /* 0x000000b2a89c723c */ /* 0x080fe4000004189c */
[----:B------:R-:W-:Y:S10]  /*8d80*/  MUFU.EX2 R176, R176 ;  /* 0x000000b000b07308 */ /* 0x000ff40000000800 */
[----:B------:R-:W-:Y:S01]  /*8d90*/  MUFU.EX2 R177, R177 ;  /* 0x000000b100b17308 */ /* 0x000fe20000000800 */
[C---:B------:R-:W-:Y:S09]  /*8da0*/  HMMA.16816.F32.BF16 R160, R28.reuse, R178, R160 ;  /* 0x000000b21ca0723c */ /* 0x040ff200000418a0 */
[----:B------:R1:W-:Y:S01]  /*8db0*/  MUFU.EX2 R178, R39 ;  /* 0x0000002700b27308 */ /* 0x0003e20000000800 */
[--C-:B------:R-:W-:Y:S09]  /*8dc0*/  FFMA.FTZ R179, R40, UR4, -R229.reuse ;  /* 0x0000000428b37c23 */ /* 0x100ff200080108e5 */
[----:B------:R-:W-:Y:S01]  /*8dd0*/  MUFU.EX2 R230, R230 ;  /* 0x000000e600e67308 */ /* 0x000fe20000000800 */
[-C--:B--2---:R-:W-:Y:S09]  /*8de0*/  HMMA.16816.F32.BF16 R20, R28, R172.reuse, R20 ;  /* 0x000000ac1c14723c */ /* 0x084ff20000041814 */
[----:B------:R-:W2:Y:S01]  /*8df0*/  MUFU.EX2 R179, R179 ;  /* 0x000000b300b37308 */ /* 0x000ea20000000800 */
[C---:B------:R-:W-:Y:S01]  /*8e00*/  HMMA.16816.F32.BF16 R164, R168.reuse, R172, R164 ;  /* 0x000000aca8a4723c */ /* 0x040fe200000418a4 */
[----:B-1----:R-:W1:Y:S08]  /*8e10*/  LDSM.16.MT88.4 R36, [R239+0xd000] ;  /* 0x00d00000ef24783b */ /* 0x002e700000004200 */
[----:B------:R-:W-:Y:S01]  /*8e20*/  MUFU.EX2 R173, R46 ;  /* 0x0000002e00ad7308 */ /* 0x000fe20000000800 */
[--C-:B------:R-:W-:Y:S01]  /*8e30*/  FFMA.FTZ R172, R52, UR4, -R232.reuse ;  /* 0x0000000434ac7c23 */ /* 0x100fe200080108e8 */
[--C-:B------:R-:W-:Y:S01]  /*8e40*/  FFMA.FTZ R52, R64, UR4, -R232.reuse ;  /* 0x0000000440347c23 */ /* 0x100fe200080108e8 */
[----:B------:R-:W-:Y:S01]  /*8e50*/  FFMA.FTZ R232, R65, UR4, -R232 ;  /* 0x0000000441e87c23 */ /* 0x000fe200080108e8 */
[-C--:B------:R-:W-:Y:S01]  /*8e60*/  HMMA.16816.F32.BF16 R32, R168, R174.reuse, R32 ;  /* 0x000000aea820723c */ /* 0x080fe20000041820 */
[----:B------:R-:W-:Y:S05]  /*8e70*/  LDSM.16.MT88.4 R168, [R201+0x1000] ;  /* 0x00100000c9a8783b */ /* 0x000fea0000004200 */
[----:B------:R-:W-:Y:S01]  /*8e80*/  MUFU.EX2 R65, R53 ;  /* 0x0000003500417308 */ /* 0x000fe20000000800 */
[----:B--2---:R-:W-:Y:S09]  /*8e90*/  F2FP.BF16.F32.PACK_AB R40, R188, R179 ;  /* 0x000000b3bc28723e */ /* 0x004ff200000010ff */
[----:B------:R-:W2:Y:S01]  /*8ea0*/  MUFU.EX2 R180, R52 ;  /* 0x0000003400b47308 */ /* 0x000ea20000000800 */
[----:B------:R-:W-:Y:S09]  /*8eb0*/  HMMA.16816.F32.BF16 R24, R28, R174, R24 ;  /* 0x000000ae1c18723c */ /* 0x000ff20000041818 */
[----:B------:R3:W-:Y:S01]  /*8ec0*/  MUFU.EX2 R64, R172 ;  /* 0x000000ac00407308 */ /* 0x0007e20000000800 */
[----:B------:R-:W-:Y:S09]  /*8ed0*/  MOV R175, R202 ;  /* 0x000000ca00af7202 */ /* 0x000ff20000000f00 */
[----:B------:R4:W1:Y:S01]  /*8ee0*/  MUFU.EX2 R202, R47 ;  /* 0x0000002f00ca7308 */ /* 0x0008620000000800 */
[----:B------:R-:W-:Y:S02]  /*8ef0*/  MOV R174, R247 ;  /* 0x000000f700ae7202 */ /* 0x000fe40000000f00 */
[----:B------:R-:W-:Y:S07]  /*8f00*/  F2FP.BF16.F32.PACK_AB R28, R176, R187 ;  /* 0x000000bbb01c723e */ /* 0x000fee00000010ff */
[----:B------:R-:W-:Y:S01]  /*8f10*/  MUFU.EX2 R247, R54 ;  /* 0x0000003600f77308 */ /* 0x000fe20000000800 */
[----:B------:R-:W-:Y:S02]  /*8f20*/  F2FP.BF16.F32.PACK_AB R29, R178, R177 ;  /* 0x000000b1b21d723e */ /* 0x000fe400000010ff */
[----:B------:R-:W-:Y:S07]  /*8f30*/  F2FP.BF16.F32.PACK_AB R30, R175, R194 ;  /* 0x000000c2af1e723e */ /* 0x000fee00000010ff */
[----:B------:R-:W-:Y:S01]  /*8f40*/  MUFU.EX2 R232, R232 ;  /* 0x000000e800e87308 */ /* 0x000fe20000000800 */
[----:B------:R-:W-:Y:S02]  /*8f50*/  F2FP.BF16.F32.PACK_AB R31, R174, R193 ;  /* 0x000000c1ae1f723e */ /* 0x000fe400000010ff */
[----:B--2---:R-:W-:Y:S02]  /*8f60*/  MOV R67, R180 ;  /* 0x000000b400437202 */ /* 0x004fe40000000f00 */
[----:B---3--:R-:W-:Y:S01]  /*8f70*/  MOV R172, R181 ;  /* 0x000000b500ac7202 */ /* 0x008fe20000000f00 */
[----:B----4-:R-:W2:Y:S01]  /*8f80*/  LDSM.16.MT88.4 R44, [R238+0xd000] ;  /* 0x00d00000ee2c783b */ /* 0x010ea20000004200 */
[----:B-1----:R-:W-:Y:S01]  /*8f90*/  F2FP.BF16.F32.PACK_AB R43, R202, R173 ;  /* 0x000000adca2b723e */ /* 0x002fe200000010ff */
[-C--:B------:R-:W-:Y:S06]  /*8fa0*/  HMMA.16816.F32.BF16 R4, R28, R36.reuse, R4 ;  /* 0x000000241c04723c */ /* 0x080fec0000041804 */
[----:B------:R-:W-:Y:S02]  /*8fb0*/  LDSM.16.MT88.4 R180, [R239+0xd800] ;  /* 0x00d80000efb4783b */ /* 0x000fe40000004200 */
        /* <DEDUP_REMOVED lines=14> */
[-C--:B------:R-:W-:Y:S08]  /*90a0*/  HMMA.16816.F32.BF16 R100, R28, R168.reuse, R100 ;  /* 0x000000a81c64723c */ /* 0x080ff00000041864 */
[C---:B------:R-:W-:Y:S08]  /*90b0*/  HMMA.16816.F32.BF16 R104, R40.reuse, R168, R104 ;  /* 0x000000a82868723c */ /* 0x040ff00000041868 */
[-C--:B------:R-:W-:Y:S08]  /*90c0*/  HMMA.16816.F32.BF16 R108, R40, R170.reuse, R108 ;  /* 0x000000aa286c723c */ /* 0x080ff0000004186c */
[C---:B------:R-:W-:Y:S01]  /*90d0*/  HMMA.16816.F32.BF16 R112, R28.reuse, R170, R112 ;  /* 0x000000aa1c70723c */ /* 0x040fe20000041870 */
[----:B------:R-:W4:Y:S07]  /*90e0*/  LDSM.16.MT88.4 R168, [R201+0x3000] ;  /* 0x00300000c9a8783b */ /* 0x000f2e0000004200 */
[-C--:B-1----:R-:W-:Y:S08]  /*90f0*/  HMMA.16816.F32.BF16 R116, R28, R36.reuse, R116 ;  /* 0x000000241c74723c */ /* 0x082ff00000041874 */
[C---:B------:R-:W-:Y:S04]  /*9100*/  HMMA.16816.F32.BF16 R120, R40.reuse, R36, R120 ;  /* 0x000000242878723c */ /* 0x040fe80000041878 */
[--C-:B------:R-:W-:Y:S01]  /*9110*/  FFMA.FTZ R36, R56, UR4, -R229.reuse ;  /* 0x0000000438247c23 */ /* 0x100fe200080108e5 */
[--C-:B------:R-:W-:Y:S01]  /*9120*/  FFMA.FTZ R56, R57, UR4, -R229.reuse ;  /* 0x0000000439387c23 */ /* 0x100fe200080108e5 */
[----:B------:R-:W-:Y:S01]  /*9130*/  FFMA.FTZ R229, R61, UR4, -R229 ;  /* 0x000000043de57c23 */ /* 0x000fe200080108e5 */
[--C-:B------:R-:W-:Y:S01]  /*9140*/  FFMA.FTZ R61, R62, UR4, -R228.reuse ;  /* 0x000000043e3d7c23 */ /* 0x100fe200080108e4 */
[-C--:B------:R-:W-:Y:S01]  /*9150*/  HMMA.16816.F32.BF16 R124, R40, R38.reuse, R124 ;  /* 0x00000026287c723c */ /* 0x080fe2000004187c */
[----:B------:R1:W-:Y:S10]  /*9160*/  MUFU.EX2 R57, R36 ;  /* 0x0000002400397308 */ /* 0x0003f40000000800 */
[----:B------:R-:W-:Y:S01]  /*9170*/  MUFU.EX2 R229, R229 ;  /* 0x000000e500e57308 */ /* 0x000fe20000000800 */
[C---:B------:R-:W-:Y:S09]  /*9180*/  HMMA.16816.F32.BF16 R128, R28.reuse, R38, R128 ;  /* 0x000000261c80723c */ /* 0x040ff20000041880 */
[----:B------:R-:W-:Y:S10]  /*9190*/  MUFU.EX2 R61, R61 ;  /* 0x0000003d003d7308 */ /* 0x000ff40000000800 */
[----:B------:R-:W3:Y:S01]  /*91a0*/  MUFU.EX2 R56, R56 ;  /* 0x0000003800387308 */ /* 0x000ee20000000800 */
[--C-:B-1----:R-:W-:Y:S01]  /*91b0*/  FFMA.FTZ R36, R58, UR4, -R228.reuse ;  /* 0x000000043a247c23 */ /* 0x102fe200080108e4 */
[-C--:B--2---:R-:W-:Y:S03]  /*91c0*/  HMMA.16816.F32.BF16 R132, R28, R44.reuse, R132 ;  /* 0x0000002c1c84723c */ /* 0x084fe60000041884 */
[--C-:B------:R-:W-:Y:S01]  /*91d0*/  FFMA.FTZ R58, R59, UR4, -R228.reuse ;  /* 0x000000043b3a7c23 */ /* 0x100fe200080108e4 */
[----:B------:R-:W-:Y:S04]  /*91e0*/  FFMA.FTZ R228, R63, UR4, -R228 ;  /* 0x000000043fe47c23 */ /* 0x000fe800080108e4 */
[----:B------:R1:W-:Y:S01]  /*91f0*/  MUFU.EX2 R59, R36 ;  /* 0x00000024003b7308 */ /* 0x0003e20000000800 */
[----:B------:R-:W-:Y:S01]  /*9200*/  MOV R63, R172 ;  /* 0x000000ac003f7202 */ /* 0x000fe20000000f00 */
[C---:B------:R-:W-:Y:S08]  /*9210*/  HMMA.16816.F32.BF16 R136, R40.reuse, R44, R136 ;  /* 0x0000002c2888723c */ /* 0x040ff00000041888 */
[----:B------:R-:W-:Y:S01]  /*9220*/  MUFU.EX2 R58, R58 ;  /* 0x0000003a003a7308 */ /* 0x000fe20000000800 */
[----:B---3--:R-:W-:Y:S09]  /*9230*/  F2FP.BF16.F32.PACK_AB R172, R56, R57 ;  /* 0x0000003938ac723e */ /* 0x008ff200000010ff */
[----:B------:R-:W-:Y:S01]  /*9240*/  MUFU.EX2 R228, R228 ;  /* 0x000000e400e47308 */ /* 0x000fe20000000800 */
[-C--:B------:R-:W-:Y:S01]  /*9250*/  HMMA.16816.F32.BF16 R140, R40, R46.reuse, R140 ;  /* 0x0000002e288c723c */ /* 0x080fe2000004188c */
[----:B-1----:R-:W1:Y:S07]  /*9260*/  LDSM.16.MT88.4 R36, [R238+0xd800] ;  /* 0x00d80000ee24783b */ /* 0x002e6e0000004200 */
[C---:B------:R-:W-:Y:S01]  /*9270*/  HMMA.16816.F32.BF16 R144, R28.reuse, R46, R144 ;  /* 0x0000002e1c90723c */ /* 0x040fe20000041890 */
[----:B------:R-:W2:Y:S07]  /*9280*/  LDSM.16.MT88.4 R44, [R204+0x1800] ;  /* 0x00180000cc2c783b */ /* 0x000eae0000004200 */
[-C--:B------:R-:W-:Y:S08]  /*9290*/  HMMA.16816.F32.BF16 R148, R28, R48.reuse, R148 ;  /* 0x000000301c94723c */ /* 0x080ff00000041894 */
[C---:B------:R-:W-:Y:S01]  /*92a0*/  HMMA.16816.F32.BF16 R152, R40.reuse, R48, R152 ;  /* 0x000000302898723c */ /* 0x040fe20000041898 */
[----:B------:R-:W3:Y:S01]  /*92b0*/  LDL.LU R48, [R1+0x8] ;  /* 0x0000080001307983 */ /* 0x000ee20000300800 */
[----:B------:R-:W4:Y:S03]  /*92c0*/  MUFU.EX2 R49, R55 ;  /* 0x0000003700317308 */ /* 0x000f260000000800 */
[----:B------:R-:W2:Y:S03]  /*92d0*/  LDL.LU R54, [R1+0xc] ;  /* 0x00000c0001367983 */ /* 0x000ea60000300800 */
[-C--:B------:R-:W-:Y:S01]  /*92e0*/  HMMA.16816.F32.BF16 R156, R40, R50.reuse, R156 ;  /* 0x00000032289c723c */ /* 0x080fe2000004189c */
[----:B------:R-:W2:Y:S04]  /*92f0*/  LDL.LU R53, [R1+0x4] ;  /* 0x0000040001357983 */ /* 0x000ea80000300800 */
[----:B------:R-:W2:Y:S03]  /*9300*/  LDL.LU R52, [R1] ;  /* 0x0000000001347983 */ /* 0x000ea60000300800 */
[C---:B------:R-:W-:Y:S04]  /*9310*/  HMMA.16816.F32.BF16 R160, R28.reuse, R50, R160 ;  /* 0x000000321ca0723c */ /* 0x040fe800000418a0 */
[----:B----4-:R-:W-:Y:S04]  /*9320*/  MOV R62, R49 ;  /* 0x00000031003e7202 */ /* 0x010fe80000000f00 */
[-C--:B------:R-:W-:Y:S08]  /*9330*/  HMMA.16816.F32.BF16 R20, R28, R168.reuse, R20 ;  /* 0x000000a81c14723c */ /* 0x080ff00000041814 */
[C---:B------:R-:W-:Y:S04]  /*9340*/  HMMA.16816.F32.BF16 R164, R40.reuse, R168, R164 ;  /* 0x000000a828a4723c */ /* 0x040fe800000418a4 */
[----:B------:R-:W-:Y:S02]  /*9350*/  F2FP.BF16.F32.PACK_AB R168, R65, R64 ;  /* 0x0000004041a8723e */ /* 0x000fe400000010ff */
[----:B------:R-:W-:Y:S02]  /*9360*/  F2FP.BF16.F32.PACK_AB R169, R62, R247 ;  /* 0x000000f73ea9723e */ /* 0x000fe400000010ff */
[-C--:B------:R-:W-:Y:S01]  /*9370*/  HMMA.16816.F32.BF16 R32, R40, R170.reuse, R32 ;  /* 0x000000aa2820723c */ /* 0x080fe20000041820 */
[----:B------:R-:W-:Y:S07]  /*9380*/  LDSM.16.MT88.4 R40, [R239+0xf800] ;  /* 0x00f80000ef28783b */ /* 0x000fee0000004200 */
[----:B------:R-:W-:Y:S01]  /*9390*/  HMMA.16816.F32.BF16 R24, R28, R170, R24 ;  /* 0x000000aa1c18723c */ /* 0x000fe20000041818 */
[----:B------:R4:W-:Y:S03]  /*93a0*/  LDSM.16.MT88.4 R28, [R204+0x3800] ;  /* 0x00380000cc1c783b */ /* 0x0009e60000004200 */
[----:B------:R-:W-:Y:S02]  /*93b0*/  F2FP.BF16.F32.PACK_AB R170, R232, R67 ;  /* 0x00000043e8aa723e */ /* 0x000fe400000010ff */
[----:B------:R-:W-:Y:S02]  /*93c0*/  F2FP.BF16.F32.PACK_AB R171, R230, R66 ;  /* 0x00000042e6ab723e */ /* 0x000fe400000010ff */
[----:B----4-:R-:W-:Y:S01]  /*93d0*/  MOV R204, R188 ;  /* 0x000000bc00cc7202 */ /* 0x010fe20000000f00 */
[----:B---3--:R-:W-:Y:S01]  /*93e0*/  FFMA.FTZ R227, R200, R48, R227 ;  /* 0x00000030c8e37223 */ /* 0x008fe200000100e3 */
[----:B------:R-:W-:Y:S01]  /*93f0*/  MOV R200, R174 ;  /* 0x000000ae00c87202 */ /* 0x000fe20000000f00 */
[----:B------:R-:W3:Y:S01]  /*9400*/  LDSM.16.MT88.4 R48, [R201+0x1800] ;  /* 0x00180000c930783b */ /* 0x000ee20000004200 */
[----:B------:R-:W-:Y:S01]  /*9410*/  F2FP.BF16.F32.PACK_AB R174, R229, R60 ;  /* 0x0000003ce5ae723e */ /* 0x000fe200000010ff */
[----:B--2---:R-:W-:Y:S01]  /*9420*/  FFMA.FTZ R226, R199, R54, R226 ;  /* 0x00000036c7e27223 */ /* 0x004fe200000100e2 */
[----:B------:R-:W-:Y:S01]  /*9430*/  FADD.FTZ R227, R223, R227 ;  /* 0x000000e3dfe37221 */ /* 0x000fe20000010000 */
[----:B------:R-:W-:Y:S01]  /*9440*/  MOV R223, R193 ;  /* 0x000000c100df7202 */ /* 0x000fe20000000f00 */
[----:B------:R-:W-:Y:S01]  /*9450*/  FFMA.FTZ R224, R198, R53, R224 ;  /* 0x00000035c6e07223 */ /* 0x000fe200000100e0 */
[----:B------:R-:W-:Y:S01]  /*9460*/  FADD.FTZ R226, R221, R226 ;  /* 0x000000e2dde27221 */ /* 0x000fe20000010000 */
[----:B------:R-:W-:Y:S01]  /*9470*/  MOV R221, R194 ;  /* 0x000000c200dd7202 */ /* 0x000fe20000000f00 */
[----:B------:R-:W-:Y:S01]  /*9480*/  FADD.FTZ R227, R212, R227 ;  /* 0x000000e3d4e37221 */ /* 0x000fe20000010000 */
[----:B------:R-:W-:Y:S01]  /*9490*/  FFMA.FTZ R225, R197, R52, R225 ;  /* 0x00000034c5e17223 */ /* 0x000fe200000100e1 */
[----:B------:R-:W-:Y:S01]  /*94a0*/  FADD.FTZ R224, R222, R224 ;  /* 0x000000e0dee07221 */ /* 0x000fe20000010000 */
[----:B------:R-:W-:Y:S01]  /*94b0*/  MOV R197, R192 ;  /* 0x000000c000c57202 */ /* 0x000fe20000000f00 */
[----:B------:R-:W2:Y:S01]  /*94c0*/  LDSM.16.MT88.4 R52, [R238+0xf800] ;  /* 0x00f80000ee34783b */ /* 0x000ea20000004200 */
[----:B------:R-:W-:Y:S01]  /*94d0*/  MOV R222, R195 ;  /* 0x000000c300de7202 */ /* 0x000fe20000000f00 */
[----:B------:R-:W-:Y:S01]  /*94e0*/  FADD.FTZ R227, R213, R227 ;  /* 0x000000e3d5e37221 */ /* 0x000fe20000010000 */
[-C--:B------:R-:W-:Y:S05]  /*94f0*/  HMMA.16816.F32.BF16 R192, R168, R180.reuse, R4 ;  /* 0x000000b4a8c0723c */ /* 0x080fea0000041804 */
[----:B------:R-:W-:Y:S01]  /*9500*/  MOV R198, R173 ;  /* 0x000000ad00c67202 */ /* 0x000fe20000000f00 */
[----:B------:R-:W-:Y:S01]  /*9510*/  FADD.FTZ R225, R216, R225 ;  /* 0x000000e1d8e17221 */ /* 0x000fe20000010000 */
[----:B------:R-:W-:Y:S01]  /*9520*/  MOV R199, R175 ;  /* 0x000000af00c77202 */ /* 0x000fe20000000f00 */
[----:B------:R-:W-:Y:S01]  /*9530*/  FADD.FTZ R227, R205, R227 ;  /* 0x000000e3cde37221 */ /* 0x000fe20000010000 */
[----:B------:R-:W-:Y:S01]  /*9540*/  F2FP.BF16.F32.PACK_AB R173, R58, R59 ;  /* 0x0000003b3aad723e */ /* 0x000fe200000010ff */
[----:B------:R-:W-:Y:S01]  /*9550*/  FADD.FTZ R225, R220, R225 ;  /* 0x000000e1dce17221 */ /* 0x000fe20000010000 */
[----:B------:R-:W-:Y:S01]  /*9560*/  F2FP.BF16.F32.PACK_AB R175, R228, R61 ;  /* 0x0000003de4af723e */ /* 0x000fe200000010ff */
[----:B------:R-:W-:Y:S01]  /*9570*/  FADD.FTZ R227, R206, R227 ;  /* 0x000000e3cee37221 */ /* 0x000fe20000010000 */
[----:B------:R-:W-:Y:S01]  /*9580*/  MOV R5, R189 ;  /* 0x000000bd00057202 */ /* 0x000fe20000000f00 */
[----:B------:R-:W-:Y:S01]  /*9590*/  FADD.FTZ R225, R219, R225 ;  /* 0x000000e1dbe17221 */ /* 0x000fe20000010000 */
[----:B------:R-:W-:Y:S01]  /*95a0*/  MOV R6, R190 ;  /* 0x000000be00067202 */ /* 0x000fe20000000f00 */
[----:B------:R-:W-:Y:S01]  /*95b0*/  FADD.FTZ R227, R210, R227 ;  /* 0x000000e3d2e37221 */ /* 0x000fe20000010000 */
[----:B------:R-:W-:Y:S01]  /*95c0*/  MOV R7, R191 ;  /* 0x000000bf00077202 */ /* 0x000fe20000000f00 */
[----:B------:R-:W-:Y:S01]  /*95d0*/  FADD.FTZ R225, R234, R225 ;  /* 0x000000e1eae17221 */ /* 0x000fe20000010000 */
[C---:B------:R-:W-:Y:S04]  /*95e0*/  HMMA.16816.F32.BF16 R188, R172.reuse, R180, R8 ;  /* 0x000000b4acbc723c */ /* 0x040fe80000041808 */
[----:B------:R-:W-:Y:S01]  /*95f0*/  MOV R11, R186 ;  /* 0x000000ba000b7202 */ /* 0x000fe20000000f00 */
[----:B------:R-:W-:Y:S01]  /*9600*/  FADD.FTZ R227, R209, R227 ;  /* 0x000000e3d1e37221 */ /* 0x000fe20000010000 */
[----:B------:R-:W-:Y:S01]  /*9610*/  MOV R10, R187 ;  /* 0x000000bb000a7202 */ /* 0x000fe20000000f00 */
[----:B------:R-:W-:Y:S01]  /*9620*/  FADD.FTZ R226, R214, R226 ;  /* 0x000000e2d6e27221 */ /* 0x000fe20000010000 */
[----:B------:R-:W-:Y:S01]  /*9630*/  MOV R9, R184 ;  /* 0x000000b800097202 */ /* 0x000fe20000000f00 */
[----:B------:R-:W-:Y:S01]  /*9640*/  FADD.FTZ R224, R217, R224 ;  /* 0x000000e0d9e07221 */ /* 0x000fe20000010000 */
[----:B------:R-:W-:Y:S01]  /*9650*/  MOV R8, R185 ;  /* 0x000000b900087202 */ /* 0x000fe20000000f00 */
[----:B------:R-:W-:Y:S01]  /*9660*/  FADD.FTZ R227, R10, R227 ;  /* 0x000000e30ae37221 */ /* 0x000fe20000010000 */
[-C--:B------:R-:W-:Y:S03]  /*9670*/  HMMA.16816.F32.BF16 R184, R172, R182.reuse, R12 ;  /* 0x000000b6acb8723c */ /* 0x080fe6000004180c */
[----:B------:R-:W-:Y:S01]  /*9680*/  MOV R13, R7 ;  /* 0x00000007000d7202 */ /* 0x000fe20000000f00 */
[----:B------:R-:W-:Y:S01]  /*9690*/  FADD.FTZ R227, R176, R227 ;  /* 0x000000e3b0e37221 */ /* 0x000fe20000010000 */
[----:B------:R-:W-:Y:S01]  /*96a0*/  MOV R15, R5 ;  /* 0x00000005000f7202 */ /* 0x000fe20000000f00 */
[----:B------:R-:W-:Y:S01]  /*96b0*/  FADD.FTZ R226, R215, R226 ;  /* 0x000000e2d7e27221 */ /* 0x000fe20000010000 */
[----:B------:R-:W-:Y:S01]  /*96c0*/  MOV R14, R6 ;  /* 0x00000006000e7202 */ /* 0x000fe20000000f00 */
[C---:B------:R-:W-:Y:S01]  /*96d0*/  HMMA.16816.F32.BF16 R180, R168.reuse, R182, R16 ;  /* 0x000000b6a8b4723c */ /* 0x040fe20000041810 */
[----:B------:R-:W4:Y:S03]  /*96e0*/  LDSM.16.MT88.4 R4, [R201+0x3800] ;  /* 0x00380000c904783b */ /* 0x000f260000004200 */
[----:B------:R-:W-:Y:S01]  /*96f0*/  FADD.FTZ R225, R13, R225 ;  /* 0x000000e10de17221 */ /* 0x000fe20000010000 */
[----:B------:R-:W-:Y:S01]  /*9700*/  FADD.FTZ R227, R221, R227 ;  /* 0x000000e3dde37221 */ /* 0x000fe20000010000 */
[----:B------:R-:W-:Y:S01]  /*9710*/  FADD.FTZ R226, R208, R226 ;  /* 0x000000e2d0e27221 */ /* 0x000fe20000010000 */
[----:B------:R-:W-:Y:S01]  /*9720*/  FADD.FTZ R224, R218, R224 ;  /* 0x000000e0dae07221 */ /* 0x000fe20000010000 */
[-C--:B-1----:R-:W-:Y:S03]  /*9730*/  HMMA.16816.F32.BF16 R68, R168, R36.reuse, R68 ;  /* 0x00000024a844723c */ /* 0x082fe60000041844 */
[----:B------:R-:W-:Y:S01]  /*9740*/  FADD.FTZ R225, R15, R225 ;  /* 0x000000e10fe17221 */ /* 0x000fe20000010000 */
[----:B------:R-:W-:Y:S01]  /*9750*/  FADD.FTZ R227, R199, R227 ;  /* 0x000000e3c7e37221 */ /* 0x000fe20000010000 */
[----:B------:R-:W-:Y:S01]  /*9760*/  FADD.FTZ R226, R207, R226 ;  /* 0x000000e2cfe27221 */ /* 0x000fe20000010000 */
[----:B------:R-:W-:Y:S01]  /*9770*/  FADD.FTZ R224, R235, R224 ;  /* 0x000000e0ebe07221 */ /* 0x000fe20000010000 */
[----:B------:R-:W-:Y:S01]  /*9780*/  FADD.FTZ R225, R9, R225 ;  /* 0x000000e109e17221 */ /* 0x000fe20000010000 */
[C---:B------:R-:W-:Y:S04]  /*9790*/  HMMA.16816.F32.BF16 R72, R172.reuse, R36, R72 ;  /* 0x00000024ac48723c */ /* 0x040fe80000041848 */
[----:B------:R-:W-:Y:S01]  /*97a0*/  FADD.FTZ R225, R11, R225 ;  /* 0x000000e10be17221 */ /* 0x000fe20000010000 */
[----:B------:R-:W-:Y:S01]  /*97b0*/  FADD.FTZ R227, R64, R227 ;  /* 0x000000e340e37221 */ /* 0x000fe20000010000 */
[----:B------:R-:W-:Y:S01]  /*97c0*/  FADD.FTZ R226, R231, R226 ;  /* 0x000000e2e7e27221 */ /* 0x000fe20000010000 */
[----:B------:R-:W-:Y:S01]  /*97d0*/  FADD.FTZ R224, R233, R224 ;  /* 0x000000e0e9e07221 */ /* 0x000fe20000010000 */
[-C--:B------:R-:W-:Y:S03]  /*97e0*/  HMMA.16816.F32.BF16 R76, R172, R38.reuse, R76 ;  /* 0x00000026ac4c723c */ /* 0x080fe6000004184c */
        /* <DEDUP_REMOVED lines=8> */
[----:B------:R1:W5:Y:S01]  /*9870*/  LDL.LU R202, [R1+0x10] ;  /* 0x0000100001ca7983 */ /* 0x0003620000300800 */
[----:B------:R-:W-:Y:S01]  /*9880*/  FADD.FTZ R226, R177, R226 ;  /* 0x000000e2b1e27221 */ /* 0x000fe20000010000 */
[-C--:B------:R-:W-:Y:S03]  /*9890*/  HMMA.16816.F32.BF16 R84, R168, R44.reuse, R84 ;  /* 0x0000002ca854723c */ /* 0x080fe60000041854 */
[----:B------:R-:W-:Y:S01]  /*98a0*/  FADD.FTZ R226, R178, R226 ;  /* 0x000000e2b2e27221 */ /* 0x000fe20000010000 */
[----:B------:R-:W-:Y:S01]  /*98b0*/  FADD.FTZ R224, R8, R224 ;  /* 0x000000e008e07221 */ /* 0x000fe20000010000 */
[----:B------:R-:W-:Y:S01]  /*98c0*/  FADD.FTZ R225, R59, R225 ;  /* 0x000000e13be17221 */ /* 0x000fe20000010000 */
[----:B------:R-:W-:Y:S01]  /*98d0*/  MOV R199, R2 ;  /* 0x0000000200c77202 */ /* 0x000fe20000000f00 */
[----:B------:R-:W-:Y:S01]  /*98e0*/  FADD.FTZ R226, R223, R226 ;  /* 0x000000e2dfe27221 */ /* 0x000fe20000010000 */
[C---:B------:R-:W-:Y:S04]  /*98f0*/  HMMA.16816.F32.BF16 R88, R172.reuse, R44, R88 ;  /* 0x0000002cac58723c */ /* 0x040fe80000041858 */
[----:B------:R-:W-:Y:S01]  /*9900*/  FADD.FTZ R224, R179, R224 ;  /* 0x000000e0b3e07221 */ /* 0x000fe20000010000 */
[----:B------:R-:W-:Y:S01]  /*9910*/  FADD.FTZ R225, R58, R225 ;  /* 0x000000e13ae17221 */ /* 0x000fe20000010000 */
[----:B------:R-:W-:Y:S01]  /*9920*/  FADD.FTZ R226, R200, R226 ;  /* 0x000000e2c8e27221 */ /* 0x000fe20000010000 */
[----:B------:R-:W-:Y:S01]  /*9930*/  MOV R200, R0 ;  /* 0x0000000000c87202 */ /* 0x000fe20000000f00 */
[-C--:B------:R-:W-:Y:S03]  /*9940*/  HMMA.16816.F32.BF16 R92, R172, R46.reuse, R92 ;  /* 0x0000002eac5c723c */ /* 0x080fe6000004185c */
[----:B------:R-:W-:Y:S01]  /*9950*/  FADD.FTZ R61, R61, R225 ;  /* 0x000000e13d3d7221 */ /* 0x000fe20000010000 */
[----:B------:R-:W-:Y:S01]  /*9960*/  FADD.FTZ R226, R247, R226 ;  /* 0x000000e2f7e27221 */ /* 0x000fe20000010000 */
[----:B------:R-:W-:Y:S01]  /*9970*/  FADD.FTZ R224, R204, R224 ;  /* 0x000000e0cce07221 */ /* 0x000fe20000010000 */
[----:B------:R-:W1:Y:S01]  /*9980*/  S2R R247, SR_TID.X ;  /* 0x0000000000f77919 */ /* 0x000e620000002100 */
[----:B------:R-:W-:Y:S01]  /*9990*/  MOV R198, R3 ;  /* 0x0000000300c67202 */ /* 0x000fe20000000f00 */
[C---:B------:R-:W-:Y:S04]  /*99a0*/  HMMA.16816.F32.BF16 R96, R168.reuse, R46, R96 ;  /* 0x0000002ea860723c */ /* 0x040fe80000041860 */
[----:B------:R-:W-:Y:S01]  /*99b0*/  FADD.FTZ R226, R62, R226 ;  /* 0x000000e23ee27221 */ /* 0x000fe20000010000 */
[----:B------:R-:W-:Y:S01]  /*99c0*/  FADD.FTZ R224, R197, R224 ;  /* 0x000000e0c5e07221 */ /* 0x000fe20000010000 */
[----:B------:R-:W-:Y:S02]  /*99d0*/  MOV R197, R196 ;  /* 0x000000c400c57202 */ /* 0x000fe40000000f00 */
[-C--:B---3--:R-:W-:Y:S03]  /*99e0*/  HMMA.16816.F32.BF16 R100, R168, R48.reuse, R100 ;  /* 0x00000030a864723c */ /* 0x088fe60000041864 */
[----:B------:R-:W-:Y:S01]  /*99f0*/  FADD.FTZ R226, R66, R226 ;  /* 0x000000e242e27221 */ /* 0x000fe20000010000 */
[----:B------:R-:W-:Y:S04]  /*9a00*/  FADD.FTZ R224, R63, R224 ;  /* 0x000000e03fe07221 */ /* 0x000fe80000010000 */
[C---:B------:R-:W-:Y:S04]  /*9a10*/  HMMA.16816.F32.BF16 R104, R172.reuse, R48, R104 ;  /* 0x00000030ac68723c */ /* 0x040fe80000041868 */
[----:B------:R-:W-:Y:S04]  /*9a20*/  FADD.FTZ R224, R57, R224 ;  /* 0x000000e039e07221 */ /* 0x000fe80000010000 */
[-C--:B------:R-:W-:Y:S03]  /*9a30*/  HMMA.16816.F32.BF16 R108, R172, R50.reuse, R108 ;  /* 0x00000032ac6c723c */ /* 0x080fe6000004186c */
[----:B------:R-:W-:Y:S04]  /*9a40*/  FADD.FTZ R224, R56, R224 ;  /* 0x000000e038e07221 */ /* 0x000fe80000010000 */
[----:B------:R-:W-:Y:S01]  /*9a50*/  FADD.FTZ R60, R60, R224 ;  /* 0x000000e03c3c7221 */ /* 0x000fe20000010000 */
[C---:B------:R-:W-:Y:S08]  /*9a60*/  HMMA.16816.F32.BF16 R112, R168.reuse, R50, R112 ;  /* 0x00000032a870723c */ /* 0x040ff00000041870 */
[-C--:B------:R-:W-:Y:S08]  /*9a70*/  HMMA.16816.F32.BF16 R116, R168, R40.reuse, R116 ;  /* 0x00000028a874723c */ /* 0x080ff00000041874 */
[C---:B------:R-:W-:Y:S08]  /*9a80*/  HMMA.16816.F32.BF16 R120, R172.reuse, R40, R120 ;  /* 0x00000028ac78723c */ /* 0x040ff00000041878 */
[-C--:B------:R-:W-:Y:S08]  /*9a90*/  HMMA.16816.F32.BF16 R124, R172, R42.reuse, R124 ;  /* 0x0000002aac7c723c */ /* 0x080ff0000004187c */
[C---:B------:R-:W-:Y:S08]  /*9aa0*/  HMMA.16816.F32.BF16 R128, R168.reuse, R42, R128 ;  /* 0x0000002aa880723c */ /* 0x040ff00000041880 */
[-C--:B--2---:R-:W-:Y:S08]  /*9ab0*/  HMMA.16816.F32.BF16 R132, R168, R52.reuse, R132 ;  /* 0x00000034a884723c */ /* 0x084ff00000041884 */
[C---:B------:R-:W-:Y:S08]  /*9ac0*/  HMMA.16816.F32.BF16 R136, R172.reuse, R52, R136 ;  /* 0x00000034ac88723c */ /* 0x040ff00000041888 */
[-C--:B------:R-:W-:Y:S08]  /*9ad0*/  HMMA.16816.F32.BF16 R140, R172, R54.reuse, R140 ;  /* 0x00000036ac8c723c */ /* 0x080ff0000004188c */
[C---:B------:R-:W-:Y:S08]  /*9ae0*/  HMMA.16816.F32.BF16 R144, R168.reuse, R54, R144 ;  /* 0x00000036a890723c */ /* 0x040ff00000041890 */
[-C--:B------:R-:W-:Y:S08]  /*9af0*/  HMMA.16816.F32.BF16 R148, R168, R28.reuse, R148 ;  /* 0x0000001ca894723c */ /* 0x080ff00000041894 */
[C---:B------:R-:W-:Y:S08]  /*9b00*/  HMMA.16816.F32.BF16 R152, R172.reuse, R28, R152 ;  /* 0x0000001cac98723c */ /* 0x040ff00000041898 */
[-C--:B------:R-:W-:Y:S08]  /*9b10*/  HMMA.16816.F32.BF16 R156, R172, R30.reuse, R156 ;  /* 0x0000001eac9c723c */ /* 0x080ff0000004189c */
[C---:B------:R-:W-:Y:S08]  /*9b20*/  HMMA.16816.F32.BF16 R160, R168.reuse, R30, R160 ;  /* 0x0000001ea8a0723c */ /* 0x040ff000000418a0 */
[-C--:B----4-:R-:W-:Y:S08]  /*9b30*/  HMMA.16816.F32.BF16 R176, R168, R4.reuse, R20 ;  /* 0x00000004a8b0723c */ /* 0x090ff00000041814 */
[C---:B------:R-:W-:Y:S04]  /*9b40*/  HMMA.16816.F32.BF16 R164, R172.reuse, R4, R164 ;  /* 0x00000004aca4723c */ /* 0x040fe800000418a4 */
[----:B------:R-:W-:Y:S01]  /*9b50*/  FADD.FTZ R4, R232, R227 ;  /* 0x000000e3e8047221 */ /* 0x000fe20000010000 */
[----:B------:R-:W-:Y:S03]  /*9b60*/  FADD.FTZ R5, R230, R226 ;  /* 0x000000e2e6057221 */ /* 0x000fe60000010000 */
[-C--:B------:R-:W-:Y:S01]  /*9b70*/  HMMA.16816.F32.BF16 R172, R172, R6.reuse, R32 ;  /* 0x00000006acac723c */ /* 0x080fe20000041820 */
[----:B------:R2:W-:Y:S04]  /*9b80*/  STL [R1+0x8], R4 ;  /* 0x0000080401007387 */ /* 0x0005e80000100800 */
[----:B------:R-:W-:Y:S03]  /*9b90*/  STL [R1+0xc], R5 ;  /* 0x00000c0501007387 */ /* 0x000fe60000100800 */
[----:B------:R-:W-:Y:S04]  /*9ba0*/  HMMA.16816.F32.BF16 R168, R168, R6, R24 ;  /* 0x00000006a8a8723c */ /* 0x000fe80000041818 */
[----:B--2---:R-:W-:Y:S05]  /*9bb0*/  FADD.FTZ R4, R229, R60 ;  /* 0x0000003ce5047221 */ /* 0x004fea0000010000 */
[----:B------:R2:W-:Y:S02]  /*9bc0*/  STL [R1+0x4], R4 ;  /* 0x0000040401007387 */ /* 0x0005e40000100800 */
[----:B--2---:R-:W-:Y:S05]  /*9bd0*/  FADD.FTZ R4, R228, R61 ;  /* 0x0000003de4047221 */ /* 0x004fea0000010000 */
[----:B------:R3:W-:Y:S01]  /*9be0*/  STL [R1], R4 ;  /* 0x0000000401007387 */ /* 0x0007e20000100800 */
[----:B-1----:R-:W-:Y:S05]  /*9bf0*/  BRA.U UP0, `(.L_x_39) ;  /* 0xffffffc900f47547 */ /* 0x002fea000b83ffff */
.L_x_38:
[----:B--2---:R-:W2:Y:S01]  /*9c00*/  LDL.LU R5, [R1+0x8] ;  /* 0x0000080001057983 */ /* 0x004ea20000300800 */
[----:B------:R-:W1:Y:S01]  /*9c10*/  S2UR UR11, SR_CgaCtaId ;  /* 0x00000000000b79c3 */ /* 0x000e620000008800 */
[----:B------:R-:W-:Y:S01]  /*9c20*/  UMOV UR4, 0x400 ;  /* 0x0000040000047882 */ /* 0x000fe20000000000 */
[----:B------:R-:W-:Y:S01]  /*9c30*/  UISETP.NE.AND UP3, UPT, UR13, -0x1, UPT ;  /* 0xffffffff0d00788c */ /* 0x000fe2000bf65270 */
[----:B---3--:R-:W3:Y:S01]  /*9c40*/  LDL.LU R4, [R1+0xc] ;  /* 0x00000c0001047983 */ /* 0x008ee20000300800 */
[----:B------:R-:W4:Y:S03]  /*9c50*/  LDCU.U8 UR8, c[0x0][0x549] ;  /* 0x0000a920ff0877ac */ /* 0x000f260008000000 */
[----:B------:R-:W3:Y:S01]  /*9c60*/  LDL.LU R11, [R1+0x4] ;  /* 0x00000400010b7983 */ /* 0x000ee20000300800 */
[----:B------:R-:W1:Y:S01]  /*9c70*/  S2UR UR16, SR_CTAID.Y ;  /* 0x00000000001079c3 */ /* 0x000e620000002600 */
[----:B------:R-:W1:Y:S02]  /*9c80*/  LDCU UR9, c[0x0][0x434] ;  /* 0x00008680ff0977ac */ /* 0x000e640008000800 */
[----:B------:R-:W3:Y:S02]  /*9c90*/  LDL.LU R8, [R1] ;  /* 0x0000000001087983 */ /* 0x000ee40000300800 */
[----:B------:R-:W1:Y:S01]  /*9ca0*/  @!UP3 LDCU.64 UR6, c[0x0][0x400] ;  /* 0x00008000ff06b7ac */ /* 0x000e620008000a00 */
[----:B------:R-:W1:Y:S01]  /*9cb0*/  LDCU.U8 UR10, c[0x0][0x548] ;  /* 0x0000a900ff0a77ac */ /* 0x000e620008000000 */
[----:B------:R-:W-:-:S02]  /*9cc0*/  UISETP.NE.AND UP2, UPT, UR13, -0x1, UPT ;  /* 0xffffffff0d00788c */ /* 0x000fc4000bf45270 */
[----:B----4-:R-:W-:Y:S02]  /*9cd0*/  UISETP.NE.AND UP1, UPT, UR8, URZ, UPT ;  /* 0x000000ff0800728c */ /* 0x010fe4000bf25270 */
[----:B-1----:R-:W-:Y:S01]  /*9ce0*/  ULEA UR11, UR11, UR4, 0x18 ;  /* 0x000000040b0b7291 */ /* 0x002fe2000f8ec0ff */
[----:B------:R-:W1:Y:S01]  /*9cf0*/  @UP3 LDCU.64 UR4, c[0x0][0x408] ;  /* 0x00008100ff0437ac */ /* 0x000e620008000a00 */
[----:B------:R-:W4:Y:S01]  /*9d00*/  LDCU UR17, c[0x0][0x434] ;  /* 0x00008680ff1177ac */ /* 0x000f220008000800 */
[----:B------:R-:W-:Y:S01]  /*9d10*/  @!UP3 UIMAD.WIDE.U32 UR18, UR16, UR6, URZ ;  /* 0x000000061012b2a5 */ /* 0x000fe2000f8e00ff */
[----:B------:R-:W2:Y:S05]  /*9d20*/  S2UR UR6, SR_CTAID.Z ;  /* 0x00000000000679c3 */ /* 0x000eaa0000002700 */
[----:B------:R-:W4:Y:S01]  /*9d30*/  @UP1 LDCU UR8, c[0x0][0x430] ;  /* 0x00008600ff0817ac */ /* 0x000f220008000800 */
[----:B------:R-:W-:-:S02]  /*9d40*/  @!UP3 UIMAD UR7, UR16, UR7, UR19 ;  /* 0x000000071007b2a4 */ /* 0x000fc4000f8e0213 */
[----:B------:R-:W-:Y:S02]  /*9d50*/  UISETP.NE.AND UP0, UPT, UR10, URZ, !UP1 ;  /* 0x000000ff0a00728c */ /* 0x000fe4000cf05270 */
[----:B-1----:R-:W-:-:S03]  /*9d60*/  @UP3 UIMAD.WIDE.U32 UR20, UR13, UR4, URZ ;  /* 0x000000040d1432a5 */ /* 0x002fc6000f8e00ff */
[----:B------:R-:W-:Y:S01]  /*9d70*/  @UP1 UMOV UR4, 0x1 ;  /* 0x0000000100041882 */ /* 0x000fe20000000000 */
[----:B------:R-:W-:Y:S02]  /*9d80*/  @UP3 UIMAD UR7, UR13, UR5, UR21 ;  /* 0x000000050d0732a4 */ /* 0x000fe4000f8e0215 */
[----:B------:R-:W-:Y:S01]  /*9d90*/  @!UP2 UIMAD UR13, UR16, UR9, URZ ;  /* 0x00000009100da2a4 */ /* 0x000fe2000f8e02ff */
[----:B------:R-:W1:Y:S01]  /*9da0*/  @UP1 LDCU UR5, c[0x0][0x430] ;  /* 0x00008600ff0517ac */ /* 0x000e620008000800 */
[----:B----4-:R-:W-:Y:S01]  /*9db0*/  @UP1 UIMAD UR17, UR8, UR9, URZ ;  /* 0x00000009081112a4 */ /* 0x010fe2000f8e02ff */
[----:B------:R-:W-:Y:S01]  /*9dc0*/  @UP3 UMOV UR18, UR20 ;  /* 0x0000001400123c82 */ /* 0x000fe20008000000 */
[----:B------:R-:W-:Y:S01]  /*9dd0*/  USHF.R.S32.HI UR8, URZ, 0x1f, UR13 ;  /* 0x0000001fff087899 */ /* 0x000fe2000801140d */
[----:B--2---:R-:W2:Y:S04]  /*9de0*/  SHFL.BFLY PT, R7, R5, 0x2, 0x1f ;  /* 0x0c401f0005077f89 */ /* 0x004ea800000e0000 */
[----:B---3--:R-:W3:Y:S04]  /*9df0*/  SHFL.BFLY PT, R6, R4, 0x2, 0x1f ;  /* 0x0c401f0004067f89 */ /* 0x008ee800000e0000 */
[----:B------:R-:W4:Y:S01]  /*9e00*/  SHFL.BFLY PT, R15, R8, 0x2, 0x1f ;  /* 0x0c401f00080f7f89 */ /* 0x000f2200000e0000 */
[----:B--2---:R-:W-:-:S03]  /*9e10*/  FADD.FTZ R7, R7, R5 ;  /* 0x0000000507077221 */ /* 0x004fc60000010000 */
[----:B------:R-:W2:Y:S01]  /*9e20*/  SHFL.BFLY PT, R5, R11, 0x2, 0x1f ;  /* 0x0c401f000b057f89 */ /* 0x000ea200000e0000 */
[----:B---3--:R-:W-:Y:S02]  /*9e30*/  FADD.FTZ R6, R6, R4 ;  /* 0x0000000406067221 */ /* 0x008fe40000010000 */
[----:B------:R-:W3:Y:S01]  /*9e40*/  S2R R4, SR_TID.X ;  /* 0x0000000000047919 */ /* 0x000ee20000002100 */
[----:B------:R-:W1:Y:S01]  /*9e50*/  SHFL.BFLY PT, R10, R7, 0x1, 0x1f ;  /* 0x0c201f00070a7f89 */ /* 0x000e6200000e0000 */
[----:B----4-:R-:W-:-:S03]  /*9e60*/  FADD.FTZ R15, R15, R8 ;  /* 0x000000080f0f7221 */ /* 0x010fc60000010000 */
[----:B------:R-:W4:Y:S04]  /*9e70*/  SHFL.BFLY PT, R9, R6, 0x1, 0x1f ;  /* 0x0c201f0006097f89 */ /* 0x000f2800000e0000 */
[----:B------:R-:W-:Y:S01]  /*9e80*/  SHFL.BFLY PT, R14, R15, 0x1, 0x1f ;  /* 0x0c201f000f0e7f89 */ /* 0x000fe200000e0000 */
[----:B--2---:R-:W-:-:S05]  /*9e90*/  FADD.FTZ R5, R5, R11 ;  /* 0x0000000b05057221 */ /* 0x004fca0000010000 */
[----:B------:R-:W2:Y:S01]  /*9ea0*/  SHFL.BFLY PT, R16, R5, 0x1, 0x1f ;  /* 0x0c201f0005107f89 */ /* 0x000ea200000e0000 */
[----:B-1----:R-:W-:Y:S01]  /*9eb0*/  FADD.FTZ R10, R7, R10 ;  /* 0x0000000a070a7221 */ /* 0x002fe20000010000 */
[----:B---3--:R-:W-:Y:S01]  /*9ec0*/  SHF.L.U32 R8, R4, 0x1, RZ ;  /* 0x0000000104087819 */ /* 0x008fe200000006ff */
[----:B----4-:R-:W-:Y:S01]  /*9ed0*/  FADD.FTZ R9, R6, R9 ;  /* 0x0000000906097221 */ /* 0x010fe20000010000 */
[----:B------:R-:W-:Y:S01]  /*9ee0*/  SHF.L.U32 R6, R4, 0x5, RZ ;  /* 0x0000000504067819 */ /* 0x000fe200000006ff */
[----:B------:R-:W1:Y:S01]  /*9ef0*/  MUFU.RCP R13, R10 ;  /* 0x0000000a000d7308 */ /* 0x000e620000001000 */
[----:B------:R-:W-:Y:S02]  /*9f00*/  LOP3.LUT R7, R8, 0x6, RZ, 0xc0, !PT ;  /* 0x0000000608077812 */ /* 0x000fe400078ec0ff */
[----:B------:R-:W-:Y:S02]  /*9f10*/  SHF.L.U32 R11, R4, 0x4, RZ ;  /* 0x00000004040b7819 */ /* 0x000fe400000006ff */
[----:B------:R-:W-:-:S02]  /*9f20*/  LOP3.LUT R6, R7, 0x7c00, R6, 0xf8, !PT ;  /* 0x00007c0007067812 */ /* 0x000fc400078ef806 */
[----:B------:R-:W-:Y:S01]  /*9f30*/  LOP3.LUT R11, R11, 0x1c0, RZ, 0xc0, !PT ;  /* 0x000001c00b0b7812 */ /* 0x000fe200078ec0ff */
[----:B------:R-:W3:Y:S01]  /*9f40*/  MUFU.RCP R12, R9 ;  /* 0x00000009000c7308 */ /* 0x000ee20000001000 */
[----:B------:R-:W-:Y:S02]  /*9f50*/  LOP3.LUT P0, RZ, R4, 0x4, RZ, 0xc0, !PT ;  /* 0x0000000404ff7812 */ /* 0x000fe4000780c0ff */
[----:B------:R-:W-:Y:S02]  /*9f60*/  LOP3.LUT R11, R11, 0x38, R8, 0xf8, !PT ;  /* 0x000000380b0b7812 */ /* 0x000fe400078ef808 */
[----:B------:R-:W-:Y:S01]  /*9f70*/  FSETP.NE.FTZ.AND P4, PT, R10, RZ, PT ;  /* 0x000000ff0a00720b */ /* 0x000fe20003f95000 */
[----:B--2---:R-:W-:Y:S01]  /*9f80*/  FADD.FTZ R16, R5, R16 ;  /* 0x0000001005107221 */ /* 0x004fe20000010000 */
[----:B------:R-:W-:Y:S01]  /*9f90*/  FADD.FTZ R5, R15, R14 ;  /* 0x0000000e0f057221 */ /* 0x000fe20000010000 */
[----:B------:R-:W-:Y:S02]  /*9fa0*/  LOP3.LUT R6, R6, R11, RZ, 0xfc, !PT ;  /* 0x0000000b06067212 */ /* 0x000fe400078efcff */
[----:B------:R-:W2:Y:S01]  /*9fb0*/  MUFU.RCP R7, R16 ;  /* 0x0000001000077308 */ /* 0x000ea20000001000 */
[----:B------:R-:W-:-:S02]  /*9fc0*/  FSETP.NE.FTZ.AND P2, PT, R16, RZ, PT ;  /* 0x000000ff1000720b */ /* 0x000fc40003f55000 */
[----:B------:R-:W-:Y:S02]  /*9fd0*/  MOV R11, 0x10 ;  /* 0x00000010000b7802 */ /* 0x000fe40000000f00 */
[----:B------:R-:W-:Y:S02]  /*9fe0*/  FSETP.NE.FTZ.AND P3, PT, R9, RZ, PT ;  /* 0x000000ff0900720b */ /* 0x000fe40003f75000 */
[----:B------:R-:W-:Y:S01]  /*9ff0*/  SEL R11, R11, 0xfffffff0, !P0 ;  /* 0xfffffff00b0b7807 */ /* 0x000fe20004000000 */
[----:B------:R-:W4:Y:S01]  /*a000*/  MUFU.RCP R8, R5 ;  /* 0x0000000500087308 */ /* 0x000f220000001000 */
[----:B------:R-:W-:Y:S02]  /*a010*/  LOP3.LUT P0, RZ, R4, 0x8, RZ, 0xc0, !PT ;  /* 0x0000000804ff7812 */ /* 0x000fe4000780c0ff */
[----:B------:R-:W-:Y:S02]  /*a020*/  FSETP.NE.FTZ.AND P1, PT, R5, RZ, PT ;  /* 0x000000ff0500720b */ /* 0x000fe40003f35000 */
[----:B-1----:R-:W-:-:S02]  /*a030*/  FSEL R13, R13, 1, P4 ;  /* 0x3f8000000d0d7808 */ /* 0x002fc40002000000 */
[----:B---3--:R-:W-:Y:S02]  /*a040*/  FSEL R12, R12, 1, P3 ;  /* 0x3f8000000c0c7808 */ /* 0x008fe40001800000 */
[----:B------:R-:W-:Y:S01]  /*a050*/  LEA R6, R6, UR11, 0x1 ;  /* 0x0000000b06067c11 */ /* 0x000fe2000f8e08ff */
[----:B------:R-:W-:Y:S01]  /*a060*/  FMUL.FTZ R192, R13, R192 ;  /* 0x000000c00dc07220 */ /* 0x000fe20000410000 */
[----:B--2---:R-:W-:Y:S01]  /*a070*/  FSEL R7, R7, 1, P2 ;  /* 0x3f80000007077808 */ /* 0x004fe20001000000 */
[C---:B------:R-:W-:Y:S01]  /*a080*/  FMUL.FTZ R193, R13.reuse, R193 ;  /* 0x000000c10dc17220 */ /* 0x040fe20000410000 */
[C---:B------:R-:W-:Y:S01]  /*a090*/  FMUL.FTZ R194, R12.reuse, R194 ;  /* 0x000000c20cc27220 */ /* 0x040fe20000410000 */
[----:B------:R-:W-:Y:S01]  /*a0a0*/  FMUL.FTZ R195, R12, R195 ;  /* 0x000000c30cc37220 */ /* 0x000fe20000410000 */
[----:B------:R-:W-:Y:S01]  /*a0b0*/  FMUL.FTZ R180, R13, R180 ;  /* 0x000000b40db47220 */ /* 0x000fe20000410000 */
[C---:B------:R-:W-:Y:S01]  /*a0c0*/  FMUL.FTZ R188, R7.reuse, R188 ;  /* 0x000000bc07bc7220 */ /* 0x040fe20000410000 */
        /* <DEDUP_REMOVED lines=30> */
[----:B------:R-:W-:Y:S01]  /*a2b0*/  FMUL.FTZ R7, R7, R173 ;  /* 0x000000ad07077220 */ /* 0x000fe20000410000 */
[----:B----4-:R-:W-:Y:S01]  /*a2c0*/  FSEL R8, R8, 1, P1 ;  /* 0x3f80000008087808 */ /* 0x010fe20000800000 */
[----:B------:R-:W-:Y:S01]  /*a2d0*/  FMUL.FTZ R181, R13, R181 ;  /* 0x000000b50db57220 */ /* 0x000fe20000410000 */
[C---:B------:R-:W-:Y:S01]  /*a2e0*/  FMUL.FTZ R182, R12.reuse, R182 ;  /* 0x000000b60cb67220 */ /* 0x040fe20000410000 */
[----:B------:R-:W-:Y:S01]  /*a2f0*/  FMUL.FTZ R183, R12, R183 ;  /* 0x000000b70cb77220 */ /* 0x000fe20000410000 */
[----:B------:R-:W-:Y:S01]  /*a300*/  F2FP.BF16.F32.PACK_AB R172, R7, R172 ;  /* 0x000000ac07ac723e */ /* 0x000fe200000010ff */
[C---:B------:R-:W-:Y:S01]  /*a310*/  FMUL.FTZ R190, R8.reuse, R190 ;  /* 0x000000be08be7220 */ /* 0x040fe20000410000 */
[----:B------:R-:W-:Y:S01]  /*a320*/  MOV R7, 0x20 ;  /* 0x0000002000077802 */ /* 0x000fe20000000f00 */
[C---:B------:R-:W-:Y:S01]  /*a330*/  FMUL.FTZ R191, R8.reuse, R191 ;  /* 0x000000bf08bf7220 */ /* 0x040fe20000410000 */
[C---:B------:R-:W-:Y:S01]  /*a340*/  FMUL.FTZ R186, R8.reuse, R186 ;  /* 0x000000ba08ba7220 */ /* 0x040fe20000410000 */
[----:B------:R-:W-:Y:S01]  /*a350*/  FMUL.FTZ R187, R8, R187 ;  /* 0x000000bb08bb7220 */ /* 0x000fe20000410000 */
[----:B------:R-:W-:Y:S01]  /*a360*/  SEL R7, R7, 0xffffffe0, !P0 ;  /* 0xffffffe007077807 */ /* 0x000fe20004000000 */
[C---:B------:R-:W-:Y:S01]  /*a370*/  FMUL.FTZ R68, R13.reuse, R68 ;  /* 0x000000440d447220 */ /* 0x040fe20000410000 */
[----:B------:R-:W-:Y:S01]  /*a380*/  LOP3.LUT P0, RZ, R4, 0x10, RZ, 0xc0, !PT ;  /* 0x0000001004ff7812 */ /* 0x000fe2000780c0ff */
[C---:B------:R-:W-:Y:S01]  /*a390*/  FMUL.FTZ R69, R13.reuse, R69 ;  /* 0x000000450d457220 */ /* 0x040fe20000410000 */
[C---:B------:R-:W-:Y:S01]  /*a3a0*/  FMUL.FTZ R70, R12.reuse, R70 ;  /* 0x000000460c467220 */ /* 0x040fe20000410000 */
[C---:B------:R-:W-:Y:S01]  /*a3b0*/  FMUL.FTZ R71, R12.reuse, R71 ;  /* 0x000000470c477220 */ /* 0x040fe20000410000 */
[C---:B------:R-:W-:Y:S01]  /*a3c0*/  FMUL.FTZ R80, R13.reuse, R80 ;  /* 0x000000500d507220 */ /* 0x040fe20000410000 */
[----:B------:R-:W-:Y:S01]  /*a3d0*/  FMUL.FTZ R81, R13, R81 ;  /* 0x000000510d517220 */ /* 0x000fe20000410000 */
[C---:B------:R-:W-:Y:S01]  /*a3e0*/  FMUL.FTZ R82, R12.reuse, R82 ;  /* 0x000000520c527220 */ /* 0x040fe20000410000 */
[----:B------:R-:W-:Y:S01]  /*a3f0*/  FMUL.FTZ R83, R12, R83 ;  /* 0x000000530c537220 */ /* 0x000fe20000410000 */
[----:B------:R-:W-:Y:S01]  /*a400*/  F2FP.BF16.F32.PACK_AB R192, R193, R192 ;  /* 0x000000c0c1c0723e */ /* 0x000fe200000010ff */
[C---:B------:R-:W-:Y:S01]  /*a410*/  FMUL.FTZ R74, R8.reuse, R74 ;  /* 0x0000004a084a7220 */ /* 0x040fe20000410000 */
[----:B------:R-:W-:Y:S01]  /*a420*/  F2FP.BF16.F32.PACK_AB R194, R195, R194 ;  /* 0x000000c2c3c2723e */ /* 0x000fe200000010ff */
[C---:B------:R-:W-:Y:S01]  /*a430*/  FMUL.FTZ R75, R8.reuse, R75 ;  /* 0x0000004b084b7220 */ /* 0x040fe20000410000 */
[----:B------:R-:W-:Y:S01]  /*a440*/  F2FP.BF16.F32.PACK_AB R180, R181, R180 ;  /* 0x000000b4b5b4723e */ /* 0x000fe200000010ff */
[C---:B------:R-:W-:Y:S01]  /*a450*/  FMUL.FTZ R78, R8.reuse, R78 ;  /* 0x0000004e084e7220 */ /* 0x040fe20000410000 */
[----:B------:R-:W-:Y:S01]  /*a460*/  F2FP.BF16.F32.PACK_AB R182, R183, R182 ;  /* 0x000000b6b7b6723e */ /* 0x000fe200000010ff */
[----:B------:R-:W-:Y:S01]  /*a470*/  FMUL.FTZ R79, R8, R79 ;  /* 0x0000004f084f7220 */ /* 0x000fe20000410000 */
[C---:B------:R-:W-:Y:S01]  /*a480*/  IADD3 R14, PT, PT, R6.reuse, R11, RZ ;  /* 0x0000000b060e7210 */ /* 0x040fe20007ffe0ff */
[C---:B------:R-:W-:Y:S01]  /*a490*/  FMUL.FTZ R84, R13.reuse, R84 ;  /* 0x000000540d547220 */ /* 0x040fe20000410000 */
[----:B------:R-:W-:Y:S01]  /*a4a0*/  IADD3 R15, PT, PT, R6, R7, RZ ;  /* 0x00000007060f7210 */ /* 0x000fe20007ffe0ff */
[----:B------:R-:W-:Y:S01]  /*a4b0*/  FMUL.FTZ R85, R13, R85 ;  /* 0x000000550d557220 */ /* 0x000fe20000410000 */
[----:B------:R-:W-:Y:S01]  /*a4c0*/  F2FP.BF16.F32.PACK_AB R188, R189, R188 ;  /* 0x000000bcbdbc723e */ /* 0x000fe200000010ff */
[C---:B------:R-:W-:Y:S01]  /*a4d0*/  FMUL.FTZ R86, R12.reuse, R86 ;  /* 0x000000560c567220 */ /* 0x040fe20000410000 */
[----:B------:R-:W-:Y:S01]  /*a4e0*/  F2FP.BF16.F32.PACK_AB R190, R191, R190 ;  /* 0x000000bebfbe723e */ /* 0x000fe200000010ff */
[C---:B------:R-:W-:Y:S01]  /*a4f0*/  FMUL.FTZ R87, R12.reuse, R87 ;  /* 0x000000570c577220 */ /* 0x040fe20000410000 */
[----:B------:R-:W-:Y:S01]  /*a500*/  F2FP.BF16.F32.PACK_AB R184, R185, R184 ;  /* 0x000000b8b9b8723e */ /* 0x000fe200000010ff */
[----:B------:R-:W-:Y:S01]  /*a510*/  FMUL.FTZ R96, R13, R96 ;  /* 0x000000600d607220 */ /* 0x000fe20000410000 */
[----:B------:R-:W-:Y:S01]  /*a520*/  F2FP.BF16.F32.PACK_AB R186, R187, R186 ;  /* 0x000000babbba723e */ /* 0x000fe200000010ff */
[----:B------:R-:W-:Y:S01]  /*a530*/  FMUL.FTZ R97, R13, R97 ;  /* 0x000000610d617220 */ /* 0x000fe20000410000 */
[C---:B------:R-:W-:Y:S01]  /*a540*/  FMUL.FTZ R98, R12.reuse, R98 ;  /* 0x000000620c627220 */ /* 0x040fe20000410000 */
[----:B------:R-:W-:Y:S01]  /*a550*/  FMUL.FTZ R99, R12, R99 ;  /* 0x000000630c637220 */ /* 0x000fe20000410000 */
[----:B------:R-:W-:Y:S01]  /*a560*/  F2FP.BF16.F32.PACK_AB R68, R69, R68 ;  /* 0x000000444544723e */ /* 0x000fe200000010ff */
[C---:B------:R-:W-:Y:S01]  /*a570*/  FMUL.FTZ R90, R8.reuse, R90 ;  /* 0x0000005a085a7220 */ /* 0x040fe20000410000 */
[----:B------:R-:W-:Y:S01]  /*a580*/  F2FP.BF16.F32.PACK_AB R70, R71, R70 ;  /* 0x000000464746723e */ /* 0x000fe200000010ff */
[----:B------:R-:W-:Y:S01]  /*a590*/  FMUL.FTZ R91, R8, R91 ;  /* 0x0000005b085b7220 */ /* 0x000fe20000410000 */
[----:B------:R-:W-:Y:S01]  /*a5a0*/  IADD3 R18, PT, PT, R6, 0x40, RZ ;  /* 0x0000004006127810 */ /* 0x000fe20007ffe0ff */
[----:B------:R-:W-:Y:S01]  /*a5b0*/  STS [R6], R192 ;  /* 0x000000c006007388 */ /* 0x000fe20000000800 */
[----:B------:R-:W-:Y:S01]  /*a5c0*/  F2FP.BF16.F32.PACK_AB R80, R81, R80 ;  /* 0x000000505150723e */ /* 0x000fe200000010ff */
[C---:B------:R-:W-:Y:S01]  /*a5d0*/  FMUL.FTZ R94, R8.reuse, R94 ;  /* 0x0000005e085e7220 */ /* 0x040fe20000410000 */
[----:B------:R-:W-:Y:S01]  /*a5e0*/  F2FP.BF16.F32.PACK_AB R82, R83, R82 ;  /* 0x000000525352723e */ /* 0x000fe200000010ff */
[----:B------:R-:W-:Y:S01]  /*a5f0*/  STS [R6+0x400], R194 ;  /* 0x000400c206007388 */ /* 0x000fe20000000800 */
[----:B------:R-:W-:Y:S01]  /*a600*/  IADD3 R17, PT, PT, R11, R15, RZ ;  /* 0x0000000f0b117210 */ /* 0x000fe20007ffe0ff */
[----:B------:R-:W-:Y:S01]  /*a610*/  FMUL.FTZ R95, R8, R95 ;  /* 0x0000005f085f7220 */ /* 0x000fe20000410000 */
[----:B------:R-:W-:Y:S01]  /*a620*/  @P0 IADD3 R18, PT, PT, R6, -0x40, RZ ;  /* 0xffffffc006120810 */ /* 0x000fe20007ffe0ff */
[----:B------:R-:W-:Y:S01]  /*a630*/  STS [R14], R180 ;  /* 0x000000b40e007388 */ /* 0x000fe20000000800 */
[----:B------:R-:W-:Y:S01]  /*a640*/  F2FP.BF16.F32.PACK_AB R72, R73, R72 ;  /* 0x000000484948723e */ /* 0x000fe200000010ff */
[----:B------:R-:W-:Y:S01]  /*a650*/  FMUL.FTZ R100, R13, R100 ;  /* 0x000000640d647220 */ /* 0x000fe20000410000 */
[----:B------:R-:W-:Y:S01]  /*a660*/  F2FP.BF16.F32.PACK_AB R74, R75, R74 ;  /* 0x0000004a4b4a723e */ /* 0x000fe200000010ff */
[----:B------:R-:W-:Y:S01]  /*a670*/  STS [R14+0x400], R182 ;  /* 0x000400b60e007388 */ /* 0x000fe20000000800 */
[----:B------:R-:W-:Y:S01]  /*a680*/  FMUL.FTZ R101, R13, R101 ;  /* 0x000000650d657220 */ /* 0x000fe20000410000 */
[C---:B------:R-:W-:Y:S01]  /*a690*/  FMUL.FTZ R102, R12.reuse, R102 ;  /* 0x000000660c667220 */ /* 0x040fe20000410000 */
[C---:B------:R-:W-:Y:S01]  /*a6a0*/  FMUL.FTZ R103, R12.reuse, R103 ;  /* 0x000000670c677220 */ /* 0x040fe20000410000 */
[----:B------:R-:W-:Y:S01]  /*a6b0*/  F2FP.BF16.F32.PACK_AB R76, R77, R76 ;  /* 0x0000004c4d4c723e */ /* 0x000fe200000010ff */
[----:B------:R-:W-:Y:S01]  /*a6c0*/  STS [R6+0x2000], R188 ;  /* 0x002000bc06007388 */ /* 0x000fe20000000800 */
[----:B------:R-:W-:Y:S01]  /*a6d0*/  F2FP.BF16.F32.PACK_AB R78, R79, R78 ;  /* 0x0000004e4f4e723e */ /* 0x000fe200000010ff */
[C---:B------:R-:W-:Y:S01]  /*a6e0*/  FMUL.FTZ R112, R13.reuse, R112 ;  /* 0x000000700d707220 */ /* 0x040fe20000410000 */
[----:B------:R-:W-:Y:S01]  /*a6f0*/  FMUL.FTZ R113, R13, R113 ;  /* 0x000000710d717220 */ /* 0x000fe20000410000 */
[----:B------:R-:W-:Y:S01]  /*a700*/  STS [R6+0x2400], R190 ;  /* 0x002400be06007388 */ /* 0x000fe20000000800 */
[C---:B------:R-:W-:Y:S01]  /*a710*/  FMUL.FTZ R114, R12.reuse, R114 ;  /* 0x000000720c727220 */ /* 0x040fe20000410000 */
[----:B------:R-:W-:Y:S01]  /*a720*/  FMUL.FTZ R115, R12, R115 ;  /* 0x000000730c737220 */ /* 0x000fe20000410000 */
[----:B------:R-:W-:Y:S01]  /*a730*/  F2FP.BF16.F32.PACK_AB R84, R85, R84 ;  /* 0x000000545554723e */ /* 0x000fe200000010ff */
[----:B------:R-:W-:Y:S01]  /*a740*/  STS [R14+0x2000], R184 ;  /* 0x002000b80e007388 */ /* 0x000fe20000000800 */
[----:B------:R-:W-:Y:S01]  /*a750*/  F2FP.BF16.F32.PACK_AB R86, R87, R86 ;  /* 0x000000565756723e */ /* 0x000fe200000010ff */
[C---:B------:R-:W-:Y:S01]  /*a760*/  FMUL.FTZ R106, R8.reuse, R106 ;  /* 0x0000006a086a7220 */ /* 0x040fe20000410000 */
[C---:B------:R-:W-:Y:S01]  /*a770*/  FMUL.FTZ R107, R8.reuse, R107 ;  /* 0x0000006b086b7220 */ /* 0x040fe20000410000 */
[----:B------:R-:W-:Y:S01]  /*a780*/  STS [R14+0x2400], R186 ;  /* 0x002400ba0e007388 */ /* 0x000fe20000000800 */
[----:B------:R-:W-:Y:S01]  /*a790*/  F2FP.BF16.F32.PACK_AB R96, R97, R96 ;  /* 0x000000606160723e */ /* 0x000fe200000010ff */
[C---:B------:R-:W-:Y:S01]  /*a7a0*/  FMUL.FTZ R110, R8.reuse, R110 ;  /* 0x0000006e086e7220 */ /* 0x040fe20000410000 */
[----:B------:R-:W-:Y:S01]  /*a7b0*/  F2FP.BF16.F32.PACK_AB R98, R99, R98 ;  /* 0x000000626362723e */ /* 0x000fe200000010ff */
[----:B------:R-:W-:Y:S01]  /*a7c0*/  STS [R15], R68 ;  /* 0x000000440f007388 */ /* 0x000fe20000000800 */
[-C--:B------:R-:W-:Y:S01]  /*a7d0*/  IADD3 R19, PT, PT, R11, R18.reuse, RZ ;  /* 0x000000120b137210 */ /* 0x080fe20007ffe0ff */
[----:B------:R-:W-:Y:S01]  /*a7e0*/  FMUL.FTZ R111, R8, R111 ;  /* 0x0000006f086f7220 */ /* 0x000fe20000410000 */
[----:B------:R-:W-:Y:S01]  /*a7f0*/  IADD3 R7, PT, PT, R7, R18, RZ ;  /* 0x0000001207077210 */ /* 0x000fe20007ffe0ff */
[----:B------:R-:W-:Y:S01]  /*a800*/  STS [R15+0x400], R70 ;  /* 0x000400460f007388 */ /* 0x000fe20000000800 */
[----:B------:R-:W-:Y:S01]  /*a810*/  F2FP.BF16.F32.PACK_AB R88, R89, R88 ;  /* 0x000000585958723e */ /* 0x000fe200000010ff */
[----:B------:R-:W-:Y:S01]  /*a820*/  FMUL.FTZ R116, R13, R116 ;  /* 0x000000740d747220 */ /* 0x000fe20000410000 */
[----:B------:R-:W-:Y:S01]  /*a830*/  F2FP.BF16.F32.PACK_AB R90, R91, R90 ;  /* 0x0000005a5b5a723e */ /* 0x000fe200000010ff */
[----:B------:R-:W-:Y:S01]  /*a840*/  STS [R17], R80 ;  /* 0x0000005011007388 */ /* 0x000fe20000000800 */
[----:B------:R-:W-:Y:S01]  /*a850*/  FMUL.FTZ R117, R13, R117 ;  /* 0x000000750d757220 */ /* 0x000fe20000410000 */
[C---:B------:R-:W-:Y:S01]  /*a860*/  FMUL.FTZ R118, R12.reuse, R118 ;  /* 0x000000760c767220 */ /* 0x040fe20000410000 */
[C---:B------:R-:W-:Y:S01]  /*a870*/  FMUL.FTZ R119, R12.reuse, R119 ;  /* 0x000000770c777220 */ /* 0x040fe20000410000 */
[----:B------:R-:W-:Y:S01]  /*a880*/  STS [R17+0x400], R82 ;  /* 0x0004005211007388 */ /* 0x000fe20000000800 */
[----:B------:R-:W-:Y:S01]  /*a890*/  F2FP.BF16.F32.PACK_AB R92, R93, R92 ;  /* 0x0000005c5d5c723e */ /* 0x000fe200000010ff */
[----:B------:R-:W-:Y:S01]  /*a8a0*/  FMUL.FTZ R128, R13, R128 ;  /* 0x000000800d807220 */ /* 0x000fe20000410000 */
[----:B------:R-:W-:Y:S01]  /*a8b0*/  F2FP.BF16.F32.PACK_AB R94, R95, R94 ;  /* 0x0000005e5f5e723e */ /* 0x000fe200000010ff */
[----:B------:R-:W-:Y:S01]  /*a8c0*/  STS [R15+0x2000], R72 ;  /* 0x002000480f007388 */ /* 0x000fe20000000800 */
[----:B------:R-:W-:Y:S01]  /*a8d0*/  FMUL.FTZ R129, R13, R129 ;  /* 0x000000810d817220 */ /* 0x000fe20000410000 */
[C---:B------:R-:W-:Y:S01]  /*a8e0*/  FMUL.FTZ R130, R12.reuse, R130 ;  /* 0x000000820c827220 */ /* 0x040fe20000410000 */
[----:B------:R-:W-:Y:S01]  /*a8f0*/  FMUL.FTZ R131, R12, R131 ;  /* 0x000000830c837220 */ /* 0x000fe20000410000 */
[----:B------:R-:W-:Y:S01]  /*a900*/  STS [R15+0x2400], R74 ;  /* 0x0024004a0f007388 */ /* 0x000fe20000000800 */
[----:B------:R-:W-:Y:S01]  /*a910*/  F2FP.BF16.F32.PACK_AB R100, R101, R100 ;  /* 0x000000646564723e */ /* 0x000fe200000010ff */
[C---:B------:R-:W-:Y:S01]  /*a920*/  FMUL.FTZ R122, R8.reuse, R122 ;  /* 0x0000007a087a7220 */ /* 0x040fe20000410000 */
[----:B------:R-:W-:Y:S01]  /*a930*/  F2FP.BF16.F32.PACK_AB R102, R103, R102 ;  /* 0x000000666766723e */ /* 0x000fe200000010ff */
[----:B------:R-:W-:Y:S01]  /*a940*/  STS [R17+0x2000], R76 ;  /* 0x0020004c11007388 */ /* 0x000fe20000000800 */
[C---:B------:R-:W-:Y:S01]  /*a950*/  FMUL.FTZ R123, R8.reuse, R123 ;  /* 0x0000007b087b7220 */ /* 0x040fe20000410000 */
[----:B------:R-:W-:Y:S01]  /*a960*/  F2FP.BF16.F32.PACK_AB R112, R113, R112 ;  /* 0x000000707170723e */ /* 0x000fe200000010ff */
[C---:B------:R-:W-:Y:S01]  /*a970*/  FMUL.FTZ R126, R8.reuse, R126 ;  /* 0x0000007e087e7220 */ /* 0x040fe20000410000 */
[----:B------:R-:W-:Y:S01]  /*a980*/  STS [R17+0x2400], R78 ;  /* 0x0024004e11007388 */ /* 0x000fe20000000800 */
[----:B------:R-:W-:Y:S01]  /*a990*/  F2FP.BF16.F32.PACK_AB R114, R115, R114 ;  /* 0x000000727372723e */ /* 0x000fe200000010ff */
[----:B------:R-:W-:Y:S01]  /*a9a0*/  FMUL.FTZ R127, R8, R127 ;  /* 0x0000007f087f7220 */ /* 0x000fe20000410000 */
[----:B------:R-:W-:Y:S01]  /*a9b0*/  IADD3 R11, PT, PT, R11, R7, RZ ;  /* 0x000000070b0b7210 */ /* 0x000fe20007ffe0ff */
        /* <DEDUP_REMOVED lines=8> */
[----:B------:R-:W-:Y:S01]  /*aa40*/  STS [R19], R96 ;  /* 0x0000006013007388 */ /* 0x000fe20000000800 */
        /* <DEDUP_REMOVED lines=18> */
[----:B------:R-:W-:Y:S01]  /*ab70*/  F2FP.BF16.F32.PACK_AB R120, R121, R120 ;  /* 0x000000787978723e */ /* 0x000fe200000010ff */
[----:B------:R-:W-:Y:S01]  /*ab80*/  STS [R19+0x2400], R94 ;  /* 0x0024005e13007388 */ /* 0x000fe20000000800 */
[----:B------:R-:W-:Y:S01]  /*ab90*/  F2FP.BF16.F32.PACK_AB R122, R123, R122 ;  /* 0x0000007a7b7a723e */ /* 0x000fe200000010ff */
[C---:B------:R-:W-:Y:S01]  /*aba0*/  FMUL.FTZ R148, R13.reuse, R148 ;  /* 0x000000940d947220 */ /* 0x040fe20000410000 */
[----:B------:R-:W-:Y:S01]  /*abb0*/  FMUL.FTZ R149, R13, R149 ;  /* 0x000000950d957220 */ /* 0x000fe20000410000 */
[----:B------:R-:W-:Y:S01]  /*abc0*/  STS [R7], R100 ;  /* 0x0000006407007388 */ /* 0x000fe20000000800 */
[C---:B------:R-:W-:Y:S01]  /*abd0*/  FMUL.FTZ R150, R12.reuse, R150 ;  /* 0x000000960c967220 */ /* 0x040fe20000410000 */
[C---:B------:R-:W-:Y:S01]  /*abe0*/  FMUL.FTZ R151, R12.reuse, R151 ;  /* 0x000000970c977220 */ /* 0x040fe20000410000 */
[----:B------:R-:W-:Y:S01]  /*abf0*/  F2FP.BF16.F32.PACK_AB R124, R125, R124 ;  /* 0x0000007c7d7c723e */ /* 0x000fe200000010ff */
[----:B------:R-:W-:Y:S01]  /*ac00*/  STS [R7+0x400], R102 ;  /* 0x0004006607007388 */ /* 0x000fe20000000800 */
[----:B------:R-:W-:Y:S01]  /*ac10*/  F2FP.BF16.F32.PACK_AB R126, R127, R126 ;  /* 0x0000007e7f7e723e */ /* 0x000fe200000010ff */
[C---:B------:R-:W-:Y:S01]  /*ac20*/  FMUL.FTZ R160, R13.reuse, R160 ;  /* 0x000000a00da07220 */ /* 0x040fe20000410000 */
[----:B------:R-:W-:Y:S01]  /*ac30*/  FMUL.FTZ R161, R13, R161 ;  /* 0x000000a10da17220 */ /* 0x000fe20000410000 */
[----:B------:R-:W-:Y:S01]  /*ac40*/  STS [R11], R112 ;  /* 0x000000700b007388 */ /* 0x000fe20000000800 */
        /* <DEDUP_REMOVED lines=11> */
[----:B------:R-:W-:Y:S01]  /*ad00*/  STS [R7+0x2400], R106 ;  /* 0x0024006a07007388 */ /* 0x000fe20000000800 */
[----:B------:R-:W-:Y:S01]  /*ad10*/  FMUL.FTZ R159, R8, R159 ;  /* 0x0000009f089f7220 */ /* 0x000fe20000410000 */
[----:B------:R-:W-:Y:S01]  /*ad20*/  F2FP.BF16.F32.PACK_AB R136, R137, R136 ;  /* 0x000000888988723e */ /* 0x000fe200000010ff */
[----:B------:R-:W-:Y:S01]  /*ad30*/  FMUL.FTZ R176, R13, R176 ;  /* 0x000000b00db07220 */ /* 0x000fe20000410000 */
[----:B------:R-:W-:Y:S01]  /*ad40*/  STS [R11+0x2000], R108 ;  /* 0x0020006c0b007388 */ /* 0x000fe20000000800 */
[----:B------:R-:W-:Y:S01]  /*ad50*/  F2FP.BF16.F32.PACK_AB R138, R139, R138 ;  /* 0x0000008a8b8a723e */ /* 0x000fe200000010ff */
[C---:B------:R-:W-:Y:S01]  /*ad60*/  FMUL.FTZ R177, R13.reuse, R177 ;  /* 0x000000b10db17220 */ /* 0x040fe20000410000 */
[----:B------:R-:W-:Y:S01]  /*ad70*/  FMUL.FTZ R168, R13, R168 ;  /* 0x000000a80da87220 */ /* 0x000fe20000410000 */
[----:B------:R-:W-:Y:S01]  /*ad80*/  STS [R11+0x2400], R110 ;  /* 0x0024006e0b007388 */ /* 0x000fe20000000800 */
[C---:B------:R-:W-:Y:S01]  /*ad90*/  FMUL.FTZ R178, R12.reuse, R178 ;  /* 0x000000b20cb27220 */ /* 0x040fe20000410000 */
        /* <DEDUP_REMOVED lines=8> */
[----:B------:R-:W-:Y:S01]  /*ae20*/  F2FP.BF16.F32.PACK_AB R148, R149, R148 ;  /* 0x000000949594723e */ /* 0x000fe200000010ff */
[C---:B------:R-:W-:Y:S01]  /*ae30*/  FMUL.FTZ R166, R8.reuse, R166 ;  /* 0x000000a608a67220 */ /* 0x040fe20000410000 */
[----:B------:R-:W-:Y:S01]  /*ae40*/  STS [R14+0x4000], R128 ;  /* 0x004000800e007388 */ /* 0x000fe20000000800 */
[----:B------:R-:W-:Y:S01]  /*ae50*/  F2FP.BF16.F32.PACK_AB R150, R151, R150 ;  /* 0x000000969796723e */ /* 0x000fe200000010ff */
[C---:B------:R-:W-:Y:S01]  /*ae60*/  FMUL.FTZ R167, R8.reuse, R167 ;  /* 0x000000a708a77220 */ /* 0x040fe20000410000 */
[----:B------:R-:W-:Y:S01]  /*ae70*/  F2FP.BF16.F32.PACK_AB R160, R161, R160 ;  /* 0x000000a0a1a0723e */ /* 0x000fe200000010ff */
[----:B------:R-:W-:Y:S01]  /*ae80*/  STS [R14+0x4400], R130 ;  /* 0x004400820e007388 */ /* 0x000fe20000000800 */
[----:B------:R-:W-:Y:S01]  /*ae90*/  F2FP.BF16.F32.PACK_AB R162, R163, R162 ;  /* 0x000000a2a3a2723e */ /* 0x000fe200000010ff */
[C---:B------:R-:W-:Y:S01]  /*aea0*/  FMUL.FTZ R174, R8.reuse, R174 ;  /* 0x000000ae08ae7220 */ /* 0x040fe20000410000 */
[----:B------:R-:W-:Y:S01]  /*aeb0*/  F2FP.BF16.F32.PACK_AB R152, R153, R152 ;  /* 0x000000989998723e */ /* 0x000fe200000010ff */
[----:B------:R-:W-:Y:S01]  /*aec0*/  STS [R6+0x6000], R120 ;  /* 0x0060007806007388 */ /* 0x000fe20000000800 */
[----:B------:R-:W-:Y:S01]  /*aed0*/  F2FP.BF16.F32.PACK_AB R154, R155, R154 ;  /* 0x0000009a9b9a723e */ /* 0x000fe200000010ff */
[----:B------:R-:W-:Y:S01]  /*aee0*/  FMUL.FTZ R8, R8, R175 ;  /* 0x000000af08087220 */ /* 0x000fe20000410000 */
[----:B------:R-:W-:Y:S01]  /*aef0*/  F2FP.BF16.F32.PACK_AB R156, R157, R156 ;  /* 0x0000009c9d9c723e */ /* 0x000fe200000010ff */
[----:B------:R1:W-:Y:S01]  /*af00*/  STS [R6+0x6400], R122 ;  /* 0x0064007a06007388 */ /* 0x0003e20000000800 */
[----:B------:R-:W-:-:S02]  /*af10*/  F2FP.BF16.F32.PACK_AB R158, R159, R158 ;  /* 0x0000009e9f9e723e */ /* 0x000fc400000010ff */
[----:B------:R-:W-:Y:S01]  /*af20*/  F2FP.BF16.F32.PACK_AB R176, R177, R176 ;  /* 0x000000b0b1b0723e */ /* 0x000fe200000010ff */
[----:B------:R-:W-:Y:S01]  /*af30*/  STS [R14+0x6000], R124 ;  /* 0x0060007c0e007388 */ /* 0x000fe20000000800 */
[----:B------:R-:W-:Y:S02]  /*af40*/  F2FP.BF16.F32.PACK_AB R178, R179, R178 ;  /* 0x000000b2b3b2723e */ /* 0x000fe400000010ff */
[----:B------:R-:W-:Y:S01]  /*af50*/  F2FP.BF16.F32.PACK_AB R13, R13, R168 ;  /* 0x000000a80d0d723e */ /* 0x000fe200000010ff */
[----:B------:R2:W-:Y:S01]  /*af60*/  STS [R14+0x6400], R126 ;  /* 0x0064007e0e007388 */ /* 0x0005e20000000800 */
[----:B------:R-:W-:Y:S02]  /*af70*/  F2FP.BF16.F32.PACK_AB R12, R12, R170 ;  /* 0x000000aa0c0c723e */ /* 0x000fe400000010ff */
[----:B------:R-:W-:Y:S01]  /*af80*/  F2FP.BF16.F32.PACK_AB R164, R165, R164 ;  /* 0x000000a4a5a4723e */ /* 0x000fe200000010ff */
[----:B------:R-:W-:Y:S01]  /*af90*/  STS [R15+0x4000], R132 ;  /* 0x004000840f007388 */ /* 0x000fe20000000800 */
[----:B------:R-:W-:-:S02]  /*afa0*/  F2FP.BF16.F32.PACK_AB R166, R167, R166 ;  /* 0x000000a6a7a6723e */ /* 0x000fc400000010ff */
[----:B------:R-:W-:Y:S01]  /*afb0*/  F2FP.BF16.F32.PACK_AB R8, R8, R174 ;  /* 0x000000ae0808723e */ /* 0x000fe200000010ff */
[----:B------:R-:W-:Y:S04]  /*afc0*/  STS [R15+0x4400], R134 ;  /* 0x004400860f007388 */ /* 0x000fe80000000800 */
[----:B------:R-:W-:Y:S04]  /*afd0*/  STS [R17+0x4000], R144 ;  /* 0x0040009011007388 */ /* 0x000fe80000000800 */
[----:B------:R-:W-:Y:S01]  /*afe0*/  STS [R17+0x4400], R146 ;  /* 0x0044009211007388 */ /* 0x000fe20000000800 */
[----:B-1----:R-:W1:Y:S03]  /*aff0*/  @P4 LDC R6, c[0x0][0x458] ;  /* 0x00011600ff064b82 */ /* 0x002e660000000800 */
[----:B------:R-:W-:Y:S04]  /*b000*/  STS [R15+0x6000], R136 ;  /* 0x006000880f007388 */ /* 0x000fe80000000800 */
[----:B------:R3:W-:Y:S01]  /*b010*/  STS [R15+0x6400], R138 ;  /* 0x0064008a0f007388 */ /* 0x0007e20000000800 */
[----:B--2---:R-:W-:-:S03]  /*b020*/  SHF.L.U32 R14, R4, 0x3, RZ ;  /* 0x00000003040e7819 */ /* 0x004fc600000006ff */
[----:B------:R-:W-:Y:S04]  /*b030*/  STS [R17+0x6000], R140 ;  /* 0x0060008c11007388 */ /* 0x000fe80000000800 */
[----:B------:R-:W-:Y:S04]  /*b040*/  STS [R17+0x6400], R142 ;  /* 0x0064008e11007388 */ /* 0x000fe80000000800 */
[----:B------:R-:W-:Y:S04]  /*b050*/  STS [R18+0x4000], R148 ;  /* 0x0040009412007388 */ /* 0x000fe80000000800 */
[----:B------:R-:W-:Y:S04]  /*b060*/  STS [R18+0x4400], R150 ;  /* 0x0044009612007388 */ /* 0x000fe80000000800 */
[----:B------:R-:W-:Y:S04]  /*b070*/  STS [R19+0x4000], R160 ;  /* 0x004000a013007388 */ /* 0x000fe80000000800 */
[----:B------:R-:W-:Y:S01]  /*b080*/  STS [R19+0x4400], R162 ;  /* 0x004400a213007388 */ /* 0x000fe20000000800 */
[----:B---3--:R-:W-:-:S03]  /*b090*/  LOP3.LUT R15, R14, 0x1f8, RZ, 0xc0, !PT ;  /* 0x000001f80e0f7812 */ /* 0x008fc600078ec0ff */
[----:B------:R-:W-:Y:S01]  /*b0a0*/  STS [R18+0x6000], R152 ;  /* 0x0060009812007388 */ /* 0x000fe20000000800 */
[----:B------:R-:W-:-:S03]  /*b0b0*/  LOP3.LUT R15, R15, 0x38, R4, 0x78, !PT ;  /* 0x000000380f0f7812 */ /* 0x000fc600078e7804 */
[----:B------:R-:W-:Y:S01]  /*b0c0*/  STS [R18+0x6400], R154 ;  /* 0x0064009a12007388 */ /* 0x000fe20000000800 */
[----:B------:R-:W-:-:S03]  /*b0d0*/  LOP3.LUT R15, R15, 0x1e00, R14, 0xf8, !PT ;  /* 0x00001e000f0f7812 */ /* 0x000fc600078ef80e */
[----:B------:R-:W-:Y:S04]  /*b0e0*/  STS [R19+0x6000], R156 ;  /* 0x0060009c13007388 */ /* 0x000fe80000000800 */
[----:B------:R-:W-:Y:S04]  /*b0f0*/  STS [R19+0x6400], R158 ;  /* 0x0064009e13007388 */ /* 0x000fe80000000800 */
[----:B------:R-:W-:Y:S04]  /*b100*/  STS [R7+0x4000], R176 ;  /* 0x004000b007007388 */ /* 0x000fe80000000800 */
[----:B------:R-:W-:Y:S04]  /*b110*/  STS [R7+0x4400], R178 ;  /* 0x004400b207007388 */ /* 0x000fe80000000800 */
[----:B------:R-:W-:Y:S04]  /*b120*/  STS [R11+0x4000], R13 ;  /* 0x0040000d0b007388 */ /* 0x000fe80000000800 */
[----:B------:R2:W-:Y:S04]  /*b130*/  STS [R11+0x4400], R12 ;  /* 0x0044000c0b007388 */ /* 0x0005e80000000800 */
[----:B------:R-:W-:Y:S04]  /*b140*/  STS [R7+0x6000], R164 ;  /* 0x006000a407007388 */ /* 0x000fe80000000800 */
[----:B------:R3:W-:Y:S04]  /*b150*/  STS [R7+0x6400], R166 ;  /* 0x006400a607007388 */ /* 0x0007e80000000800 */
[----:B------:R4:W-:Y:S01]  /*b160*/  STS [R11+0x6000], R172 ;  /* 0x006000ac0b007388 */ /* 0x0009e20000000800 */
[----:B--2---:R4:W2:Y:S08]  /*b170*/  @P3 MUFU.LG2 R12, R9 ;  /* 0x00000009000c3308 */ /* 0x0048b00000000c00 */
[----:B---3--:R4:W3:Y:S01]  /*b180*/  @P4 MUFU.LG2 R7, R10 ;  /* 0x0000000a00074308 */ /* 0x0088e20000000c00 */
[----:B-1----:R-:W-:Y:S05]  /*b190*/  BRA.U UP1, `(.L_x_42) ;  /* 0x0000000101207547 */ /* 0x002fea000b800000 */
[----:B------:R-:W-:Y:S01]  /*b1a0*/  UISETP.NE.AND UP1, UPT, UR10, URZ, UPT ;  /* 0x000000ff0a00728c */ /* 0x000fe2000bf25270 */
[----:B------:R-:W1:Y:S10]  /*b1b0*/  LDCU UR5, c[0x0][0x3e0] ;  /* 0x00007c00ff0577ac */ /* 0x000e740008000800 */
[----:B------:R-:W1:Y:S01]  /*b1c0*/  @UP1 LDCU UR4, c[0x0][0x454] ;  /* 0x00008a80ff0417ac */ /* 0x000e620008000800 */
[----:B------:R-:W2:Y:S01]  /*b1d0*/  @UP1 LDCU UR17, c[0x0][0x454] ;  /* 0x00008a80ff1117ac */ /* 0x000ea20008000800 */
[----:B-1----:R-:W-:-:S02]  /*b1e0*/  @UP1 UIMAD UR4, UR4, UR5, URZ ;  /* 0x00000005040412a4 */ /* 0x002fc4000f8e02ff */
[----:B------:R-:W-:-:S03]  /*b1f0*/  @!UP1 UIMAD UR4, UR9, UR5, URZ ;  /* 0x00000005090492a4 */ /* 0x000fc6000f8e02ff */
[----:B------:R-:W-:Y:S01]  /*b200*/  @UP1 UMOV UR5, 0x1 ;  /* 0x0000000100051882 */ /* 0x000fe20000000000 */
[----:B--2---:R-:W-:-:S08]  /*b210*/  @!UP1 UMOV UR5, 0x1 ;  /* 0x0000000100059882 */ /* 0x004fd00000000000 */
.L_x_42:
[----:B------:R1:W-:Y:S01]  /*b220*/  STS [R11+0x6400], R8 ;  /* 0x006400080b007388 */ /* 0x0003e20000000800 */
[----:B------:R-:W-:Y:S01]  /*b230*/  LEA R15, R15, UR11, 0x1 ;  /* 0x0000000b0f0f7c11 */ /* 0x000fe2000f8e08ff */
[----:B------:R-:W4:Y:S01]  /*b240*/  S2UR UR9, SR_CTAID.X ;  /* 0x00000000000979c3 */ /* 0x000f220000002500 */
[----:B------:R-:W1:Y:S07]  /*b250*/  @P1 MUFU.LG2 R22, R5 ;  /* 0x0000000500161308 */ /* 0x000e6e0000000c00 */
[----:B------:R-:W-:Y:S01]  /*b260*/  BAR.SYNC.DEFER_BLOCKING 0x0 ;  /* 0x0000000000007b1d */ /* 0x000fe20000010000 */
[----:B------:R-:W-:Y:S01]  /*b270*/  UIMAD UR17, UR6, UR17, URZ ;  /* 0x00000011061172a4 */ /* 0x000fe2000f8e02ff */
[----:B------:R-:W-:Y:S01]  /*b280*/  LOP3.LUT P0, RZ, R4, 0x3, RZ, 0xc0, !PT ;  /* 0x0000000304ff7812 */ /* 0x000fe2000780c0ff */
[----:B------:R-:W-:Y:S01]  /*b290*/  USEL UR13, UR13, URZ, UP0 ;  /* 0x000000ff0d0d7287 */ /* 0x000fe20008000000 */
[----:B---3--:R-:W-:Y:S01]  /*b2a0*/  @P4 FMUL.FTZ R7, R7, 0.69314718246459960938 ;  /* 0x3f31721807074820 */ /* 0x008fe20000410000 */
[----:B------:R-:W-:-:S03]  /*b2b0*/  @!UP0 UIMAD UR17, UR16, UR4, UR17 ;  /* 0x00000004101182a4 */ /* 0x000fc6000f8e0211 */
[----:B------:R-:W3:Y:S01]  /*b2c0*/  @P3 LDC R13, c[0x0][0x458] ;  /* 0x00011600ff0d3b82 */ /* 0x000ee20000000800 */
[----:B------:R-:W4:Y:S01]  /*b2d0*/  @P2 MUFU.LG2 R20, R16 ;  /* 0x0000001000142308 */ /* 0x000f220000000c00 */
[----:B------:R-:W-:Y:S01]  /*b2e0*/  USEL UR8, UR8, URZ, UP0 ;  /* 0x000000ff08087287 */ /* 0x000fe20008000000 */
[----:B--2---:R-:W-:Y:S01]  /*b2f0*/  @P3 FMUL.FTZ R12, R12, 0.69314718246459960938 ;  /* 0x3f3172180c0c3820 */ /* 0x004fe20000410000 */
[----:B------:R-:W-:Y:S01]  /*b300*/  USHF.R.S32.HI UR10, URZ, 0x1f, UR17 ;  /* 0x0000001fff0a7899 */ /* 0x000fe20008011411 */
[----:B------:R-:W-:Y:S01]  /*b310*/  BSSY.RECONVERGENT B0, `(.L_x_43) ;  /* 0x000003c000007945 */ /* 0x000fe20003800200 */
[----:B------:R-:W-:Y:S02]  /*b320*/  MOV R17, 0x7f800000 ;  /* 0x7f80000000117802 */ /* 0x000fe40000000f00 */
[----:B------:R-:W2:Y:S01]  /*b330*/  @P2 LDC R21, c[0x0][0x458] ;  /* 0x00011600ff152b82 */ /* 0x000ea20000000800 */
[----:B------:R-:W-:Y:S01]  /*b340*/  MOV R19, 0x7f800000 ;  /* 0x7f80000000137802 */ /* 0x000fe20000000f00 */
[----:B-1----:R-:W-:Y:S01]  /*b350*/  @P1 FMUL.FTZ R22, R22, 0.69314718246459960938 ;  /* 0x3f31721816161820 */ /* 0x002fe20000410000 */
[----:B------:R-:W-:-:S05]  /*b360*/  MOV R18, 0x7f800000 ;  /* 0x7f80000000127802 */ /* 0x000fca0000000f00 */
[----:B------:R-:W1:Y:S01]  /*b370*/  @P1 LDC R5, c[0x0][0x458] ;  /* 0x00011600ff051b82 */ /* 0x000e620000000800 */
[----:B----4-:R-:W-:Y:S01]  /*b380*/  UIMAD UR11, UR9, UR5, URZ ;  /* 0x00000005090b72a4 */ /* 0x010fe2000f8e02ff */
[----:B------:R4:W1:Y:S01]  /*b390*/  LDS.128 R8, [R15+0x3800] ;  /* 0x003800000f087984 */ /* 0x0008620000000c00 */
[----:B------:R-:W-:Y:S01]  /*b3a0*/  @P2 FMUL.FTZ R20, R20, 0.69314718246459960938 ;  /* 0x3f31721814142820 */ /* 0x000fe20000410000 */
[----:B------:R-:W-:Y:S01]  /*b3b0*/  MOV R16, 0x7f800000 ;  /* 0x7f80000000107802 */ /* 0x000fe20000000f00 */
[----:B------:R-:W-:Y:S01]  /*b3c0*/  USHF.L.U32 UR11, UR11, 0x7, URZ ;  /* 0x000000070b0b7899 */ /* 0x000fe200080006ff */
[----:B------:R-:W-:Y:S01]  /*b3d0*/  @P4 FFMA.FTZ R16, R196, R6, R7 ;  /* 0x00000006c4104223 */ /* 0x000fe20000010007 */
[----:B---3--:R-:W-:Y:S02]  /*b3e0*/  @P3 FFMA.FTZ R19, R3, R13, R12 ;  /* 0x0000000d03133223 */ /* 0x008fe4000001000c */
[----:B------:R-:W-:Y:S02]  /*b3f0*/  USHF.R.S32.HI UR4, URZ, 0x1f, UR11 ;  /* 0x0000001fff047899 */ /* 0x000fe4000801140b */
[----:B------:R-:W-:-:S04]  /*b400*/  UIADD3 UR13, UP1, UP0, UR11, UR13, UR17 ;  /* 0x0000000d0b0d7290 */ /* 0x000fc8000f83e011 */
[----:B------:R-:W-:Y:S01]  /*b410*/  UIADD3.X UR4, UPT, UPT, UR4, UR8, UR10, UP1, UP0 ;  /* 0x0000000804047290 */ /* 0x000fe20008fe040a */
[----:B--2---:R-:W-:Y:S01]  /*b420*/  @P2 FFMA.FTZ R18, R2, R21, R20 ;  /* 0x0000001502122223 */ /* 0x004fe20000010014 */
[----:B-1----:R-:W-:Y:S01]  /*b430*/  @P1 FFMA.FTZ R17, R0, R5, R22 ;  /* 0x0000000500111223 */ /* 0x002fe20000010016 */
[----:B------:R-:W-:Y:S01]  /*b440*/  SHF.R.U32.HI R0, RZ, 0x3, R4 ;  /* 0x00000003ff007819 */ /* 0x000fe20000011604 */
[----:B----4-:R-:W-:Y:S08]  /*b450*/  @P0 BRA `(.L_x_44) ;  /* 0x00000000009c0947 */ /* 0x010ff00003800000 */
[--C-:B------:R-:W-:Y:S02]  /*b460*/  SHF.R.U32.HI R2, RZ, 0x1, R4.reuse ;  /* 0x00000001ff027819 */ /* 0x100fe40000011604 */
[----:B------:R-:W-:Y:S02]  /*b470*/  SHF.R.U32.HI R20, RZ, 0x2, R4 ;  /* 0x00000002ff147819 */ /* 0x000fe40000011604 */
[----:B------:R-:W-:-:S04]  /*b480*/  LOP3.LUT R2, R2, 0x30, RZ, 0xc0, !PT ;  /* 0x0000003002027812 */ /* 0x000fc800078ec0ff */
[----:B------:R-:W-:-:S04]  /*b490*/  LOP3.LUT R20, R2, 0x7, R20, 0xf8, !PT ;  /* 0x0000000702147812 */ /* 0x000fc800078ef814 */
[C---:B------:R-:W-:Y:S01]  /*b4a0*/  ISETP.GE.AND P6, PT, R20.reuse, UR12, PT ;  /* 0x0000000c14007c0c */ /* 0x040fe2000bfc6270 */
[C---:B------:R-:W-:Y:S01]  /*b4b0*/  VIADD R24, R20.reuse, 0x8 ;  /* 0x0000000814187836 */ /* 0x040fe20000000000 */
[C---:B------:R-:W-:Y:S01]  /*b4c0*/  LOP3.LUT R23, R20.reuse, 0x40, RZ, 0xfc, !PT ;  /* 0x0000004014177812 */ /* 0x040fe200078efcff */
[----:B------:R-:W-:-:S03]  /*b4d0*/  VIADD R22, R20, 0x48 ;  /* 0x0000004814167836 */ /* 0x000fc60000000000 */
[----:B------:R-:W-:Y:S02]  /*b4e0*/  ISETP.GE.AND P5, PT, R24, UR12, PT ;  /* 0x0000000c18007c0c */ /* 0x000fe4000bfa6270 */
[----:B------:R-:W-:Y:S02]  /*b4f0*/  ISETP.GE.AND P4, PT, R23, UR12, PT ;  /* 0x0000000c17007c0c */ /* 0x000fe4000bf86270 */
[----:B------:R-:W-:-:S03]  /*b500*/  ISETP.GE.AND P3, PT, R22, UR12, PT ;  /* 0x0000000c16007c0c */ /* 0x000fc6000bf66270 */
[----:B------:R-:W1:Y:S01]  /*b510*/  @!P6 LDC.64 R12, c[0x0][0x420] ;  /* 0x00010800ff0ceb82 */ /* 0x000e620000000a00 */
[----:B------:R-:W-:-:S05]  /*b520*/  @!P6 IMAD R20, R20, UR5, RZ ;  /* 0x000000051414ec24 */ /* 0x000fca000f8e02ff */
[----:B------:R-:W-:Y:S01]  /*b530*/  @!P6 IADD3 R21, P0, PT, R20, UR13, RZ ;  /* 0x0000000d1415ec10 */ /* 0x000fe2000ff1e0ff */
[----:B------:R-:W-:Y:S01]  /*b540*/  @!P5 IMAD R24, R24, UR5, RZ ;  /* 0x000000051818dc24 */ /* 0x000fe2000f8e02ff */
[----:B------:R-:W2:Y:S01]  /*b550*/  @!P5 LDC.64 R6, c[0x0][0x420] ;  /* 0x00010800ff06db82 */ /* 0x000ea20000000a00 */
[----:B------:R-:W-:Y:S01]  /*b560*/  @!P4 IMAD R23, R23, UR5, RZ ;  /* 0x000000051717cc24 */ /* 0x000fe2000f8e02ff */
[----:B------:R-:W-:Y:S01]  /*b570*/  @!P6 LEA.HI.X.SX32 R20, R20, UR4, 0x1, P0 ;  /* 0x000000041414ec11 */ /* 0x000fe200080f0eff */
[----:B------:R-:W-:-:S05]  /*b580*/  @!P3 IMAD R22, R22, UR5, RZ ;  /* 0x000000051616bc24 */ /* 0x000fca000f8e02ff */
[----:B------:R-:W3:Y:S08]  /*b590*/  @!P4 LDC.64 R4, c[0x0][0x420] ;  /* 0x00010800ff04cb82 */ /* 0x000ef00000000a00 */
[----:B------:R-:W4:Y:S01]  /*b5a0*/  @!P3 LDC.64 R2, c[0x0][0x420] ;  /* 0x00010800ff02bb82 */ /* 0x000f220000000a00 */
[----:B-1----:R-:W-:Y:S02]  /*b5b0*/  @!P6 LEA R26, P1, R21, R12, 0x2 ;  /* 0x0000000c151ae211 */ /* 0x002fe400078210ff */
[----:B------:R-:W-:-:S02]  /*b5c0*/  @!P5 IADD3 R12, P0, PT, R24, UR13, RZ ;  /* 0x0000000d180cdc10 */ /* 0x000fc4000ff1e0ff */
[----:B------:R-:W-:Y:S02]  /*b5d0*/  @!P6 LEA.HI.X R27, R21, R13, R20, 0x2, P1 ;  /* 0x0000000d151be211 */ /* 0x000fe400008f1414 */
[----:B------:R-:W-:Y:S02]  /*b5e0*/  @!P5 LEA.HI.X.SX32 R24, R24, UR4, 0x1, P0 ;  /* 0x000000041818dc11 */ /* 0x000fe400080f0eff */
[----:B--2---:R-:W-:Y:S01]  /*b5f0*/  @!P5 LEA R20, P2, R12, R6, 0x2 ;  /* 0x000000060c14d211 */ /* 0x004fe200078410ff */
[----:B------:R1:W-:Y:S01]  /*b600*/  @!P6 STG.E desc[UR14][R26.64], R16 ;  /* 0x000000101a00e986 */ /* 0x0003e2000c10190e */
[C---:B------:R-:W-:Y:S02]  /*b610*/  @!P4 IADD3 R6, P1, PT, R23.reuse, UR13, RZ ;  /* 0x0000000d1706cc10 */ /* 0x040fe4000ff3e0ff */
[----:B------:R-:W-:Y:S02]  /*b620*/  @!P3 IADD3 R13, P0, PT, R22, UR13, RZ ;  /* 0x0000000d160dbc10 */ /* 0x000fe4000ff1e0ff */
[----:B------:R-:W-:-:S02]  /*b630*/  @!P4 LEA.HI.X.SX32 R23, R23, UR4, 0x1, P1 ;  /* 0x000000041717cc11 */ /* 0x000fc400088f0eff */
[----:B------:R-:W-:Y:S02]  /*b640*/  @!P3 LEA.HI.X.SX32 R22, R22, UR4, 0x1, P0 ;  /* 0x000000041616bc11 */ /* 0x000fe400080f0eff */
[----:B---3--:R-:W-:Y:S02]  /*b650*/  @!P4 LEA R4, P1, R6, R4, 0x2 ;  /* 0x000000040604c211 */ /* 0x008fe400078210ff */
[----:B------:R-:W-:Y:S02]  /*b660*/  @!P5 LEA.HI.X R21, R12, R7, R24, 0x2, P2 ;  /* 0x000000070c15d211 */ /* 0x000fe400010f1418 */
[----:B------:R-:W-:Y:S02]  /*b670*/  @!P4 LEA.HI.X R5, R6, R5, R23, 0x2, P1 ;  /* 0x000000050605c211 */ /* 0x000fe400008f1417 */
[C---:B----4-:R-:W-:Y:S01]  /*b680*/  @!P3 LEA R2, P0, R13.reuse, R2, 0x2 ;  /* 0x000000020d02b211 */ /* 0x050fe200078010ff */
[----:B------:R1:W-:Y:S03]  /*b690*/  @!P5 STG.E desc[UR14][R20.64], R19 ;  /* 0x000000131400d986 */ /* 0x0003e6000c10190e */
[----:B------:R-:W-:Y:S01]  /*b6a0*/  @!P3 LEA.HI.X R3, R13, R3, R22, 0x2, P0 ;  /* 0x000000030d03b211 */ /* 0x000fe200000f1416 */
[----:B------:R1:W-:Y:S04]  /*b6b0*/  @!P4 STG.E desc[UR14][R4.64], R18 ;  /* 0x000000120400c986 */ /* 0x0003e8000c10190e */
[----:B------:R1:W-:Y:S04]  /*b6c0*/  @!P3 STG.E desc[UR14][R2.64], R17 ;  /* 0x000000110200b986 */ /* 0x0003e8000c10190e */
.L_x_44:
[----:B------:R-:W-:Y:S05]  /*b6d0*/  BSYNC.RECONVERGENT B0 ;  /* 0x0000000000007941 */ /* 0x000fea0003800200 */
.L_x_43:
[----:B------:R-:W2:Y:S01]  /*b6e0*/  LDCU.64 UR4, c[0x0][0x410] ;  /* 0x00008200ff0477ac */ /* 0x000ea20008000a00 */
[----:B------:R-:W-:Y:S01]  /*b6f0*/  LOP3.LUT R14, R14, 0x38, RZ, 0xc0, !PT ;  /* 0x000000380e0e7812 */ /* 0x000fe200078ec0ff */
[C---:B-1----:R-:W-:Y:S01]  /*b700*/  VIADD R4, R0.reuse, 0x40 ;  /* 0x0000004000047836 */ /* 0x042fe20000000000 */
[----:B------:R1:W3:Y:S01]  /*b710*/  LDS.128 R16, [R15] ;  /* 0x000000000f107984 */ /* 0x0002e20000000c00 */
[----:B------:R-:W-:Y:S01]  /*b720*/  VIADD R2, R0, 0x20 ;  /* 0x0000002000027836 */ /* 0x000fe20000000000 */
[----:B------:R-:W-:Y:S01]  /*b730*/  IADD3 R6, P0, PT, R14, UR18, RZ ;  /* 0x000000120e067c10 */ /* 0x000fe2000ff1e0ff */
[----:B------:R-:W-:Y:S01]  /*b740*/  VIADD R3, R0, 0x10 ;  /* 0x0000001000037836 */ /* 0x000fe20000000000 */
[----:B------:R-:W-:Y:S01]  /*b750*/  ISETP.GE.AND P3, PT, R4, UR12, PT ;  /* 0x0000000c04007c0c */ /* 0x000fe2000bf66270 */
[----:B------:R-:W-:Y:S01]  /*b760*/  UIMAD.WIDE.U32 UR8, UR9, 0x80, URZ ;  /* 0x00000080090878a5 */ /* 0x000fe2000f8e00ff */
[----:B------:R-:W-:Y:S01]  /*b770*/  ISETP.GE.AND P5, PT, R2, UR12, PT ;  /* 0x0000000c02007c0c */ /* 0x000fe2000bfa6270 */
[----:B------:R-:W-:Y:S01]  /*b780*/  IMAD.X R7, RZ, RZ, UR7, P0 ;  /* 0x00000007ff077e24 */ /* 0x000fe200080e06ff */
[C---:B------:R-:W-:Y:S01]  /*b790*/  ISETP.GE.AND P0, PT, R0.reuse, UR12, PT ;  /* 0x0000000c00007c0c */ /* 0x040fe2000bf06270 */
[C---:B------:R-:W-:Y:S01]  /*b7a0*/  VIADD R2, R0.reuse, 0x30 ;  /* 0x0000003000027836 */ /* 0x040fe20000000000 */
[----:B------:R-:W-:Y:S01]  /*b7b0*/  ISETP.GE.AND P6, PT, R3, UR12, PT ;  /* 0x0000000c03007c0c */ /* 0x000fe2000bfc6270 */
[----:B------:R-:W-:Y:S01]  /*b7c0*/  VIADD R3, R0, 0x50 ;  /* 0x0000005000037836 */ /* 0x000fe20000000000 */
[----:B------:R-:W-:Y:S02]  /*b7d0*/  BSSY.RECONVERGENT B0, `(.L_x_45) ;  /* 0x0000019000007945 */ /* 0x000fe40003800200 */
[----:B------:R-:W-:Y:S01]  /*b7e0*/  ISETP.GE.AND P4, PT, R2, UR12, PT ;  /* 0x0000000c02007c0c */ /* 0x000fe2000bf86270 */
[----:B--2---:R-:W-:Y:S01]  /*b7f0*/  IMAD.U32 R12, RZ, RZ, UR4 ;  /* 0x00000004ff0c7e24 */ /* 0x004fe2000f8e00ff */
[----:B------:R-:W-:-:S02]  /*b800*/  IADD3 R2, PT, PT, R0, 0x60, RZ ;  /* 0x0000006000027810 */ /* 0x000fc40007ffe0ff */
[----:B------:R-:W-:Y:S01]  /*b810*/  MOV R20, UR5 ;  /* 0x0000000500147c02 */ /* 0x000fe20008000f00 */
[----:B------:R-:W-:Y:S01]  /*b820*/  IMAD.WIDE.U32 R12, R12, UR6, R6 ;  /* 0x000000060c0c7c25 */ /* 0x000fe2000f8e0006 */
[----:B------:R-:W-:Y:S01]  /*b830*/  ISETP.GE.AND P2, PT, R3, UR12, PT ;  /* 0x0000000c03007c0c */ /* 0x000fe2000bf46270 */
[----:B------:R1:W2:Y:S01]  /*b840*/  LDS.128 R4, [R15+0x4000] ;  /* 0x004000000f047984 */ /* 0x0002a20000000c00 */
[----:B------:R-:W-:Y:S01]  /*b850*/  ISETP.GE.AND P1, PT, R2, UR12, PT ;  /* 0x0000000c02007c0c */ /* 0x000fe2000bf26270 */
[C---:B------:R-:W-:Y:S01]  /*b860*/  VIADD R3, R0.reuse, 0x70 ;  /* 0x0000007000037836 */ /* 0x040fe20000000000 */
[----:B------:R-:W-:Y:S01]  /*b870*/  LOP3.LUT R2, R0, UR8, RZ, 0xfc, !PT ;  /* 0x0000000800027c12 */ /* 0x000fe2000f8efcff */
[----:B------:R-:W-:Y:S01]  /*b880*/  IMAD R21, R20, UR6, R13 ;  /* 0x0000000614157c24 */ /* 0x000fe2000f8e020d */
[----:B------:R-:W-:Y:S09]  /*b890*/  @P0 BRA `(.L_x_46) ;  /* 0x0000000000300947 */ /* 0x000ff20003800000 */
[----:B------:R-:W4:Y:S01]  /*b8a0*/  LDCU.64 UR6, c[0x0][0x408] ;  /* 0x00008100ff0677ac */ /* 0x000f220008000a00 */
[----:B------:R-:W-:Y:S01]  /*b8b0*/  MOV R20, R12 ;  /* 0x0000000c00147202 */ /* 0x000fe20000000f00 */
[----:B------:R-:W3:Y:S01]  /*b8c0*/  LDCU.64 UR4, c[0x0][0x3f0] ;  /* 0x00007e00ff0477ac */ /* 0x000ee20008000a00 */
[----:B----4-:R-:W-:-:S03]  /*b8d0*/  UIMAD UR10, UR9, UR6, URZ ;  /* 0x00000006090a72a4 */ /* 0x010fc6000f8e02ff */
[----:B------:R-:W-:-:S03]  /*b8e0*/  IMAD.WIDE.U32 R22, R2, UR6, R20 ;  /* 0x0000000602167c25 */ /* 0x000fc6000f8e0014 */
[----:B------:R-:W-:Y:S02]  /*b8f0*/  MOV R0, UR10 ;  /* 0x0000000a00007c02 */ /* 0x000fe40008000f00 */
[----:B---3--:R-:W-:-:S03]  /*b900*/  LEA R24, P0, R22, UR4, 0x1 ;  /* 0x0000000416187c11 */ /* 0x008fc6000f8008ff */
[----:B------:R-:W-:-:S05]  /*b910*/  IMAD R0, R2, UR7, R0 ;  /* 0x0000000702007c24 */ /* 0x000fca000f8e0200 */
[----:B------:R-:W-:-:S04]  /*b920*/  IADD3 R0, PT, PT, R0, R23, RZ ;  /* 0x0000001700007210 */ /* 0x000fc80007ffe0ff */
[----:B------:R-:W-:-:S05]  /*b930*/  LEA.HI.X R25, R22, UR5, R0, 0x1, P0 ;  /* 0x0000000516197c11 */ /* 0x000fca00080f0c00 */
[----:B------:R4:W-:Y:S04]  /*b940*/  STG.E.128 desc[UR14][R24.64], R16 ;  /* 0x0000001018007986 */ /* 0x0009e8000c101d0e */
[----:B--2---:R4:W-:Y:S02]  /*b950*/  STG.E.128 desc[UR14][R24.64+0x80], R4 ;  /* 0x0000800418007986 */ /* 0x0049e4000c101d0e */
.L_x_46:
[----:B------:R-:W-:Y:S05]  /*b960*/  BSYNC.RECONVERGENT B0 ;  /* 0x0000000000007941 */ /* 0x000fea0003800200 */
.L_x_45:
[----:B---34-:R3:W4:Y:S01]  /*b970*/  LDS.128 R16, [R15+0x800] ;  /* 0x000800000f107984 */ /* 0x0187220000000c00 */
[----:B------:R-:W-:Y:S01]  /*b980*/  BSSY.RECONVERGENT B0, `(.L_x_47) ;  /* 0x0000012000007945 */ /* 0x000fe20003800200 */
[----:B------:R-:W-:Y:S02]  /*b990*/  ISETP.GE.AND P0, PT, R3, UR12, PT ;  /* 0x0000000c03007c0c */ /* 0x000fe4000bf06270 */
[----:B--2---:R3:W2:Y:S01]  /*b9a0*/  LDS.128 R4, [R15+0x4800] ;  /* 0x004800000f047984 */ /* 0x0046a20000000c00 */
[----:B------:R-:W-:Y:S10]  /*b9b0*/  @P6 BRA `(.L_x_48) ;  /* 0x0000000000386947 */ /* 0x000ff40003800000 */
[----:B------:R-:W1:Y:S01]  /*b9c0*/  LDCU.64 UR6, c[0x0][0x408] ;  /* 0x00008100ff0677ac */ /* 0x000e620008000a00 */
[----:B------:R-:W-:Y:S01]  /*b9d0*/  IADD3 R3, P6, PT, R2, 0x10, RZ ;  /* 0x0000001002037810 */ /* 0x000fe20007fde0ff */
[----:B------:R-:W-:Y:S01]  /*b9e0*/  IMAD.MOV.U32 R22, RZ, RZ, R12 ;  /* 0x000000ffff167224 */ /* 0x000fe200078e000c */
[----:B------:R-:W-:Y:S01]  /*b9f0*/  MOV R23, R21 ;  /* 0x0000001500177202 */ /* 0x000fe20000000f00 */
[----:B------:R-:W3:Y:S02]  /*ba00*/  LDCU.64 UR4, c[0x0][0x3f0] ;  /* 0x00007e00ff0477ac */ /* 0x000ee40008000a00 */
[----:B------:R-:W-:-:S04]  /*ba10*/  IMAD.X R0, RZ, RZ, UR9, P6 ;  /* 0x00000009ff007e24 */ /* 0x000fc8000b0e06ff */
[----:B-1----:R-:W-:Y:S02]  /*ba20*/  IMAD R0, R0, UR6, RZ ;  /* 0x0000000600007c24 */ /* 0x002fe4000f8e02ff */
[----:B------:R-:W-:-:S04]  /*ba30*/  IMAD.WIDE.U32 R22, R3, UR6, R22 ;  /* 0x0000000603167c25 */ /* 0x000fc8000f8e0016 */
[----:B------:R-:W-:Y:S01]  /*ba40*/  IMAD R0, R3, UR7, R0 ;  /* 0x0000000703007c24 */ /* 0x000fe2000f8e0200 */
[----:B---3--:R-:W-:-:S04]  /*ba50*/  LEA R24, P6, R22, UR4, 0x1 ;  /* 0x0000000416187c11 */ /* 0x008fc8000f8c08ff */
[----:B------:R-:W-:-:S04]  /*ba60*/  IADD3 R0, PT, PT, R0, R23, RZ ;  /* 0x0000001700007210 */ /* 0x000fc80007ffe0ff */
[----:B------:R-:W-:-:S05]  /*ba70*/  LEA.HI.X R25, R22, UR5, R0, 0x1, P6 ;  /* 0x0000000516197c11 */ /* 0x000fca000b0f0c00 */
[----:B----4-:R1:W-:Y:S04]  /*ba80*/  STG.E.128 desc[UR14][R24.64], R16 ;  /* 0x0000001018007986 */ /* 0x0103e8000c101d0e */
[----:B--2---:R1:W-:Y:S02]  /*ba90*/  STG.E.128 desc[UR14][R24.64+0x80], R4 ;  /* 0x0000800418007986 */ /* 0x0043e4000c101d0e */
.L_x_48:
[----:B------:R-:W-:Y:S05]  /*baa0*/  BSYNC.RECONVERGENT B0 ;  /* 0x0000000000007941 */ /* 0x000fea0003800200 */
.L_x_47:
[----:B-1--4-:R1:W4:Y:S01]  /*bab0*/  LDS.128 R16, [R15+0x1000] ;  /* 0x001000000f107984 */ /* 0x0123220000000c00 */
[----:B------:R-:W-:Y:S03]  /*bac0*/  BSSY.RECONVERGENT B0, `(.L_x_49) ;  /* 0x0000011000007945 */ /* 0x000fe60003800200 */
[----:B--2---:R1:W2:Y:S01]  /*bad0*/  LDS.128 R4, [R15+0x5000] ;  /* 0x005000000f047984 */ /* 0x0042a20000000c00 */
[----:B------:R-:W-:Y:S05]  /*bae0*/  @P5 BRA `(.L_x_50) ;  /* 0x0000000000385947 */ /* 0x000fea0003800000 */
[----:B------:R-:W3:Y:S01]  /*baf0*/  LDCU.64 UR6, c[0x0][0x408] ;  /* 0x00008100ff0677ac */ /* 0x000ee20008000a00 */
[----:B------:R-:W-:Y:S01]  /*bb00*/  IADD3 R3, P5, PT, R2, 0x20, RZ ;  /* 0x0000002002037810 */ /* 0x000fe20007fbe0ff */
        /* <DEDUP_REMOVED lines=10> */
[----:B----4-:R1:W-:Y:S04]  /*bbb0*/  STG.E.128 desc[UR14][R24.64], R16 ;  /* 0x0000001018007986 */ /* 0x0103e8000c101d0e */
[----:B--2---:R1:W-:Y:S02]  /*bbc0*/  STG.E.128 desc[UR14][R24.64+0x80], R4 ;  /* 0x0000800418007986 */ /* 0x0043e4000c101d0e */
.L_x_50:
[----:B------:R-:W-:Y:S05]  /*bbd0*/  BSYNC.RECONVERGENT B0 ;  /* 0x0000000000007941 */ /* 0x000fea0003800200 */
.L_x_49:
        /* <DEDUP_REMOVED lines=18> */
.L_x_52:
[----:B------:R-:W-:Y:S05]  /*bd00*/  BSYNC.RECONVERGENT B0 ;  /* 0x0000000000007941 */ /* 0x000fea0003800200 */
.L_x_51:
        /* <DEDUP_REMOVED lines=18> */
.L_x_54:
[----:B------:R-:W-:Y:S05]  /*be30*/  BSYNC.RECONVERGENT B0 ;  /* 0x0000000000007941 */ /* 0x000fea0003800200 */
.L_x_53:
        /* <DEDUP_REMOVED lines=18> */
.L_x_56:
[----:B------:R-:W-:Y:S05]  /*bf60*/  BSYNC.RECONVERGENT B0 ;  /* 0x0000000000007941 */ /* 0x000fea0003800200 */
.L_x_55:
        /* <DEDUP_REMOVED lines=18> */
.L_x_58:
[----:B------:R-:W-:Y:S05]  /*c090*/  BSYNC.RECONVERGENT B0 ;  /* 0x0000000000007941 */ /* 0x000fea0003800200 */
.L_x_57:
[----:B-12---:R1:W2:Y:S01]  /*c0a0*/  LDS.128 R4, [R15+0x7800] ;  /* 0x007800000f047984 */ /* 0x0062a20000000c00 */
[----:B------:R-:W-:Y:S05]  /*c0b0*/  @P0 EXIT ;  /* 0x000000000000094d */ /* 0x000fea0003800000 */
[----:B------:R-:W1:Y:S01]  /*c0c0*/  LDCU.64 UR6, c[0x0][0x408] ;  /* 0x00008100ff0677ac */ /* 0x000e620008000a00 */
[----:B------:R-:W-:Y:S02]  /*c0d0*/  IADD3 R2, P0, PT, R2, 0x70, RZ ;  /* 0x0000007002027810 */ /* 0x000fe40007f1e0ff */
[----:B------:R-:W-:Y:S01]  /*c0e0*/  MOV R13, R21 ;  /* 0x00000015000d7202 */ /* 0x000fe20000000f00 */
[----:B------:R-:W3:Y:S01]  /*c0f0*/  LDCU.64 UR4, c[0x0][0x3f0] ;  /* 0x00007e00ff0477ac */ /* 0x000ee20008000a00 */
[----:B------:R-:W-:-:S05]  /*c100*/  IADD3.X R0, PT, PT, RZ, UR9, RZ, P0, !PT ;  /* 0x00000009ff007c10 */ /* 0x000fca00087fe4ff */
[----:B-1----:R-:W-:Y:S02]  /*c110*/  IMAD R0, R0, UR6, RZ ;  /* 0x0000000600007c24 */ /* 0x002fe4000f8e02ff */
[----:B------:R-:W-:-:S04]  /*c120*/  IMAD.WIDE.U32 R12, R2, UR6, R12 ;  /* 0x00000006020c7c25 */ /* 0x000fc8000f8e000c */
[----:B------:R-:W-:Y:S01]  /*c130*/  IMAD R0, R2, UR7, R0 ;  /* 0x0000000702007c24 */ /* 0x000fe2000f8e0200 */
[----:B---3--:R-:W-:-:S04]  /*c140*/  LEA R2, P0, R12, UR4, 0x1 ;  /* 0x000000040c027c11 */ /* 0x008fc8000f8008ff */
[----:B------:R-:W-:-:S04]  /*c150*/  IADD3 R0, PT, PT, R0, R13, RZ ;  /* 0x0000000d00007210 */ /* 0x000fc80007ffe0ff */
[----:B------:R-:W-:-:S05]  /*c160*/  LEA.HI.X R3, R12, UR5, R0, 0x1, P0 ;  /* 0x000000050c037c11 */ /* 0x000fca00080f0c00 */
[----:B------:R-:W-:Y:S04]  /*c170*/  STG.E.128 desc[UR14][R2.64], R8 ;  /* 0x0000000802007986 */ /* 0x000fe8000c101d0e */
[----:B--2---:R-:W-:Y:S01]  /*c180*/  STG.E.128 desc[UR14][R2.64+0x80], R4 ;  /* 0x0000800402007986 */ /* 0x004fe2000c101d0e */
[----:B------:R-:W-:Y:S05]  /*c190*/  EXIT ;  /* 0x000000000000794d */ /* 0x000fea0003800000 */
.L_x_59:
[----:B------:R-:W-:-:S00]  /*c1a0*/  BRA `(.L_x_59) ;  /* 0xfffffffc00fc7947 */ /* 0x000fc0000383ffff */
[----:B------:R-:W-:-:S00]  /*c1b0*/  NOP ;  /* 0x0000000000007918 */ /* 0x000fc00000000000 */
        /* <DEDUP_REMOVED lines=12> */
.L_x_2839:


//--------------------- .text._ZN5flash16flash_fwd_kernelI23Flash_fwd_kernel_traitsILi128ELi128ELi64ELi4ELb0ELb0EN7cutlass10bfloat16_tE19Flash_kernel_traitsILi128ELi128ELi64ELi4ES3_EELb0ELb0ELb0ELb0ELb0ELb1ELb1ELb0EEEvNS_16Flash_fwd_paramsE --------------------------
	.section	.text._ZN5flash16flash_fwd_kernelI23Flash_fwd_kernel_traitsILi128ELi128ELi64ELi4ELb0ELb0EN7cutlass10bfloat16_tE19Flash_kernel_traitsILi128ELi128ELi64ELi4ES3_EELb0ELb0ELb0ELb0ELb0ELb1ELb1ELb0EEEvNS_16Flash_fwd_paramsE,"ax",@progbits
	.align	128
        .global         _ZN5flash16flash_fwd_kernelI23Flash_fwd_kernel_traitsILi128ELi128ELi64ELi4ELb0ELb0EN7cutlass10bfloat16_tE19Flash_kernel_traitsILi128ELi128ELi64ELi4ES3_EELb0ELb0ELb0ELb0ELb0ELb1ELb1ELb0EEEvNS_16Flash_fwd_paramsE
        .type           _ZN5flash16flash_fwd_kernelI23Flash_fwd_kernel_traitsILi128ELi128ELi64ELi4ELb0ELb0EN7cutlass10bfloat16_tE19Flash_kernel_traitsILi128ELi128ELi64ELi4ES3_EELb0ELb0ELb0ELb0ELb0ELb1ELb1ELb0EEEvNS_16Flash_fwd_paramsE,@function
        .size           _ZN5flash16flash_fwd_kernelI23Flash_fwd_kernel_traitsILi128ELi128ELi64ELi4ELb0ELb0EN7cutlass10bfloat16_tE19Flash_kernel_traitsILi128ELi128ELi64ELi4ES3_EELb0ELb0ELb0ELb0ELb0ELb1ELb1ELb0EEEvNS_16Flash_fwd_paramsE,(.L_x_2840 - _ZN5flash16flash_fwd_kernelI23Flash_fwd_kernel_traitsILi128ELi128ELi64ELi4ELb0ELb0EN7cutlass10bfloat16_tE19Flash_kernel_traitsILi128ELi128ELi64ELi4ES3_EELb0ELb0ELb0ELb0ELb0ELb1ELb1ELb0EEEvNS_16Flash_fwd_paramsE)
        .other          _ZN5flash16flash_fwd_kernelI23Flash_fwd_kernel_traitsILi128ELi128ELi64ELi4ELb0ELb0EN7cutlass10bfloat16_tE19Flash_kernel_traitsILi128ELi128ELi64ELi4ES3_EELb0ELb0ELb0ELb0ELb0ELb1ELb1ELb0EEEvNS_16Flash_fwd_paramsE,@"STO_CUDA_ENTRY STV_DEFAULT"
_ZN5flash16flash_fwd_kernelI23Flash_fwd_kernel_traitsILi128ELi128ELi64ELi4ELb0ELb0EN7cutlass10bfloat16_tE19Flash_kernel_traitsILi128ELi128ELi64ELi4ES3_EELb0ELb0ELb0ELb0ELb0ELb1ELb1ELb0EEEvNS_16Flash_fwd_paramsE:
.text._ZN5flash16flash_fwd_kernelI23Flash_fwd_kernel_traitsILi128ELi128ELi64ELi4ELb0ELb0EN7cutlass10bfloat16_tE19Flash_kernel_traitsILi128ELi128ELi64ELi4ES3_EELb0ELb0ELb0ELb0ELb0ELb1ELb1ELb0EEEvNS_16Flash_fwd_paramsE:
        /* <DEDUP_REMOVED lines=36> */
[----:B------:R-:W-:Y:S02]  /*0240*/  PLOP3.LUT P3, PT, PT, PT, UP2, 0x80, 0x8 ;  /* 0x000000000008781c */ /* 0x000fe40003f6f028 */
[----:B------:R-:W-:Y:S01]  /*0250*/  UIADD3.X UR11, UPT, UPT, UR11, UR5, URZ, UP1, !UPT ;  /* 0x000000050b0b7290 */ /* 0x000fe20008ffe4ff */
[----:B------:R-:W-:Y:S02]  /*0260*/  IMAD.U32 R5, RZ, RZ, UR9 ;  /* 0x00000009ff057e24 */ /* 0x000fe4000f8e00ff */
[----:B------:R-:W-:Y:S02]  /*0270*/  IMAD.U32 R4, RZ, RZ, UR8 ;  /* 0x00000008ff047e24 */ /* 0x000fe4000f8e00ff */
[----:B-1----:R-:W-:-:S03]  /*0280*/  IMAD.U32 R2, RZ, RZ, UR6 ;  /* 0x00000006ff027e24 */ /* 0x002fc6000f8e00ff */
[----:B------:R-:W4:Y:S01]  /*0290*/  @P1 LDG.E R5, desc[UR14][R4.64] ;  /* 0x0000000e04051981 */ /* 0x000f22000c1e1900 */
[----:B------:R-:W-:Y:S01]  /*02a0*/  IMAD.U32 R3, RZ, RZ, UR7 ;  /* 0x00000007ff037e24 */ /* 0x000fe2000f8e00ff */
[----:B------:R-:W1:Y:S01]  /*02b0*/  S2UR UR24, SR_CTAID.X ;  /* 0x00000000001879c3 */ /* 0x000e620000002500 */
[----:B------:R-:W-:Y:S01]  /*02c0*/  UMOV UR13, 0xffffffff ;  /* 0xffffffff000d7882 */ /* 0x000fe20000000000 */
[----:B------:R-:W5:Y:S02]  /*02d0*/  @!UP0 LDCU UR9, c[0x0][0x434] ;  /* 0x00008680ff0987ac */ /* 0x000f640008000800 */
[----:B------:R5:W4:Y:S01]  /*02e0*/  @P0 LDG.E R0, desc[UR14][R2.64] ;  /* 0x0000000e02000981 */ /* 0x000b22000c1e1900 */
[----:B------:R-:W1:Y:S01]  /*02f0*/  @!UP3 LDCU.64 UR6, c[0x0][0x488] ;  /* 0x00009100ff06b7ac */ /* 0x000e620008000a00 */
[----:B------:R-:W1:Y:S01]  /*0300*/  S2R R175, SR_TID.X ;  /* 0x0000000000af7919 */ /* 0x000e620000002100 */
[----:B------:R-:W4:Y:S01]  /*0310*/  @!UP3 LDCU UR8, c[0x0][0x43c] ;  /* 0x00008780ff08b7ac */ /* 0x000f220008000800 */
[----:B-----5:R-:W-:-:S02]  /*0320*/  IMAD.U32 R2, RZ, RZ, UR10 ;  /* 0x0000000aff027e24 */ /* 0x020fc4000f8e00ff */
[----:B------:R-:W-:-:S05]  /*0330*/  IMAD.U32 R3, RZ, RZ, UR11 ;  /* 0x0000000bff037e24 */ /* 0x000fca000f8e00ff */
[----:B------:R-:W5:Y:S01]  /*0340*/  @!P3 LDG.E R4, desc[UR14][R2.64] ;  /* 0x0000000e0204b981 */ /* 0x000f62000c1e1900 */
[----:B------:R-:W-:Y:S01]  /*0350*/  UMOV UR18, URZ ;  /* 0x000000ff00127c82 */ /* 0x000fe20008000000 */
[----:B-1----:R-:W-:Y:S01]  /*0360*/  USHF.L.U32 UR12, UR24, 0x7, URZ ;  /* 0x00000007180c7899 */ /* 0x002fe200080006ff */
[----:B------:R-:W-:Y:S01]  /*0370*/  UMOV UR23, 0xffffffff ;  /* 0xffffffff00177882 */ /* 0x000fe20000000000 */
[----:B------:R-:W-:-:S04]  /*0380*/  @!UP3 UISETP.NE.U32.AND UP2, UPT, UR6, URZ, UPT ;  /* 0x000000ff0600b28c */ /* 0x000fc8000bf45070 */
[----:B------:R-:W-:Y:S01]  /*0390*/  @!UP3 UISETP.NE.AND.EX UP2, UPT, UR7, URZ, UPT, UP2 ;  /* 0x000000ff0700b28c */ /* 0x000fe2000bf45320 */
[----:B--2---:R-:W-:Y:S02]  /*03a0*/  @P4 R2UR UR13, R7 ;  /* 0x00000000070d42ca */ /* 0x004fe400000e0000 */
[----:B---3--:R-:W-:-:S13]  /*03b0*/  @P2 R2UR UR10, R6 ;  /* 0x00000000060a22ca */ /* 0x008fda00000e0000 */
[----:B------:R-:W-:Y:S02]  /*03c0*/  @UP0 UIADD3 UR9, UPT, UPT, UR10, -UR13, URZ ;  /* 0x8000000d0a090290 */ /* 0x000fe4000fffe0ff */
[----:B------:R-:W-:-:S04]  /*03d0*/  UISETP.NE.U32.AND UP0, UPT, UR4, URZ, UPT ;  /* 0x000000ff0400728c */ /* 0x000fc8000bf05070 */
[----:B------:R-:W-:Y:S02]  /*03e0*/  UISETP.NE.AND.EX UP0, UPT, UR5, URZ, UPT, UP0 ;  /* 0x000000ff0500728c */ /* 0x000fe4000bf05300 */
[----:B------:R-:W-:Y:S01]  /*03f0*/  UISETP.GT.AND UP1, UPT, UR9, UR12, UPT ;  /* 0x0000000c0900728c */ /* 0x000fe2000bf24270 */
[----:B----4-:R-:W-:Y:S02]  /*0400*/  @P1 R2UR UR18, R5 ;  /* 0x00000000051212ca */ /* 0x010fe400000e0000 */
[----:B------:R-:W-:-:S03]  /*0410*/  @P0 R2UR UR21, R0 ;  /* 0x00000000001502ca */ /* 0x000fc600000e0000 */
[----:B------:R-:W-:Y:S01]  /*0420*/  PLOP3.LUT P0, PT, PT, PT, UP1, 0x80, 0x8 ;  /* 0x000000000008781c */ /* 0x000fe20003f0f018 */
[----:B------:R-:W-:Y:S02]  /*0430*/  @!UP3 USEL UR4, UR8, URZ, UP2 ;  /* 0x000000ff0804b287 */ /* 0x000fe40009000000 */
[----:B------:R-:W1:Y:S07]  /*0440*/  @!UP0 LDCU UR5, c[0x0][0x438] ;  /* 0x00008700ff0587ac */ /* 0x000e6e0008000800 */
        /* <DEDUP_REMOVED lines=9> */
.L_x_60:
        /* <DEDUP_REMOVED lines=16> */
[----:B------:R-:W3:Y:S01]  /*05e0*/  @UP1 LDCU UR10, c[0x0][0x430] ;  /* 0x00008600ff0a17ac */ /* 0x000ee20008000800 */
[----:B-1----:R-:W-:-:S02]  /*05f0*/  @UP0 UIMAD.WIDE.U32 UR20, UR13, UR6, URZ ;  /* 0x000000060d1402a5 */ /* 0x002fc4000f8e00ff */
[----:B------:R-:W-:Y:S02]  /*0600*/  @!UP0 UIMAD UR11, UR17, UR11, UR23 ;  /* 0x0000000b110b82a4 */ /* 0x000fe4000f8e0217 */
[----:B------:R-:W-:Y:S01]  /*0610*/  @UP0 UIMAD UR11, UR13, UR7, UR21 ;  /* 0x000000070d0b02a4 */ /* 0x000fe2000f8e0215 */
[----:B------:R-:W-:Y:S02]  /*0620*/  @!UP0 UMOV UR16, UR22 ;  /* 0x0000001600108c82 */ /* 0x000fe40008000000 */
[----:B------:R-:W-:Y:S01]  /*0630*/  @UP1 UMOV UR7, 0x1 ;  /* 0x0000000100071882 */ /* 0x000fe20000000000 */
[----:B----4-:R-:W-:Y:S01]  /*0640*/  @UP1 UIMAD UR19, UR4, UR5, URZ ;  /* 0x00000005041312a4 */ /* 0x010fe2000f8e02ff */
[----:B------:R-:W-:Y:S01]  /*0650*/  @UP0 UMOV UR16, UR20 ;  /* 0x0000001400100c82 */ /* 0x000fe20008000000 */
[----:B--23--:R-:W-:Y:S10]  /*0660*/  BRA.U UP1, `(.L_x_62) ;  /* 0x0000000101287547 */ /* 0x00cff4000b800000 */
[----:B------:R-:W-:Y:S01]  /*0670*/  UISETP.NE.AND UP0, UPT, UR18, URZ, UPT ;  /* 0x000000ff1200728c */ /* 0x000fe2000bf05270 */
[----:B------:R-:W1:Y:S10]  /*0680*/  LDCU UR5, c[0x0][0x3e0] ;  /* 0x00007c00ff0577ac */ /* 0x000e740008000800 */
[----:B------:R-:W1:Y:S01]  /*0690*/  @UP0 LDCU UR7, c[0x0][0x454] ;  /* 0x00008a80ff0707ac */ /* 0x000e620008000800 */
[----:B------:R-:W2:Y:S01]  /*06a0*/  @!UP0 LDCU UR4, c[0x0][0x434] ;  /* 0x00008680ff0487ac */ /* 0x000ea20008000800 */
[----:B------:R-:W3:Y:S01]  /*06b0*/  @UP0 LDCU UR19, c[0x0][0x454] ;  /* 0x00008a80ff1307ac */ /* 0x000ee20008000800 */
[----:B------:R-:W-:Y:S01]  /*06c0*/  @UP0 UMOV UR10, 0x1 ;  /* 0x00000001000a0882 */ /* 0x000fe20000000000 */
[----:B---3--:R-:W3:Y:S01]  /*06d0*/  @!UP0 LDCU UR19, c[0x0][0x434] ;  /* 0x00008680ff1387ac */ /* 0x008ee20008000800 */
[----:B------:R-:W-:Y:S01]  /*06e0*/  @!UP0 UMOV UR10, 0x1 ;  /* 0x00000001000a8882 */ /* 0x000fe20000000000 */
[----:B-1----:R-:W-:-:S02]  /*06f0*/  @UP0 UIMAD UR7, UR7, UR5, URZ ;  /* 0x00000005070702a4 */ /* 0x002fc4000f8e02ff */
[----:B--2---:R-:W-:-:S12]  /*0700*/  @!UP0 UIMAD UR7, UR4, UR5, URZ ;  /* 0x00000005040782a4 */ /* 0x004fd8000f8e02ff */
.L_x_62:
[----:B------:R-:W1:Y:S01]  /*0710*/  LDCU UR6, c[0x0][0x434] ;  /* 0x00008680ff0677ac */ /* 0x000e620008000800 */
[----:B------:R-:W-:Y:S01]  /*0720*/  IMAD.SHL.U32 R2, R175, 0x8, RZ ;  /* 0x00000008af027824 */ /* 0x000fe200078e00ff */
[----:B------:R-:W-:Y:S01]  /*0730*/  SHF.R.U32.HI R11, RZ, 0x3, R175 ;  /* 0x00000003ff0b7819 */ /* 0x000fe200000116af */
[----:B------:R-:W-:Y:S01]  /*0740*/  BSSY.RECONVERGENT B0, `(.L_x_63) ;  /* 0x0000035000007945 */ /* 0x000fe20003800200 */
[----:B------:R-:W2:Y:S02]  /*0750*/  LDCU.64 UR4, c[0x0][0x410] ;  /* 0x00008200ff0477ac */ /* 0x000ea40008000a00 */
[----:B------:R-:W-:Y:S01]  /*0760*/  LOP3.LUT R2, R2, 0x38, RZ, 0xc0, !PT ;  /* 0x0000003802027812 */ /* 0x000fe200078ec0ff */
[C---:B------:R-:W-:Y:S01]  /*0770*/  VIADD R13, R11.reuse, 0x10 ;  /* 0x000000100b0d7836 */ /* 0x040fe20000000000 */
[----:B------:R-:W-:Y:S01]  /*0780*/  UISETP.NE.AND UP1, UPT, UR18, URZ, !UP1 ;  /* 0x000000ff1200728c */ /* 0x000fe2000cf25270 */
[C---:B------:R-:W-:Y:S01]  /*0790*/  VIADD R14, R11.reuse, 0x20 ;  /* 0x000000200b0e7836 */ /* 0x040fe20000000000 */
[----:B------:R-:W-:Y:S01]  /*07a0*/  UIADD3 UR9, UPT, UPT, -UR12, UR9, URZ ;  /* 0x000000090c097290 */ /* 0x000fe2000fffe1ff */
[----:B------:R-:W-:Y:S01]  /*07b0*/  IADD3 R2, P1, PT, R2, UR16, RZ ;  /* 0x0000001002027c10 */ /* 0x000fe2000ff3e0ff */
[----:B------:R-:W-:Y:S01]  /*07c0*/  UISETP.NE.AND UP0, UPT, UR13, -0x1, UPT ;  /* 0xffffffff0d00788c */ /* 0x000fe2000bf05270 */
[C---:B------:R-:W-:Y:S01]  /*07d0*/  VIADD R16, R11.reuse, 0x40 ;  /* 0x000000400b107836 */ /* 0x040fe20000000000 */
[----:B---3--:R-:W-:Y:S01]  /*07e0*/  UIMAD UR19, UR8, UR19, URZ ;  /* 0x00000013081372a4 */ /* 0x008fe2000f8e02ff */
[----:B------:R-:W-:Y:S01]  /*07f0*/  IADD3.X R3, PT, PT, RZ, UR11, RZ, P1, !PT ;  /* 0x0000000bff037c10 */ /* 0x000fe20008ffe4ff */
[----:B------:R-:W-:Y:S01]  /*0800*/  UIMAD.WIDE.U32 UR24, UR24, 0x80, URZ ;  /* 0x00000080181878a5 */ /* 0x000fe2000f8e00ff */
[C---:B------:R-:W-:Y:S01]  /*0810*/  ISETP.GE.AND P0, PT, R11.reuse, UR9, PT ;  /* 0x000000090b007c0c */ /* 0x040fe2000bf06270 */
[----:B-1----:R-:W-:Y:S01]  /*0820*/  UIMAD UR6, UR17, UR6, URZ ;  /* 0x00000006110672a4 */ /* 0x002fe2000f8e02ff */
[C---:B------:R-:W-:Y:S01]  /*0830*/  VIADD R17, R11.reuse, 0x50 ;  /* 0x000000500b117836 */ /* 0x040fe20000000000 */
[----:B------:R-:W-:Y:S01]  /*0840*/  @!UP1 UIMAD UR19, UR17, UR7, UR19 ;  /* 0x00000007111392a4 */ /* 0x000fe2000f8e0213 */
[----:B------:R-:W-:Y:S01]  /*0850*/  VIADD R18, R11, 0x60 ;  /* 0x000000600b127836 */ /* 0x000fe20000000000 */
[----:B------:R-:W-:Y:S01]  /*0860*/  USEL UR13, UR6, UR13, !UP0 ;  /* 0x0000000d060d7287 */ /* 0x000fe2000c000000 */
[----:B--2---:R-:W-:Y:S01]  /*0870*/  IMAD.U32 R4, RZ, RZ, UR4 ;  /* 0x00000004ff047e24 */ /* 0x004fe2000f8e00ff */
[----:B------:R-:W-:Y:S01]  /*0880*/  UIMAD UR4, UR12, UR10, URZ ;  /* 0x0000000a0c0472a4 */ /* 0x000fe2000f8e02ff */
[----:B------:R-:W-:Y:S01]  /*0890*/  IMAD.U32 R0, RZ, RZ, UR5 ;  /* 0x00000005ff007e24 */ /* 0x000fe2000f8e00ff */
[----:B------:R-:W-:Y:S01]  /*08a0*/  USHF.R.S32.HI UR6, URZ, 0x1f, UR13 ;  /* 0x0000001fff067899 */ /* 0x000fe2000801140d */
[----:B------:R-:W-:Y:S01]  /*08b0*/  IMAD.WIDE.U32 R8, R4, UR8, R2 ;  /* 0x0000000804087c25 */ /* 0x000fe2000f8e0002 */
[----:B------:R-:W-:Y:S01]  /*08c0*/  USEL UR11, UR13, URZ, UP1 ;  /* 0x000000ff0d0b7287 */ /* 0x000fe20008800000 */
[----:B------:R-:W-:Y:S01]  /*08d0*/  ISETP.GE.AND P2, PT, R13, UR9, PT ;  /* 0x000000090d007c0c */ /* 0x000fe2000bf46270 */
[----:B------:R-:W-:Y:S01]  /*08e0*/  USEL UR6, UR6, URZ, UP1 ;  /* 0x000000ff06067287 */ /* 0x000fe20008800000 */
[C---:B------:R-:W-:Y:S01]  /*08f0*/  IADD3 R15, PT, PT, R11.reuse, 0x30, RZ ;  /* 0x000000300b0f7810 */ /* 0x040fe20007ffe0ff */
[----:B------:R-:W-:Y:S01]  /*0900*/  USHF.R.S32.HI UR5, URZ, 0x1f, UR4 ;  /* 0x0000001fff057899 */ /* 0x000fe20008011404 */
[----:B------:R-:W-:Y:S01]  /*0910*/  IMAD R7, R0, UR8, R9 ;  /* 0x0000000800077c24 */ /* 0x000fe2000f8e0209 */
[----:B------:R-:W-:Y:S01]  /*0920*/  USHF.R.S32.HI UR7, URZ, 0x1f, UR19 ;  /* 0x0000001fff077899 */ /* 0x000fe20008011413 */
[----:B------:R-:W-:Y:S01]  /*0930*/  P2R R10, PR, RZ, 0x4 ;  /* 0x00000004ff0a7803 */ /* 0x000fe20000000000 */
[----:B------:R-:W-:Y:S01]  /*0940*/  UIADD3 UR11, UP1, UP0, UR4, UR11, UR19 ;  /* 0x0000000b040b7290 */ /* 0x000fe2000f83e013 */
[----:B------:R-:W-:Y:S01]  /*0950*/  ISETP.GE.AND P6, PT, R14, UR9, PT ;  /* 0x000000090e007c0c */ /* 0x000fe2000bfc6270 */
[----:B------:R-:W-:Y:S01]  /*0960*/  VIADD R19, R11, 0x70 ;  /* 0x000000700b137836 */ /* 0x000fe20000000000 */
[----:B------:R-:W-:Y:S01]  /*0970*/  ISETP.GE.AND P5, PT, R15, UR9, PT ;  /* 0x000000090f007c0c */ /* 0x000fe2000bfa6270 */
[----:B------:R-:W-:Y:S01]  /*0980*/  UIADD3.X UR8, UPT, UPT, UR5, UR6, UR7, UP1, UP0 ;  /* 0x0000000605087290 */ /* 0x000fe20008fe0407 */
[----:B------:R-:W-:-:S02]  /*0990*/  ISETP.GE.AND P4, PT, R16, UR9, PT ;  /* 0x0000000910007c0c */ /* 0x000fc4000bf86270 */
[----:B------:R-:W-:Y:S02]  /*09a0*/  ISETP.GE.AND P3, PT, R17, UR9, PT ;  /* 0x0000000911007c0c */ /* 0x000fe4000bf66270 */
[----:B------:R-:W-:Y:S02]  /*09b0*/  ISETP.GE.AND P2, PT, R18, UR9, PT ;  /* 0x0000000912007c0c */ /* 0x000fe4000bf46270 */
[----:B------:R-:W-:Y:S01]  /*09c0*/  LOP3.LUT R12, R11, UR24, RZ, 0xfc, !PT ;  /* 0x000000180b0c7c12 */ /* 0x000fe2000f8efcff */
[----:B------:R-:W-:Y:S10]  /*09d0*/  @P0 BRA `(.L_x_64) ;  /* 0x00000000002c0947 */ /* 0x000ff40003800000 */
        /* <DEDUP_REMOVED lines=11> */
.L_x_64:
[----:B------:R-:W-:Y:S05]  /*0a90*/  BSYNC.RECONVERGENT B0 ;  /* 0x0000000000007941 */ /* 0x000fea0003800200 */
.L_x_63:
[----:B------:R-:W-:Y:S01]  /*0aa0*/  ISETP.NE.AND P0, PT, R10, RZ, PT ;  /* 0x000000ff0a00720c */ /* 0x000fe20003f05270 */
[----:B------:R-:W-:-:S12]  /*0ab0*/  BSSY.RECONVERGENT B0, `(.L_x_65) ;  /* 0x0000010000007945 */ /* 0x000fd80003800200 */
[----:B------:R-:W-:Y:S05]  /*0ac0*/  @P0 BRA `(.L_x_66) ;  /* 0x0000000000380947 */ /* 0x000fea0003800000 */
[----:B------:R-:W2:Y:S01]  /*0ad0*/  LDCU.64 UR6, c[0x0][0x408] ;  /* 0x00008100ff0677ac */ /* 0x000ea20008000a00 */
[----:B------:R-:W-:Y:S01]  /*0ae0*/  IADD3 R4, P0, PT, R12, 0x10, RZ ;  /* 0x000000100c047810 */ /* 0x000fe20007f1e0ff */
[----:B-1----:R-:W-:Y:S01]  /*0af0*/  IMAD.MOV.U32 R2, RZ, RZ, R8 ;  /* 0x000000ffff027224 */ /* 0x002fe200078e0008 */
        /* <DEDUP_REMOVED lines=11> */
.L_x_66:
[----:B------:R-:W-:Y:S05]  /*0bb0*/  BSYNC.RECONVERGENT B0 ;  /* 0x0000000000007941 */ /* 0x000fea0003800200 */
.L_x_65:
[----:B------:R-:W-:Y:S04]  /*0bc0*/  BSSY.RECONVERGENT B0, `(.L_x_67) ;  /* 0x0000010000007945 */ /* 0x000fe80003800200 */
[----:B------:R-:W-:Y:S05]  /*0bd0*/  @P6 BRA `(.L_x_68) ;  /* 0x0000000000386947 */ /* 0x000fea0003800000 */
[----:B------:R-:W3:Y:S01]  /*0be0*/  LDCU.64 UR6, c[0x0][0x408] ;  /* 0x00008100ff0677ac */ /* 0x000ee20008000a00 */
[----:B--2---:R-:W-:Y:S01]  /*0bf0*/  IADD3 R4, P0, PT, R12, 0x20, RZ ;  /* 0x000000200c047810 */ /* 0x004fe20007f1e0ff */
[----:B-1----:R-:W-:Y:S01]  /*0c00*/  IMAD.MOV.U32 R2, RZ, RZ, R8 ;  /* 0x000000ffff027224 */ /* 0x002fe200078e0008 */
        /* <DEDUP_REMOVED lines=11> */
.L_x_68:
[----:B------:R-:W-:Y:S05]  /*0cc0*/  BSYNC.RECONVERGENT B0 ;  /* 0x0000000000007941 */ /* 0x000fea0003800200 */
.L_x_67:
[----:B------:R-:W-:Y:S04]  /*0cd0*/  BSSY.RECONVERGENT B0, `(.L_x_69) ;  /* 0x0000010000007945 */ /* 0x000fe80003800200 */
[----:B------:R-:W-:Y:S05]  /*0ce0*/  @P5 BRA `(.L_x_70) ;  /* 0x0000000000385947 */ /* 0x000fea0003800000 */
[----:B------:R-:W4:Y:S01]  /*0cf0*/  LDCU.64 UR6, c[0x0][0x408] ;  /* 0x00008100ff0677ac */ /* 0x000f220008000a00 */
[----:B--23--:R-:W-:Y:S01]  /*0d00*/  IADD3 R4, P0, PT, R12, 0x30, RZ ;  /* 0x000000300c047810 */ /* 0x00cfe20007f1e0ff */
[----:B-1----:R-:W-:Y:S01]  /*0d10*/  IMAD.MOV.U32 R2, RZ, RZ, R8 ;  /* 0x000000ffff027224 */ /* 0x002fe200078e0008 */
        /* <DEDUP_REMOVED lines=11> */
.L_x_70:
[----:B------:R-:W-:Y:S05]  /*0dd0*/  BSYNC.RECONVERGENT B0 ;  /* 0x0000000000007941 */ /* 0x000fea0003800200 */
.L_x_69:
[----:B------:R-:W-:Y:S04]  /*0de0*/  BSSY.RECONVERGENT B0, `(.L_x_71) ;  /* 0x0000010000007945 */ /* 0x000fe80003800200 */
[----:B------:R-:W-:Y:S05]  /*0df0*/  @P4 BRA `(.L_x_72) ;  /* 0x0000000000384947 */ /* 0x000fea0003800000 */
[----:B------:R-:W5:Y:S01]  /*0e00*/  LDCU.64 UR6, c[0x0][0x408] ;  /* 0x00008100ff0677ac */ /* 0x000f620008000a00 */
[----:B--234-:R-:W-:Y:S01]  /*0e10*/  IADD3 R4, P0, PT, R12, 0x40, RZ ;  /* 0x000000400c047810 */ /* 0x01cfe20007f1e0ff */
[----:B-1----:R-:W-:Y:S01]  /*0e20*/  IMAD.MOV.U32 R2, RZ, RZ, R8 ;  /* 0x000000ffff027224 */ /* 0x002fe200078e0008 */
        /* <DEDUP_REMOVED lines=11> */
.L_x_72:
[----:B------:R-:W-:Y:S05]  /*0ee0*/  BSYNC.RECONVERGENT B0 ;  /* 0x0000000000007941 */ /* 0x000fea0003800200 */
.L_x_71:
        /* <DEDUP_REMOVED lines=16> */
.L_x_74:
[----:B------:R-:W-:Y:S05]  /*0ff0*/  BSYNC.RECONVERGENT B0 ;  /* 0x0000000000007941 */ /* 0x000fea0003800200 */
.L_x_73:
        /* <DEDUP_REMOVED lines=16> */
.L_x_76:
[----:B------:R-:W-:Y:S05]  /*1100*/  BSYNC.RECONVERGENT B0 ;  /* 0x0000000000007941 */ /* 0x000fea0003800200 */
.L_x_75:
[----:B------:R-:W-:Y:S01]  /*1110*/  ISETP.GE.AND P1, PT, R19, UR9, PT ;  /* 0x0000000913007c0c */ /* 0x000fe2000bf26270 */
[----:B------:R-:W-:-:S12]  /*1120*/  BSSY.RECONVERGENT B0, `(.L_x_77) ;  /* 0x0000010000007945 */ /* 0x000fd80003800200 */
        /* <DEDUP_REMOVED lines=15> */
.L_x_78:
[----:B------:R-:W-:Y:S05]  /*1220*/  BSYNC.RECONVERGENT B0 ;  /* 0x0000000000007941 */ /* 0x000fea0003800200 */
.L_x_77:
[----:B------:R-:W-:Y:S01]  /*1230*/  LOP3.LUT P0, R0, R175, 0x7, RZ, 0xc0, !PT ;  /* 0x00000007af007812 */ /* 0x000fe2000780c0ff */
[----:B------:R-:W-:Y:S01]  /*1240*/  BSSY.RECONVERGENT B0, `(.L_x_79) ;  /* 0x0000016000007945 */ /* 0x000fe20003800200 */
[----:B-1----:R-:W-:Y:S02]  /*1250*/  P2R R2, PR, RZ, 0x2 ;  /* 0x00000002ff027803 */ /* 0x002fe40000000000 */
[----:B------:R-:W-:Y:S02]  /*1260*/  ISETP.GE.OR P0, PT, R11, UR9, P0 ;  /* 0x000000090b007c0c */ /* 0x000fe40008706670 */
[----:B------:R-:W-:Y:S02]  /*1270*/  ISETP.NE.AND P1, PT, R10, RZ, PT ;  /* 0x000000ff0a00720c */ /* 0x000fe40003f25270 */
[C---:B------:R-:W-:Y:S02]  /*1280*/  ISETP.NE.OR P6, PT, R0.reuse, RZ, P6 ;  /* 0x000000ff0000720c */ /* 0x040fe400037c5670 */
[----:B------:R-:W-:-:S02]  /*1290*/  ISETP.NE.OR P1, PT, R0, RZ, P1 ;  /* 0x000000ff0000720c */ /* 0x000fc40000f25670 */
[----:B------:R-:W-:Y:S02]  /*12a0*/  ISETP.NE.OR P5, PT, R0, RZ, P5 ;  /* 0x000000ff0000720c */ /* 0x000fe40002fa5670 */
[----:B--234-:R-:W-:Y:S02]  /*12b0*/  P2R R4, PR, RZ, 0x2 ;  /* 0x00000002ff047803 */ /* 0x01cfe40000000000 */
        /* <DEDUP_REMOVED lines=14> */
.L_x_80:
[----:B------:R-:W-:Y:S05]  /*13a0*/  BSYNC.RECONVERGENT B0 ;  /* 0x0000000000007941 */ /* 0x000fea0003800200 */
.L_x_79:
        /* <DEDUP_REMOVED lines=11> */
.L_x_82:
[----:B------:R-:W-:Y:S05]  /*1460*/  BSYNC.RECONVERGENT B0 ;  /* 0x0000000000007941 */ /* 0x000fea0003800200 */
.L_x_81:
        /* <DEDUP_REMOVED lines=10> */
.L_x_84:
[----:B------:R-:W-:Y:S05]  /*1510*/  BSYNC.RECONVERGENT B0 ;  /* 0x0000000000007941 */ /* 0x000fea0003800200 */
.L_x_83:
        /* <DEDUP_REMOVED lines=10> */
.L_x_86:
[----:B------:R-:W-:Y:S05]  /*15c0*/  BSYNC.RECONVERGENT B0 ;  /* 0x0000000000007941 */ /* 0x000fea0003800200 */
.L_x_85:
        /* <DEDUP_REMOVED lines=10> */
.L_x_88:
[----:B------:R-:W-:Y:S05]  /*1670*/  BSYNC.RECONVERGENT B0 ;  /* 0x0000000000007941 */ /* 0x000fea0003800200 */
.L_x_87:
        /* <DEDUP_REMOVED lines=10> */
.L_x_90:
[----:B------:R-:W-:Y:S05]  /*1720*/  BSYNC.RECONVERGENT B0 ;  /* 0x0000000000007941 */ /* 0x000fea0003800200 */
.L_x_89:
        /* <DEDUP_REMOVED lines=10> */
.L_x_92:
[----:B------:R-:W-:Y:S05]  /*17d0*/  BSYNC.RECONVERGENT B0 ;  /* 0x0000000000007941 */ /* 0x000fea0003800200 */
.L_x_91:
        /* <DEDUP_REMOVED lines=10> */
.L_x_61:
        /* <DEDUP_REMOVED lines=22> */
.L_x_93:
[----:B------:R-:W1:Y:S01]  /*19e0*/  LDCU.64 UR10, c[0x0][0x3b8] ;  /* 0x00007700ff0a77ac */ /* 0x000e620008000a00 */
[----:B------:R-:W-:-:S04]  /*19f0*/  UIADD3 UR22, UPT, UPT, UR18, UR23, URZ ;  /* 0x0000001712167290 */ /* 0x000fc8000fffe0ff */
[----:B-1----:R-:W-:Y:S02]  /*1a00*/  UIMAD.WIDE.U32 UR26, UR22, UR10, URZ ;  /* 0x0000000a161a72a5 */ /* 0x002fe4000f8e00ff */
[----:B------:R-:W-:-:S04]  /*1a10*/  UIMAD UR22, UR22, UR11, URZ ;  /* 0x0000000b161672a4 */ /* 0x000fc8000f8e02ff */
[----:B------:R-:W-:Y:S02]  /*1a20*/  UIADD3 UR22, UPT, UPT, UR27, UR22, URZ ;  /* 0x000000161b167290 */ /* 0x000fe4000fffe0ff */
.L_x_94:
[----:B------:R-:W1:Y:S01]  /*1a30*/  LDC R5, c[0x0][0x3e8] ;  /* 0x0000fa00ff057b82 */ /* 0x000e620000000800 */
[----:B------:R-:W2:Y:S01]  /*1a40*/  S2R R6, SR_CTAID.Z ;  /* 0x0000000000067919 */ /* 0x000ea20000002700 */
[----:B-1----:R-:W-:-:S05]  /*1a50*/  IABS R0, R5 ;  /* 0x0000000500007213 */ /* 0x002fca0000000000 */
[----:B------:R-:W-:-:S04]  /*1a60*/  IMAD.MOV.U32 R4, RZ, RZ, R0 ;  /* 0x000000ffff047224 */ /* 0x000fc800078e0000 */
[----:B------:R-:W1:Y:S01]  /*1a70*/  I2F.RP R2, R4 ;  /* 0x0000000400027306 */ /* 0x000e620000209400 */
[----:B--2---:R-:W-:-:S07]  /*1a80*/  IABS R6, R6 ;  /* 0x0000000600067213 */ /* 0x004fce0000000000 */
[----:B-1----:R-:W1:Y:S02]  /*1a90*/  MUFU.RCP R2, R2 ;  /* 0x0000000200027308 */ /* 0x002e640000001000 */
[----:B-1----:R-:W-:-:S06]  /*1aa0*/  VIADD R2, R2, 0xffffffe ;  /* 0x0ffffffe02027836 */ /* 0x002fcc0000000000 */
[----:B------:R-:W1:Y:S02]  /*1ab0*/  F2I.FTZ.U32.TRUNC.NTZ R3, R2 ;  /* 0x0000000200037305 */ /* 0x000e64000021f000 */
[----:B-1----:R-:W-:Y:S01]  /*1ac0*/  IADD3 R0, PT, PT, RZ, -R3, RZ ;  /* 0x80000003ff007210 */ /* 0x002fe20007ffe0ff */
[----:B------:R-:W-:-:S04]  /*1ad0*/  IMAD.MOV.U32 R2, RZ, RZ, RZ ;  /* 0x000000ffff027224 */ /* 0x000fc800078e00ff */
[----:B------:R-:W-:-:S04]  /*1ae0*/  IMAD R0, R0, R4, RZ ;  /* 0x0000000400007224 */ /* 0x000fc800078e02ff */
[----:B------:R-:W-:Y:S01]  /*1af0*/  IMAD.HI.U32 R0, R3, R0, R2 ;  /* 0x0000000003007227 */ /* 0x000fe200078e0002 */
[----:B------:R-:W-:-:S05]  /*1b00*/  MOV R3, R6 ;  /* 0x0000000600037202 */ /* 0x000fca0000000f00 */
[----:B------:R-:W-:-:S04]  /*1b10*/  IMAD.HI.U32 R0, R0, R3, RZ ;  /* 0x0000000300007227 */ /* 0x000fc800078e00ff */
[----:B------:R-:W-:-:S04]  /*1b20*/  IMAD.MOV R2, RZ, RZ, -R0 ;  /* 0x000000ffff027224 */ /* 0x000fc800078e0a00 */
[----:B------:R-:W-:-:S05]  /*1b30*/  IMAD R2, R4, R2, R3 ;  /* 0x0000000204027224 */ /* 0x000fca00078e0203 */
[----:B------:R-:W-:-:S13]  /*1b40*/  ISETP.GT.U32.AND P1, PT, R4, R2, PT ;  /* 0x000000020400720c */ /* 0x000fda0003f24070 */
[-C--:B------:R-:W-:Y:S01]  /*1b50*/  @!P1 IADD3 R2, PT, PT, R2, -R4.reuse, RZ ;  /* 0x8000000402029210 */ /* 0x080fe20007ffe0ff */
[----:B------:R-:W-:Y:S01]  /*1b60*/  @!P1 VIADD R0, R0, 0x1 ;  /* 0x0000000100009836 */ /* 0x000fe20000000000 */
[C---:B------:R-:W-:Y:S02]  /*1b70*/  ISETP.NE.AND P1, PT, R5.reuse, RZ, PT ;  /* 0x000000ff0500720c */ /* 0x040fe40003f25270 */
[----:B------:R-:W-:Y:S02]  /*1b80*/  ISETP.GE.U32.AND P2, PT, R2, R4, PT ;  /* 0x000000040200720c */ /* 0x000fe40003f46070 */
[----:B------:R-:W-:-:S04]  /*1b90*/  LOP3.LUT R2, R5, UR8, RZ, 0x3c, !PT ;  /* 0x0000000805027c12 */ /* 0x000fc8000f8e3cff */
[----:B------:R-:W-:-:S07]  /*1ba0*/  ISETP.GE.AND P0, PT, R2, RZ, PT ;  /* 0x000000ff0200720c */ /* 0x000fce0003f06270 */
[----:B------:R-:W-:-:S05]  /*1bb0*/  @P2 IADD3 R0, PT, PT, R0, 0x1, RZ ;  /* 0x0000000100002810 */ /* 0x000fca0007ffe0ff */
[----:B------:R-:W-:-:S05]  /*1bc0*/  IMAD.MOV.U32 R208, RZ, RZ, R0 ;  /* 0x000000ffffd07224 */ /* 0x000fca00078e0000 */
        /* <DEDUP_REMOVED lines=14> */
.L_x_95:
[----:B------:R-:W1:Y:S01]  /*1cb0*/  LDCU.64 UR6, c[0x0][0x3c0] ;  /* 0x00007800ff0677ac */ /* 0x000e620008000a00 */
[----:B------:R-:W-:-:S04]  /*1cc0*/  UIADD3 UR18, UPT, UPT, UR18, UR23, URZ ;  /* 0x0000001712127290 */ /* 0x000fc8000fffe0ff */
[----:B-1----:R-:W-:Y:S02]  /*1cd0*/  UIMAD.WIDE.U32 UR4, UR18, UR6, URZ ;  /* 0x00000006120472a5 */ /* 0x002fe4000f8e00ff */
[----:B------:R-:W-:-:S04]  /*1ce0*/  UIMAD UR17, UR18, UR7, URZ ;  /* 0x00000007121172a4 */ /* 0x000fc8000f8e02ff */
[----:B------:R-:W-:Y:S01]  /*1cf0*/  UIADD3 UR17, UPT, UPT, UR5, UR17, URZ ;  /* 0x0000001105117290 */ /* 0x000fe2000fffe0ff */
[----:B------:R-:W-:-:S11]  /*1d00*/  UMOV UR18, UR4 ;  /* 0x0000000400127c82 */ /* 0x000fd60008000000 */
.L_x_96:
[----:B------:R-:W-:Y:S01]  /*1d10*/  UIADD3 UR12, UPT, UPT, -UR12, UR9, URZ ;  /* 0x000000090c0c7290 */ /* 0x000fe2000fffe1ff */
[----:B------:R-:W-:Y:S01]  /*1d20*/  SHF.R.U32.HI R33, RZ, 0x3, R175 ;  /* 0x00000003ff217819 */ /* 0x000fe200000116af */
[----:B------:R-:W1:Y:S01]  /*1d30*/  LDCU.64 UR4, c[0x0][0x3c8] ;  /* 0x00007900ff0477ac */ /* 0x000e620008000a00 */
[----:B------:R-:W-:Y:S01]  /*1d40*/  IMAD.SHL.U32 R31, R175, 0x8, RZ ;  /* 0x00000008af1f7824 */ /* 0x000fe200078e00ff */
[----:B------:R-:W-:Y:S02]  /*1d50*/  SHF.R.S32.HI R32, RZ, 0x1f, R208 ;  /* 0x0000001fff207819 */ /* 0x000fe400000114d0 */
[C---:B------:R-:W-:Y:S01]  /*1d60*/  ISETP.GE.AND P5, PT, R33.reuse, UR12, PT ;  /* 0x0000000c21007c0c */ /* 0x040fe2000bfa6270 */
[----:B------:R-:W-:Y:S01]  /*1d70*/  VIADD R29, R33, 0x10 ;  /* 0x00000010211d7836 */ /* 0x000fe20000000000 */
[----:B------:R-:W-:Y:S01]  /*1d80*/  LOP3.LUT R34, R31, 0x38, RZ, 0xc0, !PT ;  /* 0x000000381f227812 */ /* 0x000fe200078ec0ff */
[C---:B------:R-:W-:Y:S01]  /*1d90*/  VIADD R30, R33.reuse, 0x20 ;  /* 0x00000020211e7836 */ /* 0x040fe20000000000 */
[----:B------:R-:W-:Y:S01]  /*1da0*/  USHF.L.U32 UR9, UR24, 0x7, URZ ;  /* 0x0000000718097899 */ /* 0x000fe200080006ff */
[----:B------:R-:W-:Y:S01]  /*1db0*/  VIADD R28, R33, 0x30 ;  /* 0x00000030211c7836 */ /* 0x000fe20000000000 */
[----:B------:R-:W-:Y:S01]  /*1dc0*/  ISETP.GE.AND P4, PT, R29, UR12, PT ;  /* 0x0000000c1d007c0c */ /* 0x000fe2000bf86270 */
[----:B------:R-:W-:Y:S01]  /*1dd0*/  USHF.R.U32.HI UR24, URZ, 0x19, UR24 ;  /* 0x00000019ff187899 */ /* 0x000fe20008011618 */
[----:B------:R-:W-:Y:S01]  /*1de0*/  IADD3 R2, P0, PT, R34, UR20, RZ ;  /* 0x0000001422027c10 */ /* 0x000fe2000ff1e0ff */
[----:B------:R-:W2:Y:S01]  /*1df0*/  S2UR UR20, SR_CgaCtaId ;  /* 0x00000000001479c3 */ /* 0x000ea20000008800 */
[----:B------:R-:W-:Y:S01]  /*1e00*/  ISETP.GE.AND P6, PT, R30, UR12, PT ;  /* 0x0000000c1e007c0c */ /* 0x000fe2000bfc6270 */
[----:B------:R-:W-:Y:S01]  /*1e10*/  ULEA.HI.SX32 UR23, UR16, 0xffffffff, 0x1a ;  /* 0xffffffff10177891 */ /* 0x000fe2000f8fd2ff */
[----:B------:R-:W-:Y:S01]  /*1e20*/  LOP3.LUT R25, R33, UR9, RZ, 0xfc, !PT ;  /* 0x0000000921197c12 */ /* 0x000fe2000f8efcff */
[----:B------:R-:W-:Y:S01]  /*1e30*/  IMAD.X R3, RZ, RZ, UR19, P0 ;  /* 0x00000013ff037e24 */ /* 0x000fe200080e06ff */
[----:B-1----:R-:W-:Y:S01]  /*1e40*/  MOV R0, UR4 ;  /* 0x0000000400007c02 */ /* 0x002fe20008000f00 */
[----:B------:R-:W-:Y:S01]  /*1e50*/  UMOV UR4, 0x400 ;  /* 0x0000040000047882 */ /* 0x000fe20000000000 */
[----:B------:R-:W-:Y:S01]  /*1e60*/  ISETP.GE.AND P3, PT, R28, UR12, PT ;  /* 0x0000000c1c007c0c */ /* 0x000fe2000bf66270 */
[----:B------:R-:W1:Y:S01]  /*1e70*/  @!P5 LDC.64 R4, c[0x0][0x3b0] ;  /* 0x0000ec00ff04db82 */ /* 0x000e620000000a00 */
[----:B------:R-:W-:Y:S01]  /*1e80*/  LOP3.LUT R7, R31, 0x1f8, RZ, 0xc0, !PT ;  /* 0x000001f81f077812 */ /* 0x000fe200078ec0ff */
[----:B------:R-:W-:Y:S01]  /*1e90*/  IMAD.WIDE.U32 R8, R0, UR8, R2 ;  /* 0x0000000800087c25 */ /* 0x000fe2000f8e0002 */
[----:B------:R-:W-:Y:S01]  /*1ea0*/  UIMAD UR19, UR23, -0x40, UR21 ;  /* 0xffffffc0171378a4 */ /* 0x000fe2000f8e0215 */
[----:B------:R-:W-:Y:S01]  /*1eb0*/  STL [R1+0x1c], R32 ;  /* 0x00001c2001007387 */ /* 0x000fe20000100800 */
[----:B------:R-:W-:Y:S01]  /*1ec0*/  LOP3.LUT R18, R7, 0x38, R175, 0x78, !PT ;  /* 0x0000003807127812 */ /* 0x000fe200078e78af */
[----:B------:R-:W-:Y:S01]  /*1ed0*/  IMAD.U32 R0, RZ, RZ, UR5 ;  /* 0x00000005ff007e24 */ /* 0x000fe2000f8e00ff */
[----:B------:R-:W-:Y:S01]  /*1ee0*/  USHF.L.U32 UR27, UR10, 0x6, URZ ;  /* 0x000000060a1b7899 */ /* 0x000fe200080006ff */
[----:B------:R-:W3:Y:S01]  /*1ef0*/  @!P5 LDC.64 R10, c[0x0][0x380] ;  /* 0x0000e000ff0adb82 */ /* 0x000ee20000000a00 */
[----:B------:R-:W-:Y:S01]  /*1f00*/  VIADD R3, R33, 0x40 ;  /* 0x0000004021037836 */ /* 0x000fe20000000000 */
[----:B------:R-:W-:Y:S01]  /*1f10*/  LOP3.LUT R24, R18, 0x1e00, R31, 0xf8, !PT ;  /* 0x00001e0012187812 */ /* 0x000fe200078ef81f */
[----:B------:R-:W-:Y:S01]  /*1f20*/  IMAD R9, R0, UR8, R9 ;  /* 0x0000000800097c24 */ /* 0x000fe2000f8e0209 */
[----:B------:R-:W-:Y:S01]  /*1f30*/  @!P4 IADD3 R0, P0, PT, R25, 0x10, RZ ;  /* 0x000000101900c810 */ /* 0x000fe20007f1e0ff */
[----:B------:R-:W-:Y:S01]  /*1f40*/  VIADD R7, R33, 0x60 ;  /* 0x0000006021077836 */ /* 0x000fe20000000000 */
[----:B------:R-:W-:Y:S01]  /*1f50*/  ISETP.GE.AND P2, PT, R3, UR12, PT ;  /* 0x0000000c03007c0c */ /* 0x000fe2000bf46270 */
[----:B------:R-:W4:Y:S01]  /*1f60*/  LDCU.64 UR8, c[0x0][0x3d0] ;  /* 0x00007a00ff0877ac */ /* 0x000f220008000a00 */
[----:B------:R-:W5:Y:S01]  /*1f70*/  @!P4 LDC.64 R12, c[0x0][0x3b0] ;  /* 0x0000ec00ff0ccb82 */ /* 0x000f620000000a00 */
[----:B------:R-:W-:Y:S01]  /*1f80*/  @!P4 IMAD.X R6, RZ, RZ, UR24, P0 ;  /* 0x00000018ff06ce24 */ /* 0x000fe200080e06ff */
[----:B------:R-:W-:Y:S01]  /*1f90*/  SHF.L.U32 R172, R175, 0x6, RZ ;  /* 0x00000006afac7819 */ /* 0x000fe200000006ff */
[----:B--2---:R-:W-:Y:S01]  /*1fa0*/  ULEA UR20, UR20, UR4, 0x18 ;  /* 0x0000000414147291 */ /* 0x004fe2000f8ec0ff */
[----:B------:R-:W-:Y:S01]  /*1fb0*/  MOV R173, 0x20 ;  /* 0x0000002000ad7802 */ /* 0x000fe20000000f00 */
[----:B------:R-:W2:Y:S01]  /*1fc0*/  LDCU.64 UR4, c[0x0][0x388] ;  /* 0x00007100ff0477ac */ /* 0x000ea20008000a00 */
[----:B-1----:R-:W-:-:S02]  /*1fd0*/  @!P5 IMAD R2, R4, UR24, RZ ;  /* 0x000000180402dc24 */ /* 0x002fc4000f8e02ff */
[----:B------:R-:W1:Y:S01]  /*1fe0*/  @!P4 LDC.64 R16, c[0x0][0x380] ;  /* 0x0000e000ff10cb82 */ /* 0x000e620000000a00 */
[----:B------:R-:W-:Y:S01]  /*1ff0*/  LEA R24, R24, UR20, 0x1 ;  /* 0x0000001418187c11 */ /* 0x000fe2000f8e08ff */
[----:B------:R-:W-:Y:S01]  /*2000*/  UIMAD.WIDE.U32 UR30, UR27, UR23, URZ ;  /* 0x000000171b1e72a5 */ /* 0x000fe2000f8e00ff */
[C---:B------:R-:W-:Y:S01]  /*2010*/  @!P5 IMAD R5, R25.reuse, R5, R2 ;  /* 0x000000051905d224 */ /* 0x040fe200078e0202 */
[----:B------:R-:W-:Y:S01]  /*2020*/  USHF.L.U32 UR29, UR10, 0x4, URZ ;  /* 0x000000040a1d7899 */ /* 0x000fe200080006ff */
[----:B------:R-:W-:Y:S01]  /*2030*/  @!P5 IMAD.WIDE.U32 R2, R25, R4, R8 ;  /* 0x000000041902d225 */ /* 0x000fe200078e0008 */
[----:B------:R-:W-:Y:S01]  /*2040*/  IADD3 R4, PT, PT, R33, 0x50, RZ ;  /* 0x0000005021047810 */ /* 0x000fe20007ffe0ff */
[----:B------:R-:W-:Y:S01]  /*2050*/  USHF.L.U64.HI UR28, UR10, 0x4, UR11 ;  /* 0x000000040a1c7899 */ /* 0x000fe2000801020b */
[----:B------:R-:W4:Y:S01]  /*2060*/  @!P6 LDC.64 R14, c[0x0][0x3b0] ;  /* 0x0000ec00ff0eeb82 */ /* 0x000f220000000a00 */
[----:B------:R-:W-:Y:S01]  /*2070*/  @!P5 IMAD.IADD R5, R3, 0x1, R5 ;  /* 0x000000010305d824 */ /* 0x000fe200078e0205 */
[----:B------:R-:W-:Y:S01]  /*2080*/  ISETP.GE.AND P0, PT, R4, UR12, PT ;  /* 0x0000000c04007c0c */ /* 0x000fe2000bf06270 */
[----:B------:R-:W-:Y:S01]  /*2090*/  USHF.L.U32 UR25, UR6, 0x6, URZ ;  /* 0x0000000606197899 */ /* 0x000fe200080006ff */
[----:B---3--:R-:W-:Y:S01]  /*20a0*/  @!P5 LEA R4, P1, R2, R10, 0x1 ;  /* 0x0000000a0204d211 */ /* 0x008fe200078208ff */
[----:B-----5:R-:W-:-:S03]  /*20b0*/  @!P4 IMAD R3, R6, R12, RZ ;  /* 0x0000000c0603c224 */ /* 0x020fc600078e02ff */
[----:B------:R-:W-:Y:S01]  /*20c0*/  @!P5 LEA.HI.X R5, R2, R11, R5, 0x1, P1 ;  /* 0x0000000b0205d211 */ /* 0x000fe200008f0c05 */
[----:B------:R-:W3:Y:S01]  /*20d0*/  @!P3 LDC.64 R20, c[0x0][0x3b0] ;  /* 0x0000ec00ff14bb82 */ /* 0x000ee20000000a00 */
[----:B------:R-:W-:Y:S01]  /*20e0*/  @!P4 MOV R2, R8 ;  /* 0x000000080002c202 */ /* 0x000fe20000000f00 */
[C---:B------:R-:W-:Y:S01]  /*20f0*/  @!P4 IMAD R6, R0.reuse, R13, R3 ;  /* 0x0000000d0006c224 */ /* 0x040fe200078e0203 */
[----:B------:R-:W-:Y:S01]  /*2100*/  @!P6 IADD3 R10, P1, PT, R25, 0x20, RZ ;  /* 0x00000020190ae810 */ /* 0x000fe20007f3e0ff */
[----:B------:R-:W-:Y:S01]  /*2110*/  @!P4 IMAD.MOV.U32 R3, RZ, RZ, R9 ;  /* 0x000000ffff03c224 */ /* 0x000fe200078e0009 */
[----:B------:R-:W-:Y:S01]  /*2120*/  @!PT LDS RZ, [RZ] ;  /* 0x00000000fffff984 */ /* 0x000fe20000000800 */
[----:B------:R-:W-:Y:S01]  /*2130*/  @!PT LDS RZ, [RZ] ;  /* 0x00000000fffff984 */ /* 0x000fe20000000800 */
[----:B------:R-:W-:Y:S01]  /*2140*/  @!PT LDS RZ, [RZ] ;  /* 0x00000000fffff984 */ /* 0x000fe20000000800 */
[----:B------:R-:W-:Y:S01]  /*2150*/  @!P5 LDGSTS.E.BYPASS.LTC128B.128 [R24], desc[UR14][R4.64] ;  /* 0x000000000418dfae */ /* 0x000fe2000b981a0e */
[----:B------:R-:W-:-:S03]  /*2160*/  @!P4 IMAD.WIDE.U32 R2, R0, R12, R2 ;  /* 0x0000000c0002c225 */ /* 0x000fc600078e0002 */
[----:B------:R5:W-:Y:S01]  /*2170*/  @!P5 LDGSTS.E.BYPASS.LTC128B.128 [R24+0x4000], desc[UR14][R4.64+0x80] ;  /* 0x040000800418dfae */ /* 0x000be2000b981a0e */
[----:B------:R-:W2:Y:S01]  /*2180*/  @!P6 LDC.64 R12, c[0x0][0x380] ;  /* 0x0000e000ff0ceb82 */ /* 0x000ea20000000a00 */
[----:B------:R-:W-:Y:S01]  /*2190*/  ISETP.GE.AND P5, PT, R7, UR12, PT ;  /* 0x0000000c07007c0c */ /* 0x000fe2000bfa6270 */
[----:B------:R-:W-:Y:S01]  /*21a0*/  @!P6 IMAD.X R0, RZ, RZ, UR24, P1 ;  /* 0x00000018ff00ee24 */ /* 0x000fe200088e06ff */
[----:B------:R-:W-:Y:S02]  /*21b0*/  @!P4 IADD3 R3, PT, PT, R3, R6, RZ ;  /* 0x000000060303c210 */ /* 0x000fe40007ffe0ff */
[----:B-1----:R-:W-:Y:S01]  /*21c0*/  @!P4 LEA R6, P1, R2, R16, 0x1 ;  /* 0x000000100206c211 */ /* 0x002fe200078208ff */
[----:B----4-:R-:W-:Y:S02]  /*21d0*/  @!P6 IMAD R0, R0, R14, RZ ;  /* 0x0000000e0000e224 */ /* 0x010fe400078e02ff */
[----:B------:R-:W1:Y:S01]  /*21e0*/  @!P3 LDC.64 R22, c[0x0][0x380] ;  /* 0x0000e000ff16bb82 */ /* 0x000e620000000a00 */
[----:B------:R-:W-:Y:S01]  /*21f0*/  @!P4 LEA.HI.X R7, R2, R17, R3, 0x1, P1 ;  /* 0x000000110207c211 */ /* 0x000fe200008f0c03 */
[----:B------:R-:W-:-:S02]  /*2200*/  @!P6 IMAD.MOV.U32 R2, RZ, RZ, R8 ;  /* 0x000000ffff02e224 */ /* 0x000fc400078e0008 */
[----:B------:R-:W-:Y:S02]  /*2210*/  @!P6 IMAD.MOV.U32 R3, RZ, RZ, R9 ;  /* 0x000000ffff03e224 */ /* 0x000fe400078e0009 */
[C---:B------:R-:W-:Y:S01]  /*2220*/  @!P6 IMAD R11, R10.reuse, R15, R0 ;  /* 0x0000000f0a0be224 */ /* 0x040fe200078e0200 */
[----:B------:R-:W-:Y:S01]  /*2230*/  @!P4 LDGSTS.E.BYPASS.LTC128B.128 [R24+0x800], desc[UR14][R6.64] ;  /* 0x008000000618cfae */ /* 0x000fe2000b981a0e */
[----:B------:R-:W-:Y:S01]  /*2240*/  @!P6 IMAD.WIDE.U32 R2, R10, R14, R2 ;  /* 0x0000000e0a02e225 */ /* 0x000fe200078e0002 */
[----:B------:R-:W-:Y:S01]  /*2250*/  IADD3 R10, PT, PT, R33, 0x70, RZ ;  /* 0x00000070210a7810 */ /* 0x000fe20007ffe0ff */
[----:B------:R-:W4:Y:S01]  /*2260*/  @!P2 LDC.64 R18, c[0x0][0x3b0] ;  /* 0x0000ec00ff12ab82 */ /* 0x000f220000000a00 */
[----:B------:R3:W-:Y:S02]  /*2270*/  @!P4 LDGSTS.E.BYPASS.LTC128B.128 [R24+0x4800], desc[UR14][R6.64+0x80] ;  /* 0x048000800618cfae */ /* 0x0007e4000b981a0e */
[----:B------:R-:W-:Y:S02]  /*2280*/  ISETP.GE.AND P4, PT, R10, UR12, PT ;  /* 0x0000000c0a007c0c */ /* 0x000fe4000bf86270 */
[----:B-----5:R-:W-:-:S03]  /*2290*/  IADD3 R4, P1, PT, R34, UR26, RZ ;  /* 0x0000001a22047c10 */ /* 0x020fc6000ff3e0ff */
[----:B------:R-:W5:Y:S01]  /*22a0*/  @!P2 LDC.64 R26, c[0x0][0x380] ;  /* 0x0000e000ff1aab82 */ /* 0x000f620000000a00 */
[----:B------:R-:W-:Y:S01]  /*22b0*/  USHF.L.U64.HI UR26, UR10, 0x6, UR11 ;  /* 0x000000060a1a7899 */ /* 0x000fe2000801020b */
[----:B------:R-:W-:Y:S01]  /*22c0*/  IMAD.X R5, RZ, RZ, UR22, P1 ;  /* 0x00000016ff057e24 */ /* 0x000fe200088e06ff */
[----:B------:R-:W-:Y:S01]  /*22d0*/  @!P3 IADD3 R0, P1, PT, R25, 0x30, RZ ;  /* 0x000000301900b810 */ /* 0x000fe20007f3e0ff */
[----:B------:R-:W-:-:S04]  /*22e0*/  USHF.R.S32.HI UR22, URZ, 0x1f, UR23 ;  /* 0x0000001fff167899 */ /* 0x000fc80008011417 */
[----:B------:R-:W5:Y:S01]  /*22f0*/  @!P0 LDC.64 R16, c[0x0][0x3b0] ;  /* 0x0000ec00ff108b82 */ /* 0x000f620000000a00 */
[----:B------:R-:W-:-:S04]  /*2300*/  IMAD.WIDE.U32 R4, R33, UR10, R4 ;  /* 0x0000000a21047c25 */ /* 0x000fc8000f8e0004 */
[----:B------:R-:W-:Y:S02]  /*2310*/  IMAD R5, R33, UR11, R5 ;  /* 0x0000000b21057c24 */ /* 0x000fe4000f8e0205 */
[----:B------:R-:W-:-:S04]  /*2320*/  IMAD.WIDE.U32 R4, R208, UR8, R4 ;  /* 0x00000008d0047c25 */ /* 0x000fc8000f8e0004 */
[----:B---3--:R-:W-:Y:S01]  /*2330*/  @!P3 IMAD.X R7, RZ, RZ, UR24, P1 ;  /* 0x00000018ff07be24 */ /* 0x008fe200088e06ff */
[----:B--2---:R-:W-:Y:S01]  /*2340*/  @!P6 LEA R10, P1, R2, R12, 0x1 ;  /* 0x0000000c020ae211 */ /* 0x004fe200078208ff */
[----:B------:R-:W-:Y:S02]  /*2350*/  @!P6 IMAD.IADD R6, R3, 0x1, R11 ;  /* 0x000000010306e824 */ /* 0x000fe400078e020b */
[----:B------:R-:W-:-:S03]  /*2360*/  @!P3 IMAD R3, R7, R20, RZ ;  /* 0x000000140703b224 */ /* 0x000fc600078e02ff */
[----:B------:R-:W-:Y:S01]  /*2370*/  @!P6 LEA.HI.X R11, R2, R13, R6, 0x1, P1 ;  /* 0x0000000d020be211 */ /* 0x000fe200008f0c06 */
[----:B------:R-:W-:Y:S01]  /*2380*/  @!P3 IMAD R7, R0, R21, R3 ;  /* 0x000000150007b224 */ /* 0x000fe200078e0203 */
[----:B------:R-:W-:Y:S01]  /*2390*/  @!P3 MOV R2, R8 ;  /* 0x000000080002b202 */ /* 0x000fe20000000f00 */
[----:B------:R-:W-:Y:S01]  /*23a0*/  @!P3 IMAD.MOV.U32 R3, RZ, RZ, R9 ;  /* 0x000000ffff03b224 */ /* 0x000fe200078e0009 */
[----:B------:R-:W-:Y:S01]  /*23b0*/  @!P2 IADD3 R12, P1, PT, R25, 0x40, RZ ;  /* 0x00000040190ca810 */ /* 0x000fe20007f3e0ff */
[----:B------:R-:W-:Y:S01]  /*23c0*/  IMAD R6, R32, UR8, RZ ;  /* 0x0000000820067c24 */ /* 0x000fe2000f8e02ff */
[----:B------:R-:W-:Y:S01]  /*23d0*/  @!P6 LDGSTS.E.BYPASS.LTC128B.128 [R24+0x1000], desc[UR14][R10.64] ;  /* 0x010000000a18efae */ /* 0x000fe2000b981a0e */
[----:B------:R-:W-:-:S03]  /*23e0*/  @!P3 IMAD.WIDE.U32 R2, R0, R20, R2 ;  /* 0x000000140002b225 */ /* 0x000fc600078e0002 */
[----:B------:R2:W-:Y:S01]  /*23f0*/  @!P6 LDGSTS.E.BYPASS.LTC128B.128 [R24+0x5000], desc[UR14][R10.64+0x80] ;  /* 0x050000800a18efae */ /* 0x0005e2000b981a0e */
[----:B------:R-:W-:Y:S01]  /*2400*/  @!P2 IMAD.X R14, RZ, RZ, UR24, P1 ;  /* 0x00000018ff0eae24 */ /* 0x000fe200088e06ff */
[----:B------:R-:W-:Y:S01]  /*2410*/  LEA R167, P6, R4, UR4, 0x1 ;  /* 0x0000000404a77c11 */ /* 0x000fe2000f8c08ff */
[----:B------:R-:W-:Y:S01]  /*2420*/  IMAD R13, R208, UR9, R6 ;  /* 0x00000009d00d7c24 */ /* 0x000fe2000f8e0206 */
[----:B-1----:R-:W-:Y:S01]  /*2430*/  @!P3 LEA R6, P1, R2, R22, 0x1 ;  /* 0x000000160206b211 */ /* 0x002fe200078208ff */
[----:B------:R-:W-:Y:S01]  /*2440*/  @!P3 IMAD.IADD R3, R3, 0x1, R7 ;  /* 0x000000010303b824 */ /* 0x000fe200078e0207 */
[----:B------:R-:W-:Y:S01]  /*2450*/  UIMAD UR4, UR26, UR23, URZ ;  /* 0x000000171a0472a4 */ /* 0x000fe2000f8e02ff */
[----:B----4-:R-:W-:Y:S01]  /*2460*/  @!P2 IMAD R0, R14, R18, RZ ;  /* 0x000000120e00a224 */ /* 0x010fe200078e02ff */
[----:B------:R-:W-:Y:S01]  /*2470*/  STL [R1+0x38], R167 ;  /* 0x000038a701007387 */ /* 0x000fe20000100800 */
[----:B------:R-:W-:Y:S01]  /*2480*/  IMAD.IADD R5, R5, 0x1, R13 ;  /* 0x0000000105057824 */ /* 0x000fe200078e020d */
[----:B------:R-:W-:Y:S01]  /*2490*/  @!P3 LEA.HI.X R7, R2, R23, R3, 0x1, P1 ;  /* 0x000000170207b211 */ /* 0x000fe200008f0c03 */
[----:B------:R-:W-:Y:S01]  /*24a0*/  @!P2 IMAD.MOV.U32 R3, RZ, RZ, R9 ;  /* 0x000000ffff03a224 */ /* 0x000fe200078e0009 */
[----:B------:R-:W-:Y:S01]  /*24b0*/  @!P2 MOV R2, R8 ;  /* 0x000000080002a202 */ /* 0x000fe20000000f00 */
[----:B------:R-:W-:Y:S01]  /*24c0*/  @!P2 IMAD R0, R12, R19, R0 ;  /* 0x000000130c00a224 */ /* 0x000fe200078e0200 */
[----:B------:R-:W1:Y:S01]  /*24d0*/  @!P0 LDC.64 R14, c[0x0][0x380] ;  /* 0x0000e000ff0e8b82 */ /* 0x000e620000000a00 */
[----:B------:R-:W-:Y:S01]  /*24e0*/  LEA.HI.X R166, R4, UR5, R5, 0x1, P6 ;  /* 0x0000000504a67c11 */ /* 0x000fe2000b0f0c05 */
[----:B------:R-:W-:Y:S01]  /*24f0*/  @!P3 LDGSTS.E.BYPASS.LTC128B.128 [R24+0x1800], desc[UR14][R6.64] ;  /* 0x018000000618bfae */ /* 0x000fe2000b981a0e */
[----:B------:R-:W-:Y:S01]  /*2500*/  @!P2 IMAD.WIDE.U32 R2, R12, R18, R2 ;  /* 0x000000120c02a225 */ /* 0x000fe200078e0002 */
[----:B------:R-:W-:Y:S01]  /*2510*/  UIMAD UR4, UR22, UR27, UR4 ;  /* 0x0000001b160472a4 */ /* 0x000fe2000f8e0204 */
[----:B------:R-:W-:Y:S01]  /*2520*/  ISETP.GE.AND P6, PT, R33, UR19, PT ;  /* 0x0000001321007c0c */ /* 0x000fe2000bfc6270 */
[----:B------:R3:W-:Y:S01]  /*2530*/  @!P3 LDGSTS.E.BYPASS.LTC128B.128 [R24+0x5800], desc[UR14][R6.64+0x80] ;  /* 0x058000800618bfae */ /* 0x0007e2000b981a0e */
[----:B------:R-:W-:Y:S01]  /*2540*/  @!P2 IMAD.IADD R3, R3, 0x1, R0 ;  /* 0x000000010303a824 */ /* 0x000fe200078e0200 */
[----:B------:R-:W4:Y:S01]  /*2550*/  @!P5 LDC.64 R12, c[0x0][0x3b0] ;  /* 0x0000ec00ff0cdb82 */ /* 0x000f220000000a00 */
[----:B------:R-:W-:Y:S01]  /*2560*/  ISETP.GE.AND P3, PT, R29, UR19, PT ;  /* 0x000000131d007c0c */ /* 0x000fe2000bf66270 */
[----:B------:R-:W-:Y:S01]  /*2570*/  UIADD3 UR4, UPT, UPT, UR31, UR4, URZ ;  /* 0x000000041f047290 */ /* 0x000fe2000fffe0ff */
[----:B------:R-:W-:Y:S01]  /*2580*/  STL [R1+0x34], R166 ;  /* 0x000034a601007387 */ /* 0x000fe20000100800 */
[----:B--2---:R-:W-:-:S04]  /*2590*/  @!P0 IADD3 R10, P1, PT, R25, 0x50, RZ ;  /* 0x00000050190a8810 */ /* 0x004fc80007f3e0ff */
[----:B------:R-:W2:Y:S01]  /*25a0*/  @!P4 LDC.64 R22, c[0x0][0x3b0] ;  /* 0x0000ec00ff16cb82 */ /* 0x000ea20000000a00 */
[----:B------:R-:W-:Y:S01]  /*25b0*/  @!P0 IMAD.X R5, RZ, RZ, UR24, P1 ;  /* 0x00000018ff058e24 */ /* 0x000fe200088e06ff */
[----:B-----5:R-:W-:-:S03]  /*25c0*/  @!P2 LEA R4, P1, R2, R26, 0x1 ;  /* 0x0000001a0204a211 */ /* 0x020fc600078208ff */
[----:B------:R-:W-:Y:S01]  /*25d0*/  @!P0 IMAD R0, R5, R16, RZ ;  /* 0x0000001005008224 */ /* 0x000fe200078e02ff */
[----:B------:R-:W-:Y:S01]  /*25e0*/  @!P2 LEA.HI.X R5, R2, R27, R3, 0x1, P1 ;  /* 0x0000001b0205a211 */ /* 0x000fe200008f0c03 */
[----:B------:R-:W-:Y:S01]  /*25f0*/  @!P0 IMAD.MOV.U32 R3, RZ, RZ, R9 ;  /* 0x000000ffff038224 */ /* 0x000fe200078e0009 */
[----:B------:R-:W-:Y:S01]  /*2600*/  @!P0 MOV R2, R8 ;  /* 0x0000000800028202 */ /* 0x000fe20000000f00 */
[----:B------:R-:W-:Y:S01]  /*2610*/  VOTEU.ALL UP0, P3 ;  /* 0x0000000000ff7886 */ /* 0x000fe20001800000 */
[----:B------:R-:W5:Y:S01]  /*2620*/  @!P4 LDC.64 R26, c[0x0][0x380] ;  /* 0x0000e000ff1acb82 */ /* 0x000f620000000a00 */
[----:B------:R-:W-:Y:S02]  /*2630*/  @!P2 LDGSTS.E.BYPASS.LTC128B.128 [R24+0x2000], desc[UR14][R4.64] ;  /* 0x020000000418afae */ /* 0x000fe4000b981a0e */
[----:B------:R-:W-:Y:S01]  /*2640*/  @!P0 IMAD.WIDE.U32 R2, R10, R16, R2 ;  /* 0x000000100a028225 */ /* 0x000fe200078e0002 */
[----:B------:R-:W-:Y:S01]  /*2650*/  @!UP0 UIADD3 UR8, UP1, UPT, UR29, UR30, URZ ;  /* 0x0000001e1d088290 */ /* 0x000fe2000ff3e0ff */
[----:B------:R1:W-:Y:S01]  /*2660*/  @!P2 LDGSTS.E.BYPASS.LTC128B.128 [R24+0x6000], desc[UR14][R4.64+0x80] ;  /* 0x060000800418afae */ /* 0x0003e2000b981a0e */
[----:B------:R-:W-:Y:S01]  /*2670*/  ISETP.GE.AND P2, PT, R30, UR19, PT ;  /* 0x000000131e007c0c */ /* 0x000fe2000bf46270 */
[----:B---3--:R-:W-:Y:S01]  /*2680*/  @!P0 IMAD R6, R10, R17, R0 ;  /* 0x000000110a068224 */ /* 0x008fe200078e0200 */
[----:B------:R-:W-:Y:S01]  /*2690*/  @!P5 IADD3 R0, P1, PT, R25, 0x60, RZ ;  /* 0x000000601900d810 */ /* 0x000fe20007f3e0ff */
[----:B------:R-:W3:Y:S01]  /*26a0*/  @!P5 LDC.64 R10, c[0x0][0x380] ;  /* 0x0000e000ff0adb82 */ /* 0x000ee20000000a00 */
[----:B------:R-:W-:-:S03]  /*26b0*/  @!UP0 UIADD3.X UR5, UPT, UPT, UR28, UR4, URZ, UP1, !UPT ;  /* 0x000000041c058290 */ /* 0x000fc60008ffe4ff */
[----:B------:R-:W-:-:S06]  /*26c0*/  @!P5 IMAD.X R7, RZ, RZ, UR24, P1 ;  /* 0x00000018ff07de24 */ /* 0x000fcc00088e06ff */
[----:B------:R-:W-:Y:S01]  /*26d0*/  VOTEU.ALL UP0, P2 ;  /* 0x0000000000ff7886 */ /* 0x000fe20001000000 */
[----:B-1----:R-:W-:Y:S01]  /*26e0*/  @!P0 IMAD.IADD R5, R3, 0x1, R6 ;  /* 0x0000000103058824 */ /* 0x002fe200078e0206 */
[C---:B------:R-:W-:Y:S01]  /*26f0*/  @!P0 LEA R4, P1, R2.reuse, R14, 0x1 ;  /* 0x0000000e02048211 */ /* 0x040fe200078208ff */
[----:B----4-:R-:W-:Y:S02]  /*2700*/  @!P5 IMAD R3, R7, R12, RZ ;  /* 0x0000000c0703d224 */ /* 0x010fe400078e02ff */
[----:B------:R-:W-:Y:S01]  /*2710*/  @!P4 IMAD.MOV.U32 R7, RZ, RZ, R9 ;  /* 0x000000ffff07c224 */ /* 0x000fe200078e0009 */
[----:B------:R-:W-:Y:S01]  /*2720*/  @!P0 LEA.HI.X R5, R2, R15, R5, 0x1, P1 ;  /* 0x0000000f02058211 */ /* 0x000fe200008f0c05 */
[C---:B------:R-:W-:Y:S01]  /*2730*/  @!P5 IMAD R6, R0.reuse, R13, R3 ;  /* 0x0000000d0006d224 */ /* 0x040fe200078e0203 */
[----:B------:R-:W-:Y:S01]  /*2740*/  @!P5 MOV R2, R8 ;  /* 0x000000080002d202 */ /* 0x000fe20000000f00 */
[----:B------:R-:W-:Y:S01]  /*2750*/  @!P5 IMAD.MOV.U32 R3, RZ, RZ, R9 ;  /* 0x000000ffff03d224 */ /* 0x000fe200078e0009 */
[----:B------:R-:W-:Y:S01]  /*2760*/  SHF.L.U32 R9, R175, 0x5, RZ ;  /* 0x00000005af097819 */ /* 0x000fe200000006ff */
[----:B------:R-:W-:Y:S02]  /*2770*/  @!P0 LDGSTS.E.BYPASS.LTC128B.128 [R24+0x2800], desc[UR14][R4.64] ;  /* 0x0280000004188fae */ /* 0x000fe4000b981a0e */
[----:B------:R-:W-:-:S02]  /*2780*/  @!P5 IMAD.WIDE.U32 R2, R0, R12, R2 ;  /* 0x0000000c0002d225 */ /* 0x000fc400078e0002 */
[----:B------:R1:W-:Y:S01]  /*2790*/  @!P0 LDGSTS.E.BYPASS.LTC128B.128 [R24+0x6800], desc[UR14][R4.64+0x80] ;  /* 0x0680008004188fae */ /* 0x0003e2000b981a0e */
[----:B------:R-:W-:Y:S01]  /*27a0*/  @!P4 IADD3 R20, P0, PT, R25, 0x70, RZ ;  /* 0x000000701914c810 */ /* 0x000fe20007f1e0ff */
[----:B------:R-:W-:Y:S01]  /*27b0*/  @!P5 IMAD.IADD R0, R3, 0x1, R6 ;  /* 0x000000010300d824 */ /* 0x000fe200078e0206 */
[C---:B---3--:R-:W-:Y:S01]  /*27c0*/  @!P5 LEA R12, P1, R2.reuse, R10, 0x1 ;  /* 0x0000000a020cd211 */ /* 0x048fe200078208ff */
[----:B------:R-:W-:Y:S01]  /*27d0*/  IMAD.U32 R10, RZ, RZ, UR10 ;  /* 0x0000000aff0a7e24 */ /* 0x000fe2000f8e00ff */
[----:B------:R-:W-:Y:S01]  /*27e0*/  MOV R3, UR31 ;  /* 0x0000001f00037c02 */ /* 0x000fe20008000f00 */
[----:B------:R-:W-:Y:S01]  /*27f0*/  IMAD.U32 R3, RZ, RZ, UR4 ;  /* 0x00000004ff037e24 */ /* 0x000fe2000f8e00ff */
[----:B------:R-:W-:Y:S01]  /*2800*/  @!P5 LEA.HI.X R13, R2, R11, R0, 0x1, P1 ;  /* 0x0000000b020dd211 */ /* 0x000fe200008f0c00 */
[----:B------:R-:W-:Y:S01]  /*2810*/  IMAD.U32 R2, RZ, RZ, UR30 ;  /* 0x0000001eff027e24 */ /* 0x000fe2000f8e00ff */
[----:B------:R-:W-:Y:S01]  /*2820*/  MOV R0, UR5 ;  /* 0x0000000500007c02 */ /* 0x000fe20008000f00 */
[----:B------:R-:W-:Y:S01]  /*2830*/  @!P4 IMAD.X R21, RZ, RZ, UR24, P0 ;  /* 0x00000018ff15ce24 */ /* 0x000fe200080e06ff */
[----:B------:R-:W-:Y:S01]  /*2840*/  USHF.L.U32 UR5, UR11, 0x5, URZ ;  /* 0x000000050b057899 */ /* 0x000fe200080006ff */
[----:B------:R-:W-:Y:S01]  /*2850*/  @!P4 IMAD.MOV.U32 R6, RZ, RZ, R8 ;  /* 0x000000ffff06c224 */ /* 0x000fe200078e0008 */
[----:B------:R-:W-:Y:S01]  /*2860*/  @!P6 LEA R14, P1, R2, R167, 0x1 ;  /* 0x000000a7020ee211 */ /* 0x000fe200078208ff */
[----:B------:R-:W-:Y:S01]  /*2870*/  @!P5 LDGSTS.E.BYPASS.LTC128B.128 [R24+0x3000], desc[UR14][R12.64] ;  /* 0x030000000c18dfae */ /* 0x000fe2000b981a0e */
[----:B------:R-:W-:Y:S01]  /*2880*/  USHF.L.U64.HI UR24, UR6, 0x6, UR7 ;  /* 0x0000000606187899 */ /* 0x000fe20008010207 */
[----:B--2---:R-:W-:Y:S01]  /*2890*/  @!P4 IMAD.WIDE.U32 R6, R20, R22, R6 ;  /* 0x000000161406c225 */ /* 0x004fe200078e0006 */
[----:B------:R-:W-:Y:S01]  /*28a0*/  @!P6 LEA.HI.X R15, R2, R166, R3, 0x1, P1 ;  /* 0x000000a6020fe211 */ /* 0x000fe200008f0c03 */
[----:B------:R2:W-:Y:S01]  /*28b0*/  @!P5 LDGSTS.E.BYPASS.LTC128B.128 [R24+0x7000], desc[UR14][R12.64+0x80] ;  /* 0x070000800c18dfae */ /* 0x0005e2000b981a0e */
[----:B------:R-:W-:Y:S01]  /*28c0*/  ISETP.GE.AND P1, PT, R28, UR19, PT ;  /* 0x000000131c007c0c */ /* 0x000fe2000bf26270 */
[----:B------:R-:W-:Y:S01]  /*28d0*/  UIMAD UR24, UR24, UR23, URZ ;  /* 0x00000017181872a4 */ /* 0x000fe2000f8e02ff */
[----:B------:R-:W-:-:S03]  /*28e0*/  IMAD.U32 R8, RZ, RZ, UR6 ;  /* 0x00000006ff087e24 */ /* 0x000fc6000f8e00ff */
[----:B------:R-:W-:Y:S01]  /*28f0*/  UIMAD UR22, UR22, UR25, UR24 ;  /* 0x00000019161672a4 */ /* 0x000fe2000f8e0218 */
[----:B-1----:R-:W-:Y:S01]  /*2900*/  IMAD.U32 R4, RZ, RZ, UR8 ;  /* 0x00000008ff047e24 */ /* 0x002fe2000f8e00ff */
[----:B------:R-:W-:Y:S01]  /*2910*/  UIMAD.WIDE.U32 UR8, UR10, 0x20, URZ ;  /* 0x000000200a0878a5 */ /* 0x000fe2000f8e00ff */
[----:B------:R-:W-:Y:S02]  /*2920*/  IMAD.U32 R5, RZ, RZ, UR31 ;  /* 0x0000001fff057e24 */ /* 0x000fe4000f8e00ff */
[----:B------:R-:W-:Y:S01]  /*2930*/  IMAD.U32 R5, RZ, RZ, UR4 ;  /* 0x00000004ff057e24 */ /* 0x000fe2000f8e00ff */
[----:B------:R-:W-:-:S04]  /*2940*/  @!P3 LEA R18, P0, R4, R167, 0x1 ;  /* 0x000000a70412b211 */ /* 0x000fc800078008ff */
[----:B------:R-:W-:Y:S01]  /*2950*/  @!P3 LEA.HI.X R19, R4, R166, R0, 0x1, P0 ;  /* 0x000000a60413b211 */ /* 0x000fe200000f0c00 */
[----:B------:R-:W-:Y:S01]  /*2960*/  IMAD.U32 R4, RZ, RZ, UR30 ;  /* 0x0000001eff047e24 */ /* 0x000fe2000f8e00ff */
[----:B------:R-:W-:Y:S01]  /*2970*/  IADD3 R2, P0, PT, R34, UR18, RZ ;  /* 0x0000001222027c10 */ /* 0x000fe2000ff1e0ff */
[----:B------:R-:W-:Y:S01]  /*2980*/  @!UP0 UIADD3 UR30, UP1, UPT, UR30, UR8, URZ ;  /* 0x000000081e1e8290 */ /* 0x000fe2000ff3e0ff */
[C---:B------:R-:W-:Y:S02]  /*2990*/  IMAD R0, R33.reuse, UR7, RZ ;  /* 0x0000000721007c24 */ /* 0x040fe4000f8e02ff */
[----:B------:R-:W-:Y:S01]  /*29a0*/  IADD3.X R3, PT, PT, RZ, UR17, RZ, P0, !PT ;  /* 0x00000011ff037c10 */ /* 0x000fe200087fe4ff */
[----:B------:R-:W-:Y:S01]  /*29b0*/  @!UP0 UIADD3.X UR8, UPT, UPT, UR4, UR9, UR5, UP1, !UPT ;  /* 0x0000000904088290 */ /* 0x000fe20008ffe405 */
[----:B------:R-:W-:Y:S01]  /*29c0*/  @!P1 IMAD.WIDE.U32 R10, R10, 0x30, R4 ;  /* 0x000000300a0a9825 */ /* 0x000fe200078e0004 */
[----:B------:R-:W1:Y:S01]  /*29d0*/  LDCU.64 UR4, c[0x0][0x3d8] ;  /* 0x00007b00ff0477ac */ /* 0x000e620008000a00 */
[----:B------:R3:W-:Y:S02]  /*29e0*/  STL [R1+0x40], R0 ;  /* 0x0000400001007387 */ /* 0x0007e40000100800 */
[----:B------:R-:W-:-:S04]  /*29f0*/  IMAD.WIDE.U32 R2, R33, UR6, R2 ;  /* 0x0000000621027c25 */ /* 0x000fc8000f8e0002 */
[----:B------:R-:W-:Y:S01]  /*2a00*/  IMAD.U32 R17, RZ, RZ, UR30 ;  /* 0x0000001eff117e24 */ /* 0x000fe2000f8e00ff */
[----:B------:R-:W-:Y:S01]  /*2a10*/  UIMAD.WIDE.U32 UR30, UR25, UR23, URZ ;  /* 0x00000017191e72a5 */ /* 0x000fe2000f8e00ff */
[----:B------:R-:W-:Y:S01]  /*2a20*/  IMAD.IADD R3, R3, 0x1, R0 ;  /* 0x0000000103037824 */ /* 0x000fe200078e0200 */
[----:B------:R-:W-:Y:S02]  /*2a30*/  UIMAD.WIDE.U32 UR24, UR6, 0x20, URZ ;  /* 0x00000020061878a5 */ /* 0x000fe4000f8e00ff */
[----:B------:R-:W-:Y:S01]  /*2a40*/  @!P2 LEA R16, P0, R17, R167, 0x1 ;  /* 0x000000a71110a211 */ /* 0x000fe200078008ff */
[----:B------:R-:W-:Y:S01]  /*2a50*/  UIADD3 UR22, UPT, UPT, UR31, UR22, URZ ;  /* 0x000000161f167290 */ /* 0x000fe2000fffe0ff */
[----:B-1----:R-:W-:Y:S02]  /*2a60*/  IMAD R5, R32, UR4, RZ ;  /* 0x0000000420057c24 */ /* 0x002fe4000f8e02ff */
[----:B------:R-:W-:-:S04]  /*2a70*/  IMAD.WIDE.U32 R2, R208, UR4, R2 ;  /* 0x00000004d0027c25 */ /* 0x000fc8000f8e0002 */
[----:B--2---:R-:W-:Y:S01]  /*2a80*/  IMAD R12, R208, UR5, R5 ;  /* 0x00000005d00c7c24 */ /* 0x004fe2000f8e0205 */
[----:B---3--:R-:W-:Y:S01]  /*2a90*/  MOV R0, UR8 ;  /* 0x0000000800007c02 */ /* 0x008fe20008000f00 */
[----:B------:R-:W1:Y:S02]  /*2aa0*/  LDCU.64 UR8, c[0x0][0x390] ;  /* 0x00007200ff0877ac */ /* 0x000e640008000a00 */
[----:B------:R-:W-:Y:S01]  /*2ab0*/  IMAD.IADD R12, R3, 0x1, R12 ;  /* 0x00000001030c7824 */ /* 0x000fe200078e020c */
[----:B------:R-:W-:Y:S01]  /*2ac0*/  MOV R3, UR31 ;  /* 0x0000001f00037c02 */ /* 0x000fe20008000f00 */
[----:B------:R-:W-:Y:S01]  /*2ad0*/  IMAD.U32 R3, RZ, RZ, UR22 ;  /* 0x00000016ff037e24 */ /* 0x000fe2000f8e00ff */
[----:B------:R-:W-:Y:S01]  /*2ae0*/  @!P2 LEA.HI.X R17, R17, R166, R0, 0x1, P0 ;  /* 0x000000a61111a211 */ /* 0x000fe200000f0c00 */
[----:B------:R-:W-:-:S04]  /*2af0*/  @!P4 IMAD R0, R21, R22, RZ ;  /* 0x000000161500c224 */ /* 0x000fc800078e02ff */
[----:B------:R-:W-:Y:S02]  /*2b00*/  @!P4 IMAD R4, R20, R23, R0 ;  /* 0x000000171404c224 */ /* 0x000fe400078e0200 */
[----:B------:R-:W-:-:S03]  /*2b10*/  IMAD.U32 R0, RZ, RZ, UR11 ;  /* 0x0000000bff007e24 */ /* 0x000fc6000f8e00ff */
[----:B------:R-:W-:Y:S01]  /*2b20*/  @!P4 IADD3 R7, PT, PT, R7, R4, RZ ;  /* 0x000000040707c210 */ /* 0x000fe20007ffe0ff */
[----:B------:R-:W-:Y:S01]  /*2b30*/  @!P1 IMAD R0, R0, 0x30, RZ ;  /* 0x0000003000009824 */ /* 0x000fe200078e02ff */
[----:B-----5:R-:W-:Y:S02]  /*2b40*/  @!P4 LEA R4, P0, R6, R26, 0x1 ;  /* 0x0000001a0604c211 */ /* 0x020fe400078008ff */
[----:B------:R-:W-:Y:S01]  /*2b50*/  LOP3.LUT R26, R172, 0x400, RZ, 0xc0, !PT ;  /* 0x00000400ac1a7812 */ /* 0x000fe200078ec0ff */
[----:B------:R-:W-:Y:S01]  /*2b60*/  @!P1 IMAD.IADD R0, R11, 0x1, R0 ;  /* 0x000000010b009824 */ /* 0x000fe200078e0200 */
[----:B------:R-:W-:Y:S02]  /*2b70*/  @!P4 LEA.HI.X R5, R6, R27, R7, 0x1, P0 ;  /* 0x0000001b0605c211 */ /* 0x000fe400000f0c07 */
[----:B------:R-:W-:Y:S02]  /*2b80*/  @!P1 LEA R6, P5, R10, R167, 0x1 ;  /* 0x000000a70a069211 */ /* 0x000fe400078a08ff */
[----:B-1----:R-:W-:Y:S01]  /*2b90*/  LEA R13, P0, R2, UR8, 0x1 ;  /* 0x00000008020d7c11 */ /* 0x002fe2000f8008ff */
        /* <DEDUP_REMOVED lines=8> */
[----:B------:R-:W-:Y:S03]  /*2c20*/  @!P6 LDGSTS.E.BYPASS.LTC128B.128 [R24+0x8000], desc[UR14][R14.64] ;  /* 0x080000000e18efae */ /* 0x000fe6000b981a0e */
[C---:B------:R-:W-:Y:S01]  /*2c30*/  @!P6 LEA R10, P0, R2.reuse, R13, 0x1 ;  /* 0x0000000d020ae211 */ /* 0x040fe200078008ff */
[----:B------:R2:W-:Y:S03]  /*2c40*/  @!P6 LDGSTS.E.BYPASS.LTC128B.128 [R24+0xa000], desc[UR14][R14.64+0x80] ;  /* 0x0a0000800e18efae */ /* 0x0005e6000b981a0e */
[----:B------:R-:W-:Y:S01]  /*2c50*/  @!P6 LEA.HI.X R11, R2, R12, R0, 0x1, P0 ;  /* 0x0000000c020be211 */ /* 0x000fe200000f0c00 */
[----:B------:R-:W-:Y:S01]  /*2c60*/  @!P3 LDGSTS.E.BYPASS.LTC128B.128 [R24+0x8800], desc[UR14][R18.64] ;  /* 0x088000001218bfae */ /* 0x000fe2000b981a0e */
[----:B------:R-:W-:Y:S01]  /*2c70*/  IMAD.U32 R0, RZ, RZ, UR6 ;  /* 0x00000006ff007e24 */ /* 0x000fe2000f8e00ff */
[----:B------:R-:W-:-:S02]  /*2c80*/  VOTEU.ALL UP0, P4 ;  /* 0x0000000000ff7886 */ /* 0x000fc40002000000 */
[----:B------:R3:W-:Y:S01]  /*2c90*/  @!P3 LDGSTS.E.BYPASS.LTC128B.128 [R24+0xa800], desc[UR14][R18.64+0x80] ;  /* 0x0a8000801218bfae */ /* 0x0007e2000b981a0e */
[----:B------:R-:W-:Y:S01]  /*2ca0*/  ISETP.GE.AND P3, PT, R28, UR19, PT ;  /* 0x000000131c007c0c */ /* 0x000fe2000bf66270 */
[----:B------:R-:W-:Y:S02]  /*2cb0*/  USHF.L.U32 UR19, UR7, 0x5, URZ ;  /* 0x0000000507137899 */ /* 0x000fe400080006ff */
[----:B------:R-:W-:Y:S02]  /*2cc0*/  @!P2 LDGSTS.E.BYPASS.LTC128B.128 [R24+0x9000], desc[UR14][R16.64] ;  /* 0x090000001018afae */ /* 0x000fe4000b981a0e */
[----:B------:R-:W-:Y:S02]  /*2cd0*/  UIADD3 UR19, UPT, UPT, UR25, UR19, URZ ;  /* 0x0000001319137290 */ /* 0x000fe4000fffe0ff */
[----:B------:R4:W-:Y:S01]  /*2ce0*/  @!P2 LDGSTS.E.BYPASS.LTC128B.128 [R24+0xb000], desc[UR14][R16.64+0x80] ;  /* 0x0b0000801018afae */ /* 0x0009e2000b981a0e */
[----:B-1----:R-:W-:-:S03]  /*2cf0*/  IMAD.U32 R5, RZ, RZ, UR6 ;  /* 0x00000006ff057e24 */ /* 0x002fc6000f8e00ff */
[----:B------:R-:W-:Y:S01]  /*2d00*/  @!P1 LDGSTS.E.BYPASS.LTC128B.128 [R24+0x9800], desc[UR14][R6.64] ;  /* 0x0980000006189fae */ /* 0x000fe2000b981a0e */
[----:B------:R-:W-:-:S03]  /*2d10*/  IMAD.U32 R4, RZ, RZ, UR7 ;  /* 0x00000007ff047e24 */ /* 0x000fc6000f8e00ff */
[----:B------:R1:W-:Y:S01]  /*2d20*/  @!P1 LDGSTS.E.BYPASS.LTC128B.128 [R24+0xb800], desc[UR14][R6.64+0x80] ;  /* 0x0b80008006189fae */ /* 0x0003e2000b981a0e */
[----:B--2---:R-:W-:-:S03]  /*2d30*/  @!P5 LEA R14, P0, R0, UR30, 0x4 ;  /* 0x0000001e000edc11 */ /* 0x004fc6000f8020ff */
[----:B------:R-:W0:Y:S01]  /*2d40*/  LDGDEPBAR ;  /* 0x00000000000079af */ /* 0x000e220000000000 */
[----:B------:R-:W-:Y:S01]  /*2d50*/  LOP3.LUT R0, R172, 0x1c0, RZ, 0xc0, !PT ;  /* 0x000001c0ac007812 */ /* 0x000fe200078ec0ff */
[----:B------:R-:W-:Y:S01]  /*2d60*/  @!UP0 UIADD3 UR30, UP1, UPT, UR30, UR24, URZ ;  /* 0x000000181e1e8290 */ /* 0x000fe2000ff3e0ff */
[----:B------:R-:W-:Y:S02]  /*2d70*/  @!P5 LEA.HI.X R5, R5, UR22, R4, 0x4, P0 ;  /* 0x000000160505dc11 */ /* 0x000fe400080f2404 */
[----:B------:R-:W-:Y:S01]  /*2d80*/  LOP3.LUT R0, R0, 0x38, R31, 0xf8, !PT ;  /* 0x0000003800007812 */ /* 0x000fe200078ef81f */
[----:B------:R-:W-:Y:S01]  /*2d90*/  @!UP0 UIADD3.X UR22, UPT, UPT, UR19, UR22, URZ, UP1, !UPT ;  /* 0x0000001613168290 */ /* 0x000fe20008ffe4ff */
[----:B---3--:R-:W-:Y:S01]  /*2da0*/  LOP3.LUT R18, R172, 0x200, RZ, 0xc0, !PT ;  /* 0x00000200ac127812 */ /* 0x008fe200078ec0ff */
[----:B------:R-:W-:Y:S01]  /*2db0*/  IMAD.U32 R15, RZ, RZ, UR30 ;  /* 0x0000001eff0f7e24 */ /* 0x000fe2000f8e00ff */
[----:B------:R-:W-:Y:S02]  /*2dc0*/  UISETP.GE.U32.AND UP1, UPT, UR21, 0x41, UPT ;  /* 0x000000411500788c */ /* 0x000fe4000bf26070 */
[----:B------:R-:W-:Y:S01]  /*2dd0*/  LOP3.LUT R18, R18, 0x7c00, R9, 0xf8, !PT ;  /* 0x00007c0012127812 */ /* 0x000fe200078ef809 */
[----:B------:R-:W-:Y:S01]  /*2de0*/  @!P3 IMAD.WIDE.U32 R8, R8, 0x30, R2 ;  /* 0x000000300808b825 */ /* 0x000fe200078e0002 */
[----:B------:R-:W-:-:S02]  /*2df0*/  MOV R2, UR7 ;  /* 0x0000000700027c02 */ /* 0x000fc40008000f00 */
[----:B------:R-:W-:Y:S01]  /*2e00*/  SHF.R.U32.HI R3, RZ, 0x1, R175 ;  /* 0x00000001ff037819 */ /* 0x000fe200000116af */
[----:B----4-:R-:W-:Y:S01]  /*2e10*/  IMAD.U32 R16, RZ, RZ, UR22 ;  /* 0x00000016ff107e24 */ /* 0x010fe2000f8e00ff */
[-C--:B------:R-:W-:Y:S01]  /*2e20*/  @!P4 LEA R4, P1, R15, R13.reuse, 0x1 ;  /* 0x0000000d0f04c211 */ /* 0x080fe200078208ff */
[----:B------:R-:W-:Y:S01]  /*2e30*/  @!P3 IMAD R2, R2, 0x30, RZ ;  /* 0x000000300202b824 */ /* 0x000fe200078e02ff */
[C---:B------:R-:W-:Y:S01]  /*2e40*/  LOP3.LUT R160, R0.reuse, 0x8, R3, 0x78, !PT ;  /* 0x0000000800a07812 */ /* 0x040fe200078e7803 */
[----:B------:R-:W2:Y:S01]  /*2e50*/  LDCU UR22, c[0x0][0x50c] ;  /* 0x0000a180ff1677ac */ /* 0x000ea20008000800 */
[----:B------:R-:W-:Y:S02]  /*2e60*/  LOP3.LUT R3, R0, 0x8, R175, 0x78, !PT ;  /* 0x0000000800037812 */ /* 0x000fe400078e78af */
[----:B-1----:R-:W-:Y:S01]  /*2e70*/  @!P5 LEA R6, P2, R14, R13, 0x1 ;  /* 0x0000000d0e06d211 */ /* 0x002fe200078408ff */
[----:B------:R-:W-:-:S04]  /*2e80*/  DEPBAR.LE SB0, 0x0 ;  /* 0x000080000000791a */ /* 0x000fc80000000000 */
[----:B------:R-:W-:Y:S01]  /*2e90*/  BAR.SYNC.DEFER_BLOCKING 0x0 ;  /* 0x0000000000007b1d */ /* 0x000fe20000010000 */
[----:B------:R-:W-:Y:S01]  /*2ea0*/  @!P3 IADD3 R0, PT, PT, R9, R2, RZ ;  /* 0x000000020900b210 */ /* 0x000fe20007ffe0ff */
[----:B------:R-:W-:Y:S01]  /*2eb0*/  IMAD R26, R3, 0x2, R26 ;  /* 0x00000002031a7824 */ /* 0x000fe200078e021a */
[----:B------:R-:W-:Y:S02]  /*2ec0*/  @!P3 LEA R2, P0, R8, R13, 0x1 ;  /* 0x0000000d0802b211 */ /* 0x000fe400078008ff */
[-C--:B------:R-:W-:Y:S02]  /*2ed0*/  @!P5 LEA.HI.X R7, R14, R12.reuse, R5, 0x1, P2 ;  /* 0x0000000c0e07d211 */ /* 0x080fe400010f0c05 */
[-C--:B------:R-:W-:Y:S01]  /*2ee0*/  @!P3 LEA.HI.X R3, R8, R12.reuse, R0, 0x1, P0 ;  /* 0x0000000c0803b211 */ /* 0x080fe200000f0c00 */
[----:B------:R-:W-:Y:S01]  /*2ef0*/  IMAD.IADD R0, R160, 0x1, R18 ;  /* 0x00000001a0007824 */ /* 0x000fe200078e0212 */
[----:B------:R-:W-:Y:S02]  /*2f00*/  @!P4 LEA.HI.X R5, R15, R12, R16, 0x1, P1 ;  /* 0x0000000c0f05c211 */ /* 0x000fe400008f0c10 */
[----:B------:R-:W-:-:S02]  /*2f10*/  LOP3.LUT P0, RZ, R175, 0x2, RZ, 0xc0, !PT ;  /* 0x00000002afff7812 */ /* 0x000fc4000780c0ff */
[----:B------:R-:W-:Y:S02]  /*2f20*/  LEA R20, R0, UR20, 0x1 ;  /* 0x0000001400147c11 */ /* 0x000fe4000f8e08ff */
[----:B------:R-:W-:Y:S01]  /*2f30*/  LOP3.LUT P2, RZ, R175, 0x4, RZ, 0xc0, !PT ;  /* 0x00000004afff7812 */ /* 0x000fe2000784c0ff */
[----:B------:R-:W-:Y:S01]  /*2f40*/  @!PT LDS RZ, [RZ] ;  /* 0x00000000fffff984 */ /* 0x000fe20000000800 */
[----:B------:R-:W-:Y:S01]  /*2f50*/  @!PT LDS RZ, [RZ] ;  /* 0x00000000fffff984 */ /* 0x000fe20000000800 */
[----:B------:R-:W-:Y:S01]  /*2f60*/  @!PT LDS RZ, [RZ] ;  /* 0x00000000fffff984 */ /* 0x000fe20000000800 */
[----:B------:R-:W-:Y:S04]  /*2f70*/  @!P6 LDGSTS.E.BYPASS.LTC128B.128 [R24+0xc000], desc[UR14][R10.64] ;  /* 0x0c0000000a18efae */ /* 0x000fe8000b981a0e */
[----:B------:R1:W-:Y:S04]  /*2f80*/  @!P6 LDGSTS.E.BYPASS.LTC128B.128 [R24+0xe000], desc[UR14][R10.64+0x80] ;  /* 0x0e0000800a18efae */ /* 0x0003e8000b981a0e */
        /* <DEDUP_REMOVED lines=16> */
[----:B------:R-:W-:Y:S04]  /*3090*/  @P3 STS.128 [R24+0xd800], RZ ;  /* 0x00d800ff18003388 */ /* 0x000fe80000000c00 */
[----:B------:R-:W-:Y:S04]  /*30a0*/  @P3 STS.128 [R24+0xf800], RZ ;  /* 0x00f800ff18003388 */ /* 0x000fe80000000c00 */
[----:B------:R-:W-:Y:S01]  /*30b0*/  @!PT LDS RZ, [RZ] ;  /* 0x00000000fffff984 */ /* 0x000fe20000000800 */
[----:B------:R-:W-:Y:S01]  /*30c0*/  @!PT LDS RZ, [RZ] ;  /* 0x00000000fffff984 */ /* 0x000fe20000000800 */
[----:B------:R-:W-:Y:S01]  /*30d0*/  @!PT LDS RZ, [RZ] ;  /* 0x00000000fffff984 */ /* 0x000fe20000000800 */
[----:B------:R-:W-:Y:S04]  /*30e0*/  @!P3 LDGSTS.E.BYPASS.LTC128B.128 [R24+0xd800], desc[UR14][R2.64] ;  /* 0x0d8000000218bfae */ /* 0x000fe8000b981a0e */
[----:B------:R4:W-:Y:S04]  /*30f0*/  @!P3 LDGSTS.E.BYPASS.LTC128B.128 [R24+0xf800], desc[UR14][R2.64+0x80] ;  /* 0x0f8000800218bfae */ /* 0x0009e8000b981a0e */
[----:B-1----:R-:W-:Y:S04]  /*3100*/  LDSM.16.M88.4 R8, [R20] ;  /* 0x000000001408783b */ /* 0x002fe80000000200 */
[----:B------:R-:W1:Y:S04]  /*3110*/  LDSM.16.M88.4 R32, [R26+UR20+0x8000] ;  /* 0x008000141a20783b */ /* 0x000e680008000200 */
[----:B---3--:R-:W3:Y:S04]  /*3120*/  LDSM.16.M88.4 R4, [R20+0x2000] ;  /* 0x002000001404783b */ /* 0x008ee80000000200 */
[----:B------:R-:W5:Y:S04]  /*3130*/  LDSM.16.M88.4 R28, [R26+UR20+0x8800] ;  /* 0x008800141a1c783b */ /* 0x000f680008000200 */
[----:B------:R-:W2:Y:S04]  /*3140*/  LDSM.16.M88.4 R12, [R26+UR20+0x9000] ;  /* 0x009000141a0c783b */ /* 0x000ea80008000200 */
[----:B------:R-:W2:Y:S01]  /*3150*/  LDSM.16.M88.4 R36, [R26+UR20+0x9800] ;  /* 0x009800141a24783b */ /* 0x000ea20008000200 */
[----:B----4-:R-:W-:Y:S01]  /*3160*/  SEL R3, R173, 0xffffffe0, !P0 ;  /* 0xffffffe0ad037807 */ /* 0x010fe20004000000 */
[----:B------:R-:W-:-:S02]  /*3170*/  VIADD R2, R26, UR20 ;  /* 0x000000141a027c36 */ /* 0x000fc40008000000 */
[----:B------:R-:W0:Y:S01]  /*3180*/  LDGDEPBAR ;  /* 0x00000000000079af */ /* 0x000e220000000000 */
[----:B------:R-:W-:Y:S01]  /*3190*/  IADD3 R21, PT, PT, R20, R3, RZ ;  /* 0x0000000314157210 */ /* 0x000fe20007ffe0ff */
[----:B------:R-:W-:-:S04]  /*31a0*/  IMAD.IADD R27, R2, 0x1, R3 ;  /* 0x00000001021b7824 */ /* 0x000fc800078e0203 */
[----:B------:R-:W-:Y:S04]  /*31b0*/  LDSM.16.M88.4 R16, [R21+0x2000] ;  /* 0x002000001510783b */ /* 0x000fe80000000200 */
[----:B------:R-:W4:Y:S04]  /*31c0*/  LDSM.16.M88.4 R64, [R27+0x8000] ;  /* 0x008000001b40783b */ /* 0x000f280000000200 */
[----:B------:R-:W4:Y:S04]  /*31d0*/  LDSM.16.M88.4 R60, [R27+0x8800] ;  /* 0x008800001b3c783b */ /* 0x000f280000000200 */
[----:B------:R-:W4:Y:S01]  /*31e0*/  LDSM.16.M88.4 R56, [R27+0x9000] ;  /* 0x009000001b38783b */ /* 0x000f220000000200 */
[-C--:B-1----:R-:W-:Y:S03]  /*31f0*/  HMMA.16816.F32.BF16 R96, R8, R32.reuse, RZ ;  /* 0x000000200860723c */ /* 0x082fe600000418ff */
[----:B------:R-:W1:Y:S05]  /*3200*/  LDSM.16.M88.4 R68, [R27+0x9800] ;  /* 0x009800001b44783b */ /* 0x000e6a0000000200 */
[C---:B---3--:R-:W-:Y:S08]  /*3210*/  HMMA.16816.F32.BF16 R48, R4.reuse, R32, RZ ;  /* 0x000000200430723c */ /* 0x048ff000000418ff */
[-C--:B------:R-:W-:Y:S08]  /*3220*/  HMMA.16816.F32.BF16 R52, R4, R34.reuse, RZ ;  /* 0x000000220434723c */ /* 0x080ff000000418ff */
[----:B------:R-:W-:Y:S08]  /*3230*/  HMMA.16816.F32.BF16 R116, R8, R34, RZ ;  /* 0x000000220874723c */ /* 0x000ff000000418ff */
[C---:B-----5:R-:W-:Y:S08]  /*3240*/  HMMA.16816.F32.BF16 R40, R4.reuse, R28, RZ ;  /* 0x0000001c0428723c */ /* 0x060ff000000418ff */
[C---:B--2---:R-:W-:Y:S08]  /*3250*/  HMMA.16816.F32.BF16 R32, R4.reuse, R12, RZ ;  /* 0x0000000c0420723c */ /* 0x044ff000000418ff */
[C---:B------:R-:W-:Y:S08]  /*3260*/  HMMA.16816.F32.BF16 R44, R4.reuse, R36, RZ ;  /* 0x00000024042c723c */ /* 0x040ff000000418ff */
[C---:B------:R-:W-:Y:S08]  /*3270*/  HMMA.16816.F32.BF16 R80, R4.reuse, R30, RZ ;  /* 0x0000001e0450723c */ /* 0x040ff000000418ff */
[C---:B------:R-:W-:Y:S08]  /*3280*/  HMMA.16816.F32.BF16 R88, R4.reuse, R14, RZ ;  /* 0x0000000e0458723c */ /* 0x040ff000000418ff */
[----:B------:R-:W-:Y:S01]  /*3290*/  HMMA.16816.F32.BF16 R76, R4, R38, RZ ;  /* 0x00000026044c723c */ /* 0x000fe200000418ff */
[----:B------:R-:W2:Y:S07]  /*32a0*/  LDSM.16.M88.4 R4, [R21] ;  /* 0x000000001504783b */ /* 0x000eae0000000200 */
[C---:B------:R-:W-:Y:S08]  /*32b0*/  HMMA.16816.F32.BF16 R84, R8.reuse, R28, RZ ;  /* 0x0000001c0854723c */ /* 0x040ff000000418ff */
[C---:B------:R-:W-:Y:S08]  /*32c0*/  HMMA.16816.F32.BF16 R112, R8.reuse, R30, RZ ;  /* 0x0000001e0870723c */ /* 0x040ff000000418ff */
[C---:B------:R-:W-:Y:S08]  /*32d0*/  HMMA.16816.F32.BF16 R72, R8.reuse, R12, RZ ;  /* 0x0000000c0848723c */ /* 0x040ff000000418ff */
[C---:B------:R-:W-:Y:S08]  /*32e0*/  HMMA.16816.F32.BF16 R108, R8.reuse, R14, RZ ;  /* 0x0000000e086c723c */ /* 0x040ff000000418ff */
[C---:B------:R-:W-:Y:S08]  /*32f0*/  HMMA.16816.F32.BF16 R92, R8.reuse, R36, RZ ;  /* 0x00000024085c723c */ /* 0x040ff000000418ff */
[----:B------:R-:W-:Y:S01]  /*3300*/  HMMA.16816.F32.BF16 R104, R8, R38, RZ ;  /* 0x000000260868723c */ /* 0x000fe200000418ff */
[----:B------:R-:W-:-:S05]  /*3310*/  IMAD.MOV.U32 R8, RZ, RZ, 0x40 ;  /* 0x00000040ff087424 */ /* 0x000fca00078e00ff */
[----:B------:R-:W-:Y:S02]  /*3320*/  SEL R0, R8, 0xffffffc0, !P2 ;  /* 0xffffffc008007807 */ /* 0x000fe40005000000 */
[----:B----4-:R-:W-:Y:S03]  /*3330*/  HMMA.16816.F32.BF16 R100, R16, R64, R48 ;  /* 0x000000401064723c */ /* 0x010fe60000041830 */
[----:B------:R-:W-:Y:S01]  /*3340*/  IMAD.IADD R25, R20, 0x1, R0 ;  /* 0x0000000114197824 */ /* 0x000fe200078e0200 */
[----:B------:R-:W-:-:S04]  /*3350*/  IADD3 R0, PT, PT, R2, R0, RZ ;  /* 0x0000000002007210 */ /* 0x000fc80007ffe0ff */
[----:B------:R-:W-:Y:S01]  /*3360*/  LDSM.16.M88.4 R12, [R25] ;  /* 0x00000000190c783b */ /* 0x000fe20000000200 */
[C---:B------:R-:W-:Y:S01]  /*3370*/  IMAD.IADD R2, R3.reuse, 0x1, R0 ;  /* 0x0000000103027824 */ /* 0x040fe200078e0200 */
[C---:B------:R-:W-:Y:S01]  /*3380*/  HMMA.16816.F32.BF16 R124, R16.reuse, R62, R80 ;  /* 0x0000003e107c723c */ /* 0x040fe20000041850 */
[----:B------:R-:W-:Y:S01]  /*3390*/  IMAD.IADD R3, R3, 0x1, R25 ;  /* 0x0000000103037824 */ /* 0x000fe200078e0219 */
[----:B------:R-:W3:Y:S04]  /*33a0*/  LDSM.16.M88.4 R28, [R0+0x8000] ;  /* 0x00800000001c783b */ /* 0x000ee80000000200 */
[----:B------:R-:W-:Y:S02]  /*33b0*/  LDSM.16.M88.4 R8, [R25+0x2000] ;  /* 0x002000001908783b */ /* 0x000fe40000000200 */
[C---:B------:R-:W-:Y:S02]  /*33c0*/  HMMA.16816.F32.BF16 R148, R16.reuse, R60, R40 ;  /* 0x0000003c1094723c */ /* 0x040fe40000041828 */
[----:B------:R-:W4:Y:S04]  /*33d0*/  LDSM.16.M88.4 R48, [R0+0x9000] ;  /* 0x009000000030783b */ /* 0x000f280000000200 */
[----:B------:R-:W-:Y:S02]  /*33e0*/  LDSM.16.M88.4 R36, [R3] ;  /* 0x000000000324783b */ /* 0x000fe40000000200 */
[C---:B------:R-:W-:Y:S02]  /*33f0*/  HMMA.16816.F32.BF16 R144, R16.reuse, R56, R32 ;  /* 0x000000381090723c */ /* 0x040fe40000041820 */
[----:B------:R-:W-:Y:S06]  /*3400*/  LDSM.16.M88.4 R40, [R20+0x4000] ;  /* 0x004000001428783b */ /* 0x000fec0000000200 */
[C---:B-1----:R-:W-:Y:S01]  /*3410*/  HMMA.16816.F32.BF16 R140, R16.reuse, R68, R44 ;  /* 0x00000044108c723c */ /* 0x042fe2000004182c */
[----:B------:R-:W-:Y:S07]  /*3420*/  LDSM.16.M88.4 R44, [R0+0x9800] ;  /* 0x00980000002c783b */ /* 0x000fee0000000200 */
[C---:B------:R-:W-:Y:S01]  /*3430*/  HMMA.16816.F32.BF16 R136, R16.reuse, R66, R52 ;  /* 0x000000421088723c */ /* 0x040fe20000041834 */
[----:B------:R-:W-:Y:S07]  /*3440*/  LDSM.16.M88.4 R52, [R2+0x8000] ;  /* 0x008000000234783b */ /* 0x000fee0000000200 */
[C---:B------:R-:W-:Y:S08]  /*3450*/  HMMA.16816.F32.BF16 R120, R16.reuse, R58, R88 ;  /* 0x0000003a1078723c */ /* 0x040ff00000041858 */
[----:B------:R-:W-:Y:S01]  /*3460*/  HMMA.16816.F32.BF16 R80, R16, R70, R76 ;  /* 0x000000461050723c */ /* 0x000fe2000004184c */
[----:B------:R-:W1:Y:S07]  /*3470*/  LDSM.16.M88.4 R16, [R0+0x8800] ;  /* 0x008800000010783b */ /* 0x000e6e0000000200 */
[C---:B--2---:R-:W-:Y:S08]  /*3480*/  HMMA.16816.F32.BF16 R32, R4.reuse, R64, R96 ;  /* 0x000000400420723c */ /* 0x044ff00000041860 */
[C---:B------:R-:W-:Y:S08]  /*3490*/  HMMA.16816.F32.BF16 R152, R4.reuse, R56, R72 ;  /* 0x000000380498723c */ /* 0x040ff00000041848 */
[C---:B------:R-:W-:Y:S08]  /*34a0*/  HMMA.16816.F32.BF16 R128, R4.reuse, R60, R84 ;  /* 0x0000003c0480723c */ /* 0x040ff00000041854 */
[C---:B------:R-:W-:Y:S01]  /*34b0*/  HMMA.16816.F32.BF16 R76, R4.reuse, R66, R116 ;  /* 0x00000042044c723c */ /* 0x040fe20000041874 */
[----:B------:R-:W2:Y:S07]  /*34c0*/  LDSM.16.M88.4 R64, [R26+UR20+0xa000] ;  /* 0x00a000141a40783b */ /* 0x000eae0008000200 */
[C---:B------:R-:W-:Y:S01]  /*34d0*/  HMMA.16816.F32.BF16 R72, R4.reuse, R62, R112 ;  /* 0x0000003e0448723c */ /* 0x040fe20000041870 */
[----:B------:R-:W-:Y:S07]  /*34e0*/  LDSM.16.M88.4 R60, [R2+0x9000] ;  /* 0x00900000023c783b */ /* 0x000fee0000000200 */
[C---:B------:R-:W-:Y:S08]  /*34f0*/  HMMA.16816.F32.BF16 R156, R4.reuse, R68, R92 ;  /* 0x00000044049c723c */ /* 0x040ff0000004185c */
[C---:B------:R-:W-:Y:S01]  /*3500*/  HMMA.16816.F32.BF16 R132, R4.reuse, R58, R108 ;  /* 0x0000003a0484723c */ /* 0x040fe2000004186c */
[----:B------:R-:W-:Y:S07]  /*3510*/  LDSM.16.M88.4 R56, [R2+0x8800] ;  /* 0x008800000238783b */ /* 0x000fee0000000200 */
[----:B------:R-:W-:Y:S01]  /*3520*/  HMMA.16816.F32.BF16 R112, R4, R70, R104 ;  /* 0x000000460470723c */ /* 0x000fe20000041868 */
[----:B------:R-:W5:Y:S04]  /*3530*/  LDSM.16.M88.4 R4, [R3+0x2000] ;  /* 0x002000000304783b */ /* 0x000f680000000200 */
[----:B------:R-:W5:Y:S03]  /*3540*/  LDSM.16.M88.4 R68, [R2+0x9800] ;  /* 0x009800000244783b */ /* 0x000f660000000200 */
[----:B---3--:R-:W-:Y:S08]  /*3550*/  HMMA.16816.F32.BF16 R32, R12, R28, R32 ;  /* 0x0000001c0c20723c */ /* 0x008ff00000041820 */
[C---:B----4-:R-:W-:Y:S08]  /*3560*/  HMMA.16816.F32.BF16 R96, R8.reuse, R50, R120 ;  /* 0x000000320860723c */ /* 0x050ff00000041878 */
[C---:B-1----:R-:W-:Y:S08]  /*3570*/  HMMA.16816.F32.BF16 R108, R8.reuse, R16, R148 ;  /* 0x00000010086c723c */ /* 0x042ff00000041894 */
[----:B------:R-:W-:Y:S08]  /*3580*/  HMMA.16816.F32.BF16 R104, R8, R18, R124 ;  /* 0x000000120868723c */ /* 0x000ff0000004187c */
[C---:B------:R-:W-:Y:S08]  /*3590*/  HMMA.16816.F32.BF16 R128, R12.reuse, R16, R128 ;  /* 0x000000100c80723c */ /* 0x040ff00000041880 */
[----:B------:R-:W-:Y:S01]  /*35a0*/  HMMA.16816.F32.BF16 R120, R12, R18, R72 ;  /* 0x000000120c78723c */ /* 0x000fe20000041848 */
[----:B------:R-:W-:Y:S07]  /*35b0*/  LDSM.16.M88.4 R72, [R0+0xa000] ;  /* 0x00a000000048783b */ /* 0x000fee0000000200 */
[C---:B------:R-:W-:Y:S08]  /*35c0*/  HMMA.16816.F32.BF16 R88, R8.reuse, R28, R100 ;  /* 0x0000001c0858723c */ /* 0x040ff00000041864 */
[C---:B------:R-:W-:Y:S08]  /*35d0*/  HMMA.16816.F32.BF16 R84, R8.reuse, R30, R136 ;  /* 0x0000001e0854723c */ /* 0x040ff00000041888 */
[----:B------:R-:W-:Y:S01]  /*35e0*/  HMMA.16816.F32.BF16 R116, R8, R46, R80 ;  /* 0x0000002e0874723c */ /* 0x000fe20000041850 */
[----:B------:R-:W-:Y:S07]  /*35f0*/  LDSM.16.M88.4 R80, [R27+0xa000] ;  /* 0x00a000001b50783b */ /* 0x000fee0000000200 */
[----:B------:R-:W-:Y:S01]  /*3600*/  HMMA.16816.F32.BF16 R124, R12, R30, R76 ;  /* 0x0000001e0c7c723c */ /* 0x000fe2000004184c */
[----:B------:R-:W1:Y:S07]  /*3610*/  LDSM.16.M88.4 R28, [R20+0x6000] ;  /* 0x00600000141c783b */ /* 0x000e6e0000000200 */
[----:B------:R-:W-:Y:S01]  /*3620*/  HMMA.16816.F32.BF16 R16, R36, R52, R32 ;  /* 0x000000342410723c */ /* 0x000fe20000041820 */
[----:B------:R-:W3:Y:S04]  /*3630*/  LDSM.16.M88.4 R32, [R21+0x4000] ;  /* 0x004000001520783b */ /* 0x000ee80000000200 */
[----:B------:R-:W4:Y:S03]  /*3640*/  LDSM.16.M88.4 R20, [R21+0x6000] ;  /* 0x006000001514783b */ /* 0x000f260000000200 */
[C---:B------:R-:W-:Y:S08]  /*3650*/  HMMA.16816.F32.BF16 R76, R12.reuse, R48, R152 ;  /* 0x000000300c4c723c */ /* 0x040ff00000041898 */
[C---:B------:R-:W-:Y:S08]  /*3660*/  HMMA.16816.F32.BF16 R132, R12.reuse, R50, R132 ;  /* 0x000000320c84723c */ /* 0x040ff00000041884 */
[C---:B------:R-:W-:Y:S08]  /*3670*/  HMMA.16816.F32.BF16 R136, R12.reuse, R44, R156 ;  /* 0x0000002c0c88723c */ /* 0x040ff0000004189c */
[----:B------:R-:W-:Y:S08]  /*3680*/  HMMA.16816.F32.BF16 R112, R12, R46, R112 ;  /* 0x0000002e0c70723c */ /* 0x000ff00000041870 */
[C---:B------:R-:W-:Y:S01]  /*3690*/  HMMA.16816.F32.BF16 R100, R8.reuse, R48, R144 ;  /* 0x000000300864723c */ /* 0x040fe20000041890 */
[----:B------:R-:W-:Y:S07]  /*36a0*/  LDSM.16.M88.4 R48, [R2+0xa000] ;  /* 0x00a000000230783b */ /* 0x000fee0000000200 */
[----:B------:R-:W-:Y:S08]  /*36b0*/  HMMA.16816.F32.BF16 R92, R8, R44, R140 ;  /* 0x0000002c085c723c */ /* 0x000ff0000004188c */
[----:B--2---:R-:W-:Y:S01]  /*36c0*/  HMMA.16816.F32.BF16 R12, R40, R64, R16 ;  /* 0x00000040280c723c */ /* 0x004fe20000041810 */
[----:B------:R-:W2:Y:S07]  /*36d0*/  LDSM.16.M88.4 R16, [R25+0x4000] ;  /* 0x004000001910783b */ /* 0x000eae0000000200 */
[C---:B-----5:R-:W-:Y:S08]  /*36e0*/  HMMA.16816.F32.BF16 R8, R4.reuse, R52, R88 ;  /* 0x000000340408723c */ /* 0x060ff00000041858 */
[C---:B------:R-:W-:Y:S08]  /*36f0*/  HMMA.16816.F32.BF16 R84, R4.reuse, R54, R84 ;  /* 0x000000360454723c */ /* 0x040ff00000041854 */
[C---:B------:R-:W-:Y:S08]  /*3700*/  HMMA.16816.F32.BF16 R108, R4.reuse, R56, R108 ;  /* 0x00000038046c723c */ /* 0x040ff0000004186c */
[C---:B------:R-:W-:Y:S08]  /*3710*/  HMMA.16816.F32.BF16 R104, R4.reuse, R58, R104 ;  /* 0x0000003a0468723c */ /* 0x040ff00000041868 */
[C---:B------:R-:W-:Y:S08]  /*3720*/  HMMA.16816.F32.BF16 R100, R4.reuse, R60, R100 ;  /* 0x0000003c0464723c */ /* 0x040ff00000041864 */
[C---:B------:R-:W-:Y:S08]  /*3730*/  HMMA.16816.F32.BF16 R140, R4.reuse, R62, R96 ;  /* 0x0000003e048c723c */ /* 0x040ff00000041860 */
[C---:B------:R-:W-:Y:S08]  /*3740*/  HMMA.16816.F32.BF16 R144, R4.reuse, R68, R92 ;  /* 0x000000440490723c */ /* 0x040ff0000004185c */
[----:B------:R-:W-:Y:S08]  /*3750*/  HMMA.16816.F32.BF16 R116, R4, R70, R116 ;  /* 0x000000460474723c */ /* 0x000ff00000041874 */
[----:B------:R-:W-:Y:S08]  /*3760*/  HMMA.16816.F32.BF16 R88, R36, R54, R124 ;  /* 0x000000362458723c */ /* 0x000ff0000004187c */
[----:B-1----:R-:W-:Y:S01]  /*3770*/  HMMA.16816.F32.BF16 R4, R28, R64, R8 ;  /* 0x000000401c04723c */ /* 0x002fe20000041808 */
[----:B------:R-:W-:Y:S07]  /*3780*/  LDSM.16.M88.4 R8, [R3+0x4000] ;  /* 0x004000000308783b */ /* 0x000fee0000000200 */
[----:B---3--:R-:W-:Y:S01]  /*3790*/  HMMA.16816.F32.BF16 R52, R32, R80, R12 ;  /* 0x000000502034723c */ /* 0x008fe2000004180c */
[----:B------:R-:W1:Y:S07]  /*37a0*/  LDSM.16.M88.4 R12, [R25+0x6000] ;  /* 0x00600000190c783b */ /* 0x000e6e0000000200 */
[C---:B------:R-:W-:Y:S08]  /*37b0*/  HMMA.16816.F32.BF16 R96, R36.reuse, R58, R120 ;  /* 0x0000003a2460723c */ /* 0x040ff00000041878 */
[C---:B------:R-:W-:Y:S01]  /*37c0*/  HMMA.16816.F32.BF16 R92, R36.reuse, R56, R128 ;  /* 0x00000038245c723c */ /* 0x040fe20000041880 */
[----:B------:R-:W-:Y:S07]  /*37d0*/  LDSM.16.M88.4 R56, [R27+0xa800] ;  /* 0x00a800001b38783b */ /* 0x000fee0000000200 */
[C---:B------:R-:W-:Y:S08]  /*37e0*/  HMMA.16816.F32.BF16 R120, R36.reuse, R60, R76 ;  /* 0x0000003c2478723c */ /* 0x040ff0000004184c */
[C---:B------:R-:W-:Y:S08]  /*37f0*/  HMMA.16816.F32.BF16 R132, R36.reuse, R62, R132 ;  /* 0x0000003e2484723c */ /* 0x040ff00000041884 */
[C---:B------:R-:W-:Y:S08]  /*3800*/  HMMA.16816.F32.BF16 R136, R36.reuse, R68, R136 ;  /* 0x000000442488723c */ /* 0x040ff00000041888 */
[----:B------:R-:W-:Y:S01]  /*3810*/  HMMA.16816.F32.BF16 R112, R36, R70, R112 ;  /* 0x000000462470723c */ /* 0x000fe20000041870 */
[----:B------:R-:W3:Y:S07]  /*3820*/  LDSM.16.M88.4 R36, [R26+UR20+0xa800] ;  /* 0x00a800141a24783b */ /* 0x000eee0008000200 */
[----:B----4-:R-:W-:Y:S01]  /*3830*/  HMMA.16816.F32.BF16 R44, R20, R80, R4 ;  /* 0x00000050142c723c */ /* 0x010fe20000041804 */
[----:B------:R4:W5:Y:S07]  /*3840*/  LDSM.16.M88.4 R4, [R3+0x6000] ;  /* 0x006000000304783b */ /* 0x00096e0000000200 */
[----:B--2---:R-:W-:Y:S08]  /*3850*/  HMMA.16816.F32.BF16 R60, R16, R72, R52 ;  /* 0x00000048103c723c */ /* 0x004ff00000041834 */
[-C--:B------:R-:W-:Y:S01]  /*3860*/  HMMA.16816.F32.BF16 R52, R40, R66.reuse, R88 ;  /* 0x000000422834723c */ /* 0x080fe20000041858 */
[----:B------:R-:W-:Y:S07]  /*3870*/  LDSM.16.M88.4 R88, [R26+UR20+0xb800] ;  /* 0x00b800141a58783b */ /* 0x000fee0008000200 */
[----:B------:R-:W-:Y:S08]  /*3880*/  HMMA.16816.F32.BF16 R76, R28, R66, R84 ;  /* 0x000000421c4c723c */ /* 0x000ff00000041854 */
[----:B-1----:R-:W-:Y:S08]  /*3890*/  HMMA.16816.F32.BF16 R44, R12, R72, R44 ;  /* 0x000000480c2c723c */ /* 0x002ff0000004182c */
[----:B------:R-:W-:Y:S08]  /*38a0*/  HMMA.16816.F32.BF16 R52, R32, R82, R52 ;  /* 0x000000522034723c */ /* 0x000ff00000041834 */
[----:B------:R-:W-:Y:S08]  /*38b0*/  HMMA.16816.F32.BF16 R68, R8, R48, R60 ;  /* 0x000000300844723c */ /* 0x000ff0000004183c */
[-C--:B---3--:R-:W-:Y:S08]  /*38c0*/  HMMA.16816.F32.BF16 R60, R40, R36.reuse, R92 ;  /* 0x00000024283c723c */ /* 0x088ff0000004185c */
[----:B------:R-:W-:Y:S03]  /*38d0*/  HMMA.16816.F32.BF16 R64, R28, R36, R108 ;  /* 0x000000241c40723c */ /* 0x000fe6000004186c */
[----:B----4-:R-:W-:-:S04]  /*38e0*/  FMUL.FTZ R3, R68, UR22 ;  /* 0x0000001644037c20 */ /* 0x010fc80008410000 */
[----:B------:R1:W-:Y:S01]  /*38f0*/  MUFU.TANH R150, R3 ;  /* 0x0000000300967308 */ /* 0x0003e20000002400 */
[-C--:B------:R-:W-:Y:S08]  /*3900*/  HMMA.16816.F32.BF16 R92, R28, R38.reuse, R104 ;  /* 0x000000261c5c723c */ /* 0x080ff00000041868 */
[----:B------:R-:W-:Y:S08]  /*3910*/  HMMA.16816.F32.BF16 R96, R40, R38, R96 ;  /* 0x000000262860723c */ /* 0x000ff00000041860 */
[----:B------:R-:W-:Y:S01]  /*3920*/  HMMA.16816.F32.BF16 R84, R20, R82, R76 ;  /* 0x000000521454723c */ /* 0x000fe2000004184c */
[----:B-1----:R-:W-:Y:S01]  /*3930*/  FMUL.FTZ R3, R69, UR22 ;  /* 0x0000001645037c20 */ /* 0x002fe20008410000 */
[----:B------:R-:W-:Y:S03]  /*3940*/  LDSM.16.M88.4 R76, [R26+UR20+0xb000] ;  /* 0x00b000141a4c783b */ /* 0x000fe60008000200 */
[----:B------:R1:W-:Y:S03]  /*3950*/  MUFU.TANH R151, R3 ;  /* 0x0000000300977308 */ /* 0x0003e60000002400 */
[----:B-----5:R-:W-:Y:S01]  /*3960*/  HMMA.16816.F32.BF16 R80, R4, R48, R44 ;  /* 0x000000300450723c */ /* 0x020fe2000004182c */
[----:B------:R-:W2:Y:S07]  /*3970*/  LDSM.16.M88.4 R44, [R0+0xa800] ;  /* 0x00a80000002c783b */ /* 0x000eae0000000200 */
[----:B------:R-:W-:Y:S01]  /*3980*/  HMMA.16816.F32.BF16 R36, R16, R74, R52 ;  /* 0x0000004a1024723c */ /* 0x000fe20000041834 */
[----:B------:R-:W3:Y:S01]  /*3990*/  LDSM.16.M88.4 R52, [R2+0xa800] ;  /* 0x00a800000234783b */ /* 0x000ee20000000200 */
[----:B-1----:R-:W-:-:S06]  /*39a0*/  FMUL.FTZ R3, R70, UR22 ;  /* 0x0000001646037c20 */ /* 0x002fcc0008410000 */
[-C--:B------:R-:W-:Y:S01]  /*39b0*/  HMMA.16816.F32.BF16 R60, R32, R56.reuse, R60 ;  /* 0x00000038203c723c */ /* 0x080fe2000004183c */
[----:B------:R1:W-:Y:S07]  /*39c0*/  MUFU.TANH R148, R3 ;  /* 0x0000000300947308 */ /* 0x0003ee0000002400 */
[----:B------:R-:W-:Y:S01]  /*39d0*/  HMMA.16816.F32.BF16 R64, R20, R56, R64 ;  /* 0x000000381440723c */ /* 0x000fe20000041840 */
[----:B-1----:R-:W-:-:S07]  /*39e0*/  FMUL.FTZ R3, R71, UR22 ;  /* 0x0000001647037c20 */ /* 0x002fce0008410000 */
[----:B------:R-:W-:Y:S01]  /*39f0*/  HMMA.16816.F32.BF16 R68, R8, R50, R36 ;  /* 0x000000320844723c */ /* 0x000fe20000041824 */
[----:B------:R1:W-:Y:S07]  /*3a00*/  MUFU.TANH R149, R3 ;  /* 0x0000000300957308 */ /* 0x0003ee0000002400 */
[----:B------:R-:W-:Y:S08]  /*3a10*/  HMMA.16816.F32.BF16 R36, R12, R74, R84 ;  /* 0x0000004a0c24723c */ /* 0x000ff00000041854 */
[----:B--2---:R-:W-:Y:S01]  /*3a20*/  HMMA.16816.F32.BF16 R60, R16, R44, R60 ;  /* 0x0000002c103c723c */ /* 0x004fe2000004183c */
[----:B-1----:R-:W-:-:S04]  /*3a30*/  FMUL.FTZ R3, R80, UR22 ;  /* 0x0000001650037c20 */ /* 0x002fc80008410000 */
[----:B------:R1:W-:Y:S03]  /*3a40*/  MUFU.TANH R130, R3 ;  /* 0x0000000300827308 */ /* 0x0003e60000002400 */
[----:B------:R-:W-:Y:S08]  /*3a50*/  HMMA.16816.F32.BF16 R64, R12, R44, R64 ;  /* 0x0000002c0c40723c */ /* 0x000ff00000041840 */
[----:B------:R-:W-:Y:S08]  /*3a60*/  HMMA.16816.F32.BF16 R48, R4, R50, R36 ;  /* 0x000000320430723c */ /* 0x000ff00000041824 */
[----:B---3--:R-:W-:Y:S01]  /*3a70*/  HMMA.16816.F32.BF16 R60, R8, R52, R60 ;  /* 0x00000034083c723c */ /* 0x008fe2000004183c */
[----:B-1----:R-:W-:-:S04]  /*3a80*/  FMUL.FTZ R3, R81, UR22 ;  /* 0x0000001651037c20 */ /* 0x002fc80008410000 */
[----:B------:R1:W-:Y:S03]  /*3a90*/  MUFU.TANH R131, R3 ;  /* 0x0000000300837308 */ /* 0x0003e60000002400 */
[----:B------:R-:W-:Y:S08]  /*3aa0*/  HMMA.16816.F32.BF16 R36, R32, R58, R96 ;  /* 0x0000003a2024723c */ /* 0x000ff00000041860 */
[----:B------:R-:W-:Y:S01]  /*3ab0*/  HMMA.16816.F32.BF16 R72, R28, R76, R100 ;  /* 0x0000004c1c48723c */ /* 0x000fe20000041864 */
[----:B-1----:R-:W-:-:S07]  /*3ac0*/  FMUL.FTZ R3, R82, UR22 ;  /* 0x0000001652037c20 */ /* 0x002fce0008410000 */
[C---:B------:R-:W-:Y:S01]  /*3ad0*/  HMMA.16816.F32.BF16 R84, R28.reuse, R88, R144 ;  /* 0x000000581c54723c */ /* 0x040fe20000041890 */
[----:B------:R1:W2:Y:S07]  /*3ae0*/  MUFU.TANH R126, R3 ;  /* 0x00000003007e7308 */ /* 0x0002ae0000002400 */
[----:B------:R-:W-:Y:S08]  /*3af0*/  HMMA.16816.F32.BF16 R96, R28, R90, R116 ;  /* 0x0000005a1c60723c */ /* 0x000ff00000041874 */
[----:B------:R-:W-:Y:S01]  /*3b00*/  HMMA.16816.F32.BF16 R64, R4, R52, R64 ;  /* 0x000000340440723c */ /* 0x000fe20000041840 */
[----:B-1----:R-:W-:-:S07]  /*3b10*/  FMUL.FTZ R3, R83, UR22 ;  /* 0x0000001653037c20 */ /* 0x002fce0008410000 */
[----:B------:R-:W-:Y:S01]  /*3b20*/  HMMA.16816.F32.BF16 R80, R28, R78, R140 ;  /* 0x0000004e1c50723c */ /* 0x000fe2000004188c */
[----:B------:R1:W3:Y:S07]  /*3b30*/  MUFU.TANH R127, R3 ;  /* 0x00000003007f7308 */ /* 0x0002ee0000002400 */
[----:B------:R-:W-:Y:S01]  /*3b40*/  HMMA.16816.F32.BF16 R28, R16, R46, R36 ;  /* 0x0000002e101c723c */ /* 0x000fe20000041824 */
[----:B------:R-:W-:Y:S07]  /*3b50*/  LDSM.16.M88.4 R36, [R0+0xb000] ;  /* 0x00b000000024783b */ /* 0x000fee0000000200 */
[----:B------:R-:W-:Y:S01]  /*3b60*/  HMMA.16816.F32.BF16 R56, R20, R58, R92 ;  /* 0x0000003a1438723c */ /* 0x000fe2000004185c */
[----:B-1----:R-:W-:-:S04]  /*3b70*/  FMUL.FTZ R3, R68, UR22 ;  /* 0x0000001644037c20 */ /* 0x002fc80008410000 */
[----:B------:R1:W-:-:S15]  /*3b80*/  MUFU.TANH R128, R3 ;  /* 0x0000000300807308 */ /* 0x0003de0000002400 */
[----:B------:R-:W-:Y:S01]  /*3b90*/  HMMA.16816.F32.BF16 R56, R12, R46, R56 ;  /* 0x0000002e0c38723c */ /* 0x000fe20000041838 */
[----:B-1----:R-:W-:-:S04]  /*3ba0*/  FMUL.FTZ R3, R69, UR22 ;  /* 0x0000001645037c20 */ /* 0x002fc80008410000 */
[----:B------:R1:W-:Y:S02]  /*3bb0*/  MUFU.TANH R129, R3 ;  /* 0x0000000300817308 */ /* 0x0003e40000002400 */
[----:B-1----:R-:W-:-:S06]  /*3bc0*/  FMUL.FTZ R3, R70, UR22 ;  /* 0x0000001646037c20 */ /* 0x002fcc0008410000 */
[----:B------:R1:W-:Y:S02]  /*3bd0*/  MUFU.TANH R124, R3 ;  /* 0x00000003007c7308 */ /* 0x0003e40000002400 */
[----:B-1----:R-:W-:Y:S02]  /*3be0*/  FMUL.FTZ R3, R71, UR22 ;  /* 0x0000001647037c20 */ /* 0x002fe40008410000 */
[----:B------:R-:W-:Y:S01]  /*3bf0*/  HMMA.16816.F32.BF16 R68, R8, R54, R28 ;  /* 0x000000360844723c */ /* 0x000fe2000004181c */
[----:B------:R-:W-:Y:S03]  /*3c00*/  LDSM.16.M88.4 R28, [R2+0xb000] ;  /* 0x00b00000021c783b */ /* 0x000fe60000000200 */
[----:B------:R1:W-:Y:S02]  /*3c10*/  MUFU.TANH R125, R3 ;  /* 0x00000003007d7308 */ /* 0x0003e40000002400 */
[----:B-1----:R-:W-:-:S06]  /*3c20*/  FMUL.FTZ R3, R48, UR22 ;  /* 0x0000001630037c20 */ /* 0x002fcc0008410000 */
[----:B------:R1:W4:Y:S02]  /*3c30*/  MUFU.TANH R110, R3 ;  /* 0x00000003006e7308 */ /* 0x0003240000002400 */
[----:B-1----:R-:W-:-:S06]  /*3c40*/  FMUL.FTZ R3, R49, UR22 ;  /* 0x0000001631037c20 */ /* 0x002fcc0008410000 */
[----:B------:R1:W5:Y:S02]  /*3c50*/  MUFU.TANH R111, R3 ;  /* 0x00000003006f7308 */ /* 0x0003640000002400 */
[----:B-1----:R-:W-:-:S06]  /*3c60*/  FMUL.FTZ R3, R50, UR22 ;  /* 0x0000001632037c20 */ /* 0x002fcc0008410000 */
[----:B------:R1:W-:Y:S02]  /*3c70*/  MUFU.TANH R109, R3 ;  /* 0x00000003006d7308 */ /* 0x0003e40000002400 */
[----:B-1----:R-:W-:Y:S02]  /*3c80*/  FMUL.FTZ R3, R51, UR22 ;  /* 0x0000001633037c20 */ /* 0x002fe40008410000 */
[----:B------:R-:W1:Y:S04]  /*3c90*/  LDSM.16.M88.4 R48, [R27+0xb000] ;  /* 0x00b000001b30783b */ /* 0x000e680000000200 */
[----:B------:R2:W5:Y:S02]  /*3ca0*/  MUFU.TANH R108, R3 ;  /* 0x00000003006c7308 */ /* 0x0005640000002400 */
[----:B--2---:R-:W-:-:S06]  /*3cb0*/  FMUL.FTZ R3, R60, UR22 ;  /* 0x000000163c037c20 */ /* 0x004fcc0008410000 */
[----:B------:R2:W-:Y:S02]  /*3cc0*/  MUFU.TANH R164, R3 ;  /* 0x0000000300a47308 */ /* 0x0005e40000002400 */
[----:B--2---:R-:W-:-:S06]  /*3cd0*/  FMUL.FTZ R3, R61, UR22 ;  /* 0x000000163d037c20 */ /* 0x004fcc0008410000 */
[----:B------:R2:W-:Y:S02]  /*3ce0*/  MUFU.TANH R162, R3 ;  /* 0x0000000300a27308 */ /* 0x0005e40000002400 */
[----:B--2---:R-:W-:-:S06]  /*3cf0*/  FMUL.FTZ R3, R62, UR22 ;  /* 0x000000163e037c20 */ /* 0x004fcc0008410000 */
[----:B------:R2:W-:Y:S02]  /*3d00*/  MUFU.TANH R165, R3 ;  /* 0x0000000300a57308 */ /* 0x0005e40000002400 */
[----:B--2---:R-:W-:Y:S02]  /*3d10*/  FMUL.FTZ R3, R63, UR22 ;  /* 0x000000163f037c20 */ /* 0x004fe40008410000 */
[----:B------:R-:W-:Y:S04]  /*3d20*/  HMMA.16816.F32.BF16 R60, R40, R76, R120 ;  /* 0x0000004c283c723c */ /* 0x000fe80000041878 */
[----:B------:R2:W-:Y:S02]  /*3d30*/  MUFU.TANH R163, R3 ;  /* 0x0000000300a37308 */ /* 0x0005e40000002400 */
[----:B--2---:R-:W-:-:S14]  /*3d40*/  FMUL.FTZ R3, R64, UR22 ;  /* 0x0000001640037c20 */ /* 0x004fdc0008410000 */
[-C--:B-1----:R-:W-:Y:S01]  /*3d50*/  HMMA.16816.F32.BF16 R44, R32, R48.reuse, R60 ;  /* 0x00000030202c723c */ /* 0x082fe2000004183c */
[----:B------:R1:W-:Y:S07]  /*3d60*/  MUFU.TANH R106, R3 ;  /* 0x00000003006a7308 */ /* 0x0003ee0000002400 */
[----:B------:R-:W-:-:S12]  /*3d70*/  HMMA.16816.F32.BF16 R60, R20, R48, R72 ;  /* 0x00000030143c723c */ /* 0x000fd80000041848 */
[----:B------:R-:W-:Y:S01]  /*3d80*/  HMMA.16816.F32.BF16 R44, R16, R36, R44 ;  /* 0x00000024102c723c */ /* 0x000fe2000004182c */
[----:B-1----:R-:W-:-:S04]  /*3d90*/  FMUL.FTZ R3, R65, UR22 ;  /* 0x0000001641037c20 */ /* 0x002fc80008410000 */
[----:B------:R1:W-:Y:S02]  /*3da0*/  MUFU.TANH R107, R3 ;  /* 0x00000003006b7308 */ /* 0x0003e40000002400 */
[----:B-1----:R-:W-:-:S06]  /*3db0*/  FMUL.FTZ R3, R66, UR22 ;  /* 0x0000001642037c20 */ /* 0x002fcc0008410000 */
[----:B------:R1:W2:Y:S02]  /*3dc0*/  MUFU.TANH R103, R3 ;  /* 0x0000000300677308 */ /* 0x0002a40000002400 */
[----:B-1----:R-:W-:Y:S02]  /*3dd0*/  FMUL.FTZ R3, R67, UR22 ;  /* 0x0000001643037c20 */ /* 0x002fe40008410000 */
[----:B------:R-:W-:Y:S04]  /*3de0*/  HMMA.16816.F32.BF16 R64, R4, R54, R56 ;  /* 0x000000360440723c */ /* 0x000fe80000041838 */
[----:B------:R1:W2:Y:S04]  /*3df0*/  MUFU.TANH R118, R3 ;  /* 0x0000000300767308 */ /* 0x0002a80000002400 */
[----:B------:R-:W-:Y:S08]  /*3e00*/  HMMA.16816.F32.BF16 R52, R40, R78, R132 ;  /* 0x0000004e2834723c */ /* 0x000ff00000041884 */
[----:B------:R-:W-:Y:S01]  /*3e10*/  HMMA.16816.F32.BF16 R56, R12, R36, R60 ;  /* 0x000000240c38723c */ /* 0x000fe2000004183c */
[----:B-1----:R-:W-:-:S04]  /*3e20*/  FMUL.FTZ R3, R68, UR22 ;  /* 0x0000001644037c20 */ /* 0x002fc80008410000 */
[----:B------:R1:W-:Y:S03]  /*3e30*/  MUFU.TANH R104, R3 ;  /* 0x0000000300687308 */ /* 0x0003e60000002400 */
[----:B------:R-:W-:Y:S08]  /*3e40*/  HMMA.16816.F32.BF16 R60, R8, R28, R44 ;  /* 0x0000001c083c723c */ /* 0x000ff0000004182c */
[----:B------:R-:W-:Y:S08]  /*3e50*/  HMMA.16816.F32.BF16 R44, R32, R50, R52 ;  /* 0x00000032202c723c */ /* 0x000ff00000041834 */
[----:B------:R-:W-:Y:S01]  /*3e60*/  HMMA.16816.F32.BF16 R52, R4, R28, R56 ;  /* 0x0000001c0434723c */ /* 0x000fe20000041838 */
[----:B-1----:R-:W-:Y:S01]  /*3e70*/  FMUL.FTZ R3, R69, UR22 ;  /* 0x0000001645037c20 */ /* 0x002fe20008410000 */
[----:B------:R1:W-:Y:S03]  /*3e80*/  LDSM.16.M88.4 R56, [R0+0xb800] ;  /* 0x00b800000038783b */ /* 0x0003e60000000200 */
[----:B------:R3:W-:Y:S03]  /*3e90*/  MUFU.TANH R105, R3 ;  /* 0x0000000300697308 */ /* 0x0007e60000002400 */
[----:B------:R-:W-:Y:S08]  /*3ea0*/  HMMA.16816.F32.BF16 R48, R20, R50, R80 ;  /* 0x000000321430723c */ /* 0x000ff00000041850 */
[----:B------:R-:W-:Y:S01]  /*3eb0*/  HMMA.16816.F32.BF16 R44, R16, R38, R44 ;  /* 0x00000026102c723c */ /* 0x000fe2000004182c */
[----:B---3--:R-:W-:-:S02]  /*3ec0*/  FMUL.FTZ R3, R70, UR22 ;  /* 0x0000001646037c20 */ /* 0x008fc40008410000 */
[----:B-1----:R-:W-:Y:S02]  /*3ed0*/  FMUL.FTZ R0, R52, UR22 ;  /* 0x0000001634007c20 */ /* 0x002fe40008410000 */
[----:B------:R1:W-:Y:S07]  /*3ee0*/  MUFU.TANH R161, R3 ;  /* 0x0000000300a17308 */ /* 0x0003ee0000002400 */
[----:B------:R-:W-:Y:S01]  /*3ef0*/  HMMA.16816.F32.BF16 R48, R12, R38, R48 ;  /* 0x000000260c30723c */ /* 0x000fe20000041830 */
[----:B------:R3:W-:Y:S07]  /*3f00*/  MUFU.TANH R81, R0 ;  /* 0x0000000000517308 */ /* 0x0007ee0000002400 */
[----:B------:R-:W-:Y:S01]  /*3f10*/  HMMA.16816.F32.BF16 R72, R8, R30, R44 ;  /* 0x0000001e0848723c */ /* 0x000fe2000004182c */
[----:B------:R4:W-:Y:S01]  /*3f20*/  LDSM.16.M88.4 R44, [R2+0xb800] ;  /* 0x00b80000022c783b */ /* 0x0009e20000000200 */
[----:B-1----:R-:W-:-:S06]  /*3f30*/  FMUL.FTZ R3, R71, UR22 ;  /* 0x0000001647037c20 */ /* 0x002fcc0008410000 */
[----:B------:R-:W-:Y:S01]  /*3f40*/  HMMA.16816.F32.BF16 R68, R40, R88, R136 ;  /* 0x000000582844723c */ /* 0x000fe20000041888 */
[----:B------:R1:W-:Y:S01]  /*3f50*/  MUFU.TANH R102, R3 ;  /* 0x0000000300667308 */ /* 0x0003e20000002400 */
[----:B---3--:R-:W-:-:S06]  /*3f60*/  FMUL.FTZ R0, R53, UR22 ;  /* 0x0000001635007c20 */ /* 0x008fcc0008410000 */
[----:B------:R-:W-:Y:S03]  /*3f70*/  HMMA.16816.F32.BF16 R48, R4, R30, R48 ;  /* 0x0000001e0430723c */ /* 0x000fe60000041830 */
[----:B------:R-:W-:Y:S01]  /*3f80*/  FMUL.FTZ R26, R74, UR22 ;  /* 0x000000164a1a7c20 */ /* 0x000fe20008410000 */
[----:B------:R3:W-:Y:S01]  /*3f90*/  MUFU.TANH R80, R0 ;  /* 0x0000000000507308 */ /* 0x0007e20000002400 */
[----:B----4-:R-:W-:-:S03]  /*3fa0*/  FMUL.FTZ R2, R55, UR22 ;  /* 0x0000001637027c20 */ /* 0x010fc60008410000 */
[----:B------:R-:W-:Y:S04]  /*3fb0*/  HMMA.16816.F32.BF16 R40, R40, R90, R112 ;  /* 0x0000005a2828723c */ /* 0x000fe80000041870 */
[----:B------:R-:W-:Y:S01]  /*3fc0*/  MUFU.TANH R55, R2 ;  /* 0x0000000200377308 */ /* 0x000fe20000002400 */
[----:B-1----:R-:W-:-:S07]  /*3fd0*/  FMUL.FTZ R3, R64, UR22 ;  /* 0x0000001640037c20 */ /* 0x002fce0008410000 */
[----:B------:R1:W-:Y:S01]  /*3fe0*/  MUFU.TANH R100, R3 ;  /* 0x0000000300647308 */ /* 0x0003e20000002400 */
[----:B---3--:R-:W-:-:S07]  /*3ff0*/  FMUL.FTZ R0, R54, UR22 ;  /* 0x0000001636007c20 */ /* 0x008fce0008410000 */
[----:B------:R-:W-:Y:S01]  /*4000*/  MUFU.TANH R53, R26 ;  /* 0x0000001a00357308 */ /* 0x000fe20000002400 */
[----:B-1----:R-:W-:-:S07]  /*4010*/  FMUL.FTZ R3, R65, UR22 ;  /* 0x0000001641037c20 */ /* 0x002fce0008410000 */
[----:B------:R1:W-:Y:S02]  /*4020*/  MUFU.TANH R101, R3 ;  /* 0x0000000300657308 */ /* 0x0003e40000002400 */
[----:B-1----:R-:W-:-:S06]  /*4030*/  FMUL.FTZ R3, R66, UR22 ;  /* 0x0000001642037c20 */ /* 0x002fcc0008410000 */
[----:B------:R1:W3:Y:S02]  /*4040*/  MUFU.TANH R92, R3 ;  /* 0x00000003005c7308 */ /* 0x0002e40000002400 */
[----:B-1----:R-:W-:Y:S02]  /*4050*/  FMUL.FTZ R3, R67, UR22 ;  /* 0x0000001643037c20 */ /* 0x002fe40008410000 */
[----:B------:R-:W1:Y:S01]  /*4060*/  LDSM.16.M88.4 R64, [R27+0xb800] ;  /* 0x00b800001b40783b */ /* 0x000e620000000200 */
[----:B------:R-:W-:-:S04]  /*4070*/  DEPBAR.LE SB0, 0x0 ;  /* 0x000080000000791a */ /* 0x000fc80000000000 */
[----:B------:R4:W3:Y:S02]  /*4080*/  MUFU.TANH R93, R3 ;  /* 0x00000003005d7308 */ /* 0x0008e40000002400 */
[----:B----4-:R-:W-:-:S06]  /*4090*/  FMUL.FTZ R3, R60, UR22 ;  /* 0x000000163c037c20 */ /* 0x010fcc0008410000 */
[----:B------:R4:W-:Y:S01]  /*40a0*/  MUFU.TANH R94, R3 ;  /* 0x00000003005e7308 */ /* 0x0009e20000002400 */
[----:B-1----:R-:W-:Y:S01]  /*40b0*/  HMMA.16816.F32.BF16 R36, R20, R64, R84 ;  /* 0x000000401424723c */ /* 0x002fe20000041854 */
[----:B----4-:R-:W-:-:S07]  /*40c0*/  FMUL.FTZ R3, R61, UR22 ;  /* 0x000000163d037c20 */ /* 0x010fce0008410000 */
[----:B------:R-:W-:Y:S01]  /*40d0*/  HMMA.16816.F32.BF16 R20, R20, R66, R96 ;  /* 0x000000421414723c */ /* 0x000fe20000041860 */
[----:B------:R1:W-:Y:S11]  /*40e0*/  MUFU.TANH R95, R3 ;  /* 0x00000003005f7308 */ /* 0x0003f60000002400 */
[----:B------:R-:W-:Y:S01]  /*40f0*/  HMMA.16816.F32.BF16 R28, R12, R56, R36 ;  /* 0x000000380c1c723c */ /* 0x000fe20000041824 */
[----:B-1----:R-:W-:-:S07]  /*4100*/  FMUL.FTZ R3, R62, UR22 ;  /* 0x000000163e037c20 */ /* 0x002fce0008410000 */
[----:B------:R-:W-:Y:S01]  /*4110*/  HMMA.16816.F32.BF16 R12, R12, R58, R20 ;  /* 0x0000003a0c0c723c */ /* 0x000fe20000041814 */
[----:B------:R1:W-:Y:S07]  /*4120*/  MUFU.TANH R82, R3 ;  /* 0x0000000300527308 */ /* 0x0003ee0000002400 */
[----:B------:R-:W-:Y:S08]  /*4130*/  HMMA.16816.F32.BF16 R20, R32, R64, R68 ;  /* 0x000000402014723c */ /* 0x000ff00000041844 */
[----:B------:R-:W-:Y:S01]  /*4140*/  HMMA.16816.F32.BF16 R28, R4, R44, R28 ;  /* 0x0000002c041c723c */ /* 0x000fe2000004181c */
[----:B-1----:R-:W-:-:S02]  /*4150*/  FMUL.FTZ R3, R63, UR22 ;  /* 0x000000163f037c20 */ /* 0x002fc40008410000 */
[----:B------:R1:W4:Y:S05]  /*4160*/  MUFU.TANH R63, R0 ;  /* 0x00000000003f7308 */ /* 0x00032a0000002400 */
[----:B------:R-:W-:Y:S03]  /*4170*/  HMMA.16816.F32.BF16 R32, R32, R66, R40 ;  /* 0x000000422020723c */ /* 0x000fe60000041828 */
[----:B------:R5:W4:Y:S05]  /*4180*/  MUFU.TANH R83, R3 ;  /* 0x0000000300537308 */ /* 0x000b2a0000002400 */
[----:B------:R-:W-:Y:S03]  /*4190*/  HMMA.16816.F32.BF16 R12, R4, R46, R12 ;  /* 0x0000002e040c723c */ /* 0x000fe6000004180c */
[----:B------:R-:W-:-:S04]  /*41a0*/  FMUL.FTZ R28, R28, UR22 ;  /* 0x000000161c1c7c20 */ /* 0x000fc80008410000 */
[----:B------:R-:W2:Y:S01]  /*41b0*/  MUFU.TANH R27, R28 ;  /* 0x0000001c001b7308 */ /* 0x000ea20000002400 */
[----:B------:R-:W-:Y:S01]  /*41c0*/  HMMA.16816.F32.BF16 R4, R16, R56, R20 ;  /* 0x000000381004723c */ /* 0x000fe20000041814 */
[----:B-1----:R-:W-:-:S07]  /*41d0*/  IMAD.U32 R0, RZ, RZ, UR23 ;  /* 0x00000017ff007e24 */ /* 0x002fce000f8e00ff */
[----:B------:R-:W-:Y:S01]  /*41e0*/  HMMA.16816.F32.BF16 R16, R16, R58, R32 ;  /* 0x0000003a1010723c */ /* 0x000fe20000041820 */
[----:B-----5:R-:W-:Y:S02]  /*41f0*/  SHF.L.U32 R3, R175, 0x1, RZ ;  /* 0x00000001af037819 */ /* 0x020fe400000006ff */
[----:B------:R-:W-:Y:S02]  /*4200*/  FMUL.FTZ R12, R12, UR22 ;  /* 0x000000160c0c7c20 */ /* 0x000fe40008410000 */
[----:B------:R-:W-:Y:S02]  /*4210*/  LOP3.LUT R3, R3, 0x6, RZ, 0xc0, !PT ;  /* 0x0000000603037812 */ /* 0x000fe400078ec0ff */
[----:B------:R1:W1:Y:S03]  /*4220*/  MUFU.TANH R20, R12 ;  /* 0x0000000c00147308 */ /* 0x0002660000002400 */
[----:B------:R-:W-:-:S02]  /*4230*/  IMAD R0, R0, 0x40, R3 ;  /* 0x0000004000007824 */ /* 0x000fc400078e0203 */
[----:B------:R-:W-:Y:S02]  /*4240*/  FMUL.FTZ R3, R72, UR22 ;  /* 0x0000001648037c20 */ /* 0x000fe40008410000 */
[C---:B------:R-:W-:Y:S01]  /*4250*/  VIADD R25, R0.reuse, 0x8 ;  /* 0x0000000800197836 */ /* 0x040fe20000000000 */
[C---:B------:R-:W-:Y:S01]  /*4260*/  IADD3 R2, PT, PT, R0.reuse, 0x1, RZ ;  /* 0x0000000100027810 */ /* 0x040fe20007ffe0ff */
[----:B------:R5:W2:Y:S01]  /*4270*/  MUFU.TANH R54, R3 ;  /* 0x0000000300367308 */ /* 0x000aa20000002400 */
[----:B------:R-:W-:Y:S01]  /*4280*/  BAR.SYNC.DEFER_BLOCKING 0x0 ;  /* 0x0000000000007b1d */ /* 0x000fe20000010000 */
[----:B------:R-:W-:Y:S02]  /*4290*/  ISETP.GE.AND P5, PT, R0, UR21, PT ;  /* 0x0000001500007c0c */ /* 0x000fe4000bfa6270 */
[----:B------:R-:W-:Y:S01]  /*42a0*/  ISETP.GE.AND P4, PT, R2, UR21, PT ;  /* 0x0000001502007c0c */ /* 0x000fe2000bf86270 */
[----:B------:R-:W-:Y:S01]  /*42b0*/  HMMA.16816.F32.BF16 R32, R8, R46, R16 ;  /* 0x0000002e0820723c */ /* 0x000fe20000041810 */
[----:B------:R-:W-:-:S02]  /*42c0*/  IADD3 R2, PT, PT, R0, 0x10, RZ ;  /* 0x0000001000027810 */ /* 0x000fc40007ffe0ff */
[----:B------:R-:W-:Y:S01]  /*42d0*/  FSEL R62, R126, -INF , !P5 ;  /* 0xff8000007e3e7808 */ /* 0x000fe20006800000 */
[----:B-1----:R-:W-:Y:S01]  /*42e0*/  FMUL.FTZ R12, R15, UR22 ;  /* 0x000000160f0c7c20 */ /* 0x002fe20008410000 */
[----:B------:R-:W-:Y:S01]  /*42f0*/  ISETP.GE.AND P1, PT, R2, UR21, PT ;  /* 0x0000001502007c0c */ /* 0x000fe2000bf26270 */
[----:B------:R-:W-:Y:S01]  /*4300*/  VIADD R2, R0, 0x11 ;  /* 0x0000001100027836 */ /* 0x000fe20000000000 */
[----:B------:R-:W-:Y:S02]  /*4310*/  FSEL R60, R130, -INF , !P5 ;  /* 0xff800000823c7808 */ /* 0x000fe40006800000 */
[----:B------:R-:W-:Y:S02]  /*4320*/  FSEL R79, R148, -INF , !P5 ;  /* 0xff800000944f7808 */ /* 0x000fe40006800000 */
[----:B------:R-:W-:Y:S01]  /*4330*/  FSEL R77, R150, -INF , !P5 ;  /* 0xff800000964d7808 */ /* 0x000fe20006800000 */
[----:B-----5:R-:W-:Y:S01]  /*4340*/  VIADD R3, R0, 0x9 ;  /* 0x0000000900037836 */ /* 0x020fe20000000000 */
[----:B------:R-:W-:Y:S01]  /*4350*/  ISETP.GE.AND P5, PT, R2, UR21, PT ;  /* 0x0000001502007c0c */ /* 0x000fe2000bfa6270 */
[----:B------:R-:W-:Y:S01]  /*4360*/  VIADD R2, R0, 0x18 ;  /* 0x0000001800027836 */ /* 0x000fe20000000000 */
[----:B------:R-:W-:Y:S01]  /*4370*/  ISETP.GE.AND P3, PT, R25, UR21, PT ;  /* 0x0000001519007c0c */ /* 0x000fe2000bf66270 */
[----:B------:R-:W-:Y:S01]  /*4380*/  FMUL.FTZ R25, R49, UR22 ;  /* 0x0000001631197c20 */ /* 0x000fe20008410000 */
[----:B------:R-:W-:Y:S01]  /*4390*/  ISETP.GE.AND P2, PT, R3, UR21, PT ;  /* 0x0000001503007c0c */ /* 0x000fe2000bf46270 */
[----:B------:R-:W-:Y:S01]  /*43a0*/  FMUL.FTZ R3, R48, UR22 ;  /* 0x0000001630037c20 */ /* 0x000fe20008410000 */
[----:B------:R-:W-:Y:S01]  /*43b0*/  FSEL R61, R127, -INF , !P4 ;  /* 0xff8000007f3d7808 */ /* 0x000fe20006000000 */
[----:B------:R1:W1:Y:S01]  /*43c0*/  MUFU.TANH R48, R25 ;  /* 0x0000001900307308 */ /* 0x0002620000002400 */
[----:B------:R-:W-:-:S02]  /*43d0*/  FSEL R49, R131, -INF , !P4 ;  /* 0xff80000083317808 */ /* 0x000fc40006000000 */
[----:B------:R-:W-:Y:S02]  /*43e0*/  FSEL R78, R149, -INF , !P4 ;  /* 0xff800000954e7808 */ /* 0x000fe40006000000 */
[----:B------:R-:W-:Y:S02]  /*43f0*/  FSEL R74, R151, -INF , !P4 ;  /* 0xff800000974a7808 */ /* 0x000fe40006000000 */
[----:B------:R-:W-:Y:S01]  /*4400*/  ISETP.GE.AND P4, PT, R2, UR21, PT ;  /* 0x0000001502007c0c */ /* 0x000fe2000bf86270 */
[----:B------:R5:W3:Y:S01]  /*4410*/  MUFU.TANH R52, R3 ;  /* 0x0000000300347308 */ /* 0x000ae20000002400 */
[----:B------:R-:W-:Y:S02]  /*4420*/  IADD3 R2, PT, PT, R0, 0x19, RZ ;  /* 0x0000001900027810 */ /* 0x000fe40007ffe0ff */
[----:B------:R-:W-:Y:S02]  /*4430*/  FSEL R39, R110, -INF , !P3 ;  /* 0xff8000006e277808 */ /* 0x000fe40005800000 */
[----:B------:R-:W-:-:S02]  /*4440*/  FSEL R76, R124, -INF , !P3 ;  /* 0xff8000007c4c7808 */ /* 0x000fc40005800000 */
[----:B------:R-:W-:Y:S02]  /*4450*/  FSEL R72, R128, -INF , !P3 ;  /* 0xff80000080487808 */ /* 0x000fe40005800000 */
[----:B------:R-:W-:Y:S01]  /*4460*/  FSEL R38, R111, -INF , !P2 ;  /* 0xff8000006f267808 */ /* 0x000fe20005000000 */
[----:B-1----:R-:W-:Y:S01]  /*4470*/  FMUL.FTZ R25, R50, UR22 ;  /* 0x0000001632197c20 */ /* 0x002fe20008410000 */
[----:B------:R-:W-:Y:S02]  /*4480*/  FSEL R50, R108, -INF , !P2 ;  /* 0xff8000006c327808 */ /* 0x000fe40005000000 */
[----:B------:R-:W-:Y:S01]  /*4490*/  FSEL R69, R125, -INF , !P2 ;  /* 0xff8000007d457808 */ /* 0x000fe20005000000 */
[----:B------:R1:W1:Y:S01]  /*44a0*/  MUFU.TANH R37, R25 ;  /* 0x0000001900257308 */ /* 0x0002620000002400 */
[----:B------:R-:W-:Y:S02]  /*44b0*/  FSEL R68, R129, -INF , !P2 ;  /* 0xff80000081447808 */ /* 0x000fe40005000000 */
[----:B--2---:R-:W-:Y:S01]  /*44c0*/  FSEL R112, R103, -INF , !P1 ;  /* 0xff80000067707808 */ /* 0x004fe20004800000 */
[----:B-----5:R-:W-:Y:S01]  /*44d0*/  FMUL.FTZ R3, R51, UR22 ;  /* 0x0000001633037c20 */ /* 0x020fe20008410000 */
[----:B------:R-:W-:-:S02]  /*44e0*/  FSEL R51, R109, -INF , !P3 ;  /* 0xff8000006d337808 */ /* 0x000fc40005800000 */
[----:B------:R-:W-:Y:S01]  /*44f0*/  ISETP.GE.AND P3, PT, R2, UR21, PT ;  /* 0x0000001502007c0c */ /* 0x000fe2000bf66270 */
[----:B------:R-:W-:Y:S01]  /*4500*/  VIADD R2, R0, 0x20 ;  /* 0x0000002000027836 */ /* 0x000fe20000000000 */
[----:B------:R-:W-:Y:S01]  /*4510*/  FSEL R41, R106, -INF , !P1 ;  /* 0xff8000006a297808 */ /* 0x000fe20004800000 */
[----:B------:R2:W2:Y:S01]  /*4520*/  MUFU.TANH R36, R3 ;  /* 0x0000000300247308 */ /* 0x0004a20000002400 */
[----:B------:R-:W-:Y:S02]  /*4530*/  FSEL R165, R165, -INF , !P1 ;  /* 0xff800000a5a57808 */ /* 0x000fe40004800000 */
[----:B------:R-:W-:Y:S01]  /*4540*/  ISETP.GE.AND P2, PT, R2, UR21, PT ;  /* 0x0000001502007c0c */ /* 0x000fe2000bf46270 */
[----:B------:R-:W-:Y:S01]  /*4550*/  VIADD R2, R0, 0x21 ;  /* 0x0000002100027836 */ /* 0x000fe20000000000 */
[----:B------:R-:W-:Y:S02]  /*4560*/  FSEL R164, R164, -INF , !P1 ;  /* 0xff800000a4a47808 */ /* 0x000fe40004800000 */
[----:B------:R-:W-:Y:S01]  /*4570*/  FSEL R118, R118, -INF , !P5 ;  /* 0xff80000076767808 */ /* 0x000fe20006800000 */
[----:B-1----:R-:W-:Y:S01]  /*4580*/  FMUL.FTZ R25, R29, UR22 ;  /* 0x000000161d197c20 */ /* 0x002fe20008410000 */
[----:B------:R-:W-:-:S02]  /*4590*/  ISETP.GE.AND P1, PT, R2, UR21, PT ;  /* 0x0000001502007c0c */ /* 0x000fc4000bf26270 */
[----:B------:R-:W-:Y:S02]  /*45a0*/  IADD3 R2, PT, PT, R0, 0x28, RZ ;  /* 0x0000002800027810 */ /* 0x000fe40007ffe0ff */
[----:B------:R-:W-:Y:S01]  /*45b0*/  FSEL R40, R107, -INF , !P5 ;  /* 0xff8000006b287808 */ /* 0x000fe20006800000 */
[----:B------:R-:W1:Y:S01]  /*45c0*/  MUFU.TANH R25, R25 ;  /* 0x0000001900197308 */ /* 0x000e620000002400 */
[----:B------:R-:W-:Y:S01]  /*45d0*/  ISETP.GE.AND P6, PT, R2, UR21, PT ;  /* 0x0000001502007c0c */ /* 0x000fe2000bfc6270 */
[----:B------:R-:W-:Y:S01]  /*45e0*/  VIADD R2, R0, 0x29 ;  /* 0x0000002900027836 */ /* 0x000fe20000000000 */
[----:B------:R-:W-:Y:S01]  /*45f0*/  FSEL R163, R163, -INF , !P5 ;  /* 0xff800000a3a37808 */ /* 0x000fe20006800000 */
[----:B--2---:R-:W-:Y:S01]  /*4600*/  FMUL.FTZ R3, R30, UR22 ;  /* 0x000000161e037c20 */ /* 0x004fe20008410000 */
[----:B------:R-:W-:Y:S02]  /*4610*/  FSEL R162, R162, -INF , !P5 ;  /* 0xff800000a2a27808 */ /* 0x000fe40006800000 */
[----:B------:R-:W-:Y:S01]  /*4620*/  ISETP.GE.AND P5, PT, R2, UR21, PT ;  /* 0x0000001502007c0c */ /* 0x000fe2000bfa6270 */
[----:B------:R2:W1:Y:S01]  /*4630*/  MUFU.TANH R26, R3 ;  /* 0x00000003001a7308 */ /* 0x0004620000002400 */
[----:B------:R-:W-:Y:S01]  /*4640*/  VIADD R2, R0, 0x30 ;  /* 0x0000003000027836 */ /* 0x000fe20000000000 */
[----:B---3--:R-:W-:-:S02]  /*4650*/  FSEL R117, R92, -INF , !P4 ;  /* 0xff8000005c757808 */ /* 0x008fc40006000000 */
[----:B------:R-:W-:Y:S02]  /*4660*/  FSEL R23, R100, -INF , !P4 ;  /* 0xff80000064177808 */ /* 0x000fe40006000000 */
[----:B------:R-:W-:Y:S02]  /*4670*/  FSEL R161, R161, -INF , !P4 ;  /* 0xff800000a1a17808 */ /* 0x000fe40006000000 */
[----:B------:R-:W-:Y:S02]  /*4680*/  FSEL R139, R104, -INF , !P4 ;  /* 0xff800000688b7808 */ /* 0x000fe40006000000 */
[----:B------:R-:W-:Y:S02]  /*4690*/  ISETP.GE.AND P4, PT, R2, UR21, PT ;  /* 0x0000001502007c0c */ /* 0x000fe4000bf86270 */
[----:B------:R-:W-:Y:S02]  /*46a0*/  IADD3 R2, PT, PT, R0, 0x31, RZ ;  /* 0x0000003100027810 */ /* 0x000fe40007ffe0ff */
[----:B------:R-:W-:-:S02]  /*46b0*/  FSEL R116, R93, -INF , !P3 ;  /* 0xff8000005d747808 */ /* 0x000fc40005800000 */
[----:B------:R-:W-:Y:S01]  /*46c0*/  FSEL R22, R101, -INF , !P3 ;  /* 0xff80000065167808 */ /* 0x000fe20005800000 */
[----:B--2---:R-:W-:Y:S01]  /*46d0*/  FMUL.FTZ R3, R31, UR22 ;  /* 0x000000161f037c20 */ /* 0x004fe20008410000 */
[----:B------:R-:W-:Y:S01]  /*46e0*/  FSEL R138, R102, -INF , !P3 ;  /* 0xff800000668a7808 */ /* 0x000fe20005800000 */
[----:B------:R-:W-:Y:S01]  /*46f0*/  HMMA.16816.F32.BF16 R28, R8, R44, R4 ;  /* 0x0000002c081c723c */ /* 0x000fe20000041804 */
[----:B------:R-:W-:Y:S01]  /*4700*/  FSEL R133, R105, -INF , !P3 ;  /* 0xff80000069857808 */ /* 0x000fe20005800000 */
[----:B------:R2:W3:Y:S01]  /*4710*/  MUFU.TANH R21, R3 ;  /* 0x0000000300157308 */ /* 0x0004e20000002400 */
[----:B------:R-:W-:Y:S01]  /*4720*/  ISETP.GE.AND P3, PT, R2, UR21, PT ;  /* 0x0000001502007c0c */ /* 0x000fe2000bf66270 */
[----:B------:R-:W-:Y:S01]  /*4730*/  VIADD R2, R0, 0x38 ;  /* 0x0000003800027836 */ /* 0x000fe20000000000 */
[----:B----4-:R-:W-:Y:S01]  /*4740*/  FSEL R187, R63, -INF , !P2 ;  /* 0xff8000003fbb7808 */ /* 0x010fe20005000000 */
[----:B------:R-:W-:Y:S01]  /*4750*/  FMUL.FTZ R10, R13, UR22 ;  /* 0x000000160d0a7c20 */ /* 0x000fe20008410000 */
[----:B------:R-:W-:-:S02]  /*4760*/  FSEL R185, R81, -INF , !P2 ;  /* 0xff80000051b97808 */ /* 0x000fc40005000000 */
[----:B------:R-:W-:Y:S02]  /*4770*/  FSEL R183, R82, -INF , !P2 ;  /* 0xff80000052b77808 */ /* 0x000fe40005000000 */
[----:B------:R-:W-:Y:S02]  /*4780*/  FSEL R182, R94, -INF , !P2 ;  /* 0xff8000005eb67808 */ /* 0x000fe40005000000 */
[----:B------:R-:W-:Y:S02]  /*4790*/  FSEL R186, R55, -INF , !P1 ;  /* 0xff80000037ba7808 */ /* 0x000fe40004800000 */
[----:B------:R-:W-:Y:S02]  /*47a0*/  FSEL R184, R80, -INF , !P1 ;  /* 0xff80000050b87808 */ /* 0x000fe40004800000 */
[----:B------:R-:W-:Y:S02]  /*47b0*/  FSEL R181, R83, -INF , !P1 ;  /* 0xff80000053b57808 */ /* 0x000fe40004800000 */
[----:B------:R-:W-:Y:S01]  /*47c0*/  FSEL R171, R95, -INF , !P1 ;  /* 0xff8000005fab7808 */ /* 0x000fe20004800000 */
[----:B--2---:R-:W-:Y:S01]  /*47d0*/  FMUL.FTZ R3, R14, UR22 ;  /* 0x000000160e037c20 */ /* 0x004fe20008410000 */
[----:B------:R-:W-:-:S03]  /*47e0*/  ISETP.GE.AND P2, PT, R2, UR21, PT ;  /* 0x0000001502007c0c */ /* 0x000fc6000bf46270 */
[----:B------:R2:W4:Y:S01]  /*47f0*/  MUFU.TANH R14, R3 ;  /* 0x00000003000e7308 */ /* 0x0005220000002400 */
[----:B-1-3--:R-:W-:Y:S09]  /*4800*/  BRA.U !UP1, `(.L_x_97) ;  /* 0x00000001099c7547 */ /* 0x00aff2000b800000 */
[----:B------:R-:W-:-:S04]  /*4810*/  ULEA.HI.SX32 UR23, UR16, 0xfffffffe, 0x1a ;  /* 0xfffffffe10177891 */ /* 0x000fc8000f8fd2ff */
[----:B------:R-:W-:Y:S02]  /*4820*/  UIMAD.WIDE.U32 UR30, UR27, UR23, URZ ;  /* 0x000000171b1e72a5 */ /* 0x000fe4000f8e00ff */
[----:B------:R-:W-:-:S04]  /*4830*/  UIMAD UR23, UR26, UR23, URZ ;  /* 0x000000171a1772a4 */ /* 0x000fc8000f8e02ff */
[----:B------:R-:W-:Y:S01]  /*4840*/  UIADD3 UR23, UPT, UPT, UR31, UR23, URZ ;  /* 0x000000171f177290 */ /* 0x000fe2000fffe0ff */
[----:B------:R-:W-:Y:S01]  /*4850*/  IMAD.U32 R2, RZ, RZ, UR30 ;  /* 0x0000001eff027e24 */ /* 0x000fe2000f8e00ff */
[----:B------:R-:W-:Y:S01]  /*4860*/  UIADD3 UR30, UP0, UPT, UR29, UR30, URZ ;  /* 0x0000001e1d1e7290 */ /* 0x000fe2000ff1e0ff */
[----:B--2---:R-:W-:-:S03]  /*4870*/  IMAD.U32 R3, RZ, RZ, UR31 ;  /* 0x0000001fff037e24 */ /* 0x004fc6000f8e00ff */
        /* <DEDUP_REMOVED lines=15> */
[-C--:B------:R-:W-:Y:S01]  /*4970*/  LEA.HI.X R7, R3, R166.reuse, R2, 0x1, P1 ;  /* 0x000000a603077211 */ /* 0x080fe200008f0c02 */
[----:B------:R-:W-:Y:S01]  /*4980*/  IMAD.U32 R3, RZ, RZ, UR29 ;  /* 0x0000001dff037e24 */ /* 0x000fe2000f8e00ff */
[----:B------:R-:W-:Y:S01]  /*4990*/  ULEA.HI.X UR10, UR10, UR23, UR11, 0x5, UP0 ;  /* 0x000000170a0a7291 */ /* 0x000fe200080f2c0b */
[----:B------:R-:W-:Y:S02]  /*49a0*/  IMAD.U32 R2, RZ, RZ, UR28 ;  /* 0x0000001cff027e24 */ /* 0x000fe4000f8e00ff */
[----:B------:R1:W-:Y:S01]  /*49b0*/  LDGSTS.E.BYPASS.LTC128B.128 [R24+0x8800], desc[UR14][R6.64] ;  /* 0x0880000006187fae */ /* 0x0003e2000b981a0e */
[C---:B------:R-:W-:Y:S02]  /*49c0*/  LEA R4, P1, R3.reuse, R167, 0x1 ;  /* 0x000000a703047211 */ /* 0x040fe400078208ff */
[----:B------:R-:W-:Y:S01]  /*49d0*/  IMAD.U32 R11, RZ, RZ, UR10 ;  /* 0x0000000aff0b7e24 */ /* 0x000fe2000f8e00ff */
[----:B------:R1:W-:Y:S01]  /*49e0*/  LDGSTS.E.BYPASS.LTC128B.128 [R24+0xa800], desc[UR14][R6.64+0x80] ;  /* 0x0a80008006187fae */ /* 0x0003e2000b981a0e */
[----:B------:R-:W-:-:S02]  /*49f0*/  LEA.HI.X R5, R3, R166, R2, 0x1, P1 ;  /* 0x000000a603057211 */ /* 0x000fc400008f0c02 */
        /* <DEDUP_REMOVED lines=8> */
.L_x_97:
[----:B-1----:R-:W-:Y:S01]  /*4a80*/  IADD3 R2, PT, PT, R0, 0x39, RZ ;  /* 0x0000003900027810 */ /* 0x002fe20007ffe0ff */
[----:B------:R-:W1:Y:S01]  /*4a90*/  MUFU.TANH R5, R10 ;  /* 0x0000000a00057308 */ /* 0x000e620000002400 */
[----:B------:R-:W-:Y:S01]  /*4aa0*/  FMNMX3.FTZ R0, R60, R49, R39, !PT ;  /* 0x000000313c007276 */ /* 0x000fe20007810027 */
[----:B------:R-:W3:Y:S01]  /*4ab0*/  LDCU UR10, c[0x0][0x45c] ;  /* 0x00008b80ff0a77ac */ /* 0x000ee20008000800 */
[----:B--2---:R-:W-:Y:S01]  /*4ac0*/  FMNMX3.FTZ R3, R62, R61, R51, !PT ;  /* 0x0000003d3e037276 */ /* 0x004fe20007810033 */
[----:B------:R-:W-:Y:S01]  /*4ad0*/  STL [R1+0x80], R208 ;  /* 0x000080d001007387 */ /* 0x000fe20000100800 */
[----:B------:R-:W-:Y:S02]  /*4ae0*/  ISETP.GE.AND P1, PT, R2, UR21, PT ;  /* 0x0000001502007c0c */ /* 0x000fe4000bf26270 */
[----:B------:R-:W-:Y:S01]  /*4af0*/  FMNMX3.FTZ R2, R0, R38, R41, !PT ;  /* 0x0000002600027276 */ /* 0x000fe20007810029 */
[----:B------:R-:W2:Y:S01]  /*4b00*/  MUFU.TANH R4, R12 ;  /* 0x0000000c00047308 */ /* 0x000ea20000002400 */
        /* <DEDUP_REMOVED lines=17> */
[----:B----4-:R-:W-:Y:S02]  /*4c20*/  FSEL R179, R14, -INF , !P2 ;  /* 0xff8000000eb37808 */ /* 0x010fe40005000000 */
[----:B------:R-:W-:-:S02]  /*4c30*/  FMNMX3.FTZ R0, R0, R170, R174, !PT ;  /* 0x000000aa00007276 */ /* 0x000fc400078100ae */
[----:B-1----:R-:W-:Y:S02]  /*4c40*/  FSEL R178, R5, -INF , !P1 ;  /* 0xff80000005b27808 */ /* 0x002fe40004800000 */
[----:B------:R-:W-:Y:S02]  /*4c50*/  FMNMX3.FTZ R2, R2, R211, R188, !PT ;  /* 0x000000d302027276 */ /* 0x000fe400078100bc */
[----:B--2---:R-:W-:Y:S02]  /*4c60*/  FSEL R176, R4, -INF , !P1 ;  /* 0xff80000004b07808 */ /* 0x004fe40004800000 */
[----:B------:R-:W-:Y:S02]  /*4c70*/  FMNMX3.FTZ R0, R0, R209, R179, !PT ;  /* 0x000000d100007276 */ /* 0x000fe400078100b3 */
[----:B------:R-:W-:Y:S02]  /*4c80*/  FMNMX.FTZ R3, R178, R2, !PT ;  /* 0x00000002b2037209 */ /* 0x000fe40007810000 */
[----:B------:R-:W-:Y:S01]  /*4c90*/  FMNMX.FTZ R2, R176, R0, !PT ;  /* 0x00000000b0027209 */ /* 0x000fe20007810000 */
[----:B------:R-:W-:Y:S01]  /*4ca0*/  FMUL.FTZ R0, R73, UR22 ;  /* 0x0000001649007c20 */ /* 0x000fe20008410000 */
[----:B------:R-:W-:Y:S01]  /*4cb0*/  FSEL R166, R54, -INF , !P6 ;  /* 0xff80000036a67808 */ /* 0x000fe20007000000 */
[----:B------:R-:W1:Y:S01]  /*4cc0*/  SHFL.BFLY PT, R4, R3, 0x2, 0x1f ;  /* 0x0c401f0003047f89 */ /* 0x000e6200000e0000 */
[----:B------:R-:W-:Y:S01]  /*4cd0*/  LOP3.LUT R6, R160, 0x200, R172, 0xf8, !PT ;  /* 0x00000200a0067812 */ /* 0x000fe200078ef8ac */
[----:B------:R2:W4:Y:S01]  /*4ce0*/  MUFU.TANH R16, R0 ;  /* 0x0000000000107308 */ /* 0x0005220000002400 */
[----:B------:R-:W-:Y:S01]  /*4cf0*/  FSEL R167, R53, -INF , !P6 ;  /* 0xff80000035a77808 */ /* 0x000fe20007000000 */
[----:B------:R-:W3:Y:S01]  /*4d00*/  SHFL.BFLY PT, R5, R2, 0x2, 0x1f ;  /* 0x0c401f0002057f89 */ /* 0x000ee200000e0000 */
[----:B------:R-:W-:-:S02]  /*4d10*/  LEA R18, R6, UR20, 0x1 ;  /* 0x0000001406127c11 */ /* 0x000fc4000f8e08ff */
[----:B------:R-:W-:Y:S02]  /*4d20*/  SEL R20, R173, 0xffffffe0, !P0 ;  /* 0xffffffe0ad147807 */ /* 0x000fe40004000000 */
[----:B------:R-:W-:Y:S01]  /*4d30*/  LOP3.LUT P6, RZ, R175, 0x4, RZ, 0xc0, !PT ;  /* 0x00000004afff7812 */ /* 0x000fe200078cc0ff */
[C---:B------:R-:W-:Y:S01]  /*4d40*/  VIADD R19, R18.reuse, 0xc040 ;  /* 0x0000c04012137836 */ /* 0x040fe20000000000 */
[----:B------:R-:W-:Y:S01]  /*4d50*/  IADD3 R12, PT, PT, R18, 0xc000, RZ ;  /* 0x0000c000120c7810 */ /* 0x000fe20007ffe0ff */
[----:B------:R-:W-:Y:S01]  /*4d60*/  IMAD.IADD R48, R20, 0x1, R18 ;  /* 0x0000000114307824 */ /* 0x000fe200078e0212 */
[----:B------:R-:W-:Y:S04]  /*4d70*/  LDSM.16.MT88.4 R92, [R18+0xe000] ;  /* 0x00e00000125c783b */ /* 0x000fe80000004200 */
[----:B------:R-:W-:Y:S01]  /*4d80*/  LDSM.16.MT88.4 R52, [R48+0xc000] ;  /* 0x00c000003034783b */ /* 0x000fe20000004200 */
[----:B--2---:R-:W-:Y:S01]  /*4d90*/  FMUL.FTZ R0, R75, UR22 ;  /* 0x000000164b007c20 */ /* 0x004fe20008410000 */
[----:B----4-:R-:W-:-:S03]  /*4da0*/  FSEL R132, R16, -INF , !P5 ;  /* 0xff80000010847808 */ /* 0x010fc60006800000 */
[----:B------:R-:W-:Y:S01]  /*4db0*/  @P6 VIADD R19, R12, 0xffffffc0 ;  /* 0xffffffc00c136836 */ /* 0x000fe20000000000 */
[----:B------:R-:W-:Y:S01]  /*4dc0*/  LDSM.16.MT88.4 R80, [R18+0xc800] ;  /* 0x00c800001250783b */ /* 0x000fe20000004200 */
[----:B------:R2:W4:Y:S01]  /*4dd0*/  MUFU.TANH R15, R0 ;  /* 0x00000000000f7308 */ /* 0x0005220000002400 */
[----:B-1----:R-:W-:Y:S02]  /*4de0*/  FMNMX.FTZ R3, R3, R4, !PT ;  /* 0x0000000403037209 */ /* 0x002fe40007810000 */
[----:B------:R-:W-:Y:S01]  /*4df0*/  LDSM.16.MT88.4 R64, [R19] ;  /* 0x000000001340783b */ /* 0x000fe20000004200 */
[----:B---3--:R-:W-:-:S03]  /*4e00*/  FMNMX.FTZ R2, R2, R5, !PT ;  /* 0x0000000502027209 */ /* 0x008fc60007810000 */
[----:B------:R-:W1:Y:S04]  /*4e10*/  SHFL.BFLY PT, R4, R3, 0x1, 0x1f ;  /* 0x0c201f0003047f89 */ /* 0x000e6800000e0000 */
[----:B------:R-:W3:Y:S04]  /*4e20*/  SHFL.BFLY PT, R5, R2, 0x1, 0x1f ;  /* 0x0c201f0002057f89 */ /* 0x000ee800000e0000 */
[----:B------:R-:W-:Y:S01]  /*4e30*/  LDSM.16.MT88.4 R96, [R19+0x2000] ;  /* 0x002000001360783b */ /* 0x000fe20000004200 */
[----:B--2---:R-:W-:Y:S01]  /*4e40*/  FMUL.FTZ R0, R28, UR22 ;  /* 0x000000161c007c20 */ /* 0x004fe20008410000 */
[----:B----4-:R-:W-:-:S02]  /*4e50*/  FSEL R160, R15, -INF , !P5 ;  /* 0xff8000000fa07808 */ /* 0x010fc40006800000 */
[----:B------:R-:W-:Y:S01]  /*4e60*/  LDSM.16.MT88.4 R88, [R19+0x800] ;  /* 0x000800001358783b */ /* 0x000fe20000004200 */
[----:B------:R2:W4:Y:S03]  /*4e70*/  MUFU.TANH R14, R0 ;  /* 0x00000000000e7308 */ /* 0x0005260000002400 */
[----:B------:R-:W-:Y:S01]  /*4e80*/  LDSM.16.MT88.4 R120, [R19+0x2800] ;  /* 0x002800001378783b */ /* 0x000fe20000004200 */
[----:B-1----:R-:W-:Y:S02]  /*4e90*/  FMNMX.FTZ R137, R3, R4, !PT ;  /* 0x0000000403897209 */ /* 0x002fe40007810000 */
[----:B---3--:R-:W-:-:S03]  /*4ea0*/  FMNMX.FTZ R134, R2, R5, !PT ;  /* 0x0000000502867209 */ /* 0x008fc60007810000 */
[----:B------:R-:W-:Y:S01]  /*4eb0*/  FMUL.FTZ R3, R137, UR10 ;  /* 0x0000000a89037c20 */ /* 0x000fe20008410000 */
[----:B------:R-:W-:Y:S01]  /*4ec0*/  FMNMX3.FTZ R2, R77, R74, R72, !PT ;  /* 0x0000004a4d027276 */ /* 0x000fe20007810048 */
[----:B--2---:R-:W-:-:S03]  /*4ed0*/  FMUL.FTZ R0, R30, UR22 ;  /* 0x000000161e007c20 */ /* 0x004fc60008410000 */
[----:B------:R-:W-:Y:S02]  /*4ee0*/  FMNMX3.FTZ R2, R2, R68, R164, !PT ;  /* 0x0000004402027276 */ /* 0x000fe400078100a4 */
[----:B----4-:R-:W-:Y:S01]  /*4ef0*/  FSEL R210, R14, -INF , !P4 ;  /* 0xff8000000ed27808 */ /* 0x010fe20006000000 */
[----:B------:R1:W2:Y:S01]  /*4f00*/  MUFU.TANH R13, R0 ;  /* 0x00000000000d7308 */ /* 0x0002a20000002400 */
[----:B------:R-:W-:-:S04]  /*4f10*/  FMNMX3.FTZ R2, R2, R162, R139, !PT ;  /* 0x000000a202027276 */ /* 0x000fc8000781008b */
[----:B------:R-:W-:Y:S01]  /*4f20*/  FMNMX3.FTZ R5, R2, R133, R182, !PT ;  /* 0x0000008502057276 */ /* 0x000fe200078100b6 */
[----:B-1----:R-:W-:Y:S01]  /*4f30*/  FMUL.FTZ R0, R29, UR22 ;  /* 0x000000161d007c20 */ /* 0x002fe20008410000 */
[----:B--2---:R-:W-:-:S03]  /*4f40*/  FSEL R46, R13, -INF , !P4 ;  /* 0xff8000000d2e7808 */ /* 0x004fc60006000000 */
[----:B------:R1:W2:Y:S02]  /*4f50*/  MUFU.TANH R9, R0 ;  /* 0x0000000000097308 */ /* 0x0002a40000002400 */
[----:B------:R-:W-:Y:S01]  /*4f60*/  STL [R1+0x8], R46 ;  /* 0x0000082e01007387 */ /* 0x000fe20000100800 */
[----:B-1----:R-:W-:Y:S01]  /*4f70*/  FMUL.FTZ R0, R31, UR22 ;  /* 0x000000161f007c20 */ /* 0x002fe20008410000 */
[----:B--2---:R-:W-:-:S04]  /*4f80*/  FSEL R47, R9, -INF , !P3 ;  /* 0xff800000092f7808 */ /* 0x004fc80005800000 */
[----:B------:R1:W2:Y:S01]  /*4f90*/  MUFU.TANH R8, R0 ;  /* 0x0000000000087308 */ /* 0x0002a20000002400 */
[----:B------:R-:W-:Y:S04]  /*4fa0*/  STL [R1+0x4], R47 ;  /* 0x0000042f01007387 */ /* 0x000fe80000100800 */
[----:B------:R-:W-:Y:S01]  /*4fb0*/  STL [R1+0x84], R137 ;  /* 0x0000848901007387 */ /* 0x000fe20000100800 */
[----:B-1----:R-:W-:Y:S01]  /*4fc0*/  FMUL.FTZ R0, R32, UR22 ;  /* 0x0000001620007c20 */ /* 0x002fe20008410000 */
[----:B--2---:R-:W-:Y:S02]  /*4fd0*/  FSEL R24, R8, -INF , !P3 ;  /* 0xff80000008187808 */ /* 0x004fe40005800000 */
[----:B------:R-:W-:Y:S01]  /*4fe0*/  FSETP.NEU.FTZ.AND P3, PT, R137, -INF , PT ;  /* 0xff8000008900780b */ /* 0x000fe20003f7d000 */
[----:B------:R1:W2:Y:S03]  /*4ff0*/  MUFU.TANH R10, R0 ;  /* 0x00000000000a7308 */ /* 0x0002a60000002400 */
[----:B------:R-:W-:-:S05]  /*5000*/  FSEL R3, R3, RZ, P3 ;  /* 0x000000ff03037208 */ /* 0x000fca0001800000 */
[--C-:B------:R-:W-:Y:S01]  /*5010*/  FFMA.FTZ R4, R60, UR10, -R3.reuse ;  /* 0x0000000a3c047c23 */ /* 0x100fe20008010803 */
[--C-:B------:R-:W-:Y:S01]  /*5020*/  FFMA.FTZ R2, R49, UR10, -R3.reuse ;  /* 0x0000000a31027c23 */ /* 0x100fe20008010803 */
[--C-:B------:R-:W-:Y:S01]  /*5030*/  FFMA.FTZ R6, R39, UR10, -R3.reuse ;  /* 0x0000000a27067c23 */ /* 0x100fe20008010803 */
[----:B------:R-:W-:Y:S01]  /*5040*/  IADD3 R49, PT, PT, R20, R19, RZ ;  /* 0x0000001314317210 */ /* 0x000fe20007ffe0ff */
[----:B------:R3:W4:Y:S04]  /*5050*/  MUFU.EX2 R42, R4 ;  /* 0x00000004002a7308 */ /* 0x0007280000000800 */
[----:B------:R-:W4:Y:S01]  /*5060*/  MUFU.EX2 R43, R2 ;  /* 0x00000002002b7308 */ /* 0x000f220000000800 */
[----:B------:R-:W-:Y:S01]  /*5070*/  LDSM.16.MT88.4 R84, [R49] ;  /* 0x000000003154783b */ /* 0x000fe20000004200 */
[----:B-1----:R-:W-:Y:S01]  /*5080*/  FMUL.FTZ R0, R34, UR22 ;  /* 0x0000001622007c20 */ /* 0x002fe20008410000 */
[----:B--2---:R-:W-:Y:S01]  /*5090*/  FSEL R177, R10, -INF , !P2 ;  /* 0xff8000000ab17808 */ /* 0x004fe20005000000 */
[----:B------:R-:W-:Y:S01]  /*50a0*/  MUFU.EX2 R191, R6 ;  /* 0x0000000600bf7308 */ /* 0x000fe20000000800 */
[----:B------:R-:W-:Y:S03]  /*50b0*/  LDSM.16.MT88.4 R100, [R49+0x2000] ;  /* 0x002000003164783b */ /* 0x000fe60000004200 */
[----:B------:R1:W2:Y:S01]  /*50c0*/  MUFU.TANH R7, R0 ;  /* 0x0000000000077308 */ /* 0x0002a20000002400 */
[----:B------:R-:W-:Y:S01]  /*50d0*/  LDSM.16.MT88.4 R108, [R49+0x800] ;  /* 0x00080000316c783b */ /* 0x000fe20000004200 */
[----:B---3--:R-:W-:Y:S01]  /*50e0*/  FMNMX3.FTZ R4, R5, R171, R166, !PT ;  /* 0x000000ab05047276 */ /* 0x008fe200078100a6 */
[----:B------:R-:W-:-:S02]  /*50f0*/  FFMA.FTZ R5, R38, UR10, -R3 ;  /* 0x0000000a26057c23 */ /* 0x000fc40008010803 */
[----:B------:R-:W-:Y:S01]  /*5100*/  LDSM.16.MT88.4 R36, [R48+0xc800] ;  /* 0x00c800003024783b */ /* 0x000fe20000004200 */
[----:B------:R-:W-:Y:S02]  /*5110*/  FMNMX3.FTZ R4, R4, R132, R210, !PT ;  /* 0x0000008404047276 */ /* 0x000fe400078100d2 */
[----:B------:R3:W-:Y:S01]  /*5120*/  MUFU.EX2 R196, R5 ;  /* 0x0000000500c47308 */ /* 0x0007e20000000800 */
[----:B-1----:R-:W-:Y:S01]  /*5130*/  FMUL.FTZ R0, R33, UR22 ;  /* 0x0000001621007c20 */ /* 0x002fe20008410000 */
[----:B--2---:R-:W-:Y:S02]  /*5140*/  FSEL R44, R7, -INF , !P2 ;  /* 0xff800000072c7808 */ /* 0x004fe40005000000 */
[----:B------:R-:W-:Y:S01]  /*5150*/  FSETP.NEU.FTZ.AND P2, PT, R134, -INF , PT ;  /* 0xff8000008600780b */ /* 0x000fe20003f5d000 */
[----:B------:R1:W2:Y:S01]  /*5160*/  MUFU.TANH R11, R0 ;  /* 0x00000000000b7308 */ /* 0x0002a20000002400 */
[----:B---3--:R-:W-:Y:S01]  /*5170*/  FMNMX3.FTZ R5, R4, R47, R177, !PT ;  /* 0x0000002f04057276 */ /* 0x008fe200078100b1 */
[----:B-1----:R-:W-:Y:S01]  /*5180*/  FMUL.FTZ R0, R35, UR22 ;  /* 0x0000001623007c20 */ /* 0x002fe20008410000 */
[----:B--2---:R-:W-:-:S05]  /*5190*/  FSEL R45, R11, -INF , !P1 ;  /* 0xff8000000b2d7808 */ /* 0x004fca0004800000 */
[----:B------:R1:W2:Y:S01]  /*51a0*/  MUFU.TANH R17, R0 ;  /* 0x0000000000117308 */ /* 0x0002a20000002400 */
[----:B------:R-:W-:Y:S01]  /*51b0*/  FMNMX.FTZ R9, R45, R5, !PT ;  /* 0x000000052d097209 */ /* 0x000fe20007810000 */
[----:B------:R-:W-:Y:S04]  /*51c0*/  STL [R1+0x10], R45 ;  /* 0x0000102d01007387 */ /* 0x000fe80000100800 */
[----:B------:R3:W-:Y:S04]  /*51d0*/  STL [R1+0x88], R134 ;  /* 0x0000888601007387 */ /* 0x0007e80000100800 */
[----:B------:R-:W2:Y:S04]  /*51e0*/  SHFL.BFLY PT, R11, R9, 0x2, 0x1f ;  /* 0x0c401f00090b7f89 */ /* 0x000ea800000e0000 */
[----:B----4-:R-:W-:Y:S01]  /*51f0*/  STL [R1+0x6c], R42 ;  /* 0x00006c2a01007387 */ /* 0x010fe20000100800 */
[----:B-1----:R-:W-:-:S03]  /*5200*/  FMNMX3.FTZ R0, R79, R78, R76, !PT ;  /* 0x0000004e4f007276 */ /* 0x002fc6000781004c */
[----:B------:R-:W-:Y:S01]  /*5210*/  STL [R1+0x68], R43 ;  /* 0x0000682b01007387 */ /* 0x000fe20000100800 */
[----:B------:R-:W-:-:S04]  /*5220*/  FMNMX3.FTZ R0, R0, R69, R165, !PT ;  /* 0x0000004500007276 */ /* 0x000fc800078100a5 */
[----:B------:R-:W-:-:S04]  /*5230*/  FMNMX3.FTZ R0, R0, R163, R161, !PT ;  /* 0x000000a300007276 */ /* 0x000fc800078100a1 */
[----:B------:R-:W-:Y:S01]  /*5240*/  FMNMX3.FTZ R7, R0, R138, R183, !PT ;  /* 0x0000008a00077276 */ /* 0x000fe200078100b7 */
[----:B------:R-:W-:-:S05]  /*5250*/  FMUL.FTZ R0, R134, UR10 ;  /* 0x0000000a86007c20 */ /* 0x000fca0008410000 */
[----:B------:R-:W-:Y:S02]  /*5260*/  FSEL R2, R0, RZ, P2 ;  /* 0x000000ff00027208 */ /* 0x000fe40001000000 */
[----:B------:R-:W-:-:S03]  /*5270*/  FMNMX3.FTZ R0, R7, R181, R167, !PT ;  /* 0x000000b507007276 */ /* 0x000fc600078100a7 */
[--C-:B------:R-:W-:Y:S01]  /*5280*/  FFMA.FTZ R6, R62, UR10, -R2.reuse ;  /* 0x0000000a3e067c23 */ /* 0x100fe20008010802 */
[----:B------:R-:W-:Y:S01]  /*5290*/  FFMA.FTZ R5, R51, UR10, -R2 ;  /* 0x0000000a33057c23 */ /* 0x000fe20008010802 */
[----:B------:R-:W-:Y:S01]  /*52a0*/  FMNMX3.FTZ R4, R0, R160, R46, !PT ;  /* 0x000000a000047276 */ /* 0x000fe2000781002e */
[----:B------:R-:W-:Y:S01]  /*52b0*/  FFMA.FTZ R0, R61, UR10, -R2 ;  /* 0x0000000a3d007c23 */ /* 0x000fe20008010802 */
[----:B------:R-:W-:Y:S01]  /*52c0*/  MOV R51, R44 ;  /* 0x0000002c00337202 */ /* 0x000fe20000000f00 */
[----:B---3--:R2:W-:Y:S01]  /*52d0*/  MUFU.EX2 R134, R6 ;  /* 0x0000000600867308 */ /* 0x0085e20000000800 */
[----:B------:R-:W-:Y:S02]  /*52e0*/  LDSM.16.MT88.4 R44, [R48+0xe000] ;  /* 0x00e00000302c783b */ /* 0x000fe40000004200 */
[----:B------:R-:W-:Y:S01]  /*52f0*/  FMNMX3.FTZ R4, R4, R24, R51, !PT ;  /* 0x0000001804047276 */ /* 0x000fe20007810033 */
[----:B------:R1:W3:Y:S01]  /*5300*/  MUFU.EX2 R13, R0 ;  /* 0x00000000000d7308 */ /* 0x0002e20000000800 */
[----:B------:R-:W-:Y:S03]  /*5310*/  LDSM.16.MT88.4 R60, [R18+0xc000] ;  /* 0x00c00000123c783b */ /* 0x000fe60000004200 */
[----:B------:R3:W4:Y:S01]  /*5320*/  MUFU.EX2 R7, R5 ;  /* 0x0000000500077308 */ /* 0x0007220000000800 */
[----:B--2---:R-:W-:-:S04]  /*5330*/  FSEL R6, R17, -INF , !P1 ;  /* 0xff80000011067808 */ /* 0x004fc80004800000 */
[----:B------:R-:W-:Y:S01]  /*5340*/  FMNMX.FTZ R8, R6, R4, !PT ;  /* 0x0000000406087209 */ /* 0x000fe20007810000 */
[----:B-1----:R-:W-:Y:S01]  /*5350*/  FFMA.FTZ R0, R50, UR10, -R2 ;  /* 0x0000000a32007c23 */ /* 0x002fe20008010802 */
[----:B------:R1:W-:Y:S01]  /*5360*/  STL [R1+0xc], R6 ;  /* 0x00000c0601007387 */ /* 0x0003e20000100800 */
[----:B------:R-:W-:Y:S02]  /*5370*/  F2FP.BF16.F32.PACK_AB R4, R43, R42 ;  /* 0x0000002a2b04723e */ /* 0x000fe400000010ff */
[----:B------:R2:W1:Y:S01]  /*5380*/  MUFU.EX2 R173, R0 ;  /* 0x0000000000ad7308 */ /* 0x0004620000000800 */
[----:B------:R-:W1:Y:S01]  /*5390*/  SHFL.BFLY PT, R10, R8, 0x2, 0x1f ;  /* 0x0c401f00080a7f89 */ /* 0x000e6200000e0000 */
[----:B---3--:R-:W-:-:S03]  /*53a0*/  F2FP.BF16.F32.PACK_AB R5, R13, R134 ;  /* 0x000000860d05723e */ /* 0x008fc600000010ff */
[----:B------:R-:W-:Y:S04]  /*53b0*/  STL [R1+0x60], R13 ;  /* 0x0000600d01007387 */ /* 0x000fe80000100800 */
[----:B----4-:R3:W-:Y:S04]  /*53c0*/  STL [R1+0x64], R7 ;  /* 0x0000640701007387 */ /* 0x0107e80000100800 */
[----:B------:R-:W-:Y:S01]  /*53d0*/  STL [R1+0x8c], R134 ;  /* 0x00008c8601007387 */ /* 0x000fe20000100800 */
[----:B--2---:R-:W-:-:S05]  /*53e0*/  FMNMX.FTZ R0, R9, R11, !PT ;  /* 0x0000000b09007209 */ /* 0x004fca0007810000 */
[----:B------:R-:W2:Y:S01]  /*53f0*/  SHFL.BFLY PT, R11, R0, 0x1, 0x1f ;  /* 0x0c201f00000b7f89 */ /* 0x000ea200000e0000 */
[----:B-1----:R-:W-:Y:S02]  /*5400*/  F2FP.BF16.F32.PACK_AB R6, R196, R191 ;  /* 0x000000bfc406723e */ /* 0x002fe400000010ff */
[----:B------:R-:W-:-:S05]  /*5410*/  FMNMX.FTZ R8, R8, R10, !PT ;  /* 0x0000000a08087209 */ /* 0x000fca0007810000 */
[----:B------:R-:W1:Y:S01]  /*5420*/  SHFL.BFLY PT, R9, R8, 0x1, 0x1f ;  /* 0x0c201f0008097f89 */ /* 0x000e6200000e0000 */
[----:B---3--:R-:W-:-:S07]  /*5430*/  F2FP.BF16.F32.PACK_AB R7, R173, R7 ;  /* 0x00000007ad07723e */ /* 0x008fce00000010ff */
[----:B------:R-:W-:Y:S01]  /*5440*/  HMMA.16816.F32.BF16 R144, R4, R64, RZ ;  /* 0x000000400490723c */ /* 0x000fe200000418ff */
[----:B--2---:R-:W-:-:S04]  /*5450*/  FMNMX.FTZ R136, R0, R11, !PT ;  /* 0x0000000b00887209 */ /* 0x004fc80007810000 */
[C---:B------:R-:W-:Y:S01]  /*5460*/  FSETP.NEU.FTZ.AND P1, PT, R136.reuse, -INF , PT ;  /* 0xff8000008800780b */ /* 0x040fe20003f3d000 */
[----:B------:R-:W-:Y:S01]  /*5470*/  FMUL.FTZ R0, R136, UR10 ;  /* 0x0000000a88007c20 */ /* 0x000fe20008410000 */
[----:B------:R2:W-:Y:S01]  /*5480*/  STL [R1+0x90], R136 ;  /* 0x0000908801007387 */ /* 0x0005e20000100800 */
[----:B------:R-:W-:Y:S03]  /*5490*/  HMMA.16816.F32.BF16 R12, R4, R96, RZ ;  /* 0x00000060040c723c */ /* 0x000fe600000418ff */
[----:B------:R-:W-:Y:S02]  /*54a0*/  FSEL R16, R0, RZ, P1 ;  /* 0x000000ff00107208 */ /* 0x000fe40000800000 */
[----:B-1----:R-:W-:-:S03]  /*54b0*/  FMNMX.FTZ R135, R8, R9, !PT ;  /* 0x0000000908877209 */ /* 0x002fc60007810000 */
[--C-:B------:R-:W-:Y:S01]  /*54c0*/  FFMA.FTZ R8, R77, UR10, -R16.reuse ;  /* 0x0000000a4d087c23 */ /* 0x100fe20008010810 */
[C---:B------:R-:W-:Y:S01]  /*54d0*/  FSETP.NEU.FTZ.AND P1, PT, R135.reuse, -INF , PT ;  /* 0xff8000008700780b */ /* 0x040fe20003f3d000 */
[----:B------:R-:W-:Y:S01]  /*54e0*/  FMUL.FTZ R0, R135, UR10 ;  /* 0x0000000a87007c20 */ /* 0x000fe20008410000 */
[----:B------:R1:W-:Y:S01]  /*54f0*/  STL [R1+0x94], R135 ;  /* 0x0000948701007387 */ /* 0x0003e20000100800 */
[----:B------:R3:W4:Y:S01]  /*5500*/  MUFU.EX2 R21, R8 ;  /* 0x0000000800157308 */ /* 0x0007220000000800 */
[--C-:B------:R-:W-:Y:S01]  /*5510*/  FFMA.FTZ R9, R74, UR10, -R16.reuse ;  /* 0x0000000a4a097c23 */ /* 0x100fe20008010810 */
[C---:B------:R-:W-:Y:S01]  /*5520*/  HMMA.16816.F32.BF16 R148, R4.reuse, R54, RZ ;  /* 0x000000360494723c */ /* 0x040fe200000418ff */
[----:B------:R-:W-:Y:S01]  /*5530*/  FSEL R17, R0, RZ, P1 ;  /* 0x000000ff00117208 */ /* 0x000fe20000800000 */
[--C-:B------:R-:W-:Y:S01]  /*5540*/  FFMA.FTZ R0, R72, UR10, -R16.reuse ;  /* 0x0000000a48007c23 */ /* 0x100fe20008010810 */
[----:B------:R2:W2:Y:S04]  /*5550*/  MUFU.EX2 R134, R9 ;  /* 0x0000000900867308 */ /* 0x0004a80000000800 */
[----:B------:R1:W-:Y:S01]  /*5560*/  MUFU.EX2 R137, R0 ;  /* 0x0000000000897308 */ /* 0x0003e20000000800 */
[C---:B------:R-:W-:Y:S01]  /*5570*/  HMMA.16816.F32.BF16 R156, R4.reuse, R52, RZ ;  /* 0x00000034049c723c */ /* 0x040fe200000418ff */
[----:B---3--:R-:W-:Y:S01]  /*5580*/  FFMA.FTZ R8, R68, UR10, -R16 ;  /* 0x0000000a44087c23 */ /* 0x008fe20008010810 */
[----:B----4-:R-:W-:Y:S03]  /*5590*/  STL [R1+0x48], R21 ;  /* 0x0000481501007387 */ /* 0x010fe60000100800 */
[----:B------:R3:W4:Y:S01]  /*55a0*/  MUFU.EX2 R20, R8 ;  /* 0x0000000800147308 */ /* 0x0007220000000800 */
[----:B--2---:R-:W-:Y:S01]  /*55b0*/  FFMA.FTZ R9, R118, UR10, -R2 ;  /* 0x0000000a76097c23 */ /* 0x004fe20008010802 */
[----:B------:R2:W-:Y:S01]  /*55c0*/  STL [R1+0x44], R134 ;  /* 0x0000448601007387 */ /* 0x0005e20000100800 */
[C---:B------:R-:W-:Y:S01]  /*55d0*/  HMMA.16816.F32.BF16 R140, R4.reuse, R44, RZ ;  /* 0x0000002c048c723c */ /* 0x040fe200000418ff */
[--C-:B-1----:R-:W-:Y:S01]  /*55e0*/  FFMA.FTZ R0, R79, UR10, -R17.reuse ;  /* 0x0000000a4f007c23 */ /* 0x102fe20008010811 */
[----:B------:R-:W-:Y:S04]  /*55f0*/  MUFU.EX2 R197, R9 ;  /* 0x0000000900c57308 */ /* 0x000fe80000000800 */
[----:B------:R1:W-:Y:S02]  /*5600*/  MUFU.EX2 R136, R0 ;  /* 0x0000000000887308 */ /* 0x0003e40000000800 */
[----:B------:R-:W-:Y:S01]  /*5610*/  HMMA.16816.F32.BF16 R128, R4, R46, RZ ;  /* 0x0000002e0480723c */ /* 0x000fe200000418ff */
[----:B---3--:R-:W-:Y:S01]  /*5620*/  FFMA.FTZ R8, R78, UR10, -R17 ;  /* 0x0000000a4e087c23 */ /* 0x008fe20008010811 */
[----:B----4-:R3:W-:Y:S01]  /*5630*/  STL [R1+0x50], R20 ;  /* 0x0000501401007387 */ /* 0x0107e20000100800 */
[----:B------:R-:W-:-:S02]  /*5640*/  F2FP.BF16.F32.PACK_AB R10, R20, R137 ;  /* 0x00000089140a723e */ /* 0x000fc400000010ff */
[----:B------:R4:W2:Y:S03]  /*5650*/  MUFU.EX2 R135, R8 ;  /* 0x0000000800877308 */ /* 0x0008a60000000800 */
[C---:B------:R-:W-:Y:S01]  /*5660*/  HMMA.16816.F32.BF16 R152, R4.reuse, R60, RZ ;  /* 0x0000003c0498723c */ /* 0x040fe200000418ff */
[--C-:B-1----:R-:W-:Y:S02]  /*5670*/  FFMA.FTZ R0, R76, UR10, -R17.reuse ;  /* 0x0000000a4c007c23 */ /* 0x102fe40008010811 */
[----:B------:R-:W1:Y:S05]  /*5680*/  LDSM.16.MT88.4 R76, [R48+0xe800] ;  /* 0x00e80000304c783b */ /* 0x000e6a0000004200 */
[----:B------:R-:W-:Y:S01]  /*5690*/  HMMA.16816.F32.BF16 R124, R4, R84, RZ ;  /* 0x00000054047c723c */ /* 0x000fe200000418ff */
[----:B------:R3:W-:Y:S01]  /*56a0*/  MUFU.EX2 R208, R0 ;  /* 0x0000000000d07308 */ /* 0x0007e20000000800 */
[----:B----4-:R-:W-:Y:S01]  /*56b0*/  FFMA.FTZ R8, R69, UR10, -R17 ;  /* 0x0000000a45087c23 */ /* 0x010fe20008010811 */
[----:B--2---:R-:W-:-:S05]  /*56c0*/  F2FP.BF16.F32.PACK_AB R9, R135, R136 ;  /* 0x000000888709723e */ /* 0x004fca00000010ff */
[----:B------:R-:W-:Y:S01]  /*56d0*/  HMMA.16816.F32.BF16 R104, R4, R92, RZ ;  /* 0x0000005c0468723c */ /* 0x000fe200000418ff */
[----:B------:R2:W4:Y:S01]  /*56e0*/  MUFU.EX2 R27, R8 ;  /* 0x00000008001b7308 */ /* 0x0005220000000800 */
[----:B---3--:R-:W-:-:S06]  /*56f0*/  FFMA.FTZ R0, R41, UR10, -R3 ;  /* 0x0000000a29007c23 */ /* 0x008fcc0008010803 */
[----:B------:R-:W-:Y:S01]  /*5700*/  HMMA.16816.F32.BF16 R56, R4, R100, RZ ;  /* 0x000000640438723c */ /* 0x000fe200000418ff */
[----:B------:R3:W-:Y:S01]  /*5710*/  MUFU.EX2 R189, R0 ;  /* 0x0000000000bd7308 */ /* 0x0007e20000000800 */
[----:B--2---:R-:W-:-:S06]  /*5720*/  FFMA.FTZ R8, R40, UR10, -R3 ;  /* 0x0000000a28087c23 */ /* 0x004fcc0008010803 */
[C---:B------:R-:W-:Y:S01]  /*5730*/  HMMA.16816.F32.BF16 R72, R4.reuse, R62, RZ ;  /* 0x0000003e0448723c */ /* 0x040fe200000418ff */
[----:B----4-:R-:W-:Y:S01]  /*5740*/  F2FP.BF16.F32.PACK_AB R11, R27, R208 ;  /* 0x000000d01b0b723e */ /* 0x010fe200000010ff */
[----:B------:R-:W-:Y:S01]  /*5750*/  STL [R1+0x4c], R27 ;  /* 0x00004c1b01007387 */ /* 0x000fe20000100800 */
[----:B------:R2:W-:Y:S05]  /*5760*/  MUFU.EX2 R172, R8 ;  /* 0x0000000800ac7308 */ /* 0x0005ea0000000800 */
[----:B------:R-:W-:Y:S01]  /*5770*/  HMMA.16816.F32.BF16 R68, R4, R66, RZ ;  /* 0x000000420444723c */ /* 0x000fe200000418ff */
[----:B---3--:R-:W-:-:S04]  /*5780*/  FFMA.FTZ R0, R23, UR10, -R3 ;  /* 0x0000000a17007c23 */ /* 0x008fc80008010803 */
[----:B------:R3:W4:Y:S03]  /*5790*/  MUFU.EX2 R25, R0 ;  /* 0x0000000000197308 */ /* 0x0007260000000800 */
[----:B------:R-:W-:Y:S01]  /*57a0*/  HMMA.16816.F32.BF16 R40, R4, R86, RZ ;  /* 0x000000560428723c */ /* 0x000fe200000418ff */
[----:B--2---:R-:W-:-:S04]  /*57b0*/  FFMA.FTZ R8, R22, UR10, -R3 ;  /* 0x0000000a16087c23 */ /* 0x004fc80008010803 */
[----:B------:R2:W1:Y:S03]  /*57c0*/  MUFU.EX2 R26, R8 ;  /* 0x00000008001a7308 */ /* 0x0004660000000800 */
[C---:B------:R-:W-:Y:S01]  /*57d0*/  HMMA.16816.F32.BF16 R32, R4.reuse, R94, RZ ;  /* 0x0000005e0420723c */ /* 0x040fe200000418ff */
[--C-:B---3--:R-:W-:Y:S01]  /*57e0*/  FFMA.FTZ R0, R112, UR10, -R2.reuse ;  /* 0x0000000a70007c23 */ /* 0x108fe20008010802 */
[----:B----4-:R-:W-:Y:S03]  /*57f0*/  STL [R1+0x58], R25 ;  /* 0x0000581901007387 */ /* 0x010fe60000100800 */
[----:B------:R3:W4:Y:S01]  /*5800*/  MUFU.EX2 R190, R0 ;  /* 0x0000000000be7308 */ /* 0x0007220000000800 */
[----:B------:R-:W4:Y:S02]  /*5810*/  LDSM.16.MT88.4 R112, [R18+0xe800] ;  /* 0x00e800001270783b */ /* 0x000f240000004200 */
[----:B------:R-:W-:Y:S01]  /*5820*/  HMMA.16816.F32.BF16 R28, R4, R98, RZ ;  /* 0x00000062041c723c */ /* 0x000fe200000418ff */
[--C-:B--2---:R-:W-:Y:S01]  /*5830*/  FFMA.FTZ R8, R117, UR10, -R2.reuse ;  /* 0x0000000a75087c23 */ /* 0x104fe20008010802 */
[----:B-1----:R1:W-:Y:S03]  /*5840*/  STL [R1+0x5c], R26 ;  /* 0x00005c1a01007387 */ /* 0x0023e60000100800 */
[----:B------:R2:W-:Y:S01]  /*5850*/  MUFU.EX2 R175, R8 ;  /* 0x0000000800af7308 */ /* 0x0005e20000000800 */
[----:B------:R-:W-:Y:S04]  /*5860*/  STL [R1+0x98], R137 ;  /* 0x0000988901007387 */ /* 0x000fe80000100800 */
[----:B------:R1:W-:Y:S01]  /*5870*/  STL [R1+0xa0], R136 ;  /* 0x0000a08801007387 */ /* 0x0003e20000100800 */
[----:B---3--:R-:W-:-:S03]  /*5880*/  FFMA.FTZ R0, R116, UR10, -R2 ;  /* 0x0000000a74007c23 */ /* 0x008fc60008010802 */
[----:B------:R-:W3:Y:S01]  /*5890*/  LDSM.16.MT88.4 R116, [R49+0x2800] ;  /* 0x002800003174783b */ /* 0x000ee20000004200 */
[----:B------:R-:W1:Y:S03]  /*58a0*/  MUFU.EX2 R50, R0 ;  /* 0x0000000000327308 */ /* 0x000e660000000800 */
[----:B------:R-:W-:Y:S01]  /*58b0*/  STL [R1+0x9c], R135 ;  /* 0x00009c8701007387 */ /* 0x000fe20000100800 */
[----:B--2---:R-:W-:Y:S01]  /*58c0*/  F2FP.BF16.F32.PACK_AB R8, R134, R21 ;  /* 0x000000158608723e */ /* 0x004fe200000010ff */
[----:B------:R-:W-:Y:S01]  /*58d0*/  IMAD.MOV.U32 R134, RZ, RZ, R24 ;  /* 0x000000ffff867224 */ /* 0x000fe200078e0018 */
[----:B------:R-:W-:Y:S01]  /*58e0*/  HMMA.16816.F32.BF16 R20, R4, R102, RZ ;  /* 0x000000660414723c */ /* 0x000fe200000418ff */
[----:B------:R-:W-:Y:S01]  /*58f0*/  F2FP.BF16.F32.PACK_AB R4, R172, R189 ;  /* 0x000000bdac04723e */ /* 0x000fe200000010ff */
[----:B------:R2:W-:Y:S01]  /*5900*/  STL [R1+0xa4], R208 ;  /* 0x0000a4d001007387 */ /* 0x0005e20000100800 */
[----:B----4-:R-:W-:-:S02]  /*5910*/  F2FP.BF16.F32.PACK_AB R5, R197, R190 ;  /* 0x000000bec505723e */ /* 0x010fc400000010ff */
[----:B------:R-:W-:Y:S02]  /*5920*/  F2FP.BF16.F32.PACK_AB R6, R26, R25 ;  /* 0x000000191a06723e */ /* 0x000fe400000010ff */
[----:B-1----:R-:W-:Y:S01]  /*5930*/  F2FP.BF16.F32.PACK_AB R7, R50, R175 ;  /* 0x000000af3207723e */ /* 0x002fe200000010ff */
[----:B------:R-:W-:Y:S01]  /*5940*/  FFMA.FTZ R0, R164, UR10, -R16 ;  /* 0x0000000aa4007c23 */ /* 0x000fe20008010810 */
[----:B------:R-:W-:Y:S01]  /*5950*/  HMMA.16816.F32.BF16 R24, R8, R52, RZ ;  /* 0x000000340818723c */ /* 0x000fe200000418ff */
[----:B------:R-:W-:Y:S02]  /*5960*/  IMAD.MOV.U32 R53, RZ, RZ, R196 ;  /* 0x000000ffff357224 */ /* 0x000fe400078e00c4 */
[----:B------:R-:W-:-:S05]  /*5970*/  IMAD.MOV.U32 R164, RZ, RZ, R178 ;  /* 0x000000ffffa47224 */ /* 0x000fca00078e00b2 */
[----:B------:R-:W-:Y:S01]  /*5980*/  HMMA.16816.F32.BF16 R240, R4, R88, R144 ;  /* 0x0000005804f0723c */ /* 0x000fe20000041890 */
[----:B------:R1:W-:Y:S01]  /*5990*/  MUFU.EX2 R146, R0 ;  /* 0x0000000000927308 */ /* 0x0003e20000000800 */
[----:B------:R-:W-:Y:S01]  /*59a0*/  MOV R144, R134 ;  /* 0x0000008600907202 */ /* 0x000fe20000000f00 */
[----:B------:R-:W-:Y:S01]  /*59b0*/  IMAD.MOV.U32 R134, RZ, RZ, R209 ;  /* 0x000000ffff867224 */ /* 0x000fe200078e00d1 */
[----:B------:R-:W-:-:S04]  /*59c0*/  MOV R147, R173 ;  /* 0x000000ad00937202 */ /* 0x000fc80000000f00 */
[----:B------:R-:W-:Y:S01]  /*59d0*/  HMMA.16816.F32.BF16 R220, R4, R120, R12 ;  /* 0x0000007804dc723c */ /* 0x000fe2000004180c */
[----:B------:R-:W-:Y:S01]  /*59e0*/  FFMA.FTZ R12, R162, UR10, -R16 ;  /* 0x0000000aa20c7c23 */ /* 0x000fe20008010810 */
[----:B------:R-:W-:-:S03]  /*59f0*/  FFMA.FTZ R13, R163, UR10, -R17 ;  /* 0x0000000aa30d7c23 */ /* 0x000fc60008010811 */
[----:B------:R4:W-:Y:S01]  /*5a00*/  MUFU.EX2 R52, R12 ;  /* 0x0000000c00347308 */ /* 0x0009e20000000800 */
[----:B-1----:R-:W-:Y:S02]  /*5a10*/  FFMA.FTZ R0, R139, UR10, -R16 ;  /* 0x0000000a8b007c23 */ /* 0x002fe40008010810 */
[----:B------:R-:W-:Y:S01]  /*5a20*/  HMMA.16816.F32.BF16 R244, R4, R38, R148 ;  /* 0x0000002604f4723c */ /* 0x000fe20000041894 */
[----:B------:R-:W-:Y:S01]  /*5a30*/  MUFU.EX2 R136, R13 ;  /* 0x0000000d00887308 */ /* 0x000fe20000000800 */
[----:B------:R-:W-:-:S03]  /*5a40*/  IMAD.MOV.U32 R151, RZ, RZ, R188 ;  /* 0x000000ffff977224 */ /* 0x000fc600078e00bc */
[----:B--2---:R1:W-:Y:S02]  /*5a50*/  MUFU.EX2 R208, R0 ;  /* 0x0000000000d07308 */ /* 0x0043e40000000800 */
[----:B------:R-:W-:Y:S01]  /*5a60*/  MOV R162, R151 ;  /* 0x0000009700a27202 */ /* 0x000fe20000000f00 */
[C---:B------:R-:W-:Y:S01]  /*5a70*/  HMMA.16816.F32.BF16 R192, R4.reuse, R36, R156 ;  /* 0x0000002404c0723c */ /* 0x040fe2000004189c */
[----:B------:R-:W-:Y:S01]  /*5a80*/  MOV R159, R197 ;  /* 0x000000c5009f7202 */ /* 0x000fe20000000f00 */
[----:B------:R-:W-:Y:S02]  /*5a90*/  IMAD.MOV.U32 R157, RZ, RZ, R190 ;  /* 0x000000ffff9d7224 */ /* 0x000fe400078e00be */
[----:B----4-:R-:W-:Y:S01]  /*5aa0*/  FFMA.FTZ R12, R133, UR10, -R16 ;  /* 0x0000000a850c7c23 */ /* 0x010fe20008010810 */
[----:B------:R-:W-:Y:S02]  /*5ab0*/  MOV R158, R191 ;  /* 0x000000bf009e7202 */ /* 0x000fe40000000f00 */
[----:B------:R-:W-:Y:S01]  /*5ac0*/  MOV R156, R189 ;  /* 0x000000bd009c7202 */ /* 0x000fe20000000f00 */
[----:B------:R2:W4:Y:S01]  /*5ad0*/  MUFU.EX2 R148, R12 ;  /* 0x0000000c00947308 */ /* 0x0005220000000800 */
[C---:B------:R-:W-:Y:S01]  /*5ae0*/  HMMA.16816.F32.BF16 R248, R4.reuse, R80, R152 ;  /* 0x0000005004f8723c */ /* 0x040fe20000041898 */
[----:B------:R-:W-:Y:S01]  /*5af0*/  MOV R133, R177 ;  /* 0x000000b100857202 */ /* 0x000fe20000000f00 */
[--C-:B-1----:R-:W-:Y:S01]  /*5b00*/  FFMA.FTZ R0, R165, UR10, -R17.reuse ;  /* 0x0000000aa5007c23 */ /* 0x102fe20008010811 */
[----:B------:R-:W-:Y:S01]  /*5b10*/  IMAD.MOV.U32 R165, RZ, RZ, R176 ;  /* 0x000000ffffa57224 */ /* 0x000fe200078e00b0 */
[----:B------:R-:W-:Y:S01]  /*5b20*/  MOV R163, R157 ;  /* 0x0000009d00a37202 */ /* 0x000fe20000000f00 */
[----:B------:R-:W-:Y:S01]  /*5b30*/  IMAD.MOV.U32 R139, RZ, RZ, R156 ;  /* 0x000000ffff8b7224 */ /* 0x000fe200078e009c */
[----:B------:R1:W3:Y:S02]  /*5b40*/  MUFU.EX2 R145, R0 ;  /* 0x0000000000917308 */ /* 0x0002e40000000800 */
[C---:B------:R-:W-:Y:S01]  /*5b50*/  HMMA.16816.F32.BF16 R228, R4.reuse, R76, R140 ;  /* 0x0000004c04e4723c */ /* 0x040fe2000004188c */
[--C-:B--2---:R-:W-:Y:S01]  /*5b60*/  FFMA.FTZ R12, R161, UR10, -R17.reuse ;  /* 0x0000000aa10c7c23 */ /* 0x104fe20008010811 */
[----:B------:R-:W-:Y:S01]  /*5b70*/  IMAD.MOV.U32 R161, RZ, RZ, R174 ;  /* 0x000000ffffa17224 */ /* 0x000fe200078e00ae */
[----:B----4-:R2:W-:Y:S05]  /*5b80*/  STL [R1+0x3c], R148 ;  /* 0x00003c9401007387 */ /* 0x0105ea0000100800 */
[----:B------:R-:W-:Y:S01]  /*5b90*/  HMMA.16816.F32.BF16 R196, R4, R78, R128 ;  /* 0x0000004e04c4723c */ /* 0x000fe20000041880 */
[----:B------:R-:W-:Y:S01]  /*5ba0*/  MUFU.EX2 R137, R12 ;  /* 0x0000000c00897308 */ /* 0x000fe20000000800 */
[----:B-1----:R-:W-:Y:S01]  /*5bb0*/  FFMA.FTZ R0, R138, UR10, -R17 ;  /* 0x0000000a8a007c23 */ /* 0x002fe20008010811 */
[----:B------:R-:W-:-:S05]  /*5bc0*/  IMAD.MOV.U32 R138, RZ, RZ, R158 ;  /* 0x000000ffff8a7224 */ /* 0x000fca00078e009e */
[C---:B------:R-:W-:Y:S01]  /*5bd0*/  HMMA.16816.F32.BF16 R236, R4.reuse, R108, R124 ;  /* 0x0000006c04ec723c */ /* 0x040fe2000004187c */
[----:B------:R1:W4:Y:S07]  /*5be0*/  MUFU.EX2 R135, R0 ;  /* 0x0000000000877308 */ /* 0x00032e0000000800 */
[----:B------:R-:W-:Y:S01]  /*5bf0*/  HMMA.16816.F32.BF16 R232, R4, R112, R104 ;  /* 0x0000007004e8723c */ /* 0x000fe20000041868 */
[----:B-1----:R-:W-:-:S07]  /*5c00*/  FFMA.FTZ R0, R182, UR10, -R16 ;  /* 0x0000000ab6007c23 */ /* 0x002fce0008010810 */
        /* <DEDUP_REMOVED lines=10> */
[----:B----4-:R-:W-:Y:S01]  /*5cb0*/  F2FP.BF16.F32.PACK_AB R7, R135, R137 ;  /* 0x000000898707723e */ /* 0x010fe200000010ff */
[----:B------:R-:W-:Y:S08]  /*5cc0*/  HMMA.16816.F32.BF16 R28, R8, R44, RZ ;  /* 0x0000002c081c723c */ /* 0x000ff000000418ff */
[----:B------:R-:W-:Y:S01]  /*5cd0*/  HMMA.16816.F32.BF16 R124, R4, R36, R24 ;  /* 0x00000024047c723c */ /* 0x000fe20000041818 */
[----:B------:R-:W-:Y:S01]  /*5ce0*/  MOV R37, R53 ;  /* 0x0000003500257202 */ /* 0x000fe20000000f00 */
[----:B------:R-:W-:-:S06]  /*5cf0*/  IMAD.MOV.U32 R36, RZ, RZ, R52 ;  /* 0x000000ffff247224 */ /* 0x000fcc00078e0034 */
[C---:B------:R-:W-:Y:S08]  /*5d00*/  HMMA.16816.F32.BF16 R24, R8.reuse, R46, RZ ;  /* 0x0000002e0818723c */ /* 0x040ff000000418ff */
        /* <DEDUP_REMOVED lines=8> */
[----:B------:R-:W-:Y:S01]  /*5d90*/  HMMA.16816.F32.BF16 R32, R8, R92, RZ ;  /* 0x0000005c0820723c */ /* 0x000fe200000418ff */
[----:B------:R-:W-:-:S02]  /*5da0*/  MOV R92, R159 ;  /* 0x0000009f005c7202 */ /* 0x000fc40000000f00 */
[----:B------:R-:W-:-:S05]  /*5db0*/  MOV R93, R175 ;  /* 0x000000af005d7202 */ /* 0x000fca0000000f00 */
[C---:B------:R-:W-:Y:S08]  /*5dc0*/  HMMA.16816.F32.BF16 R68, R8.reuse, R86, RZ ;  /* 0x000000560844723c */ /* 0x040ff000000418ff */
[----:B------:R-:W-:Y:S01]  /*5dd0*/  HMMA.16816.F32.BF16 R72, R8, R94, RZ ;  /* 0x0000005e0848723c */ /* 0x000fe200000418ff */
[----:B------:R-:W-:Y:S01]  /*5de0*/  IMAD.MOV.U32 R95, RZ, RZ, R208 ;  /* 0x000000ffff5f7224 */ /* 0x000fe200078e00d0 */
[----:B------:R-:W-:Y:S01]  /*5df0*/  MOV R208, R179 ;  /* 0x000000b300d07202 */ /* 0x000fe20000000f00 */
[----:B------:R-:W-:-:S05]  /*5e00*/  IMAD.MOV.U32 R94, RZ, RZ, R172 ;  /* 0x000000ffff5e7224 */ /* 0x000fca00078e00ac */
[C---:B------:R-:W-:Y:S08]  /*5e10*/  HMMA.16816.F32.BF16 R96, R8.reuse, R98, RZ ;  /* 0x000000620860723c */ /* 0x040ff000000418ff */
[----:B------:R-:W-:Y:S01]  /*5e20*/  HMMA.16816.F32.BF16 R100, R8, R102, RZ ;  /* 0x000000660864723c */ /* 0x000fe200000418ff */
[----:B------:R-:W-:Y:S01]  /*5e30*/  FFMA.FTZ R8, R171, UR10, -R16 ;  /* 0x0000000aab087c23 */ /* 0x000fe20008010810 */
[----:B------:R-:W-:-:S02]  /*5e40*/  MOV R11, R136 ;  /* 0x00000088000b7202 */ /* 0x000fc40000000f00 */
[----:B------:R1:W-:Y:S01]  /*5e50*/  MUFU.EX2 R136, R0 ;  /* 0x0000000000887308 */ /* 0x0003e20000000800 */
[----:B------:R-:W-:Y:S01]  /*5e60*/  MOV R10, R94 ;  /* 0x0000005e000a7202 */ /* 0x000fe20000000f00 */
[----:B------:R-:W-:Y:S02]  /*5e70*/  IMAD.MOV.U32 R94, RZ, RZ, R138 ;  /* 0x000000ffff5e7224 */ /* 0x000fe400078e008a */
[----:B------:R3:W4:Y:S01]  /*5e80*/  MUFU.EX2 R9, R8 ;  /* 0x0000000800097308 */ /* 0x0007220000000800 */
[----:B------:R-:W-:Y:S01]  /*5e90*/  HMMA.16816.F32.BF16 R176, R4, R38, R52 ;  /* 0x0000002604b0723c */ /* 0x000fe20000041834 */
[----:B------:R-:W-:Y:S01]  /*5ea0*/  IMAD.MOV.U32 R55, RZ, RZ, R36 ;  /* 0x000000ffff377224 */ /* 0x000fe200078e0024 */
[----:B------:R-:W-:Y:S01]  /*5eb0*/  MOV R54, R92 ;  /* 0x0000005c00367202 */ /* 0x000fe20000000f00 */
[----:B------:R-:W-:Y:S01]  /*5ec0*/  IMAD.MOV.U32 R53, RZ, RZ, R95 ;  /* 0x000000ffff357224 */ /* 0x000fe200078e005f */
[----:B------:R-:W-:Y:S01]  /*5ed0*/  MOV R95, R163 ;  /* 0x000000a3005f7202 */ /* 0x000fe20000000f00 */
[----:B------:R-:W-:Y:S01]  /*5ee0*/  IMAD.MOV.U32 R92, RZ, RZ, R139 ;  /* 0x000000ffff5c7224 */ /* 0x000fe200078e008b */
[----:B------:R-:W-:-:S02]  /*5ef0*/  MOV R163, R210 ;  /* 0x000000d200a37202 */ /* 0x000fc40000000f00 */
[----:B------:R-:W-:Y:S01]  /*5f00*/  HMMA.16816.F32.BF16 R140, R4, R116, R12 ;  /* 0x00000074048c723c */ /* 0x000fe2000004180c */
[----:B-1----:R-:W-:-:S04]  /*5f10*/  FFMA.FTZ R0, R166, UR10, -R16 ;  /* 0x0000000aa6007c23 */ /* 0x002fc80008010810 */
[----:B------:R1:W-:Y:S01]  /*5f20*/  MUFU.EX2 R209, R0 ;  /* 0x0000000000d17308 */ /* 0x0003e20000000800 */
[----:B---3--:R-:W-:Y:S02]  /*5f30*/  FFMA.FTZ R8, R132, UR10, -R16 ;  /* 0x0000000a84087c23 */ /* 0x008fe40008010810 */
[C---:B------:R-:W-:Y:S01]  /*5f40*/  HMMA.16816.F32.BF16 R172, R4.reuse, R76, R28 ;  /* 0x0000004c04ac723c */ /* 0x040fe2000004181c */
[----:B------:R-:W-:Y:S01]  /*5f50*/  IMAD.MOV.U32 R29, RZ, RZ, R95 ;  /* 0x000000ffff1d7224 */ /* 0x000fe200078e005f */
[----:B------:R3:W-:Y:S01]  /*5f60*/  MUFU.EX2 R210, R8 ;  /* 0x0000000800d27308 */ /* 0x0007e20000000800 */
[----:B------:R-:W-:Y:S01]  /*5f70*/  IMAD.MOV.U32 R95, RZ, RZ, R133 ;  /* 0x000000ffff5f7224 */ /* 0x000fe200078e0085 */
[----:B------:R-:W-:Y:S01]  /*5f80*/  MOV R28, R94 ;  /* 0x0000005e001c7202 */ /* 0x000fe20000000f00 */
[----:B------:R-:W-:Y:S01]  /*5f90*/  IMAD.MOV.U32 R31, RZ, RZ, R93 ;  /* 0x000000ffff1f7224 */ /* 0x000fe200078e005d */
[----:B------:R-:W-:Y:S01]  /*5fa0*/  MOV R30, R92 ;  /* 0x0000005c001e7202 */ /* 0x000fe20000000f00 */
[----:B------:R-:W-:Y:S01]  /*5fb0*/  IMAD.MOV.U32 R93, RZ, RZ, R208 ;  /* 0x000000ffff5d7224 */ /* 0x000fe200078e00d0 */
[----:B------:R-:W-:Y:S01]  /*5fc0*/  HMMA.16816.F32.BF16 R156, R4, R78, R24 ;  /* 0x0000004e049c723c */ /* 0x000fe20000041818 */
[----:B------:R-:W-:Y:S01]  /*5fd0*/  MOV R24, R53 ;  /* 0x0000003500187202 */ /* 0x000fe20000000f00 */
[----:B------:R-:W-:-:S02]  /*5fe0*/  IMAD.MOV.U32 R25, RZ, RZ, R54 ;  /* 0x000000ffff197224 */ /* 0x000fc400078e0036 */
[----:B-1----:R-:W-:Y:S01]  /*5ff0*/  FFMA.FTZ R0, R183, UR10, -R17 ;  /* 0x0000000ab7007c23 */ /* 0x002fe20008010811 */
[----:B----4-:R-:W-:Y:S01]  /*6000*/  IMAD.MOV.U32 R183, RZ, RZ, R9 ;  /* 0x000000ffffb77224 */ /* 0x010fe200078e0009 */
[----:B------:R-:W-:Y:S02]  /*6010*/  MOV R9, R37 ;  /* 0x0000002500097202 */ /* 0x000fe40000000f00 */
[----:B------:R-:W1:Y:S01]  /*6020*/  LDSM.16.MT88.4 R36, [R48+0xd000] ;  /* 0x00d000003024783b */ /* 0x000e620000004200 */
[----:B---3--:R-:W-:Y:S01]  /*6030*/  FFMA.FTZ R8, R181, UR10, -R17 ;  /* 0x0000000ab5087c23 */ /* 0x008fe20008010811 */
[----:B------:R3:W4:Y:S01]  /*6040*/  MUFU.EX2 R12, R0 ;  /* 0x00000000000c7308 */ /* 0x0007220000000800 */
[----:B--2---:R-:W-:Y:S01]  /*6050*/  HMMA.16816.F32.BF16 R148, R4, R80, R56 ;  /* 0x000000500494723c */ /* 0x004fe20000041838 */
[----:B------:R-:W-:Y:S02]  /*6060*/  IMAD.MOV.U32 R27, RZ, RZ, R9 ;  /* 0x000000ffff1b7224 */ /* 0x000fe400078e0009 */
[----:B------:R-:W-:Y:S01]  /*6070*/  FFMA.FTZ R9, R186, UR10, -R2 ;  /* 0x0000000aba097c23 */ /* 0x000fe20008010802 */
[----:B------:R2:W2:Y:S01]  /*6080*/  MUFU.EX2 R181, R8 ;  /* 0x0000000800b57308 */ /* 0x0004a20000000800 */
[----:B------:R-:W-:-:S02]  /*6090*/  MOV R26, R55 ;  /* 0x00000037001a7202 */ /* 0x000fc40000000f00 */
[----:B------:R-:W-:Y:S01]  /*60a0*/  MOV R94, R165 ;  /* 0x000000a5005e7202 */ /* 0x000fe20000000f00 */
[C---:B------:R-:W-:Y:S01]  /*60b0*/  HMMA.16816.F32.BF16 R56, R4.reuse, R114, R72 ;  /* 0x000000720438723c */ /* 0x040fe20000041848 */
[----:B------:R-:W-:Y:S01]  /*60c0*/  MOV R92, R164 ;  /* 0x000000a4005c7202 */ /* 0x000fe20000000f00 */
[----:B------:R-:W-:Y:S01]  /*60d0*/  IMAD.MOV.U32 R164, RZ, RZ, R50 ;  /* 0x000000ffffa47224 */ /* 0x000fe200078e0032 */
[----:B------:R-:W-:Y:S01]  /*60e0*/  MOV R165, R134 ;  /* 0x0000008600a57202 */ /* 0x000fe20000000f00 */
[----:B------:R-:W-:Y:S02]  /*60f0*/  IMAD.MOV.U32 R182, RZ, RZ, R94 ;  /* 0x000000ffffb67224 */ /* 0x000fe400078e005e */
[--C-:B---3--:R-:W-:Y:S01]  /*6100*/  FFMA.FTZ R0, R167, UR10, -R17.reuse ;  /* 0x0000000aa7007c23 */ /* 0x108fe20008010811 */
[----:B----4-:R-:W-:Y:S01]  /*6110*/  IMAD.MOV.U32 R115, RZ, RZ, R12 ;  /* 0x000000ffff737224 */ /* 0x010fe200078e000c */
[----:B------:R3:W-:Y:S01]  /*6120*/  MUFU.EX2 R134, R9 ;  /* 0x0000000900867308 */ /* 0x0007e20000000800 */
[C---:B------:R-:W-:Y:S01]  /*6130*/  HMMA.16816.F32.BF16 R52, R4.reuse, R118, R100 ;  /* 0x000000760434723c */ /* 0x040fe20000041864 */
[----:B--2---:R-:W-:Y:S01]  /*6140*/  FFMA.FTZ R8, R160, UR10, -R17 ;  /* 0x0000000aa0087c23 */ /* 0x004fe20008010811 */
[----:B------:R-:W-:Y:S01]  /*6150*/  IMAD.MOV.U32 R101, RZ, RZ, R10 ;  /* 0x000000ffff657224 */ /* 0x000fe200078e000a */
[----:B------:R2:W-:Y:S01]  /*6160*/  MUFU.EX2 R139, R0 ;  /* 0x00000000008b7308 */ /* 0x0005e20000000800 */
[----:B------:R-:W-:Y:S01]  /*6170*/  MOV R100, R11 ;  /* 0x0000000b00647202 */ /* 0x000fe20000000f00 */
[----:B------:R-:W-:Y:S01]  /*6180*/  IMAD.MOV.U32 R103, RZ, RZ, R24 ;  /* 0x000000ffff677224 */ /* 0x000fe200078e0018 */
[----:B------:R-:W-:Y:S01]  /*6190*/  F2FP.BF16.F32.PACK_AB R10, R210, R209 ;  /* 0x000000d1d20a723e */ /* 0x000fe200000010ff */
[----:B------:R4:W1:Y:S01]  /*61a0*/  MUFU.EX2 R138, R8 ;  /* 0x00000008008a7308 */ /* 0x0008620000000800 */
[C---:B------:R-:W-:Y:S01]  /*61b0*/  HMMA.16816.F32.BF16 R76, R4.reuse, R112, R32 ;  /* 0x00000070044c723c */ /* 0x040fe20000041820 */
[----:B------:R-:W-:Y:S01]  /*61c0*/  MOV R102, R25 ;  /* 0x0000001900667202 */ /* 0x000fe20000000f00 */
[----:B------:R-:W-:Y:S01]  /*61d0*/  IMAD.MOV.U32 R117, RZ, RZ, R165 ;  /* 0x000000ffff757224 */ /* 0x000fe200078e00a5 */
[----:B------:R-:W-:Y:S01]  /*61e0*/  MOV R113, R95 ;  /* 0x0000005f00717202 */ /* 0x000fe20000000f00 */
[----:B------:R-:W-:Y:S01]  /*61f0*/  LDSM.16.MT88.4 R32, [R18+0xf000] ;  /* 0x00f000001220783b */ /* 0x000fe20000004200 */
[----:B---3--:R-:W-:Y:S01]  /*6200*/  F2FP.BF16.F32.PACK_AB R9, R181, R115 ;  /* 0x00000073b509723e */ /* 0x008fe200000010ff */
[----:B------:R-:W-:Y:S01]  /*6210*/  IMAD.MOV.U32 R114, RZ, RZ, R163 ;  /* 0x000000ffff727224 */ /* 0x000fe200078e00a3 */
[----:B------:R-:W-:Y:S01]  /*6220*/  MOV R116, R93 ;  /* 0x0000005d00747202 */ /* 0x000fe20000000f00 */
[----:B------:R-:W-:Y:S01]  /*6230*/  HMMA.16816.F32.BF16 R80, R4, R82, R60 ;  /* 0x000000520450723c */ /* 0x000fe2000004183c */
[--C-:B--2---:R-:W-:Y:S01]  /*6240*/  FFMA.FTZ R0, R185, UR10, -R3.reuse ;  /* 0x0000000ab9007c23 */ /* 0x104fe20008010803 */
[----:B----4-:R-:W-:Y:S01]  /*6250*/  FFMA.FTZ R8, R184, UR10, -R3 ;  /* 0x0000000ab8087c23 */ /* 0x010fe20008010803 */
[----:B-1----:R-:W-:-:S02]  /*6260*/  F2FP.BF16.F32.PACK_AB R11, R138, R139 ;  /* 0x0000008b8a0b723e */ /* 0x002fc400000010ff */
[----:B------:R1:W-:Y:S03]  /*6270*/  MUFU.EX2 R112, R0 ;  /* 0x0000000000707308 */ /* 0x0003e60000000800 */
[C---:B------:R-:W-:Y:S01]  /*6280*/  HMMA.16816.F32.BF16 R60, R4.reuse, R110, R68 ;  /* 0x0000006e043c723c */ /* 0x040fe20000041844 */
[----:B------:R-:W-:Y:S01]  /*6290*/  MOV R111, R27 ;  /* 0x0000001b006f7202 */ /* 0x000fe20000000f00 */
[----:B------:R2:W3:Y:S06]  /*62a0*/  MUFU.EX2 R160, R8 ;  /* 0x0000000800a07308 */ /* 0x0004ec0000000800 */
[----:B------:R-:W-:Y:S01]  /*62b0*/  HMMA.16816.F32.BF16 R68, R4, R122, R96 ;  /* 0x0000007a0444723c */ /* 0x000fe20000041860 */
[----:B------:R-:W-:Y:S01]  /*62c0*/  MOV R96, R51 ;  /* 0x0000003300607202 */ /* 0x000fe20000000f00 */
[----:B-1----:R-:W-:-:S06]  /*62d0*/  FFMA.FTZ R0, R169, UR10, -R3 ;  /* 0x0000000aa9007c23 */ /* 0x002fcc0008010803 */
[C---:B------:R-:W-:Y:S01]  /*62e0*/  HMMA.16816.F32.BF16 R104, R4.reuse, R108, R40 ;  /* 0x0000006c0468723c */ /* 0x040fe20000041828 */
[----:B--2---:R-:W-:Y:S01]  /*62f0*/  FFMA.FTZ R8, R168, UR10, -R3 ;  /* 0x0000000aa8087c23 */ /* 0x004fe20008010803 */
[----:B------:R1:W-:Y:S01]  /*6300*/  MUFU.EX2 R132, R0 ;  /* 0x0000000000847308 */ /* 0x0003e20000000800 */
[----:B------:R-:W-:Y:S01]  /*6310*/  MOV R109, R31 ;  /* 0x0000001f006d7202 */ /* 0x000fe20000000f00 */
[----:B------:R-:W-:Y:S01]  /*6320*/  IMAD.MOV.U32 R108, RZ, RZ, R92 ;  /* 0x000000ffff6c7224 */ /* 0x000fe200078e005c */
[----:B------:R-:W-:Y:S01]  /*6330*/  LDSM.16.MT88.4 R40, [R19+0x3000] ;  /* 0x003000001328783b */ /* 0x000fe20000004200 */
[----:B------:R2:W4:Y:S02]  /*6340*/  MUFU.EX2 R133, R8 ;  /* 0x0000000800857308 */ /* 0x0005240000000800 */
[----:B------:R-:W-:Y:S01]  /*6350*/  HMMA.16816.F32.BF16 R84, R4, R120, R20 ;  /* 0x000000780454723c */ /* 0x000fe20000041814 */
[----:B------:R-:W4:Y:S01]  /*6360*/  LDSM.16.MT88.4 R20, [R49+0x1000] ;  /* 0x001000003114783b */ /* 0x000f220000004200 */
[----:B------:R-:W-:Y:S01]  /*6370*/  IMAD.MOV.U32 R121, RZ, RZ, R144 ;  /* 0x000000ffff797224 */ /* 0x000fe200078e0090 */
[----:B------:R-:W-:Y:S01]  /*6380*/  MOV R120, R164 ;  /* 0x000000a400787202 */ /* 0x000fe20000000f00 */
[----:B------:R-:W-:-:S02]  /*6390*/  IMAD.MOV.U32 R98, RZ, RZ, R109 ;  /* 0x000000ffff627224 */ /* 0x000fc400078e006d */
[----:B------:R-:W-:Y:S01]  /*63a0*/  IMAD.MOV.U32 R97, RZ, RZ, R121 ;  /* 0x000000ffff617224 */ /* 0x000fe200078e0079 */
[----:B------:R-:W-:Y:S01]  /*63b0*/  MOV R99, R120 ;  /* 0x0000007800637202 */ /* 0x000fe20000000f00 */
[--C-:B-1----:R-:W-:Y:S01]  /*63c0*/  FFMA.FTZ R0, R187, UR10, -R2.reuse ;  /* 0x0000000abb007c23 */ /* 0x102fe20008010802 */
[C---:B------:R-:W-:Y:S01]  /*63d0*/  HMMA.16816.F32.BF16 R64, R4.reuse, R90, R64 ;  /* 0x0000005a0440723c */ /* 0x040fe20000041840 */
[--C-:B--2---:R-:W-:Y:S02]  /*63e0*/  FFMA.FTZ R8, R180, UR10, -R2.reuse ;  /* 0x0000000ab4087c23 */ /* 0x104fe40008010802 */
[----:B------:R1:W2:Y:S04]  /*63f0*/  MUFU.EX2 R208, R0 ;  /* 0x0000000000d07308 */ /* 0x0002a80000000800 */
[----:B------:R2:W-:Y:S01]  /*6400*/  MUFU.EX2 R50, R8 ;  /* 0x0000000800327308 */ /* 0x0005e20000000800 */
[----:B------:R-:W-:Y:S01]  /*6410*/  HMMA.16816.F32.BF16 R128, R4, R88, R44 ;  /* 0x000000580480723c */ /* 0x000fe2000004182c */
[----:B---3--:R-:W-:Y:S01]  /*6420*/  F2FP.BF16.F32.PACK_AB R4, R160, R112 ;  /* 0x00000070a004723e */ /* 0x008fe200000010ff */
[----:B------:R-:W3:Y:S01]  /*6430*/  LDSM.16.MT88.4 R44, [R49+0x3000] ;  /* 0x00300000312c783b */ /* 0x000ee20000004200 */
[----:B----4-:R-:W-:Y:S01]  /*6440*/  F2FP.BF16.F32.PACK_AB R6, R133, R132 ;  /* 0x000000848506723e */ /* 0x010fe200000010ff */
[----:B-1----:R-:W-:Y:S01]  /*6450*/  FFMA.FTZ R0, R170, UR10, -R2 ;  /* 0x0000000aaa007c23 */ /* 0x002fe20008010802 */
[----:B--2---:R-:W-:-:S02]  /*6460*/  F2FP.BF16.F32.PACK_AB R5, R134, R208 ;  /* 0x000000d08605723e */ /* 0x004fc400000010ff */
[----:B------:R-:W-:Y:S01]  /*6470*/  F2FP.BF16.F32.PACK_AB R8, R183, R136 ;  /* 0x00000088b708723e */ /* 0x000fe200000010ff */
[----:B------:R-:W1:Y:S06]  /*6480*/  MUFU.EX2 R51, R0 ;  /* 0x0000000000337308 */ /* 0x000e6c0000000800 */
[----:B------:R-:W-:Y:S01]  /*6490*/  HMMA.16816.F32.BF16 R12, R8, R36, R124 ;  /* 0x00000024080c723c */ /* 0x000fe2000004187c */
[----:B------:R-:W-:Y:S01]  /*64a0*/  IMAD.MOV.U32 R126, RZ, RZ, R28 ;  /* 0x000000ffff7e7224 */ /* 0x000fe200078e001c */
[----:B------:R-:W-:Y:S01]  /*64b0*/  MOV R125, R29 ;  /* 0x0000001d007d7202 */ /* 0x000fe20000000f00 */
[----:B------:R-:W-:-:S02]  /*64c0*/  IMAD.MOV.U32 R124, RZ, RZ, R30 ;  /* 0x000000ffff7c7224 */ /* 0x000fc400078e001e */
[----:B------:R-:W-:Y:S01]  /*64d0*/  LDSM.16.MT88.4 R28, [R18+0xd000] ;  /* 0x00d00000121c783b */ /* 0x000fe20000004200 */
[----:B------:R-:W-:Y:S01]  /*64e0*/  IMAD.MOV.U32 R127, RZ, RZ, R26 ;  /* 0x000000ffff7f7224 */ /* 0x000fe200078e001a */
[----:B-1----:R-:W-:Y:S02]  /*64f0*/  F2FP.BF16.F32.PACK_AB R7, R51, R50 ;  /* 0x000000323307723e */ /* 0x002fe400000010ff */
[----:B------:R-:W1:Y:S01]  /*6500*/  LDSM.16.MT88.4 R24, [R19+0x1000] ;  /* 0x001000001318783b */ /* 0x000e620000004200 */
[----:B------:R-:W-:Y:S08]  /*6510*/  HMMA.16816.F32.BF16 R60, R8, R22, R60 ;  /* 0x00000016083c723c */ /* 0x000ff0000004183c */
[C---:B------:R-:W-:Y:S01]  /*6520*/  HMMA.16816.F32.BF16 R168, R4.reuse, R38, R244 ;  /* 0x0000002604a8723c */ /* 0x040fe200000418f4 */
[----:B------:R-:W-:Y:S01]  /*6530*/  IMAD.MOV.U32 R74, RZ, RZ, R14 ;  /* 0x000000ffff4a7224 */ /* 0x000fe200078e000e */
[----:B------:R-:W-:Y:S01]  /*6540*/  MOV R73, R15 ;  /* 0x0000000f00497202 */ /* 0x000fe20000000f00 */
[----:B------:R-:W-:Y:S01]  /*6550*/  IMAD.MOV.U32 R72, RZ, RZ, R12 ;  /* 0x000000ffff487224 */ /* 0x000fe200078e000c */
[----:B------:R-:W-:Y:S01]  /*6560*/  MOV R0, R13 ;  /* 0x0000000d00007202 */ /* 0x000fe20000000f00 */
[----:B------:R-:W-:Y:S01]  /*6570*/  IMAD.MOV.U32 R246, RZ, RZ, R181 ;  /* 0x000000fffff67224 */ /* 0x000fe200078e00b5 */
[----:B------:R-:W2:Y:S01]  /*6580*/  LDSM.16.MT88.4 R12, [R48+0xf000] ;  /* 0x00f00000300c783b */ /* 0x000ea20000004200 */
[----:B------:R-:W-:Y:S01]  /*6590*/  MOV R245, R183 ;  /* 0x000000b700f57202 */ /* 0x000fe20000000f00 */
[----:B------:R-:W-:Y:S01]  /*65a0*/  IMAD.MOV.U32 R244, RZ, RZ, R73 ;  /* 0x000000fffff47224 */ /* 0x000fe200078e0049 */
[----:B------:R-:W-:Y:S01]  /*65b0*/  MOV R247, R160 ;  /* 0x000000a000f77202 */ /* 0x000fe20000000f00 */
[C---:B------:R-:W-:Y:S08]  /*65c0*/  HMMA.16816.F32.BF16 R164, R4.reuse, R36, R192 ;  /* 0x0000002404a4723c */ /* 0x040ff000000418c0 */
[C---:B---3--:R-:W-:Y:S08]  /*65d0*/  HMMA.16816.F32.BF16 R224, R4.reuse, R44, R224 ;  /* 0x0000002c04e0723c */ /* 0x048ff000000418e0 */
[C---:B------:R-:W-:Y:S08]  /*65e0*/  HMMA.16816.F32.BF16 R200, R4.reuse, R22, R200 ;  /* 0x0000001604c8723c */ /* 0x040ff000000418c8 */
[-C--:B-1----:R-:W-:Y:S08]  /*65f0*/  HMMA.16816.F32.BF16 R184, R4, R26.reuse, R216 ;  /* 0x0000001a04b8723c */ /* 0x082ff000000418d8 */
[----:B------:R-:W-:Y:S08]  /*6600*/  HMMA.16816.F32.BF16 R64, R8, R26, R64 ;  /* 0x0000001a0840723c */ /* 0x000ff00000041840 */
[----:B--2---:R-:W-:Y:S01]  /*6610*/  HMMA.16816.F32.BF16 R88, R4, R12, R228 ;  /* 0x0000000c0458723c */ /* 0x004fe200000418e4 */
[----:B------:R-:W-:Y:S01]  /*6620*/  MOV R231, R145 ;  /* 0x0000009100e77202 */ /* 0x000fe20000000f00 */
[----:B------:R-:W-:Y:S01]  /*6630*/  IMAD.MOV.U32 R230, RZ, RZ, R146 ;  /* 0x000000ffffe67224 */ /* 0x000fe200078e0092 */
[----:B------:R-:W-:-:S02]  /*6640*/  MOV R228, R147 ;  /* 0x0000009300e47202 */ /* 0x000fc40000000f00 */
[----:B------:R-:W-:-:S03]  /*6650*/  MOV R229, R74 ;  /* 0x0000004a00e57202 */ /* 0x000fc60000000f00 */
[C---:B------:R-:W-:Y:S08]  /*6660*/  HMMA.16816.F32.BF16 R92, R4.reuse, R14, R196 ;  /* 0x0000000e045c723c */ /* 0x040ff000000418c4 */
[C---:B------:R-:W-:Y:S01]  /*6670*/  HMMA.16816.F32.BF16 R144, R4.reuse, R28, R248 ;  /* 0x0000001c0490723c */ /* 0x040fe200000418f8 */
[----:B------:R-:W-:Y:S02]  /*6680*/  IMAD.MOV.U32 R250, RZ, RZ, R0 ;  /* 0x000000fffffa7224 */ /* 0x000fe400078e0000 */
[----:B------:R-:W-:Y:S01]  /*6690*/  FFMA.FTZ R0, R252, UR10, -R3 ;  /* 0x0000000afc007c23 */ /* 0x000fe20008010803 */
[----:B------:R-:W-:Y:S01]  /*66a0*/  IMAD.MOV.U32 R248, RZ, RZ, R182 ;  /* 0x000000fffff87224 */ /* 0x000fe200078e00b6 */
[----:B------:R-:W-:Y:S01]  /*66b0*/  MOV R249, R72 ;  /* 0x0000004800f97202 */ /* 0x000fe20000000f00 */
[----:B------:R-:W-:Y:S01]  /*66c0*/  IMAD.MOV.U32 R251, RZ, RZ, R111 ;  /* 0x000000fffffb7224 */ /* 0x000fe200078e006f */
[----:B------:R1:W-:Y:S01]  /*66d0*/  MUFU.EX2 R26, R0 ;  /* 0x00000000001a7308 */ /* 0x0003e20000000800 */
[----:B------:R-:W-:Y:S01]  /*66e0*/  HMMA.16816.F32.BF16 R196, R4, R20, R236 ;  /* 0x0000001404c4723c */ /* 0x000fe200000418ec */
[----:B------:R-:W-:-:S07]  /*66f0*/  MOV R239, R162 ;  /* 0x000000a200ef7202 */ /* 0x000fce0000000f00 */
[C---:B------:R-:W-:Y:S01]  /*6700*/  HMMA.16816.F32.BF16 R180, R4.reuse, R24, R240 ;  /* 0x0000001804b4723c */ /* 0x040fe200000418f0 */
[----:B------:R-:W-:Y:S01]  /*6710*/  MOV R240, R108 ;  /* 0x0000006c00f07202 */ /* 0x000fe20000000f00 */
[----:B------:R-:W-:Y:S01]  /*6720*/  IMAD.MOV.U32 R242, RZ, RZ, R117 ;  /* 0x000000fffff27224 */ /* 0x000fe200078e0075 */
[----:B------:R-:W-:Y:S01]  /*6730*/  MOV R241, R161 ;  /* 0x000000a100f17202 */ /* 0x000fe20000000f00 */
[----:B-1----:R-:W-:Y:S01]  /*6740*/  FFMA.FTZ R0, R239, UR10, -R3 ;  /* 0x0000000aef007c23 */ /* 0x002fe20008010803 */
[----:B------:R-:W-:Y:S01]  /*6750*/  MOV R243, R116 ;  /* 0x0000007400f37202 */ /* 0x000fe20000000f00 */
[----:B------:R-:W-:Y:S01]  /*6760*/  IMAD.MOV.U32 R239, RZ, RZ, R240 ;  /* 0x000000ffffef7224 */ /* 0x000fe200078e00f0 */
        /* <DEDUP_REMOVED lines=18> */
[C---:B------:R-:W-:Y:S01]  /*6890*/  HMMA.16816.F32.BF16 R72, R4.reuse, R32, R232 ;  /* 0x000000200448723c */ /* 0x040fe200000418e8 */
[----:B------:R-:W2:Y:S07]  /*68a0*/  LDL.LU R96, [R1+0x44] ;  /* 0x0000440001607983 */ /* 0x000eae0000300800 */
[C---:B------:R-:W-:Y:S08]  /*68b0*/  HMMA.16816.F32.BF16 R116, R4.reuse, R40, R220 ;  /* 0x000000280474723c */ /* 0x040ff000000418dc */
[C---:B------:R-:W-:Y:S08]  /*68c0*/  HMMA.16816.F32.BF16 R152, R4.reuse, R30, R152 ;  /* 0x0000001e0498723c */ /* 0x040ff00000041898 */
[C---:B------:R-:W-:Y:S08]  /*68d0*/  HMMA.16816.F32.BF16 R108, R4.reuse, R34, R212 ;  /* 0x00000022046c723c */ /* 0x040ff000000418d4 */
[C---:B------:R-:W-:Y:S01]  /*68e0*/  HMMA.16816.F32.BF16 R120, R4.reuse, R42, R204 ;  /* 0x0000002a0478723c */ /* 0x040fe200000418cc */
[----:B------:R-:W-:Y:S07]  /*68f0*/  LDSM.16.MT88.4 R204, [R49+0x1800] ;  /* 0x0018000031cc783b */ /* 0x000fee0000004200 */
[----:B------:R-:W-:Y:S01]  /*6900*/  HMMA.16816.F32.BF16 R160, R4, R46, R188 ;  /* 0x0000002e04a0723c */ /* 0x000fe200000418bc */
[--C-:B------:R-:W-:Y:S01]  /*6910*/  FFMA.FTZ R4, R211, UR10, -R3.reuse ;  /* 0x0000000ad3047c23 */ /* 0x100fe20008010803 */
[----:B------:R-:W-:Y:S01]  /*6920*/  FFMA.FTZ R3, R239, UR10, -R3 ;  /* 0x0000000aef037c23 */ /* 0x000fe20008010803 */
        /* <DEDUP_REMOVED lines=19> */
[----:B------:R-:W-:Y:S07]  /*6a60*/  LDSM.16.MT88.4 R188, [R19+0x1800] ;  /* 0x0018000013bc783b */ /* 0x000fee0000004200 */
[C---:B------:R-:W-:Y:S08]  /*6a70*/  HMMA.16816.F32.BF16 R220, R8.reuse, R20, R104 ;  /* 0x0000001408dc723c */ /* 0x040ff00000041868 */
[C---:B------:R-:W-:Y:S08]  /*6a80*/  HMMA.16816.F32.BF16 R216, R8.reuse, R38, R176 ;  /* 0x0000002608d8723c */ /* 0x040ff000000418b0 */
[C---:B------:R-:W-:Y:S08]  /*6a90*/  HMMA.16816.F32.BF16 R192, R8.reuse, R12, R172 ;  /* 0x0000000c08c0723c */ /* 0x040ff000000418ac */
[C---:B------:R-:W-:Y:S08]  /*6aa0*/  HMMA.16816.F32.BF16 R148, R8.reuse, R28, R148 ;  /* 0x0000001c0894723c */ /* 0x040ff00000041894 */
[C---:B------:R-:W-:Y:S01]  /*6ab0*/  HMMA.16816.F32.BF16 R56, R8.reuse, R34, R56 ;  /* 0x000000220838723c */ /* 0x040fe20000041838 */
[----:B--2---:R-:W-:Y:S01]  /*6ac0*/  MOV R103, R96 ;  /* 0x0000006000677202 */ /* 0x004fe20000000f00 */
[----:B------:R-:W-:Y:S01]  /*6ad0*/  IMAD.MOV.U32 R96, RZ, RZ, R97 ;  /* 0x000000ffff607224 */ /* 0x000fe200078e0061 */
[----:B------:R1:W-:Y:S01]  /*6ae0*/  MUFU.EX2 R25, R0 ;  /* 0x0000000000197308 */ /* 0x0003e20000000800 */
[----:B------:R-:W2:Y:S01]  /*6af0*/  LDL.LU R97, [R1+0x3c] ;  /* 0x00003c0001617983 */ /* 0x000ea20000300800 */
        /* <DEDUP_REMOVED lines=8> */
[----:B------:R-:W-:Y:S01]  /*6b80*/  MUFU.EX2 R27, R3 ;  /* 0x00000003001b7308 */ /* 0x000fe20000000800 */
[----:B------:R-:W-:Y:S01]  /*6b90*/  MOV R235, R240 ;  /* 0x000000f000eb7202 */ /* 0x000fe20000000f00 */
[C---:B------:R-:W-:Y:S01]  /*6ba0*/  HMMA.16816.F32.BF16 R176, R8.reuse, R14, R156 ;  /* 0x0000000e08b0723c */ /* 0x040fe2000004189c */
[----:B------:R-:W-:Y:S01]  /*6bb0*/  MOV R130, R113 ;  /* 0x0000007100827202 */ /* 0x000fe20000000f00 */
[----:B-1----:R-:W-:Y:S01]  /*6bc0*/  FFMA.FTZ R0, R239, UR10, -R2 ;  /* 0x0000000aef007c23 */ /* 0x002fe20008010802 */
[----:B------:R-:W-:Y:S01]  /*6bd0*/  MOV R239, R248 ;  /* 0x000000f800ef7202 */ /* 0x000fe20000000f00 */
[----:B------:R-:W-:Y:S02]  /*6be0*/  LDSM.16.MT88.4 R172, [R48+0xd800] ;  /* 0x00d8000030ac783b */ /* 0x000fe40000004200 */
[----:B------:R1:W-:Y:S01]  /*6bf0*/  MUFU.EX2 R20, R0 ;  /* 0x0000000000147308 */ /* 0x0003e20000000800 */
[----:B------:R-:W-:Y:S01]  /*6c00*/  MOV R232, R239 ;  /* 0x000000ef00e87202 */ /* 0x000fe20000000f00 */
[----:B------:R-:W-:Y:S01]  /*6c10*/  IMAD.MOV.U32 R239, RZ, RZ, R251 ;  /* 0x000000ffffef7224 */ /* 0x000fe200078e00fb */
[----:B------:R-:W-:Y:S01]  /*6c20*/  MOV R237, R242 ;  /* 0x000000f200ed7202 */ /* 0x000fe20000000f00 */
[----:B------:R-:W-:Y:S01]  /*6c30*/  HMMA.16816.F32.BF16 R36, R8, R30, R80 ;  /* 0x0000001e0824723c */ /* 0x000fe20000041850 */
[----:B--2---:R-:W-:-:S02]  /*6c40*/  IMAD.MOV.U32 R96, RZ, RZ, R97 ;  /* 0x000000ffff607224 */ /* 0x004fc400078e0061 */
[--C-:B-1----:R-:W-:Y:S01]  /*6c50*/  FFMA.FTZ R0, R236, UR10, -R2.reuse ;  /* 0x0000000aec007c23 */ /* 0x102fe20008010802 */
[----:B------:R-:W-:Y:S01]  /*6c60*/  MOV R97, R98 ;  /* 0x0000006200617202 */ /* 0x000fe20000000f00 */
[----:B------:R-:W-:Y:S01]  /*6c70*/  FFMA.FTZ R3, R235, UR10, -R2 ;  /* 0x0000000aeb037c23 */ /* 0x000fe20008010802 */
[----:B------:R-:W2:Y:S01]  /*6c80*/  LDL.LU R98, [R1+0x8] ;  /* 0x0000080001627983 */ /* 0x000ea20000300800 */
[----:B------:R1:W-:Y:S01]  /*6c90*/  MUFU.EX2 R23, R0 ;  /* 0x0000000000177308 */ /* 0x0003e20000000800 */
[----:B------:R-:W-:Y:S02]  /*6ca0*/  MOV R125, R102 ;  /* 0x00000066007d7202 */ /* 0x000fe40000000f00 */
[----:B------:R-:W-:Y:S01]  /*6cb0*/  MOV R14, R127 ;  /* 0x0000007f000e7202 */ /* 0x000fe20000000f00 */
[----:B------:R-:W3:Y:S01]  /*6cc0*/  LDL.LU R251, [R1+0x5c] ;  /* 0x00005c0001fb7983 */ /* 0x000ee20000300800 */
[----:B------:R-:W-:Y:S01]  /*6cd0*/  IMAD.MOV.U32 R13, RZ, RZ, R238 ;  /* 0x000000ffff0d7224 */ /* 0x000fe200078e00ee */
[----:B------:R-:W-:Y:S01]  /*6ce0*/  HMMA.16816.F32.BF16 R28, R8, R32, R76 ;  /* 0x00000020081c723c */ /* 0x000fe2000004184c */
[----:B------:R-:W-:-:S07]  /*6cf0*/  IMAD.MOV.U32 R240, RZ, RZ, R249 ;  /* 0x000000fffff07224 */ /* 0x000fce00078e00f9 */
[C---:B------:R-:W-:Y:S01]  /*6d00*/  HMMA.16816.F32.BF16 R140, R8.reuse, R44, R140 ;  /* 0x0000002c088c723c */ /* 0x040fe2000004188c */
[----:B-1----:R-:W-:Y:S01]  /*6d10*/  FFMA.FTZ R0, R129, UR10, -R16 ;  /* 0x0000000a81007c23 */ /* 0x002fe20008010810 */
[----:B------:R-:W-:Y:S01]  /*6d20*/  IMAD.MOV.U32 R242, RZ, RZ, R228 ;  /* 0x000000fffff27224 */ /* 0x000fe200078e00e4 */
[----:B------:R-:W4:Y:S01]  /*6d30*/  LDL.LU R129, [R1+0x4] ;  /* 0x0000040001817983 */ /* 0x000f220000300800 */
[----:B------:R4:W-:Y:S01]  /*6d40*/  MUFU.EX2 R22, R3 ;  /* 0x0000000300167308 */ /* 0x0009e20000000800 */
[----:B------:R-:W-:Y:S01]  /*6d50*/  MOV R12, R125 ;  /* 0x0000007d000c7202 */ /* 0x000fe20000000f00 */
[----:B------:R-:W-:Y:S01]  /*6d60*/  FFMA.FTZ R2, R237, UR10, -R2 ;  /* 0x0000000aed027c23 */ /* 0x000fe20008010802 */
[----:B------:R-:W-:Y:S01]  /*6d70*/  IMAD.MOV.U32 R248, RZ, RZ, R231 ;  /* 0x000000fffff87224 */ /* 0x000fe200078e00e7 */
[----:B------:R-:W-:Y:S01]  /*6d80*/  HMMA.16816.F32.BF16 R52, R8, R46, R52 ;  /* 0x0000002e0834723c */ /* 0x000fe20000041834 */
[----:B------:R-:W-:Y:S01]  /*6d90*/  MOV R234, R241 ;  /* 0x000000f100ea7202 */ /* 0x000fe20000000f00 */
[----:B------:R1:W-:Y:S01]  /*6da0*/  MUFU.EX2 R21, R2 ;  /* 0x0000000200157308 */ /* 0x0003e20000000800 */
[----:B------:R-:W3:Y:S03]  /*6db0*/  LDSM.16.MT88.4 R80, [R18+0xf800] ;  /* 0x00f800001250783b */ /* 0x000ee60000004200 */
[----:B------:R1:W3:Y:S01]  /*6dc0*/  MUFU.EX2 R24, R4 ;  /* 0x0000000400187308 */ /* 0x0002e20000000800 */
[----:B------:R-:W-:Y:S01]  /*6dd0*/  LDSM.16.MT88.4 R156, [R18+0xd800] ;  /* 0x00d80000129c783b */ /* 0x000fe20000004200 */
[----:B--2---:R-:W-:Y:S01]  /*6de0*/  MOV R131, R98 ;  /* 0x0000006200837202 */ /* 0x004fe20000000f00 */
[----:B----4-:R-:W-:Y:S01]  /*6df0*/  FFMA.FTZ R3, R129, UR10, -R16 ;  /* 0x0000000a81037c23 */ /* 0x010fe20008010810 */
[----:B------:R-:W-:-:S03]  /*6e00*/  MOV R129, R130 ;  /* 0x0000008200817202 */ /* 0x000fc60000000f00 */
[----:B------:R-:W-:Y:S01]  /*6e10*/  IMAD.MOV.U32 R130, RZ, RZ, R131 ;  /* 0x000000ffff827224 */ /* 0x000fe200078e0083 */
[----:B------:R-:W-:Y:S02]  /*6e20*/  MOV R131, R14 ;  /* 0x0000000e00837202 */ /* 0x000fe40000000f00 */
[----:B------:R-:W-:Y:S02]  /*6e30*/  MOV R249, R124 ;  /* 0x0000007c00f97202 */ /* 0x000fe40000000f00 */
[----:B------:R-:W-:Y:S02]  /*6e40*/  MOV R228, R126 ;  /* 0x0000007e00e47202 */ /* 0x000fe40000000f00 */
        /* <DEDUP_REMOVED lines=9> */
[----:B-1----:R-:W-:Y:S01]  /*6ee0*/  FFMA.FTZ R2, R129, UR10, -R16 ;  /* 0x0000000a81027c23 */ /* 0x002fe20008010810 */
[----:B------:R-:W2:Y:S04]  /*6ef0*/  LDL.LU R208, [R1+0xa4] ;  /* 0x0000a40001d07983 */ /* 0x000ea80000300800 */
[----:B------:R-:W4:Y:S01]  /*6f00*/  LDL.LU R129, [R1+0x10] ;  /* 0x0000100001817983 */ /* 0x000f220000300800 */
[----:B------:R-:W-:-:S02]  /*6f10*/  IMAD.MOV.U32 R124, RZ, RZ, R101 ;  /* 0x000000ffff7c7224 */ /* 0x000fc400078e0065 */
[----:B------:R-:W-:Y:S01]  /*6f20*/  IMAD.MOV.U32 R126, RZ, RZ, R103 ;  /* 0x000000ffff7e7224 */ /* 0x000fe200078e0067 */
[----:B------:R-:W-:Y:S01]  /*6f30*/  MOV R236, R243 ;  /* 0x000000f300ec7202 */ /* 0x000fe20000000f00 */
[C---:B------:R-:W-:Y:S01]  /*6f40*/  HMMA.16816.F32.BF16 R100, R8.reuse, R40, R84 ;  /* 0x000000280864723c */ /* 0x040fe20000041854 */
[----:B------:R-:W-:Y:S01]  /*6f50*/  MOV R128, R130 ;  /* 0x0000008200807202 */ /* 0x000fe20000000f00 */
[----:B------:R-:W-:Y:S01]  /*6f60*/  IMAD.MOV.U32 R237, RZ, RZ, R248 ;  /* 0x000000ffffed7224 */ /* 0x000fe200078e00f8 */
[----:B------:R-:W-:Y:S01]  /*6f70*/  MOV R130, R14 ;  /* 0x0000000e00827202 */ /* 0x000fe20000000f00 */
[----:B------:R-:W-:Y:S01]  /*6f80*/  IMAD.MOV.U32 R241, RZ, RZ, R230 ;  /* 0x000000fffff17224 */ /* 0x000fe200078e00e6 */
[----:B------:R-:W-:Y:S03]  /*6f90*/  LDSM.16.MT88.4 R4, [R49+0x3800] ;  /* 0x003800003104783b */ /* 0x000fe60000004200 */
[----:B------:R-:W-:Y:S01]  /*6fa0*/  HMMA.16816.F32.BF16 R40, R8, R42, R68 ;  /* 0x0000002a0828723c */ /* 0x000fe20000041844 */
[----:B------:R-:W-:Y:S01]  /*6fb0*/  MUFU.EX2 R10, R0 ;  /* 0x00000000000a7308 */ /* 0x000fe20000000800 */
[----:B------:R-:W-:Y:S01]  /*6fc0*/  IMAD.MOV.U32 R14, RZ, RZ, R13 ;  /* 0x000000ffff0e7224 */ /* 0x000fe200078e000d */
[----:B------:R-:W-:-:S02]  /*6fd0*/  MOV R13, R250 ;  /* 0x000000fa000d7202 */ /* 0x000fc40000000f00 */
[----:B------:R-:W-:Y:S01]  /*6fe0*/  MOV R250, R229 ;  /* 0x000000e500fa7202 */ /* 0x000fe20000000f00 */
[----:B------:R1:W3:Y:S01]  /*6ff0*/  MUFU.EX2 R9, R3 ;  /* 0x0000000300097308 */ /* 0x0002e20000000800 */
[----:B------:R-:W-:Y:S02]  /*7000*/  IMAD.MOV.U32 R229, RZ, RZ, R136 ;  /* 0x000000ffffe57224 */ /* 0x000fe400078e0088 */
[----:B------:R-:W3:Y:S01]  /*7010*/  LDL.LU R136, [R1+0xa0] ;  /* 0x0000a00001887983 */ /* 0x000ee20000300800 */
[----:B-1----:R-:W-:Y:S01]  /*7020*/  FFMA.FTZ R3, R128, UR10, -R17 ;  /* 0x0000000a80037c23 */ /* 0x002fe20008010811 */
[----:B------:R-:W-:Y:S02]  /*7030*/  MOV R128, R130 ;  /* 0x0000008200807202 */ /* 0x000fe40000000f00 */
[----:B------:R-:W-:Y:S01]  /*7040*/  MOV R130, R14 ;  /* 0x0000000e00827202 */ /* 0x000fe20000000f00 */
[----:B------:R-:W-:Y:S01]  /*7050*/  IMAD.MOV.U32 R14, RZ, RZ, R250 ;  /* 0x000000ffff0e7224 */ /* 0x000fe200078e00fa */
[----:B------:R-:W-:-:S02]  /*7060*/  MOV R250, R135 ;  /* 0x0000008700fa7202 */ /* 0x000fc40000000f00 */
[----:B------:R-:W3:Y:S01]  /*7070*/  LDL.LU R135, [R1+0x9c] ;  /* 0x00009c0001877983 */ /* 0x000ee20000300800 */
[----:B----4-:R-:W-:Y:S01]  /*7080*/  FFMA.FTZ R0, R129, UR10, -R16 ;  /* 0x0000000a81007c23 */ /* 0x010fe20008010810 */
[----:B------:R-:W-:Y:S01]  /*7090*/  IMAD.MOV.U32 R129, RZ, RZ, R131 ;  /* 0x000000ffff817224 */ /* 0x000fe200078e0083 */
[----:B------:R-:W-:-:S04]  /*70a0*/  MOV R131, R12 ;  /* 0x0000000c00837202 */ /* 0x000fc80000000f00 */
[----:B------:R-:W-:Y:S01]  /*70b0*/  MOV R107, R129 ;  /* 0x00000081006b7202 */ /* 0x000fe20000000f00 */
[----:B------:R-:W-:Y:S01]  /*70c0*/  IMAD.MOV.U32 R129, RZ, RZ, R131 ;  /* 0x000000ffff817224 */ /* 0x000fe200078e0083 */
[----:B------:R1:W-:Y:S01]  /*70d0*/  MUFU.EX2 R12, R2 ;  /* 0x00000002000c7308 */ /* 0x0003e20000000800 */
[----:B------:R-:W-:Y:S02]  /*70e0*/  MOV R131, R13 ;  /* 0x0000000d00837202 */ /* 0x000fe40000000f00 */
[----:B-1----:R-:W-:Y:S01]  /*70f0*/  FFMA.FTZ R2, R107, UR10, -R17 ;  /* 0x0000000a6b027c23 */ /* 0x002fe20008010811 */
[----:B------:R-:W-:Y:S01]  /*7100*/  MOV R107, R128 ;  /* 0x00000080006b7202 */ /* 0x000fe20000000f00 */
[----:B------:R-:W-:Y:S01]  /*7110*/  IMAD.MOV.U32 R128, RZ, RZ, R129 ;  /* 0x000000ffff807224 */ /* 0x000fe200078e0081 */
[----:B------:R-:W-:Y:S02]  /*7120*/  MOV R129, R130 ;  /* 0x0000008200817202 */ /* 0x000fe40000000f00 */
[----:B------:R-:W-:Y:S01]  /*7130*/  MOV R130, R131 ;  /* 0x0000008300827202 */ /* 0x000fe20000000f00 */
[----:B------:R-:W-:-:S02]  /*7140*/  IMAD.MOV.U32 R131, RZ, RZ, R14 ;  /* 0x000000ffff837224 */ /* 0x000fc400078e000e */
[----:B------:R-:W4:Y:S01]  /*7150*/  LDL.LU R14, [R1+0x48] ;  /* 0x00004800010e7983 */ /* 0x000f220000300800 */
[----:B------:R-:W-:Y:S01]  /*7160*/  IMAD.MOV.U32 R15, RZ, RZ, R126 ;  /* 0x000000ffff0f7224 */ /* 0x000fe200078e007e */
[----:B------:R1:W-:Y:S03]  /*7170*/  MUFU.EX2 R13, R0 ;  /* 0x00000000000d7308 */ /* 0x0003e60000000800 */
[----:B------:R-:W-:Y:S02]  /*7180*/  IMAD.MOV.U32 R252, RZ, RZ, R15 ;  /* 0x000000fffffc7224 */ /* 0x000fe400078e000f */
[----:B-1----:R-:W-:Y:S02]  /*7190*/  FFMA.FTZ R0, R107, UR10, -R17 ;  /* 0x0000000a6b007c23 */ /* 0x002fe40008010811 */
[----:B------:R-:W2:Y:S04]  /*71a0*/  LDL.LU R107, [R1+0xc] ;  /* 0x00000c00016b7983 */ /* 0x000ea80000300800 */
[----:B------:R-:W3:Y:S04]  /*71b0*/  LDL.LU R32, [R1+0x50] ;  /* 0x0000500001207983 */ /* 0x000ee80000300800 */
[----:B------:R-:W2:Y:S04]  /*71c0*/  LDL.LU R15, [R1+0x6c] ;  /* 0x00006c00010f7983 */ /* 0x000ea80000300800 */
[----:B------:R-:W2:Y:S01]  /*71d0*/  LDL.LU R33, [R1+0x68] ;  /* 0x0000680001217983 */ /* 0x000ea20000300800 */
[----:B----4-:R-:W-:-:S03]  /*71e0*/  MOV R211, R14 ;  /* 0x0000000e00d37202 */ /* 0x010fc60000000f00 */
[----:B------:R-:W4:Y:S01]  /*71f0*/  LDL.LU R14, [R1+0x4c] ;  /* 0x00004c00010e7983 */ /* 0x000f220000300800 */
[----:B------:R-:W-:Y:S02]  /*7200*/  MOV R238, R249 ;  /* 0x000000f900ee7202 */ /* 0x000fe40000000f00 */
[----:B------:R-:W-:Y:S02]  /*7210*/  MOV R34, R252 ;  /* 0x000000fc00227202 */ /* 0x000fe40000000f00 */
[----:B------:R-:W-:Y:S02]  /*7220*/  MOV R35, R211 ;  /* 0x000000d300237202 */ /* 0x000fe40000000f00 */
[----:B------:R-:W-:Y:S01]  /*7230*/  MOV R240, R228 ;  /* 0x000000e400f07202 */ /* 0x000fe20000000f00 */
[----:B------:R-:W-:Y:S01]  /*7240*/  IMAD.MOV.U32 R243, RZ, RZ, R124 ;  /* 0x000000fffff37224 */ /* 0x000fe200078e007c */
[----:B------:R-:W-:Y:S01]  /*7250*/  MOV R242, R231 ;  /* 0x000000e700f27202 */ /* 0x000fe20000000f00 */
[----:B---3--:R-:W-:Y:S01]  /*7260*/  IMAD.MOV.U32 R211, RZ, RZ, R32 ;  /* 0x000000ffffd37224 */ /* 0x008fe200078e0020 */
[----:B--2---:R-:W-:Y:S01]  /*7270*/  MOV R252, R33 ;  /* 0x0000002100fc7202 */ /* 0x004fe20000000f00 */
[----:B------:R-:W-:Y:S01]  /*7280*/  IMAD.MOV.U32 R33, RZ, RZ, R232 ;  /* 0x000000ffff217224 */ /* 0x000fe200078e00e8 */
[----:B------:R-:W-:-:S02]  /*7290*/  MOV R232, R234 ;  /* 0x000000ea00e87202 */ /* 0x000fc40000000f00 */
[----:B------:R-:W-:Y:S01]  /*72a0*/  MOV R234, R236 ;  /* 0x000000ec00ea7202 */ /* 0x000fe20000000f00 */
[----:B------:R-:W-:Y:S01]  /*72b0*/  IMAD.MOV.U32 R236, RZ, RZ, R238 ;  /* 0x000000ffffec7224 */ /* 0x000fe200078e00ee */
[----:B------:R-:W-:Y:S02]  /*72c0*/  MOV R238, R240 ;  /* 0x000000f000ee7202 */ /* 0x000fe40000000f00 */
[----:B------:R-:W-:Y:S01]  /*72d0*/  MOV R240, R242 ;  /* 0x000000f200f07202 */ /* 0x000fe20000000f00 */
[----:B------:R-:W-:Y:S02]  /*72e0*/  IMAD.MOV.U32 R242, RZ, RZ, R137 ;  /* 0x000000fffff27224 */ /* 0x000fe400078e0089 */
[----:B------:R-:W2:Y:S01]  /*72f0*/  LDL.LU R137, [R1+0x98] ;  /* 0x0000980001897983 */ /* 0x000ea20000300800 */
[----:B----4-:R-:W-:Y:S02]  /*7300*/  MOV R32, R14 ;  /* 0x0000000e00207202 */ /* 0x010fe40000000f00 */
[----:B------:R-:W-:Y:S01]  /*7310*/  MOV R14, R233 ;  /* 0x000000e9000e7202 */ /* 0x000fe20000000f00 */
[----:B------:R-:W-:Y:S01]  /*7320*/  IMAD.MOV.U32 R233, RZ, RZ, R235 ;  /* 0x000000ffffe97224 */ /* 0x000fe200078e00eb */
[----:B------:R-:W-:-:S02]  /*7330*/  MOV R235, R237 ;  /* 0x000000ed00eb7202 */ /* 0x000fc40000000f00 */
[----:B------:R-:W-:Y:S01]  /*7340*/  MOV R237, R239 ;  /* 0x000000ef00ed7202 */ /* 0x000fe20000000f00 */
[----:B------:R-:W-:Y:S01]  /*7350*/  IMAD.MOV.U32 R239, RZ, RZ, R241 ;  /* 0x000000ffffef7224 */ /* 0x000fe200078e00f1 */
[----:B------:R-:W-:Y:S02]  /*7360*/  MOV R241, R243 ;  /* 0x000000f300f17202 */ /* 0x000fe40000000f00 */
[----:B------:R-:W3:Y:S01]  /*7370*/  LDL.LU R243, [R1+0x58] ;  /* 0x0000580001f37983 */ /* 0x000ee20000300800 */
[----:B------:R1:W-:Y:S01]  /*7380*/  MUFU.EX2 R8, R3 ;  /* 0x0000000300087308 */ /* 0x0003e20000000800 */
[----:B------:R-:W-:Y:S01]  /*7390*/  MOV R248, R97 ;  /* 0x0000006100f87202 */ /* 0x000fe20000000f00 */
[----:B------:R-:W-:Y:S02]  /*73a0*/  IMAD.MOV.U32 R249, RZ, RZ, R96 ;  /* 0x000000fffff97224 */ /* 0x000fe400078e0060 */
[----:B-1----:R-:W-:-:S04]  /*73b0*/  FFMA.FTZ R3, R107, UR10, -R17 ;  /* 0x0000000a6b037c23 */ /* 0x002fc80008010811 */
[----:B------:R1:W-:Y:S01]  /*73c0*/  MUFU.EX2 R11, R3 ;  /* 0x00000003000b7308 */ /* 0x0003e20000000800 */
[----:B------:R-:W-:Y:S01]  /*73d0*/  IMAD.MOV.U32 R228, RZ, RZ, R99 ;  /* 0x000000ffffe47224 */ /* 0x000fe200078e0063 */
[----:B------:R-:W-:Y:S01]  /*73e0*/  MOV R230, R115 ;  /* 0x0000007300e67202 */ /* 0x000fe20000000f00 */
[----:B------:R-:W-:Y:S01]  /*73f0*/  IMAD.MOV.U32 R231, RZ, RZ, R112 ;  /* 0x000000ffffe77224 */ /* 0x000fe200078e0070 */
[----:B------:R4:W-:Y:S04]  /*7400*/  LDSM.16.MT88.4 R96, [R48+0xf800] ;  /* 0x00f800003060783b */ /* 0x0009e80000004200 */
[----:B------:R-:W2:Y:S01]  /*7410*/  LDSM.16.MT88.4 R112, [R19+0x3800] ;  /* 0x003800001370783b */ /* 0x000ea20000004200 */
[----:B-1----:R-:W-:Y:S01]  /*7420*/  FADD.FTZ R3, R35, R34 ;  /* 0x0000002223037221 */ /* 0x002fe20000010000 */
[----:B------:R-:W-:Y:S01]  /*7430*/  IMAD.MOV.U32 R34, RZ, RZ, R236 ;  /* 0x000000ffff227224 */ /* 0x000fe200078e00ec */
[----:B------:R-:W-:-:S02]  /*7440*/  MOV R236, R237 ;  /* 0x000000ed00ec7202 */ /* 0x000fc40000000f00 */
[----:B------:R-:W-:Y:S01]  /*7450*/  MOV R237, R238 ;  /* 0x000000ee00ed7202 */ /* 0x000fe20000000f00 */
[----:B------:R-:W-:Y:S01]  /*7460*/  IMAD.MOV.U32 R238, RZ, RZ, R239 ;  /* 0x000000ffffee7224 */ /* 0x000fe200078e00ef */
[----:B------:R-:W-:Y:S02]  /*7470*/  MOV R239, R240 ;  /* 0x000000f000ef7202 */ /* 0x000fe40000000f00 */
[----:B------:R-:W-:Y:S01]  /*7480*/  MOV R240, R241 ;  /* 0x000000f100f07202 */ /* 0x000fe20000000f00 */
[----:B------:R-:W-:Y:S01]  /*7490*/  IMAD.MOV.U32 R241, RZ, RZ, R242 ;  /* 0x000000fffff17224 */ /* 0x000fe200078e00f2 */
[----:B------:R-:W-:Y:S02]  /*74a0*/  MOV R35, R252 ;  /* 0x000000fc00237202 */ /* 0x000fe40000000f00 */
[----:B------:R-:W-:Y:S01]  /*74b0*/  MOV R252, R32 ;  /* 0x0000002000fc7202 */ /* 0x000fe20000000f00 */
[----:B------:R-:W-:Y:S01]  /*74c0*/  IMAD.MOV.U32 R32, RZ, RZ, R33 ;  /* 0x000000ffff207224 */ /* 0x000fe200078e0021 */
[----:B------:R-:W-:Y:S01]  /*74d0*/  MOV R33, R14 ;  /* 0x0000000e00217202 */ /* 0x000fe20000000f00 */
[----:B------:R-:W-:Y:S01]  /*74e0*/  FADD.FTZ R14, R136, R135 ;  /* 0x00000087880e7221 */ /* 0x000fe20000010000 */
[----:B----4-:R-:W-:Y:S01]  /*74f0*/  MOV R48, R35 ;  /* 0x0000002300307202 */ /* 0x010fe20000000f00 */
[----:B------:R1:W5:Y:S04]  /*7500*/  LDL.LU R135, [R1+0x94] ;  /* 0x0000940001877983 */ /* 0x0003680000300800 */
[----:B------:R1:W5:Y:S01]  /*7510*/  LDL.LU R136, [R1+0x90] ;  /* 0x0000900001887983 */ /* 0x0003620000300800 */
[----:B------:R-:W-:Y:S01]  /*7520*/  FADD.FTZ R15, R15, R48 ;  /* 0x000000300f0f7221 */ /* 0x000fe20000010000 */
[----:B---3--:R-:W-:-:S02]  /*7530*/  MOV R242, R243 ;  /* 0x000000f300f27202 */ /* 0x008fc40000000f00 */
        /* <DEDUP_REMOVED lines=8> */
[----:B------:R-:W-:-:S02]  /*75c0*/  MOV R231, R244 ;  /* 0x000000f400e77202 */ /* 0x000fc40000000f00 */
[----:B------:R-:W-:Y:S01]  /*75d0*/  MOV R244, R245 ;  /* 0x000000f500f47202 */ /* 0x000fe20000000f00 */
[----:B------:R-:W-:Y:S01]  /*75e0*/  IMAD.MOV.U32 R245, RZ, RZ, R246 ;  /* 0x000000fffff57224 */ /* 0x000fe200078e00f6 */
[----:B------:R-:W-:Y:S02]  /*75f0*/  MOV R246, R247 ;  /* 0x000000f700f67202 */ /* 0x000fe40000000f00 */
[----:B------:R-:W-:Y:S02]  /*7600*/  MOV R247, R134 ;  /* 0x0000008600f77202 */ /* 0x000fe40000000f00 */
[----:B------:R-:W3:Y:S04]  /*7610*/  LDL.LU R134, [R1+0x8c] ;  /* 0x00008c0001867983 */ /* 0x000ee80000300800 */
[----:B------:R-:W4:Y:S04]  /*7620*/  LDL.LU R35, [R1+0x64] ;  /* 0x0000640001237983 */ /* 0x000f280000300800 */
[----:B------:R-:W3:Y:S01]  /*7630*/  LDL.LU R48, [R1+0x60] ;  /* 0x0000600001307983 */ /* 0x000ee20000300800 */
[----:B------:R-:W2:Y:S04]  /*7640*/  MUFU.EX2 R2, R2 ;  /* 0x0000000200027308 */ /* 0x000ea80000000800 */
[----:B------:R-:W1:Y:S01]  /*7650*/  MUFU.EX2 R0, R0 ;  /* 0x0000000000007308 */ /* 0x000e620000000800 */
[----:B------:R-:W-:Y:S01]  /*7660*/  F2FP.BF16.F32.PACK_AB R124, R24, R26 ;  /* 0x0000001a187c723e */ /* 0x000fe200000010ff */
[----:B------:R-:W-:Y:S01]  /*7670*/  IMAD.MOV.U32 R86, RZ, RZ, R130 ;  /* 0x000000ffff567224 */ /* 0x000fe200078e0082 */
[----:B------:R-:W-:-:S02]  /*7680*/  F2FP.BF16.F32.PACK_AB R125, R22, R20 ;  /* 0x00000014167d723e */ /* 0x000fc400000010ff */
[----:B------:R-:W-:Y:S02]  /*7690*/  F2FP.BF16.F32.PACK_AB R126, R27, R25 ;  /* 0x000000191b7e723e */ /* 0x000fe400000010ff */
[----:B------:R-:W-:Y:S02]  /*76a0*/  F2FP.BF16.F32.PACK_AB R127, R21, R23 ;  /* 0x00000017157f723e */ /* 0x000fe400000010ff */
[----:B------:R-:W-:Y:S02]  /*76b0*/  MOV R84, R128 ;  /* 0x0000008000547202 */ /* 0x000fe40000000f00 */
[----:B------:R-:W-:Y:S02]  /*76c0*/  MOV R85, R129 ;  /* 0x0000008100557202 */ /* 0x000fe40000000f00 */
[----:B------:R-:W-:Y:S02]  /*76d0*/  MOV R87, R131 ;  /* 0x0000008300577202 */ /* 0x000fe40000000f00 */
[----:B------:R-:W-:-:S02]  /*76e0*/  F2FP.BF16.F32.PACK_AB R128, R9, R10 ;  /* 0x0000000a0980723e */ /* 0x000fc400000010ff */
[----:B--2---:R-:W-:Y:S02]  /*76f0*/  F2FP.BF16.F32.PACK_AB R129, R2, R8 ;  /* 0x000000080281723e */ /* 0x004fe400000010ff */
[----:B------:R-:W-:Y:S02]  /*7700*/  F2FP.BF16.F32.PACK_AB R130, R13, R12 ;  /* 0x0000000c0d82723e */ /* 0x000fe400000010ff */
[----:B-1----:R-:W-:Y:S01]  /*7710*/  F2FP.BF16.F32.PACK_AB R131, R11, R0 ;  /* 0x000000000b83723e */ /* 0x002fe200000010ff */
[----:B------:R-:W-:Y:S01]  /*7720*/  FADD.FTZ R3, R137, R3 ;  /* 0x0000000389037221 */ /* 0x000fe20000010000 */
[----:B------:R-:W-:Y:S01]  /*7730*/  FADD.FTZ R14, R208, R14 ;  /* 0x0000000ed00e7221 */ /* 0x000fe20000010000 */
[----:B------:R-:W-:Y:S01]  /*7740*/  HMMA.16816.F32.BF16 R76, R124, R82, R108 ;  /* 0x000000527c4c723c */ /* 0x000fe2000004186c */
[----:B------:R-:W-:Y:S01]  /*7750*/  FADD.FTZ R15, R34, R15 ;  /* 0x0000000f220f7221 */ /* 0x000fe20000010000 */
[----:B------:R-:W-:-:S06]  /*7760*/  FADD.FTZ R3, R211, R3 ;  /* 0x00000003d3037221 */ /* 0x000fcc0000010000 */
[----:B------:R-:W-:Y:S01]  /*7770*/  HMMA.16816.F32.BF16 R104, R124, R112, R116 ;  /* 0x000000707c68723c */ /* 0x000fe20000041874 */
[----:B------:R-:W-:-:S07]  /*7780*/  FADD.FTZ R3, R232, R3 ;  /* 0x00000003e8037221 */ /* 0x000fce0000010000 */
[C---:B------:R-:W-:Y:S08]  /*7790*/  HMMA.16816.F32.BF16 R108, R124.reuse, R114, R120 ;  /* 0x000000727c6c723c */ /* 0x040ff00000041878 */
[-C--:B------:R-:W-:Y:S08]  /*77a0*/  HMMA.16816.F32.BF16 R120, R124, R4.reuse, R224 ;  /* 0x000000047c78723c */ /* 0x080ff000000418e0 */
[----:B------:R-:W-:Y:S01]  /*77b0*/  HMMA.16816.F32.BF16 R116, R128, R4, R140 ;  /* 0x000000048074723c */ /* 0x000fe2000004188c */
[----:B------:R-:W-:Y:S01]  /*77c0*/  FADD.FTZ R4, R252, R14 ;  /* 0x0000000efc047221 */ /* 0x000fe20000010000 */
[----:B------:R-:W-:-:S03]  /*77d0*/  FADD.FTZ R5, R32, R15 ;  /* 0x0000000f20057221 */ /* 0x000fc60000010000 */
[----:B------:R-:W-:-:S03]  /*77e0*/  FADD.FTZ R4, R233, R4 ;  /* 0x00000004e9047221 */ /* 0x000fc60000010000 */
[----:B------:R-:W-:Y:S01]  /*77f0*/  HMMA.16816.F32.BF16 R164, R124, R172, R164 ;  /* 0x000000ac7ca4723c */ /* 0x000fe200000418a4 */
[----:B------:R-:W-:Y:S01]  /*7800*/  FADD.FTZ R14, R234, R5 ;  /* 0x00000005ea0e7221 */ /* 0x000fe20000010000 */
[----:B------:R-:W-:-:S06]  /*7810*/  FADD.FTZ R5, R236, R3 ;  /* 0x00000003ec057221 */ /* 0x000fcc0000010000 */
[----:B------:R-:W-:Y:S01]  /*7820*/  HMMA.16816.F32.BF16 R168, R124, R174, R168 ;  /* 0x000000ae7ca8723c */ /* 0x000fe200000418a8 */
[----:B------:R-:W-:-:S07]  /*7830*/  FADD.FTZ R4, R237, R4 ;  /* 0x00000004ed047221 */ /* 0x000fce0000010000 */
[----:B------:R-:W-:Y:S01]  /*7840*/  HMMA.16816.F32.BF16 R88, R124, R96, R88 ;  /* 0x000000607c58723c */ /* 0x000fe20000041858 */
[----:B------:R-:W-:-:S07]  /*7850*/  FADD.FTZ R3, R238, R14 ;  /* 0x0000000eee037221 */ /* 0x000fce0000010000 */
        /* <DEDUP_REMOVED lines=8> */
[----:B------:R-:W-:Y:S08]  /*78e0*/  HMMA.16816.F32.BF16 R124, R124, R6, R160 ;  /* 0x000000067c7c723c */ /* 0x000ff000000418a0 */
        /* <DEDUP_REMOVED lines=17> */
[----:B------:R-:W-:Y:S01]  /*7a00*/  FADD.FTZ R4, R242, R3 ;  /* 0x00000003f2047221 */ /* 0x000fe20000010000 */
[----:B---3--:R-:W-:Y:S01]  /*7a10*/  FADD.FTZ R16, R134, R48 ;  /* 0x0000003086107221 */ /* 0x008fe20000010000 */
[----:B------:R-:W-:Y:S01]  /*7a20*/  FADD.FTZ R7, R248, R7 ;  /* 0x00000007f8077221 */ /* 0x000fe20000010000 */
[----:B------:R-:W-:Y:S01]  /*7a30*/  FADD.FTZ R5, R249, R5 ;  /* 0x00000005f9057221 */ /* 0x000fe20000010000 */
[----:B------:R-:W-:Y:S01]  /*7a40*/  FADD.FTZ R4, R250, R4 ;  /* 0x00000004fa047221 */ /* 0x000fe20000010000 */
[----:B----4-:R-:W-:Y:S01]  /*7a50*/  FADD.FTZ R16, R35, R16 ;  /* 0x0000001023107221 */ /* 0x010fe20000010000 */
[----:B------:R1:W5:Y:S03]  /*7a60*/  LDL.LU R134, [R1+0x88] ;  /* 0x0000880001867983 */ /* 0x0003660000300800 */
[----:B------:R-:W-:Y:S01]  /*7a70*/  FADD.FTZ R15, R33, R16 ;  /* 0x00000010210f7221 */ /* 0x000fe20000010000 */
[----:B------:R-:W-:Y:S01]  /*7a80*/  FADD.FTZ R7, R228, R7 ;  /* 0x00000007e4077221 */ /* 0x000fe20000010000 */
[----:B------:R-:W-:Y:S01]  /*7a90*/  FADD.FTZ R5, R229, R5 ;  /* 0x00000005e5057221 */ /* 0x000fe20000010000 */
[----:B------:R-:W-:Y:S01]  /*7aa0*/  FADD.FTZ R4, R230, R4 ;  /* 0x00000004e6047221 */ /* 0x000fe20000010000 */
[----:B------:R-:W-:Y:S01]  /*7ab0*/  FADD.FTZ R15, R235, R15 ;  /* 0x0000000feb0f7221 */ /* 0x000fe20000010000 */
[----:B------:R1:W5:Y:S03]  /*7ac0*/  LDL.LU R137, [R1+0x84] ;  /* 0x0000840001897983 */ /* 0x0003660000300800 */
[----:B------:R-:W-:Y:S01]  /*7ad0*/  FADD.FTZ R6, R239, R15 ;  /* 0x0000000fef067221 */ /* 0x000fe20000010000 */
[----:B------:R-:W-:Y:S01]  /*7ae0*/  FADD.FTZ R7, R244, R7 ;  /* 0x00000007f4077221 */ /* 0x000fe20000010000 */
[----:B------:R-:W-:Y:S01]  /*7af0*/  FADD.FTZ R5, R245, R5 ;  /* 0x00000005f5057221 */ /* 0x000fe20000010000 */
[----:B------:R-:W-:Y:S01]  /*7b00*/  FADD.FTZ R4, R246, R4 ;  /* 0x00000004f6047221 */ /* 0x000fe20000010000 */
[----:B------:R-:W-:Y:S01]  /*7b10*/  FADD.FTZ R3, R243, R6 ;  /* 0x00000006f3037221 */ /* 0x000fe20000010000 */
[----:B------:R1:W5:Y:S03]  /*7b20*/  LDL.LU R208, [R1+0x80] ;  /* 0x0000800001d07983 */ /* 0x0003660000300800 */
[----:B------:R-:W-:-:S04]  /*7b30*/  FADD.FTZ R3, R251, R3 ;  /* 0x00000003fb037221 */ /* 0x000fc80000010000 */
[----:B------:R-:W-:Y:S01]  /*7b40*/  FADD.FTZ R3, R231, R3 ;  /* 0x00000003e7037221 */ /* 0x000fe20000010000 */
[----:B------:R-:W-:-:S03]  /*7b50*/  FADD.FTZ R7, R209, R7 ;  /* 0x00000007d1077221 */ /* 0x000fc60000010000 */
[----:B------:R-:W-:Y:S01]  /*7b60*/  FADD.FTZ R3, R247, R3 ;  /* 0x00000003f7037221 */ /* 0x000fe20000010000 */
[----:B------:R-:W-:Y:S01]  /*7b70*/  FADD.FTZ R5, R139, R5 ;  /* 0x000000058b057221 */ /* 0x000fe20000010000 */
[----:B------:R-:W-:Y:S02]  /*7b80*/  FADD.FTZ R7, R210, R7 ;  /* 0x00000007d2077221 */ /* 0x000fe40000010000 */
[----:B------:R-:W-:Y:S01]  /*7b90*/  FADD.FTZ R3, R50, R3 ;  /* 0x0000000332037221 */ /* 0x000fe20000010000 */
        /* <DEDUP_REMOVED lines=9> */
[----:B------:R-:W-:-:S02]  /*7c30*/  FADD.FTZ R4, R2, R4 ;  /* 0x0000000402047221 */ /* 0x000fc40000010000 */
[----:B------:R-:W-:Y:S01]  /*7c40*/  FADD.FTZ R2, R22, R5 ;  /* 0x0000000516027221 */ /* 0x000fe20000010000 */
[----:B------:R-:W-:Y:S01]  /*7c50*/  FADD.FTZ R5, R12, R9 ;  /* 0x000000090c057221 */ /* 0x000fe20000010000 */
[----:B------:R-:W-:Y:S01]  /*7c60*/  FADD.FTZ R3, R24, R6 ;  /* 0x0000000618037221 */ /* 0x000fe20000010000 */
[----:B------:R-:W-:Y:S02]  /*7c70*/  FADD.FTZ R4, R0, R4 ;  /* 0x0000000400047221 */ /* 0x000fe40000010000 */
[----:B------:R-:W-:Y:S01]  /*7c80*/  FADD.FTZ R0, R13, R5 ;  /* 0x000000050d007221 */ /* 0x000fe20000010000 */
[----:B------:R-:W-:Y:S01]  /*7c90*/  FADD.FTZ R2, R23, R2 ;  /* 0x0000000217027221 */ /* 0x000fe20000010000 */
[----:B------:R-:W-:Y:S01]  /*7ca0*/  FADD.FTZ R3, R25, R3 ;  /* 0x0000000319037221 */ /* 0x000fe20000010000 */
[----:B------:R-:W-:Y:S02]  /*7cb0*/  FADD.FTZ R4, R11, R4 ;  /* 0x000000040b047221 */ /* 0x000fe40000010000 */
[----:B------:R2:W-:Y:S01]  /*7cc0*/  STL [R1+0x78], R0 ;  /* 0x0000780001007387 */ /* 0x0005e20000100800 */
[----:B------:R-:W-:-:S03]  /*7cd0*/  FADD.FTZ R3, R27, R3 ;  /* 0x000000031b037221 */ /* 0x000fc60000010000 */
[----:B------:R1:W-:Y:S01]  /*7ce0*/  STL [R1+0x7c], R4 ;  /* 0x00007c0401007387 */ /* 0x0003e20000100800 */
[----:B--2---:R-:W-:-:S05]  /*7cf0*/  FADD.FTZ R0, R21, R2 ;  /* 0x0000000215007221 */ /* 0x004fca0000010000 */
[----:B------:R1:W-:Y:S04]  /*7d00*/  STL [R1+0x70], R0 ;  /* 0x0000700001007387 */ /* 0x0003e80000100800 */
[----:B------:R1:W-:Y:S01]  /*7d10*/  STL [R1+0x74], R3 ;  /* 0x0000740301007387 */ /* 0x0003e20000100800 */
[----:B------:R-:W-:Y:S05]  /*7d20*/  BRA.U !UP1, `(.L_x_98) ;  /* 0x0000004d09187547 */ /* 0x000fea000b800000 */
[----:B------:R-:W2:Y:S04]  /*7d30*/  LDL.LU R247, [R1+0x1c] ;  /* 0x00001c0001f77983 */ /* 0x000ea80000300800 */
[----:B------:R-:W3:Y:S01]  /*7d40*/  LDL.LU R245, [R1+0x40] ;  /* 0x0000400001f57983 */ /* 0x000ee20000300800 */
[----:B------:R-:W-:Y:S01]  /*7d50*/  IMAD.U32 R2, RZ, RZ, UR18 ;  /* 0x00000012ff027e24 */ /* 0x000fe2000f8e00ff */
[----:B------:R-:W-:Y:S01]  /*7d60*/  USHF.L.U64.HI UR10, UR6, 0x5, UR7 ;  /* 0x00000005060a7899 */ /* 0x000fe20008010207 */
[----:B-1----:R-:W-:Y:S01]  /*7d70*/  IMAD.U32 R3, RZ, RZ, UR17 ;  /* 0x00000011ff037e24 */ /* 0x002fe2000f8e00ff */
[----:B------:R-:W1:Y:S01]  /*7d80*/  S2R R246, SR_TID.X ;  /* 0x0000000000f67919 */ /* 0x000e620000002100 */
[----:B------:R-:W-:Y:S01]  /*7d90*/  USHF.L.U32 UR11, UR6, 0x5, URZ ;  /* 0x00000005060b7899 */ /* 0x000fe200080006ff */
[----:B------:R-:W-:Y:S01]  /*7da0*/  IMAD.MOV.U32 R237, RZ, RZ, 0x40 ;  /* 0x00000040ffed7424 */ /* 0x000fe200078e00ff */
[----:B------:R-:W-:Y:S01]  /*7db0*/  USHF.L.U32 UR17, UR6, 0x7, URZ ;  /* 0x0000000706117899 */ /* 0x000fe200080006ff */
[----:B-----5:R-:W-:Y:S01]  /*7dc0*/  IMAD.MOV.U32 R132, RZ, RZ, R134 ;  /* 0x000000ffff847224 */ /* 0x020fe200078e0086 */
[----:B------:R-:W-:Y:S01]  /*7dd0*/  UIADD3 UR24, UP0, UPT, UR24, -0x80, URZ ;  /* 0xffffff8018187890 */ /* 0x000fe2000ff1e0ff */
[----:B------:R-:W-:Y:S01]  /*7de0*/  MOV R138, R135 ;  /* 0x00000087008a7202 */ /* 0x000fe20000000f00 */
[----:B------:R-:W-:Y:S01]  /*7df0*/  IMAD.MOV.U32 R133, RZ, RZ, R136 ;  /* 0x000000ffff857224 */ /* 0x000fe200078e0088 */
[----:B------:R-:W-:Y:S01]  /*7e00*/  SEL R237, R237, 0xffffffc0, !P6 ;  /* 0xffffffc0eded7807 */ /* 0x000fe20007000000 */
[----:B------:R-:W-:Y:S01]  /*7e10*/  UIADD3.X UR19, UPT, UPT, UR19, -0x1, URZ, UP0, !UPT ;  /* 0xffffffff13137890 */ /* 0x000fe200087fe4ff */
[--C-:B-1----:R-:W-:Y:S01]  /*7e20*/  SHF.R.U32.HI R244, RZ, 0x3, R246.reuse ;  /* 0x00000003fff47819 */ /* 0x102fe200000116f6 */
[C---:B------:R-:W-:Y:S01]  /*7e30*/  IMAD.SHL.U32 R6, R246.reuse, 0x40, RZ ;  /* 0x00000040f6067824 */ /* 0x040fe200078e00ff */
[----:B------:R-:W-:Y:S01]  /*7e40*/  SHF.R.U32.HI R236, RZ, 0x1, R246 ;  /* 0x00000001ffec7819 */ /* 0x000fe200000116f6 */
[----:B------:R-:W-:-:S02]  /*7e50*/  IMAD.SHL.U32 R4, R246, 0x20, RZ ;  /* 0x00000020f6047824 */ /* 0x000fc400078e00ff */
[----:B------:R-:W-:Y:S01]  /*7e60*/  IMAD.WIDE.U32 R2, R244, UR6, R2 ;  /* 0x00000006f4027c25 */ /* 0x000fe2000f8e0002 */
[----:B------:R-:W-:Y:S01]  /*7e70*/  LOP3.LUT R242, R6, 0x200, RZ, 0xc0, !PT ;  /* 0x0000020006f27812 */ /* 0x000fe200078ec0ff */
[----:B------:R-:W1:Y:S03]  /*7e80*/  S2R R244, SR_TID.X ;  /* 0x0000000000f47919 */ /* 0x000e660000002100 */
[----:B------:R-:W-:Y:S01]  /*7e90*/  LOP3.LUT R242, R242, 0x7c00, R4, 0xf8, !PT ;  /* 0x00007c00f2f27812 */ /* 0x000fe200078ef804 */
[----:B--2---:R-:W-:Y:S02]  /*7ea0*/  IMAD R0, R247, UR4, RZ ;  /* 0x00000004f7007c24 */ /* 0x004fe4000f8e02ff */
[----:B------:R-:W2:Y:S01]  /*7eb0*/  S2R R247, SR_TID.X ;  /* 0x0000000000f77919 */ /* 0x000ea20000002100 */
[----:B---3--:R-:W-:Y:S01]  /*7ec0*/  IMAD.IADD R3, R245, 0x1, R3 ;  /* 0x00000001f5037824 */ /* 0x008fe200078e0203 */
[----:B-1----:R-:W-:Y:S01]  /*7ed0*/  SHF.L.U32 R245, R244, 0x3, RZ ;  /* 0x00000003f4f57819 */ /* 0x002fe200000006ff */
[----:B------:R-:W-:Y:S01]  /*7ee0*/  IMAD R5, R208, UR5, R0 ;  /* 0x00000005d0057c24 */ /* 0x000fe2000f8e0200 */
[----:B------:R-:W-:Y:S01]  /*7ef0*/  LOP3.LUT R0, R6, 0x1c0, RZ, 0xc0, !PT ;  /* 0x000001c006007812 */ /* 0x000fe200078ec0ff */
[----:B------:R-:W1:Y:S01]  /*7f00*/  S2UR UR5, SR_CgaCtaId ;  /* 0x00000000000579c3 */ /* 0x000e620000008800 */
[----:B------:R-:W-:Y:S01]  /*7f10*/  IMAD.WIDE.U32 R2, R208, UR4, R2 ;  /* 0x00000004d0027c25 */ /* 0x000fe2000f8e0002 */
[----:B------:R-:W-:Y:S01]  /*7f20*/  ULEA.HI.SX32 UR4, UR16, 0xfffffffe, 0x1a ;  /* 0xfffffffe10047891 */ /* 0x000fe2000f8fd2ff */
[----:B------:R-:W-:Y:S01]  /*7f30*/  LOP3.LUT R0, R0, 0x38, R245, 0xf8, !PT ;  /* 0x0000003800007812 */ /* 0x000fe200078ef8f5 */
[----:B------:R-:W-:-:S02]  /*7f40*/  ULEA.HI.SX32 UR16, UR16, 0xfffffffd, 0x1a ;  /* 0xfffffffd10107891 */ /* 0x000fc4000f8fd2ff */
[----:B------:R-:W-:Y:S01]  /*7f50*/  UIMAD.WIDE.U32 UR20, UR4, UR6, URZ ;  /* 0x00000006041472a5 */ /* 0x000fe2000f8e00ff */
[C---:B------:R-:W-:Y:S01]  /*7f60*/  LOP3.LUT R238, R0.reuse, 0x8, R246, 0x78, !PT ;  /* 0x0000000800ee7812 */ /* 0x040fe200078e78f6 */
[----:B------:R-:W-:Y:S01]  /*7f70*/  IMAD.MOV.U32 R246, RZ, RZ, 0x20 ;  /* 0x00000020fff67424 */ /* 0x000fe200078e00ff */
[----:B------:R-:W-:Y:S01]  /*7f80*/  LOP3.LUT R236, R0, 0x8, R236, 0x78, !PT ;  /* 0x0000000800ec7812 */ /* 0x000fe200078e78ec */
[----:B------:R-:W-:Y:S02]  /*7f90*/  UIMAD UR4, UR4, UR7, UR21 ;  /* 0x00000007040472a4 */ /* 0x000fe4000f8e0215 */
[----:B------:R-:W-:Y:S01]  /*7fa0*/  USHF.L.U64.HI UR7, UR6, 0x7, UR7 ;  /* 0x0000000706077899 */ /* 0x000fe20008010207 */
[----:B------:R-:W-:Y:S02]  /*7fb0*/  LOP3.LUT R242, R242, R236, RZ, 0xfc, !PT ;  /* 0x000000ecf2f27212 */ /* 0x000fe400078efcff */
[----:B------:R-:W-:Y:S01]  /*7fc0*/  UMOV UR6, 0x400 ;  /* 0x0000040000067882 */ /* 0x000fe20000000000 */
[----:B------:R-:W-:-:S02]  /*7fd0*/  LOP3.LUT R236, R236, 0x200, R6, 0xf8, !PT ;  /* 0x00000200ecec7812 */ /* 0x000fc400078ef806 */
[----:B------:R-:W-:Y:S01]  /*7fe0*/  SEL R246, R246, 0xffffffe0, !P0 ;  /* 0xffffffe0f6f67807 */ /* 0x000fe20004000000 */
[----:B-1----:R-:W-:Y:S01]  /*7ff0*/  ULEA UR5, UR5, UR6, 0x18 ;  /* 0x0000000605057291 */ /* 0x002fe2000f8ec0ff */
[----:B--2---:R-:W-:-:S05]  /*8000*/  IMAD.SHL.U32 R247, R247, 0x8, RZ ;  /* 0x00000008f7f77824 */ /* 0x004fca00078e00ff */
[----:B------:R-:W-:Y:S02]  /*8010*/  LEA R242, R242, UR5, 0x1 ;  /* 0x00000005f2f27c11 */ /* 0x000fe4000f8e08ff */
[----:B------:R-:W-:Y:S02]  /*8020*/  LOP3.LUT R247, R247, 0x1f8, RZ, 0xc0, !PT ;  /* 0x000001f8f7f77812 */ /* 0x000fe400078ec0ff */
[----:B------:R-:W-:Y:S02]  /*8030*/  LEA R236, R236, UR5, 0x1 ;  /* 0x00000005ecec7c11 */ /* 0x000fe4000f8e08ff */
[----:B------:R-:W-:Y:S01]  /*8040*/  LOP3.LUT R247, R247, 0x38, R244, 0x78, !PT ;  /* 0x00000038f7f77812 */ /* 0x000fe200078e78f4 */
[C---:B------:R-:W-:Y:S01]  /*8050*/  IMAD.IADD R244, R246.reuse, 0x1, R242 ;  /* 0x00000001f6f47824 */ /* 0x040fe200078e02f2 */
[----:B------:R-:W-:Y:S01]  /*8060*/  IADD3 R243, PT, PT, R237, R242, RZ ;  /* 0x000000f2edf37210 */ /* 0x000fe20007ffe0ff */
[----:B------:R-:W-:Y:S01]  /*8070*/  IMAD.IADD R239, R246, 0x1, R236 ;  /* 0x00000001f6ef7824 */ /* 0x000fe200078e02ec */
[----:B------:R-:W-:-:S02]  /*8080*/  LOP3.LUT R247, R247, 0x1e00, R245, 0xf8, !PT ;  /* 0x00001e00f7f77812 */ /* 0x000fc400078ef8f5 */
[----:B------:R-:W-:Y:S02]  /*8090*/  LOP3.LUT R245, R245, 0x38, RZ, 0xc0, !PT ;  /* 0x00000038f5f57812 */ /* 0x000fe400078ec0ff */
[----:B------:R-:W-:Y:S02]  /*80a0*/  LEA R247, R247, UR5, 0x1 ;  /* 0x00000005f7f77c11 */ /* 0x000fe4000f8e08ff */
[----:B------:R-:W-:Y:S01]  /*80b0*/  IADD3 R4, P1, PT, R245, R2, RZ ;  /* 0x00000002f5047210 */ /* 0x000fe20007f3e0ff */
[----:B------:R-:W-:Y:S02]  /*80c0*/  IMAD.U32 R2, RZ, RZ, UR20 ;  /* 0x00000014ff027e24 */ /* 0x000fe4000f8e00ff */
[----:B------:R-:W-:Y:S02]  /*80d0*/  IMAD.IADD R245, R246, 0x1, R243 ;  /* 0x00000001f6f57824 */ /* 0x000fe400078e02f3 */
[----:B------:R-:W-:Y:S02]  /*80e0*/  IMAD.X R0, R3, 0x1, R5, P1 ;  /* 0x0000000103007824 */ /* 0x000fe400008e0605 */
[----:B------:R-:W-:-:S02]  /*80f0*/  IMAD.U32 R3, RZ, RZ, UR21 ;  /* 0x00000015ff037e24 */ /* 0x000fc4000f8e00ff */
[----:B------:R-:W-:Y:S01]  /*8100*/  IMAD.U32 R3, RZ, RZ, UR4 ;  /* 0x00000004ff037e24 */ /* 0x000fe2000f8e00ff */
[C---:B------:R-:W-:Y:S01]  /*8110*/  SHF.L.U64.HI R5, R4.reuse, 0x1, R0 ;  /* 0x0000000104057819 */ /* 0x040fe20000010200 */
[----:B------:R-:W1:Y:S01]  /*8120*/  LDCU UR4, c[0x0][0x45c] ;  /* 0x00008b80ff0477ac */ /* 0x000e620008000800 */
[----:B------:R-:W-:Y:S02]  /*8130*/  SHF.L.U32 R4, R4, 0x1, RZ ;  /* 0x0000000104047819 */ /* 0x000fe400000006ff */
[----:B------:R-:W-:Y:S02]  /*8140*/  LOP3.LUT R0, R6, 0x400, RZ, 0xc0, !PT ;  /* 0x0000040006007812 */ /* 0x000fe400078ec0ff */
[----:B------:R-:W-:-:S03]  /*8150*/  LEA R4, P1, R2, R4, 0x7 ;  /* 0x0000000402047211 */ /* 0x000fc600078238ff */
[----:B------:R-:W-:Y:S01]  /*8160*/  IMAD R238, R238, 0x2, R0 ;  /* 0x00000002eeee7824 */ /* 0x000fe200078e0200 */
[----:B------:R-:W-:Y:S01]  /*8170*/  LEA.HI.X R2, R2, R5, R3, 0x7, P1 ;  /* 0x0000000502027211 */ /* 0x000fe200008f3c03 */
[----:B------:R-:W-:Y:S01]  /*8180*/  IMAD.MOV.U32 R3, RZ, RZ, R137 ;  /* 0x000000ffff037224 */ /* 0x000fe200078e0089 */
[----:B------:R-:W-:Y:S01]  /*8190*/  IADD3 R0, P1, PT, R4, UR8, RZ ;  /* 0x0000000804007c10 */ /* 0x000fe2000ff3e0ff */
[----:B------:R-:W-:Y:S01]  /*81a0*/  VIADD R240, R238, UR5 ;  /* 0x00000005eef07c36 */ /* 0x000fe20008000000 */
[----:B------:R-:W2:Y:S03]  /*81b0*/  LDCU UR8, c[0x0][0x50c] ;  /* 0x0000a180ff0877ac */ /* 0x000ea60008000800 */
[----:B------:R3:W-:Y:S01]  /*81c0*/  STL [R1+0x30], R0 ;  /* 0x0000300001007387 */ /* 0x0007e20000100800 */
[C---:B------:R-:W-:Y:S02]  /*81d0*/  IMAD.IADD R237, R240.reuse, 0x1, R237 ;  /* 0x00000001f0ed7824 */ /* 0x040fe400078e02ed */
[----:B------:R-:W-:-:S02]  /*81e0*/  IMAD.IADD R240, R240, 0x1, R246 ;  /* 0x00000001f0f07824 */ /* 0x000fc400078e02f6 */
[----:B------:R-:W-:Y:S01]  /*81f0*/  IMAD.IADD R241, R246, 0x1, R237 ;  /* 0x00000001f6f17824 */ /* 0x000fe200078e02ed */
[----:B---3--:R-:W-:Y:S01]  /*8200*/  IADD3.X R0, PT, PT, R2, UR9, RZ, P1, !PT ;  /* 0x0000000902007c10 */ /* 0x008fe20008ffe4ff */
[----:B------:R-:W-:-:S04]  /*8210*/  VIADD R2, R236, 0xc040 ;  /* 0x0000c040ec027836 */ /* 0x000fc80000000000 */
[----:B------:R3:W-:Y:S02]  /*8220*/  STL [R1+0x2c], R0 ;  /* 0x00002c0001007387 */ /* 0x0007e40000100800 */
[----:B---3--:R-:W-:Y:S01]  /*8230*/  IADD3 R0, PT, PT, R236, 0xc000, RZ ;  /* 0x0000c000ec007810 */ /* 0x008fe20007ffe0ff */
[----:B-12---:R-:W-:Y:S06]  /*8240*/  BRA `(.L_x_99) ;  /* 0x0000000000887947 */ /* 0x006fec0003800000 */
.L_x_101:
[----:B------:R-:W5:Y:S01]  /*8250*/  LDL R22, [R1+0x38] ;  /* 0x0000380001167983 */ /* 0x000f620000100800 */
[----:B------:R-:W3:Y:S03]  /*8260*/  LDC.64 R4, c[0x0][0x3b8] ;  /* 0x0000ee00ff047b82 */ /* 0x000ee60000000a00 */
[----:B------:R-:W2:Y:S01]  /*8270*/  LDL R21, [R1+0x34] ;  /* 0x0000340001157983 */ /* 0x000ea20000100800 */
[C---:B---3--:R-:W-:Y:S01]  /*8280*/  IMAD.WIDE.U32 R8, R4.reuse, UR16, RZ ;  /* 0x0000001004087c25 */ /* 0x048fe2000f8e00ff */
[C---:B------:R-:W-:Y:S03]  /*8290*/  SHF.L.U64.HI R14, R4.reuse, 0x4, R5 ;  /* 0x00000004040e7819 */ /* 0x040fe60000010205 */
[----:B------:R-:W-:Y:S02]  /*82a0*/  IMAD.SHL.U32 R12, R4, 0x10, RZ ;  /* 0x00000010040c7824 */ /* 0x000fe400078e00ff */
[----:B------:R-:W-:Y:S03]  /*82b0*/  IMAD R6, R5, UR16, R9 ;  /* 0x0000001005067c24 */ /* 0x000fe6000f8e0209 */
[C---:B------:R-:W-:Y:S04]  /*82c0*/  LEA R2, P0, R8.reuse, R12, 0x6 ;  /* 0x0000000c08027211 */ /* 0x040fe800078030ff */
[--C-:B------:R-:W-:Y:S02]  /*82d0*/  LEA.HI.X R7, R8, R14, R6.reuse, 0x6, P0 ;  /* 0x0000000e08077211 */ /* 0x100fe400000f3406 */
[-C--:B------:R-:W-:Y:S02]  /*82e0*/  IADD3 R12, P0, PT, R12, R2.reuse, RZ ;  /* 0x000000020c0c7210 */ /* 0x080fe40007f1e0ff */
[----:B------:R-:W-:Y:S03]  /*82f0*/  LEA R13, P1, R4, R2, 0x5 ;  /* 0x00000002040d7211 */ /* 0x000fe600078228ff */
[----:B------:R-:W-:Y:S01]  /*8300*/  IMAD.X R14, R14, 0x1, R7, P0 ;  /* 0x000000010e0e7824 */ /* 0x000fe200000e0607 */
[----:B------:R-:W-:Y:S02]  /*8310*/  LEA.HI.X R5, R4, R7, R5, 0x5, P1 ;  /* 0x0000000704057211 */ /* 0x000fe400008f2c05 */
[CC--:B-----5:R-:W-:Y:S02]  /*8320*/  LEA R10, P2, R8.reuse, R22.reuse, 0x7 ;  /* 0x00000016080a7211 */ /* 0x0e0fe400078438ff */
[CC--:B------:R-:W-:Y:S02]  /*8330*/  LEA R4, P0, R13.reuse, R22.reuse, 0x1 ;  /* 0x000000160d047211 */ /* 0x0c0fe400078008ff */
[-C--:B--2---:R-:W-:Y:S02]  /*8340*/  LEA.HI.X R11, R8, R21.reuse, R6, 0x7, P2 ;  /* 0x00000015080b7211 */ /* 0x084fe400010f3c06 */
[-C--:B------:R-:W-:Y:S02]  /*8350*/  LEA R8, P2, R2, R22.reuse, 0x1 ;  /* 0x0000001602087211 */ /* 0x080fe400078408ff */
[----:B------:R-:W-:Y:S01]  /*8360*/  LEA R6, P1, R12, R22, 0x1 ;  /* 0x000000160c067211 */ /* 0x000fe200078208ff */
[----:B------:R-:W-:Y:S01]  /*8370*/  @!PT LDS RZ, [RZ] ;  /* 0x00000000fffff984 */ /* 0x000fe20000000800 */
[----:B------:R-:W-:Y:S01]  /*8380*/  @!PT LDS RZ, [RZ] ;  /* 0x00000000fffff984 */ /* 0x000fe20000000800 */
[----:B------:R-:W-:Y:S01]  /*8390*/  @!PT LDS RZ, [RZ] ;  /* 0x00000000fffff984 */ /* 0x000fe20000000800 */
[----:B------:R1:W-:Y:S01]  /*83a0*/  LDGSTS.E.BYPASS.LTC128B.128 [R247+0x8000], desc[UR14][R10.64] ;  /* 0x080000000af77fae */ /* 0x0003e2000b981a0e */
[-C--:B------:R-:W-:Y:S02]  /*83b0*/  LEA.HI.X R9, R2, R21.reuse, R7, 0x1, P2 ;  /* 0x0000001502097211 */ /* 0x080fe400010f0c07 */
[-C--:B------:R-:W-:Y:S01]  /*83c0*/  LEA.HI.X R7, R12, R21.reuse, R14, 0x1, P1 ;  /* 0x000000150c077211 */ /* 0x080fe200008f0c0e */
[----:B------:R1:W-:Y:S01]  /*83d0*/  LDGSTS.E.BYPASS.LTC128B.128 [R247+0xa000], desc[UR14][R10.64+0x80] ;  /* 0x0a0000800af77fae */ /* 0x0003e2000b981a0e */
[----:B------:R-:W-:Y:S03]  /*83e0*/  LEA.HI.X R5, R13, R21, R5, 0x1, P0 ;  /* 0x000000150d057211 */ /* 0x000fe600000f0c05 */
[----:B------:R1:W-:Y:S04]  /*83f0*/  LDGSTS.E.BYPASS.LTC128B.128 [R247+0x8800], desc[UR14][R8.64] ;  /* 0x0880000008f77fae */ /* 0x0003e8000b981a0e */
[----:B------:R1:W-:Y:S04]  /*8400*/  LDGSTS.E.BYPASS.LTC128B.128 [R247+0xa800], desc[UR14][R8.64+0x80] ;  /* 0x0a80008008f77fae */ /* 0x0003e8000b981a0e */
[----:B------:R1:W-:Y:S04]  /*8410*/  LDGSTS.E.BYPASS.LTC128B.128 [R247+0x9000], desc[UR14][R6.64] ;  /* 0x0900000006f77fae */ /* 0x0003e8000b981a0e */
[----:B------:R1:W-:Y:S04]  /*8420*/  LDGSTS.E.BYPASS.LTC128B.128 [R247+0xb000], desc[UR14][R6.64+0x80] ;  /* 0x0b00008006f77fae */ /* 0x0003e8000b981a0e */
[----:B------:R1:W-:Y:S04]  /*8430*/  LDGSTS.E.BYPASS.LTC128B.128 [R247+0x9800], desc[UR14][R4.64] ;  /* 0x0980000004f77fae */ /* 0x0003e8000b981a0e */
[----:B------:R1:W-:Y:S04]  /*8440*/  LDGSTS.E.BYPASS.LTC128B.128 [R247+0xb800], desc[UR14][R4.64+0x80] ;  /* 0x0b80008004f77fae */ /* 0x0003e8000b981a0e */
[----:B------:R-:W0:Y:S01]  /*8450*/  LDGDEPBAR ;  /* 0x00000000000079af */ /* 0x000e220000000000 */
[----:B------:R-:W-:Y:S05]  /*8460*/  BRA `(.L_x_100) ;  /* 0x0000001400e47947 */ /* 0x000fea0003800000 */
.L_x_99:
[----:B--2---:R-:W2:Y:S01]  /*8470*/  LDL R135, [R1+0x2c] ;  /* 0x00002c0001877983 */ /* 0x004ea20000100800 */
[----:B------:R-:W-:Y:S04]  /*8480*/  DEPBAR.LE SB0, 0x0 ;  /* 0x000080000000791a */ /* 0x000fe80000000000 */
[----:B------:R-:W3:Y:S01]  /*8490*/  LDL R134, [R1+0x30] ;  /* 0x0000300001867983 */ /* 0x000ee20000100800 */
[----:B------:R-:W-:Y:S01]  /*84a0*/  UISETP.NE.AND UP0, UPT, UR16, -0x1, UPT ;  /* 0xffffffff1000788c */ /* 0x000fe2000bf05270 */
[----:B------:R-:W-:Y:S01]  /*84b0*/  BAR.SYNC.DEFER_BLOCKING 0x0 ;  /* 0x0000000000007b1d */ /* 0x000fe20000010000 */
[----:B---3--:R-:W-:Y:S02]  /*84c0*/  MOV R10, R134 ;  /* 0x00000086000a7202 */ /* 0x008fe40000000f00 */
[----:B--2---:R-:W-:Y:S02]  /*84d0*/  MOV R11, R135 ;  /* 0x00000087000b7202 */ /* 0x004fe40000000f00 */
[----:B------:R-:W-:Y:S03]  /*84e0*/  IADD3 R6, P0, PT, R134, UR11, RZ ;  /* 0x0000000b86067c10 */ /* 0x000fe6000ff1e0ff */
[----:B------:R-:W-:Y:S01]  /*84f0*/  @!PT LDS RZ, [RZ] ;  /* 0x00000000fffff984 */ /* 0x000fe20000000800 */
[----:B------:R-:W-:Y:S01]  /*8500*/  @!PT LDS RZ, [RZ] ;  /* 0x00000000fffff984 */ /* 0x000fe20000000800 */
[----:B------:R-:W-:Y:S01]  /*8510*/  @!PT LDS RZ, [RZ] ;  /* 0x00000000fffff984 */ /* 0x000fe20000000800 */
[----:B-----5:R-:W-:Y:S01]  /*8520*/  LDGSTS.E.BYPASS.LTC128B.128 [R247+0xc000], desc[UR14][R10.64] ;  /* 0x0c0000000af77fae */ /* 0x020fe2000b981a0e */
[----:B------:R-:W-:Y:S02]  /*8530*/  IADD3.X R7, PT, PT, R135, UR10, RZ, P0, !PT ;  /* 0x0000000a87077c10 */ /* 0x000fe400087fe4ff */
[----:B------:R-:W-:Y:S04]  /*8540*/  IADD3 R4, P0, PT, R6, UR24, RZ ;  /* 0x0000001806047c10 */ /* 0x000fe8000ff1e0ff */
[----:B------:R-:W-:Y:S01]  /*8550*/  IADD3.X R5, PT, PT, R7, UR19, RZ, P0, !PT ;  /* 0x0000001307057c10 */ /* 0x000fe200087fe4ff */
[----:B------:R-:W-:Y:S01]  /*8560*/  LDGSTS.E.BYPASS.LTC128B.128 [R247+0xe000], desc[UR14][R10.64+0x80] ;  /* 0x0e0000800af77fae */ /* 0x000fe2000b981a0e */
[----:B------:R-:W-:Y:S04]  /*8570*/  IADD3 R8, P0, PT, R4, UR24, RZ ;  /* 0x0000001804087c10 */ /* 0x000fe8000ff1e0ff */
[----:B------:R-:W-:Y:S03]  /*8580*/  IADD3.X R9, PT, PT, R5, UR19, RZ, P0, !PT ;  /* 0x0000001305097c10 */ /* 0x000fe600087fe4ff */
[----:B------:R-:W-:Y:S08]  /*8590*/  LDGSTS.E.BYPASS.LTC128B.128 [R247+0xc800], desc[UR14][R6.64] ;  /* 0x0c80000006f77fae */ /* 0x000ff0000b981a0e */
[----:B------:R-:W-:Y:S08]  /*85a0*/  LDGSTS.E.BYPASS.LTC128B.128 [R247+0xe800], desc[UR14][R6.64+0x80] ;  /* 0x0e80008006f77fae */ /* 0x000ff0000b981a0e */
[----:B------:R-:W-:Y:S08]  /*85b0*/  LDGSTS.E.BYPASS.LTC128B.128 [R247+0xd000], desc[UR14][R4.64+0x80] ;  /* 0x0d00008004f77fae */ /* 0x000ff0000b981a0e */
[----:B------:R1:W-:Y:S08]  /*85c0*/  LDGSTS.E.BYPASS.LTC128B.128 [R247+0xf000], desc[UR14][R4.64+0x100] ;  /* 0x0f00010004f77fae */ /* 0x0003f0000b981a0e */
[----:B------:R-:W-:Y:S08]  /*85d0*/  LDGSTS.E.BYPASS.LTC128B.128 [R247+0xd800], desc[UR14][R8.64+0x100] ;  /* 0x0d80010008f77fae */ /* 0x000ff0000b981a0e */
[----:B------:R2:W-:Y:S08]  /*85e0*/  LDGSTS.E.BYPASS.LTC128B.128 [R247+0xf800], desc[UR14][R8.64+0x180] ;  /* 0x0f80018008f77fae */ /* 0x0005f0000b981a0e */
[----:B------:R-:W-:Y:S08]  /*85f0*/  LDSM.16.M88.4 R64, [R242] ;  /* 0x00000000f240783b */ /* 0x000ff00000000200 */
[----:B------:R-:W1:Y:S08]  /*8600*/  LDSM.16.M88.4 R16, [R238+UR5+0x8000] ;  /* 0x00800005ee10783b */ /* 0x000e700008000200 */
[----:B------:R-:W2:Y:S08]  /*8610*/  LDSM.16.M88.4 R60, [R242+0x2000] ;  /* 0x00200000f23c783b */ /* 0x000eb00000000200 */
[----:B------:R-:W3:Y:S08]  /*8620*/  LDSM.16.M88.4 R32, [R238+UR5+0x8800] ;  /* 0x00880005ee20783b */ /* 0x000ef00008000200 */
[----:B------:R-:W0:Y:S08]  /*8630*/  LDGDEPBAR ;  /* 0x00000000000079af */ /* 0x000e300000000000 */
[----:B------:R-:W4:Y:S08]  /*8640*/  LDSM.16.M88.4 R48, [R238+UR5+0x9000] ;  /* 0x00900005ee30783b */ /* 0x000f300008000200 */
[----:B------:R-:W5:Y:S01]  /*8650*/  LDSM.16.M88.4 R140, [R238+UR5+0x9800] ;  /* 0x00980005ee8c783b */ /* 0x000f620008000200 */
[-C--:B-1----:R-:W-:Y:S07]  /*8660*/  HMMA.16816.F32.BF16 R4, R64, R16.reuse, RZ ;  /* 0x000000104004723c */ /* 0x082fee00000418ff */
[----:B------:R-:W-:Y:S01]  /*8670*/  LDSM.16.M88.4 R208, [R244] ;  /* 0x00000000f4d0783b */ /* 0x000fe20000000200 */
[C---:B--2---:R-:W-:Y:S07]  /*8680*/  HMMA.16816.F32.BF16 R8, R60.reuse, R16, RZ ;  /* 0x000000103c08723c */ /* 0x044fee00000418ff */
[----:B------:R-:W1:Y:S01]  /*8690*/  LDSM.16.M88.4 R212, [R240+0x8000] ;  /* 0x00800000f0d4783b */ /* 0x000e620000000200 */
[-C--:B------:R-:W-:Y:S07]  /*86a0*/  HMMA.16816.F32.BF16 R12, R60, R18.reuse, RZ ;  /* 0x000000123c0c723c */ /* 0x080fee00000418ff */
[----:B------:R-:W2:Y:S01]  /*86b0*/  LDSM.16.M88.4 R216, [R244+0x2000] ;  /* 0x00200000f4d8783b */ /* 0x000ea20000000200 */
[C---:B------:R-:W-:Y:S07]  /*86c0*/  HMMA.16816.F32.BF16 R16, R64.reuse, R18, RZ ;  /* 0x000000124010723c */ /* 0x040fee00000418ff */
[----:B------:R-:W2:Y:S01]  /*86d0*/  LDSM.16.M88.4 R220, [R240+0x8800] ;  /* 0x00880000f0dc783b */ /* 0x000ea20000000200 */
[-C--:B---3--:R-:W-:Y:S07]  /*86e0*/  HMMA.16816.F32.BF16 R20, R64, R32.reuse, RZ ;  /* 0x000000204014723c */ /* 0x088fee00000418ff */
[----:B------:R-:W3:Y:S01]  /*86f0*/  LDSM.16.M88.4 R224, [R240+0x9000] ;  /* 0x00900000f0e0783b */ /* 0x000ee20000000200 */
[C---:B------:R-:W-:Y:S07]  /*8700*/  HMMA.16816.F32.BF16 R24, R60.reuse, R32, RZ ;  /* 0x000000203c18723c */ /* 0x040fee00000418ff */
[----:B------:R-:W3:Y:S01]  /*8710*/  LDSM.16.M88.4 R228, [R240+0x9800] ;  /* 0x00980000f0e4783b */ /* 0x000ee20000000200 */
[-C--:B------:R-:W-:Y:S07]  /*8720*/  HMMA.16816.F32.BF16 R28, R60, R34.reuse, RZ ;  /* 0x000000223c1c723c */ /* 0x080fee00000418ff */
[----:B------:R-:W-:Y:S01]  /*8730*/  LDSM.16.M88.4 R232, [R237+0x9000] ;  /* 0x00900000ede8783b */ /* 0x000fe20000000200 */
[C---:B------:R-:W-:Y:S08]  /*8740*/  HMMA.16816.F32.BF16 R32, R64.reuse, R34, RZ ;  /* 0x000000224020723c */ /* 0x040ff000000418ff */
[-C--:B----4-:R-:W-:Y:S08]  /*8750*/  HMMA.16816.F32.BF16 R36, R64, R48.reuse, RZ ;  /* 0x000000304024723c */ /* 0x090ff000000418ff */
[C---:B------:R-:W-:Y:S08]  /*8760*/  HMMA.16816.F32.BF16 R40, R60.reuse, R48, RZ ;  /* 0x000000303c28723c */ /* 0x040ff000000418ff */
[-C--:B------:R-:W-:Y:S08]  /*8770*/  HMMA.16816.F32.BF16 R44, R60, R50.reuse, RZ ;  /* 0x000000323c2c723c */ /* 0x080ff000000418ff */
[C---:B------:R-:W-:Y:S08]  /*8780*/  HMMA.16816.F32.BF16 R48, R64.reuse, R50, RZ ;  /* 0x000000324030723c */ /* 0x040ff000000418ff */
[-C--:B-----5:R-:W-:Y:S08]  /*8790*/  HMMA.16816.F32.BF16 R52, R64, R140.reuse, RZ ;  /* 0x0000008c4034723c */ /* 0x0a0ff000000418ff */
[C---:B------:R-:W-:Y:S08]  /*87a0*/  HMMA.16816.F32.BF16 R56, R60.reuse, R140, RZ ;  /* 0x0000008c3c38723c */ /* 0x040ff000000418ff */
[-C--:B------:R-:W-:Y:S08]  /*87b0*/  HMMA.16816.F32.BF16 R60, R60, R142.reuse, RZ ;  /* 0x0000008e3c3c723c */ /* 0x080ff000000418ff */
[----:B------:R-:W-:Y:S01]  /*87c0*/  HMMA.16816.F32.BF16 R64, R64, R142, RZ ;  /* 0x0000008e4040723c */ /* 0x000fe200000418ff */
[----:B------:R-:W-:Y:S07]  /*87d0*/  LDSM.16.M88.4 R140, [R243] ;  /* 0x00000000f38c783b */ /* 0x000fee0000000200 */
[-C--:B-1----:R-:W-:Y:S08]  /*87e0*/  HMMA.16816.F32.BF16 R4, R208, R212.reuse, R4 ;  /* 0x000000d4d004723c */ /* 0x082ff00000041804 */
[C---:B--2---:R-:W-:Y:S08]  /*87f0*/  HMMA.16816.F32.BF16 R8, R216.reuse, R212, R8 ;  /* 0x000000d4d808723c */ /* 0x044ff00000041808 */
        /* <DEDUP_REMOVED lines=60> */
[----:B------:R-:W-:Y:S07]  /*8bc0*/  LDSM.16.M88.4 R224, [R244+0x6000] ;  /* 0x00600000f4e0783b */ /* 0x000fee0000000200 */
[----:B------:R-:W-:Y:S01]  /*8bd0*/  HMMA.16816.F32.BF16 R64, R208, R222, R64 ;  /* 0x000000ded040723c */ /* 0x000fe20000041840 */
[----:B------:R-:W4:Y:S07]  /*8be0*/  LDSM.16.M88.4 R208, [R238+UR5+0xb800] ;  /* 0x00b80005eed0783b */ /* 0x000f2e0008000200 */
        /* <DEDUP_REMOVED lines=15> */
[----:B------:R-:W-:Y:S07]  /*8ce0*/  LDSM.16.M88.4 R232, [R243+0x6000] ;  /* 0x00600000f3e8783b */ /* 0x000fee0000000200 */
[-C--:B----4-:R-:W-:Y:S08]  /*8cf0*/  HMMA.16816.F32.BF16 R52, R140, R208.reuse, R52 ;  /* 0x000000d08c34723c */ /* 0x090ff00000041834 */
[C---:B------:R-:W-:Y:S08]  /*8d00*/  HMMA.16816.F32.BF16 R56, R216.reuse, R208, R56 ;  /* 0x000000d0d838723c */ /* 0x040ff00000041838 */
[-C--:B------:R-:W-:Y:S01]  /*8d10*/  HMMA.16816.F32.BF16 R60, R216, R210.reuse, R60 ;  /* 0x000000d2d83c723c */ /* 0x080fe2000004183c */
[----:B------:R-:W-:Y:S07]  /*8d20*/  LDSM.16.M88.4 R216, [R243+0x4000] ;  /* 0x00400000f3d8783b */ /* 0x000fee0000000200 */
[----:B------:R-:W-:Y:S01]  /*8d30*/  HMMA.16816.F32.BF16 R64, R140, R210, R64 ;  /* 0x000000d28c40723c */ /* 0x000fe20000041840 */
[----:B------:R-:W3:Y:S07]  /*8d40*/  LDSM.16.M88.4 R140, [R240+0xb000] ;  /* 0x00b00000f08c783b */ /* 0x000eee0000000200 */
[-C--:B-1----:R-:W-:Y:S01]  /*8d50*/  HMMA.16816.F32.BF16 R4, R212, R220.reuse, R4 ;  /* 0x000000dcd404723c */ /* 0x082fe20000041804 */
[----:B------:R-:W1:Y:S07]  /*8d60*/  LDSM.16.M88.4 R208, [R240+0xb800] ;  /* 0x00b80000f0d0783b */ /* 0x000e6e0000000200 */
[C---:B------:R-:W-:Y:S08]  /*8d70*/  HMMA.16816.F32.BF16 R8, R224.reuse, R220, R8 ;  /* 0x000000dce008723c */ /* 0x040ff00000041808 */
[-C--:B------:R-:W-:Y:S08]  /*8d80*/  HMMA.16816.F32.BF16 R12, R224, R222.reuse, R12 ;  /* 0x000000dee00c723c */ /* 0x080ff0000004180c */
[C---:B------:R-:W-:Y:S01]  /*8d90*/  HMMA.16816.F32.BF16 R16, R212.reuse, R222, R16 ;  /* 0x000000ded410723c */ /* 0x040fe20000041810 */
[----:B------:R-:W4:Y:S07]  /*8da0*/  LDSM.16.M88.4 R220, [R237+0xa000] ;  /* 0x00a00000eddc783b */ /* 0x000f2e0000000200 */
[-C--:B--2---:R-:W-:Y:S08]  /*8db0*/  HMMA.16816.F32.BF16 R20, R212, R228.reuse, R20 ;  /* 0x000000e4d414723c */ /* 0x084ff00000041814 */
[C---:B------:R-:W-:Y:S08]  /*8dc0*/  HMMA.16816.F32.BF16 R24, R224.reuse, R228, R24 ;  /* 0x000000e4e018723c */ /* 0x040ff00000041818 */
[-C--:B------:R-:W-:Y:S08]  /*8dd0*/  HMMA.16816.F32.BF16 R28, R224, R230.reuse, R28 ;  /* 0x000000e6e01c723c */ /* 0x080ff0000004181c */
[C---:B------:R-:W-:Y:S01]  /*8de0*/  HMMA.16816.F32.BF16 R32, R212.reuse, R230, R32 ;  /* 0x000000e6d420723c */ /* 0x040fe20000041820 */
[----:B------:R-:W-:Y:S07]  /*8df0*/  LDSM.16.M88.4 R228, [R241+0xa000] ;  /* 0x00a00000f1e4783b */ /* 0x000fee0000000200 */
[-C--:B---3--:R-:W-:Y:S08]  /*8e00*/  HMMA.16816.F32.BF16 R36, R212, R140.reuse, R36 ;  /* 0x0000008cd424723c */ /* 0x088ff00000041824 */
[C---:B------:R-:W-:Y:S08]  /*8e10*/  HMMA.16816.F32.BF16 R40, R224.reuse, R140, R40 ;  /* 0x0000008ce028723c */ /* 0x040ff00000041828 */
[-C--:B------:R-:W-:Y:S08]  /*8e20*/  HMMA.16816.F32.BF16 R44, R224, R142.reuse, R44 ;  /* 0x0000008ee02c723c */ /* 0x080ff0000004182c */
[C---:B------:R-:W-:Y:S01]  /*8e30*/  HMMA.16816.F32.BF16 R48, R212.reuse, R142, R48 ;  /* 0x0000008ed430723c */ /* 0x040fe20000041830 */
[----:B------:R-:W2:Y:S07]  /*8e40*/  LDSM.16.M88.4 R140, [R237+0xa800] ;  /* 0x00a80000ed8c783b */ /* 0x000eae0000000200 */
[-C--:B-1----:R-:W-:Y:S08]  /*8e50*/  HMMA.16816.F32.BF16 R52, R212, R208.reuse, R52 ;  /* 0x000000d0d434723c */ /* 0x082ff00000041834 */
[C---:B------:R-:W-:Y:S08]  /*8e60*/  HMMA.16816.F32.BF16 R56, R224.reuse, R208, R56 ;  /* 0x000000d0e038723c */ /* 0x040ff00000041838 */
[-C--:B------:R-:W-:Y:S01]  /*8e70*/  HMMA.16816.F32.BF16 R60, R224, R210.reuse, R60 ;  /* 0x000000d2e03c723c */ /* 0x080fe2000004183c */
[----:B------:R-:W-:Y:S07]  /*8e80*/  LDSM.16.M88.4 R224, [R245+0x4000] ;  /* 0x00400000f5e0783b */ /* 0x000fee0000000200 */
[----:B------:R-:W-:Y:S01]  /*8e90*/  HMMA.16816.F32.BF16 R64, R212, R210, R64 ;  /* 0x000000d2d440723c */ /* 0x000fe20000041840 */
[----:B------:R-:W1:Y:S07]  /*8ea0*/  LDSM.16.M88.4 R208, [R237+0xb000] ;  /* 0x00b00000edd0783b */ /* 0x000e6e0000000200 */
[-C--:B----4-:R-:W-:Y:S01]  /*8eb0*/  HMMA.16816.F32.BF16 R4, R216, R220.reuse, R4 ;  /* 0x000000dcd804723c */ /* 0x090fe20000041804 */
[----:B------:R-:W3:Y:S07]  /*8ec0*/  LDSM.16.M88.4 R212, [R237+0xb800] ;  /* 0x00b80000edd4783b */ /* 0x000eee0000000200 */
[C---:B------:R-:W-:Y:S08]  /*8ed0*/  HMMA.16816.F32.BF16 R8, R232.reuse, R220, R8 ;  /* 0x000000dce808723c */ /* 0x040ff00000041808 */
[-C--:B------:R-:W-:Y:S08]  /*8ee0*/  HMMA.16816.F32.BF16 R12, R232, R222.reuse, R12 ;  /* 0x000000dee80c723c */ /* 0x080ff0000004180c */
[C---:B------:R-:W-:Y:S08]  /*8ef0*/  HMMA.16816.F32.BF16 R16, R216.reuse, R222, R16 ;  /* 0x000000ded810723c */ /* 0x040ff00000041810 */
[-C--:B--2---:R-:W-:Y:S08]  /*8f00*/  HMMA.16816.F32.BF16 R20, R216, R140.reuse, R20 ;  /* 0x0000008cd814723c */ /* 0x084ff00000041814 */
[C---:B------:R-:W-:Y:S08]  /*8f10*/  HMMA.16816.F32.BF16 R24, R232.reuse, R140, R24 ;  /* 0x0000008ce818723c */ /* 0x040ff00000041818 */
[-C--:B------:R-:W-:Y:S08]  /*8f20*/  HMMA.16816.F32.BF16 R28, R232, R142.reuse, R28 ;  /* 0x0000008ee81c723c */ /* 0x080ff0000004181c */
[C---:B------:R-:W-:Y:S01]  /*8f30*/  HMMA.16816.F32.BF16 R32, R216.reuse, R142, R32 ;  /* 0x0000008ed820723c */ /* 0x040fe20000041820 */
[----:B------:R-:W2:Y:S07]  /*8f40*/  LDSM.16.M88.4 R140, [R245+0x6000] ;  /* 0x00600000f58c783b */ /* 0x000eae0000000200 */
[-C--:B-1----:R-:W-:Y:S08]  /*8f50*/  HMMA.16816.F32.BF16 R36, R216, R208.reuse, R36 ;  /* 0x000000d0d824723c */ /* 0x082ff00000041824 */
[C---:B------:R-:W-:Y:S08]  /*8f60*/  HMMA.16816.F32.BF16 R40, R232.reuse, R208, R40 ;  /* 0x000000d0e828723c */ /* 0x040ff00000041828 */
[-C--:B------:R-:W-:Y:S08]  /*8f70*/  HMMA.16816.F32.BF16 R44, R232, R210.reuse, R44 ;  /* 0x000000d2e82c723c */ /* 0x080ff0000004182c */
[C---:B------:R-:W-:Y:S08]  /*8f80*/  HMMA.16816.F32.BF16 R48, R216.reuse, R210, R48 ;  /* 0x000000d2d830723c */ /* 0x040ff00000041830 */
[-C--:B---3--:R-:W-:Y:S08]  /*8f90*/  HMMA.16816.F32.BF16 R52, R216, R212.reuse, R52 ;  /* 0x000000d4d834723c */ /* 0x088ff00000041834 */
[C---:B------:R-:W-:Y:S08]  /*8fa0*/  HMMA.16816.F32.BF16 R56, R232.reuse, R212, R56 ;  /* 0x000000d4e838723c */ /* 0x040ff00000041838 */
[-C--:B------:R-:W-:Y:S08]  /*8fb0*/  HMMA.16816.F32.BF16 R60, R232, R214.reuse, R60 ;  /* 0x000000d6e83c723c */ /* 0x080ff0000004183c */
[----:B------:R-:W-:Y:S08]  /*8fc0*/  HMMA.16816.F32.BF16 R64, R216, R214, R64 ;  /* 0x000000d6d840723c */ /* 0x000ff00000041840 */
[-C--:B------:R-:W-:Y:S08]  /*8fd0*/  HMMA.16816.F32.BF16 R4, R224, R228.reuse, R4 ;  /* 0x000000e4e004723c */ /* 0x080ff00000041804 */
[C---:B--2---:R-:W-:Y:S08]  /*8fe0*/  HMMA.16816.F32.BF16 R8, R140.reuse, R228, R8 ;  /* 0x000000e48c08723c */ /* 0x044ff00000041808 */
[-C--:B------:R-:W-:Y:S03]  /*8ff0*/  HMMA.16816.F32.BF16 R12, R140, R230.reuse, R12 ;  /* 0x000000e68c0c723c */ /* 0x080fe6000004180c */
[----:B------:R-:W-:Y:S01]  /*9000*/  FMUL.FTZ R4, R4, UR8 ;  /* 0x0000000804047c20 */ /* 0x000fe20008410000 */
[----:B------:R-:W-:Y:S01]  /*9010*/  FMUL.FTZ R5, R5, UR8 ;  /* 0x0000000805057c20 */ /* 0x000fe20008410000 */
[----:B------:R-:W-:Y:S01]  /*9020*/  FMUL.FTZ R6, R6, UR8 ;  /* 0x0000000806067c20 */ /* 0x000fe20008410000 */
[----:B------:R-:W-:Y:S01]  /*9030*/  FMUL.FTZ R7, R7, UR8 ;  /* 0x0000000807077c20 */ /* 0x000fe20008410000 */
[----:B------:R-:W-:Y:S01]  /*9040*/  MUFU.TANH R222, R4 ;  /* 0x0000000400de7308 */ /* 0x000fe20000002400 */
[C---:B------:R-:W-:Y:S04]  /*9050*/  HMMA.16816.F32.BF16 R16, R224.reuse, R230, R16 ;  /* 0x000000e6e010723c */ /* 0x040fe80000041810 */
[----:B------:R-:W-:Y:S01]  /*9060*/  FMUL.FTZ R8, R8, UR8 ;  /* 0x0000000808087c20 */ /* 0x000fe20008410000 */
[----:B------:R-:W-:Y:S01]  /*9070*/  FMUL.FTZ R9, R9, UR8 ;  /* 0x0000000809097c20 */ /* 0x000fe20008410000 */
[----:B------:R-:W-:Y:S03]  /*9080*/  FMUL.FTZ R10, R10, UR8 ;  /* 0x000000080a0a7c20 */ /* 0x000fe60008410000 */
[----:B------:R-:W-:Y:S01]  /*9090*/  MUFU.TANH R221, R5 ;  /* 0x0000000500dd7308 */ /* 0x000fe20000002400 */
[----:B------:R-:W-:Y:S01]  /*90a0*/  FMUL.FTZ R11, R11, UR8 ;  /* 0x000000080b0b7c20 */ /* 0x000fe20008410000 */
[----:B------:R-:W-:Y:S01]  /*90b0*/  FMUL.FTZ R12, R12, UR8 ;  /* 0x000000080c0c7c20 */ /* 0x000fe20008410000 */
[----:B------:R-:W-:Y:S01]  /*90c0*/  FMUL.FTZ R13, R13, UR8 ;  /* 0x000000080d0d7c20 */ /* 0x000fe20008410000 */
[----:B------:R-:W-:Y:S01]  /*90d0*/  FMUL.FTZ R14, R14, UR8 ;  /* 0x000000080e0e7c20 */ /* 0x000fe20008410000 */
[----:B------:R-:W-:Y:S05]  /*90e0*/  FMUL.FTZ R15, R15, UR8 ;  /* 0x000000080f0f7c20 */ /* 0x000fea0008410000 */
[----:B------:R-:W-:Y:S01]  /*90f0*/  MUFU.TANH R220, R6 ;  /* 0x0000000600dc7308 */ /* 0x000fe20000002400 */
[----:B------:R-:W-:Y:S01]  /*9100*/  FMUL.FTZ R17, R17, UR8 ;  /* 0x0000000811117c20 */ /* 0x000fe20008410000 */
[----:B------:R-:W-:Y:S01]  /*9110*/  FMUL.FTZ R18, R18, UR8 ;  /* 0x0000000812127c20 */ /* 0x000fe20008410000 */
[----:B------:R-:W-:Y:S07]  /*9120*/  FMUL.FTZ R16, R16, UR8 ;  /* 0x0000000810107c20 */ /* 0x000fee0008410000 */
[----:B------:R1:W-:Y:S10]  /*9130*/  MUFU.TANH R219, R7 ;  /* 0x0000000700db7308 */ /* 0x0003f40000002400 */
[----:B------:R-:W-:Y:S10]  /*9140*/  MUFU.TANH R208, R8 ;  /* 0x0000000800d07308 */ /* 0x000ff40000002400 */
[----:B------:R-:W-:Y:S01]  /*9150*/  MUFU.TANH R211, R9 ;  /* 0x0000000900d37308 */ /* 0x000fe20000002400 */
[----:B-1----:R-:W1:Y:S09]  /*9160*/  LDSM.16.M88.4 R4, [R241+0xa800] ;  /* 0x00a80000f104783b */ /* 0x002e720000000200 */
[----:B------:R-:W-:Y:S10]  /*9170*/  MUFU.TANH R209, R10 ;  /* 0x0000000a00d17308 */ /* 0x000ff40000002400 */
[----:B------:R2:W-:Y:S10]  /*9180*/  MUFU.TANH R212, R11 ;  /* 0x0000000b00d47308 */ /* 0x0005f40000002400 */
[----:B------:R3:W-:Y:S10]  /*9190*/  MUFU.TANH R215, R17 ;  /* 0x0000001100d77308 */ /* 0x0007f40000002400 */
[----:B------:R-:W-:Y:S01]  /*91a0*/  MUFU.TANH R213, R12 ;  /* 0x0000000c00d57308 */ /* 0x000fe20000002400 */
[----:B--2---:R-:W2:Y:S09]  /*91b0*/  LDSM.16.M88.4 R8, [R241+0xb000] ;  /* 0x00b00000f108783b */ /* 0x004eb20000000200 */
[----:B------:R-:W-:Y:S01]  /*91c0*/  MUFU.TANH R216, R16 ;  /* 0x0000001000d87308 */ /* 0x000fe20000002400 */
[-C--:B-1----:R-:W-:Y:S03]  /*91d0*/  HMMA.16816.F32.BF16 R20, R224, R4.reuse, R20 ;  /* 0x00000004e014723c */ /* 0x082fe60000041814 */
[----:B---3--:R-:W-:Y:S06]  /*91e0*/  FMUL.FTZ R17, R19, UR8 ;  /* 0x0000000813117c20 */ /* 0x008fec0008410000 */
[----:B------:R-:W-:Y:S01]  /*91f0*/  MUFU.TANH R18, R18 ;  /* 0x0000001200127308 */ /* 0x000fe20000002400 */
[C---:B------:R-:W-:Y:S09]  /*9200*/  HMMA.16816.F32.BF16 R24, R140.reuse, R4, R24 ;  /* 0x000000048c18723c */ /* 0x040ff20000041818 */
[----:B------:R-:W-:Y:S01]  /*9210*/  MUFU.TANH R17, R17 ;  /* 0x0000001100117308 */ /* 0x000fe20000002400 */
[-C--:B------:R-:W-:Y:S03]  /*9220*/  HMMA.16816.F32.BF16 R28, R140, R6.reuse, R28 ;  /* 0x000000068c1c723c */ /* 0x080fe6000004181c */
[----:B------:R-:W-:Y:S01]  /*9230*/  FMUL.FTZ R20, R20, UR8 ;  /* 0x0000000814147c20 */ /* 0x000fe20008410000 */
[----:B------:R-:W-:Y:S01]  /*9240*/  FMUL.FTZ R23, R23, UR8 ;  /* 0x0000000817177c20 */ /* 0x000fe20008410000 */
[----:B------:R-:W-:Y:S04]  /*9250*/  FMUL.FTZ R21, R21, UR8 ;  /* 0x0000000815157c20 */ /* 0x000fe80008410000 */
[----:B------:R-:W-:Y:S01]  /*9260*/  MUFU.TANH R214, R13 ;  /* 0x0000000d00d67308 */ /* 0x000fe20000002400 */
[----:B------:R-:W-:Y:S01]  /*9270*/  FMUL.FTZ R22, R22, UR8 ;  /* 0x0000000816167c20 */ /* 0x000fe20008410000 */
[C---:B------:R-:W-:Y:S01]  /*9280*/  HMMA.16816.F32.BF16 R32, R224.reuse, R6, R32 ;  /* 0x00000006e020723c */ /* 0x040fe20000041820 */
[----:B------:R-:W1:Y:S01]  /*9290*/  LDSM.16.M88.4 R4, [R241+0xb800] ;  /* 0x00b80000f104783b */ /* 0x000e620000000200 */
[----:B------:R-:W-:Y:S06]  /*92a0*/  DEPBAR.LE SB0, 0x0 ;  /* 0x000080000000791a */ /* 0x000fec0000000000 */
[----:B------:R-:W3:Y:S01]  /*92b0*/  MUFU.TANH R0, R23 ;  /* 0x0000001700007308 */ /* 0x000ee20000002400 */
[----:B------:R-:W-:Y:S01]  /*92c0*/  FMUL.FTZ R25, R25, UR8 ;  /* 0x0000000819197c20 */ /* 0x000fe20008410000 */
[-C--:B--2---:R-:W-:Y:S05]  /*92d0*/  HMMA.16816.F32.BF16 R36, R224, R8.reuse, R36 ;  /* 0x00000008e024723c */ /* 0x084fea0000041824 */
[----:B------:R-:W-:Y:S03]  /*92e0*/  FMUL.FTZ R31, R31, UR8 ;  /* 0x000000081f1f7c20 */ /* 0x000fe60008410000 */
[----:B------:R-:W-:Y:S01]  /*92f0*/  MUFU.TANH R229, R25 ;  /* 0x0000001900e57308 */ /* 0x000fe20000002400 */
[----:B------:R-:W-:Y:S01]  /*9300*/  BAR.SYNC.DEFER_BLOCKING 0x0 ;  /* 0x0000000000007b1d */ /* 0x000fe20000010000 */
[C---:B------:R-:W-:Y:S04]  /*9310*/  HMMA.16816.F32.BF16 R40, R140.reuse, R8, R40 ;  /* 0x000000088c28723c */ /* 0x040fe80000041828 */
[----:B------:R-:W-:Y:S01]  /*9320*/  FMUL.FTZ R24, R24, UR8 ;  /* 0x0000000818187c20 */ /* 0x000fe20008410000 */
[----:B------:R-:W-:Y:S03]  /*9330*/  FMUL.FTZ R26, R26, UR8 ;  /* 0x000000081a1a7c20 */ /* 0x000fe60008410000 */
[----:B------:R-:W-:Y:S01]  /*9340*/  MUFU.TANH R250, R31 ;  /* 0x0000001f00fa7308 */ /* 0x000fe20000002400 */
[----:B------:R-:W-:Y:S01]  /*9350*/  FMUL.FTZ R33, R33, UR8 ;  /* 0x0000000821217c20 */ /* 0x000fe20008410000 */
[-C--:B------:R-:W-:Y:S03]  /*9360*/  HMMA.16816.F32.BF16 R44, R140, R10.reuse, R44 ;  /* 0x0000000a8c2c723c */ /* 0x080fe6000004182c */
[----:B------:R-:W-:Y:S01]  /*9370*/  FMUL.FTZ R38, R38, UR8 ;  /* 0x0000000826267c20 */ /* 0x000fe20008410000 */
[----:B------:R-:W-:Y:S01]  /*9380*/  FMUL.FTZ R27, R27, UR8 ;  /* 0x000000081b1b7c20 */ /* 0x000fe20008410000 */
[----:B------:R-:W-:Y:S03]  /*9390*/  FMUL.FTZ R37, R37, UR8 ;  /* 0x0000000825257c20 */ /* 0x000fe60008410000 */
[----:B------:R-:W-:Y:S01]  /*93a0*/  MUFU.TANH R230, R24 ;  /* 0x0000001800e67308 */ /* 0x000fe20000002400 */
[----:B------:R-:W-:Y:S01]  /*93b0*/  FMUL.FTZ R28, R28, UR8 ;  /* 0x000000081c1c7c20 */ /* 0x000fe20008410000 */
[C---:B------:R-:W-:Y:S04]  /*93c0*/  HMMA.16816.F32.BF16 R48, R224.reuse, R10, R48 ;  /* 0x0000000ae030723c */ /* 0x040fe80000041830 */
[----:B------:R-:W-:Y:S01]  /*93d0*/  FMUL.FTZ R41, R41, UR8 ;  /* 0x0000000829297c20 */ /* 0x000fe20008410000 */
[----:B------:R-:W-:Y:S03]  /*93e0*/  FMUL.FTZ R42, R42, UR8 ;  /* 0x000000082a2a7c20 */ /* 0x000fe60008410000 */
[----:B------:R-:W-:Y:S01]  /*93f0*/  MUFU.TANH R2, R38 ;  /* 0x0000002600027308 */ /* 0x000fe20000002400 */
[----:B------:R-:W-:Y:S01]  /*9400*/  FMUL.FTZ R43, R43, UR8 ;  /* 0x000000082b2b7c20 */ /* 0x000fe20008410000 */
[----:B------:R-:W-:Y:S01]  /*9410*/  FMUL.FTZ R40, R40, UR8 ;  /* 0x0000000828287c20 */ /* 0x000fe20008410000 */
[-C--:B-1----:R-:W-:Y:S03]  /*9420*/  HMMA.16816.F32.BF16 R52, R224, R4.reuse, R52 ;  /* 0x00000004e034723c */ /* 0x082fe60000041834 */
[----:B------:R-:W-:Y:S01]  /*9430*/  FMUL.FTZ R45, R45, UR8 ;  /* 0x000000082d2d7c20 */ /* 0x000fe20008410000 */
[----:B------:R-:W-:Y:S03]  /*9440*/  FMUL.FTZ R47, R47, UR8 ;  /* 0x000000082f2f7c20 */ /* 0x000fe60008410000 */
[----:B------:R3:W-:Y:S01]  /*9450*/  MUFU.TANH R25, R41 ;  /* 0x0000002900197308 */ /* 0x0007e20000002400 */
[----:B------:R-:W-:Y:S01]  /*9460*/  FMUL.FTZ R46, R46, UR8 ;  /* 0x000000082e2e7c20 */ /* 0x000fe20008410000 */
[----:B------:R-:W-:Y:S01]  /*9470*/  FMUL.FTZ R29, R29, UR8 ;  /* 0x000000081d1d7c20 */ /* 0x000fe20008410000 */
[C---:B------:R-:W-:Y:S04]  /*9480*/  HMMA.16816.F32.BF16 R56, R140.reuse, R4, R56 ;  /* 0x000000048c38723c */ /* 0x040fe80000041838 */
[----:B------:R-:W-:Y:S03]  /*9490*/  FMUL.FTZ R49, R49, UR8 ;  /* 0x0000000831317c20 */ /* 0x000fe60008410000 */
[----:B------:R-:W-:Y:S01]  /*94a0*/  MUFU.TANH R31, R46 ;  /* 0x0000002e001f7308 */ /* 0x000fe20000002400 */
[----:B------:R-:W-:Y:S01]  /*94b0*/  FMUL.FTZ R48, R48, UR8 ;  /* 0x0000000830307c20 */ /* 0x000fe20008410000 */
[----:B------:R-:W-:Y:S01]  /*94c0*/  FMUL.FTZ R30, R30, UR8 ;  /* 0x000000081e1e7c20 */ /* 0x000fe20008410000 */
[-C--:B------:R-:W-:Y:S03]  /*94d0*/  HMMA.16816.F32.BF16 R60, R140, R6.reuse, R60 ;  /* 0x000000068c3c723c */ /* 0x080fe6000004183c */
[----:B------:R-:W-:Y:S01]  /*94e0*/  FMUL.FTZ R52, R52, UR8 ;  /* 0x0000000834347c20 */ /* 0x000fe20008410000 */
[----:B------:R-:W-:Y:S03]  /*94f0*/  FMUL.FTZ R53, R53, UR8 ;  /* 0x0000000835357c20 */ /* 0x000fe60008410000 */
[----:B------:R-:W-:Y:S01]  /*9500*/  MUFU.TANH R24, R49 ;  /* 0x0000003100187308 */ /* 0x000fe20000002400 */
[----:B------:R-:W-:Y:S01]  /*9510*/  FMUL.FTZ R54, R54, UR8 ;  /* 0x0000000836367c20 */ /* 0x000fe20008410000 */
[----:B------:R-:W-:Y:S01]  /*9520*/  FMUL.FTZ R55, R55, UR8 ;  /* 0x0000000837377c20 */ /* 0x000fe20008410000 */
[----:B------:R-:W-:Y:S04]  /*9530*/  HMMA.16816.F32.BF16 R64, R224, R6, R64 ;  /* 0x00000006e040723c */ /* 0x000fe80000041840 */
[----:B------:R-:W-:Y:S03]  /*9540*/  FMUL.FTZ R57, R57, UR8 ;  /* 0x0000000839397c20 */ /* 0x000fe60008410000 */
[----:B------:R-:W-:Y:S01]  /*9550*/  MUFU.TANH R8, R45 ;  /* 0x0000002d00087308 */ /* 0x000fe20000002400 */
[----:B---3--:R-:W-:Y:S01]  /*9560*/  MOV R41, R0 ;  /* 0x0000000000297202 */ /* 0x008fe20000000f00 */
[----:B------:R-:W-:Y:S01]  /*9570*/  FMUL.FTZ R32, R32, UR8 ;  /* 0x0000000820207c20 */ /* 0x000fe20008410000 */
[----:B------:R-:W-:Y:S01]  /*9580*/  FMUL.FTZ R34, R34, UR8 ;  /* 0x0000000822227c20 */ /* 0x000fe20008410000 */
[----:B------:R-:W-:Y:S01]  /*9590*/  FMUL.FTZ R35, R35, UR8 ;  /* 0x0000000823237c20 */ /* 0x000fe20008410000 */
[----:B------:R-:W-:Y:S01]  /*95a0*/  FMUL.FTZ R36, R36, UR8 ;  /* 0x0000000824247c20 */ /* 0x000fe20008410000 */
[----:B------:R-:W-:Y:S01]  /*95b0*/  FMNMX3.FTZ R4, R133, R222, R221, !PT ;  /* 0x000000de85047276 */ /* 0x000fe200078100dd */
[----:B------:R-:W-:Y:S03]  /*95c0*/  FMUL.FTZ R39, R39, UR8 ;  /* 0x0000000827277c20 */ /* 0x000fe60008410000 */
[----:B------:R-:W1:Y:S01]  /*95d0*/  MUFU.TANH R0, R42 ;  /* 0x0000002a00007308 */ /* 0x000e620000002400 */
[----:B------:R-:W-:Y:S01]  /*95e0*/  FMUL.FTZ R44, R44, UR8 ;  /* 0x000000082c2c7c20 */ /* 0x000fe20008410000 */
[----:B------:R-:W-:Y:S01]  /*95f0*/  FMNMX3.FTZ R5, R132, R209, R212, !PT ;  /* 0x000000d184057276 */ /* 0x000fe200078100d4 */
[----:B------:R-:W-:Y:S01]  /*9600*/  FMUL.FTZ R50, R50, UR8 ;  /* 0x0000000832327c20 */ /* 0x000fe20008410000 */
[----:B------:R-:W-:Y:S01]  /*9610*/  FMNMX3.FTZ R6, R4, R216, R215, !PT ;  /* 0x000000d804067276 */ /* 0x000fe200078100d7 */
[----:B------:R-:W-:Y:S01]  /*9620*/  FMUL.FTZ R51, R51, UR8 ;  /* 0x0000000833337c20 */ /* 0x000fe20008410000 */
[----:B------:R-:W-:Y:S01]  /*9630*/  FMUL.FTZ R64, R64, UR8 ;  /* 0x0000000840407c20 */ /* 0x000fe20008410000 */
[----:B------:R-:W-:Y:S03]  /*9640*/  FMUL.FTZ R65, R65, UR8 ;  /* 0x0000000841417c20 */ /* 0x000fe60008410000 */
[----:B------:R2:W-:Y:S01]  /*9650*/  MUFU.TANH R46, R47 ;  /* 0x0000002f002e7308 */ /* 0x0005e20000002400 */
[----:B------:R-:W-:Y:S01]  /*9660*/  FMUL.FTZ R56, R56, UR8 ;  /* 0x0000000838387c20 */ /* 0x000fe20008410000 */
[----:B------:R-:W-:Y:S01]  /*9670*/  FMUL.FTZ R58, R58, UR8 ;  /* 0x000000083a3a7c20 */ /* 0x000fe20008410000 */
[----:B------:R-:W-:Y:S01]  /*9680*/  FMUL.FTZ R59, R59, UR8 ;  /* 0x000000083b3b7c20 */ /* 0x000fe20008410000 */
[----:B------:R-:W-:Y:S01]  /*9690*/  FMUL.FTZ R60, R60, UR8 ;  /* 0x000000083c3c7c20 */ /* 0x000fe20008410000 */
[----:B------:R-:W-:Y:S01]  /*96a0*/  FMUL.FTZ R61, R61, UR8 ;  /* 0x000000083d3d7c20 */ /* 0x000fe20008410000 */
[----:B------:R-:W-:Y:S01]  /*96b0*/  FMUL.FTZ R66, R66, UR8 ;  /* 0x0000000842427c20 */ /* 0x000fe20008410000 */
[----:B------:R-:W-:Y:S03]  /*96c0*/  FMUL.FTZ R67, R67, UR8 ;  /* 0x0000000843437c20 */ /* 0x000fe60008410000 */
[----:B------:R-:W3:Y:S01]  /*96d0*/  MUFU.TANH R10, R52 ;  /* 0x00000034000a7308 */ /* 0x000ee20000002400 */
[----:B-1----:R-:W-:Y:S01]  /*96e0*/  MOV R49, R0 ;  /* 0x0000000000317202 */ /* 0x002fe20000000f00 */
[----:B------:R-:W-:Y:S01]  /*96f0*/  FMUL.FTZ R0, R62, UR8 ;  /* 0x000000083e007c20 */ /* 0x000fe20008410000 */
[----:B------:R-:W-:Y:S07]  /*9700*/  MOV R42, R2 ;  /* 0x00000002002a7202 */ /* 0x000fee0000000f00 */
[----:B------:R1:W-:Y:S01]  /*9710*/  MUFU.TANH R142, R0 ;  /* 0x00000000008e7308 */ /* 0x0003e20000002400 */
[----:B--2---:R-:W-:Y:S09]  /*9720*/  MOV R47, R8 ;  /* 0x00000008002f7202 */ /* 0x004ff20000000f00 */
[----:B------:R-:W2:Y:S01]  /*9730*/  MUFU.TANH R11, R53 ;  /* 0x00000035000b7308 */ /* 0x000ea20000002400 */
[----:B---3--:R3:W-:Y:S09]  /*9740*/  STL [R1+0x20], R10 ;  /* 0x0000200a01007387 */ /* 0x0087f20000100800 */
[----:B------:R-:W4:Y:S01]  /*9750*/  MUFU.TANH R8, R54 ;  /* 0x0000003600087308 */ /* 0x000f220000002400 */
[----:B-1----:R-:W-:Y:S09]  /*9760*/  FMUL.FTZ R0, R63, UR8 ;  /* 0x000000083f007c20 */ /* 0x002ff20008410000 */
[----:B------:R-:W-:Y:S01]  /*9770*/  MUFU.TANH R232, R26 ;  /* 0x0000001a00e87308 */ /* 0x000fe20000002400 */
[----:B--2---:R3:W-:Y:S09]  /*9780*/  STL [R1+0x1c], R11 ;  /* 0x00001c0b01007387 */ /* 0x0047f20000100800 */
[----:B------:R-:W1:Y:S01]  /*9790*/  MUFU.TANH R9, R55 ;  /* 0x0000003700097308 */ /* 0x000e620000002400 */
[----:B----4-:R3:W-:Y:S09]  /*97a0*/  STL [R1+0x24], R8 ;  /* 0x0000240801007387 */ /* 0x0107f20000100800 */
[----:B------:R-:W2:Y:S10]  /*97b0*/  MUFU.TANH R2, R43 ;  /* 0x0000002b00027308 */ /* 0x000eb40000002400 */
[----:B------:R2:W-:Y:S01]  /*97c0*/  MUFU.TANH R26, R48 ;  /* 0x00000030001a7308 */ /* 0x0005e20000002400 */
[----:B-1----:R3:W-:Y:S09]  /*97d0*/  STL [R1+0x28], R9 ;  /* 0x0000280901007387 */ /* 0x0027f20000100800 */
[----:B------:R1:W-:Y:S10]  /*97e0*/  MUFU.TANH R141, R0 ;  /* 0x00000000008d7308 */ /* 0x0003f40000002400 */
[----:B------:R-:W4:Y:S01]  /*97f0*/  MUFU.TANH R12, R57 ;  /* 0x00000039000c7308 */ /* 0x000f220000002400 */
[----:B--2---:R-:W-:Y:S02]  /*9800*/  MOV R48, R2 ;  /* 0x0000000200307202 */ /* 0x004fe40000000f00 */
[----:B------:R-:W-:Y:S07]  /*9810*/  FMNMX3.FTZ R2, R138, R220, R219, !PT ;  /* 0x000000dc8a027276 */ /* 0x000fee00078100db */
[----:B------:R-:W-:Y:S01]  /*9820*/  MUFU.TANH R233, R33 ;  /* 0x0000002100e97308 */ /* 0x000fe20000002400 */
[----:B------:R-:W-:Y:S02]  /*9830*/  FMNMX3.FTZ R4, R2, R18, R17, !PT ;  /* 0x0000001202047276 */ /* 0x000fe40007810011 */
[----:B-1----:R-:W-:Y:S04]  /*9840*/  FMNMX3.FTZ R0, R3, R208, R211, !PT ;  /* 0x000000d003007276 */ /* 0x002fe800078100d3 */
[----:B------:R-:W-:Y:S03]  /*9850*/  FMNMX3.FTZ R2, R0, R213, R214, !PT ;  /* 0x000000d500027276 */ /* 0x000fe600078100d6 */
[----:B------:R-:W-:Y:S01]  /*9860*/  MUFU.TANH R218, R14 ;  /* 0x0000000e00da7308 */ /* 0x000fe20000002400 */
[----:B----4-:R3:W-:Y:S01]  /*9870*/  STL [R1], R12 ;  /* 0x0000000c01007387 */ /* 0x0107e20000100800 */
[----:B------:R-:W-:Y:S08]  /*9880*/  FMNMX3.FTZ R2, R2, R230, R229, !PT ;  /* 0x000000e602027276 */ /* 0x000ff000078100e5 */
[----:B------:R-:W1:Y:S10]  /*9890*/  MUFU.TANH R217, R15 ;  /* 0x0000000f00d97308 */ /* 0x000e740000002400 */
[----:B------:R-:W2:Y:S10]  /*98a0*/  MUFU.TANH R139, R21 ;  /* 0x00000015008b7308 */ /* 0x000eb40000002400 */
[----:B------:R2:W-:Y:S01]  /*98b0*/  MUFU.TANH R33, R40 ;  /* 0x0000002800217308 */ /* 0x0005e20000002400 */
[----:B-1----:R-:W-:Y:S09]  /*98c0*/  FMNMX3.FTZ R0, R5, R218, R217, !PT ;  /* 0x000000da05007276 */ /* 0x002ff200078100d9 */
[----:B------:R-:W1:Y:S10]  /*98d0*/  MUFU.TANH R19, R64 ;  /* 0x0000004000137308 */ /* 0x000e740000002400 */
[----:B------:R-:W4:Y:S01]  /*98e0*/  MUFU.TANH R252, R20 ;  /* 0x0000001400fc7308 */ /* 0x000f220000002400 */
[----:B--2---:R-:W-:Y:S09]  /*98f0*/  MOV R40, R139 ;  /* 0x0000008b00287202 */ /* 0x004ff20000000f00 */
[----:B------:R-:W2:Y:S01]  /*9900*/  MUFU.TANH R231, R27 ;  /* 0x0000001b00e77308 */ /* 0x000ea20000002400 */
[----:B-1----:R3:W-:Y:S09]  /*9910*/  STL [R1+0x14], R19 ;  /* 0x0000141301007387 */ /* 0x0027f20000100800 */
[----:B------:R-:W1:Y:S01]  /*9920*/  MUFU.TANH R20, R65 ;  /* 0x0000004100147308 */ /* 0x000e620000002400 */
[----:B----4-:R-:W-:Y:S09]  /*9930*/  FMNMX3.FTZ R5, R6, R252, R40, !PT ;  /* 0x000000fc06057276 */ /* 0x010ff20007810028 */
[----:B------:R-:W4:Y:S01]  /*9940*/  MUFU.TANH R137, R37 ;  /* 0x0000002500897308 */ /* 0x000f220000002400 */
[----:B--2---:R-:W-:Y:S09]  /*9950*/  FMNMX3.FTZ R0, R0, R232, R231, !PT ;  /* 0x000000e800007276 */ /* 0x004ff200078100e7 */
[----:B------:R-:W2:Y:S01]  /*9960*/  MUFU.TANH R251, R22 ;  /* 0x0000001600fb7308 */ /* 0x000ea20000002400 */
[----:B-1----:R3:W-:Y:S09]  /*9970*/  STL [R1+0x18], R20 ;  /* 0x0000181401007387 */ /* 0x0027f20000100800 */
[----:B------:R-:W-:Y:S01]  /*9980*/  MUFU.TANH R228, R28 ;  /* 0x0000001c00e47308 */ /* 0x000fe20000002400 */
[----:B----4-:R-:W-:Y:S09]  /*9990*/  MOV R43, R137 ;  /* 0x00000089002b7202 */ /* 0x010ff20000000f00 */
[----:B------:R-:W1:Y:S01]  /*99a0*/  MUFU.TANH R223, R29 ;  /* 0x0000001d00df7308 */ /* 0x000e620000002400 */
[----:B--2---:R-:W-:Y:S09]  /*99b0*/  FMNMX3.FTZ R6, R4, R251, R41, !PT ;  /* 0x000000fb04067276 */ /* 0x004ff20007810029 */
[----:B------:R-:W2:Y:S10]  /*99c0*/  MUFU.TANH R249, R30 ;  /* 0x0000001e00f97308 */ /* 0x000eb40000002400 */
[----:B------:R-:W4:Y:S01]  /*99d0*/  MUFU.TANH R234, R32 ;  /* 0x0000002000ea7308 */ /* 0x000f220000002400 */
[----:B-1----:R-:W-:Y:S04]  /*99e0*/  FMNMX3.FTZ R137, R2, R228, R223, !PT ;  /* 0x000000e402897276 */ /* 0x002fe800078100df */
[----:B------:R-:W-:Y:S05]  /*99f0*/  FMNMX3.FTZ R137, R137, R33, R25, !PT ;  /* 0x0000002189897276 */ /* 0x000fea0007810019 */
[----:B------:R-:W-:Y:S01]  /*9a00*/  MUFU.TANH R248, R34 ;  /* 0x0000002200f87308 */ /* 0x000fe20000002400 */
[----:B--2---:R-:W-:Y:S04]  /*9a10*/  FMNMX3.FTZ R0, R0, R249, R250, !PT ;  /* 0x000000f900007276 */ /* 0x004fe800078100fa */
[----:B------:R-:W-:Y:S05]  /*9a20*/  FMNMX3.FTZ R0, R0, R49, R48, !PT ;  /* 0x0000003100007276 */ /* 0x000fea0007810030 */
[----:B------:R-:W1:Y:S01]  /*9a30*/  MUFU.TANH R235, R35 ;  /* 0x0000002300eb7308 */ /* 0x000e620000002400 */
[----:B----4-:R-:W-:Y:S02]  /*9a40*/  FMNMX3.FTZ R4, R5, R234, R233, !PT ;  /* 0x000000ea05047276 */ /* 0x010fe400078100e9 */
[----:B------:R-:W-:Y:S07]  /*9a50*/  FMNMX3.FTZ R0, R0, R31, R46, !PT ;  /* 0x0000001f00007276 */ /* 0x000fee000781002e */
[----:B------:R-:W2:Y:S10]  /*9a60*/  MUFU.TANH R136, R36 ;  /* 0x0000002400887308 */ /* 0x000eb40000002400 */
[----:B------:R-:W4:Y:S01]  /*9a70*/  MUFU.TANH R35, R39 ;  /* 0x0000002700237308 */ /* 0x000f220000002400 */
[----:B-1----:R-:W-:Y:S09]  /*9a80*/  FMNMX3.FTZ R2, R6, R248, R235, !PT ;  /* 0x000000f806027276 */ /* 0x002ff200078100eb */
[----:B------:R-:W1:Y:S01]  /*9a90*/  MUFU.TANH R32, R44 ;  /* 0x0000002c00207308 */ /* 0x000e620000002400 */
[----:B--2---:R-:W-:Y:S04]  /*9aa0*/  MOV R45, R136 ;  /* 0x00000088002d7202 */ /* 0x004fe80000000f00 */
[----:B------:R-:W-:Y:S05]  /*9ab0*/  FMNMX3.FTZ R4, R4, R45, R43, !PT ;  /* 0x0000002d04047276 */ /* 0x000fea000781002b */
[----:B------:R-:W-:Y:S01]  /*9ac0*/  MUFU.TANH R29, R50 ;  /* 0x00000032001d7308 */ /* 0x000fe20000002400 */
[----:B----4-:R-:W-:Y:S02]  /*9ad0*/  FMNMX3.FTZ R2, R2, R42, R35, !PT ;  /* 0x0000002a02027276 */ /* 0x010fe40007810023 */
[----:B------:R-:W-:Y:S07]  /*9ae0*/  FMNMX3.FTZ R4, R4, R26, R24, !PT ;  /* 0x0000001a04047276 */ /* 0x000fee0007810018 */
[----:B------:R-:W2:Y:S01]  /*9af0*/  MUFU.TANH R30, R51 ;  /* 0x00000033001e7308 */ /* 0x000ea20000002400 */
[----:B------:R-:W-:Y:S02]  /*9b00*/  FMNMX3.FTZ R16, R4, R10, R11, !PT ;  /* 0x0000000a04107276 */ /* 0x000fe4000781000b */
[----:B-1----:R-:W-:Y:S07]  /*9b10*/  FMNMX3.FTZ R137, R137, R32, R47, !PT ;  /* 0x0000002089897276 */ /* 0x002fee000781002f */
[----:B------:R-:W1:Y:S10]  /*9b20*/  MUFU.TANH R44, R56 ;  /* 0x00000038002c7308 */ /* 0x000e740000002400 */
[----:B------:R-:W-:Y:S01]  /*9b30*/  MUFU.TANH R140, R58 ;  /* 0x0000003a008c7308 */ /* 0x000fe20000002400 */
[----:B--2---:R-:W-:Y:S04]  /*9b40*/  FMNMX3.FTZ R2, R2, R29, R30, !PT ;  /* 0x0000001d02027276 */ /* 0x004fe8000781001e */
[----:B------:R-:W-:Y:S05]  /*9b50*/  FMNMX3.FTZ R15, R2, R8, R9, !PT ;  /* 0x00000008020f7276 */ /* 0x000fea0007810009 */
[----:B------:R-:W2:Y:S01]  /*9b60*/  MUFU.TANH R139, R59 ;  /* 0x0000003b008b7308 */ /* 0x000ea20000002400 */
[----:B-1----:R-:W-:Y:S09]  /*9b70*/  FMNMX3.FTZ R137, R137, R44, R12, !PT ;  /* 0x0000002c89897276 */ /* 0x002ff2000781000c */
[----:B------:R-:W-:Y:S10]  /*9b80*/  MUFU.TANH R225, R60 ;  /* 0x0000003c00e17308 */ /* 0x000ff40000002400 */
[----:B------:R-:W1:Y:S01]  /*9b90*/  MUFU.TANH R224, R61 ;  /* 0x0000003d00e07308 */ /* 0x000e620000002400 */
[----:B--2---:R-:W-:Y:S04]  /*9ba0*/  FMNMX3.FTZ R0, R0, R140, R139, !PT ;  /* 0x0000008c00007276 */ /* 0x004fe8000781008b */
[----:B------:R-:W-:Y:S05]  /*9bb0*/  FMNMX3.FTZ R0, R0, R142, R141, !PT ;  /* 0x0000008e00007276 */ /* 0x000fea000781008d */
[----:B------:R3:W2:Y:S10]  /*9bc0*/  MUFU.TANH R227, R66 ;  /* 0x0000004200e37308 */ /* 0x0006b40000002400 */
[----:B------:R3:W4:Y:S01]  /*9bd0*/  MUFU.TANH R226, R67 ;  /* 0x0000004300e27308 */ /* 0x0007220000002400 */
[----:B-1----:R-:W-:Y:S01]  /*9be0*/  FMNMX3.FTZ R137, R137, R225, R224, !PT ;  /* 0x000000e189897276 */ /* 0x002fe200078100e0 */
[----:B------:R-:W-:Y:S06]  /*9bf0*/  BRA.U.ANY UP0, `(.L_x_101) ;  /* 0xffffffe500947547 */ /* 0x000fec000b93ffff */
.L_x_100:
[----:B-12-4-:R-:W-:Y:S01]  /*9c00*/  FMNMX3.FTZ R4, R15, R227, R226, !PT ;  /* 0x000000e30f047276 */ /* 0x016fe200078100e2 */
[----:B------:R-:W-:Y:S01]  /*9c10*/  SHFL.BFLY PT, R6, R137, 0x2, 0x1f ;  /* 0x0c401f0089067f89 */ /* 0x000fe200000e0000 */
[----:B------:R-:W-:Y:S01]  /*9c20*/  FMNMX3.FTZ R5, R16, R19, R20, !PT ;  /* 0x0000001310057276 */ /* 0x000fe20007810014 */
[----:B------:R-:W-:Y:S01]  /*9c30*/  UIADD3 UR6, UPT, UPT, UR16, 0x1, URZ ;  /* 0x0000000110067890 */ /* 0x000fe2000fffe0ff */
[----:B---3--:R-:W-:Y:S05]  /*9c40*/  MOV R9, R135 ;  /* 0x0000008700097202 */ /* 0x008fea0000000f00 */
[----:B------:R-:W-:Y:S01]  /*9c50*/  SHFL.BFLY PT, R7, R4, 0x2, 0x1f ;  /* 0x0c401f0004077f89 */ /* 0x000fe200000e0000 */
[----:B------:R-:W-:Y:S01]  /*9c60*/  MOV R10, R134 ;  /* 0x00000086000a7202 */ /* 0x000fe20000000f00 */
[----:B------:R-:W-:Y:S01]  /*9c70*/  UISETP.GT.AND UP0, UPT, UR6, URZ, UPT ;  /* 0x000000ff0600728c */ /* 0x000fe2000bf04270 */
[----:B------:R-:W-:Y:S05]  /*9c80*/  MOV R28, R9 ;  /* 0x00000009001c7202 */ /* 0x000fea0000000f00 */
[----:B------:R-:W-:Y:S01]  /*9c90*/  SHFL.BFLY PT, R2, R0, 0x2, 0x1f ;  /* 0x0c401f0000027f89 */ /* 0x000fe200000e0000 */
[----:B------:R-:W-:Y:S01]  /*9ca0*/  MOV R27, R10 ;  /* 0x0000000a001b7202 */ /* 0x000fe20000000f00 */
[----:B------:R-:W-:Y:S01]  /*9cb0*/  UIADD3 UR16, UPT, UPT, UR16, -0x1, URZ ;  /* 0xffffffff10107890 */ /* 0x000fe2000fffe0ff */
[C---:B------:R-:W-:Y:S05]  /*9cc0*/  IADD3 R50, PT, PT, R236.reuse, 0xc040, RZ ;  /* 0x0000c040ec327810 */ /* 0x040fea0007ffe0ff */
[----:B------:R-:W1:Y:S01]  /*9cd0*/  SHFL.BFLY PT, R8, R5, 0x2, 0x1f ;  /* 0x0c401f0005087f89 */ /* 0x000e6200000e0000 */
[----:B------:R-:W-:Y:S07]  /*9ce0*/  IADD3 R34, PT, PT, R236, 0xc000, RZ ;  /* 0x0000c000ec227810 */ /* 0x000fee0007ffe0ff */
[----:B------:R-:W-:Y:S04]  /*9cf0*/  STL [R1+0xa0], R247 ;  /* 0x0000a0f701007387 */ /* 0x000fe80000100800 */
[----:B------:R-:W-:Y:S04]  /*9d00*/  STL [R1+0x9c], R245 ;  /* 0x00009cf501007387 */ /* 0x000fe80000100800 */
[----:B------:R2:W-:Y:S04]  /*9d10*/  STL [R1+0x98], R244 ;  /* 0x000098f401007387 */ /* 0x0005e80000100800 */
[----:B------:R-:W-:Y:S04]  /*9d20*/  STL [R1+0x94], R243 ;  /* 0x000094f301007387 */ /* 0x000fe80000100800 */
[----:B------:R-:W-:Y:S01]  /*9d30*/  STL [R1+0x90], R242 ;  /* 0x000090f201007387 */ /* 0x000fe20000100800 */
[----:B-1----:R-:W-:Y:S03]  /*9d40*/  FMNMX.FTZ R8, R5, R8, !PT ;  /* 0x0000000805087209 */ /* 0x002fe60007810000 */
[----:B------:R-:W-:Y:S01]  /*9d50*/  STL [R1+0x8c], R241 ;  /* 0x00008cf101007387 */ /* 0x000fe20000100800 */
[----:B------:R-:W-:Y:S02]  /*9d60*/  FMNMX.FTZ R137, R137, R6, !PT ;  /* 0x0000000689897209 */ /* 0x000fe40007810000 */
[----:B------:R-:W-:Y:S01]  /*9d70*/  FMNMX.FTZ R7, R4, R7, !PT ;  /* 0x0000000704077209 */ /* 0x000fe20007810000 */
[----:B------:R-:W1:Y:S01]  /*9d80*/  SHFL.BFLY PT, R136, R8, 0x1, 0x1f ;  /* 0x0c201f0008887f89 */ /* 0x000e6200000e0000 */
[----:B------:R-:W-:Y:S07]  /*9d90*/  FMNMX.FTZ R0, R0, R2, !PT ;  /* 0x0000000200007209 */ /* 0x000fee0007810000 */
[----:B------:R-:W3:Y:S08]  /*9da0*/  SHFL.BFLY PT, R4, R137, 0x1, 0x1f ;  /* 0x0c201f0089047f89 */ /* 0x000ef000000e0000 */
[----:B------:R-:W4:Y:S01]  /*9db0*/  SHFL.BFLY PT, R2, R0, 0x1, 0x1f ;  /* 0x0c201f0000027f89 */ /* 0x000f2200000e0000 */
[----:B--2---:R-:W-:Y:S02]  /*9dc0*/  MOV R244, R33 ;  /* 0x0000002100f47202 */ /* 0x004fe40000000f00 */
[----:B------:R-:W-:Y:S05]  /*9dd0*/  MOV R33, R28 ;  /* 0x0000001c00217202 */ /* 0x000fea0000000f00 */
[----:B------:R-:W2:Y:S08]  /*9de0*/  SHFL.BFLY PT, R135, R7, 0x1, 0x1f ;  /* 0x0c201f0007877f89 */ /* 0x000eb000000e0000 */
[----:B------:R-:W-:Y:S04]  /*9df0*/  STL [R1+0x88], R240 ;  /* 0x000088f001007387 */ /* 0x000fe80000100800 */
[----:B------:R-:W-:Y:S01]  /*9e00*/  STL [R1+0x84], R238 ;  /* 0x000084ee01007387 */ /* 0x000fe20000100800 */
[----:B-1----:R-:W-:Y:S03]  /*9e10*/  FMNMX.FTZ R136, R8, R136, !PT ;  /* 0x0000008808887209 */ /* 0x002fe60007810000 */
[----:B------:R1:W-:Y:S01]  /*9e20*/  STL [R1+0x80], R237 ;  /* 0x000080ed01007387 */ /* 0x0003e20000100800 */
[----:B---3--:R-:W-:Y:S03]  /*9e30*/  FMNMX.FTZ R137, R137, R4, !PT ;  /* 0x0000000489897209 */ /* 0x008fe60007810000 */
[----:B------:R-:W3:Y:S01]  /*9e40*/  LDSM.16.MT88.4 R20, [R236+0xc000] ;  /* 0x00c00000ec14783b */ /* 0x000ee20000004200 */
[----:B----4-:R-:W-:Y:S01]  /*9e50*/  FMNMX.FTZ R134, R0, R2, !PT ;  /* 0x0000000200867209 */ /* 0x010fe20007810000 */
[C---:B------:R-:W-:Y:S01]  /*9e60*/  FADD.FTZ R2, -R137.reuse, R3 ;  /* 0x0000000389027221 */ /* 0x040fe20000010100 */
[----:B------:R-:W-:Y:S01]  /*9e70*/  FADD.FTZ R3, -R136, R133 ;  /* 0x0000008588037221 */ /* 0x000fe20000010100 */
[C---:B------:R-:W-:Y:S01]  /*9e80*/  FMUL.FTZ R143, R137.reuse, UR4 ;  /* 0x00000004898f7c20 */ /* 0x040fe20008410000 */
[----:B------:R-:W-:Y:S01]  /*9e90*/  FSETP.NEU.FTZ.AND P1, PT, R137, -INF , PT ;  /* 0xff8000008900780b */ /* 0x000fe20003f3d000 */
[----:B------:R-:W-:Y:S01]  /*9ea0*/  FADD.FTZ R0, -R134, R132 ;  /* 0x0000008486007221 */ /* 0x000fe20000010100 */
[----:B------:R-:W-:Y:S01]  /*9eb0*/  FMUL.FTZ R2, R2, UR4 ;  /* 0x0000000402027c20 */ /* 0x000fe20008410000 */
[----:B--2---:R-:W-:Y:S01]  /*9ec0*/  FMNMX.FTZ R135, R7, R135, !PT ;  /* 0x0000008707877209 */ /* 0x004fe20007810000 */
[----:B------:R-:W-:Y:S01]  /*9ed0*/  STL [R1+0xa4], R137 ;  /* 0x0000a48901007387 */ /* 0x000fe20000100800 */
[----:B------:R-:W-:Y:S01]  /*9ee0*/  FMUL.FTZ R0, R0, UR4 ;  /* 0x0000000400007c20 */ /* 0x000fe20008410000 */
[----:B------:R2:W4:Y:S01]  /*9ef0*/  MUFU.EX2 R133, R2 ;  /* 0x0000000200857308 */ /* 0x0005220000000800 */
[----:B------:R-:W-:Y:S01]  /*9f00*/  FSEL R143, R143, RZ, P1 ;  /* 0x000000ff8f8f7208 */ /* 0x000fe20000800000 */
[----:B------:R-:W-:Y:S01]  /*9f10*/  STL [R1+0xa8], R134 ;  /* 0x0000a88601007387 */ /* 0x000fe20000100800 */
[C---:B------:R-:W-:Y:S07]  /*9f20*/  FMUL.FTZ R210, R134.reuse, UR4 ;  /* 0x0000000486d27c20 */ /* 0x040fee0008410000 */
[----:B------:R1:W1:Y:S01]  /*9f30*/  MUFU.EX2 R132, R0 ;  /* 0x0000000000847308 */ /* 0x0002620000000800 */
[----:B------:R-:W-:Y:S01]  /*9f40*/  FSETP.NEU.FTZ.AND P0, PT, R134, -INF , PT ;  /* 0xff8000008600780b */ /* 0x000fe20003f1d000 */
[--C-:B------:R-:W-:Y:S01]  /*9f50*/  FFMA.FTZ R4, R208, UR4, -R143.reuse ;  /* 0x00000004d0047c23 */ /* 0x100fe2000801088f */
[----:B------:R-:W-:Y:S01]  /*9f60*/  FSETP.NEU.FTZ.AND P1, PT, R136, -INF , PT ;  /* 0xff8000008800780b */ /* 0x000fe20003f3d000 */
[C---:B------:R-:W-:Y:S01]  /*9f70*/  FMUL.FTZ R208, R135.reuse, UR4 ;  /* 0x0000000487d07c20 */ /* 0x040fe20008410000 */
[----:B------:R-:W-:Y:S05]  /*9f80*/  FSEL R210, R210, RZ, P0 ;  /* 0x000000ffd2d27208 */ /* 0x000fea0000000000 */
[----:B------:R3:W3:Y:S01]  /*9f90*/  MUFU.EX2 R5, R4 ;  /* 0x0000000400057308 */ /* 0x0006e20000000800 */
[----:B------:R-:W-:Y:S01]  /*9fa0*/  FSETP.NEU.FTZ.AND P0, PT, R135, -INF , PT ;  /* 0xff8000008700780b */ /* 0x000fe20003f1d000 */
[----:B------:R-:W-:Y:S01]  /*9fb0*/  FMUL.FTZ R3, R3, UR4 ;  /* 0x0000000403037c20 */ /* 0x000fe20008410000 */
[----:B------:R-:W3:Y:S01]  /*9fc0*/  S2R R19, SR_TID.X ;  /* 0x0000000000137919 */ /* 0x000ee20000002100 */
[----:B--2---:R-:W-:Y:S01]  /*9fd0*/  FADD.FTZ R2, -R135, R138 ;  /* 0x0000008a87027221 */ /* 0x004fe20000010100 */
[----:B------:R-:W-:Y:S01]  /*9fe0*/  FSEL R208, R208, RZ, P0 ;  /* 0x000000ffd0d07208 */ /* 0x000fe20000000000 */
[----:B----4-:R-:W-:Y:S01]  /*9ff0*/  FMUL.FTZ R8, R133, R144 ;  /* 0x0000009085087220 */ /* 0x010fe20000410000 */
[----:B------:R-:W2:Y:S01]  /*a000*/  LDSM.16.MT88.4 R36, [R239+0xc000] ;  /* 0x00c00000ef24783b */ /* 0x000ea20000004200 */
[----:B-1----:R-:W-:Y:S01]  /*a010*/  FMUL.FTZ R0, R2, UR4 ;  /* 0x0000000402007c20 */ /* 0x002fe20008410000 */
[--C-:B------:R-:W-:Y:S01]  /*a020*/  FFMA.FTZ R2, R211, UR4, -R143.reuse ;  /* 0x00000004d3027c23 */ /* 0x100fe2000801088f */
[----:B------:R-:W1:Y:S01]  /*a030*/  MUFU.EX2 R3, R3 ;  /* 0x0000000300037308 */ /* 0x000e620000000800 */
[----:B------:R-:W-:Y:S01]  /*a040*/  FMUL.FTZ R9, R133, R145 ;  /* 0x0000009185097220 */ /* 0x000fe20000410000 */
[C---:B------:R-:W-:Y:S01]  /*a050*/  FMUL.FTZ R10, R132.reuse, R146 ;  /* 0x00000092840a7220 */ /* 0x040fe20000410000 */
[----:B------:R-:W-:Y:S01]  /*a060*/  FMUL.FTZ R11, R132, R147 ;  /* 0x00000093840b7220 */ /* 0x000fe20000410000 */
[--C-:B---3--:R-:W-:Y:S06]  /*a070*/  FFMA.FTZ R4, R209, UR4, -R210.reuse ;  /* 0x00000004d1047c23 */ /* 0x108fec00080108d2 */
[----:B------:R-:W3:Y:S01]  /*a080*/  MUFU.EX2 R2, R2 ;  /* 0x0000000200027308 */ /* 0x000ee20000000800 */
[----:B------:R-:W-:Y:S01]  /*a090*/  STL [R1+0x54], R5 ;  /* 0x0000540501007387 */ /* 0x000fe20000100800 */
[----:B------:R-:W-:Y:S01]  /*a0a0*/  FMUL.FTZ R209, R136, UR4 ;  /* 0x0000000488d17c20 */ /* 0x000fe20008410000 */
[C---:B------:R-:W-:Y:S07]  /*a0b0*/  FMUL.FTZ R12, R133.reuse, R152 ;  /* 0x00000098850c7220 */ /* 0x040fee0000410000 */
[----:B------:R-:W4:Y:S01]  /*a0c0*/  MUFU.EX2 R0, R0 ;  /* 0x0000000000007308 */ /* 0x000f220000000800 */
[----:B------:R-:W-:Y:S01]  /*a0d0*/  FMUL.FTZ R13, R133, R153 ;  /* 0x00000099850d7220 */ /* 0x000fe20000410000 */
[C---:B------:R-:W-:Y:S01]  /*a0e0*/  FMUL.FTZ R14, R132.reuse, R154 ;  /* 0x0000009a840e7220 */ /* 0x040fe20000410000 */
[----:B------:R-:W-:Y:S01]  /*a0f0*/  FSEL R209, R209, RZ, P1 ;  /* 0x000000ffd1d17208 */ /* 0x000fe20000800000 */
[----:B------:R-:W-:Y:S01]  /*a100*/  FMUL.FTZ R15, R132, R155 ;  /* 0x0000009b840f7220 */ /* 0x000fe20000410000 */
[----:B-1----:R-:W-:Y:S01]  /*a110*/  FMUL.FTZ R16, R3, R156 ;  /* 0x0000009c03107220 */ /* 0x002fe20000410000 */
[C---:B------:R-:W-:Y:S01]  /*a120*/  FMUL.FTZ R28, R133.reuse, R168 ;  /* 0x000000a8851c7220 */ /* 0x040fe20000410000 */
[----:B------:R-:W-:Y:S01]  /*a130*/  MOV R168, R29 ;  /* 0x0000001d00a87202 */ /* 0x000fe20000000f00 */
[C---:B------:R-:W-:Y:S01]  /*a140*/  FMUL.FTZ R29, R133.reuse, R169 ;  /* 0x000000a9851d7220 */ /* 0x040fe20000410000 */
[----:B------:R-:W-:Y:S01]  /*a150*/  MOV R237, R40 ;  /* 0x0000002800ed7202 */ /* 0x000fe20000000f00 */
[----:B---3--:R1:W-:Y:S01]  /*a160*/  STL [R1+0x5c], R2 ;  /* 0x00005c0201007387 */ /* 0x0083e20000100800 */
[----:B------:R-:W-:Y:S01]  /*a170*/  FMUL.FTZ R40, R133, R180 ;  /* 0x000000b485287220 */ /* 0x000fe20000410000 */
[----:B------:R-:W-:Y:S01]  /*a180*/  MOV R169, R49 ;  /* 0x0000003100a97202 */ /* 0x000fe20000000f00 */
[----:B------:R-:W-:Y:S01]  /*a190*/  FMUL.FTZ R49, R3, R189 ;  /* 0x000000bd03317220 */ /* 0x000fe20000410000 */
[----:B------:R3:W-:Y:S01]  /*a1a0*/  STL [R1+0xac], R136 ;  /* 0x0000ac8801007387 */ /* 0x0007e20000100800 */
[C---:B----4-:R-:W-:Y:S01]  /*a1b0*/  FMUL.FTZ R6, R0.reuse, R150 ;  /* 0x0000009600067220 */ /* 0x050fe20000410000 */
[C---:B------:R-:W-:Y:S01]  /*a1c0*/  FMUL.FTZ R7, R0.reuse, R151 ;  /* 0x0000009700077220 */ /* 0x040fe20000410000 */
[----:B------:R-:W-:Y:S01]  /*a1d0*/  LOP3.LUT P2, RZ, R19, 0x4, RZ, 0xc0, !PT ;  /* 0x0000000413ff7812 */ /* 0x000fe2000784c0ff */
[----:B------:R4:W-:Y:S01]  /*a1e0*/  STL [R1+0xb0], R135 ;  /* 0x0000b08701007387 */ /* 0x0009e20000100800 */
[C---:B------:R-:W-:Y:S01]  /*a1f0*/  FMUL.FTZ R19, R0.reuse, R159 ;  /* 0x0000009f00137220 */ /* 0x040fe20000410000 */
[----:B------:R-:W-:Y:S01]  /*a200*/  FMUL.FTZ R51, R0, R191 ;  /* 0x000000bf00337220 */ /* 0x000fe20000410000 */
[C---:B------:R-:W-:Y:S01]  /*a210*/  FMUL.FTZ R56, R133.reuse, R196 ;  /* 0x000000c485387220 */ /* 0x040fe20000410000 */
[C---:B------:R-:W-:Y:S01]  /*a220*/  FMUL.FTZ R57, R133.reuse, R197 ;  /* 0x000000c585397220 */ /* 0x040fe20000410000 */
[C---:B------:R-:W-:Y:S01]  /*a230*/  FMUL.FTZ R58, R132.reuse, R198 ;  /* 0x000000c6843a7220 */ /* 0x040fe20000410000 */
[C---:B------:R-:W-:Y:S01]  /*a240*/  FMUL.FTZ R59, R132.reuse, R199 ;  /* 0x000000c7843b7220 */ /* 0x040fe20000410000 */
[C---:B------:R-:W-:Y:S01]  /*a250*/  FMUL.FTZ R60, R133.reuse, R200 ;  /* 0x000000c8853c7220 */ /* 0x040fe20000410000 */
[----:B------:R-:W-:Y:S01]  /*a260*/  FMUL.FTZ R61, R133, R201 ;  /* 0x000000c9853d7220 */ /* 0x000fe20000410000 */
[C---:B------:R-:W-:Y:S01]  /*a270*/  FMUL.FTZ R62, R132.reuse, R202 ;  /* 0x000000ca843e7220 */ /* 0x040fe20000410000 */
[----:B------:R-:W-:Y:S01]  /*a280*/  FMUL.FTZ R63, R132, R203 ;  /* 0x000000cb843f7220 */ /* 0x000fe20000410000 */
[C---:B------:R-:W-:Y:S01]  /*a290*/  FMUL.FTZ R66, R0.reuse, R206 ;  /* 0x000000ce00427220 */ /* 0x040fe20000410000 */
[----:B------:R-:W-:Y:S01]  /*a2a0*/  FMUL.FTZ R67, R0, R207 ;  /* 0x000000cf00437220 */ /* 0x000fe20000410000 */
[C---:B------:R-:W-:Y:S01]  /*a2b0*/  FMUL.FTZ R64, R3.reuse, R204 ;  /* 0x000000cc03407220 */ /* 0x040fe20000410000 */
[C---:B------:R-:W-:Y:S01]  /*a2c0*/  FMUL.FTZ R65, R3.reuse, R205 ;  /* 0x000000cd03417220 */ /* 0x040fe20000410000 */
[C---:B------:R-:W-:Y:S01]  /*a2d0*/  FMUL.FTZ R68, R3.reuse, R68 ;  /* 0x0000004403447220 */ /* 0x040fe20000410000 */
[----:B------:R-:W-:Y:S01]  /*a2e0*/  FMUL.FTZ R69, R3, R69 ;  /* 0x0000004503457220 */ /* 0x000fe20000410000 */
[----:B-1----:R-:W-:Y:S01]  /*a2f0*/  FFMA.FTZ R2, R212, UR4, -R210 ;  /* 0x00000004d4027c23 */ /* 0x002fe200080108d2 */
[C---:B------:R-:W-:Y:S01]  /*a300*/  FMUL.FTZ R70, R0.reuse, R70 ;  /* 0x0000004600467220 */ /* 0x040fe20000410000 */
[----:B------:R1:W-:Y:S01]  /*a310*/  MUFU.EX2 R212, R4 ;  /* 0x0000000400d47308 */ /* 0x0003e20000000800 */
[----:B------:R-:W-:Y:S01]  /*a320*/  FMUL.FTZ R71, R0, R71 ;  /* 0x0000004700477220 */ /* 0x000fe20000410000 */
[C---:B------:R-:W-:Y:S01]  /*a330*/  FMUL.FTZ R72, R133.reuse, R72 ;  /* 0x0000004885487220 */ /* 0x040fe20000410000 */
[C---:B------:R-:W-:Y:S07]  /*a340*/  FMUL.FTZ R73, R133.reuse, R73 ;  /* 0x0000004985497220 */ /* 0x040fee0000410000 */
[----:B---3--:R3:W2:Y:S01]  /*a350*/  MUFU.EX2 R136, R2 ;  /* 0x0000000200887308 */ /* 0x0086a20000000800 */
[C---:B------:R-:W-:Y:S01]  /*a360*/  FMUL.FTZ R74, R132.reuse, R74 ;  /* 0x0000004a844a7220 */ /* 0x040fe20000410000 */
[----:B----4-:R-:W4:Y:S01]  /*a370*/  LDL.LU R135, [R1+0x5c] ;  /* 0x00005c0001877983 */ /* 0x010f220000300800 */
[C---:B------:R-:W-:Y:S01]  /*a380*/  FMUL.FTZ R75, R132.reuse, R75 ;  /* 0x0000004b844b7220 */ /* 0x040fe20000410000 */
[C---:B------:R-:W-:Y:S01]  /*a390*/  FMUL.FTZ R76, R133.reuse, R76 ;  /* 0x0000004c854c7220 */ /* 0x040fe20000410000 */
[----:B------:R-:W-:Y:S01]  /*a3a0*/  FMUL.FTZ R77, R133, R77 ;  /* 0x0000004d854d7220 */ /* 0x000fe20000410000 */
[C---:B------:R-:W-:Y:S01]  /*a3b0*/  FMUL.FTZ R78, R132.reuse, R78 ;  /* 0x0000004e844e7220 */ /* 0x040fe20000410000 */
[----:B------:R-:W-:Y:S01]  /*a3c0*/  FMUL.FTZ R79, R132, R79 ;  /* 0x0000004f844f7220 */ /* 0x000fe20000410000 */
[C---:B------:R-:W-:Y:S01]  /*a3d0*/  FMUL.FTZ R80, R3.reuse, R80 ;  /* 0x0000005003507220 */ /* 0x040fe20000410000 */
[----:B------:R-:W-:Y:S01]  /*a3e0*/  FMUL.FTZ R81, R3, R81 ;  /* 0x0000005103517220 */ /* 0x000fe20000410000 */
[--C-:B-1----:R-:W-:Y:S01]  /*a3f0*/  FFMA.FTZ R4, R213, UR4, -R143.reuse ;  /* 0x00000004d5047c23 */ /* 0x102fe2000801088f */
[C---:B------:R-:W-:Y:S01]  /*a400*/  FMUL.FTZ R82, R0.reuse, R82 ;  /* 0x0000005200527220 */ /* 0x040fe20000410000 */
[----:B------:R-:W-:Y:S01]  /*a410*/  FMUL.FTZ R83, R0, R83 ;  /* 0x0000005300537220 */ /* 0x000fe20000410000 */
[C---:B------:R-:W-:Y:S01]  /*a420*/  FMUL.FTZ R84, R3.reuse, R84 ;  /* 0x0000005403547220 */ /* 0x040fe20000410000 */
[----:B---3--:R-:W-:Y:S01]  /*a430*/  FFMA.FTZ R2, R214, UR4, -R143 ;  /* 0x00000004d6027c23 */ /* 0x008fe2000801088f */
[----:B------:R1:W-:Y:S01]  /*a440*/  MUFU.EX2 R134, R4 ;  /* 0x0000000400867308 */ /* 0x0003e20000000800 */
[----:B--2---:R-:W-:Y:S01]  /*a450*/  F2FP.BF16.F32.PACK_AB R145, R136, R212 ;  /* 0x000000d48891723e */ /* 0x004fe200000010ff */
[----:B------:R-:W-:Y:S01]  /*a460*/  FMUL.FTZ R85, R3, R85 ;  /* 0x0000005503557220 */ /* 0x000fe20000410000 */
[C---:B------:R-:W-:Y:S07]  /*a470*/  FMUL.FTZ R86, R0.reuse, R86 ;  /* 0x0000005600567220 */ /* 0x040fee0000410000 */
[----:B------:R2:W3:Y:S01]  /*a480*/  MUFU.EX2 R213, R2 ;  /* 0x0000000200d57308 */ /* 0x0004e20000000800 */
        /* <DEDUP_REMOVED lines=13> */
[--C-:B--2---:R-:W-:Y:S01]  /*a560*/  FFMA.FTZ R2, R221, UR4, -R209.reuse ;  /* 0x00000004dd027c23 */ /* 0x104fe200080108d1 */
[----:B---3--:R-:W-:Y:S01]  /*a570*/  F2FP.BF16.F32.PACK_AB R146, R213, R134 ;  /* 0x00000086d592723e */ /* 0x008fe200000010ff */
[----:B------:R1:W-:Y:S01]  /*a580*/  MUFU.EX2 R221, R4 ;  /* 0x0000000400dd7308 */ /* 0x0003e20000000800 */
[C---:B------:R-:W-:Y:S01]  /*a590*/  FMUL.FTZ R99, R0.reuse, R99 ;  /* 0x0000006300637220 */ /* 0x040fe20000410000 */
[C---:B------:R-:W-:Y:S01]  /*a5a0*/  FMUL.FTZ R100, R3.reuse, R100 ;  /* 0x0000006403647220 */ /* 0x040fe20000410000 */
[----:B------:R-:W-:Y:S01]  /*a5b0*/  FMUL.FTZ R101, R3, R101 ;  /* 0x0000006503657220 */ /* 0x000fe20000410000 */
        /* <DEDUP_REMOVED lines=12> */
[----:B------:R1:W-:Y:S01]  /*a680*/  MUFU.EX2 R220, R2 ;  /* 0x0000000200dc7308 */ /* 0x0003e20000000800 */
[C---:B------:R-:W-:Y:S01]  /*a690*/  FMUL.FTZ R113, R3.reuse, R113 ;  /* 0x0000007103717220 */ /* 0x040fe20000410000 */
[C---:B------:R-:W-:Y:S01]  /*a6a0*/  FMUL.FTZ R114, R0.reuse, R114 ;  /* 0x0000007200727220 */ /* 0x040fe20000410000 */
[C---:B------:R-:W-:Y:S07]  /*a6b0*/  FMUL.FTZ R115, R0.reuse, R115 ;  /* 0x0000007300737220 */ /* 0x040fee0000410000 */
[----:B------:R2:W-:Y:S01]  /*a6c0*/  MUFU.EX2 R211, R4 ;  /* 0x0000000400d37308 */ /* 0x0005e20000000800 */
        /* <DEDUP_REMOVED lines=8> */
[----:B------:R-:W-:Y:S01]  /*a750*/  FMUL.FTZ R124, R133, R124 ;  /* 0x0000007c857c7220 */ /* 0x000fe20000410000 */
[--C-:B-1----:R-:W-:Y:S01]  /*a760*/  FFMA.FTZ R2, R219, UR4, -R208.reuse ;  /* 0x00000004db027c23 */ /* 0x102fe200080108d0 */
[----:B------:R-:W-:Y:S01]  /*a770*/  FMUL.FTZ R125, R133, R125 ;  /* 0x0000007d857d7220 */ /* 0x000fe20000410000 */
[----:B------:R-:W4:Y:S01]  /*a780*/  LDL.LU R219, [R1+0x54] ;  /* 0x0000540001db7983 */ /* 0x000f220000300800 */
[----:B------:R-:W-:Y:S01]  /*a790*/  FMUL.FTZ R126, R132, R126 ;  /* 0x0000007e847e7220 */ /* 0x000fe20000410000 */
[--C-:B--2---:R-:W-:Y:S01]  /*a7a0*/  FFMA.FTZ R4, R216, UR4, -R209.reuse ;  /* 0x00000004d8047c23 */ /* 0x104fe200080108d1 */
[----:B------:R1:W2:Y:S01]  /*a7b0*/  MUFU.EX2 R5, R2 ;  /* 0x0000000200057308 */ /* 0x0002a20000000800 */
[----:B------:R-:W-:Y:S01]  /*a7c0*/  MOV R216, R33 ;  /* 0x0000002100d87202 */ /* 0x000fe20000000f00 */
[----:B------:R-:W-:Y:S01]  /*a7d0*/  FMUL.FTZ R33, R3, R173 ;  /* 0x000000ad03217220 */ /* 0x000fe20000410000 */
[----:B------:R-:W-:Y:S07]  /*a7e0*/  MOV R173, R35 ;  /* 0x0000002300ad7202 */ /* 0x000fee0000000f00 */
[----:B------:R3:W-:Y:S01]  /*a7f0*/  MUFU.EX2 R247, R4 ;  /* 0x0000000400f77308 */ /* 0x0007e20000000800 */
[----:B------:R-:W-:Y:S01]  /*a800*/  FMUL.FTZ R35, R0, R175 ;  /* 0x000000af00237220 */ /* 0x000fe20000410000 */
[----:B------:R-:W-:Y:S01]  /*a810*/  MOV R175, R41 ;  /* 0x0000002900af7202 */ /* 0x000fe20000000f00 */
[----:B------:R-:W-:Y:S01]  /*a820*/  FMUL.FTZ R41, R133, R181 ;  /* 0x000000b585297220 */ /* 0x000fe20000410000 */
[----:B------:R-:W-:Y:S01]  /*a830*/  FMUL.FTZ R127, R132, R127 ;  /* 0x0000007f847f7220 */ /* 0x000fe20000410000 */
[C---:B------:R-:W-:Y:S01]  /*a840*/  FMUL.FTZ R128, R3.reuse, R128 ;  /* 0x0000008003807220 */ /* 0x040fe20000410000 */
[----:B------:R-:W-:Y:S01]  /*a850*/  FMUL.FTZ R129, R3, R129 ;  /* 0x0000008103817220 */ /* 0x000fe20000410000 */
[C---:B------:R-:W-:Y:S01]  /*a860*/  FMUL.FTZ R130, R0.reuse, R130 ;  /* 0x0000008200827220 */ /* 0x040fe20000410000 */
[----:B------:R-:W-:Y:S01]  /*a870*/  FMUL.FTZ R131, R0, R131 ;  /* 0x0000008300837220 */ /* 0x000fe20000410000 */
[----:B------:R-:W-:Y:S01]  /*a880*/  MOV R181, R169 ;  /* 0x000000a900b57202 */ /* 0x000fe20000000f00 */
[--C-:B-1----:R-:W-:Y:S01]  /*a890*/  FFMA.FTZ R2, R215, UR4, -R209.reuse ;  /* 0x00000004d7027c23 */ /* 0x102fe200080108d1 */
[----:B--2---:R-:W-:Y:S01]  /*a8a0*/  MOV R215, R5 ;  /* 0x0000000500d77202 */ /* 0x004fe20000000f00 */
[--C-:B------:R-:W-:Y:S01]  /*a8b0*/  FFMA.FTZ R5, R18, UR4, -R208.reuse ;  /* 0x0000000412057c23 */ /* 0x100fe200080108d0 */
[----:B------:R-:W-:Y:S01]  /*a8c0*/  FMUL.FTZ R18, R0, R158 ;  /* 0x0000009e00127220 */ /* 0x000fe20000410000 */
[----:B---3--:R-:W-:Y:S01]  /*a8d0*/  FFMA.FTZ R4, R17, UR4, -R208 ;  /* 0x0000000411047c23 */ /* 0x008fe200080108d0 */
[----:B------:R1:W2:Y:S01]  /*a8e0*/  MUFU.EX2 R242, R2 ;  /* 0x0000000200f27308 */ /* 0x0002a20000000800 */
[----:B------:R-:W-:Y:S01]  /*a8f0*/  FMUL.FTZ R17, R3, R157 ;  /* 0x0000009d03117220 */ /* 0x000fe20000410000 */
[--C-:B------:R-:W-:Y:S01]  /*a900*/  FFMA.FTZ R139, R139, UR4, -R210.reuse ;  /* 0x000000048b8b7c23 */ /* 0x100fe200080108d2 */
[----:B------:R-:W-:Y:S07]  /*a910*/  LDSM.16.MT88.4 R156, [R236+0xe000] ;  /* 0x00e00000ec9c783b */ /* 0x000fee0000004200 */
[----:B------:R3:W-:Y:S01]  /*a920*/  MUFU.EX2 R241, R4 ;  /* 0x0000000400f17308 */ /* 0x0007e20000000800 */
[--C-:B------:R-:W-:Y:S01]  /*a930*/  FFMA.FTZ R140, R140, UR4, -R210.reuse ;  /* 0x000000048c8c7c23 */ /* 0x100fe200080108d2 */
[--C-:B------:R-:W-:Y:S08]  /*a940*/  FFMA.FTZ R142, R142, UR4, -R210.reuse ;  /* 0x000000048e8e7c23 */ /* 0x100ff000080108d2 */
[----:B------:R3:W3:Y:S01]  /*a950*/  MUFU.EX2 R245, R5 ;  /* 0x0000000500f57308 */ /* 0x0006e20000000800 */
[--C-:B-1----:R-:W-:Y:S01]  /*a960*/  FFMA.FTZ R2, R218, UR4, -R210.reuse ;  /* 0x00000004da027c23 */ /* 0x102fe200080108d2 */
[----:B--2---:R-:W-:Y:S02]  /*a970*/  F2FP.BF16.F32.PACK_AB R150, R242, R247 ;  /* 0x000000f7f296723e */ /* 0x004fe400000010ff */
[----:B------:R-:W-:Y:S01]  /*a980*/  MOV R218, R43 ;  /* 0x0000002b00da7202 */ /* 0x000fe20000000f00 */
[----:B---3--:R-:W-:Y:S05]  /*a990*/  FFMA.FTZ R4, R217, UR4, -R210 ;  /* 0x00000004d9047c23 */ /* 0x008fea00080108d2 */
[----:B------:R1:W-:Y:S01]  /*a9a0*/  MUFU.EX2 R137, R2 ;  /* 0x0000000200897308 */ /* 0x0003e20000000800 */
[----:B------:R-:W-:Y:S01]  /*a9b0*/  FMUL.FTZ R43, R132, R183 ;  /* 0x000000b7842b7220 */ /* 0x000fe20000410000 */
[----:B------:R-:W-:Y:S01]  /*a9c0*/  MOV R217, R44 ;  /* 0x0000002c00d97202 */ /* 0x000fe20000000f00 */
[----:B------:R-:W-:Y:S07]  /*a9d0*/  FMUL.FTZ R5, R3, R149 ;  /* 0x0000009503057220 */ /* 0x000fee0000410000 */
[----:B------:R2:W3:Y:S01]  /*a9e0*/  MUFU.EX2 R243, R4 ;  /* 0x0000000400f37308 */ /* 0x0004e20000000800 */
[----:B------:R-:W-:Y:S01]  /*a9f0*/  F2FP.BF16.F32.PACK_AB R149, R215, R211 ;  /* 0x000000d3d795723e */ /* 0x000fe200000010ff */
[----:B------:R-:W-:Y:S01]  /*aa00*/  FMUL.FTZ R44, R133, R184 ;  /* 0x000000b8852c7220 */ /* 0x000fe20000410000 */
[----:B------:R-:W-:Y:S02]  /*aa10*/  F2FP.BF16.F32.PACK_AB R151, R241, R245 ;  /* 0x000000f5f197723e */ /* 0x000fe400000010ff */
[----:B------:R-:W-:Y:S02]  /*aa20*/  MOV R183, R244 ;  /* 0x000000f400b77202 */ /* 0x000fe40000000f00 */
[----:B-1----:R-:W-:Y:S01]  /*aa30*/  MOV R2, R50 ;  /* 0x0000003200027202 */ /* 0x002fe20000000f00 */
[----:B------:R-:W-:Y:S01]  /*aa40*/  FMUL.FTZ R50, R0, R190 ;  /* 0x000000be00327220 */ /* 0x000fe20000410000 */
[----:B------:R-:W-:Y:S01]  /*aa50*/  @P2 IADD3 R2, PT, PT, R34, -0x40, RZ ;  /* 0xffffffc022022810 */ /* 0x000fe20007ffe0ff */
[----:B--2---:R-:W-:Y:S01]  /*aa60*/  FMUL.FTZ R4, R3, R148 ;  /* 0x0000009403047220 */ /* 0x004fe20000410000 */
[----:B------:R-:W-:Y:S03]  /*aa70*/  F2FP.BF16.F32.PACK_AB R148, R220, R221 ;  /* 0x000000dddc94723e */ /* 0x000fe600000010ff */
[----:B------:R-:W1:Y:S01]  /*aa80*/  LDSM.16.MT88.4 R52, [R2] ;  /* 0x000000000234783b */ /* 0x000e620000004200 */
[----:B---3--:R-:W-:Y:S02]  /*aa90*/  F2FP.BF16.F32.PACK_AB R147, R243, R137 ;  /* 0x00000089f393723e */ /* 0x008fe400000010ff */
[----:B------:R-:W-:Y:S01]  /*aaa0*/  IADD3 R138, PT, PT, R246, R2, RZ ;  /* 0x00000002f68a7210 */ /* 0x000fe20007ffe0ff */
[-C--:B------:R-:W-:Y:S04]  /*aab0*/  HMMA.16816.F32.BF16 R4, R148, R20.reuse, R4 ;  /* 0x000000149404723c */ /* 0x080fe80000041804 */
[----:B------:R-:W2:Y:S01]  /*aac0*/  LDSM.16.MT88.4 R152, [R138] ;  /* 0x000000008a98783b */ /* 0x000ea20000004200 */
[----:B------:R-:W-:Y:S01]  /*aad0*/  MOV R34, R27 ;  /* 0x0000001b00227202 */ /* 0x000fe20000000f00 */
[C---:B------:R-:W-:Y:S01]  /*aae0*/  FMUL.FTZ R27, R132.reuse, R167 ;  /* 0x000000a7841b7220 */ /* 0x040fe20000410000 */
[----:B------:R-:W-:Y:S01]  /*aaf0*/  MOV R167, R30 ;  /* 0x0000001e00a77202 */ /* 0x000fe20000000f00 */
[----:B------:R-:W-:Y:S01]  /*ab00*/  FMUL.FTZ R30, R132, R170 ;  /* 0x000000aa841e7220 */ /* 0x000fe20000410000 */
[----:B------:R-:W-:Y:S01]  /*ab10*/  MOV R214, R34 ;  /* 0x0000002200d67202 */ /* 0x000fe20000000f00 */
[----:B------:R-:W-:Y:S01]  /*ab20*/  FMUL.FTZ R34, R0, R174 ;  /* 0x000000ae00227220 */ /* 0x000fe20000410000 */
[----:B------:R-:W-:Y:S01]  /*ab30*/  MOV R174, R42 ;  /* 0x0000002a00ae7202 */ /* 0x000fe20000000f00 */
[C---:B------:R-:W-:Y:S01]  /*ab40*/  FMUL.FTZ R42, R132.reuse, R182 ;  /* 0x000000b6842a7220 */ /* 0x040fe20000410000 */
[----:B------:R-:W-:Y:S01]  /*ab50*/  MOV R170, R48 ;  /* 0x0000003000aa7202 */ /* 0x000fe20000000f00 */
[----:B------:R-:W-:Y:S01]  /*ab60*/  FMUL.FTZ R48, R3, R188 ;  /* 0x000000bc03307220 */ /* 0x000fe20000410000 */
[----:B----4-:R-:W-:Y:S07]  /*ab70*/  F2FP.BF16.F32.PACK_AB R144, R135, R219 ;  /* 0x000000db8790723e */ /* 0x010fee00000010ff */
[C---:B------:R-:W-:Y:S04]  /*ab80*/  HMMA.16816.F32.BF16 R8, R144.reuse, R20, R8 ;  /* 0x000000149008723c */ /* 0x040fe80000041808 */
[C---:B------:R-:W-:Y:S01]  /*ab90*/  FMUL.FTZ R20, R3.reuse, R160 ;  /* 0x000000a003147220 */ /* 0x040fe20000410000 */
[----:B------:R-:W-:Y:S01]  /*aba0*/  FMUL.FTZ R21, R3, R161 ;  /* 0x000000a103157220 */ /* 0x000fe20000410000 */
[----:B------:R-:W-:Y:S01]  /*abb0*/  MOV R161, R26 ;  /* 0x0000001a00a17202 */ /* 0x000fe20000000f00 */
[C---:B------:R-:W-:Y:S01]  /*abc0*/  FMUL.FTZ R26, R132.reuse, R166 ;  /* 0x000000a6841a7220 */ /* 0x040fe20000410000 */
[-C--:B------:R-:W-:Y:S03]  /*abd0*/  HMMA.16816.F32.BF16 R12, R144, R22.reuse, R12 ;  /* 0x00000016900c723c */ /* 0x080fe6000004180c */
[----:B------:R-:W-:Y:S01]  /*abe0*/  MOV R166, R47 ;  /* 0x0000002f00a67202 */ /* 0x000fe20000000f00 */
[----:B------:R-:W-:Y:S01]  /*abf0*/  FMUL.FTZ R47, R132, R187 ;  /* 0x000000bb842f7220 */ /* 0x000fe20000410000 */
[----:B------:R-:W-:Y:S03]  /*ac00*/  FFMA.FTZ R160, R251, UR4, -R208 ;  /* 0x00000004fba07c23 */ /* 0x000fe600080108d0 */
[C---:B------:R-:W-:Y:S01]  /*ac10*/  HMMA.16816.F32.BF16 R16, R148.reuse, R22, R16 ;  /* 0x000000169410723c */ /* 0x040fe20000041810 */
[----:B------:R3:W-:Y:S03]  /*ac20*/  MUFU.EX2 R187, R160 ;  /* 0x000000a000bb7308 */ /* 0x0007e60000000800 */
[C---:B------:R-:W-:Y:S01]  /*ac30*/  FMUL.FTZ R22, R0.reuse, R162 ;  /* 0x000000a200167220 */ /* 0x040fe20000410000 */
[----:B------:R-:W-:Y:S01]  /*ac40*/  FMUL.FTZ R23, R0, R163 ;  /* 0x000000a300177220 */ /* 0x000fe20000410000 */
[----:B------:R-:W-:Y:S01]  /*ac50*/  MOV R162, R25 ;  /* 0x0000001900a27202 */ /* 0x000fe20000000f00 */
[C---:B------:R-:W-:Y:S01]  /*ac60*/  FMUL.FTZ R25, R133.reuse, R165 ;  /* 0x000000a585197220 */ /* 0x040fe20000410000 */
[----:B------:R-:W-:Y:S01]  /*ac70*/  MOV R163, R24 ;  /* 0x0000001800a37202 */ /* 0x000fe20000000f00 */
[----:B------:R-:W-:Y:S01]  /*ac80*/  FMUL.FTZ R24, R133, R164 ;  /* 0x000000a485187220 */ /* 0x000fe20000410000 */
[----:B------:R-:W-:Y:S01]  /*ac90*/  MOV R165, R31 ;  /* 0x0000001f00a57202 */ /* 0x000fe20000000f00 */
[C---:B------:R-:W-:Y:S01]  /*aca0*/  FMUL.FTZ R31, R132.reuse, R171 ;  /* 0x000000ab841f7220 */ /* 0x040fe20000410000 */
[-C--:B------:R-:W-:Y:S03]  /*acb0*/  HMMA.16816.F32.BF16 R20, R148, R36.reuse, R20 ;  /* 0x000000249414723c */ /* 0x080fe60000041814 */
[----:B------:R-:W-:Y:S01]  /*acc0*/  MOV R164, R46 ;  /* 0x0000002e00a47202 */ /* 0x000fe20000000f00 */
[----:B---3--:R-:W-:Y:S01]  /*acd0*/  FFMA.FTZ R160, R233, UR4, -R209 ;  /* 0x00000004e9a07c23 */ /* 0x008fe200080108d1 */
[----:B------:R-:W-:Y:S01]  /*ace0*/  MOV R169, R163 ;  /* 0x000000a300a97202 */ /* 0x000fe20000000f00 */
[----:B------:R-:W-:Y:S01]  /*acf0*/  FMUL.FTZ R46, R132, R186 ;  /* 0x000000ba842e7220 */ /* 0x000fe20000410000 */
[----:B------:R-:W-:Y:S01]  /*ad00*/  MOV R182, R162 ;  /* 0x000000a200b67202 */ /* 0x000fe20000000f00 */
[C---:B------:R-:W-:Y:S01]  /*ad10*/  HMMA.16816.F32.BF16 R24, R144.reuse, R36, R24 ;  /* 0x000000249018723c */ /* 0x040fe20000041818 */
[----:B------:R3:W-:Y:S03]  /*ad20*/  MUFU.EX2 R244, R160 ;  /* 0x000000a000f47308 */ /* 0x0007e60000000800 */
[C---:B------:R-:W-:Y:S01]  /*ad30*/  FMUL.FTZ R36, R3.reuse, R176 ;  /* 0x000000b003247220 */ /* 0x040fe20000410000 */
[C---:B------:R-:W-:Y:S01]  /*ad40*/  FMUL.FTZ R37, R3.reuse, R177 ;  /* 0x000000b103257220 */ /* 0x040fe20000410000 */
[----:B------:R-:W-:Y:S01]  /*ad50*/  MOV R171, R32 ;  /* 0x0000002000ab7202 */ /* 0x000fe20000000f00 */
[----:B------:R-:W-:Y:S01]  /*ad60*/  FMUL.FTZ R32, R3, R172 ;  /* 0x000000ac03207220 */ /* 0x000fe20000410000 */
[-C--:B------:R-:W-:Y:S03]  /*ad70*/  HMMA.16816.F32.BF16 R28, R144, R38.reuse, R28 ;  /* 0x00000026901c723c */ /* 0x080fe6000004181c */
[----:B------:R-:W-:Y:S01]  /*ad80*/  MOV R172, R45 ;  /* 0x0000002d00ac7202 */ /* 0x000fe20000000f00 */
[----:B------:R-:W-:Y:S01]  /*ad90*/  FMUL.FTZ R45, R133, R185 ;  /* 0x000000b9852d7220 */ /* 0x000fe20000410000 */
[----:B------:R-:W-:Y:S03]  /*ada0*/  MOV R176, R171 ;  /* 0x000000ab00b07202 */ /* 0x000fe60000000f00 */
[C---:B------:R-:W-:Y:S04]  /*adb0*/  HMMA.16816.F32.BF16 R32, R148.reuse, R38, R32 ;  /* 0x000000269420723c */ /* 0x040fe80000041820 */
[C---:B------:R-:W-:Y:S01]  /*adc0*/  FMUL.FTZ R38, R0.reuse, R178 ;  /* 0x000000b200267220 */ /* 0x040fe20000410000 */
[C---:B------:R-:W-:Y:S01]  /*add0*/  FMUL.FTZ R39, R0.reuse, R179 ;  /* 0x000000b300277220 */ /* 0x040fe20000410000 */
[----:B------:R-:W-:Y:S02]  /*ade0*/  MOV R178, R170 ;  /* 0x000000aa00b27202 */ /* 0x000fe40000000f00 */
[----:B------:R-:W-:Y:S02]  /*adf0*/  MOV R170, R161 ;  /* 0x000000a100aa7202 */ /* 0x000fe40000000f00 */
[----:B---3--:R-:W-:Y:S02]  /*ae00*/  LDSM.16.MT88.4 R160, [R2+0x800] ;  /* 0x0008000002a0783b */ /* 0x008fe40000004200 */
[-C--:B-1----:R-:W-:Y:S08]  /*ae10*/  HMMA.16816.F32.BF16 R36, R148, R52.reuse, R36 ;  /* 0x000000349424723c */ /* 0x082ff00000041824 */
[C---:B------:R-:W-:Y:S04]  /*ae20*/  HMMA.16816.F32.BF16 R40, R144.reuse, R52, R40 ;  /* 0x000000349028723c */ /* 0x040fe80000041828 */
[C---:B------:R-:W-:Y:S01]  /*ae30*/  FMUL.FTZ R52, R3.reuse, R192 ;  /* 0x000000c003347220 */ /* 0x040fe20000410000 */
[----:B------:R-:W-:Y:S01]  /*ae40*/  FMUL.FTZ R53, R3, R193 ;  /* 0x000000c103357220 */ /* 0x000fe20000410000 */
[----:B------:R-:W-:Y:S02]  /*ae50*/  MOV R193, R215 ;  /* 0x000000d700c17202 */ /* 0x000fe40000000f00 */
[-C--:B------:R-:W-:Y:S08]  /*ae60*/  HMMA.16816.F32.BF16 R44, R144, R54.reuse, R44 ;  /* 0x00000036902c723c */ /* 0x080ff0000004182c */
[C---:B------:R-:W-:Y:S04]  /*ae70*/  HMMA.16816.F32.BF16 R48, R148.reuse, R54, R48 ;  /* 0x000000369430723c */ /* 0x040fe80000041830 */
[C---:B------:R-:W-:Y:S01]  /*ae80*/  FMUL.FTZ R54, R0.reuse, R194 ;  /* 0x000000c200367220 */ /* 0x040fe20000410000 */
[----:B------:R-:W-:Y:S01]  /*ae90*/  FMUL.FTZ R55, R0, R195 ;  /* 0x000000c300377220 */ /* 0x000fe20000410000 */
[----:B------:R-:W-:Y:S06]  /*aea0*/  MOV R194, R216 ;  /* 0x000000d800c27202 */ /* 0x000fec0000000f00 */
[-C--:B--2---:R-:W-:Y:S08]  /*aeb0*/  HMMA.16816.F32.BF16 R52, R148, R152.reuse, R52 ;  /* 0x000000989434723c */ /* 0x084ff00000041834 */
[C---:B------:R-:W-:Y:S08]  /*aec0*/  HMMA.16816.F32.BF16 R56, R144.reuse, R152, R56 ;  /* 0x000000989038723c */ /* 0x040ff00000041838 */
[-C--:B------:R-:W-:Y:S08]  /*aed0*/  HMMA.16816.F32.BF16 R60, R144, R154.reuse, R60 ;  /* 0x0000009a903c723c */ /* 0x080ff0000004183c */
[C---:B------:R-:W-:Y:S01]  /*aee0*/  HMMA.16816.F32.BF16 R64, R148.reuse, R154, R64 ;  /* 0x0000009a9440723c */ /* 0x040fe20000041840 */
[----:B------:R-:W1:Y:S07]  /*aef0*/  LDSM.16.MT88.4 R152, [R239+0xe000] ;  /* 0x00e00000ef98783b */ /* 0x000e6e0000004200 */
[-C--:B------:R-:W-:Y:S08]  /*af00*/  HMMA.16816.F32.BF16 R68, R148, R156.reuse, R68 ;  /* 0x0000009c9444723c */ /* 0x080ff00000041844 */
[C---:B------:R-:W-:Y:S08]  /*af10*/  HMMA.16816.F32.BF16 R72, R144.reuse, R156, R72 ;  /* 0x0000009c9048723c */ /* 0x040ff00000041848 */
[-C--:B------:R-:W-:Y:S08]  /*af20*/  HMMA.16816.F32.BF16 R76, R144, R158.reuse, R76 ;  /* 0x0000009e904c723c */ /* 0x080ff0000004184c */
[C---:B------:R-:W-:Y:S01]  /*af30*/  HMMA.16816.F32.BF16 R80, R148.reuse, R158, R80 ;  /* 0x0000009e9450723c */ /* 0x040fe20000041850 */
[----:B------:R-:W2:Y:S07]  /*af40*/  LDSM.16.MT88.4 R156, [R2+0x2000] ;  /* 0x00200000029c783b */ /* 0x000eae0000004200 */
[-C--:B-1----:R-:W-:Y:S08]  /*af50*/  HMMA.16816.F32.BF16 R84, R148, R152.reuse, R84 ;  /* 0x000000989454723c */ /* 0x082ff00000041854 */
[C---:B------:R-:W-:Y:S08]  /*af60*/  HMMA.16816.F32.BF16 R88, R144.reuse, R152, R88 ;  /* 0x000000989058723c */ /* 0x040ff00000041858 */
[-C--:B------:R-:W-:Y:S08]  /*af70*/  HMMA.16816.F32.BF16 R92, R144, R154.reuse, R92 ;  /* 0x0000009a905c723c */ /* 0x080ff0000004185c */
[C---:B------:R-:W-:Y:S01]  /*af80*/  HMMA.16816.F32.BF16 R96, R148.reuse, R154, R96 ;  /* 0x0000009a9460723c */ /* 0x040fe20000041860 */
[----:B------:R-:W1:Y:S07]  /*af90*/  LDSM.16.MT88.4 R152, [R138+0x2000] ;  /* 0x002000008a98783b */ /* 0x000e6e0000004200 */
[-C--:B--2---:R-:W-:Y:S08]  /*afa0*/  HMMA.16816.F32.BF16 R100, R148, R156.reuse, R100 ;  /* 0x0000009c9464723c */ /* 0x084ff00000041864 */
[C---:B------:R-:W-:Y:S04]  /*afb0*/  HMMA.16816.F32.BF16 R104, R144.reuse, R156, R104 ;  /* 0x0000009c9068723c */ /* 0x040fe80000041868 */
[--C-:B------:R-:W-:Y:S01]  /*afc0*/  FFMA.FTZ R156, R230, UR4, -R143.reuse ;  /* 0x00000004e69c7c23 */ /* 0x100fe2000801088f */
[--C-:B------:R-:W-:Y:S03]  /*afd0*/  FFMA.FTZ R157, R229, UR4, -R143.reuse ;  /* 0x00000004e59d7c23 */ /* 0x100fe6000801088f */
[-C--:B------:R-:W-:Y:S01]  /*afe0*/  HMMA.16816.F32.BF16 R108, R144, R158.reuse, R108 ;  /* 0x0000009e906c723c */ /* 0x080fe2000004186c */
[----:B------:R2:W-:Y:S10]  /*aff0*/  MUFU.EX2 R240, R156 ;  /* 0x0000009c00f07308 */ /* 0x0005f40000000800 */
[----:B------:R3:W4:Y:S01]  /*b000*/  MUFU.EX2 R177, R157 ;  /* 0x0000009d00b17308 */ /* 0x0007220000000800 */
[C---:B------:R-:W-:Y:S04]  /*b010*/  HMMA.16816.F32.BF16 R112, R148.reuse, R158, R112 ;  /* 0x0000009e9470723c */ /* 0x040fe80000041870 */
[--C-:B------:R-:W-:Y:S01]  /*b020*/  FFMA.FTZ R158, R228, UR4, -R143.reuse ;  /* 0x00000004e49e7c23 */ /* 0x100fe2000801088f */
[----:B------:R-:W-:Y:S01]  /*b030*/  FFMA.FTZ R159, R223, UR4, -R143 ;  /* 0x00000004df9f7c23 */ /* 0x000fe2000801088f */
[--C-:B--2---:R-:W-:Y:S03]  /*b040*/  FFMA.FTZ R156, R232, UR4, -R210.reuse ;  /* 0x00000004e89c7c23 */ /* 0x104fe600080108d2 */
[----:B------:R-:W-:Y:S01]  /*b050*/  MUFU.EX2 R222, R158 ;  /* 0x0000009e00de7308 */ /* 0x000fe20000000800 */
[-C--:B-1----:R-:W-:Y:S03]  /*b060*/  HMMA.16816.F32.BF16 R116, R148, R152.reuse, R116 ;  /* 0x000000989474723c */ /* 0x082fe60000041874 */
[----:B---3--:R-:W-:Y:S06]  /*b070*/  FFMA.FTZ R157, R231, UR4, -R210 ;  /* 0x00000004e79d7c23 */ /* 0x008fec00080108d2 */
[----:B------:R1:W-:Y:S01]  /*b080*/  MUFU.EX2 R238, R156 ;  /* 0x0000009c00ee7308 */ /* 0x0003e20000000800 */
[C---:B------:R-:W-:Y:S09]  /*b090*/  HMMA.16816.F32.BF16 R120, R144.reuse, R152, R120 ;  /* 0x000000989078723c */ /* 0x040ff20000041878 */
[----:B------:R2:W3:Y:S01]  /*b0a0*/  MUFU.EX2 R199, R157 ;  /* 0x0000009d00c77308 */ /* 0x0004e20000000800 */
[----:B------:R-:W-:Y:S09]  /*b0b0*/  FFMA.FTZ R152, R175, UR4, -R208 ;  /* 0x00000004af987c23 */ /* 0x000ff200080108d0 */
[----:B------:R-:W3:Y:S01]  /*b0c0*/  MUFU.EX2 R180, R159 ;  /* 0x0000009f00b47308 */ /* 0x000ee20000000800 */
[--C-:B------:R-:W-:Y:S01]  /*b0d0*/  FFMA.FTZ R153, R234, UR4, -R209.reuse ;  /* 0x00000004ea997c23 */ /* 0x100fe200080108d1 */
[----:B------:R-:W-:Y:S01]  /*b0e0*/  MOV R175, R172 ;  /* 0x000000ac00af7202 */ /* 0x000fe20000000f00 */
[-C--:B------:R-:W-:Y:S07]  /*b0f0*/  HMMA.16816.F32.BF16 R124, R144, R154.reuse, R124 ;  /* 0x0000009a907c723c */ /* 0x080fee000004187c */
[----:B------:R3:W-:Y:S01]  /*b100*/  MUFU.EX2 R203, R152 ;  /* 0x0000009800cb7308 */ /* 0x0007e20000000800 */
[--C-:B-1----:R-:W-:Y:S01]  /*b110*/  FFMA.FTZ R156, R237, UR4, -R209.reuse ;  /* 0x00000004ed9c7c23 */ /* 0x102fe200080108d1 */
[--C-:B------:R-:W-:Y:S08]  /*b120*/  FFMA.FTZ R145, R249, UR4, -R210.reuse ;  /* 0x00000004f9917c23 */ /* 0x100ff000080108d2 */
[----:B------:R1:W1:Y:S01]  /*b130*/  MUFU.EX2 R171, R153 ;  /* 0x0000009900ab7308 */ /* 0x0002620000000800 */
[----:B------:R-:W-:Y:S01]  /*b140*/  FFMA.FTZ R144, R250, UR4, -R210 ;  /* 0x00000004fa907c23 */ /* 0x000fe200080108d2 */
[--C-:B--2---:R-:W-:Y:S01]  /*b150*/  FFMA.FTZ R157, R252, UR4, -R209.reuse ;  /* 0x00000004fc9d7c23 */ /* 0x104fe200080108d1 */
[----:B------:R-:W-:Y:S07]  /*b160*/  HMMA.16816.F32.BF16 R128, R148, R154, R128 ;  /* 0x0000009a9480723c */ /* 0x000fee0000041880 */
[----:B------:R-:W-:Y:S01]  /*b170*/  MUFU.EX2 R201, R156 ;  /* 0x0000009c00c97308 */ /* 0x000fe20000000800 */
[----:B----4-:R-:W-:Y:S09]  /*b180*/  F2FP.BF16.F32.PACK_AB R148, R177, R240 ;  /* 0x000000f0b194723e */ /* 0x010ff200000010ff */
[----:B------:R2:W-:Y:S01]  /*b190*/  MUFU.EX2 R237, R157 ;  /* 0x0000009d00ed7308 */ /* 0x0005e20000000800 */
[----:B---3--:R-:W-:Y:S01]  /*b1a0*/  F2FP.BF16.F32.PACK_AB R149, R199, R238 ;  /* 0x000000eec795723e */ /* 0x008fe200000010ff */
[--C-:B------:R-:W-:Y:S01]  /*b1b0*/  FFMA.FTZ R152, R248, UR4, -R208.reuse ;  /* 0x00000004f8987c23 */ /* 0x100fe200080108d0 */
[----:B------:R-:W-:Y:S07]  /*b1c0*/  F2FP.BF16.F32.PACK_AB R150, R180, R222 ;  /* 0x000000deb496723e */ /* 0x000fee00000010ff */
[----:B------:R3:W-:Y:S01]  /*b1d0*/  MUFU.EX2 R205, R145 ;  /* 0x0000009100cd7308 */ /* 0x0007e20000000800 */
[--C-:B-1----:R-:W-:Y:S01]  /*b1e0*/  FFMA.FTZ R153, R235, UR4, -R208.reuse ;  /* 0x00000004eb997c23 */ /* 0x102fe200080108d0 */
[----:B------:R-:W-:Y:S08]  /*b1f0*/  F2FP.BF16.F32.PACK_AB R146, R244, R171 ;  /* 0x000000abf492723e */ /* 0x000ff000000010ff */
[----:B------:R-:W-:Y:S10]  /*b200*/  MUFU.EX2 R179, R152 ;  /* 0x0000009800b37308 */ /* 0x000ff40000000800 */
[----:B------:R1:W4:Y:S01]  /*b210*/  MUFU.EX2 R192, R153 ;  /* 0x0000009900c07308 */ /* 0x0003220000000800 */
[----:B--2---:R-:W2:Y:S09]  /*b220*/  LDSM.16.MT88.4 R156, [R236+0xc800] ;  /* 0x00c80000ec9c783b */ /* 0x004eb20000004200 */
[----:B------:R4:W4:Y:S01]  /*b230*/  MUFU.EX2 R172, R144 ;  /* 0x0000009000ac7308 */ /* 0x0009220000000800 */
[----:B---3--:R-:W-:Y:S09]  /*b240*/  F2FP.BF16.F32.PACK_AB R145, R203, R187 ;  /* 0x000000bbcb91723e */ /* 0x008ff200000010ff */
[----:B------:R-:W-:Y:S10]  /*b250*/  MUFU.EX2 R235, R139 ;  /* 0x0000008b00eb7308 */ /* 0x000ff40000000800 */
[----:B------:R-:W-:Y:S01]  /*b260*/  MUFU.EX2 R234, R140 ;  /* 0x0000008c00ea7308 */ /* 0x000fe20000000800 */
[----:B-1----:R-:W1:Y:S01]  /*b270*/  LDSM.16.MT88.4 R152, [R239+0xc800] ;  /* 0x00c80000ef98783b */ /* 0x002e620000004200 */
[----:B----4-:R-:W-:Y:S02]  /*b280*/  F2FP.BF16.F32.PACK_AB R147, R192, R179 ;  /* 0x000000b3c093723e */ /* 0x010fe400000010ff */
[----:B------:R-:W-:Y:S02]  /*b290*/  F2FP.BF16.F32.PACK_AB R144, R201, R237 ;  /* 0x000000edc990723e */ /* 0x000fe400000010ff */
[----:B------:R-:W-:Y:S05]  /*b2a0*/  F2FP.BF16.F32.PACK_AB R151, R172, R205 ;  /* 0x000000cdac97723e */ /* 0x000fea00000010ff */
[-C--:B--2---:R-:W-:Y:S08]  /*b2b0*/  HMMA.16816.F32.BF16 R4, R144, R156.reuse, R4 ;  /* 0x0000009c9004723c */ /* 0x084ff00000041804 */
        /* <DEDUP_REMOVED lines=13> */
[----:B------:R-:W3:Y:S07]  /*b390*/  LDSM.16.MT88.4 R160, [R239+0xe800] ;  /* 0x00e80000efa0783b */ /* 0x000eee0000004200 */
        /* <DEDUP_REMOVED lines=10> */
[-C--:B---3--:R-:W-:Y:S08]  /*b440*/  HMMA.16816.F32.BF16 R84, R144, R160.reuse, R84 ;  /* 0x000000a09054723c */ /* 0x088ff00000041854 */
[C---:B------:R-:W-:Y:S04]  /*b450*/  HMMA.16816.F32.BF16 R88, R148.reuse, R160, R88 ;  /* 0x000000a09458723c */ /* 0x040fe80000041858 */
[--C-:B------:R-:W-:Y:S01]  /*b460*/  FFMA.FTZ R160, R218, UR4, -R209.reuse ;  /* 0x00000004daa07c23 */ /* 0x100fe200080108d1 */
[----:B------:R-:W-:Y:S01]  /*b470*/  FFMA.FTZ R161, R174, UR4, -R208 ;  /* 0x00000004aea17c23 */ /* 0x000fe200080108d0 */
[----:B------:R-:W3:Y:S02]  /*b480*/  LDL.LU R218, [R1] ;  /* 0x0000000001da7983 */ /* 0x000ee40000300800 */
[-C--:B------:R-:W-:Y:S01]  /*b490*/  HMMA.16816.F32.BF16 R92, R148, R162.reuse, R92 ;  /* 0x000000a2945c723c */ /* 0x080fe2000004185c */
[----:B------:R4:W-:Y:S01]  /*b4a0*/  MUFU.EX2 R184, R161 ;  /* 0x000000a100b87308 */ /* 0x0009e20000000800 */
[----:B------:R-:W3:Y:S06]  /*b4b0*/  LDL.LU R188, [R1+0x20] ;  /* 0x0000200001bc7983 */ /* 0x000eec0000300800 */
[C---:B------:R-:W-:Y:S04]  /*b4c0*/  HMMA.16816.F32.BF16 R96, R144.reuse, R162, R96 ;  /* 0x000000a29060723c */ /* 0x040fe80000041860 */
[----:B----4-:R-:W-:Y:S04]  /*b4d0*/  FFMA.FTZ R161, R170, UR4, -R209 ;  /* 0x00000004aaa17c23 */ /* 0x010fe800080108d1 */
[-C--:B--2---:R-:W-:Y:S01]  /*b4e0*/  HMMA.16816.F32.BF16 R100, R144, R156.reuse, R100 ;  /* 0x0000009c9064723c */ /* 0x084fe20000041864 */
[----:B------:R-:W-:Y:S02]  /*b4f0*/  MUFU.EX2 R196, R161 ;  /* 0x000000a100c47308 */ /* 0x000fe40000000800 */
[--C-:B------:R-:W-:Y:S05]  /*b500*/  FFMA.FTZ R170, R225, UR4, -R143.reuse ;  /* 0x00000004e1aa7c23 */ /* 0x100fea000801088f */
[C---:B------:R-:W-:Y:S03]  /*b510*/  HMMA.16816.F32.BF16 R104, R148.reuse, R156, R104 ;  /* 0x0000009c9468723c */ /* 0x040fe60000041868 */
[----:B------:R-:W-:Y:S01]  /*b520*/  MUFU.EX2 R248, R170 ;  /* 0x000000aa00f87308 */ /* 0x000fe20000000800 */
[--C-:B------:R-:W-:Y:S01]  /*b530*/  FFMA.FTZ R157, R182, UR4, -R143.reuse ;  /* 0x00000004b69d7c23 */ /* 0x100fe2000801088f */
[----:B------:R-:W-:Y:S03]  /*b540*/  FFMA.FTZ R156, R183, UR4, -R143 ;  /* 0x00000004b79c7c23 */ /* 0x000fe6000801088f */
[-C--:B------:R-:W-:Y:S05]  /*b550*/  HMMA.16816.F32.BF16 R108, R148, R158.reuse, R108 ;  /* 0x0000009e946c723c */ /* 0x080fea000004186c */
[----:B------:R2:W-:Y:S10]  /*b560*/  MUFU.EX2 R183, R157 ;  /* 0x0000009d00b77308 */ /* 0x0005f40000000800 */
[----:B------:R4:W-:Y:S01]  /*b570*/  MUFU.EX2 R204, R156 ;  /* 0x0000009c00cc7308 */ /* 0x0009e20000000800 */
[C---:B------:R-:W-:Y:S04]  /*b580*/  HMMA.16816.F32.BF16 R112, R144.reuse, R158, R112 ;  /* 0x0000009e9070723c */ /* 0x040fe80000041870 */
[--C-:B--2---:R-:W-:Y:S04]  /*b590*/  FFMA.FTZ R157, R178, UR4, -R210.reuse ;  /* 0x00000004b29d7c23 */ /* 0x104fe800080108d2 */
[-C--:B-1----:R-:W-:Y:S01]  /*b5a0*/  HMMA.16816.F32.BF16 R116, R144, R152.reuse, R116 ;  /* 0x000000989074723c */ /* 0x082fe20000041874 */
[----:B------:R1:W-:Y:S02]  /*b5b0*/  MUFU.EX2 R182, R157 ;  /* 0x0000009d00b67308 */ /* 0x0003e40000000800 */
[----:B----4-:R-:W-:Y:S08]  /*b5c0*/  FFMA.FTZ R156, R181, UR4, -R210 ;  /* 0x00000004b59c7c23 */ /* 0x010ff000080108d2 */
[----:B------:R2:W-:Y:S01]  /*b5d0*/  MUFU.EX2 R181, R160 ;  /* 0x000000a000b57308 */ /* 0x0005e20000000800 */
[C---:B------:R-:W-:Y:S09]  /*b5e0*/  HMMA.16816.F32.BF16 R120, R148.reuse, R152, R120 ;  /* 0x000000989478723c */ /* 0x040ff20000041878 */
[----:B------:R4:W-:Y:S01]  /*b5f0*/  MUFU.EX2 R186, R156 ;  /* 0x0000009c00ba7308 */ /* 0x0009e20000000800 */
[----:B------:R-:W-:Y:S01]  /*b600*/  FFMA.FTZ R153, R169, UR4, -R209 ;  /* 0x00000004a9997c23 */ /* 0x000fe200080108d1 */
[--C-:B------:R-:W-:Y:S01]  /*b610*/  FFMA.FTZ R152, R168, UR4, -R208.reuse ;  /* 0x00000004a8987c23 */ /* 0x100fe200080108d0 */
[----:B------:R-:W-:Y:S01]  /*b620*/  FFMA.FTZ R168, R217, UR4, -R143 ;  /* 0x00000004d9a87c23 */ /* 0x000fe2000801088f */
[-C--:B------:R-:W-:Y:S06]  /*b630*/  HMMA.16816.F32.BF16 R124, R148, R154.reuse, R124 ;  /* 0x0000009a947c723c */ /* 0x080fec000004187c */
[----:B------:R4:W4:Y:S01]  /*b640*/  MUFU.EX2 R200, R153 ;  /* 0x0000009900c87308 */ /* 0x0009220000000800 */
[----:B-1----:R-:W-:Y:S01]  /*b650*/  FFMA.FTZ R157, R175, UR4, -R209 ;  /* 0x00000004af9d7c23 */ /* 0x002fe200080108d1 */
[--C-:B------:R-:W-:Y:S01]  /*b660*/  FFMA.FTZ R149, R166, UR4, -R143.reuse ;  /* 0x00000004a6957c23 */ /* 0x100fe2000801088f */
[----:B------:R-:W3:Y:S01]  /*b670*/  LDL.LU R175, [R1+0x1c] ;  /* 0x00001c0001af7983 */ /* 0x000ee20000300800 */
[----:B--2---:R-:W-:Y:S06]  /*b680*/  FFMA.FTZ R160, R173, UR4, -R208 ;  /* 0x00000004ada07c23 */ /* 0x004fec00080108d0 */
[----:B------:R-:W1:Y:S01]  /*b690*/  MUFU.EX2 R185, R157 ;  /* 0x0000009d00b97308 */ /* 0x000e620000000800 */
[----:B------:R-:W-:Y:S01]  /*b6a0*/  HMMA.16816.F32.BF16 R128, R144, R154, R128 ;  /* 0x0000009a9080723c */ /* 0x000fe20000041880 */
[----:B------:R-:W2:Y:S08]  /*b6b0*/  LDL.LU R174, [R1+0x24] ;  /* 0x0000240001ae7983 */ /* 0x000eb00000300800 */
[----:B------:R1:W-:Y:S01]  /*b6c0*/  MUFU.EX2 R198, R149 ;  /* 0x0000009500c67308 */ /* 0x0003e20000000800 */
[--C-:B----4-:R-:W-:Y:S01]  /*b6d0*/  FFMA.FTZ R156, R176, UR4, -R143.reuse ;  /* 0x00000004b09c7c23 */ /* 0x110fe2000801088f */
[----:B------:R-:W-:Y:S01]  /*b6e0*/  FFMA.FTZ R148, R165, UR4, -R210 ;  /* 0x00000004a5947c23 */ /* 0x000fe200080108d2 */
[----:B------:R-:W4:Y:S01]  /*b6f0*/  LDL.LU R173, [R1+0x28] ;  /* 0x0000280001ad7983 */ /* 0x000f220000300800 */
[----:B------:R-:W-:Y:S06]  /*b700*/  FFMA.FTZ R153, R167, UR4, -R208 ;  /* 0x00000004a7997c23 */ /* 0x000fec00080108d0 */
[----:B------:R-:W1:Y:S01]  /*b710*/  MUFU.EX2 R176, R156 ;  /* 0x0000009c00b07308 */ /* 0x000e620000000800 */
[----:B------:R-:W-:Y:S01]  /*b720*/  F2FP.BF16.F32.PACK_AB R146, R200, R196 ;  /* 0x000000c4c892723e */ /* 0x000fe200000010ff */
[----:B------:R-:W4:Y:S08]  /*b730*/  LDL.LU R217, [R1+0x14] ;  /* 0x0000140001d97983 */ /* 0x000f300000300800 */
[----:B------:R-:W-:Y:S01]  /*b740*/  MUFU.EX2 R197, R152 ;  /* 0x0000009800c57308 */ /* 0x000fe20000000800 */
[----:B-1----:R-:W-:Y:S09]  /*b750*/  F2FP.BF16.F32.PACK_AB R144, R181, R185 ;  /* 0x000000b9b590723e */ /* 0x002ff200000010ff */
[----:B------:R-:W1:Y:S01]  /*b760*/  MUFU.EX2 R202, R153 ;  /* 0x0000009900ca7308 */ /* 0x000e620000000800 */
[--C-:B------:R-:W-:Y:S01]  /*b770*/  FFMA.FTZ R149, R164, UR4, -R210.reuse ;  /* 0x00000004a4957c23 */ /* 0x100fe200080108d2 */
[----:B------:R-:W-:Y:S01]  /*b780*/  FFMA.FTZ R210, R141, UR4, -R210 ;  /* 0x000000048dd27c23 */ /* 0x000fe200080108d2 */
[----:B------:R-:W-:Y:S07]  /*b790*/  LDSM.16.MT88.4 R164, [R138+0x1000] ;  /* 0x001000008aa4783b */ /* 0x000fee0000004200 */
[----:B------:R-:W1:Y:S01]  /*b7a0*/  MUFU.EX2 R178, R160 ;  /* 0x000000a000b27308 */ /* 0x000e620000000800 */
[----:B------:R-:W-:Y:S09]  /*b7b0*/  F2FP.BF16.F32.PACK_AB R150, R198, R176 ;  /* 0x000000b0c696723e */ /* 0x000ff200000010ff */
[----:B------:R1:W-:Y:S01]  /*b7c0*/  MUFU.EX2 R195, R148 ;  /* 0x0000009400c37308 */ /* 0x0003e20000000800 */
[----:B------:R-:W1:Y:S09]  /*b7d0*/  LDSM.16.MT88.4 R156, [R236+0xd000] ;  /* 0x00d00000ec9c783b */ /* 0x000e720000004200 */
[----:B------:R1:W1:Y:S02]  /*b7e0*/  MUFU.EX2 R252, R149 ;  /* 0x0000009500fc7308 */ /* 0x0002640000000800 */
[----:B-1----:R-:W-:Y:S08]  /*b7f0*/  F2FP.BF16.F32.PACK_AB R147, R202, R197 ;  /* 0x000000c5ca93723e */ /* 0x002ff000000010ff */
[----:B------:R1:W-:Y:S01]  /*b800*/  MUFU.EX2 R251, R168 ;  /* 0x000000a800fb7308 */ /* 0x0003e20000000800 */
[----:B------:R-:W-:Y:S01]  /*b810*/  F2FP.BF16.F32.PACK_AB R145, R178, R184 ;  /* 0x000000b8b291723e */ /* 0x000fe200000010ff */
[----:B------:R-:W1:Y:S08]  /*b820*/  LDSM.16.MT88.4 R152, [R239+0xd000] ;  /* 0x00d00000ef98783b */ /* 0x000e700000004200 */
[----:B------:R-:W-:Y:S01]  /*b830*/  MUFU.EX2 R225, R210 ;  /* 0x000000d200e17308 */ /* 0x000fe20000000800 */
[----:B------:R-:W-:Y:S02]  /*b840*/  F2FP.BF16.F32.PACK_AB R148, R183, R204 ;  /* 0x000000ccb794723e */ /* 0x000fe400000010ff */
[----:B------:R-:W-:Y:S01]  /*b850*/  F2FP.BF16.F32.PACK_AB R149, R182, R186 ;  /* 0x000000bab695723e */ /* 0x000fe200000010ff */
[----:B------:R-:W1:Y:S01]  /*b860*/  LDSM.16.MT88.4 R160, [R2+0x1000] ;  /* 0x0010000002a0783b */ /* 0x000e620000004200 */
[----:B------:R-:W-:Y:S02]  /*b870*/  F2FP.BF16.F32.PACK_AB R151, R252, R195 ;  /* 0x000000c3fc97723e */ /* 0x000fe400000010ff */
[----:B-1----:R-:W-:Y:S01]  /*b880*/  MOV R168, R172 ;  /* 0x000000ac00a87202 */ /* 0x002fe20000000f00 */
[-C--:B------:R-:W-:Y:S08]  /*b890*/  HMMA.16816.F32.BF16 R4, R144, R156.reuse, R4 ;  /* 0x0000009c9004723c */ /* 0x080ff00000041804 */
[C---:B------:R-:W-:Y:S08]  /*b8a0*/  HMMA.16816.F32.BF16 R8, R148.reuse, R156, R8 ;  /* 0x0000009c9408723c */ /* 0x040ff00000041808 */
[-C--:B------:R-:W-:Y:S08]  /*b8b0*/  HMMA.16816.F32.BF16 R12, R148, R158.reuse, R12 ;  /* 0x0000009e940c723c */ /* 0x080ff0000004180c */
[C---:B------:R-:W-:Y:S01]  /*b8c0*/  HMMA.16816.F32.BF16 R16, R144.reuse, R158, R16 ;  /* 0x0000009e9010723c */ /* 0x040fe20000041810 */
[----:B------:R-:W-:Y:S07]  /*b8d0*/  LDSM.16.MT88.4 R156, [R239+0xf000] ;  /* 0x00f00000ef9c783b */ /* 0x000fee0000004200 */
[-C--:B------:R-:W-:Y:S08]  /*b8e0*/  HMMA.16816.F32.BF16 R20, R144, R152.reuse, R20 ;  /* 0x000000989014723c */ /* 0x080ff00000041814 */
        /* <DEDUP_REMOVED lines=13> */
[----:B------:R-:W2:Y:S07]  /*b9c0*/  LDSM.16.MT88.4 R164, [R138+0x3000] ;  /* 0x003000008aa4783b */ /* 0x000eae0000004200 */
[-C--:B-1----:R-:W-:Y:S08]  /*b9d0*/  HMMA.16816.F32.BF16 R68, R144, R152.reuse, R68 ;  /* 0x000000989044723c */ /* 0x082ff00000041844 */
[C---:B------:R-:W-:Y:S04]  /*b9e0*/  HMMA.16816.F32.BF16 R72, R148.reuse, R152, R72 ;  /* 0x000000989448723c */ /* 0x040fe80000041848 */
[----:B------:R-:W-:Y:S04]  /*b9f0*/  MOV R153, R205 ;  /* 0x000000cd00997202 */ /* 0x000fe80000000f00 */
[-C--:B------:R-:W-:Y:S08]  /*ba00*/  HMMA.16816.F32.BF16 R76, R148, R154.reuse, R76 ;  /* 0x0000009a944c723c */ /* 0x080ff0000004184c */
[C---:B------:R-:W-:Y:S04]  /*ba10*/  HMMA.16816.F32.BF16 R80, R144.reuse, R154, R80 ;  /* 0x0000009a9050723c */ /* 0x040fe80000041850 */
[----:B------:R-:W-:Y:S02]  /*ba20*/  MOV R154, R179 ;  /* 0x000000b3009a7202 */ /* 0x000fe40000000f00 */
[----:B------:R-:W-:Y:S01]  /*ba30*/  MOV R179, R213 ;  /* 0x000000d500b37202 */ /* 0x000fe20000000f00 */
[----:B---3--:R-:W-:Y:S01]  /*ba40*/  FFMA.FTZ R169, R218, UR4, -R143 ;  /* 0x00000004daa97c23 */ /* 0x008fe2000801088f */
[-C--:B------:R-:W-:Y:S01]  /*ba50*/  HMMA.16816.F32.BF16 R84, R144, R156.reuse, R84 ;  /* 0x0000009c9054723c */ /* 0x080fe20000041854 */
[----:B------:R-:W3:Y:S02]  /*ba60*/  LDL.LU R218, [R1+0x18] ;  /* 0x0000180001da7983 */ /* 0x000ee40000300800 */
[----:B------:R-:W-:Y:S01]  /*ba70*/  FFMA.FTZ R139, R188, UR4, -R209 ;  /* 0x00000004bc8b7c23 */ /* 0x000fe200080108d1 */
[----:B------:R-:W-:Y:S01]  /*ba80*/  FFMA.FTZ R143, R224, UR4, -R143 ;  /* 0x00000004e08f7c23 */ /* 0x000fe2000801088f */
[----:B------:R-:W3:Y:S01]  /*ba90*/  LDL.LU R152, [R1+0x74] ;  /* 0x0000740001987983 */ /* 0x000ee20000300800 */
[----:B------:R-:W-:Y:S01]  /*baa0*/  MOV R155, R171 ;  /* 0x000000ab009b7202 */ /* 0x000fe20000000f00 */
[----:B------:R-:W-:Y:S01]  /*bab0*/  MUFU.EX2 R232, R139 ;  /* 0x0000008b00e87308 */ /* 0x000fe20000000800 */
[C---:B------:R-:W-:Y:S01]  /*bac0*/  HMMA.16816.F32.BF16 R88, R148.reuse, R156, R88 ;  /* 0x0000009c9458723c */ /* 0x040fe20000041858 */
[----:B------:R-:W-:Y:S08]  /*bad0*/  LDSM.16.MT88.4 R188, [R2+0x1800] ;  /* 0x0018000002bc783b */ /* 0x000ff00000004200 */
[----:B------:R-:W1:Y:S01]  /*bae0*/  MUFU.EX2 R250, R143 ;  /* 0x0000008f00fa7308 */ /* 0x000e620000000800 */
[----:B------:R-:W-:Y:S09]  /*baf0*/  MOV R171, R214 ;  /* 0x000000d600ab7202 */ /* 0x000ff20000000f00 */
[----:B------:R-:W-:Y:S01]  /*bb00*/  MUFU.EX2 R224, R142 ;  /* 0x0000008e00e07308 */ /* 0x000fe20000000800 */
[-C--:B------:R-:W-:Y:S09]  /*bb10*/  HMMA.16816.F32.BF16 R92, R148, R158.reuse, R92 ;  /* 0x0000009e945c723c */ /* 0x080ff2000004185c */
[----:B------:R-:W-:Y:S01]  /*bb20*/  MUFU.EX2 R249, R169 ;  /* 0x000000a900f97308 */ /* 0x000fe20000000800 */
[C---:B------:R-:W-:Y:S01]  /*bb30*/  HMMA.16816.F32.BF16 R96, R144.reuse, R158, R96 ;  /* 0x0000009e9060723c */ /* 0x040fe20000041860 */
[----:B------:R-:W3:Y:S03]  /*bb40*/  LDSM.16.MT88.4 R156, [R236+0xd800] ;  /* 0x00d80000ec9c783b */ /* 0x000ee60000004200 */
[----:B-1----:R-:W-:Y:S04]  /*bb50*/  F2FP.BF16.F32.PACK_AB R210, R250, R248 ;  /* 0x000000f8fad2723e */ /* 0x002fe800000010ff */
[-C--:B------:R-:W-:Y:S08]  /*bb60*/  HMMA.16816.F32.BF16 R100, R144, R160.reuse, R100 ;  /* 0x000000a09064723c */ /* 0x080ff00000041864 */
[C---:B------:R-:W-:Y:S01]  /*bb70*/  HMMA.16816.F32.BF16 R104, R148.reuse, R160, R104 ;  /* 0x000000a09468723c */ /* 0x040fe20000041868 */
[----:B------:R-:W3:Y:S04]  /*bb80*/  LDL.LU R161, [R1+0x70] ;  /* 0x0000700001a17983 */ /* 0x000ee80000300800 */
[----:B------:R-:W3:Y:S03]  /*bb90*/  LDL.LU R160, [R1+0x78] ;  /* 0x0000780001a07983 */ /* 0x000ee60000300800 */
[-C--:B------:R-:W-:Y:S08]  /*bba0*/  HMMA.16816.F32.BF16 R108, R148, R162.reuse, R108 ;  /* 0x000000a2946c723c */ /* 0x080ff0000004186c */
[C---:B------:R-:W-:Y:S08]  /*bbb0*/  HMMA.16816.F32.BF16 R112, R144.reuse, R162, R112 ;  /* 0x000000a29070723c */ /* 0x040ff00000041870 */
[-C--:B--2---:R-:W-:Y:S03]  /*bbc0*/  HMMA.16816.F32.BF16 R116, R144, R164.reuse, R116 ;  /* 0x000000a49074723c */ /* 0x084fe60000041874 */
[--C-:B------:R-:W-:Y:S05]  /*bbd0*/  FFMA.FTZ R143, R175, UR4, -R209.reuse ;  /* 0x00000004af8f7c23 */ /* 0x100fea00080108d1 */
[C---:B------:R-:W-:Y:S01]  /*bbe0*/  HMMA.16816.F32.BF16 R120, R148.reuse, R164, R120 ;  /* 0x000000a49478723c */ /* 0x040fe20000041878 */
[----:B------:R1:W-:Y:S03]  /*bbf0*/  MUFU.EX2 R233, R143 ;  /* 0x0000008f00e97308 */ /* 0x0003e60000000800 */
[--C-:B------:R-:W-:Y:S01]  /*bc00*/  FFMA.FTZ R140, R174, UR4, -R208.reuse ;  /* 0x00000004ae8c7c23 */ /* 0x100fe200080108d0 */
[--C-:B----4-:R-:W-:Y:S03]  /*bc10*/  FFMA.FTZ R139, R173, UR4, -R208.reuse ;  /* 0x00000004ad8b7c23 */ /* 0x110fe600080108d0 */
[-C--:B------:R-:W-:Y:S03]  /*bc20*/  HMMA.16816.F32.BF16 R124, R148, R166.reuse, R124 ;  /* 0x000000a6947c723c */ /* 0x080fe6000004187c */
[----:B------:R2:W-:Y:S01]  /*bc30*/  MUFU.EX2 R228, R140 ;  /* 0x0000008c00e47308 */ /* 0x0005e20000000800 */
[----:B------:R-:W4:Y:S09]  /*bc40*/  LDSM.16.MT88.4 R172, [R239+0xd800] ;  /* 0x00d80000efac783b */ /* 0x000f320000004200 */
[----:B------:R2:W2:Y:S01]  /*bc50*/  MUFU.EX2 R231, R139 ;  /* 0x0000008b00e77308 */ /* 0x0004a20000000800 */
[----:B------:R-:W-:Y:S01]  /*bc60*/  HMMA.16816.F32.BF16 R128, R144, R166, R128 ;  /* 0x000000a69080723c */ /* 0x000fe20000041880 */
[----:B-1----:R-:W4:Y:S03]  /*bc70*/  LDL.LU R143, [R1+0x7c] ;  /* 0x00007c00018f7983 */ /* 0x002f260000300800 */
[--C-:B--2---:R-:W-:Y:S01]  /*bc80*/  FFMA.FTZ R140, R217, UR4, -R209.reuse ;  /* 0x00000004d98c7c23 */ /* 0x104fe200080108d1 */
[--C-:B------:R-:W-:Y:S01]  /*bc90*/  FFMA.FTZ R139, R227, UR4, -R208.reuse ;  /* 0x00000004e38b7c23 */ /* 0x100fe200080108d0 */
[----:B------:R-:W-:Y:S03]  /*bca0*/  FFMA.FTZ R208, R226, UR4, -R208 ;  /* 0x00000004e2d07c23 */ /* 0x000fe600080108d0 */
[----:B------:R1:W-:Y:S01]  /*bcb0*/  MUFU.EX2 R229, R140 ;  /* 0x0000008c00e57308 */ /* 0x0003e20000000800 */
[----:B------:R-:W-:Y:S09]  /*bcc0*/  F2FP.BF16.F32.PACK_AB R141, R231, R228 ;  /* 0x000000e4e78d723e */ /* 0x000ff200000010ff */
[----:B------:R-:W-:Y:S10]  /*bcd0*/  MUFU.EX2 R226, R139 ;  /* 0x0000008b00e27308 */ /* 0x000ff40000000800 */
[----:B------:R2:W-:Y:S01]  /*bce0*/  MUFU.EX2 R227, R208 ;  /* 0x000000d000e37308 */ /* 0x0005e20000000800 */
[----:B-1----:R-:W-:Y:S02]  /*bcf0*/  F2FP.BF16.F32.PACK_AB R140, R233, R232 ;  /* 0x000000e8e98c723e */ /* 0x002fe400000010ff */
[----:B--2---:R-:W-:Y:S01]  /*bd00*/  F2FP.BF16.F32.PACK_AB R208, R249, R251 ;  /* 0x000000fbf9d0723e */ /* 0x004fe200000010ff */
[----:B---3--:R-:W-:Y:S06]  /*bd10*/  FFMA.FTZ R209, R218, UR4, -R209 ;  /* 0x00000004dad17c23 */ /* 0x008fec00080108d1 */
[----:B------:R-:W1:Y:S01]  /*bd20*/  MUFU.EX2 R230, R209 ;  /* 0x000000d100e67308 */ /* 0x000e620000000800 */
[----:B------:R-:W-:Y:S01]  /*bd30*/  FFMA.FTZ R133, R133, R152, R219 ;  /* 0x0000009885857223 */ /* 0x000fe200000100db */
[----:B------:R-:W-:Y:S01]  /*bd40*/  MOV R152, R204 ;  /* 0x000000cc00987202 */ /* 0x000fe20000000f00 */
[----:B------:R-:W-:Y:S02]  /*bd50*/  LDSM.16.MT88.4 R216, [R239+0xf800] ;  /* 0x00f80000efd8783b */ /* 0x000fe40000004200 */
[----:B------:R-:W-:Y:S06]  /*bd60*/  FADD.FTZ R133, R135, R133 ;  /* 0x0000008587857221 */ /* 0x000fec0000010000 */
[----:B------:R-:W2:Y:S01]  /*bd70*/  LDL.LU R135, [R1+0xb0] ;  /* 0x0000b00001877983 */ /* 0x000ea20000300800 */
[----:B-1----:R-:W-:Y:S03]  /*bd80*/  F2FP.BF16.F32.PACK_AB R142, R230, R229 ;  /* 0x000000e5e68e723e */ /* 0x002fe600000010ff */
[----:B------:R-:W1:Y:S01]  /*bd90*/  LDSM.16.MT88.4 R204, [R138+0x1800] ;  /* 0x001800008acc783b */ /* 0x000e620000004200 */
[----:B------:R-:W-:Y:S01]  /*bda0*/  F2FP.BF16.F32.PACK_AB R209, R235, R234 ;  /* 0x000000eaebd1723e */ /* 0x000fe200000010ff */
[----:B------:R-:W-:Y:S06]  /*bdb0*/  FFMA.FTZ R132, R132, R161, R212 ;  /* 0x000000a184847223 */ /* 0x000fec00000100d4 */
[----:B------:R-:W3:Y:S01]  /*bdc0*/  LDSM.16.MT88.4 R212, [R236+0xf800] ;  /* 0x00f80000ecd4783b */ /* 0x000ee20000004200 */
[----:B------:R-:W-:Y:S01]  /*bdd0*/  FFMA.FTZ R3, R3, R160, R221 ;  /* 0x000000a003037223 */ /* 0x000fe200000100dd */
[----:B----4-:R-:W-:Y:S01]  /*bde0*/  FFMA.FTZ R139, R0, R143, R211 ;  /* 0x0000008f008b7223 */ /* 0x010fe200000100d3 */
[----:B------:R-:W-:Y:S01]  /*bdf0*/  F2FP.BF16.F32.PACK_AB R143, R227, R226 ;  /* 0x000000e2e38f723e */ /* 0x000fe200000010ff */
[----:B------:R-:W-:Y:S01]  /*be00*/  FADD.FTZ R0, R136, R132 ;  /* 0x0000008488007221 */ /* 0x000fe20000010000 */
[----:B------:R-:W-:Y:S03]  /*be10*/  FADD.FTZ R132, R220, R3 ;  /* 0x00000003dc847221 */ /* 0x000fe60000010000 */
[----:B------:R-:W4:Y:S01]  /*be20*/  LDL.LU R136, [R1+0xac] ;  /* 0x0000ac0001887983 */ /* 0x000f220000300800 */
[----:B------:R-:W-:Y:S01]  /*be30*/  MOV R3, R222 ;  /* 0x000000de00037202 */ /* 0x000fe20000000f00 */
[----:B------:R-:W-:Y:S01]  /*be40*/  FADD.FTZ R0, R137, R0 ;  /* 0x0000000089007221 */ /* 0x000fe20000010000 */
[----:B------:R-:W-:Y:S01]  /*be50*/  F2FP.BF16.F32.PACK_AB R211, R225, R224 ;  /* 0x000000e0e1d3723e */ /* 0x000fe200000010ff */
[-C--:B------:R-:W-:Y:S01]  /*be60*/  HMMA.16816.F32.BF16 R148, R140, R156.reuse, R4 ;  /* 0x0000009c8c94723c */ /* 0x080fe20000041804 */
[----:B------:R1:W2:Y:S04]  /*be70*/  LDSM.16.MT88.4 R220, [R2+0x3800] ;  /* 0x0038000002dc783b */ /* 0x0002a80000004200 */
[----:B------:R-:W-:Y:S01]  /*be80*/  MOV R4, R154 ;  /* 0x0000009a00047202 */ /* 0x000fe20000000f00 */
[----:B------:R-:W-:Y:S01]  /*be90*/  FADD.FTZ R0, R243, R0 ;  /* 0x00000000f3007221 */ /* 0x000fe20000010000 */
[----:B------:R-:W-:Y:S01]  /*bea0*/  MOV R5, R155 ;  /* 0x0000009b00057202 */ /* 0x000fe20000000f00 */
[C---:B------:R-:W-:Y:S04]  /*beb0*/  HMMA.16816.F32.BF16 R144, R208.reuse, R156, R8 ;  /* 0x0000009cd090723c */ /* 0x040fe80000041808 */
[----:B------:R-:W-:Y:S01]  /*bec0*/  MOV R6, R152 ;  /* 0x0000009800067202 */ /* 0x000fe20000000f00 */
[----:B------:R-:W-:Y:S01]  /*bed0*/  FADD.FTZ R0, R238, R0 ;  /* 0x00000000ee007221 */ /* 0x000fe20000010000 */
[----:B------:R-:W-:Y:S02]  /*bee0*/  MOV R7, R153 ;  /* 0x0000009900077202 */ /* 0x000fe40000000f00 */
[-C--:B------:R-:W-:Y:S03]  /*bef0*/  HMMA.16816.F32.BF16 R152, R208, R158.reuse, R12 ;  /* 0x0000009ed098723c */ /* 0x080fe6000004180c */
[----:B------:R-:W-:Y:S02]  /*bf00*/  MOV R8, R7 ;  /* 0x0000000700087202 */ /* 0x000fe40000000f00 */
[----:B------:R-:W-:Y:S02]  /*bf10*/  MOV R15, R194 ;  /* 0x000000c2000f7202 */ /* 0x000fe40000000f00 */
[----:B------:R-:W-:Y:S01]  /*bf20*/  MOV R11, R180 ;  /* 0x000000b4000b7202 */ /* 0x000fe20000000f00 */
[C---:B------:R-:W-:Y:S04]  /*bf30*/  HMMA.16816.F32.BF16 R156, R140.reuse, R158, R16 ;  /* 0x0000009e8c9c723c */ /* 0x040fe80000041810 */
[----:B-1----:R-:W-:Y:S02]  /*bf40*/  MOV R2, R168 ;  /* 0x000000a800027202 */ /* 0x002fe40000000f00 */
[----:B------:R-:W-:Y:S02]  /*bf50*/  MOV R180, R179 ;  /* 0x000000b300b47202 */ /* 0x000fe40000000f00 */
[-C--:B------:R-:W-:Y:S03]  /*bf60*/  HMMA.16816.F32.BF16 R160, R140, R172.reuse, R20 ;  /* 0x000000ac8ca0723c */ /* 0x080fe60000041814 */
[----:B------:R-:W-:Y:S02]  /*bf70*/  MOV R179, R171 ;  /* 0x000000ab00b37202 */ /* 0x000fe40000000f00 */
[----:B------:R-:W-:Y:S02]  /*bf80*/  MOV R9, R3 ;  /* 0x0000000300097202 */ /* 0x000fe40000000f00 */
[----:B------:R-:W-:Y:S01]  /*bf90*/  MOV R14, R179 ;  /* 0x000000b3000e7202 */ /* 0x000fe20000000f00 */
[C---:B------:R-:W-:Y:S04]  /*bfa0*/  HMMA.16816.F32.BF16 R164, R208.reuse, R172, R24 ;  /* 0x000000acd0a4723c */ /* 0x040fe80000041818 */
[----:B------:R-:W-:Y:S02]  /*bfb0*/  IADD3 R14, P0, PT, R14, -UR17, RZ ;  /* 0x800000110e0e7c10 */ /* 0x000fe4000ff1e0ff */
[----:B------:R-:W-:Y:S02]  /*bfc0*/  MOV R3, R193 ;  /* 0x000000c100037202 */ /* 0x000fe40000000f00 */
[-C--:B------:R-:W-:Y:S03]  /*bfd0*/  HMMA.16816.F32.BF16 R168, R208, R174.reuse, R28 ;  /* 0x000000aed0a8723c */ /* 0x080fe6000004181c */
[----:B------:R-:W-:Y:S01]  /*bfe0*/  MOV R28, R5 ;  /* 0x00000005001c7202 */ /* 0x000fe20000000f00 */
[----:B------:R-:W-:Y:S01]  /*bff0*/  FADD.FTZ R3, R3, R139 ;  /* 0x0000008b03037221 */ /* 0x000fe20000010000 */
[----:B------:R-:W-:Y:S02]  /*c000*/  MOV R29, R4 ;  /* 0x00000004001d7202 */ /* 0x000fe40000000f00 */
[----:B------:R-:W-:Y:S01]  /*c010*/  MOV R31, R6 ;  /* 0x00000006001f7202 */ /* 0x000fe20000000f00 */
[C---:B------:R-:W-:Y:S01]  /*c020*/  HMMA.16816.F32.BF16 R172, R140.reuse, R174, R32 ;  /* 0x000000ae8cac723c */ /* 0x040fe20000041820 */
[----:B------:R2:W1:Y:S03]  /*c030*/  LDSM.16.MT88.4 R4, [R138+0x3800] ;  /* 0x003800008a04783b */ /* 0x0004660000004200 */
[----:B------:R-:W-:Y:S01]  /*c040*/  MOV R22, R178 ;  /* 0x000000b200167202 */ /* 0x000fe20000000f00 */
[----:B------:R-:W-:Y:S01]  /*c050*/  FADD.FTZ R3, R245, R3 ;  /* 0x00000003f5037221 */ /* 0x000fe20000010000 */
[----:B------:R-:W-:Y:S02]  /*c060*/  MOV R33, R177 ;  /* 0x000000b100217202 */ /* 0x000fe40000000f00 */
[----:B------:R-:W-:Y:S01]  /*c070*/  MOV R23, R176 ;  /* 0x000000b000177202 */ /* 0x000fe20000000f00 */
[----:B------:R-:W-:Y:S01]  /*c080*/  FADD.FTZ R3, R241, R3 ;  /* 0x00000003f1037221 */ /* 0x000fe20000010000 */
[-C--:B------:R-:W-:Y:S03]  /*c090*/  HMMA.16816.F32.BF16 R176, R140, R188.reuse, R36 ;  /* 0x000000bc8cb0723c */ /* 0x080fe60000041824 */
[----:B------:R-:W-:Y:S02]  /*c0a0*/  MOV R39, R180 ;  /* 0x000000b400277202 */ /* 0x000fe40000000f00 */
        /* <DEDUP_REMOVED lines=11> */
[----:B------:R-:W-:Y:S01]  /*c160*/  MOV R11, R2 ;  /* 0x00000002000b7202 */ /* 0x000fe20000000f00 */
[----:B------:R-:W-:Y:S01]  /*c170*/  FADD.FTZ R2, R134, R133 ;  /* 0x0000008586027221 */ /* 0x000fe20000010000 */
[----:B------:R-:W-:Y:S01]  /*c180*/  MOV R37, R38 ;  /* 0x0000002600257202 */ /* 0x000fe20000000f00 */
[----:B------:R-:W4:Y:S01]  /*c190*/  LDL.LU R134, [R1+0xa8] ;  /* 0x0000a80001867983 */ /* 0x000f220000300800 */
[----:B------:R-:W-:Y:S02]  /*c1a0*/  MOV R38, R39 ;  /* 0x0000002700267202 */ /* 0x000fe40000000f00 */
[----:B------:R-:W-:Y:S01]  /*c1b0*/  MOV R39, R32 ;  /* 0x0000002000277202 */ /* 0x000fe20000000f00 */
[----:B------:R-:W4:Y:S01]  /*c1c0*/  LDL.LU R137, [R1+0xa4] ;  /* 0x0000a40001897983 */ /* 0x000f220000300800 */
        /* <DEDUP_REMOVED lines=8> */
[----:B------:R1:W5:Y:S01]  /*c250*/  LDL.LU R247, [R1+0xa0] ;  /* 0x0000a00001f77983 */ /* 0x0003620000300800 */
[----:B------:R-:W-:Y:S01]  /*c260*/  MOV R37, R38 ;  /* 0x0000002600257202 */ /* 0x000fe20000000f00 */
[----:B------:R-:W-:Y:S01]  /*c270*/  FADD.FTZ R11, R242, R11 ;  /* 0x0000000bf20b7221 */ /* 0x000fe20000010000 */
[----:B------:R-:W-:Y:S01]  /*c280*/  MOV R38, R39 ;  /* 0x0000002700267202 */ /* 0x000fe20000000f00 */
[----:B------:R1:W5:Y:S01]  /*c290*/  LDL.LU R245, [R1+0x9c] ;  /* 0x00009c0001f57983 */ /* 0x0003620000300800 */
        /* <DEDUP_REMOVED lines=14> */
[----:B------:R1:W5:Y:S01]  /*c380*/  LDL.LU R244, [R1+0x98] ;  /* 0x0000980001f47983 */ /* 0x0003620000300800 */
[----:B------:R-:W-:Y:S01]  /*c390*/  MOV R27, R183 ;  /* 0x000000b7001b7202 */ /* 0x000fe20000000f00 */
[----:B------:R-:W-:Y:S01]  /*c3a0*/  FADD.FTZ R8, R28, R8 ;  /* 0x000000081c087221 */ /* 0x000fe20000010000 */
[----:B------:R-:W-:Y:S01]  /*c3b0*/  MOV R20, R182 ;  /* 0x000000b600147202 */ /* 0x000fe20000000f00 */
[----:B------:R1:W5:Y:S01]  /*c3c0*/  LDL.LU R243, [R1+0x94] ;  /* 0x0000940001f37983 */ /* 0x0003620000300800 */
[----:B------:R-:W-:Y:S01]  /*c3d0*/  MOV R21, R181 ;  /* 0x000000b500157202 */ /* 0x000fe20000000f00 */
[----:B------:R-:W-:Y:S01]  /*c3e0*/  FADD.FTZ R0, R35, R9 ;  /* 0x0000000923007221 */ /* 0x000fe20000010000 */
[C---:B------:R-:W-:Y:S01]  /*c3f0*/  HMMA.16816.F32.BF16 R180, R208.reuse, R188, R40 ;  /* 0x000000bcd0b4723c */ /* 0x040fe20000041828 */
[----:B------:R1:W5:Y:S03]  /*c400*/  LDL.LU R242, [R1+0x90] ;  /* 0x0000900001f27983 */ /* 0x0003660000300800 */
[----:B------:R-:W-:Y:S01]  /*c410*/  MOV R24, R186 ;  /* 0x000000ba00187202 */ /* 0x000fe20000000f00 */
[----:B------:R1:W5:Y:S01]  /*c420*/  LDL.LU R241, [R1+0x8c] ;  /* 0x00008c0001f17983 */ /* 0x0003620000300800 */
[----:B------:R-:W-:Y:S01]  /*c430*/  MOV R25, R185 ;  /* 0x000000b900197202 */ /* 0x000fe20000000f00 */
[----:B------:R-:W-:Y:S01]  /*c440*/  FADD.FTZ R9, R31, R0 ;  /* 0x000000001f097221 */ /* 0x000fe20000010000 */
[----:B------:R-:W-:Y:S01]  /*c450*/  MOV R26, R184 ;  /* 0x000000b8001a7202 */ /* 0x000fe20000000f00 */
[----:B------:R1:W5:Y:S01]  /*c460*/  LDL.LU R240, [R1+0x88] ;  /* 0x0000880001f07983 */ /* 0x0003620000300800 */
[-C--:B------:R-:W-:Y:S03]  /*c470*/  HMMA.16816.F32.BF16 R184, R208, R190.reuse, R44 ;  /* 0x000000bed0b8723c */ /* 0x080fe6000004182c */
[----:B------:R1:W5:Y:S01]  /*c480*/  LDL.LU R238, [R1+0x84] ;  /* 0x0000840001ee7983 */ /* 0x0003620000300800 */
[----:B------:R-:W-:Y:S01]  /*c490*/  IADD3.X R15, PT, PT, R15, ~UR7, RZ, P0, !PT ;  /* 0x800000070f0f7c10 */ /* 0x000fe200087fe4ff */
[----:B------:R-:W-:Y:S01]  /*c4a0*/  FADD.FTZ R0, R24, R8 ;  /* 0x0000000818007221 */ /* 0x000fe20000010000 */
[----:B------:R-:W-:Y:S01]  /*c4b0*/  MOV R13, R202 ;  /* 0x000000ca000d7202 */ /* 0x000fe20000000f00 */
[----:B------:R1:W5:Y:S01]  /*c4c0*/  LDL.LU R237, [R1+0x80] ;  /* 0x0000800001ed7983 */ /* 0x0003620000300800 */
[C---:B------:R-:W-:Y:S04]  /*c4d0*/  HMMA.16816.F32.BF16 R188, R140.reuse, R190, R48 ;  /* 0x000000be8cbc723c */ /* 0x040fe80000041830 */
        /* <DEDUP_REMOVED lines=16> */
[-C--:B------:R-:W-:Y:S03]  /*c5e0*/  HMMA.16816.F32.BF16 R200, R208, R206.reuse, R60 ;  /* 0x000000ced0c8723c */ /* 0x080fe6000004183c */
[----:B------:R-:W-:Y:S01]  /*c5f0*/  FADD.FTZ R10, R10, R3 ;  /* 0x000000030a0a7221 */ /* 0x000fe20000010000 */
[----:B------:R-:W-:Y:S03]  /*c600*/  FADD.FTZ R3, R33, R11 ;  /* 0x0000000b21037221 */ /* 0x000fe60000010000 */
[----:B------:R-:W-:Y:S01]  /*c610*/  FADD.FTZ R2, R34, R10 ;  /* 0x0000000a22027221 */ /* 0x000fe20000010000 */
[C---:B------:R-:W-:Y:S04]  /*c620*/  HMMA.16816.F32.BF16 R204, R140.reuse, R206, R64 ;  /* 0x000000ce8ccc723c */ /* 0x040fe80000041840 */
[----:B------:R-:W-:Y:S01]  /*c630*/  FADD.FTZ R2, R30, R2 ;  /* 0x000000021e027221 */ /* 0x000fe20000010000 */
[----:B------:R-:W-:Y:S03]  /*c640*/  FADD.FTZ R3, R29, R3 ;  /* 0x000000031d037221 */ /* 0x000fe60000010000 */
[-C--:B---3--:R-:W-:Y:S03]  /*c650*/  HMMA.16816.F32.BF16 R68, R140, R212.reuse, R68 ;  /* 0x000000d48c44723c */ /* 0x088fe60000041844 */
[----:B------:R-:W-:Y:S01]  /*c660*/  FADD.FTZ R2, R26, R2 ;  /* 0x000000021a027221 */ /* 0x000fe20000010000 */
[----:B------:R-:W-:Y:S03]  /*c670*/  FADD.FTZ R3, R25, R3 ;  /* 0x0000000319037221 */ /* 0x000fe60000010000 */
[----:B------:R-:W-:Y:S01]  /*c680*/  FADD.FTZ R9, R22, R2 ;  /* 0x0000000216097221 */ /* 0x000fe20000010000 */
[C---:B------:R-:W-:Y:S04]  /*c690*/  HMMA.16816.F32.BF16 R72, R208.reuse, R212, R72 ;  /* 0x000000d4d048723c */ /* 0x040fe80000041848 */
[----:B------:R-:W-:Y:S01]  /*c6a0*/  FADD.FTZ R2, R23, R8 ;  /* 0x0000000817027221 */ /* 0x000fe20000010000 */
[----:B------:R-:W-:Y:S01]  /*c6b0*/  FADD.FTZ R8, R18, R9 ;  /* 0x0000000912087221 */ /* 0x000fe20000010000 */
[----:B------:R-:W-:Y:S02]  /*c6c0*/  FADD.FTZ R3, R21, R3 ;  /* 0x0000000315037221 */ /* 0x000fe40000010000 */
[-C--:B------:R-:W-:Y:S03]  /*c6d0*/  HMMA.16816.F32.BF16 R76, R208, R214.reuse, R76 ;  /* 0x000000d6d04c723c */ /* 0x080fe6000004184c */
[----:B------:R-:W-:Y:S01]  /*c6e0*/  FADD.FTZ R2, R19, R2 ;  /* 0x0000000213027221 */ /* 0x000fe20000010000 */
[----:B------:R-:W-:Y:S01]  /*c6f0*/  FADD.FTZ R3, R17, R3 ;  /* 0x0000000311037221 */ /* 0x000fe20000010000 */
[----:B--2---:R-:W-:Y:S02]  /*c700*/  MOV R138, R135 ;  /* 0x00000087008a7202 */ /* 0x004fe40000000f00 */
[----:B------:R-:W-:Y:S01]  /*c710*/  FADD.FTZ R2, R251, R2 ;  /* 0x00000002fb027221 */ /* 0x000fe20000010000 */
[C---:B------:R-:W-:Y:S04]  /*c720*/  HMMA.16816.F32.BF16 R80, R140.reuse, R214, R80 ;  /* 0x000000d68c50723c */ /* 0x040fe80000041850 */
[----:B------:R-:W-:Y:S01]  /*c730*/  FADD.FTZ R9, R12, R3 ;  /* 0x000000030c097221 */ /* 0x000fe20000010000 */
[----:B------:R-:W-:Y:S03]  /*c740*/  FADD.FTZ R3, R13, R8 ;  /* 0x000000080d037221 */ /* 0x000fe60000010000 */
[-C--:B------:R-:W-:Y:S03]  /*c750*/  HMMA.16816.F32.BF16 R84, R140, R216.reuse, R84 ;  /* 0x000000d88c54723c */ /* 0x080fe60000041854 */
[----:B------:R-:W-:Y:S01]  /*c760*/  FADD.FTZ R9, R232, R9 ;  /* 0x00000009e8097221 */ /* 0x000fe20000010000 */
[----:B------:R-:W-:Y:S03]  /*c770*/  FADD.FTZ R8, R228, R3 ;  /* 0x00000003e4087221 */ /* 0x000fe60000010000 */
[----:B------:R-:W-:Y:S01]  /*c780*/  FADD.FTZ R3, R233, R9 ;  /* 0x00000009e9037221 */ /* 0x000fe20000010000 */
[C---:B------:R-:W-:Y:S04]  /*c790*/  HMMA.16816.F32.BF16 R88, R208.reuse, R216, R88 ;  /* 0x000000d8d058723c */ /* 0x040fe80000041858 */
[----:B------:R-:W-:Y:S04]  /*c7a0*/  FADD.FTZ R3, R229, R3 ;  /* 0x00000003e5037221 */ /* 0x000fe80000010000 */
[-C--:B------:R-:W-:Y:S08]  /*c7b0*/  HMMA.16816.F32.BF16 R92, R208, R218.reuse, R92 ;  /* 0x000000dad05c723c */ /* 0x080ff0000004185c */
[C---:B------:R-:W-:Y:S08]  /*c7c0*/  HMMA.16816.F32.BF16 R96, R140.reuse, R218, R96 ;  /* 0x000000da8c60723c */ /* 0x040ff00000041860 */
[-C--:B------:R-:W-:Y:S08]  /*c7d0*/  HMMA.16816.F32.BF16 R100, R140, R220.reuse, R100 ;  /* 0x000000dc8c64723c */ /* 0x080ff00000041864 */
[C---:B------:R-:W-:Y:S08]  /*c7e0*/  HMMA.16816.F32.BF16 R104, R208.reuse, R220, R104 ;  /* 0x000000dcd068723c */ /* 0x040ff00000041868 */
[-C--:B------:R-:W-:Y:S08]  /*c7f0*/  HMMA.16816.F32.BF16 R108, R208, R222.reuse, R108 ;  /* 0x000000ded06c723c */ /* 0x080ff0000004186c */
[C---:B------:R-:W-:Y:S08]  /*c800*/  HMMA.16816.F32.BF16 R112, R140.reuse, R222, R112 ;  /* 0x000000de8c70723c */ /* 0x040ff00000041870 */
[-C--:B-1----:R-:W-:Y:S03]  /*c810*/  HMMA.16816.F32.BF16 R116, R140, R4.reuse, R116 ;  /* 0x000000048c74723c */ /* 0x082fe60000041874 */
[----:B----4-:R-:W-:Y:S05]  /*c820*/  MOV R133, R136 ;  /* 0x0000008800857202 */ /* 0x010fea0000000f00 */
[C---:B------:R-:W-:Y:S04]  /*c830*/  HMMA.16816.F32.BF16 R120, R208.reuse, R4, R120 ;  /* 0x00000004d078723c */ /* 0x040fe80000041878 */
[----:B------:R-:W-:Y:S01]  /*c840*/  FADD.FTZ R5, R249, R2 ;  /* 0x00000002f9057221 */ /* 0x000fe20000010000 */
[----:B------:R-:W-:Y:S01]  /*c850*/  FADD.FTZ R4, R235, R0 ;  /* 0x00000000eb047221 */ /* 0x000fe20000010000 */
[----:B------:R-:W-:Y:S02]  /*c860*/  FADD.FTZ R2, R231, R8 ;  /* 0x00000008e7027221 */ /* 0x000fe40000010000 */
[----:B------:R-:W-:Y:S01]  /*c870*/  FADD.FTZ R0, R248, R5 ;  /* 0x00000005f8007221 */ /* 0x000fe20000010000 */
[----:B------:R-:W-:Y:S01]  /*c880*/  FADD.FTZ R4, R224, R4 ;  /* 0x00000004e0047221 */ /* 0x000fe20000010000 */
[----:B------:R-:W-:Y:S01]  /*c890*/  FADD.FTZ R2, R226, R2 ;  /* 0x00000002e2027221 */ /* 0x000fe20000010000 */
[-C--:B------:R-:W-:Y:S03]  /*c8a0*/  HMMA.16816.F32.BF16 R124, R208, R6.reuse, R124 ;  /* 0x00000006d07c723c */ /* 0x080fe6000004187c */
[----:B------:R-:W-:Y:S01]  /*c8b0*/  FADD.FTZ R0, R250, R0 ;  /* 0x00000000fa007221 */ /* 0x000fe20000010000 */
[----:B------:R-:W-:Y:S04]  /*c8c0*/  FADD.FTZ R4, R225, R4 ;  /* 0x00000004e1047221 */ /* 0x000fe80000010000 */
[----:B------:R1:W-:Y:S01]  /*c8d0*/  STL [R1+0x74], R0 ;  /* 0x0000740001007387 */ /* 0x0003e20000100800 */
[----:B------:R-:W-:Y:S03]  /*c8e0*/  HMMA.16816.F32.BF16 R128, R140, R6, R128 ;  /* 0x000000068c80723c */ /* 0x000fe60000041880 */
[----:B------:R-:W-:Y:S01]  /*c8f0*/  STL [R1+0x70], R4 ;  /* 0x0000700401007387 */ /* 0x000fe20000100800 */
[----:B-1----:R-:W-:Y:S05]  /*c900*/  FADD.FTZ R0, R230, R3 ;  /* 0x00000003e6007221 */ /* 0x002fea0000010000 */
[----:B------:R1:W-:Y:S04]  /*c910*/  STL [R1+0x78], R0 ;  /* 0x0000780001007387 */ /* 0x0003e80000100800 */
[----:B------:R2:W-:Y:S01]  /*c920*/  STL [R1+0x30], R14 ;  /* 0x0000300e01007387 */ /* 0x0005e20000100800 */
[----:B-1----:R-:W-:Y:S05]  /*c930*/  FADD.FTZ R0, R227, R2 ;  /* 0x00000002e3007221 */ /* 0x002fea0000010000 */
[----:B------:R2:W-:Y:S04]  /*c940*/  STL [R1+0x7c], R0 ;  /* 0x00007c0001007387 */ /* 0x0005e80000100800 */
[----:B------:R2:W-:Y:S01]  /*c950*/  STL [R1+0x2c], R15 ;  /* 0x00002c0f01007387 */ /* 0x0005e20000100800 */
[----:B------:R-:W-:Y:S02]  /*c960*/  MOV R132, R134 ;  /* 0x0000008600847202 */ /* 0x000fe40000000f00 */
[----:B------:R-:W-:Y:S01]  /*c970*/  MOV R3, R137 ;  /* 0x0000008900037202 */ /* 0x000fe20000000f00 */
[----:B------:R-:W-:Y:S06]  /*c980*/  BRA.U UP0, `(.L_x_99) ;  /* 0xffffffb900b87547 */ /* 0x000fec000b83ffff */
.L_x_98:
[----:B-1----:R-:W3:Y:S01]  /*c990*/  LDL.LU R4, [R1+0x78] ;  /* 0x0000780001047983 */ /* 0x002ee20000300800 */
[----:B------:R-:W1:Y:S01]  /*c9a0*/  S2R R138, SR_TID.X ;  /* 0x00000000008a7919 */ /* 0x000e620000002100 */
[----:B------:R-:W4:Y:S01]  /*c9b0*/  S2UR UR11, SR_CgaCtaId ;  /* 0x00000000000b79c3 */ /* 0x000f220000008800 */
[----:B------:R-:W-:Y:S01]  /*c9c0*/  UMOV UR4, 0x400 ;  /* 0x0000040000047882 */ /* 0x000fe20000000000 */
[----:B------:R-:W-:Y:S01]  /*c9d0*/  UISETP.NE.AND UP3, UPT, UR13, -0x1, UPT ;  /* 0xffffffff0d00788c */ /* 0x000fe2000bf65270 */
[----:B------:R-:W2:Y:S01]  /*c9e0*/  LDL.LU R7, [R1+0x7c] ;  /* 0x00007c0001077983 */ /* 0x000ea20000300800 */
[----:B------:R-:W4:Y:S03]  /*c9f0*/  LDCU.U8 UR8, c[0x0][0x549] ;  /* 0x0000a920ff0877ac */ /* 0x000f260008000000 */
[----:B------:R-:W2:Y:S01]  /*ca00*/  LDL.LU R6, [R1+0x74] ;  /* 0x0000740001067983 */ /* 0x000ea20000300800 */
[----:B------:R-:W1:Y:S01]  /*ca10*/  S2UR UR16, SR_CTAID.Y ;  /* 0x00000000001079c3 */ /* 0x000e620000002600 */
[----:B------:R-:W1:Y:S02]  /*ca20*/  LDCU UR9, c[0x0][0x434] ;  /* 0x00008680ff0977ac */ /* 0x000e640008000800 */
[----:B------:R-:W2:Y:S02]  /*ca30*/  LDL.LU R5, [R1+0x70] ;  /* 0x0000700001057983 */ /* 0x000ea40000300800 */
[----:B------:R-:W1:Y:S01]  /*ca40*/  @!UP3 LDCU.64 UR6, c[0x0][0x400] ;  /* 0x00008000ff06b7ac */ /* 0x000e620008000a00 */
[----:B------:R-:W1:Y:S01]  /*ca50*/  LDCU.U8 UR10, c[0x0][0x548] ;  /* 0x0000a900ff0a77ac */ /* 0x000e620008000000 */
[----:B------:R-:W-:-:S02]  /*ca60*/  UISETP.NE.AND UP2, UPT, UR13, -0x1, UPT ;  /* 0xffffffff0d00788c */ /* 0x000fc4000bf45270 */
[----:B----4-:R-:W-:Y:S02]  /*ca70*/  UISETP.NE.AND UP1, UPT, UR8, URZ, UPT ;  /* 0x000000ff0800728c */ /* 0x010fe4000bf25270 */
[----:B------:R-:W-:Y:S01]  /*ca80*/  ULEA UR11, UR11, UR4, 0x18 ;  /* 0x000000040b0b7291 */ /* 0x000fe2000f8ec0ff */
[----:B------:R-:W4:Y:S01]  /*ca90*/  @UP3 LDCU.64 UR4, c[0x0][0x408] ;  /* 0x00008100ff0437ac */ /* 0x000f220008000a00 */
[C---:B-1----:R-:W-:Y:S01]  /*caa0*/  SHF.L.U32 R8, R138.reuse, 0x5, RZ ;  /* 0x000000058a087819 */ /* 0x042fe200000006ff */
[----:B------:R-:W-:Y:S01]  /*cab0*/  @!UP3 UIMAD.WIDE.U32 UR18, UR16, UR6, URZ ;  /* 0x000000061012b2a5 */ /* 0x000fe2000f8e00ff */
[----:B------:R-:W-:Y:S01]  /*cac0*/  LOP3.LUT P0, RZ, R138, 0x4, RZ, 0xc0, !PT ;  /* 0x000000048aff7812 */ /* 0x000fe2000780c0ff */
[----:B------:R-:W1:Y:S04]  /*cad0*/  S2UR UR6, SR_CTAID.Z ;  /* 0x00000000000679c3 */ /* 0x000e680000002700 */
[----:B------:R-:W1:Y:S01]  /*cae0*/  @UP1 LDCU UR8, c[0x0][0x430] ;  /* 0x00008600ff0817ac */ /* 0x000e620008000800 */
[----:B------:R-:W-:Y:S01]  /*caf0*/  @!UP3 UIMAD UR7, UR16, UR7, UR19 ;  /* 0x000000071007b2a4 */ /* 0x000fe2000f8e0213 */
[----:B------:R-:W1:Y:S01]  /*cb00*/  LDCU UR17, c[0x0][0x434] ;  /* 0x00008680ff1177ac */ /* 0x000e620008000800 */
[----:B----4-:R-:W-:-:S02]  /*cb10*/  @UP3 UIMAD.WIDE.U32 UR20, UR13, UR4, URZ ;  /* 0x000000040d1432a5 */ /* 0x010fc4000f8e00ff */
[----:B------:R-:W-:Y:S02]  /*cb20*/  UISETP.NE.AND UP0, UPT, UR10, URZ, !UP1 ;  /* 0x000000ff0a00728c */ /* 0x000fe4000cf05270 */
[----:B------:R-:W-:Y:S02]  /*cb30*/  @UP3 UIMAD UR7, UR13, UR5, UR21 ;  /* 0x000000050d0732a4 */ /* 0x000fe4000f8e0215 */
[----:B------:R-:W-:Y:S02]  /*cb40*/  @!UP2 UIMAD UR13, UR16, UR9, URZ ;  /* 0x00000009100da2a4 */ /* 0x000fe4000f8e02ff */
[----:B-1----:R-:W-:Y:S01]  /*cb50*/  @UP1 UIMAD UR17, UR8, UR9, URZ ;  /* 0x00000009081112a4 */ /* 0x002fe2000f8e02ff */
[----:B------:R-:W1:Y:S01]  /*cb60*/  @UP1 LDCU UR5, c[0x0][0x430] ;  /* 0x00008600ff0517ac */ /* 0x000e620008000800 */
[----:B------:R-:W-:Y:S01]  /*cb70*/  @UP1 UMOV UR4, 0x1 ;  /* 0x0000000100041882 */ /* 0x000fe20000000000 */
[----:B------:R-:W-:Y:S01]  /*cb80*/  @UP3 UMOV UR18, UR20 ;  /* 0x0000001400123c82 */ /* 0x000fe20008000000 */
[----:B------:R-:W-:Y:S01]  /*cb90*/  USHF.R.S32.HI UR8, URZ, 0x1f, UR13 ;  /* 0x0000001fff087899 */ /* 0x000fe2000801140d */
[----:B---3--:R-:W3:Y:S04]  /*cba0*/  SHFL.BFLY PT, R2, R4, 0x2, 0x1f ;  /* 0x0c401f0004027f89 */ /* 0x008ee800000e0000 */
[----:B--2---:R-:W2:Y:S04]  /*cbb0*/  SHFL.BFLY PT, R0, R7, 0x2, 0x1f ;  /* 0x0c401f0007007f89 */ /* 0x004ea800000e0000 */
[----:B------:R-:W4:Y:S01]  /*cbc0*/  SHFL.BFLY PT, R3, R5, 0x2, 0x1f ;  /* 0x0c401f0005037f89 */ /* 0x000f2200000e0000 */
[----:B---3--:R-:W-:-:S03]  /*cbd0*/  FADD.FTZ R2, R2, R4 ;  /* 0x0000000402027221 */ /* 0x008fc60000010000 */
[----:B------:R-:W3:Y:S04]  /*cbe0*/  SHFL.BFLY PT, R4, R6, 0x2, 0x1f ;  /* 0x0c401f0006047f89 */ /* 0x000ee800000e0000 */
[----:B------:R-:W1:Y:S01]  /*cbf0*/  SHFL.BFLY PT, R66, R2, 0x1, 0x1f ;  /* 0x0c201f0002427f89 */ /* 0x000e6200000e0000 */
[----:B--2---:R-:W-:-:S05]  /*cc00*/  FADD.FTZ R0, R0, R7 ;  /* 0x0000000700007221 */ /* 0x004fca0000010000 */
[----:B------:R-:W2:Y:S01]  /*cc10*/  SHFL.BFLY PT, R132, R0, 0x1, 0x1f ;  /* 0x0c201f0000847f89 */ /* 0x000ea200000e0000 */
[----:B----4-:R-:W-:Y:S01]  /*cc20*/  FADD.FTZ R3, R3, R5 ;  /* 0x0000000503037221 */ /* 0x010fe20000010000 */
[----:B------:R-:W-:-:S04]  /*cc30*/  SHF.L.U32 R5, R138, 0x1, RZ ;  /* 0x000000018a057819 */ /* 0x000fc800000006ff */
[----:B------:R-:W4:Y:S01]  /*cc40*/  SHFL.BFLY PT, R133, R3, 0x1, 0x1f ;  /* 0x0c201f0003857f89 */ /* 0x000f2200000e0000 */
[----:B---3--:R-:W-:Y:S01]  /*cc50*/  FADD.FTZ R4, R4, R6 ;  /* 0x0000000604047221 */ /* 0x008fe20000010000 */
[----:B------:R-:W-:Y:S01]  /*cc60*/  LOP3.LUT R6, R5, 0x6, RZ, 0xc0, !PT ;  /* 0x0000000605067812 */ /* 0x000fe200078ec0ff */
[----:B-1----:R-:W-:-:S03]  /*cc70*/  FADD.FTZ R66, R2, R66 ;  /* 0x0000004202427221 */ /* 0x002fc60000010000 */
[----:B------:R-:W1:Y:S01]  /*cc80*/  SHFL.BFLY PT, R67, R4, 0x1, 0x1f ;  /* 0x0c201f0004437f89 */ /* 0x000e6200000e0000 */
[----:B------:R-:W-:Y:S01]  /*cc90*/  LOP3.LUT R6, R6, 0x7c00, R8, 0xf8, !PT ;  /* 0x00007c0006067812 */ /* 0x000fe200078ef808 */
[----:B------:R-:W3:Y:S01]  /*cca0*/  MUFU.RCP R2, R66 ;  /* 0x0000004200027308 */ /* 0x000ee20000001000 */
[----:B------:R-:W-:Y:S01]  /*ccb0*/  FSETP.NE.FTZ.AND P4, PT, R66, RZ, PT ;  /* 0x000000ff4200720b */ /* 0x000fe20003f95000 */
[----:B--2---:R-:W-:Y:S01]  /*ccc0*/  FADD.FTZ R132, R0, R132 ;  /* 0x0000008400847221 */ /* 0x004fe20000010000 */
[----:B------:R-:W-:-:S05]  /*ccd0*/  SHF.L.U32 R0, R138, 0x4, RZ ;  /* 0x000000048a007819 */ /* 0x000fca00000006ff */
[----:B------:R-:W2:Y:S01]  /*cce0*/  MUFU.RCP R7, R132 ;  /* 0x0000008400077308 */ /* 0x000ea20000001000 */
[----:B------:R-:W-:Y:S01]  /*ccf0*/  LOP3.LUT R0, R0, 0x1c0, RZ, 0xc0, !PT ;  /* 0x000001c000007812 */ /* 0x000fe200078ec0ff */
[----:B----4-:R-:W-:Y:S01]  /*cd00*/  FADD.FTZ R133, R3, R133 ;  /* 0x0000008503857221 */ /* 0x010fe20000010000 */
[----:B------:R-:W-:Y:S02]  /*cd10*/  FSETP.NE.FTZ.AND P3, PT, R132, RZ, PT ;  /* 0x000000ff8400720b */ /* 0x000fe40003f75000 */
[----:B------:R-:W-:Y:S02]  /*cd20*/  LOP3.LUT R5, R0, 0x38, R5, 0xf8, !PT ;  /* 0x0000003800057812 */ /* 0x000fe400078ef805 */
[----:B------:R-:W-:Y:S02]  /*cd30*/  FSETP.NE.FTZ.AND P1, PT, R133, RZ, PT ;  /* 0x000000ff8500720b */ /* 0x000fe40003f35000 */
[----:B---3--:R-:W-:Y:S02]  /*cd40*/  FSEL R0, R2, 1, P4 ;  /* 0x3f80000002007808 */ /* 0x008fe40002000000 */
[----:B------:R-:W-:Y:S01]  /*cd50*/  LOP3.LUT R6, R6, R5, RZ, 0xfc, !PT ;  /* 0x0000000506067212 */ /* 0x000fe200078efcff */
[----:B-1----:R-:W-:Y:S01]  /*cd60*/  FADD.FTZ R67, R4, R67 ;  /* 0x0000004304437221 */ /* 0x002fe20000010000 */
[----:B------:R-:W-:Y:S01]  /*cd70*/  MOV R4, 0x10 ;  /* 0x0000001000047802 */ /* 0x000fe20000000f00 */
        /* <DEDUP_REMOVED lines=32> */
[----:B--2---:R-:W-:Y:S01]  /*cf80*/  FSEL R2, R7, 1, P3 ;  /* 0x3f80000007027808 */ /* 0x004fe20001800000 */
[----:B------:R-:W1:Y:S01]  /*cf90*/  MUFU.RCP R0, R67 ;  /* 0x0000004300007308 */ /* 0x000e620000001000 */
[----:B------:R-:W-:-:S02]  /*cfa0*/  FSETP.NE.FTZ.AND P2, PT, R67, RZ, PT ;  /* 0x000000ff4300720b */ /* 0x000fc40003f55000 */
[----:B------:R-:W-:Y:S01]  /*cfb0*/  F2FP.BF16.F32.PACK_AB R49, R49, R68 ;  /* 0x000000443131723e */ /* 0x000fe200000010ff */
[C---:B------:R-:W-:Y:S01]  /*cfc0*/  FMUL.FTZ R150, R2.reuse, R150 ;  /* 0x0000009602967220 */ /* 0x040fe20000410000 */
[----:B------:R-:W-:Y:S01]  /*cfd0*/  FMUL.FTZ R11, R2, R151 ;  /* 0x00000097020b7220 */ /* 0x000fe20000410000 */
[----:B------:R-:W-:Y:S01]  /*cfe0*/  SEL R4, R4, 0xfffffff0, !P0 ;  /* 0xfffffff004047807 */ /* 0x000fe20004000000 */
[C---:B------:R-:W-:Y:S01]  /*cff0*/  FMUL.FTZ R158, R2.reuse, R158 ;  /* 0x0000009e029e7220 */ /* 0x040fe20000410000 */
[----:B------:R-:W2:Y:S01]  /*d000*/  MUFU.RCP R7, R133 ;  /* 0x0000008500077308 */ /* 0x000ea20000001000 */
[----:B------:R-:W-:Y:S01]  /*d010*/  MOV R68, 0x20 ;  /* 0x0000002000447802 */ /* 0x000fe20000000f00 */
[C---:B------:R-:W-:Y:S01]  /*d020*/  FMUL.FTZ R159, R2.reuse, R159 ;  /* 0x0000009f029f7220 */ /* 0x040fe20000410000 */
[----:B------:R-:W-:Y:S01]  /*d030*/  F2FP.BF16.F32.PACK_AB R11, R11, R150 ;  /* 0x000000960b0b723e */ /* 0x000fe200000010ff */
[----:B------:R-:W-:Y:S01]  /*d040*/  FMUL.FTZ R162, R2, R162 ;  /* 0x000000a202a27220 */ /* 0x000fe20000410000 */
[----:B------:R-:W-:Y:S01]  /*d050*/  LOP3.LUT P0, RZ, R138, 0x8, RZ, 0xc0, !PT ;  /* 0x000000088aff7812 */ /* 0x000fe2000780c0ff */
[----:B------:R-:W-:Y:S01]  /*d060*/  FMUL.FTZ R62, R2, R163 ;  /* 0x000000a3023e7220 */ /* 0x000fe20000410000 */
[----:B------:R-:W-:Y:S01]  /*d070*/  F2FP.BF16.F32.PACK_AB R64, R64, R148 ;  /* 0x000000944040723e */ /* 0x000fe200000010ff */
[C---:B------:R-:W-:Y:S01]  /*d080*/  FMUL.FTZ R174, R2.reuse, R174 ;  /* 0x000000ae02ae7220 */ /* 0x040fe20000410000 */
[----:B------:R-:W-:Y:S01]  /*d090*/  F2FP.BF16.F32.PACK_AB R3, R3, R156 ;  /* 0x0000009c0303723e */ /* 0x000fe200000010ff */
[----:B------:R-:W-:Y:S01]  /*d0a0*/  FMUL.FTZ R8, R2, R175 ;  /* 0x000000af02087220 */ /* 0x000fe20000410000 */
[----:B-1----:R-:W-:Y:S01]  /*d0b0*/  FSEL R0, R0, 1, P2 ;  /* 0x3f80000000007808 */ /* 0x002fe20001000000 */
[C---:B------:R-:W-:Y:S01]  /*d0c0*/  FMUL.FTZ R178, R2.reuse, R178 ;  /* 0x000000b202b27220 */ /* 0x040fe20000410000 */
[C---:B------:R-:W-:Y:S01]  /*d0d0*/  FMUL.FTZ R14, R2.reuse, R179 ;  /* 0x000000b3020e7220 */ /* 0x040fe20000410000 */
[C---:B------:R-:W-:Y:S01]  /*d0e0*/  FMUL.FTZ R190, R2.reuse, R190 ;  /* 0x000000be02be7220 */ /* 0x040fe20000410000 */
        /* <DEDUP_REMOVED lines=33> */
[----:B------:R-:W-:Y:S01]  /*d300*/  LEA R0, R6, UR11, 0x1 ;  /* 0x0000000b06007c11 */ /* 0x000fe2000f8e08ff */
[C---:B------:R-:W-:Y:S01]  /*d310*/  FMUL.FTZ R194, R2.reuse, R194 ;  /* 0x000000c202c27220 */ /* 0x040fe20000410000 */
[----:B--2---:R-:W-:Y:S01]  /*d320*/  FSEL R7, R7, 1, P1 ;  /* 0x3f80000007077808 */ /* 0x004fe20000800000 */
[----:B------:R-:W-:Y:S01]  /*d330*/  FMUL.FTZ R56, R2, R195 ;  /* 0x000000c302387220 */ /* 0x000fe20000410000 */
[----:B------:R-:W-:Y:S01]  /*d340*/  IADD3 R6, PT, PT, R0, R4, RZ ;  /* 0x0000000400067210 */ /* 0x000fe20007ffe0ff */
[----:B------:R1:W-:Y:S01]  /*d350*/  STS [R0+0x400], R11 ;  /* 0x0004000b00007388 */ /* 0x0003e20000000800 */
        /* <DEDUP_REMOVED lines=20> */
[----:B------:R-:W-:Y:S01]  /*d4a0*/  F2FP.BF16.F32.PACK_AB R2, R159, R158 ;  /* 0x0000009e9f02723e */ /* 0x000fe200000010ff */
[C---:B------:R-:W-:Y:S01]  /*d4b0*/  FMUL.FTZ R154, R7.reuse, R154 ;  /* 0x0000009a079a7220 */ /* 0x040fe20000410000 */
[----:B------:R-:W-:Y:S01]  /*d4c0*/  FMUL.FTZ R155, R7, R155 ;  /* 0x0000009b079b7220 */ /* 0x000fe20000410000 */
[----:B------:R-:W-:Y:S01]  /*d4d0*/  F2FP.BF16.F32.PACK_AB R65, R65, R144 ;  /* 0x000000904141723e */ /* 0x000fe200000010ff */
[----:B------:R-:W-:Y:S01]  /*d4e0*/  STS [R0], R64 ;  /* 0x0000004000007388 */ /* 0x000fe20000000800 */
[----:B-1----:R-:W-:Y:S01]  /*d4f0*/  SEL R11, R68, 0xffffffe0, !P0 ;  /* 0xffffffe0440b7807 */ /* 0x002fe20004000000 */
[----:B------:R-:W-:Y:S01]  /*d500*/  FMUL.FTZ R166, R7, R166 ;  /* 0x000000a607a67220 */ /* 0x000fe20000410000 */
[----:B------:R-:W-:Y:S01]  /*d510*/  LOP3.LUT P0, RZ, R138, 0x10, RZ, 0xc0, !PT ;  /* 0x000000108aff7812 */ /* 0x000fe2000780c0ff */
[----:B------:R1:W-:Y:S01]  /*d520*/  STS [R6], R3 ;  /* 0x0000000306007388 */ /* 0x0003e20000000800 */
[----:B------:R-:W-:Y:S01]  /*d530*/  F2FP.BF16.F32.PACK_AB R146, R147, R146 ;  /* 0x000000929392723e */ /* 0x000fe200000010ff */
[----:B------:R-:W-:Y:S01]  /*d540*/  FMUL.FTZ R10, R7, R167 ;  /* 0x000000a7070a7220 */ /* 0x000fe20000410000 */
[----:B------:R-:W-:Y:S01]  /*d550*/  F2FP.BF16.F32.PACK_AB R5, R5, R152 ;  /* 0x000000980505723e */ /* 0x000fe200000010ff */
[----:B------:R2:W-:Y:S01]  /*d560*/  STS [R6+0x400], R2 ;  /* 0x0004000206007388 */ /* 0x0005e20000000800 */
[----:B------:R-:W-:Y:S01]  /*d570*/  F2FP.BF16.F32.PACK_AB R154, R155, R154 ;  /* 0x0000009a9b9a723e */ /* 0x000fe200000010ff */
[C---:B------:R-:W-:Y:S01]  /*d580*/  FMUL.FTZ R170, R7.reuse, R170 ;  /* 0x000000aa07aa7220 */ /* 0x040fe20000410000 */
[----:B------:R-:W-:Y:S01]  /*d590*/  FMUL.FTZ R16, R7, R171 ;  /* 0x000000ab07107220 */ /* 0x000fe20000410000 */
[----:B------:R-:W-:Y:S01]  /*d5a0*/  STS [R0+0x2000], R65 ;  /* 0x0020004100007388 */ /* 0x000fe20000000800 */
[----:B------:R-:W-:Y:S01]  /*d5b0*/  F2FP.BF16.F32.PACK_AB R63, R63, R160 ;  /* 0x000000a03f3f723e */ /* 0x000fe200000010ff */
[----:B------:R-:W-:Y:S01]  /*d5c0*/  FMUL.FTZ R182, R7, R182 ;  /* 0x000000b607b67220 */ /* 0x000fe20000410000 */
[----:B------:R-:W-:Y:S01]  /*d5d0*/  F2FP.BF16.F32.PACK_AB R62, R62, R162 ;  /* 0x000000a23e3e723e */ /* 0x000fe200000010ff */
[----:B------:R-:W-:Y:S01]  /*d5e0*/  STS [R0+0x2400], R146 ;  /* 0x0024009200007388 */ /* 0x000fe20000000800 */
[----:B------:R-:W-:Y:S01]  /*d5f0*/  F2FP.BF16.F32.PACK_AB R9, R9, R172 ;  /* 0x000000ac0909723e */ /* 0x000fe200000010ff */
[C---:B------:R-:W-:Y:S01]  /*d600*/  FMUL.FTZ R17, R7.reuse, R183 ;  /* 0x000000b707117220 */ /* 0x040fe20000410000 */
[----:B------:R-:W-:Y:S01]  /*d610*/  F2FP.BF16.F32.PACK_AB R8, R8, R174 ;  /* 0x000000ae0808723e */ /* 0x000fe200000010ff */
[----:B------:R3:W-:Y:S01]  /*d620*/  STS [R6+0x2000], R5 ;  /* 0x0020000506007388 */ /* 0x0007e20000000800 */
[C---:B------:R-:W-:Y:S01]  /*d630*/  FMUL.FTZ R186, R7.reuse, R186 ;  /* 0x000000ba07ba7220 */ /* 0x040fe20000410000 */
[----:B------:R-:W-:Y:S01]  /*d640*/  FMUL.FTZ R58, R7, R187 ;  /* 0x000000bb073a7220 */ /* 0x000fe20000410000 */
[----:B------:R-:W-:Y:S01]  /*d650*/  F2FP.BF16.F32.PACK_AB R61, R61, R164 ;  /* 0x000000a43d3d723e */ /* 0x000fe200000010ff */
[----:B------:R-:W-:Y:S01]  /*d660*/  STS [R6+0x2400], R154 ;  /* 0x0024009a06007388 */ /* 0x000fe20000000800 */
[----:B------:R-:W-:Y:S01]  /*d670*/  F2FP.BF16.F32.PACK_AB R10, R10, R166 ;  /* 0x000000a60a0a723e */ /* 0x000fe200000010ff */
[C---:B------:R-:W-:Y:S01]  /*d680*/  FMUL.FTZ R198, R7.reuse, R198 ;  /* 0x000000c607c67220 */ /* 0x040fe20000410000 */
[----:B------:R-:W-:Y:S01]  /*d690*/  F2FP.BF16.F32.PACK_AB R60, R60, R168 ;  /* 0x000000a83c3c723e */ /* 0x000fe200000010ff */
[C---:B------:R-:W-:Y:S01]  /*d6a0*/  FMUL.FTZ R54, R7.reuse, R199 ;  /* 0x000000c707367220 */ /* 0x040fe20000410000 */
[----:B-1----:R-:W-:Y:S01]  /*d6b0*/  IADD3 R3, PT, PT, R0, R11, RZ ;  /* 0x0000000b00037210 */ /* 0x002fe20007ffe0ff */
[C---:B------:R-:W-:Y:S01]  /*d6c0*/  FMUL.FTZ R202, R7.reuse, R202 ;  /* 0x000000ca07ca7220 */ /* 0x040fe20000410000 */
[----:B------:R-:W-:Y:S01]  /*d6d0*/  F2FP.BF16.F32.PACK_AB R16, R16, R170 ;  /* 0x000000aa1010723e */ /* 0x000fe200000010ff */
[C---:B------:R-:W-:Y:S01]  /*d6e0*/  FMUL.FTZ R50, R7.reuse, R203 ;  /* 0x000000cb07327220 */ /* 0x040fe20000410000 */
[C---:B--2---:R-:W-:Y:S01]  /*d6f0*/  IADD3 R2, PT, PT, R0.reuse, 0x40, RZ ;  /* 0x0000004000027810 */ /* 0x044fe20007ffe0ff */
[----:B------:R-:W-:Y:S01]  /*d700*/  STS [R3], R63 ;  /* 0x0000003f03007388 */ /* 0x000fe20000000800 */
[----:B------:R-:W-:Y:S01]  /*d710*/  @P0 IADD3 R2, PT, PT, R0, -0x40, RZ ;  /* 0xffffffc000020810 */ /* 0x000fe20007ffe0ff */
[----:B------:R-:W-:Y:S01]  /*d720*/  FMUL.FTZ R74, R7, R74 ;  /* 0x0000004a074a7220 */ /* 0x000fe20000410000 */
[----:B------:R-:W-:Y:S01]  /*d730*/  F2FP.BF16.F32.PACK_AB R15, R15, R176 ;  /* 0x000000b00f0f723e */ /* 0x000fe200000010ff */
[----:B------:R-:W-:Y:S01]  /*d740*/  STS [R3+0x400], R62 ;  /* 0x0004003e03007388 */ /* 0x000fe20000000800 */
[----:B------:R-:W-:Y:S01]  /*d750*/  F2FP.BF16.F32.PACK_AB R14, R14, R178 ;  /* 0x000000b20e0e723e */ /* 0x000fe200000010ff */
[----:B------:R-:W-:Y:S01]  /*d760*/  FMUL.FTZ R46, R7, R75 ;  /* 0x0000004b072e7220 */ /* 0x000fe20000410000 */
[----:B------:R-:W-:Y:S01]  /*d770*/  F2FP.BF16.F32.PACK_AB R13, R13, R188 ;  /* 0x000000bc0d0d723e */ /* 0x000fe200000010ff */
[C---:B------:R-:W-:Y:S01]  /*d780*/  FMUL.FTZ R78, R7.reuse, R78 ;  /* 0x0000004e074e7220 */ /* 0x040fe20000410000 */
[----:B------:R-:W-:Y:S01]  /*d790*/  F2FP.BF16.F32.PACK_AB R12, R12, R190 ;  /* 0x000000be0c0c723e */ /* 0x000fe200000010ff */
[C---:B------:R-:W-:Y:S01]  /*d7a0*/  FMUL.FTZ R42, R7.reuse, R79 ;  /* 0x0000004f072a7220 */ /* 0x040fe20000410000 */
[----:B---3--:R-:W-:Y:S01]  /*d7b0*/  IADD3 R5, PT, PT, R4, R3, RZ ;  /* 0x0000000304057210 */ /* 0x008fe20007ffe0ff */
[C---:B------:R-:W-:Y:S01]  /*d7c0*/  FMUL.FTZ R90, R7.reuse, R90 ;  /* 0x0000005a075a7220 */ /* 0x040fe20000410000 */
[----:B------:R-:W-:Y:S01]  /*d7d0*/  F2FP.BF16.F32.PACK_AB R18, R18, R180 ;  /* 0x000000b41212723e */ /* 0x000fe200000010ff */
[----:B------:R-:W-:Y:S01]  /*d7e0*/  FMUL.FTZ R38, R7, R91 ;  /* 0x0000005b07267220 */ /* 0x000fe20000410000 */
[----:B------:R-:W-:Y:S01]  /*d7f0*/  F2FP.BF16.F32.PACK_AB R17, R17, R182 ;  /* 0x000000b61111723e */ /* 0x000fe200000010ff */
[----:B------:R1:W-:Y:S01]  /*d800*/  STS [R5], R9 ;  /* 0x0000000905007388 */ /* 0x0003e20000000800 */
[----:B------:R-:W-:Y:S01]  /*d810*/  F2FP.BF16.F32.PACK_AB R59, R59, R184 ;  /* 0x000000b83b3b723e */ /* 0x000fe200000010ff */
[----:B------:R-:W-:Y:S01]  /*d820*/  FMUL.FTZ R94, R7, R94 ;  /* 0x0000005e075e7220 */ /* 0x000fe20000410000 */
[----:B------:R-:W-:Y:S01]  /*d830*/  F2FP.BF16.F32.PACK_AB R58, R58, R186 ;  /* 0x000000ba3a3a723e */ /* 0x000fe200000010ff */
[----:B------:R2:W-:Y:S01]  /*d840*/  STS [R5+0x400], R8 ;  /* 0x0004000805007388 */ /* 0x0005e20000000800 */
[----:B------:R-:W-:Y:S01]  /*d850*/  F2FP.BF16.F32.PACK_AB R57, R57, R192 ;  /* 0x000000c03939723e */ /* 0x000fe200000010ff */
[----:B------:R-:W-:Y:S01]  /*d860*/  FMUL.FTZ R34, R7, R95 ;  /* 0x0000005f07227220 */ /* 0x000fe20000410000 */
[----:B------:R-:W-:Y:S01]  /*d870*/  F2FP.BF16.F32.PACK_AB R56, R56, R194 ;  /* 0x000000c23838723e */ /* 0x000fe200000010ff */
[----:B------:R-:W-:Y:S01]  /*d880*/  STS [R3+0x2000], R61 ;  /* 0x0020003d03007388 */ /* 0x000fe20000000800 */
        /* <DEDUP_REMOVED lines=15> */
[----:B------:R-:W-:Y:S01]  /*d980*/  STS [R2], R15 ;  /* 0x0000000f02007388 */ /* 0x000fe20000000800 */
[----:B-1----:R-:W-:Y:S01]  /*d990*/  IADD3 R9, PT, PT, R11, R2, RZ ;  /* 0x000000020b097210 */ /* 0x002fe20007ffe0ff */
[C---:B------:R-:W-:Y:S01]  /*d9a0*/  FMUL.FTZ R122, R7.reuse, R122 ;  /* 0x0000007a077a7220 */ /* 0x040fe20000410000 */
[----:B------:R-:W-:Y:S01]  /*d9b0*/  F2FP.BF16.F32.PACK_AB R44, R44, R82 ;  /* 0x000000522c2c723e */ /* 0x000fe200000010ff */
[----:B------:R-:W-:Y:S01]  /*d9c0*/  STS [R2+0x400], R14 ;  /* 0x0004000e02007388 */ /* 0x000fe20000000800 */
[C---:B--2---:R-:W-:Y:S01]  /*d9d0*/  IADD3 R8, PT, PT, R4.reuse, R2, RZ ;  /* 0x0000000204087210 */ /* 0x044fe20007ffe0ff */
[C---:B------:R-:W-:Y:S01]  /*d9e0*/  FMUL.FTZ R22, R7.reuse, R123 ;  /* 0x0000007b07167220 */ /* 0x040fe20000410000 */
[----:B------:R-:W-:Y:S01]  /*d9f0*/  IADD3 R4, PT, PT, R4, R9, RZ ;  /* 0x0000000904047210 */ /* 0x000fe20007ffe0ff */
[----:B------:R-:W-:Y:S01]  /*da00*/  FMUL.FTZ R126, R7, R126 ;  /* 0x0000007e077e7220 */ /* 0x000fe20000410000 */
[----:B------:R-:W-:Y:S01]  /*da10*/  F2FP.BF16.F32.PACK_AB R47, R47, R72 ;  /* 0x000000482f2f723e */ /* 0x000fe200000010ff */
[----:B------:R-:W-:Y:S01]  /*da20*/  STS [R8], R13 ;  /* 0x0000000d08007388 */ /* 0x000fe20000000800 */
[----:B------:R-:W-:-:S02]  /*da30*/  F2FP.BF16.F32.PACK_AB R46, R46, R74 ;  /* 0x0000004a2e2e723e */ /* 0x000fc400000010ff */
[----:B------:R-:W-:Y:S01]  /*da40*/  F2FP.BF16.F32.PACK_AB R43, R43, R76 ;  /* 0x0000004c2b2b723e */ /* 0x000fe200000010ff */
[----:B------:R-:W-:Y:S01]  /*da50*/  STS [R8+0x400], R12 ;  /* 0x0004000c08007388 */ /* 0x000fe20000000800 */
[----:B------:R-:W-:Y:S02]  /*da60*/  F2FP.BF16.F32.PACK_AB R42, R42, R78 ;  /* 0x0000004e2a2a723e */ /* 0x000fe400000010ff */
[----:B------:R-:W-:Y:S01]  /*da70*/  F2FP.BF16.F32.PACK_AB R41, R41, R84 ;  /* 0x000000542929723e */ /* 0x000fe200000010ff */
[----:B------:R-:W-:Y:S01]  /*da80*/  STS [R2+0x2000], R18 ;  /* 0x0020001202007388 */ /* 0x000fe20000000800 */
[----:B------:R-:W-:Y:S02]  /*da90*/  F2FP.BF16.F32.PACK_AB R40, R40, R86 ;  /* 0x000000562828723e */ /* 0x000fe400000010ff */
[----:B------:R-:W-:Y:S01]  /*daa0*/  F2FP.BF16.F32.PACK_AB R37, R37, R96 ;  /* 0x000000602525723e */ /* 0x000fe200000010ff */
[----:B------:R-:W-:Y:S01]  /*dab0*/  STS [R2+0x2400], R17 ;  /* 0x0024001102007388 */ /* 0x000fe20000000800 */
        /* <DEDUP_REMOVED lines=8> */
[----:B------:R-:W-:Y:S01]  /*db40*/  STS [R9], R57 ;  /* 0x0000003909007388 */ /* 0x000fe20000000800 */
[----:B------:R-:W-:-:S02]  /*db50*/  F2FP.BF16.F32.PACK_AB R32, R32, R102 ;  /* 0x000000662020723e */ /* 0x000fc400000010ff */
[----:B------:R-:W-:Y:S01]  /*db60*/  F2FP.BF16.F32.PACK_AB R29, R29, R112 ;  /* 0x000000701d1d723e */ /* 0x000fe200000010ff */
[----:B------:R-:W-:Y:S01]  /*db70*/  STS [R9+0x400], R56 ;  /* 0x0004003809007388 */ /* 0x000fe20000000800 */
[----:B------:R-:W-:Y:S02]  /*db80*/  F2FP.BF16.F32.PACK_AB R28, R28, R114 ;  /* 0x000000721c1c723e */ /* 0x000fe400000010ff */
[----:B------:R-:W-:Y:S01]  /*db90*/  F2FP.BF16.F32.PACK_AB R31, R31, R104 ;  /* 0x000000681f1f723e */ /* 0x000fe200000010ff */
[----:B------:R-:W-:Y:S01]  /*dba0*/  STS [R4], R53 ;  /* 0x0000003504007388 */ /* 0x000fe20000000800 */
        /* <DEDUP_REMOVED lines=14> */
[----:B------:R-:W-:Y:S04]  /*dc90*/  STS [R4+0x2400], R50 ;  /* 0x0024003204007388 */ /* 0x000fe80000000800 */
[----:B------:R-:W-:Y:S04]  /*dca0*/  STS [R0+0x4000], R49 ;  /* 0x0040003100007388 */ /* 0x000fe80000000800 */
[----:B------:R-:W-:Y:S04]  /*dcb0*/  STS [R0+0x4400], R48 ;  /* 0x0044003000007388 */ /* 0x000fe80000000800 */
[----:B------:R-:W-:Y:S04]  /*dcc0*/  STS [R6+0x4000], R45 ;  /* 0x0040002d06007388 */ /* 0x000fe80000000800 */
[----:B------:R-:W-:Y:S04]  /*dcd0*/  STS [R6+0x4400], R44 ;  /* 0x0044002c06007388 */ /* 0x000fe80000000800 */
[----:B------:R-:W-:Y:S04]  /*dce0*/  STS [R0+0x6000], R47 ;  /* 0x0060002f00007388 */ /* 0x000fe80000000800 */
[----:B------:R1:W-:Y:S04]  /*dcf0*/  STS [R0+0x6400], R46 ;  /* 0x0064002e00007388 */ /* 0x0003e80000000800 */
[----:B------:R-:W-:Y:S04]  /*dd00*/  STS [R6+0x6000], R43 ;  /* 0x0060002b06007388 */ /* 0x000fe80000000800 */
[----:B------:R-:W-:Y:S04]  /*dd10*/  STS [R6+0x6400], R42 ;  /* 0x0064002a06007388 */ /* 0x000fe80000000800 */
[----:B------:R-:W-:Y:S04]  /*dd20*/  STS [R3+0x4000], R41 ;  /* 0x0040002903007388 */ /* 0x000fe80000000800 */
[----:B------:R-:W-:Y:S04]  /*dd30*/  STS [R3+0x4400], R40 ;  /* 0x0044002803007388 */ /* 0x000fe80000000800 */
[----:B------:R-:W-:Y:S04]  /*dd40*/  STS [R5+0x4000], R37 ;  /* 0x0040002505007388 */ /* 0x000fe80000000800 */
[----:B------:R-:W-:Y:S01]  /*dd50*/  STS [R5+0x4400], R36 ;  /* 0x0044002405007388 */ /* 0x000fe20000000800 */
[----:B-1----:R-:W-:-:S03]  /*dd60*/  FMUL.FTZ R0, R7, R127 ;  /* 0x0000007f07007220 */ /* 0x002fc60000410000 */
[----:B------:R-:W-:Y:S02]  /*dd70*/  STS [R3+0x6000], R39 ;  /* 0x0060002703007388 */ /* 0x000fe40000000800 */
[----:B------:R-:W-:Y:S02]  /*dd80*/  F2FP.BF16.F32.PACK_AB R0, R0, R126 ;  /* 0x0000007e0000723e */ /* 0x000fe400000010ff */
[----:B------:R1:W-:Y:S04]  /*dd90*/  STS [R3+0x6400], R38 ;  /* 0x0064002603007388 */ /* 0x0003e80000000800 */
[----:B------:R-:W-:Y:S04]  /*dda0*/  STS [R5+0x6000], R35 ;  /* 0x0060002305007388 */ /* 0x000fe80000000800 */
[----:B------:R-:W-:Y:S04]  /*ddb0*/  STS [R5+0x6400], R34 ;  /* 0x0064002205007388 */ /* 0x000fe80000000800 */
[----:B------:R-:W-:Y:S04]  /*ddc0*/  STS [R2+0x4000], R33 ;  /* 0x0040002102007388 */ /* 0x000fe80000000800 */
[----:B------:R-:W-:Y:S04]  /*ddd0*/  STS [R2+0x4400], R32 ;  /* 0x0044002002007388 */ /* 0x000fe80000000800 */
[----:B------:R-:W-:Y:S04]  /*dde0*/  STS [R8+0x4000], R29 ;  /* 0x0040001d08007388 */ /* 0x000fe80000000800 */
[----:B------:R-:W-:Y:S01]  /*ddf0*/  STS [R8+0x4400], R28 ;  /* 0x0044001c08007388 */ /* 0x000fe20000000800 */
[----:B-1----:R1:W2:Y:S03]  /*de00*/  @P3 MUFU.LG2 R3, R132 ;  /* 0x0000008400033308 */ /* 0x0022a60000000c00 */
        /* <DEDUP_REMOVED lines=9> */
[----:B------:R4:W-:Y:S01]  /*dea0*/  STS [R9+0x6400], R22 ;  /* 0x0064001609007388 */ /* 0x0009e20000000800 */
[----:B---3--:R1:W3:Y:S03]  /*deb0*/  @P4 MUFU.LG2 R8, R66 ;  /* 0x0000004200084308 */ /* 0x0082e60000000c00 */
[----:B------:R2:W-:Y:S01]  /*dec0*/  STS [R4+0x6000], R19 ;  /* 0x0060001304007388 */ /* 0x0005e20000000800 */
[----:B----4-:R-:W4:Y:S01]  /*ded0*/  @P4 LDC R9, c[0x0][0x458] ;  /* 0x00011600ff094b82 */ /* 0x010f220000000800 */
[----:B--2---:R-:W-:-:S04]  /*dee0*/  SHF.L.U32 R19, R138, 0x3, RZ ;  /* 0x000000038a137819 */ /* 0x004fc800000006ff */
[----:B------:R-:W-:-:S04]  /*def0*/  LOP3.LUT R2, R19, 0x1f8, RZ, 0xc0, !PT ;  /* 0x000001f813027812 */ /* 0x000fc800078ec0ff */
[----:B------:R-:W-:-:S04]  /*df00*/  LOP3.LUT R2, R2, 0x38, R138, 0x78, !PT ;  /* 0x0000003802027812 */ /* 0x000fc800078e788a */
[----:B------:R-:W-:Y:S01]  /*df10*/  LOP3.LUT R2, R2, 0x1e00, R19, 0xf8, !PT ;  /* 0x00001e0002027812 */ /* 0x000fe200078ef813 */
[----:B-1-3--:R-:W-:Y:S06]  /*df20*/  BRA.U UP1, `(.L_x_102) ;  /* 0x0000000101207547 */ /* 0x00afec000b800000 */
        /* <DEDUP_REMOVED lines=8> */
.L_x_102:
[----:B------:R1:W-:Y:S01]  /*dfb0*/  STS [R4+0x6400], R0 ;  /* 0x0064000004007388 */ /* 0x0003e20000000800 */
[----:B------:R-:W-:Y:S01]  /*dfc0*/  LEA R18, R2, UR11, 0x1 ;  /* 0x0000000b02127c11 */ /* 0x000fe2000f8e08ff */
[----:B------:R-:W2:Y:S01]  /*dfd0*/  S2UR UR9, SR_CTAID.X ;  /* 0x00000000000979c3 */ /* 0x000ea20000002500 */
[----:B------:R-:W3:Y:S07]  /*dfe0*/  @P2 MUFU.LG2 R2, R67 ;  /* 0x0000004300022308 */ /* 0x000eee0000000c00 */
[----:B------:R-:W-:Y:S01]  /*dff0*/  BAR.SYNC.DEFER_BLOCKING 0x0 ;  /* 0x0000000000007b1d */ /* 0x000fe20000010000 */
[----:B------:R-:W-:Y:S01]  /*e000*/  UIMAD UR17, UR6, UR17, URZ ;  /* 0x00000011061172a4 */ /* 0x000fe2000f8e02ff */
[----:B------:R-:W-:Y:S01]  /*e010*/  LOP3.LUT P0, RZ, R138, 0x3, RZ, 0xc0, !PT ;  /* 0x000000038aff7812 */ /* 0x000fe2000780c0ff */
[----:B------:R-:W-:Y:S01]  /*e020*/  USEL UR13, UR13, URZ, UP0 ;  /* 0x000000ff0d0d7287 */ /* 0x000fe20008000000 */
[----:B------:R-:W-:Y:S01]  /*e030*/  MOV R15, 0x7f800000 ;  /* 0x7f800000000f7802 */ /* 0x000fe20000000f00 */
[----:B------:R-:W-:-:S03]  /*e040*/  @!UP0 UIMAD UR17, UR16, UR4, UR17 ;  /* 0x00000004101182a4 */ /* 0x000fc6000f8e0211 */
[----:B------:R-:W4:Y:S01]  /*e050*/  @P3 LDC R7, c[0x0][0x458] ;  /* 0x00011600ff073b82 */ /* 0x000f220000000800 */
[----:B------:R-:W-:Y:S01]  /*e060*/  USEL UR8, UR8, URZ, UP0 ;  /* 0x000000ff08087287 */ /* 0x000fe20008000000 */
[----:B------:R-:W-:Y:S01]  /*e070*/  @P3 FMUL.FTZ R3, R3, 0.69314718246459960938 ;  /* 0x3f31721803033820 */ /* 0x000fe20000410000 */
[----:B------:R-:W-:Y:S01]  /*e080*/  USHF.R.S32.HI UR10, URZ, 0x1f, UR17 ;  /* 0x0000001fff0a7899 */ /* 0x000fe20008011411 */
[----:B------:R-:W-:Y:S01]  /*e090*/  BSSY.RECONVERGENT B0, `(.L_x_103) ;  /* 0x000003d000007945 */ /* 0x000fe20003800200 */
[----:B------:R-:W-:Y:S02]  /*e0a0*/  MOV R14, 0x7f800000 ;  /* 0x7f800000000e7802 */ /* 0x000fe40000000f00 */
[----:B------:R-:W-:Y:S01]  /*e0b0*/  MOV R13, 0x7f800000 ;  /* 0x7f800000000d7802 */ /* 0x000fe20000000f00 */
[----:B------:R-:W4:Y:S01]  /*e0c0*/  @P2 LDC R6, c[0x0][0x458] ;  /* 0x00011600ff062b82 */ /* 0x000f220000000800 */
[----:B------:R-:W-:Y:S01]  /*e0d0*/  MOV R12, 0x7f800000 ;  /* 0x7f800000000c7802 */ /* 0x000fe20000000f00 */
[----:B---3--:R-:W-:Y:S01]  /*e0e0*/  @P2 FMUL.FTZ R2, R2, 0.69314718246459960938 ;  /* 0x3f31721802022820 */ /* 0x008fe20000410000 */
[----:B------:R-:W-:Y:S01]  /*e0f0*/  SHF.R.U32.HI R22, RZ, 0x3, R138 ;  /* 0x00000003ff167819 */ /* 0x000fe2000001168a */
[----:B-1----:R-:W1:Y:S04]  /*e100*/  @P1 MUFU.LG2 R4, R133 ;  /* 0x0000008500041308 */ /* 0x002e680000000c00 */
[----:B------:R-:W3:Y:S01]  /*e110*/  @P1 LDC R5, c[0x0][0x458] ;  /* 0x00011600ff051b82 */ /* 0x000ee20000000800 */
[----:B--2---:R-:W-:Y:S01]  /*e120*/  UIMAD UR11, UR9, UR5, URZ ;  /* 0x00000005090b72a4 */ /* 0x004fe2000f8e02ff */
[----:B------:R2:W2:Y:S01]  /*e130*/  LDS.128 R24, [R18+0x3800] ;  /* 0x0038000012187984 */ /* 0x0004a20000000c00 */
[----:B------:R-:W-:-:S02]  /*e140*/  @P4 FMUL.FTZ R0, R8, 0.69314718246459960938 ;  /* 0x3f31721808004820 */ /* 0x000fc40000410000 */
[----:B------:R-:W-:Y:S02]  /*e150*/  USHF.L.U32 UR11, UR11, 0x7, URZ ;  /* 0x000000070b0b7899 */ /* 0x000fe400080006ff */
[----:B----45:R-:W-:Y:S01]  /*e160*/  @P4 FFMA.FTZ R15, R136, R9, R0 ;  /* 0x00000009880f4223 */ /* 0x030fe20000010000 */
[----:B------:R-:W-:Y:S01]  /*e170*/  @P3 FFMA.FTZ R14, R135, R7, R3 ;  /* 0x00000007870e3223 */ /* 0x000fe20000010003 */
[----:B------:R-:W-:Y:S02]  /*e180*/  USHF.R.S32.HI UR4, URZ, 0x1f, UR11 ;  /* 0x0000001fff047899 */ /* 0x000fe4000801140b */
[----:B------:R-:W-:-:S04]  /*e190*/  UIADD3 UR13, UP1, UP0, UR11, UR13, UR17 ;  /* 0x0000000d0b0d7290 */ /* 0x000fc8000f83e011 */
[----:B------:R-:W-:Y:S01]  /*e1a0*/  UIADD3.X UR4, UPT, UPT, UR4, UR8, UR10, UP1, UP0 ;  /* 0x0000000804047290 */ /* 0x000fe20008fe040a */
[----:B------:R-:W-:Y:S01]  /*e1b0*/  @P2 FFMA.FTZ R13, R137, R6, R2 ;  /* 0x00000006890d2223 */ /* 0x000fe20000010002 */
[----:B-1----:R-:W-:-:S04]  /*e1c0*/  @P1 FMUL.FTZ R0, R4, 0.69314718246459960938 ;  /* 0x3f31721804001820 */ /* 0x002fc80000410000 */
[----:B---3--:R-:W-:Y:S01]  /*e1d0*/  @P1 FFMA.FTZ R12, R134, R5, R0 ;  /* 0x00000005860c1223 */ /* 0x008fe20000010000 */
[----:B--2---:R-:W-:Y:S06]  /*e1e0*/  @P0 BRA `(.L_x_104) ;  /* 0x00000000009c0947 */ /* 0x004fec0003800000 */
        /* <DEDUP_REMOVED lines=13> */
[C---:B------:R-:W-:Y:S01]  /*e2c0*/  @!P6 IADD3 R4, P0, PT, R2.reuse, UR13, RZ ;  /* 0x0000000d0204ec10 */ /* 0x040fe2000ff1e0ff */
[----:B------:R-:W-:Y:S01]  /*e2d0*/  @!P5 IMAD R0, R3, UR5, RZ ;  /* 0x000000050300dc24 */ /* 0x000fe2000f8e02ff */
[----:B------:R-:W2:Y:S01]  /*e2e0*/  @!P5 LDC.64 R10, c[0x0][0x420] ;  /* 0x00010800ff0adb82 */ /* 0x000ea20000000a00 */
[----:B------:R-:W-:Y:S01]  /*e2f0*/  @!P4 IMAD R5, R5, UR5, RZ ;  /* 0x000000050505cc24 */ /* 0x000fe2000f8e02ff */
[----:B------:R-:W-:Y:S01]  /*e300*/  @!P6 LEA.HI.X.SX32 R6, R2, UR4, 0x1, P0 ;  /* 0x000000040206ec11 */ /* 0x000fe200080f0eff */
[----:B------:R-:W-:Y:S01]  /*e310*/  @!P3 IMAD R3, R7, UR5, RZ ;  /* 0x000000050703bc24 */ /* 0x000fe2000f8e02ff */
[----:B------:R-:W-:-:S04]  /*e320*/  @!P5 IADD3 R2, P0, PT, R0, UR13, RZ ;  /* 0x0000000d0002dc10 */ /* 0x000fc8000ff1e0ff */
[----:B------:R-:W3:Y:S08]  /*e330*/  @!P4 LDC.64 R16, c[0x0][0x420] ;  /* 0x00010800ff10cb82 */ /* 0x000ef00000000a00 */
[----:B------:R-:W4:Y:S01]  /*e340*/  @!P3 LDC.64 R20, c[0x0][0x420] ;  /* 0x00010800ff14bb82 */ /* 0x000f220000000a00 */
[----:B-1----:R-:W-:-:S04]  /*e350*/  @!P6 LEA R8, P1, R4, R8, 0x2 ;  /* 0x000000080408e211 */ /* 0x002fc800078210ff */
[----:B------:R-:W-:Y:S02]  /*e360*/  @!P6 LEA.HI.X R9, R4, R9, R6, 0x2, P1 ;  /* 0x000000090409e211 */ /* 0x000fe400008f1406 */
[----:B------:R-:W-:Y:S02]  /*e370*/  @!P5 LEA.HI.X.SX32 R4, R0, UR4, 0x1, P0 ;  /* 0x000000040004dc11 */ /* 0x000fe400080f0eff */
[C---:B--2---:R-:W-:Y:S01]  /*e380*/  @!P5 LEA R6, P2, R2.reuse, R10, 0x2 ;  /* 0x0000000a0206d211 */ /* 0x044fe200078410ff */
[----:B------:R1:W-:Y:S01]  /*e390*/  @!P6 STG.E desc[UR14][R8.64], R15 ;  /* 0x0000000f0800e986 */ /* 0x0003e2000c10190e */
[----:B------:R-:W-:Y:S02]  /*e3a0*/  @!P4 IADD3 R0, P1, PT, R5, UR13, RZ ;  /* 0x0000000d0500cc10 */ /* 0x000fe4000ff3e0ff */
[----:B------:R-:W-:Y:S02]  /*e3b0*/  @!P3 IADD3 R10, P0, PT, R3, UR13, RZ ;  /* 0x0000000d030abc10 */ /* 0x000fe4000ff1e0ff */
[----:B------:R-:W-:-:S02]  /*e3c0*/  @!P5 LEA.HI.X R7, R2, R11, R4, 0x2, P2 ;  /* 0x0000000b0207d211 */ /* 0x000fc400010f1404 */
[----:B------:R-:W-:Y:S02]  /*e3d0*/  @!P4 LEA.HI.X.SX32 R5, R5, UR4, 0x1, P1 ;  /* 0x000000040505cc11 */ /* 0x000fe400088f0eff */
[----:B------:R-:W-:Y:S01]  /*e3e0*/  @!P3 LEA.HI.X.SX32 R3, R3, UR4, 0x1, P0 ;  /* 0x000000040303bc11 */ /* 0x000fe200080f0eff */
[----:B------:R1:W-:Y:S01]  /*e3f0*/  @!P5 STG.E desc[UR14][R6.64], R14 ;  /* 0x0000000e0600d986 */ /* 0x0003e2000c10190e */
[----:B---3--:R-:W-:Y:S02]  /*e400*/  @!P4 LEA R4, P1, R0, R16, 0x2 ;  /* 0x000000100004c211 */ /* 0x008fe400078210ff */
[----:B----4-:R-:W-:Y:S02]  /*e410*/  @!P3 LEA R2, P0, R10, R20, 0x2 ;  /* 0x000000140a02b211 */ /* 0x010fe400078010ff */
[----:B------:R-:W-:Y:S02]  /*e420*/  @!P4 LEA.HI.X R5, R0, R17, R5, 0x2, P1 ;  /* 0x000000110005c211 */ /* 0x000fe400008f1405 */
[----:B------:R-:W-:-:S03]  /*e430*/  @!P3 LEA.HI.X R3, R10, R21, R3, 0x2, P0 ;  /* 0x000000150a03b211 */ /* 0x000fc600000f1403 */
[----:B------:R1:W-:Y:S04]  /*e440*/  @!P4 STG.E desc[UR14][R4.64], R13 ;  /* 0x0000000d0400c986 */ /* 0x0003e8000c10190e */
[----:B------:R1:W-:Y:S02]  /*e450*/  @!P3 STG.E desc[UR14][R2.64], R12 ;  /* 0x0000000c0200b986 */ /* 0x0003e4000c10190e */
.L_x_104:
[----:B------:R-:W-:Y:S05]  /*e460*/  BSYNC.RECONVERGENT B0 ;  /* 0x0000000000007941 */ /* 0x000fea0003800200 */
.L_x_103:
[----:B-1----:R1:W2:Y:S01]  /*e470*/  LDS.128 R12, [R18] ;  /* 0x00000000120c7984 */ /* 0x0022a20000000c00 */
[C---:B------:R-:W-:Y:S01]  /*e480*/  VIADD R2, R22.reuse, 0x10 ;  /* 0x0000001016027836 */ /* 0x040fe20000000000 */
[----:B------:R-:W3:Y:S01]  /*e490*/  LDCU.64 UR4, c[0x0][0x410] ;  /* 0x00008200ff0477ac */ /* 0x000ee20008000a00 */
[C---:B------:R-:W-:Y:S01]  /*e4a0*/  VIADD R0, R22.reuse, 0x20 ;  /* 0x0000002016007836 */ /* 0x040fe20000000000 */
[----:B------:R1:W4:Y:S01]  /*e4b0*/  LDS.128 R8, [R18+0x4000] ;  /* 0x0040000012087984 */ /* 0x0003220000000c00 */
[----:B------:R-:W-:Y:S01]  /*e4c0*/  VIADD R3, R22, 0x50 ;  /* 0x0000005016037836 */ /* 0x000fe20000000000 */
[----:B------:R-:W-:Y:S01]  /*e4d0*/  ISETP.GE.AND P6, PT, R2, UR12, PT ;  /* 0x0000000c02007c0c */ /* 0x000fe2000bfc6270 */
[----:B------:R-:W-:Y:S01]  /*e4e0*/  VIADD R4, R22, 0x40 ;  /* 0x0000004016047836 */ /* 0x000fe20000000000 */
[----:B------:R-:W-:Y:S01]  /*e4f0*/  LOP3.LUT R2, R19, 0x38, RZ, 0xc0, !PT ;  /* 0x0000003813027812 */ /* 0x000fe200078ec0ff */
[----:B------:R-:W-:Y:S01]  /*e500*/  UIMAD.WIDE.U32 UR8, UR9, 0x80, URZ ;  /* 0x00000080090878a5 */ /* 0x000fe2000f8e00ff */
[----:B------:R-:W-:Y:S01]  /*e510*/  ISETP.GE.AND P5, PT, R0, UR12, PT ;  /* 0x0000000c00007c0c */ /* 0x000fe2000bfa6270 */
[----:B------:R-:W-:Y:S01]  /*e520*/  VIADD R0, R22, 0x30 ;  /* 0x0000003016007836 */ /* 0x000fe20000000000 */
[----:B------:R-:W-:Y:S01]  /*e530*/  IADD3 R2, P0, PT, R2, UR18, RZ ;  /* 0x0000001202027c10 */ /* 0x000fe2000ff1e0ff */
[----:B------:R-:W-:Y:S01]  /*e540*/  BSSY.RECONVERGENT B0, `(.L_x_105) ;  /* 0x000001b000007945 */ /* 0x000fe20003800200 */
[----:B------:R-:W-:-:S02]  /*e550*/  ISETP.GE.AND P2, PT, R3, UR12, PT ;  /* 0x0000000c03007c0c */ /* 0x000fc4000bf46270 */
[----:B------:R-:W-:Y:S01]  /*e560*/  ISETP.GE.AND P4, PT, R0, UR12, PT ;  /* 0x0000000c00007c0c */ /* 0x000fe2000bf86270 */
[----:B------:R-:W-:Y:S01]  /*e570*/  IMAD.X R3, RZ, RZ, UR7, P0 ;  /* 0x00000007ff037e24 */ /* 0x000fe200080e06ff */
[----:B------:R-:W-:Y:S01]  /*e580*/  ISETP.GE.AND P0, PT, R22, UR12, PT ;  /* 0x0000000c16007c0c */ /* 0x000fe2000bf06270 */
[----:B---3--:R-:W-:Y:S01]  /*e590*/  IMAD.U32 R0, RZ, RZ, UR4 ;  /* 0x00000004ff007e24 */ /* 0x008fe2000f8e00ff */
[----:B------:R-:W-:Y:S02]  /*e5a0*/  ISETP.GE.AND P3, PT, R4, UR12, PT ;  /* 0x0000000c04007c0c */ /* 0x000fe4000bf66270 */
[----:B------:R-:W-:Y:S01]  /*e5b0*/  IADD3 R4, PT, PT, R22, 0x60, RZ ;  /* 0x0000006016047810 */ /* 0x000fe20007ffe0ff */
[----:B------:R-:W-:Y:S01]  /*e5c0*/  IMAD.WIDE.U32 R16, R0, UR6, R2 ;  /* 0x0000000600107c25 */ /* 0x000fe2000f8e0002 */
[----:B------:R-:W-:Y:S02]  /*e5d0*/  MOV R0, UR5 ;  /* 0x0000000500007c02 */ /* 0x000fe40008000f00 */
[C---:B------:R-:W-:Y:S01]  /*e5e0*/  LOP3.LUT R19, R22.reuse, UR8, RZ, 0xfc, !PT ;  /* 0x0000000816137c12 */ /* 0x040fe2000f8efcff */
[----:B------:R-:W-:Y:S01]  /*e5f0*/  VIADD R22, R22, 0x70 ;  /* 0x0000007016167836 */ /* 0x000fe20000000000 */
[----:B------:R-:W-:Y:S01]  /*e600*/  ISETP.GE.AND P1, PT, R4, UR12, PT ;  /* 0x0000000c04007c0c */ /* 0x000fe2000bf26270 */
[----:B------:R-:W-:-:S02]  /*e610*/  IMAD R7, R0, UR6, R17 ;  /* 0x0000000600077c24 */ /* 0x000fc4000f8e0211 */
[----:B-1----:R-:W-:Y:S10]  /*e620*/  @P0 BRA `(.L_x_106) ;  /* 0x0000000000300947 */ /* 0x002ff40003800000 */
[----:B------:R-:W1:Y:S01]  /*e630*/  LDCU.64 UR6, c[0x0][0x408] ;  /* 0x00008100ff0677ac */ /* 0x000e620008000a00 */
[----:B------:R-:W-:Y:S01]  /*e640*/  MOV R6, R16 ;  /* 0x0000001000067202 */ /* 0x000fe20000000f00 */
[----:B------:R-:W3:Y:S01]  /*e650*/  LDCU.64 UR4, c[0x0][0x3f0] ;  /* 0x00007e00ff0477ac */ /* 0x000ee20008000a00 */
[----:B-1----:R-:W-:-:S03]  /*e660*/  UIMAD UR10, UR9, UR6, URZ ;  /* 0x00000006090a72a4 */ /* 0x002fc6000f8e02ff */
[----:B------:R-:W-:-:S03]  /*e670*/  IMAD.WIDE.U32 R4, R19, UR6, R6 ;  /* 0x0000000613047c25 */ /* 0x000fc6000f8e0006 */
[----:B------:R-:W-:Y:S02]  /*e680*/  MOV R0, UR10 ;  /* 0x0000000a00007c02 */ /* 0x000fe40008000f00 */
[----:B---3--:R-:W-:-:S03]  /*e690*/  LEA R2, P0, R4, UR4, 0x1 ;  /* 0x0000000404027c11 */ /* 0x008fc6000f8008ff */
[----:B------:R-:W-:-:S05]  /*e6a0*/  IMAD R0, R19, UR7, R0 ;  /* 0x0000000713007c24 */ /* 0x000fca000f8e0200 */
[----:B------:R-:W-:-:S04]  /*e6b0*/  IADD3 R0, PT, PT, R0, R5, RZ ;  /* 0x0000000500007210 */ /* 0x000fc80007ffe0ff */
[----:B------:R-:W-:-:S05]  /*e6c0*/  LEA.HI.X R3, R4, UR5, R0, 0x1, P0 ;  /* 0x0000000504037c11 */ /* 0x000fca00080f0c00 */
[----:B--2---:R1:W-:Y:S04]  /*e6d0*/  STG.E.128 desc[UR14][R2.64], R12 ;  /* 0x0000000c02007986 */ /* 0x0043e8000c101d0e */
[----:B----4-:R1:W-:Y:S02]  /*e6e0*/  STG.E.128 desc[UR14][R2.64+0x80], R8 ;  /* 0x0000800802007986 */ /* 0x0103e4000c101d0e */
.L_x_106:
[----:B------:R-:W-:Y:S05]  /*e6f0*/  BSYNC.RECONVERGENT B0 ;  /* 0x0000000000007941 */ /* 0x000fea0003800200 */
.L_x_105:
[----:B-12---:R1:W2:Y:S01]  /*e700*/  LDS.128 R12, [R18+0x800] ;  /* 0x00080000120c7984 */ /* 0x0062a20000000c00 */
[----:B------:R-:W-:Y:S01]  /*e710*/  BSSY.RECONVERGENT B0, `(.L_x_107) ;  /* 0x0000012000007945 */ /* 0x000fe20003800200 */
[----:B------:R-:W-:Y:S02]  /*e720*/  ISETP.GE.AND P0, PT, R22, UR12, PT ;  /* 0x0000000c16007c0c */ /* 0x000fe4000bf06270 */
[----:B----4-:R1:W3:Y:S01]  /*e730*/  LDS.128 R8, [R18+0x4800] ;  /* 0x0048000012087984 */ /* 0x0102e20000000c00 */
[----:B------:R-:W-:Y:S05]  /*e740*/  @P6 BRA `(.L_x_108) ;  /* 0x0000000000386947 */ /* 0x000fea0003800000 */
[----:B------:R-:W4:Y:S01]  /*e750*/  LDCU.64 UR6, c[0x0][0x408] ;  /* 0x00008100ff0677ac */ /* 0x000f220008000a00 */
[----:B------:R-:W-:Y:S02]  /*e760*/  IADD3 R0, P6, PT, R19, 0x10, RZ ;  /* 0x0000001013007810 */ /* 0x000fe40007fde0ff */
[----:B------:R-:W-:Y:S01]  /*e770*/  MOV R3, R7 ;  /* 0x0000000700037202 */ /* 0x000fe20000000f00 */
[----:B------:R-:W5:Y:S02]  /*e780*/  LDCU.64 UR4, c[0x0][0x3f0] ;  /* 0x00007e00ff0477ac */ /* 0x000f640008000a00 */
[----:B------:R-:W-:-:S04]  /*e790*/  IMAD.X R2, RZ, RZ, UR9, P6 ;  /* 0x00000009ff027e24 */ /* 0x000fc8000b0e06ff */
[----:B----4-:R-:W-:Y:S02]  /*e7a0*/  IMAD R4, R2, UR6, RZ ;  /* 0x0000000602047c24 */ /* 0x010fe4000f8e02ff */
[----:B------:R-:W-:-:S04]  /*e7b0*/  IMAD.MOV.U32 R2, RZ, RZ, R16 ;  /* 0x000000ffff027224 */ /* 0x000fc800078e0010 */
[----:B------:R-:W-:-:S04]  /*e7c0*/  IMAD.WIDE.U32 R2, R0, UR6, R2 ;  /* 0x0000000600027c25 */ /* 0x000fc8000f8e0002 */
[----:B------:R-:W-:Y:S01]  /*e7d0*/  IMAD R0, R0, UR7, R4 ;  /* 0x0000000700007c24 */ /* 0x000fe2000f8e0204 */
[----:B-----5:R-:W-:-:S04]  /*e7e0*/  LEA R4, P6, R2, UR4, 0x1 ;  /* 0x0000000402047c11 */ /* 0x020fc8000f8c08ff */
[----:B------:R-:W-:-:S04]  /*e7f0*/  IADD3 R0, PT, PT, R0, R3, RZ ;  /* 0x0000000300007210 */ /* 0x000fc80007ffe0ff */
[----:B------:R-:W-:-:S05]  /*e800*/  LEA.HI.X R5, R2, UR5, R0, 0x1, P6 ;  /* 0x0000000502057c11 */ /* 0x000fca000b0f0c00 */
[----:B--2---:R4:W-:Y:S04]  /*e810*/  STG.E.128 desc[UR14][R4.64], R12 ;  /* 0x0000000c04007986 */ /* 0x0049e8000c101d0e */
[----:B---3--:R4:W-:Y:S02]  /*e820*/  STG.E.128 desc[UR14][R4.64+0x80], R8 ;  /* 0x0000800804007986 */ /* 0x0089e4000c101d0e */
.L_x_108:
[----:B------:R-:W-:Y:S05]  /*e830*/  BSYNC.RECONVERGENT B0 ;  /* 0x0000000000007941 */ /* 0x000fea0003800200 */
.L_x_107:
[----:B--2-4-:R2:W4:Y:S01]  /*e840*/  LDS.128 R12, [R18+0x1000] ;  /* 0x00100000120c7984 */ /* 0x0145220000000c00 */
[----:B------:R-:W-:Y:S03]  /*e850*/  BSSY.RECONVERGENT B0, `(.L_x_109) ;  /* 0x0000011000007945 */ /* 0x000fe60003800200 */
[----:B---3--:R2:W3:Y:S01]  /*e860*/  LDS.128 R8, [R18+0x5000] ;  /* 0x0050000012087984 */ /* 0x0084e20000000c00 */
[----:B------:R-:W-:Y:S05]  /*e870*/  @P5 BRA `(.L_x_110) ;  /* 0x0000000000385947 */ /* 0x000fea0003800000 */
[----:B------:R-:W5:Y:S01]  /*e880*/  LDCU.64 UR6, c[0x0][0x408] ;  /* 0x00008100ff0677ac */ /* 0x000f620008000a00 */
[----:B------:R-:W-:Y:S02]  /*e890*/  IADD3 R0, P5, PT, R19, 0x20, RZ ;  /* 0x0000002013007810 */ /* 0x000fe40007fbe0ff */
[----:B------:R-:W-:Y:S01]  /*e8a0*/  MOV R3, R7 ;  /* 0x0000000700037202 */ /* 0x000fe20000000f00 */
[----:B------:R-:W1:Y:S02]  /*e8b0*/  LDCU.64 UR4, c[0x0][0x3f0] ;  /* 0x00007e00ff0477ac */ /* 0x000e640008000a00 */
[----:B------:R-:W-:-:S04]  /*e8c0*/  IMAD.X R2, RZ, RZ, UR9, P5 ;  /* 0x00000009ff027e24 */ /* 0x000fc8000a8e06ff */
[----:B-----5:R-:W-:Y:S02]  /*e8d0*/  IMAD R4, R2, UR6, RZ ;  /* 0x0000000602047c24 */ /* 0x020fe4000f8e02ff */
[----:B------:R-:W-:-:S04]  /*e8e0*/  IMAD.MOV.U32 R2, RZ, RZ, R16 ;  /* 0x000000ffff027224 */ /* 0x000fc800078e0010 */
[----:B------:R-:W-:-:S04]  /*e8f0*/  IMAD.WIDE.U32 R2, R0, UR6, R2 ;  /* 0x0000000600027c25 */ /* 0x000fc8000f8e0002 */
[----:B------:R-:W-:Y:S01]  /*e900*/  IMAD R0, R0, UR7, R4 ;  /* 0x0000000700007c24 */ /* 0x000fe2000f8e0204 */
[----:B-1----:R-:W-:-:S04]  /*e910*/  LEA R4, P5, R2, UR4, 0x1 ;  /* 0x0000000402047c11 */ /* 0x002fc8000f8a08ff */
[----:B------:R-:W-:-:S04]  /*e920*/  IADD3 R0, PT, PT, R0, R3, RZ ;  /* 0x0000000300007210 */ /* 0x000fc80007ffe0ff */
[----:B------:R-:W-:-:S05]  /*e930*/  LEA.HI.X R5, R2, UR5, R0, 0x1, P5 ;  /* 0x0000000502057c11 */ /* 0x000fca000a8f0c00 */
[----:B----4-:R1:W-:Y:S04]  /*e940*/  STG.E.128 desc[UR14][R4.64], R12 ;  /* 0x0000000c04007986 */ /* 0x0103e8000c101d0e */
[----:B---3--:R1:W-:Y:S02]  /*e950*/  STG.E.128 desc[UR14][R4.64+0x80], R8 ;  /* 0x0000800804007986 */ /* 0x0083e4000c101d0e */
.L_x_110:
[----:B------:R-:W-:Y:S05]  /*e960*/  BSYNC.RECONVERGENT B0 ;  /* 0x0000000000007941 */ /* 0x000fea0003800200 */
.L_x_109:
[----:B-1--4-:R1:W4:Y:S01]  /*e970*/  LDS.128 R12, [R18+0x1800] ;  /* 0x00180000120c7984 */ /* 0x0123220000000c00 */
[----:B------:R-:W-:Y:S03]  /*e980*/  BSSY.RECONVERGENT B0, `(.L_x_111) ;  /* 0x0000011000007945 */ /* 0x000fe60003800200 */
[----:B---3--:R1:W3:Y:S01]  /*e990*/  LDS.128 R8, [R18+0x5800] ;  /* 0x0058000012087984 */ /* 0x0082e20000000c00 */
[----:B------:R-:W-:Y:S05]  /*e9a0*/  @P4 BRA `(.L_x_112) ;  /* 0x0000000000384947 */ /* 0x000fea0003800000 */
[----:B------:R-:W5:Y:S01]  /*e9b0*/  LDCU.64 UR6, c[0x0][0x408] ;  /* 0x00008100ff0677ac */ /* 0x000f620008000a00 */
[----:B------:R-:W-:Y:S02]  /*e9c0*/  IADD3 R0, P4, PT, R19, 0x30, RZ ;  /* 0x0000003013007810 */ /* 0x000fe40007f9e0ff */
[----:B------:R-:W-:Y:S01]  /*e9d0*/  MOV R3, R7 ;  /* 0x0000000700037202 */ /* 0x000fe20000000f00 */
[----:B------:R-:W2:Y:S02]  /*e9e0*/  LDCU.64 UR4, c[0x0][0x3f0] ;  /* 0x00007e00ff0477ac */ /* 0x000ea40008000a00 */
[----:B------:R-:W-:-:S04]  /*e9f0*/  IMAD.X R2, RZ, RZ, UR9, P4 ;  /* 0x00000009ff027e24 */ /* 0x000fc8000a0e06ff */
[----:B-----5:R-:W-:Y:S02]  /*ea00*/  IMAD R4, R2, UR6, RZ ;  /* 0x0000000602047c24 */ /* 0x020fe4000f8e02ff */
[----:B------:R-:W-:-:S04]  /*ea10*/  IMAD.MOV.U32 R2, RZ, RZ, R16 ;  /* 0x000000ffff027224 */ /* 0x000fc800078e0010 */
[----:B------:R-:W-:-:S04]  /*ea20*/  IMAD.WIDE.U32 R2, R0, UR6, R2 ;  /* 0x0000000600027c25 */ /* 0x000fc8000f8e0002 */
[----:B------:R-:W-:Y:S01]  /*ea30*/  IMAD R0, R0, UR7, R4 ;  /* 0x0000000700007c24 */ /* 0x000fe2000f8e0204 */
[----:B--2---:R-:W-:-:S04]  /*ea40*/  LEA R4, P4, R2, UR4, 0x1 ;  /* 0x0000000402047c11 */ /* 0x004fc8000f8808ff */
[----:B------:R-:W-:-:S04]  /*ea50*/  IADD3 R0, PT, PT, R0, R3, RZ ;  /* 0x0000000300007210 */ /* 0x000fc80007ffe0ff */
[----:B------:R-:W-:-:S05]  /*ea60*/  LEA.HI.X R5, R2, UR5, R0, 0x1, P4 ;  /* 0x0000000502057c11 */ /* 0x000fca000a0f0c00 */
[----:B----4-:R2:W-:Y:S04]  /*ea70*/  STG.E.128 desc[UR14][R4.64], R12 ;  /* 0x0000000c04007986 */ /* 0x0105e8000c101d0e */
[----:B---3--:R2:W-:Y:S02]  /*ea80*/  STG.E.128 desc[UR14][R4.64+0x80], R8 ;  /* 0x0000800804007986 */ /* 0x0085e4000c101d0e */
.L_x_112:
[----:B------:R-:W-:Y:S05]  /*ea90*/  BSYNC.RECONVERGENT B0 ;  /* 0x0000000000007941 */ /* 0x000fea0003800200 */
.L_x_111:
        /* <DEDUP_REMOVED lines=18> */
.L_x_114:
[----:B------:R-:W-:Y:S05]  /*ebc0*/  BSYNC.RECONVERGENT B0 ;  /* 0x0000000000007941 */ /* 0x000fea0003800200 */
.L_x_113:
        /* <DEDUP_REMOVED lines=18> */
.L_x_116:
[----:B------:R-:W-:Y:S05]  /*ecf0*/  BSYNC.RECONVERGENT B0 ;  /* 0x0000000000007941 */ /* 0x000fea0003800200 */
.L_x_115:
        /* <DEDUP_REMOVED lines=18> */
.L_x_118:
[----:B------:R-:W-:Y:S05]  /*ee20*/  BSYNC.RECONVERGENT B0 ;  /* 0x0000000000007941 */ /* 0x000fea0003800200 */
.L_x_117:
[----:B-1-3--:R1:W3:Y:S01]  /*ee30*/  LDS.128 R8, [R18+0x7800] ;  /* 0x0078000012087984 */ /* 0x00a2e20000000c00 */
[----:B------:R-:W-:Y:S05]  /*ee40*/  @P0 EXIT ;  /* 0x000000000000094d */ /* 0x000fea0003800000 */
[----:B------:R-:W5:Y:S01]  /*ee50*/  LDCU.64 UR6, c[0x0][0x408] ;  /* 0x00008100ff0677ac */ /* 0x000f620008000a00 */
[----:B------:R-:W-:Y:S01]  /*ee60*/  IADD3 R6, P0, PT, R19, 0x70, RZ ;  /* 0x0000007013067810 */ /* 0x000fe20007f1e0ff */
        /* <DEDUP_REMOVED lines=10> */
[----:B------:R-:W-:Y:S04]  /*ef10*/  STG.E.128 desc[UR14][R2.64], R24 ;  /* 0x0000001802007986 */ /* 0x000fe8000c101d0e */
[----:B---3--:R-:W-:Y:S01]  /*ef20*/  STG.E.128 desc[UR14][R2.64+0x80], R8 ;  /* 0x0000800802007986 */ /* 0x008fe2000c101d0e */
[----:B------:R-:W-:Y:S05]  /*ef30*/  EXIT ;  /* 0x000000000000794d */ /* 0x000fea0003800000 */
.L_x_119:
        /* <DEDUP_REMOVED lines=12> */
.L_x_2840:


//--------------------- .text._ZN5flash16flash_fwd_kernelI23Flash_fwd_kernel_traitsILi128ELi128ELi64ELi4ELb0ELb0EN7cutlass10bfloat16_tE19Flash_kernel_traitsILi128ELi128ELi64ELi4ES3_EELb0ELb0ELb0ELb0ELb1ELb1ELb0ELb0EEEvNS_16Flash_fwd_paramsE --------------------------
	.section	.text._ZN5flash16flash_fwd_kernelI23Flash_fwd_kernel_traitsILi128ELi128ELi64ELi4ELb0ELb0EN7cutlass10bfloat16_tE19Flash_kernel_traitsILi128ELi128ELi64ELi4ES3_EELb0ELb0ELb0ELb0ELb1ELb1ELb0ELb0EEEvNS_16Flash_fwd_paramsE,"ax",@progbits
	.align	128
        .global         _ZN5flash16flash_fwd_kernelI23Flash_fwd_kernel_traitsILi128ELi128ELi64ELi4ELb0ELb0EN7cutlass10bfloat16_tE19Flash_kernel_traitsILi128ELi128ELi64ELi4ES3_EELb0ELb0ELb0ELb0ELb1ELb1ELb0ELb0EEEvNS_16Flash_fwd_paramsE
        .type           _ZN5flash16flash_fwd_kernelI23Flash_fwd_kernel_traitsILi128ELi128ELi64ELi4ELb0ELb0EN7cutlass10bfloat16_tE19Flash_kernel_traitsILi128ELi128ELi64ELi4ES3_EELb0ELb0ELb0ELb0ELb1ELb1ELb0ELb0EEEvNS_16Flash_fwd_paramsE,@function
        .size           _ZN5flash16flash_fwd_kernelI23Flash_fwd_kernel_traitsILi128ELi128ELi64ELi4ELb0ELb0EN7cutlass10bfloat16_tE19Flash_kernel_traitsILi128ELi128ELi64ELi4ES3_EELb0ELb0ELb0ELb0ELb1ELb1ELb0ELb0EEEvNS_16Flash_fwd_paramsE,(.L_x_2841 - _ZN5flash16flash_fwd_kernelI23Flash_fwd_kernel_traitsILi128ELi128ELi64ELi4ELb0ELb0EN7cutlass10bfloat16_tE19Flash_kernel_traitsILi128ELi128ELi64ELi4ES3_EELb0ELb0ELb0ELb0ELb1ELb1ELb0ELb0EEEvNS_16Flash_fwd_paramsE)
        .other          _ZN5flash16flash_fwd_kernelI23Flash_fwd_kernel_traitsILi128ELi128ELi64ELi4ELb0ELb0EN7cutlass10bfloat16_tE19Flash_kernel_traitsILi128ELi128ELi64ELi4ES3_EELb0ELb0ELb0ELb0ELb1ELb1ELb0ELb0EEEvNS_16Flash_fwd_paramsE,@"STO_CUDA_ENTRY STV_DEFAULT"
_ZN5flash16flash_fwd_kernelI23Flash_fwd_kernel_traitsILi128ELi128ELi64ELi4ELb0ELb0EN7cutlass10bfloat16_tE19Flash_kernel_traitsILi128ELi128ELi64ELi4ES3_EELb0ELb0ELb0ELb0ELb1ELb1ELb0ELb0EEEvNS_16Flash_fwd_paramsE:
.text._ZN5flash16flash_fwd_kernelI23Flash_fwd_kernel_traitsILi128ELi128ELi64ELi4ELb0ELb0EN7cutlass10bfloat16_tE19Flash_kernel_traitsILi128ELi128ELi64ELi4ES3_EELb0ELb0ELb0ELb0ELb1ELb1ELb0ELb0EEEvNS_16Flash_fwd_paramsE:
[----:B------:R-:W1:Y:S01]  /*0000*/  LDC R1, c[0x0][0x37c] ;  /* 0x0000df00ff017b82 */ /* 0x000e620000000800 */
[----:B------:R-:W2:Y:S07]  /*0010*/  LDCU.64 UR4, c[0x0][0x470] ;  /* 0x00008e00ff0477ac */ /* 0x000eae0008000a00 */
[----:B------:R-:W3:Y:S01]  /*0020*/  S2UR UR25, SR_CTAID.Y ;  /* 0x00000000001979c3 */ /* 0x000ee20000002600 */
[----:B-1----:R-:W-:Y:S01]  /*0030*/  VIADD R1, R1, 0xffffffe8 ;  /* 0xffffffe801017836 */ /* 0x002fe20000000000 */
[----:B------:R-:W1:Y:S01]  /*0040*/  LDCU.64 UR22, c[0x0][0x358] ;  /* 0x00006b00ff1677ac */ /* 0x000e620008000a00 */
[----:B--2---:R-:W-:-:S04]  /*0050*/  UISETP.NE.U32.AND UP0, UPT, UR4, URZ, UPT ;  /* 0x000000ff0400728c */ /* 0x004fc8000bf05070 */
[----:B------:R-:W-:Y:S01]  /*0060*/  UISETP.NE.AND.EX UP0, UPT, UR5, URZ, UPT, UP0 ;  /* 0x000000ff0500728c */ /* 0x000fe2000bf05300 */
[----:B------:R-:W2:Y:S05]  /*0070*/  LDCU.64 UR4, c[0x0][0x478] ;  /* 0x00008f00ff0477ac */ /* 0x000eaa0008000a00 */
[----:B------:R-:W-:-:S05]  /*0080*/  PLOP3.LUT P1, PT, PT, PT, UP0, 0x80, 0x8 ;  /* 0x000000000008781c */ /* 0x000fca0003f2f008 */
[----:B------:R-:W3:Y:S01]  /*0090*/  @UP0 LDCU.64 UR6, c[0x0][0x470] ;  /* 0x00008e00ff0607ac */ /* 0x000ee20008000a00 */
[----:B--2---:R-:W-:-:S04]  /*00a0*/  UISETP.NE.U32.AND UP1, UPT, UR4, URZ, UPT ;  /* 0x000000ff0400728c */ /* 0x004fc8000bf25070 */
[----:B------:R-:W-:Y:S02]  /*00b0*/  UISETP.NE.AND.EX UP1, UPT, UR5, URZ, UPT, UP1 ;  /* 0x000000ff0500728c */ /* 0x000fe4000bf25310 */
[----:B---3--:R-:W-:-:S09]  /*00c0*/  @UP0 UIMAD.WIDE.U32 UR6, UR25, 0x4, UR6 ;  /* 0x00000004190608a5 */ /* 0x008fd2000f8e0006 */
[----:B------:R-:W2:Y:S01]  /*00d0*/  @UP1 LDCU.64 UR4, c[0x0][0x478] ;  /* 0x00008f00ff0417ac */ /* 0x000ea20008000a00 */
[----:B------:R-:W-:Y:S01]  /*00e0*/  PLOP3.LUT P0, PT, PT, PT, UP1, 0x80, 0x8 ;  /* 0x000000000008781c */ /* 0x000fe20003f0f018 */
[----:B------:R-:W-:Y:S01]  /*00f0*/  IMAD.U32 R2, RZ, RZ, UR6 ;  /* 0x00000006ff027e24 */ /* 0x000fe2000f8e00ff */
[----:B------:R-:W-:Y:S01]  /*0100*/  MOV R3, UR7 ;  /* 0x0000000700037c02 */ /* 0x000fe20008000f00 */
[----:B------:R-:W3:Y:S04]  /*0110*/  S2UR UR28, SR_CTAID.X ;  /* 0x00000000001c79c3 */ /* 0x000ee80000002500 */
[----:B-1----:R1:W5:Y:S01]  /*0120*/  @P1 LDG.E R2, desc[UR22][R2.64] ;  /* 0x0000001602021981 */ /* 0x002362000c1e1900 */
[----:B--2---:R-:W-:-:S06]  /*0130*/  @UP1 UIMAD.WIDE.U32 UR4, UR25, 0x4, UR4 ;  /* 0x00000004190418a5 */ /* 0x004fcc000f8e0004 */
[----:B------:R-:W-:Y:S01]  /*0140*/  IMAD.U32 R4, RZ, RZ, UR4 ;  /* 0x00000004ff047e24 */ /* 0x000fe2000f8e00ff */
[----:B------:R-:W-:-:S05]  /*0150*/  MOV R5, UR5 ;  /* 0x0000000500057c02 */ /* 0x000fca0008000f00 */
[----:B------:R2:W5:Y:S01]  /*0160*/  @P0 LDG.E R0, desc[UR22][R4.64] ;  /* 0x0000001604000981 */ /* 0x000562000c1e1900 */
[----:B---3--:R-:W-:Y:S01]  /*0170*/  USHF.L.U32 UR4, UR28, 0x7, URZ ;  /* 0x000000071c047899 */ /* 0x008fe200080006ff */
[----:B-1----:R-:W1:Y:S05]  /*0180*/  LDC R3, c[0x0][0x434] ;  /* 0x00010d00ff037b82 */ /* 0x002e6a0000000800 */
[----:B-1----:R-:W-:-:S13]  /*0190*/  ISETP.LE.AND P2, PT, R3, UR4, PT ;  /* 0x0000000403007c0c */ /* 0x002fda000bf43270 */
[----:B--2---:R-:W-:Y:S05]  /*01a0*/  @P2 EXIT ;  /* 0x000000000000294d */ /* 0x004fea0003800000 */
[----:B------:R-:W1:Y:S01]  /*01b0*/  LDCU UR27, c[0x0][0x3e8] ;  /* 0x00007d00ff1b77ac */ /* 0x000e620008000800 */
[----:B------:R-:W2:Y:S01]  /*01c0*/  S2R R18, SR_CTAID.Z ;  /* 0x0000000000127919 */ /* 0x000ea20000002700 */
[----:B-----5:R-:W-:Y:S01]  /*01d0*/  @P0 R2UR UR30, R0 ;  /* 0x00000000001e02ca */ /* 0x020fe200000e0000 */
[----:B------:R-:W-:Y:S01]  /*01e0*/  IMAD.MOV.U32 R199, RZ, RZ, RZ ;  /* 0x000000ffffc77224 */ /* 0x000fe200078e00ff */
[----:B------:R-:W-:Y:S01]  /*01f0*/  UMOV UR26, URZ ;  /* 0x000000ff001a7c82 */ /* 0x000fe20008000000 */
[----:B------:R-:W3:Y:S01]  /*0200*/  LDCU.128 UR4, c[0x0][0x3c0] ;  /* 0x00007800ff0477ac */ /* 0x000ee20008000c00 */
[----:B------:R-:W-:Y:S01]  /*0210*/  @P1 R2UR UR26, R2 ;  /* 0x00000000021a12ca */ /* 0x000fe200000e0000 */
[----:B------:R-:W4:Y:S01]  /*0220*/  LDC.64 R10, c[0x0][0x3b0] ;  /* 0x0000ec00ff0a7b82 */ /* 0x000f220000000a00 */
[----:B------:R-:W3:Y:S01]  /*0230*/  @!UP1 LDCU.64 UR8, c[0x0][0x488] ;  /* 0x00009100ff0897ac */ /* 0x000ee20008000a00 */
[----:B------:R-:W4:Y:S01]  /*0240*/  @!UP1 LDCU.64 UR20, c[0x0][0x438] ;  /* 0x00008700ff1497ac */ /* 0x000f220008000a00 */
[----:B------:R-:W2:Y:S01]  /*0250*/  LDCU.128 UR16, c[0x0][0x3a0] ;  /* 0x00007400ff1077ac */ /* 0x000ea20008000c00 */
[----:B-1----:R-:W-:-:S08]  /*0260*/  IMAD.U32 R3, RZ, RZ, UR27 ;  /* 0x0000001bff037e24 */ /* 0x002fd0000f8e00ff */
[----:B------:R-:W-:Y:S01]  /*0270*/  IMAD.U32 R8, RZ, RZ, UR26 ;  /* 0x0000001aff087e24 */ /* 0x000fe2000f8e00ff */
[----:B------:R-:W-:Y:S01]  /*0280*/  USHF.R.S32.HI UR24, URZ, 0x1f, UR26 ;  /* 0x0000001fff187899 */ /* 0x000fe2000801141a */
[----:B------:R-:W-:Y:S01]  /*0290*/  IABS R3, R3 ;  /* 0x0000000300037213 */ /* 0x000fe20000000000 */
[----:B------:R-:W-:Y:S02]  /*02a0*/  @UP1 UIADD3 UR30, UPT, UPT, UR30, -UR26, URZ ;  /* 0x8000001a1e1e1290 */ /* 0x000fe4000fffe0ff */
[----:B---3--:R-:W-:Y:S01]  /*02b0*/  UIMAD UR10, UR24, UR4, URZ ;  /* 0x00000004180a72a4 */ /* 0x008fe2000f8e02ff */
[----:B------:R-:W1:Y:S01]  /*02c0*/  I2F.RP R6, R3 ;  /* 0x0000000300067306 */ /* 0x000e620000209400 */
[----:B------:R-:W-:Y:S02]  /*02d0*/  @!UP1 UISETP.NE.U32.AND UP0, UPT, UR8, URZ, UPT ;  /* 0x000000ff0800928c */ /* 0x000fe4000bf05070 */
[----:B------:R-:W-:Y:S01]  /*02e0*/  UIMAD UR8, UR26, UR5, UR10 ;  /* 0x000000051a0872a4 */ /* 0x000fe2000f8e020a */
[C-C-:B----4-:R-:W-:Y:S01]  /*02f0*/  SHF.L.U64.HI R21, R10.reuse, 0x6, R11.reuse ;  /* 0x000000060a157819 */ /* 0x150fe2000001020b */
[----:B------:R-:W-:Y:S01]  /*0300*/  @!UP1 UISETP.NE.AND.EX UP0, UPT, UR9, URZ, UPT, UP0 ;  /* 0x000000ff0900928c */ /* 0x000fe2000bf05300 */
[C---:B------:R-:W-:Y:S01]  /*0310*/  IMAD.SHL.U32 R20, R10.reuse, 0x40, RZ ;  /* 0x000000400a147824 */ /* 0x040fe200078e00ff */
[----:B------:R-:W-:Y:S01]  /*0320*/  UISETP.NE.AND UP2, UPT, UR27, URZ, UPT ;  /* 0x000000ff1b00728c */ /* 0x000fe2000bf45270 */
[C---:B------:R-:W-:Y:S01]  /*0330*/  SHF.L.U64.HI R27, R10.reuse, 0x5, R11 ;  /* 0x000000050a1b7819 */ /* 0x040fe2000001020b */
[----:B------:R-:W-:Y:S01]  /*0340*/  @!UP1 USEL UR31, UR21, URZ, UP0 ;  /* 0x000000ff151f9287 */ /* 0x000fe20008000000 */
[----:B------:R-:W-:Y:S01]  /*0350*/  IMAD.SHL.U32 R26, R10, 0x20, RZ ;  /* 0x000000200a1a7824 */ /* 0x000fe200078e00ff */
[----:B------:R-:W3:Y:S01]  /*0360*/  LDCU.128 UR12, c[0x0][0x3d0] ;  /* 0x00007a00ff0c77ac */ /* 0x000ee20008000c00 */
[----:B-1----:R-:W1:Y:S01]  /*0370*/  MUFU.RCP R6, R6 ;  /* 0x0000000600067308 */ /* 0x002e620000001000 */
[----:B------:R-:W-:-:S02]  /*0380*/  @!UP1 UIADD3 UR30, UPT, UPT, UR31, UR20, -UR26 ;  /* 0x000000141f1e9290 */ /* 0x000fc4000fffe81a */
[----:B--2---:R-:W-:Y:S02]  /*0390*/  UIMAD UR21, UR25, UR19, URZ ;  /* 0x00000013191572a4 */ /* 0x004fe4000f8e02ff */
[----:B------:R-:W-:Y:S01]  /*03a0*/  UIADD3 UR20, UPT, UPT, UR30, 0x3f, URZ ;  /* 0x0000003f1e147890 */ /* 0x000fe2000fffe0ff */
[----:B---3--:R-:W-:Y:S02]  /*03b0*/  IMAD.U32 R14, RZ, RZ, UR14 ;  /* 0x0000000eff0e7e24 */ /* 0x008fe4000f8e00ff */
[----:B-1----:R-:W-:-:S04]  /*03c0*/  VIADD R6, R6, 0xffffffe ;  /* 0x0ffffffe06067836 */ /* 0x002fc80000000000 */
[----:B------:R-:W1:Y:S02]  /*03d0*/  F2I.FTZ.U32.TRUNC.NTZ R7, R6 ;  /* 0x0000000600077305 */ /* 0x000e64000021f000 */
[----:B-1----:R-:W-:Y:S02]  /*03e0*/  IMAD.MOV R4, RZ, RZ, -R7 ;  /* 0x000000ffff047224 */ /* 0x002fe400078e0a07 */
[----:B------:R-:W-:Y:S02]  /*03f0*/  IMAD.MOV.U32 R6, RZ, RZ, RZ ;  /* 0x000000ffff067224 */ /* 0x000fe400078e00ff */
[----:B------:R-:W-:Y:S01]  /*0400*/  IMAD R5, R4, R3, RZ ;  /* 0x0000000304057224 */ /* 0x000fe200078e02ff */
[----:B------:R-:W-:-:S03]  /*0410*/  IABS R4, R18 ;  /* 0x0000001200047213 */ /* 0x000fc60000000000 */
[----:B------:R-:W-:-:S04]  /*0420*/  IMAD.HI.U32 R5, R7, R5, R6 ;  /* 0x0000000507057227 */ /* 0x000fc800078e0006 */
[----:B------:R-:W-:Y:S02]  /*0430*/  IMAD.MOV.U32 R6, RZ, RZ, R4 ;  /* 0x000000ffff067224 */ /* 0x000fe400078e0004 */
[----:B------:R-:W-:Y:S01]  /*0440*/  IMAD.U32 R7, RZ, RZ, UR18 ;  /* 0x00000012ff077e24 */ /* 0x000fe2000f8e00ff */
[----:B------:R-:W-:Y:S01]  /*0450*/  USHF.R.S32.HI UR18, URZ, 0x1f, UR20 ;  /* 0x0000001fff127899 */ /* 0x000fe20008011414 */
[----:B------:R-:W-:-:S03]  /*0460*/  IMAD.HI.U32 R5, R5, R6, RZ ;  /* 0x0000000605057227 */ /* 0x000fc600078e00ff */
[----:B------:R-:W-:Y:S02]  /*0470*/  ULEA.HI UR20, UR18, UR20, URZ, 0x6 ;  /* 0x0000001412147291 */ /* 0x000fe4000f8f30ff */
[----:B------:R-:W-:Y:S02]  /*0480*/  R2UR UR29, R5 ;  /* 0x00000000051d72ca */ /* 0x000fe400000e0000 */
[----:B------:R-:W1:Y:S11]  /*0490*/  S2R R5, SR_TID.X ;  /* 0x0000000000057919 */ /* 0x000e760000002100 */
[----:B------:R-:W-:-:S02]  /*04a0*/  IMAD R4, RZ, RZ, -UR29 ;  /* 0x8000001dff047e24 */ /* 0x000fc4000f8e02ff */
[----:B------:R-:W-:Y:S02]  /*04b0*/  IMAD.U32 R2, RZ, RZ, UR29 ;  /* 0x0000001dff027e24 */ /* 0x000fe4000f8e00ff */
[----:B------:R-:W-:-:S05]  /*04c0*/  IMAD R4, R3, R4, R6 ;  /* 0x0000000403047224 */ /* 0x000fca00078e0206 */
[----:B------:R-:W-:Y:S01]  /*04d0*/  ISETP.GT.U32.AND P2, PT, R3, R4, PT ;  /* 0x000000040300720c */ /* 0x000fe20003f44070 */
[----:B-1----:R-:W-:Y:S01]  /*04e0*/  IMAD.SHL.U32 R6, R5, 0x8, RZ ;  /* 0x0000000805067824 */ /* 0x002fe200078e00ff */
[----:B------:R-:W-:-:S11]  /*04f0*/  SHF.R.U32.HI R197, RZ, 0x3, R5 ;  /* 0x00000003ffc57819 */ /* 0x000fd60000011605 */
[----:B------:R-:W-:Y:S02]  /*0500*/  @!P2 VIADD R2, R2, 0x1 ;  /* 0x000000010202a836 */ /* 0x000fe40000000000 */
[----:B------:R-:W-:Y:S01]  /*0510*/  @!P2 IMAD.IADD R4, R4, 0x1, -R3 ;  /* 0x000000010404a824 */ /* 0x000fe200078e0a03 */
[----:B------:R-:W-:Y:S01]  /*0520*/  LOP3.LUT R198, R6, 0x38, RZ, 0xc0, !PT ;  /* 0x0000003806c67812 */ /* 0x000fe200078ec0ff */
[----:B------:R-:W-:Y:S01]  /*0530*/  IMAD.SHL.U32 R128, R5, 0x40, RZ ;  /* 0x0000004005807824 */ /* 0x000fe200078e00ff */
[----:B------:R-:W-:Y:S02]  /*0540*/  @!P2 R2UR UR29, R2 ;  /* 0x00000000021da2ca */ /* 0x000fe400000e0000 */
[----:B------:R-:W-:Y:S01]  /*0550*/  ISETP.GE.U32.AND P1, PT, R4, R3, PT ;  /* 0x000000030400720c */ /* 0x000fe20003f26070 */
[----:B------:R-:W-:Y:S01]  /*0560*/  IMAD.WIDE.U32 R8, R8, UR4, R198 ;  /* 0x0000000408087c25 */ /* 0x000fe2000f8e00c6 */
[----:B------:R-:W-:Y:S02]  /*0570*/  LOP3.LUT R2, R18, UR27, RZ, 0x3c, !PT ;  /* 0x0000001b12027c12 */ /* 0x000fe4000f8e3cff */
[----:B------:R-:W-:Y:S01]  /*0580*/  LOP3.LUT R146, R128, 0x400, RZ, 0xc0, !PT ;  /* 0x0000040080927812 */ /* 0x000fe200078ec0ff */
[----:B------:R-:W-:Y:S01]  /*0590*/  VIADD R3, R9, UR8 ;  /* 0x0000000809037c36 */ /* 0x000fe20008000000 */
[----:B------:R-:W-:Y:S01]  /*05a0*/  ISETP.GE.AND P0, PT, R2, RZ, PT ;  /* 0x000000ff0200720c */ /* 0x000fe20003f06270 */
[----:B------:R-:W1:Y:S01]  /*05b0*/  LDCU.128 UR8, c[0x0][0x390] ;  /* 0x00007200ff0877ac */ /* 0x000e620008000c00 */
[----:B------:R-:W-:-:S02]  /*05c0*/  IMAD.MOV.U32 R2, RZ, RZ, R8 ;  /* 0x000000ffff027224 */ /* 0x000fc400078e0008 */
[----:B------:R-:W-:Y:S02]  /*05d0*/  IMAD.SHL.U32 R4, R5, 0x20, RZ ;  /* 0x0000002005047824 */ /* 0x000fe400078e00ff */
[----:B------:R-:W-:Y:S02]  /*05e0*/  IMAD.U32 R0, RZ, RZ, UR29 ;  /* 0x0000001dff007e24 */ /* 0x000fe4000f8e00ff */
[----:B------:R-:W-:-:S04]  /*05f0*/  IMAD.WIDE.U32 R2, R7, UR25, R2 ;  /* 0x0000001907027c25 */ /* 0x000fc8000f8e0002 */
[----:B------:R-:W-:Y:S01]  /*0600*/  @P1 VIADD R0, R0, 0x1 ;  /* 0x0000000100001836 */ /* 0x000fe20000000000 */
[----:B------:R-:W-:Y:S01]  /*0610*/  VOTEU.ANY UP0, P0 ;  /* 0x0000000000ff7886 */ /* 0x000fe20000000100 */
[----:B------:R-:W-:Y:S02]  /*0620*/  VIADD R9, R3, UR21 ;  /* 0x0000001503097c36 */ /* 0x000fe40008000000 */
[----:B------:R-:W-:Y:S01]  /*0630*/  IMAD.MOV.U32 R8, RZ, RZ, R2 ;  /* 0x000000ffff087224 */ /* 0x000fe200078e0002 */
[----:B------:R-:W-:Y:S01]  /*0640*/  @P1 R2UR UR29, R0 ;  /* 0x00000000001d12ca */ /* 0x000fe200000e0000 */
[----:B------:R-:W-:Y:S02]  /*0650*/  IMAD.U32 R2, RZ, RZ, UR16 ;  /* 0x00000010ff027e24 */ /* 0x000fe4000f8e00ff */
[----:B-1----:R-:W-:Y:S02]  /*0660*/  IMAD.U32 R16, RZ, RZ, UR10 ;  /* 0x0000000aff107e24 */ /* 0x002fe4000f8e00ff */
[----:B------:R-:W-:-:S02]  /*0670*/  IMAD.U32 R36, RZ, RZ, UR11 ;  /* 0x0000000bff247e24 */ /* 0x000fc4000f8e00ff */
[----:B------:R-:W-:-:S04]  /*0680*/  IMAD.WIDE.U32 R8, R197, UR4, R8 ;  /* 0x00000004c5087c25 */ /* 0x000fc8000f8e0008 */
[----:B------:R-:W-:Y:S01]  /*0690*/  IMAD.U32 R0, RZ, RZ, UR17 ;  /* 0x00000011ff007e24 */ /* 0x000fe2000f8e00ff */
[----:B------:R-:W-:Y:S01]  /*06a0*/  UIMAD.WIDE.U32 UR16, UR28, 0x80, URZ ;  /* 0x000000801c1078a5 */ /* 0x000fe2000f8e00ff */
[C---:B------:R-:W-:Y:S01]  /*06b0*/  IMAD R9, R197.reuse, UR5, R9 ;  /* 0x00000005c5097c24 */ /* 0x040fe2000f8e0209 */
[----:B------:R-:W-:Y:S01]  /*06c0*/  @!UP0 UIADD3 UR29, UPT, UPT, -UR29, URZ, URZ ;  /* 0x000000ff1d1d8290 */ /* 0x000fe2000fffe1ff */
[----:B------:R-:W-:Y:S01]  /*06d0*/  IMAD.WIDE.U32 R16, R16, UR25, R198 ;  /* 0x0000001910107c25 */ /* 0x000fe2000f8e00c6 */
[----:B------:R-:W-:Y:S02]  /*06e0*/  @!UP2 ULOP3.LUT UR29, URZ, UR27, URZ, 0x33, !UPT ;  /* 0x0000001bff1da292 */ /* 0x000fe4000f8e33ff */
[----:B------:R-:W-:Y:S01]  /*06f0*/  ULEA.HI.SX32 UR27, UR20, 0xffffffff, 0x1a ;  /* 0xffffffff141b7891 */ /* 0x000fe2000f8fd2ff */
[----:B------:R-:W-:Y:S01]  /*0700*/  IMAD R37, R36, UR25, R17 ;  /* 0x0000001924257c24 */ /* 0x000fe2000f8e0211 */
[----:B------:R-:W-:Y:S01]  /*0710*/  USHF.R.S32.HI UR10, URZ, 0x1f, UR29 ;  /* 0x0000001fff0a7899 */ /* 0x000fe2000801141d */
[----:B------:R-:W-:Y:S01]  /*0720*/  LOP3.LUT R13, R197, UR16, RZ, 0xfc, !PT ;  /* 0x00000010c50d7c12 */ /* 0x000fe2000f8efcff */
[----:B------:R-:W-:Y:S01]  /*0730*/  USHF.R.S32.HI UR11, URZ, 0x1f, UR27 ;  /* 0x0000001fff0b7899 */ /* 0x000fe2000801141b */
[----:B------:R-:W-:Y:S01]  /*0740*/  IMAD.WIDE.U32 R14, R14, UR29, R8 ;  /* 0x0000001d0e0e7c25 */ /* 0x000fe2000f8e0008 */
[----:B------:R-:W-:Y:S01]  /*0750*/  UIMAD UR18, UR10, UR14, URZ ;  /* 0x0000000e0a1272a4 */ /* 0x000fe2000f8e02ff */
[----:B------:R-:W-:Y:S01]  /*0760*/  LOP3.LUT R8, R128, 0x200, RZ, 0xc0, !PT ;  /* 0x0000020080087812 */ /* 0x000fe200078ec0ff */
[----:B------:R-:W-:Y:S01]  /*0770*/  UIMAD UR28, UR11, UR4, URZ ;  /* 0x000000040b1c72a4 */ /* 0x000fe2000f8e02ff */
[----:B------:R-:W-:Y:S01]  /*0780*/  IMAD.MOV.U32 R36, RZ, RZ, R16 ;  /* 0x000000ffff247224 */ /* 0x000fe200078e0010 */
[----:B------:R-:W-:Y:S01]  /*0790*/  UIMAD UR15, UR29, UR15, UR18 ;  /* 0x0000000f1d0f72a4 */ /* 0x000fe2000f8e0212 */
[----:B------:R-:W-:Y:S01]  /*07a0*/  LEA R12, P0, R14, UR8, 0x1 ;  /* 0x000000080e0c7c11 */ /* 0x000fe2000f8008ff */
[----:B------:R-:W-:Y:S01]  /*07b0*/  UIMAD.WIDE.U32 UR32, UR27, UR4, URZ ;  /* 0x000000041b2072a5 */ /* 0x000fe2000f8e00ff */
[----:B------:R-:W-:Y:S01]  /*07c0*/  LOP3.LUT R4, R8, 0x7c00, R4, 0xf8, !PT ;  /* 0x00007c0008047812 */ /* 0x000fe200078ef804 */
[----:B------:R-:W-:Y:S01]  /*07d0*/  UIMAD UR28, UR27, UR5, UR28 ;  /* 0x000000051b1c72a4 */ /* 0x000fe2000f8e021c */
[C---:B------:R-:W-:Y:S01]  /*07e0*/  SHF.L.U64.HI R17, R10.reuse, 0x4, R11 ;  /* 0x000000040a117819 */ /* 0x040fe2000001020b */
[----:B------:R-:W-:Y:S01]  /*07f0*/  VIADD R3, R15, UR15 ;  /* 0x0000000f0f037c36 */ /* 0x000fe20008000000 */
[----:B------:R-:W-:Y:S01]  /*0800*/  UIMAD UR10, UR10, UR12, URZ ;  /* 0x0000000c0a0a72a4 */ /* 0x000fe2000f8e02ff */
[----:B------:R-:W-:Y:S01]  /*0810*/  IMAD.U32 R22, RZ, RZ, UR32 ;  /* 0x00000020ff167e24 */ /* 0x000fe2000f8e00ff */
[----:B------:R-:W-:Y:S01]  /*0820*/  UIADD3 UR28, UPT, UPT, UR33, UR28, URZ ;  /* 0x0000001c211c7290 */ /* 0x000fe2000fffe0ff */
[----:B------:R-:W-:Y:S01]  /*0830*/  IMAD R19, R10, UR17, RZ ;  /* 0x000000110a137c24 */ /* 0x000fe2000f8e02ff */
[----:B------:R-:W-:Y:S01]  /*0840*/  LEA.HI.X R3, R14, UR9, R3, 0x1, P0 ;  /* 0x000000090e037c11 */ /* 0x000fe200080f0c03 */
[----:B------:R-:W-:Y:S01]  /*0850*/  IMAD.SHL.U32 R16, R10, 0x10, RZ ;  /* 0x000000100a107824 */ /* 0x000fe200078e00ff */
[----:B------:R-:W-:Y:S01]  /*0860*/  LEA R14, P0, R22, R12, 0x7 ;  /* 0x0000000c160e7211 */ /* 0x000fe200078038ff */
[----:B------:R-:W-:Y:S01]  /*0870*/  IMAD R19, R13, R11, R19 ;  /* 0x0000000b0d137224 */ /* 0x000fe200078e0213 */
[----:B------:R-:W1:Y:S01]  /*0880*/  LDCU.128 UR16, c[0x0][0x380] ;  /* 0x00007000ff1077ac */ /* 0x000e620008000c00 */
[----:B------:R-:W-:-:S02]  /*0890*/  IMAD.U32 R8, RZ, RZ, UR28 ;  /* 0x0000001cff087e24 */ /* 0x000fc4000f8e00ff */
[CC--:B------:R-:W-:Y:S01]  /*08a0*/  IMAD.WIDE.U32 R28, R13.reuse, R10.reuse, R16 ;  /* 0x0000000a0d1c7225 */ /* 0x0c0fe200078e0010 */
[----:B------:R-:W-:Y:S02]  /*08b0*/  UIMAD UR10, UR29, UR13, UR10 ;  /* 0x0000000d1d0a72a4 */ /* 0x000fe4000f8e020a */
[----:B------:R-:W-:Y:S01]  /*08c0*/  LEA.HI.X R15, R22, R3, R8, 0x7, P0 ;  /* 0x00000003160f7211 */ /* 0x000fe200000f3c08 */
[----:B------:R-:W-:-:S04]  /*08d0*/  IMAD.WIDE.U32 R8, R13, R10, R20 ;  /* 0x0000000a0d087225 */ /* 0x000fc800078e0014 */
[----:B------:R-:W-:Y:S01]  /*08e0*/  IMAD.WIDE.U32 R20, R13, R10, R26 ;  /* 0x0000000a0d147225 */ /* 0x000fe200078e001a */
[----:B------:R-:W-:-:S03]  /*08f0*/  IADD3 R26, P1, PT, R26, R8, RZ ;  /* 0x000000081a1a7210 */ /* 0x000fc60007f3e0ff */
[----:B------:R-:W-:Y:S01]  /*0900*/  IMAD.WIDE.U32 R36, R18, UR6, R36 ;  /* 0x0000000612247c25 */ /* 0x000fe2000f8e0024 */
[----:B------:R-:W2:Y:S03]  /*0910*/  S2UR UR6, SR_CgaCtaId ;  /* 0x00000000000679c3 */ /* 0x000ea60000008800 */
[C---:B------:R-:W-:Y:S01]  /*0920*/  IMAD.IADD R24, R19.reuse, 0x1, R21 ;  /* 0x0000000113187824 */ /* 0x040fe200078e0215 */
[----:B------:R-:W-:Y:S01]  /*0930*/  IADD3 R21, P2, PT, R36, R28, RZ ;  /* 0x0000001c24157210 */ /* 0x000fe20007f5e0ff */
[----:B------:R-:W-:Y:S01]  /*0940*/  IMAD R37, R18, UR7, R37 ;  /* 0x0000000712257c24 */ /* 0x000fe2000f8e0225 */
[CC--:B------:R-:W-:Y:S01]  /*0950*/  IADD3 R25, P6, P5, R36.reuse, R20.reuse, R16 ;  /* 0x0000001424197210 */ /* 0x0c0fe20007dde010 */
[----:B------:R-:W-:Y:S01]  /*0960*/  IMAD.IADD R28, R19, 0x1, R9 ;  /* 0x00000001131c7824 */ /* 0x000fe200078e0209 */
[----:B------:R-:W-:Y:S01]  /*0970*/  UMOV UR7, 0x400 ;  /* 0x0000040000077882 */ /* 0x000fe20000000000 */
[----:B------:R-:W-:Y:S01]  /*0980*/  IMAD.U32 R23, RZ, RZ, UR33 ;  /* 0x00000021ff177e24 */ /* 0x000fe2000f8e00ff */
[----:B------:R-:W-:Y:S01]  /*0990*/  IADD3 R23, P0, PT, R36, R20, RZ ;  /* 0x0000001424177210 */ /* 0x000fe20007f1e0ff */
[----:B------:R-:W-:Y:S01]  /*09a0*/  IMAD.X R11, R28, 0x1, R27, P1 ;  /* 0x000000011c0b7824 */ /* 0x000fe200008e061b */
[----:B------:R-:W-:-:S02]  /*09b0*/  IADD3.X R20, PT, PT, R37, R19, R29, P2, !PT ;  /* 0x0000001325147210 */ /* 0x000fc400017fe41d */
[-C--:B------:R-:W-:Y:S01]  /*09c0*/  IADD3 R27, P4, PT, R36, R8.reuse, RZ ;  /* 0x00000008241b7210 */ /* 0x080fe20007f9e0ff */
[----:B------:R-:W-:Y:S01]  /*09d0*/  IMAD.X R22, R24, 0x1, R37, P0 ;  /* 0x0000000118167824 */ /* 0x000fe200000e0625 */
[C-C-:B------:R-:W-:Y:S02]  /*09e0*/  IADD3 R29, P3, P2, R36.reuse, R8, R16.reuse ;  /* 0x00000008241d7210 */ /* 0x140fe40007a7e010 */
[----:B------:R-:W3:Y:S01]  /*09f0*/  LDC.64 R8, c[0x0][0x3b8] ;  /* 0x0000ee00ff087b82 */ /* 0x000ee20000000a00 */
[----:B------:R-:W-:Y:S02]  /*0a00*/  IADD3 R18, P1, P0, R36, R26, R16 ;  /* 0x0000001a24127210 */ /* 0x000fe4000783e010 */
[C---:B------:R-:W-:Y:S02]  /*0a10*/  IADD3.X R24, PT, PT, R37.reuse, R24, R17, P6, P5 ;  /* 0x0000001825187210 */ /* 0x040fe400037ea411 */
[----:B------:R-:W-:Y:S01]  /*0a20*/  IADD3 R16, P5, PT, R26, R36, RZ ;  /* 0x000000241a107210 */ /* 0x000fe20007fbe0ff */
[----:B------:R-:W-:Y:S01]  /*0a30*/  IMAD.X R26, R28, 0x1, R37, P4 ;  /* 0x000000011c1a7824 */ /* 0x000fe200020e0625 */
[C-C-:B------:R-:W-:Y:S01]  /*0a40*/  IADD3.X R28, PT, PT, R37.reuse, R28, R17.reuse, P3, P2 ;  /* 0x0000001c251c7210 */ /* 0x140fe20001fe4411 */
[----:B--2---:R-:W-:Y:S01]  /*0a50*/  ULEA UR6, UR6, UR7, 0x18 ;  /* 0x0000000706067291 */ /* 0x004fe2000f8ec0ff */
[----:B------:R-:W-:Y:S01]  /*0a60*/  IADD3.X R17, PT, PT, R37, R11, R17, P1, P0 ;  /* 0x0000000b25117210 */ /* 0x000fe20000fe0411 */
[--C-:B------:R-:W-:Y:S01]  /*0a70*/  IMAD.X R11, R11, 0x1, R37.reuse, P5 ;  /* 0x000000010b0b7824 */ /* 0x100fe200028e0625 */
[----:B-1----:R-:W-:Y:S01]  /*0a80*/  LEA R32, P2, R21, UR16, 0x1 ;  /* 0x0000001015207c11 */ /* 0x002fe2000f8408ff */
[----:B------:R-:W-:Y:S01]  /*0a90*/  IMAD.WIDE.U32 R36, R13, R10, R36 ;  /* 0x0000000a0d247225 */ /* 0x000fe200078e0024 */
[----:B------:R-:W-:Y:S01]  /*0aa0*/  LEA R30, P1, R23, UR16, 0x1 ;  /* 0x00000010171e7c11 */ /* 0x000fe2000f8208ff */
[----:B------:R-:W-:Y:S01]  /*0ab0*/  USHF.L.U64.HI UR7, UR4, 0x4, UR5 ;  /* 0x0000000404077899 */ /* 0x000fe20008010205 */
[----:B------:R-:W-:Y:S01]  /*0ac0*/  LEA.HI.X R33, R21, UR17, R20, 0x1, P2 ;  /* 0x0000001115217c11 */ /* 0x000fe200090f0c14 */
[----:B------:R-:W-:Y:S01]  /*0ad0*/  IMAD.IADD R19, R37, 0x1, R19 ;  /* 0x0000000125137824 */ /* 0x000fe200078e0213 */
[----:B------:R-:W-:-:S02]  /*0ae0*/  LEA.HI.X R31, R23, UR17, R22, 0x1, P1 ;  /* 0x00000011171f7c11 */ /* 0x000fc400088f0c16 */
[C---:B------:R-:W-:Y:S02]  /*0af0*/  LEA R20, P1, R27.reuse, UR16, 0x1 ;  /* 0x000000101b147c11 */ /* 0x040fe4000f8208ff */
[----:B------:R-:W-:Y:S02]  /*0b00*/  LOP3.LUT R10, R6, 0x1f8, RZ, 0xc0, !PT ;  /* 0x000001f8060a7812 */ /* 0x000fe400078ec0ff */
[----:B------:R-:W-:Y:S01]  /*0b10*/  LEA.HI.X R21, R27, UR17, R26, 0x1, P1 ;  /* 0x000000111b157c11 */ /* 0x000fe200088f0c1a */
[C---:B---3--:R-:W-:Y:S01]  /*0b20*/  IMAD R13, R8.reuse, UR24, RZ ;  /* 0x00000018080d7c24 */ /* 0x048fe2000f8e02ff */
[C---:B------:R-:W-:Y:S01]  /*0b30*/  LEA R34, P0, R25.reuse, UR16, 0x1 ;  /* 0x0000001019227c11 */ /* 0x040fe2000f8008ff */
[----:B------:R-:W-:Y:S01]  /*0b40*/  IMAD.WIDE.U32 R26, R8, UR26, R198 ;  /* 0x0000001a081a7c25 */ /* 0x000fe2000f8e00c6 */
[----:B------:R-:W-:Y:S02]  /*0b50*/  LOP3.LUT R10, R10, 0x38, R5, 0x78, !PT ;  /* 0x000000380a0a7812 */ /* 0x000fe400078e7805 */
[----:B------:R-:W-:Y:S01]  /*0b60*/  LEA.HI.X R35, R25, UR17, R24, 0x1, P0 ;  /* 0x0000001119237c11 */ /* 0x000fe200080f0c18 */
[----:B------:R-:W-:Y:S01]  /*0b70*/  IMAD R13, R9, UR26, R13 ;  /* 0x0000001a090d7c24 */ /* 0x000fe2000f8e020d */
[----:B------:R-:W-:Y:S01]  /*0b80*/  LEA R22, P0, R29, UR16, 0x1 ;  /* 0x000000101d167c11 */ /* 0x000fe2000f8008ff */
[----:B------:R-:W-:Y:S01]  /*0b90*/  IMAD.SHL.U32 R129, R8, 0x40, RZ ;  /* 0x0000004008817824 */ /* 0x000fe200078e00ff */
[----:B------:R-:W-:Y:S01]  /*0ba0*/  LOP3.LUT R10, R10, 0x1e00, R6, 0xf8, !PT ;  /* 0x00001e000a0a7812 */ /* 0x000fe200078ef806 */
[----:B------:R-:W-:Y:S01]  /*0bb0*/  IMAD.IADD R27, R27, 0x1, R13 ;  /* 0x000000011b1b7824 */ /* 0x000fe200078e020d */
[----:B------:R-:W-:Y:S01]  /*0bc0*/  LEA.HI.X R23, R29, UR17, R28, 0x1, P0 ;  /* 0x000000111d177c11 */ /* 0x000fe200080f0c1c */
[----:B------:R-:W-:Y:S01]  /*0bd0*/  IMAD.SHL.U32 R131, R8, 0x10, RZ ;  /* 0x0000001008837824 */ /* 0x000fe200078e00ff */
[----:B------:R-:W-:Y:S01]  /*0be0*/  LEA R38, P0, R36, UR16, 0x1 ;  /* 0x0000001024267c11 */ /* 0x000fe2000f8008ff */
[----:B------:R-:W-:Y:S01]  /*0bf0*/  IMAD.WIDE.U32 R26, R2, UR25, R26 ;  /* 0x00000019021a7c25 */ /* 0x000fe2000f8e001a */
[----:B------:R-:W-:-:S02]  /*0c00*/  LEA R28, P1, R16, UR16, 0x1 ;  /* 0x00000010101c7c11 */ /* 0x000fc4000f8208ff */
[----:B------:R-:W-:Y:S01]  /*0c10*/  LEA R138, R10, UR6, 0x1 ;  /* 0x000000060a8a7c11 */ /* 0x000fe2000f8e08ff */
[----:B------:R-:W-:Y:S01]  /*0c20*/  IMAD R27, R0, UR25, R27 ;  /* 0x00000019001b7c24 */ /* 0x000fe2000f8e021b */
[----:B------:R-:W-:Y:S01]  /*0c30*/  SHF.L.U64.HI R2, R8, 0x6, R9 ;  /* 0x0000000608027819 */ /* 0x000fe20000010209 */
[----:B------:R-:W-:Y:S01]  /*0c40*/  IMAD.U32 R10, RZ, RZ, UR12 ;  /* 0x0000000cff0a7e24 */ /* 0x000fe2000f8e00ff */
[----:B------:R-:W-:Y:S01]  /*0c50*/  LEA.HI.X R39, R36, UR17, R19, 0x1, P0 ;  /* 0x0000001124277c11 */ /* 0x000fe200080f0c13 */
[C---:B------:R-:W-:Y:S01]  /*0c60*/  IMAD.WIDE.U32 R26, R197.reuse, R8, R26 ;  /* 0x00000008c51a7225 */ /* 0x040fe200078e001a */
[----:B------:R-:W-:Y:S01]  /*0c70*/  LEA.HI.X R29, R16, UR17, R11, 0x1, P1 ;  /* 0x00000011101d7c11 */ /* 0x000fe200088f0c0b */
[----:B------:R-:W-:Y:S01]  /*0c80*/  USHF.L.U64.HI UR12, UR4, 0x5, UR5 ;  /* 0x00000005040c7899 */ /* 0x000fe20008010205 */
[----:B------:R-:W-:Y:S01]  /*0c90*/  LEA R24, P0, R18, UR16, 0x1 ;  /* 0x0000001012187c11 */ /* 0x000fe2000f8008ff */
[----:B------:R-:W-:Y:S01]  /*0ca0*/  IMAD R27, R197, R9, R27 ;  /* 0x00000009c51b7224 */ /* 0x000fe200078e021b */
[----:B------:R-:W-:Y:S01]  /*0cb0*/  @!PT LDS RZ, [RZ] ;  /* 0x00000000fffff984 */ /* 0x000fe20000000800 */
[----:B------:R-:W-:Y:S01]  /*0cc0*/  @!PT LDS RZ, [RZ] ;  /* 0x00000000fffff984 */ /* 0x000fe20000000800 */
[----:B------:R-:W-:Y:S01]  /*0cd0*/  @!PT LDS RZ, [RZ] ;  /* 0x00000000fffff984 */ /* 0x000fe20000000800 */
[----:B------:R-:W-:Y:S01]  /*0ce0*/  LDGSTS.E.BYPASS.LTC128B.128 [R138], desc[UR22][R38.64] ;  /* 0x00000000268a7fae */ /* 0x000fe2000b981a16 */
[----:B------:R-:W-:Y:S01]  /*0cf0*/  IMAD R0, R2, UR27, RZ ;  /* 0x0000001b02007c24 */ /* 0x000fe2000f8e02ff */
[----:B------:R-:W-:Y:S01]  /*0d00*/  LEA.HI.X R25, R18, UR17, R17, 0x1, P0 ;  /* 0x0000001112197c11 */ /* 0x000fe200080f0c11 */
[----:B------:R-:W-:Y:S01]  /*0d10*/  IMAD.WIDE.U32 R10, R10, UR29, R26 ;  /* 0x0000001d0a0a7c25 */ /* 0x000fe2000f8e001a */
[----:B------:R-:W-:Y:S01]  /*0d20*/  LDGSTS.E.BYPASS.LTC128B.128 [R138+0x4000], desc[UR22][R38.64+0x80] ;  /* 0x04000080268a7fae */ /* 0x000fe2000b981a16 */
[----:B------:R-:W-:-:S02]  /*0d30*/  SHF.L.U64.HI R130, R8, 0x4, R9 ;  /* 0x0000000408827819 */ /* 0x000fc40000010209 */
[----:B------:R-:W-:Y:S01]  /*0d40*/  VIADD R245, R11, UR10 ;  /* 0x0000000a0bf57c36 */ /* 0x000fe20008000000 */
[----:B------:R-:W-:Y:S01]  /*0d50*/  LEA R246, P0, R10, UR18, 0x1 ;  /* 0x000000120af67c11 */ /* 0x000fe2000f8008ff */
[C---:B------:R-:W-:Y:S01]  /*0d60*/  IMAD.WIDE.U32 R18, R129.reuse, UR27, RZ ;  /* 0x0000001b81127c25 */ /* 0x040fe2000f8e00ff */
[----:B------:R-:W-:Y:S01]  /*0d70*/  LDGSTS.E.BYPASS.LTC128B.128 [R138+0x800], desc[UR22][R32.64] ;  /* 0x00800000208a7fae */ /* 0x000fe2000b981a16 */
[----:B------:R-:W-:Y:S01]  /*0d80*/  SHF.L.U64.HI R136, R8, 0x5, R9 ;  /* 0x0000000508887819 */ /* 0x000fe20000010209 */
[----:B------:R-:W-:Y:S01]  /*0d90*/  USHF.L.U32 UR10, UR4, 0x4, URZ ;  /* 0x00000004040a7899 */ /* 0x000fe200080006ff */
[----:B------:R-:W-:Y:S01]  /*0da0*/  IMAD R0, R129, UR11, R0 ;  /* 0x0000000b81007c24 */ /* 0x000fe2000f8e0200 */
[----:B------:R-:W-:Y:S01]  /*0db0*/  LDGSTS.E.BYPASS.LTC128B.128 [R138+0x4800], desc[UR22][R32.64+0x80] ;  /* 0x04800080208a7fae */ /* 0x000fe2000b981a16 */
[----:B------:R-:W-:Y:S01]  /*0dc0*/  LEA.HI.X R245, R10, UR19, R245, 0x1, P0 ;  /* 0x000000130af57c11 */ /* 0x000fe200080f0cf5 */
[----:B------:R-:W-:Y:S01]  /*0dd0*/  IMAD.SHL.U32 R137, R8, 0x20, RZ ;  /* 0x0000002008897824 */ /* 0x000fe200078e00ff */
[----:B------:R-:W-:Y:S01]  /*0de0*/  IADD3 R9, P0, PT, R131, R18, RZ ;  /* 0x0000001283097210 */ /* 0x000fe20007f1e0ff */
[----:B------:R-:W-:Y:S01]  /*0df0*/  LDGSTS.E.BYPASS.LTC128B.128 [R138+0x1000], desc[UR22][R30.64] ;  /* 0x010000001e8a7fae */ /* 0x000fe2000b981a16 */
[----:B------:R-:W-:Y:S01]  /*0e00*/  IMAD.IADD R0, R19, 0x1, R0 ;  /* 0x0000000113007824 */ /* 0x000fe200078e0200 */
[-C--:B------:R-:W-:Y:S01]  /*0e10*/  LEA R16, P2, R18, R246.reuse, 0x1 ;  /* 0x000000f612107211 */ /* 0x080fe200078408ff */
[----:B------:R-:W-:Y:S01]  /*0e20*/  ULEA UR11, UP0, UR32, UR10, 0x6 ;  /* 0x0000000a200b7291 */ /* 0x000fe2000f8030ff */
[----:B------:R-:W-:Y:S01]  /*0e30*/  LDGSTS.E.BYPASS.LTC128B.128 [R138+0x5000], desc[UR22][R30.64+0x80] ;  /* 0x050000801e8a7fae */ /* 0x000fe2000b981a16 */
[----:B------:R-:W-:Y:S01]  /*0e40*/  IADD3 R10, P1, PT, R9, R131, RZ ;  /* 0x00000083090a7210 */ /* 0x000fe20007f3e0ff */
[----:B------:R-:W-:Y:S01]  /*0e50*/  IMAD.X R8, R0, 0x1, R130, P0 ;  /* 0x0000000100087824 */ /* 0x000fe200000e0682 */
[----:B------:R-:W-:Y:S01]  /*0e60*/  IADD3 R11, P0, PT, R137, R9, RZ ;  /* 0x00000009890b7210 */ /* 0x000fe20007f1e0ff */
[----:B------:R-:W-:Y:S01]  /*0e70*/  LDGSTS.E.BYPASS.LTC128B.128 [R138+0x1800], desc[UR22][R34.64] ;  /* 0x01800000228a7fae */ /* 0x000fe2000b981a16 */
[-C--:B------:R-:W-:Y:S01]  /*0e80*/  LEA.HI.X R17, R18, R245.reuse, R0, 0x1, P2 ;  /* 0x000000f512117211 */ /* 0x080fe200010f0c00 */
[----:B------:R-:W-:Y:S01]  /*0e90*/  IMAD.X R0, R8, 0x1, R130, P1 ;  /* 0x0000000108007824 */ /* 0x000fe200008e0682 */
[----:B------:R-:W-:Y:S01]  /*0ea0*/  UIADD3 UR10, UP1, UPT, UR11, UR10, URZ ;  /* 0x0000000a0b0a7290 */ /* 0x000fe2000ff3e0ff */
[----:B------:R-:W-:Y:S01]  /*0eb0*/  LDGSTS.E.BYPASS.LTC128B.128 [R138+0x5800], desc[UR22][R34.64+0x80] ;  /* 0x05800080228a7fae */ /* 0x000fe2000b981a16 */
[----:B------:R-:W-:Y:S01]  /*0ec0*/  IMAD.X R13, R136, 0x1, R8, P0 ;  /* 0x00000001880d7824 */ /* 0x000fe200000e0608 */
[C---:B------:R-:W-:Y:S01]  /*0ed0*/  LEA R18, P0, R11.reuse, R246, 0x1 ;  /* 0x000000f60b127211 */ /* 0x040fe200078008ff */
[----:B------:R-:W-:Y:S01]  /*0ee0*/  ULEA.HI.X UR28, UR32, UR7, UR28, 0x6, UP0 ;  /* 0x00000007201c7291 */ /* 0x000fe200080f341c */
[----:B------:R-:W-:Y:S01]  /*0ef0*/  LDGSTS.E.BYPASS.LTC128B.128 [R138+0x2000], desc[UR22][R20.64] ;  /* 0x02000000148a7fae */ /* 0x000fe2000b981a16 */
[----:B------:R-:W-:Y:S01]  /*0f00*/  ULEA UR13, UP0, UR4, UR11, 0x5 ;  /* 0x0000000b040d7291 */ /* 0x000fe2000f8028ff */
[----:B------:R-:W-:Y:S01]  /*0f10*/  LEA.HI.X R19, R11, R245, R13, 0x1, P0 ;  /* 0x000000f50b137211 */ /* 0x000fe200000f0c0d */
[----:B------:R-:W-:Y:S01]  /*0f20*/  UIADD3.X UR7, UPT, UPT, UR28, UR7, URZ, UP1, !UPT ;  /* 0x000000071c077290 */ /* 0x000fe20008ffe4ff */
[----:B------:R1:W-:Y:S01]  /*0f30*/  LDGSTS.E.BYPASS.LTC128B.128 [R138+0x6000], desc[UR22][R20.64+0x80] ;  /* 0x06000080148a7fae */ /* 0x0003e2000b981a16 */
[----:B------:R-:W-:Y:S01]  /*0f40*/  UIADD3.X UR12, UPT, UPT, UR12, UR28, URZ, UP0, !UPT ;  /* 0x0000001c0c0c7290 */ /* 0x000fe200087fe4ff */
[----:B------:R-:W-:Y:S01]  /*0f50*/  IMAD.U32 R11, RZ, RZ, UR10 ;  /* 0x0000000aff0b7e24 */ /* 0x000fe2000f8e00ff */
[----:B------:R-:W-:Y:S01]  /*0f60*/  LOP3.LUT P4, RZ, R5, 0x4, RZ, 0xc0, !PT ;  /* 0x0000000405ff7812 */ /* 0x000fe2000788c0ff */
[----:B------:R-:W-:Y:S01]  /*0f70*/  LDGSTS.E.BYPASS.LTC128B.128 [R138+0x2800], desc[UR22][R22.64] ;  /* 0x02800000168a7fae */ /* 0x000fe2000b981a16 */
[----:B------:R-:W-:Y:S01]  /*0f80*/  IMAD.U32 R13, RZ, RZ, UR28 ;  /* 0x0000001cff0d7e24 */ /* 0x000fe2000f8e00ff */
[----:B------:R-:W-:-:S02]  /*0f90*/  UISETP.GE.AND UP0, UPT, UR30, 0x41, UPT ;  /* 0x000000411e00788c */ /* 0x000fc4000bf06270 */
[----:B------:R2:W-:Y:S04]  /*0fa0*/  LDGSTS.E.BYPASS.LTC128B.128 [R138+0x6800], desc[UR22][R22.64+0x80] ;  /* 0x06800080168a7fae */ /* 0x0005e8000b981a16 */
[----:B------:R-:W-:Y:S04]  /*0fb0*/  LDGSTS.E.BYPASS.LTC128B.128 [R138+0x3000], desc[UR22][R28.64] ;  /* 0x030000001c8a7fae */ /* 0x000fe8000b981a16 */
[----:B------:R-:W-:Y:S04]  /*0fc0*/  LDGSTS.E.BYPASS.LTC128B.128 [R138+0x7000], desc[UR22][R28.64+0x80] ;  /* 0x070000801c8a7fae */ /* 0x000fe8000b981a16 */
[----:B------:R-:W-:Y:S04]  /*0fd0*/  LDGSTS.E.BYPASS.LTC128B.128 [R138+0x3800], desc[UR22][R24.64] ;  /* 0x03800000188a7fae */ /* 0x000fe8000b981a16 */
[----:B------:R-:W-:Y:S01]  /*0fe0*/  LDGSTS.E.BYPASS.LTC128B.128 [R138+0x7800], desc[UR22][R24.64+0x80] ;  /* 0x07800080188a7fae */ /* 0x000fe2000b981a16 */
[----:B-1----:R-:W-:-:S03]  /*0ff0*/  LEA R20, P1, R10, R246, 0x1 ;  /* 0x000000f60a147211 */ /* 0x002fc600078208ff */
[----:B------:R-:W-:Y:S01]  /*1000*/  LDGSTS.E.BYPASS.LTC128B.128 [R138+0x8000], desc[UR22][R16.64] ;  /* 0x08000000108a7fae */ /* 0x000fe2000b981a16 */
[----:B------:R-:W-:-:S03]  /*1010*/  LEA.HI.X R21, R10, R245, R0, 0x1, P1 ;  /* 0x000000f50a157211 */ /* 0x000fc600008f0c00 */
[----:B------:R1:W-:Y:S01]  /*1020*/  LDGSTS.E.BYPASS.LTC128B.128 [R138+0xa000], desc[UR22][R16.64+0x80] ;  /* 0x0a000080108a7fae */ /* 0x0003e2000b981a16 */
[----:B------:R-:W-:Y:S01]  /*1030*/  SHF.R.U32.HI R0, RZ, 0x1, R5 ;  /* 0x00000001ff007819 */ /* 0x000fe20000011605 */
[----:B------:R-:W-:Y:S01]  /*1040*/  IMAD.U32 R10, RZ, RZ, UR7 ;  /* 0x00000007ff0a7e24 */ /* 0x000fe2000f8e00ff */
[----:B--2---:R-:W-:-:S04]  /*1050*/  LEA R22, P2, R9, R246, 0x1 ;  /* 0x000000f609167211 */ /* 0x004fc800078408ff */
[----:B------:R-:W-:Y:S01]  /*1060*/  LEA.HI.X R23, R9, R245, R8, 0x1, P2 ;  /* 0x000000f509177211 */ /* 0x000fe200010f0c08 */
[----:B------:R-:W-:Y:S02]  /*1070*/  IMAD.U32 R9, RZ, RZ, UR13 ;  /* 0x0000000dff097e24 */ /* 0x000fe4000f8e00ff */
[----:B------:R-:W-:Y:S02]  /*1080*/  IMAD.U32 R8, RZ, RZ, UR12 ;  /* 0x0000000cff087e24 */ /* 0x000fe4000f8e00ff */
[----:B------:R-:W-:Y:S04]  /*1090*/  LDGSTS.E.BYPASS.LTC128B.128 [R138+0x8800], desc[UR22][R22.64] ;  /* 0x08800000168a7fae */ /* 0x000fe8000b981a16 */
[----:B------:R-:W-:Y:S04]  /*10a0*/  LDGSTS.E.BYPASS.LTC128B.128 [R138+0xa800], desc[UR22][R22.64+0x80] ;  /* 0x0a800080168a7fae */ /* 0x000fe8000b981a16 */
[----:B------:R-:W-:Y:S04]  /*10b0*/  LDGSTS.E.BYPASS.LTC128B.128 [R138+0x9000], desc[UR22][R20.64] ;  /* 0x09000000148a7fae */ /* 0x000fe8000b981a16 */
[----:B------:R2:W-:Y:S01]  /*10c0*/  LDGSTS.E.BYPASS.LTC128B.128 [R138+0xb000], desc[UR22][R20.64+0x80] ;  /* 0x0b000080148a7fae */ /* 0x0005e2000b981a16 */
[----:B-1----:R-:W-:-:S03]  /*10d0*/  LOP3.LUT R17, R128, 0x1c0, RZ, 0xc0, !PT ;  /* 0x000001c080117812 */ /* 0x002fc600078ec0ff */
[----:B------:R-:W-:Y:S01]  /*10e0*/  LDGSTS.E.BYPASS.LTC128B.128 [R138+0x9800], desc[UR22][R18.64] ;  /* 0x09800000128a7fae */ /* 0x000fe2000b981a16 */
[----:B------:R-:W-:Y:S01]  /*10f0*/  IMAD.U32 R16, RZ, RZ, UR11 ;  /* 0x0000000bff107e24 */ /* 0x000fe2000f8e00ff */
[----:B------:R-:W-:Y:S02]  /*1100*/  LOP3.LUT R17, R17, 0x38, R6, 0xf8, !PT ;  /* 0x0000003811117812 */ /* 0x000fe400078ef806 */
[----:B------:R1:W-:Y:S02]  /*1110*/  LDGSTS.E.BYPASS.LTC128B.128 [R138+0xb800], desc[UR22][R18.64+0x80] ;  /* 0x0b800080128a7fae */ /* 0x0003e4000b981a16 */
[C---:B------:R-:W-:Y:S02]  /*1120*/  LOP3.LUT R0, R17.reuse, 0x8, R0, 0x78, !PT ;  /* 0x0000000811007812 */ /* 0x040fe400078e7800 */
[----:B------:R-:W0:Y:S01]  /*1130*/  LDGDEPBAR ;  /* 0x00000000000079af */ /* 0x000e220000000000 */
[----:B------:R-:W-:Y:S02]  /*1140*/  LOP3.LUT R17, R17, 0x8, R5, 0x78, !PT ;  /* 0x0000000811117812 */ /* 0x000fe400078e7805 */
[----:B------:R-:W-:-:S03]  /*1150*/  LOP3.LUT R4, R4, R0, RZ, 0xfc, !PT ;  /* 0x0000000004047212 */ /* 0x000fc600078efcff */
[----:B------:R-:W-:Y:S01]  /*1160*/  IMAD R146, R17, 0x2, R146 ;  /* 0x0000000211927824 */ /* 0x000fe200078e0292 */
[----:B------:R-:W-:Y:S01]  /*1170*/  LEA R145, R4, UR6, 0x1 ;  /* 0x0000000604917c11 */ /* 0x000fe2000f8e08ff */
[----:B------:R-:W-:Y:S02]  /*1180*/  IMAD.MOV.U32 R4, RZ, RZ, 0x40 ;  /* 0x00000040ff047424 */ /* 0x000fe400078e00ff */
[----:B------:R-:W-:-:S03]  /*1190*/  VIADD R142, R146, UR6 ;  /* 0x00000006928e7c36 */ /* 0x000fc60008000000 */
[----:B------:R-:W-:Y:S02]  /*11a0*/  SEL R4, R4, 0xffffffc0, !P4 ;  /* 0xffffffc004047807 */ /* 0x000fe40006000000 */
[----:B--2---:R-:W-:-:S03]  /*11b0*/  LEA R20, P2, R16, R12, 0x1 ;  /* 0x0000000c10147211 */ /* 0x004fc600078408ff */
[----:B------:R-:W-:Y:S01]  /*11c0*/  IMAD.IADD R141, R4, 0x1, R145 ;  /* 0x00000001048d7824 */ /* 0x000fe200078e0291 */
[----:B------:R-:W-:Y:S02]  /*11d0*/  LEA.HI.X R21, R16, R3, R13, 0x1, P2 ;  /* 0x0000000310157211 */ /* 0x000fe400010f0c0d */
[----:B-1----:R-:W-:Y:S01]  /*11e0*/  LEA R18, P1, R11, R12, 0x1 ;  /* 0x0000000c0b127211 */ /* 0x002fe200078208ff */
[----:B------:R-:W-:-:S04]  /*11f0*/  DEPBAR.LE SB0, 0x0 ;  /* 0x000080000000791a */ /* 0x000fc80000000000 */
[----:B------:R-:W-:Y:S01]  /*1200*/  BAR.SYNC.DEFER_BLOCKING 0x0 ;  /* 0x0000000000007b1d */ /* 0x000fe20000010000 */
[----:B------:R-:W-:Y:S02]  /*1210*/  LEA R12, P0, R9, R12, 0x1 ;  /* 0x0000000c090c7211 */ /* 0x000fe400078008ff */
[-C--:B------:R-:W-:Y:S02]  /*1220*/  LEA.HI.X R19, R11, R3.reuse, R10, 0x1, P1 ;  /* 0x000000030b137211 */ /* 0x080fe400008f0c0a */
[----:B------:R-:W-:Y:S01]  /*1230*/  LEA.HI.X R13, R9, R3, R8, 0x1, P0 ;  /* 0x00000003090d7211 */ /* 0x000fe200000f0c08 */
[----:B------:R-:W-:Y:S01]  /*1240*/  IMAD.MOV.U32 R3, RZ, RZ, 0x20 ;  /* 0x00000020ff037424 */ /* 0x000fe200078e00ff */
[----:B------:R-:W-:-:S04]  /*1250*/  LOP3.LUT P0, RZ, R5, 0x2, RZ, 0xc0, !PT ;  /* 0x0000000205ff7812 */ /* 0x000fc8000780c0ff */
[----:B------:R-:W-:-:S05]  /*1260*/  SEL R3, R3, 0xffffffe0, !P0 ;  /* 0xffffffe003037807 */ /* 0x000fca0004000000 */
[C-C-:B------:R-:W-:Y:S02]  /*1270*/  IMAD.IADD R144, R3.reuse, 0x1, R142.reuse ;  /* 0x0000000103907824 */ /* 0x140fe400078e028e */
[C---:B------:R-:W-:Y:S02]  /*1280*/  IMAD.IADD R143, R3.reuse, 0x1, R145 ;  /* 0x00000001038f7824 */ /* 0x040fe400078e0291 */
[----:B------:R-:W-:Y:S02]  /*1290*/  IMAD.IADD R142, R4, 0x1, R142 ;  /* 0x00000001048e7824 */ /* 0x000fe400078e028e */
[C---:B------:R-:W-:Y:S01]  /*12a0*/  IMAD.IADD R139, R3.reuse, 0x1, R141 ;  /* 0x00000001038b7824 */ /* 0x040fe200078e028d */
[----:B------:R-:W-:Y:S01]  /*12b0*/  @!PT LDS RZ, [RZ] ;  /* 0x00000000fffff984 */ /* 0x000fe20000000800 */
[----:B------:R-:W-:Y:S01]  /*12c0*/  @!PT LDS RZ, [RZ] ;  /* 0x00000000fffff984 */ /* 0x000fe20000000800 */
[----:B------:R-:W-:Y:S01]  /*12d0*/  @!PT LDS RZ, [RZ] ;  /* 0x00000000fffff984 */ /* 0x000fe20000000800 */
[----:B------:R-:W-:Y:S01]  /*12e0*/  LDGSTS.E.BYPASS.LTC128B.128 [R138+0xc000], desc[UR22][R14.64] ;  /* 0x0c0000000e8a7fae */ /* 0x000fe2000b981a16 */
[----:B------:R-:W-:-:S03]  /*12f0*/  IMAD.IADD R140, R3, 0x1, R142 ;  /* 0x00000001038c7824 */ /* 0x000fc600078e028e */
[----:B------:R-:W-:Y:S04]  /*1300*/  LDGSTS.E.BYPASS.LTC128B.128 [R138+0xe000], desc[UR22][R14.64+0x80] ;  /* 0x0e0000800e8a7fae */ /* 0x000fe8000b981a16 */
[----:B------:R-:W-:Y:S04]  /*1310*/  LDGSTS.E.BYPASS.LTC128B.128 [R138+0xc800], desc[UR22][R20.64] ;  /* 0x0c800000148a7fae */ /* 0x000fe8000b981a16 */
[----:B------:R1:W-:Y:S04]  /*1320*/  LDGSTS.E.BYPASS.LTC128B.128 [R138+0xe800], desc[UR22][R20.64+0x80] ;  /* 0x0e800080148a7fae */ /* 0x0003e8000b981a16 */
[----:B------:R-:W-:Y:S04]  /*1330*/  LDGSTS.E.BYPASS.LTC128B.128 [R138+0xd000], desc[UR22][R18.64] ;  /* 0x0d000000128a7fae */ /* 0x000fe8000b981a16 */
[----:B------:R2:W-:Y:S04]  /*1340*/  LDGSTS.E.BYPASS.LTC128B.128 [R138+0xf000], desc[UR22][R18.64+0x80] ;  /* 0x0f000080128a7fae */ /* 0x0005e8000b981a16 */
[----:B------:R-:W-:Y:S04]  /*1350*/  LDGSTS.E.BYPASS.LTC128B.128 [R138+0xd800], desc[UR22][R12.64] ;  /* 0x0d8000000c8a7fae */ /* 0x000fe8000b981a16 */
[----:B------:R3:W-:Y:S04]  /*1360*/  LDGSTS.E.BYPASS.LTC128B.128 [R138+0xf800], desc[UR22][R12.64+0x80] ;  /* 0x0f8000800c8a7fae */ /* 0x0007e8000b981a16 */
[----:B------:R-:W-:Y:S04]  /*1370*/  LDSM.16.M88.4 R44, [R145] ;  /* 0x00000000912c783b */ /* 0x000fe80000000200 */
[----:B------:R-:W4:Y:S04]  /*1380*/  LDSM.16.M88.4 R84, [R146+UR6+0x8000] ;  /* 0x008000069254783b */ /* 0x000f280008000200 */
[----:B-1----:R-:W1:Y:S04]  /*1390*/  LDSM.16.M88.4 R20, [R145+0x2000] ;  /* 0x002000009114783b */ /* 0x002e680000000200 */
[----:B------:R-:W2:Y:S04]  /*13a0*/  LDSM.16.M88.4 R100, [R146+UR6+0x8800] ;  /* 0x008800069264783b */ /* 0x000ea80008000200 */
[----:B------:R-:W3:Y:S04]  /*13b0*/  LDSM.16.M88.4 R60, [R146+UR6+0x9000] ;  /* 0x00900006923c783b */ /* 0x000ee80008000200 */
[----:B------:R-:W3:Y:S04]  /*13c0*/  LDSM.16.M88.4 R68, [R146+UR6+0x9800] ;  /* 0x009800069244783b */ /* 0x000ee80008000200 */
[----:B------:R-:W-:Y:S04]  /*13d0*/  LDSM.16.M88.4 R52, [R144+0x8000] ;  /* 0x008000009034783b */ /* 0x000fe80000000200 */
[----:B------:R-:W3:Y:S04]  /*13e0*/  LDSM.16.M88.4 R56, [R143+0x2000] ;  /* 0x002000008f38783b */ /* 0x000ee80000000200 */
[----:B------:R-:W3:Y:S04]  /*13f0*/  LDSM.16.M88.4 R40, [R144+0x8800] ;  /* 0x008800009028783b */ /* 0x000ee80000000200 */
[----:B------:R-:W3:Y:S04]  /*1400*/  LDSM.16.M88.4 R108, [R144+0x9000] ;  /* 0x00900000906c783b */ /* 0x000ee80000000200 */
[----:B------:R-:W3:Y:S04]  /*1410*/  LDSM.16.M88.4 R104, [R144+0x9800] ;  /* 0x009800009068783b */ /* 0x000ee80000000200 */
[----:B------:R-:W3:Y:S01]  /*1420*/  LDSM.16.M88.4 R96, [R143] ;  /* 0x000000008f60783b */ /* 0x000ee20000000200 */
[-C--:B----4-:R-:W-:Y:S03]  /*1430*/  HMMA.16816.F32.BF16 R132, R44, R84.reuse, RZ ;  /* 0x000000542c84723c */ /* 0x090fe600000418ff */
[----:B------:R-:W-:Y:S04]  /*1440*/  LDSM.16.M88.4 R92, [R141+0x2000] ;  /* 0x002000008d5c783b */ /* 0x000fe80000000200 */
[----:B------:R-:W4:Y:S01]  /*1450*/  LDSM.16.M88.4 R88, [R142+0x8000] ;  /* 0x008000008e58783b */ /* 0x000f220000000200 */
[C---:B-1----:R-:W-:Y:S03]  /*1460*/  HMMA.16816.F32.BF16 R36, R20.reuse, R84, RZ ;  /* 0x000000541424723c */ /* 0x042fe600000418ff */
[----:B------:R-:W1:Y:S04]  /*1470*/  LDSM.16.M88.4 R80, [R142+0x8800] ;  /* 0x008800008e50783b */ /* 0x000e680000000200 */
[----:B------:R-:W1:Y:S01]  /*1480*/  LDSM.16.M88.4 R76, [R142+0x9000] ;  /* 0x009000008e4c783b */ /* 0x000e620000000200 */
[C---:B------:R-:W-:Y:S03]  /*1490*/  HMMA.16816.F32.BF16 R8, R20.reuse, R86, RZ ;  /* 0x000000561408723c */ /* 0x040fe600000418ff */
[----:B------:R-:W1:Y:S04]  /*14a0*/  LDSM.16.M88.4 R72, [R142+0x9800] ;  /* 0x009800008e48783b */ /* 0x000e680000000200 */
[----:B------:R-:W-:Y:S01]  /*14b0*/  LDSM.16.M88.4 R124, [R140+0x9000] ;  /* 0x009000008c7c783b */ /* 0x000fe20000000200 */
[C---:B--2---:R-:W-:Y:S03]  /*14c0*/  HMMA.16816.F32.BF16 R32, R20.reuse, R100, RZ ;  /* 0x000000641420723c */ /* 0x044fe600000418ff */
[----:B------:R-:W-:Y:S04]  /*14d0*/  LDSM.16.M88.4 R120, [R140+0x9800] ;  /* 0x009800008c78783b */ /* 0x000fe80000000200 */
[----:B------:R-:W-:Y:S01]  /*14e0*/  LDSM.16.M88.4 R112, [R139] ;  /* 0x000000008b70783b */ /* 0x000fe20000000200 */
[C---:B---3--:R-:W-:Y:S03]  /*14f0*/  HMMA.16816.F32.BF16 R16, R20.reuse, R60, RZ ;  /* 0x0000003c1410723c */ /* 0x048fe600000418ff */
[----:B------:R-:W0:Y:S05]  /*1500*/  LDGDEPBAR ;  /* 0x00000000000079af */ /* 0x000e2a0000000000 */
[C---:B------:R-:W-:Y:S08]  /*1510*/  HMMA.16816.F32.BF16 R28, R20.reuse, R102, RZ ;  /* 0x00000066141c723c */ /* 0x040ff000000418ff */
[----:B------:R-:W-:Y:S08]  /*1520*/  HMMA.16816.F32.BF16 R12, R20, R62, RZ ;  /* 0x0000003e140c723c */ /* 0x000ff000000418ff */
[C---:B------:R-:W-:Y:S08]  /*1530*/  HMMA.16816.F32.BF16 R116, R44.reuse, R100, RZ ;  /* 0x000000642c74723c */ /* 0x040ff000000418ff */
[C---:B------:R-:W-:Y:S08]  /*1540*/  HMMA.16816.F32.BF16 R64, R44.reuse, R60, RZ ;  /* 0x0000003c2c40723c */ /* 0x040ff000000418ff */
[----:B------:R-:W-:Y:S08]  /*1550*/  HMMA.16816.F32.BF16 R84, R44, R86, RZ ;  /* 0x000000562c54723c */ /* 0x000ff000000418ff */
[----:B------:R-:W-:Y:S08]  /*1560*/  HMMA.16816.F32.BF16 R24, R20, R68, RZ ;  /* 0x000000441418723c */ /* 0x000ff000000418ff */
[C---:B------:R-:W-:Y:S08]  /*1570*/  HMMA.16816.F32.BF16 R100, R44.reuse, R102, RZ ;  /* 0x000000662c64723c */ /* 0x040ff000000418ff */
[C---:B------:R-:W-:Y:S08]  /*1580*/  HMMA.16816.F32.BF16 R60, R44.reuse, R62, RZ ;  /* 0x0000003e2c3c723c */ /* 0x040ff000000418ff */
[----:B------:R-:W-:Y:S08]  /*1590*/  HMMA.16816.F32.BF16 R48, R44, R68, RZ ;  /* 0x000000442c30723c */ /* 0x000ff000000418ff */
[-C--:B------:R-:W-:Y:S08]  /*15a0*/  HMMA.16816.F32.BF16 R20, R20, R70.reuse, RZ ;  /* 0x000000461414723c */ /* 0x080ff000000418ff */
[----:B------:R-:W-:Y:S01]  /*15b0*/  HMMA.16816.F32.BF16 R44, R44, R70, RZ ;  /* 0x000000462c2c723c */ /* 0x000fe200000418ff */
[----:B------:R-:W2:Y:S07]  /*15c0*/  LDSM.16.M88.4 R68, [R141] ;  /* 0x000000008d44783b */ /* 0x000eae0000000200 */
        /* <DEDUP_REMOVED lines=8> */
[----:B------:R-:W-:Y:S07]  /*1650*/  LDSM.16.M88.4 R56, [R139+0x2000] ;  /* 0x002000008b38783b */ /* 0x000fee0000000200 */
[C---:B------:R-:W-:Y:S08]  /*1660*/  HMMA.16816.F32.BF16 R132, R96.reuse, R52, R132 ;  /* 0x000000346084723c */ /* 0x040ff00000041884 */
[C---:B------:R-:W-:Y:S08]  /*1670*/  HMMA.16816.F32.BF16 R116, R96.reuse, R40, R116 ;  /* 0x000000286074723c */ /* 0x040ff00000041874 */
[C---:B------:R-:W-:Y:S01]  /*1680*/  HMMA.16816.F32.BF16 R84, R96.reuse, R54, R84 ;  /* 0x000000366054723c */ /* 0x040fe20000041854 */
[----:B------:R-:W3:Y:S07]  /*1690*/  LDSM.16.M88.4 R52, [R140+0x8000] ;  /* 0x008000008c34783b */ /* 0x000eee0000000200 */
[C---:B------:R-:W-:Y:S01]  /*16a0*/  HMMA.16816.F32.BF16 R100, R96.reuse, R42, R100 ;  /* 0x0000002a6064723c */ /* 0x040fe20000041864 */
[----:B------:R-:W3:Y:S07]  /*16b0*/  LDSM.16.M88.4 R40, [R140+0x8800] ;  /* 0x008800008c28783b */ /* 0x000eee0000000200 */
[C---:B------:R-:W-:Y:S08]  /*16c0*/  HMMA.16816.F32.BF16 R64, R96.reuse, R108, R64 ;  /* 0x0000006c6040723c */ /* 0x040ff00000041840 */
[C---:B------:R-:W-:Y:S01]  /*16d0*/  HMMA.16816.F32.BF16 R60, R96.reuse, R110, R60 ;  /* 0x0000006e603c723c */ /* 0x040fe2000004183c */
[----:B------:R-:W-:Y:S07]  /*16e0*/  LDSM.16.M88.4 R108, [R145+0x6000] ;  /* 0x00600000916c783b */ /* 0x000fee0000000200 */
[C---:B------:R-:W-:Y:S08]  /*16f0*/  HMMA.16816.F32.BF16 R48, R96.reuse, R104, R48 ;  /* 0x000000686030723c */ /* 0x040ff00000041830 */
[----:B------:R-:W-:Y:S01]  /*1700*/  HMMA.16816.F32.BF16 R44, R96, R106, R44 ;  /* 0x0000006a602c723c */ /* 0x000fe2000004182c */
[----:B------:R-:W3:Y:S04]  /*1710*/  LDSM.16.M88.4 R104, [R146+UR6+0xa000] ;  /* 0x00a000069268783b */ /* 0x000ee80008000200 */
[----:B------:R-:W3:Y:S03]  /*1720*/  LDSM.16.M88.4 R96, [R146+UR6+0xa800] ;  /* 0x00a800069260783b */ /* 0x000ee60008000200 */
[C---:B----4-:R-:W-:Y:S08]  /*1730*/  HMMA.16816.F32.BF16 R36, R92.reuse, R88, R36 ;  /* 0x000000585c24723c */ /* 0x050ff00000041824 */
[C---:B-1----:R-:W-:Y:S08]  /*1740*/  HMMA.16816.F32.BF16 R32, R92.reuse, R80, R32 ;  /* 0x000000505c20723c */ /* 0x042ff00000041820 */
[C---:B------:R-:W-:Y:S08]  /*1750*/  HMMA.16816.F32.BF16 R16, R92.reuse, R76, R16 ;  /* 0x0000004c5c10723c */ /* 0x040ff00000041810 */
[C---:B------:R-:W-:Y:S08]  /*1760*/  HMMA.16816.F32.BF16 R24, R92.reuse, R72, R24 ;  /* 0x000000485c18723c */ /* 0x040ff00000041818 */
[C---:B------:R-:W-:Y:S08]  /*1770*/  HMMA.16816.F32.BF16 R8, R92.reuse, R90, R8 ;  /* 0x0000005a5c08723c */ /* 0x040ff00000041808 */
[C---:B------:R-:W-:Y:S08]  /*1780*/  HMMA.16816.F32.BF16 R28, R92.reuse, R82, R28 ;  /* 0x000000525c1c723c */ /* 0x040ff0000004181c */
[C---:B------:R-:W-:Y:S08]  /*1790*/  HMMA.16816.F32.BF16 R12, R92.reuse, R78, R12 ;  /* 0x0000004e5c0c723c */ /* 0x040ff0000004180c */
[----:B------:R-:W-:Y:S01]  /*17a0*/  HMMA.16816.F32.BF16 R20, R92, R74, R20 ;  /* 0x0000004a5c14723c */ /* 0x000fe20000041814 */
[----:B------:R-:W1:Y:S07]  /*17b0*/  LDSM.16.M88.4 R92, [R146+UR6+0xb000] ;  /* 0x00b00006925c783b */ /* 0x000e6e0008000200 */
[C---:B--2---:R-:W-:Y:S08]  /*17c0*/  HMMA.16816.F32.BF16 R132, R68.reuse, R88, R132 ;  /* 0x000000584484723c */ /* 0x044ff00000041884 */
[C---:B------:R-:W-:Y:S01]  /*17d0*/  HMMA.16816.F32.BF16 R84, R68.reuse, R90, R84 ;  /* 0x0000005a4454723c */ /* 0x040fe20000041854 */
[----:B------:R-:W2:Y:S07]  /*17e0*/  LDSM.16.M88.4 R88, [R146+UR6+0xb800] ;  /* 0x00b800069258783b */ /* 0x000eae0008000200 */
[C---:B------:R-:W-:Y:S08]  /*17f0*/  HMMA.16816.F32.BF16 R116, R68.reuse, R80, R116 ;  /* 0x000000504474723c */ /* 0x040ff00000041874 */
[C---:B------:R-:W-:Y:S01]  /*1800*/  HMMA.16816.F32.BF16 R100, R68.reuse, R82, R100 ;  /* 0x000000524464723c */ /* 0x040fe20000041864 */
[----:B------:R-:W4:Y:S07]  /*1810*/  LDSM.16.M88.4 R80, [R145+0x4000] ;  /* 0x004000009150783b */ /* 0x000f2e0000000200 */
[C---:B------:R-:W-:Y:S08]  /*1820*/  HMMA.16816.F32.BF16 R64, R68.reuse, R76, R64 ;  /* 0x0000004c4440723c */ /* 0x040ff00000041840 */
[C---:B------:R-:W-:Y:S01]  /*1830*/  HMMA.16816.F32.BF16 R60, R68.reuse, R78, R60 ;  /* 0x0000004e443c723c */ /* 0x040fe2000004183c */
[----:B------:R-:W-:Y:S07]  /*1840*/  LDSM.16.M88.4 R76, [R143+0x6000] ;  /* 0x006000008f4c783b */ /* 0x000fee0000000200 */
[C---:B------:R-:W-:Y:S08]  /*1850*/  HMMA.16816.F32.BF16 R48, R68.reuse, R72, R48 ;  /* 0x000000484430723c */ /* 0x040ff00000041830 */
[----:B------:R-:W-:Y:S01]  /*1860*/  HMMA.16816.F32.BF16 R44, R68, R74, R44 ;  /* 0x0000004a442c723c */ /* 0x000fe2000004182c */
[----:B------:R-:W4:Y:S04]  /*1870*/  LDSM.16.M88.4 R72, [R144+0xa000] ;  /* 0x00a000009048783b */ /* 0x000f280000000200 */
[----:B------:R-:W4:Y:S03]  /*1880*/  LDSM.16.M88.4 R68, [R144+0xa800] ;  /* 0x00a800009044783b */ /* 0x000f260000000200 */
[C---:B---3--:R-:W-:Y:S08]  /*1890*/  HMMA.16816.F32.BF16 R36, R56.reuse, R52, R36 ;  /* 0x000000343824723c */ /* 0x048ff00000041824 */
[C---:B------:R-:W-:Y:S08]  /*18a0*/  HMMA.16816.F32.BF16 R8, R56.reuse, R54, R8 ;  /* 0x000000363808723c */ /* 0x040ff00000041808 */
[C---:B------:R-:W-:Y:S08]  /*18b0*/  HMMA.16816.F32.BF16 R32, R56.reuse, R40, R32 ;  /* 0x000000283820723c */ /* 0x040ff00000041820 */
[C---:B------:R-:W-:Y:S08]  /*18c0*/  HMMA.16816.F32.BF16 R28, R56.reuse, R42, R28 ;  /* 0x0000002a381c723c */ /* 0x040ff0000004181c */
[C---:B------:R-:W-:Y:S08]  /*18d0*/  HMMA.16816.F32.BF16 R16, R56.reuse, R124, R16 ;  /* 0x0000007c3810723c */ /* 0x040ff00000041810 */
[C---:B------:R-:W-:Y:S08]  /*18e0*/  HMMA.16816.F32.BF16 R12, R56.reuse, R126, R12 ;  /* 0x0000007e380c723c */ /* 0x040ff0000004180c */
[C---:B------:R-:W-:Y:S08]  /*18f0*/  HMMA.16816.F32.BF16 R24, R56.reuse, R120, R24 ;  /* 0x000000783818723c */ /* 0x040ff00000041818 */
[----:B------:R-:W-:Y:S01]  /*1900*/  HMMA.16816.F32.BF16 R20, R56, R122, R20 ;  /* 0x0000007a3814723c */ /* 0x000fe20000041814 */
[----:B------:R-:W3:Y:S07]  /*1910*/  LDSM.16.M88.4 R56, [R144+0xb000] ;  /* 0x00b000009038783b */ /* 0x000eee0000000200 */
[C---:B------:R-:W-:Y:S08]  /*1920*/  HMMA.16816.F32.BF16 R132, R112.reuse, R52, R132 ;  /* 0x000000347084723c */ /* 0x040ff00000041884 */
[C---:B------:R-:W-:Y:S01]  /*1930*/  HMMA.16816.F32.BF16 R84, R112.reuse, R54, R84 ;  /* 0x000000367054723c */ /* 0x040fe20000041854 */
[----:B------:R-:W3:Y:S07]  /*1940*/  LDSM.16.M88.4 R52, [R144+0xb800] ;  /* 0x00b800009034783b */ /* 0x000eee0000000200 */
[C---:B------:R-:W-:Y:S08]  /*1950*/  HMMA.16816.F32.BF16 R116, R112.reuse, R40, R116 ;  /* 0x000000287074723c */ /* 0x040ff00000041874 */
[C---:B------:R-:W-:Y:S01]  /*1960*/  HMMA.16816.F32.BF16 R100, R112.reuse, R42, R100 ;  /* 0x0000002a7064723c */ /* 0x040fe20000041864 */
[----:B------:R-:W3:Y:S07]  /*1970*/  LDSM.16.M88.4 R40, [R143+0x4000] ;  /* 0x004000008f28783b */ /* 0x000eee0000000200 */
        /* <DEDUP_REMOVED lines=8> */
[C---:B-1----:R-:W-:Y:S08]  /*1a00*/  HMMA.16816.F32.BF16 R16, R108.reuse, R92, R16 ;  /* 0x0000005c6c10723c */ /* 0x042ff00000041810 */
[C---:B------:R-:W-:Y:S08]  /*1a10*/  HMMA.16816.F32.BF16 R12, R108.reuse, R94, R12 ;  /* 0x0000005e6c0c723c */ /* 0x040ff0000004180c */
[C---:B--2---:R-:W-:Y:S08]  /*1a20*/  HMMA.16816.F32.BF16 R24, R108.reuse, R88, R24 ;  /* 0x000000586c18723c */ /* 0x044ff00000041818 */
[----:B------:R-:W-:Y:S01]  /*1a30*/  HMMA.16816.F32.BF16 R20, R108, R90, R20 ;  /* 0x0000005a6c14723c */ /* 0x000fe20000041814 */
[----:B------:R-:W-:Y:S07]  /*1a40*/  LDSM.16.M88.4 R108, [R141+0x6000] ;  /* 0x006000008d6c783b */ /* 0x000fee0000000200 */
[C---:B----4-:R-:W-:Y:S08]  /*1a50*/  HMMA.16816.F32.BF16 R132, R80.reuse, R104, R132 ;  /* 0x000000685084723c */ /* 0x050ff00000041884 */
[C---:B------:R-:W-:Y:S01]  /*1a60*/  HMMA.16816.F32.BF16 R84, R80.reuse, R106, R84 ;  /* 0x0000006a5054723c */ /* 0x040fe20000041854 */
[----:B------:R-:W1:Y:S07]  /*1a70*/  LDSM.16.M88.4 R104, [R142+0xa000] ;  /* 0x00a000008e68783b */ /* 0x000e6e0000000200 */
[C---:B------:R-:W-:Y:S08]  /*1a80*/  HMMA.16816.F32.BF16 R116, R80.reuse, R96, R116 ;  /* 0x000000605074723c */ /* 0x040ff00000041874 */
[C---:B------:R-:W-:Y:S01]  /*1a90*/  HMMA.16816.F32.BF16 R100, R80.reuse, R98, R100 ;  /* 0x000000625064723c */ /* 0x040fe20000041864 */
[----:B------:R-:W2:Y:S07]  /*1aa0*/  LDSM.16.M88.4 R96, [R142+0xa800] ;  /* 0x00a800008e60783b */ /* 0x000eae0000000200 */
[C---:B------:R-:W-:Y:S08]  /*1ab0*/  HMMA.16816.F32.BF16 R64, R80.reuse, R92, R64 ;  /* 0x0000005c5040723c */ /* 0x040ff00000041840 */
[C---:B------:R-:W-:Y:S01]  /*1ac0*/  HMMA.16816.F32.BF16 R60, R80.reuse, R94, R60 ;  /* 0x0000005e503c723c */ /* 0x040fe2000004183c */
[----:B------:R-:W4:Y:S07]  /*1ad0*/  LDSM.16.M88.4 R92, [R142+0xb000] ;  /* 0x00b000008e5c783b */ /* 0x000f2e0000000200 */
[C---:B------:R-:W-:Y:S08]  /*1ae0*/  HMMA.16816.F32.BF16 R48, R80.reuse, R88, R48 ;  /* 0x000000585030723c */ /* 0x040ff00000041830 */
[----:B------:R-:W-:Y:S01]  /*1af0*/  HMMA.16816.F32.BF16 R44, R80, R90, R44 ;  /* 0x0000005a502c723c */ /* 0x000fe2000004182c */
[----:B------:R-:W4:Y:S04]  /*1b00*/  LDSM.16.M88.4 R80, [R141+0x4000] ;  /* 0x004000008d50783b */ /* 0x000f280000000200 */
[----:B------:R-:W4:Y:S03]  /*1b10*/  LDSM.16.M88.4 R88, [R142+0xb800] ;  /* 0x00b800008e58783b */ /* 0x000f260000000200 */
[C---:B------:R-:W-:Y:S08]  /*1b20*/  HMMA.16816.F32.BF16 R36, R76.reuse, R72, R36 ;  /* 0x000000484c24723c */ /* 0x040ff00000041824 */
[C---:B------:R-:W-:Y:S08]  /*1b30*/  HMMA.16816.F32.BF16 R8, R76.reuse, R74, R8 ;  /* 0x0000004a4c08723c */ /* 0x040ff00000041808 */
[C---:B------:R-:W-:Y:S08]  /*1b40*/  HMMA.16816.F32.BF16 R32, R76.reuse, R68, R32 ;  /* 0x000000444c20723c */ /* 0x040ff00000041820 */
[C---:B------:R-:W-:Y:S08]  /*1b50*/  HMMA.16816.F32.BF16 R28, R76.reuse, R70, R28 ;  /* 0x000000464c1c723c */ /* 0x040ff0000004181c */
[C---:B---3--:R-:W-:Y:S08]  /*1b60*/  HMMA.16816.F32.BF16 R16, R76.reuse, R56, R16 ;  /* 0x000000384c10723c */ /* 0x048ff00000041810 */
[C---:B------:R-:W-:Y:S08]  /*1b70*/  HMMA.16816.F32.BF16 R12, R76.reuse, R58, R12 ;  /* 0x0000003a4c0c723c */ /* 0x040ff0000004180c */
[C---:B------:R-:W-:Y:S08]  /*1b80*/  HMMA.16816.F32.BF16 R24, R76.reuse, R52, R24 ;  /* 0x000000344c18723c */ /* 0x040ff00000041818 */
[----:B------:R-:W-:Y:S01]  /*1b90*/  HMMA.16816.F32.BF16 R20, R76, R54, R20 ;  /* 0x000000364c14723c */ /* 0x000fe20000041814 */
[----:B------:R-:W-:Y:S07]  /*1ba0*/  LDSM.16.M88.4 R76, [R139+0x6000] ;  /* 0x006000008b4c783b */ /* 0x000fee0000000200 */
[C---:B------:R-:W-:Y:S08]  /*1bb0*/  HMMA.16816.F32.BF16 R132, R40.reuse, R72, R132 ;  /* 0x000000482884723c */ /* 0x040ff00000041884 */
[C---:B------:R-:W-:Y:S01]  /*1bc0*/  HMMA.16816.F32.BF16 R84, R40.reuse, R74, R84 ;  /* 0x0000004a2854723c */ /* 0x040fe20000041854 */
        /* <DEDUP_REMOVED lines=8> */
[----:B------:R-:W-:Y:S01]  /*1c50*/  HMMA.16816.F32.BF16 R44, R40, R54, R44 ;  /* 0x00000036282c723c */ /* 0x000fe2000004182c */
[----:B------:R-:W3:Y:S04]  /*1c60*/  LDSM.16.M88.4 R40, [R139+0x4000] ;  /* 0x004000008b28783b */ /* 0x000ee80000000200 */
[----:B------:R-:W3:Y:S01]  /*1c70*/  LDSM.16.M88.4 R52, [R140+0xb800] ;  /* 0x00b800008c34783b */ /* 0x000ee20000000200 */
[----:B------:R-:W-:-:S04]  /*1c80*/  DEPBAR.LE SB0, 0x0 ;  /* 0x000080000000791a */ /* 0x000fc80000000000 */
[C---:B-1----:R-:W-:Y:S08]  /*1c90*/  HMMA.16816.F32.BF16 R36, R108.reuse, R104, R36 ;  /* 0x000000686c24723c */ /* 0x042ff00000041824 */
[C---:B------:R-:W-:Y:S08]  /*1ca0*/  HMMA.16816.F32.BF16 R8, R108.reuse, R106, R8 ;  /* 0x0000006a6c08723c */ /* 0x040ff00000041808 */
[C---:B--2---:R-:W-:Y:S08]  /*1cb0*/  HMMA.16816.F32.BF16 R32, R108.reuse, R96, R32 ;  /* 0x000000606c20723c */ /* 0x044ff00000041820 */
[C---:B------:R-:W-:Y:S08]  /*1cc0*/  HMMA.16816.F32.BF16 R28, R108.reuse, R98, R28 ;  /* 0x000000626c1c723c */ /* 0x040ff0000004181c */
[C---:B----4-:R-:W-:Y:S08]  /*1cd0*/  HMMA.16816.F32.BF16 R16, R108.reuse, R92, R16 ;  /* 0x0000005c6c10723c */ /* 0x050ff00000041810 */
[----:B------:R-:W-:Y:S08]  /*1ce0*/  HMMA.16816.F32.BF16 R12, R108, R94, R12 ;  /* 0x0000005e6c0c723c */ /* 0x000ff0000004180c */
[----:B------:R-:W-:Y:S08]  /*1cf0*/  HMMA.16816.F32.BF16 R64, R80, R92, R64 ;  /* 0x0000005c5040723c */ /* 0x000ff00000041840 */
[----:B------:R-:W-:Y:S08]  /*1d00*/  HMMA.16816.F32.BF16 R24, R108, R88, R24 ;  /* 0x000000586c18723c */ /* 0x000ff00000041818 */
[C---:B---3--:R-:W-:Y:S08]  /*1d10*/  HMMA.16816.F32.BF16 R36, R76.reuse, R72, R36 ;  /* 0x000000484c24723c */ /* 0x048ff00000041824 */
[----:B------:R-:W-:Y:S08]  /*1d20*/  HMMA.16816.F32.BF16 R8, R76, R74, R8 ;  /* 0x0000004a4c08723c */ /* 0x000ff00000041808 */
[----:B------:R-:W-:Y:S08]  /*1d30*/  HMMA.16816.F32.BF16 R20, R108, R90, R20 ;  /* 0x0000005a6c14723c */ /* 0x000ff00000041814 */
[----:B------:R-:W-:Y:S08]  /*1d40*/  HMMA.16816.F32.BF16 R32, R76, R68, R32 ;  /* 0x000000444c20723c */ /* 0x000ff00000041820 */
[----:B------:R-:W-:Y:S08]  /*1d50*/  HMMA.16816.F32.BF16 R60, R80, R94, R60 ;  /* 0x0000005e503c723c */ /* 0x000ff0000004183c */
[C---:B------:R-:W-:Y:S08]  /*1d60*/  HMMA.16816.F32.BF16 R28, R76.reuse, R70, R28 ;  /* 0x000000464c1c723c */ /* 0x040ff0000004181c */
[----:B------:R-:W-:Y:S08]  /*1d70*/  HMMA.16816.F32.BF16 R16, R76, R56, R16 ;  /* 0x000000384c10723c */ /* 0x000ff00000041810 */
[----:B------:R-:W-:Y:S08]  /*1d80*/  HMMA.16816.F32.BF16 R48, R80, R88, R48 ;  /* 0x000000585030723c */ /* 0x000ff00000041830 */
[----:B------:R-:W-:Y:S08]  /*1d90*/  HMMA.16816.F32.BF16 R12, R76, R58, R12 ;  /* 0x0000003a4c0c723c */ /* 0x000ff0000004180c */
[----:B------:R-:W-:Y:S01]  /*1da0*/  HMMA.16816.F32.BF16 R64, R40, R56, R64 ;  /* 0x000000382840723c */ /* 0x000fe20000041840 */
[----:B------:R-:W-:-:S02]  /*1db0*/  FMNMX3.FTZ R56, R36, R37, R8, !PT ;  /* 0x0000002524387276 */ /* 0x000fc40007810008 */
[----:B------:R-:W-:Y:S02]  /*1dc0*/  FMNMX3.FTZ R57, R38, R39, R10, !PT ;  /* 0x0000002726397276 */ /* 0x000fe4000781000a */
[----:B------:R-:W-:-:S03]  /*1dd0*/  FMNMX3.FTZ R56, R56, R9, R32, !PT ;  /* 0x0000000938387276 */ /* 0x000fc60007810020 */
[----:B------:R-:W-:Y:S08]  /*1de0*/  HMMA.16816.F32.BF16 R24, R76, R52, R24 ;  /* 0x000000344c18723c */ /* 0x000ff00000041818 */
[C---:B------:R-:W-:Y:S08]  /*1df0*/  HMMA.16816.F32.BF16 R132, R80.reuse, R104, R132 ;  /* 0x000000685084723c */ /* 0x040ff00000041884 */
[C---:B------:R-:W-:Y:S08]  /*1e00*/  HMMA.16816.F32.BF16 R84, R80.reuse, R106, R84 ;  /* 0x0000006a5054723c */ /* 0x040ff00000041854 */
[C---:B------:R-:W-:Y:S08]  /*1e10*/  HMMA.16816.F32.BF16 R116, R80.reuse, R96, R116 ;  /* 0x000000605074723c */ /* 0x040ff00000041874 */
[C---:B------:R-:W-:Y:S08]  /*1e20*/  HMMA.16816.F32.BF16 R100, R80.reuse, R98, R100 ;  /* 0x000000625064723c */ /* 0x040ff00000041864 */
[----:B------:R-:W-:Y:S08]  /*1e30*/  HMMA.16816.F32.BF16 R44, R80, R90, R44 ;  /* 0x0000005a502c723c */ /* 0x000ff0000004182c */
[----:B------:R-:W-:Y:S08]  /*1e40*/  HMMA.16816.F32.BF16 R20, R76, R54, R20 ;  /* 0x000000364c14723c */ /* 0x000ff00000041814 */
[----:B------:R-:W-:Y:S01]  /*1e50*/  HMMA.16816.F32.BF16 R60, R40, R58, R60 ;  /* 0x0000003a283c723c */ /* 0x000fe2000004183c */
[----:B------:R-:W-:-:S02]  /*1e60*/  FMNMX3.FTZ R58, R56, R33, R28, !PT ;  /* 0x00000021383a7276 */ /* 0x000fc4000781001c */
[----:B------:R-:W-:Y:S02]  /*1e70*/  FMNMX3.FTZ R56, R57, R11, R34, !PT ;  /* 0x0000000b39387276 */ /* 0x000fe40007810022 */
[----:B------:R-:W-:-:S03]  /*1e80*/  FMNMX3.FTZ R57, R58, R29, R16, !PT ;  /* 0x0000001d3a397276 */ /* 0x000fc60007810010 */
[C---:B------:R-:W-:Y:S01]  /*1e90*/  HMMA.16816.F32.BF16 R48, R40.reuse, R52, R48 ;  /* 0x000000342830723c */ /* 0x040fe20000041830 */
[----:B------:R-:W-:Y:S02]  /*1ea0*/  FMNMX3.FTZ R52, R56, R35, R30, !PT ;  /* 0x0000002338347276 */ /* 0x000fe4000781001e */
[----:B------:R-:W-:Y:S02]  /*1eb0*/  FMNMX3.FTZ R53, R57, R17, R12, !PT ;  /* 0x0000001139357276 */ /* 0x000fe4000781000c */
[----:B------:R-:W-:Y:S02]  /*1ec0*/  FMNMX3.FTZ R52, R52, R31, R18, !PT ;  /* 0x0000001f34347276 */ /* 0x000fe40007810012 */
[----:B------:R-:W-:Y:S01]  /*1ed0*/  FMNMX3.FTZ R53, R53, R13, R24, !PT ;  /* 0x0000000d35357276 */ /* 0x000fe20007810018 */
[C---:B------:R-:W-:Y:S08]  /*1ee0*/  HMMA.16816.F32.BF16 R132, R40.reuse, R72, R132 ;  /* 0x000000482884723c */ /* 0x040ff00000041884 */
[C---:B------:R-:W-:Y:S08]  /*1ef0*/  HMMA.16816.F32.BF16 R84, R40.reuse, R74, R84 ;  /* 0x0000004a2854723c */ /* 0x040ff00000041854 */
[C---:B------:R-:W-:Y:S08]  /*1f00*/  HMMA.16816.F32.BF16 R116, R40.reuse, R68, R116 ;  /* 0x000000442874723c */ /* 0x040ff00000041874 */
[C---:B------:R-:W-:Y:S08]  /*1f10*/  HMMA.16816.F32.BF16 R100, R40.reuse, R70, R100 ;  /* 0x000000462864723c */ /* 0x040ff00000041864 */
[----:B------:R-:W-:Y:S01]  /*1f20*/  HMMA.16816.F32.BF16 R44, R40, R54, R44 ;  /* 0x00000036282c723c */ /* 0x000fe2000004182c */
[----:B------:R-:W-:-:S02]  /*1f30*/  FMNMX3.FTZ R40, R52, R19, R14, !PT ;  /* 0x0000001334287276 */ /* 0x000fc4000781000e */
[----:B------:R-:W-:Y:S02]  /*1f40*/  FMNMX3.FTZ R41, R53, R25, R20, !PT ;  /* 0x0000001935297276 */ /* 0x000fe40007810014 */
[----:B------:R-:W-:Y:S02]  /*1f50*/  FMNMX3.FTZ R40, R40, R15, R26, !PT ;  /* 0x0000000f28287276 */ /* 0x000fe4000781001a */
[----:B------:R-:W-:Y:S01]  /*1f60*/  FMNMX.FTZ R41, R21, R41, !PT ;  /* 0x0000002915297209 */ /* 0x000fe20007810000 */
[----:B------:R-:W-:Y:S06]  /*1f70*/  BAR.SYNC.DEFER_BLOCKING 0x0 ;  /* 0x0000000000007b1d */ /* 0x000fec0000010000 */
[----:B------:R-:W-:Y:S06]  /*1f80*/  BRA.U !UP0, `(.L_x_120) ;  /* 0x0000000108787547 */ /* 0x000fec000b800000 */
[----:B------:R-:W-:-:S06]  /*1f90*/  ULEA.HI.SX32 UR7, UR20, 0xfffffffe, 0x1a ;  /* 0xfffffffe14077891 */ /* 0x000fcc000f8fd2ff */
[----:B------:R-:W-:-:S04]  /*1fa0*/  IMAD.WIDE.U32 R52, R129, UR7, RZ ;  /* 0x0000000781347c25 */ /* 0x000fc8000f8e00ff */
[----:B------:R-:W-:Y:S01]  /*1fb0*/  IMAD R2, R2, UR7, RZ ;  /* 0x0000000702027c24 */ /* 0x000fe2000f8e02ff */
[----:B------:R-:W-:Y:S02]  /*1fc0*/  IADD3 R42, P1, PT, R131, R52, RZ ;  /* 0x00000034832a7210 */ /* 0x000fe40007f3e0ff */
[----:B------:R-:W-:Y:S01]  /*1fd0*/  LEA R54, P3, R52, R246, 0x1 ;  /* 0x000000f634367211 */ /* 0x000fe200078608ff */
[----:B------:R-:W-:Y:S01]  /*1fe0*/  IMAD.IADD R2, R53, 0x1, R2 ;  /* 0x0000000135027824 */ /* 0x000fe200078e0202 */
[----:B------:R-:W-:-:S03]  /*1ff0*/  IADD3 R131, P2, PT, R42, R131, RZ ;  /* 0x000000832a837210 */ /* 0x000fc60007f5e0ff */
[----:B------:R-:W-:Y:S01]  /*2000*/  IMAD.X R43, R2, 0x1, R130, P1 ;  /* 0x00000001022b7824 */ /* 0x000fe200008e0682 */
[----:B------:R-:W-:Y:S02]  /*2010*/  IADD3 R137, P1, PT, R42, R137, RZ ;  /* 0x000000892a897210 */ /* 0x000fe40007f3e0ff */
[-C--:B------:R-:W-:Y:S01]  /*2020*/  LEA.HI.X R55, R52, R245.reuse, R2, 0x1, P3 ;  /* 0x000000f534377211 */ /* 0x080fe200018f0c02 */
[C---:B------:R-:W-:Y:S01]  /*2030*/  IMAD.X R130, R43.reuse, 0x1, R130, P2 ;  /* 0x000000012b827824 */ /* 0x040fe200010e0682 */
[CC--:B------:R-:W-:Y:S01]  /*2040*/  LEA R52, P3, R42.reuse, R246.reuse, 0x1 ;  /* 0x000000f62a347211 */ /* 0x0c0fe200078608ff */
[----:B------:R-:W-:Y:S01]  /*2050*/  IMAD.X R136, R43, 0x1, R136, P1 ;  /* 0x000000012b887824 */ /* 0x000fe200008e0688 */
[-C--:B------:R-:W-:Y:S01]  /*2060*/  LEA R58, P2, R131, R246.reuse, 0x1 ;  /* 0x000000f6833a7211 */ /* 0x080fe200078408ff */
[----:B------:R-:W-:Y:S01]  /*2070*/  @!PT LDS RZ, [RZ] ;  /* 0x00000000fffff984 */ /* 0x000fe20000000800 */
[----:B------:R-:W-:Y:S01]  /*2080*/  @!PT LDS RZ, [RZ] ;  /* 0x00000000fffff984 */ /* 0x000fe20000000800 */
[----:B------:R-:W-:Y:S01]  /*2090*/  @!PT LDS RZ, [RZ] ;  /* 0x00000000fffff984 */ /* 0x000fe20000000800 */
[----:B------:R1:W-:Y:S01]  /*20a0*/  LDGSTS.E.BYPASS.LTC128B.128 [R138+0x8000], desc[UR22][R54.64] ;  /* 0x08000000368a7fae */ /* 0x0003e2000b981a16 */
[----:B------:R-:W-:Y:S02]  /*20b0*/  LEA R56, P1, R137, R246, 0x1 ;  /* 0x000000f689387211 */ /* 0x000fe400078208ff */
[-C--:B------:R-:W-:Y:S01]  /*20c0*/  LEA.HI.X R53, R42, R245.reuse, R43, 0x1, P3 ;  /* 0x000000f52a357211 */ /* 0x080fe200018f0c2b */
[----:B------:R1:W-:Y:S01]  /*20d0*/  LDGSTS.E.BYPASS.LTC128B.128 [R138+0xa000], desc[UR22][R54.64+0x80] ;  /* 0x0a000080368a7fae */ /* 0x0003e2000b981a16 */
[----:B------:R-:W-:-:S02]  /*20e0*/  LEA.HI.X R59, R131, R245, R130, 0x1, P2 ;  /* 0x000000f5833b7211 */ /* 0x000fc400010f0c82 */
[----:B------:R-:W-:Y:S01]  /*20f0*/  LEA.HI.X R57, R137, R245, R136, 0x1, P1 ;  /* 0x000000f589397211 */ /* 0x000fe200008f0c88 */
[----:B------:R1:W-:Y:S04]  /*2100*/  LDGSTS.E.BYPASS.LTC128B.128 [R138+0x8800], desc[UR22][R52.64] ;  /* 0x08800000348a7fae */ /* 0x0003e8000b981a16 */
[----:B------:R1:W-:Y:S04]  /*2110*/  LDGSTS.E.BYPASS.LTC128B.128 [R138+0xa800], desc[UR22][R52.64+0x80] ;  /* 0x0a800080348a7fae */ /* 0x0003e8000b981a16 */
[----:B------:R1:W-:Y:S04]  /*2120*/  LDGSTS.E.BYPASS.LTC128B.128 [R138+0x9000], desc[UR22][R58.64] ;  /* 0x090000003a8a7fae */ /* 0x0003e8000b981a16 */
[----:B------:R1:W-:Y:S04]  /*2130*/  LDGSTS.E.BYPASS.LTC128B.128 [R138+0xb000], desc[UR22][R58.64+0x80] ;  /* 0x0b0000803a8a7fae */ /* 0x0003e8000b981a16 */
[----:B------:R1:W-:Y:S04]  /*2140*/  LDGSTS.E.BYPASS.LTC128B.128 [R138+0x9800], desc[UR22][R56.64] ;  /* 0x09800000388a7fae */ /* 0x0003e8000b981a16 */
[----:B------:R1:W-:Y:S04]  /*2150*/  LDGSTS.E.BYPASS.LTC128B.128 [R138+0xb800], desc[UR22][R56.64+0x80] ;  /* 0x0b800080388a7fae */ /* 0x0003e8000b981a16 */
[----:B------:R-:W0:Y:S02]  /*2160*/  LDGDEPBAR ;  /* 0x00000000000079af */ /* 0x000e240000000000 */
.L_x_120:
[----:B------:R-:W2:Y:S01]  /*2170*/  SHFL.BFLY PT, R42, R41, 0x2, 0x1f ;  /* 0x0c401f00292a7f89 */ /* 0x000ea200000e0000 */
[----:B------:R-:W-:Y:S01]  /*2180*/  FMNMX3.FTZ R40, R40, R27, R22, !PT ;  /* 0x0000001b28287276 */ /* 0x000fe20007810016 */
[----:B------:R-:W3:Y:S01]  /*2190*/  LDCU UR7, c[0x0][0x45c] ;  /* 0x00008b80ff0777ac */ /* 0x000ee20008000800 */
[----:B------:R-:W-:Y:S02]  /*21a0*/  FMNMX3.FTZ R149, R132, R133, R84, !PT ;  /* 0x0000008584957276 */ /* 0x000fe40007810054 */
[----:B------:R-:W-:Y:S02]  /*21b0*/  FMNMX.FTZ R43, R23, R40, !PT ;  /* 0x00000028172b7209 */ /* 0x000fe40007810000 */
[----:B------:R-:W-:Y:S02]  /*21c0*/  FMNMX3.FTZ R149, R149, R85, R116, !PT ;  /* 0x0000005595957276 */ /* 0x000fe40007810074 */
[----:B------:R-:W-:Y:S01]  /*21d0*/  FMNMX3.FTZ R148, R134, R135, R86, !PT ;  /* 0x0000008786947276 */ /* 0x000fe20007810056 */
[----:B------:R-:W4:Y:S01]  /*21e0*/  SHFL.BFLY PT, R40, R43, 0x2, 0x1f ;  /* 0x0c401f002b287f89 */ /* 0x000f2200000e0000 */
[----:B------:R-:W-:-:S02]  /*21f0*/  FMNMX3.FTZ R149, R149, R117, R100, !PT ;  /* 0x0000007595957276 */ /* 0x000fc40007810064 */
[----:B------:R-:W-:Y:S02]  /*2200*/  FMNMX3.FTZ R148, R148, R87, R118, !PT ;  /* 0x0000005794947276 */ /* 0x000fe40007810076 */
[----:B------:R-:W-:Y:S02]  /*2210*/  FMNMX3.FTZ R149, R149, R101, R64, !PT ;  /* 0x0000006595957276 */ /* 0x000fe40007810040 */
[----:B------:R-:W-:Y:S02]  /*2220*/  FMNMX3.FTZ R148, R148, R119, R102, !PT ;  /* 0x0000007794947276 */ /* 0x000fe40007810066 */
[----:B------:R-:W-:Y:S02]  /*2230*/  FMNMX3.FTZ R149, R149, R65, R60, !PT ;  /* 0x0000004195957276 */ /* 0x000fe4000781003c */
[----:B------:R-:W-:Y:S02]  /*2240*/  FMNMX3.FTZ R148, R148, R103, R66, !PT ;  /* 0x0000006794947276 */ /* 0x000fe40007810042 */
[----:B------:R-:W-:-:S02]  /*2250*/  FMNMX3.FTZ R149, R149, R61, R48, !PT ;  /* 0x0000003d95957276 */ /* 0x000fc40007810030 */
[----:B--2---:R-:W-:Y:S02]  /*2260*/  FMNMX.FTZ R42, R41, R42, !PT ;  /* 0x0000002a292a7209 */ /* 0x004fe40007810000 */
[----:B------:R-:W-:Y:S02]  /*2270*/  LOP3.LUT R242, R0, 0x200, R128, 0xf8, !PT ;  /* 0x0000020000f27812 */ /* 0x000fe400078ef880 */
[----:B------:R-:W-:Y:S01]  /*2280*/  FMNMX3.FTZ R148, R148, R67, R62, !PT ;  /* 0x0000004394947276 */ /* 0x000fe2000781003e */
[----:B------:R-:W2:Y:S01]  /*2290*/  SHFL.BFLY PT, R2, R42, 0x1, 0x1f ;  /* 0x0c201f002a027f89 */ /* 0x000ea200000e0000 */
[----:B------:R-:W-:Y:S02]  /*22a0*/  FMNMX3.FTZ R149, R149, R49, R44, !PT ;  /* 0x0000003195957276 */ /* 0x000fe4000781002c */
[----:B------:R-:W-:Y:S02]  /*22b0*/  LEA R242, R242, UR6, 0x1 ;  /* 0x00000006f2f27c11 */ /* 0x000fe4000f8e08ff */
[----:B------:R-:W-:-:S02]  /*22c0*/  FMNMX3.FTZ R148, R148, R63, R50, !PT ;  /* 0x0000003f94947276 */ /* 0x000fc40007810032 */
[----:B----4-:R-:W-:Y:S01]  /*22d0*/  FMNMX.FTZ R41, R43, R40, !PT ;  /* 0x000000282b297209 */ /* 0x010fe20007810000 */
[----:B------:R-:W-:Y:S01]  /*22e0*/  LDSM.16.MT88.4 R180, [R242+0xc000] ;  /* 0x00c00000f2b4783b */ /* 0x000fe20000004200 */
[----:B------:R-:W-:Y:S02]  /*22f0*/  FMNMX.FTZ R149, R45, R149, !PT ;  /* 0x000000952d957209 */ /* 0x000fe40007810000 */
[----:B------:R-:W-:Y:S01]  /*2300*/  FMNMX3.FTZ R148, R148, R51, R46, !PT ;  /* 0x0000003394947276 */ /* 0x000fe2000781002e */
[----:B------:R-:W4:Y:S01]  /*2310*/  SHFL.BFLY PT, R40, R41, 0x1, 0x1f ;  /* 0x0c201f0029287f89 */ /* 0x000f2200000e0000 */
[----:B------:R-:W-:Y:S02]  /*2320*/  IADD3 R237, PT, PT, R242, 0xc040, RZ ;  /* 0x0000c040f2ed7810 */ /* 0x000fe40007ffe0ff */
[----:B------:R-:W-:Y:S01]  /*2330*/  FMNMX.FTZ R148, R47, R148, !PT ;  /* 0x000000942f947209 */ /* 0x000fe20007810000 */
[----:B------:R-:W-:Y:S01]  /*2340*/  LDSM.16.MT88.4 R128, [R242+0xe000] ;  /* 0x00e00000f280783b */ /* 0x000fe20000004200 */
[----:B------:R-:W-:-:S03]  /*2350*/  IADD3 R249, PT, PT, R3, R242, RZ ;  /* 0x000000f203f97210 */ /* 0x000fc60007ffe0ff */
[----:B-1----:R-:W-:Y:S01]  /*2360*/  LDSM.16.MT88.4 R56, [R242+0xc800] ;  /* 0x00c80000f238783b */ /* 0x002fe20000004200 */
[----:B--2---:R-:W-:-:S03]  /*2370*/  FMNMX.FTZ R2, R42, R2, !PT ;  /* 0x000000022a027209 */ /* 0x004fc60007810000 */
[----:B------:R-:W-:Y:S01]  /*2380*/  LDSM.16.MT88.4 R80, [R249+0xc000] ;  /* 0x00c00000f950783b */ /* 0x000fe20000004200 */
[C---:B------:R-:W-:Y:S01]  /*2390*/  FSETP.NEU.FTZ.AND P1, PT, R2.reuse, -INF , PT ;  /* 0xff8000000200780b */ /* 0x040fe20003f3d000 */
[----:B---3--:R-:W-:Y:S02]  /*23a0*/  FMUL.FTZ R248, R2, UR7 ;  /* 0x0000000702f87c20 */ /* 0x008fe40008410000 */
[----:B------:R-:W-:Y:S03]  /*23b0*/  LDSM.16.MT88.4 R144, [R249+0xe000] ;  /* 0x00e00000f990783b */ /* 0x000fe60000004200 */
[----:B------:R-:W-:Y:S01]  /*23c0*/  FSEL R248, R248, RZ, P1 ;  /* 0x000000fff8f87208 */ /* 0x000fe20000800000 */
[----:B------:R-:W-:Y:S01]  /*23d0*/  LDSM.16.MT88.4 R204, [R249+0xc800] ;  /* 0x00c80000f9cc783b */ /* 0x000fe20000004200 */
[----:B----4-:R-:W-:-:S03]  /*23e0*/  FMNMX.FTZ R0, R41, R40, !PT ;  /* 0x0000002829007209 */ /* 0x010fc60007810000 */
[--C-:B------:R-:W-:Y:S01]  /*23f0*/  FFMA.FTZ R221, R8, UR7, -R248.reuse ;  /* 0x0000000708dd7c23 */ /* 0x100fe200080108f8 */
[----:B------:R-:W-:Y:S01]  /*2400*/  IADD3 R8, PT, PT, R242, 0xc000, RZ ;  /* 0x0000c000f2087810 */ /* 0x000fe20007ffe0ff */
[--C-:B------:R-:W-:Y:S01]  /*2410*/  FFMA.FTZ R216, R32, UR7, -R248.reuse ;  /* 0x0000000720d87c23 */ /* 0x100fe200080108f8 */
[----:B------:R-:W-:Y:S01]  /*2420*/  FMUL.FTZ R247, R0, UR7 ;  /* 0x0000000700f77c20 */ /* 0x000fe20008410000 */
[----:B------:R-:W1:Y:S01]  /*2430*/  SHFL.BFLY PT, R32, R149, 0x2, 0x1f ;  /* 0x0c401f0095207f89 */ /* 0x000e6200000e0000 */
[----:B------:R-:W-:Y:S01]  /*2440*/  @P4 IADD3 R237, PT, PT, R8, -0x40, RZ ;  /* 0xffffffc008ed4810 */ /* 0x000fe20007ffe0ff */
[--C-:B------:R-:W-:Y:S01]  /*2450*/  FFMA.FTZ R217, R9, UR7, -R248.reuse ;  /* 0x0000000709d97c23 */ /* 0x100fe200080108f8 */
[----:B------:R-:W-:Y:S01]  /*2460*/  FSETP.NEU.FTZ.AND P1, PT, R0, -INF , PT ;  /* 0xff8000000000780b */ /* 0x000fe20003f3d000 */
[--C-:B------:R-:W-:Y:S01]  /*2470*/  FFMA.FTZ R223, R36, UR7, -R248.reuse ;  /* 0x0000000724df7c23 */ /* 0x100fe200080108f8 */
[----:B------:R-:W-:Y:S01]  /*2480*/  IADD3 R233, PT, PT, R3, R237, RZ ;  /* 0x000000ed03e97210 */ /* 0x000fe20007ffe0ff */
[----:B------:R-:W-:Y:S01]  /*2490*/  LDSM.16.MT88.4 R96, [R237] ;  /* 0x00000000ed60783b */ /* 0x000fe20000004200 */
[----:B------:R-:W-:Y:S01]  /*24a0*/  FSEL R247, R247, RZ, P1 ;  /* 0x000000fff7f77208 */ /* 0x000fe20000800000 */
[--C-:B------:R-:W-:Y:S01]  /*24b0*/  FFMA.FTZ R222, R37, UR7, -R248.reuse ;  /* 0x0000000725de7c23 */ /* 0x100fe200080108f8 */
[----:B------:R-:W-:Y:S01]  /*24c0*/  MUFU.EX2 R221, R221 ;  /* 0x000000dd00dd7308 */ /* 0x000fe20000000800 */
[----:B------:R-:W2:Y:S01]  /*24d0*/  SHFL.BFLY PT, R3, R148, 0x2, 0x1f ;  /* 0x0c401f0094037f89 */ /* 0x000ea200000e0000 */
[--C-:B------:R-:W-:Y:S01]  /*24e0*/  FFMA.FTZ R213, R33, UR7, -R248.reuse ;  /* 0x0000000721d57c23 */ /* 0x100fe200080108f8 */
[--C-:B------:R-:W-:Y:S01]  /*24f0*/  FFMA.FTZ R218, R10, UR7, -R247.reuse ;  /* 0x000000070ada7c23 */ /* 0x100fe200080108f7 */
[--C-:B------:R-:W-:Y:S01]  /*2500*/  FFMA.FTZ R215, R11, UR7, -R247.reuse ;  /* 0x000000070bd77c23 */ /* 0x100fe200080108f7 */
[----:B------:R-:W-:Y:S01]  /*2510*/  LDSM.16.MT88.4 R112, [R233] ;  /* 0x00000000e970783b */ /* 0x000fe20000004200 */
[--C-:B------:R-:W-:Y:S01]  /*2520*/  FFMA.FTZ R220, R38, UR7, -R247.reuse ;  /* 0x0000000726dc7c23 */ /* 0x100fe200080108f7 */
[--C-:B------:R-:W-:Y:S01]  /*2530*/  FFMA.FTZ R219, R39, UR7, -R247.reuse ;  /* 0x0000000727db7c23 */ /* 0x100fe200080108f7 */
[----:B------:R-:W-:Y:S01]  /*2540*/  MUFU.EX2 R223, R223 ;  /* 0x000000df00df7308 */ /* 0x000fe20000000800 */
[----:B------:R-:W-:Y:S01]  /*2550*/  LDSM.16.MT88.4 R160, [R237+0x2000] ;  /* 0x00200000eda0783b */ /* 0x000fe20000004200 */
[--C-:B------:R-:W-:Y:S01]  /*2560*/  FFMA.FTZ R212, R28, UR7, -R248.reuse ;  /* 0x000000071cd47c23 */ /* 0x100fe200080108f8 */
[----:B------:R-:W-:Y:S01]  /*2570*/  FFMA.FTZ R211, R29, UR7, -R248 ;  /* 0x000000071dd37c23 */ /* 0x000fe200080108f8 */
[----:B------:R-:W3:Y:S01]  /*2580*/  MUFU.EX2 R222, R222 ;  /* 0x000000de00de7308 */ /* 0x000ee20000000800 */
[----:B------:R-:W-:Y:S01]  /*2590*/  LDSM.16.MT88.4 R8, [R233+0x2000] ;  /* 0x00200000e908783b */ /* 0x000fe20000004200 */
[--C-:B------:R-:W-:Y:S01]  /*25a0*/  FFMA.FTZ R214, R34, UR7, -R247.reuse ;  /* 0x0000000722d67c23 */ /* 0x100fe200080108f7 */
[----:B-1----:R-:W-:Y:S01]  /*25b0*/  FMNMX.FTZ R149, R149, R32, !PT ;  /* 0x0000002095957209 */ /* 0x002fe20007810000 */
[----:B------:R-:W1:Y:S01]  /*25c0*/  MUFU.EX2 R217, R217 ;  /* 0x000000d900d97308 */ /* 0x000e620000000800 */
[--C-:B------:R-:W-:Y:S01]  /*25d0*/  FFMA.FTZ R210, R35, UR7, -R247.reuse ;  /* 0x0000000723d27c23 */ /* 0x100fe200080108f7 */
[--C-:B------:R-:W-:Y:S01]  /*25e0*/  FFMA.FTZ R209, R30, UR7, -R247.reuse ;  /* 0x000000071ed17c23 */ /* 0x100fe200080108f7 */
[----:B------:R-:W-:Y:S01]  /*25f0*/  FFMA.FTZ R208, R31, UR7, -R247 ;  /* 0x000000071fd07c23 */ /* 0x000fe200080108f7 */
[----:B------:R-:W4:Y:S01]  /*2600*/  SHFL.BFLY PT, R196, R149, 0x1, 0x1f ;  /* 0x0c201f0095c47f89 */ /* 0x000f2200000e0000 */
[----:B------:R-:W-:Y:S03]  /*2610*/  MUFU.EX2 R220, R220 ;  /* 0x000000dc00dc7308 */ /* 0x000fe60000000800 */
[----:B------:R-:W-:Y:S01]  /*2620*/  LDSM.16.MT88.4 R200, [R249+0xe800] ;  /* 0x00e80000f9c8783b */ /* 0x000fe20000004200 */
[----:B--2---:R-:W-:Y:S01]  /*2630*/  FMNMX.FTZ R148, R148, R3, !PT ;  /* 0x0000000394947209 */ /* 0x004fe20007810000 */
[----:B------:R-:W2:Y:S01]  /*2640*/  MUFU.EX2 R219, R219 ;  /* 0x000000db00db7308 */ /* 0x000ea20000000800 */
[----:B---3--:R-:W-:Y:S01]  /*2650*/  F2FP.BF16.F32.PACK_AB R172, R222, R223 ;  /* 0x000000dfdeac723e */ /* 0x008fe200000010ff */
[----:B------:R-:W-:Y:S01]  /*2660*/  LDSM.16.MT88.4 R52, [R237+0x800] ;  /* 0x00080000ed34783b */ /* 0x000fe20000004200 */
[----:B------:R-:W-:Y:S01]  /*2670*/  FADD.FTZ R222, R223, R222 ;  /* 0x000000dedfde7221 */ /* 0x000fe20000010000 */
[----:B------:R-:W3:Y:S01]  /*2680*/  MUFU.EX2 R218, R218 ;  /* 0x000000da00da7308 */ /* 0x000ee20000000800 */
[----:B-1----:R-:W-:Y:S01]  /*2690*/  F2FP.BF16.F32.PACK_AB R174, R217, R221 ;  /* 0x000000ddd9ae723e */ /* 0x002fe200000010ff */
[----:B------:R-:W1:Y:S01]  /*26a0*/  SHFL.BFLY PT, R3, R148, 0x1, 0x1f ;  /* 0x0c201f0094037f89 */ /* 0x000e6200000e0000 */
[----:B------:R-:W-:Y:S01]  /*26b0*/  FADD.FTZ R222, R221, R222 ;  /* 0x000000deddde7221 */ /* 0x000fe20000010000 */
[----:B------:R-:W5:Y:S02]  /*26c0*/  MUFU.EX2 R215, R215 ;  /* 0x000000d700d77308 */ /* 0x000f640000000800 */
[----:B------:R-:W1:Y:S01]  /*26d0*/  LDSM.16.MT88.4 R40, [R233+0x800] ;  /* 0x00080000e928783b */ /* 0x000e620000004200 */
[----:B------:R-:W-:Y:S01]  /*26e0*/  FADD.FTZ R222, R217, R222 ;  /* 0x000000ded9de7221 */ /* 0x000fe20000010000 */
[----:B------:R-:W1:Y:S02]  /*26f0*/  MUFU.EX2 R216, R216 ;  /* 0x000000d800d87308 */ /* 0x000e640000000800 */
[----:B------:R-:W1:Y:S01]  /*2700*/  LDSM.16.MT88.4 R36, [R242+0xe800] ;  /* 0x00e80000f224783b */ /* 0x000e620000004200 */
[----:B--2---:R-:W-:Y:S01]  /*2710*/  F2FP.BF16.F32.PACK_AB R173, R219, R220 ;  /* 0x000000dcdbad723e */ /* 0x004fe200000010ff */
[----:B------:R-:W2:Y:S01]  /*2720*/  MUFU.EX2 R213, R213 ;  /* 0x000000d500d57308 */ /* 0x000ea20000000800 */
[----:B------:R-:W-:Y:S01]  /*2730*/  FADD.FTZ R219, R220, R219 ;  /* 0x000000dbdcdb7221 */ /* 0x000fe20000010000 */
[----:B----4-:R-:W-:Y:S01]  /*2740*/  FMNMX.FTZ R196, R149, R196, !PT ;  /* 0x000000c495c47209 */ /* 0x010fe20007810000 */
[----:B------:R-:W4:Y:S01]  /*2750*/  LDSM.16.MT88.4 R32, [R237+0x2800] ;  /* 0x00280000ed20783b */ /* 0x000f220000004200 */
[----:B------:R-:W-:Y:S01]  /*2760*/  MUFU.EX2 R212, R212 ;  /* 0x000000d400d47308 */ /* 0x000fe20000000800 */
[----:B---3--:R-:W-:Y:S01]  /*2770*/  FADD.FTZ R219, R218, R219 ;  /* 0x000000dbdadb7221 */ /* 0x008fe20000010000 */
[C---:B------:R-:W-:Y:S01]  /*2780*/  FSETP.NEU.FTZ.AND P1, PT, R196.reuse, -INF , PT ;  /* 0xff800000c400780b */ /* 0x040fe20003f3d000 */
[----:B------:R-:W-:Y:S01]  /*2790*/  FMUL.FTZ R243, R196, UR7 ;  /* 0x00000007c4f37c20 */ /* 0x000fe20008410000 */
[----:B------:R-:W3:Y:S01]  /*27a0*/  LDSM.16.MT88.4 R28, [R233+0x2800] ;  /* 0x00280000e91c783b */ /* 0x000ee20000004200 */
[C---:B-----5:R-:W-:Y:S01]  /*27b0*/  F2FP.BF16.F32.PACK_AB R175, R215.reuse, R218 ;  /* 0x000000dad7af723e */ /* 0x060fe200000010ff */
[----:B------:R-:W5:Y:S01]  /*27c0*/  MUFU.EX2 R211, R211 ;  /* 0x000000d300d37308 */ /* 0x000f620000000800 */
[----:B------:R-:W-:Y:S01]  /*27d0*/  FADD.FTZ R219, R215, R219 ;  /* 0x000000dbd7db7221 */ /* 0x000fe20000010000 */
[----:B------:R-:W-:Y:S01]  /*27e0*/  FSEL R243, R243, RZ, P1 ;  /* 0x000000fff3f37208 */ /* 0x000fe20000800000 */
[----:B-1----:R-:W-:Y:S01]  /*27f0*/  FADD.FTZ R222, R216, R222 ;  /* 0x000000ded8de7221 */ /* 0x002fe20000010000 */
[----:B------:R-:W-:Y:S01]  /*2800*/  FMNMX.FTZ R3, R148, R3, !PT ;  /* 0x0000000394037209 */ /* 0x000fe20007810000 */
[----:B------:R-:W-:Y:S01]  /*2810*/  MUFU.EX2 R214, R214 ;  /* 0x000000d600d67308 */ /* 0x000fe20000000800 */
[C---:B------:R-:W-:Y:S01]  /*2820*/  HMMA.16816.F32.BF16 R72, R172.reuse, R80, RZ ;  /* 0x00000050ac48723c */ /* 0x040fe200000418ff */
[--C-:B------:R-:W-:Y:S01]  /*2830*/  FFMA.FTZ R224, R132, UR7, -R243.reuse ;  /* 0x0000000784e07c23 */ /* 0x100fe200080108f3 */
[C---:B------:R-:W-:Y:S01]  /*2840*/  FSETP.NEU.FTZ.AND P1, PT, R3.reuse, -INF , PT ;  /* 0xff8000000300780b */ /* 0x040fe20003f3d000 */
[----:B------:R-:W-:Y:S01]  /*2850*/  FMUL.FTZ R244, R3, UR7 ;  /* 0x0000000703f47c20 */ /* 0x000fe20008410000 */
[--C-:B------:R-:W-:Y:S01]  /*2860*/  FFMA.FTZ R225, R133, UR7, -R243.reuse ;  /* 0x0000000785e17c23 */ /* 0x100fe200080108f3 */
[--C-:B------:R-:W-:Y:S01]  /*2870*/  FFMA.FTZ R226, R84, UR7, -R243.reuse ;  /* 0x0000000754e27c23 */ /* 0x100fe200080108f3 */
[--C-:B------:R-:W-:Y:S01]  /*2880*/  FFMA.FTZ R227, R85, UR7, -R243.reuse ;  /* 0x0000000755e37c23 */ /* 0x100fe200080108f3 */
[----:B------:R-:W1:Y:S01]  /*2890*/  MUFU.EX2 R210, R210 ;  /* 0x000000d200d27308 */ /* 0x000e620000000800 */
[----:B------:R-:W-:Y:S01]  /*28a0*/  FSEL R244, R244, RZ, P1 ;  /* 0x000000fff4f47208 */ /* 0x000fe20000800000 */
[C---:B------:R-:W-:Y:S01]  /*28b0*/  HMMA.16816.F32.BF16 R76, R172.reuse, R82, RZ ;  /* 0x00000052ac4c723c */ /* 0x040fe200000418ff */
[----:B--2---:R-:W-:Y:S01]  /*28c0*/  F2FP.BF16.F32.PACK_AB R68, R213, R216 ;  /* 0x000000d8d544723e */ /* 0x004fe200000010ff */
[----:B------:R-:W-:Y:S01]  /*28d0*/  MUFU.EX2 R209, R209 ;  /* 0x000000d100d17308 */ /* 0x000fe20000000800 */
[----:B-----5:R-:W-:Y:S01]  /*28e0*/  F2FP.BF16.F32.PACK_AB R70, R211, R212 ;  /* 0x000000d4d346723e */ /* 0x020fe200000010ff */
[--C-:B------:R-:W-:Y:S01]  /*28f0*/  FFMA.FTZ R228, R134, UR7, -R244.reuse ;  /* 0x0000000786e47c23 */ /* 0x100fe200080108f4 */
[--C-:B------:R-:W-:Y:S01]  /*2900*/  FFMA.FTZ R231, R135, UR7, -R244.reuse ;  /* 0x0000000787e77c23 */ /* 0x100fe200080108f4 */
[--C-:B------:R-:W-:Y:S01]  /*2910*/  FFMA.FTZ R230, R86, UR7, -R244.reuse ;  /* 0x0000000756e67c23 */ /* 0x100fe200080108f4 */
[--C-:B------:R-:W-:Y:S01]  /*2920*/  FFMA.FTZ R229, R87, UR7, -R244.reuse ;  /* 0x0000000757e57c23 */ /* 0x100fe200080108f4 */
[C---:B------:R-:W-:Y:S01]  /*2930*/  HMMA.16816.F32.BF16 R136, R172.reuse, R144, RZ ;  /* 0x00000090ac88723c */ /* 0x040fe200000418ff */
[----:B------:R-:W2:Y:S01]  /*2940*/  MUFU.EX2 R208, R208 ;  /* 0x000000d000d07308 */ /* 0x000ea20000000800 */
[--C-:B------:R-:W-:Y:S01]  /*2950*/  FFMA.FTZ R235, R116, UR7, -R243.reuse ;  /* 0x0000000774eb7c23 */ /* 0x100fe200080108f3 */
[--C-:B------:R-:W-:Y:S01]  /*2960*/  FFMA.FTZ R232, R117, UR7, -R243.reuse ;  /* 0x0000000775e87c23 */ /* 0x100fe200080108f3 */
[----:B-1----:R-:W-:Y:S01]  /*2970*/  F2FP.BF16.F32.PACK_AB R69, R210, R214 ;  /* 0x000000d6d245723e */ /* 0x002fe200000010ff */
[----:B------:R-:W-:Y:S01]  /*2980*/  MUFU.EX2 R224, R224 ;  /* 0x000000e000e07308 */ /* 0x000fe20000000800 */
[--C-:B------:R-:W-:Y:S01]  /*2990*/  FFMA.FTZ R234, R100, UR7, -R243.reuse ;  /* 0x0000000764ea7c23 */ /* 0x100fe200080108f3 */
[--C-:B------:R-:W-:Y:S01]  /*29a0*/  FFMA.FTZ R236, R101, UR7, -R243.reuse ;  /* 0x0000000765ec7c23 */ /* 0x100fe200080108f3 */
[C---:B------:R-:W-:Y:S01]  /*29b0*/  HMMA.16816.F32.BF16 R140, R172.reuse, R146, RZ ;  /* 0x00000092ac8c723c */ /* 0x040fe200000418ff */
[----:B------:R-:W1:Y:S01]  /*29c0*/  MUFU.EX2 R225, R225 ;  /* 0x000000e100e17308 */ /* 0x000e620000000800 */
[--C-:B------:R-:W-:Y:S01]  /*29d0*/  FFMA.FTZ R240, R118, UR7, -R244.reuse ;  /* 0x0000000776f07c23 */ /* 0x100fe200080108f4 */
[--C-:B------:R-:W-:Y:S01]  /*29e0*/  FFMA.FTZ R238, R119, UR7, -R244.reuse ;  /* 0x0000000777ee7c23 */ /* 0x100fe200080108f4 */
[--C-:B------:R-:W-:Y:S01]  /*29f0*/  FFMA.FTZ R239, R102, UR7, -R244.reuse ;  /* 0x0000000766ef7c23 */ /* 0x100fe200080108f4 */
[----:B------:R-:W-:Y:S01]  /*2a00*/  MUFU.EX2 R226, R226 ;  /* 0x000000e200e27308 */ /* 0x000fe20000000800 */
[--C-:B------:R-:W-:Y:S01]  /*2a10*/  FFMA.FTZ R241, R103, UR7, -R244.reuse ;  /* 0x0000000767f17c23 */ /* 0x100fe200080108f4 */
[----:B--2---:R-:W-:Y:S01]  /*2a20*/  F2FP.BF16.F32.PACK_AB R71, R208, R209 ;  /* 0x000000d1d047723e */ /* 0x004fe200000010ff */
[C---:B------:R-:W-:Y:S01]  /*2a30*/  HMMA.16816.F32.BF16 R188, R172.reuse, R180, RZ ;  /* 0x000000b4acbc723c */ /* 0x040fe200000418ff */
[----:B------:R-:W2:Y:S01]  /*2a40*/  MUFU.EX2 R227, R227 ;  /* 0x000000e300e37308 */ /* 0x000ea20000000800 */
[--C-:B------:R-:W-:Y:S01]  /*2a50*/  FFMA.FTZ R250, R65, UR7, -R243.reuse ;  /* 0x0000000741fa7c23 */ /* 0x100fe200080108f3 */
[--C-:B------:R-:W-:Y:S01]  /*2a60*/  FFMA.FTZ R65, R60, UR7, -R243.reuse ;  /* 0x000000073c417c23 */ /* 0x100fe200080108f3 */
[--C-:B------:R-:W-:Y:S01]  /*2a70*/  FFMA.FTZ R67, R67, UR7, -R244.reuse ;  /* 0x0000000743437c23 */ /* 0x100fe200080108f4 */
[----:B------:R-:W-:Y:S01]  /*2a80*/  MUFU.EX2 R228, R228 ;  /* 0x000000e400e47308 */ /* 0x000fe20000000800 */
[----:B------:R-:W-:Y:S01]  /*2a90*/  FFMA.FTZ R64, R64, UR7, -R243 ;  /* 0x0000000740407c23 */ /* 0x000fe200080108f3 */
[----:B-1----:R-:W-:Y:S01]  /*2aa0*/  F2FP.BF16.F32.PACK_AB R168, R225, R224 ;  /* 0x000000e0e1a8723e */ /* 0x002fe200000010ff */
[C---:B------:R-:W-:Y:S01]  /*2ab0*/  HMMA.16816.F32.BF16 R88, R172.reuse, R96, RZ ;  /* 0x00000060ac58723c */ /* 0x040fe200000418ff */
[----:B------:R-:W1:Y:S01]  /*2ac0*/  MUFU.EX2 R231, R231 ;  /* 0x000000e700e77308 */ /* 0x000e620000000800 */
[----:B------:R-:W-:Y:S01]  /*2ad0*/  FFMA.FTZ R66, R66, UR7, -R244 ;  /* 0x0000000742427c23 */ /* 0x000fe200080108f4 */
[----:B------:R-:W-:Y:S01]  /*2ae0*/  FADD.FTZ R224, R224, R225 ;  /* 0x000000e1e0e07221 */ /* 0x000fe20000010000 */
[----:B------:R-:W-:Y:S01]  /*2af0*/  FADD.FTZ R219, R214, R219 ;  /* 0x000000dbd6db7221 */ /* 0x000fe20000010000 */
[----:B------:R-:W5:Y:S01]  /*2b00*/  MUFU.EX2 R230, R230 ;  /* 0x000000e600e67308 */ /* 0x000f620000000800 */
[----:B------:R-:W-:Y:S01]  /*2b10*/  FADD.FTZ R222, R213, R222 ;  /* 0x000000ded5de7221 */ /* 0x000fe20000010000 */
[C---:B--2---:R-:W-:Y:S01]  /*2b20*/  F2FP.BF16.F32.PACK_AB R170, R227.reuse, R226 ;  /* 0x000000e2e3aa723e */ /* 0x044fe200000010ff */
[C---:B------:R-:W-:Y:S01]  /*2b30*/  HMMA.16816.F32.BF16 R104, R172.reuse, R112, RZ ;  /* 0x00000070ac68723c */ /* 0x040fe200000418ff */
[----:B------:R-:W2:Y:S01]  /*2b40*/  MUFU.EX2 R229, R229 ;  /* 0x000000e500e57308 */ /* 0x000ea20000000800 */
[----:B------:R-:W-:Y:S01]  /*2b50*/  FADD.FTZ R224, R226, R224 ;  /* 0x000000e0e2e07221 */ /* 0x000fe20000010000 */
[----:B------:R-:W-:Y:S01]  /*2b60*/  FADD.FTZ R219, R210, R219 ;  /* 0x000000dbd2db7221 */ /* 0x000fe20000010000 */
[----:B------:R-:W-:Y:S01]  /*2b70*/  FFMA.FTZ R48, R48, UR7, -R243 ;  /* 0x0000000730307c23 */ /* 0x000fe200080108f3 */
[----:B------:R-:W4:Y:S01]  /*2b80*/  MUFU.EX2 R235, R235 ;  /* 0x000000eb00eb7308 */ /* 0x000f220000000800 */
[----:B------:R-:W-:Y:S01]  /*2b90*/  FADD.FTZ R224, R227, R224 ;  /* 0x000000e0e3e07221 */ /* 0x000fe20000010000 */
[----:B-1----:R-:W-:Y:S01]  /*2ba0*/  F2FP.BF16.F32.PACK_AB R169, R231, R228 ;  /* 0x000000e4e7a9723e */ /* 0x002fe200000010ff */
[C---:B------:R-:W-:Y:S01]  /*2bb0*/  HMMA.16816.F32.BF16 R120, R172.reuse, R128, RZ ;  /* 0x00000080ac78723c */ /* 0x040fe200000418ff */
[----:B------:R-:W1:Y:S01]  /*2bc0*/  MUFU.EX2 R232, R232 ;  /* 0x000000e800e87308 */ /* 0x000e620000000800 */
[----:B------:R-:W-:Y:S01]  /*2bd0*/  FADD.FTZ R228, R228, R231 ;  /* 0x000000e7e4e47221 */ /* 0x000fe20000010000 */
[----:B------:R-:W-:Y:S01]  /*2be0*/  FADD.FTZ R219, R209, R219 ;  /* 0x000000dbd1db7221 */ /* 0x000fe20000010000 */
[----:B------:R-:W-:Y:S01]  /*2bf0*/  FADD.FTZ R222, R212, R222 ;  /* 0x000000ded4de7221 */ /* 0x000fe20000010000 */
[----:B------:R-:W3:Y:S01]  /*2c00*/  MUFU.EX2 R234, R234 ;  /* 0x000000ea00ea7308 */ /* 0x000ee20000000800 */
[----:B-----5:R-:W-:Y:S01]  /*2c10*/  FADD.FTZ R228, R230, R228 ;  /* 0x000000e4e6e47221 */ /* 0x020fe20000010000 */
[C---:B--2---:R-:W-:Y:S01]  /*2c20*/  F2FP.BF16.F32.PACK_AB R171, R229.reuse, R230 ;  /* 0x000000e6e5ab723e */ /* 0x044fe200000010ff */
[C---:B------:R-:W-:Y:S01]  /*2c30*/  HMMA.16816.F32.BF16 R152, R172.reuse, R160, RZ ;  /* 0x000000a0ac98723c */ /* 0x040fe200000418ff */
[----:B------:R-:W2:Y:S01]  /*2c40*/  MUFU.EX2 R236, R236 ;  /* 0x000000ec00ec7308 */ /* 0x000ea20000000800 */
[----:B------:R-:W-:Y:S01]  /*2c50*/  FADD.FTZ R228, R229, R228 ;  /* 0x000000e4e5e47221 */ /* 0x000fe20000010000 */
[----:B----4-:R-:W-:Y:S01]  /*2c60*/  FADD.FTZ R224, R235, R224 ;  /* 0x000000e0ebe07221 */ /* 0x010fe20000010000 */
[--C-:B------:R-:W-:Y:S01]  /*2c70*/  FFMA.FTZ R49, R49, UR7, -R243.reuse ;  /* 0x0000000731317c23 */ /* 0x100fe200080108f3 */
[----:B------:R-:W4:Y:S01]  /*2c80*/  MUFU.EX2 R240, R240 ;  /* 0x000000f000f07308 */ /* 0x000f220000000800 */
[----:B------:R-:W-:Y:S01]  /*2c90*/  FFMA.FTZ R44, R44, UR7, -R243 ;  /* 0x000000072c2c7c23 */ /* 0x000fe200080108f3 */
[----:B-1----:R-:W-:Y:S01]  /*2ca0*/  FADD.FTZ R224, R232, R224 ;  /* 0x000000e0e8e07221 */ /* 0x002fe20000010000 */
[C---:B------:R-:W-:Y:S01]  /*2cb0*/  HMMA.16816.F32.BF16 R164, R172.reuse, R8, RZ ;  /* 0x00000008aca4723c */ /* 0x040fe200000418ff */
[----:B------:R-:W1:Y:S01]  /*2cc0*/  MUFU.EX2 R238, R238 ;  /* 0x000000ee00ee7308 */ /* 0x000e620000000800 */
[----:B------:R-:W-:Y:S01]  /*2cd0*/  FFMA.FTZ R50, R50, UR7, -R244 ;  /* 0x0000000732327c23 */ /* 0x000fe200080108f4 */
[----:B---3--:R-:W-:Y:S01]  /*2ce0*/  FADD.FTZ R224, R234, R224 ;  /* 0x000000e0eae07221 */ /* 0x008fe20000010000 */
[----:B------:R-:W-:Y:S01]  /*2cf0*/  FFMA.FTZ R46, R46, UR7, -R244 ;  /* 0x000000072e2e7c23 */ /* 0x000fe200080108f4 */
[----:B------:R-:W3:Y:S01]  /*2d00*/  MUFU.EX2 R239, R239 ;  /* 0x000000ef00ef7308 */ /* 0x000ee20000000800 */
[----:B------:R-:W-:Y:S01]  /*2d10*/  FADD.FTZ R219, R208, R219 ;  /* 0x000000dbd0db7221 */ /* 0x000fe20000010000 */
[----:B--2---:R-:W-:Y:S01]  /*2d20*/  FADD.FTZ R224, R236, R224 ;  /* 0x000000e0ece07221 */ /* 0x004fe20000010000 */
[----:B------:R-:W-:Y:S01]  /*2d30*/  HMMA.16816.F32.BF16 R184, R172, R182, RZ ;  /* 0x000000b6acb8723c */ /* 0x000fe200000418ff */
[----:B------:R-:W2:Y:S01]  /*2d40*/  MUFU.EX2 R241, R241 ;  /* 0x000000f100f17308 */ /* 0x000ea20000000800 */
[----:B------:R-:W-:Y:S01]  /*2d50*/  FADD.FTZ R222, R211, R222 ;  /* 0x000000ded3de7221 */ /* 0x000fe20000010000 */
[----:B----4-:R-:W-:-:S02]  /*2d60*/  FADD.FTZ R228, R240, R228 ;  /* 0x000000e4f0e47221 */ /* 0x010fc40000010000 */
[----:B------:R4:W-:Y:S02]  /*2d70*/  MUFU.EX2 R60, R250 ;  /* 0x000000fa003c7308 */ /* 0x0009e40000000800 */
[----:B-1----:R-:W-:Y:S01]  /*2d80*/  FADD.FTZ R228, R238, R228 ;  /* 0x000000e4eee47221 */ /* 0x002fe20000010000 */
[C---:B------:R-:W-:Y:S01]  /*2d90*/  HMMA.16816.F32.BF16 R92, R172.reuse, R98, RZ ;  /* 0x00000062ac5c723c */ /* 0x040fe200000418ff */
[----:B------:R-:W1:Y:S02]  /*2da0*/  MUFU.EX2 R64, R64 ;  /* 0x0000004000407308 */ /* 0x000e640000000800 */
[----:B---3--:R-:W-:Y:S02]  /*2db0*/  FADD.FTZ R228, R239, R228 ;  /* 0x000000e4efe47221 */ /* 0x008fe40000010000 */
[----:B------:R-:W3:Y:S02]  /*2dc0*/  MUFU.EX2 R66, R66 ;  /* 0x0000004200427308 */ /* 0x000ee40000000800 */
[----:B--2---:R-:W-:Y:S01]  /*2dd0*/  FADD.FTZ R228, R241, R228 ;  /* 0x000000e4f1e47221 */ /* 0x004fe20000010000 */
[----:B------:R-:W-:Y:S01]  /*2de0*/  HMMA.16816.F32.BF16 R108, R172, R114, RZ ;  /* 0x00000072ac6c723c */ /* 0x000fe200000418ff */
[----:B------:R-:W-:Y:S01]  /*2df0*/  MUFU.EX2 R48, R48 ;  /* 0x0000003000307308 */ /* 0x000fe20000000800 */
[--C-:B----4-:R-:W-:Y:S01]  /*2e00*/  FFMA.FTZ R250, R61, UR7, -R243.reuse ;  /* 0x000000073dfa7c23 */ /* 0x110fe200080108f3 */
[----:B------:R-:W-:-:S02]  /*2e10*/  FFMA.FTZ R243, R45, UR7, -R243 ;  /* 0x000000072df37c23 */ /* 0x000fc400080108f3 */
[----:B------:R-:W2:Y:S01]  /*2e20*/  MUFU.EX2 R61, R65 ;  /* 0x00000041003d7308 */ /* 0x000ea20000000800 */
[----:B-1----:R-:W-:Y:S02]  /*2e30*/  FADD.FTZ R224, R64, R224 ;  /* 0x000000e040e07221 */ /* 0x002fe40000010000 */
[C---:B------:R-:W-:Y:S01]  /*2e40*/  HMMA.16816.F32.BF16 R124, R172.reuse, R130, RZ ;  /* 0x00000082ac7c723c */ /* 0x040fe200000418ff */
[----:B------:R1:W4:Y:S01]  /*2e50*/  MUFU.EX2 R65, R250 ;  /* 0x000000fa00417308 */ /* 0x0003220000000800 */
[----:B------:R-:W-:Y:S01]  /*2e60*/  FADD.FTZ R224, R60, R224 ;  /* 0x000000e03ce07221 */ /* 0x000fe20000010000 */
[----:B---3--:R-:W-:Y:S02]  /*2e70*/  FADD.FTZ R228, R66, R228 ;  /* 0x000000e442e47221 */ /* 0x008fe40000010000 */
[----:B------:R-:W3:Y:S03]  /*2e80*/  MUFU.EX2 R45, R49 ;  /* 0x00000031002d7308 */ /* 0x000ee60000000800 */
[----:B------:R-:W-:Y:S01]  /*2e90*/  HMMA.16816.F32.BF16 R156, R172, R162, RZ ;  /* 0x000000a2ac9c723c */ /* 0x000fe200000418ff */
[----:B------:R-:W5:Y:S01]  /*2ea0*/  MUFU.EX2 R44, R44 ;  /* 0x0000002c002c7308 */ /* 0x000f620000000800 */
[----:B--2---:R-:W-:-:S03]  /*2eb0*/  FADD.FTZ R224, R61, R224 ;  /* 0x000000e03de07221 */ /* 0x004fc60000010000 */
[----:B------:R-:W-:Y:S01]  /*2ec0*/  MUFU.EX2 R49, R243 ;  /* 0x000000f300317308 */ /* 0x000fe20000000800 */
[----:B-1----:R-:W-:Y:S02]  /*2ed0*/  FFMA.FTZ R250, R62, UR7, -R244 ;  /* 0x000000073efa7c23 */ /* 0x002fe400080108f4 */
[----:B------:R-:W-:Y:S01]  /*2ee0*/  HMMA.16816.F32.BF16 R172, R172, R10, RZ ;  /* 0x0000000aacac723c */ /* 0x000fe200000418ff */
[----:B------:R1:W2:Y:S01]  /*2ef0*/  MUFU.EX2 R62, R67 ;  /* 0x00000043003e7308 */ /* 0x0002a20000000800 */
[----:B----4-:R-:W-:-:S03]  /*2f00*/  FADD.FTZ R224, R65, R224 ;  /* 0x000000e041e07221 */ /* 0x010fc60000010000 */
[----:B------:R-:W-:Y:S01]  /*2f10*/  MUFU.EX2 R50, R50 ;  /* 0x0000003200327308 */ /* 0x000fe20000000800 */
[----:B------:R-:W-:Y:S02]  /*2f20*/  FADD.FTZ R224, R48, R224 ;  /* 0x000000e030e07221 */ /* 0x000fe40000010000 */
[----:B------:R-:W-:Y:S01]  /*2f30*/  HMMA.16816.F32.BF16 R72, R68, R204, R72 ;  /* 0x000000cc4448723c */ /* 0x000fe20000041848 */
[----:B------:R-:W-:Y:S01]  /*2f40*/  MUFU.EX2 R46, R46 ;  /* 0x0000002e002e7308 */ /* 0x000fe20000000800 */
[----:B---3--:R-:W-:-:S04]  /*2f50*/  FADD.FTZ R224, R45, R224 ;  /* 0x000000e02de07221 */ /* 0x008fc80000010000 */
[----:B-----5:R-:W-:Y:S01]  /*2f60*/  FADD.FTZ R224, R44, R224 ;  /* 0x000000e02ce07221 */ /* 0x020fe20000010000 */
[----:B-1----:R-:W-:Y:S01]  /*2f70*/  FFMA.FTZ R67, R63, UR7, -R244 ;  /* 0x000000073f437c23 */ /* 0x002fe200080108f4 */
[----:B------:R-:W-:Y:S01]  /*2f80*/  HMMA.16816.F32.BF16 R76, R68, R206, R76 ;  /* 0x000000ce444c723c */ /* 0x000fe2000004184c */
[----:B------:R-:W1:Y:S01]  /*2f90*/  MUFU.EX2 R63, R250 ;  /* 0x000000fa003f7308 */ /* 0x000e620000000800 */
[----:B--2---:R-:W-:-:S03]  /*2fa0*/  FADD.FTZ R228, R62, R228 ;  /* 0x000000e43ee47221 */ /* 0x004fc60000010000 */
[----:B------:R-:W2:Y:S03]  /*2fb0*/  MUFU.EX2 R67, R67 ;  /* 0x0000004300437308 */ /* 0x000ea60000000800 */
[----:B------:R-:W-:Y:S01]  /*2fc0*/  HMMA.16816.F32.BF16 R136, R68, R200, R136 ;  /* 0x000000c84488723c */ /* 0x000fe20000041888 */
[----:B-1----:R-:W-:-:S07]  /*2fd0*/  FADD.FTZ R228, R63, R228 ;  /* 0x000000e43fe47221 */ /* 0x002fce0000010000 */
[----:B------:R-:W-:Y:S01]  /*2fe0*/  HMMA.16816.F32.BF16 R140, R68, R202, R140 ;  /* 0x000000ca448c723c */ /* 0x000fe2000004188c */
[----:B--2---:R-:W-:-:S04]  /*2ff0*/  FADD.FTZ R228, R67, R228 ;  /* 0x000000e443e47221 */ /* 0x004fc80000010000 */
[----:B------:R-:W-:-:S03]  /*3000*/  FADD.FTZ R228, R50, R228 ;  /* 0x000000e432e47221 */ /* 0x000fc60000010000 */
        /* <DEDUP_REMOVED lines=27> */
[----:B------:R-:W-:-:S02]  /*31c0*/  F2FP.BF16.F32.PACK_AB R8, R232, R235 ;  /* 0x000000ebe808723e */ /* 0x000fc400000010ff */
[----:B------:R-:W-:-:S05]  /*31d0*/  F2FP.BF16.F32.PACK_AB R9, R238, R240 ;  /* 0x000000f0ee09723e */ /* 0x000fca00000010ff */
[----:B------:R-:W-:Y:S01]  /*31e0*/  HMMA.16816.F32.BF16 R168, R168, R10, RZ ;  /* 0x0000000aa8a8723c */ /* 0x000fe200000418ff */
[----:B------:R-:W-:Y:S02]  /*31f0*/  F2FP.BF16.F32.PACK_AB R10, R236, R234 ;  /* 0x000000eaec0a723e */ /* 0x000fe400000010ff */
[----:B------:R-:W-:-:S07]  /*3200*/  F2FP.BF16.F32.PACK_AB R11, R241, R239 ;  /* 0x000000eff10b723e */ /* 0x000fce00000010ff */
[----:B------:R-:W-:Y:S01]  /*3210*/  HMMA.16816.F32.BF16 R68, R8, R204, R68 ;  /* 0x000000cc0844723c */ /* 0x000fe20000041844 */
[--C-:B------:R-:W-:Y:S01]  /*3220*/  FFMA.FTZ R204, R18, UR7, -R247.reuse ;  /* 0x0000000712cc7c23 */ /* 0x100fe200080108f7 */
[----:B------:R-:W-:-:S05]  /*3230*/  FFMA.FTZ R205, R19, UR7, -R247 ;  /* 0x0000000713cd7c23 */ /* 0x000fca00080108f7 */
[----:B------:R-:W1:Y:S01]  /*3240*/  MUFU.EX2 R204, R204 ;  /* 0x000000cc00cc7308 */ /* 0x000e620000000800 */
[C---:B------:R-:W-:Y:S01]  /*3250*/  HMMA.16816.F32.BF16 R80, R8.reuse, R206, R80 ;  /* 0x000000ce0850723c */ /* 0x040fe20000041850 */
[--C-:B------:R-:W-:Y:S01]  /*3260*/  FFMA.FTZ R207, R14, UR7, -R247.reuse ;  /* 0x000000070ecf7c23 */ /* 0x100fe200080108f7 */
[----:B------:R-:W-:Y:S01]  /*3270*/  FFMA.FTZ R206, R15, UR7, -R247 ;  /* 0x000000070fce7c23 */ /* 0x000fe200080108f7 */
[----:B------:R-:W2:Y:S04]  /*3280*/  MUFU.EX2 R205, R205 ;  /* 0x000000cd00cd7308 */ /* 0x000ea80000000800 */
[----:B------:R-:W3:Y:S01]  /*3290*/  MUFU.EX2 R207, R207 ;  /* 0x000000cf00cf7308 */ /* 0x000ee20000000800 */
[----:B------:R-:W-:Y:S01]  /*32a0*/  HMMA.16816.F32.BF16 R132, R8, R200, R132 ;  /* 0x000000c80884723c */ /* 0x000fe20000041884 */
[--C-:B------:R-:W-:Y:S01]  /*32b0*/  FFMA.FTZ R200, R16, UR7, -R248.reuse ;  /* 0x0000000710c87c23 */ /* 0x100fe200080108f8 */
[----:B------:R-:W-:Y:S01]  /*32c0*/  FFMA.FTZ R201, R17, UR7, -R248 ;  /* 0x0000000711c97c23 */ /* 0x000fe200080108f8 */
[----:B------:R-:W-:Y:S01]  /*32d0*/  MUFU.EX2 R206, R206 ;  /* 0x000000ce00ce7308 */ /* 0x000fe20000000800 */
[----:B------:R-:W-:Y:S01]  /*32e0*/  LDSM.16.MT88.4 R16, [R237+0x3000] ;  /* 0x00300000ed10783b */ /* 0x000fe20000004200 */
[----:B-1----:R-:W-:-:S02]  /*32f0*/  FADD.FTZ R219, R204, R219 ;  /* 0x000000dbccdb7221 */ /* 0x002fc40000010000 */
[----:B------:R-:W1:Y:S01]  /*3300*/  MUFU.EX2 R200, R200 ;  /* 0x000000c800c87308 */ /* 0x000e620000000800 */
[C---:B------:R-:W-:Y:S01]  /*3310*/  HMMA.16816.F32.BF16 R144, R8.reuse, R202, R144 ;  /* 0x000000ca0890723c */ /* 0x040fe20000041890 */
[--C-:B------:R-:W-:Y:S01]  /*3320*/  FFMA.FTZ R202, R12, UR7, -R248.reuse ;  /* 0x000000070cca7c23 */ /* 0x100fe200080108f8 */
[----:B------:R-:W-:Y:S01]  /*3330*/  FFMA.FTZ R203, R13, UR7, -R248 ;  /* 0x000000070dcb7c23 */ /* 0x000fe200080108f8 */
[----:B------:R-:W4:Y:S01]  /*3340*/  MUFU.EX2 R201, R201 ;  /* 0x000000c900c97308 */ /* 0x000f220000000800 */
[----:B------:R-:W-:Y:S01]  /*3350*/  LDSM.16.MT88.4 R12, [R233+0x3000] ;  /* 0x00300000e90c783b */ /* 0x000fe20000004200 */
[----:B--2---:R-:W-:Y:S02]  /*3360*/  FADD.FTZ R219, R205, R219 ;  /* 0x000000dbcddb7221 */ /* 0x004fe40000010000 */
[----:B------:R-:W2:Y:S01]  /*3370*/  MUFU.EX2 R202, R202 ;  /* 0x000000ca00ca7308 */ /* 0x000ea20000000800 */
[----:B------:R-:W-:Y:S01]  /*3380*/  HMMA.16816.F32.BF16 R192, R8, R56, R192 ;  /* 0x0000003808c0723c */ /* 0x000fe200000418c0 */
[----:B---3--:R-:W-:-:S02]  /*3390*/  FADD.FTZ R219, R207, R219 ;  /* 0x000000dbcfdb7221 */ /* 0x008fc40000010000 */
[----:B------:R-:W3:Y:S01]  /*33a0*/  MUFU.EX2 R203, R203 ;  /* 0x000000cb00cb7308 */ /* 0x000ee20000000800 */
[----:B-1----:R-:W-:Y:S01]  /*33b0*/  FADD.FTZ R222, R200, R222 ;  /* 0x000000dec8de7221 */ /* 0x002fe20000010000 */
[----:B------:R-:W-:-:S03]  /*33c0*/  FADD.FTZ R219, R206, R219 ;  /* 0x000000dbcedb7221 */ /* 0x000fc60000010000 */
[----:B------:R-:W-:Y:S01]  /*33d0*/  HMMA.16816.F32.BF16 R84, R8, R52, R84 ;  /* 0x000000340854723c */ /* 0x000fe20000041854 */
[----:B----4-:R-:W-:-:S04]  /*33e0*/  FADD.FTZ R222, R201, R222 ;  /* 0x000000dec9de7221 */ /* 0x010fc80000010000 */
[----:B--2---:R-:W-:-:S03]  /*33f0*/  FADD.FTZ R222, R202, R222 ;  /* 0x000000decade7221 */ /* 0x004fc60000010000 */
[----:B------:R-:W-:Y:S01]  /*3400*/  HMMA.16816.F32.BF16 R100, R8, R40, R100 ;  /* 0x000000280864723c */ /* 0x000fe20000041864 */
[----:B---3--:R-:W-:-:S07]  /*3410*/  FADD.FTZ R222, R203, R222 ;  /* 0x000000decbde7221 */ /* 0x008fce0000010000 */
[C---:B------:R-:W-:Y:S08]  /*3420*/  HMMA.16816.F32.BF16 R116, R8.reuse, R36, R116 ;  /* 0x000000240874723c */ /* 0x040ff00000041874 */
[C---:B------:R-:W-:Y:S08]  /*3430*/  HMMA.16816.F32.BF16 R148, R8.reuse, R32, R148 ;  /* 0x000000200894723c */ /* 0x040ff00000041894 */
[C---:B------:R-:W-:Y:S08]  /*3440*/  HMMA.16816.F32.BF16 R176, R8.reuse, R28, R176 ;  /* 0x0000001c08b0723c */ /* 0x040ff000000418b0 */
[C---:B------:R-:W-:Y:S01]  /*3450*/  HMMA.16816.F32.BF16 R180, R8.reuse, R58, R180 ;  /* 0x0000003a08b4723c */ /* 0x040fe200000418b4 */
[----:B------:R-:W1:Y:S07]  /*3460*/  LDSM.16.MT88.4 R56, [R249+0xd000] ;  /* 0x00d00000f938783b */ /* 0x000e6e0000004200 */
[C---:B------:R-:W-:Y:S01]  /*3470*/  HMMA.16816.F32.BF16 R96, R8.reuse, R54, R96 ;  /* 0x000000360860723c */ /* 0x040fe20000041860 */
[----:B------:R-:W2:Y:S07]  /*3480*/  LDSM.16.MT88.4 R52, [R249+0xf000] ;  /* 0x00f00000f934783b */ /* 0x000eae0000004200 */
[C---:B------:R-:W-:Y:S01]  /*3490*/  HMMA.16816.F32.BF16 R112, R8.reuse, R42, R112 ;  /* 0x0000002a0870723c */ /* 0x040fe20000041870 */
[----:B------:R-:W3:Y:S07]  /*34a0*/  LDSM.16.MT88.4 R40, [R242+0xd000] ;  /* 0x00d00000f228783b */ /* 0x000eee0000004200 */
[C---:B------:R-:W-:Y:S01]  /*34b0*/  HMMA.16816.F32.BF16 R128, R8.reuse, R38, R128 ;  /* 0x000000260880723c */ /* 0x040fe20000041880 */
[----:B------:R-:W4:Y:S07]  /*34c0*/  LDSM.16.MT88.4 R36, [R237+0x1000] ;  /* 0x00100000ed24783b */ /* 0x000f2e0000004200 */
[C---:B------:R-:W-:Y:S01]  /*34d0*/  HMMA.16816.F32.BF16 R160, R8.reuse, R34, R160 ;  /* 0x0000002208a0723c */ /* 0x040fe200000418a0 */
[----:B------:R-:W5:Y:S07]  /*34e0*/  LDSM.16.MT88.4 R32, [R233+0x1000] ;  /* 0x00100000e920783b */ /* 0x000f6e0000004200 */
[----:B------:R-:W-:Y:S01]  /*34f0*/  HMMA.16816.F32.BF16 R168, R8, R30, R168 ;  /* 0x0000001e08a8723c */ /* 0x000fe200000418a8 */
[----:B------:R-:W5:Y:S01]  /*3500*/  LDSM.16.MT88.4 R28, [R242+0xf000] ;  /* 0x00f00000f21c783b */ /* 0x000f620000004200 */
[----:B------:R-:W-:-:S02]  /*3510*/  F2FP.BF16.F32.PACK_AB R8, R201, R200 ;  /* 0x000000c8c908723e */ /* 0x000fc400000010ff */
[----:B------:R-:W-:Y:S02]  /*3520*/  F2FP.BF16.F32.PACK_AB R9, R205, R204 ;  /* 0x000000cccd09723e */ /* 0x000fe400000010ff */
[----:B------:R-:W-:Y:S02]  /*3530*/  F2FP.BF16.F32.PACK_AB R10, R203, R202 ;  /* 0x000000cacb0a723e */ /* 0x000fe400000010ff */
[----:B------:R-:W-:-:S07]  /*3540*/  F2FP.BF16.F32.PACK_AB R11, R206, R207 ;  /* 0x000000cfce0b723e */ /* 0x000fce00000010ff */
[C---:B-1----:R-:W-:Y:S08]  /*3550*/  HMMA.16816.F32.BF16 R72, R8.reuse, R56, R72 ;  /* 0x000000380848723c */ /* 0x042ff00000041848 */
[C---:B------:R-:W-:Y:S08]  /*3560*/  HMMA.16816.F32.BF16 R76, R8.reuse, R58, R76 ;  /* 0x0000003a084c723c */ /* 0x040ff0000004184c */
[C---:B--2---:R-:W-:Y:S08]  /*3570*/  HMMA.16816.F32.BF16 R136, R8.reuse, R52, R136 ;  /* 0x000000340888723c */ /* 0x044ff00000041888 */
[C---:B------:R-:W-:Y:S08]  /*3580*/  HMMA.16816.F32.BF16 R140, R8.reuse, R54, R140 ;  /* 0x00000036088c723c */ /* 0x040ff0000004188c */
[C---:B---3--:R-:W-:Y:S08]  /*3590*/  HMMA.16816.F32.BF16 R188, R8.reuse, R40, R188 ;  /* 0x0000002808bc723c */ /* 0x048ff000000418bc */
[C---:B----4-:R-:W-:Y:S08]  /*35a0*/  HMMA.16816.F32.BF16 R88, R8.reuse, R36, R88 ;  /* 0x000000240858723c */ /* 0x050ff00000041858 */
[C---:B-----5:R-:W-:Y:S08]  /*35b0*/  HMMA.16816.F32.BF16 R104, R8.reuse, R32, R104 ;  /* 0x000000200868723c */ /* 0x060ff00000041868 */
        /* <DEDUP_REMOVED lines=39> */
[----:B-1----:R-:W-:-:S04]  /*3830*/  FADD.FTZ R222, R52, R222 ;  /* 0x000000de34de7221 */ /* 0x002fc80000010000 */
[----:B------:R-:W-:Y:S01]  /*3840*/  HMMA.16816.F32.BF16 R180, R8, R42, R180 ;  /* 0x0000002a08b4723c */ /* 0x000fe200000418b4 */
[----:B------:R-:W1:Y:S01]  /*3850*/  LDSM.16.MT88.4 R40, [R249+0xd800] ;  /* 0x00d80000f928783b */ /* 0x000e620000004200 */
[----:B----4-:R-:W-:-:S04]  /*3860*/  FADD.FTZ R222, R53, R222 ;  /* 0x000000de35de7221 */ /* 0x010fc80000010000 */
[----:B--2---:R-:W-:Y:S02]  /*3870*/  FADD.FTZ R222, R55, R222 ;  /* 0x000000de37de7221 */ /* 0x004fe40000010000 */
[C---:B------:R-:W-:Y:S08]  /*3880*/  HMMA.16816.F32.BF16 R84, R8.reuse, R36, R84 ;  /* 0x000000240854723c */ /* 0x040ff00000041854 */
[C---:B------:R-:W-:Y:S01]  /*3890*/  HMMA.16816.F32.BF16 R96, R8.reuse, R38, R96 ;  /* 0x000000260860723c */ /* 0x040fe20000041860 */
[----:B------:R-:W2:Y:S07]  /*38a0*/  LDSM.16.MT88.4 R36, [R249+0xf800] ;  /* 0x00f80000f924783b */ /* 0x000eae0000004200 */
[C---:B------:R-:W-:Y:S08]  /*38b0*/  HMMA.16816.F32.BF16 R100, R8.reuse, R32, R100 ;  /* 0x000000200864723c */ /* 0x040ff00000041864 */
[C---:B------:R-:W-:Y:S01]  /*38c0*/  HMMA.16816.F32.BF16 R112, R8.reuse, R34, R112 ;  /* 0x000000220870723c */ /* 0x040fe20000041870 */
[----:B------:R-:W4:Y:S07]  /*38d0*/  LDSM.16.MT88.4 R32, [R242+0xd800] ;  /* 0x00d80000f220783b */ /* 0x000f2e0000004200 */
[C---:B------:R-:W-:Y:S08]  /*38e0*/  HMMA.16816.F32.BF16 R116, R8.reuse, R28, R116 ;  /* 0x0000001c0874723c */ /* 0x040ff00000041874 */
[C---:B------:R-:W-:Y:S01]  /*38f0*/  HMMA.16816.F32.BF16 R128, R8.reuse, R30, R128 ;  /* 0x0000001e0880723c */ /* 0x040fe20000041880 */
[----:B------:R-:W-:Y:S07]  /*3900*/  LDSM.16.MT88.4 R28, [R242+0xf800] ;  /* 0x00f80000f21c783b */ /* 0x000fee0000004200 */
[C---:B------:R-:W-:Y:S08]  /*3910*/  HMMA.16816.F32.BF16 R148, R8.reuse, R16, R148 ;  /* 0x000000100894723c */ /* 0x040ff00000041894 */
[C---:B------:R-:W-:Y:S01]  /*3920*/  HMMA.16816.F32.BF16 R160, R8.reuse, R18, R160 ;  /* 0x0000001208a0723c */ /* 0x040fe200000418a0 */
[----:B------:R-:W5:Y:S07]  /*3930*/  LDSM.16.MT88.4 R16, [R233+0x1800] ;  /* 0x00180000e910783b */ /* 0x000f6e0000004200 */
[C---:B------:R-:W-:Y:S08]  /*3940*/  HMMA.16816.F32.BF16 R176, R8.reuse, R12, R176 ;  /* 0x0000000c08b0723c */ /* 0x040ff000000418b0 */
[----:B------:R-:W-:Y:S01]  /*3950*/  HMMA.16816.F32.BF16 R168, R8, R14, R168 ;  /* 0x0000000e08a8723c */ /* 0x000fe200000418a8 */
[----:B------:R2:W5:Y:S01]  /*3960*/  LDSM.16.MT88.4 R12, [R233+0x3800] ;  /* 0x00380000e90c783b */ /* 0x0005620000004200 */
[----:B------:R-:W-:-:S02]  /*3970*/  F2FP.BF16.F32.PACK_AB R8, R53, R52 ;  /* 0x000000343508723e */ /* 0x000fc400000010ff */
[----:B------:R-:W-:Y:S02]  /*3980*/  F2FP.BF16.F32.PACK_AB R9, R57, R56 ;  /* 0x000000383909723e */ /* 0x000fe400000010ff */
[----:B---3--:R-:W-:Y:S02]  /*3990*/  F2FP.BF16.F32.PACK_AB R10, R54, R55 ;  /* 0x00000037360a723e */ /* 0x008fe400000010ff */
[----:B------:R-:W-:-:S07]  /*39a0*/  F2FP.BF16.F32.PACK_AB R11, R59, R58 ;  /* 0x0000003a3b0b723e */ /* 0x000fce00000010ff */
[C---:B-1----:R-:W-:Y:S08]  /*39b0*/  HMMA.16816.F32.BF16 R72, R8.reuse, R40, R72 ;  /* 0x000000280848723c */ /* 0x042ff00000041848 */
[----:B------:R-:W-:Y:S01]  /*39c0*/  HMMA.16816.F32.BF16 R76, R8, R42, R76 ;  /* 0x0000002a084c723c */ /* 0x000fe2000004184c */
[--C-:B--2---:R-:W-:Y:S01]  /*39d0*/  FFMA.FTZ R233, R51, UR7, -R244.reuse ;  /* 0x0000000733e97c23 */ /* 0x104fe200080108f4 */
[----:B------:R-:W-:-:S03]  /*39e0*/  FFMA.FTZ R51, R47, UR7, -R244 ;  /* 0x000000072f337c23 */ /* 0x000fc600080108f4 */
[----:B------:R-:W1:Y:S03]  /*39f0*/  MUFU.EX2 R47, R233 ;  /* 0x000000e9002f7308 */ /* 0x000e660000000800 */
[C---:B------:R-:W-:Y:S01]  /*3a00*/  HMMA.16816.F32.BF16 R136, R8.reuse, R36, R136 ;  /* 0x000000240888723c */ /* 0x040fe20000041888 */
[----:B------:R-:W2:Y:S07]  /*3a10*/  MUFU.EX2 R51, R51 ;  /* 0x0000003300337308 */ /* 0x000eae0000000800 */
[----:B------:R-:W-:Y:S01]  /*3a20*/  HMMA.16816.F32.BF16 R140, R8, R38, R140 ;  /* 0x00000026088c723c */ /* 0x000fe2000004188c */
[----:B-1----:R-:W-:-:S04]  /*3a30*/  FADD.FTZ R228, R47, R228 ;  /* 0x000000e42fe47221 */ /* 0x002fc80000010000 */
[----:B------:R-:W-:-:S03]  /*3a40*/  FADD.FTZ R228, R46, R228 ;  /* 0x000000e42ee47221 */ /* 0x000fc60000010000 */
[C---:B----4-:R-:W-:Y:S08]  /*3a50*/  HMMA.16816.F32.BF16 R188, R8.reuse, R32, R188 ;  /* 0x0000002008bc723c */ /* 0x050ff000000418bc */
[C---:B------:R-:W-:Y:S08]  /*3a60*/  HMMA.16816.F32.BF16 R184, R8.reuse, R34, R184 ;  /* 0x0000002208b8723c */ /* 0x040ff000000418b8 */
[C---:B------:R-:W-:Y:S08]  /*3a70*/  HMMA.16816.F32.BF16 R88, R8.reuse, R24, R88 ;  /* 0x000000180858723c */ /* 0x040ff00000041858 */
[C---:B------:R-:W-:Y:S08]  /*3a80*/  HMMA.16816.F32.BF16 R92, R8.reuse, R26, R92 ;  /* 0x0000001a085c723c */ /* 0x040ff0000004185c */
        /* <DEDUP_REMOVED lines=11> */
[----:B--2---:R-:W-:-:S07]  /*3b40*/  F2FP.BF16.F32.PACK_AB R11, R51, R46 ;  /* 0x0000002e330b723e */ /* 0x004fce00000010ff */
        /* <DEDUP_REMOVED lines=25> */
[----:B------:R-:W-:Y:S01]  /*3ce0*/  UIMAD.WIDE.U32 UR6, UR29, UR14, URZ ;  /* 0x0000000e1d0672a5 */ /* 0x000fe2000f8e00ff */
[----:B------:R-:W-:Y:S01]  /*3cf0*/  IADD3 R197, P1, PT, R197, UR26, RZ ;  /* 0x0000001ac5c57c10 */ /* 0x000fe2000ff3e0ff */
[----:B------:R-:W-:Y:S01]  /*3d00*/  USHF.L.U64.HI UR10, UR4, 0x5, UR5 ;  /* 0x00000005040a7899 */ /* 0x000fe20008010205 */
[C---:B------:R-:W-:Y:S01]  /*3d10*/  IMAD.SHL.U32 R203, R5.reuse, 0x40, RZ ;  /* 0x0000004005cb7824 */ /* 0x040fe200078e00ff */
[----:B------:R-:W-:Y:S01]  /*3d20*/  UIADD3 UR15, UPT, UPT, UR15, UR7, URZ ;  /* 0x000000070f0f7290 */ /* 0x000fe2000fffe0ff */
[----:B------:R-:W-:Y:S01]  /*3d30*/  IMAD.SHL.U32 R240, R5, 0x20, RZ ;  /* 0x0000002005f07824 */ /* 0x000fe200078e00ff */
[----:B------:R-:W-:Y:S01]  /*3d40*/  USHF.L.U64.HI UR11, UR4, 0x7, UR5 ;  /* 0x00000007040b7899 */ /* 0x000fe20008010205 */
[----:B--2---:R-:W-:Y:S01]  /*3d50*/  IMAD.U32 R10, RZ, RZ, UR6 ;  /* 0x00000006ff0a7e24 */ /* 0x004fe2000f8e00ff */
[----:B------:R-:W-:Y:S01]  /*3d60*/  ULEA.HI.SX32 UR6, UR20, 0xfffffffe, 0x1a ;  /* 0xfffffffe14067891 */ /* 0x000fe2000f8fd2ff */
[----:B------:R-:W-:Y:S01]  /*3d70*/  IMAD.X R8, RZ, RZ, UR24, P1 ;  /* 0x00000018ff087e24 */ /* 0x000fe200088e06ff */
[----:B------:R-:W-:Y:S01]  /*3d80*/  LOP3.LUT R13, R203, 0x1c0, RZ, 0xc0, !PT ;  /* 0x000001c0cb0d7812 */ /* 0x000fe200078ec0ff */
[----:B------:R-:W-:Y:S01]  /*3d90*/  IMAD.U32 R11, RZ, RZ, UR7 ;  /* 0x00000007ff0b7e24 */ /* 0x000fe2000f8e00ff */
[----:B------:R-:W-:Y:S01]  /*3da0*/  LOP3.LUT R12, R6, 0x1f8, RZ, 0xc0, !PT ;  /* 0x000001f8060c7812 */ /* 0x000fe200078ec0ff */
[----:B------:R-:W-:Y:S01]  /*3db0*/  IMAD.U32 R11, RZ, RZ, UR15 ;  /* 0x0000000fff0b7e24 */ /* 0x000fe2000f8e00ff */
[----:B------:R-:W-:Y:S01]  /*3dc0*/  UIMAD.WIDE.U32 UR14, UR6, UR4, URZ ;  /* 0x00000004060e72a5 */ /* 0x000fe2000f8e00ff */
[----:B------:R-:W-:Y:S01]  /*3dd0*/  IMAD R8, R8, UR4, RZ ;  /* 0x0000000408087c24 */ /* 0x000fe2000f8e02ff */
[----:B------:R-:W-:Y:S01]  /*3de0*/  LOP3.LUT R13, R13, 0x38, R6, 0xf8, !PT ;  /* 0x000000380d0d7812 */ /* 0x000fe200078ef806 */
[C---:B------:R-:W-:Y:S01]  /*3df0*/  IMAD.WIDE.U32 R10, R197.reuse, UR4, R10 ;  /* 0x00000004c50a7c25 */ /* 0x040fe2000f8e000a */
[----:B------:R-:W-:Y:S01]  /*3e00*/  UIMAD UR6, UR6, UR5, UR15 ;  /* 0x00000005060672a4 */ /* 0x000fe2000f8e020f */
[----:B------:R-:W-:Y:S01]  /*3e10*/  S2UR UR13, SR_CgaCtaId ;  /* 0x00000000000d79c3 */ /* 0x000fe20000008800 */
[----:B------:R-:W-:Y:S01]  /*3e20*/  LOP3.LUT R12, R12, 0x38, R5, 0x78, !PT ;  /* 0x000000380c0c7812 */ /* 0x000fe200078e7805 */
[----:B------:R-:W-:Y:S01]  /*3e30*/  IMAD R8, R197, UR5, R8 ;  /* 0x00000005c5087c24 */ /* 0x000fe2000f8e0208 */
[----:B------:R-:W-:Y:S01]  /*3e40*/  LOP3.LUT R244, R203, 0x400, RZ, 0xc0, !PT ;  /* 0x00000400cbf47812 */ /* 0x000fe200078ec0ff */
[----:B------:R-:W-:Y:S01]  /*3e50*/  IMAD.MOV.U32 R242, RZ, RZ, 0x20 ;  /* 0x00000020fff27424 */ /* 0x000fe200078e00ff */
[----:B------:R-:W-:Y:S01]  /*3e60*/  USHF.L.U32 UR7, UR4, 0x5, URZ ;  /* 0x0000000504077899 */ /* 0x000fe200080006ff */
[----:B------:R-:W-:Y:S01]  /*3e70*/  IMAD.IADD R9, R11, 0x1, R8 ;  /* 0x000000010b097824 */ /* 0x000fe200078e0208 */
[----:B------:R-:W-:Y:S01]  /*3e80*/  MOV R8, R10 ;  /* 0x0000000a00087202 */ /* 0x000fe20000000f00 */
[----:B------:R-:W1:Y:S01]  /*3e90*/  S2UR UR5, SR_CgaCtaId ;  /* 0x00000000000579c3 */ /* 0x000e620000008800 */
[----:B------:R-:W-:Y:S01]  /*3ea0*/  IMAD.U32 R10, RZ, RZ, UR14 ;  /* 0x0000000eff0a7e24 */ /* 0x000fe2000f8e00ff */
[----:B------:R-:W-:Y:S01]  /*3eb0*/  SEL R242, R242, 0xffffffe0, !P0 ;  /* 0xffffffe0f2f27807 */ /* 0x000fe20004000000 */
[----:B------:R-:W-:Y:S01]  /*3ec0*/  IMAD.U32 R11, RZ, RZ, UR15 ;  /* 0x0000000fff0b7e24 */ /* 0x000fe2000f8e00ff */
[----:B------:R-:W-:Y:S01]  /*3ed0*/  LOP3.LUT R6, R12, 0x1e00, R6, 0xf8, !PT ;  /* 0x00001e000c067812 */ /* 0x000fe200078ef806 */
[----:B------:R-:W-:Y:S01]  /*3ee0*/  IMAD.WIDE.U32 R8, R7, UR25, R8 ;  /* 0x0000001907087c25 */ /* 0x000fe2000f8e0008 */
[----:B------:R-:W-:Y:S01]  /*3ef0*/  LOP3.LUT R7, R203, 0x200, RZ, 0xc0, !PT ;  /* 0x00000200cb077812 */ /* 0x000fe200078ec0ff */
[----:B------:R-:W-:-:S02]  /*3f00*/  USHF.L.U32 UR12, UR4, 0x7, URZ ;  /* 0x00000007040c7899 */ /* 0x000fc400080006ff */
[----:B------:R-:W-:Y:S01]  /*3f10*/  IMAD.MOV.U32 R200, RZ, RZ, R0 ;  /* 0x000000ffffc87224 */ /* 0x000fe200078e0000 */
[----:B------:R-:W-:Y:S01]  /*3f20*/  IADD3 R198, P1, PT, R198, R8, RZ ;  /* 0x00000008c6c67210 */ /* 0x000fe20007f3e0ff */
[----:B------:R-:W-:Y:S01]  /*3f30*/  IMAD.MOV.U32 R199, RZ, RZ, R2 ;  /* 0x000000ffffc77224 */ /* 0x000fe200078e0002 */
[----:B------:R-:W-:Y:S01]  /*3f40*/  LOP3.LUT R240, R7, 0x7c00, R240, 0xf8, !PT ;  /* 0x00007c0007f07812 */ /* 0x000fe200078ef8f0 */
[----:B------:R-:W-:Y:S01]  /*3f50*/  IMAD.MOV.U32 R197, RZ, RZ, R196 ;  /* 0x000000ffffc57224 */ /* 0x000fe200078e00c4 */
[--C-:B------:R-:W-:Y:S01]  /*3f60*/  SHF.R.U32.HI R7, RZ, 0x1, R5.reuse ;  /* 0x00000001ff077819 */ /* 0x100fe20000011605 */
[----:B------:R-:W-:Y:S01]  /*3f70*/  ULEA.HI.SX32 UR20, UR20, 0xfffffffd, 0x1a ;  /* 0xfffffffd14147891 */ /* 0x000fe2000f8fd2ff */
[----:B------:R-:W-:Y:S01]  /*3f80*/  IADD3.X R8, PT, PT, R9, UR21, RZ, P1, !PT ;  /* 0x0000001509087c10 */ /* 0x000fe20008ffe4ff */
[----:B------:R-:W-:Y:S01]  /*3f90*/  IMAD.U32 R9, RZ, RZ, UR6 ;  /* 0x00000006ff097e24 */ /* 0x000fe2000f8e00ff */
[C---:B------:R-:W-:Y:S01]  /*3fa0*/  LOP3.LUT R5, R13.reuse, 0x8, R5, 0x78, !PT ;  /* 0x000000080d057812 */ /* 0x040fe200078e7805 */
[----:B------:R-:W-:Y:S01]  /*3fb0*/  UMOV UR6, 0x400 ;  /* 0x0000040000067882 */ /* 0x000fe20000000000 */
[----:B------:R-:W-:Y:S01]  /*3fc0*/  LOP3.LUT R7, R13, 0x8, R7, 0x78, !PT ;  /* 0x000000080d077812 */ /* 0x000fe200078e7807 */
[----:B------:R-:W2:Y:S01]  /*3fd0*/  LDCU UR4, c[0x0][0x45c] ;  /* 0x00008b80ff0477ac */ /* 0x000ea20008000800 */
[----:B------:R-:W-:Y:S01]  /*3fe0*/  SHF.L.U32 R248, R198, 0x1, RZ ;  /* 0x00000001c6f87819 */ /* 0x000fe200000006ff */
[----:B------:R-:W-:Y:S01]  /*3ff0*/  IMAD R244, R5, 0x2, R244 ;  /* 0x0000000205f47824 */ /* 0x000fe200078e02f4 */
[----:B------:R-:W-:Y:S01]  /*4000*/  LOP3.LUT R240, R240, R7, RZ, 0xfc, !PT ;  /* 0x00000007f0f07212 */ /* 0x000fe200078efcff */
[----:B-1----:R-:W-:Y:S01]  /*4010*/  ULEA UR5, UR5, UR6, 0x18 ;  /* 0x0000000605057291 */ /* 0x002fe2000f8ec0ff */
[----:B------:R-:W-:Y:S01]  /*4020*/  LOP3.LUT R203, R7, 0x200, R203, 0xf8, !PT ;  /* 0x0000020007cb7812 */ /* 0x000fe200078ef8cb */
[----:B------:R-:W-:Y:S01]  /*4030*/  UIADD3 UR6, UP0, UPT, UR7, -0x80, URZ ;  /* 0xffffff8007067890 */ /* 0x000fe2000ff1e0ff */
[----:B------:R-:W-:-:S02]  /*4040*/  SHF.L.U64.HI R8, R198, 0x1, R8 ;  /* 0x00000001c6087819 */ /* 0x000fc40000010208 */
[----:B------:R-:W-:Y:S01]  /*4050*/  LEA R248, P1, R10, R248, 0x7 ;  /* 0x000000f80af87211 */ /* 0x000fe200078238ff */
[----:B------:R-:W-:Y:S01]  /*4060*/  VIADD R237, R244, UR5 ;  /* 0x00000005f4ed7c36 */ /* 0x000fe20008000000 */
[----:B------:R-:W-:Y:S02]  /*4070*/  LEA R240, R240, UR5, 0x1 ;  /* 0x00000005f0f07c11 */ /* 0x000fe4000f8e08ff */
[----:B------:R-:W-:Y:S02]  /*4080*/  LEA R203, R203, UR5, 0x1 ;  /* 0x00000005cbcb7c11 */ /* 0x000fe4000f8e08ff */
[C---:B------:R-:W-:Y:S01]  /*4090*/  IADD3 R243, PT, PT, R4.reuse, R237, RZ ;  /* 0x000000ed04f37210 */ /* 0x040fe20007ffe0ff */
[--C-:B------:R-:W-:Y:S01]  /*40a0*/  IMAD.IADD R239, R4, 0x1, R240.reuse ;  /* 0x0000000104ef7824 */ /* 0x100fe200078e02f0 */
[----:B------:R-:W-:Y:S01]  /*40b0*/  LEA.HI.X R8, R10, R8, R9, 0x7, P1 ;  /* 0x000000080a087211 */ /* 0x000fe200008f3c09 */
[----:B------:R-:W-:Y:S01]  /*40c0*/  IMAD.IADD R237, R242, 0x1, R237 ;  /* 0x00000001f2ed7824 */ /* 0x000fe200078e02ed */
[----:B------:R-:W-:Y:S01]  /*40d0*/  IADD3 R248, P1, PT, R248, UR8, RZ ;  /* 0x00000008f8f87c10 */ /* 0x000fe2000ff3e0ff */
[----:B------:R-:W-:Y:S01]  /*40e0*/  IMAD.IADD R236, R242, 0x1, R240 ;  /* 0x00000001f2ec7824 */ /* 0x000fe200078e02f0 */
[----:B------:R-:W-:Y:S01]  /*40f0*/  MOV R198, R3 ;  /* 0x0000000300c67202 */ /* 0x000fe20000000f00 */
[C---:B------:R-:W-:Y:S01]  /*4100*/  VIADD R252, R203.reuse, 0xc000 ;  /* 0x0000c000cbfc7836 */ /* 0x040fe20000000000 */
[----:B------:R-:W-:Y:S01]  /*4110*/  LEA R250, R6, UR5, 0x1 ;  /* 0x0000000506fa7c11 */ /* 0x000fe2000f8e08ff */
[C---:B------:R-:W-:Y:S01]  /*4120*/  IMAD.IADD R202, R242.reuse, 0x1, R203 ;  /* 0x00000001f2ca7824 */ /* 0x040fe200078e02cb */
[----:B------:R-:W-:Y:S01]  /*4130*/  IADD3 R251, PT, PT, R203, 0xc040, RZ ;  /* 0x0000c040cbfb7810 */ /* 0x000fe20007ffe0ff */
[C---:B------:R-:W-:Y:S01]  /*4140*/  IMAD.IADD R241, R242.reuse, 0x1, R243 ;  /* 0x00000001f2f17824 */ /* 0x040fe200078e02f3 */
[----:B------:R-:W-:Y:S01]  /*4150*/  UMOV UR8, 0x400 ;  /* 0x0000040000087882 */ /* 0x000fe20000000000 */
[----:B------:R-:W-:Y:S01]  /*4160*/  IMAD.IADD R238, R242, 0x1, R239 ;  /* 0x00000001f2ee7824 */ /* 0x000fe200078e02ef */
[----:B------:R-:W-:Y:S01]  /*4170*/  IADD3.X R247, PT, PT, R8, UR9, RZ, P1, !PT ;  /* 0x0000000908f77c10 */ /* 0x000fe20008ffe4ff */
[----:B------:R-:W-:-:S02]  /*4180*/  ULEA UR8, UR13, UR8, 0x18 ;  /* 0x000000080d087291 */ /* 0x000fc4000f8ec0ff */
[----:B------:R-:W-:Y:S01]  /*4190*/  UIADD3.X UR9, UPT, UPT, UR10, -0x1, URZ, UP0, !UPT ;  /* 0xffffffff0a097890 */ /* 0x000fe200087fe4ff */
[----:B--2---:R-:W-:Y:S11]  /*41a0*/  BRA `(.L_x_122) ;  /* 0x0000000000987947 */ /* 0x004ff60003800000 */
.L_x_124:
[----:B------:R-:W1:Y:S01]  /*41b0*/  S2R R201, SR_TID.X ;  /* 0x0000000000c97919 */ /* 0x000e620000002100 */
[----:B------:R-:W2:Y:S01]  /*41c0*/  LDC.64 R2, c[0x0][0x3b8] ;  /* 0x0000ee00ff027b82 */ /* 0x000ea20000000a00 */
[----:B-1----:R-:W-:Y:S01]  /*41d0*/  IMAD.SHL.U32 R211, R201, 0x8, RZ ;  /* 0x00000008c9d37824 */ /* 0x002fe200078e00ff */
[C---:B--2---:R-:W-:Y:S01]  /*41e0*/  SHF.L.U64.HI R209, R2.reuse, 0x4, R3 ;  /* 0x0000000402d17819 */ /* 0x044fe20000010203 */
[C---:B------:R-:W-:Y:S03]  /*41f0*/  IMAD.WIDE.U32 R216, R2.reuse, UR20, RZ ;  /* 0x0000001402d87c25 */ /* 0x040fe6000f8e00ff */
[----:B------:R-:W-:Y:S01]  /*4200*/  LOP3.LUT R210, R211, 0x1f8, RZ, 0xc0, !PT ;  /* 0x000001f8d3d27812 */ /* 0x000fe200078ec0ff */
[----:B------:R-:W-:Y:S01]  /*4210*/  IMAD.SHL.U32 R208, R2, 0x10, RZ ;  /* 0x0000001002d07824 */ /* 0x000fe200078e00ff */
[----:B------:R-:W-:Y:S01]  /*4220*/  LEA R214, P2, R216, R246, 0x7 ;  /* 0x000000f6d8d67211 */ /* 0x000fe200078438ff */
[----:B------:R-:W-:Y:S01]  /*4230*/  IMAD R212, R3, UR20, R217 ;  /* 0x0000001403d47c24 */ /* 0x000fe2000f8e02d9 */
[----:B------:R-:W-:Y:S02]  /*4240*/  LOP3.LUT R210, R210, 0x38, R201, 0x78, !PT ;  /* 0x00000038d2d27812 */ /* 0x000fe400078e78c9 */
[----:B------:R-:W-:Y:S02]  /*4250*/  LEA R206, P0, R216, R208, 0x6 ;  /* 0x000000d0d8ce7211 */ /* 0x000fe400078030ff */
[----:B------:R-:W-:Y:S02]  /*4260*/  LOP3.LUT R210, R210, 0x1e00, R211, 0xf8, !PT ;  /* 0x00001e00d2d27812 */ /* 0x000fe400078ef8d3 */
[--C-:B------:R-:W-:Y:S02]  /*4270*/  LEA.HI.X R215, R216, R245, R212.reuse, 0x7, P2 ;  /* 0x000000f5d8d77211 */ /* 0x100fe400010f3cd4 */
[----:B------:R-:W-:Y:S02]  /*4280*/  LEA R250, R210, UR8, 0x1 ;  /* 0x00000008d2fa7c11 */ /* 0x000fe4000f8e08ff */
[----:B------:R-:W-:Y:S02]  /*4290*/  LEA.HI.X R201, R216, R209, R212, 0x6, P0 ;  /* 0x000000d1d8c97211 */ /* 0x000fe400000f34d4 */
[C---:B------:R-:W-:Y:S01]  /*42a0*/  LEA R212, P2, R206.reuse, R246, 0x1 ;  /* 0x000000f6ced47211 */ /* 0x040fe200078408ff */
[----:B------:R-:W-:Y:S01]  /*42b0*/  @!PT LDS RZ, [RZ] ;  /* 0x00000000fffff984 */ /* 0x000fe20000000800 */
[----:B------:R-:W-:Y:S01]  /*42c0*/  @!PT LDS RZ, [RZ] ;  /* 0x00000000fffff984 */ /* 0x000fe20000000800 */
[----:B------:R-:W-:Y:S01]  /*42d0*/  @!PT LDS RZ, [RZ] ;  /* 0x00000000fffff984 */ /* 0x000fe20000000800 */
[----:B------:R1:W-:Y:S01]  /*42e0*/  LDGSTS.E.BYPASS.LTC128B.128 [R250+0x8000], desc[UR22][R214.64] ;  /* 0x08000000d6fa7fae */ /* 0x0003e2000b981a16 */
[----:B------:R-:W-:Y:S02]  /*42f0*/  IADD3 R208, P0, PT, R206, R208, RZ ;  /* 0x000000d0ced07210 */ /* 0x000fe40007f1e0ff */
[----:B------:R-:W-:Y:S01]  /*4300*/  LEA R207, P1, R2, R206, 0x5 ;  /* 0x000000ce02cf7211 */ /* 0x000fe200078228ff */
[----:B------:R1:W-:Y:S01]  /*4310*/  LDGSTS.E.BYPASS.LTC128B.128 [R250+0xa000], desc[UR22][R214.64+0x80] ;  /* 0x0a000080d6fa7fae */ /* 0x0003e2000b981a16 */
[----:B------:R-:W-:Y:S01]  /*4320*/  LEA.HI.X R213, R206, R245, R201, 0x1, P2 ;  /* 0x000000f5ced57211 */ /* 0x000fe200010f0cc9 */
        /* <DEDUP_REMOVED lines=14> */
.L_x_122:
[----:B------:R-:W-:Y:S04]  /*4410*/  DEPBAR.LE SB0, 0x0 ;  /* 0x000080000000791a */ /* 0x000fe80000000000 */
[----:B------:R-:W-:Y:S01]  /*4420*/  BAR.SYNC.DEFER_BLOCKING 0x0 ;  /* 0x0000000000007b1d */ /* 0x000fe20000010000 */
[----:B------:R-:W-:Y:S01]  /*4430*/  IMAD.MOV.U32 R249, RZ, RZ, R247 ;  /* 0x000000fffff97224 */ /* 0x000fe200078e00f7 */
[----:B----4-:R-:W-:Y:S01]  /*4440*/  IADD3 R4, P0, PT, R248, UR7, RZ ;  /* 0x00000007f8047c10 */ /* 0x010fe2000ff1e0ff */
[----:B------:R-:W-:Y:S03]  /*4450*/  UISETP.NE.AND UP0, UPT, UR20, -0x1, UPT ;  /* 0xffffffff1400788c */ /* 0x000fe6000bf05270 */
        /* <DEDUP_REMOVED lines=11> */
[----:B------:R-:W-:Y:S08]  /*4510*/  LDGSTS.E.BYPASS.LTC128B.128 [R250+0xe800], desc[UR22][R4.64+0x80] ;  /* 0x0e80008004fa7fae */ /* 0x000ff0000b981a16 */
[----:B------:R-:W-:Y:S08]  /*4520*/  LDGSTS.E.BYPASS.LTC128B.128 [R250+0xd000], desc[UR22][R2.64+0x80] ;  /* 0x0d00008002fa7fae */ /* 0x000ff0000b981a16 */
[----:B------:R-:W-:Y:S08]  /*4530*/  LDGSTS.E.BYPASS.LTC128B.128 [R250+0xf000], desc[UR22][R2.64+0x100] ;  /* 0x0f00010002fa7fae */ /* 0x000ff0000b981a16 */
        /* <DEDUP_REMOVED lines=8> */
[----:B-----5:R-:W5:Y:S01]  /*45c0*/  LDSM.16.M88.4 R204, [R244+UR5+0x9800] ;  /* 0x00980005f4cc783b */ /* 0x020f620008000200 */
        /* <DEDUP_REMOVED lines=205> */
.L_x_123:
[----:B------:R-:W2:Y:S01]  /*52a0*/  SHFL.BFLY PT, R206, R205, 0x2, 0x1f ;  /* 0x0c401f00cdce7f89 */ /* 0x000ea200000e0000 */
[----:B------:R-:W-:Y:S02]  /*52b0*/  UIADD3 UR13, UPT, UPT, UR20, 0x1, URZ ;  /* 0x00000001140d7890 */ /* 0x000fe4000fffe0ff */
[----:B------:R-:W-:Y:S05]  /*52c0*/  UIADD3 UR20, UPT, UPT, UR20, -0x1, URZ ;  /* 0xffffffff14147890 */ /* 0x000fea000fffe0ff */
[----:B------:R-:W3:Y:S01]  /*52d0*/  SHFL.BFLY PT, R3, R204, 0x2, 0x1f ;  /* 0x0c401f00cc037f89 */ /* 0x000ee200000e0000 */
[----:B------:R-:W-:Y:S07]  /*52e0*/  UISETP.GT.AND UP0, UPT, UR13, URZ, UPT ;  /* 0x000000ff0d00728c */ /* 0x000fee000bf04270 */
        /* <DEDUP_REMOVED lines=55> */
[----:B------:R-:W-:Y:S01]  /*5660*/  FFMA.FTZ R216, R11, UR4, -R228 ;  /* 0x000000040bd87c23 */ /* 0x000fe200080108e4 */
[--C-:B------:R-:W-:Y:S01]  /*5670*/  FFMA.FTZ R222, R9, UR4, -R229.reuse ;  /* 0x0000000409de7c23 */ /* 0x100fe200080108e5 */
        /* <DEDUP_REMOVED lines=38> */
[--C-:B------:R-:W-:Y:S01]  /*58e0*/  FFMA.FTZ R39, R39, UR4, -R230.reuse ;  /* 0x0000000427277c23 */ /* 0x100fe200080108e6 */
        /* <DEDUP_REMOVED lines=40> */
[C---:B------:R-:W-:Y:S04]  /*5b70*/  HMMA.16816.F32.BF16 R8, R188.reuse, R204, R8 ;  /* 0x000000ccbc08723c */ /* 0x040fe80000041808 */
        /* <DEDUP_REMOVED lines=108> */
[----:B------:R-:W3:Y:S01]  /*6240*/  MUFU.EX2 R206, R206 ;  /* 0x000000ce00ce7308 */ /* 0x000ee20000000800 */
        /* <DEDUP_REMOVED lines=30> */
[C---:B------:R-:W-:Y:S08]  /*6430*/  FMUL.FTZ R24, R200.reuse, R168 ;  /* 0x000000a8c8187220 */ /* 0x040ff00000410000 */
[----:B------:R-:W-:Y:S01]  /*6440*/  MUFU.EX2 R231, R231 ;  /* 0x000000e700e77308 */ /* 0x000fe20000000800 */
[--C-:B------:R-:W-:Y:S01]  /*6450*/  FFMA.FTZ R233, R25, UR4, -R229.reuse ;  /* 0x0000000419e97c23 */ /* 0x100fe200080108e5 */
[----:B------:R-:W-:Y:S01]  /*6460*/  FMUL.FTZ R25, R200, R169 ;  /* 0x000000a9c8197220 */ /* 0x000fe20000410000 */
[-C--:B-1----:R-:W-:Y:S07]  /*6470*/  HMMA.16816.F32.BF16 R148, R192, R180.reuse, R148 ;  /* 0x000000b4c094723c */ /* 0x082fee0000041894 */
[----:B------:R-:W-:Y:S01]  /*6480*/  MUFU.EX2 R235, R235 ;  /* 0x000000eb00eb7308 */ /* 0x000fe20000000800 */
[----:B------:R-:W-:Y:S01]  /*6490*/  FFMA.FTZ R234, R26, UR4, -R228 ;  /* 0x000000041aea7c23 */ /* 0x000fe200080108e4 */
[----:B------:R-:W-:Y:S08]  /*64a0*/  FMUL.FTZ R26, R199, R170 ;  /* 0x000000aac71a7220 */ /* 0x000ff00000410000 */
[----:B------:R-:W1:Y:S01]  /*64b0*/  MUFU.EX2 R233, R233 ;  /* 0x000000e900e97308 */ /* 0x000e620000000800 */
[--C-:B------:R-:W-:Y:S01]  /*64c0*/  FFMA.FTZ R249, R28, UR4, -R229.reuse ;  /* 0x000000041cf97c23 */ /* 0x100fe200080108e5 */
[----:B---3--:R-:W-:Y:S01]  /*64d0*/  F2FP.BF16.F32.PACK_AB R28, R206, R205 ;  /* 0x000000cdce1c723e */ /* 0x008fe200000010ff */
[C---:B------:R-:W-:Y:S07]  /*64e0*/  HMMA.16816.F32.BF16 R152, R188.reuse, R180, R152 ;  /* 0x000000b4bc98723c */ /* 0x040fee0000041898 */
[----:B------:R-:W-:Y:S01]  /*64f0*/  MUFU.EX2 R234, R234 ;  /* 0x000000ea00ea7308 */ /* 0x000fe20000000800 */
[----:B------:R-:W-:Y:S09]  /*6500*/  FFMA.FTZ R66, R66, UR4, -R230 ;  /* 0x0000000442427c23 */ /* 0x000ff200080108e6 */
[----:B------:R-:W-:Y:S01]  /*6510*/  MUFU.EX2 R249, R249 ;  /* 0x000000f900f97308 */ /* 0x000fe20000000800 */
[--C-:B------:R-:W-:Y:S01]  /*6520*/  FFMA.FTZ R60, R60, UR4, -R229.reuse ;  /* 0x000000043c3c7c23 */ /* 0x100fe200080108e5 */
[----:B------:R-:W-:Y:S01]  /*6530*/  IADD3 R248, P0, PT, R248, -UR12, RZ ;  /* 0x8000000cf8f87c10 */ /* 0x000fe2000ff1e0ff */
[-C--:B------:R-:W-:Y:S07]  /*6540*/  HMMA.16816.F32.BF16 R156, R188, R182.reuse, R156 ;  /* 0x000000b6bc9c723c */ /* 0x080fee000004189c */
[----:B------:R-:W3:Y:S01]  /*6550*/  MUFU.EX2 R211, R211 ;  /* 0x000000d300d37308 */ /* 0x000ee20000000800 */
[----:B-1----:R-:W-:Y:S09]  /*6560*/  F2FP.BF16.F32.PACK_AB R168, R233, R235 ;  /* 0x000000ebe9a8723e */ /* 0x002ff200000010ff */
[----:B------:R-:W-:Y:S01]  /*6570*/  MUFU.EX2 R66, R66 ;  /* 0x0000004200427308 */ /* 0x000fe20000000800 */
[----:B------:R-:W-:Y:S01]  /*6580*/  IADD3.X R247, PT, PT, R247, ~UR11, RZ, P0, !PT ;  /* 0x8000000bf7f77c10 */ /* 0x000fe200087fe4ff */
[C---:B------:R-:W-:Y:S01]  /*6590*/  HMMA.16816.F32.BF16 R160, R192.reuse, R182, R160 ;  /* 0x000000b6c0a0723c */ /* 0x040fe200000418a0 */
[----:B------:R-:W1:Y:S07]  /*65a0*/  LDSM.16.MT88.4 R180, [R204+0x800] ;  /* 0x00080000ccb4783b */ /* 0x000e6e0000004200 */
[----:B------:R-:W-:Y:S01]  /*65b0*/  MUFU.EX2 R60, R60 ;  /* 0x0000003c003c7308 */ /* 0x000fe20000000800 */
[-C--:B--2---:R-:W-:Y:S08]  /*65c0*/  HMMA.16816.F32.BF16 R20, R192, R184.reuse, R20 ;  /* 0x000000b8c014723c */ /* 0x084ff00000041814 */
[C---:B------:R-:W-:Y:S01]  /*65d0*/  HMMA.16816.F32.BF16 R164, R188.reuse, R184, R164 ;  /* 0x000000b8bca4723c */ /* 0x040fe200000418a4 */
[----:B------:R-:W-:Y:S10]  /*65e0*/  MUFU.EX2 R184, R36 ;  /* 0x0000002400b87308 */ /* 0x000ff40000000800 */
[----:B------:R3:W-:Y:S01]  /*65f0*/  MUFU.EX2 R185, R31 ;  /* 0x0000001f00b97308 */ /* 0x0007e20000000800 */
[-C--:B------:R-:W-:Y:S09]  /*6600*/  HMMA.16816.F32.BF16 R32, R188, R186.reuse, R32 ;  /* 0x000000babc20723c */ /* 0x080ff20000041820 */
[----:B------:R2:W4:Y:S10]  /*6610*/  MUFU.EX2 R191, R27 ;  /* 0x0000001b00bf7308 */ /* 0x0005340000000800 */
[----:B------:R-:W1:Y:S10]  /*6620*/  MUFU.EX2 R189, R29 ;  /* 0x0000001d00bd7308 */ /* 0x000e740000000800 */
[----:B------:R1:W1:Y:S01]  /*6630*/  MUFU.EX2 R190, R30 ;  /* 0x0000001e00be7308 */ /* 0x0002620000000800 */
[----:B---3--:R-:W-:Y:S09]  /*6640*/  F2FP.BF16.F32.PACK_AB R31, R211, R231 ;  /* 0x000000e7d31f723e */ /* 0x008ff200000010ff */
[----:B------:R-:W3:Y:S01]  /*6650*/  MUFU.EX2 R188, R49 ;  /* 0x0000003100bc7308 */ /* 0x000ee20000000800 */
[----:B--2---:R-:W-:Y:S01]  /*6660*/  FMUL.FTZ R27, R199, R171 ;  /* 0x000000abc71b7220 */ /* 0x004fe20000410000 */
[----:B----4-:R-:W-:Y:S02]  /*6670*/  F2FP.BF16.F32.PACK_AB R169, R191, R234 ;  /* 0x000000eabfa9723e */ /* 0x010fe400000010ff */
[----:B-1----:R-:W-:Y:S02]  /*6680*/  F2FP.BF16.F32.PACK_AB R170, R189, R249 ;  /* 0x000000f9bdaa723e */ /* 0x002fe400000010ff */
[----:B------:R-:W-:Y:S02]  /*6690*/  F2FP.BF16.F32.PACK_AB R29, R207, R208 ;  /* 0x000000d0cf1d723e */ /* 0x000fe400000010ff */
[----:B------:R-:W-:Y:S02]  /*66a0*/  HMMA.16816.F32.BF16 R24, R192, R186, R24 ;  /* 0x000000bac018723c */ /* 0x000fe40000041818 */
[----:B------:R-:W-:Y:S02]  /*66b0*/  MUFU.EX2 R193, R44 ;  /* 0x0000002c00c17308 */ /* 0x000fe40000000800 */
[----:B------:R-:W-:Y:S08]  /*66c0*/  F2FP.BF16.F32.PACK_AB R30, R209, R210 ;  /* 0x000000d2d11e723e */ /* 0x000ff000000010ff */
[----:B------:R-:W-:Y:S01]  /*66d0*/  MUFU.EX2 R192, R46 ;  /* 0x0000002e00c07308 */ /* 0x000fe20000000800 */
[----:B------:R-:W-:Y:S09]  /*66e0*/  F2FP.BF16.F32.PACK_AB R171, R185, R190 ;  /* 0x000000beb9ab723e */ /* 0x000ff200000010ff */
[----:B------:R-:W-:Y:S01]  /*66f0*/  MUFU.EX2 R195, R48 ;  /* 0x0000003000c37308 */ /* 0x000fe20000000800 */
[-C--:B------:R-:W-:Y:S09]  /*6700*/  HMMA.16816.F32.BF16 R4, R28, R176.reuse, R4 ;  /* 0x000000b01c04723c */ /* 0x080ff20000041804 */
[----:B------:R1:W-:Y:S10]  /*6710*/  MUFU.EX2 R194, R50 ;  /* 0x0000003200c27308 */ /* 0x0003f40000000800 */
[----:B------:R-:W-:Y:S01]  /*6720*/  MUFU.EX2 R186, R41 ;  /* 0x0000002900ba7308 */ /* 0x000fe20000000800 */
[C---:B------:R-:W-:Y:S09]  /*6730*/  HMMA.16816.F32.BF16 R8, R168.reuse, R176, R8 ;  /* 0x000000b0a808723c */ /* 0x040ff20000041808 */
[----:B------:R-:W-:Y:S01]  /*6740*/  MUFU.EX2 R187, R42 ;  /* 0x0000002a00bb7308 */ /* 0x000fe20000000800 */
[-C--:B------:R-:W-:Y:S01]  /*6750*/  HMMA.16816.F32.BF16 R12, R168, R178.reuse, R12 ;  /* 0x000000b2a80c723c */ /* 0x080fe2000004180c */
[----:B-1----:R-:W-:Y:S07]  /*6760*/  LDSM.16.MT88.4 R48, [R204+0x1000] ;  /* 0x00100000cc30783b */ /* 0x002fee0000004200 */
[C---:B------:R-:W-:Y:S01]  /*6770*/  HMMA.16816.F32.BF16 R16, R28.reuse, R178, R16 ;  /* 0x000000b21c10723c */ /* 0x040fe20000041810 */
[----:B------:R-:W1:Y:S07]  /*6780*/  LDSM.16.MT88.4 R176, [R201+0x800] ;  /* 0x00080000c9b0783b */ /* 0x000e6e0000004200 */
        /* <DEDUP_REMOVED lines=9> */
[----:B------:R-:W4:Y:S07]  /*6820*/  LDSM.16.MT88.4 R180, [R202+0xe800] ;  /* 0x00e80000cab4783b */ /* 0x000f2e0000004200 */
        /* <DEDUP_REMOVED lines=10> */
[-C--:B----4-:R-:W-:Y:S08]  /*68d0*/  HMMA.16816.F32.BF16 R132, R28, R180.reuse, R132 ;  /* 0x000000b41c84723c */ /* 0x090ff00000041884 */
[C---:B------:R-:W-:Y:S08]  /*68e0*/  HMMA.16816.F32.BF16 R136, R168.reuse, R180, R136 ;  /* 0x000000b4a888723c */ /* 0x040ff00000041888 */
[-C--:B------:R-:W-:Y:S08]  /*68f0*/  HMMA.16816.F32.BF16 R140, R168, R182.reuse, R140 ;  /* 0x000000b6a88c723c */ /* 0x080ff0000004188c */
[C---:B------:R-:W-:Y:S08]  /*6900*/  HMMA.16816.F32.BF16 R144, R28.reuse, R182, R144 ;  /* 0x000000b61c90723c */ /* 0x040ff00000041890 */
[-C--:B-1----:R-:W-:Y:S08]  /*6910*/  HMMA.16816.F32.BF16 R148, R28, R176.reuse, R148 ;  /* 0x000000b01c94723c */ /* 0x082ff00000041894 */
[C---:B------:R-:W-:Y:S04]  /*6920*/  HMMA.16816.F32.BF16 R152, R168.reuse, R176, R152 ;  /* 0x000000b0a898723c */ /* 0x040fe80000041898 */
[----:B------:R-:W-:Y:S01]  /*6930*/  FFMA.FTZ R176, R37, UR4, -R232 ;  /* 0x0000000425b07c23 */ /* 0x000fe200080108e8 */
[--C-:B------:R-:W-:Y:S01]  /*6940*/  FFMA.FTZ R177, R38, UR4, -R230.reuse ;  /* 0x0000000426b17c23 */ /* 0x100fe200080108e6 */
[----:B------:R-:W-:Y:S02]  /*6950*/  FFMA.FTZ R230, R67, UR4, -R230 ;  /* 0x0000000443e67c23 */ /* 0x000fe400080108e6 */
[-C--:B------:R-:W-:Y:S02]  /*6960*/  HMMA.16816.F32.BF16 R156, R168, R178.reuse, R156 ;  /* 0x000000b2a89c723c */ /* 0x080fe4000004189c */
[----:B------:R-:W1:Y:S10]  /*6970*/  MUFU.EX2 R176, R176 ;  /* 0x000000b000b07308 */ /* 0x000e740000000800 */
[----:B------:R-:W-:Y:S01]  /*6980*/  MUFU.EX2 R177, R177 ;  /* 0x000000b100b17308 */ /* 0x000fe20000000800 */
[C---:B------:R-:W-:Y:S09]  /*6990*/  HMMA.16816.F32.BF16 R160, R28.reuse, R178, R160 ;  /* 0x000000b21ca0723c */ /* 0x040ff200000418a0 */
[----:B------:R4:W1:Y:S01]  /*69a0*/  MUFU.EX2 R178, R39 ;  /* 0x0000002700b27308 */ /* 0x0008620000000800 */
[--C-:B------:R-:W-:Y:S09]  /*69b0*/  FFMA.FTZ R179, R40, UR4, -R229.reuse ;  /* 0x0000000428b37c23 */ /* 0x100ff200080108e5 */
[----:B------:R-:W1:Y:S01]  /*69c0*/  MUFU.EX2 R40, R45 ;  /* 0x0000002d00287308 */ /* 0x000e620000000800 */
[-C--:B--2---:R-:W-:Y:S09]  /*69d0*/  HMMA.16816.F32.BF16 R20, R28, R172.reuse, R20 ;  /* 0x000000ac1c14723c */ /* 0x084ff20000041814 */
[----:B------:R-:W2:Y:S10]  /*69e0*/  MUFU.EX2 R179, R179 ;  /* 0x000000b300b37308 */ /* 0x000eb40000000800 */
[----:B------:R-:W-:Y:S01]  /*69f0*/  MUFU.EX2 R230, R230 ;  /* 0x000000e600e67308 */ /* 0x000fe20000000800 */
[C---:B------:R-:W-:Y:S01]  /*6a00*/  HMMA.16816.F32.BF16 R164, R168.reuse, R172, R164 ;  /* 0x000000aca8a4723c */ /* 0x040fe200000418a4 */
[----:B----4-:R-:W4:Y:S03]  /*6a10*/  LDSM.16.MT88.4 R36, [R203+0xd000] ;  /* 0x00d00000cb24783b */ /* 0x010f260000004200 */
[--C-:B------:R-:W-:Y:S01]  /*6a20*/  FFMA.FTZ R172, R52, UR4, -R232.reuse ;  /* 0x0000000434ac7c23 */ /* 0x100fe200080108e8 */
[--C-:B------:R-:W-:Y:S01]  /*6a30*/  FFMA.FTZ R52, R64, UR4, -R232.reuse ;  /* 0x0000000440347c23 */ /* 0x100fe200080108e8 */
[----:B---3--:R-:W-:Y:S01]  /*6a40*/  MOV R173, R188 ;  /* 0x000000bc00ad7202 */ /* 0x008fe20000000f00 */
[----:B------:R-:W-:Y:S01]  /*6a50*/  FFMA.FTZ R232, R65, UR4, -R232 ;  /* 0x0000000441e87c23 */ /* 0x000fe200080108e8 */
[-C--:B------:R-:W-:Y:S01]  /*6a60*/  HMMA.16816.F32.BF16 R32, R168, R174.reuse, R32 ;  /* 0x000000aea820723c */ /* 0x080fe20000041820 */
[----:B------:R-:W-:Y:S01]  /*6a70*/  LDSM.16.MT88.4 R168, [R201+0x1000] ;  /* 0x00100000c9a8783b */ /* 0x000fe20000004200 */
[----:B------:R3:W-:Y:S10]  /*6a80*/  MUFU.EX2 R64, R172 ;  /* 0x000000ac00407308 */ /* 0x0007f40000000800 */
[----:B------:R-:W-:Y:S01]  /*6a90*/  MUFU.EX2 R65, R53 ;  /* 0x0000003500417308 */ /* 0x000fe20000000800 */
[----:B------:R-:W-:Y:S09]  /*6aa0*/  HMMA.16816.F32.BF16 R24, R28, R174, R24 ;  /* 0x000000ae1c18723c */ /* 0x000ff20000041818 */
[----:B------:R-:W4:Y:S01]  /*6ab0*/  MUFU.EX2 R188, R43 ;  /* 0x0000002b00bc7308 */ /* 0x000f220000000800 */
[----:B------:R-:W-:Y:S09]  /*6ac0*/  MOV R175, R236 ;  /* 0x000000ec00af7202 */ /* 0x000ff20000000f00 */
[----:B------:R4:W4:Y:S01]  /*6ad0*/  MUFU.EX2 R236, R47 ;  /* 0x0000002f00ec7308 */ /* 0x0009220000000800 */
[----:B-1----:R-:W-:Y:S01]  /*6ae0*/  F2FP.BF16.F32.PACK_AB R28, R176, R184 ;  /* 0x000000b8b01c723e */ /* 0x002fe200000010ff */
[----:B---3--:R-:W3:Y:S01]  /*6af0*/  LDL.LU R172, [R1+0x8] ;  /* 0x0000080001ac7983 */ /* 0x008ee20000300800 */
[----:B------:R-:W-:Y:S07]  /*6b00*/  F2FP.BF16.F32.PACK_AB R29, R178, R177 ;  /* 0x000000b1b21d723e */ /* 0x000fee00000010ff */
[----:B------:R-:W1:Y:S01]  /*6b10*/  MUFU.EX2 R180, R52 ;  /* 0x0000003400b47308 */ /* 0x000e620000000800 */
[----:B------:R-:W-:Y:S02]  /*6b20*/  F2FP.BF16.F32.PACK_AB R30, R173, R195 ;  /* 0x000000c3ad1e723e */ /* 0x000fe400000010ff */
[----:B------:R-:W-:Y:S07]  /*6b30*/  F2FP.BF16.F32.PACK_AB R31, R175, R194 ;  /* 0x000000c2af1f723e */ /* 0x000fee00000010ff */
[----:B------:R-:W-:Y:S01]  /*6b40*/  MUFU.EX2 R232, R232 ;  /* 0x000000e800e87308 */ /* 0x000fe20000000800 */
[----:B------:R-:W-:Y:S02]  /*6b50*/  MOV R174, R40 ;  /* 0x0000002800ae7202 */ /* 0x000fe40000000f00 */
[----:B--2---:R-:W-:Y:S02]  /*6b60*/  F2FP.BF16.F32.PACK_AB R40, R186, R179 ;  /* 0x000000b3ba28723e */ /* 0x004fe400000010ff */
[----:B----4-:R-:W-:Y:S01]  /*6b70*/  F2FP.BF16.F32.PACK_AB R41, R188, R187 ;  /* 0x000000bbbc29723e */ /* 0x010fe200000010ff */
[----:B------:R-:W2:Y:S01]  /*6b80*/  LDSM.16.MT88.4 R44, [R202+0xd000] ;  /* 0x00d00000ca2c783b */ /* 0x000ea20000004200 */
[----:B------:R-:W-:Y:S02]  /*6b90*/  F2FP.BF16.F32.PACK_AB R42, R174, R193 ;  /* 0x000000c1ae2a723e */ /* 0x000fe400000010ff */
[----:B------:R-:W-:Y:S01]  /*6ba0*/  F2FP.BF16.F32.PACK_AB R43, R236, R192 ;  /* 0x000000c0ec2b723e */ /* 0x000fe200000010ff */
[-C--:B------:R-:W-:Y:S03]  /*6bb0*/  HMMA.16816.F32.BF16 R4, R28, R36.reuse, R4 ;  /* 0x000000241c04723c */ /* 0x080fe60000041804 */
[----:B-1----:R-:W-:Y:S02]  /*6bc0*/  MOV R67, R180 ;  /* 0x000000b400437202 */ /* 0x002fe40000000f00 */
[----:B------:R-:W-:Y:S03]  /*6bd0*/  LDSM.16.MT88.4 R180, [R203+0xd800] ;  /* 0x00d80000cbb4783b */ /* 0x000fe60000004200 */
        /* <DEDUP_REMOVED lines=30> */
[----:B------:R-:W-:Y:S01]  /*6dc0*/  MUFU.EX2 R56, R56 ;  /* 0x0000003800387308 */ /* 0x000fe20000000800 */
[--C-:B-1----:R-:W-:Y:S01]  /*6dd0*/  FFMA.FTZ R36, R58, UR4, -R228.reuse ;  /* 0x000000043a247c23 */ /* 0x102fe200080108e4 */
[-C--:B--2---:R-:W-:Y:S03]  /*6de0*/  HMMA.16816.F32.BF16 R132, R28, R44.reuse, R132 ;  /* 0x0000002c1c84723c */ /* 0x084fe60000041884 */
[--C-:B------:R-:W-:Y:S01]  /*6df0*/  FFMA.FTZ R58, R59, UR4, -R228.reuse ;  /* 0x000000043b3a7c23 */ /* 0x100fe200080108e4 */
[----:B------:R-:W-:Y:S04]  /*6e00*/  FFMA.FTZ R228, R63, UR4, -R228 ;  /* 0x000000043fe47c23 */ /* 0x000fe800080108e4 */
[----:B------:R1:W-:Y:S01]  /*6e10*/  MUFU.EX2 R59, R36 ;  /* 0x00000024003b7308 */ /* 0x0003e20000000800 */
[C---:B------:R-:W-:Y:S09]  /*6e20*/  HMMA.16816.F32.BF16 R136, R40.reuse, R44, R136 ;  /* 0x0000002c2888723c */ /* 0x040ff20000041888 */
[----:B------:R-:W-:Y:S10]  /*6e30*/  MUFU.EX2 R58, R58 ;  /* 0x0000003a003a7308 */ /* 0x000ff40000000800 */
[----:B------:R-:W-:Y:S01]  /*6e40*/  MUFU.EX2 R228, R228 ;  /* 0x000000e400e47308 */ /* 0x000fe20000000800 */
[-C--:B------:R-:W-:Y:S01]  /*6e50*/  HMMA.16816.F32.BF16 R140, R40, R46.reuse, R140 ;  /* 0x0000002e288c723c */ /* 0x080fe2000004188c */
[----:B-1----:R-:W1:Y:S07]  /*6e60*/  LDSM.16.MT88.4 R36, [R202+0xd800] ;  /* 0x00d80000ca24783b */ /* 0x002e6e0000004200 */
[C---:B------:R-:W-:Y:S01]  /*6e70*/  HMMA.16816.F32.BF16 R144, R28.reuse, R46, R144 ;  /* 0x0000002e1c90723c */ /* 0x040fe20000041890 */
[----:B------:R-:W2:Y:S07]  /*6e80*/  LDSM.16.MT88.4 R44, [R204+0x1800] ;  /* 0x00180000cc2c783b */ /* 0x000eae0000004200 */
[-C--:B----4-:R-:W-:Y:S08]  /*6e90*/  HMMA.16816.F32.BF16 R148, R28, R48.reuse, R148 ;  /* 0x000000301c94723c */ /* 0x090ff00000041894 */
[C---:B------:R-:W-:Y:S01]  /*6ea0*/  HMMA.16816.F32.BF16 R152, R40.reuse, R48, R152 ;  /* 0x000000302898723c */ /* 0x040fe20000041898 */
[----:B------:R4:W-:Y:S10]  /*6eb0*/  MUFU.EX2 R49, R54 ;  /* 0x0000003600317308 */ /* 0x0009f40000000800 */
[----:B------:R-:W1:Y:S01]  /*6ec0*/  MUFU.EX2 R48, R55 ;  /* 0x0000003700307308 */ /* 0x000e620000000800 */
[-C--:B------:R-:W-:Y:S01]  /*6ed0*/  HMMA.16816.F32.BF16 R156, R40, R50.reuse, R156 ;  /* 0x00000032289c723c */ /* 0x080fe2000004189c */
[----:B----4-:R-:W4:Y:S07]  /*6ee0*/  LDL.LU R54, [R1+0xc] ;  /* 0x00000c0001367983 */ /* 0x010f2e0000300800 */
[C---:B------:R-:W-:Y:S01]  /*6ef0*/  HMMA.16816.F32.BF16 R160, R28.reuse, R50, R160 ;  /* 0x000000321ca0723c */ /* 0x040fe200000418a0 */
[----:B------:R-:W2:Y:S03]  /*6f00*/  LDL.LU R53, [R1+0x4] ;  /* 0x0000040001357983 */ /* 0x000ea60000300800 */
[----:B-1----:R-:W-:Y:S02]  /*6f10*/  MOV R62, R48 ;  /* 0x00000030003e7202 */ /* 0x002fe40000000f00 */
[----:B------:R-:W-:Y:S01]  /*6f20*/  MOV R63, R49 ;  /* 0x00000031003f7202 */ /* 0x000fe20000000f00 */
[----:B------:R-:W2:Y:S01]  /*6f30*/  LDL.LU R52, [R1] ;  /* 0x0000000001347983 */ /* 0x000ea20000300800 */
[-C--:B------:R-:W-:Y:S03]  /*6f40*/  HMMA.16816.F32.BF16 R20, R28, R168.reuse, R20 ;  /* 0x000000a81c14723c */ /* 0x080fe60000041814 */
[----:B------:R-:W1:Y:S05]  /*6f50*/  LDSM.16.MT88.4 R48, [R201+0x1800] ;  /* 0x00180000c930783b */ /* 0x000e6a0000004200 */
[C---:B------:R-:W-:Y:S04]  /*6f60*/  HMMA.16816.F32.BF16 R164, R40.reuse, R168, R164 ;  /* 0x000000a828a4723c */ /* 0x040fe800000418a4 */
[----:B------:R-:W-:Y:S02]  /*6f70*/  F2FP.BF16.F32.PACK_AB R168, R65, R64 ;  /* 0x0000004041a8723e */ /* 0x000fe400000010ff */
[----:B------:R-:W-:Y:S02]  /*6f80*/  F2FP.BF16.F32.PACK_AB R169, R62, R63 ;  /* 0x0000003f3ea9723e */ /* 0x000fe400000010ff */
[-C--:B------:R-:W-:Y:S01]  /*6f90*/  HMMA.16816.F32.BF16 R32, R40, R170.reuse, R32 ;  /* 0x000000aa2820723c */ /* 0x080fe20000041820 */
[----:B------:R-:W1:Y:S07]  /*6fa0*/  LDSM.16.MT88.4 R40, [R203+0xf800] ;  /* 0x00f80000cb28783b */ /* 0x000e6e0000004200 */
[----:B------:R-:W-:Y:S01]  /*6fb0*/  HMMA.16816.F32.BF16 R24, R28, R170, R24 ;  /* 0x000000aa1c18723c */ /* 0x000fe20000041818 */
[----:B------:R3:W-:Y:S03]  /*6fc0*/  LDSM.16.MT88.4 R28, [R204+0x3800] ;  /* 0x00380000cc1c783b */ /* 0x0007e60000004200 */
[----:B------:R-:W-:Y:S02]  /*6fd0*/  F2FP.BF16.F32.PACK_AB R170, R232, R67 ;  /* 0x00000043e8aa723e */ /* 0x000fe400000010ff */
[----:B------:R-:W-:Y:S02]  /*6fe0*/  F2FP.BF16.F32.PACK_AB R171, R230, R66 ;  /* 0x00000042e6ab723e */ /* 0x000fe400000010ff */
[----:B---3--:R-:W-:Y:S01]  /*6ff0*/  MOV R204, R188 ;  /* 0x000000bc00cc7202 */ /* 0x008fe20000000f00 */
[----:B------:R-:W-:Y:S01]  /*7000*/  FFMA.FTZ R227, R200, R172, R227 ;  /* 0x000000acc8e37223 */ /* 0x000fe200000100e3 */
[----:B------:R-:W-:Y:S02]  /*7010*/  MOV R200, R174 ;  /* 0x000000ae00c87202 */ /* 0x000fe40000000f00 */
[----:B------:R-:W-:Y:S01]  /*7020*/  F2FP.BF16.F32.PACK_AB R172, R56, R57 ;  /* 0x0000003938ac723e */ /* 0x000fe200000010ff */
[----:B------:R-:W-:Y:S01]  /*7030*/  FADD.FTZ R227, R223, R227 ;  /* 0x000000e3dfe37221 */ /* 0x000fe20000010000 */
[----:B------:R-:W-:Y:S02]  /*7040*/  MOV R223, R193 ;  /* 0x000000c100df7202 */ /* 0x000fe40000000f00 */
[----:B------:R-:W-:Y:S01]  /*7050*/  F2FP.BF16.F32.PACK_AB R174, R229, R60 ;  /* 0x0000003ce5ae723e */ /* 0x000fe200000010ff */
[----:B------:R-:W-:Y:S04]  /*7060*/  FADD.FTZ R227, R212, R227 ;  /* 0x000000e3d4e37221 */ /* 0x000fe80000010000 */
[----:B------:R-:W-:Y:S04]  /*7070*/  FADD.FTZ R227, R213, R227 ;  /* 0x000000e3d5e37221 */ /* 0x000fe80000010000 */
[----:B------:R-:W-:Y:S04]  /*7080*/  FADD.FTZ R227, R205, R227 ;  /* 0x000000e3cde37221 */ /* 0x000fe80000010000 */
[----:B------:R-:W-:Y:S04]  /*7090*/  FADD.FTZ R227, R206, R227 ;  /* 0x000000e3cee37221 */ /* 0x000fe80000010000 */
[----:B------:R-:W-:Y:S04]  /*70a0*/  FADD.FTZ R227, R210, R227 ;  /* 0x000000e3d2e37221 */ /* 0x000fe80000010000 */
[----:B------:R-:W-:Y:S01]  /*70b0*/  FADD.FTZ R227, R209, R227 ;  /* 0x000000e3d1e37221 */ /* 0x000fe20000010000 */
[----:B----4-:R-:W-:Y:S01]  /*70c0*/  FFMA.FTZ R226, R199, R54, R226 ;  /* 0x00000036c7e27223 */ /* 0x010fe200000100e2 */
[----:B------:R-:W-:Y:S02]  /*70d0*/  MOV R199, R175 ;  /* 0x000000af00c77202 */ /* 0x000fe40000000f00 */
[----:B------:R-:W-:Y:S01]  /*70e0*/  F2FP.BF16.F32.PACK_AB R175, R228, R61 ;  /* 0x0000003de4af723e */ /* 0x000fe200000010ff */
[----:B--2---:R-:W-:Y:S01]  /*70f0*/  FFMA.FTZ R224, R198, R53, R224 ;  /* 0x00000035c6e07223 */ /* 0x004fe200000100e0 */
[----:B------:R-:W-:Y:S01]  /*7100*/  FADD.FTZ R226, R221, R226 ;  /* 0x000000e2dde27221 */ /* 0x000fe20000010000 */
[----:B------:R-:W-:Y:S01]  /*7110*/  MOV R221, R194 ;  /* 0x000000c200dd7202 */ /* 0x000fe20000000f00 */
        /* <DEDUP_REMOVED lines=33> */
[----:B------:R-:W3:Y:S03]  /*7330*/  LDSM.16.MT88.4 R4, [R201+0x3800] ;  /* 0x00380000c904783b */ /* 0x000ee60000004200 */
        /* <DEDUP_REMOVED lines=30> */
[----:B------:R-:W-:Y:S01]  /*7520*/  FADD.FTZ R225, R59, R225 ;  /* 0x000000e13be17221 */ /* 0x000fe20000010000 */
[----:B------:R-:W-:Y:S01]  /*7530*/  MOV R199, R2 ;  /* 0x0000000200c77202 */ /* 0x000fe20000000f00 */
        /* <DEDUP_REMOVED lines=9> */
[----:B------:R-:W-:Y:S02]  /*75d0*/  MOV R197, R196 ;  /* 0x000000c400c57202 */ /* 0x000fe40000000f00 */
[C---:B------:R-:W-:Y:S04]  /*75e0*/  HMMA.16816.F32.BF16 R96, R168.reuse, R46, R96 ;  /* 0x0000002ea860723c */ /* 0x040fe80000041860 */
[----:B------:R-:W-:Y:S01]  /*75f0*/  FADD.FTZ R224, R200, R224 ;  /* 0x000000e0c8e07221 */ /* 0x000fe20000010000 */
[----:B------:R-:W-:Y:S03]  /*7600*/  MOV R200, R0 ;  /* 0x0000000000c87202 */ /* 0x000fe60000000f00 */
[-C--:B-1----:R-:W-:Y:S03]  /*7610*/  HMMA.16816.F32.BF16 R100, R168, R48.reuse, R100 ;  /* 0x00000030a864723c */ /* 0x082fe60000041864 */
[----:B------:R-:W-:Y:S04]  /*7620*/  FADD.FTZ R224, R57, R224 ;  /* 0x000000e039e07221 */ /* 0x000fe80000010000 */
        /* <DEDUP_REMOVED lines=17> */
[-C--:B---3--:R-:W-:Y:S08]  /*7740*/  HMMA.16816.F32.BF16 R176, R168, R4.reuse, R20 ;  /* 0x00000004a8b0723c */ /* 0x088ff00000041814 */
[C---:B------:R-:W-:Y:S04]  /*7750*/  HMMA.16816.F32.BF16 R164, R172.reuse, R4, R164 ;  /* 0x00000004aca4723c */ /* 0x040fe800000418a4 */
[----:B------:R-:W-:Y:S01]  /*7760*/  FADD.FTZ R4, R232, R227 ;  /* 0x000000e3e8047221 */ /* 0x000fe20000010000 */
[----:B------:R-:W-:Y:S03]  /*7770*/  FADD.FTZ R5, R230, R226 ;  /* 0x000000e2e6057221 */ /* 0x000fe60000010000 */
[-C--:B------:R-:W-:Y:S01]  /*7780*/  HMMA.16816.F32.BF16 R172, R172, R6.reuse, R32 ;  /* 0x00000006acac723c */ /* 0x080fe20000041820 */
[----:B------:R1:W-:Y:S04]  /*7790*/  STL [R1+0x8], R4 ;  /* 0x0000080401007387 */ /* 0x0003e80000100800 */
[----:B------:R-:W-:Y:S03]  /*77a0*/  STL [R1+0xc], R5 ;  /* 0x00000c0501007387 */ /* 0x000fe60000100800 */
[----:B------:R-:W-:Y:S04]  /*77b0*/  HMMA.16816.F32.BF16 R168, R168, R6, R24 ;  /* 0x00000006a8a8723c */ /* 0x000fe80000041818 */
[----:B-1----:R-:W-:Y:S05]  /*77c0*/  FADD.FTZ R4, R229, R60 ;  /* 0x0000003ce5047221 */ /* 0x002fea0000010000 */
[----:B------:R1:W-:Y:S02]  /*77d0*/  STL [R1+0x4], R4 ;  /* 0x0000040401007387 */ /* 0x0003e40000100800 */
[----:B-1----:R-:W-:Y:S05]  /*77e0*/  FADD.FTZ R4, R228, R61 ;  /* 0x0000003de4047221 */ /* 0x002fea0000010000 */
[----:B------:R4:W-:Y:S01]  /*77f0*/  STL [R1], R4 ;  /* 0x0000000401007387 */ /* 0x0009e20000100800 */
[----:B------:R-:W-:Y:S05]  /*7800*/  BRA.U UP0, `(.L_x_122) ;  /* 0xffffffcd00007547 */ /* 0x000fea000b83ffff */
.L_x_121:
[----:B------:R-:W3:Y:S01]  /*7810*/  LDL.LU R5, [R1+0x8] ;  /* 0x0000080001057983 */ /* 0x000ee20000300800 */
[----:B------:R-:W1:Y:S01]  /*7820*/  S2UR UR11, SR_CgaCtaId ;  /* 0x00000000000b79c3 */ /* 0x000e620000008800 */
[----:B------:R-:W-:Y:S01]  /*7830*/  UMOV UR4, 0x400 ;  /* 0x0000040000047882 */ /* 0x000fe20000000000 */
[----:B------:R-:W1:Y:S01]  /*7840*/  LDCU.U8 UR10, c[0x0][0x548] ;  /* 0x0000a900ff0a77ac */ /* 0x000e620008000000 */
[----:B----4-:R-:W4:Y:S01]  /*7850*/  LDL.LU R4, [R1+0xc] ;  /* 0x00000c0001047983 */ /* 0x010f220000300800 */
[----:B------:R-:W1:Y:S03]  /*7860*/  LDCU UR7, c[0x0][0x434] ;  /* 0x00008680ff0777ac */ /* 0x000e660008000800 */
[----:B------:R-:W4:Y:S04]  /*7870*/  LDL.LU R11, [R1+0x4] ;  /* 0x00000400010b7983 */ /* 0x000f280000300800 */
[----:B--2---:R-:W2:Y:S01]  /*7880*/  LDL.LU R10, [R1] ;  /* 0x00000000010a7983 */ /* 0x004ea20000300800 */
[----:B------:R-:W2:Y:S08]  /*7890*/  S2UR UR6, SR_CTAID.X ;  /* 0x00000000000679c3 */ /* 0x000eb00000002500 */
[----:B------:R-:W2:Y:S01]  /*78a0*/  S2UR UR9, SR_CTAID.Y ;  /* 0x00000000000979c3 */ /* 0x000ea20000002600 */
[----:B-1----:R-:W-:Y:S01]  /*78b0*/  ULEA UR11, UR11, UR4, 0x18 ;  /* 0x000000040b0b7291 */ /* 0x002fe2000f8ec0ff */
[----:B------:R-:W1:Y:S06]  /*78c0*/  LDCU.U8 UR4, c[0x0][0x549] ;  /* 0x0000a920ff0477ac */ /* 0x000e6c0008000000 */
[----:B------:R-:W2:Y:S01]  /*78d0*/  S2UR UR8, SR_CTAID.Z ;  /* 0x00000000000879c3 */ /* 0x000ea20000002700 */
[----:B-1----:R-:W-:-:S11]  /*78e0*/  UISETP.NE.AND UP1, UPT, UR4, URZ, UPT ;  /* 0x000000ff0400728c */ /* 0x002fd6000bf25270 */
[----:B------:R-:W1:Y:S01]  /*78f0*/  @UP1 LDCU.64 UR4, c[0x0][0x430] ;  /* 0x00008600ff0417ac */ /* 0x000e620008000a00 */
[----:B------:R-:W2:Y:S01]  /*7900*/  @UP1 LDCU UR13, c[0x0][0x430] ;  /* 0x00008600ff0d17ac */ /* 0x000ea20008000800 */
[----:B-1----:R-:W-:-:S03]  /*7910*/  @UP1 UIMAD UR5, UR5, UR4, URZ ;  /* 0x00000004050512a4 */ /* 0x002fc6000f8e02ff */
[----:B------:R-:W-:Y:S01]  /*7920*/  @UP1 UMOV UR4, 0x1 ;  /* 0x0000000100041882 */ /* 0x000fe20000000000 */
[----:B---3--:R-:W1:Y:S04]  /*7930*/  SHFL.BFLY PT, R9, R5, 0x2, 0x1f ;  /* 0x0c401f0005097f89 */ /* 0x008e6800000e0000 */
[----:B----4-:R-:W3:Y:S04]  /*7940*/  SHFL.BFLY PT, R6, R4, 0x2, 0x1f ;  /* 0x0c401f0004067f89 */ /* 0x010ee800000e0000 */
[----:B--2---:R-:W2:Y:S01]  /*7950*/  SHFL.BFLY PT, R15, R10, 0x2, 0x1f ;  /* 0x0c401f000a0f7f89 */ /* 0x004ea200000e0000 */
[----:B-1----:R-:W-:-:S03]  /*7960*/  FADD.FTZ R9, R9, R5 ;  /* 0x0000000509097221 */ /* 0x002fc60000010000 */
[----:B------:R-:W1:Y:S01]  /*7970*/  SHFL.BFLY PT, R5, R11, 0x2, 0x1f ;  /* 0x0c401f000b057f89 */ /* 0x000e6200000e0000 */
[----:B---3--:R-:W-:Y:S02]  /*7980*/  FADD.FTZ R6, R6, R4 ;  /* 0x0000000406067221 */ /* 0x008fe40000010000 */
[----:B------:R-:W3:Y:S01]  /*7990*/  S2R R4, SR_TID.X ;  /* 0x0000000000047919 */ /* 0x000ee20000002100 */
[----:B------:R-:W4:Y:S01]  /*79a0*/  SHFL.BFLY PT, R8, R9, 0x1, 0x1f ;  /* 0x0c201f0009087f89 */ /* 0x000f2200000e0000 */
[----:B--2---:R-:W-:-:S03]  /*79b0*/  FADD.FTZ R15, R15, R10 ;  /* 0x0000000a0f0f7221 */ /* 0x004fc60000010000 */
[----:B------:R-:W2:Y:S04]  /*79c0*/  SHFL.BFLY PT, R7, R6, 0x1, 0x1f ;  /* 0x0c201f0006077f89 */ /* 0x000ea800000e0000 */
[----:B------:R-:W2:Y:S01]  /*79d0*/  SHFL.BFLY PT, R14, R15, 0x1, 0x1f ;  /* 0x0c201f000f0e7f89 */ /* 0x000ea200000e0000 */
[----:B-1----:R-:W-:-:S05]  /*79e0*/  FADD.FTZ R5, R5, R11 ;  /* 0x0000000b05057221 */ /* 0x002fca0000010000 */
[----:B------:R-:W1:Y:S01]  /*79f0*/  SHFL.BFLY PT, R16, R5, 0x1, 0x1f ;  /* 0x0c201f0005107f89 */ /* 0x000e6200000e0000 */
[----:B----4-:R-:W-:Y:S01]  /*7a00*/  FADD.FTZ R8, R9, R8 ;  /* 0x0000000809087221 */ /* 0x010fe20000010000 */
[----:B---3--:R-:W-:Y:S01]  /*7a10*/  SHF.L.U32 R10, R4, 0x1, RZ ;  /* 0x00000001040a7819 */ /* 0x008fe200000006ff */
[----:B--2---:R-:W-:Y:S01]  /*7a20*/  FADD.FTZ R7, R6, R7 ;  /* 0x0000000706077221 */ /* 0x004fe20000010000 */
[----:B------:R-:W-:Y:S01]  /*7a30*/  SHF.L.U32 R6, R4, 0x5, RZ ;  /* 0x0000000504067819 */ /* 0x000fe200000006ff */
[----:B------:R-:W2:Y:S01]  /*7a40*/  MUFU.RCP R13, R8 ;  /* 0x00000008000d7308 */ /* 0x000ea20000001000 */
[----:B------:R-:W-:Y:S01]  /*7a50*/  LOP3.LUT R9, R10, 0x6, RZ, 0xc0, !PT ;  /* 0x000000060a097812 */ /* 0x000fe200078ec0ff */
[----:B------:R-:W-:Y:S01]  /*7a60*/  FADD.FTZ R14, R15, R14 ;  /* 0x0000000e0f0e7221 */ /* 0x000fe20000010000 */
[----:B------:R-:W-:Y:S02]  /*7a70*/  SHF.L.U32 R11, R4, 0x4, RZ ;  /* 0x00000004040b7819 */ /* 0x000fe400000006ff */
[----:B------:R-:W-:-:S02]  /*7a80*/  LOP3.LUT R6, R9, 0x7c00, R6, 0xf8, !PT ;  /* 0x00007c0009067812 */ /* 0x000fc400078ef806 */
[----:B------:R-:W-:Y:S01]  /*7a90*/  LOP3.LUT R11, R11, 0x1c0, RZ, 0xc0, !PT ;  /* 0x000001c00b0b7812 */ /* 0x000fe200078ec0ff */
[----:B------:R-:W3:Y:S01]  /*7aa0*/  MUFU.RCP R12, R7 ;  /* 0x00000007000c7308 */ /* 0x000ee20000001000 */
[----:B------:R-:W-:Y:S02]  /*7ab0*/  FSETP.NE.FTZ.AND P6, PT, R8, RZ, PT ;  /* 0x000000ff0800720b */ /* 0x000fe40003fd5000 */
[----:B------:R-:W-:Y:S02]  /*7ac0*/  FSETP.NE.FTZ.AND P5, PT, R7, RZ, PT ;  /* 0x000000ff0700720b */ /* 0x000fe40003fb5000 */
[----:B------:R-:W-:Y:S01]  /*7ad0*/  FSETP.NE.FTZ.AND P0, PT, R14, RZ, PT ;  /* 0x000000ff0e00720b */ /* 0x000fe20003f15000 */
[----:B-1----:R-:W-:Y:S01]  /*7ae0*/  FADD.FTZ R16, R5, R16 ;  /* 0x0000001005107221 */ /* 0x002fe20000010000 */
[----:B------:R-:W-:Y:S01]  /*7af0*/  LOP3.LUT R11, R11, 0x38, R10, 0xf8, !PT ;  /* 0x000000380b0b7812 */ /* 0x000fe200078ef80a */
[----:B------:R-:W1:Y:S01]  /*7b00*/  MUFU.RCP R9, R14 ;  /* 0x0000000e00097308 */ /* 0x000e620000001000 */
[----:B------:R-:W-:-:S02]  /*7b10*/  MOV R10, 0x10 ;  /* 0x00000010000a7802 */ /* 0x000fc40000000f00 */
[----:B------:R-:W-:Y:S02]  /*7b20*/  FSETP.NE.FTZ.AND P1, PT, R16, RZ, PT ;  /* 0x000000ff1000720b */ /* 0x000fe40003f35000 */
[----:B--2---:R-:W-:Y:S02]  /*7b30*/  FSEL R13, R13, 1, P6 ;  /* 0x3f8000000d0d7808 */ /* 0x004fe40003000000 */
[----:B------:R-:W-:Y:S01]  /*7b40*/  R2P PR, R4, 0x1c ;  /* 0x0000001c04007804 */ /* 0x000fe20000000000 */
[----:B------:R-:W2:Y:S01]  /*7b50*/  MUFU.RCP R5, R16 ;  /* 0x0000001000057308 */ /* 0x000ea20000001000 */
[----:B------:R-:W-:Y:S01]  /*7b60*/  LOP3.LUT R6, R6, R11, RZ, 0xfc, !PT ;  /* 0x0000000b06067212 */ /* 0x000fe200078efcff */
[C---:B------:R-:W-:Y:S01]  /*7b70*/  FMUL.FTZ R192, R13.reuse, R192 ;  /* 0x000000c00dc07220 */ /* 0x040fe20000410000 */
[----:B---3--:R-:W-:Y:S01]  /*7b80*/  FSEL R12, R12, 1, P5 ;  /* 0x3f8000000c0c7808 */ /* 0x008fe20002800000 */
[C---:B------:R-:W-:Y:S01]  /*7b90*/  FMUL.FTZ R193, R13.reuse, R193 ;  /* 0x000000c10dc17220 */ /* 0x040fe20000410000 */
[C---:B------:R-:W-:Y:S01]  /*7ba0*/  FMUL.FTZ R180, R13.reuse, R180 ;  /* 0x000000b40db47220 */ /* 0x040fe20000410000 */
[----:B------:R-:W-:Y:S01]  /*7bb0*/  FMUL.FTZ R181, R13, R181 ;  /* 0x000000b50db57220 */ /* 0x000fe20000410000 */
[----:B------:R-:W-:Y:S01]  /*7bc0*/  SEL R10, R10, 0xfffffff0, !P2 ;  /* 0xfffffff00a0a7807 */ /* 0x000fe20005000000 */
[C---:B------:R-:W-:Y:S01]  /*7bd0*/  FMUL.FTZ R194, R12.reuse, R194 ;  /* 0x000000c20cc27220 */ /* 0x040fe20000410000 */
[C---:B------:R-:W-:Y:S01]  /*7be0*/  FMUL.FTZ R195, R12.reuse, R195 ;  /* 0x000000c30cc37220 */ /* 0x040fe20000410000 */
[----:B-1----:R-:W-:Y:S01]  /*7bf0*/  FSEL R9, R9, 1, P0 ;  /* 0x3f80000009097808 */ /* 0x002fe20000000000 */
[C---:B------:R-:W-:Y:S01]  /*7c00*/  FMUL.FTZ R182, R12.reuse, R182 ;  /* 0x000000b60cb67220 */ /* 0x040fe20000410000 */
[----:B------:R-:W-:Y:S01]  /*7c10*/  FMUL.FTZ R183, R12, R183 ;  /* 0x000000b70cb77220 */ /* 0x000fe20000410000 */
[----:B------:R-:W-:Y:S01]  /*7c20*/  LEA R6, R6, UR11, 0x1 ;  /* 0x0000000b06067c11 */ /* 0x000fe2000f8e08ff */
[----:B------:R-:W-:Y:S01]  /*7c30*/  FMUL.FTZ R68, R13, R68 ;  /* 0x000000440d447220 */ /* 0x000fe20000410000 */
[C---:B------:R-:W-:Y:S01]  /*7c40*/  FMUL.FTZ R190, R9.reuse, R190 ;  /* 0x000000be09be7220 */ /* 0x040fe20000410000 */
[C---:B------:R-:W-:Y:S01]  /*7c50*/  FMUL.FTZ R191, R9.reuse, R191 ;  /* 0x000000bf09bf7220 */ /* 0x040fe20000410000 */
[----:B------:R-:W-:Y:S01]  /*7c60*/  FMUL.FTZ R186, R9, R186 ;  /* 0x000000ba09ba7220 */ /* 0x000fe20000410000 */
[----:B--2---:R-:W-:Y:S01]  /*7c70*/  FSEL R5, R5, 1, P1 ;  /* 0x3f80000005057808 */ /* 0x004fe20000800000 */
        /* <DEDUP_REMOVED lines=39> */
[C---:B------:R-:W-:Y:S01]  /*7ef0*/  FMUL.FTZ R83, R12.reuse, R83 ;  /* 0x000000530c537220 */ /* 0x040fe20000410000 */
[----:B------:R-:W-:Y:S01]  /*7f00*/  F2FP.BF16.F32.PACK_AB R172, R5, R172 ;  /* 0x000000ac05ac723e */ /* 0x000fe200000010ff */
[C---:B------:R-:W-:Y:S01]  /*7f10*/  FMUL.FTZ R74, R9.reuse, R74 ;  /* 0x0000004a094a7220 */ /* 0x040fe20000410000 */
[----:B------:R-:W-:Y:S01]  /*7f20*/  MOV R5, 0x20 ;  /* 0x0000002000057802 */ /* 0x000fe20000000f00 */
[----:B------:R-:W-:Y:S01]  /*7f30*/  FMUL.FTZ R75, R9, R75 ;  /* 0x0000004b094b7220 */ /* 0x000fe20000410000 */
[----:B------:R-:W-:Y:S01]  /*7f40*/  F2FP.BF16.F32.PACK_AB R192, R193, R192 ;  /* 0x000000c0c1c0723e */ /* 0x000fe200000010ff */
[----:B------:R-:W-:Y:S01]  /*7f50*/  FMUL.FTZ R78, R9, R78 ;  /* 0x0000004e094e7220 */ /* 0x000fe20000410000 */
[----:B------:R-:W-:Y:S01]  /*7f60*/  SEL R5, R5, 0xffffffe0, !P3 ;  /* 0xffffffe005057807 */ /* 0x000fe20005800000 */
[----:B------:R-:W-:Y:S01]  /*7f70*/  FMUL.FTZ R79, R9, R79 ;  /* 0x0000004f094f7220 */ /* 0x000fe20000410000 */
[----:B------:R-:W-:Y:S01]  /*7f80*/  F2FP.BF16.F32.PACK_AB R194, R195, R194 ;  /* 0x000000c2c3c2723e */ /* 0x000fe200000010ff */
[----:B------:R-:W-:Y:S01]  /*7f90*/  FMUL.FTZ R84, R13, R84 ;  /* 0x000000540d547220 */ /* 0x000fe20000410000 */
[----:B------:R-:W-:Y:S01]  /*7fa0*/  F2FP.BF16.F32.PACK_AB R180, R181, R180 ;  /* 0x000000b4b5b4723e */ /* 0x000fe200000010ff */
[----:B------:R-:W-:Y:S01]  /*7fb0*/  FMUL.FTZ R85, R13, R85 ;  /* 0x000000550d557220 */ /* 0x000fe20000410000 */
[----:B------:R-:W-:Y:S01]  /*7fc0*/  F2FP.BF16.F32.PACK_AB R182, R183, R182 ;  /* 0x000000b6b7b6723e */ /* 0x000fe200000010ff */
[----:B------:R-:W-:Y:S01]  /*7fd0*/  FMUL.FTZ R86, R12, R86 ;  /* 0x000000560c567220 */ /* 0x000fe20000410000 */
[----:B------:R-:W-:Y:S01]  /*7fe0*/  IADD3 R11, PT, PT, R6, R10, RZ ;  /* 0x0000000a060b7210 */ /* 0x000fe20007ffe0ff */
[----:B------:R-:W-:Y:S01]  /*7ff0*/  FMUL.FTZ R87, R12, R87 ;  /* 0x000000570c577220 */ /* 0x000fe20000410000 */
[----:B------:R-:W-:Y:S01]  /*8000*/  IADD3 R15, PT, PT, R6, R5, RZ ;  /* 0x00000005060f7210 */ /* 0x000fe20007ffe0ff */
[----:B------:R-:W-:Y:S01]  /*8010*/  FMUL.FTZ R96, R13, R96 ;  /* 0x000000600d607220 */ /* 0x000fe20000410000 */
[----:B------:R-:W-:Y:S01]  /*8020*/  F2FP.BF16.F32.PACK_AB R188, R189, R188 ;  /* 0x000000bcbdbc723e */ /* 0x000fe200000010ff */
[----:B------:R-:W-:Y:S01]  /*8030*/  FMUL.FTZ R97, R13, R97 ;  /* 0x000000610d617220 */ /* 0x000fe20000410000 */
[----:B------:R-:W-:Y:S01]  /*8040*/  F2FP.BF16.F32.PACK_AB R190, R191, R190 ;  /* 0x000000bebfbe723e */ /* 0x000fe200000010ff */
[C---:B------:R-:W-:Y:S01]  /*8050*/  FMUL.FTZ R98, R12.reuse, R98 ;  /* 0x000000620c627220 */ /* 0x040fe20000410000 */
[----:B------:R-:W-:Y:S01]  /*8060*/  F2FP.BF16.F32.PACK_AB R184, R185, R184 ;  /* 0x000000b8b9b8723e */ /* 0x000fe200000010ff */
[----:B------:R-:W-:Y:S01]  /*8070*/  FMUL.FTZ R99, R12, R99 ;  /* 0x000000630c637220 */ /* 0x000fe20000410000 */
[----:B------:R-:W-:Y:S01]  /*8080*/  F2FP.BF16.F32.PACK_AB R186, R187, R186 ;  /* 0x000000babbba723e */ /* 0x000fe200000010ff */
[----:B------:R-:W-:Y:S01]  /*8090*/  FMUL.FTZ R90, R9, R90 ;  /* 0x0000005a095a7220 */ /* 0x000fe20000410000 */
[----:B------:R-:W-:Y:S01]  /*80a0*/  F2FP.BF16.F32.PACK_AB R68, R69, R68 ;  /* 0x000000444544723e */ /* 0x000fe200000010ff */
[----:B------:R-:W-:Y:S01]  /*80b0*/  FMUL.FTZ R91, R9, R91 ;  /* 0x0000005b095b7220 */ /* 0x000fe20000410000 */
[----:B------:R-:W-:Y:S01]  /*80c0*/  F2FP.BF16.F32.PACK_AB R70, R71, R70 ;  /* 0x000000464746723e */ /* 0x000fe200000010ff */
[----:B------:R-:W-:Y:S01]  /*80d0*/  STS [R6], R192 ;  /* 0x000000c006007388 */ /* 0x000fe20000000800 */
[----:B------:R-:W-:Y:S01]  /*80e0*/  IADD3 R18, PT, PT, R6, 0x40, RZ ;  /* 0x0000004006127810 */ /* 0x000fe20007ffe0ff */
[----:B------:R-:W-:Y:S01]  /*80f0*/  FMUL.FTZ R94, R9, R94 ;  /* 0x0000005e095e7220 */ /* 0x000fe20000410000 */
[----:B------:R-:W-:Y:S01]  /*8100*/  F2FP.BF16.F32.PACK_AB R80, R81, R80 ;  /* 0x000000505150723e */ /* 0x000fe200000010ff */
[----:B------:R-:W-:Y:S01]  /*8110*/  STS [R6+0x400], R194 ;  /* 0x000400c206007388 */ /* 0x000fe20000000800 */
[----:B------:R-:W-:Y:S01]  /*8120*/  F2FP.BF16.F32.PACK_AB R82, R83, R82 ;  /* 0x000000525352723e */ /* 0x000fe200000010ff */
[----:B------:R-:W-:Y:S01]  /*8130*/  FMUL.FTZ R95, R9, R95 ;  /* 0x0000005f095f7220 */ /* 0x000fe20000410000 */
[----:B------:R-:W-:Y:S01]  /*8140*/  IADD3 R17, PT, PT, R10, R15, RZ ;  /* 0x0000000f0a117210 */ /* 0x000fe20007ffe0ff */
[----:B------:R-:W-:Y:S01]  /*8150*/  STS [R11], R180 ;  /* 0x000000b40b007388 */ /* 0x000fe20000000800 */
[----:B------:R-:W-:Y:S01]  /*8160*/  @P4 IADD3 R18, PT, PT, R6, -0x40, RZ ;  /* 0xffffffc006124810 */ /* 0x000fe20007ffe0ff */
[----:B------:R-:W-:Y:S01]  /*8170*/  FMUL.FTZ R100, R13, R100 ;  /* 0x000000640d647220 */ /* 0x000fe20000410000 */
[----:B------:R-:W-:Y:S01]  /*8180*/  F2FP.BF16.F32.PACK_AB R72, R73, R72 ;  /* 0x000000484948723e */ /* 0x000fe200000010ff */
[----:B------:R-:W-:Y:S01]  /*8190*/  STS [R11+0x400], R182 ;  /* 0x000400b60b007388 */ /* 0x000fe20000000800 */
[----:B------:R-:W-:Y:S01]  /*81a0*/  F2FP.BF16.F32.PACK_AB R74, R75, R74 ;  /* 0x0000004a4b4a723e */ /* 0x000fe200000010ff */
        /* <DEDUP_REMOVED lines=15> */
[----:B------:R-:W-:Y:S01]  /*82a0*/  FMUL.FTZ R107, R9, R107 ;  /* 0x0000006b096b7220 */ /* 0x000fe20000410000 */
[----:B------:R-:W-:Y:S01]  /*82b0*/  STS [R11+0x2400], R186 ;  /* 0x002400ba0b007388 */ /* 0x000fe20000000800 */
[----:B------:R-:W-:Y:S01]  /*82c0*/  F2FP.BF16.F32.PACK_AB R96, R97, R96 ;  /* 0x000000606160723e */ /* 0x000fe200000010ff */
[----:B------:R-:W-:Y:S01]  /*82d0*/  FMUL.FTZ R110, R9, R110 ;  /* 0x0000006e096e7220 */ /* 0x000fe20000410000 */
        /* <DEDUP_REMOVED lines=23> */
[----:B------:R-:W-:Y:S01]  /*8450*/  FMUL.FTZ R122, R9, R122 ;  /* 0x0000007a097a7220 */ /* 0x000fe20000410000 */
[----:B------:R-:W-:Y:S01]  /*8460*/  F2FP.BF16.F32.PACK_AB R102, R103, R102 ;  /* 0x000000666766723e */ /* 0x000fe200000010ff */
[----:B------:R-:W-:Y:S01]  /*8470*/  STS [R17+0x2000], R76 ;  /* 0x0020004c11007388 */ /* 0x000fe20000000800 */
[----:B------:R-:W-:Y:S01]  /*8480*/  FMUL.FTZ R123, R9, R123 ;  /* 0x0000007b097b7220 */ /* 0x000fe20000410000 */
[----:B------:R-:W-:Y:S01]  /*8490*/  F2FP.BF16.F32.PACK_AB R112, R113, R112 ;  /* 0x000000707170723e */ /* 0x000fe200000010ff */
[----:B------:R-:W-:Y:S01]  /*84a0*/  FMUL.FTZ R126, R9, R126 ;  /* 0x0000007e097e7220 */ /* 0x000fe20000410000 */
        /* <DEDUP_REMOVED lines=85> */
[----:B------:R-:W-:-:S02]  /*8a00*/  F2FP.BF16.F32.PACK_AB R152, R153, R152 ;  /* 0x000000989998723e */ /* 0x000fc400000010ff */
[----:B------:R-:W-:Y:S01]  /*8a10*/  F2FP.BF16.F32.PACK_AB R154, R155, R154 ;  /* 0x0000009a9b9a723e */ /* 0x000fe200000010ff */
[----:B------:R1:W-:Y:S01]  /*8a20*/  STS [R6+0x6400], R122 ;  /* 0x0064007a06007388 */ /* 0x0003e20000000800 */
[----:B------:R-:W-:Y:S02]  /*8a30*/  F2FP.BF16.F32.PACK_AB R156, R157, R156 ;  /* 0x0000009c9d9c723e */ /* 0x000fe400000010ff */
[----:B------:R-:W-:Y:S01]  /*8a40*/  F2FP.BF16.F32.PACK_AB R158, R159, R158 ;  /* 0x0000009e9f9e723e */ /* 0x000fe200000010ff */
[----:B------:R-:W-:Y:S01]  /*8a50*/  STS [R11+0x6000], R124 ;  /* 0x0060007c0b007388 */ /* 0x000fe20000000800 */
[----:B------:R-:W-:Y:S02]  /*8a60*/  F2FP.BF16.F32.PACK_AB R176, R177, R176 ;  /* 0x000000b0b1b0723e */ /* 0x000fe400000010ff */
[----:B------:R-:W-:Y:S01]  /*8a70*/  F2FP.BF16.F32.PACK_AB R178, R179, R178 ;  /* 0x000000b2b3b2723e */ /* 0x000fe200000010ff */
[----:B------:R2:W-:Y:S01]  /*8a80*/  STS [R11+0x6400], R126 ;  /* 0x0064007e0b007388 */ /* 0x0005e20000000800 */
[----:B------:R-:W-:-:S02]  /*8a90*/  F2FP.BF16.F32.PACK_AB R13, R13, R168 ;  /* 0x000000a80d0d723e */ /* 0x000fc400000010ff */
[----:B------:R-:W-:Y:S01]  /*8aa0*/  F2FP.BF16.F32.PACK_AB R12, R12, R170 ;  /* 0x000000aa0c0c723e */ /* 0x000fe200000010ff */
[----:B------:R-:W-:Y:S01]  /*8ab0*/  STS [R15+0x4000], R132 ;  /* 0x004000840f007388 */ /* 0x000fe20000000800 */
[----:B------:R-:W-:Y:S02]  /*8ac0*/  F2FP.BF16.F32.PACK_AB R164, R165, R164 ;  /* 0x000000a4a5a4723e */ /* 0x000fe400000010ff */
[----:B------:R-:W-:Y:S01]  /*8ad0*/  F2FP.BF16.F32.PACK_AB R166, R167, R166 ;  /* 0x000000a6a7a6723e */ /* 0x000fe200000010ff */
[----:B------:R-:W-:Y:S01]  /*8ae0*/  STS [R15+0x4400], R134 ;  /* 0x004400860f007388 */ /* 0x000fe20000000800 */
[----:B------:R-:W-:-:S03]  /*8af0*/  F2FP.BF16.F32.PACK_AB R9, R9, R174 ;  /* 0x000000ae0909723e */ /* 0x000fc600000010ff */
[----:B------:R-:W-:Y:S04]  /*8b00*/  STS [R17+0x4000], R144 ;  /* 0x0040009011007388 */ /* 0x000fe80000000800 */
[----:B------:R-:W-:Y:S01]  /*8b10*/  STS [R17+0x4400], R146 ;  /* 0x0044009211007388 */ /* 0x000fe20000000800 */
[----:B-1----:R-:W1:Y:S03]  /*8b20*/  @P6 LDC R6, c[0x0][0x458] ;  /* 0x00011600ff066b82 */ /* 0x002e660000000800 */
[----:B------:R-:W-:Y:S04]  /*8b30*/  STS [R15+0x6000], R136 ;  /* 0x006000880f007388 */ /* 0x000fe80000000800 */
[----:B------:R3:W-:Y:S01]  /*8b40*/  STS [R15+0x6400], R138 ;  /* 0x0064008a0f007388 */ /* 0x0007e20000000800 */
[----:B--2---:R-:W2:Y:S03]  /*8b50*/  @P1 LDC R11, c[0x0][0x458] ;  /* 0x00011600ff0b1b82 */ /* 0x004ea60000000800 */
[----:B------:R-:W-:Y:S04]  /*8b60*/  STS [R17+0x6000], R140 ;  /* 0x0060008c11007388 */ /* 0x000fe80000000800 */
[----:B------:R4:W-:Y:S04]  /*8b70*/  STS [R17+0x6400], R142 ;  /* 0x0064008e11007388 */ /* 0x0009e80000000800 */
[----:B------:R-:W-:Y:S04]  /*8b80*/  STS [R18+0x4000], R148 ;  /* 0x0040009412007388 */ /* 0x000fe80000000800 */
[----:B------:R-:W-:Y:S04]  /*8b90*/  STS [R18+0x4400], R150 ;  /* 0x0044009612007388 */ /* 0x000fe80000000800 */
[----:B------:R-:W-:Y:S04]  /*8ba0*/  STS [R19+0x4000], R160 ;  /* 0x004000a013007388 */ /* 0x000fe80000000800 */
[----:B------:R-:W-:Y:S01]  /*8bb0*/  STS [R19+0x4400], R162 ;  /* 0x004400a213007388 */ /* 0x000fe20000000800 */
[----:B---3--:R-:W-:-:S03]  /*8bc0*/  MOV R15, 0x7f800000 ;  /* 0x7f800000000f7802 */ /* 0x008fc60000000f00 */
[----:B------:R-:W-:Y:S04]  /*8bd0*/  STS [R18+0x6000], R152 ;  /* 0x0060009812007388 */ /* 0x000fe80000000800 */
[----:B------:R3:W-:Y:S01]  /*8be0*/  STS [R18+0x6400], R154 ;  /* 0x0064009a12007388 */ /* 0x0007e20000000800 */
[----:B----4-:R-:W4:Y:S03]  /*8bf0*/  @P5 LDC R17, c[0x0][0x458] ;  /* 0x00011600ff115b82 */ /* 0x010f260000000800 */
[----:B------:R-:W-:Y:S04]  /*8c00*/  STS [R19+0x6000], R156 ;  /* 0x0060009c13007388 */ /* 0x000fe80000000800 */
[----:B------:R-:W-:Y:S04]  /*8c10*/  STS [R19+0x6400], R158 ;  /* 0x0064009e13007388 */ /* 0x000fe80000000800 */
[----:B------:R-:W-:Y:S04]  /*8c20*/  STS [R5+0x4000], R176 ;  /* 0x004000b005007388 */ /* 0x000fe80000000800 */
[----:B------:R-:W-:Y:S04]  /*8c30*/  STS [R5+0x4400], R178 ;  /* 0x004400b205007388 */ /* 0x000fe80000000800 */
[----:B------:R1:W-:Y:S04]  /*8c40*/  STS [R10+0x4000], R13 ;  /* 0x0040000d0a007388 */ /* 0x0003e80000000800 */
[----:B------:R2:W-:Y:S01]  /*8c50*/  STS [R10+0x4400], R12 ;  /* 0x0044000c0a007388 */ /* 0x0005e20000000800 */
[----:B---3--:R3:W3:Y:S03]  /*8c60*/  @P5 MUFU.LG2 R18, R7 ;  /* 0x0000000700125308 */ /* 0x0086e60000000c00 */
[----:B------:R-:W-:Y:S04]  /*8c70*/  STS [R5+0x6000], R164 ;  /* 0x006000a405007388 */ /* 0x000fe80000000800 */
[----:B------:R4:W-:Y:S04]  /*8c80*/  STS [R5+0x6400], R166 ;  /* 0x006400a605007388 */ /* 0x0009e80000000800 */
[----:B------:R-:W-:Y:S04]  /*8c90*/  STS [R10+0x6000], R172 ;  /* 0x006000ac0a007388 */ /* 0x000fe80000000800 */
[----:B------:R4:W-:Y:S01]  /*8ca0*/  STS [R10+0x6400], R9 ;  /* 0x006400090a007388 */ /* 0x0009e20000000800 */
[----:B---3--:R-:W-:Y:S01]  /*8cb0*/  SHF.L.U32 R7, R4, 0x3, RZ ;  /* 0x0000000304077819 */ /* 0x008fe200000006ff */
[----:B------:R-:W-:Y:S01]  /*8cc0*/  @P5 FMUL.FTZ R18, R18, 0.69314718246459960938 ;  /* 0x3f31721812125820 */ /* 0x000fe20000410000 */
[----:B-1----:R-:W1:Y:S02]  /*8cd0*/  @P6 MUFU.LG2 R13, R8 ;  /* 0x00000008000d6308 */ /* 0x002e640000000c00 */
[----:B------:R-:W-:-:S06]  /*8ce0*/  LOP3.LUT R20, R7, 0x38, RZ, 0xc0, !PT ;  /* 0x0000003807147812 */ /* 0x000fcc00078ec0ff */
[----:B--2---:R2:W3:Y:S01]  /*8cf0*/  @P1 MUFU.LG2 R12, R16 ;  /* 0x00000010000c1308 */ /* 0x0044e20000000c00 */
[----:B----4-:R-:W-:Y:S01]  /*8d00*/  MOV R5, 0x7f800000 ;  /* 0x7f80000000057802 */ /* 0x010fe20000000f00 */
[----:B-1----:R-:W-:Y:S01]  /*8d10*/  @P6 FMUL.FTZ R13, R13, 0.69314718246459960938 ;  /* 0x3f3172180d0d6820 */ /* 0x002fe20000410000 */
[----:B------:R-:W1:Y:S03]  /*8d20*/  LDC.64 R8, c[0x0][0x400] ;  /* 0x00010000ff087b82 */ /* 0x000e660000000a00 */
[----:B------:R-:W-:Y:S01]  /*8d30*/  @P6 FFMA.FTZ R5, R196, R6, R13 ;  /* 0x00000006c4056223 */ /* 0x000fe2000001000d */
[----:B--2---:R-:W-:-:S04]  /*8d40*/  LOP3.LUT R16, R7, 0x1f8, RZ, 0xc0, !PT ;  /* 0x000001f807107812 */ /* 0x004fc800078ec0ff */
[----:B------:R-:W2:Y:S01]  /*8d50*/  @P0 LDC R10, c[0x0][0x458] ;  /* 0x00011600ff0a0b82 */ /* 0x000ea20000000800 */
[----:B------:R-:W-:-:S04]  /*8d60*/  LOP3.LUT R16, R16, 0x38, R4, 0x78, !PT ;  /* 0x0000003810107812 */ /* 0x000fc800078e7804 */
[----:B------:R-:W-:Y:S01]  /*8d70*/  LOP3.LUT R16, R16, 0x1e00, R7, 0xf8, !PT ;  /* 0x00001e0010107812 */ /* 0x000fe200078ef807 */
[----:B---3--:R-:W-:Y:S06]  /*8d80*/  BRA.U UP1, `(.L_x_125) ;  /* 0x0000000101287547 */ /* 0x008fec000b800000 */
[----:B------:R-:W-:Y:S01]  /*8d90*/  UISETP.NE.AND UP0, UPT, UR10, URZ, UPT ;  /* 0x000000ff0a00728c */ /* 0x000fe2000bf05270 */
[----:B------:R-:W3:Y:S10]  /*8da0*/  LDCU UR13, c[0x0][0x3e0] ;  /* 0x00007c00ff0d77ac */ /* 0x000ef40008000800 */
[----:B------:R-:W3:Y:S01]  /*8db0*/  @UP0 LDCU UR4, c[0x0][0x454] ;  /* 0x00008a80ff0407ac */ /* 0x000ee20008000800 */
[----:B------:R-:W4:Y:S01]  /*8dc0*/  @!UP0 LDCU UR12, c[0x0][0x434] ;  /* 0x00008680ff0c87ac */ /* 0x000f220008000800 */
[----:B------:R-:W1:Y:S02]  /*8dd0*/  @UP0 LDCU UR5, c[0x0][0x454] ;  /* 0x00008a80ff0507ac */ /* 0x000e640008000800 */
[----:B-1----:R-:W1:Y:S01]  /*8de0*/  @!UP0 LDCU UR5, c[0x0][0x434] ;  /* 0x00008680ff0587ac */ /* 0x002e620008000800 */
[----:B---3--:R-:W-:-:S02]  /*8df0*/  @UP0 UIMAD UR4, UR4, UR13, URZ ;  /* 0x0000000d040402a4 */ /* 0x008fc4000f8e02ff */
[----:B----4-:R-:W-:-:S03]  /*8e00*/  @!UP0 UIMAD UR4, UR12, UR13, URZ ;  /* 0x0000000d0c0482a4 */ /* 0x010fc6000f8e02ff */
[----:B------:R-:W-:Y:S01]  /*8e10*/  @UP0 UMOV UR13, 0x1 ;  /* 0x00000001000d0882 */ /* 0x000fe20000000000 */
[----:B------:R-:W-:-:S08]  /*8e20*/  @!UP0 UMOV UR13, 0x1 ;  /* 0x00000001000d8882 */ /* 0x000fd00000000000 */
.L_x_125:
[----:B------:R-:W-:Y:S01]  /*8e30*/  UISETP.NE.AND UP1, UPT, UR10, URZ, !UP1 ;  /* 0x000000ff0a00728c */ /* 0x000fe2000cf25270 */
[----:B------:R-:W-:Y:S01]  /*8e40*/  @P5 FFMA.FTZ R15, R3, R17, R18 ;  /* 0x00000011030f5223 */ /* 0x000fe20000010012 */
[----:B------:R-:W3:Y:S01]  /*8e50*/  LDC.64 R6, c[0x0][0x408] ;  /* 0x00010200ff067b82 */ /* 0x000ee20000000a00 */
[----:B------:R-:W4:Y:S01]  /*8e60*/  @P0 MUFU.LG2 R3, R14 ;  /* 0x0000000e00030308 */ /* 0x000f220000000c00 */
[----:B-1----:R-:W-:Y:S01]  /*8e70*/  UIMAD UR16, UR8, UR5, URZ ;  /* 0x00000005081072a4 */ /* 0x002fe2000f8e02ff */
[----:B------:R-:W-:Y:S01]  /*8e80*/  LOP3.LUT P2, RZ, R4, 0x3, RZ, 0xc0, !PT ;  /* 0x0000000304ff7812 */ /* 0x000fe2000784c0ff */
[----:B------:R-:W-:Y:S01]  /*8e90*/  UIMAD UR12, UR9, UR7, URZ ;  /* 0x00000007090c72a4 */ /* 0x000fe2000f8e02ff */
[----:B------:R-:W-:Y:S01]  /*8ea0*/  MOV R21, RZ ;  /* 0x000000ff00157202 */ /* 0x000fe20000000f00 */
[----:B------:R-:W-:Y:S01]  /*8eb0*/  USHF.L.U32 UR10, UR6, 0x7, URZ ;  /* 0x00000007060a7899 */ /* 0x000fe200080006ff */
[----:B------:R-:W-:Y:S01]  /*8ec0*/  @P1 FMUL.FTZ R12, R12, 0.69314718246459960938 ;  /* 0x3f3172180c0c1820 */ /* 0x000fe20000410000 */
[----:B------:R-:W1:Y:S01]  /*8ed0*/  LDC.64 R18, c[0x0][0x410] ;  /* 0x00010400ff127b82 */ /* 0x000e620000000a00 */
[----:B------:R-:W-:Y:S01]  /*8ee0*/  @!UP1 UIMAD UR16, UR9, UR4, UR16 ;  /* 0x00000004091092a4 */ /* 0x000fe2000f8e0210 */
[----:B------:R-:W-:Y:S01]  /*8ef0*/  IMAD.WIDE.U32 R20, R8, UR9, R20 ;  /* 0x0000000908147c25 */ /* 0x000fe2000f8e0014 */
[----:B------:R-:W-:Y:S01]  /*8f00*/  USHF.R.S32.HI UR4, URZ, 0x1f, UR12 ;  /* 0x0000001fff047899 */ /* 0x000fe2000801140c */
[----:B------:R-:W-:Y:S01]  /*8f10*/  LEA R16, R16, UR11, 0x1 ;  /* 0x0000000b10107c11 */ /* 0x000fe2000f8e08ff */
[----:B------:R-:W-:Y:S01]  /*8f20*/  UIMAD UR15, UR10, UR13, URZ ;  /* 0x0000000d0a0f72a4 */ /* 0x000fe2000f8e02ff */
[----:B------:R-:W-:Y:S01]  /*8f30*/  BSSY.RECONVERGENT B0, `(.L_x_126) ;  /* 0x0000037000007945 */ /* 0x000fe20003800200 */
[----:B------:R-:W-:Y:S01]  /*8f40*/  USEL UR12, UR12, URZ, UP1 ;  /* 0x000000ff0c0c7287 */ /* 0x000fe20008800000 */
[----:B------:R-:W-:Y:S01]  /*8f50*/  MOV R17, 0x7f800000 ;  /* 0x7f80000000117802 */ /* 0x000fe20000000f00 */
[----:B------:R-:W-:Y:S01]  /*8f60*/  USEL UR4, UR4, URZ, UP1 ;  /* 0x000000ff04047287 */ /* 0x000fe20008800000 */
[----:B------:R-:W-:Y:S01]  /*8f70*/  @P1 FFMA.FTZ R17, R2, R11, R12 ;  /* 0x0000000b02111223 */ /* 0x000fe2000001000c */
[----:B------:R-:W-:Y:S01]  /*8f80*/  USHF.R.S32.HI UR5, URZ, 0x1f, UR15 ;  /* 0x0000001fff057899 */ /* 0x000fe2000801140f */
[----:B----4-:R-:W-:Y:S01]  /*8f90*/  @P0 FMUL.FTZ R3, R3, 0.69314718246459960938 ;  /* 0x3f31721803030820 */ /* 0x010fe20000410000 */
[----:B------:R-:W-:Y:S01]  /*8fa0*/  USHF.R.S32.HI UR14, URZ, 0x1f, UR16 ;  /* 0x0000001fff0e7899 */ /* 0x000fe20008011410 */
[----:B------:R-:W-:Y:S01]  /*8fb0*/  MOV R14, 0x7f800000 ;  /* 0x7f800000000e7802 */ /* 0x000fe20000000f00 */
[----:B------:R-:W-:Y:S01]  /*8fc0*/  UIADD3 UR12, UP1, UP0, UR15, UR12, UR16 ;  /* 0x0000000c0f0c7290 */ /* 0x000fe2000f83e010 */
[----:B--2---:R-:W-:Y:S01]  /*8fd0*/  @P0 FFMA.FTZ R14, R0, R10, R3 ;  /* 0x0000000a000e0223 */ /* 0x004fe20000010003 */
[----:B------:R-:W-:-:S02]  /*8fe0*/  IMAD R27, R9, UR9, R21 ;  /* 0x00000009091b7c24 */ /* 0x000fc4000f8e0215 */
[----:B------:R-:W-:Y:S01]  /*8ff0*/  UIADD3.X UR14, UPT, UPT, UR5, UR4, UR14, UP1, UP0 ;  /* 0x00000004050e7290 */ /* 0x000fe20008fe040e */
[----:B------:R-:W-:Y:S06]  /*9000*/  BAR.SYNC.DEFER_BLOCKING 0x0 ;  /* 0x0000000000007b1d */ /* 0x000fec0000010000 */
[----:B------:R-:W-:Y:S05]  /*9010*/  @P2 BRA `(.L_x_127) ;  /* 0x0000000000a02947 */ /* 0x000fea0003800000 */
[--C-:B------:R-:W-:Y:S01]  /*9020*/  SHF.R.U32.HI R0, RZ, 0x1, R4.reuse ;  /* 0x00000001ff007819 */ /* 0x100fe20000011604 */
[----:B------:R-:W-:Y:S01]  /*9030*/  UIADD3 UR4, UPT, UPT, -UR10, UR7, URZ ;  /* 0x000000070a047290 */ /* 0x000fe2000fffe1ff */
        /* <DEDUP_REMOVED lines=10> */
[----:B------:R-:W2:Y:S01]  /*90e0*/  @!P6 LDC.64 R12, c[0x0][0x420] ;  /* 0x00010800ff0ceb82 */ /* 0x000ea20000000a00 */
[----:B------:R-:W-:-:S05]  /*90f0*/  @!P6 IMAD R0, R0, UR13, RZ ;  /* 0x0000000d0000ec24 */ /* 0x000fca000f8e02ff */
[----:B------:R-:W-:Y:S01]  /*9100*/  @!P6 IADD3 R22, P0, PT, R0, UR12, RZ ;  /* 0x0000000c0016ec10 */ /* 0x000fe2000ff1e0ff */
[----:B------:R-:W-:Y:S01]  /*9110*/  @!P5 IMAD R25, R25, UR13, RZ ;  /* 0x0000000d1919dc24 */ /* 0x000fe2000f8e02ff */
[----:B------:R-:W4:Y:S01]  /*9120*/  @!P5 LDC.64 R10, c[0x0][0x420] ;  /* 0x00010800ff0adb82 */ /* 0x000f220000000a00 */
[----:B------:R-:W-:Y:S01]  /*9130*/  @!P4 IMAD R24, R24, UR13, RZ ;  /* 0x0000000d1818cc24 */ /* 0x000fe2000f8e02ff */
[----:B------:R-:W-:Y:S01]  /*9140*/  @!P6 LEA.HI.X.SX32 R0, R0, UR14, 0x1, P0 ;  /* 0x0000000e0000ec11 */ /* 0x000fe200080f0eff */
[----:B------:R-:W-:-:S05]  /*9150*/  @!P3 IMAD R23, R23, UR13, RZ ;  /* 0x0000000d1717bc24 */ /* 0x000fca000f8e02ff */
[----:B------:R-:W3:Y:S08]  /*9160*/  @!P4 LDC.64 R8, c[0x0][0x420] ;  /* 0x00010800ff08cb82 */ /* 0x000ef00000000a00 */
[----:B------:R-:W1:Y:S01]  /*9170*/  @!P3 LDC.64 R2, c[0x0][0x420] ;  /* 0x00010800ff02bb82 */ /* 0x000e620000000a00 */
[----:B--2---:R-:W-:Y:S02]  /*9180*/  @!P6 LEA R28, P1, R22, R12, 0x2 ;  /* 0x0000000c161ce211 */ /* 0x004fe400078210ff */
[----:B------:R-:W-:-:S02]  /*9190*/  @!P5 IADD3 R12, P0, PT, R25, UR12, RZ ;  /* 0x0000000c190cdc10 */ /* 0x000fc4000ff1e0ff */
[----:B------:R-:W-:Y:S02]  /*91a0*/  @!P6 LEA.HI.X R29, R22, R13, R0, 0x2, P1 ;  /* 0x0000000d161de211 */ /* 0x000fe400008f1400 */
[----:B------:R-:W-:Y:S02]  /*91b0*/  @!P5 LEA.HI.X.SX32 R25, R25, UR14, 0x1, P0 ;  /* 0x0000000e1919dc11 */ /* 0x000fe400080f0eff */
[----:B----4-:R-:W-:Y:S01]  /*91c0*/  @!P5 LEA R30, P2, R12, R10, 0x2 ;  /* 0x0000000a0c1ed211 */ /* 0x010fe200078410ff */
        /* <DEDUP_REMOVED lines=8> */
[C---:B-1----:R-:W-:Y:S01]  /*9250*/  @!P3 LEA R2, P0, R10.reuse, R2, 0x2 ;  /* 0x000000020a02b211 */ /* 0x042fe200078010ff */
[----:B------:R2:W-:Y:S03]  /*9260*/  @!P5 STG.E desc[UR22][R30.64], R15 ;  /* 0x0000000f1e00d986 */ /* 0x0005e6000c101916 */
[----:B------:R-:W-:Y:S01]  /*9270*/  @!P3 LEA.HI.X R3, R10, R3, R23, 0x2, P0 ;  /* 0x000000030a03b211 */ /* 0x000fe200000f1417 */
[----:B------:R2:W-:Y:S04]  /*9280*/  @!P4 STG.E desc[UR22][R8.64], R17 ;  /* 0x000000110800c986 */ /* 0x0005e8000c101916 */
[----:B------:R2:W-:Y:S04]  /*9290*/  @!P3 STG.E desc[UR22][R2.64], R14 ;  /* 0x0000000e0200b986 */ /* 0x0005e8000c101916 */
.L_x_127:
[----:B------:R-:W-:Y:S05]  /*92a0*/  BSYNC.RECONVERGENT B0 ;  /* 0x0000000000007941 */ /* 0x000fea0003800200 */
.L_x_126:
[----:B--2---:R-:W2:Y:S01]  /*92b0*/  LDS.128 R8, [R16+0x4000] ;  /* 0x0040000010087984 */ /* 0x004ea20000000c00 */
[----:B------:R-:W-:Y:S01]  /*92c0*/  IMAD.MOV.U32 R26, RZ, RZ, R20 ;  /* 0x000000ffff1a7224 */ /* 0x000fe200078e0014 */
[----:B------:R-:W4:Y:S01]  /*92d0*/  LDCU.64 UR4, c[0x0][0x3f0] ;  /* 0x00007e00ff0477ac */ /* 0x000f220008000a00 */
[----:B------:R-:W-:Y:S01]  /*92e0*/  SHF.R.U32.HI R0, RZ, 0x3, R4 ;  /* 0x00000003ff007819 */ /* 0x000fe20000011604 */
[----:B------:R-:W2:Y:S01]  /*92f0*/  LDS.128 R12, [R16] ;  /* 0x00000000100c7984 */ /* 0x000ea20000000c00 */
[----:B-1----:R-:W-:Y:S01]  /*9300*/  IMAD.WIDE.U32 R26, R18, UR8, R26 ;  /* 0x00000008121a7c25 */ /* 0x002fe2000f8e001a */
[----:B------:R-:W-:Y:S01]  /*9310*/  UIMAD.WIDE.U32 UR16, UR6, 0x80, URZ ;  /* 0x00000080061078a5 */ /* 0x000fe2000f8e00ff */
[----:B---3--:R-:W-:Y:S01]  /*9320*/  SHF.L.U64.HI R3, R6, 0x6, R7 ;  /* 0x0000000606037819 */ /* 0x008fe20000010207 */
[----:B------:R-:W1:Y:S01]  /*9330*/  LDS.128 R68, [R16+0x800] ;  /* 0x0008000010447984 */ /* 0x000e620000000c00 */
[----:B------:R-:W-:Y:S02]  /*9340*/  IMAD R5, R19, UR8, R27 ;  /* 0x0000000813057c24 */ /* 0x000fe4000f8e021b */
[----:B------:R-:W-:Y:S01]  /*9350*/  IMAD.MOV.U32 R4, RZ, RZ, R26 ;  /* 0x000000ffff047224 */ /* 0x000fe200078e001a */
[----:B------:R-:W3:Y:S01]  /*9360*/  LDS.128 R40, [R16+0x4800] ;  /* 0x0048000010287984 */ /* 0x000ee20000000c00 */
[----:B------:R-:W-:Y:S01]  /*9370*/  LOP3.LUT R0, R0, UR16, RZ, 0xfc, !PT ;  /* 0x0000001000007c12 */ /* 0x000fe2000f8efcff */
[----:B------:R-:W-:-:S02]  /*9380*/  IMAD R2, R6, UR17, RZ ;  /* 0x0000001106027c24 */ /* 0x000fc4000f8e02ff */
[----:B------:R-:W3:Y:S02]  /*9390*/  LDS.128 R64, [R16+0x1000] ;  /* 0x0010000010407984 */ /* 0x000ee40000000c00 */
[C---:B------:R-:W-:Y:S02]  /*93a0*/  IMAD.WIDE.U32 R4, R0.reuse, R6, R4 ;  /* 0x0000000600047225 */ /* 0x040fe400078e0004 */
[----:B------:R-:W3:Y:S02]  /*93b0*/  LDS.128 R36, [R16+0x5000] ;  /* 0x0050000010247984 */ /* 0x000ee40000000c00 */
[----:B------:R-:W-:Y:S01]  /*93c0*/  IMAD R0, R0, R7, R2 ;  /* 0x0000000700007224 */ /* 0x000fe200078e0202 */
[----:B----4-:R-:W-:Y:S01]  /*93d0*/  LEA R72, P0, R4, UR4, 0x1 ;  /* 0x0000000404487c11 */ /* 0x010fe2000f8008ff */
[----:B------:R-:W4:Y:S01]  /*93e0*/  LDS.128 R60, [R16+0x1800] ;  /* 0x00180000103c7984 */ /* 0x000f220000000c00 */
[----:B------:R-:W-:Y:S02]  /*93f0*/  IMAD.SHL.U32 R2, R6, 0x20, RZ ;  /* 0x0000002006027824 */ /* 0x000fe400078e00ff */
[----:B------:R-:W-:Y:S01]  /*9400*/  IMAD.IADD R0, R5, 0x1, R0 ;  /* 0x0000000105007824 */ /* 0x000fe200078e0200 */
[----:B------:R-:W4:Y:S02]  /*9410*/  LDS.128 R32, [R16+0x5800] ;  /* 0x0058000010207984 */ /* 0x000f240000000c00 */
[----:B------:R-:W-:-:S02]  /*9420*/  IADD3 R76, P1, PT, R2, R72, RZ ;  /* 0x00000048024c7210 */ /* 0x000fc40007f3e0ff */
[----:B------:R-:W4:Y:S01]  /*9430*/  LDS.128 R56, [R16+0x2000] ;  /* 0x0020000010387984 */ /* 0x000f220000000c00 */
[----:B------:R-:W-:Y:S01]  /*9440*/  LEA.HI.X R73, R4, UR5, R0, 0x1, P0 ;  /* 0x0000000504497c11 */ /* 0x000fe200080f0c00 */
[C---:B------:R-:W-:Y:S01]  /*9450*/  IMAD.SHL.U32 R4, R6.reuse, 0x40, RZ ;  /* 0x0000004006047824 */ /* 0x040fe200078e00ff */
[CC--:B------:R-:W-:Y:S01]  /*9460*/  LEA R74, P0, R6.reuse, R72.reuse, 0x7 ;  /* 0x00000048064a7211 */ /* 0x0c0fe200078038ff */
[----:B------:R-:W4:Y:S01]  /*9470*/  LDS.128 R28, [R16+0x6000] ;  /* 0x00600000101c7984 */ /* 0x000f220000000c00 */
[C-C-:B------:R-:W-:Y:S02]  /*9480*/  SHF.L.U64.HI R0, R6.reuse, 0x5, R7.reuse ;  /* 0x0000000506007819 */ /* 0x140fe40000010207 */
[-C--:B------:R-:W-:Y:S01]  /*9490*/  LEA.HI.X R75, R6, R73.reuse, R7, 0x7, P0 ;  /* 0x00000049064b7211 */ /* 0x080fe200000f3c07 */
[----:B------:R-:W4:Y:S01]  /*94a0*/  LDS.128 R52, [R16+0x2800] ;  /* 0x0028000010347984 */ /* 0x000f220000000c00 */
[----:B------:R-:W-:Y:S02]  /*94b0*/  IADD3 R6, P0, PT, R4, R72, RZ ;  /* 0x0000004804067210 */ /* 0x000fe40007f1e0ff */
[----:B------:R-:W-:Y:S01]  /*94c0*/  IADD3.X R77, PT, PT, R0, R73, RZ, P1, !PT ;  /* 0x00000049004d7210 */ /* 0x000fe20000ffe4ff */
[----:B------:R-:W4:Y:S02]  /*94d0*/  LDS.128 R24, [R16+0x6800] ;  /* 0x0068000010187984 */ /* 0x000f240000000c00 */
[----:B------:R-:W-:-:S02]  /*94e0*/  IMAD.X R7, R3, 0x1, R73, P0 ;  /* 0x0000000103077824 */ /* 0x000fc400000e0649 */
[----:B------:R-:W4:Y:S04]  /*94f0*/  LDS.128 R48, [R16+0x3000] ;  /* 0x0030000010307984 */ /* 0x000f280000000c00 */
[----:B------:R-:W4:Y:S04]  /*9500*/  LDS.128 R20, [R16+0x7000] ;  /* 0x0070000010147984 */ /* 0x000f280000000c00 */
[----:B------:R-:W4:Y:S04]  /*9510*/  LDS.128 R44, [R16+0x3800] ;  /* 0x00380000102c7984 */ /* 0x000f280000000c00 */
[----:B------:R-:W4:Y:S04]  /*9520*/  LDS.128 R16, [R16+0x7800] ;  /* 0x0078000010107984 */ /* 0x000f280000000c00 */
[----:B--2---:R2:W-:Y:S04]  /*9530*/  STG.E.128 desc[UR22][R72.64+0x80], R8 ;  /* 0x0000800848007986 */ /* 0x0045e8000c101d16 */
[----:B------:R-:W-:Y:S04]  /*9540*/  STG.E.128 desc[UR22][R72.64], R12 ;  /* 0x0000000c48007986 */ /* 0x000fe8000c101d16 */
[----:B-1----:R-:W-:Y:S04]  /*9550*/  STG.E.128 desc[UR22][R76.64], R68 ;  /* 0x000000444c007986 */ /* 0x002fe8000c101d16 */
[----:B---3--:R-:W-:Y:S04]  /*9560*/  STG.E.128 desc[UR22][R76.64+0x80], R40 ;  /* 0x000080284c007986 */ /* 0x008fe8000c101d16 */
[----:B------:R-:W-:Y:S04]  /*9570*/  STG.E.128 desc[UR22][R6.64], R64 ;  /* 0x0000004006007986 */ /* 0x000fe8000c101d16 */
[----:B------:R1:W-:Y:S01]  /*9580*/  STG.E.128 desc[UR22][R6.64+0x80], R36 ;  /* 0x0000802406007986 */ /* 0x0003e2000c101d16 */
[----:B--2---:R-:W-:-:S05]  /*9590*/  IADD3 R8, P0, PT, R6, R2, RZ ;  /* 0x0000000206087210 */ /* 0x004fca0007f1e0ff */
[----:B------:R-:W-:Y:S01]  /*95a0*/  IMAD.X R9, R7, 0x1, R0, P0 ;  /* 0x0000000107097824 */ /* 0x000fe200000e0600 */
[----:B------:R-:W-:-:S04]  /*95b0*/  IADD3 R4, P0, PT, R74, R4, RZ ;  /* 0x000000044a047210 */ /* 0x000fc80007f1e0ff */
[----:B----4-:R-:W-:Y:S01]  /*95c0*/  STG.E.128 desc[UR22][R8.64], R60 ;  /* 0x0000003c08007986 */ /* 0x010fe2000c101d16 */
[----:B------:R-:W-:-:S03]  /*95d0*/  IMAD.X R5, R75, 0x1, R3, P0 ;  /* 0x000000014b057824 */ /* 0x000fc600000e0603 */
[----:B------:R-:W-:Y:S04]  /*95e0*/  STG.E.128 desc[UR22][R8.64+0x80], R32 ;  /* 0x0000802008007986 */ /* 0x000fe8000c101d16 */
[----:B------:R-:W-:Y:S01]  /*95f0*/  STG.E.128 desc[UR22][R74.64], R56 ;  /* 0x000000384a007986 */ /* 0x000fe2000c101d16 */
[-C--:B-1----:R-:W-:Y:S02]  /*9600*/  IADD3 R6, P1, PT, R74, R2.reuse, RZ ;  /* 0x000000024a067210 */ /* 0x082fe40007f3e0ff */
[----:B------:R-:W-:Y:S01]  /*9610*/  IADD3 R2, P0, PT, R4, R2, RZ ;  /* 0x0000000204027210 */ /* 0x000fe20007f1e0ff */
[----:B------:R-:W-:Y:S01]  /*9620*/  STG.E.128 desc[UR22][R74.64+0x80], R28 ;  /* 0x0000801c4a007986 */ /* 0x000fe2000c101d16 */
[----:B------:R-:W-:-:S03]  /*9630*/  IADD3.X R7, PT, PT, R75, R0, RZ, P1, !PT ;  /* 0x000000004b077210 */ /* 0x000fc60000ffe4ff */
[----:B------:R-:W-:Y:S02]  /*9640*/  IMAD.X R3, R5, 0x1, R0, P0 ;  /* 0x0000000105037824 */ /* 0x000fe400000e0600 */
[----:B------:R-:W-:Y:S04]  /*9650*/  STG.E.128 desc[UR22][R6.64], R52 ;  /* 0x0000003406007986 */ /* 0x000fe8000c101d16 */
[----:B------:R-:W-:Y:S04]  /*9660*/  STG.E.128 desc[UR22][R6.64+0x80], R24 ;  /* 0x0000801806007986 */ /* 0x000fe8000c101d16 */
[----:B------:R-:W-:Y:S04]  /*9670*/  STG.E.128 desc[UR22][R4.64], R48 ;  /* 0x0000003004007986 */ /* 0x000fe8000c101d16 */
[----:B------:R-:W-:Y:S04]  /*9680*/  STG.E.128 desc[UR22][R4.64+0x80], R20 ;  /* 0x0000801404007986 */ /* 0x000fe8000c101d16 */
[----:B------:R-:W-:Y:S04]  /*9690*/  STG.E.128 desc[UR22][R2.64], R44 ;  /* 0x0000002c02007986 */ /* 0x000fe8000c101d16 */
[----:B------:R-:W-:Y:S01]  /*96a0*/  STG.E.128 desc[UR22][R2.64+0x80], R16 ;  /* 0x0000801002007986 */ /* 0x000fe2000c101d16 */
[----:B------:R-:W-:Y:S05]  /*96b0*/  EXIT ;  /* 0x000000000000794d */ /* 0x000fea0003800000 */
.L_x_128:
        /* <DEDUP_REMOVED lines=12> */
.L_x_2841:


//--------------------- .text._ZN5flash16flash_fwd_kernelI23Flash_fwd_kernel_traitsILi128ELi128ELi64ELi4ELb0ELb0EN7cutlass10bfloat16_tE19Flash_kernel_traitsILi128ELi128ELi64ELi4ES3_EELb0ELb0ELb0ELb0ELb1ELb1ELb1ELb0EEEvNS_16Flash_fwd_paramsE --------------------------
	.section	.text._ZN5flash16flash_fwd_kernelI23Flash_fwd_kernel_traitsILi128ELi128ELi64ELi4ELb0ELb0EN7cutlass10bfloat16_tE19Flash_kernel_traitsILi128ELi128ELi64ELi4ES3_EELb0ELb0ELb0ELb0ELb1ELb1ELb1ELb0EEEvNS_16Flash_fwd_paramsE,"ax",@progbits
	.align	128
        .global         _ZN5flash16flash_fwd_kernelI23Flash_fwd_kernel_traitsILi128ELi128ELi64ELi4ELb0ELb0EN7cutlass10bfloat16_tE19Flash_kernel_traitsILi128ELi128ELi64ELi4ES3_EELb0ELb0ELb0ELb0ELb1ELb1ELb1ELb0EEEvNS_16Flash_fwd_paramsE
        .type           _ZN5flash16flash_fwd_kernelI23Flash_fwd_kernel_traitsILi128ELi128ELi64ELi4ELb0ELb0EN7cutlass10bfloat16_tE19Flash_kernel_traitsILi128ELi128ELi64ELi4ES3_EELb0ELb0ELb0ELb0ELb1ELb1ELb1ELb0EEEvNS_16Flash_fwd_paramsE,@function
        .size           _ZN5flash16flash_fwd_kernelI23Flash_fwd_kernel_traitsILi128ELi128ELi64ELi4ELb0ELb0EN7cutlass10bfloat16_tE19Flash_kernel_traitsILi128ELi128ELi64ELi4ES3_EELb0ELb0ELb0ELb0ELb1ELb1ELb1ELb0EEEvNS_16Flash_fwd_paramsE,(.L_x_2842 - _ZN5flash16flash_fwd_kernelI23Flash_fwd_kernel_traitsILi128ELi128ELi64ELi4ELb0ELb0EN7cutlass10bfloat16_tE19Flash_kernel_traitsILi128ELi128ELi64ELi4ES3_EELb0ELb0ELb0ELb0ELb1ELb1ELb1ELb0EEEvNS_16Flash_fwd_paramsE)
        .other          _ZN5flash16flash_fwd_kernelI23Flash_fwd_kernel_traitsILi128ELi128ELi64ELi4ELb0ELb0EN7cutlass10bfloat16_tE19Flash_kernel_traitsILi128ELi128ELi64ELi4ES3_EELb0ELb0ELb0ELb0ELb1ELb1ELb1ELb0EEEvNS_16Flash_fwd_paramsE,@"STO_CUDA_ENTRY STV_DEFAULT"
_ZN5flash16flash_fwd_kernelI23Flash_fwd_kernel_traitsILi128ELi128ELi64ELi4ELb0ELb0EN7cutlass10bfloat16_tE19Flash_kernel_traitsILi128ELi128ELi64ELi4ES3_EELb0ELb0ELb0ELb0ELb1ELb1ELb1ELb0EEEvNS_16Flash_fwd_paramsE:
.text._ZN5flash16flash_fwd_kernelI23Flash_fwd_kernel_traitsILi128ELi128ELi64ELi4ELb0ELb0EN7cutlass10bfloat16_tE19Flash_kernel_traitsILi128ELi128ELi64ELi4ES3_EELb0ELb0ELb0ELb0ELb1ELb1ELb1ELb0EEEvNS_16Flash_fwd_paramsE:
[----:B------:R-:W1:Y:S01]  /*0000*/  LDC R1, c[0x0][0x37c] ;  /* 0x0000df00ff017b82 */ /* 0x000e620000000800 */
[----:B------:R-:W2:Y:S07]  /*0010*/  LDCU.64 UR4, c[0x0][0x470] ;  /* 0x00008e00ff0477ac */ /* 0x000eae0008000a00 */
[----:B------:R-:W3:Y:S01]  /*0020*/  S2UR UR25, SR_CTAID.Y ;  /* 0x00000000001979c3 */ /* 0x000ee20000002600 */
[----:B-1----:R-:W-:Y:S01]  /*0030*/  VIADD R1, R1, 0xffffff80 ;  /* 0xffffff8001017836 */ /* 0x002fe20000000000 */
[----:B------:R-:W1:Y:S06]  /*0040*/  LDCU.64 UR22, c[0x0][0x358] ;  /* 0x00006b00ff1677ac */ /* 0x000e6c0008000a00 */
[----:B------:R-:W4:Y:S08]  /*0050*/  S2UR UR28, SR_CTAID.X ;  /* 0x00000000001c79c3 */ /* 0x000f300000002500 */
[----:B------:R-:W4:Y:S01]  /*0060*/  LDC R0, c[0x0][0x434] ;  /* 0x00010d00ff007b82 */ /* 0x000f220000000800 */
        /* <DEDUP_REMOVED lines=11> */
[----:B------:R-:W-:-:S05]  /*0120*/  MOV R3, UR7 ;  /* 0x0000000700037c02 */ /* 0x000fca0008000f00 */
[----:B-1----:R1:W5:Y:S01]  /*0130*/  @P1 LDG.E R5, desc[UR22][R2.64] ;  /* 0x0000001602051981 */ /* 0x002362000c1e1900 */
[----:B--2---:R-:W-:-:S06]  /*0140*/  @UP1 UIMAD.WIDE.U32 UR4, UR25, 0x4, UR4 ;  /* 0x00000004190418a5 */ /* 0x004fcc000f8e0004 */
[----:B-1----:R-:W-:Y:S01]  /*0150*/  IMAD.U32 R2, RZ, RZ, UR4 ;  /* 0x00000004ff027e24 */ /* 0x002fe2000f8e00ff */
[----:B------:R-:W-:-:S05]  /*0160*/  MOV R3, UR5 ;  /* 0x0000000500037c02 */ /* 0x000fca0008000f00 */
[----:B------:R1:W5:Y:S01]  /*0170*/  @P0 LDG.E R6, desc[UR22][R2.64] ;  /* 0x0000001602060981 */ /* 0x000362000c1e1900 */
[----:B----4-:R-:W-:-:S06]  /*0180*/  USHF.L.U32 UR4, UR28, 0x7, URZ ;  /* 0x000000071c047899 */ /* 0x010fcc00080006ff */
[----:B------:R-:W-:-:S13]  /*0190*/  ISETP.LE.AND P2, PT, R0, UR4, PT ;  /* 0x0000000400007c0c */ /* 0x000fda000bf43270 */
[----:B------:R-:W-:Y:S05]  /*01a0*/  @P2 EXIT ;  /* 0x000000000000294d */ /* 0x000fea0003800000 */
[----:B------:R-:W2:Y:S01]  /*01b0*/  LDCU UR27, c[0x0][0x3e8] ;  /* 0x00007d00ff1b77ac */ /* 0x000ea20008000800 */
[----:B------:R-:W3:Y:S01]  /*01c0*/  S2R R16, SR_CTAID.Z ;  /* 0x0000000000107919 */ /* 0x000ee20000002700 */
[----:B------:R-:W-:Y:S01]  /*01d0*/  IMAD.MOV.U32 R241, RZ, RZ, RZ ;  /* 0x000000fffff17224 */ /* 0x000fe200078e00ff */
[----:B-----5:R-:W-:Y:S01]  /*01e0*/  @P0 R2UR UR30, R6 ;  /* 0x00000000061e02ca */ /* 0x020fe200000e0000 */
[----:B------:R-:W-:Y:S01]  /*01f0*/  UMOV UR26, URZ ;  /* 0x000000ff001a7c82 */ /* 0x000fe20008000000 */
[----:B------:R-:W4:Y:S01]  /*0200*/  S2R R37, SR_TID.X ;  /* 0x0000000000257919 */ /* 0x000f220000002100 */
[----:B------:R-:W1:Y:S01]  /*0210*/  LDCU.128 UR4, c[0x0][0x3c0] ;  /* 0x00007800ff0477ac */ /* 0x000e620008000c00 */
[----:B------:R-:W-:Y:S01]  /*0220*/  @P1 R2UR UR26, R5 ;  /* 0x00000000051a12ca */ /* 0x000fe200000e0000 */
[----:B------:R-:W4:Y:S01]  /*0230*/  LDC.64 R12, c[0x0][0x3b0] ;  /* 0x0000ec00ff0c7b82 */ /* 0x000f220000000a00 */
[----:B------:R-:W-:Y:S01]  /*0240*/  IMAD.MOV.U32 R153, RZ, RZ, 0x20 ;  /* 0x00000020ff997424 */ /* 0x000fe200078e00ff */
[----:B------:R-:W1:Y:S01]  /*0250*/  @!UP1 LDCU.64 UR8, c[0x0][0x488] ;  /* 0x00009100ff0897ac */ /* 0x000e620008000a00 */
[----:B------:R-:W4:Y:S05]  /*0260*/  @!UP1 LDCU.64 UR20, c[0x0][0x438] ;  /* 0x00008700ff1497ac */ /* 0x000f2a0008000a00 */
[----:B------:R-:W4:Y:S01]  /*0270*/  LDC.64 R22, c[0x0][0x3b8] ;  /* 0x0000ee00ff167b82 */ /* 0x000f220000000a00 */
[----:B--2---:R-:W-:Y:S01]  /*0280*/  IMAD.U32 R0, RZ, RZ, UR27 ;  /* 0x0000001bff007e24 */ /* 0x004fe2000f8e00ff */
[----:B------:R-:W2:Y:S04]  /*0290*/  LDCU.128 UR16, c[0x0][0x3a0] ;  /* 0x00007400ff1077ac */ /* 0x000ea80008000c00 */
[----:B------:R-:W-:Y:S01]  /*02a0*/  IABS R0, R0 ;  /* 0x0000000000007213 */ /* 0x000fe20000000000 */
[----:B------:R-:W-:-:S02]  /*02b0*/  USHF.R.S32.HI UR24, URZ, 0x1f, UR26 ;  /* 0x0000001fff187899 */ /* 0x000fc4000801141a */
[----:B------:R-:W-:Y:S02]  /*02c0*/  @UP1 UIADD3 UR30, UPT, UPT, UR30, -UR26, URZ ;  /* 0x8000001a1e1e1290 */ /* 0x000fe4000fffe0ff */
[----:B------:R-:W-:Y:S01]  /*02d0*/  IMAD.MOV.U32 R4, RZ, RZ, R0 ;  /* 0x000000ffff047224 */ /* 0x000fe200078e0000 */
[----:B-1----:R-:W-:Y:S02]  /*02e0*/  UIMAD UR10, UR24, UR4, URZ ;  /* 0x00000004180a72a4 */ /* 0x002fe4000f8e02ff */
[----:B------:R-:W-:Y:S01]  /*02f0*/  @!UP1 UISETP.NE.U32.AND UP0, UPT, UR8, URZ, UPT ;  /* 0x000000ff0800928c */ /* 0x000fe2000bf05070 */
[----:B------:R-:W1:Y:S01]  /*0300*/  I2F.RP R2, R4 ;  /* 0x0000000400027306 */ /* 0x000e620000209400 */
[----:B---3--:R-:W-:Y:S01]  /*0310*/  IABS R7, R16 ;  /* 0x0000001000077213 */ /* 0x008fe20000000000 */
[----:B------:R-:W-:Y:S01]  /*0320*/  UIMAD UR8, UR26, UR5, UR10 ;  /* 0x000000051a0872a4 */ /* 0x000fe2000f8e020a */
[----:B----4-:R-:W-:Y:S01]  /*0330*/  SHF.L.U64.HI R9, R12, 0x6, R13 ;  /* 0x000000060c097819 */ /* 0x010fe2000001020d */
[----:B------:R-:W-:Y:S01]  /*0340*/  @!UP1 UISETP.NE.AND.EX UP0, UPT, UR9, URZ, UPT, UP0 ;  /* 0x000000ff0900928c */ /* 0x000fe2000bf05300 */
[C---:B------:R-:W-:Y:S01]  /*0350*/  IMAD.SHL.U32 R38, R37.reuse, 0x8, RZ ;  /* 0x0000000825267824 */ /* 0x040fe200078e00ff */
[----:B------:R-:W-:Y:S01]  /*0360*/  UISETP.NE.AND UP2, UPT, UR27, URZ, UPT ;  /* 0x000000ff1b00728c */ /* 0x000fe2000bf45270 */
[----:B--2---:R-:W-:Y:S01]  /*0370*/  IMAD.U32 R8, RZ, RZ, UR18 ;  /* 0x00000012ff087e24 */ /* 0x004fe2000f8e00ff */
[----:B------:R-:W-:Y:S01]  /*0380*/  @!UP1 USEL UR31, UR21, URZ, UP0 ;  /* 0x000000ff151f9287 */ /* 0x000fe20008000000 */
[----:B------:R-:W-:Y:S01]  /*0390*/  SHF.R.U32.HI R39, RZ, 0x3, R37 ;  /* 0x00000003ff277819 */ /* 0x000fe20000011625 */
[----:B------:R-:W2:Y:S01]  /*03a0*/  LDCU.128 UR12, c[0x0][0x3d0] ;  /* 0x00007a00ff0c77ac */ /* 0x000ea20008000c00 */
[----:B------:R-:W-:Y:S01]  /*03b0*/  LOP3.LUT R240, R38, 0x38, RZ, 0xc0, !PT ;  /* 0x0000003826f07812 */ /* 0x000fe200078ec0ff */
[----:B------:R-:W-:Y:S01]  /*03c0*/  IMAD.U32 R34, RZ, RZ, UR16 ;  /* 0x00000010ff227e24 */ /* 0x000fe2000f8e00ff */
[----:B------:R-:W-:Y:S01]  /*03d0*/  MOV R35, UR17 ;  /* 0x0000001100237c02 */ /* 0x000fe20008000f00 */
[----:B------:R-:W-:Y:S01]  /*03e0*/  @!UP1 UIADD3 UR30, UPT, UPT, UR31, UR20, -UR26 ;  /* 0x000000141f1e9290 */ /* 0x000fe2000fffe81a */
[----:B-1----:R-:W1:Y:S01]  /*03f0*/  MUFU.RCP R2, R2 ;  /* 0x0000000200027308 */ /* 0x002e620000001000 */
[----:B------:R-:W-:Y:S01]  /*0400*/  UIMAD UR21, UR25, UR19, URZ ;  /* 0x00000013191572a4 */ /* 0x000fe2000f8e02ff */
[C---:B------:R-:W-:Y:S01]  /*0410*/  SHF.L.U32 R174, R37.reuse, 0x6, RZ ;  /* 0x0000000625ae7819 */ /* 0x040fe200000006ff */
[----:B------:R-:W-:Y:S01]  /*0420*/  UIADD3 UR20, UPT, UPT, UR30, 0x3f, URZ ;  /* 0x0000003f1e147890 */ /* 0x000fe2000fffe0ff */
[----:B------:R-:W-:Y:S01]  /*0430*/  IMAD.SHL.U32 R6, R37, 0x20, RZ ;  /* 0x0000002025067824 */ /* 0x000fe200078e00ff */
[----:B------:R-:W-:Y:S01]  /*0440*/  UIMAD.WIDE.U32 UR16, UR28, 0x80, URZ ;  /* 0x000000801c1078a5 */ /* 0x000fe2000f8e00ff */
[----:B------:R-:W-:Y:S01]  /*0450*/  LOP3.LUT R36, R174, 0x200, RZ, 0xc0, !PT ;  /* 0x00000200ae247812 */ /* 0x000fe200078ec0ff */
[----:B------:R-:W-:Y:S01]  /*0460*/  USHF.R.S32.HI UR18, URZ, 0x1f, UR20 ;  /* 0x0000001fff127899 */ /* 0x000fe20008011414 */
[----:B------:R3:W-:Y:S01]  /*0470*/  STL [R1+0x14], R8 ;  /* 0x0000140801007387 */ /* 0x0007e20000100800 */
[C-C-:B------:R-:W-:Y:S01]  /*0480*/  SHF.L.U64.HI R173, R22.reuse, 0x6, R23.reuse ;  /* 0x0000000616ad7819 */ /* 0x140fe20000010217 */
[----:B------:R-:W-:Y:S01]  /*0490*/  IMAD.SHL.U32 R172, R22, 0x40, RZ ;  /* 0x0000004016ac7824 */ /* 0x000fe200078e00ff */
[----:B------:R-:W-:Y:S01]  /*04a0*/  ULEA.HI UR20, UR18, UR20, URZ, 0x6 ;  /* 0x0000001412147291 */ /* 0x000fe2000f8f30ff */
[----:B------:R-:W-:Y:S01]  /*04b0*/  LOP3.LUT R36, R36, 0x7c00, R6, 0xf8, !PT ;  /* 0x00007c0024247812 */ /* 0x000fe200078ef806 */
[----:B------:R-:W-:Y:S01]  /*04c0*/  IMAD R18, R12, UR17, RZ ;  /* 0x000000110c127c24 */ /* 0x000fe2000f8e02ff */
[----:B------:R-:W-:Y:S01]  /*04d0*/  LOP3.LUT R17, R39, UR16, RZ, 0xfc, !PT ;  /* 0x0000001027117c12 */ /* 0x000fe2000f8efcff */
[----:B------:R-:W-:Y:S01]  /*04e0*/  IMAD.SHL.U32 R154, R22, 0x10, RZ ;  /* 0x00000010169a7824 */ /* 0x000fe200078e00ff */
[----:B------:R-:W-:Y:S01]  /*04f0*/  SHF.L.U32 R6, R12, 0x5, RZ ;  /* 0x000000050c067819 */ /* 0x000fe200000006ff */
[----:B-1----:R-:W-:Y:S01]  /*0500*/  VIADD R2, R2, 0xffffffe ;  /* 0x0ffffffe02027836 */ /* 0x002fe20000000000 */
[C-C-:B------:R-:W-:Y:S01]  /*0510*/  SHF.L.U64.HI R152, R22.reuse, 0x4, R23.reuse ;  /* 0x0000000416987819 */ /* 0x140fe20000010217 */
[----:B------:R-:W-:Y:S01]  /*0520*/  IMAD R18, R17, R13, R18 ;  /* 0x0000000d11127224 */ /* 0x000fe200078e0212 */
[C---:B------:R-:W-:Y:S01]  /*0530*/  SHF.L.U32 R162, R22.reuse, 0x5, RZ ;  /* 0x0000000516a27819 */ /* 0x040fe200000006ff */
[----:B------:R-:W1:Y:S01]  /*0540*/  F2I.FTZ.U32.TRUNC.NTZ R3, R2 ;  /* 0x0000000200037305 */ /* 0x000e62000021f000 */
[----:B------:R-:W-:-:S02]  /*0550*/  SHF.L.U64.HI R163, R22, 0x5, R23 ;  /* 0x0000000516a37819 */ /* 0x000fc40000010217 */
[----:B-1----:R-:W-:Y:S01]  /*0560*/  IADD3 R0, PT, PT, RZ, -R3, RZ ;  /* 0x80000003ff007210 */ /* 0x002fe20007ffe0ff */
[----:B------:R-:W-:-:S04]  /*0570*/  IMAD.MOV.U32 R2, RZ, RZ, RZ ;  /* 0x000000ffff027224 */ /* 0x000fc800078e00ff */
[----:B------:R-:W-:-:S04]  /*0580*/  IMAD R0, R0, R4, RZ ;  /* 0x0000000400007224 */ /* 0x000fc800078e02ff */
[----:B------:R-:W-:-:S04]  /*0590*/  IMAD.HI.U32 R2, R3, R0, R2 ;  /* 0x0000000003027227 */ /* 0x000fc800078e0002 */
[----:B------:R-:W-:Y:S01]  /*05a0*/  IMAD.MOV.U32 R3, RZ, RZ, R7 ;  /* 0x000000ffff037224 */ /* 0x000fe200078e0007 */
[----:B------:R-:W-:-:S03]  /*05b0*/  SHF.L.U64.HI R7, R12, 0x5, R13 ;  /* 0x000000050c077819 */ /* 0x000fc6000001020d */
[----:B------:R-:W-:-:S04]  /*05c0*/  IMAD.HI.U32 R2, R2, R3, RZ ;  /* 0x0000000302027227 */ /* 0x000fc800078e00ff */
[----:B------:R-:W-:Y:S01]  /*05d0*/  IMAD.WIDE.U32 R14, R17, R12, R6 ;  /* 0x0000000c110e7225 */ /* 0x000fe200078e0006 */
[----:B------:R-:W-:-:S13]  /*05e0*/  R2UR UR29, R2 ;  /* 0x00000000021d72ca */ /* 0x000fda00000e0000 */
[----:B------:R-:W-:Y:S01]  /*05f0*/  IMAD R0, RZ, RZ, -UR29 ;  /* 0x8000001dff007e24 */ /* 0x000fe2000f8e02ff */
[----:B------:R-:W-:-:S03]  /*0600*/  MOV R2, UR29 ;  /* 0x0000001d00027c02 */ /* 0x000fc60008000f00 */
[----:B------:R-:W-:-:S05]  /*0610*/  IMAD R0, R4, R0, R3 ;  /* 0x0000000004007224 */ /* 0x000fca00078e0203 */
[----:B------:R-:W-:-:S13]  /*0620*/  ISETP.GT.U32.AND P2, PT, R4, R0, PT ;  /* 0x000000000400720c */ /* 0x000fda0003f44070 */
[----:B------:R-:W-:Y:S02]  /*0630*/  @!P2 VIADD R2, R2, 0x1 ;  /* 0x000000010202a836 */ /* 0x000fe40000000000 */
[----:B------:R-:W-:-:S03]  /*0640*/  @!P2 IMAD.IADD R0, R0, 0x1, -R4 ;  /* 0x000000010000a824 */ /* 0x000fc600078e0a04 */
[----:B------:R-:W-:Y:S02]  /*0650*/  @!P2 R2UR UR29, R2 ;  /* 0x00000000021da2ca */ /* 0x000fe400000e0000 */
[----:B------:R-:W-:Y:S02]  /*0660*/  ISETP.GE.U32.AND P1, PT, R0, R4, PT ;  /* 0x000000040000720c */ /* 0x000fe40003f26070 */
[----:B------:R-:W-:Y:S02]  /*0670*/  MOV R2, UR26 ;  /* 0x0000001a00027c02 */ /* 0x000fe40008000f00 */
[----:B------:R-:W-:-:S03]  /*0680*/  LOP3.LUT R4, R16, UR27, RZ, 0x3c, !PT ;  /* 0x0000001b10047c12 */ /* 0x000fc6000f8e3cff */
[----:B------:R-:W-:Y:S01]  /*0690*/  IMAD.WIDE.U32 R2, R2, UR4, R240 ;  /* 0x0000000402027c25 */ /* 0x000fe2000f8e00f0 */
[----:B------:R-:W-:-:S03]  /*06a0*/  ISETP.GE.AND P0, PT, R4, RZ, PT ;  /* 0x000000ff0400720c */ /* 0x000fc60003f06270 */
[----:B------:R-:W-:Y:S02]  /*06b0*/  IMAD.U32 R0, RZ, RZ, UR29 ;  /* 0x0000001dff007e24 */ /* 0x000fe4000f8e00ff */
[----:B------:R-:W-:Y:S01]  /*06c0*/  VIADD R3, R3, UR8 ;  /* 0x0000000803037c36 */ /* 0x000fe20008000000 */
[----:B------:R-:W1:Y:S02]  /*06d0*/  LDCU.128 UR8, c[0x0][0x390] ;  /* 0x00007200ff0877ac */ /* 0x000e640008000c00 */
[----:B------:R-:W-:Y:S01]  /*06e0*/  @P1 IADD3 R0, PT, PT, R0, 0x1, RZ ;  /* 0x0000000100001810 */ /* 0x000fe20007ffe0ff */
[----:B------:R-:W-:-:S03]  /*06f0*/  IMAD.WIDE.U32 R2, R8, UR25, R2 ;  /* 0x0000001908027c25 */ /* 0x000fc6000f8e0002 */
[----:B------:R-:W-:Y:S01]  /*0700*/  @P1 R2UR UR29, R0 ;  /* 0x00000000001d12ca */ /* 0x000fe200000e0000 */
[----:B------:R-:W-:Y:S01]  /*0710*/  VOTEU.ANY UP0, P0 ;  /* 0x0000000000ff7886 */ /* 0x000fe20000000100 */
[----:B------:R-:W-:Y:S02]  /*0720*/  VIADD R3, R3, UR21 ;  /* 0x0000001503037c36 */ /* 0x000fe40008000000 */
[----:B--2---:R-:W-:Y:S02]  /*0730*/  IMAD.U32 R0, RZ, RZ, UR14 ;  /* 0x0000000eff007e24 */ /* 0x004fe4000f8e00ff */
[----:B------:R-:W-:-:S04]  /*0740*/  IMAD.WIDE.U32 R2, R39, UR4, R2 ;  /* 0x0000000427027c25 */ /* 0x000fc8000f8e0002 */
[----:B------:R-:W-:Y:S02]  /*0750*/  IMAD R3, R39, UR5, R3 ;  /* 0x0000000527037c24 */ /* 0x000fe4000f8e0203 */
[----:B-1----:R-:W-:Y:S01]  /*0760*/  IMAD.U32 R4, RZ, RZ, UR10 ;  /* 0x0000000aff047e24 */ /* 0x002fe2000f8e00ff */
[----:B------:R-:W-:Y:S01]  /*0770*/  @!UP0 UIADD3 UR29, UPT, UPT, -UR29, URZ, URZ ;  /* 0x000000ff1d1d8290 */ /* 0x000fe2000fffe1ff */
[----:B------:R-:W-:Y:S01]  /*0780*/  IMAD.U32 R10, RZ, RZ, UR11 ;  /* 0x0000000bff0a7e24 */ /* 0x000fe2000f8e00ff */
[----:B------:R-:W-:Y:S01]  /*0790*/  @!UP2 ULOP3.LUT UR29, URZ, UR27, URZ, 0x33, !UPT ;  /* 0x0000001bff1da292 */ /* 0x000fe2000f8e33ff */
[----:B------:R-:W-:Y:S01]  /*07a0*/  IMAD.WIDE.U32 R4, R4, UR25, R240 ;  /* 0x0000001904047c25 */ /* 0x000fe2000f8e00f0 */
[----:B------:R-:W-:Y:S02]  /*07b0*/  ULEA.HI.SX32 UR27, UR20, 0xffffffff, 0x1a ;  /* 0xffffffff141b7891 */ /* 0x000fe4000f8fd2ff */
[----:B------:R-:W-:Y:S01]  /*07c0*/  USHF.R.S32.HI UR10, URZ, 0x1f, UR29 ;  /* 0x0000001fff0a7899 */ /* 0x000fe2000801141d */
[----:B------:R-:W-:Y:S01]  /*07d0*/  IMAD R11, R10, UR25, R5 ;  /* 0x000000190a0b7c24 */ /* 0x000fe2000f8e0205 */
[----:B------:R-:W-:Y:S01]  /*07e0*/  USHF.R.S32.HI UR11, URZ, 0x1f, UR27 ;  /* 0x0000001fff0b7899 */ /* 0x000fe2000801141b */
[----:B------:R-:W-:Y:S01]  /*07f0*/  IMAD.WIDE.U32 R2, R0, UR29, R2 ;  /* 0x0000001d00027c25 */ /* 0x000fe2000f8e0002 */
[----:B------:R-:W-:Y:S01]  /*0800*/  UIMAD UR18, UR10, UR14, URZ ;  /* 0x0000000e0a1272a4 */ /* 0x000fe2000f8e02ff */
[----:B------:R-:W-:Y:S01]  /*0810*/  MOV R10, R4 ;  /* 0x00000004000a7202 */ /* 0x000fe20000000f00 */
[----:B------:R-:W-:Y:S01]  /*0820*/  UIMAD UR28, UR11, UR4, URZ ;  /* 0x000000040b1c72a4 */ /* 0x000fe2000f8e02ff */
[----:B------:R-:W-:Y:S01]  /*0830*/  SHF.L.U64.HI R5, R12, 0x4, R13 ;  /* 0x000000040c057819 */ /* 0x000fe2000001020d */
[----:B------:R-:W-:Y:S01]  /*0840*/  UIMAD UR15, UR29, UR15, UR18 ;  /* 0x0000000f1d0f72a4 */ /* 0x000fe2000f8e0212 */
[----:B------:R-:W-:Y:S01]  /*0850*/  LEA R31, P0, R2, UR8, 0x1 ;  /* 0x00000008021f7c11 */ /* 0x000fe2000f8008ff */
[----:B------:R-:W-:Y:S01]  /*0860*/  UIMAD.WIDE.U32 UR32, UR27, UR4, URZ ;  /* 0x000000041b2072a5 */ /* 0x000fe2000f8e00ff */
[C---:B------:R-:W-:Y:S01]  /*0870*/  IMAD.SHL.U32 R4, R12.reuse, 0x10, RZ ;  /* 0x000000100c047824 */ /* 0x040fe200078e00ff */
[----:B------:R-:W-:Y:S01]  /*0880*/  UIMAD UR28, UR27, UR5, UR28 ;  /* 0x000000051b1c72a4 */ /* 0x000fe2000f8e021c */
[----:B---3--:R-:W-:Y:S01]  /*0890*/  IMAD.SHL.U32 R8, R12, 0x40, RZ ;  /* 0x000000400c087824 */ /* 0x008fe200078e00ff */
[----:B------:R-:W-:Y:S01]  /*08a0*/  UIMAD UR10, UR10, UR12, URZ ;  /* 0x0000000c0a0a72a4 */ /* 0x000fe2000f8e02ff */
[----:B------:R-:W-:Y:S01]  /*08b0*/  VIADD R0, R3, UR15 ;  /* 0x0000000f03007c36 */ /* 0x000fe20008000000 */
[----:B------:R-:W-:Y:S01]  /*08c0*/  UIADD3 UR28, UPT, UPT, UR33, UR28, URZ ;  /* 0x0000001c211c7290 */ /* 0x000fe2000fffe0ff */
[----:B------:R-:W-:Y:S01]  /*08d0*/  MOV R3, UR33 ;  /* 0x0000002100037c02 */ /* 0x000fe20008000f00 */
[----:B------:R-:W1:Y:S01]  /*08e0*/  LDCU.128 UR16, c[0x0][0x380] ;  /* 0x00007000ff1077ac */ /* 0x000e620008000c00 */
[----:B------:R-:W-:Y:S01]  /*08f0*/  IMAD.WIDE.U32 R8, R17, R12, R8 ;  /* 0x0000000c11087225 */ /* 0x000fe200078e0008 */
[----:B------:R-:W-:Y:S01]  /*0900*/  LEA.HI.X R30, R2, UR9, R0, 0x1, P0 ;  /* 0x00000009021e7c11 */ /* 0x000fe200080f0c00 */
[----:B------:R-:W-:-:S02]  /*0910*/  UIMAD UR10, UR29, UR13, UR10 ;  /* 0x0000000d1d0a72a4 */ /* 0x000fc4000f8e020a */
[----:B------:R-:W-:Y:S02]  /*0920*/  IMAD.U32 R2, RZ, RZ, UR32 ;  /* 0x00000020ff027e24 */ /* 0x000fe4000f8e00ff */
[----:B------:R-:W-:Y:S02]  /*0930*/  IMAD.U32 R0, RZ, RZ, UR28 ;  /* 0x0000001cff007e24 */ /* 0x000fe4000f8e00ff */
[----:B------:R-:W-:Y:S01]  /*0940*/  IMAD.WIDE.U32 R20, R17, R12, R4 ;  /* 0x0000000c11147225 */ /* 0x000fe200078e0004 */
[----:B------:R-:W-:-:S04]  /*0950*/  LEA R28, P0, R2, R31, 0x7 ;  /* 0x0000001f021c7211 */ /* 0x000fc800078038ff */
[----:B------:R-:W-:Y:S01]  /*0960*/  LEA.HI.X R29, R2, R30, R0, 0x7, P0 ;  /* 0x0000001e021d7211 */ /* 0x000fe200000f3c00 */
[----:B------:R-:W-:Y:S01]  /*0970*/  IMAD.WIDE.U32 R2, R16, UR6, R10 ;  /* 0x0000000610027c25 */ /* 0x000fe2000f8e000a */
[----:B------:R-:W-:Y:S01]  /*0980*/  IADD3 R11, P1, PT, R6, R8, RZ ;  /* 0x00000008060b7210 */ /* 0x000fe20007f3e0ff */
[----:B------:R-:W2:Y:S02]  /*0990*/  S2UR UR6, SR_CgaCtaId ;  /* 0x00000000000679c3 */ /* 0x000ea40000008800 */
[----:B------:R-:W-:Y:S01]  /*09a0*/  IMAD R3, R16, UR7, R3 ;  /* 0x0000000710037c24 */ /* 0x000fe2000f8e0203 */
[----:B------:R-:W-:Y:S01]  /*09b0*/  IADD3 R13, P2, PT, R2, R20, RZ ;  /* 0x00000014020d7210 */ /* 0x000fe20007f5e0ff */
[----:B------:R-:W-:Y:S01]  /*09c0*/  IMAD.IADD R0, R18, 0x1, R9 ;  /* 0x0000000112007824 */ /* 0x000fe200078e0209 */
[-C--:B------:R-:W-:Y:S01]  /*09d0*/  IADD3 R9, P0, PT, R2, R14.reuse, RZ ;  /* 0x0000000e02097210 */ /* 0x080fe20007f1e0ff */
[----:B------:R-:W-:Y:S01]  /*09e0*/  IMAD.IADD R10, R18, 0x1, R15 ;  /* 0x00000001120a7824 */ /* 0x000fe200078e020f */
[----:B------:R-:W-:Y:S01]  /*09f0*/  IADD3 R19, P6, P5, R2, R14, R4 ;  /* 0x0000000e02137210 */ /* 0x000fe20007dde004 */
[----:B------:R-:W-:Y:S01]  /*0a00*/  UMOV UR7, 0x400 ;  /* 0x0000040000077882 */ /* 0x000fe20000000000 */
[----:B------:R-:W-:Y:S01]  /*0a10*/  IADD3.X R15, PT, PT, R3, R18, R21, P2, !PT ;  /* 0x00000012030f7210 */ /* 0x000fe200017fe415 */
[----:B------:R-:W-:Y:S01]  /*0a20*/  IMAD.X R21, R10, 0x1, R3, P0 ;  /* 0x000000010a157824 */ /* 0x000fe200000e0603 */
[----:B------:R-:W-:-:S02]  /*0a30*/  IADD3.X R6, PT, PT, R0, R7, RZ, P1, !PT ;  /* 0x0000000700067210 */ /* 0x000fc40000ffe4ff */
[C-C-:B------:R-:W-:Y:S02]  /*0a40*/  IADD3 R27, P1, P0, R2.reuse, R11, R4.reuse ;  /* 0x0000000b021b7210 */ /* 0x140fe4000783e004 */
[C---:B------:R-:W-:Y:S02]  /*0a50*/  IADD3 R20, P4, PT, R2.reuse, R8, RZ ;  /* 0x0000000802147210 */ /* 0x040fe40007f9e0ff */
[----:B------:R-:W-:Y:S02]  /*0a60*/  IADD3.X R26, PT, PT, R3, R10, R5, P6, P5 ;  /* 0x0000000a031a7210 */ /* 0x000fe400037ea405 */
[----:B------:R-:W-:Y:S01]  /*0a70*/  IADD3 R7, P3, P2, R2, R8, R4 ;  /* 0x0000000802077210 */ /* 0x000fe20007a7e004 */
[----:B------:R-:W-:Y:S01]  /*0a80*/  IMAD.X R4, R0, 0x1, R3, P4 ;  /* 0x0000000100047824 */ /* 0x000fe200020e0603 */
[----:B------:R-:W-:Y:S02]  /*0a90*/  IADD3 R25, P5, PT, R11, R2, RZ ;  /* 0x000000020b197210 */ /* 0x000fe40007fbe0ff */
[----:B------:R-:W-:Y:S01]  /*0aa0*/  IADD3.X R33, PT, PT, R3, R6, R5, P1, P0 ;  /* 0x0000000603217210 */ /* 0x000fe20000fe0405 */
[----:B--2---:R-:W-:Y:S01]  /*0ab0*/  ULEA UR6, UR6, UR7, 0x18 ;  /* 0x0000000706067291 */ /* 0x004fe2000f8ec0ff */
[----:B-1----:R-:W-:Y:S01]  /*0ac0*/  LEA R16, P1, R9, UR16, 0x1 ;  /* 0x0000001009107c11 */ /* 0x002fe2000f8208ff */
[----:B------:R-:W-:Y:S01]  /*0ad0*/  USHF.L.U64.HI UR7, UR4, 0x4, UR5 ;  /* 0x0000000404077899 */ /* 0x000fe20008010205 */
[----:B------:R-:W-:-:S02]  /*0ae0*/  LEA R8, P0, R19, UR16, 0x1 ;  /* 0x0000001013087c11 */ /* 0x000fc4000f8008ff */
[----:B------:R-:W-:Y:S02]  /*0af0*/  IADD3.X R24, PT, PT, R3, R0, R5, P3, P2 ;  /* 0x0000000003187210 */ /* 0x000fe40001fe4405 */
[----:B------:R-:W-:Y:S01]  /*0b00*/  IADD3.X R32, PT, PT, R6, R3, RZ, P5, !PT ;  /* 0x0000000306207210 */ /* 0x000fe20002ffe4ff */
[----:B------:R-:W-:Y:S01]  /*0b10*/  IMAD.WIDE.U32 R2, R17, R12, R2 ;  /* 0x0000000c11027225 */ /* 0x000fe200078e0002 */
[----:B------:R-:W-:Y:S02]  /*0b20*/  LOP3.LUT R0, R38, 0x1f8, RZ, 0xc0, !PT ;  /* 0x000001f826007812 */ /* 0x000fe400078ec0ff */
[----:B------:R-:W-:Y:S02]  /*0b30*/  LEA.HI.X R17, R9, UR17, R21, 0x1, P1 ;  /* 0x0000001109117c11 */ /* 0x000fe400088f0c15 */
[----:B------:R-:W-:Y:S02]  /*0b40*/  LEA R14, P2, R13, UR16, 0x1 ;  /* 0x000000100d0e7c11 */ /* 0x000fe4000f8408ff */
[----:B------:R-:W-:-:S02]  /*0b50*/  LEA.HI.X R9, R19, UR17, R26, 0x1, P0 ;  /* 0x0000001113097c11 */ /* 0x000fc400080f0c1a */
[----:B------:R-:W-:Y:S02]  /*0b60*/  LEA R10, P1, R20, UR16, 0x1 ;  /* 0x00000010140a7c11 */ /* 0x000fe4000f8208ff */
[----:B------:R-:W-:Y:S02]  /*0b70*/  LEA R12, P0, R7, UR16, 0x1 ;  /* 0x00000010070c7c11 */ /* 0x000fe4000f8008ff */
[----:B------:R-:W-:Y:S02]  /*0b80*/  LOP3.LUT R0, R0, 0x38, R37, 0x78, !PT ;  /* 0x0000003800007812 */ /* 0x000fe400078e7825 */
[----:B------:R-:W-:Y:S02]  /*0b90*/  LEA.HI.X R15, R13, UR17, R15, 0x1, P2 ;  /* 0x000000110d0f7c11 */ /* 0x000fe400090f0c0f */
[----:B------:R-:W-:Y:S01]  /*0ba0*/  LEA.HI.X R11, R20, UR17, R4, 0x1, P1 ;  /* 0x00000011140b7c11 */ /* 0x000fe200088f0c04 */
[----:B------:R-:W-:Y:S01]  /*0bb0*/  IMAD.WIDE.U32 R4, R22, UR26, R240 ;  /* 0x0000001a16047c25 */ /* 0x000fe2000f8e00f0 */
[----:B------:R-:W-:-:S02]  /*0bc0*/  LEA.HI.X R13, R7, UR17, R24, 0x1, P0 ;  /* 0x00000011070d7c11 */ /* 0x000fc400080f0c18 */
[----:B------:R-:W-:Y:S01]  /*0bd0*/  LOP3.LUT R20, R0, 0x1e00, R38, 0xf8, !PT ;  /* 0x00001e0000147812 */ /* 0x000fe200078ef826 */
[----:B------:R-:W-:Y:S01]  /*0be0*/  IMAD R7, R22, UR24, RZ ;  /* 0x0000001816077c24 */ /* 0x000fe2000f8e02ff */
[----:B------:R-:W-:Y:S01]  /*0bf0*/  LEA R6, P0, R2, UR16, 0x1 ;  /* 0x0000001002067c11 */ /* 0x000fe2000f8008ff */
[----:B------:R-:W-:Y:S01]  /*0c00*/  IMAD.IADD R0, R3, 0x1, R18 ;  /* 0x0000000103007824 */ /* 0x000fe200078e0212 */
[----:B------:R-:W-:Y:S01]  /*0c10*/  LEA R20, R20, UR6, 0x1 ;  /* 0x0000000614147c11 */ /* 0x000fe2000f8e08ff */
[----:B------:R-:W-:Y:S01]  /*0c20*/  IMAD R3, R23, UR26, R7 ;  /* 0x0000001a17037c24 */ /* 0x000fe2000f8e0207 */
[----:B------:R-:W-:Y:S02]  /*0c30*/  LEA R18, P1, R25, UR16, 0x1 ;  /* 0x0000001019127c11 */ /* 0x000fe4000f8208ff */
[----:B------:R-:W-:Y:S01]  /*0c40*/  LEA.HI.X R7, R2, UR17, R0, 0x1, P0 ;  /* 0x0000001102077c11 */ /* 0x000fe200080f0c00 */
[----:B------:R-:W-:Y:S01]  /*0c50*/  IMAD.IADD R3, R5, 0x1, R3 ;  /* 0x0000000105037824 */ /* 0x000fe200078e0203 */
[----:B------:R-:W-:Y:S01]  /*0c60*/  MOV R2, R4 ;  /* 0x0000000400027202 */ /* 0x000fe20000000f00 */
[----:B------:R-:W-:Y:S01]  /*0c70*/  IMAD.U32 R0, RZ, RZ, UR12 ;  /* 0x0000000cff007e24 */ /* 0x000fe2000f8e00ff */
[----:B------:R-:W-:Y:S01]  /*0c80*/  LEA R24, P0, R27, UR16, 0x1 ;  /* 0x000000101b187c11 */ /* 0x000fe2000f8008ff */
[----:B------:R-:W-:Y:S01]  /*0c90*/  @!PT LDS RZ, [RZ] ;  /* 0x00000000fffff984 */ /* 0x000fe20000000800 */
[----:B------:R-:W-:Y:S01]  /*0ca0*/  @!PT LDS RZ, [RZ] ;  /* 0x00000000fffff984 */ /* 0x000fe20000000800 */
[----:B------:R-:W-:Y:S01]  /*0cb0*/  @!PT LDS RZ, [RZ] ;  /* 0x00000000fffff984 */ /* 0x000fe20000000800 */
[----:B------:R-:W-:Y:S01]  /*0cc0*/  LDGSTS.E.BYPASS.LTC128B.128 [R20], desc[UR22][R6.64] ;  /* 0x0000000006147fae */ /* 0x000fe2000b981a16 */
[----:B------:R-:W-:Y:S01]  /*0cd0*/  LEA.HI.X R19, R25, UR17, R32, 0x1, P1 ;  /* 0x0000001119137c11 */ /* 0x000fe200088f0c20 */
[----:B------:R-:W-:Y:S01]  /*0ce0*/  IMAD.WIDE.U32 R2, R34, UR25, R2 ;  /* 0x0000001922027c25 */ /* 0x000fe2000f8e0002 */
[----:B------:R-:W-:Y:S01]  /*0cf0*/  LEA.HI.X R25, R27, UR17, R33, 0x1, P0 ;  /* 0x000000111b197c11 */ /* 0x000fe200080f0c21 */
[----:B------:R1:W-:Y:S01]  /*0d00*/  LDGSTS.E.BYPASS.LTC128B.128 [R20+0x4000], desc[UR22][R6.64+0x80] ;  /* 0x0400008006147fae */ /* 0x0003e2000b981a16 */
[----:B------:R-:W-:Y:S01]  /*0d10*/  USHF.L.U64.HI UR12, UR4, 0x5, UR5 ;  /* 0x00000005040c7899 */ /* 0x000fe20008010205 */
[----:B------:R-:W-:Y:S01]  /*0d20*/  IMAD R3, R35, UR25, R3 ;  /* 0x0000001923037c24 */ /* 0x000fe2000f8e0203 */
[----:B------:R-:W-:Y:S01]  /*0d30*/  LOP3.LUT R21, R174, 0x400, RZ, 0xc0, !PT ;  /* 0x00000400ae157812 */ /* 0x000fe200078ec0ff */
[----:B------:R-:W-:Y:S01]  /*0d40*/  IMAD.WIDE.U32 R4, R172, UR27, RZ ;  /* 0x0000001bac047c25 */ /* 0x000fe2000f8e00ff */
[----:B------:R-:W-:Y:S01]  /*0d50*/  LDGSTS.E.BYPASS.LTC128B.128 [R20+0x800], desc[UR22][R14.64] ;  /* 0x008000000e147fae */ /* 0x000fe2000b981a16 */
[----:B------:R-:W-:-:S02]  /*0d60*/  LOP3.LUT P4, RZ, R37, 0x4, RZ, 0xc0, !PT ;  /* 0x0000000425ff7812 */ /* 0x000fc4000788c0ff */
[C---:B------:R-:W-:Y:S01]  /*0d70*/  IMAD.WIDE.U32 R2, R39.reuse, R22, R2 ;  /* 0x0000001627027225 */ /* 0x040fe200078e0002 */
[----:B------:R-:W-:Y:S03]  /*0d80*/  LDGSTS.E.BYPASS.LTC128B.128 [R20+0x4800], desc[UR22][R14.64+0x80] ;  /* 0x048000800e147fae */ /* 0x000fe6000b981a16 */
[----:B------:R-:W-:Y:S01]  /*0d90*/  IMAD R3, R39, R23, R3 ;  /* 0x0000001727037224 */ /* 0x000fe200078e0203 */
[----:B------:R-:W-:Y:S01]  /*0da0*/  LDGSTS.E.BYPASS.LTC128B.128 [R20+0x1000], desc[UR22][R16.64] ;  /* 0x0100000010147fae */ /* 0x000fe2000b981a16 */
[----:B------:R-:W-:-:S03]  /*0db0*/  IMAD.WIDE.U32 R2, R0, UR29, R2 ;  /* 0x0000001d00027c25 */ /* 0x000fc6000f8e0002 */
[----:B------:R-:W-:Y:S01]  /*0dc0*/  LDGSTS.E.BYPASS.LTC128B.128 [R20+0x5000], desc[UR22][R16.64+0x80] ;  /* 0x0500008010147fae */ /* 0x000fe2000b981a16 */
[----:B------:R-:W-:-:S03]  /*0dd0*/  LEA R176, P0, R2, UR18, 0x1 ;  /* 0x0000001202b07c11 */ /* 0x000fc6000f8008ff */
[----:B------:R-:W-:Y:S01]  /*0de0*/  LDGSTS.E.BYPASS.LTC128B.128 [R20+0x1800], desc[UR22][R8.64] ;  /* 0x0180000008147fae */ /* 0x000fe2000b981a16 */
[----:B------:R-:W-:Y:S01]  /*0df0*/  IADD3 R0, PT, PT, R3, UR10, RZ ;  /* 0x0000000a03007c10 */ /* 0x000fe2000fffe0ff */
[----:B------:R-:W-:Y:S02]  /*0e00*/  USHF.L.U32 UR10, UR4, 0x4, URZ ;  /* 0x00000004040a7899 */ /* 0x000fe400080006ff */
[----:B------:R2:W-:Y:S01]  /*0e10*/  LDGSTS.E.BYPASS.LTC128B.128 [R20+0x5800], desc[UR22][R8.64+0x80] ;  /* 0x0580008008147fae */ /* 0x0005e2000b981a16 */
[----:B-1----:R-:W-:Y:S01]  /*0e20*/  IMAD R6, R173, UR27, RZ ;  /* 0x0000001bad067c24 */ /* 0x002fe2000f8e02ff */
[----:B------:R-:W-:Y:S02]  /*0e30*/  LEA.HI.X R175, R2, UR19, R0, 0x1, P0 ;  /* 0x0000001302af7c11 */ /* 0x000fe400080f0c00 */
[----:B------:R-:W-:Y:S01]  /*0e40*/  IADD3 R3, P0, PT, R154, R4, RZ ;  /* 0x000000049a037210 */ /* 0x000fe20007f1e0ff */
[----:B------:R-:W-:Y:S01]  /*0e50*/  IMAD R6, R172, UR11, R6 ;  /* 0x0000000bac067c24 */ /* 0x000fe2000f8e0206 */
[----:B------:R-:W-:Y:S01]  /*0e60*/  LDGSTS.E.BYPASS.LTC128B.128 [R20+0x2000], desc[UR22][R10.64] ;  /* 0x020000000a147fae */ /* 0x000fe2000b981a16 */
[----:B------:R-:W-:-:S02]  /*0e70*/  ULEA UR11, UP0, UR32, UR10, 0x6 ;  /* 0x0000000a200b7291 */ /* 0x000fc4000f8030ff */
[----:B------:R-:W-:Y:S01]  /*0e80*/  IMAD.IADD R0, R5, 0x1, R6 ;  /* 0x0000000105007824 */ /* 0x000fe200078e0206 */
[----:B------:R1:W-:Y:S01]  /*0e90*/  LDGSTS.E.BYPASS.LTC128B.128 [R20+0x6000], desc[UR22][R10.64+0x80] ;  /* 0x060000800a147fae */ /* 0x0003e2000b981a16 */
[----:B------:R-:W-:Y:S02]  /*0ea0*/  UIADD3 UR10, UP1, UPT, UR11, UR10, URZ ;  /* 0x0000000a0b0a7290 */ /* 0x000fe4000ff3e0ff */
[----:B------:R-:W-:Y:S01]  /*0eb0*/  IMAD.X R5, R0, 0x1, R152, P0 ;  /* 0x0000000100057824 */ /* 0x000fe200000e0698 */
[----:B------:R-:W-:Y:S01]  /*0ec0*/  LDGSTS.E.BYPASS.LTC128B.128 [R20+0x2800], desc[UR22][R12.64] ;  /* 0x028000000c147fae */ /* 0x000fe2000b981a16 */
[----:B------:R-:W-:Y:S02]  /*0ed0*/  ULEA.HI.X UR28, UR32, UR7, UR28, 0x6, UP0 ;  /* 0x00000007201c7291 */ /* 0x000fe400080f341c */
[----:B------:R-:W-:Y:S01]  /*0ee0*/  ULEA UR13, UP0, UR4, UR11, 0x5 ;  /* 0x0000000b040d7291 */ /* 0x000fe2000f8028ff */
[----:B------:R3:W-:Y:S01]  /*0ef0*/  LDGSTS.E.BYPASS.LTC128B.128 [R20+0x6800], desc[UR22][R12.64+0x80] ;  /* 0x068000800c147fae */ /* 0x0007e2000b981a16 */
[----:B------:R-:W-:-:S02]  /*0f00*/  UIADD3.X UR7, UPT, UPT, UR28, UR7, URZ, UP1, !UPT ;  /* 0x000000071c077290 */ /* 0x000fc40008ffe4ff */
[----:B------:R-:W-:Y:S01]  /*0f10*/  UIADD3.X UR12, UPT, UPT, UR12, UR28, URZ, UP0, !UPT ;  /* 0x0000001c0c0c7290 */ /* 0x000fe200087fe4ff */
[----:B------:R-:W-:Y:S01]  /*0f20*/  LDGSTS.E.BYPASS.LTC128B.128 [R20+0x3000], desc[UR22][R18.64] ;  /* 0x0300000012147fae */ /* 0x000fe2000b981a16 */
[----:B------:R-:W-:-:S03]  /*0f30*/  UISETP.GE.AND UP0, UPT, UR30, 0x41, UPT ;  /* 0x000000411e00788c */ /* 0x000fc6000bf06270 */
[----:B------:R-:W-:Y:S01]  /*0f40*/  LDGSTS.E.BYPASS.LTC128B.128 [R20+0x7000], desc[UR22][R18.64+0x80] ;  /* 0x0700008012147fae */ /* 0x000fe2000b981a16 */
[----:B--2---:R-:W-:-:S03]  /*0f50*/  LEA R8, P2, R4, R176, 0x1 ;  /* 0x000000b004087211 */ /* 0x004fc600078408ff */
[----:B------:R-:W-:Y:S01]  /*0f60*/  LDGSTS.E.BYPASS.LTC128B.128 [R20+0x3800], desc[UR22][R24.64] ;  /* 0x0380000018147fae */ /* 0x000fe2000b981a16 */
[----:B------:R-:W-:Y:S02]  /*0f70*/  LEA.HI.X R9, R4, R175, R0, 0x1, P2 ;  /* 0x000000af04097211 */ /* 0x000fe400010f0c00 */
[C---:B------:R-:W-:Y:S01]  /*0f80*/  LEA R6, P2, R3.reuse, R176, 0x1 ;  /* 0x000000b003067211 */ /* 0x040fe200078408ff */
[----:B------:R-:W-:Y:S01]  /*0f90*/  LDGSTS.E.BYPASS.LTC128B.128 [R20+0x7800], desc[UR22][R24.64+0x80] ;  /* 0x0780008018147fae */ /* 0x000fe2000b981a16 */
[----:B-1----:R-:W-:-:S03]  /*0fa0*/  IADD3 R10, P1, PT, R3, R154, RZ ;  /* 0x0000009a030a7210 */ /* 0x002fc60007f3e0ff */
[----:B------:R-:W-:Y:S01]  /*0fb0*/  LDGSTS.E.BYPASS.LTC128B.128 [R20+0x8000], desc[UR22][R8.64] ;  /* 0x0800000008147fae */ /* 0x000fe2000b981a16 */
[----:B------:R-:W-:Y:S02]  /*0fc0*/  IADD3 R11, P0, PT, R162, R3, RZ ;  /* 0x00000003a20b7210 */ /* 0x000fe40007f1e0ff */
[----:B------:R-:W-:Y:S01]  /*0fd0*/  LEA.HI.X R7, R3, R175, R5, 0x1, P2 ;  /* 0x000000af03077211 */ /* 0x000fe200010f0c05 */
[----:B------:R-:W-:Y:S01]  /*0fe0*/  IMAD.X R0, R5, 0x1, R152, P1 ;  /* 0x0000000105007824 */ /* 0x000fe200008e0698 */
[CC--:B------:R-:W-:Y:S01]  /*0ff0*/  LEA R4, P1, R10.reuse, R176.reuse, 0x1 ;  /* 0x000000b00a047211 */ /* 0x0c0fe200078208ff */
[----:B------:R1:W-:Y:S01]  /*1000*/  LDGSTS.E.BYPASS.LTC128B.128 [R20+0xa000], desc[UR22][R8.64+0x80] ;  /* 0x0a00008008147fae */ /* 0x0003e2000b981a16 */
[----:B---3--:R-:W-:Y:S02]  /*1010*/  IADD3.X R12, PT, PT, R163, R5, RZ, P0, !PT ;  /* 0x00000005a30c7210 */ /* 0x008fe400007fe4ff */
[C---:B------:R-:W-:Y:S01]  /*1020*/  LEA R2, P0, R11.reuse, R176, 0x1 ;  /* 0x000000b00b027211 */ /* 0x040fe200078008ff */
[----:B------:R-:W-:Y:S01]  /*1030*/  LDGSTS.E.BYPASS.LTC128B.128 [R20+0x8800], desc[UR22][R6.64] ;  /* 0x0880000006147fae */ /* 0x000fe2000b981a16 */
[-C--:B------:R-:W-:Y:S01]  /*1040*/  LEA.HI.X R5, R10, R175.reuse, R0, 0x1, P1 ;  /* 0x000000af0a057211 */ /* 0x080fe200008f0c00 */
[----:B------:R-:W-:Y:S01]  /*1050*/  IMAD.U32 R10, RZ, RZ, UR11 ;  /* 0x0000000bff0a7e24 */ /* 0x000fe2000f8e00ff */
[----:B------:R-:W-:Y:S01]  /*1060*/  LEA.HI.X R3, R11, R175, R12, 0x1, P0 ;  /* 0x000000af0b037211 */ /* 0x000fe200000f0c0c */
[----:B------:R2:W-:Y:S01]  /*1070*/  LDGSTS.E.BYPASS.LTC128B.128 [R20+0xa800], desc[UR22][R6.64+0x80] ;  /* 0x0a80008006147fae */ /* 0x0005e2000b981a16 */
[----:B------:R-:W-:-:S03]  /*1080*/  LOP3.LUT R0, R174, 0x1c0, RZ, 0xc0, !PT ;  /* 0x000001c0ae007812 */ /* 0x000fc600078ec0ff */
[----:B------:R-:W-:Y:S01]  /*1090*/  LDGSTS.E.BYPASS.LTC128B.128 [R20+0x9000], desc[UR22][R4.64] ;  /* 0x0900000004147fae */ /* 0x000fe2000b981a16 */
[----:B------:R-:W-:-:S03]  /*10a0*/  LOP3.LUT R0, R0, 0x38, R38, 0xf8, !PT ;  /* 0x0000003800007812 */ /* 0x000fc600078ef826 */
[----:B------:R3:W-:Y:S04]  /*10b0*/  LDGSTS.E.BYPASS.LTC128B.128 [R20+0xb000], desc[UR22][R4.64+0x80] ;  /* 0x0b00008004147fae */ /* 0x0007e8000b981a16 */
[----:B------:R-:W-:Y:S04]  /*10c0*/  LDGSTS.E.BYPASS.LTC128B.128 [R20+0x9800], desc[UR22][R2.64] ;  /* 0x0980000002147fae */ /* 0x000fe8000b981a16 */
[----:B------:R4:W-:Y:S01]  /*10d0*/  LDGSTS.E.BYPASS.LTC128B.128 [R20+0xb800], desc[UR22][R2.64+0x80] ;  /* 0x0b80008002147fae */ /* 0x0009e2000b981a16 */
[----:B-1----:R-:W-:-:S03]  /*10e0*/  IMAD.U32 R9, RZ, RZ, UR10 ;  /* 0x0000000aff097e24 */ /* 0x002fc6000f8e00ff */
[----:B------:R-:W0:Y:S01]  /*10f0*/  LDGDEPBAR ;  /* 0x00000000000079af */ /* 0x000e220000000000 */
[----:B------:R-:W-:-:S03]  /*1100*/  MOV R8, UR13 ;  /* 0x0000000d00087c02 */ /* 0x000fc60008000f00 */
[----:B------:R-:W-:Y:S01]  /*1110*/  STL [R1+0x2c], R176 ;  /* 0x00002cb001007387 */ /* 0x000fe20000100800 */
[----:B--2---:R-:W-:Y:S01]  /*1120*/  IMAD.U32 R7, RZ, RZ, UR28 ;  /* 0x0000001cff077e24 */ /* 0x004fe2000f8e00ff */
[CC--:B------:R-:W-:Y:S02]  /*1130*/  LEA R6, P2, R10.reuse, R31.reuse, 0x1 ;  /* 0x0000001f0a067211 */ /* 0x0c0fe400078408ff */
[----:B------:R-:W-:Y:S02]  /*1140*/  STL [R1+0x28], R175 ;  /* 0x000028af01007387 */ /* 0x000fe40000100800 */
[----:B------:R-:W-:Y:S02]  /*1150*/  LEA.HI.X R7, R10, R30, R7, 0x1, P2 ;  /* 0x0000001e0a077211 */ /* 0x000fe400010f0c07 */
[----:B---3--:R-:W-:Y:S02]  /*1160*/  LOP3.LUT R5, R0, 0x8, R37, 0x78, !PT ;  /* 0x0000000800057812 */ /* 0x008fe400078e7825 */
[----:B------:R-:W-:-:S03]  /*1170*/  LEA R4, P1, R9, R31, 0x1 ;  /* 0x0000001f09047211 */ /* 0x000fc600078208ff */
[----:B------:R-:W-:Y:S01]  /*1180*/  IMAD R21, R5, 0x2, R21 ;  /* 0x0000000205157824 */ /* 0x000fe200078e0215 */
[----:B----4-:R-:W-:Y:S01]  /*1190*/  SHF.R.U32.HI R2, RZ, 0x1, R37 ;  /* 0x00000001ff027819 */ /* 0x010fe20000011625 */
[----:B------:R-:W-:-:S04]  /*11a0*/  DEPBAR.LE SB0, 0x0 ;  /* 0x000080000000791a */ /* 0x000fc80000000000 */
[----:B------:R-:W-:Y:S01]  /*11b0*/  BAR.SYNC.DEFER_BLOCKING 0x0 ;  /* 0x0000000000007b1d */ /* 0x000fe20000010000 */
[----:B------:R-:W-:Y:S01]  /*11c0*/  IMAD.U32 R3, RZ, RZ, UR7 ;  /* 0x00000007ff037e24 */ /* 0x000fe2000f8e00ff */
[----:B------:R-:W-:Y:S02]  /*11d0*/  LOP3.LUT R155, R0, 0x8, R2, 0x78, !PT ;  /* 0x00000008009b7812 */ /* 0x000fe400078e7802 */
[----:B------:R-:W-:Y:S02]  /*11e0*/  MOV R0, UR12 ;  /* 0x0000000c00007c02 */ /* 0x000fe40008000f00 */
[C---:B------:R-:W-:Y:S01]  /*11f0*/  LEA R2, P0, R8.reuse, R31, 0x1 ;  /* 0x0000001f08027211 */ /* 0x040fe200078008ff */
[----:B------:R-:W1:Y:S01]  /*1200*/  LDCU UR7, c[0x0][0x50c] ;  /* 0x0000a180ff0777ac */ /* 0x000e620008000800 */
[-C--:B------:R-:W-:Y:S02]  /*1210*/  LEA.HI.X R5, R9, R30.reuse, R3, 0x1, P1 ;  /* 0x0000001e09057211 */ /* 0x080fe400008f0c03 */
[----:B------:R-:W-:-:S02]  /*1220*/  LEA.HI.X R3, R8, R30, R0, 0x1, P0 ;  /* 0x0000001e08037211 */ /* 0x000fc400000f0c00 */
[----:B------:R-:W-:Y:S02]  /*1230*/  LOP3.LUT R0, R36, R155, RZ, 0xfc, !PT ;  /* 0x0000009b24007212 */ /* 0x000fe400078efcff */
[----:B------:R-:W-:Y:S02]  /*1240*/  LOP3.LUT P0, RZ, R37, 0x2, RZ, 0xc0, !PT ;  /* 0x0000000225ff7812 */ /* 0x000fe4000780c0ff */
[----:B------:R-:W-:Y:S02]  /*1250*/  LEA R22, R0, UR6, 0x1 ;  /* 0x0000000600167c11 */ /* 0x000fe4000f8e08ff */
[----:B------:R-:W-:Y:S02]  /*1260*/  SEL R153, R153, 0xffffffe0, !P0 ;  /* 0xffffffe099997807 */ /* 0x000fe40004000000 */
[----:B------:R-:W-:-:S03]  /*1270*/  MOV R0, 0x40 ;  /* 0x0000004000007802 */ /* 0x000fc60000000f00 */
[----:B------:R-:W-:Y:S01]  /*1280*/  IMAD.IADD R38, R153, 0x1, R22 ;  /* 0x0000000199267824 */ /* 0x000fe200078e0216 */
[----:B------:R-:W-:Y:S01]  /*1290*/  @!PT LDS RZ, [RZ] ;  /* 0x00000000fffff984 */ /* 0x000fe20000000800 */
[----:B------:R-:W-:Y:S01]  /*12a0*/  @!PT LDS RZ, [RZ] ;  /* 0x00000000fffff984 */ /* 0x000fe20000000800 */
[----:B------:R-:W-:Y:S01]  /*12b0*/  @!PT LDS RZ, [RZ] ;  /* 0x00000000fffff984 */ /* 0x000fe20000000800 */
[----:B------:R-:W-:Y:S01]  /*12c0*/  LDGSTS.E.BYPASS.LTC128B.128 [R20+0xc000], desc[UR22][R28.64] ;  /* 0x0c0000001c147fae */ /* 0x000fe2000b981a16 */
[----:B------:R-:W-:-:S03]  /*12d0*/  SEL R0, R0, 0xffffffc0, !P4 ;  /* 0xffffffc000007807 */ /* 0x000fc60006000000 */
[----:B------:R2:W-:Y:S02]  /*12e0*/  LDGSTS.E.BYPASS.LTC128B.128 [R20+0xe000], desc[UR22][R28.64+0x80] ;  /* 0x0e0000801c147fae */ /* 0x0005e4000b981a16 */
[----:B------:R-:W-:Y:S02]  /*12f0*/  IMAD.IADD R23, R0, 0x1, R22 ;  /* 0x0000000100177824 */ /* 0x000fe400078e0216 */
[----:B------:R-:W-:Y:S03]  /*1300*/  LDGSTS.E.BYPASS.LTC128B.128 [R20+0xc800], desc[UR22][R6.64] ;  /* 0x0c80000006147fae */ /* 0x000fe6000b981a16 */
[----:B------:R-:W-:Y:S01]  /*1310*/  IADD3 R37, PT, PT, R153, R23, RZ ;  /* 0x0000001799257210 */ /* 0x000fe20007ffe0ff */
[----:B------:R-:W-:Y:S04]  /*1320*/  LDGSTS.E.BYPASS.LTC128B.128 [R20+0xe800], desc[UR22][R6.64+0x80] ;  /* 0x0e80008006147fae */ /* 0x000fe8000b981a16 */
[----:B------:R-:W-:Y:S04]  /*1330*/  LDGSTS.E.BYPASS.LTC128B.128 [R20+0xd000], desc[UR22][R4.64] ;  /* 0x0d00000004147fae */ /* 0x000fe8000b981a16 */
[----:B------:R-:W-:Y:S04]  /*1340*/  LDGSTS.E.BYPASS.LTC128B.128 [R20+0xf000], desc[UR22][R4.64+0x80] ;  /* 0x0f00008004147fae */ /* 0x000fe8000b981a16 */
[----:B------:R-:W-:Y:S04]  /*1350*/  LDGSTS.E.BYPASS.LTC128B.128 [R20+0xd800], desc[UR22][R2.64] ;  /* 0x0d80000002147fae */ /* 0x000fe8000b981a16 */
[----:B------:R3:W-:Y:S04]  /*1360*/  LDGSTS.E.BYPASS.LTC128B.128 [R20+0xf800], desc[UR22][R2.64+0x80] ;  /* 0x0f80008002147fae */ /* 0x0007e8000b981a16 */
[----:B------:R-:W-:Y:S04]  /*1370*/  LDSM.16.M88.4 R12, [R22] ;  /* 0x00000000160c783b */ /* 0x000fe80000000200 */
[----:B------:R-:W4:Y:S04]  /*1380*/  LDSM.16.M88.4 R40, [R21+UR6+0x8000] ;  /* 0x008000061528783b */ /* 0x000f280008000200 */
[----:B------:R-:W1:Y:S04]  /*1390*/  LDSM.16.M88.4 R8, [R22+0x2000] ;  /* 0x002000001608783b */ /* 0x000e680000000200 */
[----:B------:R-:W1:Y:S04]  /*13a0*/  LDSM.16.M88.4 R32, [R21+UR6+0x8800] ;  /* 0x008800061520783b */ /* 0x000e680008000200 */
[----:B--2---:R-:W2:Y:S04]  /*13b0*/  LDSM.16.M88.4 R28, [R21+UR6+0x9000] ;  /* 0x00900006151c783b */ /* 0x004ea80008000200 */
[----:B------:R-:W2:Y:S01]  /*13c0*/  LDSM.16.M88.4 R24, [R21+UR6+0x9800] ;  /* 0x009800061518783b */ /* 0x000ea20008000200 */
[----:B---3--:R-:W-:-:S03]  /*13d0*/  IADD3 R2, PT, PT, R21, UR6, RZ ;  /* 0x0000000615027c10 */ /* 0x008fc6000fffe0ff */
[----:B------:R-:W-:Y:S02]  /*13e0*/  LDSM.16.M88.4 R16, [R38] ;  /* 0x000000002610783b */ /* 0x000fe40000000200 */
[--C-:B------:R-:W-:Y:S02]  /*13f0*/  IMAD.IADD R36, R153, 0x1, R2.reuse ;  /* 0x0000000199247824 */ /* 0x100fe400078e0202 */
[----:B------:R-:W-:Y:S01]  /*1400*/  LDSM.16.M88.4 R4, [R38+0x2000] ;  /* 0x002000002604783b */ /* 0x000fe20000000200 */
[----:B------:R-:W-:-:S03]  /*1410*/  IMAD.IADD R2, R0, 0x1, R2 ;  /* 0x0000000100027824 */ /* 0x000fc600078e0202 */
[----:B------:R-:W3:Y:S01]  /*1420*/  LDSM.16.M88.4 R52, [R36+0x8800] ;  /* 0x008800002434783b */ /* 0x000ee20000000200 */
[----:B------:R-:W-:-:S03]  /*1430*/  IMAD.IADD R3, R153, 0x1, R2 ;  /* 0x0000000199037824 */ /* 0x000fc600078e0202 */
[----:B------:R-:W3:Y:S04]  /*1440*/  LDSM.16.M88.4 R56, [R36+0x9000] ;  /* 0x009000002438783b */ /* 0x000ee80000000200 */
[----:B------:R-:W3:Y:S01]  /*1450*/  LDSM.16.M88.4 R72, [R36+0x9800] ;  /* 0x009800002448783b */ /* 0x000ee20000000200 */
[-C--:B----4-:R-:W-:Y:S03]  /*1460*/  HMMA.16816.F32.BF16 R92, R12, R40.reuse, RZ ;  /* 0x000000280c5c723c */ /* 0x090fe600000418ff */
[----:B------:R-:W4:Y:S04]  /*1470*/  LDSM.16.M88.4 R48, [R36+0x8000] ;  /* 0x008000002430783b */ /* 0x000f280000000200 */
[----:B------:R-:W-:Y:S01]  /*1480*/  LDSM.16.M88.4 R100, [R3+0x9800] ;  /* 0x009800000364783b */ /* 0x000fe20000000200 */
[C---:B-1----:R-:W-:Y:S03]  /*1490*/  HMMA.16816.F32.BF16 R88, R8.reuse, R40, RZ ;  /* 0x000000280858723c */ /* 0x042fe600000418ff */
[----:B------:R-:W0:Y:S05]  /*14a0*/  LDGDEPBAR ;  /* 0x00000000000079af */ /* 0x000e2a0000000000 */
[-C--:B------:R-:W-:Y:S08]  /*14b0*/  HMMA.16816.F32.BF16 R84, R8, R42.reuse, RZ ;  /* 0x0000002a0854723c */ /* 0x080ff000000418ff */
[----:B------:R-:W-:Y:S08]  /*14c0*/  HMMA.16816.F32.BF16 R96, R12, R42, RZ ;  /* 0x0000002a0c60723c */ /* 0x000ff000000418ff */
[C---:B------:R-:W-:Y:S08]  /*14d0*/  HMMA.16816.F32.BF16 R80, R8.reuse, R32, RZ ;  /* 0x000000200850723c */ /* 0x040ff000000418ff */
[C---:B--2---:R-:W-:Y:S08]  /*14e0*/  HMMA.16816.F32.BF16 R68, R8.reuse, R28, RZ ;  /* 0x0000001c0844723c */ /* 0x044ff000000418ff */
[C---:B------:R-:W-:Y:S08]  /*14f0*/  HMMA.16816.F32.BF16 R60, R8.reuse, R24, RZ ;  /* 0x00000018083c723c */ /* 0x040ff000000418ff */
[C---:B------:R-:W-:Y:S08]  /*1500*/  HMMA.16816.F32.BF16 R76, R8.reuse, R34, RZ ;  /* 0x00000022084c723c */ /* 0x040ff000000418ff */
[C---:B------:R-:W-:Y:S08]  /*1510*/  HMMA.16816.F32.BF16 R64, R8.reuse, R30, RZ ;  /* 0x0000001e0840723c */ /* 0x040ff000000418ff */
[----:B------:R-:W-:Y:S08]  /*1520*/  HMMA.16816.F32.BF16 R44, R8, R26, RZ ;  /* 0x0000001a082c723c */ /* 0x000ff000000418ff */
[C---:B------:R-:W-:Y:S08]  /*1530*/  HMMA.16816.F32.BF16 R40, R12.reuse, R32, RZ ;  /* 0x000000200c28723c */ /* 0x040ff000000418ff */
[C---:B------:R-:W-:Y:S08]  /*1540*/  HMMA.16816.F32.BF16 R8, R12.reuse, R28, RZ ;  /* 0x0000001c0c08723c */ /* 0x040ff000000418ff */
[C---:B------:R-:W-:Y:S08]  /*1550*/  HMMA.16816.F32.BF16 R104, R12.reuse, R34, RZ ;  /* 0x000000220c68723c */ /* 0x040ff000000418ff */
[C---:B------:R-:W-:Y:S01]  /*1560*/  HMMA.16816.F32.BF16 R148, R12.reuse, R30, RZ ;  /* 0x0000001e0c94723c */ /* 0x040fe200000418ff */
[----:B------:R-:W-:Y:S07]  /*1570*/  LDSM.16.M88.4 R28, [R2+0x9000] ;  /* 0x00900000021c783b */ /* 0x000fee0000000200 */
[C---:B------:R-:W-:Y:S08]  /*1580*/  HMMA.16816.F32.BF16 R32, R12.reuse, R24, RZ ;  /* 0x000000180c20723c */ /* 0x040ff000000418ff */
[----:B------:R-:W-:Y:S01]  /*1590*/  HMMA.16816.F32.BF16 R144, R12, R26, RZ ;  /* 0x0000001a0c90723c */ /* 0x000fe200000418ff */
[----:B------:R-:W-:Y:S04]  /*15a0*/  LDSM.16.M88.4 R24, [R2+0x9800] ;  /* 0x009800000218783b */ /* 0x000fe80000000200 */
[----:B------:R-:W-:Y:S03]  /*15b0*/  LDSM.16.M88.4 R12, [R23] ;  /* 0x00000000170c783b */ /* 0x000fe60000000200 */
[C---:B---3--:R-:W-:Y:S01]  /*15c0*/  HMMA.16816.F32.BF16 R116, R16.reuse, R52, R40 ;  /* 0x000000341074723c */ /* 0x048fe20000041828 */
[----:B------:R-:W-:Y:S07]  /*15d0*/  LDSM.16.M88.4 R40, [R2+0x8800] ;  /* 0x008800000228783b */ /* 0x000fee0000000200 */
[----:B------:R-:W-:Y:S01]  /*15e0*/  HMMA.16816.F32.BF16 R120, R16, R56, R8 ;  /* 0x000000381078723c */ /* 0x000fe20000041808 */
[----:B------:R-:W1:Y:S07]  /*15f0*/  LDSM.16.M88.4 R8, [R23+0x2000] ;  /* 0x002000001708783b */ /* 0x000e6e0000000200 */
[C---:B------:R-:W-:Y:S01]  /*1600*/  HMMA.16816.F32.BF16 R112, R4.reuse, R74, R44 ;  /* 0x0000004a0470723c */ /* 0x040fe2000004182c */
[----:B------:R-:W2:Y:S07]  /*1610*/  LDSM.16.M88.4 R44, [R2+0x8000] ;  /* 0x00800000022c783b */ /* 0x000eae0000000200 */
[C---:B------:R-:W-:Y:S08]  /*1620*/  HMMA.16816.F32.BF16 R80, R4.reuse, R52, R80 ;  /* 0x000000340450723c */ /* 0x040ff00000041850 */
[C---:B------:R-:W-:Y:S08]  /*1630*/  HMMA.16816.F32.BF16 R68, R4.reuse, R56, R68 ;  /* 0x000000380444723c */ /* 0x040ff00000041844 */
[----:B------:R-:W-:Y:S08]  /*1640*/  HMMA.16816.F32.BF16 R60, R4, R72, R60 ;  /* 0x00000048043c723c */ /* 0x000ff0000004183c */
[-C--:B----4-:R-:W-:Y:S08]  /*1650*/  HMMA.16816.F32.BF16 R108, R16, R48.reuse, R92 ;  /* 0x00000030106c723c */ /* 0x090ff0000004185c */
[C---:B------:R-:W-:Y:S08]  /*1660*/  HMMA.16816.F32.BF16 R140, R4.reuse, R48, R88 ;  /* 0x00000030048c723c */ /* 0x040ff00000041858 */
[C---:B------:R-:W-:Y:S08]  /*1670*/  HMMA.16816.F32.BF16 R136, R4.reuse, R50, R84 ;  /* 0x000000320488723c */ /* 0x040ff00000041854 */
[C---:B------:R-:W-:Y:S01]  /*1680*/  HMMA.16816.F32.BF16 R132, R4.reuse, R54, R76 ;  /* 0x000000360484723c */ /* 0x040fe2000004184c */
[----:B------:R-:W-:Y:S07]  /*1690*/  LDSM.16.M88.4 R76, [R3+0x9000] ;  /* 0x00900000034c783b */ /* 0x000fee0000000200 */
[----:B------:R-:W-:Y:S01]  /*16a0*/  HMMA.16816.F32.BF16 R128, R4, R58, R64 ;  /* 0x0000003a0480723c */ /* 0x000fe20000041840 */
[----:B------:R-:W-:Y:S07]  /*16b0*/  LDSM.16.M88.4 R4, [R37+0x2000] ;  /* 0x002000002504783b */ /* 0x000fee0000000200 */
[C---:B------:R-:W-:Y:S01]  /*16c0*/  HMMA.16816.F32.BF16 R92, R16.reuse, R50, R96 ;  /* 0x00000032105c723c */ /* 0x040fe20000041860 */
[----:B------:R-:W3:Y:S07]  /*16d0*/  LDSM.16.M88.4 R48, [R3+0x8000] ;  /* 0x008000000330783b */ /* 0x000eee0000000200 */
[C---:B------:R-:W-:Y:S01]  /*16e0*/  HMMA.16816.F32.BF16 R104, R16.reuse, R54, R104 ;  /* 0x000000361068723c */ /* 0x040fe20000041868 */
[----:B------:R-:W4:Y:S07]  /*16f0*/  LDSM.16.M88.4 R52, [R3+0x8800] ;  /* 0x008800000334783b */ /* 0x000f2e0000000200 */
[C---:B------:R-:W-:Y:S01]  /*1700*/  HMMA.16816.F32.BF16 R124, R16.reuse, R72, R32 ;  /* 0x00000048107c723c */ /* 0x040fe20000041820 */
[----:B------:R-:W4:Y:S07]  /*1710*/  LDSM.16.M88.4 R32, [R37] ;  /* 0x000000002520783b */ /* 0x000f2e0000000200 */
[C---:B------:R-:W-:Y:S08]  /*1720*/  HMMA.16816.F32.BF16 R96, R16.reuse, R58, R148 ;  /* 0x0000003a1060723c */ /* 0x040ff00000041894 */
[----:B------:R-:W-:Y:S08]  /*1730*/  HMMA.16816.F32.BF16 R88, R16, R74, R144 ;  /* 0x0000004a1058723c */ /* 0x000ff00000041890 */
[C---:B-1----:R-:W-:Y:S08]  /*1740*/  HMMA.16816.F32.BF16 R72, R8.reuse, R40, R80 ;  /* 0x000000280848723c */ /* 0x042ff00000041850 */
[C---:B------:R-:W-:Y:S08]  /*1750*/  HMMA.16816.F32.BF16 R64, R8.reuse, R28, R68 ;  /* 0x0000001c0840723c */ /* 0x040ff00000041844 */
[C---:B------:R-:W-:Y:S08]  /*1760*/  HMMA.16816.F32.BF16 R56, R8.reuse, R24, R60 ;  /* 0x000000180838723c */ /* 0x040ff0000004183c */
[C---:B--2---:R-:W-:Y:S08]  /*1770*/  HMMA.16816.F32.BF16 R84, R8.reuse, R44, R140 ;  /* 0x0000002c0854723c */ /* 0x044ff0000004188c */
[C---:B------:R-:W-:Y:S08]  /*1780*/  HMMA.16816.F32.BF16 R80, R8.reuse, R46, R136 ;  /* 0x0000002e0850723c */ /* 0x040ff00000041888 */
[C---:B------:R-:W-:Y:S08]  /*1790*/  HMMA.16816.F32.BF16 R68, R8.reuse, R42, R132 ;  /* 0x0000002a0844723c */ /* 0x040ff00000041884 */
[C---:B------:R-:W-:Y:S08]  /*17a0*/  HMMA.16816.F32.BF16 R60, R8.reuse, R30, R128 ;  /* 0x0000001e083c723c */ /* 0x040ff00000041880 */
[----:B------:R-:W-:Y:S08]  /*17b0*/  HMMA.16816.F32.BF16 R16, R8, R26, R112 ;  /* 0x0000001a0810723c */ /* 0x000ff00000041870 */
[C---:B------:R-:W-:Y:S08]  /*17c0*/  HMMA.16816.F32.BF16 R8, R12.reuse, R44, R108 ;  /* 0x0000002c0c08723c */ /* 0x040ff0000004186c */
[C---:B------:R-:W-:Y:S08]  /*17d0*/  HMMA.16816.F32.BF16 R92, R12.reuse, R46, R92 ;  /* 0x0000002e0c5c723c */ /* 0x040ff0000004185c */
[C---:B------:R-:W-:Y:S08]  /*17e0*/  HMMA.16816.F32.BF16 R44, R12.reuse, R40, R116 ;  /* 0x000000280c2c723c */ /* 0x040ff00000041874 */
[C---:B------:R-:W-:Y:S01]  /*17f0*/  HMMA.16816.F32.BF16 R104, R12.reuse, R42, R104 ;  /* 0x0000002a0c68723c */ /* 0x040fe20000041868 */
[----:B------:R-:W-:Y:S07]  /*1800*/  LDSM.16.M88.4 R40, [R21+UR6+0xa000] ;  /* 0x00a000061528783b */ /* 0x000fee0008000200 */
[C---:B------:R-:W-:Y:S08]  /*1810*/  HMMA.16816.F32.BF16 R108, R12.reuse, R28, R120 ;  /* 0x0000001c0c6c723c */ /* 0x040ff00000041878 */
[C---:B------:R-:W-:Y:S01]  /*1820*/  HMMA.16816.F32.BF16 R96, R12.reuse, R30, R96 ;  /* 0x0000001e0c60723c */ /* 0x040fe20000041860 */
[----:B------:R-:W1:Y:S07]  /*1830*/  LDSM.16.M88.4 R28, [R22+0x4000] ;  /* 0x00400000161c783b */ /* 0x000e6e0000000200 */
[C---:B------:R-:W-:Y:S08]  /*1840*/  HMMA.16816.F32.BF16 R144, R12.reuse, R24, R124 ;  /* 0x000000180c90723c */ /* 0x040ff0000004187c */
[----:B------:R-:W-:Y:S01]  /*1850*/  HMMA.16816.F32.BF16 R136, R12, R26, R88 ;  /* 0x0000001a0c88723c */ /* 0x000fe20000041858 */
[----:B------:R-:W-:Y:S04]  /*1860*/  LDSM.16.M88.4 R24, [R38+0x4000] ;  /* 0x004000002618783b */ /* 0x000fe80000000200 */
[----:B------:R-:W-:Y:S03]  /*1870*/  LDSM.16.M88.4 R12, [R23+0x4000] ;  /* 0x00400000170c783b */ /* 0x000fe60000000200 */
[C---:B---3--:R-:W-:Y:S08]  /*1880*/  HMMA.16816.F32.BF16 R132, R4.reuse, R48, R84 ;  /* 0x000000300484723c */ /* 0x048ff00000041854 */
[C---:B------:R-:W-:Y:S08]  /*1890*/  HMMA.16816.F32.BF16 R128, R4.reuse, R50, R80 ;  /* 0x000000320480723c */ /* 0x040ff00000041850 */
[C---:B----4-:R-:W-:Y:S08]  /*18a0*/  HMMA.16816.F32.BF16 R124, R4.reuse, R52, R72 ;  /* 0x00000034047c723c */ /* 0x050ff00000041848 */
[C---:B------:R-:W-:Y:S01]  /*18b0*/  HMMA.16816.F32.BF16 R120, R4.reuse, R54, R68 ;  /* 0x000000360478723c */ /* 0x040fe20000041844 */
[----:B------:R-:W-:Y:S07]  /*18c0*/  LDSM.16.M88.4 R68, [R2+0xa000] ;  /* 0x00a000000244783b */ /* 0x000fee0000000200 */
[C---:B------:R-:W-:Y:S08]  /*18d0*/  HMMA.16816.F32.BF16 R116, R4.reuse, R76, R64 ;  /* 0x0000004c0474723c */ /* 0x040ff00000041840 */
[C---:B------:R-:W-:Y:S08]  /*18e0*/  HMMA.16816.F32.BF16 R148, R4.reuse, R78, R60 ;  /* 0x0000004e0494723c */ /* 0x040ff0000004183c */
[C---:B------:R-:W-:Y:S01]  /*18f0*/  HMMA.16816.F32.BF16 R140, R4.reuse, R100, R56 ;  /* 0x00000064048c723c */ /* 0x040fe20000041838 */
[----:B------:R-:W-:Y:S07]  /*1900*/  LDSM.16.M88.4 R56, [R21+UR6+0xb000] ;  /* 0x00b000061538783b */ /* 0x000fee0008000200 */
[----:B------:R-:W-:Y:S01]  /*1910*/  HMMA.16816.F32.BF16 R112, R4, R102, R16 ;  /* 0x000000660470723c */ /* 0x000fe20000041810 */
[----:B------:R-:W2:Y:S04]  /*1920*/  LDSM.16.M88.4 R4, [R22+0x6000] ;  /* 0x006000001604783b */ /* 0x000ea80000000200 */
[----:B------:R-:W-:Y:S03]  /*1930*/  LDSM.16.M88.4 R16, [R38+0x6000] ;  /* 0x006000002610783b */ /* 0x000fe60000000200 */
[C---:B------:R-:W-:Y:S01]  /*1940*/  HMMA.16816.F32.BF16 R88, R32.reuse, R52, R44 ;  /* 0x000000342058723c */ /* 0x040fe2000004182c */
[----:B------:R-:W-:Y:S07]  /*1950*/  LDSM.16.M88.4 R44, [R21+UR6+0xa800] ;  /* 0x00a80006152c783b */ /* 0x000fee0008000200 */
[C---:B------:R-:W-:Y:S01]  /*1960*/  HMMA.16816.F32.BF16 R72, R32.reuse, R54, R104 ;  /* 0x000000362048723c */ /* 0x040fe20000041868 */
[----:B------:R-:W3:Y:S07]  /*1970*/  LDSM.16.M88.4 R52, [R36+0xa000] ;  /* 0x00a000002434783b */ /* 0x000eee0000000200 */
[C---:B------:R-:W-:Y:S08]  /*1980*/  HMMA.16816.F32.BF16 R8, R32.reuse, R48, R8 ;  /* 0x000000302008723c */ /* 0x040ff00000041808 */
[C---:B------:R-:W-:Y:S01]  /*1990*/  HMMA.16816.F32.BF16 R80, R32.reuse, R50, R92 ;  /* 0x000000322050723c */ /* 0x040fe2000004185c */
[----:B------:R-:W4:Y:S07]  /*19a0*/  LDSM.16.M88.4 R48, [R21+UR6+0xb800] ;  /* 0x00b800061530783b */ /* 0x000f2e0008000200 */
[----:B------:R-:W-:Y:S08]  /*19b0*/  HMMA.16816.F32.BF16 R104, R32, R76, R108 ;  /* 0x0000004c2068723c */ /* 0x000ff0000004186c */
[----:B-1----:R-:W-:Y:S01]  /*19c0*/  HMMA.16816.F32.BF16 R64, R28, R40, R8 ;  /* 0x000000281c40723c */ /* 0x002fe20000041808 */
[----:B------:R-:W1:Y:S07]  /*19d0*/  LDSM.16.M88.4 R8, [R23+0x6000] ;  /* 0x006000001708783b */ /* 0x000e6e0000000200 */
[C---:B------:R-:W-:Y:S01]  /*19e0*/  HMMA.16816.F32.BF16 R108, R32.reuse, R78, R96 ;  /* 0x0000004e206c723c */ /* 0x040fe20000041860 */
[----:B------:R-:W-:Y:S07]  /*19f0*/  LDSM.16.M88.4 R76, [R3+0xa000] ;  /* 0x00a00000034c783b */ /* 0x000fee0000000200 */
[C---:B------:R-:W-:Y:S08]  /*1a00*/  HMMA.16816.F32.BF16 R96, R32.reuse, R100, R144 ;  /* 0x000000642060723c */ /* 0x040ff00000041890 */
[----:B------:R-:W-:Y:S01]  /*1a10*/  HMMA.16816.F32.BF16 R84, R32, R102, R136 ;  /* 0x000000662054723c */ /* 0x000fe20000041888 */
[----:B------:R-:W1:Y:S07]  /*1a20*/  LDSM.16.M88.4 R32, [R37+0x4000] ;  /* 0x004000002520783b */ /* 0x000e6e0000000200 */
[----:B--2---:R-:W-:Y:S08]  /*1a30*/  HMMA.16816.F32.BF16 R60, R4, R40, R132 ;  /* 0x00000028043c723c */ /* 0x004ff00000041884 */
[----:B---3--:R-:W-:Y:S08]  /*1a40*/  HMMA.16816.F32.BF16 R64, R24, R52, R64 ;  /* 0x000000341840723c */ /* 0x008ff00000041840 */
[C---:B------:R-:W-:Y:S08]  /*1a50*/  HMMA.16816.F32.BF16 R92, R4.reuse, R42, R128 ;  /* 0x0000002a045c723c */ /* 0x040ff00000041880 */
[----:B------:R-:W-:Y:S08]  /*1a60*/  HMMA.16816.F32.BF16 R100, R4, R44, R124 ;  /* 0x0000002c0464723c */ /* 0x000ff0000004187c */
[----:B------:R-:W-:Y:S08]  /*1a70*/  HMMA.16816.F32.BF16 R80, R28, R42, R80 ;  /* 0x0000002a1c50723c */ /* 0x000ff00000041850 */
[C---:B------:R-:W-:Y:S08]  /*1a80*/  HMMA.16816.F32.BF16 R120, R4.reuse, R46, R120 ;  /* 0x0000002e0478723c */ /* 0x040ff00000041878 */
[C---:B------:R-:W-:Y:S08]  /*1a90*/  HMMA.16816.F32.BF16 R116, R4.reuse, R56, R116 ;  /* 0x000000380474723c */ /* 0x040ff00000041874 */
[C---:B------:R-:W-:Y:S08]  /*1aa0*/  HMMA.16816.F32.BF16 R148, R4.reuse, R58, R148 ;  /* 0x0000003a0494723c */ /* 0x040ff00000041894 */
[C---:B----4-:R-:W-:Y:S08]  /*1ab0*/  HMMA.16816.F32.BF16 R140, R4.reuse, R48, R140 ;  /* 0x00000030048c723c */ /* 0x050ff0000004188c */
[----:B------:R-:W-:Y:S01]  /*1ac0*/  HMMA.16816.F32.BF16 R112, R4, R50, R112 ;  /* 0x000000320470723c */ /* 0x000fe20000041870 */
[----:B------:R-:W2:Y:S07]  /*1ad0*/  LDSM.16.M88.4 R4, [R37+0x6000] ;  /* 0x006000002504783b */ /* 0x000eae0000000200 */
[C---:B------:R-:W-:Y:S08]  /*1ae0*/  HMMA.16816.F32.BF16 R88, R28.reuse, R44, R88 ;  /* 0x0000002c1c58723c */ /* 0x040ff00000041858 */
[----:B------:R-:W-:Y:S08]  /*1af0*/  HMMA.16816.F32.BF16 R124, R28, R46, R72 ;  /* 0x0000002e1c7c723c */ /* 0x000ff00000041848 */
[----:B------:R-:W-:Y:S01]  /*1b00*/  HMMA.16816.F32.BF16 R40, R16, R52, R60 ;  /* 0x000000341028723c */ /* 0x000fe2000004183c */
[----:B------:R-:W3:Y:S07]  /*1b10*/  LDSM.16.M88.4 R60, [R36+0xa800] ;  /* 0x00a80000243c783b */ /* 0x000eee0000000200 */
[----:B------:R-:W-:Y:S08]  /*1b20*/  HMMA.16816.F32.BF16 R44, R12, R68, R64 ;  /* 0x000000440c2c723c */ /* 0x000ff00000041840 */
[C---:B------:R-:W-:Y:S08]  /*1b30*/  HMMA.16816.F32.BF16 R104, R28.reuse, R56, R104 ;  /* 0x000000381c68723c */ /* 0x040ff00000041868 */
[C---:B------:R-:W-:Y:S08]  /*1b40*/  HMMA.16816.F32.BF16 R128, R28.reuse, R58, R108 ;  /* 0x0000003a1c80723c */ /* 0x040ff0000004186c */
[C---:B------:R-:W-:Y:S08]  /*1b50*/  HMMA.16816.F32.BF16 R132, R28.reuse, R48, R96 ;  /* 0x000000301c84723c */ /* 0x040ff00000041860 */
[----:B------:R-:W-:Y:S08]  /*1b60*/  HMMA.16816.F32.BF16 R136, R28, R50, R84 ;  /* 0x000000321c88723c */ /* 0x000ff00000041854 */
[----:B-1----:R-:W-:Y:S08]  /*1b70*/  HMMA.16816.F32.BF16 R28, R8, R68, R40 ;  /* 0x00000044081c723c */ /* 0x002ff00000041828 */
[----:B------:R-:W-:Y:S08]  /*1b80*/  HMMA.16816.F32.BF16 R48, R32, R76, R44 ;  /* 0x0000004c2030723c */ /* 0x000ff0000004182c */
[-C--:B------:R-:W-:Y:S01]  /*1b90*/  HMMA.16816.F32.BF16 R40, R24, R54.reuse, R80 ;  /* 0x000000361828723c */ /* 0x080fe20000041850 */
[----:B------:R-:W-:Y:S07]  /*1ba0*/  LDSM.16.M88.4 R80, [R2+0xa800] ;  /* 0x00a800000250783b */ /* 0x000fee0000000200 */
[----:B------:R-:W-:Y:S01]  /*1bb0*/  HMMA.16816.F32.BF16 R56, R16, R54, R92 ;  /* 0x000000361038723c */ /* 0x000fe2000004185c */
[----:B------:R-:W1:Y:S02]  /*1bc0*/  LDSM.16.M88.4 R52, [R36+0xb800] ;  /* 0x00b800002434783b */ /* 0x000e640000000200 */
[----:B------:R-:W-:-:S04]  /*1bd0*/  FMUL.FTZ R21, R48, UR7 ;  /* 0x0000000730157c20 */ /* 0x000fc80008410000 */
[----:B------:R4:W-:Y:S01]  /*1be0*/  MUFU.TANH R161, R21 ;  /* 0x0000001500a17308 */ /* 0x0009e20000002400 */
[----:B--2---:R-:W-:Y:S01]  /*1bf0*/  HMMA.16816.F32.BF16 R72, R4, R76, R28 ;  /* 0x0000004c0448723c */ /* 0x004fe2000004181c */
[----:B------:R2:W2:Y:S07]  /*1c00*/  LDSM.16.M88.4 R28, [R36+0xb000] ;  /* 0x00b00000241c783b */ /* 0x0004ae0000000200 */
[----:B------:R-:W-:Y:S08]  /*1c10*/  HMMA.16816.F32.BF16 R40, R12, R70, R40 ;  /* 0x000000460c28723c */ /* 0x000ff00000041828 */
[----:B---3--:R-:W-:Y:S01]  /*1c20*/  HMMA.16816.F32.BF16 R64, R24, R60, R88 ;  /* 0x0000003c1840723c */ /* 0x008fe20000041858 */
[----:B----4-:R-:W-:-:S04]  /*1c30*/  FMUL.FTZ R21, R49, UR7 ;  /* 0x0000000731157c20 */ /* 0x010fc80008410000 */
[----:B------:R3:W-:Y:S03]  /*1c40*/  MUFU.TANH R160, R21 ;  /* 0x0000001500a07308 */ /* 0x0007e60000002400 */
[C---:B------:R-:W-:Y:S08]  /*1c50*/  HMMA.16816.F32.BF16 R44, R16.reuse, R60, R100 ;  /* 0x0000003c102c723c */ /* 0x040ff00000041864 */
[----:B-1----:R-:W-:Y:S01]  /*1c60*/  HMMA.16816.F32.BF16 R96, R16, R52, R140 ;  /* 0x000000341060723c */ /* 0x002fe2000004188c */
[----:B---3--:R-:W-:-:S07]  /*1c70*/  FMUL.FTZ R21, R50, UR7 ;  /* 0x0000000732157c20 */ /* 0x008fce0008410000 */
[-C--:B------:R-:W-:Y:S01]  /*1c80*/  HMMA.16816.F32.BF16 R64, R12, R80.reuse, R64 ;  /* 0x000000500c40723c */ /* 0x080fe20000041840 */
[----:B------:R1:W-:Y:S07]  /*1c90*/  MUFU.TANH R171, R21 ;  /* 0x0000001500ab7308 */ /* 0x0003ee0000002400 */
[----:B--2---:R-:W-:Y:S08]  /*1ca0*/  HMMA.16816.F32.BF16 R36, R8, R80, R44 ;  /* 0x000000500824723c */ /* 0x004ff0000004182c */
[----:B------:R-:W-:Y:S01]  /*1cb0*/  HMMA.16816.F32.BF16 R44, R16, R62, R120 ;  /* 0x0000003e102c723c */ /* 0x000fe20000041878 */
[----:B-1----:R-:W-:-:S04]  /*1cc0*/  FMUL.FTZ R21, R51, UR7 ;  /* 0x0000000733157c20 */ /* 0x002fc80008410000 */
[----:B------:R1:W-:Y:S03]  /*1cd0*/  MUFU.TANH R170, R21 ;  /* 0x0000001500aa7308 */ /* 0x0003e60000002400 */
[----:B------:R-:W-:Y:S01]  /*1ce0*/  HMMA.16816.F32.BF16 R48, R8, R70, R56 ;  /* 0x000000460830723c */ /* 0x000fe20000041838 */
[----:B------:R-:W2:Y:S07]  /*1cf0*/  LDSM.16.M88.4 R68, [R3+0xa800] ;  /* 0x00a800000344783b */ /* 0x000eae0000000200 */
[----:B------:R-:W-:Y:S08]  /*1d00*/  HMMA.16816.F32.BF16 R56, R32, R78, R40 ;  /* 0x0000004e2038723c */ /* 0x000ff00000041828 */
[----:B------:R-:W-:Y:S01]  /*1d10*/  HMMA.16816.F32.BF16 R92, R16, R54, R112 ;  /* 0x00000036105c723c */ /* 0x000fe20000041870 */
[----:B-1----:R-:W-:-:S04]  /*1d20*/  FMUL.FTZ R21, R72, UR7 ;  /* 0x0000000748157c20 */ /* 0x002fc80008410000 */
[----:B------:R1:W-:Y:S03]  /*1d30*/  MUFU.TANH R103, R21 ;  /* 0x0000001500677308 */ /* 0x0003e60000002400 */
[----:B------:R-:W-:Y:S08]  /*1d40*/  HMMA.16816.F32.BF16 R40, R4, R78, R48 ;  /* 0x0000004e0428723c */ /* 0x000ff00000041830 */
[----:B------:R-:W-:Y:S01]  /*1d50*/  HMMA.16816.F32.BF16 R48, R16, R28, R116 ;  /* 0x0000001c1030723c */ /* 0x000fe20000041874 */
[----:B-1----:R-:W-:-:S07]  /*1d60*/  FMUL.FTZ R21, R73, UR7 ;  /* 0x0000000749157c20 */ /* 0x002fce0008410000 */
[----:B------:R-:W-:Y:S01]  /*1d70*/  HMMA.16816.F32.BF16 R88, R24, R28, R104 ;  /* 0x0000001c1858723c */ /* 0x000fe20000041868 */
[----:B------:R1:W-:Y:S07]  /*1d80*/  MUFU.TANH R101, R21 ;  /* 0x0000001500657308 */ /* 0x0003ee0000002400 */
[----:B--2---:R-:W-:Y:S01]  /*1d90*/  HMMA.16816.F32.BF16 R76, R32, R68, R64 ;  /* 0x00000044204c723c */ /* 0x004fe20000041840 */
[----:B------:R-:W-:Y:S07]  /*1da0*/  LDSM.16.M88.4 R64, [R3+0xb000] ;  /* 0x00b000000340783b */ /* 0x000fee0000000200 */
[----:B------:R-:W-:Y:S01]  /*1db0*/  HMMA.16816.F32.BF16 R84, R24, R30, R128 ;  /* 0x0000001e1854723c */ /* 0x000fe20000041880 */
[----:B-1----:R-:W-:-:S04]  /*1dc0*/  FMUL.FTZ R21, R74, UR7 ;  /* 0x000000074a157c20 */ /* 0x002fc80008410000 */
[----:B------:R1:W-:Y:S02]  /*1dd0*/  MUFU.TANH R102, R21 ;  /* 0x0000001500667308 */ /* 0x0003e40000002400 */
[----:B-1----:R-:W-:Y:S02]  /*1de0*/  FMUL.FTZ R21, R75, UR7 ;  /* 0x000000074b157c20 */ /* 0x002fe40008410000 */
[----:B------:R-:W-:Y:S01]  /*1df0*/  HMMA.16816.F32.BF16 R72, R16, R30, R148 ;  /* 0x0000001e1048723c */ /* 0x000fe20000041894 */
[----:B------:R-:W-:-:S03]  /*1e00*/  FMUL.FTZ R16, R42, UR7 ;  /* 0x000000072a107c20 */ /* 0x000fc60008410000 */
[----:B------:R1:W-:Y:S08]  /*1e10*/  MUFU.TANH R100, R21 ;  /* 0x0000001500647308 */ /* 0x0003f00000002400 */
[----:B------:R2:W-:Y:S01]  /*1e20*/  MUFU.TANH R23, R16 ;  /* 0x0000001000177308 */ /* 0x0005e20000002400 */
[----:B-1----:R-:W-:-:S07]  /*1e30*/  FMUL.FTZ R21, R56, UR7 ;  /* 0x0000000738157c20 */ /* 0x002fce0008410000 */
[----:B------:R1:W-:Y:S01]  /*1e40*/  MUFU.TANH R157, R21 ;  /* 0x00000015009d7308 */ /* 0x0003e20000002400 */
[----:B--2---:R-:W-:Y:S08]  /*1e50*/  HMMA.16816.F32.BF16 R16, R4, R68, R36 ;  /* 0x000000440410723c */ /* 0x004ff00000041824 */
[----:B------:R-:W-:Y:S01]  /*1e60*/  HMMA.16816.F32.BF16 R36, R8, R82, R44 ;  /* 0x000000520824723c */ /* 0x000fe2000004182c */
[----:B-1----:R-:W-:-:S07]  /*1e70*/  FMUL.FTZ R21, R57, UR7 ;  /* 0x0000000739157c20 */ /* 0x002fce0008410000 */
[----:B------:R-:W-:Y:S01]  /*1e80*/  HMMA.16816.F32.BF16 R44, R24, R62, R124 ;  /* 0x0000003e182c723c */ /* 0x000fe2000004187c */
[----:B------:R1:W-:Y:S02]  /*1e90*/  MUFU.TANH R159, R21 ;  /* 0x00000015009f7308 */ /* 0x0003e40000002400 */
[----:B------:R-:W-:Y:S01]  /*1ea0*/  FMUL.FTZ R16, R16, UR7 ;  /* 0x0000000710107c20 */ /* 0x000fe20008410000 */
[----:B------:R-:W-:Y:S01]  /*1eb0*/  FMUL.FTZ R17, R17, UR7 ;  /* 0x0000000711117c20 */ /* 0x000fe20008410000 */
[----:B------:R-:W-:-:S03]  /*1ec0*/  FMUL.FTZ R18, R18, UR7 ;  /* 0x0000000712127c20 */ /* 0x000fc60008410000 */
[C---:B------:R-:W-:Y:S01]  /*1ed0*/  HMMA.16816.F32.BF16 R60, R24.reuse, R52, R132 ;  /* 0x00000034183c723c */ /* 0x040fe20000041884 */
[----:B------:R-:W-:Y:S07]  /*1ee0*/  MUFU.TANH R106, R16 ;  /* 0x00000010006a7308 */ /* 0x000fee0000002400 */
[----:B------:R-:W-:Y:S01]  /*1ef0*/  HMMA.16816.F32.BF16 R52, R24, R54, R136 ;  /* 0x000000361834723c */ /* 0x000fe20000041888 */
[----:B------:R-:W-:Y:S01]  /*1f00*/  MUFU.TANH R105, R17 ;  /* 0x0000001100697308 */ /* 0x000fe20000002400 */
[----:B-1----:R-:W-:-:S06]  /*1f10*/  FMUL.FTZ R21, R58, UR7 ;  /* 0x000000073a157c20 */ /* 0x002fcc0008410000 */
[----:B------:R-:W-:Y:S01]  /*1f20*/  HMMA.16816.F32.BF16 R44, R12, R82, R44 ;  /* 0x000000520c2c723c */ /* 0x000fe2000004182c */
[----:B------:R1:W-:Y:S08]  /*1f30*/  MUFU.TANH R156, R21 ;  /* 0x00000015009c7308 */ /* 0x0003f00000002400 */
[----:B------:R-:W-:Y:S01]  /*1f40*/  MUFU.TANH R109, R18 ;  /* 0x00000012006d7308 */ /* 0x000fe20000002400 */
[----:B-1----:R-:W-:-:S10]  /*1f50*/  FMUL.FTZ R21, R59, UR7 ;  /* 0x000000073b157c20 */ /* 0x002fd40008410000 */
[----:B------:R-:W-:Y:S01]  /*1f60*/  HMMA.16816.F32.BF16 R44, R32, R70, R44 ;  /* 0x00000046202c723c */ /* 0x000fe2000004182c */
[----:B------:R-:W1:Y:S01]  /*1f70*/  LDSM.16.M88.4 R56, [R2+0xb000] ;  /* 0x00b000000238783b */ /* 0x000e620000000200 */
[----:B------:R2:W-:Y:S02]  /*1f80*/  MUFU.TANH R158, R21 ;  /* 0x00000015009e7308 */ /* 0x0005e40000002400 */
[----:B--2---:R-:W-:-:S06]  /*1f90*/  FMUL.FTZ R21, R40, UR7 ;  /* 0x0000000728157c20 */ /* 0x004fcc0008410000 */
[----:B------:R2:W3:Y:S01]  /*1fa0*/  MUFU.TANH R80, R21 ;  /* 0x0000001500507308 */ /* 0x0004e20000002400 */
[----:B-1----:R-:W-:Y:S01]  /*1fb0*/  HMMA.16816.F32.BF16 R28, R8, R58, R72 ;  /* 0x0000003a081c723c */ /* 0x002fe20000041848 */
[----:B--2---:R-:W-:-:S06]  /*1fc0*/  FMUL.FTZ R21, R41, UR7 ;  /* 0x0000000729157c20 */ /* 0x004fcc0008410000 */
[----:B------:R1:W2:-:S13]  /*1fd0*/  MUFU.TANH R81, R21 ;  /* 0x0000001500517308 */ /* 0x00029a0000002400 */
[----:B------:R-:W-:Y:S01]  /*1fe0*/  HMMA.16816.F32.BF16 R28, R4, R66, R28 ;  /* 0x00000042041c723c */ /* 0x000fe2000004181c */
[----:B-1----:R-:W-:-:S04]  /*1ff0*/  FMUL.FTZ R21, R43, UR7 ;  /* 0x000000072b157c20 */ /* 0x002fc80008410000 */
[----:B------:R1:W-:Y:S03]  /*2000*/  MUFU.TANH R22, R21 ;  /* 0x0000001500167308 */ /* 0x0003e60000002400 */
[----:B------:R-:W-:Y:S08]  /*2010*/  HMMA.16816.F32.BF16 R40, R4, R70, R36 ;  /* 0x000000460428723c */ /* 0x000ff00000041824 */
[----:B------:R-:W-:Y:S01]  /*2020*/  HMMA.16816.F32.BF16 R36, R8, R56, R48 ;  /* 0x000000380824723c */ /* 0x000fe20000041830 */
[----:B------:R-:W-:Y:S01]  /*2030*/  LDSM.16.M88.4 R48, [R3+0xb800] ;  /* 0x00b800000330783b */ /* 0x000fe20000000200 */
[----:B-1----:R-:W-:-:S04]  /*2040*/  FMUL.FTZ R21, R76, UR7 ;  /* 0x000000074c157c20 */ /* 0x002fc80008410000 */
[----:B------:R1:W-:-:S14]  /*2050*/  MUFU.TANH R166, R21 ;  /* 0x0000001500a67308 */ /* 0x0003dc0000002400 */
[----:B------:R-:W-:Y:S01]  /*2060*/  HMMA.16816.F32.BF16 R36, R4, R64, R36 ;  /* 0x000000400424723c */ /* 0x000fe20000041824 */
[----:B-1----:R-:W-:-:S04]  /*2070*/  FMUL.FTZ R21, R77, UR7 ;  /* 0x000000074d157c20 */ /* 0x002fc80008410000 */
[----:B------:R1:W-:Y:S02]  /*2080*/  MUFU.TANH R164, R21 ;  /* 0x0000001500a47308 */ /* 0x0003e40000002400 */
[----:B-1----:R-:W-:-:S06]  /*2090*/  FMUL.FTZ R21, R78, UR7 ;  /* 0x000000074e157c20 */ /* 0x002fcc0008410000 */
[----:B------:R1:W-:Y:S02]  /*20a0*/  MUFU.TANH R165, R21 ;  /* 0x0000001500a57308 */ /* 0x0003e40000002400 */
[----:B-1----:R-:W-:Y:S02]  /*20b0*/  FMUL.FTZ R21, R19, UR7 ;  /* 0x0000000713157c20 */ /* 0x002fe40008410000 */
[----:B------:R1:W4:Y:S01]  /*20c0*/  LDSM.16.M88.4 R16, [R2+0xb800] ;  /* 0x00b800000210783b */ /* 0x0003220000000200 */
[----:B------:R-:W-:-:S04]  /*20d0*/  DEPBAR.LE SB0, 0x0 ;  /* 0x000080000000791a */ /* 0x000fc80000000000 */
[----:B------:R-:W-:Y:S01]  /*20e0*/  MUFU.TANH R108, R21 ;  /* 0x00000015006c7308 */ /* 0x000fe20000002400 */
[----:B-1----:R-:W-:-:S07]  /*20f0*/  FMUL.FTZ R2, R40, UR7 ;  /* 0x0000000728027c20 */ /* 0x002fce0008410000 */
[----:B------:R1:W2:Y:S01]  /*2100*/  MUFU.TANH R104, R2 ;  /* 0x0000000200687308 */ /* 0x0002a20000002400 */
[----:B----4-:R-:W-:Y:S01]  /*2110*/  HMMA.16816.F32.BF16 R24, R8, R16, R96 ;  /* 0x000000100818723c */ /* 0x010fe20000041860 */
[----:B-1----:R-:W-:-:S07]  /*2120*/  FMUL.FTZ R2, R41, UR7 ;  /* 0x0000000729027c20 */ /* 0x002fce0008410000 */
[----:B------:R-:W-:Y:S01]  /*2130*/  HMMA.16816.F32.BF16 R8, R8, R18, R92 ;  /* 0x000000120808723c */ /* 0x000fe2000004185c */
[----:B------:R1:W-:Y:S11]  /*2140*/  MUFU.TANH R21, R2 ;  /* 0x0000000200157308 */ /* 0x0003f60000002400 */
[----:B------:R-:W-:Y:S01]  /*2150*/  HMMA.16816.F32.BF16 R24, R4, R48, R24 ;  /* 0x000000300418723c */ /* 0x000fe20000041818 */
[----:B-1----:R-:W-:-:S07]  /*2160*/  FMUL.FTZ R2, R42, UR7 ;  /* 0x000000072a027c20 */ /* 0x002fce0008410000 */
[----:B------:R-:W-:Y:S01]  /*2170*/  HMMA.16816.F32.BF16 R8, R4, R50, R8 ;  /* 0x000000320408723c */ /* 0x000fe20000041808 */
[----:B------:R1:W-:-:S15]  /*2180*/  MUFU.TANH R107, R2 ;  /* 0x00000002006b7308 */ /* 0x0003de0000002400 */
[----:B------:R-:W-:-:S03]  /*2190*/  NOP ;  /* 0x0000000000007918 */ /* 0x000fc60000000000 */
[----:B------:R-:W-:Y:S01]  /*21a0*/  FMUL.FTZ R3, R9, UR7 ;  /* 0x0000000709037c20 */ /* 0x000fe20008410000 */
[----:B------:R-:W-:Y:S01]  /*21b0*/  FMUL.FTZ R4, R10, UR7 ;  /* 0x000000070a047c20 */ /* 0x000fe20008410000 */
[----:B-1----:R-:W-:Y:S02]  /*21c0*/  FMUL.FTZ R2, R43, UR7 ;  /* 0x000000072b027c20 */ /* 0x002fe40008410000 */
[----:B------:R-:W-:Y:S01]  /*21d0*/  HMMA.16816.F32.BF16 R40, R12, R58, R84 ;  /* 0x0000003a0c28723c */ /* 0x000fe20000041854 */
[----:B------:R-:W-:Y:S08]  /*21e0*/  MUFU.TANH R235, R3 ;  /* 0x0000000300eb7308 */ /* 0x000ff00000002400 */
[----:B------:R1:W-:Y:S08]  /*21f0*/  MUFU.TANH R116, R2 ;  /* 0x0000000200747308 */ /* 0x0003f00000002400 */
[----:B------:R4:W-:Y:S01]  /*2200*/  MUFU.TANH R234, R4 ;  /* 0x0000000400ea7308 */ /* 0x0009e20000002400 */
[----:B-1----:R-:W-:-:S07]  /*2210*/  FMUL.FTZ R2, R36, UR7 ;  /* 0x0000000724027c20 */ /* 0x002fce0008410000 */
[----:B------:R1:W2:Y:S01]  /*2220*/  MUFU.TANH R222, R2 ;  /* 0x0000000200de7308 */ /* 0x0002a20000002400 */
[----:B----4-:R-:W-:-:S07]  /*2230*/  FMUL.FTZ R4, R11, UR7 ;  /* 0x000000070b047c20 */ /* 0x010fce0008410000 */
[----:B------:R-:W-:Y:S01]  /*2240*/  MUFU.TANH R233, R4 ;  /* 0x0000000400e97308 */ /* 0x000fe20000002400 */
[----:B-1----:R-:W-:-:S07]  /*2250*/  FMUL.FTZ R2, R37, UR7 ;  /* 0x0000000725027c20 */ /* 0x002fce0008410000 */
[----:B------:R1:W-:Y:S02]  /*2260*/  MUFU.TANH R220, R2 ;  /* 0x0000000200dc7308 */ /* 0x0003e40000002400 */
[----:B-1----:R-:W-:-:S06]  /*2270*/  FMUL.FTZ R2, R38, UR7 ;  /* 0x0000000726027c20 */ /* 0x002fcc0008410000 */
[----:B------:R1:W-:Y:S02]  /*2280*/  MUFU.TANH R221, R2 ;  /* 0x0000000200dd7308 */ /* 0x0003e40000002400 */
[----:B-1----:R-:W-:Y:S02]  /*2290*/  FMUL.FTZ R2, R39, UR7 ;  /* 0x0000000727027c20 */ /* 0x002fe40008410000 */
[----:B------:R-:W-:Y:S04]  /*22a0*/  HMMA.16816.F32.BF16 R36, R12, R56, R88 ;  /* 0x000000380c24723c */ /* 0x000fe80000041858 */
[----:B------:R1:W-:Y:S02]  /*22b0*/  MUFU.TANH R169, R2 ;  /* 0x0000000200a97308 */ /* 0x0003e40000002400 */
[----:B-1----:R-:W-:-:S14]  /*22c0*/  FMUL.FTZ R2, R28, UR7 ;  /* 0x000000071c027c20 */ /* 0x002fdc0008410000 */
[----:B------:R-:W-:Y:S01]  /*22d0*/  HMMA.16816.F32.BF16 R36, R32, R64, R36 ;  /* 0x000000402024723c */ /* 0x000fe20000041824 */
[----:B------:R1:W4:Y:S02]  /*22e0*/  MUFU.TANH R168, R2 ;  /* 0x0000000200a87308 */ /* 0x0003240000002400 */
[----:B-1----:R-:W-:-:S06]  /*22f0*/  FMUL.FTZ R2, R29, UR7 ;  /* 0x000000071d027c20 */ /* 0x002fcc0008410000 */
[----:B------:R1:W-:Y:S02]  /*2300*/  MUFU.TANH R167, R2 ;  /* 0x0000000200a77308 */ /* 0x0003e40000002400 */
[----:B-1----:R-:W-:-:S06]  /*2310*/  FMUL.FTZ R2, R30, UR7 ;  /* 0x000000071e027c20 */ /* 0x002fcc0008410000 */
[----:B------:R1:W-:Y:S02]  /*2320*/  MUFU.TANH R138, R2 ;  /* 0x00000002008a7308 */ /* 0x0003e40000002400 */
[----:B-1----:R-:W-:Y:S02]  /*2330*/  FMUL.FTZ R2, R31, UR7 ;  /* 0x000000071f027c20 */ /* 0x002fe40008410000 */
[C---:B------:R-:W-:Y:S04]  /*2340*/  HMMA.16816.F32.BF16 R28, R12.reuse, R16, R60 ;  /* 0x000000100c1c723c */ /* 0x040fe8000004183c */
[----:B------:R1:W-:Y:S04]  /*2350*/  MUFU.TANH R139, R2 ;  /* 0x00000002008b7308 */ /* 0x0003e80000002400 */
[----:B------:R-:W-:Y:S08]  /*2360*/  HMMA.16816.F32.BF16 R12, R12, R18, R52 ;  /* 0x000000120c0c723c */ /* 0x000ff00000041834 */
[----:B------:R-:W-:Y:S01]  /*2370*/  HMMA.16816.F32.BF16 R16, R32, R66, R40 ;  /* 0x000000422010723c */ /* 0x000fe20000041828 */
[----:B-1----:R-:W-:-:S04]  /*2380*/  FMUL.FTZ R2, R24, UR7 ;  /* 0x0000000718027c20 */ /* 0x002fc80008410000 */
[----:B------:R1:W4:Y:S03]  /*2390*/  MUFU.TANH R242, R2 ;  /* 0x0000000200f27308 */ /* 0x0003260000002400 */
[----:B------:R-:W-:Y:S01]  /*23a0*/  HMMA.16816.F32.BF16 R28, R32, R48, R28 ;  /* 0x00000030201c723c */ /* 0x000fe2000004181c */
[----:B-1----:R-:W-:-:S04]  /*23b0*/  FMUL.FTZ R2, R25, UR7 ;  /* 0x0000000719027c20 */ /* 0x002fc80008410000 */
[----:B------:R1:W-:Y:S02]  /*23c0*/  MUFU.TANH R238, R2 ;  /* 0x0000000200ee7308 */ /* 0x0003e40000002400 */
[----:B-1----:R-:W-:-:S06]  /*23d0*/  FMUL.FTZ R2, R26, UR7 ;  /* 0x000000071a027c20 */ /* 0x002fcc0008410000 */
[----:B------:R1:W-:Y:S02]  /*23e0*/  MUFU.TANH R239, R2 ;  /* 0x0000000200ef7308 */ /* 0x0003e40000002400 */
[----:B-1----:R-:W-:Y:S02]  /*23f0*/  FMUL.FTZ R2, R27, UR7 ;  /* 0x000000071b027c20 */ /* 0x002fe40008410000 */
[----:B------:R-:W-:Y:S01]  /*2400*/  HMMA.16816.F32.BF16 R24, R32, R50, R12 ;  /* 0x000000322018723c */ /* 0x000fe2000004180c */
[----:B------:R-:W-:-:S03]  /*2410*/  FMUL.FTZ R15, R79, UR7 ;  /* 0x000000074f0f7c20 */ /* 0x000fc60008410000 */
[----:B------:R1:W-:Y:S02]  /*2420*/  MUFU.TANH R237, R2 ;  /* 0x0000000200ed7308 */ /* 0x0003e40000002400 */
[----:B-1----:R-:W-:-:S06]  /*2430*/  FMUL.FTZ R2, R8, UR7 ;  /* 0x0000000708027c20 */ /* 0x002fcc0008410000 */
[----:B------:R3:W1:Y:S02]  /*2440*/  MUFU.TANH R236, R2 ;  /* 0x0000000200ec7308 */ /* 0x0006640000002400 */
[----:B---3--:R-:W-:-:S04]  /*2450*/  FMNMX3.FTZ R2, R103, R101, R80, !PT ;  /* 0x0000006567027276 */ /* 0x008fc80007810050 */
[----:B--2---:R-:W-:Y:S02]  /*2460*/  FMNMX3.FTZ R3, R2, R81, R106, !PT ;  /* 0x0000005102037276 */ /* 0x004fe4000781006a */
[----:B------:R-:W-:Y:S02]  /*2470*/  FMNMX3.FTZ R2, R102, R100, R23, !PT ;  /* 0x0000006466027276 */ /* 0x000fe40007810017 */
[----:B------:R-:W-:Y:S02]  /*2480*/  FMNMX3.FTZ R3, R3, R105, R104, !PT ;  /* 0x0000006903037276 */ /* 0x000fe40007810068 */
[----:B------:R-:W-:Y:S02]  /*2490*/  FMNMX3.FTZ R2, R2, R22, R109, !PT ;  /* 0x0000001602027276 */ /* 0x000fe4000781006d */
[----:B------:R-:W-:Y:S02]  /*24a0*/  FMNMX3.FTZ R3, R3, R21, R222, !PT ;  /* 0x0000001503037276 */ /* 0x000fe400078100de */
[----:B------:R-:W-:-:S02]  /*24b0*/  FMNMX3.FTZ R2, R2, R108, R107, !PT ;  /* 0x0000006c02027276 */ /* 0x000fc4000781006b */
[----:B----4-:R-:W-:Y:S02]  /*24c0*/  FMNMX3.FTZ R3, R3, R220, R168, !PT ;  /* 0x000000dc03037276 */ /* 0x010fe400078100a8 */
[----:B------:R-:W-:Y:S02]  /*24d0*/  FMNMX3.FTZ R2, R2, R116, R221, !PT ;  /* 0x0000007402027276 */ /* 0x000fe400078100dd */
[----:B------:R-:W-:Y:S02]  /*24e0*/  FMNMX3.FTZ R3, R3, R167, R242, !PT ;  /* 0x000000a703037276 */ /* 0x000fe400078100f2 */
[----:B------:R-:W-:Y:S02]  /*24f0*/  FMNMX3.FTZ R2, R2, R169, R138, !PT ;  /* 0x000000a902027276 */ /* 0x000fe4000781008a */
[----:B-1----:R-:W-:Y:S02]  /*2500*/  FMNMX3.FTZ R3, R3, R238, R236, !PT ;  /* 0x000000ee03037276 */ /* 0x002fe400078100ec */
[----:B------:R-:W-:-:S02]  /*2510*/  FMNMX3.FTZ R14, R2, R139, R239, !PT ;  /* 0x0000008b020e7276 */ /* 0x000fc400078100ef */
[----:B------:R-:W-:Y:S01]  /*2520*/  FMNMX.FTZ R13, R235, R3, !PT ;  /* 0x00000003eb0d7209 */ /* 0x000fe20007810000 */
[----:B------:R-:W-:Y:S06]  /*2530*/  BAR.SYNC.DEFER_BLOCKING 0x0 ;  /* 0x0000000000007b1d */ /* 0x000fec0000010000 */
[----:B------:R-:W-:Y:S05]  /*2540*/  BRA.U !UP0, `(.L_x_129) ;  /* 0x0000000108787547 */ /* 0x000fea000b800000 */
[----:B------:R-:W-:-:S06]  /*2550*/  ULEA.HI.SX32 UR10, UR20, 0xfffffffe, 0x1a ;  /* 0xfffffffe140a7891 */ /* 0x000fcc000f8fd2ff */
[----:B------:R-:W-:-:S04]  /*2560*/  IMAD.WIDE.U32 R2, R172, UR10, RZ ;  /* 0x0000000aac027c25 */ /* 0x000fc8000f8e00ff */
[----:B------:R-:W-:Y:S01]  /*2570*/  IMAD R4, R173, UR10, RZ ;  /* 0x0000000aad047c24 */ /* 0x000fe2000f8e02ff */
[----:B------:R-:W-:Y:S02]  /*2580*/  IADD3 R5, P1, PT, R154, R2, RZ ;  /* 0x000000029a057210 */ /* 0x000fe40007f3e0ff */
[----:B------:R-:W-:Y:S01]  /*2590*/  LEA R8, P3, R2, R176, 0x1 ;  /* 0x000000b002087211 */ /* 0x000fe200078608ff */
[----:B------:R-:W-:Y:S01]  /*25a0*/  IMAD.IADD R3, R3, 0x1, R4 ;  /* 0x0000000103037824 */ /* 0x000fe200078e0204 */
[----:B------:R-:W-:-:S03]  /*25b0*/  IADD3 R10, P2, PT, R5, R154, RZ ;  /* 0x0000009a050a7210 */ /* 0x000fc60007f5e0ff */
[--C-:B------:R-:W-:Y:S01]  /*25c0*/  IMAD.X R7, R3, 0x1, R152.reuse, P1 ;  /* 0x0000000103077824 */ /* 0x100fe200008e0698 */
[----:B------:R-:W-:Y:S02]  /*25d0*/  IADD3 R11, P1, PT, R5, R162, RZ ;  /* 0x000000a2050b7210 */ /* 0x000fe40007f3e0ff */
[-C--:B------:R-:W-:Y:S01]  /*25e0*/  LEA.HI.X R9, R2, R175.reuse, R3, 0x1, P3 ;  /* 0x000000af02097211 */ /* 0x080fe200018f0c03 */
[----:B------:R-:W-:Y:S01]  /*25f0*/  IMAD.X R3, R7, 0x1, R152, P2 ;  /* 0x0000000107037824 */ /* 0x000fe200010e0698 */
[-C--:B------:R-:W-:Y:S01]  /*2600*/  LEA R6, P3, R5, R176.reuse, 0x1 ;  /* 0x000000b005067211 */ /* 0x080fe200078608ff */
[----:B------:R-:W-:Y:S01]  /*2610*/  IMAD.X R12, R7, 0x1, R163, P1 ;  /* 0x00000001070c7824 */ /* 0x000fe200008e06a3 */
[CC--:B------:R-:W-:Y:S01]  /*2620*/  LEA R4, P2, R10.reuse, R176.reuse, 0x1 ;  /* 0x000000b00a047211 */ /* 0x0c0fe200078408ff */
        /* <DEDUP_REMOVED lines=16> */
.L_x_129:
[----:B-1----:R-:W-:Y:S01]  /*2730*/  FMNMX3.FTZ R2, R14, R237, R234, !PT ;  /* 0x000000ed0e027276 */ /* 0x002fe200078100ea */
[----:B------:R-:W1:Y:S01]  /*2740*/  SHFL.BFLY PT, R5, R13, 0x2, 0x1f ;  /* 0x0c401f000d057f89 */ /* 0x000e6200000e0000 */
[----:B------:R-:W-:Y:S01]  /*2750*/  FMUL.FTZ R3, R44, UR7 ;  /* 0x000000072c037c20 */ /* 0x000fe20008410000 */
[----:B------:R-:W2:Y:S01]  /*2760*/  LDCU UR10, c[0x0][0x45c] ;  /* 0x00008b80ff0a77ac */ /* 0x000ea20008000800 */
[----:B------:R-:W-:Y:S01]  /*2770*/  FMNMX.FTZ R4, R233, R2, !PT ;  /* 0x00000002e9047209 */ /* 0x000fe20007810000 */
[----:B------:R-:W-:Y:S01]  /*2780*/  FMUL.FTZ R2, R45, UR7 ;  /* 0x000000072d027c20 */ /* 0x000fe20008410000 */
[----:B------:R3:W4:Y:S01]  /*2790*/  MUFU.TANH R223, R3 ;  /* 0x0000000300df7308 */ /* 0x0007220000002400 */
[----:B------:R-:W-:Y:S01]  /*27a0*/  STL [R1+0x54], R241 ;  /* 0x000054f101007387 */ /* 0x000fe20000100800 */
[----:B------:R-:W-:Y:S01]  /*27b0*/  FMUL.FTZ R8, R28, UR7 ;  /* 0x000000071c087c20 */ /* 0x000fe20008410000 */
[----:B------:R-:W-:Y:S01]  /*27c0*/  FMNMX3.FTZ R9, R161, R160, R157, !PT ;  /* 0x000000a0a1097276 */ /* 0x000fe2000781009d */
[----:B------:R-:W-:Y:S01]  /*27d0*/  FMUL.FTZ R10, R26, UR7 ;  /* 0x000000071a0a7c20 */ /* 0x000fe20008410000 */
[----:B------:R-:W-:Y:S02]  /*27e0*/  STL [R1+0x50], R240 ;  /* 0x000050f001007387 */ /* 0x000fe40000100800 */
[----:B------:R-:W-:Y:S01]  /*27f0*/  FMNMX3.FTZ R9, R9, R159, R166, !PT ;  /* 0x0000009f09097276 */ /* 0x000fe200078100a6 */
[----:B------:R2:W-:Y:S01]  /*2800*/  MUFU.TANH R224, R2 ;  /* 0x0000000200e07308 */ /* 0x0005e20000002400 */
[----:B------:R-:W-:Y:S07]  /*2810*/  STL [R1+0x4c], R0 ;  /* 0x00004c0001007387 */ /* 0x000fee0000100800 */
[----:B------:R2:W-:Y:S01]  /*2820*/  MUFU.TANH R176, R8 ;  /* 0x0000000800b07308 */ /* 0x0005e20000002400 */
[----:B---3--:R-:W3:Y:S01]  /*2830*/  SHFL.BFLY PT, R3, R4, 0x2, 0x1f ;  /* 0x0c401f0004037f89 */ /* 0x008ee200000e0000 */
[----:B-1----:R-:W-:-:S02]  /*2840*/  FMNMX.FTZ R5, R13, R5, !PT ;  /* 0x000000050d057209 */ /* 0x002fc40007810000 */
[----:B----4-:R-:W-:-:S03]  /*2850*/  FMNMX3.FTZ R9, R9, R164, R223, !PT ;  /* 0x000000a409097276 */ /* 0x010fc600078100df */
[----:B------:R-:W1:Y:S01]  /*2860*/  SHFL.BFLY PT, R6, R5, 0x1, 0x1f ;  /* 0x0c201f0005067f89 */ /* 0x000e6200000e0000 */
[----:B------:R-:W-:Y:S01]  /*2870*/  MUFU.TANH R132, R15 ;  /* 0x0000000f00847308 */ /* 0x000fe20000002400 */
[----:B--2---:R-:W-:-:S07]  /*2880*/  FMUL.FTZ R2, R46, UR7 ;  /* 0x000000072e027c20 */ /* 0x004fce0008410000 */
[----:B------:R2:W-:Y:S01]  /*2890*/  MUFU.TANH R226, R2 ;  /* 0x0000000200e27308 */ /* 0x0005e20000002400 */
[----:B------:R-:W-:-:S07]  /*28a0*/  FMUL.FTZ R8, R29, UR7 ;  /* 0x000000071d087c20 */ /* 0x000fce0008410000 */
[----:B------:R4:W-:Y:S01]  /*28b0*/  MUFU.TANH R11, R8 ;  /* 0x00000008000b7308 */ /* 0x0009e20000002400 */
[----:B---3--:R-:W-:-:S05]  /*28c0*/  FMNMX.FTZ R3, R4, R3, !PT ;  /* 0x0000000304037209 */ /* 0x008fca0007810000 */
[----:B------:R-:W3:Y:S01]  /*28d0*/  SHFL.BFLY PT, R4, R3, 0x1, 0x1f ;  /* 0x0c201f0003047f89 */ /* 0x000ee200000e0000 */
[----:B-1----:R-:W-:Y:S01]  /*28e0*/  FMNMX.FTZ R137, R5, R6, !PT ;  /* 0x0000000605897209 */ /* 0x002fe20007810000 */
[----:B------:R1:W-:Y:S01]  /*28f0*/  MUFU.TANH R228, R10 ;  /* 0x0000000a00e47308 */ /* 0x0003e20000002400 */
[----:B------:R-:W-:Y:S01]  /*2900*/  LOP3.LUT R5, R155, 0x200, R174, 0xf8, !PT ;  /* 0x000002009b057812 */ /* 0x000fe200078ef8ae */
[----:B--2---:R-:W-:Y:S01]  /*2910*/  FMUL.FTZ R2, R47, UR7 ;  /* 0x000000072f027c20 */ /* 0x004fe20008410000 */
[----:B------:R-:W-:Y:S01]  /*2920*/  FSETP.NEU.FTZ.AND P1, PT, R137, -INF , PT ;  /* 0xff8000008900780b */ /* 0x000fe20003f3d000 */
[----:B------:R-:W-:Y:S04]  /*2930*/  STL [R1+0x58], R137 ;  /* 0x0000588901007387 */ /* 0x000fe80000100800 */
[----:B------:R2:W-:Y:S01]  /*2940*/  MUFU.TANH R225, R2 ;  /* 0x0000000200e17308 */ /* 0x0005e20000002400 */
[----:B----4-:R-:W-:-:S07]  /*2950*/  FMUL.FTZ R8, R30, UR7 ;  /* 0x000000071e087c20 */ /* 0x010fce0008410000 */
[----:B------:R4:W-:Y:S01]  /*2960*/  MUFU.TANH R135, R8 ;  /* 0x0000000800877308 */ /* 0x0009e20000002400 */
[----:B-1----:R-:W-:Y:S01]  /*2970*/  FMUL.FTZ R10, R27, UR7 ;  /* 0x000000071b0a7c20 */ /* 0x002fe20008410000 */
[----:B---3--:R-:W-:Y:S01]  /*2980*/  FMNMX.FTZ R134, R3, R4, !PT ;  /* 0x0000000403867209 */ /* 0x008fe20007810000 */
[----:B------:R-:W-:-:S05]  /*2990*/  FMUL.FTZ R4, R17, UR7 ;  /* 0x0000000711047c20 */ /* 0x000fca0008410000 */
[----:B------:R-:W-:Y:S01]  /*29a0*/  MUFU.TANH R240, R10 ;  /* 0x0000000a00f07308 */ /* 0x000fe20000002400 */
[----:B--2---:R-:W-:Y:S01]  /*29b0*/  FMUL.FTZ R2, R36, UR7 ;  /* 0x0000000724027c20 */ /* 0x004fe20008410000 */
[----:B------:R-:W-:Y:S01]  /*29c0*/  LEA R36, R5, UR6, 0x1 ;  /* 0x0000000605247c11 */ /* 0x000fe2000f8e08ff */
[----:B------:R1:W-:Y:S05]  /*29d0*/  STL [R1+0x5c], R134 ;  /* 0x00005c8601007387 */ /* 0x0003ea0000100800 */
[----:B------:R2:W3:Y:S01]  /*29e0*/  MUFU.TANH R248, R2 ;  /* 0x0000000200f87308 */ /* 0x0004e20000002400 */
[----:B------:R-:W-:Y:S01]  /*29f0*/  LDSM.16.MT88.4 R32, [R36+0xc000] ;  /* 0x00c000002420783b */ /* 0x000fe20000004200 */
[----:B----4-:R-:W-:-:S03]  /*2a00*/  FMUL.FTZ R8, R31, UR7 ;  /* 0x000000071f087c20 */ /* 0x010fc60008410000 */
[----:B------:R-:W-:Y:S03]  /*2a10*/  LDSM.16.MT88.4 R112, [R36+0xe000] ;  /* 0x00e000002470783b */ /* 0x000fe60000004200 */
[----:B------:R4:W-:Y:S01]  /*2a20*/  MUFU.TANH R174, R8 ;  /* 0x0000000800ae7308 */ /* 0x0009e20000002400 */
[----:B------:R-:W-:Y:S01]  /*2a30*/  LDSM.16.MT88.4 R88, [R36+0xc800] ;  /* 0x00c800002458783b */ /* 0x000fe20000004200 */
[----:B--2---:R-:W-:Y:S01]  /*2a40*/  FMUL.FTZ R2, R37, UR7 ;  /* 0x0000000725027c20 */ /* 0x004fe20008410000 */
[----:B------:R-:W-:Y:S01]  /*2a50*/  VIADD R37, R36, 0xc040 ;  /* 0x0000c04024257836 */ /* 0x000fe20000000000 */
[----:B---3--:R-:W-:-:S04]  /*2a60*/  FMNMX3.FTZ R9, R9, R224, R248, !PT ;  /* 0x000000e009097276 */ /* 0x008fc800078100f8 */
[----:B------:R2:W-:Y:S01]  /*2a70*/  MUFU.TANH R246, R2 ;  /* 0x0000000200f67308 */ /* 0x0005e20000002400 */
[----:B----4-:R-:W-:-:S07]  /*2a80*/  FMUL.FTZ R8, R24, UR7 ;  /* 0x0000000718087c20 */ /* 0x010fce0008410000 */
[----:B------:R3:W-:Y:S01]  /*2a90*/  MUFU.TANH R247, R8 ;  /* 0x0000000800f77308 */ /* 0x0007e20000002400 */
[----:B--2---:R-:W-:Y:S01]  /*2aa0*/  FMUL.FTZ R2, R38, UR7 ;  /* 0x0000000726027c20 */ /* 0x004fe20008410000 */
[----:B------:R-:W-:-:S06]  /*2ab0*/  IADD3 R38, PT, PT, R153, R36, RZ ;  /* 0x0000002499267210 */ /* 0x000fcc0007ffe0ff */
[----:B------:R2:W-:Y:S01]  /*2ac0*/  MUFU.TANH R252, R2 ;  /* 0x0000000200fc7308 */ /* 0x0005e20000002400 */
[----:B------:R-:W4:Y:S01]  /*2ad0*/  LDSM.16.MT88.4 R40, [R38+0xe000] ;  /* 0x00e000002628783b */ /* 0x000f220000004200 */
[----:B---3--:R-:W-:-:S03]  /*2ae0*/  FMUL.FTZ R8, R25, UR7 ;  /* 0x0000000719087c20 */ /* 0x008fc60008410000 */
[----:B------:R-:W-:Y:S04]  /*2af0*/  LDSM.16.MT88.4 R92, [R38+0xe800] ;  /* 0x00e80000265c783b */ /* 0x000fe80000004200 */
[----:B------:R-:W3:Y:S04]  /*2b00*/  LDSM.16.MT88.4 R48, [R38+0xc000] ;  /* 0x00c000002630783b */ /* 0x000ee80000004200 */
[----:B------:R-:W-:Y:S01]  /*2b10*/  LDSM.16.MT88.4 R120, [R38+0xc800] ;  /* 0x00c800002678783b */ /* 0x000fe20000004200 */
[----:B--2---:R-:W-:Y:S02]  /*2b20*/  FMUL.FTZ R2, R39, UR7 ;  /* 0x0000000727027c20 */ /* 0x004fe40008410000 */
[----:B------:R-:W-:Y:S08]  /*2b30*/  MUFU.TANH R39, R4 ;  /* 0x0000000400277308 */ /* 0x000ff00000002400 */
[----:B------:R2:W-:Y:S02]  /*2b40*/  MUFU.TANH R251, R2 ;  /* 0x0000000200fb7308 */ /* 0x0005e40000002400 */
[----:B--2---:R-:W-:-:S06]  /*2b50*/  FMUL.FTZ R2, R16, UR7 ;  /* 0x0000000710027c20 */ /* 0x004fcc0008410000 */
[----:B------:R2:W1:Y:S02]  /*2b60*/  MUFU.TANH R227, R2 ;  /* 0x0000000200e37308 */ /* 0x0004640000002400 */
[----:B--2---:R-:W-:Y:S01]  /*2b70*/  FMUL.FTZ R2, R137, UR10 ;  /* 0x0000000a89027c20 */ /* 0x004fe20008410000 */
[----:B-1----:R-:W-:-:S04]  /*2b80*/  FMNMX3.FTZ R9, R9, R246, R227, !PT ;  /* 0x000000f609097276 */ /* 0x002fc800078100e3 */
[----:B------:R-:W-:Y:S01]  /*2b90*/  FSEL R3, R2, RZ, P1 ;  /* 0x000000ff02037208 */ /* 0x000fe20000800000 */
[C---:B------:R-:W-:Y:S01]  /*2ba0*/  FMUL.FTZ R2, R134.reuse, UR10 ;  /* 0x0000000a86027c20 */ /* 0x040fe20008410000 */
[----:B------:R-:W-:Y:S02]  /*2bb0*/  FSETP.NEU.FTZ.AND P1, PT, R134, -INF , PT ;  /* 0xff8000008600780b */ /* 0x000fe40003f3d000 */
[----:B------:R-:W-:Y:S01]  /*2bc0*/  FMNMX3.FTZ R9, R9, R39, R176, !PT ;  /* 0x0000002709097276 */ /* 0x000fe200078100b0 */
[--C-:B------:R-:W-:Y:S01]  /*2bd0*/  FFMA.FTZ R4, R103, UR10, -R3.reuse ;  /* 0x0000000a67047c23 */ /* 0x100fe20008010803 */
[----:B------:R-:W-:Y:S01]  /*2be0*/  FSEL R2, R2, RZ, P1 ;  /* 0x000000ff02027208 */ /* 0x000fe20000800000 */
[----:B------:R-:W-:Y:S01]  /*2bf0*/  FFMA.FTZ R5, R101, UR10, -R3 ;  /* 0x0000000a65057c23 */ /* 0x000fe20008010803 */
[----:B------:R-:W-:Y:S01]  /*2c00*/  FMNMX3.FTZ R9, R9, R11, R247, !PT ;  /* 0x0000000b09097276 */ /* 0x000fe200078100f7 */
[----:B------:R1:W-:Y:S01]  /*2c10*/  MUFU.EX2 R0, R4 ;  /* 0x0000000400007308 */ /* 0x0003e20000000800 */
[----:B------:R-:W-:Y:S01]  /*2c20*/  FFMA.FTZ R10, R105, UR10, -R3 ;  /* 0x0000000a690a7c23 */ /* 0x000fe20008010803 */
[----:B------:R-:W-:-:S02]  /*2c30*/  FFMA.FTZ R6, R100, UR10, -R2 ;  /* 0x0000000a64067c23 */ /* 0x000fc40008010802 */
[----:B------:R2:W-:Y:S04]  /*2c40*/  MUFU.EX2 R250, R5 ;  /* 0x0000000500fa7308 */ /* 0x0005e80000000800 */
[----:B------:R-:W-:Y:S04]  /*2c50*/  MUFU.EX2 R177, R6 ;  /* 0x0000000600b17308 */ /* 0x000fe80000000800 */
[----:B------:R4:W-:Y:S01]  /*2c60*/  MUFU.EX2 R232, R10 ;  /* 0x0000000a00e87308 */ /* 0x0009e20000000800 */
[----:B-1----:R-:W-:-:S04]  /*2c70*/  FFMA.FTZ R4, R80, UR10, -R3 ;  /* 0x0000000a50047c23 */ /* 0x002fc80008010803 */
[----:B------:R1:W3:Y:S01]  /*2c80*/  MUFU.EX2 R7, R4 ;  /* 0x0000000400077308 */ /* 0x0002e20000000800 */
[----:B--2---:R-:W-:-:S04]  /*2c90*/  FFMA.FTZ R5, R81, UR10, -R3 ;  /* 0x0000000a51057c23 */ /* 0x004fc80008010803 */
[----:B------:R2:W2:Y:S01]  /*2ca0*/  MUFU.EX2 R245, R5 ;  /* 0x0000000500f57308 */ /* 0x0004a20000000800 */
[----:B----4-:R-:W-:-:S04]  /*2cb0*/  FFMA.FTZ R10, R21, UR10, -R3 ;  /* 0x0000000a150a7c23 */ /* 0x010fc80008010803 */
[----:B------:R4:W-:Y:S01]  /*2cc0*/  MUFU.EX2 R136, R10 ;  /* 0x0000000a00887308 */ /* 0x0009e20000000800 */
[--C-:B-1----:R-:W-:Y:S01]  /*2cd0*/  FFMA.FTZ R4, R102, UR10, -R2.reuse ;  /* 0x0000000a66047c23 */ /* 0x102fe20008010802 */
[----:B---3--:R-:W-:Y:S03]  /*2ce0*/  STL [R1+0x30], R7 ;  /* 0x0000300701007387 */ /* 0x008fe60000100800 */
[----:B------:R1:W-:Y:S01]  /*2cf0*/  MUFU.EX2 R175, R4 ;  /* 0x0000000400af7308 */ /* 0x0003e20000000800 */
[--C-:B--2---:R-:W-:Y:S01]  /*2d00*/  FFMA.FTZ R5, R23, UR10, -R2.reuse ;  /* 0x0000000a17057c23 */ /* 0x104fe20008010802 */
[----:B------:R-:W-:Y:S01]  /*2d10*/  STL [R1+0x60], R0 ;  /* 0x0000600001007387 */ /* 0x000fe20000100800 */
[----:B------:R-:W-:Y:S02]  /*2d20*/  F2FP.BF16.F32.PACK_AB R6, R245, R7 ;  /* 0x00000007f506723e */ /* 0x000fe400000010ff */
[----:B------:R2:W-:Y:S01]  /*2d30*/  MUFU.EX2 R230, R5 ;  /* 0x0000000500e67308 */ /* 0x0005e20000000800 */
[----:B------:R3:W-:Y:S01]  /*2d40*/  STL [R1+0x4], R11 ;  /* 0x0000040b01007387 */ /* 0x0007e20000100800 */
[----:B----4-:R-:W-:-:S04]  /*2d50*/  FFMA.FTZ R10, R108, UR10, -R2 ;  /* 0x0000000a6c0a7c23 */ /* 0x010fc80008010802 */
[----:B------:R4:W-:Y:S01]  /*2d60*/  MUFU.EX2 R134, R10 ;  /* 0x0000000a00867308 */ /* 0x0009e20000000800 */
[----:B-1----:R-:W-:-:S04]  /*2d70*/  FFMA.FTZ R4, R22, UR10, -R2 ;  /* 0x0000000a16047c23 */ /* 0x002fc80008010802 */
[----:B------:R1:W1:Y:S01]  /*2d80*/  MUFU.EX2 R172, R4 ;  /* 0x0000000400ac7308 */ /* 0x0002620000000800 */
[----:B--2---:R-:W-:-:S04]  /*2d90*/  FMUL.FTZ R5, R19, UR7 ;  /* 0x0000000713057c20 */ /* 0x004fc80008410000 */
[----:B------:R2:W-:Y:S01]  /*2da0*/  MUFU.TANH R243, R5 ;  /* 0x0000000500f37308 */ /* 0x0005e20000002400 */
[----:B----4-:R-:W-:Y:S01]  /*2db0*/  FFMA.FTZ R10, R116, UR10, -R2 ;  /* 0x0000000a740a7c23 */ /* 0x010fe20008010802 */
[----:B---3--:R-:W-:Y:S01]  /*2dc0*/  FFMA.FTZ R11, R106, UR10, -R3 ;  /* 0x0000000a6a0b7c23 */ /* 0x008fe20008010803 */
[----:B-1----:R-:W-:Y:S01]  /*2dd0*/  FMUL.FTZ R4, R18, UR7 ;  /* 0x0000000712047c20 */ /* 0x002fe20008410000 */
[----:B------:R-:W-:-:S04]  /*2de0*/  F2FP.BF16.F32.PACK_AB R7, R172, R230 ;  /* 0x000000e6ac07723e */ /* 0x000fc800000010ff */
[----:B------:R-:W-:Y:S04]  /*2df0*/  MUFU.EX2 R137, R10 ;  /* 0x0000000a00897308 */ /* 0x000fe80000000800 */
[----:B------:R1:W-:Y:S01]  /*2e00*/  MUFU.TANH R244, R4 ;  /* 0x0000000400f47308 */ /* 0x0003e20000002400 */
[----:B--2---:R-:W-:-:S07]  /*2e10*/  F2FP.BF16.F32.PACK_AB R5, R177, R175 ;  /* 0x000000afb105723e */ /* 0x004fce00000010ff */
[----:B------:R2:W-:Y:S01]  /*2e20*/  MUFU.EX2 R231, R11 ;  /* 0x0000000b00e77308 */ /* 0x0005e20000000800 */
[----:B-1----:R-:W-:-:S04]  /*2e30*/  IADD3 R4, PT, PT, R36, 0xc000, RZ ;  /* 0x0000c00024047810 */ /* 0x002fc80007ffe0ff */
[----:B------:R-:W-:Y:S01]  /*2e40*/  @P4 IADD3 R37, PT, PT, R4, -0x40, RZ ;  /* 0xffffffc004254810 */ /* 0x000fe20007ffe0ff */
[----:B--2---:R-:W-:Y:S01]  /*2e50*/  FFMA.FTZ R11, R104, UR10, -R3 ;  /* 0x0000000a680b7c23 */ /* 0x004fe20008010803 */
[----:B------:R-:W-:Y:S02]  /*2e60*/  F2FP.BF16.F32.PACK_AB R4, R250, R0 ;  /* 0x00000000fa04723e */ /* 0x000fe400000010ff */
[----:B------:R1:W2:Y:S01]  /*2e70*/  MUFU.TANH R0, R8 ;  /* 0x0000000800007308 */ /* 0x0002a20000002400 */
[----:B------:R-:W-:Y:S01]  /*2e80*/  IADD3 R133, PT, PT, R153, R37, RZ ;  /* 0x0000002599857210 */ /* 0x000fe20007ffe0ff */
[----:B------:R-:W3:Y:S03]  /*2e90*/  LDSM.16.MT88.4 R72, [R37] ;  /* 0x000000002548783b */ /* 0x000ee60000004200 */
[C---:B------:R-:W-:Y:S01]  /*2ea0*/  HMMA.16816.F32.BF16 R144, R4.reuse, R40, RZ ;  /* 0x000000280490723c */ /* 0x040fe200000418ff */
[----:B------:R-:W-:Y:S02]  /*2eb0*/  LDSM.16.MT88.4 R84, [R133] ;  /* 0x000000008554783b */ /* 0x000fe40000004200 */
[----:B------:R4:W4:Y:S02]  /*2ec0*/  MUFU.EX2 R241, R11 ;  /* 0x0000000b00f17308 */ /* 0x0009240000000800 */
[----:B------:R-:W-:Y:S03]  /*2ed0*/  LDSM.16.MT88.4 R124, [R37+0x2000] ;  /* 0x00200000257c783b */ /* 0x000fe60000004200 */
[----:B------:R-:W-:Y:S01]  /*2ee0*/  HMMA.16816.F32.BF16 R140, R4, R42, RZ ;  /* 0x0000002a048c723c */ /* 0x000fe200000418ff */
[----:B------:R-:W-:Y:S01]  /*2ef0*/  LDSM.16.MT88.4 R128, [R133+0x2000] ;  /* 0x002000008580783b */ /* 0x000fe20000004200 */
[----:B-1----:R-:W-:-:S03]  /*2f00*/  FMNMX3.FTZ R8, R171, R170, R156, !PT ;  /* 0x000000aaab087276 */ /* 0x002fc6000781009c */
[----:B------:R-:W-:Y:S01]  /*2f10*/  LDSM.16.MT88.4 R116, [R133+0x2800] ;  /* 0x002800008574783b */ /* 0x000fe20000004200 */
[----:B--2---:R-:W-:Y:S02]  /*2f20*/  FMNMX.FTZ R9, R0, R9, !PT ;  /* 0x0000000900097209 */ /* 0x004fe40007810000 */
[C---:B------:R-:W-:Y:S01]  /*2f30*/  HMMA.16816.F32.BF16 R152, R4.reuse, R48, RZ ;  /* 0x000000300498723c */ /* 0x040fe200000418ff */
[----:B------:R-:W-:Y:S01]  /*2f40*/  FMNMX3.FTZ R8, R8, R158, R165, !PT ;  /* 0x0000009e08087276 */ /* 0x000fe200078100a5 */
[----:B----4-:R-:W-:Y:S01]  /*2f50*/  FFMA.FTZ R11, R109, UR10, -R2 ;  /* 0x0000000a6d0b7c23 */ /* 0x010fe20008010802 */
[----:B------:R-:W-:Y:S01]  /*2f60*/  F2FP.BF16.F32.PACK_AB R10, R136, R241 ;  /* 0x000000f1880a723e */ /* 0x000fe200000010ff */
[----:B------:R-:W1:Y:S01]  /*2f70*/  SHFL.BFLY PT, R13, R9, 0x2, 0x1f ;  /* 0x0c401f00090d7f89 */ /* 0x000e6200000e0000 */
[----:B------:R-:W-:Y:S01]  /*2f80*/  FMNMX3.FTZ R8, R8, R132, R226, !PT ;  /* 0x0000008408087276 */ /* 0x000fe200078100e2 */
[----:B------:R2:W4:Y:S02]  /*2f90*/  MUFU.EX2 R173, R11 ;  /* 0x0000000b00ad7308 */ /* 0x0005240000000800 */
[----:B------:R-:W-:Y:S01]  /*2fa0*/  LDSM.16.MT88.4 R100, [R37+0x800] ;  /* 0x000800002564783b */ /* 0x000fe20000004200 */
[----:B------:R-:W-:Y:S01]  /*2fb0*/  FMNMX3.FTZ R8, R8, R225, R252, !PT ;  /* 0x000000e108087276 */ /* 0x000fe200078100fc */
[----:B------:R-:W-:Y:S02]  /*2fc0*/  HMMA.16816.F32.BF16 R148, R4, R50, RZ ;  /* 0x000000320494723c */ /* 0x000fe400000418ff */
[----:B------:R-:W-:Y:S01]  /*2fd0*/  LDSM.16.MT88.4 R96, [R133+0x800] ;  /* 0x000800008560783b */ /* 0x000fe20000004200 */
[----:B------:R-:W-:-:S03]  /*2fe0*/  FMNMX3.FTZ R8, R8, R251, R244, !PT ;  /* 0x000000fb08087276 */ /* 0x000fc600078100f4 */
[----:B------:R-:W-:Y:S01]  /*2ff0*/  LDSM.16.MT88.4 R108, [R36+0xe800] ;  /* 0x00e80000246c783b */ /* 0x000fe20000004200 */
[----:B------:R-:W-:Y:S01]  /*3000*/  FMNMX3.FTZ R8, R8, R243, R135, !PT ;  /* 0x000000f308087276 */ /* 0x000fe20007810087 */
[C---:B------:R-:W-:Y:S01]  /*3010*/  HMMA.16816.F32.BF16 R80, R4.reuse, R32, RZ ;  /* 0x000000200450723c */ /* 0x040fe200000418ff */
[----:B--2---:R-:W-:Y:S02]  /*3020*/  FFMA.FTZ R11, R107, UR10, -R2 ;  /* 0x0000000a6b0b7c23 */ /* 0x004fe40008010802 */
[----:B------:R-:W-:Y:S01]  /*3030*/  FMNMX3.FTZ R8, R8, R174, R228, !PT ;  /* 0x000000ae08087276 */ /* 0x000fe200078100e4 */
[----:B------:R-:W-:Y:S01]  /*3040*/  LDSM.16.MT88.4 R104, [R37+0x2800] ;  /* 0x002800002568783b */ /* 0x000fe20000004200 */
[----:B------:R-:W2:Y:S02]  /*3050*/  MUFU.EX2 R229, R11 ;  /* 0x0000000b00e57308 */ /* 0x000ea40000000800 */
[----:B------:R-:W-:Y:S01]  /*3060*/  FMNMX.FTZ R8, R240, R8, !PT ;  /* 0x00000008f0087209 */ /* 0x000fe20007810000 */
[----:B---3--:R-:W-:Y:S01]  /*3070*/  HMMA.16816.F32.BF16 R76, R4, R72, RZ ;  /* 0x00000048044c723c */ /* 0x008fe200000418ff */
[----:B-1----:R-:W-:-:S03]  /*3080*/  FMNMX.FTZ R13, R9, R13, !PT ;  /* 0x0000000d090d7209 */ /* 0x002fc60007810000 */
[----:B------:R-:W1:Y:S01]  /*3090*/  SHFL.BFLY PT, R12, R8, 0x2, 0x1f ;  /* 0x0c401f00080c7f89 */ /* 0x000e6200000e0000 */
[----:B----4-:R-:W-:-:S03]  /*30a0*/  F2FP.BF16.F32.PACK_AB R9, R134, R173 ;  /* 0x000000ad8609723e */ /* 0x010fc600000010ff */
[----:B------:R-:W3:Y:S01]  /*30b0*/  SHFL.BFLY PT, R14, R13, 0x1, 0x1f ;  /* 0x0c201f000d0e7f89 */ /* 0x000ee200000e0000 */
[----:B------:R-:W-:Y:S01]  /*30c0*/  HMMA.16816.F32.BF16 R68, R4, R84, RZ ;  /* 0x000000540444723c */ /* 0x000fe200000418ff */
[----:B--2---:R-:W-:-:S07]  /*30d0*/  F2FP.BF16.F32.PACK_AB R11, R137, R229 ;  /* 0x000000e5890b723e */ /* 0x004fce00000010ff */
[C---:B------:R-:W-:Y:S08]  /*30e0*/  HMMA.16816.F32.BF16 R56, R4.reuse, R112, RZ ;  /* 0x000000700438723c */ /* 0x040ff000000418ff */
[----:B------:R-:W-:Y:S01]  /*30f0*/  HMMA.16816.F32.BF16 R52, R4, R124, RZ ;  /* 0x0000007c0434723c */ /* 0x000fe200000418ff */
[----:B-1----:R-:W-:Y:S02]  /*3100*/  FMNMX.FTZ R12, R8, R12, !PT ;  /* 0x0000000c080c7209 */ /* 0x002fe40007810000 */
[----:B------:R-:W-:-:S03]  /*3110*/  F2FP.BF16.F32.PACK_AB R8, R232, R231 ;  /* 0x000000e7e808723e */ /* 0x000fc600000010ff */
[----:B------:R-:W1:Y:S02]  /*3120*/  SHFL.BFLY PT, R15, R12, 0x1, 0x1f ;  /* 0x0c201f000c0f7f89 */ /* 0x000e6400000e0000 */
[----:B------:R-:W-:Y:S08]  /*3130*/  HMMA.16816.F32.BF16 R44, R4, R128, RZ ;  /* 0x00000080042c723c */ /* 0x000ff000000418ff */
[C---:B------:R-:W-:Y:S08]  /*3140*/  HMMA.16816.F32.BF16 R180, R8.reuse, R92, R144 ;  /* 0x0000005c08b4723c */ /* 0x040ff00000041890 */
[----:B------:R-:W-:Y:S01]  /*3150*/  HMMA.16816.F32.BF16 R144, R8, R94, R140 ;  /* 0x0000005e0890723c */ /* 0x000fe2000004188c */
[----:B------:R-:W-:Y:S01]  /*3160*/  IMAD.MOV.U32 R142, RZ, RZ, R136 ;  /* 0x000000ffff8e7224 */ /* 0x000fe200078e0088 */
[----:B---3--:R-:W-:-:S02]  /*3170*/  FMNMX.FTZ R136, R13, R14, !PT ;  /* 0x0000000e0d887209 */ /* 0x008fc40007810000 */
[----:B------:R-:W-:Y:S02]  /*3180*/  MOV R141, R135 ;  /* 0x00000087008d7202 */ /* 0x000fe40000000f00 */
[----:B------:R-:W-:Y:S02]  /*3190*/  FSETP.NEU.FTZ.AND P1, PT, R136, -INF , PT ;  /* 0xff8000008800780b */ /* 0x000fe40003f3d000 */
[----:B------:R-:W-:Y:S01]  /*31a0*/  HMMA.16816.F32.BF16 R64, R4, R34, RZ ;  /* 0x000000220440723c */ /* 0x000fe200000418ff */
[----:B-1----:R-:W-:Y:S02]  /*31b0*/  FMNMX.FTZ R135, R12, R15, !PT ;  /* 0x0000000f0c877209 */ /* 0x002fe40007810000 */
[----:B------:R-:W-:-:S05]  /*31c0*/  MOV R15, R134 ;  /* 0x00000086000f7202 */ /* 0x000fca0000000f00 */
[C---:B------:R-:W-:Y:S08]  /*31d0*/  HMMA.16816.F32.BF16 R60, R4.reuse, R74, RZ ;  /* 0x0000004a043c723c */ /* 0x040ff000000418ff */
[C---:B------:R-:W-:Y:S08]  /*31e0*/  HMMA.16816.F32.BF16 R28, R4.reuse, R86, RZ ;  /* 0x00000056041c723c */ /* 0x040ff000000418ff */
[C---:B------:R-:W-:Y:S08]  /*31f0*/  HMMA.16816.F32.BF16 R24, R4.reuse, R114, RZ ;  /* 0x000000720418723c */ /* 0x040ff000000418ff */
[C---:B------:R-:W-:Y:S08]  /*3200*/  HMMA.16816.F32.BF16 R20, R4.reuse, R126, RZ ;  /* 0x0000007e0414723c */ /* 0x040ff000000418ff */
[----:B------:R-:W-:Y:S01]  /*3210*/  HMMA.16816.F32.BF16 R16, R4, R130, RZ ;  /* 0x000000820410723c */ /* 0x000fe200000418ff */
[----:B------:R-:W-:-:S05]  /*3220*/  FMUL.FTZ R4, R136, UR10 ;  /* 0x0000000a88047c20 */ /* 0x000fca0008410000 */
[----:B------:R-:W-:Y:S01]  /*3230*/  FSEL R12, R4, RZ, P1 ;  /* 0x000000ff040c7208 */ /* 0x000fe20000800000 */
[C---:B------:R-:W-:Y:S01]  /*3240*/  FMUL.FTZ R4, R135.reuse, UR10 ;  /* 0x0000000a87047c20 */ /* 0x040fe20008410000 */
[----:B------:R-:W-:Y:S01]  /*3250*/  FSETP.NEU.FTZ.AND P1, PT, R135, -INF , PT ;  /* 0xff8000008700780b */ /* 0x000fe20003f3d000 */
[C---:B------:R-:W-:Y:S01]  /*3260*/  HMMA.16816.F32.BF16 R204, R8.reuse, R122, R148 ;  /* 0x0000007a08cc723c */ /* 0x040fe20000041894 */
[----:B------:R-:W-:Y:S01]  /*3270*/  MOV R149, R174 ;  /* 0x000000ae00957202 */ /* 0x000fe20000000f00 */
[--C-:B------:R-:W-:Y:S01]  /*3280*/  FFMA.FTZ R5, R161, UR10, -R12.reuse ;  /* 0x0000000aa1057c23 */ /* 0x100fe2000801080c */
[----:B------:R-:W-:Y:S01]  /*3290*/  FSEL R13, R4, RZ, P1 ;  /* 0x000000ff040d7208 */ /* 0x000fe20000800000 */
[--C-:B------:R-:W-:Y:S01]  /*32a0*/  FFMA.FTZ R4, R157, UR10, -R12.reuse ;  /* 0x0000000a9d047c23 */ /* 0x100fe2000801080c */
[----:B------:R-:W-:Y:S01]  /*32b0*/  FFMA.FTZ R6, R160, UR10, -R12 ;  /* 0x0000000aa0067c23 */ /* 0x000fe2000801080c */
[----:B------:R1:W-:Y:S01]  /*32c0*/  MUFU.EX2 R14, R5 ;  /* 0x00000005000e7308 */ /* 0x0003e20000000800 */
[----:B------:R-:W-:Y:S01]  /*32d0*/  IMAD.MOV.U32 R148, RZ, RZ, R173 ;  /* 0x000000ffff947224 */ /* 0x000fe200078e00ad */
[C---:B------:R-:W-:Y:S01]  /*32e0*/  HMMA.16816.F32.BF16 R188, R8.reuse, R104, R52 ;  /* 0x0000006808bc723c */ /* 0x040fe20000041834 */
[----:B------:R-:W-:Y:S01]  /*32f0*/  MOV R55, R172 ;  /* 0x000000ac00377202 */ /* 0x000fe20000000f00 */
[----:B------:R2:W-:Y:S04]  /*3300*/  MUFU.EX2 R134, R4 ;  /* 0x0000000400867308 */ /* 0x0005e80000000800 */
[----:B------:R3:W-:Y:S02]  /*3310*/  MUFU.EX2 R151, R6 ;  /* 0x0000000600977308 */ /* 0x0007e40000000800 */
[----:B------:R-:W-:Y:S01]  /*3320*/  HMMA.16816.F32.BF16 R160, R8, R116, R44 ;  /* 0x0000007408a0723c */ /* 0x000fe2000004182c */
[----:B------:R-:W-:Y:S01]  /*3330*/  MOV R47, R177 ;  /* 0x000000b1002f7202 */ /* 0x000fe20000000f00 */
[----:B------:R-:W-:Y:S01]  /*3340*/  IMAD.MOV.U32 R46, RZ, RZ, R176 ;  /* 0x000000ffff2e7224 */ /* 0x000fe200078e00b0 */
[----:B------:R-:W-:Y:S01]  /*3350*/  MOV R45, R175 ;  /* 0x000000af002d7202 */ /* 0x000fe20000000f00 */
[----:B-1----:R-:W-:Y:S01]  /*3360*/  FFMA.FTZ R5, R159, UR10, -R12 ;  /* 0x0000000a9f057c23 */ /* 0x002fe2000801080c */
[----:B--2---:R-:W-:-:S03]  /*3370*/  FFMA.FTZ R4, R171, UR10, -R13 ;  /* 0x0000000aab047c23 */ /* 0x004fc6000801080d */
[----:B------:R1:W2:Y:S01]  /*3380*/  MUFU.EX2 R150, R5 ;  /* 0x0000000500967308 */ /* 0x0002a20000000800 */
[C---:B------:R-:W-:Y:S01]  /*3390*/  HMMA.16816.F32.BF16 R208, R8.reuse, R120, R152 ;  /* 0x0000007808d0723c */ /* 0x040fe20000041898 */
[----:B------:R-:W-:Y:S01]  /*33a0*/  MOV R171, R55 ;  /* 0x0000003700ab7202 */ /* 0x000fe20000000f00 */
[----:B---3--:R-:W-:Y:S01]  /*33b0*/  FFMA.FTZ R6, R170, UR10, -R13 ;  /* 0x0000000aaa067c23 */ /* 0x008fe2000801080d */
[----:B------:R3:W-:Y:S01]  /*33c0*/  MUFU.EX2 R140, R4 ;  /* 0x00000004008c7308 */ /* 0x0007e20000000800 */
[----:B------:R-:W-:Y:S01]  /*33d0*/  MOV R170, R148 ;  /* 0x0000009400aa7202 */ /* 0x000fe20000000f00 */
[----:B------:R-:W-:Y:S01]  /*33e0*/  IMAD.MOV.U32 R148, RZ, RZ, R149 ;  /* 0x000000ffff947224 */ /* 0x000fe200078e0095 */
[----:B------:R-:W-:Y:S01]  /*33f0*/  MOV R149, R231 ;  /* 0x000000e700957202 */ /* 0x000fe20000000f00 */
[----:B------:R2:W4:Y:S01]  /*3400*/  MUFU.EX2 R52, R6 ;  /* 0x0000000600347308 */ /* 0x0005220000000800 */
[----:B------:R-:W-:Y:S01]  /*3410*/  HMMA.16816.F32.BF16 R212, R8, R88, R80 ;  /* 0x0000005808d4723c */ /* 0x000fe20000041850 */
[----:B-1----:R-:W-:-:S07]  /*3420*/  FFMA.FTZ R5, R156, UR10, -R13 ;  /* 0x0000000a9c057c23 */ /* 0x002fce000801080d */
[----:B------:R-:W-:Y:S01]  /*3430*/  HMMA.16816.F32.BF16 R192, R8, R100, R76 ;  /* 0x0000006408c0723c */ /* 0x000fe2000004184c */
[----:B---3--:R-:W-:Y:S01]  /*3440*/  FFMA.FTZ R4, R158, UR10, -R13 ;  /* 0x0000000a9e047c23 */ /* 0x008fe2000801080d */
[----:B------:R4:W-:Y:S01]  /*3450*/  MUFU.EX2 R249, R5 ;  /* 0x0000000500f97308 */ /* 0x0009e20000000800 */
[----:B--2---:R-:W-:-:S03]  /*3460*/  F2FP.BF16.F32.PACK_AB R6, R150, R134 ;  /* 0x000000869606723e */ /* 0x004fc600000010ff */
[----:B------:R1:W2:Y:S02]  /*3470*/  MUFU.EX2 R44, R4 ;  /* 0x00000004002c7308 */ /* 0x0002a40000000800 */
[C---:B------:R-:W-:Y:S08]  /*3480*/  HMMA.16816.F32.BF16 R196, R8.reuse, R96, R68 ;  /* 0x0000006008c4723c */ /* 0x040ff00000041844 */
[----:B------:R-:W-:Y:S01]  /*3490*/  HMMA.16816.F32.BF16 R216, R8, R108, R56 ;  /* 0x0000006c08d8723c */ /* 0x000fe20000041838 */
[----:B----4-:R-:W-:-:S02]  /*34a0*/  F2FP.BF16.F32.PACK_AB R5, R52, R140 ;  /* 0x0000008c3405723e */ /* 0x010fc400000010ff */
[----:B-1----:R-:W-:Y:S02]  /*34b0*/  F2FP.BF16.F32.PACK_AB R4, R151, R14 ;  /* 0x0000000e9704723e */ /* 0x002fe400000010ff */
[----:B--2---:R-:W-:-:S03]  /*34c0*/  F2FP.BF16.F32.PACK_AB R7, R44, R249 ;  /* 0x000000f92c07723e */ /* 0x004fc600000010ff */
[C---:B------:R-:W-:Y:S08]  /*34d0*/  HMMA.16816.F32.BF16 R152, R8.reuse, R90, R64 ;  /* 0x0000005a0898723c */ /* 0x040ff00000041840 */
[C---:B------:R-:W-:Y:S08]  /*34e0*/  HMMA.16816.F32.BF16 R184, R8.reuse, R102, R60 ;  /* 0x0000006608b8723c */ /* 0x040ff0000004183c */
[C---:B------:R-:W-:Y:S08]  /*34f0*/  HMMA.16816.F32.BF16 R200, R8.reuse, R98, R28 ;  /* 0x0000006208c8723c */ /* 0x040ff0000004181c */
[C---:B------:R-:W-:Y:S08]  /*3500*/  HMMA.16816.F32.BF16 R176, R8.reuse, R110, R24 ;  /* 0x0000006e08b0723c */ /* 0x040ff00000041818 */
[C---:B------:R-:W-:Y:S08]  /*3510*/  HMMA.16816.F32.BF16 R172, R8.reuse, R106, R20 ;  /* 0x0000006a08ac723c */ /* 0x040ff00000041814 */
[----:B------:R-:W-:Y:S01]  /*3520*/  HMMA.16816.F32.BF16 R156, R8, R118, R16 ;  /* 0x00000076089c723c */ /* 0x000fe20000041810 */
[--C-:B------:R-:W-:Y:S01]  /*3530*/  FFMA.FTZ R8, R166, UR10, -R12.reuse ;  /* 0x0000000aa6087c23 */ /* 0x100fe2000801080c */
[--C-:B------:R-:W-:Y:S01]  /*3540*/  FFMA.FTZ R9, R164, UR10, -R12.reuse ;  /* 0x0000000aa4097c23 */ /* 0x100fe2000801080c */
[----:B------:R-:W-:Y:S01]  /*3550*/  FFMA.FTZ R10, R132, UR10, -R13 ;  /* 0x0000000a840a7c23 */ /* 0x000fe2000801080d */
[----:B------:R-:W-:Y:S01]  /*3560*/  IMAD.MOV.U32 R132, RZ, RZ, R45 ;  /* 0x000000ffff847224 */ /* 0x000fe200078e002d */
[----:B------:R1:W2:Y:S03]  /*3570*/  MUFU.EX2 R143, R8 ;  /* 0x00000008008f7308 */ /* 0x0002a60000000800 */
[C---:B------:R-:W-:Y:S01]  /*3580*/  HMMA.16816.F32.BF16 R60, R4.reuse, R32, RZ ;  /* 0x00000020043c723c */ /* 0x040fe200000418ff */
[----:B------:R3:W4:Y:S07]  /*3590*/  MUFU.EX2 R166, R9 ;  /* 0x0000000900a67308 */ /* 0x00072e0000000800 */
[----:B------:R-:W-:Y:S01]  /*35a0*/  HMMA.16816.F32.BF16 R56, R4, R34, RZ ;  /* 0x000000220438723c */ /* 0x000fe200000418ff */
[----:B-1----:R-:W-:Y:S01]  /*35b0*/  FFMA.FTZ R8, R223, UR10, -R12 ;  /* 0x0000000adf087c23 */ /* 0x002fe2000801080c */
[----:B------:R-:W-:-:S03]  /*35c0*/  IMAD.MOV.U32 R223, RZ, RZ, R52 ;  /* 0x000000ffffdf7224 */ /* 0x000fc600078e0034 */
[----:B------:R1:W-:Y:S01]  /*35d0*/  MUFU.EX2 R231, R8 ;  /* 0x0000000800e77308 */ /* 0x0003e20000000800 */
[----:B---3--:R-:W-:Y:S02]  /*35e0*/  FFMA.FTZ R9, R224, UR10, -R12 ;  /* 0x0000000ae0097c23 */ /* 0x008fe4000801080c */
[----:B------:R-:W-:Y:S01]  /*35f0*/  HMMA.16816.F32.BF16 R52, R4, R72, RZ ;  /* 0x000000480434723c */ /* 0x000fe200000418ff */
[----:B------:R-:W-:Y:S01]  /*3600*/  MOV R72, R14 ;  /* 0x0000000e00487202 */ /* 0x000fe20000000f00 */
[----:B------:R-:W-:Y:S01]  /*3610*/  IMAD.MOV.U32 R14, RZ, RZ, R228 ;  /* 0x000000ffff0e7224 */ /* 0x000fe200078e00e4 */
[----:B------:R-:W-:Y:S01]  /*3620*/  MOV R224, R46 ;  /* 0x0000002e00e07202 */ /* 0x000fe20000000f00 */
[----:B------:R-:W-:Y:S01]  /*3630*/  MUFU.EX2 R228, R10 ;  /* 0x0000000a00e47308 */ /* 0x000fe20000000800 */
[----:B------:R-:W-:-:S03]  /*3640*/  IMAD.MOV.U32 R73, RZ, RZ, R47 ;  /* 0x000000ffff497224 */ /* 0x000fc600078e002f */
[C---:B------:R-:W-:Y:S01]  /*3650*/  HMMA.16816.F32.BF16 R32, R4.reuse, R84, RZ ;  /* 0x000000540420723c */ /* 0x040fe200000418ff */
[----:B------:R-:W-:Y:S01]  /*3660*/  MOV R85, R230 ;  /* 0x000000e600557202 */ /* 0x000fe20000000f00 */
[----:B------:R-:W-:Y:S02]  /*3670*/  IMAD.MOV.U32 R84, RZ, RZ, R142 ;  /* 0x000000ffff547224 */ /* 0x000fe400078e008e */
[--C-:B-1----:R-:W-:Y:S01]  /*3680*/  FFMA.FTZ R8, R165, UR10, -R13.reuse ;  /* 0x0000000aa5087c23 */ /* 0x102fe2000801080d */
[----:B------:R-:W-:Y:S02]  /*3690*/  MOV R165, R232 ;  /* 0x000000e800a57202 */ /* 0x000fe40000000f00 */
[----:B------:R1:W-:Y:S01]  /*36a0*/  MUFU.EX2 R232, R9 ;  /* 0x0000000900e87308 */ /* 0x0003e20000000800 */
[C---:B------:R-:W-:Y:S03]  /*36b0*/  HMMA.16816.F32.BF16 R68, R4.reuse, R40, RZ ;  /* 0x000000280444723c */ /* 0x040fe600000418ff */
[----:B------:R3:W4:Y:S05]  /*36c0*/  MUFU.EX2 R164, R8 ;  /* 0x0000000800a47308 */ /* 0x00072a0000000800 */
[----:B------:R-:W-:Y:S01]  /*36d0*/  HMMA.16816.F32.BF16 R64, R4, R42, RZ ;  /* 0x0000002a0440723c */ /* 0x000fe200000418ff */
[----:B-1----:R-:W-:Y:S01]  /*36e0*/  FFMA.FTZ R9, R226, UR10, -R13 ;  /* 0x0000000ae2097c23 */ /* 0x002fe2000801080d */
[----:B------:R-:W-:-:S06]  /*36f0*/  MOV R226, R44 ;  /* 0x0000002c00e27202 */ /* 0x000fcc0000000f00 */
[C---:B------:R-:W-:Y:S01]  /*3700*/  HMMA.16816.F32.BF16 R80, R4.reuse, R48, RZ ;  /* 0x000000300450723c */ /* 0x040fe200000418ff */
[----:B---3--:R-:W-:Y:S01]  /*3710*/  FFMA.FTZ R8, R225, UR10, -R13 ;  /* 0x0000000ae1087c23 */ /* 0x008fe2000801080d */
[----:B------:R-:W-:Y:S02]  /*3720*/  MOV R225, R229 ;  /* 0x000000e500e17202 */ /* 0x000fe40000000f00 */
[----:B------:R-:W-:Y:S04]  /*3730*/  MUFU.EX2 R229, R9 ;  /* 0x0000000900e57308 */ /* 0x000fe80000000800 */
[----:B------:R1:W3:Y:S01]  /*3740*/  MUFU.EX2 R230, R8 ;  /* 0x0000000800e67308 */ /* 0x0002e20000000800 */
[C---:B------:R-:W-:Y:S08]  /*3750*/  HMMA.16816.F32.BF16 R76, R4.reuse, R50, RZ ;  /* 0x00000032044c723c */ /* 0x040ff000000418ff */
[----:B------:R-:W-:Y:S01]  /*3760*/  HMMA.16816.F32.BF16 R28, R4, R86, RZ ;  /* 0x00000056041c723c */ /* 0x000fe200000418ff */
[----:B--2---:R-:W-:Y:S01]  /*3770*/  MOV R86, R143 ;  /* 0x0000008f00567202 */ /* 0x004fe20000000f00 */
[----:B------:R-:W-:-:S06]  /*3780*/  IMAD.MOV.U32 R87, RZ, RZ, R148 ;  /* 0x000000ffff577224 */ /* 0x000fcc00078e0094 */
[C---:B-1----:R-:W-:Y:S08]  /*3790*/  HMMA.16816.F32.BF16 R8, R4.reuse, R128, RZ ;  /* 0x000000800408723c */ /* 0x042ff000000418ff */
[----:B------:R-:W-:Y:S01]  /*37a0*/  HMMA.16816.F32.BF16 R24, R4, R112, RZ ;  /* 0x000000700418723c */ /* 0x000fe200000418ff */
[----:B------:R-:W-:Y:S02]  /*37b0*/  MOV R113, R150 ;  /* 0x0000009600717202 */ /* 0x000fe40000000f00 */
[----:B------:R-:W-:-:S05]  /*37c0*/  MOV R112, R149 ;  /* 0x0000009500707202 */ /* 0x000fca0000000f00 */
[----:B------:R-:W-:Y:S01]  /*37d0*/  HMMA.16816.F32.BF16 R48, R4, R74, RZ ;  /* 0x0000004a0430723c */ /* 0x000fe200000418ff */
[----:B------:R-:W-:Y:S02]  /*37e0*/  MOV R75, R141 ;  /* 0x0000008d004b7202 */ /* 0x000fe40000000f00 */
[----:B------:R-:W-:-:S05]  /*37f0*/  MOV R74, R140 ;  /* 0x0000008c004a7202 */ /* 0x000fca0000000f00 */
[----:B------:R-:W-:Y:S01]  /*3800*/  HMMA.16816.F32.BF16 R20, R4, R114, RZ ;  /* 0x000000720414723c */ /* 0x000fe200000418ff */
[----:B------:R-:W-:-:S07]  /*3810*/  IMAD.MOV.U32 R115, RZ, RZ, R151 ;  /* 0x000000ffff737224 */ /* 0x000fce00078e0097 */
[C---:B------:R-:W-:Y:S08]  /*3820*/  HMMA.16816.F32.BF16 R16, R4.reuse, R124, RZ ;  /* 0x0000007c0410723c */ /* 0x040ff000000418ff */
[C---:B------:R-:W-:Y:S08]  /*3830*/  HMMA.16816.F32.BF16 R44, R4.reuse, R126, RZ ;  /* 0x0000007e042c723c */ /* 0x040ff000000418ff */
[----:B------:R-:W-:Y:S01]  /*3840*/  HMMA.16816.F32.BF16 R40, R4, R130, RZ ;  /* 0x000000820428723c */ /* 0x000fe200000418ff */
[----:B----4-:R-:W-:-:S02]  /*3850*/  F2FP.BF16.F32.PACK_AB R4, R166, R86 ;  /* 0x00000056a604723e */ /* 0x010fc400000010ff */
[----:B------:R-:W-:Y:S02]  /*3860*/  F2FP.BF16.F32.PACK_AB R5, R228, R164 ;  /* 0x000000a4e405723e */ /* 0x000fe400000010ff */
[----:B------:R-:W-:Y:S02]  /*3870*/  F2FP.BF16.F32.PACK_AB R6, R232, R231 ;  /* 0x000000e7e806723e */ /* 0x000fe400000010ff */
[----:B---3--:R-:W-:-:S07]  /*3880*/  F2FP.BF16.F32.PACK_AB R7, R230, R229 ;  /* 0x000000e5e607723e */ /* 0x008fce00000010ff */
[C---:B------:R-:W-:Y:S01]  /*3890*/  HMMA.16816.F32.BF16 R128, R4.reuse, R92, R68 ;  /* 0x0000005c0480723c */ /* 0x040fe20000041844 */
[----:B------:R-:W-:Y:S02]  /*38a0*/  MOV R93, R86 ;  /* 0x00000056005d7202 */ /* 0x000fe40000000f00 */
[----:B------:R-:W-:Y:S02]  /*38b0*/  MOV R92, R87 ;  /* 0x00000057005c7202 */ /* 0x000fe40000000f00 */
[----:B------:R-:W-:Y:S02]  /*38c0*/  MOV R70, R115 ;  /* 0x0000007300467202 */ /* 0x000fe40000000f00 */
[----:B------:R-:W-:Y:S01]  /*38d0*/  MOV R71, R112 ;  /* 0x0000007000477202 */ /* 0x000fe20000000f00 */
[----:B------:R-:W-:Y:S01]  /*38e0*/  HMMA.16816.F32.BF16 R124, R4, R94, R64 ;  /* 0x0000005e047c723c */ /* 0x000fe20000041840 */
[----:B------:R-:W-:Y:S01]  /*38f0*/  IMAD.MOV.U32 R95, RZ, RZ, R84 ;  /* 0x000000ffff5f7224 */ /* 0x000fe200078e0054 */
[----:B------:R-:W-:-:S06]  /*3900*/  MOV R94, R85 ;  /* 0x00000055005e7202 */ /* 0x000fcc0000000f00 */
[C---:B------:R-:W-:Y:S01]  /*3910*/  HMMA.16816.F32.BF16 R84, R4.reuse, R116, R8 ;  /* 0x000000740454723c */ /* 0x040fe20000041808 */
[--C-:B------:R-:W-:Y:S01]  /*3920*/  FFMA.FTZ R8, R222, UR10, -R3.reuse ;  /* 0x0000000ade087c23 */ /* 0x100fe20008010803 */
[----:B------:R-:W-:Y:S01]  /*3930*/  MOV R117, R224 ;  /* 0x000000e000757202 */ /* 0x000fe20000000f00 */
[----:B------:R-:W-:Y:S01]  /*3940*/  FFMA.FTZ R9, R220, UR10, -R3 ;  /* 0x0000000adc097c23 */ /* 0x000fe20008010803 */
[----:B------:R-:W-:Y:S01]  /*3950*/  IMAD.MOV.U32 R222, RZ, RZ, R70 ;  /* 0x000000ffffde7224 */ /* 0x000fe200078e0046 */
[----:B------:R-:W-:Y:S02]  /*3960*/  MOV R220, R71 ;  /* 0x0000004700dc7202 */ /* 0x000fe40000000f00 */
[----:B------:R-:W-:Y:S01]  /*3970*/  MOV R116, R247 ;  /* 0x000000f700747202 */ /* 0x000fe20000000f00 */
[C---:B------:R-:W-:Y:S08]  /*3980*/  HMMA.16816.F32.BF16 R148, R4.reuse, R120, R80 ;  /* 0x000000780494723c */ /* 0x040ff00000041850 */
[C---:B------:R-:W-:Y:S08]  /*3990*/  HMMA.16816.F32.BF16 R140, R4.reuse, R122, R76 ;  /* 0x0000007a048c723c */ /* 0x040ff0000004184c */
[----:B------:R-:W-:Y:S01]  /*39a0*/  HMMA.16816.F32.BF16 R120, R4, R88, R60 ;  /* 0x000000580478723c */ /* 0x000fe2000004183c */
[----:B------:R-:W-:Y:S01]  /*39b0*/  IMAD.MOV.U32 R88, RZ, RZ, R113 ;  /* 0x000000ffff587224 */ /* 0x000fe200078e0071 */
[----:B------:R-:W-:-:S06]  /*39c0*/  MOV R89, R74 ;  /* 0x0000004a00597202 */ /* 0x000fcc0000000f00 */
[----:B------:R-:W-:Y:S01]  /*39d0*/  HMMA.16816.F32.BF16 R112, R4, R100, R52 ;  /* 0x000000640470723c */ /* 0x000fe20000041834 */
[----:B------:R1:W-:Y:S01]  /*39e0*/  MUFU.EX2 R101, R8 ;  /* 0x0000000800657308 */ /* 0x0003e20000000800 */
[----:B------:R-:W-:-:S06]  /*39f0*/  IMAD.MOV.U32 R100, RZ, RZ, R75 ;  /* 0x000000ffff647224 */ /* 0x000fcc00078e004b */
[----:B------:R-:W-:Y:S01]  /*3a00*/  HMMA.16816.F32.BF16 R76, R4, R96, R32 ;  /* 0x00000060044c723c */ /* 0x000fe20000041820 */
[----:B------:R-:W-:Y:S02]  /*3a10*/  MOV R34, R72 ;  /* 0x0000004800227202 */ /* 0x000fe40000000f00 */
[----:B------:R-:W-:Y:S01]  /*3a20*/  MOV R35, R73 ;  /* 0x0000004900237202 */ /* 0x000fe20000000f00 */
[----:B-1----:R-:W-:-:S04]  /*3a30*/  FFMA.FTZ R8, R168, UR10, -R3 ;  /* 0x0000000aa8087c23 */ /* 0x002fc80008010803 */
[C---:B------:R-:W-:Y:S01]  /*3a40*/  HMMA.16816.F32.BF16 R72, R4.reuse, R108, R24 ;  /* 0x0000006c0448723c */ /* 0x040fe20000041818 */
[----:B------:R-:W1:Y:S01]  /*3a50*/  LDSM.16.MT88.4 R24, [R38+0xf000] ;  /* 0x00f000002618783b */ /* 0x000e620000004200 */
[----:B------:R-:W-:Y:S01]  /*3a60*/  MOV R97, R35 ;  /* 0x0000002300617202 */ /* 0x000fe20000000f00 */
[----:B------:R2:W-:Y:S01]  /*3a70*/  MUFU.EX2 R224, R8 ;  /* 0x0000000800e07308 */ /* 0x0005e20000000800 */
[----:B------:R-:W-:Y:S01]  /*3a80*/  MOV R109, R100 ;  /* 0x00000064006d7202 */ /* 0x000fe20000000f00 */
[----:B------:R-:W-:Y:S01]  /*3a90*/  IMAD.MOV.U32 R108, RZ, RZ, R226 ;  /* 0x000000ffff6c7224 */ /* 0x000fe200078e00e2 */
[----:B------:R-:W-:Y:S02]  /*3aa0*/  MOV R100, R249 ;  /* 0x000000f900647202 */ /* 0x000fe40000000f00 */
[----:B------:R-:W-:Y:S01]  /*3ab0*/  HMMA.16816.F32.BF16 R80, R4, R104, R16 ;  /* 0x000000680450723c */ /* 0x000fe20000041810 */
[----:B------:R-:W3:Y:S01]  /*3ac0*/  LDSM.16.MT88.4 R16, [R37+0x1000] ;  /* 0x001000002510783b */ /* 0x000ee20000004200 */
[----:B------:R4:W-:Y:S01]  /*3ad0*/  MUFU.EX2 R104, R9 ;  /* 0x0000000900687308 */ /* 0x0009e20000000800 */
[----:B------:R-:W-:-:S02]  /*3ae0*/  MOV R105, R132 ;  /* 0x0000008400697202 */ /* 0x000fc40000000f00 */
[----:B------:R-:W-:Y:S02]  /*3af0*/  MOV R132, R245 ;  /* 0x000000f500847202 */ /* 0x000fe40000000f00 */
[----:B------:R-:W-:Y:S01]  /*3b00*/  MOV R226, R171 ;  /* 0x000000ab00e27202 */ /* 0x000fe20000000f00 */
[C---:B------:R-:W-:Y:S01]  /*3b10*/  HMMA.16816.F32.BF16 R60, R4.reuse, R102, R48 ;  /* 0x00000066043c723c */ /* 0x040fe20000041830 */
[----:B--2---:R-:W-:Y:S01]  /*3b20*/  FFMA.FTZ R8, R221, UR10, -R2 ;  /* 0x0000000add087c23 */ /* 0x004fe20008010802 */
[----:B------:R-:W-:Y:S02]  /*3b30*/  IMAD.MOV.U32 R221, RZ, RZ, R34 ;  /* 0x000000ffffdd7224 */ /* 0x000fe400078e0022 */
[----:B------:R-:W2:Y:S01]  /*3b40*/  LDSM.16.MT88.4 R32, [R38+0xd000] ;  /* 0x00d000002620783b */ /* 0x000ea20000004200 */
[----:B------:R-:W-:Y:S02]  /*3b50*/  IMAD.MOV.U32 R102, RZ, RZ, R250 ;  /* 0x000000ffff667224 */ /* 0x000fe400078e00fa */
[----:B------:R-:W-:Y:S01]  /*3b60*/  MUFU.EX2 R250, R8 ;  /* 0x0000000800fa7308 */ /* 0x000fe20000000800 */
[C---:B------:R-:W-:Y:S01]  /*3b70*/  HMMA.16816.F32.BF16 R48, R4.reuse, R118, R40 ;  /* 0x000000760430723c */ /* 0x040fe20000041828 */
[----:B------:R-:W2:Y:S01]  /*3b80*/  LDSM.16.MT88.4 R40, [R37+0x3000] ;  /* 0x003000002528783b */ /* 0x000ea20000004200 */
[----:B----4-:R-:W-:Y:S01]  /*3b90*/  FFMA.FTZ R9, R167, UR10, -R3 ;  /* 0x0000000aa7097c23 */ /* 0x010fe20008010803 */
[----:B------:R-:W-:Y:S01]  /*3ba0*/  IMAD.MOV.U32 R118, RZ, RZ, R102 ;  /* 0x000000ffff767224 */ /* 0x000fe200078e0066 */
[----:B------:R-:W-:Y:S01]  /*3bb0*/  MOV R102, R105 ;  /* 0x0000006900667202 */ /* 0x000fe20000000f00 */
[----:B------:R-:W-:Y:S01]  /*3bc0*/  IMAD.MOV.U32 R103, RZ, RZ, R164 ;  /* 0x000000ffff677224 */ /* 0x000fe200078e00a4 */
[----:B------:R4:W1:Y:S01]  /*3bd0*/  MUFU.EX2 R96, R9 ;  /* 0x0000000900607308 */ /* 0x0008620000000800 */
[----:B------:R-:W-:Y:S01]  /*3be0*/  MOV R105, R108 ;  /* 0x0000006c00697202 */ /* 0x000fe20000000f00 */
[----:B------:R-:W-:Y:S01]  /*3bf0*/  HMMA.16816.F32.BF16 R64, R4, R90, R56 ;  /* 0x0000005a0440723c */ /* 0x000fe20000041838 */
[----:B------:R-:W-:Y:S01]  /*3c00*/  MOV R91, R165 ;  /* 0x000000a5005b7202 */ /* 0x000fe20000000f00 */
[----:B------:R-:W-:Y:S01]  /*3c10*/  IMAD.MOV.U32 R90, RZ, RZ, R166 ;  /* 0x000000ffff5a7224 */ /* 0x000fe200078e00a6 */
[----:B------:R-:W-:-:S02]  /*3c20*/  MOV R108, R88 ;  /* 0x00000058006c7202 */ /* 0x000fc40000000f00 */
[----:B------:R-:W-:Y:S02]  /*3c30*/  MOV R119, R103 ;  /* 0x0000006700777202 */ /* 0x000fe40000000f00 */
[----:B------:R-:W-:Y:S01]  /*3c40*/  MOV R103, R97 ;  /* 0x0000006100677202 */ /* 0x000fe20000000f00 */
[----:B------:R-:W-:Y:S01]  /*3c50*/  HMMA.16816.F32.BF16 R56, R4, R98, R28 ;  /* 0x000000620438723c */ /* 0x000fe2000004181c */
[----:B------:R-:W-:Y:S01]  /*3c60*/  LDSM.16.MT88.4 R28, [R36+0xf000] ;  /* 0x00f00000241c783b */ /* 0x000fe20000004200 */
[----:B------:R-:W-:Y:S01]  /*3c70*/  IMAD.MOV.U32 R98, RZ, RZ, R91 ;  /* 0x000000ffff627224 */ /* 0x000fe200078e005b */
[----:B------:R-:W-:Y:S01]  /*3c80*/  MOV R99, R170 ;  /* 0x000000aa00637202 */ /* 0x000fe20000000f00 */
[----:B----4-:R-:W-:Y:S01]  /*3c90*/  FFMA.FTZ R9, R169, UR10, -R2 ;  /* 0x0000000aa9097c23 */ /* 0x010fe20008010802 */
[----:B------:R-:W-:-:S03]  /*3ca0*/  MOV R97, R93 ;  /* 0x0000005d00617202 */ /* 0x000fc60000000f00 */
[----:B------:R-:W-:Y:S01]  /*3cb0*/  HMMA.16816.F32.BF16 R52, R4, R110, R20 ;  /* 0x0000006e0434723c */ /* 0x000fe20000041814 */
[----:B------:R4:W3:Y:S01]  /*3cc0*/  MUFU.EX2 R245, R9 ;  /* 0x0000000900f57308 */ /* 0x0008e20000000800 */
[----:B------:R-:W-:Y:S01]  /*3cd0*/  LDSM.16.MT88.4 R20, [R36+0xd000] ;  /* 0x00d000002414783b */ /* 0x000fe20000004200 */
[----:B------:R-:W-:Y:S01]  /*3ce0*/  IMAD.MOV.U32 R110, RZ, RZ, R89 ;  /* 0x000000ffff6e7224 */ /* 0x000fe200078e0059 */
[----:B------:R-:W-:-:S04]  /*3cf0*/  MOV R111, R95 ;  /* 0x0000005f006f7202 */ /* 0x000fc80000000f00 */
[----:B------:R-:W-:Y:S01]  /*3d00*/  HMMA.16816.F32.BF16 R68, R4, R106, R44 ;  /* 0x0000006a0444723c */ /* 0x000fe2000004182c */
[--C-:B------:R-:W-:Y:S01]  /*3d10*/  FFMA.FTZ R4, R138, UR10, -R2.reuse ;  /* 0x0000000a8a047c23 */ /* 0x100fe20008010802 */
[----:B------:R-:W-:Y:S01]  /*3d20*/  FFMA.FTZ R5, R139, UR10, -R2 ;  /* 0x0000000a8b057c23 */ /* 0x000fe20008010802 */
[----:B-1----:R-:W-:Y:S01]  /*3d30*/  F2FP.BF16.F32.PACK_AB R6, R96, R224 ;  /* 0x000000e06006723e */ /* 0x002fe200000010ff */
[----:B------:R-:W1:Y:S01]  /*3d40*/  LDSM.16.MT88.4 R44, [R133+0x3000] ;  /* 0x00300000852c783b */ /* 0x000e620000004200 */
[----:B------:R3:W-:Y:S01]  /*3d50*/  MUFU.EX2 R247, R4 ;  /* 0x0000000400f77308 */ /* 0x0007e20000000800 */
[----:B------:R-:W-:Y:S01]  /*3d60*/  MOV R106, R90 ;  /* 0x0000005a006a7202 */ /* 0x000fe20000000f00 */
[----:B------:R-:W-:Y:S01]  /*3d70*/  IMAD.MOV.U32 R107, RZ, RZ, R109 ;  /* 0x000000ffff6b7224 */ /* 0x000fe200078e006d */
[----:B----4-:R-:W4:Y:S01]  /*3d80*/  LDSM.16.MT88.4 R8, [R133+0x1000] ;  /* 0x001000008508783b */ /* 0x010f220000004200 */
[----:B------:R2:W2:Y:S01]  /*3d90*/  MUFU.EX2 R249, R5 ;  /* 0x0000000500f97308 */ /* 0x0004a20000000800 */
[----:B------:R-:W-:-:S02]  /*3da0*/  MOV R109, R94 ;  /* 0x0000005e006d7202 */ /* 0x000fc40000000f00 */
[----:B---3--:R-:W-:Y:S02]  /*3db0*/  F2FP.BF16.F32.PACK_AB R4, R104, R101 ;  /* 0x000000656804723e */ /* 0x008fe400000010ff */
[----:B--2---:R-:W-:Y:S02]  /*3dc0*/  F2FP.BF16.F32.PACK_AB R5, R245, R250 ;  /* 0x000000faf505723e */ /* 0x004fe400000010ff */
[----:B------:R-:W-:-:S07]  /*3dd0*/  F2FP.BF16.F32.PACK_AB R7, R249, R247 ;  /* 0x000000f7f907723e */ /* 0x000fce00000010ff */
[C---:B------:R-:W-:Y:S08]  /*3de0*/  HMMA.16816.F32.BF16 R88, R4.reuse, R24, R180 ;  /* 0x000000180458723c */ /* 0x040ff000000418b4 */
[----:B------:R-:W-:Y:S01]  /*3df0*/  HMMA.16816.F32.BF16 R180, R4, R16, R192 ;  /* 0x0000001004b4723c */ /* 0x000fe200000418c0 */
[----:B------:R-:W-:Y:S01]  /*3e00*/  MOV R195, R221 ;  /* 0x000000dd00c37202 */ /* 0x000fe20000000f00 */
[----:B------:R-:W-:Y:S01]  /*3e10*/  IMAD.MOV.U32 R194, RZ, RZ, R220 ;  /* 0x000000ffffc27224 */ /* 0x000fe200078e00dc */
[----:B------:R-:W-:-:S02]  /*3e20*/  MOV R193, R222 ;  /* 0x000000de00c17202 */ /* 0x000fc40000000f00 */
[----:B------:R-:W-:-:S03]  /*3e30*/  MOV R192, R223 ;  /* 0x000000df00c07202 */ /* 0x000fc60000000f00 */
[C---:B------:R-:W-:Y:S01]  /*3e40*/  HMMA.16816.F32.BF16 R168, R4.reuse, R34, R204 ;  /* 0x0000002204a8723c */ /* 0x040fe200000418cc */
[----:B------:R-:W-:Y:S01]  /*3e50*/  MOV R204, R99 ;  /* 0x0000006300cc7202 */ /* 0x000fe20000000f00 */
[----:B------:R-:W-:Y:S01]  /*3e60*/  IMAD.MOV.U32 R99, RZ, RZ, R92 ;  /* 0x000000ffff637224 */ /* 0x000fe200078e005c */
[----:B------:R-:W-:Y:S02]  /*3e70*/  MOV R205, R106 ;  /* 0x0000006a00cd7202 */ /* 0x000fe40000000f00 */
[----:B------:R-:W-:Y:S01]  /*3e80*/  MOV R207, R111 ;  /* 0x0000006f00cf7202 */ /* 0x000fe20000000f00 */
[----:B------:R-:W-:Y:S02]  /*3e90*/  IMAD.MOV.U32 R206, RZ, RZ, R99 ;  /* 0x000000ffffce7224 */ /* 0x000fe400078e0063 */
[C---:B------:R-:W-:Y:S01]  /*3ea0*/  HMMA.16816.F32.BF16 R220, R4.reuse, R40, R188 ;  /* 0x0000002804dc723c */ /* 0x040fe200000418bc */
[----:B------:R-:W-:Y:S01]  /*3eb0*/  MOV R189, R96 ;  /* 0x0000006000bd7202 */ /* 0x000fe20000000f00 */
[----:B------:R-:W-:Y:S01]  /*3ec0*/  IMAD.MOV.U32 R99, RZ, RZ, R15 ;  /* 0x000000ffff637224 */ /* 0x000fe200078e000f */
[----:B------:R-:W-:Y:S01]  /*3ed0*/  MOV R96, R14 ;  /* 0x0000000e00607202 */ /* 0x000fe20000000f00 */
[--C-:B------:R-:W-:Y:S01]  /*3ee0*/  FFMA.FTZ R14, R248, UR10, -R12.reuse ;  /* 0x0000000af80e7c23 */ /* 0x100fe2000801080c */
[----:B------:R-:W-:Y:S01]  /*3ef0*/  FFMA.FTZ R15, R246, UR10, -R12 ;  /* 0x0000000af60f7c23 */ /* 0x000fe2000801080c */
[----:B------:R-:W-:Y:S01]  /*3f00*/  MOV R188, R97 ;  /* 0x0000006100bc7202 */ /* 0x000fe20000000f00 */
[----:B------:R-:W-:Y:S01]  /*3f10*/  IMAD.MOV.U32 R191, RZ, RZ, R118 ;  /* 0x000000ffffbf7224 */ /* 0x000fe200078e0076 */
[----:B------:R2:W-:Y:S01]  /*3f20*/  MUFU.EX2 R138, R14 ;  /* 0x0000000e008a7308 */ /* 0x0005e20000000800 */
[----:B------:R-:W-:Y:S01]  /*3f30*/  HMMA.16816.F32.BF16 R164, R4, R32, R208 ;  /* 0x0000002004a4723c */ /* 0x000fe200000418d0 */
[----:B------:R-:W-:Y:S01]  /*3f40*/  MOV R190, R119 ;  /* 0x0000007700be7202 */ /* 0x000fe20000000f00 */
[----:B------:R-:W-:Y:S01]  /*3f50*/  IMAD.MOV.U32 R97, RZ, RZ, R225 ;  /* 0x000000ffff617224 */ /* 0x000fe200078e00e1 */
[----:B------:R3:W4:Y:S01]  /*3f60*/  MUFU.EX2 R208, R15 ;  /* 0x0000000f00d07308 */ /* 0x0007220000000800 */
[----:B------:R-:W-:Y:S01]  /*3f70*/  MOV R248, R226 ;  /* 0x000000e200f87202 */ /* 0x000fe20000000f00 */
[----:B------:R-:W-:Y:S01]  /*3f80*/  IMAD.MOV.U32 R119, RZ, RZ, R107 ;  /* 0x000000ffff777224 */ /* 0x000fe200078e006b */
[----:B------:R-:W-:-:S02]  /*3f90*/  MOV R246, R224 ;  /* 0x000000e000f67202 */ /* 0x000fc40000000f00 */
[----:B------:R-:W-:Y:S01]  /*3fa0*/  HMMA.16816.F32.BF16 R92, R4, R26, R144 ;  /* 0x0000001a045c723c */ /* 0x000fe20000041890 */
[----:B------:R-:W-:Y:S01]  /*3fb0*/  MOV R118, R110 ;  /* 0x0000006e00767202 */ /* 0x000fe20000000f00 */
[----:B--2---:R-:W-:-:S06]  /*3fc0*/  FFMA.FTZ R14, R227, UR10, -R12 ;  /* 0x0000000ae30e7c23 */ /* 0x004fcc000801080c */
[C---:B-1----:R-:W-:Y:S01]  /*3fd0*/  HMMA.16816.F32.BF16 R224, R4.reuse, R44, R160 ;  /* 0x0000002c04e0723c */ /* 0x042fe200000418a0 */
[----:B------:R1:W-:Y:S01]  /*3fe0*/  MUFU.EX2 R210, R14 ;  /* 0x0000000e00d27308 */ /* 0x0003e20000000800 */
[----:B---3--:R-:W-:Y:S01]  /*3ff0*/  FFMA.FTZ R15, R39, UR10, -R12 ;  /* 0x0000000a270f7c23 */ /* 0x008fe2000801080c */
[--C-:B------:R-:W-:Y:S01]  /*4000*/  FFMA.FTZ R39, R251, UR10, -R13.reuse ;  /* 0x0000000afb277c23 */ /* 0x100fe2000801080d */
[----:B------:R-:W-:Y:S02]  /*4010*/  IMAD.MOV.U32 R251, RZ, RZ, R132 ;  /* 0x000000fffffb7224 */ /* 0x000fe400078e0084 */
[----:B------:R2:W-:Y:S02]  /*4020*/  MUFU.EX2 R211, R15 ;  /* 0x0000000f00d37308 */ /* 0x0005e40000000800 */
[----:B------:R-:W-:Y:S02]  /*4030*/  HMMA.16816.F32.BF16 R144, R4, R20, R212 ;  /* 0x000000140490723c */ /* 0x000fe400000418d4 */
[----:B------:R-:W-:Y:S01]  /*4040*/  MUFU.EX2 R39, R39 ;  /* 0x0000002700277308 */ /* 0x000fe20000000800 */
[----:B-1----:R-:W-:Y:S01]  /*4050*/  FFMA.FTZ R14, R252, UR10, -R13 ;  /* 0x0000000afc0e7c23 */ /* 0x002fe2000801080d */
[----:B------:R-:W-:-:S04]  /*4060*/  MOV R252, R104 ;  /* 0x0000006800fc7202 */ /* 0x000fc80000000f00 */
[----:B----4-:R-:W-:Y:S01]  /*4070*/  HMMA.16816.F32.BF16 R196, R4, R8, R196 ;  /* 0x0000000804c4723c */ /* 0x010fe200000418c4 */
[----:B------:R1:W3:Y:S01]  /*4080*/  MUFU.EX2 R132, R14 ;  /* 0x0000000e00847308 */ /* 0x0002e20000000800 */
[----:B--2---:R-:W-:Y:S01]  /*4090*/  FFMA.FTZ R15, R244, UR10, -R13 ;  /* 0x0000000af40f7c23 */ /* 0x004fe2000801080d */
[----:B------:R-:W-:-:S03]  /*40a0*/  MOV R244, R105 ;  /* 0x0000006900f47202 */ /* 0x000fc60000000f00 */
[----:B------:R2:W-:Y:S02]  /*40b0*/  MUFU.EX2 R139, R15 ;  /* 0x0000000f008b7308 */ /* 0x0005e40000000800 */
[----:B------:R-:W-:Y:S01]  /*40c0*/  HMMA.16816.F32.BF16 R216, R4, R28, R216 ;  /* 0x0000001c04d8723c */ /* 0x000fe200000418d8 */
[----:B-1----:R-:W-:Y:S01]  /*40d0*/  FFMA.FTZ R14, R243, UR10, -R13 ;  /* 0x0000000af30e7c23 */ /* 0x002fe2000801080d */
[----:B------:R-:W-:-:S06]  /*40e0*/  MOV R243, R108 ;  /* 0x0000006c00f37202 */ /* 0x000fcc0000000f00 */
[----:B------:R-:W-:Y:S01]  /*40f0*/  HMMA.16816.F32.BF16 R152, R4, R22, R152 ;  /* 0x000000160498723c */ /* 0x000fe20000041898 */
[----:B------:R1:W4:Y:S01]  /*4100*/  MUFU.EX2 R209, R14 ;  /* 0x0000000e00d17308 */ /* 0x0003220000000800 */
[----:B--2---:R-:W-:-:S06]  /*4110*/  IMAD.MOV.U32 R15, RZ, RZ, R109 ;  /* 0x000000ffff0f7224 */ /* 0x004fcc00078e006d */
[C---:B------:R-:W-:Y:S08]  /*4120*/  HMMA.16816.F32.BF16 R184, R4.reuse, R18, R184 ;  /* 0x0000001204b8723c */ /* 0x040ff000000418b8 */
[----:B------:R-:W-:Y:S01]  /*4130*/  HMMA.16816.F32.BF16 R200, R4, R10, R200 ;  /* 0x0000000a04c8723c */ /* 0x000fe200000418c8 */
[----:B-1----:R-:W-:Y:S01]  /*4140*/  MOV R14, R251 ;  /* 0x000000fb000e7202 */ /* 0x002fe20000000f00 */
[----:B------:R-:W-:Y:S01]  /*4150*/  IMAD.MOV.U32 R251, RZ, RZ, R191 ;  /* 0x000000fffffb7224 */ /* 0x000fe200078e00bf */
[----:B------:R-:W-:-:S05]  /*4160*/  MOV R191, R195 ;  /* 0x000000c300bf7202 */ /* 0x000fca0000000f00 */
[C---:B------:R-:W-:Y:S08]  /*4170*/  HMMA.16816.F32.BF16 R104, R4.reuse, R30, R176 ;  /* 0x0000001e0468723c */ /* 0x040ff000000418b0 */
[----:B------:R-:W-:Y:S01]  /*4180*/  HMMA.16816.F32.BF16 R108, R4, R42, R172 ;  /* 0x0000002a046c723c */ /* 0x000fe200000418ac */
[----:B------:R-:W-:Y:S01]  /*4190*/  IMAD.MOV.U32 R175, RZ, RZ, R244 ;  /* 0x000000ffffaf7224 */ /* 0x000fe200078e00f4 */
[----:B------:R-:W-:Y:S01]  /*41a0*/  MOV R244, R190 ;  /* 0x000000be00f47202 */ /* 0x000fe20000000f00 */
[----:B------:R-:W-:-:S05]  /*41b0*/  IMAD.MOV.U32 R190, RZ, RZ, R194 ;  /* 0x000000ffffbe7224 */ /* 0x000fca00078e00c2 */
[----:B------:R-:W-:Y:S01]  /*41c0*/  HMMA.16816.F32.BF16 R160, R4, R46, R156 ;  /* 0x0000002e04a0723c */ /* 0x000fe2000004189c */
[----:B------:R-:W-:Y:S01]  /*41d0*/  F2FP.BF16.F32.PACK_AB R4, R208, R138 ;  /* 0x0000008ad004723e */ /* 0x000fe200000010ff */
[----:B------:R-:W-:Y:S01]  /*41e0*/  LDSM.16.MT88.4 R156, [R36+0xd800] ;  /* 0x00d80000249c783b */ /* 0x000fe20000004200 */
[----:B---3--:R-:W-:Y:S02]  /*41f0*/  F2FP.BF16.F32.PACK_AB R5, R39, R132 ;  /* 0x000000842705723e */ /* 0x008fe400000010ff */
[----:B------:R-:W-:Y:S02]  /*4200*/  F2FP.BF16.F32.PACK_AB R6, R211, R210 ;  /* 0x000000d2d306723e */ /* 0x000fe400000010ff */
[----:B----4-:R-:W-:-:S07]  /*4210*/  F2FP.BF16.F32.PACK_AB R7, R209, R139 ;  /* 0x0000008bd107723e */ /* 0x010fce00000010ff */
[C---:B------:R-:W-:Y:S08]  /*4220*/  HMMA.16816.F32.BF16 R212, R4.reuse, R32, R148 ;  /* 0x0000002004d4723c */ /* 0x040ff00000041894 */
[----:B------:R-:W-:Y:S01]  /*4230*/  HMMA.16816.F32.BF16 R148, R4, R20, R120 ;  /* 0x000000140494723c */ /* 0x000fe20000041878 */
[----:B------:R-:W-:Y:S02]  /*4240*/  MOV R121, R15 ;  /* 0x0000000f00797202 */ /* 0x000fe40000000f00 */
[----:B------:R-:W-:Y:S01]  /*4250*/  MOV R120, R243 ;  /* 0x000000f300787202 */ /* 0x000fe20000000f00 */
[----:B------:R-:W-:Y:S01]  /*4260*/  IMAD.MOV.U32 R243, RZ, RZ, R188 ;  /* 0x000000fffff37224 */ /* 0x000fe200078e00bc */
[----:B------:R-:W-:-:S02]  /*4270*/  MOV R15, R248 ;  /* 0x000000f8000f7202 */ /* 0x000fc40000000f00 */
[----:B------:R-:W-:Y:S01]  /*4280*/  MOV R248, R189 ;  /* 0x000000bd00f87202 */ /* 0x000fe20000000f00 */
[C---:B------:R-:W-:Y:S01]  /*4290*/  HMMA.16816.F32.BF16 R176, R4.reuse, R16, R112 ;  /* 0x0000001004b0723c */ /* 0x040fe20000041870 */
[----:B------:R-:W-:Y:S01]  /*42a0*/  MOV R188, R192 ;  /* 0x000000c000bc7202 */ /* 0x000fe20000000f00 */
[----:B------:R-:W-:Y:S01]  /*42b0*/  LDSM.16.MT88.4 R112, [R37+0x3800] ;  /* 0x003800002570783b */ /* 0x000fe20000004200 */
[----:B------:R-:W-:Y:S02]  /*42c0*/  MOV R189, R193 ;  /* 0x000000c100bd7202 */ /* 0x000fe40000000f00 */
[----:B------:R-:W-:Y:S02]  /*42d0*/  MOV R123, R97 ;  /* 0x00000061007b7202 */ /* 0x000fe40000000f00 */
[----:B------:R-:W-:Y:S01]  /*42e0*/  MOV R122, R118 ;  /* 0x00000076007a7202 */ /* 0x000fe20000000f00 */
[----:B------:R-:W-:Y:S01]  /*42f0*/  HMMA.16816.F32.BF16 R192, R4, R8, R76 ;  /* 0x0000000804c0723c */ /* 0x000fe2000004184c */
[--C-:B------:R-:W-:Y:S01]  /*4300*/  FFMA.FTZ R8, R242, UR10, -R3.reuse ;  /* 0x0000000af2087c23 */ /* 0x100fe20008010803 */
[----:B------:R-:W-:Y:S01]  /*4310*/  FFMA.FTZ R9, R238, UR10, -R3 ;  /* 0x0000000aee097c23 */ /* 0x000fe20008010803 */
[----:B------:R-:W-:Y:S01]  /*4320*/  IMAD.MOV.U32 R78, RZ, RZ, R14 ;  /* 0x000000ffff4e7224 */ /* 0x000fe200078e000e */
[----:B------:R-:W-:Y:S01]  /*4330*/  MOV R77, R15 ;  /* 0x0000000f004d7202 */ /* 0x000fe20000000f00 */
[----:B------:R1:W-:Y:S01]  /*4340*/  MUFU.EX2 R238, R8 ;  /* 0x0000000800ee7308 */ /* 0x0003e20000000800 */
[----:B------:R-:W-:-:S02]  /*4350*/  MOV R79, R175 ;  /* 0x000000af004f7202 */ /* 0x000fc40000000f00 */
[C---:B------:R-:W-:Y:S01]  /*4360*/  HMMA.16816.F32.BF16 R60, R4.reuse, R18, R60 ;  /* 0x00000012043c723c */ /* 0x040fe2000004183c */
[----:B------:R-:W-:Y:S01]  /*4370*/  MOV R242, R98 ;  /* 0x0000006200f27202 */ /* 0x000fe20000000f00 */
[----:B------:R-:W2:Y:S01]  /*4380*/  LDSM.16.MT88.4 R172, [R38+0xd800] ;  /* 0x00d8000026ac783b */ /* 0x000ea20000004200 */
[----:B------:R-:W-:Y:S02]  /*4390*/  MOV R15, R102 ;  /* 0x00000066000f7202 */ /* 0x000fe40000000f00 */
[----:B------:R-:W-:Y:S02]  /*43a0*/  MOV R14, R100 ;  /* 0x00000064000e7202 */ /* 0x000fe40000000f00 */
[----:B------:R-:W-:Y:S01]  /*43b0*/  MOV R76, R243 ;  /* 0x000000f3004c7202 */ /* 0x000fe20000000f00 */
[C---:B------:R-:W-:Y:S01]  /*43c0*/  HMMA.16816.F32.BF16 R16, R4.reuse, R28, R72 ;  /* 0x0000001c0410723c */ /* 0x040fe20000041848 */
[----:B------:R-:W-:Y:S01]  /*43d0*/  IMAD.MOV.U32 R75, RZ, RZ, R244 ;  /* 0x000000ffff4b7224 */ /* 0x000fe200078e00f4 */
[----:B------:R-:W-:Y:S01]  /*43e0*/  MOV R244, R103 ;  /* 0x0000006700f47202 */ /* 0x000fe20000000f00 */
[--C-:B-1----:R-:W-:Y:S01]  /*43f0*/  FFMA.FTZ R8, R236, UR10, -R3.reuse ;  /* 0x0000000aec087c23 */ /* 0x102fe20008010803 */
[----:B------:R-:W-:Y:S01]  /*4400*/  FFMA.FTZ R3, R235, UR10, -R3 ;  /* 0x0000000aeb037c23 */ /* 0x000fe20008010803 */
[----:B------:R-:W-:Y:S01]  /*4410*/  MOV R236, R96 ;  /* 0x0000006000ec7202 */ /* 0x000fe20000000f00 */
[----:B------:R-:W-:Y:S01]  /*4420*/  IMAD.MOV.U32 R235, RZ, RZ, R119 ;  /* 0x000000ffffeb7224 */ /* 0x000fe200078e0077 */
[----:B------:R1:W-:Y:S01]  /*4430*/  MUFU.EX2 R28, R8 ;  /* 0x00000008001c7308 */ /* 0x0003e20000000800 */
[C---:B------:R-:W-:Y:S01]  /*4440*/  HMMA.16816.F32.BF16 R52, R4.reuse, R30, R52 ;  /* 0x0000001e0434723c */ /* 0x040fe20000041834 */
[----:B------:R-:W-:Y:S01]  /*4450*/  IMAD.MOV.U32 R31, RZ, RZ, R99 ;  /* 0x000000ffff1f7224 */ /* 0x000fe200078e0063 */
[----:B------:R-:W-:Y:S01]  /*4460*/  MOV R72, R205 ;  /* 0x000000cd00487202 */ /* 0x000fe20000000f00 */
[----:B------:R3:W-:Y:S01]  /*4470*/  MUFU.EX2 R30, R3 ;  /* 0x00000003001e7308 */ /* 0x0007e20000000800 */
[----:B------:R4:W2:Y:S01]  /*4480*/  LDSM.16.MT88.4 R96, [R38+0xf800] ;  /* 0x00f800002660783b */ /* 0x0008a20000004200 */
[----:B------:R-:W-:Y:S01]  /*4490*/  IMAD.MOV.U32 R73, RZ, RZ, R204 ;  /* 0x000000ffff497224 */ /* 0x000fe200078e00cc */
[----:B------:R-:W-:Y:S01]  /*44a0*/  MOV R74, R190 ;  /* 0x000000be004a7202 */ /* 0x000fe20000000f00 */
[----:B------:R-:W4:Y:S01]  /*44b0*/  MUFU.EX2 R29, R9 ;  /* 0x00000009001d7308 */ /* 0x000f220000000800 */
[----:B------:R-:W-:Y:S01]  /*44c0*/  HMMA.16816.F32.BF16 R140, R4, R34, R140 ;  /* 0x00000022048c723c */ /* 0x000fe2000004188c */
[----:B------:R-:W-:Y:S01]  /*44d0*/  MOV R243, R207 ;  /* 0x000000cf00f37202 */ /* 0x000fe20000000f00 */
[----:B-1----:R-:W-:Y:S01]  /*44e0*/  FFMA.FTZ R8, R239, UR10, -R2 ;  /* 0x0000000aef087c23 */ /* 0x002fe20008010802 */
[----:B------:R-:W-:-:S05]  /*44f0*/  IMAD.MOV.U32 R239, RZ, RZ, R116 ;  /* 0x000000ffffef7224 */ /* 0x000fca00078e0074 */
[C---:B------:R-:W-:Y:S01]  /*4500*/  HMMA.16816.F32.BF16 R32, R4.reuse, R24, R128 ;  /* 0x000000180420723c */ /* 0x040fe20000041880 */
[----:B------:R1:W-:Y:S01]  /*4510*/  MUFU.EX2 R21, R8 ;  /* 0x0000000800157308 */ /* 0x0003e20000000800 */
[----:B---3--:R-:W-:Y:S01]  /*4520*/  FFMA.FTZ R3, R237, UR10, -R2 ;  /* 0x0000000aed037c23 */ /* 0x008fe20008010802 */
[----:B------:R-:W-:Y:S01]  /*4530*/  IMAD.MOV.U32 R237, RZ, RZ, R117 ;  /* 0x000000ffffed7224 */ /* 0x000fe200078e0075 */
[----:B------:R-:W-:Y:S01]  /*4540*/  MOV R131, R251 ;  /* 0x000000fb00837202 */ /* 0x000fe20000000f00 */
[----:B------:R-:W-:Y:S01]  /*4550*/  IMAD.MOV.U32 R129, RZ, RZ, R189 ;  /* 0x000000ffff817224 */ /* 0x000fe200078e00bd */
[----:B------:R-:W-:Y:S02]  /*4560*/  MOV R251, R101 ;  /* 0x0000006500fb7202 */ /* 0x000fe40000000f00 */
[C---:B------:R-:W-:Y:S01]  /*4570*/  HMMA.16816.F32.BF16 R100, R4.reuse, R40, R80 ;  /* 0x000000280464723c */ /* 0x040fe20000041850 */
[----:B------:R-:W-:Y:S01]  /*4580*/  LDSM.16.MT88.4 R80, [R36+0xf800] ;  /* 0x00f800002450783b */ /* 0x000fe20000004200 */
[----:B------:R-:W-:Y:S01]  /*4590*/  MOV R130, R188 ;  /* 0x000000bc00827202 */ /* 0x000fe20000000f00 */
[----:B----4-:R-:W-:Y:S01]  /*45a0*/  IMAD.MOV.U32 R38, RZ, RZ, R206 ;  /* 0x000000ffff267224 */ /* 0x010fe200078e00ce */
[----:B------:R-:W-:Y:S01]  /*45b0*/  MOV R128, R191 ;  /* 0x000000bf00807202 */ /* 0x000fe20000000f00 */
[----:B------:R-:W-:Y:S01]  /*45c0*/  LDSM.16.MT88.4 R204, [R133+0x1800] ;  /* 0x0018000085cc783b */ /* 0x000fe20000004200 */
[--C-:B-1----:R-:W-:Y:S01]  /*45d0*/  FFMA.FTZ R8, R234, UR10, -R2.reuse ;  /* 0x0000000aea087c23 */ /* 0x102fe20008010802 */
[----:B------:R-:W-:Y:S01]  /*45e0*/  FFMA.FTZ R2, R233, UR10, -R2 ;  /* 0x0000000ae9027c23 */ /* 0x000fe20008010802 */
[----:B------:R-:W-:Y:S01]  /*45f0*/  HMMA.16816.F32.BF16 R24, R4, R26, R124 ;  /* 0x0000001a0418723c */ /* 0x000fe2000004187c */
[----:B------:R-:W1:Y:S01]  /*4600*/  LDSM.16.MT88.4 R188, [R37+0x1800] ;  /* 0x0018000025bc783b */ /* 0x000e620000004200 */
[----:B------:R-:W-:Y:S01]  /*4610*/  F2FP.BF16.F32.PACK_AB R124, R29, R238 ;  /* 0x000000ee1d7c723e */ /* 0x000fe200000010ff */
[----:B------:R3:W-:Y:S01]  /*4620*/  MUFU.EX2 R20, R2 ;  /* 0x0000000200147308 */ /* 0x0007e20000000800 */
[----:B------:R-:W-:-:S04]  /*4630*/  F2FP.BF16.F32.PACK_AB R126, R30, R28 ;  /* 0x0000001c1e7e723e */ /* 0x000fc800000010ff */
[C---:B------:R-:W-:Y:S01]  /*4640*/  HMMA.16816.F32.BF16 R64, R4.reuse, R22, R64 ;  /* 0x000000160440723c */ /* 0x040fe20000041840 */
[----:B------:R-:W4:Y:S04]  /*4650*/  MUFU.EX2 R22, R3 ;  /* 0x0000000300167308 */ /* 0x000f280000000800 */
[----:B------:R2:W2:Y:S03]  /*4660*/  MUFU.EX2 R23, R8 ;  /* 0x0000000800177308 */ /* 0x0004a60000000800 */
[----:B------:R-:W-:Y:S01]  /*4670*/  HMMA.16816.F32.BF16 R56, R4, R10, R56 ;  /* 0x0000000a0438723c */ /* 0x000fe20000041838 */
[----:B---3--:R-:W-:Y:S02]  /*4680*/  FFMA.FTZ R2, R237, UR10, -R12 ;  /* 0x0000000aed027c23 */ /* 0x008fe4000801080c */
[----:B------:R-:W3:Y:S01]  /*4690*/  LDL.LU R237, [R1+0x4] ;  /* 0x0000040001ed7983 */ /* 0x000ee20000300800 */
[----:B----4-:R-:W-:-:S04]  /*46a0*/  F2FP.BF16.F32.PACK_AB R125, R22, R21 ;  /* 0x00000015167d723e */ /* 0x010fc800000010ff */
[----:B------:R-:W-:Y:S01]  /*46b0*/  HMMA.16816.F32.BF16 R40, R4, R42, R68 ;  /* 0x0000002a0428723c */ /* 0x000fe20000041844 */
[----:B--2---:R2:W4:Y:S01]  /*46c0*/  LDSM.16.MT88.4 R8, [R133+0x3800] ;  /* 0x003800008508783b */ /* 0x0045220000004200 */
[----:B------:R-:W-:-:S06]  /*46d0*/  F2FP.BF16.F32.PACK_AB R127, R20, R23 ;  /* 0x00000017147f723e */ /* 0x000fcc00000010ff */
[C---:B------:R-:W-:Y:S08]  /*46e0*/  HMMA.16816.F32.BF16 R116, R4.reuse, R44, R84 ;  /* 0x0000002c0474723c */ /* 0x040ff00000041854 */
[----:B------:R-:W-:Y:S01]  /*46f0*/  HMMA.16816.F32.BF16 R48, R4, R46, R48 ;  /* 0x0000002e0430723c */ /* 0x000fe20000041830 */
[----:B------:R1:W-:Y:S07]  /*4700*/  MUFU.EX2 R7, R2 ;  /* 0x0000000200077308 */ /* 0x0003ee0000000800 */
[----:B------:R-:W-:Y:S01]  /*4710*/  HMMA.16816.F32.BF16 R164, R124, R172, R164 ;  /* 0x000000ac7ca4723c */ /* 0x000fe200000418a4 */
[----:B-1----:R-:W-:-:S07]  /*4720*/  FFMA.FTZ R2, R0, UR10, -R12 ;  /* 0x0000000a00027c23 */ /* 0x002fce000801080c */
        /* <DEDUP_REMOVED lines=8> */
[----:B---3--:R-:W-:Y:S01]  /*47b0*/  FFMA.FTZ R4, R237, UR10, -R12 ;  /* 0x0000000aed047c23 */ /* 0x008fe2000801080c */
        /* <DEDUP_REMOVED lines=16> */
[----:B------:R-:W3:Y:S04]  /*48c0*/  LDL.LU R121, [R1+0x30] ;  /* 0x0000300001797983 */ /* 0x000ee80000300800 */
[----:B------:R-:W4:Y:S01]  /*48d0*/  LDL.LU R0, [R1+0x60] ;  /* 0x0000600001007983 */ /* 0x000f220000300800 */
[----:B------:R-:W-:Y:S01]  /*48e0*/  FFMA.FTZ R3, R237, UR10, -R12 ;  /* 0x0000000aed037c23 */ /* 0x000fe2000801080c */
[----:B------:R-:W-:Y:S01]  /*48f0*/  MOV R234, R239 ;  /* 0x000000ef00ea7202 */ /* 0x000fe20000000f00 */
[----:B------:R-:W-:Y:S01]  /*4900*/  IMAD.MOV.U32 R237, RZ, RZ, R235 ;  /* 0x000000ffffed7224 */ /* 0x000fe200078e00eb */
[----:B------:R-:W-:-:S02]  /*4910*/  MOV R239, R38 ;  /* 0x0000002600ef7202 */ /* 0x000fc40000000f00 */
[----:B------:R-:W-:Y:S02]  /*4920*/  MOV R38, R31 ;  /* 0x0000001f00267202 */ /* 0x000fe40000000f00 */
        /* <DEDUP_REMOVED lines=9> */
[----:B------:R-:W-:Y:S01]  /*49c0*/  IMAD.MOV.U32 R239, RZ, RZ, R31 ;  /* 0x000000ffffef7224 */ /* 0x000fe200078e001f */
[----:B------:R-:W-:Y:S01]  /*49d0*/  MOV R242, R73 ;  /* 0x0000004900f27202 */ /* 0x000fe20000000f00 */
[----:B------:R1:W-:Y:S01]  /*49e0*/  MUFU.EX2 R14, R3 ;  /* 0x00000003000e7308 */ /* 0x0003e20000000800 */
[----:B------:R-:W-:Y:S01]  /*49f0*/  MOV R73, R75 ;  /* 0x0000004b00497202 */ /* 0x000fe20000000f00 */
[----:B------:R-:W-:Y:S01]  /*4a00*/  IMAD.MOV.U32 R31, RZ, RZ, R76 ;  /* 0x000000ffff1f7224 */ /* 0x000fe200078e004c */
[----:B------:R-:W-:Y:S01]  /*4a10*/  MOV R76, R78 ;  /* 0x0000004e004c7202 */ /* 0x000fe20000000f00 */
[----:B------:R-:W-:Y:S01]  /*4a20*/  IMAD.MOV.U32 R75, RZ, RZ, R77 ;  /* 0x000000ffff4b7224 */ /* 0x000fe200078e004d */
[----:B------:R2:W2:Y:S01]  /*4a30*/  MUFU.EX2 R6, R4 ;  /* 0x0000000400067308 */ /* 0x0004a20000000800 */
[----:B------:R-:W-:Y:S01]  /*4a40*/  MOV R78, R120 ;  /* 0x00000078004e7202 */ /* 0x000fe20000000f00 */
[----:B------:R-:W-:Y:S01]  /*4a50*/  IMAD.MOV.U32 R120, RZ, RZ, R15 ;  /* 0x000000ffff787224 */ /* 0x000fe200078e000f */
[----:B------:R-:W-:Y:S01]  /*4a60*/  MOV R77, R79 ;  /* 0x0000004f004d7202 */ /* 0x000fe20000000f00 */
[----:B------:R2:W-:Y:S01]  /*4a70*/  MUFU.EX2 R15, R2 ;  /* 0x00000002000f7308 */ /* 0x0005e20000000800 */
[----:B-1----:R-:W-:Y:S01]  /*4a80*/  FFMA.FTZ R3, R68, UR10, -R13 ;  /* 0x0000000a44037c23 */ /* 0x002fe2000801080d */
[----:B------:R-:W-:Y:S01]  /*4a90*/  IMAD.MOV.U32 R68, RZ, RZ, R69 ;  /* 0x000000ffff447224 */ /* 0x000fe200078e0045 */
[----:B------:R-:W-:Y:S01]  /*4aa0*/  MOV R70, R74 ;  /* 0x0000004a00467202 */ /* 0x000fe20000000f00 */
[--C-:B--2---:R-:W-:Y:S01]  /*4ab0*/  FFMA.FTZ R4, R234, UR10, -R13.reuse ;  /* 0x0000000aea047c23 */ /* 0x104fe2000801080d */
[----:B------:R-:W-:Y:S01]  /*4ac0*/  MOV R71, R75 ;  /* 0x0000004b00477202 */ /* 0x000fe20000000f00 */
[----:B------:R-:W-:-:S02]  /*4ad0*/  FFMA.FTZ R2, R68, UR10, -R13 ;  /* 0x0000000a44027c23 */ /* 0x000fc4000801080d */
[----:B------:R1:W-:Y:S01]  /*4ae0*/  MUFU.EX2 R5, R4 ;  /* 0x0000000400057308 */ /* 0x0003e20000000800 */
[----:B------:R-:W-:Y:S02]  /*4af0*/  MOV R237, R242 ;  /* 0x000000f200ed7202 */ /* 0x000fe40000000f00 */
[----:B------:R-:W-:Y:S02]  /*4b00*/  MOV R242, R77 ;  /* 0x0000004d00f27202 */ /* 0x000fe40000000f00 */
[----:B------:R-:W-:Y:S01]  /*4b10*/  MOV R69, R70 ;  /* 0x0000004600457202 */ /* 0x000fe20000000f00 */
[----:B------:R-:W2:Y:S01]  /*4b20*/  MUFU.EX2 R3, R3 ;  /* 0x0000000300037308 */ /* 0x000ea20000000800 */
[----:B------:R-:W-:Y:S01]  /*4b30*/  MOV R70, R71 ;  /* 0x0000004700467202 */ /* 0x000fe20000000f00 */
[----:B------:R-:W-:Y:S01]  /*4b40*/  IMAD.MOV.U32 R71, RZ, RZ, R31 ;  /* 0x000000ffff477224 */ /* 0x000fe200078e001f */
[----:B------:R-:W-:Y:S01]  /*4b50*/  MOV R31, R242 ;  /* 0x000000f2001f7202 */ /* 0x000fe20000000f00 */
[----:B------:R-:W-:Y:S01]  /*4b60*/  MUFU.EX2 R2, R2 ;  /* 0x0000000200027308 */ /* 0x000fe20000000800 */
[----:B-1----:R-:W-:Y:S01]  /*4b70*/  FFMA.FTZ R4, R240, UR10, -R13 ;  /* 0x0000000af0047c23 */ /* 0x002fe2000801080d */
[----:B------:R-:W-:-:S03]  /*4b80*/  MOV R242, R76 ;  /* 0x0000004c00f27202 */ /* 0x000fc60000000f00 */
[----:B------:R1:W2:Y:S01]  /*4b90*/  MUFU.EX2 R12, R4 ;  /* 0x00000004000c7308 */ /* 0x0002a20000000800 */
[----:B------:R-:W-:Y:S01]  /*4ba0*/  MOV R234, R72 ;  /* 0x0000004800ea7202 */ /* 0x000fe20000000f00 */
[----:B------:R-:W-:Y:S02]  /*4bb0*/  IMAD.MOV.U32 R233, RZ, RZ, R73 ;  /* 0x000000ffffe97224 */ /* 0x000fe400078e0049 */
[----:B------:R-:W-:Y:S01]  /*4bc0*/  HMMA.16816.F32.BF16 R72, R124, R80, R216 ;  /* 0x000000507c48723c */ /* 0x000fe200000418d8 */
[----:B------:R-:W-:Y:S01]  /*4bd0*/  MOV R45, R69 ;  /* 0x00000045002d7202 */ /* 0x000fe20000000f00 */
[----:B------:R-:W-:Y:S01]  /*4be0*/  IMAD.MOV.U32 R47, RZ, RZ, R71 ;  /* 0x000000ffff2f7224 */ /* 0x000fe200078e0047 */
[----:B------:R-:W-:Y:S01]  /*4bf0*/  MOV R44, R70 ;  /* 0x00000046002c7202 */ /* 0x000fe20000000f00 */
[----:B-1----:R-:W-:Y:S01]  /*4c00*/  IMAD.MOV.U32 R4, RZ, RZ, R128 ;  /* 0x000000ffff047224 */ /* 0x002fe200078e0080 */
[----:B------:R-:W-:Y:S02]  /*4c10*/  F2FP.BF16.F32.PACK_AB R128, R6, R7 ;  /* 0x000000070680723e */ /* 0x000fe400000010ff */
[----:B------:R-:W-:-:S02]  /*4c20*/  MOV R36, R242 ;  /* 0x000000f200247202 */ /* 0x000fc40000000f00 */
[----:B------:R-:W-:Y:S02]  /*4c30*/  MOV R46, R31 ;  /* 0x0000001f002e7202 */ /* 0x000fe40000000f00 */
[----:B------:R-:W-:Y:S01]  /*4c40*/  MOV R242, R123 ;  /* 0x0000007b00f27202 */ /* 0x000fe20000000f00 */
[C---:B------:R-:W-:Y:S08]  /*4c50*/  HMMA.16816.F32.BF16 R200, R124.reuse, R206, R200 ;  /* 0x000000ce7cc8723c */ /* 0x040ff000000418c8 */
[----:B------:R-:W-:Y:S01]  /*4c60*/  HMMA.16816.F32.BF16 R108, R124, R114, R108 ;  /* 0x000000727c6c723c */ /* 0x000fe2000004186c */
[----:B---3--:R-:W-:Y:S01]  /*4c70*/  MOV R79, R121 ;  /* 0x00000079004f7202 */ /* 0x008fe20000000f00 */
[----:B------:R-:W-:-:S02]  /*4c80*/  IMAD.MOV.U32 R121, RZ, RZ, R134 ;  /* 0x000000ffff797224 */ /* 0x000fc400078e0086 */
[----:B------:R1:W5:Y:S02]  /*4c90*/  LDL.LU R134, [R1+0x5c] ;  /* 0x00005c0001867983 */ /* 0x0003640000300800 */
[----:B------:R-:W-:Y:S01]  /*4ca0*/  IMAD.MOV.U32 R77, RZ, RZ, R79 ;  /* 0x000000ffff4d7224 */ /* 0x000fe200078e004f */
[----:B------:R-:W-:-:S04]  /*4cb0*/  MOV R79, R121 ;  /* 0x00000079004f7202 */ /* 0x000fc80000000f00 */
[----:B------:R-:W-:Y:S01]  /*4cc0*/  MOV R76, R77 ;  /* 0x0000004d004c7202 */ /* 0x000fe20000000f00 */
[----:B------:R-:W-:Y:S01]  /*4cd0*/  IMAD.MOV.U32 R77, RZ, RZ, R78 ;  /* 0x000000ffff4d7224 */ /* 0x000fe200078e004e */
[----:B------:R-:W-:Y:S02]  /*4ce0*/  MOV R78, R79 ;  /* 0x0000004f004e7202 */ /* 0x000fe40000000f00 */
[----:B------:R-:W-:Y:S02]  /*4cf0*/  MOV R79, R120 ;  /* 0x00000078004f7202 */ /* 0x000fe40000000f00 */
[----:B------:R-:W-:Y:S01]  /*4d00*/  MOV R121, R244 ;  /* 0x000000f400797202 */ /* 0x000fe20000000f00 */
[----:B------:R-:W-:Y:S01]  /*4d10*/  IMAD.MOV.U32 R133, RZ, RZ, R77 ;  /* 0x000000ffff857224 */ /* 0x000fe200078e004d */
[----:B------:R-:W-:Y:S02]  /*4d20*/  MOV R37, R76 ;  /* 0x0000004c00257202 */ /* 0x000fe40000000f00 */
[----:B------:R-:W-:-:S02]  /*4d30*/  MOV R219, R78 ;  /* 0x0000004e00db7202 */ /* 0x000fc40000000f00 */
[----:B------:R-:W-:Y:S02]  /*4d40*/  MOV R218, R79 ;  /* 0x0000004f00da7202 */ /* 0x000fe40000000f00 */
[----:B------:R-:W-:Y:S01]  /*4d50*/  HMMA.16816.F32.BF16 R76, R124, R82, R104 ;  /* 0x000000527c4c723c */ /* 0x000fe20000041868 */
[----:B------:R-:W-:Y:S01]  /*4d60*/  MOV R120, R121 ;  /* 0x0000007900787202 */ /* 0x000fe20000000f00 */
[----:B------:R-:W-:Y:S01]  /*4d70*/  IMAD.MOV.U32 R121, RZ, RZ, R122 ;  /* 0x000000ffff797224 */ /* 0x000fe200078e007a */
[----:B----4-:R-:W-:-:S05]  /*4d80*/  MOV R216, R0 ;  /* 0x0000000000d87202 */ /* 0x010fca0000000f00 */
[----:B------:R-:W-:Y:S01]  /*4d90*/  HMMA.16816.F32.BF16 R104, R124, R112, R220 ;  /* 0x000000707c68723c */ /* 0x000fe200000418dc */
[----:B------:R-:W-:Y:S02]  /*4da0*/  MOV R221, R129 ;  /* 0x0000008100dd7202 */ /* 0x000fe40000000f00 */
[----:B------:R-:W-:Y:S02]  /*4db0*/  MOV R222, R130 ;  /* 0x0000008200de7202 */ /* 0x000fe40000000f00 */
[----:B------:R-:W-:Y:S02]  /*4dc0*/  MOV R223, R131 ;  /* 0x0000008300df7202 */ /* 0x000fe40000000f00 */
[----:B--2---:R-:W-:Y:S02]  /*4dd0*/  F2FP.BF16.F32.PACK_AB R129, R3, R5 ;  /* 0x000000050381723e */ /* 0x004fe400000010ff */
[----:B------:R-:W-:Y:S02]  /*4de0*/  F2FP.BF16.F32.PACK_AB R130, R15, R14 ;  /* 0x0000000e0f82723e */ /* 0x000fe400000010ff */
[----:B------:R-:W-:Y:S01]  /*4df0*/  F2FP.BF16.F32.PACK_AB R131, R12, R2 ;  /* 0x000000020c83723e */ /* 0x000fe200000010ff */
[----:B------:R-:W-:Y:S01]  /*4e00*/  IMAD.MOV.U32 R13, RZ, RZ, R121 ;  /* 0x000000ffff0d7224 */ /* 0x000fe200078e0079 */
[----:B------:R-:W-:Y:S01]  /*4e10*/  MOV R217, R120 ;  /* 0x0000007800d97202 */ /* 0x000fe20000000f00 */
[----:B------:R-:W-:-:S02]  /*4e20*/  FADD.FTZ R4, R4, R221 ;  /* 0x000000dd04047221 */ /* 0x000fc40000010000 */
[----:B------:R-:W-:Y:S02]  /*4e30*/  FADD.FTZ R13, R13, R222 ;  /* 0x000000de0d0d7221 */ /* 0x000fe40000010000 */
[----:B------:R-:W-:Y:S01]  /*4e40*/  HMMA.16816.F32.BF16 R68, R128, R80, R16 ;  /* 0x000000508044723c */ /* 0x000fe20000041810 */
[----:B------:R-:W-:Y:S01]  /*4e50*/  FADD.FTZ R16, R216, R223 ;  /* 0x000000dfd8107221 */ /* 0x000fe20000010000 */
[----:B------:R-:W-:Y:S01]  /*4e60*/  MOV R122, R241 ;  /* 0x000000f1007a7202 */ /* 0x000fe20000000f00 */
[----:B------:R-:W-:Y:S01]  /*4e70*/  FADD.FTZ R17, R218, R217 ;  /* 0x000000d9da117221 */ /* 0x000fe20000010000 */
[----:B------:R-:W-:Y:S01]  /*4e80*/  FADD.FTZ R4, R219, R4 ;  /* 0x00000004db047221 */ /* 0x000fe20000010000 */
[----:B------:R-:W-:Y:S01]  /*4e90*/  FADD.FTZ R13, R133, R13 ;  /* 0x0000000d850d7221 */ /* 0x000fe20000010000 */
[----:B------:R-:W-:Y:S01]  /*4ea0*/  FADD.FTZ R16, R37, R16 ;  /* 0x0000001025107221 */ /* 0x000fe20000010000 */
[----:B------:R-:W-:Y:S01]  /*4eb0*/  MOV R31, R122 ;  /* 0x0000007a001f7202 */ /* 0x000fe20000000f00 */
[----:B------:R-:W-:Y:S01]  /*4ec0*/  FADD.FTZ R17, R36, R17 ;  /* 0x0000001124117221 */ /* 0x000fe20000010000 */
[----:B------:R-:W-:Y:S01]  /*4ed0*/  HMMA.16816.F32.BF16 R120, R124, R8, R224 ;  /* 0x000000087c78723c */ /* 0x000fe200000418e0 */
[----:B------:R-:W-:-:S07]  /*4ee0*/  FADD.FTZ R4, R46, R4 ;  /* 0x000000042e047221 */ /* 0x000fce0000010000 */
[----:B------:R-:W-:Y:S01]  /*4ef0*/  HMMA.16816.F32.BF16 R116, R128, R8, R116 ;  /* 0x000000088074723c */ /* 0x000fe20000041874 */
[----:B------:R-:W-:Y:S01]  /*4f00*/  FADD.FTZ R8, R47, R13 ;  /* 0x0000000d2f087221 */ /* 0x000fe20000010000 */
[----:B------:R-:W-:Y:S01]  /*4f10*/  FADD.FTZ R9, R44, R16 ;  /* 0x000000102c097221 */ /* 0x000fe20000010000 */
[----:B------:R-:W-:Y:S01]  /*4f20*/  FADD.FTZ R16, R45, R17 ;  /* 0x000000112d107221 */ /* 0x000fe20000010000 */
[----:B------:R-:W-:Y:S01]  /*4f30*/  FADD.FTZ R4, R233, R4 ;  /* 0x00000004e9047221 */ /* 0x000fe20000010000 */
[----:B------:R-:W-:Y:S01]  /*4f40*/  FADD.FTZ R8, R234, R8 ;  /* 0x00000008ea087221 */ /* 0x000fe20000010000 */
[----:B------:R-:W-:Y:S01]  /*4f50*/  FADD.FTZ R13, R237, R9 ;  /* 0x00000009ed0d7221 */ /* 0x000fe20000010000 */
[----:B------:R-:W-:Y:S01]  /*4f60*/  FADD.FTZ R16, R239, R16 ;  /* 0x00000010ef107221 */ /* 0x000fe20000010000 */
[----:B------:R-:W-:Y:S01]  /*4f70*/  HMMA.16816.F32.BF16 R124, R124, R10, R160 ;  /* 0x0000000a7c7c723c */ /* 0x000fe200000418a0 */
[----:B------:R-:W-:Y:S01]  /*4f80*/  FADD.FTZ R9, R235, R4 ;  /* 0x00000004eb097221 */ /* 0x000fe20000010000 */
[----:B------:R-:W-:Y:S01]  /*4f90*/  FADD.FTZ R8, R228, R8 ;  /* 0x00000008e4087221 */ /* 0x000fe20000010000 */
[----:B------:R-:W-:-:S05]  /*4fa0*/  FADD.FTZ R4, R38, R13 ;  /* 0x0000000d26047221 */ /* 0x000fca0000010000 */
        /* <DEDUP_REMOVED lines=13> */
[----:B------:R-:W-:-:S02]  /*5080*/  MOV R244, R137 ;  /* 0x0000008900f47202 */ /* 0x000fc40000000f00 */
[----:B------:R1:W5:Y:S04]  /*5090*/  LDL.LU R137, [R1+0x58] ;  /* 0x0000580001897983 */ /* 0x0003680000300800 */
[----:B------:R1:W5:Y:S01]  /*50a0*/  LDL.LU R241, [R1+0x54] ;  /* 0x0000540001f17983 */ /* 0x0003620000300800 */
        /* <DEDUP_REMOVED lines=8> */
[----:B------:R1:W5:Y:S02]  /*5130*/  LDL.LU R240, [R1+0x50] ;  /* 0x0000500001f07983 */ /* 0x0003640000300800 */
        /* <DEDUP_REMOVED lines=31> */
[----:B------:R1:W5:Y:S01]  /*5330*/  LDL.LU R0, [R1+0x4c] ;  /* 0x00004c0001007983 */ /* 0x0003620000300800 */
[----:B------:R-:W-:-:S03]  /*5340*/  FADD.FTZ R5, R12, R5 ;  /* 0x000000050c057221 */ /* 0x000fc60000010000 */
[----:B------:R2:W-:Y:S01]  /*5350*/  STL [R1+0x44], R2 ;  /* 0x0000440201007387 */ /* 0x0005e20000100800 */
[----:B------:R-:W-:-:S03]  /*5360*/  FADD.FTZ R4, R30, R4 ;  /* 0x000000041e047221 */ /* 0x000fc60000010000 */
[----:B------:R1:W-:Y:S01]  /*5370*/  STL [R1+0x48], R5 ;  /* 0x0000480501007387 */ /* 0x0003e20000100800 */
[----:B--2---:R-:W-:-:S05]  /*5380*/  FADD.FTZ R2, R20, R3 ;  /* 0x0000000314027221 */ /* 0x004fca0000010000 */
[----:B------:R1:W-:Y:S04]  /*5390*/  STL [R1+0x3c], R2 ;  /* 0x00003c0201007387 */ /* 0x0003e80000100800 */
[----:B------:R1:W-:Y:S01]  /*53a0*/  STL [R1+0x40], R4 ;  /* 0x0000400401007387 */ /* 0x0003e20000100800 */
[----:B------:R-:W-:Y:S05]  /*53b0*/  BRA.U !UP0, `(.L_x_130) ;  /* 0x0000004d08347547 */ /* 0x000fea000b800000 */
[----:B------:R-:W2:Y:S01]  /*53c0*/  LDL.LU R246, [R1+0x14] ;  /* 0x0000140001f67983 */ /* 0x000ea20000300800 */
[----:B------:R-:W-:Y:S01]  /*53d0*/  UIMAD.WIDE.U32 UR6, UR29, UR14, URZ ;  /* 0x0000000e1d0672a5 */ /* 0x000fe2000f8e00ff */
[----:B------:R-:W-:Y:S01]  /*53e0*/  S2UR UR13, SR_CgaCtaId ;  /* 0x00000000000d79c3 */ /* 0x000fe20000008800 */
[----:B------:R-:W-:Y:S01]  /*53f0*/  USHF.L.U64.HI UR10, UR4, 0x5, UR5 ;  /* 0x00000005040a7899 */ /* 0x000fe20008010205 */
[----:B------:R-:W3:Y:S01]  /*5400*/  S2R R248, SR_TID.X ;  /* 0x0000000000f87919 */ /* 0x000ee20000002100 */
[----:B------:R-:W-:Y:S01]  /*5410*/  UIADD3 UR15, UPT, UPT, UR15, UR7, URZ ;  /* 0x000000070f0f7290 */ /* 0x000fe2000fffe0ff */
[----:B-----5:R-:W-:Y:S01]  /*5420*/  IMAD.MOV.U32 R132, RZ, RZ, R134 ;  /* 0x000000ffff847224 */ /* 0x020fe200078e0086 */
[----:B------:R-:W-:Y:S01]  /*5430*/  USHF.L.U64.HI UR11, UR4, 0x7, UR5 ;  /* 0x00000007040b7899 */ /* 0x000fe20008010205 */
[----:B------:R-:W-:Y:S01]  /*5440*/  IMAD.U32 R3, RZ, RZ, UR7 ;  /* 0x00000007ff037e24 */ /* 0x000fe2000f8e00ff */
[----:B------:R-:W-:Y:S01]  /*5450*/  USHF.L.U32 UR7, UR4, 0x5, URZ ;  /* 0x0000000504077899 */ /* 0x000fe200080006ff */
[----:B-1----:R-:W-:Y:S01]  /*5460*/  IMAD.U32 R2, RZ, RZ, UR6 ;  /* 0x00000006ff027e24 */ /* 0x002fe2000f8e00ff */
[----:B------:R-:W-:Y:S01]  /*5470*/  ULEA.HI.SX32 UR6, UR20, 0xfffffffe, 0x1a ;  /* 0xfffffffe14067891 */ /* 0x000fe2000f8fd2ff */
[----:B------:R-:W-:Y:S01]  /*5480*/  IMAD.U32 R3, RZ, RZ, UR15 ;  /* 0x0000000fff037e24 */ /* 0x000fe2000f8e00ff */
[----:B------:R-:W-:Y:S01]  /*5490*/  USHF.L.U32 UR12, UR4, 0x7, URZ ;  /* 0x00000007040c7899 */ /* 0x000fe200080006ff */
[----:B------:R-:W-:Y:S01]  /*54a0*/  IMAD.MOV.U32 R138, RZ, RZ, R135 ;  /* 0x000000ffff8a7224 */ /* 0x000fe200078e0087 */
[----:B------:R-:W-:Y:S01]  /*54b0*/  UIMAD.WIDE.U32 UR14, UR6, UR4, URZ ;  /* 0x00000004060e72a5 */ /* 0x000fe2000f8e00ff */
[----:B------:R-:W-:Y:S01]  /*54c0*/  IMAD.MOV.U32 R133, RZ, RZ, R136 ;  /* 0x000000ffff857224 */ /* 0x000fe200078e0088 */
[----:B------:R-:W-:-:S02]  /*54d0*/  ULEA.HI.SX32 UR20, UR20, 0xfffffffd, 0x1a ;  /* 0xfffffffd14147891 */ /* 0x000fc4000f8fd2ff */
[----:B------:R-:W-:Y:S01]  /*54e0*/  UIMAD UR6, UR6, UR5, UR15 ;  /* 0x00000005060672a4 */ /* 0x000fe2000f8e020f */
[----:B---3--:R-:W-:-:S04]  /*54f0*/  SHF.R.U32.HI R248, RZ, 0x3, R248 ;  /* 0x00000003fff87819 */ /* 0x008fc800000116f8 */
[----:B------:R-:W-:Y:S02]  /*5500*/  IADD3 R4, P1, PT, R248, UR26, RZ ;  /* 0x0000001af8047c10 */ /* 0x000fe4000ff3e0ff */
[----:B------:R-:W1:Y:S03]  /*5510*/  S2R R248, SR_TID.X ;  /* 0x0000000000f87919 */ /* 0x000e660000002100 */
[----:B------:R-:W-:Y:S02]  /*5520*/  IMAD.X R5, RZ, RZ, UR24, P1 ;  /* 0x00000018ff057e24 */ /* 0x000fe400088e06ff */
[----:B------:R-:W-:-:S04]  /*5530*/  IMAD.WIDE.U32 R2, R4, UR4, R2 ;  /* 0x0000000404027c25 */ /* 0x000fc8000f8e0002 */
[----:B------:R-:W-:Y:S01]  /*5540*/  IMAD R5, R5, UR4, RZ ;  /* 0x0000000405057c24 */ /* 0x000fe2000f8e02ff */
[----:B------:R-:W3:Y:S03]  /*5550*/  LDCU UR4, c[0x0][0x45c] ;  /* 0x00008b80ff0477ac */ /* 0x000ee60008000800 */
[----:B------:R-:W-:Y:S01]  /*5560*/  IMAD R5, R4, UR5, R5 ;  /* 0x0000000504057c24 */ /* 0x000fe2000f8e0205 */
[----:B------:R-:W4:Y:S04]  /*5570*/  S2UR UR5, SR_CgaCtaId ;  /* 0x00000000000579c3 */ /* 0x000f280000008800 */
[----:B------:R-:W-:Y:S02]  /*5580*/  IADD3 R3, PT, PT, R3, R5, RZ ;  /* 0x0000000503037210 */ /* 0x000fe40007ffe0ff */
[----:B------:R-:W-:Y:S01]  /*5590*/  MOV R5, UR15 ;  /* 0x0000000f00057c02 */ /* 0x000fe20008000f00 */
[C---:B-1----:R-:W-:Y:S01]  /*55a0*/  IMAD.SHL.U32 R7, R248.reuse, 0x40, RZ ;  /* 0x00000040f8077824 */ /* 0x042fe200078e00ff */
[----:B------:R-:W-:Y:S01]  /*55b0*/  SHF.R.U32.HI R9, RZ, 0x1, R248 ;  /* 0x00000001ff097819 */ /* 0x000fe200000116f8 */
[----:B------:R-:W-:-:S03]  /*55c0*/  IMAD.SHL.U32 R8, R248, 0x20, RZ ;  /* 0x00000020f8087824 */ /* 0x000fc600078e00ff */
[C---:B------:R-:W-:Y:S02]  /*55d0*/  LOP3.LUT R236, R7.reuse, 0x1c0, RZ, 0xc0, !PT ;  /* 0x000001c007ec7812 */ /* 0x040fe400078ec0ff */
[----:B------:R-:W-:-:S04]  /*55e0*/  LOP3.LUT R242, R7, 0x200, RZ, 0xc0, !PT ;  /* 0x0000020007f27812 */ /* 0x000fc800078ec0ff */
[----:B------:R-:W-:Y:S01]  /*55f0*/  LOP3.LUT R242, R242, 0x7c00, R8, 0xf8, !PT ;  /* 0x00007c00f2f27812 */ /* 0x000fe200078ef808 */
[----:B--2---:R-:W-:Y:S02]  /*5600*/  IMAD.MOV.U32 R252, RZ, RZ, R246 ;  /* 0x000000fffffc7224 */ /* 0x004fe400078e00f6 */
[----:B------:R-:W-:Y:S02]  /*5610*/  IMAD.SHL.U32 R246, R248, 0x8, RZ ;  /* 0x00000008f8f67824 */ /* 0x000fe400078e00ff */
[----:B------:R-:W-:-:S03]  /*5620*/  IMAD.WIDE.U32 R2, R252, UR25, R2 ;  /* 0x00000019fc027c25 */ /* 0x000fc6000f8e0002 */
[----:B------:R-:W-:Y:S02]  /*5630*/  LOP3.LUT R4, R246, 0x1f8, RZ, 0xc0, !PT ;  /* 0x000001f8f6047812 */ /* 0x000fe400078ec0ff */
[----:B------:R-:W-:Y:S02]  /*5640*/  IADD3 R6, P1, PT, R240, R2, RZ ;  /* 0x00000002f0067210 */ /* 0x000fe40007f3e0ff */
[----:B------:R-:W-:Y:S02]  /*5650*/  LOP3.LUT R4, R4, 0x38, R248, 0x78, !PT ;  /* 0x0000003804047812 */ /* 0x000fe400078e78f8 */
[----:B------:R-:W-:Y:S02]  /*5660*/  IADD3.X R3, PT, PT, R3, UR21, RZ, P1, !PT ;  /* 0x0000001503037c10 */ /* 0x000fe40008ffe4ff */
[--C-:B------:R-:W-:Y:S01]  /*5670*/  LOP3.LUT R247, R4, 0x1e00, R246.reuse, 0xf8, !PT ;  /* 0x00001e0004f77812 */ /* 0x100fe200078ef8f6 */
[----:B------:R-:W-:Y:S01]  /*5680*/  IMAD.U32 R4, RZ, RZ, UR14 ;  /* 0x0000000eff047e24 */ /* 0x000fe2000f8e00ff */
[C---:B------:R-:W-:Y:S01]  /*5690*/  SHF.L.U64.HI R5, R6.reuse, 0x1, R3 ;  /* 0x0000000106057819 */ /* 0x040fe20000010203 */
[----:B------:R-:W-:Y:S01]  /*56a0*/  IMAD.SHL.U32 R6, R6, 0x2, RZ ;  /* 0x0000000206067824 */ /* 0x000fe200078e00ff */
[----:B------:R-:W-:Y:S01]  /*56b0*/  LOP3.LUT R236, R236, 0x38, R246, 0xf8, !PT ;  /* 0x00000038ecec7812 */ /* 0x000fe200078ef8f6 */
[----:B------:R-:W-:Y:S01]  /*56c0*/  IMAD.U32 R3, RZ, RZ, UR6 ;  /* 0x00000006ff037e24 */ /* 0x000fe2000f8e00ff */
[----:B------:R-:W-:Y:S01]  /*56d0*/  LOP3.LUT R2, R7, 0x400, RZ, 0xc0, !PT ;  /* 0x0000040007027812 */ /* 0x000fe200078ec0ff */
[----:B------:R-:W-:Y:S01]  /*56e0*/  UMOV UR6, 0x400 ;  /* 0x0000040000067882 */ /* 0x000fe20000000000 */
[----:B------:R-:W-:Y:S01]  /*56f0*/  LOP3.LUT R238, R236, 0x8, R248, 0x78, !PT ;  /* 0x00000008ecee7812 */ /* 0x000fe200078e78f8 */
[----:B----4-:R-:W-:Y:S01]  /*5700*/  ULEA UR5, UR5, UR6, 0x18 ;  /* 0x0000000605057291 */ /* 0x010fe2000f8ec0ff */
[----:B------:R-:W-:Y:S01]  /*5710*/  LEA R6, P1, R4, R6, 0x7 ;  /* 0x0000000604067211 */ /* 0x000fe200078238ff */
[----:B------:R-:W-:Y:S01]  /*5720*/  IMAD.MOV.U32 R246, RZ, RZ, 0x20 ;  /* 0x00000020fff67424 */ /* 0x000fe200078e00ff */
[----:B------:R-:W-:Y:S01]  /*5730*/  LOP3.LUT R236, R236, 0x8, R9, 0x78, !PT ;  /* 0x00000008ecec7812 */ /* 0x000fe200078e7809 */
[----:B------:R-:W-:Y:S01]  /*5740*/  IMAD R238, R238, 0x2, R2 ;  /* 0x00000002eeee7824 */ /* 0x000fe200078e0202 */
[----:B------:R-:W-:Y:S01]  /*5750*/  LEA.HI.X R4, R4, R5, R3, 0x7, P1 ;  /* 0x0000000504047211 */ /* 0x000fe200008f3c03 */
[----:B------:R-:W-:Y:S01]  /*5760*/  UIADD3 UR6, UP0, UPT, UR7, -0x80, URZ ;  /* 0xffffff8007067890 */ /* 0x000fe2000ff1e0ff */
[----:B------:R-:W-:Y:S01]  /*5770*/  LOP3.LUT R242, R242, R236, RZ, 0xfc, !PT ;  /* 0x000000ecf2f27212 */ /* 0x000fe200078efcff */
[----:B------:R-:W-:Y:S01]  /*5780*/  VIADD R240, R238, UR5 ;  /* 0x00000005eef07c36 */ /* 0x000fe20008000000 */
[----:B------:R-:W-:Y:S01]  /*5790*/  IADD3 R2, P1, PT, R6, UR8, RZ ;  /* 0x0000000806027c10 */ /* 0x000fe2000ff3e0ff */
[----:B------:R-:W1:Y:S01]  /*57a0*/  LDCU UR8, c[0x0][0x50c] ;  /* 0x0000a180ff0877ac */ /* 0x000e620008000800 */
[----:B------:R-:W-:Y:S01]  /*57b0*/  LOP3.LUT R236, R236, 0x200, R7, 0xf8, !PT ;  /* 0x00000200ecec7812 */ /* 0x000fe200078ef807 */
[----:B------:R-:W-:Y:S01]  /*57c0*/  IMAD.IADD R237, R0, 0x1, R240 ;  /* 0x0000000100ed7824 */ /* 0x000fe200078e02f0 */
[----:B------:R-:W-:Y:S01]  /*57d0*/  LEA R242, R242, UR5, 0x1 ;  /* 0x00000005f2f27c11 */ /* 0x000fe2000f8e08ff */
[----:B------:R2:W-:Y:S01]  /*57e0*/  STL [R1+0x24], R2 ;  /* 0x0000240201007387 */ /* 0x0005e20000100800 */
[----:B------:R-:W-:-:S02]  /*57f0*/  SEL R246, R246, 0xffffffe0, !P0 ;  /* 0xffffffe0f6f67807 */ /* 0x000fc40004000000 */
[----:B------:R-:W-:Y:S02]  /*5800*/  LEA R236, R236, UR5, 0x1 ;  /* 0x00000005ecec7c11 */ /* 0x000fe4000f8e08ff */
[----:B------:R-:W-:Y:S01]  /*5810*/  IADD3 R243, PT, PT, R0, R242, RZ ;  /* 0x000000f200f37210 */ /* 0x000fe20007ffe0ff */
[C---:B------:R-:W-:Y:S01]  /*5820*/  IMAD.IADD R240, R246.reuse, 0x1, R240 ;  /* 0x00000001f6f07824 */ /* 0x040fe200078e02f0 */
[----:B------:R-:W-:Y:S01]  /*5830*/  MOV R3, R137 ;  /* 0x0000008900037202 */ /* 0x000fe20000000f00 */
[----:B------:R-:W-:Y:S01]  /*5840*/  IMAD.IADD R244, R246, 0x1, R242 ;  /* 0x00000001f6f47824 */ /* 0x000fe200078e02f2 */
[----:B------:R-:W-:Y:S01]  /*5850*/  LEA R247, R247, UR5, 0x1 ;  /* 0x00000005f7f77c11 */ /* 0x000fe2000f8e08ff */
[----:B------:R-:W-:Y:S01]  /*5860*/  VIADD R0, R236, 0xc040 ;  /* 0x0000c040ec007836 */ /* 0x000fe20000000000 */
[C---:B------:R-:W-:Y:S01]  /*5870*/  IADD3 R239, PT, PT, R246.reuse, R236, RZ ;  /* 0x000000ecf6ef7210 */ /* 0x040fe20007ffe0ff */
[C---:B------:R-:W-:Y:S02]  /*5880*/  IMAD.IADD R241, R246.reuse, 0x1, R237 ;  /* 0x00000001f6f17824 */ /* 0x040fe400078e02ed */
[----:B------:R-:W-:Y:S01]  /*5890*/  IMAD.IADD R245, R246, 0x1, R243 ;  /* 0x00000001f6f57824 */ /* 0x000fe200078e02f3 */
[----:B--2---:R-:W-:Y:S01]  /*58a0*/  IADD3.X R2, PT, PT, R4, UR9, RZ, P1, !PT ;  /* 0x0000000904027c10 */ /* 0x004fe20008ffe4ff */
[----:B------:R-:W-:-:S02]  /*58b0*/  UMOV UR9, 0x400 ;  /* 0x0000040000097882 */ /* 0x000fc40000000000 */
[----:B------:R-:W-:Y:S02]  /*58c0*/  ULEA UR9, UR13, UR9, 0x18 ;  /* 0x000000090d097291 */ /* 0x000fe4000f8ec0ff */
[----:B------:R2:W-:Y:S01]  /*58d0*/  STL [R1+0x20], R2 ;  /* 0x0000200201007387 */ /* 0x0005e20000100800 */
[----:B------:R-:W-:Y:S01]  /*58e0*/  UIADD3.X UR13, UPT, UPT, UR10, -0x1, URZ, UP0, !UPT ;  /* 0xffffffff0a0d7890 */ /* 0x000fe200087fe4ff */
[----:B--2---:R-:W-:Y:S01]  /*58f0*/  VIADD R2, R236, 0xc000 ;  /* 0x0000c000ec027836 */ /* 0x004fe20000000000 */
[----:B-1-3--:R-:W-:Y:S10]  /*5900*/  BRA `(.L_x_131) ;  /* 0x0000000000a07947 */ /* 0x00aff40003800000 */
.L_x_133:
[----:B------:R-:W5:Y:S01]  /*5910*/  LDL R22, [R1+0x2c] ;  /* 0x00002c0001167983 */ /* 0x000f620000100800 */
[----:B------:R-:W1:Y:S03]  /*5920*/  LDC.64 R4, c[0x0][0x3b8] ;  /* 0x0000ee00ff047b82 */ /* 0x000e660000000a00 */
[----:B------:R-:W2:Y:S01]  /*5930*/  LDL R21, [R1+0x28] ;  /* 0x0000280001157983 */ /* 0x000ea20000100800 */
[----:B---3--:R-:W3:Y:S01]  /*5940*/  S2R R10, SR_TID.X ;  /* 0x00000000000a7919 */ /* 0x008ee20000002100 */
[C---:B-1----:R-:W-:Y:S01]  /*5950*/  IMAD.WIDE.U32 R8, R4.reuse, UR20, RZ ;  /* 0x0000001404087c25 */ /* 0x042fe2000f8e00ff */
[C---:B------:R-:W-:Y:S03]  /*5960*/  SHF.L.U64.HI R14, R4.reuse, 0x4, R5 ;  /* 0x00000004040e7819 */ /* 0x040fe60000010205 */
[----:B------:R-:W-:Y:S02]  /*5970*/  IMAD R6, R5, UR20, R9 ;  /* 0x0000001405067c24 */ /* 0x000fe4000f8e0209 */
[----:B------:R-:W-:Y:S05]  /*5980*/  IMAD.SHL.U32 R12, R4, 0x10, RZ ;  /* 0x00000010040c7824 */ /* 0x000fea00078e00ff */
[----:B------:R-:W-:Y:S01]  /*5990*/  LEA R2, P0, R8, R12, 0x6 ;  /* 0x0000000c08027211 */ /* 0x000fe200078030ff */
[----:B---3--:R-:W-:Y:S03]  /*59a0*/  IMAD.SHL.U32 R11, R10, 0x8, RZ ;  /* 0x000000080a0b7824 */ /* 0x008fe600078e00ff */
[----:B------:R-:W-:Y:S02]  /*59b0*/  LEA R13, P1, R4, R2, 0x5 ;  /* 0x00000002040d7211 */ /* 0x000fe400078228ff */
[----:B------:R-:W-:Y:S04]  /*59c0*/  LOP3.LUT R7, R11, 0x1f8, RZ, 0xc0, !PT ;  /* 0x000001f80b077812 */ /* 0x000fe800078ec0ff */
[----:B------:R-:W-:Y:S02]  /*59d0*/  LOP3.LUT R9, R7, 0x38, R10, 0x78, !PT ;  /* 0x0000003807097812 */ /* 0x000fe400078e780a */
[----:B------:R-:W-:Y:S02]  /*59e0*/  LEA.HI.X R7, R8, R14, R6, 0x6, P0 ;  /* 0x0000000e08077211 */ /* 0x000fe400000f3406 */
[----:B------:R-:W-:Y:S02]  /*59f0*/  LOP3.LUT R9, R9, 0x1e00, R11, 0xf8, !PT ;  /* 0x00001e0009097812 */ /* 0x000fe400078ef80b */
[----:B------:R-:W-:Y:S02]  /*5a00*/  IADD3 R12, P0, PT, R2, R12, RZ ;  /* 0x0000000c020c7210 */ /* 0x000fe40007f1e0ff */
[----:B------:R-:W-:Y:S02]  /*5a10*/  LEA R247, R9, UR9, 0x1 ;  /* 0x0000000909f77c11 */ /* 0x000fe4000f8e08ff */
[----:B------:R-:W-:Y:S01]  /*5a20*/  LEA.HI.X R5, R4, R7, R5, 0x5, P1 ;  /* 0x0000000704057211 */ /* 0x000fe200008f2c05 */
[----:B------:R-:W-:Y:S01]  /*5a30*/  IMAD.X R14, R7, 0x1, R14, P0 ;  /* 0x00000001070e7824 */ /* 0x000fe200000e060e */
        /* <DEDUP_REMOVED lines=21> */
.L_x_131:
        /* <DEDUP_REMOVED lines=377> */
.L_x_132:
        /* <DEDUP_REMOVED lines=57> */
[----:B------:R-:W3:Y:S01]  /*76b0*/  MUFU.EX2 R5, R4 ;  /* 0x0000000400057308 */ /* 0x000ee20000000800 */
[----:B------:R-:W-:Y:S01]  /*76c0*/  FSETP.NEU.FTZ.AND P0, PT, R135, -INF , PT ;  /* 0xff8000008700780b */ /* 0x000fe20003f1d000 */
[----:B------:R-:W-:Y:S01]  /*76d0*/  FMUL.FTZ R3, R3, UR4 ;  /* 0x0000000403037c20 */ /* 0x000fe20008410000 */
[----:B------:R-:W3:Y:S01]  /*76e0*/  LDSM.16.MT88.4 R36, [R239+0xc000] ;  /* 0x00c00000ef24783b */ /* 0x000ee20000004200 */
[----:B--2---:R-:W-:Y:S01]  /*76f0*/  FADD.FTZ R2, -R135, R138 ;  /* 0x0000008a87027221 */ /* 0x004fe20000010100 */
[----:B------:R-:W-:Y:S01]  /*7700*/  FSEL R208, R208, RZ, P0 ;  /* 0x000000ffd0d07208 */ /* 0x000fe20000000000 */
[C---:B----4-:R-:W-:Y:S01]  /*7710*/  FMUL.FTZ R8, R133.reuse, R144 ;  /* 0x0000009085087220 */ /* 0x050fe20000410000 */
[----:B------:R-:W-:Y:S01]  /*7720*/  FMUL.FTZ R9, R133, R145 ;  /* 0x0000009185097220 */ /* 0x000fe20000410000 */
[----:B-1----:R-:W-:Y:S01]  /*7730*/  FMUL.FTZ R0, R2, UR4 ;  /* 0x0000000402007c20 */ /* 0x002fe20008410000 */
[--C-:B------:R-:W-:Y:S01]  /*7740*/  FFMA.FTZ R2, R211, UR4, -R143.reuse ;  /* 0x00000004d3027c23 */ /* 0x100fe2000801088f */
[----:B------:R-:W1:Y:S01]  /*7750*/  MUFU.EX2 R3, R3 ;  /* 0x0000000300037308 */ /* 0x000e620000000800 */
[C---:B------:R-:W-:Y:S01]  /*7760*/  FMUL.FTZ R10, R132.reuse, R146 ;  /* 0x00000092840a7220 */ /* 0x040fe20000410000 */
[----:B------:R-:W-:Y:S01]  /*7770*/  FMUL.FTZ R11, R132, R147 ;  /* 0x00000093840b7220 */ /* 0x000fe20000410000 */
[----:B------:R-:W-:Y:S01]  /*7780*/  FMUL.FTZ R12, R133, R152 ;  /* 0x00000098850c7220 */ /* 0x000fe20000410000 */
[----:B---3--:R-:W-:Y:S06]  /*7790*/  STL [R1+0x34], R5 ;  /* 0x0000340501007387 */ /* 0x008fec0000100800 */
[----:B------:R-:W2:Y:S01]  /*77a0*/  MUFU.EX2 R2, R2 ;  /* 0x0000000200027308 */ /* 0x000ea20000000800 */
[--C-:B------:R-:W-:Y:S01]  /*77b0*/  FFMA.FTZ R4, R209, UR4, -R210.reuse ;  /* 0x00000004d1047c23 */ /* 0x100fe200080108d2 */
[----:B------:R-:W-:Y:S01]  /*77c0*/  FMUL.FTZ R209, R136, UR4 ;  /* 0x0000000488d17c20 */ /* 0x000fe20008410000 */
[----:B------:R-:W-:Y:S07]  /*77d0*/  FMUL.FTZ R13, R133, R153 ;  /* 0x00000099850d7220 */ /* 0x000fee0000410000 */
[----:B------:R-:W3:Y:S01]  /*77e0*/  MUFU.EX2 R0, R0 ;  /* 0x0000000000007308 */ /* 0x000ee20000000800 */
[C---:B------:R-:W-:Y:S01]  /*77f0*/  FMUL.FTZ R14, R132.reuse, R154 ;  /* 0x0000009a840e7220 */ /* 0x040fe20000410000 */
[----:B------:R-:W-:Y:S01]  /*7800*/  FMUL.FTZ R15, R132, R155 ;  /* 0x0000009b840f7220 */ /* 0x000fe20000410000 */
[----:B------:R-:W-:Y:S01]  /*7810*/  FSEL R209, R209, RZ, P1 ;  /* 0x000000ffd1d17208 */ /* 0x000fe20000800000 */
[----:B------:R-:W-:Y:S01]  /*7820*/  FMUL.FTZ R28, R133, R168 ;  /* 0x000000a8851c7220 */ /* 0x000fe20000410000 */
[----:B-1----:R-:W-:Y:S01]  /*7830*/  FMUL.FTZ R16, R3, R156 ;  /* 0x0000009c03107220 */ /* 0x002fe20000410000 */
[----:B------:R-:W-:Y:S01]  /*7840*/  MOV R168, R29 ;  /* 0x0000001d00a87202 */ /* 0x000fe20000000f00 */
[C---:B------:R-:W-:Y:S01]  /*7850*/  FMUL.FTZ R29, R133.reuse, R169 ;  /* 0x000000a9851d7220 */ /* 0x040fe20000410000 */
[----:B------:R-:W-:Y:S01]  /*7860*/  MOV R237, R40 ;  /* 0x0000002800ed7202 */ /* 0x000fe20000000f00 */
[----:B------:R-:W-:Y:S01]  /*7870*/  FMUL.FTZ R40, R133, R180 ;  /* 0x000000b485287220 */ /* 0x000fe20000410000 */
[----:B--2---:R1:W-:Y:S01]  /*7880*/  STL [R1+0x38], R2 ;  /* 0x0000380201007387 */ /* 0x0043e20000100800 */
[----:B------:R-:W-:Y:S01]  /*7890*/  MOV R169, R49 ;  /* 0x0000003100a97202 */ /* 0x000fe20000000f00 */
[----:B------:R-:W-:Y:S01]  /*78a0*/  FMUL.FTZ R49, R3, R189 ;  /* 0x000000bd03317220 */ /* 0x000fe20000410000 */
[C---:B------:R-:W-:Y:S01]  /*78b0*/  FMUL.FTZ R56, R133.reuse, R196 ;  /* 0x000000c485387220 */ /* 0x040fe20000410000 */
[----:B------:R2:W-:Y:S01]  /*78c0*/  STL [R1+0x78], R136 ;  /* 0x0000788801007387 */ /* 0x0005e20000100800 */
[C---:B---3--:R-:W-:Y:S01]  /*78d0*/  FMUL.FTZ R6, R0.reuse, R150 ;  /* 0x0000009600067220 */ /* 0x048fe20000410000 */
[C---:B------:R-:W-:Y:S01]  /*78e0*/  FMUL.FTZ R7, R0.reuse, R151 ;  /* 0x0000009700077220 */ /* 0x040fe20000410000 */
[C---:B------:R-:W-:Y:S01]  /*78f0*/  FMUL.FTZ R19, R0.reuse, R159 ;  /* 0x0000009f00137220 */ /* 0x040fe20000410000 */
[----:B------:R3:W-:Y:S01]  /*7900*/  STL [R1+0x7c], R135 ;  /* 0x00007c8701007387 */ /* 0x0007e20000100800 */
[----:B------:R-:W-:Y:S01]  /*7910*/  FMUL.FTZ R51, R0, R191 ;  /* 0x000000bf00337220 */ /* 0x000fe20000410000 */
        /* <DEDUP_REMOVED lines=15> */
[----:B-1----:R-:W-:Y:S01]  /*7a10*/  FFMA.FTZ R2, R212, UR4, -R210 ;  /* 0x00000004d4027c23 */ /* 0x002fe200080108d2 */
[C---:B------:R-:W-:Y:S01]  /*7a20*/  FMUL.FTZ R72, R133.reuse, R72 ;  /* 0x0000004885487220 */ /* 0x040fe20000410000 */
[----:B------:R1:W-:Y:S01]  /*7a30*/  MUFU.EX2 R212, R4 ;  /* 0x0000000400d47308 */ /* 0x0003e20000000800 */
[C---:B------:R-:W-:Y:S01]  /*7a40*/  FMUL.FTZ R73, R133.reuse, R73 ;  /* 0x0000004985497220 */ /* 0x040fe20000410000 */
[C---:B------:R-:W-:Y:S01]  /*7a50*/  FMUL.FTZ R74, R132.reuse, R74 ;  /* 0x0000004a844a7220 */ /* 0x040fe20000410000 */
[C---:B------:R-:W-:Y:S07]  /*7a60*/  FMUL.FTZ R75, R132.reuse, R75 ;  /* 0x0000004b844b7220 */ /* 0x040fee0000410000 */
[----:B--2---:R2:W4:Y:S01]  /*7a70*/  MUFU.EX2 R136, R2 ;  /* 0x0000000200887308 */ /* 0x0045220000000800 */
[C---:B------:R-:W-:Y:S01]  /*7a80*/  FMUL.FTZ R76, R133.reuse, R76 ;  /* 0x0000004c854c7220 */ /* 0x040fe20000410000 */
[----:B---3--:R-:W3:Y:S01]  /*7a90*/  LDL.LU R135, [R1+0x38] ;  /* 0x0000380001877983 */ /* 0x008ee20000300800 */
[----:B------:R-:W-:Y:S01]  /*7aa0*/  FMUL.FTZ R77, R133, R77 ;  /* 0x0000004d854d7220 */ /* 0x000fe20000410000 */
[C---:B------:R-:W-:Y:S01]  /*7ab0*/  FMUL.FTZ R78, R132.reuse, R78 ;  /* 0x0000004e844e7220 */ /* 0x040fe20000410000 */
[----:B------:R-:W-:Y:S01]  /*7ac0*/  FMUL.FTZ R79, R132, R79 ;  /* 0x0000004f844f7220 */ /* 0x000fe20000410000 */
[C---:B------:R-:W-:Y:S01]  /*7ad0*/  FMUL.FTZ R80, R3.reuse, R80 ;  /* 0x0000005003507220 */ /* 0x040fe20000410000 */
[----:B------:R-:W-:Y:S01]  /*7ae0*/  FMUL.FTZ R81, R3, R81 ;  /* 0x0000005103517220 */ /* 0x000fe20000410000 */
[C---:B------:R-:W-:Y:S01]  /*7af0*/  FMUL.FTZ R82, R0.reuse, R82 ;  /* 0x0000005200527220 */ /* 0x040fe20000410000 */
[C---:B------:R-:W-:Y:S01]  /*7b00*/  FMUL.FTZ R83, R0.reuse, R83 ;  /* 0x0000005300537220 */ /* 0x040fe20000410000 */
[--C-:B-1----:R-:W-:Y:S01]  /*7b10*/  FFMA.FTZ R4, R213, UR4, -R143.reuse ;  /* 0x00000004d5047c23 */ /* 0x102fe2000801088f */
[C---:B------:R-:W-:Y:S01]  /*7b20*/  FMUL.FTZ R84, R3.reuse, R84 ;  /* 0x0000005403547220 */ /* 0x040fe20000410000 */
[----:B------:R-:W-:Y:S01]  /*7b30*/  FMUL.FTZ R85, R3, R85 ;  /* 0x0000005503557220 */ /* 0x000fe20000410000 */
[----:B------:R-:W-:Y:S01]  /*7b40*/  FMUL.FTZ R86, R0, R86 ;  /* 0x0000005600567220 */ /* 0x000fe20000410000 */
[----:B--2---:R-:W-:Y:S01]  /*7b50*/  FFMA.FTZ R2, R214, UR4, -R143 ;  /* 0x00000004d6027c23 */ /* 0x004fe2000801088f */
[----:B------:R1:W-:Y:S01]  /*7b60*/  MUFU.EX2 R134, R4 ;  /* 0x0000000400867308 */ /* 0x0003e20000000800 */
[----:B----4-:R-:W-:Y:S01]  /*7b70*/  F2FP.BF16.F32.PACK_AB R145, R136, R212 ;  /* 0x000000d48891723e */ /* 0x010fe200000010ff */
[----:B------:R-:W-:Y:S01]  /*7b80*/  FMUL.FTZ R87, R0, R87 ;  /* 0x0000005700577220 */ /* 0x000fe20000410000 */
[C---:B------:R-:W-:Y:S07]  /*7b90*/  FMUL.FTZ R88, R133.reuse, R88 ;  /* 0x0000005885587220 */ /* 0x040fee0000410000 */
[----:B------:R2:W4:Y:S01]  /*7ba0*/  MUFU.EX2 R213, R2 ;  /* 0x0000000200d57308 */ /* 0x0005220000000800 */
        /* <DEDUP_REMOVED lines=11> */
[C---:B------:R-:W-:Y:S01]  /*7c60*/  FMUL.FTZ R99, R0.reuse, R99 ;  /* 0x0000006300637220 */ /* 0x040fe20000410000 */
[----:B------:R-:W-:Y:S01]  /*7c70*/  FMUL.FTZ R100, R3, R100 ;  /* 0x0000006403647220 */ /* 0x000fe20000410000 */
[--C-:B--2---:R-:W-:Y:S01]  /*7c80*/  FFMA.FTZ R2, R221, UR4, -R209.reuse ;  /* 0x00000004dd027c23 */ /* 0x104fe200080108d1 */
[----:B----4-:R-:W-:Y:S01]  /*7c90*/  F2FP.BF16.F32.PACK_AB R146, R213, R134 ;  /* 0x00000086d592723e */ /* 0x010fe200000010ff */
[----:B------:R1:W-:Y:S01]  /*7ca0*/  MUFU.EX2 R221, R4 ;  /* 0x0000000400dd7308 */ /* 0x0003e20000000800 */
        /* <DEDUP_REMOVED lines=15> */
[----:B------:R1:W-:Y:S01]  /*7da0*/  MUFU.EX2 R220, R2 ;  /* 0x0000000200dc7308 */ /* 0x0003e20000000800 */
[C---:B------:R-:W-:Y:S01]  /*7db0*/  FMUL.FTZ R115, R0.reuse, R115 ;  /* 0x0000007300737220 */ /* 0x040fe20000410000 */
[C---:B------:R-:W-:Y:S01]  /*7dc0*/  FMUL.FTZ R116, R3.reuse, R116 ;  /* 0x0000007403747220 */ /* 0x040fe20000410000 */
[----:B------:R-:W-:Y:S07]  /*7dd0*/  FMUL.FTZ R117, R3, R117 ;  /* 0x0000007503757220 */ /* 0x000fee0000410000 */
[----:B------:R2:W-:Y:S01]  /*7de0*/  MUFU.EX2 R211, R4 ;  /* 0x0000000400d37308 */ /* 0x0005e20000000800 */
        /* <DEDUP_REMOVED lines=9> */
[----:B-1----:R-:W-:Y:S01]  /*7e80*/  FFMA.FTZ R2, R219, UR4, -R208 ;  /* 0x00000004db027c23 */ /* 0x002fe200080108d0 */
[----:B------:R-:W-:Y:S01]  /*7e90*/  FMUL.FTZ R127, R132, R127 ;  /* 0x0000007f847f7220 */ /* 0x000fe20000410000 */
[----:B------:R-:W3:Y:S01]  /*7ea0*/  LDL.LU R219, [R1+0x34] ;  /* 0x0000340001db7983 */ /* 0x000ee20000300800 */
[C---:B------:R-:W-:Y:S01]  /*7eb0*/  FMUL.FTZ R128, R3.reuse, R128 ;  /* 0x0000008003807220 */ /* 0x040fe20000410000 */
[--C-:B--2---:R-:W-:Y:S01]  /*7ec0*/  FFMA.FTZ R4, R216, UR4, -R209.reuse ;  /* 0x00000004d8047c23 */ /* 0x104fe200080108d1 */
[----:B------:R1:W2:Y:S01]  /*7ed0*/  MUFU.EX2 R5, R2 ;  /* 0x0000000200057308 */ /* 0x0002a20000000800 */
[----:B------:R-:W-:Y:S01]  /*7ee0*/  MOV R216, R33 ;  /* 0x0000002100d87202 */ /* 0x000fe20000000f00 */
[----:B------:R-:W-:Y:S01]  /*7ef0*/  FMUL.FTZ R33, R3, R173 ;  /* 0x000000ad03217220 */ /* 0x000fe20000410000 */
[----:B------:R-:W-:Y:S07]  /*7f00*/  MOV R173, R35 ;  /* 0x0000002300ad7202 */ /* 0x000fee0000000f00 */
[----:B------:R4:W-:Y:S01]  /*7f10*/  MUFU.EX2 R247, R4 ;  /* 0x0000000400f77308 */ /* 0x0009e20000000800 */
[C---:B------:R-:W-:Y:S01]  /*7f20*/  FMUL.FTZ R35, R0.reuse, R175 ;  /* 0x000000af00237220 */ /* 0x040fe20000410000 */
[----:B------:R-:W-:Y:S01]  /*7f30*/  MOV R175, R41 ;  /* 0x0000002900af7202 */ /* 0x000fe20000000f00 */
[----:B------:R-:W-:Y:S01]  /*7f40*/  FMUL.FTZ R41, R133, R181 ;  /* 0x000000b585297220 */ /* 0x000fe20000410000 */
[----:B------:R-:W-:Y:S01]  /*7f50*/  FMUL.FTZ R129, R3, R129 ;  /* 0x0000008103817220 */ /* 0x000fe20000410000 */
[C---:B------:R-:W-:Y:S01]  /*7f60*/  FMUL.FTZ R130, R0.reuse, R130 ;  /* 0x0000008200827220 */ /* 0x040fe20000410000 */
[----:B------:R-:W-:Y:S01]  /*7f70*/  FMUL.FTZ R131, R0, R131 ;  /* 0x0000008300837220 */ /* 0x000fe20000410000 */
[----:B------:R-:W-:Y:S01]  /*7f80*/  MOV R181, R169 ;  /* 0x000000a900b57202 */ /* 0x000fe20000000f00 */
[--C-:B------:R-:W-:Y:S01]  /*7f90*/  FFMA.FTZ R139, R139, UR4, -R210.reuse ;  /* 0x000000048b8b7c23 */ /* 0x100fe200080108d2 */
[----:B------:R-:W-:Y:S01]  /*7fa0*/  FFMA.FTZ R140, R140, UR4, -R210 ;  /* 0x000000048c8c7c23 */ /* 0x000fe200080108d2 */
[--C-:B-1----:R-:W-:Y:S01]  /*7fb0*/  FFMA.FTZ R2, R215, UR4, -R209.reuse ;  /* 0x00000004d7027c23 */ /* 0x102fe200080108d1 */
[----:B--2---:R-:W-:Y:S01]  /*7fc0*/  MOV R215, R5 ;  /* 0x0000000500d77202 */ /* 0x004fe20000000f00 */
[--C-:B------:R-:W-:Y:S01]  /*7fd0*/  FFMA.FTZ R5, R18, UR4, -R208.reuse ;  /* 0x0000000412057c23 */ /* 0x100fe200080108d0 */
[----:B------:R-:W-:Y:S01]  /*7fe0*/  FMUL.FTZ R18, R0, R158 ;  /* 0x0000009e00127220 */ /* 0x000fe20000410000 */
[----:B----4-:R-:W-:Y:S01]  /*7ff0*/  FFMA.FTZ R4, R17, UR4, -R208 ;  /* 0x0000000411047c23 */ /* 0x010fe200080108d0 */
[----:B------:R1:W2:Y:S01]  /*8000*/  MUFU.EX2 R242, R2 ;  /* 0x0000000200f27308 */ /* 0x0002a20000000800 */
[----:B------:R-:W-:Y:S01]  /*8010*/  FMUL.FTZ R17, R3, R157 ;  /* 0x0000009d03117220 */ /* 0x000fe20000410000 */
[--C-:B------:R-:W-:Y:S01]  /*8020*/  FFMA.FTZ R142, R142, UR4, -R210.reuse ;  /* 0x000000048e8e7c23 */ /* 0x100fe200080108d2 */
[----:B------:R-:W-:Y:S07]  /*8030*/  LDSM.16.MT88.4 R156, [R236+0xe000] ;  /* 0x00e00000ec9c783b */ /* 0x000fee0000004200 */
[----:B------:R4:W-:Y:S10]  /*8040*/  MUFU.EX2 R241, R4 ;  /* 0x0000000400f17308 */ /* 0x0009f40000000800 */
[----:B------:R4:W4:Y:S01]  /*8050*/  MUFU.EX2 R245, R5 ;  /* 0x0000000500f57308 */ /* 0x0009220000000800 */
[--C-:B-1----:R-:W-:Y:S01]  /*8060*/  FFMA.FTZ R2, R218, UR4, -R210.reuse ;  /* 0x00000004da027c23 */ /* 0x102fe200080108d2 */
[----:B--2---:R-:W-:Y:S02]  /*8070*/  F2FP.BF16.F32.PACK_AB R150, R242, R247 ;  /* 0x000000f7f296723e */ /* 0x004fe400000010ff */
[----:B------:R-:W-:Y:S01]  /*8080*/  MOV R218, R43 ;  /* 0x0000002b00da7202 */ /* 0x000fe20000000f00 */
[----:B----4-:R-:W-:Y:S05]  /*8090*/  FFMA.FTZ R4, R217, UR4, -R210 ;  /* 0x00000004d9047c23 */ /* 0x010fea00080108d2 */
[----:B------:R1:W-:Y:S01]  /*80a0*/  MUFU.EX2 R137, R2 ;  /* 0x0000000200897308 */ /* 0x0003e20000000800 */
[----:B------:R-:W-:Y:S01]  /*80b0*/  FMUL.FTZ R43, R132, R183 ;  /* 0x000000b7842b7220 */ /* 0x000fe20000410000 */
[----:B------:R-:W-:Y:S01]  /*80c0*/  MOV R217, R44 ;  /* 0x0000002c00d97202 */ /* 0x000fe20000000f00 */
[----:B------:R-:W-:Y:S07]  /*80d0*/  FMUL.FTZ R5, R3, R149 ;  /* 0x0000009503057220 */ /* 0x000fee0000410000 */
[----:B------:R2:W4:Y:S01]  /*80e0*/  MUFU.EX2 R243, R4 ;  /* 0x0000000400f37308 */ /* 0x0005220000000800 */
        /* <DEDUP_REMOVED lines=10> */
[----:B----4-:R-:W-:Y:S02]  /*8190*/  F2FP.BF16.F32.PACK_AB R147, R243, R137 ;  /* 0x00000089f393723e */ /* 0x010fe400000010ff */
        /* <DEDUP_REMOVED lines=13> */
[----:B---3--:R-:W-:Y:S07]  /*8270*/  F2FP.BF16.F32.PACK_AB R144, R135, R219 ;  /* 0x000000db8790723e */ /* 0x008fee00000010ff */
        /* <DEDUP_REMOVED lines=481> */
.L_x_130:
[----:B-1----:R-:W3:Y:S01]  /*a090*/  LDL.LU R4, [R1+0x44] ;  /* 0x0000440001047983 */ /* 0x002ee20000300800 */
[----:B------:R-:W1:Y:S01]  /*a0a0*/  S2R R140, SR_TID.X ;  /* 0x00000000008c7919 */ /* 0x000e620000002100 */
[----:B------:R-:W4:Y:S01]  /*a0b0*/  S2UR UR11, SR_CgaCtaId ;  /* 0x00000000000b79c3 */ /* 0x000f220000008800 */
[----:B------:R-:W-:Y:S01]  /*a0c0*/  UMOV UR4, 0x400 ;  /* 0x0000040000047882 */ /* 0x000fe20000000000 */
[----:B------:R-:W1:Y:S01]  /*a0d0*/  LDCU.U8 UR10, c[0x0][0x548] ;  /* 0x0000a900ff0a77ac */ /* 0x000e620008000000 */
[----:B------:R-:W2:Y:S01]  /*a0e0*/  LDL.LU R7, [R1+0x48] ;  /* 0x0000480001077983 */ /* 0x000ea20000300800 */
[----:B------:R-:W1:Y:S03]  /*a0f0*/  LDCU UR7, c[0x0][0x434] ;  /* 0x00008680ff0777ac */ /* 0x000e660008000800 */
[----:B------:R-:W2:Y:S04]  /*a100*/  LDL.LU R6, [R1+0x40] ;  /* 0x0000400001067983 */ /* 0x000ea80000300800 */
[----:B------:R-:W2:Y:S01]  /*a110*/  LDL.LU R5, [R1+0x3c] ;  /* 0x00003c0001057983 */ /* 0x000ea20000300800 */
[----:B------:R-:W2:Y:S08]  /*a120*/  S2UR UR6, SR_CTAID.X ;  /* 0x00000000000679c3 */ /* 0x000eb00000002500 */
[----:B------:R-:W2:Y:S01]  /*a130*/  S2UR UR9, SR_CTAID.Y ;  /* 0x00000000000979c3 */ /* 0x000ea20000002600 */
[----:B----4-:R-:W-:Y:S01]  /*a140*/  ULEA UR11, UR11, UR4, 0x18 ;  /* 0x000000040b0b7291 */ /* 0x010fe2000f8ec0ff */
[----:B------:R-:W4:Y:S06]  /*a150*/  LDCU.U8 UR4, c[0x0][0x549] ;  /* 0x0000a920ff0477ac */ /* 0x000f2c0008000000 */
[----:B------:R-:W2:Y:S01]  /*a160*/  S2UR UR8, SR_CTAID.Z ;  /* 0x00000000000879c3 */ /* 0x000ea20000002700 */
[----:B-1----:R-:W-:Y:S01]  /*a170*/  SHF.L.U32 R8, R140, 0x5, RZ ;  /* 0x000000058c087819 */ /* 0x002fe200000006ff */
[----:B----4-:R-:W-:-:S11]  /*a180*/  UISETP.NE.AND UP1, UPT, UR4, URZ, UPT ;  /* 0x000000ff0400728c */ /* 0x010fd6000bf25270 */
[----:B------:R-:W1:Y:S01]  /*a190*/  @UP1 LDCU.64 UR4, c[0x0][0x430] ;  /* 0x00008600ff0417ac */ /* 0x000e620008000a00 */
[----:B------:R-:W4:Y:S01]  /*a1a0*/  @UP1 LDCU UR13, c[0x0][0x430] ;  /* 0x00008600ff0d17ac */ /* 0x000f220008000800 */
[----:B-1----:R-:W-:-:S03]  /*a1b0*/  @UP1 UIMAD UR5, UR5, UR4, URZ ;  /* 0x00000004050512a4 */ /* 0x002fc6000f8e02ff */
[----:B------:R-:W-:Y:S01]  /*a1c0*/  @UP1 UMOV UR4, 0x1 ;  /* 0x0000000100041882 */ /* 0x000fe20000000000 */
[----:B---3--:R-:W1:Y:S04]  /*a1d0*/  SHFL.BFLY PT, R2, R4, 0x2, 0x1f ;  /* 0x0c401f0004027f89 */ /* 0x008e6800000e0000 */
[----:B--2--5:R-:W2:Y:S04]  /*a1e0*/  SHFL.BFLY PT, R0, R7, 0x2, 0x1f ;  /* 0x0c401f0007007f89 */ /* 0x024ea800000e0000 */
[----:B------:R-:W3:Y:S01]  /*a1f0*/  SHFL.BFLY PT, R3, R5, 0x2, 0x1f ;  /* 0x0c401f0005037f89 */ /* 0x000ee200000e0000 */
[----:B-1----:R-:W-:-:S03]  /*a200*/  FADD.FTZ R2, R2, R4 ;  /* 0x0000000402027221 */ /* 0x002fc60000010000 */
[----:B------:R-:W1:Y:S04]  /*a210*/  SHFL.BFLY PT, R4, R6, 0x2, 0x1f ;  /* 0x0c401f0006047f89 */ /* 0x000e6800000e0000 */
[----:B------:R-:W4:Y:S01]  /*a220*/  SHFL.BFLY PT, R132, R2, 0x1, 0x1f ;  /* 0x0c201f0002847f89 */ /* 0x000f2200000e0000 */
[----:B--2---:R-:W-:-:S05]  /*a230*/  FADD.FTZ R0, R0, R7 ;  /* 0x0000000700007221 */ /* 0x004fca0000010000 */
[----:B------:R-:W2:Y:S01]  /*a240*/  SHFL.BFLY PT, R133, R0, 0x1, 0x1f ;  /* 0x0c201f0000857f89 */ /* 0x000ea200000e0000 */
[----:B---3--:R-:W-:Y:S01]  /*a250*/  FADD.FTZ R3, R3, R5 ;  /* 0x0000000503037221 */ /* 0x008fe20000010000 */
[----:B------:R-:W-:-:S04]  /*a260*/  SHF.L.U32 R5, R140, 0x1, RZ ;  /* 0x000000018c057819 */ /* 0x000fc800000006ff */
[----:B------:R-:W3:Y:S01]  /*a270*/  SHFL.BFLY PT, R139, R3, 0x1, 0x1f ;  /* 0x0c201f00038b7f89 */ /* 0x000ee200000e0000 */
[----:B-1----:R-:W-:Y:S01]  /*a280*/  FADD.FTZ R4, R4, R6 ;  /* 0x0000000604047221 */ /* 0x002fe20000010000 */
[----:B------:R-:W-:Y:S01]  /*a290*/  LOP3.LUT R6, R5, 0x6, RZ, 0xc0, !PT ;  /* 0x0000000605067812 */ /* 0x000fe200078ec0ff */
[----:B----4-:R-:W-:-:S03]  /*a2a0*/  FADD.FTZ R132, R2, R132 ;  /* 0x0000008402847221 */ /* 0x010fc60000010000 */
[----:B------:R-:W1:Y:S01]  /*a2b0*/  SHFL.BFLY PT, R138, R4, 0x1, 0x1f ;  /* 0x0c201f00048a7f89 */ /* 0x000e6200000e0000 */
[----:B------:R-:W-:Y:S01]  /*a2c0*/  LOP3.LUT R6, R6, 0x7c00, R8, 0xf8, !PT ;  /* 0x00007c0006067812 */ /* 0x000fe200078ef808 */
[----:B------:R-:W4:Y:S01]  /*a2d0*/  MUFU.RCP R2, R132 ;  /* 0x0000008400027308 */ /* 0x000f220000001000 */
[----:B------:R-:W-:Y:S01]  /*a2e0*/  FSETP.NE.FTZ.AND P6, PT, R132, RZ, PT ;  /* 0x000000ff8400720b */ /* 0x000fe20003fd5000 */
[----:B--2---:R-:W-:Y:S01]  /*a2f0*/  FADD.FTZ R133, R0, R133 ;  /* 0x0000008500857221 */ /* 0x004fe20000010000 */
[----:B------:R-:W-:-:S04]  /*a300*/  SHF.L.U32 R0, R140, 0x4, RZ ;  /* 0x000000048c007819 */ /* 0x000fc800000006ff */
[----:B------:R-:W-:Y:S01]  /*a310*/  LOP3.LUT R0, R0, 0x1c0, RZ, 0xc0, !PT ;  /* 0x000001c000007812 */ /* 0x000fe200078ec0ff */
[----:B------:R-:W2:Y:S01]  /*a320*/  MUFU.RCP R7, R133 ;  /* 0x0000008500077308 */ /* 0x000ea20000001000 */
[----:B------:R-:W-:Y:S01]  /*a330*/  FSETP.NE.FTZ.AND P5, PT, R133, RZ, PT ;  /* 0x000000ff8500720b */ /* 0x000fe20003fb5000 */
[----:B---3--:R-:W-:Y:S01]  /*a340*/  FADD.FTZ R139, R3, R139 ;  /* 0x0000008b038b7221 */ /* 0x008fe20000010000 */
[----:B------:R-:W-:-:S04]  /*a350*/  LOP3.LUT R5, R0, 0x38, R5, 0xf8, !PT ;  /* 0x0000003800057812 */ /* 0x000fc800078ef805 */
[----:B------:R-:W-:Y:S02]  /*a360*/  LOP3.LUT R10, R6, R5, RZ, 0xfc, !PT ;  /* 0x00000005060a7212 */ /* 0x000fe400078efcff */
[----:B----4-:R-:W-:Y:S02]  /*a370*/  FSEL R0, R2, 1, P6 ;  /* 0x3f80000002007808 */ /* 0x010fe40003000000 */
[----:B------:R-:W-:Y:S01]  /*a380*/  FSETP.NE.FTZ.AND P0, PT, R139, RZ, PT ;  /* 0x000000ff8b00720b */ /* 0x000fe20003f15000 */
        /* <DEDUP_REMOVED lines=34> */
[----:B------:R-:W1:Y:S01]  /*a5b0*/  MUFU.RCP R2, R138 ;  /* 0x0000008a00027308 */ /* 0x000e620000001000 */
[----:B------:R-:W-:-:S02]  /*a5c0*/  FSETP.NE.FTZ.AND P1, PT, R138, RZ, PT ;  /* 0x000000ff8a00720b */ /* 0x000fc40003f35000 */
[----:B--2---:R-:W-:Y:S02]  /*a5d0*/  FSEL R3, R7, 1, P5 ;  /* 0x3f80000007037808 */ /* 0x004fe40002800000 */
[----:B------:R-:W-:Y:S02]  /*a5e0*/  R2P PR, R140, 0x1c ;  /* 0x0000001c8c007804 */ /* 0x000fe40000000000 */
[----:B------:R-:W-:Y:S01]  /*a5f0*/  F2FP.BF16.F32.PACK_AB R4, R4, R148 ;  /* 0x000000940404723e */ /* 0x000fe200000010ff */
[----:B------:R-:W2:Y:S01]  /*a600*/  MUFU.RCP R0, R139 ;  /* 0x0000008b00007308 */ /* 0x000ea20000001000 */
[C---:B------:R-:W-:Y:S01]  /*a610*/  FMUL.FTZ R150, R3.reuse, R150 ;  /* 0x0000009603967220 */ /* 0x040fe20000410000 */
[C---:B------:R-:W-:Y:S01]  /*a620*/  FMUL.FTZ R67, R3.reuse, R151 ;  /* 0x0000009703437220 */ /* 0x040fe20000410000 */
[----:B------:R-:W-:Y:S01]  /*a630*/  SEL R6, R6, 0xfffffff0, !P2 ;  /* 0xfffffff006067807 */ /* 0x000fe20005000000 */
[C---:B------:R-:W-:Y:S01]  /*a640*/  FMUL.FTZ R158, R3.reuse, R158 ;  /* 0x0000009e039e7220 */ /* 0x040fe20000410000 */
[C---:B------:R-:W-:Y:S01]  /*a650*/  FMUL.FTZ R159, R3.reuse, R159 ;  /* 0x0000009f039f7220 */ /* 0x040fe20000410000 */
[C---:B------:R-:W-:Y:S01]  /*a660*/  FMUL.FTZ R162, R3.reuse, R162 ;  /* 0x000000a203a27220 */ /* 0x040fe20000410000 */
[C---:B------:R-:W-:Y:S01]  /*a670*/  FMUL.FTZ R15, R3.reuse, R163 ;  /* 0x000000a3030f7220 */ /* 0x040fe20000410000 */
[C---:B------:R-:W-:Y:S01]  /*a680*/  FMUL.FTZ R174, R3.reuse, R174 ;  /* 0x000000ae03ae7220 */ /* 0x040fe20000410000 */
[C---:B------:R-:W-:Y:S01]  /*a690*/  FMUL.FTZ R11, R3.reuse, R175 ;  /* 0x000000af030b7220 */ /* 0x040fe20000410000 */
[----:B-1----:R-:W-:Y:S01]  /*a6a0*/  FSEL R2, R2, 1, P1 ;  /* 0x3f80000002027808 */ /* 0x002fe20000800000 */
[C---:B------:R-:W-:Y:S01]  /*a6b0*/  FMUL.FTZ R178, R3.reuse, R178 ;  /* 0x000000b203b27220 */ /* 0x040fe20000410000 */
[C---:B------:R-:W-:Y:S01]  /*a6c0*/  FMUL.FTZ R18, R3.reuse, R179 ;  /* 0x000000b303127220 */ /* 0x040fe20000410000 */
[C---:B------:R-:W-:Y:S01]  /*a6d0*/  FMUL.FTZ R190, R3.reuse, R190 ;  /* 0x000000be03be7220 */ /* 0x040fe20000410000 */
[C---:B------:R-:W-:Y:S01]  /*a6e0*/  FMUL.FTZ R22, R3.reuse, R191 ;  /* 0x000000bf03167220 */ /* 0x040fe20000410000 */
[C---:B------:R-:W-:Y:S01]  /*a6f0*/  FMUL.FTZ R194, R3.reuse, R194 ;  /* 0x000000c203c27220 */ /* 0x040fe20000410000 */
[C---:B------:R-:W-:Y:S01]  /*a700*/  FMUL.FTZ R60, R3.reuse, R195 ;  /* 0x000000c3033c7220 */ /* 0x040fe20000410000 */
[C---:B------:R-:W-:Y:S01]  /*a710*/  FMUL.FTZ R206, R3.reuse, R206 ;  /* 0x000000ce03ce7220 */ /* 0x040fe20000410000 */
[----:B--2---:R-:W-:Y:S01]  /*a720*/  FSEL R0, R0, 1, P0 ;  /* 0x3f80000000007808 */ /* 0x004fe20000000000 */
        /* <DEDUP_REMOVED lines=53> */
[----:B------:R-:W-:Y:S01]  /*aa80*/  F2FP.BF16.F32.PACK_AB R53, R53, R5 ;  /* 0x000000053535723e */ /* 0x000fe200000010ff */
[C---:B------:R-:W-:Y:S01]  /*aa90*/  FMUL.FTZ R68, R2.reuse, R145 ;  /* 0x0000009102447220 */ /* 0x040fe20000410000 */
[----:B------:R-:W-:Y:S01]  /*aaa0*/  F2FP.BF16.F32.PACK_AB R3, R157, R156 ;  /* 0x0000009c9d03723e */ /* 0x000fe200000010ff */
[----:B------:R-:W-:Y:S01]  /*aab0*/  FMUL.FTZ R152, R2, R152 ;  /* 0x0000009802987220 */ /* 0x000fe20000410000 */
[----:B------:R-:W-:Y:S01]  /*aac0*/  IADD3 R5, PT, PT, R0, R6, RZ ;  /* 0x0000000600057210 */ /* 0x000fe20007ffe0ff */
        /* <DEDUP_REMOVED lines=29> */
[----:B------:R-:W-:Y:S01]  /*aca0*/  SEL R10, R10, 0xffffffe0, !P3 ;  /* 0xffffffe00a0a7807 */ /* 0x000fe20005800000 */
[----:B------:R-:W-:Y:S01]  /*acb0*/  STS [R0], R4 ;  /* 0x0000000400007388 */ /* 0x000fe20000000800 */
[----:B------:R-:W-:-:S02]  /*acc0*/  F2FP.BF16.F32.PACK_AB R2, R159, R158 ;  /* 0x0000009e9f02723e */ /* 0x000fc400000010ff */
[----:B------:R-:W-:Y:S01]  /*acd0*/  F2FP.BF16.F32.PACK_AB R68, R68, R144 ;  /* 0x000000904444723e */ /* 0x000fe200000010ff */
[----:B------:R-:W-:Y:S01]  /*ace0*/  STS [R0+0x400], R67 ;  /* 0x0004004300007388 */ /* 0x000fe20000000800 */
[----:B------:R-:W-:Y:S02]  /*acf0*/  F2FP.BF16.F32.PACK_AB R8, R8, R146 ;  /* 0x000000920808723e */ /* 0x000fe400000010ff */
[----:B------:R-:W-:Y:S01]  /*ad00*/  F2FP.BF16.F32.PACK_AB R7, R7, R152 ;  /* 0x000000980707723e */ /* 0x000fe200000010ff */
[----:B------:R1:W-:Y:S01]  /*ad10*/  STS [R5], R3 ;  /* 0x0000000305007388 */ /* 0x0003e20000000800 */
        /* <DEDUP_REMOVED lines=11> */
[----:B------:R4:W-:Y:S01]  /*add0*/  STS [R5+0x2000], R7 ;  /* 0x0020000705007388 */ /* 0x0009e20000000800 */
[----:B------:R-:W-:-:S02]  /*ade0*/  F2FP.BF16.F32.PACK_AB R20, R20, R170 ;  /* 0x000000aa1414723e */ /* 0x000fc400000010ff */
[----:B------:R-:W-:Y:S01]  /*adf0*/  F2FP.BF16.F32.PACK_AB R19, R19, R176 ;  /* 0x000000b01313723e */ /* 0x000fe200000010ff */
[----:B------:R-:W-:Y:S01]  /*ae00*/  STS [R5+0x2400], R9 ;  /* 0x0024000905007388 */ /* 0x000fe20000000800 */
[----:B------:R-:W-:Y:S02]  /*ae10*/  F2FP.BF16.F32.PACK_AB R18, R18, R178 ;  /* 0x000000b21212723e */ /* 0x000fe400000010ff */
[----:B------:R-:W-:Y:S02]  /*ae20*/  F2FP.BF16.F32.PACK_AB R17, R17, R188 ;  /* 0x000000bc1111723e */ /* 0x000fe400000010ff */
[----:B-1----:R-:W-:Y:S02]  /*ae30*/  IADD3 R3, PT, PT, R0, R10, RZ ;  /* 0x0000000a00037210 */ /* 0x002fe40007ffe0ff */
[----:B------:R-:W-:Y:S02]  /*ae40*/  F2FP.BF16.F32.PACK_AB R22, R22, R190 ;  /* 0x000000be1616723e */ /* 0x000fe400000010ff */
[----:B--2---:R-:W-:Y:S01]  /*ae50*/  IADD3 R2, PT, PT, R0, 0x40, RZ ;  /* 0x0000004000027810 */ /* 0x004fe20007ffe0ff */
[----:B------:R-:W-:Y:S01]  /*ae60*/  STS [R3], R16 ;  /* 0x0000001003007388 */ /* 0x000fe20000000800 */
[----:B------:R-:W-:-:S02]  /*ae70*/  IADD3 R4, PT, PT, R6, R3, RZ ;  /* 0x0000000306047210 */ /* 0x000fc40007ffe0ff */
[----:B------:R-:W-:Y:S01]  /*ae80*/  @P4 IADD3 R2, PT, PT, R0, -0x40, RZ ;  /* 0xffffffc000024810 */ /* 0x000fe20007ffe0ff */
[----:B------:R-:W-:Y:S01]  /*ae90*/  STS [R3+0x400], R15 ;  /* 0x0004000f03007388 */ /* 0x000fe20000000800 */
[----:B------:R-:W-:Y:S02]  /*aea0*/  F2FP.BF16.F32.PACK_AB R24, R24, R180 ;  /* 0x000000b41818723e */ /* 0x000fe400000010ff */
[----:B---3--:R-:W-:Y:S01]  /*aeb0*/  IADD3 R8, PT, PT, R10, R2, RZ ;  /* 0x000000020a087210 */ /* 0x008fe20007ffe0ff */
[----:B------:R-:W-:Y:S01]  /*aec0*/  STS [R4], R12 ;  /* 0x0000000c04007388 */ /* 0x000fe20000000800 */
[----:B------:R-:W-:Y:S01]  /*aed0*/  F2FP.BF16.F32.PACK_AB R23, R23, R182 ;  /* 0x000000b61717723e */ /* 0x000fe200000010ff */
[----:B------:R-:W1:Y:S01]  /*aee0*/  @P0 LDC R10, c[0x0][0x458] ;  /* 0x00011600ff0a0b82 */ /* 0x000e620000000800 */
[----:B----4-:R-:W-:Y:S01]  /*aef0*/  IADD3 R7, PT, PT, R6, R2, RZ ;  /* 0x0000000206077210 */ /* 0x010fe20007ffe0ff */
[----:B------:R2:W-:Y:S01]  /*af00*/  STS [R4+0x400], R11 ;  /* 0x0004000b04007388 */ /* 0x0005e20000000800 */
        /* <DEDUP_REMOVED lines=8> */
[----:B------:R3:W-:Y:S01]  /*af90*/  STS [R4+0x2000], R21 ;  /* 0x0020001504007388 */ /* 0x0007e20000000800 */
[----:B------:R-:W-:-:S02]  /*afa0*/  IADD3 R6, PT, PT, R6, R8, RZ ;  /* 0x0000000806067210 */ /* 0x000fc40007ffe0ff */
        /* <DEDUP_REMOVED lines=8> */
[----:B------:R-:W-:Y:S01]  /*b030*/  F2FP.BF16.F32.PACK_AB R49, R49, R80 ;  /* 0x000000503131723e */ /* 0x000fe200000010ff */
[----:B--2---:R-:W2:Y:S01]  /*b040*/  @P1 LDC R11, c[0x0][0x458] ;  /* 0x00011600ff0b1b82 */ /* 0x004ea20000000800 */
        /* <DEDUP_REMOVED lines=41> */
[----:B------:R-:W-:Y:S02]  /*b2e0*/  SHF.L.U32 R12, R140, 0x3, RZ ;  /* 0x000000038c0c7819 */ /* 0x000fe400000006ff */
[----:B------:R-:W-:Y:S01]  /*b2f0*/  F2FP.BF16.F32.PACK_AB R65, R65, R124 ;  /* 0x0000007c4141723e */ /* 0x000fe200000010ff */
[----:B------:R-:W-:Y:S01]  /*b300*/  STS [R0+0x4000], R53 ;  /* 0x0040003500007388 */ /* 0x000fe20000000800 */
[----:B------:R-:W-:Y:S02]  /*b310*/  F2FP.BF16.F32.PACK_AB R64, R64, R126 ;  /* 0x0000007e4040723e */ /* 0x000fe400000010ff */
[----:B---3--:R-:W-:Y:S01]  /*b320*/  MOV R21, 0x7f800000 ;  /* 0x7f80000000157802 */ /* 0x008fe20000000f00 */
[----:B------:R-:W-:Y:S04]  /*b330*/  STS [R0+0x4400], R52 ;  /* 0x0044003400007388 */ /* 0x000fe80000000800 */
[----:B------:R-:W-:Y:S04]  /*b340*/  STS [R5+0x4000], R49 ;  /* 0x0040003105007388 */ /* 0x000fe80000000800 */
[----:B------:R-:W-:Y:S04]  /*b350*/  STS [R5+0x4400], R48 ;  /* 0x0044003005007388 */ /* 0x000fe80000000800 */
[----:B------:R-:W-:Y:S04]  /*b360*/  STS [R0+0x6000], R51 ;  /* 0x0060003300007388 */ /* 0x000fe80000000800 */
[----:B------:R3:W-:Y:S04]  /*b370*/  STS [R0+0x6400], R50 ;  /* 0x0064003200007388 */ /* 0x0007e80000000800 */
[----:B------:R-:W-:Y:S04]  /*b380*/  STS [R5+0x6000], R47 ;  /* 0x0060002f05007388 */ /* 0x000fe80000000800 */
[----:B------:R4:W-:Y:S04]  /*b390*/  STS [R5+0x6400], R46 ;  /* 0x0064002e05007388 */ /* 0x0009e80000000800 */
[----:B------:R-:W-:Y:S04]  /*b3a0*/  STS [R3+0x4000], R45 ;  /* 0x0040002d03007388 */ /* 0x000fe80000000800 */
[----:B------:R-:W-:Y:S04]  /*b3b0*/  STS [R3+0x4400], R44 ;  /* 0x0044002c03007388 */ /* 0x000fe80000000800 */
[----:B------:R-:W-:Y:S04]  /*b3c0*/  STS [R4+0x4000], R41 ;  /* 0x0040002904007388 */ /* 0x000fe80000000800 */
[----:B------:R-:W-:Y:S01]  /*b3d0*/  STS [R4+0x4400], R40 ;  /* 0x0044002804007388 */ /* 0x000fe20000000800 */
[----:B---3--:R-:W-:-:S03]  /*b3e0*/  LOP3.LUT R0, R12, 0x1f8, RZ, 0xc0, !PT ;  /* 0x000001f80c007812 */ /* 0x008fc600078ec0ff */
[----:B------:R-:W-:Y:S01]  /*b3f0*/  STS [R3+0x6000], R43 ;  /* 0x0060002b03007388 */ /* 0x000fe20000000800 */
[----:B------:R-:W-:-:S03]  /*b400*/  LOP3.LUT R0, R0, 0x38, R140, 0x78, !PT ;  /* 0x0000003800007812 */ /* 0x000fc600078e788c */
[----:B------:R3:W-:Y:S01]  /*b410*/  STS [R3+0x6400], R42 ;  /* 0x0064002a03007388 */ /* 0x0007e20000000800 */
[----:B----4-:R-:W4:Y:S03]  /*b420*/  @P5 LDC R5, c[0x0][0x458] ;  /* 0x00011600ff055b82 */ /* 0x010f260000000800 */
[----:B------:R-:W-:Y:S04]  /*b430*/  STS [R4+0x6000], R39 ;  /* 0x0060002704007388 */ /* 0x000fe80000000800 */
[----:B------:R1:W-:Y:S04]  /*b440*/  STS [R4+0x6400], R38 ;  /* 0x0064002604007388 */ /* 0x0003e80000000800 */
[----:B------:R-:W-:Y:S04]  /*b450*/  STS [R2+0x4000], R37 ;  /* 0x0040002502007388 */ /* 0x000fe80000000800 */
[----:B------:R-:W-:Y:S04]  /*b460*/  STS [R2+0x4400], R36 ;  /* 0x0044002402007388 */ /* 0x000fe80000000800 */
[----:B------:R-:W-:Y:S04]  /*b470*/  STS [R7+0x4000], R33 ;  /* 0x0040002107007388 */ /* 0x000fe80000000800 */
[----:B------:R-:W-:Y:S01]  /*b480*/  STS [R7+0x4400], R32 ;  /* 0x0044002007007388 */ /* 0x000fe20000000800 */
[----:B---3--:R-:W3:Y:S03]  /*b490*/  @P6 LDC R3, c[0x0][0x458] ;  /* 0x00011600ff036b82 */ /* 0x008ee60000000800 */
[----:B------:R-:W-:Y:S04]  /*b4a0*/  STS [R2+0x6000], R35 ;  /* 0x0060002302007388 */ /* 0x000fe80000000800 */
[----:B------:R2:W-:Y:S01]  /*b4b0*/  STS [R2+0x6400], R34 ;  /* 0x0064002202007388 */ /* 0x0005e20000000800 */
[----:B-1----:R-:W-:Y:S03]  /*b4c0*/  @P5 MUFU.LG2 R4, R133 ;  /* 0x0000008500045308 */ /* 0x002fe60000000c00 */
[----:B------:R-:W-:Y:S04]  /*b4d0*/  STS [R7+0x6000], R31 ;  /* 0x0060001f07007388 */ /* 0x000fe80000000800 */
[----:B------:R1:W-:Y:S04]  /*b4e0*/  STS [R7+0x6400], R30 ;  /* 0x0064001e07007388 */ /* 0x0003e80000000800 */
[----:B------:R-:W-:Y:S04]  /*b4f0*/  STS [R8+0x4000], R29 ;  /* 0x0040001d08007388 */ /* 0x000fe80000000800 */
[----:B------:R-:W-:Y:S04]  /*b500*/  STS [R8+0x4400], R28 ;  /* 0x0044001c08007388 */ /* 0x000fe80000000800 */
[----:B------:R4:W-:Y:S04]  /*b510*/  STS [R6+0x4000], R26 ;  /* 0x0040001a06007388 */ /* 0x0009e80000000800 */
[----:B------:R-:W-:Y:S01]  /*b520*/  STS [R6+0x4400], R25 ;  /* 0x0044001906007388 */ /* 0x000fe20000000800 */
[----:B--2---:R-:W2:Y:S03]  /*b530*/  @P6 MUFU.LG2 R2, R132 ;  /* 0x0000008400026308 */ /* 0x004ea60000000c00 */
[----:B------:R-:W-:Y:S04]  /*b540*/  STS [R8+0x6000], R27 ;  /* 0x0060001b08007388 */ /* 0x000fe80000000800 */
[----:B------:R3:W-:Y:S01]  /*b550*/  STS [R8+0x6400], R66 ;  /* 0x0064004208007388 */ /* 0x0007e20000000800 */
[----:B-1----:R1:W1:Y:S03]  /*b560*/  @P1 MUFU.LG2 R7, R138 ;  /* 0x0000008a00071308 */ /* 0x0022660000000c00 */
[----:B------:R-:W-:Y:S04]  /*b570*/  STS [R6+0x6000], R65 ;  /* 0x0060004106007388 */ /* 0x000fe80000000800 */
[----:B------:R1:W-:Y:S01]  /*b580*/  STS [R6+0x6400], R64 ;  /* 0x0064004006007388 */ /* 0x0003e20000000800 */
[----:B--2---:R-:W-:Y:S01]  /*b590*/  @P6 FMUL.FTZ R2, R2, 0.69314718246459960938 ;  /* 0x3f31721802026820 */ /* 0x004fe20000410000 */
[----:B----4-:R-:W-:-:S03]  /*b5a0*/  MOV R26, 0x7f800000 ;  /* 0x7f800000001a7802 */ /* 0x010fc60000000f00 */
[----:B---3--:R-:W-:Y:S01]  /*b5b0*/  @P6 FFMA.FTZ R26, R136, R3, R2 ;  /* 0x00000003881a6223 */ /* 0x008fe20000010002 */
[----:B------:R-:W-:Y:S01]  /*b5c0*/  LOP3.LUT R2, R12, 0x38, RZ, 0xc0, !PT ;  /* 0x000000380c027812 */ /* 0x000fe200078ec0ff */
[----:B------:R-:W2:Y:S01]  /*b5d0*/  LDC.64 R8, c[0x0][0x400] ;  /* 0x00010000ff087b82 */ /* 0x000ea20000000a00 */
[----:B-1----:R-:W-:Y:S01]  /*b5e0*/  LOP3.LUT R6, R0, 0x1e00, R12, 0xf8, !PT ;  /* 0x00001e0000067812 */ /* 0x002fe200078ef80c */
[----:B------:R-:W-:Y:S01]  /*b5f0*/  @P5 FMUL.FTZ R0, R4, 0.69314718246459960938 ;  /* 0x3f31721804005820 */ /* 0x000fe20000410000 */
[----:B------:R-:W-:Y:S06]  /*b600*/  BRA.U UP1, `(.L_x_134) ;  /* 0x0000000101287547 */ /* 0x000fec000b800000 */
[----:B------:R-:W-:Y:S01]  /*b610*/  UISETP.NE.AND UP0, UPT, UR10, URZ, UPT ;  /* 0x000000ff0a00728c */ /* 0x000fe2000bf05270 */
[----:B------:R-:W1:Y:S10]  /*b620*/  LDCU UR13, c[0x0][0x3e0] ;  /* 0x00007c00ff0d77ac */ /* 0x000e740008000800 */
[----:B------:R-:W1:Y:S01]  /*b630*/  @UP0 LDCU UR4, c[0x0][0x454] ;  /* 0x00008a80ff0407ac */ /* 0x000e620008000800 */
[----:B------:R-:W3:Y:S01]  /*b640*/  @!UP0 LDCU UR12, c[0x0][0x434] ;  /* 0x00008680ff0c87ac */ /* 0x000ee20008000800 */
[----:B------:R-:W4:Y:S02]  /*b650*/  @UP0 LDCU UR5, c[0x0][0x454] ;  /* 0x00008a80ff0507ac */ /* 0x000f240008000800 */
[----:B----4-:R-:W4:Y:S01]  /*b660*/  @!UP0 LDCU UR5, c[0x0][0x434] ;  /* 0x00008680ff0587ac */ /* 0x010f220008000800 */
[----:B-1----:R-:W-:-:S02]  /*b670*/  @UP0 UIMAD UR4, UR4, UR13, URZ ;  /* 0x0000000d040402a4 */ /* 0x002fc4000f8e02ff */
[----:B---3--:R-:W-:-:S03]  /*b680*/  @!UP0 UIMAD UR4, UR12, UR13, URZ ;  /* 0x0000000d0c0482a4 */ /* 0x008fc6000f8e02ff */
[----:B------:R-:W-:Y:S01]  /*b690*/  @UP0 UMOV UR13, 0x1 ;  /* 0x00000001000d0882 */ /* 0x000fe20000000000 */
[----:B------:R-:W-:-:S08]  /*b6a0*/  @!UP0 UMOV UR13, 0x1 ;  /* 0x00000001000d8882 */ /* 0x000fd00000000000 */
.L_x_134:
[----:B------:R-:W-:Y:S01]  /*b6b0*/  @P5 FFMA.FTZ R21, R135, R5, R0 ;  /* 0x0000000587155223 */ /* 0x000fe20000010000 */
[----:B------:R-:W-:Y:S01]  /*b6c0*/  UISETP.NE.AND UP1, UPT, UR10, URZ, !UP1 ;  /* 0x000000ff0a00728c */ /* 0x000fe2000cf25270 */
[----:B------:R-:W1:Y:S01]  /*b6d0*/  @P0 MUFU.LG2 R0, R139 ;  /* 0x0000008b00000308 */ /* 0x000e620000000c00 */
[----:B------:R-:W3:Y:S01]  /*b6e0*/  LDC.64 R28, c[0x0][0x410] ;  /* 0x00010400ff1c7b82 */ /* 0x000ee20000000a00 */
[----:B----4-:R-:W-:Y:S01]  /*b6f0*/  UIMAD UR16, UR8, UR5, URZ ;  /* 0x00000005081072a4 */ /* 0x010fe2000f8e02ff */
[----:B------:R-:W-:Y:S01]  /*b700*/  LOP3.LUT P2, RZ, R140, 0x3, RZ, 0xc0, !PT ;  /* 0x000000038cff7812 */ /* 0x000fe2000784c0ff */
[----:B------:R-:W-:Y:S01]  /*b710*/  UIMAD UR12, UR9, UR7, URZ ;  /* 0x00000007090c72a4 */ /* 0x000fe2000f8e02ff */
[----:B------:R-:W-:Y:S01]  /*b720*/  MOV R3, RZ ;  /* 0x000000ff00037202 */ /* 0x000fe20000000f00 */
[----:B------:R-:W-:Y:S01]  /*b730*/  USHF.L.U32 UR10, UR6, 0x7, URZ ;  /* 0x00000007060a7899 */ /* 0x000fe200080006ff */
[----:B------:R-:W-:Y:S01]  /*b740*/  BSSY.RECONVERGENT B0, `(.L_x_135) ;  /* 0x000003e000007945 */ /* 0x000fe20003800200 */
[----:B------:R-:W-:Y:S01]  /*b750*/  MOV R20, 0x7f800000 ;  /* 0x7f80000000147802 */ /* 0x000fe20000000f00 */
[----:B------:R-:W4:Y:S01]  /*b760*/  LDC.64 R14, c[0x0][0x408] ;  /* 0x00010200ff0e7b82 */ /* 0x000f220000000a00 */
[----:B------:R-:W-:Y:S01]  /*b770*/  @!UP1 UIMAD UR16, UR9, UR4, UR16 ;  /* 0x00000004091092a4 */ /* 0x000fe2000f8e0210 */
[----:B--2---:R-:W-:Y:S01]  /*b780*/  IMAD.WIDE.U32 R18, R8, UR9, R2 ;  /* 0x0000000908127c25 */ /* 0x004fe2000f8e0002 */
[----:B------:R-:W-:Y:S01]  /*b790*/  USHF.R.S32.HI UR4, URZ, 0x1f, UR12 ;  /* 0x0000001fff047899 */ /* 0x000fe2000801140c */
[----:B------:R-:W-:Y:S01]  /*b7a0*/  MOV R8, 0x7f800000 ;  /* 0x7f80000000087802 */ /* 0x000fe20000000f00 */
[----:B------:R-:W-:Y:S01]  /*b7b0*/  UIMAD UR15, UR10, UR13, URZ ;  /* 0x0000000d0a0f72a4 */ /* 0x000fe2000f8e02ff */
[----:B------:R-:W-:Y:S01]  /*b7c0*/  @P1 FMUL.FTZ R2, R7, 0.69314718246459960938 ;  /* 0x3f31721807021820 */ /* 0x000fe20000410000 */
[----:B------:R-:W-:Y:S01]  /*b7d0*/  USEL UR12, UR12, URZ, UP1 ;  /* 0x000000ff0c0c7287 */ /* 0x000fe20008800000 */
[----:B------:R-:W-:-:S02]  /*b7e0*/  IMAD R9, R9, UR9, R19 ;  /* 0x0000000909097c24 */ /* 0x000fc4000f8e0213 */
[----:B-1----:R-:W-:Y:S01]  /*b7f0*/  @P0 FMUL.FTZ R0, R0, 0.69314718246459960938 ;  /* 0x3f31721800000820 */ /* 0x002fe20000410000 */
[----:B------:R-:W-:Y:S01]  /*b800*/  USEL UR4, UR4, URZ, UP1 ;  /* 0x000000ff04047287 */ /* 0x000fe20008800000 */
[----:B------:R-:W-:Y:S01]  /*b810*/  @P1 FFMA.FTZ R20, R137, R11, R2 ;  /* 0x0000000b89141223 */ /* 0x000fe20000010002 */
[----:B------:R-:W-:Y:S01]  /*b820*/  USHF.R.S32.HI UR5, URZ, 0x1f, UR15 ;  /* 0x0000001fff057899 */ /* 0x000fe2000801140f */
[----:B------:R-:W-:Y:S01]  /*b830*/  @P0 FFMA.FTZ R8, R134, R10, R0 ;  /* 0x0000000a86080223 */ /* 0x000fe20000010000 */
[----:B------:R-:W-:Y:S01]  /*b840*/  USHF.R.S32.HI UR14, URZ, 0x1f, UR16 ;  /* 0x0000001fff0e7899 */ /* 0x000fe20008011410 */
[----:B------:R-:W-:Y:S01]  /*b850*/  LEA R0, R6, UR11, 0x1 ;  /* 0x0000000b06007c11 */ /* 0x000fe2000f8e08ff */
[----:B------:R-:W-:-:S04]  /*b860*/  UIADD3 UR12, UP1, UP0, UR15, UR12, UR16 ;  /* 0x0000000c0f0c7290 */ /* 0x000fc8000f83e010 */
        /* <DEDUP_REMOVED lines=22> */
[----:B------:R-:W-:Y:S01]  /*b9d0*/  @!P3 IMAD R5, R5, UR13, RZ ;  /* 0x0000000d0505bc24 */ /* 0x000fe2000f8e02ff */
[----:B------:R-:W-:-:S04]  /*b9e0*/  @!P5 IADD3 R2, P0, PT, R4, UR12, RZ ;  /* 0x0000000c0402dc10 */ /* 0x000fc8000ff1e0ff */
[----:B------:R-:W5:Y:S01]  /*b9f0*/  @!P4 LDC.64 R22, c[0x0][0x420] ;  /* 0x00010800ff16cb82 */ /* 0x000f620000000a00 */
[----:B------:R-:W-:Y:S02]  /*ba00*/  @!P5 LEA.HI.X.SX32 R4, R4, UR14, 0x1, P0 ;  /* 0x0000000e0404dc11 */ /* 0x000fe400080f0eff */
[----:B------:R-:W-:-:S05]  /*ba10*/  @!P3 IADD3 R13, P0, PT, R5, UR12, RZ ;  /* 0x0000000c050dbc10 */ /* 0x000fca000ff1e0ff */
[----:B------:R-:W3:Y:S01]  /*ba20*/  @!P3 LDC.64 R24, c[0x0][0x420] ;  /* 0x00010800ff18bb82 */ /* 0x000ee20000000a00 */
[----:B-1----:R-:W-:-:S04]  /*ba30*/  @!P6 LEA R10, P1, R3, R10, 0x2 ;  /* 0x0000000a030ae211 */ /* 0x002fc800078210ff */
[----:B------:R-:W-:Y:S02]  /*ba40*/  @!P6 LEA.HI.X R11, R3, R11, R6, 0x2, P1 ;  /* 0x0000000b030be211 */ /* 0x000fe400008f1406 */
[----:B------:R-:W-:Y:S02]  /*ba50*/  @!P4 IADD3 R3, P1, PT, R12, UR12, RZ ;  /* 0x0000000c0c03cc10 */ /* 0x000fe4000ff3e0ff */
[----:B--2---:R-:W-:Y:S01]  /*ba60*/  @!P5 LEA R6, P2, R2, R16, 0x2 ;  /* 0x000000100206d211 */ /* 0x004fe200078410ff */
[----:B------:R1:W-:Y:S01]  /*ba70*/  @!P6 STG.E desc[UR22][R10.64], R26 ;  /* 0x0000001a0a00e986 */ /* 0x0003e2000c101916 */
[----:B------:R-:W-:Y:S02]  /*ba80*/  @!P4 LEA.HI.X.SX32 R16, R12, UR14, 0x1, P1 ;  /* 0x0000000e0c10cc11 */ /* 0x000fe400088f0eff */
[----:B------:R-:W-:Y:S02]  /*ba90*/  @!P5 LEA.HI.X R7, R2, R17, R4, 0x2, P2 ;  /* 0x000000110207d211 */ /* 0x000fe400010f1404 */
[----:B------:R-:W-:-:S02]  /*baa0*/  @!P3 LEA.HI.X.SX32 R12, R5, UR14, 0x1, P0 ;  /* 0x0000000e050cbc11 */ /* 0x000fc400080f0eff */
[C---:B-----5:R-:W-:Y:S01]  /*bab0*/  @!P4 LEA R4, P1, R3.reuse, R22, 0x2 ;  /* 0x000000160304c211 */ /* 0x060fe200078210ff */
[----:B------:R1:W-:Y:S03]  /*bac0*/  @!P5 STG.E desc[UR22][R6.64], R21 ;  /* 0x000000150600d986 */ /* 0x0003e6000c101916 */
[----:B------:R-:W-:Y:S02]  /*bad0*/  @!P4 LEA.HI.X R5, R3, R23, R16, 0x2, P1 ;  /* 0x000000170305c211 */ /* 0x000fe400008f1410 */
[----:B---3--:R-:W-:-:S03]  /*bae0*/  @!P3 LEA R2, P0, R13, R24, 0x2 ;  /* 0x000000180d02b211 */ /* 0x008fc600078010ff */
[----:B------:R1:W-:Y:S01]  /*baf0*/  @!P4 STG.E desc[UR22][R4.64], R20 ;  /* 0x000000140400c986 */ /* 0x0003e2000c101916 */
[----:B------:R-:W-:-:S05]  /*bb00*/  @!P3 LEA.HI.X R3, R13, R25, R12, 0x2, P0 ;  /* 0x000000190d03b211 */ /* 0x000fca00000f140c */
[----:B------:R1:W-:Y:S04]  /*bb10*/  @!P3 STG.E desc[UR22][R2.64], R8 ;  /* 0x000000080200b986 */ /* 0x0003e8000c101916 */
.L_x_136:
[----:B------:R-:W-:Y:S05]  /*bb20*/  BSYNC.RECONVERGENT B0 ;  /* 0x0000000000007941 */ /* 0x000fea0003800200 */
.L_x_135:
[----:B------:R-:W2:Y:S01]  /*bb30*/  LDS.128 R60, [R0] ;  /* 0x00000000003c7984 */ /* 0x000ea20000000c00 */
[----:B-1----:R-:W-:Y:S01]  /*bb40*/  IMAD.MOV.U32 R8, RZ, RZ, R18 ;  /* 0x000000ffff087224 */ /* 0x002fe200078e0012 */
[----:B------:R-:W1:Y:S01]  /*bb50*/  LDCU.64 UR4, c[0x0][0x3f0] ;  /* 0x00007e00ff0477ac */ /* 0x000e620008000a00 */
[----:B------:R-:W-:Y:S01]  /*bb60*/  SHF.R.U32.HI R6, RZ, 0x3, R140 ;  /* 0x00000003ff067819 */ /* 0x000fe2000001168c */
[----:B------:R-:W5:Y:S01]  /*bb70*/  LDS.128 R56, [R0+0x4000] ;  /* 0x0040000000387984 */ /* 0x000f620000000c00 */
[----:B---3--:R-:W-:Y:S01]  /*bb80*/  IMAD.WIDE.U32 R2, R28, UR8, R8 ;  /* 0x000000081c027c25 */ /* 0x008fe2000f8e0008 */
[----:B------:R-:W-:Y:S01]  /*bb90*/  UIMAD.WIDE.U32 UR16, UR6, 0x80, URZ ;  /* 0x00000080061078a5 */ /* 0x000fe2000f8e00ff */
[C---:B----4-:R-:W-:Y:S01]  /*bba0*/  SHF.L.U64.HI R80, R14.reuse, 0x6, R15 ;  /* 0x000000060e507819 */ /* 0x050fe2000001020f */
[----:B------:R-:W3:Y:S01]  /*bbb0*/  LDS.128 R76, [R0+0x800] ;  /* 0x00080000004c7984 */ /* 0x000ee20000000c00 */
[----:B------:R-:W-:Y:S01]  /*bbc0*/  IMAD R3, R29, UR8, R3 ;  /* 0x000000081d037c24 */ /* 0x000fe2000f8e0203 */
[C---:B------:R-:W-:Y:S01]  /*bbd0*/  SHF.L.U64.HI R13, R14.reuse, 0x5, R15 ;  /* 0x000000050e0d7819 */ /* 0x040fe2000001020f */
[----:B------:R-:W-:Y:S01]  /*bbe0*/  IMAD.SHL.U32 R12, R14, 0x20, RZ ;  /* 0x000000200e0c7824 */ /* 0x000fe200078e00ff */
[----:B------:R-:W4:Y:S01]  /*bbf0*/  LDS.128 R68, [R0+0x4800] ;  /* 0x0048000000447984 */ /* 0x000f220000000c00 */
[----:B------:R-:W-:Y:S01]  /*bc00*/  LOP3.LUT R6, R6, UR16, RZ, 0xfc, !PT ;  /* 0x0000001006067c12 */ /* 0x000fe2000f8efcff */
[----:B------:R-:W-:-:S02]  /*bc10*/  IMAD R7, R14, UR17, RZ ;  /* 0x000000110e077c24 */ /* 0x000fc4000f8e02ff */
[----:B------:R-:W4:Y:S02]  /*bc20*/  LDS.128 R72, [R0+0x1000] ;  /* 0x0010000000487984 */ /* 0x000f240000000c00 */
[C---:B------:R-:W-:Y:S02]  /*bc30*/  IMAD.WIDE.U32 R4, R6.reuse, R14, R2 ;  /* 0x0000000e06047225 */ /* 0x040fe400078e0002 */
[----:B------:R-:W4:Y:S02]  /*bc40*/  LDS.128 R64, [R0+0x5000] ;  /* 0x0050000000407984 */ /* 0x000f240000000c00 */
[----:B------:R-:W-:Y:S02]  /*bc50*/  IMAD R2, R6, R15, R7 ;  /* 0x0000000f06027224 */ /* 0x000fe400078e0207 */
[----:B------:R-:W4:Y:S02]  /*bc60*/  LDS.128 R52, [R0+0x1800] ;  /* 0x0018000000347984 */ /* 0x000f240000000c00 */
[----:B------:R-:W-:Y:S01]  /*bc70*/  IMAD.IADD R3, R5, 0x1, R2 ;  /* 0x0000000105037824 */ /* 0x000fe200078e0202 */
[C---:B-1----:R-:W-:Y:S01]  /*bc80*/  LEA R2, P0, R4.reuse, UR4, 0x1 ;  /* 0x0000000404027c11 */ /* 0x042fe2000f8008ff */
[----:B------:R-:W1:Y:S03]  /*bc90*/  LDS.128 R40, [R0+0x5800] ;  /* 0x0058000000287984 */ /* 0x000e660000000c00 */
[----:B------:R-:W-:Y:S01]  /*bca0*/  LEA.HI.X R3, R4, UR5, R3, 0x1, P0 ;  /* 0x0000000504037c11 */ /* 0x000fe200080f0c03 */
[----:B------:R-:W1:Y:S01]  /*bcb0*/  LDS.128 R48, [R0+0x2000] ;  /* 0x0020000000307984 */ /* 0x000e620000000c00 */
[----:B------:R-:W-:-:S02]  /*bcc0*/  LEA R4, P0, R14, R2, 0x7 ;  /* 0x000000020e047211 */ /* 0x000fc400078038ff */
[----:B------:R-:W-:Y:S01]  /*bcd0*/  IADD3 R8, P1, PT, R12, R2, RZ ;  /* 0x000000020c087210 */ /* 0x000fe20007f3e0ff */
[----:B------:R-:W1:Y:S01]  /*bce0*/  LDS.128 R36, [R0+0x6000] ;  /* 0x0060000000247984 */ /* 0x000e620000000c00 */
[----:B------:R-:W-:-:S03]  /*bcf0*/  LEA.HI.X R5, R14, R3, R15, 0x7, P0 ;  /* 0x000000030e057211 */ /* 0x000fc600000f3c0f */
[----:B------:R-:W1:Y:S01]  /*bd00*/  LDS.128 R44, [R0+0x2800] ;  /* 0x00280000002c7984 */ /* 0x000e620000000c00 */
[----:B------:R-:W-:-:S03]  /*bd10*/  IMAD.X R9, R13, 0x1, R3, P1 ;  /* 0x000000010d097824 */ /* 0x000fc600008e0603 */
[----:B------:R-:W1:Y:S04]  /*bd20*/  LDS.128 R24, [R0+0x6800] ;  /* 0x0068000000187984 */ /* 0x000e680000000c00 */
[----:B------:R-:W1:Y:S04]  /*bd30*/  LDS.128 R32, [R0+0x3000] ;  /* 0x0030000000207984 */ /* 0x000e680000000c00 */
[----:B------:R-:W1:Y:S04]  /*bd40*/  LDS.128 R20, [R0+0x7000] ;  /* 0x0070000000147984 */ /* 0x000e680000000c00 */
[----:B------:R-:W1:Y:S04]  /*bd50*/  LDS.128 R28, [R0+0x3800] ;  /* 0x00380000001c7984 */ /* 0x000e680000000c00 */
[----:B------:R4:W1:Y:S04]  /*bd60*/  LDS.128 R16, [R0+0x7800] ;  /* 0x0078000000107984 */ /* 0x0008680000000c00 */
[----:B--2---:R-:W-:Y:S04]  /*bd70*/  STG.E.128 desc[UR22][R2.64], R60 ;  /* 0x0000003c02007986 */ /* 0x004fe8000c101d16 */
[----:B-----5:R2:W-:Y:S04]  /*bd80*/  STG.E.128 desc[UR22][R2.64+0x80], R56 ;  /* 0x0000803802007986 */ /* 0x0205e8000c101d16 */
[----:B---3--:R-:W-:Y:S04]  /*bd90*/  STG.E.128 desc[UR22][R8.64], R76 ;  /* 0x0000004c08007986 */ /* 0x008fe8000c101d16 */
[----:B----4-:R3:W-:Y:S01]  /*bda0*/  STG.E.128 desc[UR22][R8.64+0x80], R68 ;  /* 0x0000804408007986 */ /* 0x0107e2000c101d16 */
[----:B------:R-:W-:-:S05]  /*bdb0*/  IMAD.SHL.U32 R0, R14, 0x40, RZ ;  /* 0x000000400e007824 */ /* 0x000fca00078e00ff */
[----:B------:R-:W-:-:S04]  /*bdc0*/  IADD3 R6, P0, PT, R0, R2, RZ ;  /* 0x0000000200067210 */ /* 0x000fc80007f1e0ff */
[----:B------:R-:W-:Y:S02]  /*bdd0*/  IADD3.X R7, PT, PT, R80, R3, RZ, P0, !PT ;  /* 0x0000000350077210 */ /* 0x000fe400007fe4ff */
[----:B------:R-:W-:-:S03]  /*bde0*/  IADD3 R10, P0, PT, R6, R12, RZ ;  /* 0x0000000c060a7210 */ /* 0x000fc60007f1e0ff */
[----:B------:R-:W-:Y:S02]  /*bdf0*/  STG.E.128 desc[UR22][R6.64], R72 ;  /* 0x0000004806007986 */ /* 0x000fe4000c101d16 */
[----:B------:R-:W-:Y:S01]  /*be00*/  IMAD.X R11, R7, 0x1, R13, P0 ;  /* 0x00000001070b7824 */ /* 0x000fe200000e060d */
[C---:B--2---:R-:W-:Y:S01]  /*be10*/  IADD3 R2, P0, PT, R4.reuse, R0, RZ ;  /* 0x0000000004027210 */ /* 0x044fe20007f1e0ff */
[----:B------:R2:W-:Y:S04]  /*be20*/  STG.E.128 desc[UR22][R6.64+0x80], R64 ;  /* 0x0000804006007986 */ /* 0x0005e8000c101d16 */
[----:B------:R-:W-:Y:S01]  /*be30*/  IMAD.X R3, R5, 0x1, R80, P0 ;  /* 0x0000000105037824 */ /* 0x000fe200000e0650 */
[----:B------:R-:W-:Y:S01]  /*be40*/  STG.E.128 desc[UR22][R10.64], R52 ;  /* 0x000000340a007986 */ /* 0x000fe2000c101d16 */
[----:B---3--:R-:W-:-:S03]  /*be50*/  IADD3 R8, P1, PT, R4, R12, RZ ;  /* 0x0000000c04087210 */ /* 0x008fc60007f3e0ff */
[----:B-1----:R-:W-:Y:S01]  /*be60*/  STG.E.128 desc[UR22][R10.64+0x80], R40 ;  /* 0x000080280a007986 */ /* 0x002fe2000c101d16 */
[----:B------:R-:W-:-:S03]  /*be70*/  IADD3.X R9, PT, PT, R5, R13, RZ, P1, !PT ;  /* 0x0000000d05097210 */ /* 0x000fc60000ffe4ff */
[----:B------:R-:W-:Y:S04]  /*be80*/  STG.E.128 desc[UR22][R4.64], R48 ;  /* 0x0000003004007986 */ /* 0x000fe8000c101d16 */
[----:B------:R-:W-:Y:S04]  /*be90*/  STG.E.128 desc[UR22][R4.64+0x80], R36 ;  /* 0x0000802404007986 */ /* 0x000fe8000c101d16 */
[----:B------:R-:W-:Y:S04]  /*bea0*/  STG.E.128 desc[UR22][R8.64], R44 ;  /* 0x0000002c08007986 */ /* 0x000fe8000c101d16 */
[----:B------:R-:W-:Y:S04]  /*beb0*/  STG.E.128 desc[UR22][R8.64+0x80], R24 ;  /* 0x0000801808007986 */ /* 0x000fe8000c101d16 */
[----:B------:R-:W-:Y:S01]  /*bec0*/  STG.E.128 desc[UR22][R2.64], R32 ;  /* 0x0000002002007986 */ /* 0x000fe2000c101d16 */
[----:B--2---:R-:W-:-:S03]  /*bed0*/  IADD3 R6, P0, PT, R2, R12, RZ ;  /* 0x0000000c02067210 */ /* 0x004fc60007f1e0ff */
[----:B------:R-:W-:Y:S02]  /*bee0*/  STG.E.128 desc[UR22][R2.64+0x80], R20 ;  /* 0x0000801402007986 */ /* 0x000fe4000c101d16 */
[----:B------:R-:W-:-:S05]  /*bef0*/  IMAD.X R7, R3, 0x1, R13, P0 ;  /* 0x0000000103077824 */ /* 0x000fca00000e060d */
[----:B------:R-:W-:Y:S04]  /*bf00*/  STG.E.128 desc[UR22][R6.64], R28 ;  /* 0x0000001c06007986 */ /* 0x000fe8000c101d16 */
[----:B------:R-:W-:Y:S01]  /*bf10*/  STG.E.128 desc[UR22][R6.64+0x80], R16 ;  /* 0x0000801006007986 */ /* 0x000fe2000c101d16 */
[----:B------:R-:W-:Y:S05]  /*bf20*/  EXIT ;  /* 0x000000000000794d */ /* 0x000fea0003800000 */
.L_x_137:
        /* <DEDUP_REMOVED lines=13> */
.L_x_2842:


//--------------------- .text._ZN5flash16flash_fwd_kernelI23Flash_fwd_kernel_traitsILi128ELi128ELi64ELi4ELb0ELb0EN7cutlass10bfloat16_tE19Flash_kernel_traitsILi128ELi128ELi64ELi4ES3_EELb0ELb0ELb0ELb0ELb0ELb0ELb0ELb0EEEvNS_16Flash_fwd_paramsE --------------------------
	.section	.text._ZN5flash16flash_fwd_kernelI23Flash_fwd_kernel_traitsILi128ELi128ELi64ELi4ELb0ELb0EN7cutlass10bfloat16_tE19Flash_kernel_traitsILi128ELi128ELi64ELi4ES3_EELb0ELb0ELb0ELb0ELb0ELb0ELb0ELb0EEEvNS_16Flash_fwd_paramsE,"ax",@progbits
	.align	128
        .global         _ZN5flash16flash_fwd_kernelI23Flash_fwd_kernel_traitsILi128ELi128ELi64ELi4ELb0ELb0EN7cutlass10bfloat16_tE19Flash_kernel_traitsILi128ELi128ELi64ELi4ES3_EELb0ELb0ELb0ELb0ELb0ELb0ELb0ELb0EEEvNS_16Flash_fwd_paramsE
        .type           _ZN5flash16flash_fwd_kernelI23Flash_fwd_kernel_traitsILi128ELi128ELi64ELi4ELb0ELb0EN7cutlass10bfloat16_tE19Flash_kernel_traitsILi128ELi128ELi64ELi4ES3_EELb0ELb0ELb0ELb0ELb0ELb0ELb0ELb0EEEvNS_16Flash_fwd_paramsE,@function
        .size           _ZN5flash16flash_fwd_kernelI23Flash_fwd_kernel_traitsILi128ELi128ELi64ELi4ELb0ELb0EN7cutlass10bfloat16_tE19Flash_kernel_traitsILi128ELi128ELi64ELi4ES3_EELb0ELb0ELb0ELb0ELb0ELb0ELb0ELb0EEEvNS_16Flash_fwd_paramsE,(.L_x_2843 - _ZN5flash16flash_fwd_kernelI23Flash_fwd_kernel_traitsILi128ELi128ELi64ELi4ELb0ELb0EN7cutlass10bfloat16_tE19Flash_kernel_traitsILi128ELi128ELi64ELi4ES3_EELb0ELb0ELb0ELb0ELb0ELb0ELb0ELb0EEEvNS_16Flash_fwd_paramsE)
        .other          _ZN5flash16flash_fwd_kernelI23Flash_fwd_kernel_traitsILi128ELi128ELi64ELi4ELb0ELb0EN7cutlass10bfloat16_tE19Flash_kernel_traitsILi128ELi128ELi64ELi4ES3_EELb0ELb0ELb0ELb0ELb0ELb0ELb0ELb0EEEvNS_16Flash_fwd_paramsE,@"STO_CUDA_ENTRY STV_DEFAULT"
_ZN5flash16flash_fwd_kernelI23Flash_fwd_kernel_traitsILi128ELi128ELi64ELi4ELb0ELb0EN7cutlass10bfloat16_tE19Flash_kernel_traitsILi128ELi128ELi64ELi4ES3_EELb0ELb0ELb0ELb0ELb0ELb0ELb0ELb0EEEvNS_16Flash_fwd_paramsE:
.text._ZN5flash16flash_fwd_kernelI23Flash_fwd_kernel_traitsILi128ELi128ELi64ELi4ELb0ELb0EN7cutlass10bfloat16_tE19Flash_kernel_traitsILi128ELi128ELi64ELi4ES3_EELb0ELb0ELb0ELb0ELb0ELb0ELb0ELb0EEEvNS_16Flash_fwd_paramsE:
[----:B------:R-:W1:Y:S01]  /*0000*/  LDC R1, c[0x0][0x37c] ;  /* 0x0000df00ff017b82 */ /* 0x000e620000000800 */
[----:B------:R-:W2:Y:S01]  /*0010*/  S2R R20, SR_CTAID.Y ;  /* 0x0000000000147919 */ /* 0x000ea20000002600 */
[----:B------:R-:W3:Y:S06]  /*0020*/  LDCU.64 UR6, c[0x0][0x470] ;  /* 0x00008e00ff0677ac */ /* 0x000eec0008000a00 */
[----:B------:R-:W4:Y:S01]  /*0030*/  LDC.64 R8, c[0x0][0x460] ;  /* 0x00011800ff087b82 */ /* 0x000f220000000a00 */
[----:B------:R-:W-:Y:S01]  /*0040*/  IMAD.MOV.U32 R29, RZ, RZ, -0x1 ;  /* 0xffffffffff1d7424 */ /* 0x000fe200078e00ff */
[----:B------:R-:W3:Y:S01]  /*0050*/  LDCU.64 UR4, c[0x0][0x478] ;  /* 0x00008f00ff0477ac */ /* 0x000ee20008000a00 */
[----:B-1----:R-:W-:Y:S01]  /*0060*/  VIADD R1, R1, 0xffffffa8 ;  /* 0xffffffa801017836 */ /* 0x002fe20000000000 */
[----:B------:R-:W1:Y:S04]  /*0070*/  LDCU.64 UR8, c[0x0][0x460] ;  /* 0x00008c00ff0877ac */ /* 0x000e680008000a00 */
[----:B------:R-:W4:Y:S01]  /*0080*/  LDC.64 R6, c[0x0][0x468] ;  /* 0x00011a00ff067b82 */ /* 0x000f220000000a00 */
[----:B------:R-:W4:Y:S01]  /*0090*/  LDCU.64 UR14, c[0x0][0x358] ;  /* 0x00006b00ff0e77ac */ /* 0x000f220008000a00 */
[----:B---3--:R-:W-:-:S02]  /*00a0*/  ISETP.NE.U32.AND P3, PT, RZ, UR6, PT ;  /* 0x00000006ff007c0c */ /* 0x008fc4000bf65070 */
[----:B------:R-:W-:Y:S02]  /*00b0*/  ISETP.NE.U32.AND P2, PT, RZ, UR4, PT ;  /* 0x00000004ff007c0c */ /* 0x000fe4000bf45070 */
[----:B------:R-:W-:Y:S02]  /*00c0*/  ISETP.NE.AND.EX P3, PT, RZ, UR7, PT, P3 ;  /* 0x00000007ff007c0c */ /* 0x000fe4000bf65330 */
[----:B------:R-:W-:Y:S02]  /*00d0*/  ISETP.NE.AND.EX P2, PT, RZ, UR5, PT, P2 ;  /* 0x00000005ff007c0c */ /* 0x000fe4000bf45320 */
[----:B-1----:R-:W-:Y:S01]  /*00e0*/  ISETP.NE.U32.AND P5, PT, RZ, UR8, PT ;  /* 0x00000008ff007c0c */ /* 0x002fe2000bfa5070 */
[----:B------:R-:W-:Y:S01]  /*00f0*/  IMAD.MOV.U32 R10, RZ, RZ, RZ ;  /* 0x000000ffff0a7224 */ /* 0x000fe200078e00ff */
[----:B------:R-:W-:Y:S01]  /*0100*/  ISETP.NE.U32.AND P4, PT, RZ, UR8, PT ;  /* 0x00000008ff007c0c */ /* 0x000fe2000bf85070 */
[C---:B--2---:R-:W-:Y:S01]  /*0110*/  IMAD.SHL.U32 R12, R20.reuse, 0x4, RZ ;  /* 0x00000004140c7824 */ /* 0x044fe200078e00ff */
[----:B------:R-:W-:Y:S01]  /*0120*/  ISETP.NE.AND.EX P5, PT, RZ, UR9, PT, P5 ;  /* 0x00000009ff007c0c */ /* 0x000fe2000bfa5350 */
[----:B----4-:R-:W-:Y:S01]  /*0130*/  IMAD.WIDE.U32 R8, R20, 0x4, R8 ;  /* 0x0000000414087825 */ /* 0x010fe200078e0008 */
[----:B------:R-:W-:-:S02]  /*0140*/  SHF.R.U32.HI R11, RZ, 0x1e, R20 ;  /* 0x0000001eff0b7819 */ /* 0x000fc40000011614 */
[----:B------:R-:W-:Y:S02]  /*0150*/  ISETP.NE.AND.EX P4, PT, RZ, UR9, PT, P4 ;  /* 0x00000009ff007c0c */ /* 0x000fe4000bf85340 */
[C---:B------:R-:W-:Y:S02]  /*0160*/  @P3 IADD3 R4, P1, PT, R12.reuse, UR6, RZ ;  /* 0x000000060c043c10 */ /* 0x040fe4000ff3e0ff */
[C---:B------:R-:W-:Y:S02]  /*0170*/  @P2 IADD3 R2, P0, PT, R12.reuse, UR4, RZ ;  /* 0x000000040c022c10 */ /* 0x040fe4000ff1e0ff */
[C---:B------:R-:W-:Y:S02]  /*0180*/  @P3 IADD3.X R5, PT, PT, R11.reuse, UR7, RZ, P1, !PT ;  /* 0x000000070b053c10 */ /* 0x040fe40008ffe4ff */
[----:B------:R-:W-:Y:S01]  /*0190*/  @P2 IADD3.X R3, PT, PT, R11, UR5, RZ, P0, !PT ;  /* 0x000000050b032c10 */ /* 0x000fe200087fe4ff */
[----:B------:R-:W2:Y:S04]  /*01a0*/  @P5 LDG.E R29, desc[UR14][R8.64] ;  /* 0x0000000e081d5981 */ /* 0x000ea8000c1e1900 */
[----:B------:R-:W3:Y:S04]  /*01b0*/  @P3 LDG.E R10, desc[UR14][R4.64] ;  /* 0x0000000e040a3981 */ /* 0x000ee8000c1e1900 */
[----:B------:R1:W3:Y:S04]  /*01c0*/  @P2 LDG.E R0, desc[UR14][R2.64] ;  /* 0x0000000e02002981 */ /* 0x0002e8000c1e1900 */
[----:B------:R4:W3:Y:S01]  /*01d0*/  @P4 LDG.E R8, desc[UR14][R8.64+0x4] ;  /* 0x0000040e08084981 */ /* 0x0008e2000c1e1900 */
[----:B------:R-:W4:Y:S01]  /*01e0*/  LDCU.U8 UR4, c[0x0][0x532] ;  /* 0x0000a640ff0477ac */ /* 0x000f220008000000 */
[----:B------:R-:W4:Y:S01]  /*01f0*/  S2UR UR16, SR_CTAID.X ;  /* 0x00000000001079c3 */ /* 0x000f220000002500 */
[----:B-1----:R-:W-:-:S07]  /*0200*/  IADD3 R2, P0, PT, R12, R6, RZ ;  /* 0x000000060c027210 */ /* 0x002fce0007f1e0ff */
[----:B------:R-:W1:Y:S01]  /*0210*/  @!P2 LDC.64 R4, c[0x0][0x488] ;  /* 0x00012200ff04ab82 */ /* 0x000e620000000a00 */
[----:B------:R-:W-:Y:S01]  /*0220*/  IMAD.X R3, R11, 0x1, R7, P0 ;  /* 0x000000010b037824 */ /* 0x000fe200000e0607 */
[----:B------:R-:W-:-:S04]  /*0230*/  ISETP.NE.U32.AND P0, PT, R6, RZ, PT ;  /* 0x000000ff0600720c */ /* 0x000fc80003f05070 */
[C---:B------:R-:W-:Y:S02]  /*0240*/  ISETP.NE.AND.EX P0, PT, R7.reuse, RZ, PT, P0 ;  /* 0x000000ff0700720c */ /* 0x040fe40003f05300 */
[----:B------:R-:W3:Y:S01]  /*0250*/  @!P4 LDC R12, c[0x0][0x434] ;  /* 0x00010d00ff0ccb82 */ /* 0x000ee20000000800 */
[----:B----4-:R-:W-:Y:S02]  /*0260*/  ISETP.NE.AND P1, PT, RZ, UR4, PT ;  /* 0x00000004ff007c0c */ /* 0x010fe4000bf25270 */
[----:B------:R-:W-:Y:S01]  /*0270*/  ISETP.EQ.U32.AND P3, PT, R6, RZ, PT ;  /* 0x000000ff0600720c */ /* 0x000fe20003f62070 */
[----:B------:R-:W4:Y:S04]  /*0280*/  S2R R28, SR_CTAID.Z ;  /* 0x00000000001c7919 */ /* 0x000f280000002700 */
[----:B------:R-:W4:Y:S01]  /*0290*/  @!P2 LDC R9, c[0x0][0x43c] ;  /* 0x00010f00ff09ab82 */ /* 0x000f220000000800 */
[----:B------:R-:W-:Y:S01]  /*02a0*/  ISETP.EQ.OR.EX P3, PT, R7, RZ, !P1, P3 ;  /* 0x000000ff0700720c */ /* 0x000fe20004f62730 */
[----:B------:R-:W2:Y:S01]  /*02b0*/  S2R R234, SR_TID.X ;  /* 0x0000000000ea7919 */ /* 0x000ea20000002100 */
[----:B------:R-:W-:Y:S01]  /*02c0*/  IMAD.MOV.U32 R11, RZ, RZ, -0x1 ;  /* 0xffffffffff0b7424 */ /* 0x000fe200078e00ff */
[----:B------:R-:W-:-:S10]  /*02d0*/  USHF.L.U32 UR10, UR16, 0x7, URZ ;  /* 0x00000007100a7899 */ /* 0x000fd400080006ff */
[----:B------:R2:W5:Y:S01]  /*02e0*/  @!P3 LDG.E R11, desc[UR14][R2.64] ;  /* 0x0000000e020bb981 */ /* 0x000562000c1e1900 */
[----:B-1----:R-:W-:-:S04]  /*02f0*/  @!P2 ISETP.NE.U32.AND P3, PT, R4, RZ, PT ;  /* 0x000000ff0400a20c */ /* 0x002fc80003f65070 */
[----:B------:R-:W-:-:S04]  /*0300*/  @!P2 ISETP.NE.AND.EX P3, PT, R5, RZ, PT, P3 ;  /* 0x000000ff0500a20c */ /* 0x000fc80003f65330 */
[----:B----4-:R-:W-:Y:S01]  /*0310*/  @!P2 SEL R4, R9, RZ, P3 ;  /* 0x000000ff0904a207 */ /* 0x010fe20001800000 */
[----:B--2---:R1:W-:Y:S01]  /*0320*/  STL [R1+0x18], R29 ;  /* 0x0000181d01007387 */ /* 0x0043e20000100800 */
[----:B---3--:R-:W-:Y:S02]  /*0330*/  @P2 IMAD.IADD R48, R0, 0x1, -R10 ;  /* 0x0000000100302824 */ /* 0x008fe400078e0a0a */
[----:B------:R-:W2:Y:S01]  /*0340*/  @!P0 LDC R0, c[0x0][0x438] ;  /* 0x00010e00ff008b82 */ /* 0x000ea20000000800 */
[----:B------:R-:W-:-:S05]  /*0350*/  @P4 IMAD.IADD R12, R8, 0x1, -R29 ;  /* 0x00000001080c4824 */ /* 0x000fca00078e0a1d */
[----:B------:R-:W-:Y:S01]  /*0360*/  ISETP.GT.AND P4, PT, R12, UR10, PT ;  /* 0x0000000a0c007c0c */ /* 0x000fe2000bf84270 */
[----:B-1----:R-:W-:-:S12]  /*0370*/  @!P0 BRA `(.L_x_138) ;  /* 0x00000000000c8947 */ /* 0x002fd80003800000 */
[----:B--2---:R-:W2:Y:S02]  /*0380*/  @P1 LDG.E R0, desc[UR14][R2.64+0x4] ;  /* 0x0000040e02001981 */ /* 0x004ea4000c1e1900 */
[----:B--2--5:R-:W-:-:S06]  /*0390*/  @P1 IADD3 R0, PT, PT, R0, -R11, RZ ;  /* 0x8000000b00001210 */ /* 0x024fcc0007ffe0ff */
[----:B------:R1:W5:Y:S02]  /*03a0*/  @!P1 LDG.E R0, desc[UR14][R2.64] ;  /* 0x0000000e02009981 */ /* 0x000364000c1e1900 */
.L_x_138:
[----:B--2--5:R-:W-:Y:S01]  /*03b0*/  @!P2 IADD3 R48, PT, PT, R4, R0, -R10 ;  /* 0x000000000430a210 */ /* 0x024fe20007ffe80a */
[----:B------:R-:W-:Y:S06]  /*03c0*/  @!P4 EXIT ;  /* 0x000000000000c94d */ /* 0x000fec0003800000 */
[C---:B------:R-:W-:Y:S01]  /*03d0*/  VIADD R0, R48.reuse, 0x3f ;  /* 0x0000003f30007836 */ /* 0x040fe20000000000 */
[----:B------:R-:W-:-:S04]  /*03e0*/  ISETP.GT.AND P0, PT, R48, RZ, PT ;  /* 0x000000ff3000720c */ /* 0x000fc80003f04270 */
[----:B-1----:R-:W-:-:S04]  /*03f0*/  SHF.R.S32.HI R2, RZ, 0x1f, R0 ;  /* 0x0000001fff027819 */ /* 0x002fc80000011400 */
[----:B------:R-:W-:-:S05]  /*0400*/  LEA.HI R166, R2, R0, RZ, 0x6 ;  /* 0x0000000002a67211 */ /* 0x000fca00078f30ff */
[----:B------:R1:W-:Y:S01]  /*0410*/  STL [R1+0x1c], R166 ;  /* 0x00001ca601007387 */ /* 0x0003e20000100800 */
[----:B------:R-:W-:Y:S05]  /*0420*/  @P0 BRA `(.L_x_139) ;  /* 0x0000001400080947 */ /* 0x000fea0003800000 */
[----:B------:R-:W2:Y:S01]  /*0430*/  LDC.U8 R0, c[0x0][0x549] ;  /* 0x00015240ff007b82 */ /* 0x000ea20000000000 */
[----:B------:R-:W-:Y:S02]  /*0440*/  ISETP.NE.AND P1, PT, R29, -0x1, PT ;  /* 0xffffffff1d00780c */ /* 0x000fe40003f25270 */
[----:B------:R-:W-:-:S05]  /*0450*/  SHF.L.U32 R17, R234, 0x3, RZ ;  /* 0x00000003ea117819 */ /* 0x000fca00000006ff */
[----:B------:R-:W3:Y:S08]  /*0460*/  LDC.U8 R11, c[0x0][0x548] ;  /* 0x00015200ff0b7b82 */ /* 0x000ef00000000000 */
[----:B------:R-:W4:Y:S01]  /*0470*/  @!P1 LDC.64 R6, c[0x0][0x400] ;  /* 0x00010000ff069b82 */ /* 0x000f220000000a00 */
[----:B--2---:R-:W-:-:S07]  /*0480*/  ISETP.NE.AND P6, PT, R0, RZ, PT ;  /* 0x000000ff0000720c */ /* 0x004fce0003fc5270 */
[----:B------:R-:W2:Y:S08]  /*0490*/  @P1 LDC.64 R8, c[0x0][0x408] ;  /* 0x00010200ff081b82 */ /* 0x000eb00000000a00 */
[----:B------:R-:W5:Y:S01]  /*04a0*/  @P6 LDC.64 R2, c[0x0][0x430] ;  /* 0x00010c00ff026b82 */ /* 0x000f620000000a00 */
[----:B------:R-:W-:Y:S01]  /*04b0*/  @P6 MOV R16, 0x1 ;  /* 0x0000000100106802 */ /* 0x000fe20000000f00 */
[----:B----4-:R-:W-:-:S06]  /*04c0*/  @!P1 IMAD.WIDE.U32 R4, R20, R6, RZ ;  /* 0x0000000614049225 */ /* 0x010fcc00078e00ff */
[----:B------:R-:W4:Y:S01]  /*04d0*/  @P6 LDC R14, c[0x0][0x430] ;  /* 0x00010c00ff0e6b82 */ /* 0x000f220000000800 */
[----:B------:R-:W-:Y:S01]  /*04e0*/  @!P1 MOV R6, R4 ;  /* 0x0000000400069202 */ /* 0x000fe20000000f00 */
[----:B-----5:R-:W-:Y:S02]  /*04f0*/  @P6 IMAD R13, R2, R3, RZ ;  /* 0x00000003020d6224 */ /* 0x020fe400078e02ff */
[----:B--2---:R-:W-:Y:S01]  /*0500*/  @P1 IMAD.WIDE.U32 R2, R29, R8, RZ ;  /* 0x000000081d021225 */ /* 0x004fe200078e00ff */
[----:B---3--:R-:W-:Y:S06]  /*0510*/  @P6 BRA `(.L_x_140) ;  /* 0x0000000000286947 */ /* 0x008fec0003800000 */
[----:B------:R-:W-:Y:S01]  /*0520*/  ISETP.NE.AND P0, PT, R11, RZ, PT ;  /* 0x000000ff0b00720c */ /* 0x000fe20003f05270 */
[----:B------:R-:W2:-:S12]  /*0530*/  LDC R10, c[0x0][0x3e0] ;  /* 0x0000f800ff0a7b82 */ /* 0x000e980000000800 */
[----:B------:R-:W3:Y:S01]  /*0540*/  @P0 LDC R13, c[0x0][0x454] ;  /* 0x00011500ff0d0b82 */ /* 0x000ee20000000800 */
[----:B----4-:R-:W-:Y:S02]  /*0550*/  @P0 MOV R14, 0x1 ;  /* 0x00000001000e0802 */ /* 0x010fe40000000f00 */
[----:B------:R-:W-:-:S05]  /*0560*/  @!P0 MOV R14, 0x1 ;  /* 0x00000001000e8802 */ /* 0x000fca0000000f00 */
[----:B------:R-:W2:Y:S08]  /*0570*/  @P0 LDC R8, c[0x0][0x454] ;  /* 0x00011500ff080b82 */ /* 0x000eb00000000800 */
[----:B------:R-:W4:Y:S08]  /*0580*/  @!P0 LDC R0, c[0x0][0x434] ;  /* 0x00010d00ff008b82 */ /* 0x000f300000000800 */
[----:B------:R-:W1:Y:S01]  /*0590*/  @!P0 LDC R13, c[0x0][0x434] ;  /* 0x00010d00ff0d8b82 */ /* 0x000e620000000800 */
[----:B--2---:R-:W-:-:S02]  /*05a0*/  @P0 IMAD R16, R8, R10, RZ ;  /* 0x0000000a08100224 */ /* 0x004fc400078e02ff */
[----:B---34-:R-:W-:-:S07]  /*05b0*/  @!P0 IMAD R16, R0, R10, RZ ;  /* 0x0000000a00108224 */ /* 0x018fce00078e02ff */
.L_x_140:
[----:B------:R-:W2:Y:S01]  /*05c0*/  LDCU.64 UR4, c[0x0][0x410] ;  /* 0x00008200ff0477ac */ /* 0x000ea20008000a00 */
[----:B------:R-:W-:Y:S01]  /*05d0*/  @P1 IMAD.MOV.U32 R6, RZ, RZ, R2 ;  /* 0x000000ffff061224 */ /* 0x000fe200078e0002 */
[----:B------:R-:W-:Y:S01]  /*05e0*/  LOP3.LUT R17, R17, 0x38, RZ, 0xc0, !PT ;  /* 0x0000003811117812 */ /* 0x000fe200078ec0ff */
[----:B------:R-:W3:Y:S01]  /*05f0*/  LDC R15, c[0x0][0x434] ;  /* 0x00010d00ff0f7b82 */ /* 0x000ee20000000800 */
[----:B------:R-:W-:Y:S01]  /*0600*/  VIADD R12, R12, -UR10 ;  /* 0x8000000a0c0c7c36 */ /* 0x000fe20008000000 */
[----:B------:R-:W-:Y:S01]  /*0610*/  SHF.R.U32.HI R234, RZ, 0x3, R234 ;  /* 0x00000003ffea7819 */ /* 0x000fe200000116ea */
[----:B------:R-:W-:Y:S01]  /*0620*/  @!P1 IMAD R0, R20, R7, R5 ;  /* 0x0000000714009224 */ /* 0x000fe200078e0205 */
[----:B------:R-:W-:Y:S01]  /*0630*/  IADD3 R2, P0, PT, R17, R6, RZ ;  /* 0x0000000611027210 */ /* 0x000fe20007f1e0ff */
[----:B------:R-:W-:Y:S01]  /*0640*/  @P1 IMAD R0, R29, R9, R3 ;  /* 0x000000091d001224 */ /* 0x000fe200078e0203 */
[CC--:B------:R-:W-:Y:S01]  /*0650*/  ISETP.GE.AND P3, PT, R234.reuse, R12.reuse, PT ;  /* 0x0000000cea00720c */ /* 0x0c0fe20003f66270 */
[----:B------:R-:W-:Y:S01]  /*0660*/  UIMAD.WIDE.U32 UR8, UR16, 0x80, URZ ;  /* 0x00000080100878a5 */ /* 0x000fe2000f8e00ff */
[----:B------:R-:W-:Y:S01]  /*0670*/  ISETP.NE.AND P6, PT, R11, RZ, !P6 ;  /* 0x000000ff0b00720c */ /* 0x000fe200077c5270 */
[----:B------:R-:W-:Y:S01]  /*0680*/  IMAD.X R3, RZ, RZ, R0, P0 ;  /* 0x000000ffff037224 */ /* 0x000fe200000e0600 */
[----:B------:R-:W-:Y:S01]  /*0690*/  BSSY.RECONVERGENT B0, `(.L_x_141) ;  /* 0x000001a000007945 */ /* 0x000fe20003800200 */
[----:B------:R-:W-:Y:S01]  /*06a0*/  VIADD R25, R234, 0x10 ;  /* 0x00000010ea197836 */ /* 0x000fe20000000000 */
[----:B------:R-:W-:Y:S01]  /*06b0*/  ISETP.NE.AND P2, PT, R29, -0x1, PT ;  /* 0xffffffff1d00780c */ /* 0x000fe20003f45270 */
[----:B----4-:R-:W-:Y:S01]  /*06c0*/  IMAD R19, R14, UR10, RZ ;  /* 0x0000000a0e137c24 */ /* 0x010fe2000f8e02ff */
[----:B------:R-:W-:Y:S01]  /*06d0*/  ISETP.NE.AND P1, PT, R17, RZ, PT ;  /* 0x000000ff1100720c */ /* 0x000fe20003f25270 */
[----:B--2---:R-:W-:Y:S01]  /*06e0*/  IMAD.WIDE.U32 R10, R28, UR4, R2 ;  /* 0x000000041c0a7c25 */ /* 0x004fe2000f8e0002 */
[----:B------:R-:W-:-:S02]  /*06f0*/  ISETP.GE.AND P0, PT, R25, R12, PT ;  /* 0x0000000c1900720c */ /* 0x000fc40003f06270 */
[----:B------:R-:W-:Y:S01]  /*0700*/  LOP3.LUT R18, R17, 0x40, RZ, 0xfc, !PT ;  /* 0x0000004011127812 */ /* 0x000fe200078efcff */
[----:B------:R-:W-:Y:S01]  /*0710*/  IMAD R9, R28, UR5, R11 ;  /* 0x000000051c097c24 */ /* 0x000fe2000f8e020b */
[C---:B------:R-:W-:Y:S01]  /*0720*/  LOP3.LUT R7, R234.reuse, UR8, RZ, 0xfc, !PT ;  /* 0x00000008ea077c12 */ /* 0x040fe2000f8efcff */
[----:B------:R-:W-:Y:S01]  /*0730*/  VIADD R27, R234, 0x20 ;  /* 0x00000020ea1b7836 */ /* 0x000fe20000000000 */
[----:B------:R-:W-:Y:S07]  /*0740*/  @P3 BRA `(.L_x_142) ;  /* 0x0000000000383947 */ /* 0x000fee0003800000 */
[----:B------:R-:W2:Y:S01]  /*0750*/  LDC.64 R2, c[0x0][0x408] ;  /* 0x00010200ff027b82 */ /* 0x000ea20000000a00 */
[----:B------:R-:W4:Y:S01]  /*0760*/  LDCU UR6, c[0x0][0x440] ;  /* 0x00008800ff0677ac */ /* 0x000f220008000800 */
[----:B------:R-:W-:Y:S01]  /*0770*/  IMAD.MOV.U32 R8, RZ, RZ, R10 ;  /* 0x000000ffff087224 */ /* 0x000fe200078e000a */
[----:B------:R-:W5:Y:S01]  /*0780*/  LDCU.64 UR4, c[0x0][0x3f0] ;  /* 0x00007e00ff0477ac */ /* 0x000f620008000a00 */
[----:B----4-:R-:W-:Y:S02]  /*0790*/  ISETP.GE.AND P5, PT, R17, UR6, PT ;  /* 0x0000000611007c0c */ /* 0x010fe4000bfa6270 */
[----:B------:R-:W-:Y:S01]  /*07a0*/  ISETP.GE.AND P4, PT, R18, UR6, PT ;  /* 0x0000000612007c0c */ /* 0x000fe2000bf86270 */
[----:B--2---:R-:W-:Y:S02]  /*07b0*/  IMAD R0, R2, UR9, RZ ;  /* 0x0000000902007c24 */ /* 0x004fe4000f8e02ff */
[----:B------:R-:W-:-:S04]  /*07c0*/  IMAD.WIDE.U32 R4, R7, R2, R8 ;  /* 0x0000000207047225 */ /* 0x000fc800078e0008 */
[----:B------:R-:W-:Y:S01]  /*07d0*/  IMAD R3, R7, R3, R0 ;  /* 0x0000000307037224 */ /* 0x000fe200078e0200 */
[----:B-----5:R-:W-:-:S04]  /*07e0*/  LEA R2, P3, R4, UR4, 0x1 ;  /* 0x0000000404027c11 */ /* 0x020fc8000f8608ff */
[----:B------:R-:W-:-:S04]  /*07f0*/  IADD3 R3, PT, PT, R5, R3, RZ ;  /* 0x0000000305037210 */ /* 0x000fc80007ffe0ff */
[----:B------:R-:W-:-:S05]  /*0800*/  LEA.HI.X R3, R4, UR5, R3, 0x1, P3 ;  /* 0x0000000504037c11 */ /* 0x000fca00098f0c03 */
[----:B------:R2:W-:Y:S04]  /*0810*/  @!P5 STG.E.128 desc[UR14][R2.64], RZ ;  /* 0x000000ff0200d986 */ /* 0x0005e8000c101d0e */
[----:B------:R2:W-:Y:S02]  /*0820*/  @!P4 STG.E.128 desc[UR14][R2.64+0x80], RZ ;  /* 0x000080ff0200c986 */ /* 0x0005e4000c101d0e */
.L_x_142:
[----:B------:R-:W-:Y:S05]  /*0830*/  BSYNC.RECONVERGENT B0 ;  /* 0x0000000000007941 */ /* 0x000fea0003800200 */
.L_x_141:
[----:B------:R-:W-:Y:S01]  /*0840*/  BSSY.RECONVERGENT B0, `(.L_x_143) ;  /* 0x0000015000007945 */ /* 0x000fe20003800200 */
[----:B------:R-:W-:Y:S02]  /*0850*/  ISETP.GE.AND P3, PT, R27, R12, PT ;  /* 0x0000000c1b00720c */ /* 0x000fe40003f66270 */
[----:B------:R-:W-:Y:S01]  /*0860*/  IADD3 R26, PT, PT, R234, 0x30, RZ ;  /* 0x00000030ea1a7810 */ /* 0x000fe20007ffe0ff */
[----:B------:R-:W-:Y:S05]  /*0870*/  @P0 BRA `(.L_x_144) ;  /* 0x0000000000440947 */ /* 0x000fea0003800000 */
[----:B------:R-:W4:Y:S01]  /*0880*/  LDCU.64 UR6, c[0x0][0x408] ;  /* 0x00008100ff0677ac */ /* 0x000f220008000a00 */
[----:B------:R-:W-:Y:S01]  /*0890*/  IADD3 R6, P0, PT, R7, 0x10, RZ ;  /* 0x0000001007067810 */ /* 0x000fe20007f1e0ff */
[----:B--2---:R-:W-:Y:S01]  /*08a0*/  IMAD.MOV.U32 R2, RZ, RZ, R10 ;  /* 0x000000ffff027224 */ /* 0x004fe200078e000a */
[----:B------:R-:W-:Y:S01]  /*08b0*/  MOV R3, R9 ;  /* 0x0000000900037202 */ /* 0x000fe20000000f00 */
[----:B------:R-:W2:Y:S02]  /*08c0*/  LDCU UR10, c[0x0][0x440] ;  /* 0x00008800ff0a77ac */ /* 0x000ea40008000800 */
[----:B------:R-:W-:Y:S01]  /*08d0*/  IMAD.X R0, RZ, RZ, UR9, P0 ;  /* 0x00000009ff007e24 */ /* 0x000fe200080e06ff */
[----:B------:R-:W5:Y:S03]  /*08e0*/  LDCU.64 UR4, c[0x0][0x3f0] ;  /* 0x00007e00ff0477ac */ /* 0x000f660008000a00 */
[----:B----4-:R-:W-:-:S02]  /*08f0*/  IMAD R0, R0, UR6, RZ ;  /* 0x0000000600007c24 */ /* 0x010fc4000f8e02ff */
[----:B------:R-:W-:Y:S01]  /*0900*/  IMAD.WIDE.U32 R4, R6, UR6, R2 ;  /* 0x0000000606047c25 */ /* 0x000fe2000f8e0002 */
[----:B--2---:R-:W-:-:S03]  /*0910*/  ISETP.GE.AND P4, PT, R17, UR10, PT ;  /* 0x0000000a11007c0c */ /* 0x004fc6000bf86270 */
[----:B------:R-:W-:Y:S01]  /*0920*/  IMAD R6, R6, UR7, R0 ;  /* 0x0000000706067c24 */ /* 0x000fe2000f8e0200 */
[----:B------:R-:W-:Y:S02]  /*0930*/  ISETP.GE.AND P0, PT, R18, UR10, PT ;  /* 0x0000000a12007c0c */ /* 0x000fe4000bf06270 */
[----:B-----5:R-:W-:Y:S01]  /*0940*/  LEA R2, P5, R4, UR4, 0x1 ;  /* 0x0000000404027c11 */ /* 0x020fe2000f8a08ff */
[----:B------:R-:W-:-:S05]  /*0950*/  IMAD.IADD R6, R5, 0x1, R6 ;  /* 0x0000000105067824 */ /* 0x000fca00078e0206 */
[----:B------:R-:W-:-:S05]  /*0960*/  LEA.HI.X R3, R4, UR5, R6, 0x1, P5 ;  /* 0x0000000504037c11 */ /* 0x000fca000a8f0c06 */
[----:B------:R4:W-:Y:S04]  /*0970*/  @!P4 STG.E.128 desc[UR14][R2.64], RZ ;  /* 0x000000ff0200c986 */ /* 0x0009e8000c101d0e */
[----:B------:R4:W-:Y:S02]  /*0980*/  @!P0 STG.E.128 desc[UR14][R2.64+0x80], RZ ;  /* 0x000080ff02008986 */ /* 0x0009e4000c101d0e */
.L_x_144:
[----:B------:R-:W-:Y:S05]  /*0990*/  BSYNC.RECONVERGENT B0 ;  /* 0x0000000000007941 */ /* 0x000fea0003800200 */
.L_x_143:
[----:B------:R-:W-:Y:S01]  /*09a0*/  BSSY.RECONVERGENT B0, `(.L_x_145) ;  /* 0x0000015000007945 */ /* 0x000fe20003800200 */
[----:B------:R-:W-:Y:S02]  /*09b0*/  ISETP.GE.AND P0, PT, R26, R12, PT ;  /* 0x0000000c1a00720c */ /* 0x000fe40003f06270 */
[----:B------:R-:W-:Y:S01]  /*09c0*/  IADD3 R24, PT, PT, R234, 0x40, RZ ;  /* 0x00000040ea187810 */ /* 0x000fe20007ffe0ff */
[----:B------:R-:W-:Y:S05]  /*09d0*/  @P3 BRA `(.L_x_146) ;  /* 0x0000000000443947 */ /* 0x000fea0003800000 */
[----:B------:R-:W5:Y:S01]  /*09e0*/  LDCU.64 UR6, c[0x0][0x408] ;  /* 0x00008100ff0677ac */ /* 0x000f620008000a00 */
[----:B------:R-:W-:Y:S01]  /*09f0*/  IADD3 R6, P3, PT, R7, 0x20, RZ ;  /* 0x0000002007067810 */ /* 0x000fe20007f7e0ff */
[----:B--2-4-:R-:W-:Y:S01]  /*0a00*/  IMAD.MOV.U32 R2, RZ, RZ, R10 ;  /* 0x000000ffff027224 */ /* 0x014fe200078e000a */
[----:B------:R-:W-:Y:S01]  /*0a10*/  MOV R3, R9 ;  /* 0x0000000900037202 */ /* 0x000fe20000000f00 */
[----:B------:R-:W2:Y:S02]  /*0a20*/  LDCU UR10, c[0x0][0x440] ;  /* 0x00008800ff0a77ac */ /* 0x000ea40008000800 */
[----:B------:R-:W-:Y:S01]  /*0a30*/  IMAD.X R0, RZ, RZ, UR9, P3 ;  /* 0x00000009ff007e24 */ /* 0x000fe200098e06ff */
[----:B------:R-:W4:Y:S03]  /*0a40*/  LDCU.64 UR4, c[0x0][0x3f0] ;  /* 0x00007e00ff0477ac */ /* 0x000f260008000a00 */
[----:B-----5:R-:W-:-:S02]  /*0a50*/  IMAD R0, R0, UR6, RZ ;  /* 0x0000000600007c24 */ /* 0x020fc4000f8e02ff */
[----:B------:R-:W-:Y:S01]  /*0a60*/  IMAD.WIDE.U32 R4, R6, UR6, R2 ;  /* 0x0000000606047c25 */ /* 0x000fe2000f8e0002 */
[----:B--2---:R-:W-:-:S03]  /*0a70*/  ISETP.GE.AND P4, PT, R17, UR10, PT ;  /* 0x0000000a11007c0c */ /* 0x004fc6000bf86270 */
[----:B------:R-:W-:Y:S01]  /*0a80*/  IMAD R6, R6, UR7, R0 ;  /* 0x0000000706067c24 */ /* 0x000fe2000f8e0200 */
[----:B------:R-:W-:Y:S02]  /*0a90*/  ISETP.GE.AND P3, PT, R18, UR10, PT ;  /* 0x0000000a12007c0c */ /* 0x000fe4000bf66270 */
[----:B----4-:R-:W-:Y:S01]  /*0aa0*/  LEA R2, P5, R4, UR4, 0x1 ;  /* 0x0000000404027c11 */ /* 0x010fe2000f8a08ff */
[----:B------:R-:W-:-:S05]  /*0ab0*/  IMAD.IADD R6, R5, 0x1, R6 ;  /* 0x0000000105067824 */ /* 0x000fca00078e0206 */
[----:B------:R-:W-:-:S05]  /*0ac0*/  LEA.HI.X R3, R4, UR5, R6, 0x1, P5 ;  /* 0x0000000504037c11 */ /* 0x000fca000a8f0c06 */
[----:B------:R2:W-:Y:S04]  /*0ad0*/  @!P4 STG.E.128 desc[UR14][R2.64], RZ ;  /* 0x000000ff0200c986 */ /* 0x0005e8000c101d0e */
[----:B------:R2:W-:Y:S02]  /*0ae0*/  @!P3 STG.E.128 desc[UR14][R2.64+0x80], RZ ;  /* 0x000080ff0200b986 */ /* 0x0005e4000c101d0e */
.L_x_146:
[----:B------:R-:W-:Y:S05]  /*0af0*/  BSYNC.RECONVERGENT B0 ;  /* 0x0000000000007941 */ /* 0x000fea0003800200 */
.L_x_145:
        /* <DEDUP_REMOVED lines=21> */
.L_x_148:
[----:B------:R-:W-:Y:S05]  /*0c50*/  BSYNC.RECONVERGENT B0 ;  /* 0x0000000000007941 */ /* 0x000fea0003800200 */
.L_x_147:
[----:B------:R-:W-:Y:S01]  /*0c60*/  BSSY.RECONVERGENT B0, `(.L_x_149) ;  /* 0x0000017000007945 */ /* 0x000fe20003800200 */
[----:B------:R-:W-:Y:S01]  /*0c70*/  ISETP.GE.AND P0, PT, R22, R12, PT ;  /* 0x0000000c1600720c */ /* 0x000fe20003f06270 */
[----:B---3--:R-:W-:Y:S01]  /*0c80*/  IMAD R15, R20, R15, RZ ;  /* 0x0000000f140f7224 */ /* 0x008fe200078e02ff */
[C---:B------:R-:W-:Y:S02]  /*0c90*/  IADD3 R21, PT, PT, R234.reuse, 0x60, RZ ;  /* 0x00000060ea157810 */ /* 0x040fe40007ffe0ff */
[----:B------:R-:W-:Y:S01]  /*0ca0*/  IADD3 R23, PT, PT, R234, 0x70, RZ ;  /* 0x00000070ea177810 */ /* 0x000fe20007ffe0ff */
[----:B------:R-:W-:Y:S05]  /*0cb0*/  @P3 BRA `(.L_x_150) ;  /* 0x0000000000443947 */ /* 0x000fea0003800000 */
[----:B------:R-:W3:Y:S01]  /*0cc0*/  LDCU.64 UR6, c[0x0][0x408] ;  /* 0x00008100ff0677ac */ /* 0x000ee20008000a00 */
[----:B------:R-:W-:Y:S01]  /*0cd0*/  IADD3 R6, P3, PT, R7, 0x40, RZ ;  /* 0x0000004007067810 */ /* 0x000fe20007f7e0ff */
[----:B--2-4-:R-:W-:Y:S01]  /*0ce0*/  IMAD.MOV.U32 R2, RZ, RZ, R10 ;  /* 0x000000ffff027224 */ /* 0x014fe200078e000a */
[----:B------:R-:W-:Y:S01]  /*0cf0*/  MOV R3, R9 ;  /* 0x0000000900037202 */ /* 0x000fe20000000f00 */
[----:B------:R-:W2:Y:S02]  /*0d00*/  LDCU UR10, c[0x0][0x440] ;  /* 0x00008800ff0a77ac */ /* 0x000ea40008000800 */
[----:B------:R-:W-:Y:S01]  /*0d10*/  IMAD.X R0, RZ, RZ, UR9, P3 ;  /* 0x00000009ff007e24 */ /* 0x000fe200098e06ff */
[----:B------:R-:W4:Y:S03]  /*0d20*/  LDCU.64 UR4, c[0x0][0x3f0] ;  /* 0x00007e00ff0477ac */ /* 0x000f260008000a00 */
[----:B---3--:R-:W-:-:S02]  /*0d30*/  IMAD R0, R0, UR6, RZ ;  /* 0x0000000600007c24 */ /* 0x008fc4000f8e02ff */
        /* <DEDUP_REMOVED lines=9> */
.L_x_150:
[----:B------:R-:W-:Y:S05]  /*0dd0*/  BSYNC.RECONVERGENT B0 ;  /* 0x0000000000007941 */ /* 0x000fea0003800200 */
.L_x_149:
[----:B-1----:R-:W-:Y:S01]  /*0de0*/  IMAD R13, R28, R13, RZ ;  /* 0x0000000d1c0d7224 */ /* 0x002fe200078e02ff */
[----:B------:R-:W-:Y:S01]  /*0df0*/  SEL R15, R15, R29, !P2 ;  /* 0x0000001d0f0f7207 */ /* 0x000fe20005000000 */
[----:B------:R-:W-:Y:S01]  /*0e00*/  BSSY.RECONVERGENT B0, `(.L_x_151) ;  /* 0x0000017000007945 */ /* 0x000fe20003800200 */
[----:B------:R-:W-:Y:S01]  /*0e10*/  ISETP.GE.AND P5, PT, R21, R12, PT ;  /* 0x0000000c1500720c */ /* 0x000fe20003fa6270 */
[----:B------:R-:W-:Y:S01]  /*0e20*/  @!P6 IMAD R13, R20, R16, R13 ;  /* 0x00000010140de224 */ /* 0x000fe200078e020d */
[----:B------:R-:W-:Y:S02]  /*0e30*/  ISETP.GE.AND P4, PT, R23, R12, PT ;  /* 0x0000000c1700720c */ /* 0x000fe40003f86270 */
[----:B------:R-:W-:Y:S01]  /*0e40*/  SHF.R.S32.HI R16, RZ, 0x1f, R15 ;  /* 0x0000001fff107819 */ /* 0x000fe2000001140f */
[----:B------:R-:W-:Y:S10]  /*0e50*/  @P0 BRA `(.L_x_152) ;  /* 0x0000000000440947 */ /* 0x000ff40003800000 */
[----:B------:R-:W1:Y:S01]  /*0e60*/  LDCU.64 UR6, c[0x0][0x408] ;  /* 0x00008100ff0677ac */ /* 0x000e620008000a00 */
[----:B------:R-:W-:Y:S01]  /*0e70*/  IADD3 R6, P0, PT, R7, 0x50, RZ ;  /* 0x0000005007067810 */ /* 0x000fe20007f1e0ff */
[----:B--234-:R-:W-:Y:S01]  /*0e80*/  IMAD.MOV.U32 R2, RZ, RZ, R10 ;  /* 0x000000ffff027224 */ /* 0x01cfe200078e000a */
[----:B------:R-:W-:Y:S01]  /*0e90*/  MOV R3, R9 ;  /* 0x0000000900037202 */ /* 0x000fe20000000f00 */
[----:B------:R-:W2:Y:S02]  /*0ea0*/  LDCU UR10, c[0x0][0x440] ;  /* 0x00008800ff0a77ac */ /* 0x000ea40008000800 */
[----:B------:R-:W-:Y:S01]  /*0eb0*/  IMAD.X R0, RZ, RZ, UR9, P0 ;  /* 0x00000009ff007e24 */ /* 0x000fe200080e06ff */
[----:B------:R-:W3:Y:S03]  /*0ec0*/  LDCU.64 UR4, c[0x0][0x3f0] ;  /* 0x00007e00ff0477ac */ /* 0x000ee60008000a00 */
[----:B-1----:R-:W-:-:S02]  /*0ed0*/  IMAD R0, R0, UR6, RZ ;  /* 0x0000000600007c24 */ /* 0x002fc4000f8e02ff */
[----:B------:R-:W-:Y:S01]  /*0ee0*/  IMAD.WIDE.U32 R4, R6, UR6, R2 ;  /* 0x0000000606047c25 */ /* 0x000fe2000f8e0002 */
[----:B--2---:R-:W-:-:S03]  /*0ef0*/  ISETP.GE.AND P2, PT, R17, UR10, PT ;  /* 0x0000000a11007c0c */ /* 0x004fc6000bf46270 */
[----:B------:R-:W-:Y:S01]  /*0f00*/  IMAD R6, R6, UR7, R0 ;  /* 0x0000000706067c24 */ /* 0x000fe2000f8e0200 */
[----:B------:R-:W-:Y:S02]  /*0f10*/  ISETP.GE.AND P0, PT, R18, UR10, PT ;  /* 0x0000000a12007c0c */ /* 0x000fe4000bf06270 */
[----:B---3--:R-:W-:Y:S01]  /*0f20*/  LEA R2, P3, R4, UR4, 0x1 ;  /* 0x0000000404027c11 */ /* 0x008fe2000f8608ff */
[----:B------:R-:W-:-:S05]  /*0f30*/  IMAD.IADD R6, R5, 0x1, R6 ;  /* 0x0000000105067824 */ /* 0x000fca00078e0206 */
[----:B------:R-:W-:-:S05]  /*0f40*/  LEA.HI.X R3, R4, UR5, R6, 0x1, P3 ;  /* 0x0000000504037c11 */ /* 0x000fca00098f0c06 */
[----:B------:R1:W-:Y:S04]  /*0f50*/  @!P2 STG.E.128 desc[UR14][R2.64], RZ ;  /* 0x000000ff0200a986 */ /* 0x0003e8000c101d0e */
[----:B------:R1:W-:Y:S02]  /*0f60*/  @!P0 STG.E.128 desc[UR14][R2.64+0x80], RZ ;  /* 0x000080ff02008986 */ /* 0x0003e4000c101d0e */
.L_x_152:
[----:B------:R-:W-:Y:S05]  /*0f70*/  BSYNC.RECONVERGENT B0 ;  /* 0x0000000000007941 */ /* 0x000fea0003800200 */
.L_x_151:
[----:B------:R-:W-:Y:S04]  /*0f80*/  BSSY.RECONVERGENT B0, `(.L_x_153) ;  /* 0x0000013000007945 */ /* 0x000fe80003800200 */
[----:B------:R-:W-:Y:S05]  /*0f90*/  @P5 BRA `(.L_x_154) ;  /* 0x0000000000445947 */ /* 0x000fea0003800000 */
[----:B------:R-:W5:Y:S01]  /*0fa0*/  LDCU.64 UR6, c[0x0][0x408] ;  /* 0x00008100ff0677ac */ /* 0x000f620008000a00 */
[----:B------:R-:W-:Y:S01]  /*0fb0*/  IADD3 R6, P0, PT, R7, 0x60, RZ ;  /* 0x0000006007067810 */ /* 0x000fe20007f1e0ff */
[----:B-1234-:R-:W-:Y:S01]  /*0fc0*/  IMAD.MOV.U32 R2, RZ, RZ, R10 ;  /* 0x000000ffff027224 */ /* 0x01efe200078e000a */
[----:B------:R-:W-:Y:S01]  /*0fd0*/  MOV R3, R9 ;  /* 0x0000000900037202 */ /* 0x000fe20000000f00 */
[----:B------:R-:W1:Y:S02]  /*0fe0*/  LDCU UR10, c[0x0][0x440] ;  /* 0x00008800ff0a77ac */ /* 0x000e640008000800 */
[----:B------:R-:W-:Y:S01]  /*0ff0*/  IMAD.X R0, RZ, RZ, UR9, P0 ;  /* 0x00000009ff007e24 */ /* 0x000fe200080e06ff */
[----:B------:R-:W2:Y:S03]  /*1000*/  LDCU.64 UR4, c[0x0][0x3f0] ;  /* 0x00007e00ff0477ac */ /* 0x000ea60008000a00 */
[----:B-----5:R-:W-:-:S02]  /*1010*/  IMAD R0, R0, UR6, RZ ;  /* 0x0000000600007c24 */ /* 0x020fc4000f8e02ff */
[----:B------:R-:W-:Y:S01]  /*1020*/  IMAD.WIDE.U32 R4, R6, UR6, R2 ;  /* 0x0000000606047c25 */ /* 0x000fe2000f8e0002 */
[----:B-1----:R-:W-:-:S03]  /*1030*/  ISETP.GE.AND P2, PT, R17, UR10, PT ;  /* 0x0000000a11007c0c */ /* 0x002fc6000bf46270 */
[----:B------:R-:W-:Y:S01]  /*1040*/  IMAD R6, R6, UR7, R0 ;  /* 0x0000000706067c24 */ /* 0x000fe2000f8e0200 */
[----:B------:R-:W-:Y:S02]  /*1050*/  ISETP.GE.AND P0, PT, R18, UR10, PT ;  /* 0x0000000a12007c0c */ /* 0x000fe4000bf06270 */
[----:B--2---:R-:W-:Y:S01]  /*1060*/  LEA R2, P3, R4, UR4, 0x1 ;  /* 0x0000000404027c11 */ /* 0x004fe2000f8608ff */
[----:B------:R-:W-:-:S05]  /*1070*/  IMAD.IADD R6, R5, 0x1, R6 ;  /* 0x0000000105067824 */ /* 0x000fca00078e0206 */
[----:B------:R-:W-:-:S05]  /*1080*/  LEA.HI.X R3, R4, UR5, R6, 0x1, P3 ;  /* 0x0000000504037c11 */ /* 0x000fca00098f0c06 */
[----:B------:R1:W-:Y:S04]  /*1090*/  @!P2 STG.E.128 desc[UR14][R2.64], RZ ;  /* 0x000000ff0200a986 */ /* 0x0003e8000c101d0e */
[----:B------:R1:W-:Y:S02]  /*10a0*/  @!P0 STG.E.128 desc[UR14][R2.64+0x80], RZ ;  /* 0x000080ff02008986 */ /* 0x0003e4000c101d0e */
.L_x_154:
[----:B------:R-:W-:Y:S05]  /*10b0*/  BSYNC.RECONVERGENT B0 ;  /* 0x0000000000007941 */ /* 0x000fea0003800200 */
.L_x_153:
        /* <DEDUP_REMOVED lines=19> */
.L_x_156:
[----:B------:R-:W-:Y:S05]  /*11f0*/  BSYNC.RECONVERGENT B0 ;  /* 0x0000000000007941 */ /* 0x000fea0003800200 */
.L_x_155:
[----:B------:R-:W-:Y:S01]  /*1200*/  ISETP.GE.OR P4, PT, R234, R12, P1 ;  /* 0x0000000cea00720c */ /* 0x000fe20000f86670 */
[----:B------:R-:W-:Y:S01]  /*1210*/  BSSY.RECONVERGENT B0, `(.L_x_157) ;  /* 0x0000012000007945 */ /* 0x000fe20003800200 */
[----:B------:R-:W-:Y:S02]  /*1220*/  SEL R0, R15, RZ, P6 ;  /* 0x000000ff0f007207 */ /* 0x000fe40003000000 */
[----:B-1234-:R-:W-:Y:S02]  /*1230*/  SEL R3, R16, RZ, P6 ;  /* 0x000000ff10037207 */ /* 0x01efe40003000000 */
[----:B------:R-:W-:Y:S02]  /*1240*/  IADD3 R5, P3, P2, R19, R0, R13 ;  /* 0x0000000013057210 */ /* 0x000fe40007a7e00d */
[----:B------:R-:W-:Y:S02]  /*1250*/  SHF.R.S32.HI R0, RZ, 0x1f, R19 ;  /* 0x0000001fff007819 */ /* 0x000fe40000011413 */
[----:B------:R-:W-:-:S02]  /*1260*/  SHF.R.S32.HI R2, RZ, 0x1f, R13 ;  /* 0x0000001fff027819 */ /* 0x000fc4000001140d */
[-C--:B------:R-:W-:Y:S02]  /*1270*/  ISETP.GE.OR P0, PT, R25, R12.reuse, P1 ;  /* 0x0000000c1900720c */ /* 0x080fe40000f06670 */
[----:B------:R-:W-:Y:S02]  /*1280*/  ISETP.GE.OR P6, PT, R27, R12, P1 ;  /* 0x0000000c1b00720c */ /* 0x000fe40000fc6670 */
[----:B------:R-:W-:Y:S01]  /*1290*/  IADD3.X R4, PT, PT, R0, R3, R2, P3, P2 ;  /* 0x0000000300047210 */ /* 0x000fe20001fe4402 */
[----:B------:R-:W-:Y:S10]  /*12a0*/  @P4 BRA `(.L_x_158) ;  /* 0x0000000000204947 */ /* 0x000ff40003800000 */
[----:B------:R-:W1:Y:S01]  /*12b0*/  LDCU.64 UR4, c[0x0][0x420] ;  /* 0x00008400ff0477ac */ /* 0x000e620008000a00 */
[----:B------:R-:W-:-:S05]  /*12c0*/  IMAD R0, R234, R14, RZ ;  /* 0x0000000eea007224 */ /* 0x000fca00078e02ff */
[----:B------:R-:W-:-:S04]  /*12d0*/  IADD3 R3, P2, PT, R0, R5, RZ ;  /* 0x0000000500037210 */ /* 0x000fc80007f5e0ff */
[----:B------:R-:W-:Y:S02]  /*12e0*/  LEA.HI.X.SX32 R0, R0, R4, 0x1, P2 ;  /* 0x0000000400007211 */ /* 0x000fe400010f0eff */
[----:B-1----:R-:W-:-:S04]  /*12f0*/  LEA R2, P2, R3, UR4, 0x2 ;  /* 0x0000000403027c11 */ /* 0x002fc8000f8410ff */
[----:B------:R-:W-:Y:S01]  /*1300*/  LEA.HI.X R3, R3, UR5, R0, 0x2, P2 ;  /* 0x0000000503037c11 */ /* 0x000fe200090f1400 */
[----:B------:R-:W-:-:S05]  /*1310*/  IMAD.MOV.U32 R0, RZ, RZ, 0x7f800000 ;  /* 0x7f800000ff007424 */ /* 0x000fca00078e00ff */
[----:B------:R1:W-:Y:S03]  /*1320*/  STG.E desc[UR14][R2.64], R0 ;  /* 0x0000000002007986 */ /* 0x0003e6000c10190e */
.L_x_158:
[----:B------:R-:W-:Y:S05]  /*1330*/  BSYNC.RECONVERGENT B0 ;  /* 0x0000000000007941 */ /* 0x000fea0003800200 */
.L_x_157:
[----:B------:R-:W-:Y:S01]  /*1340*/  BSSY.RECONVERGENT B0, `(.L_x_159) ;  /* 0x000000f000007945 */ /* 0x000fe20003800200 */
[-C--:B------:R-:W-:Y:S02]  /*1350*/  ISETP.GE.OR P5, PT, R26, R12.reuse, P1 ;  /* 0x0000000c1a00720c */ /* 0x080fe40000fa6670 */
[-C--:B------:R-:W-:Y:S02]  /*1360*/  ISETP.GE.OR P4, PT, R24, R12.reuse, P1 ;  /* 0x0000000c1800720c */ /* 0x080fe40000f86670 */
[-C--:B------:R-:W-:Y:S02]  /*1370*/  ISETP.GE.OR P3, PT, R22, R12.reuse, P1 ;  /* 0x0000000c1600720c */ /* 0x080fe40000f66670 */
[-C--:B------:R-:W-:Y:S02]  /*1380*/  ISETP.GE.OR P2, PT, R21, R12.reuse, P1 ;  /* 0x0000000c1500720c */ /* 0x080fe40000f46670 */
[----:B------:R-:W-:Y:S01]  /*1390*/  ISETP.GE.OR P1, PT, R23, R12, P1 ;  /* 0x0000000c1700720c */ /* 0x000fe20000f26670 */
[----:B------:R-:W-:-:S12]  /*13a0*/  @P0 BRA `(.L_x_160) ;  /* 0x0000000000200947 */ /* 0x000fd80003800000 */
[----:B------:R-:W2:Y:S01]  /*13b0*/  LDCU.64 UR4, c[0x0][0x420] ;  /* 0x00008400ff0477ac */ /* 0x000ea20008000a00 */
[----:B-1----:R-:W-:-:S05]  /*13c0*/  IMAD R0, R25, R14, RZ ;  /* 0x0000000e19007224 */ /* 0x002fca00078e02ff */
[----:B------:R-:W-:-:S04]  /*13d0*/  IADD3 R3, P0, PT, R0, R5, RZ ;  /* 0x0000000500037210 */ /* 0x000fc80007f1e0ff */
[----:B------:R-:W-:Y:S02]  /*13e0*/  LEA.HI.X.SX32 R0, R0, R4, 0x1, P0 ;  /* 0x0000000400007211 */ /* 0x000fe400000f0eff */
[----:B--2---:R-:W-:-:S04]  /*13f0*/  LEA R2, P0, R3, UR4, 0x2 ;  /* 0x0000000403027c11 */ /* 0x004fc8000f8010ff */
[----:B------:R-:W-:Y:S01]  /*1400*/  LEA.HI.X R3, R3, UR5, R0, 0x2, P0 ;  /* 0x0000000503037c11 */ /* 0x000fe200080f1400 */
[----:B------:R-:W-:-:S05]  /*1410*/  IMAD.MOV.U32 R0, RZ, RZ, 0x7f800000 ;  /* 0x7f800000ff007424 */ /* 0x000fca00078e00ff */
[----:B------:R2:W-:Y:S03]  /*1420*/  STG.E desc[UR14][R2.64], R0 ;  /* 0x0000000002007986 */ /* 0x0005e6000c10190e */
.L_x_160:
[----:B------:R-:W-:Y:S05]  /*1430*/  BSYNC.RECONVERGENT B0 ;  /* 0x0000000000007941 */ /* 0x000fea0003800200 */
.L_x_159:
[----:B------:R-:W-:Y:S04]  /*1440*/  BSSY.RECONVERGENT B0, `(.L_x_161) ;  /* 0x000000a000007945 */ /* 0x000fe80003800200 */
[----:B------:R-:W-:Y:S05]  /*1450*/  @P6 BRA `(.L_x_162) ;  /* 0x0000000000206947 */ /* 0x000fea0003800000 */
[----:B------:R-:W3:Y:S01]  /*1460*/  LDCU.64 UR4, c[0x0][0x420] ;  /* 0x00008400ff0477ac */ /* 0x000ee20008000a00 */
[----:B-12---:R-:W-:-:S05]  /*1470*/  IMAD R0, R27, R14, RZ ;  /* 0x0000000e1b007224 */ /* 0x006fca00078e02ff */
[----:B------:R-:W-:-:S04]  /*1480*/  IADD3 R3, P0, PT, R0, R5, RZ ;  /* 0x0000000500037210 */ /* 0x000fc80007f1e0ff */
[----:B------:R-:W-:Y:S02]  /*1490*/  LEA.HI.X.SX32 R0, R0, R4, 0x1, P0 ;  /* 0x0000000400007211 */ /* 0x000fe400000f0eff */
[----:B---3--:R-:W-:-:S04]  /*14a0*/  LEA R2, P0, R3, UR4, 0x2 ;  /* 0x0000000403027c11 */ /* 0x008fc8000f8010ff */
[----:B------:R-:W-:Y:S01]  /*14b0*/  LEA.HI.X R3, R3, UR5, R0, 0x2, P0 ;  /* 0x0000000503037c11 */ /* 0x000fe200080f1400 */
[----:B------:R-:W-:-:S05]  /*14c0*/  IMAD.MOV.U32 R0, RZ, RZ, 0x7f800000 ;  /* 0x7f800000ff007424 */ /* 0x000fca00078e00ff */
[----:B------:R3:W-:Y:S03]  /*14d0*/  STG.E desc[UR14][R2.64], R0 ;  /* 0x0000000002007986 */ /* 0x0007e6000c10190e */
.L_x_162:
[----:B------:R-:W-:Y:S05]  /*14e0*/  BSYNC.RECONVERGENT B0 ;  /* 0x0000000000007941 */ /* 0x000fea0003800200 */
.L_x_161:
[----:B------:R-:W-:Y:S04]  /*14f0*/  BSSY.RECONVERGENT B0, `(.L_x_163) ;  /* 0x000000a000007945 */ /* 0x000fe80003800200 */
[----:B------:R-:W-:Y:S05]  /*1500*/  @P5 BRA `(.L_x_164) ;  /* 0x0000000000205947 */ /* 0x000fea0003800000 */
[----:B------:R-:W4:Y:S01]  /*1510*/  LDCU.64 UR4, c[0x0][0x420] ;  /* 0x00008400ff0477ac */ /* 0x000f220008000a00 */
[----:B-123--:R-:W-:-:S05]  /*1520*/  IMAD R0, R26, R14, RZ ;  /* 0x0000000e1a007224 */ /* 0x00efca00078e02ff */
[----:B------:R-:W-:-:S04]  /*1530*/  IADD3 R3, P0, PT, R0, R5, RZ ;  /* 0x0000000500037210 */ /* 0x000fc80007f1e0ff */
[----:B------:R-:W-:Y:S02]  /*1540*/  LEA.HI.X.SX32 R0, R0, R4, 0x1, P0 ;  /* 0x0000000400007211 */ /* 0x000fe400000f0eff */
[----:B----4-:R-:W-:-:S04]  /*1550*/  LEA R2, P0, R3, UR4, 0x2 ;  /* 0x0000000403027c11 */ /* 0x010fc8000f8010ff */
[----:B------:R-:W-:Y:S01]  /*1560*/  LEA.HI.X R3, R3, UR5, R0, 0x2, P0 ;  /* 0x0000000503037c11 */ /* 0x000fe200080f1400 */
[----:B------:R-:W-:-:S05]  /*1570*/  IMAD.MOV.U32 R0, RZ, RZ, 0x7f800000 ;  /* 0x7f800000ff007424 */ /* 0x000fca00078e00ff */
[----:B------:R4:W-:Y:S03]  /*1580*/  STG.E desc[UR14][R2.64], R0 ;  /* 0x0000000002007986 */ /* 0x0009e6000c10190e */
.L_x_164:
[----:B------:R-:W-:Y:S05]  /*1590*/  BSYNC.RECONVERGENT B0 ;  /* 0x0000000000007941 */ /* 0x000fea0003800200 */
.L_x_163:
[----:B------:R-:W-:Y:S04]  /*15a0*/  BSSY.RECONVERGENT B0, `(.L_x_165) ;  /* 0x000000a000007945 */ /* 0x000fe80003800200 */
[----:B------:R-:W-:Y:S05]  /*15b0*/  @P4 BRA `(.L_x_166) ;  /* 0x0000000000204947 */ /* 0x000fea0003800000 */
[----:B------:R-:W5:Y:S01]  /*15c0*/  LDCU.64 UR4, c[0x0][0x420] ;  /* 0x00008400ff0477ac */ /* 0x000f620008000a00 */
[----:B-1234-:R-:W-:-:S05]  /*15d0*/  IMAD R0, R24, R14, RZ ;  /* 0x0000000e18007224 */ /* 0x01efca00078e02ff */
[----:B------:R-:W-:-:S04]  /*15e0*/  IADD3 R3, P0, PT, R0, R5, RZ ;  /* 0x0000000500037210 */ /* 0x000fc80007f1e0ff */
[----:B------:R-:W-:Y:S02]  /*15f0*/  LEA.HI.X.SX32 R0, R0, R4, 0x1, P0 ;  /* 0x0000000400007211 */ /* 0x000fe400000f0eff */
[----:B-----5:R-:W-:-:S04]  /*1600*/  LEA R2, P0, R3, UR4, 0x2 ;  /* 0x0000000403027c11 */ /* 0x020fc8000f8010ff */
[----:B------:R-:W-:Y:S01]  /*1610*/  LEA.HI.X R3, R3, UR5, R0, 0x2, P0 ;  /* 0x0000000503037c11 */ /* 0x000fe200080f1400 */
[----:B------:R-:W-:-:S05]  /*1620*/  IMAD.MOV.U32 R0, RZ, RZ, 0x7f800000 ;  /* 0x7f800000ff007424 */ /* 0x000fca00078e00ff */
[----:B------:R1:W-:Y:S03]  /*1630*/  STG.E desc[UR14][R2.64], R0 ;  /* 0x0000000002007986 */ /* 0x0003e6000c10190e */
.L_x_166:
[----:B------:R-:W-:Y:S05]  /*1640*/  BSYNC.RECONVERGENT B0 ;  /* 0x0000000000007941 */ /* 0x000fea0003800200 */
.L_x_165:
        /* <DEDUP_REMOVED lines=10> */
.L_x_168:
[----:B------:R-:W-:Y:S05]  /*16f0*/  BSYNC.RECONVERGENT B0 ;  /* 0x0000000000007941 */ /* 0x000fea0003800200 */
.L_x_167:
        /* <DEDUP_REMOVED lines=10> */
.L_x_170:
[----:B------:R-:W-:Y:S05]  /*17a0*/  BSYNC.RECONVERGENT B0 ;  /* 0x0000000000007941 */ /* 0x000fea0003800200 */
.L_x_169:
[----:B------:R-:W-:Y:S05]  /*17b0*/  @P1 EXIT ;  /* 0x000000000000194d */ /* 0x000fea0003800000 */
[----:B------:R-:W5:Y:S01]  /*17c0*/  LDCU.64 UR4, c[0x0][0x420] ;  /* 0x00008400ff0477ac */ /* 0x000f620008000a00 */
[----:B-1234-:R-:W-:-:S05]  /*17d0*/  IMAD R0, R23, R14, RZ ;  /* 0x0000000e17007224 */ /* 0x01efca00078e02ff */
[----:B------:R-:W-:-:S04]  /*17e0*/  IADD3 R3, P0, PT, R0, R5, RZ ;  /* 0x0000000500037210 */ /* 0x000fc80007f1e0ff */
[----:B------:R-:W-:Y:S02]  /*17f0*/  LEA.HI.X.SX32 R0, R0, R4, 0x1, P0 ;  /* 0x0000000400007211 */ /* 0x000fe400000f0eff */
[----:B-----5:R-:W-:-:S04]  /*1800*/  LEA R2, P0, R3, UR4, 0x2 ;  /* 0x0000000403027c11 */ /* 0x020fc8000f8010ff */
[----:B------:R-:W-:Y:S01]  /*1810*/  LEA.HI.X R3, R3, UR5, R0, 0x2, P0 ;  /* 0x0000000503037c11 */ /* 0x000fe200080f1400 */
[----:B------:R-:W-:-:S05]  /*1820*/  IMAD.MOV.U32 R0, RZ, RZ, 0x7f800000 ;  /* 0x7f800000ff007424 */ /* 0x000fca00078e00ff */
[----:B------:R-:W-:Y:S01]  /*1830*/  STG.E desc[UR14][R2.64], R0 ;  /* 0x0000000002007986 */ /* 0x000fe2000c10190e */
[----:B------:R-:W-:Y:S05]  /*1840*/  EXIT ;  /* 0x000000000000794d */ /* 0x000fea0003800000 */
.L_x_139:
[----:B------:R-:W-:Y:S02]  /*1850*/  ISETP.NE.AND P0, PT, R29, -0x1, PT ;  /* 0xffffffff1d00780c */ /* 0x000fe40003f05270 */
[----:B------:R-:W-:-:S11]  /*1860*/  ISETP.NE.AND P2, PT, R11, -0x1, PT ;  /* 0xffffffff0b00780c */ /* 0x000fd60003f45270 */
[----:B------:R-:W2:Y:S08]  /*1870*/  @!P0 LDC.64 R6, c[0x0][0x398] ;  /* 0x0000e600ff068b82 */ /* 0x000eb00000000a00 */
[----:B------:R-:W3:Y:S01]  /*1880*/  @P0 LDC.64 R8, c[0x0][0x3b0] ;  /* 0x0000ec00ff080b82 */ /* 0x000ee20000000a00 */
[----:B--2---:R-:W-:-:S04]  /*1890*/  @!P0 IMAD.WIDE.U32 R4, R20, R6, RZ ;  /* 0x0000000614048225 */ /* 0x004fc800078e00ff */
[----:B------:R-:W-:Y:S01]  /*18a0*/  @!P0 IMAD R16, R20, R7, R5 ;  /* 0x0000000714108224 */ /* 0x000fe200078e0205 */
[----:B------:R-:W-:Y:S01]  /*18b0*/  @!P0 MOV R13, R4 ;  /* 0x00000004000d8202 */ /* 0x000fe20000000f00 */
[----:B---3--:R-:W-:-:S04]  /*18c0*/  @P0 IMAD.WIDE.U32 R2, R29, R8, RZ ;  /* 0x000000081d020225 */ /* 0x008fc800078e00ff */
[----:B------:R-:W-:Y:S01]  /*18d0*/  @P0 IMAD R16, R29, R9, R3 ;  /* 0x000000091d100224 */ /* 0x000fe200078e0203 */
[----:B------:R-:W-:Y:S01]  /*18e0*/  @P0 MOV R13, R2 ;  /* 0x00000002000d0202 */ /* 0x000fe20000000f00 */
[----:B------:R-:W-:Y:S06]  /*18f0*/  @P2 BRA `(.L_x_171) ;  /* 0x0000000000342947 */ /* 0x000fec0003800000 */
[----:B------:R-:W2:Y:S01]  /*1900*/  LDCU.64 UR4, c[0x0][0x3b8] ;  /* 0x00007700ff0477ac */ /* 0x000ea20008000a00 */
[----:B------:R-:W-:Y:S01]  /*1910*/  SHF.R.S32.HI R0, RZ, 0x1f, R10 ;  /* 0x0000001fff007819 */ /* 0x000fe2000001140a */
[----:B------:R-:W3:Y:S01]  /*1920*/  LDCU.64 UR6, c[0x0][0x3a0] ;  /* 0x00007400ff0677ac */ /* 0x000ee20008000a00 */
[----:B--2---:R-:W-:Y:S02]  /*1930*/  MOV R50, UR4 ;  /* 0x0000000400327c02 */ /* 0x004fe40008000f00 */
[----:B------:R-:W-:-:S03]  /*1940*/  MOV R51, UR5 ;  /* 0x0000000500337c02 */ /* 0x000fc60008000f00 */
[-C--:B------:R-:W-:Y:S02]  /*1950*/  IMAD R0, R0, R50.reuse, RZ ;  /* 0x0000003200007224 */ /* 0x080fe400078e02ff */
[----:B------:R-:W-:-:S04]  /*1960*/  IMAD.WIDE.U32 R2, R10, R50, RZ ;  /* 0x000000320a027225 */ /* 0x000fc800078e00ff */
[----:B------:R-:W-:-:S05]  /*1970*/  IMAD R0, R10, R51, R0 ;  /* 0x000000330a007224 */ /* 0x000fca00078e0200 */
[----:B------:R-:W-:-:S03]  /*1980*/  IADD3 R3, PT, PT, R3, R0, RZ ;  /* 0x0000000003037210 */ /* 0x000fc60007ffe0ff */
[----:B---3--:R-:W-:-:S04]  /*1990*/  IMAD.WIDE.U32 R2, R20, UR6, R2 ;  /* 0x0000000614027c25 */ /* 0x008fc8000f8e0002 */
[----:B------:R-:W-:Y:S01]  /*19a0*/  IMAD R7, R20, UR7, R3 ;  /* 0x0000000714077c24 */ /* 0x000fe2000f8e0203 */
[----:B------:R-:W-:Y:S01]  /*19b0*/  MOV R5, R2 ;  /* 0x0000000200057202 */ /* 0x000fe20000000f00 */
[----:B------:R-:W-:Y:S06]  /*19c0*/  BRA `(.L_x_172) ;  /* 0x0000000000187947 */ /* 0x000fec0003800000 */
.L_x_171:
[----:B------:R-:W2:Y:S01]  /*19d0*/  LDC.64 R50, c[0x0][0x3b8] ;  /* 0x0000ee00ff327b82 */ /* 0x000ea20000000a00 */
[----:B------:R-:W-:-:S05]  /*19e0*/  IADD3 R2, PT, PT, R10, R11, RZ ;  /* 0x0000000b0a027210 */ /* 0x000fca0007ffe0ff */
[C---:B--2---:R-:W-:Y:S02]  /*19f0*/  IMAD R0, R2.reuse, R51, RZ ;  /* 0x0000003302007224 */ /* 0x044fe400078e02ff */
[----:B------:R-:W-:-:S05]  /*1a00*/  IMAD.WIDE.U32 R2, R2, R50, RZ ;  /* 0x0000003202027225 */ /* 0x000fca00078e00ff */
[----:B------:R-:W-:Y:S02]  /*1a10*/  IADD3 R7, PT, PT, R3, R0, RZ ;  /* 0x0000000003077210 */ /* 0x000fe40007ffe0ff */
[----:B------:R-:W-:-:S07]  /*1a20*/  MOV R5, R2 ;  /* 0x0000000200057202 */ /* 0x000fce0000000f00 */
.L_x_172:
[----:B------:R-:W2:Y:S01]  /*1a30*/  LDC R6, c[0x0][0x3e8] ;  /* 0x0000fa00ff067b82 */ /* 0x000ea20000000800 */
[----:B------:R-:W-:Y:S02]  /*1a40*/  IABS R8, R28 ;  /* 0x0000001c00087213 */ /* 0x000fe40000000000 */
[----:B--2---:R-:W-:-:S04]  /*1a50*/  IABS R4, R6 ;  /* 0x0000000600047213 */ /* 0x004fc80000000000 */
[----:B------:R-:W2:Y:S08]  /*1a60*/  I2F.RP R2, R4 ;  /* 0x0000000400027306 */ /* 0x000eb00000209400 */
[----:B--2---:R-:W2:Y:S02]  /*1a70*/  MUFU.RCP R2, R2 ;  /* 0x0000000200027308 */ /* 0x004ea40000001000 */
[----:B--2---:R-:W-:-:S06]  /*1a80*/  VIADD R2, R2, 0xffffffe ;  /* 0x0ffffffe02027836 */ /* 0x004fcc0000000000 */
[----:B------:R-:W2:Y:S02]  /*1a90*/  F2I.FTZ.U32.TRUNC.NTZ R3, R2 ;  /* 0x0000000200037305 */ /* 0x000ea4000021f000 */
[----:B--2---:R-:W-:Y:S01]  /*1aa0*/  IMAD.MOV R0, RZ, RZ, -R3 ;  /* 0x000000ffff007224 */ /* 0x004fe200078e0a03 */
[----:B------:R-:W-:-:S03]  /*1ab0*/  MOV R2, RZ ;  /* 0x000000ff00027202 */ /* 0x000fc60000000f00 */
[----:B------:R-:W-:-:S04]  /*1ac0*/  IMAD R0, R0, R4, RZ ;  /* 0x0000000400007224 */ /* 0x000fc800078e02ff */
[----:B------:R-:W-:-:S04]  /*1ad0*/  IMAD.HI.U32 R0, R3, R0, R2 ;  /* 0x0000000003007227 */ /* 0x000fc800078e0002 */
[----:B------:R-:W-:-:S04]  /*1ae0*/  IMAD.MOV.U32 R3, RZ, RZ, R8 ;  /* 0x000000ffff037224 */ /* 0x000fc800078e0008 */
[----:B------:R-:W-:-:S04]  /*1af0*/  IMAD.HI.U32 R0, R0, R3, RZ ;  /* 0x0000000300007227 */ /* 0x000fc800078e00ff */
[----:B------:R-:W-:-:S04]  /*1b00*/  IMAD.MOV R2, RZ, RZ, -R0 ;  /* 0x000000ffff027224 */ /* 0x000fc800078e0a00 */
[----:B------:R-:W-:-:S05]  /*1b10*/  IMAD R2, R4, R2, R3 ;  /* 0x0000000204027224 */ /* 0x000fca00078e0203 */
[----:B------:R-:W-:-:S13]  /*1b20*/  ISETP.GT.U32.AND P1, PT, R4, R2, PT ;  /* 0x000000020400720c */ /* 0x000fda0003f24070 */
[-C--:B------:R-:W-:Y:S01]  /*1b30*/  @!P1 IADD3 R2, PT, PT, R2, -R4.reuse, RZ ;  /* 0x8000000402029210 */ /* 0x080fe20007ffe0ff */
[----:B------:R-:W-:Y:S01]  /*1b40*/  @!P1 VIADD R0, R0, 0x1 ;  /* 0x0000000100009836 */ /* 0x000fe20000000000 */
[----:B------:R-:W-:Y:S02]  /*1b50*/  ISETP.NE.AND P1, PT, R6, RZ, PT ;  /* 0x000000ff0600720c */ /* 0x000fe40003f25270 */
[----:B------:R-:W-:Y:S02]  /*1b60*/  ISETP.GE.U32.AND P3, PT, R2, R4, PT ;  /* 0x000000040200720c */ /* 0x000fe40003f66070 */
[----:B------:R-:W-:-:S04]  /*1b70*/  LOP3.LUT R2, R28, R6, RZ, 0x3c, !PT ;  /* 0x000000061c027212 */ /* 0x000fc800078e3cff */
[----:B------:R-:W-:-:S07]  /*1b80*/  ISETP.GE.AND P0, PT, R2, RZ, PT ;  /* 0x000000ff0200720c */ /* 0x000fce0003f06270 */
[----:B------:R-:W-:-:S05]  /*1b90*/  @P3 IADD3 R0, PT, PT, R0, 0x1, RZ ;  /* 0x0000000100003810 */ /* 0x000fca0007ffe0ff */
[----:B------:R-:W-:-:S05]  /*1ba0*/  IMAD.MOV.U32 R8, RZ, RZ, R0 ;  /* 0x000000ffff087224 */ /* 0x000fca00078e0000 */
[----:B------:R-:W-:Y:S02]  /*1bb0*/  @!P0 IADD3 R8, PT, PT, -R8, RZ, RZ ;  /* 0x000000ff08088210 */ /* 0x000fe40007ffe1ff */
[----:B------:R-:W-:Y:S01]  /*1bc0*/  @!P1 LOP3.LUT R8, RZ, R6, RZ, 0x33, !PT ;  /* 0x00000006ff089212 */ /* 0x000fe200078e33ff */
        /* <DEDUP_REMOVED lines=14> */
.L_x_173:
[----:B------:R-:W2:Y:S01]  /*1cb0*/  LDC.64 R14, c[0x0][0x3c0] ;  /* 0x0000f000ff0e7b82 */ /* 0x000ea20000000a00 */
[----:B------:R-:W-:-:S05]  /*1cc0*/  IADD3 R0, PT, PT, R10, R11, RZ ;  /* 0x0000000b0a007210 */ /* 0x000fca0007ffe0ff */
[C---:B--2---:R-:W-:Y:S02]  /*1cd0*/  IMAD R4, R0.reuse, R15, RZ ;  /* 0x0000000f00047224 */ /* 0x044fe400078e02ff */
[----:B------:R-:W-:-:S05]  /*1ce0*/  IMAD.WIDE.U32 R2, R0, R14, RZ ;  /* 0x0000000e00027225 */ /* 0x000fca00078e00ff */
[----:B------:R-:W-:Y:S02]  /*1cf0*/  IADD3 R4, PT, PT, R3, R4, RZ ;  /* 0x0000000403047210 */ /* 0x000fe40007ffe0ff */
[----:B------:R-:W-:-:S07]  /*1d00*/  MOV R6, R2 ;  /* 0x0000000200067202 */ /* 0x000fce0000000f00 */
.L_x_174:
[----:B------:R-:W-:Y:S01]  /*1d10*/  IMAD.SHL.U32 R246, R234, 0x8, RZ ;  /* 0x00000008eaf67824 */ /* 0x000fe200078e00ff */
[----:B------:R-:W-:Y:S01]  /*1d20*/  SHF.R.U32.HI R17, RZ, 0x3, R234 ;  /* 0x00000003ff117819 */ /* 0x000fe200000116ea */
[----:B------:R-:W2:Y:S01]  /*1d30*/  LDCU.128 UR4, c[0x0][0x3d0] ;  /* 0x00007a00ff0477ac */ /* 0x000ea20008000c00 */
[----:B------:R-:W-:Y:S01]  /*1d40*/  VIADD R11, R12, -UR10 ;  /* 0x8000000a0c0b7c36 */ /* 0x000fe20008000000 */
[----:B------:R-:W3:Y:S01]  /*1d50*/  S2UR UR17, SR_CgaCtaId ;  /* 0x00000000001179c3 */ /* 0x000ee20000008800 */
[----:B------:R-:W-:Y:S01]  /*1d60*/  LOP3.LUT R230, R246, 0x38, RZ, 0xc0, !PT ;  /* 0x00000038f6e67812 */ /* 0x000fe200078ec0ff */
[C---:B------:R-:W-:Y:S01]  /*1d70*/  VIADD R0, R17.reuse, 0x40 ;  /* 0x0000004011007836 */ /* 0x040fe20000000000 */
[----:B------:R-:W4:Y:S01]  /*1d80*/  LDCU.64 UR12, c[0x0][0x388] ;  /* 0x00007100ff0c77ac */ /* 0x000f220008000a00 */
[----:B------:R1:W-:Y:S01]  /*1d90*/  STL [R1+0x14], R11 ;  /* 0x0000140b01007387 */ /* 0x0003e20000100800 */
[----:B------:R-:W-:Y:S01]  /*1da0*/  IADD3 R2, P0, PT, R230, R5, RZ ;  /* 0x00000005e6027210 */ /* 0x000fe20007f1e0ff */
[----:B------:R-:W-:Y:S01]  /*1db0*/  BSSY.RECONVERGENT B0, `(.L_x_175) ;  /* 0x0000047000007945 */ /* 0x000fe20003800200 */
[-C--:B------:R-:W-:Y:S01]  /*1dc0*/  ISETP.GE.AND P3, PT, R0, R11.reuse, PT ;  /* 0x0000000b0000720c */ /* 0x080fe20003f66270 */
[C---:B------:R-:W-:Y:S01]  /*1dd0*/  VIADD R0, R17.reuse, 0x60 ;  /* 0x0000006011007836 */ /* 0x040fe20000000000 */
[----:B------:R-:W5:Y:S01]  /*1de0*/  LDCU.64 UR10, c[0x0][0x390] ;  /* 0x00007200ff0a77ac */ /* 0x000f620008000a00 */
[----:B------:R-:W-:Y:S01]  /*1df0*/  IMAD.X R3, RZ, RZ, R7, P0 ;  /* 0x000000ffff037224 */ /* 0x000fe200000e0607 */
[C---:B------:R-:W-:Y:S01]  /*1e00*/  IADD3 R7, PT, PT, R17.reuse, 0x50, RZ ;  /* 0x0000005011077810 */ /* 0x040fe20007ffe0ff */
[C---:B------:R-:W-:Y:S01]  /*1e10*/  VIADD R18, R17.reuse, 0x20 ;  /* 0x0000002011127836 */ /* 0x040fe20000000000 */
[----:B------:R-:W-:Y:S01]  /*1e20*/  IADD3 R6, P0, PT, R230, R6, RZ ;  /* 0x00000006e6067210 */ /* 0x000fe20007f1e0ff */
[----:B------:R-:W-:Y:S01]  /*1e30*/  IMAD.WIDE.U32 R2, R17, R50, R2 ;  /* 0x0000003211027225 */ /* 0x000fe200078e0002 */
[-C--:B------:R-:W-:Y:S01]  /*1e40*/  ISETP.GE.AND P2, PT, R7, R11.reuse, PT ;  /* 0x0000000b0700720c */ /* 0x080fe20003f46270 */
[----:B------:R-:W1:Y:S01]  /*1e50*/  LDCU.64 UR8, c[0x0][0x3c8] ;  /* 0x00007900ff0877ac */ /* 0x000e620008000a00 */
[----:B------:R-:W-:Y:S01]  /*1e60*/  ISETP.GE.AND P1, PT, R0, R11, PT ;  /* 0x0000000b0000720c */ /* 0x000fe20003f26270 */
[----:B------:R-:W-:Y:S01]  /*1e70*/  IMAD.X R7, RZ, RZ, R4, P0 ;  /* 0x000000ffff077224 */ /* 0x000fe200000e0604 */
[----:B------:R-:W-:Y:S01]  /*1e80*/  SHF.R.S32.HI R0, RZ, 0x1f, R8 ;  /* 0x0000001fff007819 */ /* 0x000fe20000011408 */
[C---:B------:R-:W-:Y:S01]  /*1e90*/  IMAD R5, R17.reuse, R51, R3 ;  /* 0x0000003311057224 */ /* 0x040fe200078e0203 */
[----:B------:R-:W-:Y:S01]  /*1ea0*/  LOP3.LUT R238, R246, 0x1e00, RZ, 0xc0, !PT ;  /* 0x00001e00f6ee7812 */ /* 0x000fe200078ec0ff */
[----:B------:R-:W-:Y:S01]  /*1eb0*/  IMAD.MOV.U32 R4, RZ, RZ, R2 ;  /* 0x000000ffff047224 */ /* 0x000fe200078e0002 */
[C---:B------:R-:W-:Y:S01]  /*1ec0*/  IADD3 R19, PT, PT, R17.reuse, 0x10, RZ ;  /* 0x0000001011137810 */ /* 0x040fe20007ffe0ff */
[----:B------:R-:W-:Y:S01]  /*1ed0*/  IMAD.WIDE.U32 R2, R17, R14, R6 ;  /* 0x0000000e11027225 */ /* 0x000fe200078e0006 */
[----:B------:R-:W-:-:S03]  /*1ee0*/  LOP3.LUT R247, R230, 0x40, RZ, 0xfc, !PT ;  /* 0x00000040e6f77812 */ /* 0x000fc600078efcff */
[C---:B--2---:R-:W-:Y:S02]  /*1ef0*/  IMAD R6, R0.reuse, UR4, RZ ;  /* 0x0000000400067c24 */ /* 0x044fe4000f8e02ff */
[----:B------:R-:W-:Y:S01]  /*1f00*/  IMAD R9, R0, UR6, RZ ;  /* 0x0000000600097c24 */ /* 0x000fe2000f8e02ff */
[----:B------:R-:W-:Y:S01]  /*1f10*/  LOP3.LUT R0, R246, 0x1f8, RZ, 0xc0, !PT ;  /* 0x000001f8f6007812 */ /* 0x000fe200078ec0ff */
[----:B------:R-:W-:Y:S02]  /*1f20*/  IMAD R3, R17, R15, R3 ;  /* 0x0000000f11037224 */ /* 0x000fe400078e0203 */
[----:B------:R-:W-:Y:S01]  /*1f30*/  IMAD R10, R8, UR5, R6 ;  /* 0x00000005080a7c24 */ /* 0x000fe2000f8e0206 */
[----:B------:R-:W-:Y:S01]  /*1f40*/  LOP3.LUT R0, R0, 0x38, R234, 0x78, !PT ;  /* 0x0000003800007812 */ /* 0x000fe200078e78ea */
[----:B------:R-:W-:Y:S01]  /*1f50*/  IMAD.WIDE.U32 R6, R8, UR4, R4 ;  /* 0x0000000408067c25 */ /* 0x000fe2000f8e0004 */
[----:B------:R-:W-:Y:S01]  /*1f60*/  IADD3 R4, P0, PT, R230, R13, RZ ;  /* 0x0000000de6047210 */ /* 0x000fe20007f1e0ff */
[----:B------:R-:W-:Y:S01]  /*1f70*/  UMOV UR5, 0x400 ;  /* 0x0000040000057882 */ /* 0x000fe20000000000 */
[----:B------:R-:W-:Y:S01]  /*1f80*/  LOP3.LUT R238, R0, R238, RZ, 0xfc, !PT ;  /* 0x000000ee00ee7212 */ /* 0x000fe200078efcff */
[C---:B------:R-:W-:Y:S01]  /*1f90*/  IMAD R5, R8.reuse, UR7, R9 ;  /* 0x0000000708057c24 */ /* 0x040fe2000f8e0209 */
[----:B------:R-:W-:Y:S01]  /*1fa0*/  IADD3 R0, PT, PT, R7, R10, RZ ;  /* 0x0000000a07007210 */ /* 0x000fe20007ffe0ff */
[----:B------:R-:W-:Y:S01]  /*1fb0*/  IMAD.WIDE.U32 R2, R8, UR6, R2 ;  /* 0x0000000608027c25 */ /* 0x000fe2000f8e0002 */
[----:B------:R-:W-:Y:S01]  /*1fc0*/  USHF.L.U32 UR6, UR16, 0x7, URZ ;  /* 0x0000000710067899 */ /* 0x000fe200080006ff */
[----:B----4-:R-:W-:Y:S01]  /*1fd0*/  LEA R241, P5, R6, UR12, 0x1 ;  /* 0x0000000c06f17c11 */ /* 0x010fe2000f8a08ff */
[----:B---3--:R-:W-:Y:S01]  /*1fe0*/  ULEA UR5, UR17, UR5, 0x18 ;  /* 0x0000000511057291 */ /* 0x008fe2000f8ec0ff */
[----:B------:R-:W-:Y:S01]  /*1ff0*/  IMAD.IADD R3, R3, 0x1, R5 ;  /* 0x0000000103037824 */ /* 0x000fe200078e0205 */
[----:B-----5:R-:W-:Y:S01]  /*2000*/  LEA R245, P4, R2, UR10, 0x1 ;  /* 0x0000000a02f57c11 */ /* 0x020fe2000f8808ff */
[----:B------:R-:W-:Y:S01]  /*2010*/  IMAD.X R5, RZ, RZ, R16, P0 ;  /* 0x000000ffff057224 */ /* 0x000fe200000e0610 */
[----:B------:R-:W-:Y:S01]  /*2020*/  ISETP.GE.AND P0, PT, R17, R11, PT ;  /* 0x0000000b1100720c */ /* 0x000fe20003f06270 */
[----:B------:R-:W-:Y:S01]  /*2030*/  USHF.R.U32.HI UR4, URZ, 0x19, UR16 ;  /* 0x00000019ff047899 */ /* 0x000fe20008011610 */
[----:B------:R-:W-:Y:S01]  /*2040*/  LEA.HI.X R240, R6, UR13, R0, 0x1, P5 ;  /* 0x0000000d06f07c11 */ /* 0x000fe2000a8f0c00 */
[----:B-1----:R-:W-:Y:S01]  /*2050*/  IMAD.WIDE.U32 R8, R28, UR8, R4 ;  /* 0x000000081c087c25 */ /* 0x002fe2000f8e0004 */
[----:B------:R-:W-:-:S02]  /*2060*/  LEA.HI.X R244, R2, UR11, R3, 0x1, P4 ;  /* 0x0000000b02f47c11 */ /* 0x000fc4000a0f0c03 */
[----:B------:R-:W-:Y:S01]  /*2070*/  LOP3.LUT R13, R17, UR6, RZ, 0xfc, !PT ;  /* 0x00000006110d7c12 */ /* 0x000fe2000f8efcff */
[----:B------:R-:W-:Y:S01]  /*2080*/  IMAD R7, R28, UR9, R9 ;  /* 0x000000091c077c24 */ /* 0x000fe2000f8e0209 */
[----:B------:R-:W-:Y:S02]  /*2090*/  ISETP.GE.AND P4, PT, R19, R11, PT ;  /* 0x0000000b1300720c */ /* 0x000fe40003f86270 */
[----:B------:R-:W-:-:S03]  /*20a0*/  LEA R238, R238, UR5, 0x1 ;  /* 0x00000005eeee7c11 */ /* 0x000fc6000f8e08ff */
[----:B------:R-:W-:Y:S08]  /*20b0*/  @P0 BRA `(.L_x_176) ;  /* 0x0000000000580947 */ /* 0x000ff00003800000 */
[----:B------:R-:W1:Y:S01]  /*20c0*/  LDC.64 R2, c[0x0][0x3b0] ;  /* 0x0000ec00ff027b82 */ /* 0x000e620000000a00 */
[----:B------:R-:W2:Y:S01]  /*20d0*/  LDCU UR8, c[0x0][0x440] ;  /* 0x00008800ff0877ac */ /* 0x000ea20008000800 */
[----:B------:R-:W-:Y:S01]  /*20e0*/  IMAD.MOV.U32 R6, RZ, RZ, R8 ;  /* 0x000000ffff067224 */ /* 0x000fe200078e0008 */
[----:B------:R-:W3:Y:S01]  /*20f0*/  LDCU.64 UR6, c[0x0][0x380] ;  /* 0x00007000ff0677ac */ /* 0x000ee20008000a00 */
[----:B--2---:R-:W-:Y:S02]  /*2100*/  ISETP.GE.AND P5, PT, R230, UR8, PT ;  /* 0x00000008e6007c0c */ /* 0x004fe4000bfa6270 */
[----:B------:R-:W-:Y:S01]  /*2110*/  ISETP.GE.AND P0, PT, R247, UR8, PT ;  /* 0x00000008f7007c0c */ /* 0x000fe2000bf06270 */
[----:B-1----:R-:W-:Y:S02]  /*2120*/  IMAD R0, R2, UR4, RZ ;  /* 0x0000000402007c24 */ /* 0x002fe4000f8e02ff */
[----:B------:R-:W-:-:S04]  /*2130*/  IMAD.WIDE.U32 R4, R13, R2, R6 ;  /* 0x000000020d047225 */ /* 0x000fc800078e0006 */
[----:B------:R-:W-:Y:S01]  /*2140*/  IMAD R3, R13, R3, R0 ;  /* 0x000000030d037224 */ /* 0x000fe200078e0200 */
[----:B---3--:R-:W-:-:S04]  /*2150*/  LEA R2, P6, R4, UR6, 0x1 ;  /* 0x0000000604027c11 */ /* 0x008fc8000f8c08ff */
[----:B------:R-:W-:-:S04]  /*2160*/  IADD3 R3, PT, PT, R5, R3, RZ ;  /* 0x0000000305037210 */ /* 0x000fc80007ffe0ff */
[----:B------:R-:W-:-:S05]  /*2170*/  LEA.HI.X R3, R4, UR7, R3, 0x1, P6 ;  /* 0x0000000704037c11 */ /* 0x000fca000b0f0c03 */
[----:B------:R-:W-:Y:S01]  /*2180*/  @!PT LDS RZ, [RZ] ;  /* 0x00000000fffff984 */ /* 0x000fe20000000800 */
[----:B------:R-:W-:Y:S01]  /*2190*/  @!PT LDS RZ, [RZ] ;  /* 0x00000000fffff984 */ /* 0x000fe20000000800 */
[----:B------:R-:W-:Y:S01]  /*21a0*/  @!PT LDS RZ, [RZ] ;  /* 0x00000000fffff984 */ /* 0x000fe20000000800 */
[----:B------:R1:W-:Y:S04]  /*21b0*/  @!P5 LDGSTS.E.BYPASS.LTC128B.128 [R238], desc[UR14][R2.64] ;  /* 0x0000000002eedfae */ /* 0x0003e8000b981a0e */
[----:B------:R1:W-:Y:S04]  /*21c0*/  @P5 STS.128 [R238], RZ ;  /* 0x000000ffee005388 */ /* 0x0003e80000000c00 */
[----:B------:R-:W-:Y:S01]  /*21d0*/  @!PT LDS RZ, [RZ] ;  /* 0x00000000fffff984 */ /* 0x000fe20000000800 */
[----:B------:R-:W-:Y:S01]  /*21e0*/  @!PT LDS RZ, [RZ] ;  /* 0x00000000fffff984 */ /* 0x000fe20000000800 */
[----:B------:R-:W-:Y:S01]  /*21f0*/  @!PT LDS RZ, [RZ] ;  /* 0x00000000fffff984 */ /* 0x000fe20000000800 */
[----:B------:R1:W-:Y:S04]  /*2200*/  @!P0 LDGSTS.E.BYPASS.LTC128B.128 [R238+0x4000], desc[UR14][R2.64+0x80] ;  /* 0x0400008002ee8fae */ /* 0x0003e8000b981a0e */
[----:B------:R1:W-:Y:S02]  /*2210*/  @P0 STS.128 [R238+0x4000], RZ ;  /* 0x004000ffee000388 */ /* 0x0003e40000000c00 */
.L_x_176:
[----:B------:R-:W-:Y:S05]  /*2220*/  BSYNC.RECONVERGENT B0 ;  /* 0x0000000000007941 */ /* 0x000fea0003800200 */
.L_x_175:
[----:B------:R-:W-:Y:S01]  /*2230*/  BSSY.RECONVERGENT B0, `(.L_x_177) ;  /* 0x000001d000007945 */ /* 0x000fe20003800200 */
[----:B------:R-:W-:Y:S02]  /*2240*/  ISETP.GE.AND P0, PT, R18, R11, PT ;  /* 0x0000000b1200720c */ /* 0x000fe40003f06270 */
[----:B------:R-:W-:Y:S01]  /*2250*/  IADD3 R16, PT, PT, R17, 0x30, RZ ;  /* 0x0000003011107810 */ /* 0x000fe20007ffe0ff */
[----:B------:R-:W-:Y:S05]  /*2260*/  @P4 BRA `(.L_x_178) ;  /* 0x0000000000644947 */ /* 0x000fea0003800000 */
[----:B------:R-:W2:Y:S01]  /*2270*/  LDCU.64 UR8, c[0x0][0x3b0] ;  /* 0x00007600ff0877ac */ /* 0x000ea20008000a00 */
[----:B------:R-:W-:Y:S01]  /*2280*/  IADD3 R0, P4, PT, R13, 0x10, RZ ;  /* 0x000000100d007810 */ /* 0x000fe20007f9e0ff */
[----:B------:R-:W-:Y:S01]  /*2290*/  IMAD.MOV.U32 R4, RZ, RZ, R8 ;  /* 0x000000ffff047224 */ /* 0x000fe200078e0008 */
[----:B------:R-:W-:Y:S01]  /*22a0*/  MOV R5, R7 ;  /* 0x0000000700057202 */ /* 0x000fe20000000f00 */
[----:B------:R-:W3:Y:S02]  /*22b0*/  LDCU UR10, c[0x0][0x440] ;  /* 0x00008800ff0a77ac */ /* 0x000ee40008000800 */
[----:B-1----:R-:W-:Y:S01]  /*22c0*/  IMAD.X R2, RZ, RZ, UR4, P4 ;  /* 0x00000004ff027e24 */ /* 0x002fe2000a0e06ff */
[----:B------:R-:W1:Y:S03]  /*22d0*/  LDCU.64 UR6, c[0x0][0x380] ;  /* 0x00007000ff0677ac */ /* 0x000e660008000a00 */
[----:B--2---:R-:W-:-:S02]  /*22e0*/  IMAD R2, R2, UR8, RZ ;  /* 0x0000000802027c24 */ /* 0x004fc4000f8e02ff */
[----:B------:R-:W-:Y:S01]  /*22f0*/  IMAD.WIDE.U32 R4, R0, UR8, R4 ;  /* 0x0000000800047c25 */ /* 0x000fe2000f8e0004 */
[----:B---3--:R-:W-:-:S03]  /*2300*/  ISETP.GE.AND P5, PT, R230, UR10, PT ;  /* 0x0000000ae6007c0c */ /* 0x008fc6000bfa6270 */
[----:B------:R-:W-:Y:S01]  /*2310*/  IMAD R0, R0, UR9, R2 ;  /* 0x0000000900007c24 */ /* 0x000fe2000f8e0202 */
[----:B------:R-:W-:Y:S02]  /*2320*/  ISETP.GE.AND P4, PT, R247, UR10, PT ;  /* 0x0000000af7007c0c */ /* 0x000fe4000bf86270 */
[----:B-1----:R-:W-:Y:S01]  /*2330*/  LEA R2, P6, R4, UR6, 0x1 ;  /* 0x0000000604027c11 */ /* 0x002fe2000f8c08ff */
[----:B------:R-:W-:-:S05]  /*2340*/  IMAD.IADD R0, R5, 0x1, R0 ;  /* 0x0000000105007824 */ /* 0x000fca00078e0200 */
[----:B------:R-:W-:-:S05]  /*2350*/  LEA.HI.X R3, R4, UR7, R0, 0x1, P6 ;  /* 0x0000000704037c11 */ /* 0x000fca000b0f0c00 */
[----:B------:R-:W-:Y:S01]  /*2360*/  @!PT LDS RZ, [RZ] ;  /* 0x00000000fffff984 */ /* 0x000fe20000000800 */
[----:B------:R-:W-:Y:S01]  /*2370*/  @!PT LDS RZ, [RZ] ;  /* 0x00000000fffff984 */ /* 0x000fe20000000800 */
[----:B------:R-:W-:Y:S01]  /*2380*/  @!PT LDS RZ, [RZ] ;  /* 0x00000000fffff984 */ /* 0x000fe20000000800 */
[----:B------:R2:W-:Y:S04]  /*2390*/  @!P5 LDGSTS.E.BYPASS.LTC128B.128 [R238+0x800], desc[UR14][R2.64] ;  /* 0x0080000002eedfae */ /* 0x0005e8000b981a0e */
[----:B------:R2:W-:Y:S04]  /*23a0*/  @P5 STS.128 [R238+0x800], RZ ;  /* 0x000800ffee005388 */ /* 0x0005e80000000c00 */
[----:B------:R-:W-:Y:S01]  /*23b0*/  @!PT LDS RZ, [RZ] ;  /* 0x00000000fffff984 */ /* 0x000fe20000000800 */
[----:B------:R-:W-:Y:S01]  /*23c0*/  @!PT LDS RZ, [RZ] ;  /* 0x00000000fffff984 */ /* 0x000fe20000000800 */
[----:B------:R-:W-:Y:S01]  /*23d0*/  @!PT LDS RZ, [RZ] ;  /* 0x00000000fffff984 */ /* 0x000fe20000000800 */
[----:B------:R2:W-:Y:S04]  /*23e0*/  @!P4 LDGSTS.E.BYPASS.LTC128B.128 [R238+0x4800], desc[UR14][R2.64+0x80] ;  /* 0x0480008002eecfae */ /* 0x0005e8000b981a0e */
[----:B------:R2:W-:Y:S02]  /*23f0*/  @P4 STS.128 [R238+0x4800], RZ ;  /* 0x004800ffee004388 */ /* 0x0005e40000000c00 */
.L_x_178:
[----:B------:R-:W-:Y:S05]  /*2400*/  BSYNC.RECONVERGENT B0 ;  /* 0x0000000000007941 */ /* 0x000fea0003800200 */
.L_x_177:
[----:B------:R-:W-:Y:S01]  /*2410*/  BSSY.RECONVERGENT B0, `(.L_x_179) ;  /* 0x000001d000007945 */ /* 0x000fe20003800200 */
[----:B------:R-:W-:Y:S02]  /*2420*/  ISETP.GE.AND P4, PT, R16, R11, PT ;  /* 0x0000000b1000720c */ /* 0x000fe40003f86270 */
[----:B------:R-:W-:Y:S01]  /*2430*/  IADD3 R10, PT, PT, R17, 0x70, RZ ;  /* 0x00000070110a7810 */ /* 0x000fe20007ffe0ff */
[----:B------:R-:W-:Y:S05]  /*2440*/  @P0 BRA `(.L_x_180) ;  /* 0x0000000000640947 */ /* 0x000fea0003800000 */
[----:B------:R-:W3:Y:S01]  /*2450*/  LDCU.64 UR8, c[0x0][0x3b0] ;  /* 0x00007600ff0877ac */ /* 0x000ee20008000a00 */
[----:B------:R-:W-:Y:S01]  /*2460*/  IADD3 R0, P0, PT, R13, 0x20, RZ ;  /* 0x000000200d007810 */ /* 0x000fe20007f1e0ff */
[----:B------:R-:W-:Y:S01]  /*2470*/  IMAD.MOV.U32 R4, RZ, RZ, R8 ;  /* 0x000000ffff047224 */ /* 0x000fe200078e0008 */
[----:B------:R-:W-:Y:S01]  /*2480*/  MOV R5, R7 ;  /* 0x0000000700057202 */ /* 0x000fe20000000f00 */
[----:B------:R-:W4:Y:S02]  /*2490*/  LDCU UR10, c[0x0][0x440] ;  /* 0x00008800ff0a77ac */ /* 0x000f240008000800 */
[----:B-12---:R-:W-:Y:S01]  /*24a0*/  IMAD.X R2, RZ, RZ, UR4, P0 ;  /* 0x00000004ff027e24 */ /* 0x006fe200080e06ff */
[----:B------:R-:W1:Y:S03]  /*24b0*/  LDCU.64 UR6, c[0x0][0x380] ;  /* 0x00007000ff0677ac */ /* 0x000e660008000a00 */
[----:B---3--:R-:W-:-:S02]  /*24c0*/  IMAD R2, R2, UR8, RZ ;  /* 0x0000000802027c24 */ /* 0x008fc4000f8e02ff */
[----:B------:R-:W-:Y:S01]  /*24d0*/  IMAD.WIDE.U32 R4, R0, UR8, R4 ;  /* 0x0000000800047c25 */ /* 0x000fe2000f8e0004 */
[----:B----4-:R-:W-:-:S03]  /*24e0*/  ISETP.GE.AND P5, PT, R230, UR10, PT ;  /* 0x0000000ae6007c0c */ /* 0x010fc6000bfa6270 */
        /* <DEDUP_REMOVED lines=15> */
.L_x_180:
[----:B------:R-:W-:Y:S05]  /*25e0*/  BSYNC.RECONVERGENT B0 ;  /* 0x0000000000007941 */ /* 0x000fea0003800200 */
.L_x_179:
[----:B------:R-:W-:Y:S01]  /*25f0*/  LEA.HI.SX32 R116, R166, 0xffffffff, 0x1a ;  /* 0xffffffffa6747811 */ /* 0x000fe200078fd2ff */
[----:B------:R-:W-:Y:S01]  /*2600*/  BSSY.RECONVERGENT B0, `(.L_x_181) ;  /* 0x000001d000007945 */ /* 0x000fe20003800200 */
[----:B------:R-:W-:-:S03]  /*2610*/  ISETP.GE.AND P0, PT, R10, R11, PT ;  /* 0x0000000b0a00720c */ /* 0x000fc60003f06270 */
[----:B------:R-:W-:Y:S01]  /*2620*/  IMAD R11, R116, -0x40, R48 ;  /* 0xffffffc0740b7824 */ /* 0x000fe200078e0230 */
[----:B------:R-:W-:Y:S05]  /*2630*/  @P4 BRA `(.L_x_182) ;  /* 0x0000000000644947 */ /* 0x000fea0003800000 */
[----:B------:R-:W4:Y:S01]  /*2640*/  LDCU.64 UR8, c[0x0][0x3b0] ;  /* 0x00007600ff0877ac */ /* 0x000f220008000a00 */
[----:B------:R-:W-:Y:S01]  /*2650*/  IADD3 R0, P4, PT, R13, 0x30, RZ ;  /* 0x000000300d007810 */ /* 0x000fe20007f9e0ff */
[----:B------:R-:W-:Y:S01]  /*2660*/  IMAD.MOV.U32 R4, RZ, RZ, R8 ;  /* 0x000000ffff047224 */ /* 0x000fe200078e0008 */
[----:B------:R-:W-:Y:S01]  /*2670*/  MOV R5, R7 ;  /* 0x0000000700057202 */ /* 0x000fe20000000f00 */
[----:B------:R-:W5:Y:S02]  /*2680*/  LDCU UR10, c[0x0][0x440] ;  /* 0x00008800ff0a77ac */ /* 0x000f640008000800 */
[----:B-123--:R-:W-:Y:S01]  /*2690*/  IMAD.X R2, RZ, RZ, UR4, P4 ;  /* 0x00000004ff027e24 */ /* 0x00efe2000a0e06ff */
[----:B------:R-:W1:Y:S03]  /*26a0*/  LDCU.64 UR6, c[0x0][0x380] ;  /* 0x00007000ff0677ac */ /* 0x000e660008000a00 */
[----:B----4-:R-:W-:-:S02]  /*26b0*/  IMAD R2, R2, UR8, RZ ;  /* 0x0000000802027c24 */ /* 0x010fc4000f8e02ff */
[----:B------:R-:W-:Y:S01]  /*26c0*/  IMAD.WIDE.U32 R4, R0, UR8, R4 ;  /* 0x0000000800047c25 */ /* 0x000fe2000f8e0004 */
[----:B-----5:R-:W-:-:S03]  /*26d0*/  ISETP.GE.AND P5, PT, R230, UR10, PT ;  /* 0x0000000ae6007c0c */ /* 0x020fc6000bfa6270 */
        /* <DEDUP_REMOVED lines=15> */
.L_x_182:
[----:B------:R-:W-:Y:S05]  /*27d0*/  BSYNC.RECONVERGENT B0 ;  /* 0x0000000000007941 */ /* 0x000fea0003800200 */
.L_x_181:
[----:B------:R-:W-:Y:S01]  /*27e0*/  BSSY.RECONVERGENT B0, `(.L_x_183) ;  /* 0x000001c000007945 */ /* 0x000fe20003800200 */
[----:B------:R-:W-:-:S03]  /*27f0*/  ISETP.GE.AND P6, PT, R17, R11, PT ;  /* 0x0000000b1100720c */ /* 0x000fc60003fc6270 */
[----:B------:R-:W-:Y:S10]  /*2800*/  @P3 BRA `(.L_x_184) ;  /* 0x0000000000643947 */ /* 0x000ff40003800000 */
[----:B------:R-:W5:Y:S01]  /*2810*/  LDCU.64 UR8, c[0x0][0x3b0] ;  /* 0x00007600ff0877ac */ /* 0x000f620008000a00 */
[----:B------:R-:W-:Y:S01]  /*2820*/  IADD3 R0, P3, PT, R13, 0x40, RZ ;  /* 0x000000400d007810 */ /* 0x000fe20007f7e0ff */
[----:B------:R-:W-:Y:S01]  /*2830*/  IMAD.MOV.U32 R4, RZ, RZ, R8 ;  /* 0x000000ffff047224 */ /* 0x000fe200078e0008 */
[----:B------:R-:W-:Y:S01]  /*2840*/  MOV R5, R7 ;  /* 0x0000000700057202 */ /* 0x000fe20000000f00 */
[----:B------:R-:W5:Y:S02]  /*2850*/  LDCU UR10, c[0x0][0x440] ;  /* 0x00008800ff0a77ac */ /* 0x000f640008000800 */
[----:B-1234-:R-:W-:Y:S01]  /*2860*/  IMAD.X R2, RZ, RZ, UR4, P3 ;  /* 0x00000004ff027e24 */ /* 0x01efe200098e06ff */
[----:B------:R-:W1:Y:S03]  /*2870*/  LDCU.64 UR6, c[0x0][0x380] ;  /* 0x00007000ff0677ac */ /* 0x000e660008000a00 */
[----:B-----5:R-:W-:-:S02]  /*2880*/  IMAD R2, R2, UR8, RZ ;  /* 0x0000000802027c24 */ /* 0x020fc4000f8e02ff */
[----:B------:R-:W-:Y:S01]  /*2890*/  IMAD.WIDE.U32 R4, R0, UR8, R4 ;  /* 0x0000000800047c25 */ /* 0x000fe2000f8e0004 */
[----:B------:R-:W-:-:S03]  /*28a0*/  ISETP.GE.AND P4, PT, R230, UR10, PT ;  /* 0x0000000ae6007c0c */ /* 0x000fc6000bf86270 */
        /* <DEDUP_REMOVED lines=15> */
.L_x_184:
[----:B------:R-:W-:Y:S05]  /*29a0*/  BSYNC.RECONVERGENT B0 ;  /* 0x0000000000007941 */ /* 0x000fea0003800200 */
.L_x_183:
        /* <DEDUP_REMOVED lines=28> */
.L_x_186:
[----:B------:R-:W-:Y:S05]  /*2b70*/  BSYNC.RECONVERGENT B0 ;  /* 0x0000000000007941 */ /* 0x000fea0003800200 */
.L_x_185:
[----:B------:R-:W-:Y:S01]  /*2b80*/  BSSY.RECONVERGENT B0, `(.L_x_187) ;  /* 0x000001e000007945 */ /* 0x000fe20003800200 */
[----:B------:R-:W-:Y:S01]  /*2b90*/  ISETP.GE.AND P4, PT, R18, R11, PT ;  /* 0x0000000b1200720c */ /* 0x000fe20003f86270 */
[C---:B------:R-:W-:Y:S01]  /*2ba0*/  IMAD.SHL.U32 R164, R50.reuse, 0x40, RZ ;  /* 0x0000004032a47824 */ /* 0x040fe200078e00ff */
[----:B------:R-:W-:Y:S01]  /*2bb0*/  SHF.L.U64.HI R165, R50, 0x6, R51 ;  /* 0x0000000632a57819 */ /* 0x000fe20000010233 */
[----:B------:R-:W-:Y:S05]  /*2bc0*/  @P1 BRA `(.L_x_188) ;  /* 0x0000000000641947 */ /* 0x000fea0003800000 */
        /* <DEDUP_REMOVED lines=25> */
.L_x_188:
[----:B------:R-:W-:Y:S05]  /*2d60*/  BSYNC.RECONVERGENT B0 ;  /* 0x0000000000007941 */ /* 0x000fea0003800200 */
.L_x_187:
[----:B------:R-:W-:Y:S01]  /*2d70*/  SHF.R.S32.HI R12, RZ, 0x1f, R116 ;  /* 0x0000001fff0c7819 */ /* 0x000fe20000011474 */
[-C--:B------:R-:W-:Y:S01]  /*2d80*/  IMAD R0, R165, R116.reuse, RZ ;  /* 0x00000074a5007224 */ /* 0x080fe200078e02ff */
[----:B------:R-:W-:Y:S01]  /*2d90*/  BSSY.RECONVERGENT B0, `(.L_x_189) ;  /* 0x000001d000007945 */ /* 0x000fe20003800200 */
[----:B------:R-:W-:Y:S01]  /*2da0*/  ISETP.GE.AND P3, PT, R16, R11, PT ;  /* 0x0000000b1000720c */ /* 0x000fe20003f66270 */
[----:B-1234-:R-:W-:-:S04]  /*2db0*/  IMAD.WIDE.U32 R2, R164, R116, RZ ;  /* 0x00000074a4027225 */ /* 0x01efc800078e00ff */
[----:B------:R-:W-:Y:S01]  /*2dc0*/  IMAD R10, R12, R164, R0 ;  /* 0x000000a40c0a7224 */ /* 0x000fe200078e0200 */
[----:B------:R-:W-:Y:S07]  /*2dd0*/  @P0 BRA `(.L_x_190) ;  /* 0x0000000000600947 */ /* 0x000fee0003800000 */
[----:B------:R-:W1:Y:S01]  /*2de0*/  LDCU.64 UR8, c[0x0][0x3b0] ;  /* 0x00007600ff0877ac */ /* 0x000e620008000a00 */
[----:B------:R-:W-:Y:S02]  /*2df0*/  IADD3 R0, P0, PT, R13, 0x70, RZ ;  /* 0x000000700d007810 */ /* 0x000fe40007f1e0ff */
        /* <DEDUP_REMOVED lines=22> */
.L_x_190:
[----:B------:R-:W-:Y:S05]  /*2f60*/  BSYNC.RECONVERGENT B0 ;  /* 0x0000000000007941 */ /* 0x000fea0003800200 */
.L_x_189:
[----:B------:R-:W-:Y:S01]  /*2f70*/  BSSY.RECONVERGENT B0, `(.L_x_191) ;  /* 0x0000014000007945 */ /* 0x000fe20003800200 */
[C---:B------:R-:W-:Y:S01]  /*2f80*/  SHF.L.U64.HI R119, R50.reuse, 0x4, R51 ;  /* 0x0000000432777819 */ /* 0x040fe20000010233 */
[----:B------:R-:W-:Y:S01]  /*2f90*/  IMAD.SHL.U32 R118, R50, 0x10, RZ ;  /* 0x0000001032767824 */ /* 0x000fe200078e00ff */
[----:B-1----:R-:W-:Y:S01]  /*2fa0*/  IADD3 R5, PT, PT, R3, R10, RZ ;  /* 0x0000000a03057210 */ /* 0x002fe20007ffe0ff */
[----:B------:R-:W-:Y:S06]  /*2fb0*/  @P6 BRA `(.L_x_192) ;  /* 0x00000000003c6947 */ /* 0x000fec0003800000 */
[----:B------:R-:W1:Y:S01]  /*2fc0*/  LDCU UR4, c[0x0][0x440] ;  /* 0x00008800ff0477ac */ /* 0x000e620008000800 */
[----:B------:R-:W-:-:S04]  /*2fd0*/  LEA R6, P2, R2, R241, 0x1 ;  /* 0x000000f102067211 */ /* 0x000fc800078408ff */
[----:B------:R-:W-:Y:S02]  /*2fe0*/  LEA.HI.X R7, R2, R240, R5, 0x1, P2 ;  /* 0x000000f002077211 */ /* 0x000fe400010f0c05 */
[----:B-1----:R-:W-:Y:S02]  /*2ff0*/  ISETP.GE.AND P1, PT, R230, UR4, PT ;  /* 0x00000004e6007c0c */ /* 0x002fe4000bf26270 */
[----:B------:R-:W-:-:S11]  /*3000*/  ISETP.GE.AND P0, PT, R247, UR4, PT ;  /* 0x00000004f7007c0c */ /* 0x000fd6000bf06270 */
        /* <DEDUP_REMOVED lines=10> */
.L_x_192:
[----:B------:R-:W-:Y:S05]  /*30b0*/  BSYNC.RECONVERGENT B0 ;  /* 0x0000000000007941 */ /* 0x000fea0003800200 */
.L_x_191:
[----:B------:R-:W-:Y:S04]  /*30c0*/  BSSY.RECONVERGENT B0, `(.L_x_193) ;  /* 0x0000013000007945 */ /* 0x000fe80003800200 */
[----:B------:R-:W-:Y:S05]  /*30d0*/  @P5 BRA `(.L_x_194) ;  /* 0x0000000000445947 */ /* 0x000fea0003800000 */
[----:B------:R-:W2:Y:S01]  /*30e0*/  LDCU UR4, c[0x0][0x440] ;  /* 0x00008800ff0477ac */ /* 0x000ea20008000800 */
[----:B------:R-:W-:-:S05]  /*30f0*/  IADD3 R0, P2, PT, R118, R2, RZ ;  /* 0x0000000276007210 */ /* 0x000fca0007f5e0ff */
[----:B-1----:R-:W-:Y:S01]  /*3100*/  IMAD.X R7, R119, 0x1, R5, P2 ;  /* 0x0000000177077824 */ /* 0x002fe200010e0605 */
[----:B------:R-:W-:-:S04]  /*3110*/  LEA R6, P2, R0, R241, 0x1 ;  /* 0x000000f100067211 */ /* 0x000fc800078408ff */
[----:B------:R-:W-:Y:S02]  /*3120*/  LEA.HI.X R7, R0, R240, R7, 0x1, P2 ;  /* 0x000000f000077211 */ /* 0x000fe400010f0c07 */
[----:B--2---:R-:W-:Y:S02]  /*3130*/  ISETP.GE.AND P1, PT, R230, UR4, PT ;  /* 0x00000004e6007c0c */ /* 0x004fe4000bf26270 */
        /* <DEDUP_REMOVED lines=11> */
.L_x_194:
[----:B------:R-:W-:Y:S05]  /*31f0*/  BSYNC.RECONVERGENT B0 ;  /* 0x0000000000007941 */ /* 0x000fea0003800200 */
.L_x_193:
[----:B------:R-:W-:Y:S04]  /*3200*/  BSSY.RECONVERGENT B0, `(.L_x_195) ;  /* 0x0000015000007945 */ /* 0x000fe80003800200 */
[----:B------:R-:W-:Y:S05]  /*3210*/  @P4 BRA `(.L_x_196) ;  /* 0x00000000004c4947 */ /* 0x000fea0003800000 */
[----:B------:R-:W3:Y:S01]  /*3220*/  LDCU UR4, c[0x0][0x440] ;  /* 0x00008800ff0477ac */ /* 0x000ee20008000800 */
[----:B-12---:R-:W-:-:S04]  /*3230*/  IMAD.WIDE.U32 R6, R50, 0x20, RZ ;  /* 0x0000002032067825 */ /* 0x006fc800078e00ff */
[----:B------:R-:W-:Y:S01]  /*3240*/  IMAD.SHL.U32 R8, R51, 0x20, RZ ;  /* 0x0000002033087824 */ /* 0x000fe200078e00ff */
[----:B------:R-:W-:-:S04]  /*3250*/  IADD3 R0, P2, PT, R2, R6, RZ ;  /* 0x0000000602007210 */ /* 0x000fc80007f5e0ff */
[----:B------:R-:W-:Y:S02]  /*3260*/  IADD3.X R8, PT, PT, R5, R7, R8, P2, !PT ;  /* 0x0000000705087210 */ /* 0x000fe400017fe408 */
[----:B------:R-:W-:-:S04]  /*3270*/  LEA R6, P2, R0, R241, 0x1 ;  /* 0x000000f100067211 */ /* 0x000fc800078408ff */
[----:B------:R-:W-:Y:S02]  /*3280*/  LEA.HI.X R7, R0, R240, R8, 0x1, P2 ;  /* 0x000000f000077211 */ /* 0x000fe400010f0c08 */
[----:B---3--:R-:W-:Y:S02]  /*3290*/  ISETP.GE.AND P1, PT, R230, UR4, PT ;  /* 0x00000004e6007c0c */ /* 0x008fe4000bf26270 */
        /* <DEDUP_REMOVED lines=11> */
.L_x_196:
[----:B------:R-:W-:Y:S05]  /*3350*/  BSYNC.RECONVERGENT B0 ;  /* 0x0000000000007941 */ /* 0x000fea0003800200 */
.L_x_195:
[----:B------:R-:W-:Y:S04]  /*3360*/  BSSY.RECONVERGENT B0, `(.L_x_197) ;  /* 0x0000015000007945 */ /* 0x000fe80003800200 */
[----:B------:R-:W-:Y:S05]  /*3370*/  @P3 BRA `(.L_x_198) ;  /* 0x00000000004c3947 */ /* 0x000fea0003800000 */
[----:B------:R-:W4:Y:S01]  /*3380*/  LDCU UR4, c[0x0][0x440] ;  /* 0x00008800ff0477ac */ /* 0x000f220008000800 */
[----:B------:R-:W-:Y:S02]  /*3390*/  IMAD.MOV.U32 R4, RZ, RZ, R2 ;  /* 0x000000ffff047224 */ /* 0x000fe400078e0002 */
[----:B------:R-:W-:Y:S02]  /*33a0*/  IMAD R0, R51, 0x30, RZ ;  /* 0x0000003033007824 */ /* 0x000fe400078e02ff */
[----:B------:R-:W-:-:S04]  /*33b0*/  IMAD.WIDE.U32 R4, R50, 0x30, R4 ;  /* 0x0000003032047825 */ /* 0x000fc800078e0004 */
[----:B------:R-:W-:Y:S01]  /*33c0*/  IMAD.IADD R0, R5, 0x1, R0 ;  /* 0x0000000105007824 */ /* 0x000fe200078e0200 */
[----:B------:R-:W-:-:S04]  /*33d0*/  LEA R2, P2, R4, R241, 0x1 ;  /* 0x000000f104027211 */ /* 0x000fc800078408ff */
[----:B------:R-:W-:Y:S02]  /*33e0*/  LEA.HI.X R3, R4, R240, R0, 0x1, P2 ;  /* 0x000000f004037211 */ /* 0x000fe400010f0c00 */
[----:B----4-:R-:W-:Y:S02]  /*33f0*/  ISETP.GE.AND P1, PT, R230, UR4, PT ;  /* 0x00000004e6007c0c */ /* 0x010fe4000bf26270 */
        /* <DEDUP_REMOVED lines=11> */
.L_x_198:
[----:B------:R-:W-:Y:S05]  /*34b0*/  BSYNC.RECONVERGENT B0 ;  /* 0x0000000000007941 */ /* 0x000fea0003800200 */
.L_x_197:
[----:B------:R-:W0:Y:S01]  /*34c0*/  LDGDEPBAR ;  /* 0x00000000000079af */ /* 0x000e220000000000 */
[C---:B------:R-:W-:Y:S01]  /*34d0*/  SHF.L.U64.HI R0, R14.reuse, 0x6, R15 ;  /* 0x000000060e007819 */ /* 0x040fe2000001020f */
[----:B------:R-:W-:Y:S01]  /*34e0*/  BSSY.RECONVERGENT B0, `(.L_x_199) ;  /* 0x000001d000007945 */ /* 0x000fe20003800200 */
[----:B----4-:R-:W-:Y:S02]  /*34f0*/  SHF.L.U32 R2, R14, 0x6, RZ ;  /* 0x000000060e027819 */ /* 0x010fe400000006ff */
[----:B------:R-:W-:Y:S01]  /*3500*/  SHF.L.U32 R170, R234, 0x6, RZ ;  /* 0x00000006eaaa7819 */ /* 0x000fe200000006ff */
[----:B------:R-:W-:-:S03]  /*3510*/  IMAD R0, R0, R116, RZ ;  /* 0x0000007400007224 */ /* 0x000fc600078e02ff */
[----:B------:R-:W-:Y:S01]  /*3520*/  LOP3.LUT R252, R230, 0x1c0, R170, 0xf8, !PT ;  /* 0x000001c0e6fc7812 */ /* 0x000fe200078ef8aa */
[----:B------:R-:W-:Y:S02]  /*3530*/  IMAD R0, R12, R2, R0 ;  /* 0x000000020c007224 */ /* 0x000fe400078e0200 */
[----:B------:R-:W-:-:S05]  /*3540*/  IMAD.WIDE.U32 R2, R2, R116, RZ ;  /* 0x0000007402027225 */ /* 0x000fca00078e00ff */
[----:B------:R-:W-:Y:S01]  /*3550*/  IADD3 R5, PT, PT, R3, R0, RZ ;  /* 0x0000000003057210 */ /* 0x000fe20007ffe0ff */
[----:B------:R-:W-:-:S04]  /*3560*/  DEPBAR.LE SB0, 0x0 ;  /* 0x000080000000791a */ /* 0x000fc80000000000 */
[----:B------:R-:W-:Y:S06]  /*3570*/  BAR.SYNC.DEFER_BLOCKING 0x0 ;  /* 0x0000000000007b1d */ /* 0x000fec0000010000 */
[----:B------:R-:W-:Y:S05]  /*3580*/  @P6 BRA `(.L_x_200) ;  /* 0x0000000000406947 */ /* 0x000fea0003800000 */
[----:B------:R-:W4:Y:S01]  /*3590*/  LDCU UR4, c[0x0][0x440] ;  /* 0x00008800ff0477ac */ /* 0x000f220008000800 */
[----:B-123--:R-:W-:-:S04]  /*35a0*/  LEA R6, P2, R2, R245, 0x1 ;  /* 0x000000f502067211 */ /* 0x00efc800078408ff */
        /* <DEDUP_REMOVED lines=12> */
[----:B------:R1:W-:Y:S01]  /*3670*/  @P0 STS.128 [R238+0xe000], RZ ;  /* 0x00e000ffee000388 */ /* 0x0003e20000000c00 */
[----:B------:R-:W-:Y:S05]  /*3680*/  BRA `(.L_x_201) ;  /* 0x0000000000087947 */ /* 0x000fea0003800000 */
.L_x_200:
[----:B------:R4:W-:Y:S04]  /*3690*/  STS.128 [R238+0xc000], RZ ;  /* 0x00c000ffee007388 */ /* 0x0009e80000000c00 */
[----:B------:R4:W-:Y:S02]  /*36a0*/  STS.128 [R238+0xe000], RZ ;  /* 0x00e000ffee007388 */ /* 0x0009e40000000c00 */
.L_x_201:
[----:B------:R-:W-:Y:S05]  /*36b0*/  BSYNC.RECONVERGENT B0 ;  /* 0x0000000000007941 */ /* 0x000fea0003800200 */
.L_x_199:
[----:B------:R-:W-:Y:S01]  /*36c0*/  ISETP.GE.AND P0, PT, R19, R11, PT ;  /* 0x0000000b1300720c */ /* 0x000fe20003f06270 */
[C---:B------:R-:W-:Y:S01]  /*36d0*/  IMAD.SHL.U32 R232, R234.reuse, 0x20, RZ ;  /* 0x00000020eae87824 */ /* 0x040fe200078e00ff */
[----:B------:R-:W-:Y:S01]  /*36e0*/  SHF.R.U32.HI R233, RZ, 0x1, R234 ;  /* 0x00000001ffe97819 */ /* 0x000fe200000116ea */
[----:B------:R-:W-:Y:S01]  /*36f0*/  BSSY.RECONVERGENT B0, `(.L_x_202) ;  /* 0x0000020000007945 */ /* 0x000fe20003800200 */
[----:B-123--:R-:W-:Y:S02]  /*3700*/  LOP3.LUT R6, R234, 0x8, RZ, 0xc0, !PT ;  /* 0x00000008ea067812 */ /* 0x00efe400078ec0ff */
[----:B------:R-:W-:Y:S02]  /*3710*/  LOP3.LUT R0, R233, 0x8, RZ, 0xc0, !PT ;  /* 0x00000008e9007812 */ /* 0x000fe400078ec0ff */
[----:B------:R-:W-:Y:S02]  /*3720*/  LOP3.LUT R232, R232, 0x7c00, RZ, 0xc0, !PT ;  /* 0x00007c00e8e87812 */ /* 0x000fe400078ec0ff */
[----:B------:R-:W-:-:S02]  /*3730*/  LOP3.LUT R169, R252, R0, RZ, 0x3c, !PT ;  /* 0x00000000fca97212 */ /* 0x000fc400078e3cff */
[----:B------:R-:W-:Y:S01]  /*3740*/  LOP3.LUT R20, R170, 0x400, RZ, 0xc0, !PT ;  /* 0x00000400aa147812 */ /* 0x000fe200078ec0ff */
[----:B------:R1:W-:Y:S01]  /*3750*/  @P0 STS.128 [R238+0xc800], RZ ;  /* 0x00c800ffee000388 */ /* 0x0003e20000000c00 */
[----:B------:R-:W-:Y:S02]  /*3760*/  LOP3.LUT R6, R252, R6, RZ, 0x3c, !PT ;  /* 0x00000006fc067212 */ /* 0x000fe400078e3cff */
[----:B------:R-:W-:Y:S01]  /*3770*/  LOP3.LUT R0, R232, 0x200, R170, 0xf8, !PT ;  /* 0x00000200e8007812 */ /* 0x000fe200078ef8aa */
[----:B------:R1:W-:Y:S01]  /*3780*/  @P0 STS.128 [R238+0xe800], RZ ;  /* 0x00e800ffee000388 */ /* 0x0003e20000000c00 */
[-C--:B------:R-:W-:Y:S01]  /*3790*/  ISETP.GE.AND P4, PT, R18, R11.reuse, PT ;  /* 0x0000000b1200720c */ /* 0x080fe20003f86270 */
[----:B------:R-:W-:Y:S01]  /*37a0*/  IMAD R20, R6, 0x2, R20 ;  /* 0x0000000206147824 */ /* 0x000fe200078e0214 */
[----:B------:R-:W-:Y:S01]  /*37b0*/  ISETP.GE.AND P3, PT, R16, R11, PT ;  /* 0x0000000b1000720c */ /* 0x000fe20003f66270 */
[----:B------:R-:W-:Y:S01]  /*37c0*/  IMAD.IADD R8, R169, 0x1, R0 ;  /* 0x00000001a9087824 */ /* 0x000fe200078e0200 */
[----:B------:R-:W-:Y:S11]  /*37d0*/  @P0 BRA `(.L_x_203) ;  /* 0x0000000000440947 */ /* 0x000ff60003800000 */
[----:B------:R-:W2:Y:S01]  /*37e0*/  LDCU UR4, c[0x0][0x440] ;  /* 0x00008800ff0477ac */ /* 0x000ea20008000800 */
[----:B------:R-:W-:-:S04]  /*37f0*/  LEA R0, P2, R14, R2, 0x4 ;  /* 0x000000020e007211 */ /* 0x000fc800078420ff */
[----:B------:R-:W-:Y:S02]  /*3800*/  LEA.HI.X R7, R14, R5, R15, 0x4, P2 ;  /* 0x000000050e077211 */ /* 0x000fe400010f240f */
        /* <DEDUP_REMOVED lines=14> */
.L_x_203:
[----:B------:R-:W-:Y:S05]  /*38f0*/  BSYNC.RECONVERGENT B0 ;  /* 0x0000000000007941 */ /* 0x000fea0003800200 */
.L_x_202:
[----:B------:R3:W-:Y:S01]  /*3900*/  @P4 STS.128 [R238+0xd000], RZ ;  /* 0x00d000ffee004388 */ /* 0x0007e20000000c00 */
[----:B------:R-:W-:Y:S01]  /*3910*/  BSSY.RECONVERGENT B0, `(.L_x_204) ;  /* 0x0000017000007945 */ /* 0x000fe20003800200 */
[----:B------:R-:W-:Y:S02]  /*3920*/  LEA R21, R8, UR5, 0x1 ;  /* 0x0000000508157c11 */ /* 0x000fe4000f8e08ff */
[----:B------:R3:W-:Y:S01]  /*3930*/  @P4 STS.128 [R238+0xf000], RZ ;  /* 0x00f000ffee004388 */ /* 0x0007e20000000c00 */
[----:B------:R-:W-:Y:S05]  /*3940*/  @P4 BRA `(.L_x_205) ;  /* 0x00000000004c4947 */ /* 0x000fea0003800000 */
[----:B------:R-:W5:Y:S01]  /*3950*/  LDCU UR4, c[0x0][0x440] ;  /* 0x00008800ff0477ac */ /* 0x000f620008000800 */
[----:B--2---:R-:W-:-:S04]  /*3960*/  IMAD.WIDE.U32 R6, R14, 0x20, RZ ;  /* 0x000000200e067825 */ /* 0x004fc800078e00ff */
[----:B------:R-:W-:Y:S01]  /*3970*/  IMAD.SHL.U32 R8, R15, 0x20, RZ ;  /* 0x000000200f087824 */ /* 0x000fe200078e00ff */
[----:B------:R-:W-:-:S04]  /*3980*/  IADD3 R0, P2, PT, R2, R6, RZ ;  /* 0x0000000602007210 */ /* 0x000fc80007f5e0ff */
[----:B------:R-:W-:Y:S02]  /*3990*/  IADD3.X R8, PT, PT, R5, R7, R8, P2, !PT ;  /* 0x0000000705087210 */ /* 0x000fe400017fe408 */
[----:B------:R-:W-:-:S04]  /*39a0*/  LEA R6, P2, R0, R245, 0x1 ;  /* 0x000000f500067211 */ /* 0x000fc800078408ff */
[----:B------:R-:W-:Y:S02]  /*39b0*/  LEA.HI.X R7, R0, R244, R8, 0x1, P2 ;  /* 0x000000f400077211 */ /* 0x000fe400010f0c08 */
[----:B-----5:R-:W-:Y:S02]  /*39c0*/  ISETP.GE.AND P1, PT, R230, UR4, PT ;  /* 0x00000004e6007c0c */ /* 0x020fe4000bf26270 */
        /* <DEDUP_REMOVED lines=11> */
.L_x_205:
[----:B------:R-:W-:Y:S05]  /*3a80*/  BSYNC.RECONVERGENT B0 ;  /* 0x0000000000007941 */ /* 0x000fea0003800200 */
.L_x_204:
[----:B------:R1:W-:Y:S01]  /*3a90*/  @P3 STS.128 [R238+0xd800], RZ ;  /* 0x00d800ffee003388 */ /* 0x0003e20000000c00 */
[----:B------:R-:W-:Y:S03]  /*3aa0*/  BSSY.RECONVERGENT B0, `(.L_x_206) ;  /* 0x0000016000007945 */ /* 0x000fe60003800200 */
[----:B------:R1:W-:Y:S01]  /*3ab0*/  @P3 STS.128 [R238+0xf800], RZ ;  /* 0x00f800ffee003388 */ /* 0x0003e20000000c00 */
[----:B------:R-:W-:Y:S05]  /*3ac0*/  @P3 BRA `(.L_x_207) ;  /* 0x00000000004c3947 */ /* 0x000fea0003800000 */
[----:B------:R-:W5:Y:S01]  /*3ad0*/  LDCU UR4, c[0x0][0x440] ;  /* 0x00008800ff0477ac */ /* 0x000f620008000800 */
[----:B------:R-:W-:Y:S02]  /*3ae0*/  IMAD.MOV.U32 R4, RZ, RZ, R2 ;  /* 0x000000ffff047224 */ /* 0x000fe400078e0002 */
[----:B------:R-:W-:Y:S02]  /*3af0*/  IMAD R0, R15, 0x30, RZ ;  /* 0x000000300f007824 */ /* 0x000fe400078e02ff */
[----:B------:R-:W-:-:S04]  /*3b00*/  IMAD.WIDE.U32 R4, R14, 0x30, R4 ;  /* 0x000000300e047825 */ /* 0x000fc800078e0004 */
[----:B------:R-:W-:Y:S01]  /*3b10*/  IMAD.IADD R0, R5, 0x1, R0 ;  /* 0x0000000105007824 */ /* 0x000fe200078e0200 */
        /* <DEDUP_REMOVED lines=14> */
.L_x_207:
[----:B------:R-:W-:Y:S05]  /*3c00*/  BSYNC.RECONVERGENT B0 ;  /* 0x0000000000007941 */ /* 0x000fea0003800200 */
.L_x_206:
[----:B------:R-:W-:Y:S01]  /*3c10*/  LDSM.16.M88.4 R12, [R21] ;  /* 0x00000000150c783b */ /* 0x000fe20000000200 */
[----:B------:R-:W-:Y:S01]  /*3c20*/  IMAD.MOV.U32 R117, RZ, RZ, 0x20 ;  /* 0x00000020ff757424 */ /* 0x000fe200078e00ff */
[----:B------:R-:W-:Y:S01]  /*3c30*/  LOP3.LUT P0, RZ, R234, 0x2, RZ, 0xc0, !PT ;  /* 0x00000002eaff7812 */ /* 0x000fe2000780c0ff */
[----:B-1----:R-:W-:Y:S01]  /*3c40*/  VIADD R3, R20, UR5 ;  /* 0x0000000514037c36 */ /* 0x002fe20008000000 */
[----:B------:R-:W1:Y:S01]  /*3c50*/  LDSM.16.M88.4 R32, [R20+UR5+0x8000] ;  /* 0x008000051420783b */ /* 0x000e620008000200 */
[----:B------:R-:W-:Y:S01]  /*3c60*/  IMAD.MOV.U32 R0, RZ, RZ, 0x40 ;  /* 0x00000040ff007424 */ /* 0x000fe200078e00ff */
[----:B------:R-:W-:Y:S02]  /*3c70*/  SEL R117, R117, 0xffffffe0, !P0 ;  /* 0xffffffe075757807 */ /* 0x000fe40004000000 */
[----:B------:R-:W5:Y:S01]  /*3c80*/  LDSM.16.M88.4 R8, [R21+0x2000] ;  /* 0x002000001508783b */ /* 0x000f620000000200 */
[----:B------:R-:W-:Y:S02]  /*3c90*/  LOP3.LUT P0, RZ, R234, 0x4, RZ, 0xc0, !PT ;  /* 0x00000004eaff7812 */ /* 0x000fe4000780c0ff */
[--C-:B------:R-:W-:Y:S01]  /*3ca0*/  IMAD.IADD R2, R3, 0x1, R117.reuse ;  /* 0x0000000103027824 */ /* 0x100fe200078e0275 */
[----:B------:R-:W3:Y:S01]  /*3cb0*/  LDSM.16.M88.4 R28, [R20+UR5+0x8800] ;  /* 0x00880005141c783b */ /* 0x000ee20008000200 */
[----:B------:R-:W-:Y:S01]  /*3cc0*/  IMAD.IADD R22, R21, 0x1, R117 ;  /* 0x0000000115167824 */ /* 0x000fe200078e0275 */
[----:B------:R-:W-:-:S02]  /*3cd0*/  SEL R0, R0, 0xffffffc0, !P0 ;  /* 0xffffffc000007807 */ /* 0x000fc40004000000 */
[----:B------:R-:W4:Y:S04]  /*3ce0*/  LDSM.16.M88.4 R24, [R20+UR5+0x9000] ;  /* 0x009000051418783b */ /* 0x000f280008000200 */
[----:B------:R-:W4:Y:S04]  /*3cf0*/  LDSM.16.M88.4 R16, [R20+UR5+0x9800] ;  /* 0x009800051410783b */ /* 0x000f280008000200 */
[----:B------:R-:W-:Y:S04]  /*3d00*/  LDSM.16.M88.4 R44, [R2+0x8000] ;  /* 0x00800000022c783b */ /* 0x000fe80000000200 */
[----:B--2---:R-:W2:Y:S04]  /*3d10*/  LDSM.16.M88.4 R4, [R22+0x2000] ;  /* 0x002000001604783b */ /* 0x004ea80000000200 */
[----:B------:R-:W2:Y:S04]  /*3d20*/  LDSM.16.M88.4 R52, [R2+0x8800] ;  /* 0x008800000234783b */ /* 0x000ea80000000200 */
[----:B------:R-:W2:Y:S04]  /*3d30*/  LDSM.16.M88.4 R60, [R2+0x9000] ;  /* 0x00900000023c783b */ /* 0x000ea80000000200 */
[----:B------:R-:W2:Y:S01]  /*3d40*/  LDSM.16.M88.4 R56, [R2+0x9800] ;  /* 0x009800000238783b */ /* 0x000ea20000000200 */
[-C--:B-1----:R-:W-:Y:S03]  /*3d50*/  HMMA.16816.F32.BF16 R92, R12, R32.reuse, RZ ;  /* 0x000000200c5c723c */ /* 0x082fe600000418ff */
[----:B------:R-:W0:Y:S05]  /*3d60*/  LDGDEPBAR ;  /* 0x00000000000079af */ /* 0x000e2a0000000000 */
[C---:B-----5:R-:W-:Y:S08]  /*3d70*/  HMMA.16816.F32.BF16 R76, R8.reuse, R32, RZ ;  /* 0x00000020084c723c */ /* 0x060ff000000418ff */
[-C--:B------:R-:W-:Y:S08]  /*3d80*/  HMMA.16816.F32.BF16 R72, R8, R34.reuse, RZ ;  /* 0x000000220848723c */ /* 0x080ff000000418ff */
[----:B------:R-:W-:Y:S08]  /*3d90*/  HMMA.16816.F32.BF16 R100, R12, R34, RZ ;  /* 0x000000220c64723c */ /* 0x000ff000000418ff */
[C---:B---3--:R-:W-:Y:S08]  /*3da0*/  HMMA.16816.F32.BF16 R64, R8.reuse, R28, RZ ;  /* 0x0000001c0840723c */ /* 0x048ff000000418ff */
[C---:B----4-:R-:W-:Y:S08]  /*3db0*/  HMMA.16816.F32.BF16 R36, R8.reuse, R24, RZ ;  /* 0x000000180824723c */ /* 0x050ff000000418ff */
[C---:B------:R-:W-:Y:S08]  /*3dc0*/  HMMA.16816.F32.BF16 R32, R8.reuse, R16, RZ ;  /* 0x000000100820723c */ /* 0x040ff000000418ff */
[C---:B------:R-:W-:Y:S08]  /*3dd0*/  HMMA.16816.F32.BF16 R40, R8.reuse, R30, RZ ;  /* 0x0000001e0828723c */ /* 0x040ff000000418ff */
[C---:B------:R-:W-:Y:S08]  /*3de0*/  HMMA.16816.F32.BF16 R68, R8.reuse, R26, RZ ;  /* 0x0000001a0844723c */ /* 0x040ff000000418ff */
[----:B------:R-:W-:Y:S08]  /*3df0*/  HMMA.16816.F32.BF16 R8, R8, R18, RZ ;  /* 0x000000120808723c */ /* 0x000ff000000418ff */
[C---:B------:R-:W-:Y:S08]  /*3e00*/  HMMA.16816.F32.BF16 R80, R12.reuse, R16, RZ ;  /* 0x000000100c50723c */ /* 0x040ff000000418ff */
[C---:B------:R-:W-:Y:S01]  /*3e10*/  HMMA.16816.F32.BF16 R152, R12.reuse, R18, RZ ;  /* 0x000000120c98723c */ /* 0x040fe200000418ff */
[----:B------:R-:W1:Y:S07]  /*3e20*/  LDSM.16.M88.4 R16, [R22] ;  /* 0x000000001610783b */ /* 0x000e6e0000000200 */
[----:B------:R-:W-:Y:S01]  /*3e30*/  HMMA.16816.F32.BF16 R84, R12, R24, RZ ;  /* 0x000000180c54723c */ /* 0x000fe200000418ff */
[----:B------:R-:W-:-:S02]  /*3e40*/  IMAD.IADD R24, R21, 0x1, R0 ;  /* 0x0000000115187824 */ /* 0x000fc400078e0200 */
[----:B------:R-:W-:Y:S02]  /*3e50*/  IMAD.IADD R0, R3, 0x1, R0 ;  /* 0x0000000103007824 */ /* 0x000fe400078e0200 */
[C---:B------:R-:W-:Y:S02]  /*3e60*/  IMAD.IADD R49, R117.reuse, 0x1, R24 ;  /* 0x0000000175317824 */ /* 0x040fe400078e0218 */
[----:B------:R-:W-:Y:S01]  /*3e70*/  IMAD.IADD R3, R117, 0x1, R0 ;  /* 0x0000000175037824 */ /* 0x000fe200078e0200 */
[C---:B------:R-:W-:Y:S08]  /*3e80*/  HMMA.16816.F32.BF16 R88, R12.reuse, R28, RZ ;  /* 0x0000001c0c58723c */ /* 0x040ff000000418ff */
[----:B------:R-:W-:Y:S01]  /*3e90*/  HMMA.16816.F32.BF16 R104, R12, R30, RZ ;  /* 0x0000001e0c68723c */ /* 0x000fe200000418ff */
[----:B------:R-:W-:Y:S07]  /*3ea0*/  LDSM.16.M88.4 R28, [R0+0x9800] ;  /* 0x00980000001c783b */ /* 0x000fee0000000200 */
[C---:B--2---:R-:W-:Y:S08]  /*3eb0*/  HMMA.16816.F32.BF16 R148, R4.reuse, R44, R76 ;  /* 0x0000002c0494723c */ /* 0x044ff0000004184c */
[C---:B------:R-:W-:Y:S08]  /*3ec0*/  HMMA.16816.F32.BF16 R64, R4.reuse, R52, R64 ;  /* 0x000000340440723c */ /* 0x040ff00000041840 */
[C---:B------:R-:W-:Y:S01]  /*3ed0*/  HMMA.16816.F32.BF16 R136, R4.reuse, R60, R36 ;  /* 0x0000003c0488723c */ /* 0x040fe20000041824 */
[----:B------:R-:W-:Y:S07]  /*3ee0*/  LDSM.16.M88.4 R36, [R0+0x8800] ;  /* 0x008800000024783b */ /* 0x000fee0000000200 */
[C---:B------:R-:W-:Y:S01]  /*3ef0*/  HMMA.16816.F32.BF16 R108, R4.reuse, R56, R32 ;  /* 0x00000038046c723c */ /* 0x040fe20000041820 */
[----:B------:R-:W-:Y:S07]  /*3f00*/  LDSM.16.M88.4 R32, [R0+0x9000] ;  /* 0x009000000020783b */ /* 0x000fee0000000200 */
[C---:B------:R-:W-:Y:S08]  /*3f10*/  HMMA.16816.F32.BF16 R144, R4.reuse, R46, R72 ;  /* 0x0000002e0490723c */ /* 0x040ff00000041848 */
[C---:B------:R-:W-:Y:S01]  /*3f20*/  HMMA.16816.F32.BF16 R140, R4.reuse, R54, R40 ;  /* 0x00000036048c723c */ /* 0x040fe20000041828 */
[----:B------:R-:W-:Y:S07]  /*3f30*/  LDSM.16.M88.4 R40, [R0+0x8000] ;  /* 0x008000000028783b */ /* 0x000fee0000000200 */
[C---:B------:R-:W-:Y:S08]  /*3f40*/  HMMA.16816.F32.BF16 R132, R4.reuse, R62, R68 ;  /* 0x0000003e0484723c */ /* 0x040ff00000041844 */
[----:B------:R-:W-:Y:S01]  /*3f50*/  HMMA.16816.F32.BF16 R124, R4, R58, R8 ;  /* 0x0000003a047c723c */ /* 0x000fe20000041808 */
[----:B------:R-:W2:Y:S04]  /*3f60*/  LDSM.16.M88.4 R4, [R24+0x2000] ;  /* 0x002000001804783b */ /* 0x000ea80000000200 */
[----:B------:R-:W3:Y:S03]  /*3f70*/  LDSM.16.M88.4 R8, [R24] ;  /* 0x000000001808783b */ /* 0x000ee60000000200 */
[----:B-1----:R-:W-:Y:S08]  /*3f80*/  HMMA.16816.F32.BF16 R112, R16, R60, R84 ;  /* 0x0000003c1070723c */ /* 0x002ff00000041854 */
[----:B------:R-:W-:Y:S01]  /*3f90*/  HMMA.16816.F32.BF16 R156, R12, R26, RZ ;  /* 0x0000001a0c9c723c */ /* 0x000fe200000418ff */
[----:B------:R-:W-:Y:S07]  /*3fa0*/  LDSM.16.M88.4 R12, [R49+0x2000] ;  /* 0x00200000310c783b */ /* 0x000fee0000000200 */
[C---:B------:R-:W-:Y:S01]  /*3fb0*/  HMMA.16816.F32.BF16 R120, R16.reuse, R52, R88 ;  /* 0x000000341078723c */ /* 0x040fe20000041858 */
[----:B------:R-:W-:Y:S07]  /*3fc0*/  LDSM.16.M88.4 R88, [R3+0x8800] ;  /* 0x008800000358783b */ /* 0x000fee0000000200 */
[C---:B------:R-:W-:Y:S01]  /*3fd0*/  HMMA.16816.F32.BF16 R84, R16.reuse, R54, R104 ;  /* 0x000000361054723c */ /* 0x040fe20000041868 */
[----:B------:R-:W1:Y:S04]  /*3fe0*/  LDSM.16.M88.4 R52, [R3+0x8000] ;  /* 0x008000000334783b */ /* 0x000e680000000200 */
[----:B------:R-:W4:Y:S03]  /*3ff0*/  LDSM.16.M88.4 R104, [R3+0x9000] ;  /* 0x009000000368783b */ /* 0x000f260000000200 */
[C---:B------:R-:W-:Y:S08]  /*4000*/  HMMA.16816.F32.BF16 R128, R16.reuse, R44, R92 ;  /* 0x0000002c1080723c */ /* 0x040ff0000004185c */
[C---:B------:R-:W-:Y:S01]  /*4010*/  HMMA.16816.F32.BF16 R92, R16.reuse, R46, R100 ;  /* 0x0000002e105c723c */ /* 0x040fe20000041864 */
[----:B------:R-:W5:Y:S07]  /*4020*/  LDSM.16.M88.4 R100, [R3+0x9800] ;  /* 0x009800000364783b */ /* 0x000f6e0000000200 */
[C---:B------:R-:W-:Y:S08]  /*4030*/  HMMA.16816.F32.BF16 R96, R16.reuse, R56, R80 ;  /* 0x000000381060723c */ /* 0x040ff00000041850 */
[C---:B------:R-:W-:Y:S08]  /*4040*/  HMMA.16816.F32.BF16 R80, R16.reuse, R62, R156 ;  /* 0x0000003e1050723c */ /* 0x040ff0000004189c */
[----:B------:R-:W-:Y:S01]  /*4050*/  HMMA.16816.F32.BF16 R76, R16, R58, R152 ;  /* 0x0000003a104c723c */ /* 0x000fe20000041898 */
[----:B------:R-:W5:Y:S07]  /*4060*/  LDSM.16.M88.4 R16, [R49] ;  /* 0x000000003110783b */ /* 0x000f6e0000000200 */
[C---:B--2---:R-:W-:Y:S08]  /*4070*/  HMMA.16816.F32.BF16 R72, R4.reuse, R40, R148 ;  /* 0x000000280448723c */ /* 0x044ff00000041894 */
[C---:B------:R-:W-:Y:S08]  /*4080*/  HMMA.16816.F32.BF16 R44, R4.reuse, R34, R132 ;  /* 0x00000022042c723c */ /* 0x040ff00000041884 */
[C---:B------:R-:W-:Y:S08]  /*4090*/  HMMA.16816.F32.BF16 R64, R4.reuse, R36, R64 ;  /* 0x000000240440723c */ /* 0x040ff00000041840 */
[C---:B------:R-:W-:Y:S08]  /*40a0*/  HMMA.16816.F32.BF16 R56, R4.reuse, R32, R136 ;  /* 0x000000200438723c */ /* 0x040ff00000041888 */
[C---:B------:R-:W-:Y:S08]  /*40b0*/  HMMA.16816.F32.BF16 R108, R4.reuse, R28, R108 ;  /* 0x0000001c046c723c */ /* 0x040ff0000004186c */
[C---:B------:R-:W-:Y:S08]  /*40c0*/  HMMA.16816.F32.BF16 R68, R4.reuse, R42, R144 ;  /* 0x0000002a0444723c */ /* 0x040ff00000041890 */
[C---:B------:R-:W-:Y:S08]  /*40d0*/  HMMA.16816.F32.BF16 R60, R4.reuse, R38, R140 ;  /* 0x00000026043c723c */ /* 0x040ff0000004188c */
[----:B------:R-:W-:Y:S08]  /*40e0*/  HMMA.16816.F32.BF16 R4, R4, R30, R124 ;  /* 0x0000001e0404723c */ /* 0x000ff0000004187c */
[C---:B---3--:R-:W-:Y:S08]  /*40f0*/  HMMA.16816.F32.BF16 R128, R8.reuse, R40, R128 ;  /* 0x000000280880723c */ /* 0x048ff00000041880 */
[C---:B------:R-:W-:Y:S01]  /*4100*/  HMMA.16816.F32.BF16 R92, R8.reuse, R42, R92 ;  /* 0x0000002a085c723c */ /* 0x040fe2000004185c */
[----:B------:R-:W-:Y:S07]  /*4110*/  LDSM.16.M88.4 R40, [R20+UR5+0xa800] ;  /* 0x00a800051428783b */ /* 0x000fee0008000200 */
[C---:B------:R-:W-:Y:S08]  /*4120*/  HMMA.16816.F32.BF16 R120, R8.reuse, R36, R120 ;  /* 0x000000240878723c */ /* 0x040ff00000041878 */
[C---:B------:R-:W-:Y:S01]  /*4130*/  HMMA.16816.F32.BF16 R148, R8.reuse, R38, R84 ;  /* 0x000000260894723c */ /* 0x040fe20000041854 */
[----:B------:R-:W-:Y:S07]  /*4140*/  LDSM.16.M88.4 R36, [R20+UR5+0xb000] ;  /* 0x00b000051424783b */ /* 0x000fee0008000200 */
[C---:B------:R-:W-:Y:S08]  /*4150*/  HMMA.16816.F32.BF16 R152, R8.reuse, R32, R112 ;  /* 0x000000200898723c */ /* 0x040ff00000041870 */
[C---:B------:R-:W-:Y:S01]  /*4160*/  HMMA.16816.F32.BF16 R144, R8.reuse, R34, R80 ;  /* 0x000000220890723c */ /* 0x040fe20000041850 */
[----:B------:R-:W-:Y:S07]  /*4170*/  LDSM.16.M88.4 R32, [R20+UR5+0xb800] ;  /* 0x00b800051420783b */ /* 0x000fee0008000200 */
[C---:B------:R-:W-:Y:S08]  /*4180*/  HMMA.16816.F32.BF16 R124, R8.reuse, R28, R96 ;  /* 0x0000001c087c723c */ /* 0x040ff00000041860 */
[----:B------:R-:W-:Y:S01]  /*4190*/  HMMA.16816.F32.BF16 R140, R8, R30, R76 ;  /* 0x0000001e088c723c */ /* 0x000fe2000004184c */
[----:B------:R-:W2:Y:S04]  /*41a0*/  LDSM.16.M88.4 R8, [R21+0x6000] ;  /* 0x006000001508783b */ /* 0x000ea80000000200 */
[----:B------:R-:W-:Y:S03]  /*41b0*/  LDSM.16.M88.4 R28, [R2+0xa000] ;  /* 0x00a00000021c783b */ /* 0x000fe60000000200 */
[C---:B-1----:R-:W-:Y:S08]  /*41c0*/  HMMA.16816.F32.BF16 R136, R12.reuse, R52, R72 ;  /* 0x000000340c88723c */ /* 0x042ff00000041848 */
[C---:B----4-:R-:W-:Y:S01]  /*41d0*/  HMMA.16816.F32.BF16 R72, R12.reuse, R106, R44 ;  /* 0x0000006a0c48723c */ /* 0x050fe2000004182c */
[----:B------:R-:W1:Y:S07]  /*41e0*/  LDSM.16.M88.4 R44, [R20+UR5+0xa000] ;  /* 0x00a00005142c783b */ /* 0x000e6e0008000200 */
[C---:B------:R-:W-:Y:S08]  /*41f0*/  HMMA.16816.F32.BF16 R132, R12.reuse, R54, R68 ;  /* 0x000000360c84723c */ /* 0x040ff00000041844 */
[C---:B------:R-:W-:Y:S08]  /*4200*/  HMMA.16816.F32.BF16 R80, R12.reuse, R90, R60 ;  /* 0x0000005a0c50723c */ /* 0x040ff0000004183c */
[C---:B------:R-:W-:Y:S08]  /*4210*/  HMMA.16816.F32.BF16 R84, R12.reuse, R88, R64 ;  /* 0x000000580c54723c */ /* 0x040ff00000041840 */
[C---:B------:R-:W-:Y:S01]  /*4220*/  HMMA.16816.F32.BF16 R76, R12.reuse, R104, R56 ;  /* 0x000000680c4c723c */ /* 0x040fe20000041838 */
[----:B------:R-:W-:Y:S07]  /*4230*/  LDSM.16.M88.4 R56, [R2+0xb000] ;  /* 0x00b000000238783b */ /* 0x000fee0000000200 */
[C---:B-----5:R-:W-:Y:S01]  /*4240*/  HMMA.16816.F32.BF16 R68, R12.reuse, R100, R108 ;  /* 0x000000640c44723c */ /* 0x060fe2000004186c */
[----:B------:R-:W-:Y:S07]  /*4250*/  LDSM.16.M88.4 R108, [R2+0xb800] ;  /* 0x00b80000026c783b */ /* 0x000fee0000000200 */
[----:B------:R-:W-:Y:S01]  /*4260*/  HMMA.16816.F32.BF16 R60, R12, R102, R4 ;  /* 0x000000660c3c723c */ /* 0x000fe20000041804 */
[----:B------:R-:W3:Y:S04]  /*4270*/  LDSM.16.M88.4 R12, [R21+0x4000] ;  /* 0x00400000150c783b */ /* 0x000ee80000000200 */
[----:B------:R-:W4:Y:S03]  /*4280*/  LDSM.16.M88.4 R4, [R22+0x6000] ;  /* 0x006000001604783b */ /* 0x000f260000000200 */
[C---:B------:R-:W-:Y:S01]  /*4290*/  HMMA.16816.F32.BF16 R64, R16.reuse, R52, R128 ;  /* 0x000000341040723c */ /* 0x040fe20000041880 */
[----:B------:R-:W-:Y:S07]  /*42a0*/  LDSM.16.M88.4 R20, [R22+0x4000] ;  /* 0x004000001614783b */ /* 0x000fee0000000200 */
[C---:B------:R-:W-:Y:S01]  /*42b0*/  HMMA.16816.F32.BF16 R92, R16.reuse, R54, R92 ;  /* 0x00000036105c723c */ /* 0x040fe2000004185c */
[----:B------:R-:W5:Y:S07]  /*42c0*/  LDSM.16.M88.4 R52, [R2+0xa800] ;  /* 0x00a800000234783b */ /* 0x000f6e0000000200 */
[C---:B------:R-:W-:Y:S08]  /*42d0*/  HMMA.16816.F32.BF16 R96, R16.reuse, R88, R120 ;  /* 0x000000581060723c */ /* 0x040ff00000041878 */
[----:B------:R-:W-:Y:S08]  /*42e0*/  HMMA.16816.F32.BF16 R120, R16, R104, R152 ;  /* 0x000000681078723c */ /* 0x000ff00000041898 */
[----:B--2---:R-:W-:Y:S08]  /*42f0*/  HMMA.16816.F32.BF16 R128, R8, R40, R84 ;  /* 0x000000280880723c */ /* 0x004ff00000041854 */
[C---:B------:R-:W-:Y:S08]  /*4300*/  HMMA.16816.F32.BF16 R104, R16.reuse, R106, R144 ;  /* 0x0000006a1068723c */ /* 0x040ff00000041890 */
[----:B------:R-:W-:Y:S08]  /*4310*/  HMMA.16816.F32.BF16 R124, R16, R100, R124 ;  /* 0x00000064107c723c */ /* 0x000ff0000004187c */
[----:B------:R-:W-:Y:S08]  /*4320*/  HMMA.16816.F32.BF16 R84, R8, R42, R80 ;  /* 0x0000002a0854723c */ /* 0x000ff00000041850 */
[C---:B------:R-:W-:Y:S08]  /*4330*/  HMMA.16816.F32.BF16 R112, R16.reuse, R90, R148 ;  /* 0x0000005a1070723c */ /* 0x040ff00000041894 */
[----:B------:R-:W-:Y:S08]  /*4340*/  HMMA.16816.F32.BF16 R100, R16, R102, R140 ;  /* 0x000000661064723c */ /* 0x000ff0000004188c */
[C---:B-1----:R-:W-:Y:S08]  /*4350*/  HMMA.16816.F32.BF16 R132, R8.reuse, R46, R132 ;  /* 0x0000002e0884723c */ /* 0x042ff00000041884 */
[C---:B------:R-:W-:Y:S08]  /*4360*/  HMMA.16816.F32.BF16 R80, R8.reuse, R36, R76 ;  /* 0x000000240850723c */ /* 0x040ff0000004184c */
[C---:B------:R-:W-:Y:S08]  /*4370*/  HMMA.16816.F32.BF16 R88, R8.reuse, R44, R136 ;  /* 0x0000002c0858723c */ /* 0x040ff00000041888 */
[C---:B------:R-:W-:Y:S08]  /*4380*/  HMMA.16816.F32.BF16 R76, R8.reuse, R38, R72 ;  /* 0x00000026084c723c */ /* 0x040ff00000041848 */
[C---:B------:R-:W-:Y:S08]  /*4390*/  HMMA.16816.F32.BF16 R68, R8.reuse, R32, R68 ;  /* 0x000000200844723c */ /* 0x040ff00000041844 */
[----:B------:R-:W-:Y:S08]  /*43a0*/  HMMA.16816.F32.BF16 R16, R8, R34, R60 ;  /* 0x000000220810723c */ /* 0x000ff0000004183c */
[C---:B---3--:R-:W-:Y:S08]  /*43b0*/  HMMA.16816.F32.BF16 R8, R12.reuse, R44, R64 ;  /* 0x0000002c0c08723c */ /* 0x048ff00000041840 */
[C---:B------:R-:W-:Y:S08]  /*43c0*/  HMMA.16816.F32.BF16 R44, R12.reuse, R46, R92 ;  /* 0x0000002e0c2c723c */ /* 0x040ff0000004185c */
[C---:B------:R-:W-:Y:S08]  /*43d0*/  HMMA.16816.F32.BF16 R60, R12.reuse, R40, R96 ;  /* 0x000000280c3c723c */ /* 0x040ff00000041860 */
[----:B------:R-:W-:Y:S08]  /*43e0*/  HMMA.16816.F32.BF16 R72, R12, R38, R104 ;  /* 0x000000260c48723c */ /* 0x000ff00000041868 */
[C---:B----4-:R-:W-:Y:S08]  /*43f0*/  HMMA.16816.F32.BF16 R96, R4.reuse, R30, R132 ;  /* 0x0000001e0460723c */ /* 0x050ff00000041884 */
[----:B-----5:R-:W-:Y:S08]  /*4400*/  HMMA.16816.F32.BF16 R104, R4, R52, R128 ;  /* 0x000000340468723c */ /* 0x020ff00000041880 */
[C---:B------:R-:W-:Y:S08]  /*4410*/  HMMA.16816.F32.BF16 R40, R12.reuse, R42, R112 ;  /* 0x0000002a0c28723c */ /* 0x040ff00000041870 */
[----:B------:R-:W-:Y:S01]  /*4420*/  HMMA.16816.F32.BF16 R64, R12, R36, R120 ;  /* 0x000000240c40723c */ /* 0x000fe20000041878 */
[----:B------:R-:W-:Y:S07]  /*4430*/  LDSM.16.M88.4 R36, [R0+0xa000] ;  /* 0x00a000000024783b */ /* 0x000fee0000000200 */
[C---:B------:R-:W-:Y:S08]  /*4440*/  HMMA.16816.F32.BF16 R88, R4.reuse, R28, R88 ;  /* 0x0000001c0458723c */ /* 0x040ff00000041858 */
[C---:B------:R-:W-:Y:S08]  /*4450*/  HMMA.16816.F32.BF16 R84, R4.reuse, R54, R84 ;  /* 0x000000360454723c */ /* 0x040ff00000041854 */
[C---:B------:R-:W-:Y:S08]  /*4460*/  HMMA.16816.F32.BF16 R140, R4.reuse, R56, R80 ;  /* 0x00000038048c723c */ /* 0x040ff00000041850 */
[C---:B------:R-:W-:Y:S08]  /*4470*/  HMMA.16816.F32.BF16 R136, R4.reuse, R58, R76 ;  /* 0x0000003a0488723c */ /* 0x040ff0000004184c */
[C---:B------:R-:W-:Y:S08]  /*4480*/  HMMA.16816.F32.BF16 R132, R4.reuse, R108, R68 ;  /* 0x0000006c0484723c */ /* 0x040ff00000041844 */
[----:B------:R-:W-:Y:S01]  /*4490*/  HMMA.16816.F32.BF16 R128, R4, R110, R16 ;  /* 0x0000006e0480723c */ /* 0x000fe20000041810 */
[----:B------:R-:W1:Y:S04]  /*44a0*/  LDSM.16.M88.4 R4, [R24+0x6000] ;  /* 0x006000001804783b */ /* 0x000e680000000200 */
[----:B------:R-:W-:Y:S03]  /*44b0*/  LDSM.16.M88.4 R16, [R49+0x4000] ;  /* 0x004000003110783b */ /* 0x000fe60000000200 */
[----:B------:R-:W-:Y:S01]  /*44c0*/  HMMA.16816.F32.BF16 R68, R20, R28, R8 ;  /* 0x0000001c1444723c */ /* 0x000fe20000041808 */
[----:B------:R-:W2:Y:S04]  /*44d0*/  LDSM.16.M88.4 R8, [R24+0x4000] ;  /* 0x004000001808783b */ /* 0x000ea80000000200 */
[----:B------:R-:W-:Y:S03]  /*44e0*/  LDSM.16.M88.4 R24, [R0+0xb800] ;  /* 0x00b800000018783b */ /* 0x000fe60000000200 */
[C---:B------:R-:W-:Y:S08]  /*44f0*/  HMMA.16816.F32.BF16 R124, R12.reuse, R32, R124 ;  /* 0x000000200c7c723c */ /* 0x040ff0000004187c */
[----:B------:R-:W-:Y:S01]  /*4500*/  HMMA.16816.F32.BF16 R100, R12, R34, R100 ;  /* 0x000000220c64723c */ /* 0x000fe20000041864 */
[----:B------:R-:W3:Y:S04]  /*4510*/  LDSM.16.M88.4 R32, [R0+0xa800] ;  /* 0x00a800000020783b */ /* 0x000ee80000000200 */
[----:B------:R-:W-:Y:S03]  /*4520*/  LDSM.16.M88.4 R12, [R49+0x6000] ;  /* 0x00600000310c783b */ /* 0x000fe60000000200 */
[C---:B------:R-:W-:Y:S01]  /*4530*/  HMMA.16816.F32.BF16 R76, R20.reuse, R30, R44 ;  /* 0x0000001e144c723c */ /* 0x040fe2000004182c */
[----:B------:R4:W5:Y:S04]  /*4540*/  LDSM.16.M88.4 R28, [R0+0xb000] ;  /* 0x00b00000001c783b */ /* 0x0009680000000200 */
[----:B------:R-:W-:Y:S03]  /*4550*/  LDSM.16.M88.4 R44, [R3+0xa800] ;  /* 0x00a80000032c783b */ /* 0x000fe60000000200 */
[C---:B------:R-:W-:Y:S01]  /*4560*/  HMMA.16816.F32.BF16 R112, R20.reuse, R54, R40 ;  /* 0x000000361470723c */ /* 0x040fe20000041828 */
[----:B------:R-:W5:Y:S07]  /*4570*/  LDSM.16.M88.4 R40, [R3+0xa000] ;  /* 0x00a000000328783b */ /* 0x000f6e0000000200 */
[C---:B------:R-:W-:Y:S08]  /*4580*/  HMMA.16816.F32.BF16 R120, R20.reuse, R52, R60 ;  /* 0x000000341478723c */ /* 0x040ff0000004183c */
[----:B------:R-:W-:Y:S01]  /*4590*/  HMMA.16816.F32.BF16 R92, R20, R56, R64 ;  /* 0x00000038145c723c */ /* 0x000fe20000041840 */
[----:B----4-:R-:W-:-:S05]  /*45a0*/  IMAD.SHL.U32 R0, R234, 0x2, RZ ;  /* 0x00000002ea007824 */ /* 0x010fca00078e00ff */
[----:B------:R-:W-:Y:S02]  /*45b0*/  LOP3.LUT R0, R0, 0x6, RZ, 0xc0, !PT ;  /* 0x0000000600007812 */ /* 0x000fe400078ec0ff */
[----:B------:R-:W-:Y:S01]  /*45c0*/  HMMA.16816.F32.BF16 R64, R20, R58, R72 ;  /* 0x0000003a1440723c */ /* 0x000fe20000041848 */
[----:B------:R-:W4:Y:S02]  /*45d0*/  LDSM.16.M88.4 R72, [R3+0xb000] ;  /* 0x00b000000348783b */ /* 0x000f240000000200 */
[----:B------:R-:W-:-:S04]  /*45e0*/  IMAD R0, R116, 0x40, R0 ;  /* 0x0000004074007824 */ /* 0x000fc800078e0200 */
[C---:B------:R-:W-:Y:S01]  /*45f0*/  VIADD R2, R0.reuse, 0x8 ;  /* 0x0000000800027836 */ /* 0x040fe20000000000 */
[----:B------:R-:W-:Y:S01]  /*4600*/  HMMA.16816.F32.BF16 R60, R20, R108, R124 ;  /* 0x0000006c143c723c */ /* 0x000fe2000004187c */
[----:B------:R-:W-:-:S03]  /*4610*/  ISETP.GE.AND P5, PT, R0, R48, PT ;  /* 0x000000300000720c */ /* 0x000fc60003fa6270 */
[----:B------:R-:W-:Y:S01]  /*4620*/  ISETP.GE.AND P3, PT, R2, R48, PT ;  /* 0x000000300200720c */ /* 0x000fe20003f66270 */
[----:B------:R-:W-:-:S03]  /*4630*/  VIADD R2, R0, 0x10 ;  /* 0x0000001000027836 */ /* 0x000fc60000000000 */
[----:B------:R-:W-:Y:S02]  /*4640*/  HMMA.16816.F32.BF16 R52, R20, R110, R100 ;  /* 0x0000006e1434723c */ /* 0x000fe40000041864 */
[----:B------:R-:W-:Y:S01]  /*4650*/  ISETP.GE.AND P1, PT, R2, R48, PT ;  /* 0x000000300200720c */ /* 0x000fe20003f26270 */
[----:B------:R-:W-:-:S05]  /*4660*/  VIADD R2, R0, 0x11 ;  /* 0x0000001100027836 */ /* 0x000fca0000000000 */
[-C--:B-1----:R-:W-:Y:S08]  /*4670*/  HMMA.16816.F32.BF16 R20, R4, R36.reuse, R88 ;  /* 0x000000240414723c */ /* 0x082ff00000041858 */
[----:B--2---:R-:W-:Y:S08]  /*4680*/  HMMA.16816.F32.BF16 R56, R8, R36, R68 ;  /* 0x000000240838723c */ /* 0x004ff00000041844 */
[-C--:B------:R-:W-:Y:S08]  /*4690*/  HMMA.16816.F32.BF16 R68, R4, R38.reuse, R96 ;  /* 0x000000260444723c */ /* 0x080ff00000041860 */
[----:B------:R-:W-:Y:S01]  /*46a0*/  HMMA.16816.F32.BF16 R76, R8, R38, R76 ;  /* 0x00000026084c723c */ /* 0x000fe2000004184c */
[----:B------:R1:W2:Y:S01]  /*46b0*/  LDSM.16.M88.4 R36, [R3+0xb800] ;  /* 0x00b800000324783b */ /* 0x0002a20000000200 */
[----:B------:R-:W-:-:S06]  /*46c0*/  DEPBAR.LE SB0, 0x0 ;  /* 0x000080000000791a */ /* 0x000fcc0000000000 */
[----:B---3--:R-:W-:Y:S08]  /*46d0*/  HMMA.16816.F32.BF16 R108, R8, R32, R120 ;  /* 0x00000020086c723c */ /* 0x008ff00000041878 */
[----:B------:R-:W-:Y:S08]  /*46e0*/  HMMA.16816.F32.BF16 R100, R4, R26, R128 ;  /* 0x0000001a0464723c */ /* 0x000ff00000041880 */
[----:B-----5:R-:W-:Y:S01]  /*46f0*/  HMMA.16816.F32.BF16 R120, R8, R28, R92 ;  /* 0x0000001c0878723c */ /* 0x020fe2000004185c */
[----:B-1----:R-:W-:-:S05]  /*4700*/  VIADD R3, R0, 0x1 ;  /* 0x0000000100037836 */ /* 0x002fca0000000000 */
[----:B------:R-:W-:Y:S02]  /*4710*/  ISETP.GE.AND P4, PT, R3, R48, PT ;  /* 0x000000300300720c */ /* 0x000fe40003f86270 */
[-C--:B------:R-:W-:Y:S08]  /*4720*/  HMMA.16816.F32.BF16 R84, R4, R34.reuse, R84 ;  /* 0x000000220454723c */ /* 0x080ff00000041854 */
[C---:B------:R-:W-:Y:S08]  /*4730*/  HMMA.16816.F32.BF16 R112, R8.reuse, R34, R112 ;  /* 0x000000220870723c */ /* 0x040ff00000041870 */
[C---:B------:R-:W-:Y:S08]  /*4740*/  HMMA.16816.F32.BF16 R128, R8.reuse, R30, R64 ;  /* 0x0000001e0880723c */ /* 0x040ff00000041840 */
[C---:B------:R-:W-:Y:S08]  /*4750*/  HMMA.16816.F32.BF16 R124, R8.reuse, R24, R60 ;  /* 0x00000018087c723c */ /* 0x040ff0000004183c */
[----:B------:R-:W-:Y:S08]  /*4760*/  HMMA.16816.F32.BF16 R92, R8, R26, R52 ;  /* 0x0000001a085c723c */ /* 0x000ff00000041834 */
[-C--:B------:R-:W-:Y:S08]  /*4770*/  HMMA.16816.F32.BF16 R8, R12, R40.reuse, R20 ;  /* 0x000000280c08723c */ /* 0x080ff00000041814 */
[----:B------:R-:W-:Y:S08]  /*4780*/  HMMA.16816.F32.BF16 R20, R16, R40, R56 ;  /* 0x000000281014723c */ /* 0x000ff00000041838 */
[----:B------:R-:W-:Y:S03]  /*4790*/  HMMA.16816.F32.BF16 R80, R4, R32, R104 ;  /* 0x000000200450723c */ /* 0x000fe60000041868 */
[----:B------:R-:W-:-:S02]  /*47a0*/  FSEL R62, R10, -INF , !P5 ;  /* 0xff8000000a3e7808 */ /* 0x000fc40006800000 */
[----:B------:R-:W-:Y:S02]  /*47b0*/  FSEL R49, R8, -INF , !P5 ;  /* 0xff80000008317808 */ /* 0x000fe40006800000 */
[----:B------:R-:W-:Y:S01]  /*47c0*/  FSEL R61, R11, -INF , !P4 ;  /* 0xff8000000b3d7808 */ /* 0x000fe20006000000 */
[----:B------:R-:W-:Y:S03]  /*47d0*/  HMMA.16816.F32.BF16 R88, R4, R28, R140 ;  /* 0x0000001c0458723c */ /* 0x000fe6000004188c */
[----:B------:R-:W-:Y:S02]  /*47e0*/  FSEL R66, R20, -INF , !P5 ;  /* 0xff80000014427808 */ /* 0x000fe40006800000 */
[----:B------:R-:W-:-:S03]  /*47f0*/  FSEL R64, R21, -INF , !P4 ;  /* 0xff80000015407808 */ /* 0x000fc60006000000 */
[C---:B------:R-:W-:Y:S08]  /*4800*/  HMMA.16816.F32.BF16 R96, R4.reuse, R30, R136 ;  /* 0x0000001e0460723c */ /* 0x040ff00000041888 */
[----:B------:R-:W-:Y:S01]  /*4810*/  HMMA.16816.F32.BF16 R104, R4, R24, R132 ;  /* 0x000000180468723c */ /* 0x000fe20000041884 */
[----:B------:R-:W-:-:S05]  /*4820*/  VIADD R4, R0, 0x9 ;  /* 0x0000000900047836 */ /* 0x000fca0000000000 */
[----:B------:R-:W-:Y:S02]  /*4830*/  ISETP.GE.AND P2, PT, R4, R48, PT ;  /* 0x000000300400720c */ /* 0x000fe40003f46270 */
[-C--:B------:R-:W-:Y:S08]  /*4840*/  HMMA.16816.F32.BF16 R24, R12, R42.reuse, R68 ;  /* 0x0000002a0c18723c */ /* 0x080ff00000041844 */
[----:B------:R-:W-:Y:S08]  /*4850*/  HMMA.16816.F32.BF16 R40, R16, R42, R76 ;  /* 0x0000002a1028723c */ /* 0x000ff0000004184c */
[----:B------:R-:W-:Y:S01]  /*4860*/  HMMA.16816.F32.BF16 R32, R12, R46, R84 ;  /* 0x0000002e0c20723c */ /* 0x000fe20000041854 */
[----:B------:R-:W-:-:S02]  /*4870*/  FSEL R85, R22, -INF , !P5 ;  /* 0xff80000016557808 */ /* 0x000fc40006800000 */
[----:B------:R-:W-:Y:S01]  /*4880*/  ISETP.GE.AND P5, PT, R2, R48, PT ;  /* 0x000000300200720c */ /* 0x000fe20003fa6270 */
[----:B------:R-:W-:Y:S01]  /*4890*/  VIADD R2, R0, 0x18 ;  /* 0x0000001800027836 */ /* 0x000fe20000000000 */
[----:B------:R-:W-:Y:S02]  /*48a0*/  FSEL R84, R23, -INF , !P4 ;  /* 0xff80000017547808 */ /* 0x000fe40006000000 */
[----:B------:R-:W-:Y:S01]  /*48b0*/  FSEL R60, R26, -INF , !P3 ;  /* 0xff8000001a3c7808 */ /* 0x000fe20005800000 */
[----:B------:R-:W-:Y:S03]  /*48c0*/  HMMA.16816.F32.BF16 R28, R12, R44, R80 ;  /* 0x0000002c0c1c723c */ /* 0x000fe60000041850 */
[----:B------:R-:W-:Y:S02]  /*48d0*/  FSEL R65, R42, -INF , !P3 ;  /* 0xff8000002a417808 */ /* 0x000fe40005800000 */
[----:B------:R-:W-:-:S02]  /*48e0*/  FSEL R63, R40, -INF , !P3 ;  /* 0xff800000283f7808 */ /* 0x000fc40005800000 */
[----:B------:R-:W-:Y:S01]  /*48f0*/  FSEL R42, R27, -INF , !P2 ;  /* 0xff8000001b2a7808 */ /* 0x000fe20005000000 */
[----:B----4-:R-:W-:Y:S01]  /*4900*/  HMMA.16816.F32.BF16 R52, R12, R72, R88 ;  /* 0x000000480c34723c */ /* 0x010fe20000041858 */
[----:B------:R-:W-:Y:S02]  /*4910*/  FSEL R40, R25, -INF , !P2 ;  /* 0xff80000019287808 */ /* 0x000fe40005000000 */
[----:B------:R-:W-:Y:S02]  /*4920*/  FSEL R67, R43, -INF , !P2 ;  /* 0xff8000002b437808 */ /* 0x000fe40005000000 */
[----:B------:R-:W-:-:S03]  /*4930*/  FSEL R41, R41, -INF , !P2 ;  /* 0xff80000029297808 */ /* 0x000fc60005000000 */
[----:B------:R-:W-:Y:S03]  /*4940*/  HMMA.16816.F32.BF16 R96, R12, R74, R96 ;  /* 0x0000004a0c60723c */ /* 0x000fe60000041860 */
[----:B------:R-:W-:-:S05]  /*4950*/  FSEL R43, R28, -INF , !P1 ;  /* 0xff8000001c2b7808 */ /* 0x000fca0004800000 */
[C---:B--2---:R-:W-:Y:S08]  /*4960*/  HMMA.16816.F32.BF16 R104, R12.reuse, R36, R104 ;  /* 0x000000240c68723c */ /* 0x044ff00000041868 */
[----:B------:R-:W-:Y:S08]  /*4970*/  HMMA.16816.F32.BF16 R56, R12, R38, R100 ;  /* 0x000000260c38723c */ /* 0x000ff00000041864 */
[----:B------:R-:W-:Y:S01]  /*4980*/  HMMA.16816.F32.BF16 R12, R16, R44, R108 ;  /* 0x0000002c100c723c */ /* 0x000fe2000004186c */
[----:B------:R-:W-:-:S02]  /*4990*/  FSEL R45, R9, -INF , !P4 ;  /* 0xff800000092d7808 */ /* 0x000fc40006000000 */
[-C--:B------:R-:W-:Y:S01]  /*49a0*/  ISETP.GE.AND P4, PT, R2, R48.reuse, PT ;  /* 0x000000300200720c */ /* 0x080fe20003f86270 */
[----:B------:R-:W-:Y:S01]  /*49b0*/  VIADD R2, R0, 0x19 ;  /* 0x0000001900027836 */ /* 0x000fe20000000000 */
[----:B------:R-:W-:Y:S02]  /*49c0*/  FSEL R44, R24, -INF , !P3 ;  /* 0xff800000182c7808 */ /* 0x000fe40005800000 */
[----:B------:R-:W-:Y:S01]  /*49d0*/  FSEL R109, R30, -INF , !P1 ;  /* 0xff8000001e6d7808 */ /* 0x000fe20004800000 */
[----:B------:R-:W-:Y:S01]  /*49e0*/  HMMA.16816.F32.BF16 R8, R16, R46, R112 ;  /* 0x0000002e1008723c */ /* 0x000fe20000041870 */
[----:B------:R-:W-:Y:S01]  /*49f0*/  ISETP.GE.AND P3, PT, R2, R48, PT ;  /* 0x000000300200720c */ /* 0x000fe20003f66270 */
[----:B------:R-:W-:Y:S01]  /*4a00*/  VIADD R2, R0, 0x20 ;  /* 0x0000002000027836 */ /* 0x000fe20000000000 */
[----:B------:R-:W-:Y:S02]  /*4a10*/  FSEL R108, R31, -INF , !P5 ;  /* 0xff8000001f6c7808 */ /* 0x000fe40006800000 */
[----:B------:R-:W-:-:S02]  /*4a20*/  FSEL R112, R35, -INF , !P3 ;  /* 0xff80000023707808 */ /* 0x000fc40005800000 */
[-C--:B------:R-:W-:Y:S01]  /*4a30*/  ISETP.GE.AND P2, PT, R2, R48.reuse, PT ;  /* 0x000000300200720c */ /* 0x080fe20003f46270 */
[----:B------:R-:W-:Y:S01]  /*4a40*/  VIADD R2, R0, 0x21 ;  /* 0x0000002100027836 */ /* 0x000fe20000000000 */
[C---:B------:R-:W-:Y:S01]  /*4a50*/  HMMA.16816.F32.BF16 R4, R16.reuse, R72, R120 ;  /* 0x000000481004723c */ /* 0x040fe20000041878 */
[----:B------:R-:W-:Y:S02]  /*4a60*/  FSEL R113, R34, -INF , !P4 ;  /* 0xff80000022717808 */ /* 0x000fe40006000000 */
[----:B------:R-:W-:Y:S02]  /*4a70*/  FSEL R163, R14, -INF , !P1 ;  /* 0xff8000000ea37808 */ /* 0x000fe40004800000 */
[----:B------:R-:W-:Y:S02]  /*4a80*/  FSEL R162, R12, -INF , !P1 ;  /* 0xff8000000ca27808 */ /* 0x000fe40004800000 */
[----:B------:R-:W-:Y:S01]  /*4a90*/  ISETP.GE.AND P1, PT, R2, R48, PT ;  /* 0x000000300200720c */ /* 0x000fe20003f26270 */
[----:B------:R-:W-:Y:S01]  /*4aa0*/  VIADD R2, R0, 0x28 ;  /* 0x0000002800027836 */ /* 0x000fe20000000000 */
[----:B------:R-:W-:Y:S01]  /*4ab0*/  FSEL R14, R29, -INF , !P5 ;  /* 0xff8000001d0e7808 */ /* 0x000fe20006800000 */
[----:B------:R-:W-:Y:S01]  /*4ac0*/  HMMA.16816.F32.BF16 R20, R16, R74, R128 ;  /* 0x0000004a1014723c */ /* 0x000fe20000041880 */
[----:B------:R-:W-:-:S02]  /*4ad0*/  FSEL R161, R15, -INF , !P5 ;  /* 0xff8000000fa17808 */ /* 0x000fc40006800000 */
[----:B------:R-:W-:Y:S02]  /*4ae0*/  FSEL R159, R13, -INF , !P5 ;  /* 0xff8000000d9f7808 */ /* 0x000fe40006800000 */
[----:B------:R-:W-:Y:S01]  /*4af0*/  ISETP.GE.AND P5, PT, R2, R48, PT ;  /* 0x000000300200720c */ /* 0x000fe20003fa6270 */
[----:B------:R-:W-:Y:S01]  /*4b00*/  VIADD R2, R0, 0x29 ;  /* 0x0000002900027836 */ /* 0x000fe20000000000 */
[----:B------:R-:W-:Y:S01]  /*4b10*/  FSEL R15, R33, -INF , !P3 ;  /* 0xff800000210f7808 */ /* 0x000fe20005800000 */
[----:B------:R-:W-:Y:S01]  /*4b20*/  HMMA.16816.F32.BF16 R24, R16, R36, R124 ;  /* 0x000000241018723c */ /* 0x000fe2000004187c */
[----:B------:R-:W-:Y:S02]  /*4b30*/  FSEL R157, R11, -INF , !P3 ;  /* 0xff8000000b9d7808 */ /* 0x000fe40005800000 */
[----:B------:R-:W-:Y:S02]  /*4b40*/  FSEL R156, R9, -INF , !P3 ;  /* 0xff800000099c7808 */ /* 0x000fe40005800000 */
[----:B------:R-:W-:-:S02]  /*4b50*/  ISETP.GE.U32.AND P3, PT, R48, 0x41, PT ;  /* 0x000000413000780c */ /* 0x000fc40003f66070 */
[-C--:B------:R-:W-:Y:S01]  /*4b60*/  ISETP.GE.AND P6, PT, R2, R48.reuse, PT ;  /* 0x000000300200720c */ /* 0x080fe20003fc6270 */
[----:B------:R-:W-:Y:S01]  /*4b70*/  VIADD R2, R0, 0x30 ;  /* 0x0000003000027836 */ /* 0x000fe20000000000 */
[----:B------:R-:W-:Y:S01]  /*4b80*/  P2R R12, PR, RZ, 0x20 ;  /* 0x00000020ff0c7803 */ /* 0x000fe20000000000 */
[----:B------:R-:W-:Y:S01]  /*4b90*/  HMMA.16816.F32.BF16 R16, R16, R38, R92 ;  /* 0x000000261010723c */ /* 0x000fe2000004185c */
[----:B------:R-:W-:Y:S02]  /*4ba0*/  FSEL R13, R32, -INF , !P4 ;  /* 0xff800000200d7808 */ /* 0x000fe40006000000 */
[----:B------:R-:W-:Y:S01]  /*4bb0*/  ISETP.GE.AND P5, PT, R2, R48, PT ;  /* 0x000000300200720c */ /* 0x000fe20003fa6270 */
[----:B------:R-:W-:Y:S01]  /*4bc0*/  VIADD R2, R0, 0x31 ;  /* 0x0000003100027836 */ /* 0x000fe20000000000 */
[----:B------:R-:W-:Y:S02]  /*4bd0*/  FSEL R160, R10, -INF , !P4 ;  /* 0xff8000000aa07808 */ /* 0x000fe40006000000 */
[----:B------:R-:W-:-:S02]  /*4be0*/  FSEL R158, R8, -INF , !P4 ;  /* 0xff800000089e7808 */ /* 0x000fc40006000000 */
[----:B------:R-:W-:Y:S02]  /*4bf0*/  FSEL R177, R6, -INF , !P2 ;  /* 0xff80000006b17808 */ /* 0x000fe40005000000 */
[----:B------:R-:W-:Y:S02]  /*4c00*/  FSEL R182, R54, -INF , !P2 ;  /* 0xff80000036b67808 */ /* 0x000fe40005000000 */
[----:B------:R-:W-:Y:S02]  /*4c10*/  FSEL R180, R52, -INF , !P2 ;  /* 0xff80000034b47808 */ /* 0x000fe40005000000 */
[----:B------:R-:W-:Y:S02]  /*4c20*/  FSEL R175, R4, -INF , !P2 ;  /* 0xff80000004af7808 */ /* 0x000fe40005000000 */
[----:B------:R-:W-:Y:S02]  /*4c30*/  FSEL R178, R7, -INF , !P1 ;  /* 0xff80000007b27808 */ /* 0x000fe40004800000 */
[----:B------:R-:W-:-:S02]  /*4c40*/  FSEL R174, R5, -INF , !P1 ;  /* 0xff80000005ae7808 */ /* 0x000fc40004800000 */
[----:B------:R-:W-:Y:S02]  /*4c50*/  FSEL R181, R55, -INF , !P1 ;  /* 0xff80000037b57808 */ /* 0x000fe40004800000 */
[----:B------:R-:W-:Y:S01]  /*4c60*/  FSEL R179, R53, -INF , !P1 ;  /* 0xff80000035b37808 */ /* 0x000fe20004800000 */
[----:B------:R-:W-:Y:S01]  /*4c70*/  BAR.SYNC.DEFER_BLOCKING 0x0 ;  /* 0x0000000000007b1d */ /* 0x000fe20000010000 */
[----:B------:R-:W-:-:S05]  /*4c80*/  ISETP.GE.AND P4, PT, R2, R48, PT ;  /* 0x000000300200720c */ /* 0x000fca0003f86270 */
[----:B------:R-:W-:Y:S08]  /*4c90*/  @!P3 BRA `(.L_x_208) ;  /* 0x0000000000f8b947 */ /* 0x000ff00003800000 */
[----:B------:R-:W-:Y:S01]  /*4ca0*/  LEA.HI.SX32 R2, R166, 0xfffffffe, 0x1a ;  /* 0xfffffffea6027811 */ /* 0x000fe200078fd2ff */
[----:B------:R-:W1:Y:S04]  /*4cb0*/  LDCU UR4, c[0x0][0x440] ;  /* 0x00008800ff0477ac */ /* 0x000e680008000800 */
[-C--:B------:R-:W-:Y:S02]  /*4cc0*/  IMAD R4, R165, R2.reuse, RZ ;  /* 0x00000002a5047224 */ /* 0x080fe400078e02ff */
[----:B------:R-:W-:-:S04]  /*4cd0*/  IMAD.WIDE.U32 R2, R164, R2, RZ ;  /* 0x00000002a4027225 */ /* 0x000fc800078e00ff */
[----:B------:R-:W-:Y:S01]  /*4ce0*/  IMAD.IADD R3, R3, 0x1, R4 ;  /* 0x0000000103037824 */ /* 0x000fe200078e0204 */
[----:B------:R-:W-:-:S04]  /*4cf0*/  LEA R8, P1, R2, R241, 0x1 ;  /* 0x000000f102087211 */ /* 0x000fc800078208ff */
[----:B------:R-:W-:Y:S02]  /*4d00*/  LEA.HI.X R9, R2, R240, R3, 0x1, P1 ;  /* 0x000000f002097211 */ /* 0x000fe400008f0c03 */
[----:B------:R-:W-:Y:S02]  /*4d10*/  IADD3 R2, P1, PT, R118, R2, RZ ;  /* 0x0000000276027210 */ /* 0x000fe40007f3e0ff */
[----:B-1----:R-:W-:-:S03]  /*4d20*/  ISETP.GE.AND P2, PT, R230, UR4, PT ;  /* 0x00000004e6007c0c */ /* 0x002fc6000bf46270 */
[----:B------:R-:W-:Y:S01]  /*4d30*/  IMAD.X R3, R119, 0x1, R3, P1 ;  /* 0x0000000177037824 */ /* 0x000fe200008e0603 */
[----:B------:R-:W-:-:S04]  /*4d40*/  LEA R10, P1, R50, R2, 0x5 ;  /* 0x00000002320a7211 */ /* 0x000fc800078228ff */
[----:B------:R-:W-:Y:S02]  /*4d50*/  LEA.HI.X R11, R50, R3, R51, 0x5, P1 ;  /* 0x00000003320b7211 */ /* 0x000fe400008f2c33 */
[----:B------:R-:W-:-:S03]  /*4d60*/  LEA R6, P1, R2, R241, 0x1 ;  /* 0x000000f102067211 */ /* 0x000fc600078208ff */
[----:B------:R-:W-:Y:S01]  /*4d70*/  @!PT LDS RZ, [RZ] ;  /* 0x00000000fffff984 */ /* 0x000fe20000000800 */
[----:B------:R-:W-:Y:S01]  /*4d80*/  @!PT LDS RZ, [RZ] ;  /* 0x00000000fffff984 */ /* 0x000fe20000000800 */
[----:B------:R-:W-:Y:S01]  /*4d90*/  @!PT LDS RZ, [RZ] ;  /* 0x00000000fffff984 */ /* 0x000fe20000000800 */
[----:B------:R1:W-:Y:S01]  /*4da0*/  @!P2 LDGSTS.E.BYPASS.LTC128B.128 [R238+0x8000], desc[UR14][R8.64] ;  /* 0x0800000008eeafae */ /* 0x0003e2000b981a0e */
[--C-:B------:R-:W-:Y:S02]  /*4db0*/  LEA.HI.X R7, R2, R240, R3.reuse, 0x1, P1 ;  /* 0x000000f002077211 */ /* 0x100fe400008f0c03 */
[----:B------:R-:W-:Y:S01]  /*4dc0*/  IADD3 R2, P1, PT, R118, R2, RZ ;  /* 0x0000000276027210 */ /* 0x000fe20007f3e0ff */
[----:B------:R1:W-:Y:S04]  /*4dd0*/  @P2 STS.128 [R238+0x8000], RZ ;  /* 0x008000ffee002388 */ /* 0x0003e80000000c00 */
[----:B------:R-:W-:Y:S01]  /*4de0*/  IMAD.X R3, R119, 0x1, R3, P1 ;  /* 0x0000000177037824 */ /* 0x000fe200008e0603 */
[----:B------:R-:W-:-:S04]  /*4df0*/  LEA R4, P1, R2, R241, 0x1 ;  /* 0x000000f102047211 */ /* 0x000fc800078208ff */
[----:B------:R-:W-:Y:S02]  /*4e00*/  LEA.HI.X R5, R2, R240, R3, 0x1, P1 ;  /* 0x000000f002057211 */ /* 0x000fe400008f0c03 */
[----:B------:R-:W-:-:S04]  /*4e10*/  LEA R2, P1, R10, R241, 0x1 ;  /* 0x000000f10a027211 */ /* 0x000fc800078208ff */
[----:B------:R-:W-:Y:S02]  /*4e20*/  LEA.HI.X R3, R10, R240, R11, 0x1, P1 ;  /* 0x000000f00a037211 */ /* 0x000fe400008f0c0b */
[----:B------:R-:W-:-:S13]  /*4e30*/  ISETP.GE.AND P1, PT, R247, UR4, PT ;  /* 0x00000004f7007c0c */ /* 0x000fda000bf26270 */
        /* <DEDUP_REMOVED lines=35> */
[----:B------:R-:W0:Y:S02]  /*5070*/  LDGDEPBAR ;  /* 0x00000000000079af */ /* 0x000e240000000000 */
.L_x_208:
[----:B-1----:R-:W-:Y:S01]  /*5080*/  FMNMX3.FTZ R2, R49, R45, R44, !PT ;  /* 0x0000002d31027276 */ /* 0x002fe2000781002c */
[----:B------:R-:W1:Y:S01]  /*5090*/  LDCU UR4, c[0x0][0x45c] ;  /* 0x00008b80ff0477ac */ /* 0x000e620008000800 */
[----:B------:R-:W-:Y:S01]  /*50a0*/  ISETP.NE.AND P1, PT, R12, RZ, PT ;  /* 0x000000ff0c00720c */ /* 0x000fe20003f25270 */
[----:B------:R-:W-:Y:S01]  /*50b0*/  STL [R1+0x48], R252 ;  /* 0x000048fc01007387 */ /* 0x000fe20000100800 */
[----:B------:R-:W-:Y:S02]  /*50c0*/  FMNMX3.FTZ R2, R2, R40, R43, !PT ;  /* 0x0000002802027276 */ /* 0x000fe4000781002b */
[----:B------:R-:W-:Y:S01]  /*50d0*/  IADD3 R3, PT, PT, R0, 0x38, RZ ;  /* 0x0000003800037810 */ /* 0x000fe20007ffe0ff */
[----:B------:R-:W-:Y:S01]  /*50e0*/  STL [R1+0x44], R247 ;  /* 0x000044f701007387 */ /* 0x000fe20000100800 */
[----:B------:R-:W-:Y:S02]  /*50f0*/  FMNMX3.FTZ R2, R2, R14, R13, !PT ;  /* 0x0000000e02027276 */ /* 0x000fe4000781000d */
[----:B------:R-:W-:Y:S01]  /*5100*/  FSEL R176, R98, -INF , !P1 ;  /* 0xff80000062b07808 */ /* 0x000fe20004800000 */
[----:B------:R-:W-:Y:S01]  /*5110*/  STL [R1+0x40], R246 ;  /* 0x000040f601007387 */ /* 0x000fe20000100800 */
[----:B------:R-:W-:-:S02]  /*5120*/  FSEL R168, R96, -INF , !P1 ;  /* 0xff80000060a87808 */ /* 0x000fc40004800000 */
[----:B------:R-:W-:Y:S01]  /*5130*/  FSEL R165, R22, -INF , !P1 ;  /* 0xff80000016a57808 */ /* 0x000fe20004800000 */
[----:B------:R-:W-:Y:S01]  /*5140*/  STL [R1+0x3c], R245 ;  /* 0x00003cf501007387 */ /* 0x000fe20000100800 */
[----:B------:R-:W-:Y:S02]  /*5150*/  FSEL R164, R20, -INF , !P1 ;  /* 0xff80000014a47808 */ /* 0x000fe40004800000 */
[----:B------:R-:W-:Y:S01]  /*5160*/  ISETP.GE.AND P1, PT, R3, R48, PT ;  /* 0x000000300300720c */ /* 0x000fe20003f26270 */
[----:B------:R-:W-:Y:S01]  /*5170*/  VIADD R3, R0, 0x39 ;  /* 0x0000003900037836 */ /* 0x000fe20000000000 */
[----:B------:R-:W-:Y:S01]  /*5180*/  FMNMX3.FTZ R0, R2, R15, R180, !PT ;  /* 0x0000000f02007276 */ /* 0x000fe200078100b4 */
[----:B------:R-:W-:Y:S01]  /*5190*/  STL [R1+0x38], R244 ;  /* 0x000038f401007387 */ /* 0x000fe20000100800 */
[----:B------:R-:W-:Y:S02]  /*51a0*/  FSEL R167, R97, -INF , !P6 ;  /* 0xff80000061a77808 */ /* 0x000fe40007000000 */
[----:B------:R-:W-:Y:S01]  /*51b0*/  FSEL R229, R104, -INF , !P5 ;  /* 0xff80000068e57808 */ /* 0x000fe20006800000 */
[----:B------:R-:W-:Y:S01]  /*51c0*/  STL [R1+0x34], R241 ;  /* 0x000034f101007387 */ /* 0x000fe20000100800 */
[----:B------:R-:W-:-:S02]  /*51d0*/  FMNMX3.FTZ R0, R0, R179, R168, !PT ;  /* 0x000000b300007276 */ /* 0x000fc400078100a8 */
[----:B------:R-:W-:Y:S01]  /*51e0*/  ISETP.GE.AND P2, PT, R3, R48, PT ;  /* 0x000000300300720c */ /* 0x000fe20003f46270 */
[----:B------:R-:W-:Y:S01]  /*51f0*/  STL [R1+0x30], R240 ;  /* 0x000030f001007387 */ /* 0x000fe20000100800 */
[----:B------:R-:W-:Y:S02]  /*5200*/  FSEL R228, R105, -INF , !P4 ;  /* 0xff80000069e47808 */ /* 0x000fe40006000000 */
[----:B------:R-:W-:Y:S01]  /*5210*/  FSEL R235, R56, -INF , !P1 ;  /* 0xff80000038eb7808 */ /* 0x000fe20004800000 */
[----:B------:R-:W-:Y:S01]  /*5220*/  STL [R1+0x2c], R238 ;  /* 0x00002cee01007387 */ /* 0x000fe20000100800 */
[----:B------:R-:W-:Y:S02]  /*5230*/  FMNMX3.FTZ R0, R0, R167, R229, !PT ;  /* 0x000000a700007276 */ /* 0x000fe400078100e5 */
[----:B------:R-:W-:Y:S01]  /*5240*/  FMNMX3.FTZ R2, R62, R61, R60, !PT ;  /* 0x0000003d3e027276 */ /* 0x000fe2000781003c */
[----:B------:R-:W-:Y:S01]  /*5250*/  STL [R1+0x28], R233 ;  /* 0x000028e901007387 */ /* 0x000fe20000100800 */
[----:B------:R-:W-:-:S02]  /*5260*/  FSEL R239, R57, -INF , !P2 ;  /* 0xff80000039ef7808 */ /* 0x000fc40005000000 */
[----:B------:R-:W-:Y:S01]  /*5270*/  FMNMX3.FTZ R0, R0, R228, R235, !PT ;  /* 0x000000e400007276 */ /* 0x000fe200078100eb */
[----:B------:R-:W-:Y:S01]  /*5280*/  STL [R1+0x24], R232 ;  /* 0x000024e801007387 */ /* 0x000fe20000100800 */
[----:B------:R-:W-:Y:S02]  /*5290*/  FMNMX3.FTZ R2, R2, R42, R109, !PT ;  /* 0x0000002a02027276 */ /* 0x000fe4000781006d */
[----:B------:R-:W-:Y:S01]  /*52a0*/  FMNMX.FTZ R0, R239, R0, !PT ;  /* 0x00000000ef007209 */ /* 0x000fe20007810000 */
[----:B------:R-:W-:Y:S01]  /*52b0*/  STL [R1+0x20], R230 ;  /* 0x000020e601007387 */ /* 0x000fe20000100800 */
[----:B------:R-:W-:Y:S02]  /*52c0*/  FMNMX3.FTZ R2, R2, R108, R113, !PT ;  /* 0x0000006c02027276 */ /* 0x000fe40007810071 */
[----:B------:R-:W-:Y:S01]  /*52d0*/  FSEL R173, R99, -INF , !P6 ;  /* 0xff80000063ad7808 */ /* 0x000fe20007000000 */
[----:B------:R-:W2:Y:S01]  /*52e0*/  SHFL.BFLY PT, R3, R0, 0x2, 0x1f ;  /* 0x0c401f0000037f89 */ /* 0x000ea200000e0000 */
[----:B------:R-:W-:-:S02]  /*52f0*/  FMNMX3.FTZ R2, R2, R112, R182, !PT ;  /* 0x0000007002027276 */ /* 0x000fc400078100b6 */
[----:B------:R-:W-:Y:S01]  /*5300*/  FSEL R237, R106, -INF , !P5 ;  /* 0xff8000006aed7808 */ /* 0x000fe20006800000 */
[----:B------:R-:W-:Y:S01]  /*5310*/  STL [R1+0x4c], R229 ;  /* 0x00004ce501007387 */ /* 0x000fe20000100800 */
[----:B------:R-:W-:Y:S02]  /*5320*/  FMNMX3.FTZ R2, R2, R181, R176, !PT ;  /* 0x000000b502027276 */ /* 0x000fe400078100b0 */
[----:B------:R-:W-:Y:S01]  /*5330*/  FSEL R236, R107, -INF , !P4 ;  /* 0xff8000006bec7808 */ /* 0x000fe20006000000 */
[----:B------:R-:W-:Y:S01]  /*5340*/  STL [R1+0x50], R235 ;  /* 0x000050eb01007387 */ /* 0x000fe20000100800 */
[----:B------:R-:W-:Y:S02]  /*5350*/  FSEL R243, R58, -INF , !P1 ;  /* 0xff8000003af37808 */ /* 0x000fe40004800000 */
[----:B------:R-:W-:Y:S02]  /*5360*/  FMNMX3.FTZ R2, R2, R173, R237, !PT ;  /* 0x000000ad02027276 */ /* 0x000fe400078100ed */
[----:B------:R-:W-:-:S02]  /*5370*/  FSEL R242, R59, -INF , !P2 ;  /* 0xff8000003bf27808 */ /* 0x000fc40005000000 */
[----:B------:R-:W-:Y:S02]  /*5380*/  FMNMX3.FTZ R2, R2, R236, R243, !PT ;  /* 0x000000ec02027276 */ /* 0x000fe400078100f3 */
[----:B------:R-:W-:Y:S02]  /*5390*/  FSEL R39, R21, -INF , !P6 ;  /* 0xff80000015277808 */ /* 0x000fe40007000000 */
[----:B------:R-:W-:Y:S02]  /*53a0*/  FMNMX.FTZ R2, R242, R2, !PT ;  /* 0x00000002f2027209 */ /* 0x000fe40007810000 */
[----:B------:R-:W-:Y:S02]  /*53b0*/  FSEL R195, R24, -INF , !P5 ;  /* 0xff80000018c37808 */ /* 0x000fe40006800000 */
[----:B------:R-:W-:Y:S01]  /*53c0*/  FSEL R194, R25, -INF , !P4 ;  /* 0xff80000019c27808 */ /* 0x000fe20006000000 */
[----:B------:R-:W3:Y:S01]  /*53d0*/  SHFL.BFLY PT, R4, R2, 0x2, 0x1f ;  /* 0x0c401f0002047f89 */ /* 0x000ee200000e0000 */
[----:B--2---:R-:W-:-:S02]  /*53e0*/  FMNMX.FTZ R0, R0, R3, !PT ;  /* 0x0000000300007209 */ /* 0x004fc40007810000 */
[----:B------:R-:W-:Y:S02]  /*53f0*/  LOP3.LUT R3, R169, 0x200, R170, 0xf8, !PT ;  /* 0x00000200a9037812 */ /* 0x000fe400078ef8aa */
[----:B------:R-:W-:Y:S01]  /*5400*/  FSEL R193, R16, -INF , !P1 ;  /* 0xff80000010c17808 */ /* 0x000fe20004800000 */
[----:B------:R-:W2:Y:S01]  /*5410*/  SHFL.BFLY PT, R5, R0, 0x1, 0x1f ;  /* 0x0c201f0000057f89 */ /* 0x000ea200000e0000 */
[----:B------:R-:W-:Y:S02]  /*5420*/  LEA R231, R3, UR5, 0x1 ;  /* 0x0000000503e77c11 */ /* 0x000fe4000f8e08ff */
[----:B------:R-:W-:Y:S02]  /*5430*/  FSEL R192, R17, -INF , !P2 ;  /* 0xff80000011c07808 */ /* 0x000fe40005000000 */
[C---:B------:R-:W-:Y:S01]  /*5440*/  IADD3 R3, PT, PT, R231.reuse, 0xc000, RZ ;  /* 0x0000c000e7037810 */ /* 0x040fe20007ffe0ff */
[----:B------:R-:W-:Y:S01]  /*5450*/  VIADD R36, R231, 0xc040 ;  /* 0x0000c040e7247836 */ /* 0x000fe20000000000 */
[----:B------:R-:W-:Y:S01]  /*5460*/  FSEL R166, R23, -INF , !P6 ;  /* 0xff80000017a67808 */ /* 0x000fe20007000000 */
[----:B------:R-:W-:Y:S01]  /*5470*/  IMAD.IADD R37, R117, 0x1, R231 ;  /* 0x0000000175257824 */ /* 0x000fe200078e02e7 */
[----:B------:R-:W-:Y:S01]  /*5480*/  @P0 IADD3 R36, PT, PT, R3, -0x40, RZ ;  /* 0xffffffc003240810 */ /* 0x000fe20007ffe0ff */
[----:B------:R-:W-:Y:S01]  /*5490*/  LDSM.16.MT88.4 R56, [R231+0xc000] ;  /* 0x00c00000e738783b */ /* 0x000fe20000004200 */
[----:B------:R-:W-:-:S02]  /*54a0*/  FMNMX3.FTZ R3, R66, R64, R63, !PT ;  /* 0x0000004042037276 */ /* 0x000fc4000781003f */
[----:B------:R-:W-:Y:S01]  /*54b0*/  FSEL R199, R26, -INF , !P5 ;  /* 0xff8000001ac77808 */ /* 0x000fe20006800000 */
[----:B------:R-:W-:Y:S01]  /*54c0*/  LDSM.16.MT88.4 R68, [R36] ;  /* 0x000000002444783b */ /* 0x000fe20000004200 */
[----:B------:R-:W-:Y:S02]  /*54d0*/  FMNMX3.FTZ R3, R3, R41, R162, !PT ;  /* 0x0000002903037276 */ /* 0x000fe400078100a2 */
[----:B------:R-:W-:Y:S01]  /*54e0*/  FSEL R198, R27, -INF , !P4 ;  /* 0xff8000001bc67808 */ /* 0x000fe20006000000 */
[----:B------:R-:W-:Y:S01]  /*54f0*/  LDSM.16.MT88.4 R28, [R37+0xc000] ;  /* 0x00c00000251c783b */ /* 0x000fe20000004200 */
[----:B---3--:R-:W-:Y:S02]  /*5500*/  FMNMX.FTZ R6, R2, R4, !PT ;  /* 0x0000000402067209 */ /* 0x008fe40007810000 */
[----:B------:R-:W-:Y:S01]  /*5510*/  FMNMX3.FTZ R2, R85, R84, R65, !PT ;  /* 0x0000005455027276 */ /* 0x000fe20007810041 */
[----:B------:R-:W-:Y:S01]  /*5520*/  LDSM.16.MT88.4 R76, [R231+0xe000] ;  /* 0x00e00000e74c783b */ /* 0x000fe20000004200 */
[----:B------:R-:W-:-:S02]  /*5530*/  FMNMX3.FTZ R3, R3, R159, R158, !PT ;  /* 0x0000009f03037276 */ /* 0x000fc4000781009e */
[----:B------:R-:W-:Y:S01]  /*5540*/  FMNMX3.FTZ R2, R2, R67, R163, !PT ;  /* 0x0000004302027276 */ /* 0x000fe200078100a3 */
[----:B------:R-:W3:Y:S01]  /*5550*/  SHFL.BFLY PT, R7, R6, 0x1, 0x1f ;  /* 0x0c201f0006077f89 */ /* 0x000ee200000e0000 */
[----:B--2---:R-:W-:Y:S02]  /*5560*/  FMNMX.FTZ R170, R0, R5, !PT ;  /* 0x0000000500aa7209 */ /* 0x004fe40007810000 */
[----:B------:R-:W-:Y:S01]  /*5570*/  FMNMX3.FTZ R0, R2, R161, R160, !PT ;  /* 0x000000a102007276 */ /* 0x000fe200078100a0 */
[----:B------:R-:W-:Y:S01]  /*5580*/  LDSM.16.MT88.4 R80, [R36+0x2000] ;  /* 0x002000002450783b */ /* 0x000fe20000004200 */
[----:B------:R-:W-:Y:S02]  /*5590*/  FMNMX3.FTZ R2, R3, R156, R175, !PT ;  /* 0x0000009c03027276 */ /* 0x000fe400078100af */
[----:B------:R-:W-:Y:S01]  /*55a0*/  FMNMX3.FTZ R0, R0, R157, R177, !PT ;  /* 0x0000009d00007276 */ /* 0x000fe200078100b1 */
[----:B------:R-:W-:Y:S01]  /*55b0*/  LDSM.16.MT88.4 R24, [R37+0xc800] ;  /* 0x00c800002518783b */ /* 0x000fe20000004200 */
[----:B------:R-:W-:-:S02]  /*55c0*/  FMNMX3.FTZ R2, R2, R174, R164, !PT ;  /* 0x000000ae02027276 */ /* 0x000fc400078100a4 */
[----:B------:R-:W-:Y:S01]  /*55d0*/  FMNMX3.FTZ R0, R0, R178, R165, !PT ;  /* 0x000000b200007276 */ /* 0x000fe200078100a5 */
[----:B------:R-:W-:Y:S01]  /*55e0*/  LDSM.16.MT88.4 R88, [R231+0xc800] ;  /* 0x00c80000e758783b */ /* 0x000fe20000004200 */
[----:B------:R-:W-:Y:S01]  /*55f0*/  FMNMX3.FTZ R3, R2, R39, R195, !PT ;  /* 0x0000002702037276 */ /* 0x000fe200078100c3 */
[----:B-1----:R-:W-:Y:S01]  /*5600*/  FMUL.FTZ R2, R170, UR4 ;  /* 0x00000004aa027c20 */ /* 0x002fe20008410000 */
[----:B------:R-:W-:Y:S01]  /*5610*/  FSEL R197, R18, -INF , !P1 ;  /* 0xff80000012c57808 */ /* 0x000fe20004800000 */
[----:B------:R-:W-:Y:S01]  /*5620*/  LDSM.16.MT88.4 R20, [R37+0xe800] ;  /* 0x00e800002514783b */ /* 0x000fe20000004200 */
[----:B------:R-:W-:Y:S02]  /*5630*/  FMNMX3.FTZ R4, R3, R194, R193, !PT ;  /* 0x000000c203047276 */ /* 0x000fe400078100c1 */
[----:B------:R-:W-:Y:S01]  /*5640*/  FMNMX3.FTZ R0, R0, R166, R199, !PT ;  /* 0x000000a600007276 */ /* 0x000fe200078100c7 */
[----:B------:R-:W-:Y:S01]  /*5650*/  LDSM.16.MT88.4 R104, [R231+0xe800] ;  /* 0x00e80000e768783b */ /* 0x000fe20000004200 */
[----:B------:R-:W-:-:S02]  /*5660*/  FMNMX.FTZ R4, R192, R4, !PT ;  /* 0x00000004c0047209 */ /* 0x000fc40007810000 */
[----:B------:R-:W-:Y:S02]  /*5670*/  FSEL R196, R19, -INF , !P2 ;  /* 0xff80000013c47808 */ /* 0x000fe40005000000 */
[----:B------:R-:W-:Y:S01]  /*5680*/  FMNMX3.FTZ R3, R0, R198, R197, !PT ;  /* 0x000000c600037276 */ /* 0x000fe200078100c5 */
[----:B------:R-:W1:Y:S01]  /*5690*/  SHFL.BFLY PT, R8, R4, 0x2, 0x1f ;  /* 0x0c401f0004087f89 */ /* 0x000e6200000e0000 */
[----:B---3--:R-:W-:Y:S02]  /*56a0*/  FMNMX.FTZ R169, R6, R7, !PT ;  /* 0x0000000706a97209 */ /* 0x008fe40007810000 */
[----:B------:R-:W-:Y:S02]  /*56b0*/  FMNMX.FTZ R3, R196, R3, !PT ;  /* 0x00000003c4037209 */ /* 0x000fe40007810000 */
[----:B------:R-:W-:Y:S02]  /*56c0*/  FSETP.NEU.FTZ.AND P1, PT, R170, -INF , PT ;  /* 0xff800000aa00780b */ /* 0x000fe40003f3d000 */
[----:B------:R-:W-:Y:S01]  /*56d0*/  IADD3 R38, PT, PT, R117, R36, RZ ;  /* 0x0000002475267210 */ /* 0x000fe20007ffe0ff */
[----:B------:R-:W2:Y:S01]  /*56e0*/  SHFL.BFLY PT, R7, R3, 0x2, 0x1f ;  /* 0x0c401f0003077f89 */ /* 0x000ea200000e0000 */
[----:B------:R-:W-:-:S02]  /*56f0*/  FSEL R2, R2, RZ, P1 ;  /* 0x000000ff02027208 */ /* 0x000fc40000800000 */
[----:B------:R-:W-:Y:S01]  /*5700*/  FSETP.NEU.FTZ.AND P1, PT, R169, -INF , PT ;  /* 0xff800000a900780b */ /* 0x000fe20003f3d000 */
[----:B------:R-:W-:Y:S02]  /*5710*/  LDSM.16.MT88.4 R72, [R38] ;  /* 0x000000002648783b */ /* 0x000fe40000004200 */
[--C-:B------:R-:W-:Y:S01]  /*5720*/  FFMA.FTZ R0, R49, UR4, -R2.reuse ;  /* 0x0000000431007c23 */ /* 0x100fe20008010802 */
[--C-:B------:R-:W-:Y:S01]  /*5730*/  FFMA.FTZ R5, R45, UR4, -R2.reuse ;  /* 0x000000042d057c23 */ /* 0x100fe20008010802 */
[----:B------:R-:W-:Y:S01]  /*5740*/  FFMA.FTZ R6, R44, UR4, -R2 ;  /* 0x000000042c067c23 */ /* 0x000fe20008010802 */
[----:B------:R-:W-:Y:S01]  /*5750*/  LDSM.16.MT88.4 R96, [R38+0x2000] ;  /* 0x002000002660783b */ /* 0x000fe20000004200 */
[----:B------:R3:W-:Y:S03]  /*5760*/  MUFU.EX2 R229, R0 ;  /* 0x0000000000e57308 */ /* 0x0007e60000000800 */
[----:B------:R-:W-:Y:S01]  /*5770*/  LDSM.16.MT88.4 R44, [R37+0xe000] ;  /* 0x00e00000252c783b */ /* 0x000fe20000004200 */
[----:B------:R4:W4:Y:S01]  /*5780*/  MUFU.EX2 R246, R5 ;  /* 0x0000000500f67308 */ /* 0x0009220000000800 */
[----:B-1----:R-:W-:-:S02]  /*5790*/  FMNMX.FTZ R8, R4, R8, !PT ;  /* 0x0000000804087209 */ /* 0x002fc40007810000 */
[----:B------:R-:W-:Y:S01]  /*57a0*/  LDSM.16.MT88.4 R92, [R38+0x800] ;  /* 0x00080000265c783b */ /* 0x000fe20000004200 */
[----:B------:R1:W-:Y:S03]  /*57b0*/  MUFU.EX2 R238, R6 ;  /* 0x0000000600ee7308 */ /* 0x0003e60000000800 */
[----:B------:R-:W1:Y:S01]  /*57c0*/  SHFL.BFLY PT, R9, R8, 0x1, 0x1f ;  /* 0x0c201f0008097f89 */ /* 0x000e6200000e0000 */
[----:B--2---:R-:W-:Y:S01]  /*57d0*/  FMNMX.FTZ R3, R3, R7, !PT ;  /* 0x0000000703037209 */ /* 0x004fe20007810000 */
[----:B---3--:R-:W-:Y:S02]  /*57e0*/  FMUL.FTZ R0, R169, UR4 ;  /* 0x00000004a9007c20 */ /* 0x008fe40008410000 */
[----:B------:R-:W-:Y:S01]  /*57f0*/  LDSM.16.MT88.4 R116, [R38+0x2800] ;  /* 0x002800002674783b */ /* 0x000fe20000004200 */
[----:B----4-:R-:W-:Y:S01]  /*5800*/  FFMA.FTZ R5, R40, UR4, -R2 ;  /* 0x0000000428057c23 */ /* 0x010fe20008010802 */
[----:B------:R-:W-:-:S02]  /*5810*/  F2FP.BF16.F32.PACK_AB R4, R246, R229 ;  /* 0x000000e5f604723e */ /* 0x000fc400000010ff */
[----:B------:R-:W2:Y:S01]  /*5820*/  SHFL.BFLY PT, R10, R3, 0x1, 0x1f ;  /* 0x0c201f00030a7f89 */ /* 0x000ea200000e0000 */
[----:B------:R-:W-:Y:S01]  /*5830*/  FSEL R0, R0, RZ, P1 ;  /* 0x000000ff00007208 */ /* 0x000fe20000800000 */
[----:B------:R3:W4:Y:S04]  /*5840*/  MUFU.EX2 R244, R5 ;  /* 0x0000000500f47308 */ /* 0x0007280000000800 */
[----:B-1----:R-:W-:-:S04]  /*5850*/  FFMA.FTZ R6, R62, UR4, -R0 ;  /* 0x000000043e067c23 */ /* 0x002fc80008010800 */
[----:B------:R1:W-:Y:S01]  /*5860*/  MUFU.EX2 R230, R6 ;  /* 0x0000000600e67308 */ /* 0x0003e20000000800 */
[----:B------:R-:W-:Y:S01]  /*5870*/  FMNMX.FTZ R172, R8, R9, !PT ;  /* 0x0000000908ac7209 */ /* 0x000fe20007810000 */
[----:B---3--:R-:W-:-:S03]  /*5880*/  FFMA.FTZ R5, R61, UR4, -R0 ;  /* 0x000000043d057c23 */ /* 0x008fc60008010800 */
[C---:B------:R-:W-:Y:S01]  /*5890*/  FSETP.NEU.FTZ.AND P1, PT, R172.reuse, -INF , PT ;  /* 0xff800000ac00780b */ /* 0x040fe20003f3d000 */
[----:B------:R-:W-:Y:S01]  /*58a0*/  FMUL.FTZ R8, R172, UR4 ;  /* 0x00000004ac087c20 */ /* 0x000fe20008410000 */
[----:B------:R3:W4:Y:S01]  /*58b0*/  MUFU.EX2 R232, R5 ;  /* 0x0000000500e87308 */ /* 0x0007220000000800 */
[----:B--2---:R-:W-:Y:S01]  /*58c0*/  FMNMX.FTZ R171, R3, R10, !PT ;  /* 0x0000000a03ab7209 */ /* 0x004fe20007810000 */
[----:B-1----:R-:W-:Y:S02]  /*58d0*/  FFMA.FTZ R6, R60, UR4, -R0 ;  /* 0x000000043c067c23 */ /* 0x002fe40008010800 */
[----:B------:R-:W-:Y:S02]  /*58e0*/  FSEL R12, R8, RZ, P1 ;  /* 0x000000ff080c7208 */ /* 0x000fe40000800000 */
[C---:B------:R-:W-:Y:S01]  /*58f0*/  FSETP.NEU.FTZ.AND P1, PT, R171.reuse, -INF , PT ;  /* 0xff800000ab00780b */ /* 0x040fe20003f3d000 */
[----:B------:R-:W-:Y:S01]  /*5900*/  FMUL.FTZ R3, R171, UR4 ;  /* 0x00000004ab037c20 */ /* 0x000fe20008410000 */
[----:B------:R4:W-:Y:S01]  /*5910*/  MUFU.EX2 R233, R6 ;  /* 0x0000000600e97308 */ /* 0x0009e20000000800 */
[--C-:B------:R-:W-:Y:S01]  /*5920*/  FFMA.FTZ R9, R66, UR4, -R12.reuse ;  /* 0x0000000442097c23 */ /* 0x100fe2000801080c */
[----:B------:R-:W-:-:S02]  /*5930*/  FFMA.FTZ R8, R64, UR4, -R12 ;  /* 0x0000000440087c23 */ /* 0x000fc4000801080c */
[----:B------:R-:W-:Y:S01]  /*5940*/  FSEL R3, R3, RZ, P1 ;  /* 0x000000ff03037208 */ /* 0x000fe20000800000 */
[----:B------:R1:W-:Y:S01]  /*5950*/  MUFU.EX2 R225, R9 ;  /* 0x0000000900e17308 */ /* 0x0003e20000000800 */
[----:B---3--:R-:W-:-:S03]  /*5960*/  FFMA.FTZ R5, R42, UR4, -R0 ;  /* 0x000000042a057c23 */ /* 0x008fc60008010800 */
[----:B------:R2:W-:Y:S04]  /*5970*/  MUFU.EX2 R203, R8 ;  /* 0x0000000800cb7308 */ /* 0x0005e80000000800 */
[----:B------:R3:W3:Y:S01]  /*5980*/  MUFU.EX2 R201, R5 ;  /* 0x0000000500c97308 */ /* 0x0006e20000000800 */
[----:B----4-:R-:W-:Y:S01]  /*5990*/  F2FP.BF16.F32.PACK_AB R6, R244, R238 ;  /* 0x000000eef406723e */ /* 0x010fe200000010ff */
[--C-:B-1----:R-:W-:Y:S01]  /*59a0*/  FFMA.FTZ R9, R63, UR4, -R12.reuse ;  /* 0x000000043f097c23 */ /* 0x102fe2000801080c */
[----:B--2---:R-:W-:-:S03]  /*59b0*/  FFMA.FTZ R8, R41, UR4, -R12 ;  /* 0x0000000429087c23 */ /* 0x004fc6000801080c */
[----:B------:R1:W-:Y:S01]  /*59c0*/  MUFU.EX2 R234, R9 ;  /* 0x0000000900ea7308 */ /* 0x0003e20000000800 */
[----:B---3--:R-:W-:-:S03]  /*59d0*/  F2FP.BF16.F32.PACK_AB R5, R232, R230 ;  /* 0x000000e6e805723e */ /* 0x008fc600000010ff */
[----:B------:R2:W3:Y:S01]  /*59e0*/  MUFU.EX2 R252, R8 ;  /* 0x0000000800fc7308 */ /* 0x0004e20000000800 */
[----:B------:R-:W-:-:S07]  /*59f0*/  F2FP.BF16.F32.PACK_AB R7, R201, R233 ;  /* 0x000000e9c907723e */ /* 0x000fce00000010ff */
[----:B------:R-:W-:Y:S01]  /*5a00*/  HMMA.16816.F32.BF16 R132, R4, R68, RZ ;  /* 0x000000440484723c */ /* 0x000fe200000418ff */
[--C-:B-1----:R-:W-:Y:S01]  /*5a10*/  FFMA.FTZ R9, R85, UR4, -R3.reuse ;  /* 0x0000000455097c23 */ /* 0x102fe20008010803 */
[----:B--2---:R-:W-:-:S03]  /*5a20*/  FFMA.FTZ R8, R84, UR4, -R3 ;  /* 0x0000000454087c23 */ /* 0x004fc60008010803 */
[----:B------:R1:W-:Y:S01]  /*5a30*/  MUFU.EX2 R240, R9 ;  /* 0x0000000900f07308 */ /* 0x0003e20000000800 */
[----:B------:R-:W2:Y:S02]  /*5a40*/  LDSM.16.MT88.4 R84, [R36+0x800] ;  /* 0x000800002454783b */ /* 0x000ea40000004200 */
[C---:B------:R-:W-:Y:S01]  /*5a50*/  HMMA.16816.F32.BF16 R148, R4.reuse, R28, RZ ;  /* 0x0000001c0494723c */ /* 0x040fe200000418ff */
[----:B---3--:R-:W-:Y:S01]  /*5a60*/  F2FP.BF16.F32.PACK_AB R10, R252, R234 ;  /* 0x000000eafc0a723e */ /* 0x008fe200000010ff */
[----:B------:R3:W-:Y:S06]  /*5a70*/  MUFU.EX2 R241, R8 ;  /* 0x0000000800f17308 */ /* 0x0007ec0000000800 */
[----:B------:R-:W-:Y:S01]  /*5a80*/  HMMA.16816.F32.BF16 R144, R4, R30, RZ ;  /* 0x0000001e0490723c */ /* 0x000fe200000418ff */
[--C-:B-1----:R-:W-:Y:S01]  /*5a90*/  FFMA.FTZ R9, R65, UR4, -R3.reuse ;  /* 0x0000000441097c23 */ /* 0x102fe20008010803 */
[----:B---3--:R-:W-:-:S03]  /*5aa0*/  FFMA.FTZ R8, R67, UR4, -R3 ;  /* 0x0000000443087c23 */ /* 0x008fc60008010803 */
[----:B------:R1:W-:Y:S03]  /*5ab0*/  MUFU.EX2 R205, R9 ;  /* 0x0000000900cd7308 */ /* 0x0003e60000000800 */
[C---:B------:R-:W-:Y:S01]  /*5ac0*/  HMMA.16816.F32.BF16 R140, R4.reuse, R44, RZ ;  /* 0x0000002c048c723c */ /* 0x040fe200000418ff */
[----:B------:R3:W4:Y:S07]  /*5ad0*/  MUFU.EX2 R245, R8 ;  /* 0x0000000800f57308 */ /* 0x00072e0000000800 */
[----:B------:R-:W-:Y:S01]  /*5ae0*/  HMMA.16816.F32.BF16 R136, R4, R46, RZ ;  /* 0x0000002e0488723c */ /* 0x000fe200000418ff */
[----:B-1----:R-:W-:-:S07]  /*5af0*/  FFMA.FTZ R9, R43, UR4, -R2 ;  /* 0x000000042b097c23 */ /* 0x002fce0008010802 */
[C---:B------:R-:W-:Y:S01]  /*5b00*/  HMMA.16816.F32.BF16 R152, R4.reuse, R56, RZ ;  /* 0x000000380498723c */ /* 0x040fe200000418ff */
[----:B---3--:R-:W-:Y:S01]  /*5b10*/  FFMA.FTZ R8, R14, UR4, -R2 ;  /* 0x000000040e087c23 */ /* 0x008fe20008010802 */
[----:B------:R1:W-:Y:S01]  /*5b20*/  MUFU.EX2 R208, R9 ;  /* 0x0000000900d07308 */ /* 0x0003e20000000800 */
[----:B----4-:R-:W-:Y:S01]  /*5b30*/  F2FP.BF16.F32.PACK_AB R11, R245, R205 ;  /* 0x000000cdf50b723e */ /* 0x010fe200000010ff */
[----:B------:R-:W-:Y:S02]  /*5b40*/  FFMA.FTZ R14, R159, UR4, -R12 ;  /* 0x000000049f0e7c23 */ /* 0x000fe4000801080c */
[----:B------:R3:W4:Y:S02]  /*5b50*/  MUFU.EX2 R202, R8 ;  /* 0x0000000800ca7308 */ /* 0x0007240000000800 */
[----:B------:R-:W-:Y:S01]  /*5b60*/  HMMA.16816.F32.BF16 R128, R4, R72, RZ ;  /* 0x000000480480723c */ /* 0x000fe200000418ff */
[----:B-1----:R-:W-:-:S07]  /*5b70*/  FFMA.FTZ R9, R13, UR4, -R2 ;  /* 0x000000040d097c23 */ /* 0x002fce0008010802 */
[----:B------:R-:W-:Y:S01]  /*5b80*/  HMMA.16816.F32.BF16 R124, R4, R76, RZ ;  /* 0x0000004c047c723c */ /* 0x000fe200000418ff */
[----:B---3--:R-:W-:Y:S01]  /*5b90*/  FFMA.FTZ R8, R15, UR4, -R2 ;  /* 0x000000040f087c23 */ /* 0x008fe20008010802 */
[----:B------:R1:W-:Y:S01]  /*5ba0*/  MUFU.EX2 R247, R9 ;  /* 0x0000000900f77308 */ /* 0x0003e20000000800 */
[----:B------:R-:W-:-:S03]  /*5bb0*/  FFMA.FTZ R15, R161, UR4, -R3 ;  /* 0x00000004a10f7c23 */ /* 0x000fc60008010803 */
[----:B------:R3:W-:Y:S02]  /*5bc0*/  MUFU.EX2 R207, R8 ;  /* 0x0000000800cf7308 */ /* 0x0007e40000000800 */
[C---:B------:R-:W-:Y:S02]  /*5bd0*/  HMMA.16816.F32.BF16 R120, R4.reuse, R80, RZ ;  /* 0x000000500478723c */ /* 0x040fe400000418ff */
[----:B------:R-:W-:Y:S06]  /*5be0*/  MUFU.EX2 R220, R15 ;  /* 0x0000000f00dc7308 */ /* 0x000fec0000000800 */
[----:B------:R-:W-:Y:S01]  /*5bf0*/  HMMA.16816.F32.BF16 R100, R4, R96, RZ ;  /* 0x000000600464723c */ /* 0x000fe200000418ff */
[--C-:B-1----:R-:W-:Y:S01]  /*5c00*/  FFMA.FTZ R9, R109, UR4, -R0.reuse ;  /* 0x000000046d097c23 */ /* 0x102fe20008010800 */
[----:B---3--:R-:W-:-:S03]  /*5c10*/  FFMA.FTZ R8, R108, UR4, -R0 ;  /* 0x000000046c087c23 */ /* 0x008fc60008010800 */
[----:B------:R1:W-:Y:S01]  /*5c20*/  MUFU.EX2 R183, R9 ;  /* 0x0000000900b77308 */ /* 0x0003e20000000800 */
[----:B------:R-:W3:Y:S02]  /*5c30*/  LDSM.16.MT88.4 R108, [R36+0x2800] ;  /* 0x00280000246c783b */ /* 0x000ee40000004200 */
[C---:B------:R-:W-:Y:S01]  /*5c40*/  HMMA.16816.F32.BF16 R52, R4.reuse, R58, RZ ;  /* 0x0000003a0434723c */ /* 0x040fe200000418ff */
[----:B------:R2:W4:Y:S07]  /*5c50*/  MUFU.EX2 R204, R8 ;  /* 0x0000000800cc7308 */ /* 0x00052e0000000800 */
[----:B------:R-:W-:Y:S01]  /*5c60*/  HMMA.16816.F32.BF16 R48, R4, R70, RZ ;  /* 0x000000460430723c */ /* 0x000fe200000418ff */
[--C-:B-1----:R-:W-:Y:S01]  /*5c70*/  FFMA.FTZ R9, R113, UR4, -R0.reuse ;  /* 0x0000000471097c23 */ /* 0x102fe20008010800 */
[----:B--2---:R-:W-:-:S03]  /*5c80*/  FFMA.FTZ R8, R112, UR4, -R0 ;  /* 0x0000000470087c23 */ /* 0x004fc60008010800 */
[----:B------:R1:W-:Y:S03]  /*5c90*/  MUFU.EX2 R200, R9 ;  /* 0x0000000900c87308 */ /* 0x0003e60000000800 */
[C---:B------:R-:W-:Y:S01]  /*5ca0*/  HMMA.16816.F32.BF16 R16, R4.reuse, R74, RZ ;  /* 0x0000004a0410723c */ /* 0x040fe200000418ff */
[----:B------:R2:W3:Y:S07]  /*5cb0*/  MUFU.EX2 R206, R8 ;  /* 0x0000000800ce7308 */ /* 0x0004ee0000000800 */
[----:B------:R-:W-:Y:S01]  /*5cc0*/  HMMA.16816.F32.BF16 R32, R4, R78, RZ ;  /* 0x0000004e0420723c */ /* 0x000fe200000418ff */
[----:B-1----:R-:W-:-:S07]  /*5cd0*/  F2FP.BF16.F32.PACK_AB R9, R241, R240 ;  /* 0x000000f0f109723e */ /* 0x002fce00000010ff */
[----:B------:R-:W-:Y:S01]  /*5ce0*/  HMMA.16816.F32.BF16 R40, R4, R82, RZ ;  /* 0x000000520428723c */ /* 0x000fe200000418ff */
[----:B--2---:R-:W-:-:S07]  /*5cf0*/  F2FP.BF16.F32.PACK_AB R8, R203, R225 ;  /* 0x000000e1cb08723e */ /* 0x004fce00000010ff */
[----:B------:R-:W-:Y:S01]  /*5d00*/  HMMA.16816.F32.BF16 R60, R4, R98, RZ ;  /* 0x00000062043c723c */ /* 0x000fe200000418ff */
[----:B----4-:R-:W-:Y:S02]  /*5d10*/  F2FP.BF16.F32.PACK_AB R4, R202, R208 ;  /* 0x000000d0ca04723e */ /* 0x010fe400000010ff */
[----:B------:R-:W-:Y:S02]  /*5d20*/  F2FP.BF16.F32.PACK_AB R5, R204, R183 ;  /* 0x000000b7cc05723e */ /* 0x000fe400000010ff */
[----:B------:R-:W-:Y:S02]  /*5d30*/  F2FP.BF16.F32.PACK_AB R6, R207, R247 ;  /* 0x000000f7cf06723e */ /* 0x000fe400000010ff */
[----:B---3--:R-:W-:Y:S01]  /*5d40*/  F2FP.BF16.F32.PACK_AB R7, R206, R200 ;  /* 0x000000c8ce07723e */ /* 0x008fe200000010ff */
[C---:B------:R-:W-:Y:S08]  /*5d50*/  HMMA.16816.F32.BF16 R112, R8.reuse, R28, RZ ;  /* 0x0000001c0870723c */ /* 0x040ff000000418ff */
[----:B------:R-:W-:Y:S08]  /*5d60*/  HMMA.16816.F32.BF16 R64, R8, R30, RZ ;  /* 0x0000001e0840723c */ /* 0x000ff000000418ff */
[C---:B------:R-:W-:Y:S08]  /*5d70*/  HMMA.16816.F32.BF16 R28, R4.reuse, R84, R132 ;  /* 0x00000054041c723c */ /* 0x040ff00000041884 */
[C---:B------:R-:W-:Y:S08]  /*5d80*/  HMMA.16816.F32.BF16 R184, R4.reuse, R24, R148 ;  /* 0x0000001804b8723c */ /* 0x040ff00000041894 */
[----:B------:R-:W-:Y:S03]  /*5d90*/  HMMA.16816.F32.BF16 R148, R4, R26, R144 ;  /* 0x0000001a0494723c */ /* 0x000fe60000041890 */
[----:B------:R-:W-:Y:S01]  /*5da0*/  IMAD.MOV.U32 R134, RZ, RZ, R29 ;  /* 0x000000ffff867224 */ /* 0x000fe200078e001d */
[----:B------:R-:W-:Y:S01]  /*5db0*/  MOV R133, R30 ;  /* 0x0000001e00857202 */ /* 0x000fe20000000f00 */
[----:B------:R-:W-:Y:S01]  /*5dc0*/  IMAD.MOV.U32 R132, RZ, RZ, R28 ;  /* 0x000000ffff847224 */ /* 0x000fe200078e001c */
[----:B------:R-:W-:-:S02]  /*5dd0*/  MOV R144, R31 ;  /* 0x0000001f00907202 */ /* 0x000fc40000000f00 */
[----:B------:R-:W-:Y:S01]  /*5de0*/  HMMA.16816.F32.BF16 R28, R4, R92, R128 ;  /* 0x0000005c041c723c */ /* 0x000fe20000041880 */
[----:B------:R-:W-:Y:S01]  /*5df0*/  IMAD.MOV.U32 R131, RZ, RZ, R208 ;  /* 0x000000ffff837224 */ /* 0x000fe200078e00d0 */
[----:B------:R-:W-:Y:S01]  /*5e00*/  MOV R130, R203 ;  /* 0x000000cb00827202 */ /* 0x000fe20000000f00 */
[----:B------:R-:W-:-:S05]  /*5e10*/  IMAD.MOV.U32 R129, RZ, RZ, R202 ;  /* 0x000000ffff817224 */ /* 0x000fca00078e00ca */
[C---:B------:R-:W-:Y:S08]  /*5e20*/  HMMA.16816.F32.BF16 R212, R4.reuse, R88, R152 ;  /* 0x0000005804d4723c */ /* 0x040ff00000041898 */
[----:B------:R-:W-:Y:S03]  /*5e30*/  HMMA.16816.F32.BF16 R16, R4, R94, R16 ;  /* 0x0000005e0410723c */ /* 0x000fe60000041810 */
[----:B------:R-:W-:Y:S01]  /*5e40*/  IMAD.MOV.U32 R155, RZ, RZ, R30 ;  /* 0x000000ffff9b7224 */ /* 0x000fe200078e001e */
[----:B------:R-:W-:Y:S01]  /*5e50*/  MOV R154, R31 ;  /* 0x0000001f009a7202 */ /* 0x000fe20000000f00 */
[----:B------:R-:W-:Y:S01]  /*5e60*/  IMAD.MOV.U32 R153, RZ, RZ, R28 ;  /* 0x000000ffff997224 */ /* 0x000fe200078e001c */
[----:B------:R-:W-:-:S02]  /*5e70*/  MOV R152, R29 ;  /* 0x0000001d00987202 */ /* 0x000fc40000000f00 */
[C---:B------:R-:W-:Y:S01]  /*5e80*/  HMMA.16816.F32.BF16 R28, R4.reuse, R90, R52 ;  /* 0x0000005a041c723c */ /* 0x040fe20000041834 */
[----:B------:R-:W-:Y:S01]  /*5e90*/  IMAD.MOV.U32 R55, RZ, RZ, R201 ;  /* 0x000000ffff377224 */ /* 0x000fe200078e00c9 */
[----:B------:R-:W-:Y:S01]  /*5ea0*/  MOV R54, R200 ;  /* 0x000000c800367202 */ /* 0x000fe20000000f00 */
[----:B------:R-:W-:Y:S01]  /*5eb0*/  IMAD.MOV.U32 R13, RZ, RZ, R214 ;  /* 0x000000ffff0d7224 */ /* 0x000fe200078e00d6 */
[----:B------:R-:W-:Y:S01]  /*5ec0*/  MOV R147, R215 ;  /* 0x000000d700937202 */ /* 0x000fe20000000f00 */
[----:B------:R-:W-:Y:S01]  /*5ed0*/  IMAD.MOV.U32 R146, RZ, RZ, R213 ;  /* 0x000000ffff927224 */ /* 0x000fe200078e00d5 */
[----:B------:R-:W-:Y:S02]  /*5ee0*/  MOV R145, R212 ;  /* 0x000000d400917202 */ /* 0x000fe40000000f00 */
[----:B------:R-:W-:Y:S01]  /*5ef0*/  HMMA.16816.F32.BF16 R188, R4, R20, R140 ;  /* 0x0000001404bc723c */ /* 0x000fe2000004188c */
[----:B------:R-:W-:Y:S01]  /*5f00*/  MOV R135, R13 ;  /* 0x0000000d00877202 */ /* 0x000fe20000000f00 */
[----:B------:R-:W-:-:S04]  /*5f10*/  FFMA.FTZ R13, R162, UR4, -R12 ;  /* 0x00000004a20d7c23 */ /* 0x000fc8000801080c */
[----:B------:R1:W-:Y:S02]  /*5f20*/  MUFU.EX2 R235, R13 ;  /* 0x0000000d00eb7308 */ /* 0x0003e40000000800 */
[C---:B------:R-:W-:Y:S01]  /*5f30*/  HMMA.16816.F32.BF16 R140, R4.reuse, R22, R136 ;  /* 0x00000016048c723c */ /* 0x040fe20000041888 */
[----:B------:R-:W-:Y:S01]  /*5f40*/  MOV R139, R16 ;  /* 0x00000010008b7202 */ /* 0x000fe20000000f00 */
[----:B------:R-:W-:Y:S01]  /*5f50*/  IMAD.MOV.U32 R138, RZ, RZ, R17 ;  /* 0x000000ffff8a7224 */ /* 0x000fe200078e0011 */
[----:B------:R-:W-:Y:S01]  /*5f60*/  MOV R223, R29 ;  /* 0x0000001d00df7202 */ /* 0x000fe20000000f00 */
[----:B------:R-:W-:Y:S01]  /*5f70*/  IMAD.MOV.U32 R224, RZ, RZ, R28 ;  /* 0x000000ffffe07224 */ /* 0x000fe200078e001c */
[----:B------:R-:W-:Y:S01]  /*5f80*/  MOV R221, R31 ;  /* 0x0000001f00dd7202 */ /* 0x000fe20000000f00 */
[----:B------:R-:W-:Y:S01]  /*5f90*/  IMAD.MOV.U32 R222, RZ, RZ, R30 ;  /* 0x000000ffffde7224 */ /* 0x000fe200078e001e */
[----:B------:R2:W-:Y:S01]  /*5fa0*/  MUFU.EX2 R16, R14 ;  /* 0x0000000e00107308 */ /* 0x0005e20000000800 */
[----:B------:R-:W-:Y:S01]  /*5fb0*/  HMMA.16816.F32.BF16 R28, R4, R86, R48 ;  /* 0x00000056041c723c */ /* 0x000fe20000041830 */
[----:B------:R-:W-:Y:S01]  /*5fc0*/  MOV R137, R18 ;  /* 0x0000001200897202 */ /* 0x000fe20000000f00 */
[----:B------:R-:W-:-:S02]  /*5fd0*/  IMAD.MOV.U32 R136, RZ, RZ, R19 ;  /* 0x000000ffff887224 */ /* 0x000fc400078e0013 */
[----:B-1----:R-:W-:-:S04]  /*5fe0*/  FFMA.FTZ R13, R158, UR4, -R12 ;  /* 0x000000049e0d7c23 */ /* 0x002fc8000801080c */
[----:B------:R-:W-:Y:S01]  /*5ff0*/  HMMA.16816.F32.BF16 R212, R4, R116, R100 ;  /* 0x0000007404d4723c */ /* 0x000fe20000041864 */
[----:B------:R1:W-:Y:S01]  /*6000*/  MUFU.EX2 R158, R13 ;  /* 0x0000000d009e7308 */ /* 0x0003e20000000800 */
[----:B------:R-:W-:Y:S01]  /*6010*/  MOV R103, R129 ;  /* 0x0000008100677202 */ /* 0x000fe20000000f00 */
[----:B--2---:R-:W-:Y:S01]  /*6020*/  FFMA.FTZ R14, R156, UR4, -R12 ;  /* 0x000000049c0e7c23 */ /* 0x004fe2000801080c */
[----:B------:R-:W-:-:S04]  /*6030*/  IMAD.MOV.U32 R156, RZ, RZ, R131 ;  /* 0x000000ffff9c7224 */ /* 0x000fc800078e0083 */
[----:B------:R-:W-:Y:S01]  /*6040*/  HMMA.16816.F32.BF16 R248, R4, R104, R124 ;  /* 0x0000006804f8723c */ /* 0x000fe2000004187c */
[----:B------:R2:W-:Y:S02]  /*6050*/  MUFU.EX2 R101, R14 ;  /* 0x0000000e00657308 */ /* 0x0005e40000000800 */
[----:B------:R-:W-:Y:S01]  /*6060*/  IMAD.MOV.U32 R48, RZ, RZ, R28 ;  /* 0x000000ffff307224 */ /* 0x000fe200078e001c */
[----:B------:R-:W-:Y:S01]  /*6070*/  MOV R102, R29 ;  /* 0x0000001d00667202 */ /* 0x000fe20000000f00 */
[----:B------:R-:W-:Y:S01]  /*6080*/  IMAD.MOV.U32 R227, RZ, RZ, R30 ;  /* 0x000000ffffe37224 */ /* 0x000fe200078e001e */
[----:B------:R-:W-:Y:S01]  /*6090*/  MOV R226, R31 ;  /* 0x0000001f00e27202 */ /* 0x000fe20000000f00 */
[--C-:B-1----:R-:W-:Y:S01]  /*60a0*/  FFMA.FTZ R13, R163, UR4, -R3.reuse ;  /* 0x00000004a30d7c23 */ /* 0x102fe20008010803 */
[----:B------:R-:W-:Y:S01]  /*60b0*/  HMMA.16816.F32.BF16 R28, R8, R44, RZ ;  /* 0x0000002c081c723c */ /* 0x000fe200000418ff */
[----:B------:R-:W-:Y:S02]  /*60c0*/  IMAD.MOV.U32 R159, RZ, RZ, R48 ;  /* 0x000000ffff9f7224 */ /* 0x000fe400078e0030 */
[----:B------:R1:W3:Y:S01]  /*60d0*/  MUFU.EX2 R17, R13 ;  /* 0x0000000d00117308 */ /* 0x0002e20000000800 */
[----:B--2---:R-:W-:-:S04]  /*60e0*/  FFMA.FTZ R14, R160, UR4, -R3 ;  /* 0x00000004a00e7c23 */ /* 0x004fc80008010803 */
[C---:B------:R-:W-:Y:S02]  /*60f0*/  HMMA.16816.F32.BF16 R216, R4.reuse, R108, R120 ;  /* 0x0000006c04d8723c */ /* 0x040fe40000041878 */
[----:B------:R-:W2:Y:S06]  /*6100*/  MUFU.EX2 R14, R14 ;  /* 0x0000000e000e7308 */ /* 0x000eac0000000800 */
[----:B------:R-:W-:Y:S01]  /*6110*/  HMMA.16816.F32.BF16 R208, R4, R106, R32 ;  /* 0x0000006a04d0723c */ /* 0x000fe20000041820 */
[----:B-1----:R-:W-:Y:S01]  /*6120*/  FFMA.FTZ R13, R157, UR4, -R3 ;  /* 0x000000049d0d7c23 */ /* 0x002fe20008010803 */
[----:B---3--:R-:W-:Y:S01]  /*6130*/  IMAD.MOV.U32 R15, RZ, RZ, R17 ;  /* 0x000000ffff0f7224 */ /* 0x008fe200078e0011 */
[----:B------:R-:W-:-:S02]  /*6140*/  MOV R157, R16 ;  /* 0x00000010009d7202 */ /* 0x000fc40000000f00 */
[----:B------:R2:W1:Y:S03]  /*6150*/  MUFU.EX2 R100, R13 ;  /* 0x0000000d00647308 */ /* 0x0004660000000800 */
[----:B------:R-:W-:Y:S08]  /*6160*/  HMMA.16816.F32.BF16 R16, R8, R46, RZ ;  /* 0x0000002e0810723c */ /* 0x000ff000000418ff */
[----:B------:R-:W-:Y:S01]  /*6170*/  HMMA.16816.F32.BF16 R200, R4, R110, R40 ;  /* 0x0000006e04c8723c */ /* 0x000fe20000041828 */
[----:B--2---:R-:W-:Y:S01]  /*6180*/  IMAD.MOV.U32 R13, RZ, RZ, R14 ;  /* 0x000000ffff0d7224 */ /* 0x004fe200078e000e */
[----:B------:R-:W-:-:S06]  /*6190*/  MOV R14, R130 ;  /* 0x00000082000e7202 */ /* 0x000fcc0000000f00 */
[----:B------:R-:W-:Y:S01]  /*61a0*/  HMMA.16816.F32.BF16 R160, R4, R118, R60 ;  /* 0x0000007604a0723c */ /* 0x000fe2000004183c */
[----:B------:R-:W-:Y:S02]  /*61b0*/  F2FP.BF16.F32.PACK_AB R4, R157, R235 ;  /* 0x000000eb9d04723e */ /* 0x000fe400000010ff */
[----:B------:R-:W-:Y:S02]  /*61c0*/  F2FP.BF16.F32.PACK_AB R5, R220, R15 ;  /* 0x0000000fdc05723e */ /* 0x000fe400000010ff */
[----:B------:R-:W-:Y:S02]  /*61d0*/  F2FP.BF16.F32.PACK_AB R6, R101, R158 ;  /* 0x0000009e6506723e */ /* 0x000fe400000010ff */
[----:B-1----:R-:W-:Y:S01]  /*61e0*/  F2FP.BF16.F32.PACK_AB R7, R100, R13 ;  /* 0x0000000d6407723e */ /* 0x002fe200000010ff */
[----:B------:R-:W-:Y:S01]  /*61f0*/  HMMA.16816.F32.BF16 R44, R8, R56, RZ ;  /* 0x00000038082c723c */ /* 0x000fe200000418ff */
[----:B------:R-:W-:-:S07]  /*6200*/  MOV R63, R135 ;  /* 0x00000087003f7202 */ /* 0x000fce0000000f00 */
[----:B------:R-:W-:Y:S01]  /*6210*/  HMMA.16816.F32.BF16 R32, R8, R68, RZ ;  /* 0x000000440820723c */ /* 0x000fe200000418ff */
[----:B------:R-:W-:Y:S01]  /*6220*/  MOV R68, R54 ;  /* 0x0000003600447202 */ /* 0x000fe20000000f00 */
[----:B------:R-:W-:-:S06]  /*6230*/  IMAD.MOV.U32 R69, RZ, RZ, R55 ;  /* 0x000000ffff457224 */ /* 0x000fcc00078e0037 */
[----:B------:R-:W-:Y:S08]  /*6240*/  HMMA.16816.F32.BF16 R124, R4, R20, R28 ;  /* 0x00000014047c723c */ /* 0x000ff0000004181c */
[----:B------:R-:W-:Y:S01]  /*6250*/  HMMA.16816.F32.BF16 R28, R8, R72, RZ ;  /* 0x00000048081c723c */ /* 0x000fe200000418ff */
[----:B------:R-:W-:Y:S01]  /*6260*/  IMAD.MOV.U32 R73, RZ, RZ, R103 ;  /* 0x000000ffff497224 */ /* 0x000fe200078e0067 */
[----:B------:R-:W-:-:S06]  /*6270*/  MOV R72, R100 ;  /* 0x0000006400487202 */ /* 0x000fcc0000000f00 */
[----:B------:R-:W-:Y:S01]  /*6280*/  HMMA.16816.F32.BF16 R120, R4, R24, R112 ;  /* 0x000000180478723c */ /* 0x000fe20000041870 */
[----:B------:R-:W-:Y:S01]  /*6290*/  IMAD.MOV.U32 R113, RZ, RZ, R134 ;  /* 0x000000ffff717224 */ /* 0x000fe200078e0086 */
[----:B------:R-:W-:Y:S01]  /*62a0*/  MOV R114, R133 ;  /* 0x0000008500727202 */ /* 0x000fe20000000f00 */
[----:B------:R-:W-:-:S05]  /*62b0*/  IMAD.MOV.U32 R115, RZ, RZ, R132 ;  /* 0x000000ffff737224 */ /* 0x000fca00078e0084 */
[----:B------:R-:W-:Y:S08]  /*62c0*/  HMMA.16816.F32.BF16 R132, R4, R26, R64 ;  /* 0x0000001a0484723c */ /* 0x000ff00000041840 */
[----:B------:R-:W-:Y:S01]  /*62d0*/  HMMA.16816.F32.BF16 R24, R8, R76, RZ ;  /* 0x0000004c0818723c */ /* 0x000fe200000418ff */
[----:B------:R-:W-:-:S07]  /*62e0*/  IMAD.MOV.U32 R77, RZ, RZ, R207 ;  /* 0x000000ffff4d7224 */ /* 0x000fce00078e00cf */
[----:B------:R-:W-:Y:S08]  /*62f0*/  HMMA.16816.F32.BF16 R128, R4, R22, R16 ;  /* 0x000000160480723c */ /* 0x000ff00000041810 */
[C---:B------:R-:W-:Y:S08]  /*6300*/  HMMA.16816.F32.BF16 R20, R8.reuse, R80, RZ ;  /* 0x000000500814723c */ /* 0x040ff000000418ff */
[----:B------:R-:W-:Y:S01]  /*6310*/  HMMA.16816.F32.BF16 R52, R8, R74, RZ ;  /* 0x0000004a0834723c */ /* 0x000fe200000418ff */
[----:B------:R-:W-:Y:S01]  /*6320*/  MOV R74, R63 ;  /* 0x0000003f004a7202 */ /* 0x000fe20000000f00 */
[----:B------:R-:W-:-:S06]  /*6330*/  IMAD.MOV.U32 R75, RZ, RZ, R147 ;  /* 0x000000ffff4b7224 */ /* 0x000fcc00078e0093 */
[C---:B------:R-:W-:Y:S08]  /*6340*/  HMMA.16816.F32.BF16 R40, R8.reuse, R58, RZ ;  /* 0x0000003a0828723c */ /* 0x040ff000000418ff */
[C---:B------:R-:W-:Y:S08]  /*6350*/  HMMA.16816.F32.BF16 R16, R8.reuse, R96, RZ ;  /* 0x000000600810723c */ /* 0x040ff000000418ff */
[----:B------:R-:W-:Y:S01]  /*6360*/  HMMA.16816.F32.BF16 R48, R8, R70, RZ ;  /* 0x000000460830723c */ /* 0x000fe200000418ff */
[----:B------:R-:W-:Y:S01]  /*6370*/  MOV R70, R153 ;  /* 0x0000009900467202 */ /* 0x000fe20000000f00 */
[----:B------:R-:W-:-:S06]  /*6380*/  IMAD.MOV.U32 R71, RZ, RZ, R152 ;  /* 0x000000ffff477224 */ /* 0x000fcc00078e0098 */
[----:B------:R-:W-:Y:S01]  /*6390*/  HMMA.16816.F32.BF16 R56, R8, R78, RZ ;  /* 0x0000004e0838723c */ /* 0x000fe200000418ff */
[----:B------:R-:W-:Y:S01]  /*63a0*/  MOV R79, R146 ;  /* 0x00000092004f7202 */ /* 0x000fe20000000f00 */
[----:B------:R-:W-:-:S06]  /*63b0*/  IMAD.MOV.U32 R78, RZ, RZ, R145 ;  /* 0x000000ffff4e7224 */ /* 0x000fcc00078e0091 */
[C---:B------:R-:W-:Y:S08]  /*63c0*/  HMMA.16816.F32.BF16 R60, R8.reuse, R82, RZ ;  /* 0x00000052083c723c */ /* 0x040ff000000418ff */
[----:B------:R-:W-:Y:S01]  /*63d0*/  HMMA.16816.F32.BF16 R64, R8, R98, RZ ;  /* 0x000000620840723c */ /* 0x000fe200000418ff */
[--C-:B------:R-:W-:Y:S01]  /*63e0*/  FFMA.FTZ R8, R175, UR4, -R12.reuse ;  /* 0x00000004af087c23 */ /* 0x100fe2000801080c */
[----:B------:R-:W-:Y:S01]  /*63f0*/  MOV R11, R144 ;  /* 0x00000090000b7202 */ /* 0x000fe20000000f00 */
[----:B------:R-:W-:Y:S01]  /*6400*/  FFMA.FTZ R9, R174, UR4, -R12 ;  /* 0x00000004ae097c23 */ /* 0x000fe2000801080c */
[----:B------:R-:W-:Y:S01]  /*6410*/  FFMA.FTZ R10, R166, UR4, -R3 ;  /* 0x00000004a60a7c23 */ /* 0x000fe20008010803 */
[----:B------:R1:W-:Y:S03]  /*6420*/  MUFU.EX2 R76, R8 ;  /* 0x00000008004c7308 */ /* 0x0003e60000000800 */
[----:B------:R-:W-:Y:S01]  /*6430*/  HMMA.16816.F32.BF16 R144, R4, R88, R44 ;  /* 0x000000580490723c */ /* 0x000fe2000004182c */
[----:B------:R-:W-:Y:S01]  /*6440*/  IMAD.MOV.U32 R45, RZ, RZ, R113 ;  /* 0x000000ffff2d7224 */ /* 0x000fe200078e0071 */
[----:B------:R-:W-:Y:S01]  /*6450*/  MOV R46, R114 ;  /* 0x00000072002e7202 */ /* 0x000fe20000000f00 */
[----:B------:R-:W-:Y:S01]  /*6460*/  IMAD.MOV.U32 R44, RZ, RZ, R115 ;  /* 0x000000ffff2c7224 */ /* 0x000fe200078e0073 */
[----:B------:R-:W-:-:S04]  /*6470*/  MOV R47, R204 ;  /* 0x000000cc002f7202 */ /* 0x000fc80000000f00 */
[C---:B------:R-:W-:Y:S01]  /*6480*/  HMMA.16816.F32.BF16 R112, R4.reuse, R84, R32 ;  /* 0x000000540470723c */ /* 0x040fe20000041820 */
[----:B------:R-:W-:Y:S01]  /*6490*/  MOV R35, R159 ;  /* 0x0000009f00237202 */ /* 0x000fe20000000f00 */
[----:B------:R-:W-:Y:S02]  /*64a0*/  IMAD.MOV.U32 R159, RZ, RZ, R102 ;  /* 0x000000ffff9f7224 */ /* 0x000fe400078e0066 */
[----:B-1----:R-:W-:Y:S01]  /*64b0*/  FFMA.FTZ R8, R164, UR4, -R12 ;  /* 0x00000004a4087c23 */ /* 0x002fe2000801080c */
[----:B------:R-:W-:Y:S01]  /*64c0*/  MOV R32, R101 ;  /* 0x0000006500207202 */ /* 0x000fe20000000f00 */
[----:B------:R-:W-:Y:S01]  /*64d0*/  IMAD.MOV.U32 R33, RZ, RZ, R69 ;  /* 0x000000ffff217224 */ /* 0x000fe200078e0045 */
[----:B------:R-:W-:Y:S01]  /*64e0*/  MOV R84, R206 ;  /* 0x000000ce00547202 */ /* 0x000fe20000000f00 */
[----:B------:R-:W-:Y:S01]  /*64f0*/  IMAD.MOV.U32 R69, RZ, RZ, R154 ;  /* 0x000000ffff457224 */ /* 0x000fe200078e009a */
[C---:B------:R-:W-:Y:S01]  /*6500*/  HMMA.16816.F32.BF16 R100, R4.reuse, R92, R28 ;  /* 0x0000005c0464723c */ /* 0x040fe2000004181c */
[----:B------:R1:W-:Y:S01]  /*6510*/  MUFU.EX2 R31, R9 ;  /* 0x00000009001f7308 */ /* 0x0003e20000000800 */
[----:B------:R-:W-:Y:S01]  /*6520*/  MOV R34, R68 ;  /* 0x0000004400227202 */ /* 0x000fe20000000f00 */
[----:B------:R-:W-:Y:S01]  /*6530*/  IMAD.MOV.U32 R85, RZ, RZ, R205 ;  /* 0x000000ffff557224 */ /* 0x000fe200078e00cd */
[----:B------:R-:W-:Y:S01]  /*6540*/  MOV R68, R155 ;  /* 0x0000009b00447202 */ /* 0x000fe20000000f00 */
[----:B------:R2:W-:Y:S01]  /*6550*/  MUFU.EX2 R206, R8 ;  /* 0x0000000800ce7308 */ /* 0x0005e20000000800 */
[----:B------:R-:W-:Y:S01]  /*6560*/  MOV R29, R84 ;  /* 0x00000054001d7202 */ /* 0x000fe20000000f00 */
[----:B------:R-:W-:Y:S01]  /*6570*/  IMAD.MOV.U32 R30, RZ, RZ, R32 ;  /* 0x000000ffff1e7224 */ /* 0x000fe200078e0020 */
[----:B------:R-:W-:Y:S01]  /*6580*/  HMMA.16816.F32.BF16 R80, R4, R104, R24 ;  /* 0x000000680450723c */ /* 0x000fe20000041818 */
[----:B------:R-:W-:Y:S01]  /*6590*/  MUFU.EX2 R205, R10 ;  /* 0x0000000a00cd7308 */ /* 0x000fe20000000800 */
[----:B------:R-:W-:Y:S01]  /*65a0*/  IMAD.MOV.U32 R84, RZ, RZ, R34 ;  /* 0x000000ffff547224 */ /* 0x000fe200078e0022 */
[----:B------:R-:W-:Y:S01]  /*65b0*/  MOV R32, R44 ;  /* 0x0000002c00207202 */ /* 0x000fe20000000f00 */
[----:B------:R-:W-:Y:S01]  /*65c0*/  IMAD.MOV.U32 R92, RZ, RZ, R11 ;  /* 0x000000ffff5c7224 */ /* 0x000fe200078e000b */
[----:B------:R-:W-:Y:S01]  /*65d0*/  MOV R34, R46 ;  /* 0x0000002e00227202 */ /* 0x000fe20000000f00 */
[----:B------:R-:W-:-:S02]  /*65e0*/  IMAD.MOV.U32 R24, RZ, RZ, R85 ;  /* 0x000000ffff187224 */ /* 0x000fc400078e0055 */
[----:B-1----:R-:W-:Y:S01]  /*65f0*/  FFMA.FTZ R9, R39, UR4, -R12 ;  /* 0x0000000427097c23 */ /* 0x002fe2000801080c */
[C---:B------:R-:W-:Y:S01]  /*6600*/  HMMA.16816.F32.BF16 R96, R4.reuse, R108, R20 ;  /* 0x0000006c0460723c */ /* 0x040fe20000041814 */
[----:B------:R-:W1:Y:S01]  /*6610*/  LDSM.16.MT88.4 R20, [R37+0xd000] ;  /* 0x00d000002514783b */ /* 0x000e620000004200 */
[----:B------:R-:W-:Y:S01]  /*6620*/  MOV R93, R78 ;  /* 0x0000004e005d7202 */ /* 0x000fe20000000f00 */
[----:B--2---:R-:W-:Y:S01]  /*6630*/  FFMA.FTZ R8, R177, UR4, -R3 ;  /* 0x00000004b1087c23 */ /* 0x004fe20008010803 */
[----:B------:R2:W-:Y:S01]  /*6640*/  MUFU.EX2 R207, R9 ;  /* 0x0000000900cf7308 */ /* 0x0005e20000000800 */
[----:B------:R-:W-:Y:S01]  /*6650*/  MOV R25, R84 ;  /* 0x0000005400197202 */ /* 0x000fe20000000f00 */
[----:B------:R-:W-:Y:S01]  /*6660*/  IMAD.MOV.U32 R28, RZ, RZ, R79 ;  /* 0x000000ffff1c7224 */ /* 0x000fe200078e004f */
[----:B------:R-:W-:Y:S01]  /*6670*/  MOV R84, R32 ;  /* 0x0000002000547202 */ /* 0x000fe20000000f00 */
[----:B------:R3:W-:Y:S01]  /*6680*/  MUFU.EX2 R104, R8 ;  /* 0x0000000800687308 */ /* 0x0007e20000000800 */
[C---:B------:R-:W-:Y:S01]  /*6690*/  HMMA.16816.F32.BF16 R152, R4.reuse, R116, R16 ;  /* 0x000000740498723c */ /* 0x040fe20000041810 */
[----:B------:R-:W4:Y:S01]  /*66a0*/  LDSM.16.MT88.4 R16, [R37+0xf000] ;  /* 0x00f000002510783b */ /* 0x000f220000004200 */
[----:B------:R-:W-:Y:S01]  /*66b0*/  MOV R116, R47 ;  /* 0x0000002f00747202 */ /* 0x000fe20000000f00 */
[----:B------:R-:W-:Y:S01]  /*66c0*/  IMAD.MOV.U32 R32, RZ, RZ, R71 ;  /* 0x000000ffff207224 */ /* 0x000fe200078e0047 */
[----:B------:R-:W-:Y:S01]  /*66d0*/  MOV R27, R34 ;  /* 0x00000022001b7202 */ /* 0x000fe20000000f00 */
[----:B------:R-:W-:Y:S01]  /*66e0*/  IMAD.MOV.U32 R34, RZ, RZ, R69 ;  /* 0x000000ffff227224 */ /* 0x000fe200078e0045 */
[----:B------:R-:W-:Y:S01]  /*66f0*/  MOV R177, R28 ;  /* 0x0000001c00b17202 */ /* 0x000fe20000000f00 */
[----:B------:R-:W-:Y:S01]  /*6700*/  IMAD.MOV.U32 R109, RZ, RZ, R138 ;  /* 0x000000ffff6d7224 */ /* 0x000fe200078e008a */
[C---:B------:R-:W-:Y:S01]  /*6710*/  HMMA.16816.F32.BF16 R88, R4.reuse, R90, R40 ;  /* 0x0000005a0458723c */ /* 0x040fe20000041828 */
[--C-:B--2---:R-:W-:Y:S01]  /*6720*/  FFMA.FTZ R9, R178, UR4, -R3.reuse ;  /* 0x00000004b2097c23 */ /* 0x104fe20008010803 */
[----:B------:R-:W-:Y:S01]  /*6730*/  LDSM.16.MT88.4 R40, [R38+0x3000] ;  /* 0x003000002628783b */ /* 0x000fe20000004200 */
[----:B------:R-:W-:Y:S01]  /*6740*/  MOV R108, R139 ;  /* 0x0000008b006c7202 */ /* 0x000fe20000000f00 */
[----:B---3--:R-:W-:Y:S01]  /*6750*/  FFMA.FTZ R8, R165, UR4, -R3 ;  /* 0x00000004a5087c23 */ /* 0x008fe20008010803 */
[----:B------:R2:W-:Y:S03]  /*6760*/  MUFU.EX2 R105, R9 ;  /* 0x0000000900697308 */ /* 0x0005e60000000800 */
[----:B------:R-:W-:Y:S01]  /*6770*/  HMMA.16816.F32.BF16 R48, R4, R86, R48 ;  /* 0x000000560430723c */ /* 0x000fe20000041830 */
[----:B------:R-:W-:Y:S01]  /*6780*/  MOV R87, R92 ;  /* 0x0000005c00577202 */ /* 0x000fe20000000f00 */
[----:B------:R3:W1:Y:S01]  /*6790*/  MUFU.EX2 R204, R8 ;  /* 0x0000000800cc7308 */ /* 0x0006620000000800 */
[----:B------:R-:W-:-:S02]  /*67a0*/  IMAD.MOV.U32 R92, RZ, RZ, R35 ;  /* 0x000000ffff5c7224 */ /* 0x000fc400078e0023 */
[----:B------:R-:W-:-:S03]  /*67b0*/  IMAD.MOV.U32 R86, RZ, RZ, R27 ;  /* 0x000000ffff567224 */ /* 0x000fc600078e001b */
[C---:B------:R-:W-:Y:S01]  /*67c0*/  HMMA.16816.F32.BF16 R52, R4.reuse, R94, R52 ;  /* 0x0000005e0434723c */ /* 0x040fe20000041834 */
[----:B------:R-:W-:Y:S01]  /*67d0*/  IMAD.MOV.U32 R94, RZ, RZ, R227 ;  /* 0x000000ffff5e7224 */ /* 0x000fe200078e00e3 */
[----:B------:R-:W-:Y:S01]  /*67e0*/  MOV R95, R226 ;  /* 0x000000e2005f7202 */ /* 0x000fe20000000f00 */
[--C-:B--2---:R-:W-:Y:S01]  /*67f0*/  FFMA.FTZ R9, R180, UR4, -R2.reuse ;  /* 0x00000004b4097c23 */ /* 0x104fe20008010802 */
[----:B------:R-:W-:Y:S01]  /*6800*/  MOV R180, R24 ;  /* 0x0000001800b47202 */ /* 0x000fe20000000f00 */
[----:B---3--:R-:W-:Y:S02]  /*6810*/  FFMA.FTZ R8, R179, UR4, -R2 ;  /* 0x00000004b3087c23 */ /* 0x008fe40008010802 */
[----:B------:R2:W-:Y:S01]  /*6820*/  MUFU.EX2 R117, R9 ;  /* 0x0000000900757308 */ /* 0x0005e20000000800 */
[----:B-1----:R-:W-:Y:S01]  /*6830*/  F2FP.BF16.F32.PACK_AB R11, R205, R204 ;  /* 0x000000cccd0b723e */ /* 0x002fe200000010ff */
[C---:B------:R-:W-:Y:S01]  /*6840*/  HMMA.16816.F32.BF16 R56, R4.reuse, R106, R56 ;  /* 0x0000006a0438723c */ /* 0x040fe20000041838 */
[----:B------:R-:W-:Y:S01]  /*6850*/  MOV R107, R34 ;  /* 0x00000022006b7202 */ /* 0x000fe20000000f00 */
[----:B------:R1:W3:Y:S06]  /*6860*/  MUFU.EX2 R164, R8 ;  /* 0x0000000800a47308 */ /* 0x0002ec0000000800 */
[----:B------:R-:W-:Y:S01]  /*6870*/  HMMA.16816.F32.BF16 R60, R4, R110, R60 ;  /* 0x0000006e043c723c */ /* 0x000fe2000004183c */
[----:B------:R-:W-:Y:S01]  /*6880*/  MOV R110, R137 ;  /* 0x00000089006e7202 */ /* 0x000fe20000000f00 */
[----:B------:R-:W-:-:S02]  /*6890*/  IMAD.MOV.U32 R111, RZ, RZ, R136 ;  /* 0x000000ffff6f7224 */ /* 0x000fc400078e0088 */
[--C-:B--2---:R-:W-:Y:S01]  /*68a0*/  FFMA.FTZ R9, R168, UR4, -R2.reuse ;  /* 0x00000004a8097c23 */ /* 0x104fe20008010802 */
[----:B-1----:R-:W-:-:S03]  /*68b0*/  FFMA.FTZ R8, R167, UR4, -R2 ;  /* 0x00000004a7087c23 */ /* 0x002fc60008010802 */
[----:B------:R1:W-:Y:S01]  /*68c0*/  MUFU.EX2 R174, R9 ;  /* 0x0000000900ae7308 */ /* 0x0003e20000000800 */
[----:B------:R-:W-:Y:S01]  /*68d0*/  IMAD.MOV.U32 R167, RZ, RZ, R31 ;  /* 0x000000ffffa77224 */ /* 0x000fe200078e001f */
[----:B------:R-:W-:Y:S01]  /*68e0*/  MOV R31, R33 ;  /* 0x00000021001f7202 */ /* 0x000fe20000000f00 */
[----:B------:R-:W-:Y:S01]  /*68f0*/  IMAD.MOV.U32 R33, RZ, RZ, R45 ;  /* 0x000000ffff217224 */ /* 0x000fe200078e002d */
[----:B------:R2:W4:Y:S01]  /*6900*/  MUFU.EX2 R175, R8 ;  /* 0x0000000800af7308 */ /* 0x0005220000000800 */
[----:B------:R-:W-:Y:S01]  /*6910*/  HMMA.16816.F32.BF16 R44, R4, R118, R64 ;  /* 0x00000076042c723c */ /* 0x000fe20000041840 */
[----:B---3--:R-:W-:Y:S01]  /*6920*/  F2FP.BF16.F32.PACK_AB R4, R164, R117 ;  /* 0x00000075a404723e */ /* 0x008fe200000010ff */
[----:B------:R-:W-:Y:S01]  /*6930*/  IMAD.MOV.U32 R26, RZ, RZ, R31 ;  /* 0x000000ffff1a7224 */ /* 0x000fe200078e001f */
[----:B------:R-:W-:Y:S01]  /*6940*/  MOV R31, R70 ;  /* 0x00000046001f7202 */ /* 0x000fe20000000f00 */
[----:B------:R-:W-:Y:S01]  /*6950*/  IMAD.MOV.U32 R85, RZ, RZ, R33 ;  /* 0x000000ffff557224 */ /* 0x000fe200078e0021 */
[----:B------:R-:W-:Y:S01]  /*6960*/  MOV R33, R68 ;  /* 0x0000004400217202 */ /* 0x000fe20000000f00 */
[----:B------:R-:W-:Y:S01]  /*6970*/  IMAD.MOV.U32 R119, RZ, RZ, R29 ;  /* 0x000000ffff777224 */ /* 0x000fe200078e001d */
[----:B------:R-:W-:Y:S01]  /*6980*/  MOV R118, R30 ;  /* 0x0000001e00767202 */ /* 0x000fe20000000f00 */
[----:B------:R-:W-:-:S02]  /*6990*/  IMAD.MOV.U32 R30, RZ, RZ, R75 ;  /* 0x000000ffff1e7224 */ /* 0x000fc400078e004b */
[--C-:B-1----:R-:W-:Y:S01]  /*69a0*/  FFMA.FTZ R9, R182, UR4, -R0.reuse ;  /* 0x00000004b6097c23 */ /* 0x102fe20008010800 */
[----:B------:R-:W-:Y:S01]  /*69b0*/  MOV R29, R74 ;  /* 0x0000004a001d7202 */ /* 0x000fe20000000f00 */
[----:B------:R-:W-:Y:S01]  /*69c0*/  IMAD.MOV.U32 R106, RZ, RZ, R33 ;  /* 0x000000ffff6a7224 */ /* 0x000fe200078e0021 */
[----:B------:R-:W-:Y:S01]  /*69d0*/  MOV R165, R26 ;  /* 0x0000001a00a57202 */ /* 0x000fe20000000f00 */
[----:B--2---:R-:W-:Y:S01]  /*69e0*/  FFMA.FTZ R8, R181, UR4, -R0 ;  /* 0x00000004b5087c23 */ /* 0x004fe20008010800 */
[----:B------:R1:W-:Y:S01]  /*69f0*/  MUFU.EX2 R166, R9 ;  /* 0x0000000900a67308 */ /* 0x0003e20000000800 */
[----:B----4-:R-:W-:Y:S01]  /*6a00*/  F2FP.BF16.F32.PACK_AB R6, R175, R174 ;  /* 0x000000aeaf06723e */ /* 0x010fe200000010ff */
[----:B------:R-:W-:Y:S01]  /*6a10*/  IMAD.MOV.U32 R178, RZ, RZ, R29 ;  /* 0x000000ffffb27224 */ /* 0x000fe200078e001d */
[----:B------:R-:W-:Y:S01]  /*6a20*/  MOV R179, R30 ;  /* 0x0000001e00b37202 */ /* 0x000fe20000000f00 */
[----:B------:R2:W3:Y:S01]  /*6a30*/  MUFU.EX2 R10, R8 ;  /* 0x00000008000a7308 */ /* 0x0004e20000000800 */
[----:B------:R-:W-:Y:S01]  /*6a40*/  MOV R181, R220 ;  /* 0x000000dc00b57202 */ /* 0x000fe20000000f00 */
[----:B------:R-:W-:-:S02]  /*6a50*/  IMAD.MOV.U32 R182, RZ, RZ, R25 ;  /* 0x000000ffffb67224 */ /* 0x000fc400078e0019 */
[----:B------:R-:W4:Y:S01]  /*6a60*/  LDSM.16.MT88.4 R24, [R231+0xd000] ;  /* 0x00d00000e718783b */ /* 0x000f220000004200 */
[--C-:B-1----:R-:W-:Y:S01]  /*6a70*/  FFMA.FTZ R9, R176, UR4, -R0.reuse ;  /* 0x00000004b0097c23 */ /* 0x102fe20008010800 */
[----:B------:R-:W-:Y:S01]  /*6a80*/  IMAD.MOV.U32 R176, RZ, RZ, R93 ;  /* 0x000000ffffb07224 */ /* 0x000fe200078e005d */
[----:B------:R-:W-:Y:S01]  /*6a90*/  MOV R93, R159 ;  /* 0x0000009f005d7202 */ /* 0x000fe20000000f00 */
[----:B------:R-:W-:Y:S02]  /*6aa0*/  IMAD.MOV.U32 R159, RZ, RZ, R225 ;  /* 0x000000ffff9f7224 */ /* 0x000fe400078e00e1 */
[----:B--2---:R-:W-:Y:S01]  /*6ab0*/  FFMA.FTZ R8, R173, UR4, -R0 ;  /* 0x00000004ad087c23 */ /* 0x004fe20008010800 */
[----:B------:R1:W-:Y:S01]  /*6ac0*/  MUFU.EX2 R168, R9 ;  /* 0x0000000900a87308 */ /* 0x0003e20000000800 */
[----:B---3--:R-:W-:Y:S01]  /*6ad0*/  IMAD.MOV.U32 R173, RZ, RZ, R10 ;  /* 0x000000ffffad7224 */ /* 0x008fe200078e000a */
[----:B------:R-:W-:Y:S02]  /*6ae0*/  F2FP.BF16.F32.PACK_AB R10, R207, R206 ;  /* 0x000000cecf0a723e */ /* 0x000fe400000010ff */
[----:B------:R2:W3:Y:S02]  /*6af0*/  MUFU.EX2 R39, R8 ;  /* 0x0000000800277308 */ /* 0x0004e40000000800 */
[----:B------:R-:W-:-:S02]  /*6b00*/  F2FP.BF16.F32.PACK_AB R5, R173, R166 ;  /* 0x000000a6ad05723e */ /* 0x000fc400000010ff */
[----:B-1----:R-:W-:Y:S02]  /*6b10*/  F2FP.BF16.F32.PACK_AB R9, R105, R104 ;  /* 0x000000686909723e */ /* 0x002fe400000010ff */
[----:B--2---:R-:W-:Y:S02]  /*6b20*/  F2FP.BF16.F32.PACK_AB R8, R167, R76 ;  /* 0x0000004ca708723e */ /* 0x004fe400000010ff */
[----:B---3--:R-:W-:-:S05]  /*6b30*/  F2FP.BF16.F32.PACK_AB R7, R39, R168 ;  /* 0x000000a82707723e */ /* 0x008fca00000010ff */
[----:B------:R-:W-:Y:S01]  /*6b40*/  HMMA.16816.F32.BF16 R68, R8, R20, R120 ;  /* 0x000000140844723c */ /* 0x000fe20000041878 */
[----:B------:R-:W-:Y:S01]  /*6b50*/  MOV R121, R72 ;  /* 0x0000004800797202 */ /* 0x000fe20000000f00 */
[----:B------:R-:W-:Y:S01]  /*6b60*/  IMAD.MOV.U32 R120, RZ, RZ, R73 ;  /* 0x000000ffff787224 */ /* 0x000fe200078e0049 */
[----:B------:R-:W-:Y:S01]  /*6b70*/  MOV R123, R76 ;  /* 0x0000004c007b7202 */ /* 0x000fe20000000f00 */
[----:B------:R-:W-:-:S04]  /*6b80*/  IMAD.MOV.U32 R122, RZ, RZ, R77 ;  /* 0x000000ffff7a7224 */ /* 0x000fc800078e004d */
[----:B------:R-:W-:Y:S01]  /*6b90*/  HMMA.16816.F32.BF16 R72, R4, R20, R184 ;  /* 0x000000140448723c */ /* 0x000fe200000418b8 */
[----:B------:R-:W-:Y:S01]  /*6ba0*/  MOV R184, R224 ;  /* 0x000000e000b87202 */ /* 0x000fe20000000f00 */
[----:B------:R-:W-:Y:S01]  /*6bb0*/  IMAD.MOV.U32 R185, RZ, RZ, R223 ;  /* 0x000000ffffb97224 */ /* 0x000fe200078e00df */
[----:B------:R-:W-:Y:S01]  /*6bc0*/  MOV R186, R222 ;  /* 0x000000de00ba7202 */ /* 0x000fe20000000f00 */
[----:B------:R-:W-:-:S04]  /*6bd0*/  IMAD.MOV.U32 R187, RZ, RZ, R221 ;  /* 0x000000ffffbb7224 */ /* 0x000fc800078e00dd */
[----:B------:R-:W-:Y:S01]  /*6be0*/  HMMA.16816.F32.BF16 R224, R8, R16, R124 ;  /* 0x0000001008e0723c */ /* 0x000fe2000004187c */
[----:B------:R-:W-:Y:S02]  /*6bf0*/  MOV R124, R235 ;  /* 0x000000eb007c7202 */ /* 0x000fe40000000f00 */
[----:B------:R-:W2:Y:S01]  /*6c00*/  LDL.LU R235, [R1+0x50] ;  /* 0x0000500001eb7983 */ /* 0x000ea20000300800 */
[----:B------:R-:W-:-:S03]  /*6c10*/  MOV R126, R229 ;  /* 0x000000e5007e7202 */ /* 0x000fc60000000f00 */
[----:B------:R-:W3:Y:S01]  /*6c20*/  LDL.LU R229, [R1+0x4c] ;  /* 0x00004c0001e57983 */ /* 0x000ee20000300800 */
[-C--:B------:R-:W-:Y:S01]  /*6c30*/  HMMA.16816.F32.BF16 R76, R4, R22.reuse, R148 ;  /* 0x00000016044c723c */ /* 0x080fe20000041894 */
[----:B------:R-:W-:Y:S01]  /*6c40*/  MOV R151, R104 ;  /* 0x0000006800977202 */ /* 0x000fe20000000f00 */
[----:B------:R-:W-:Y:S02]  /*6c50*/  IMAD.MOV.U32 R104, RZ, RZ, R31 ;  /* 0x000000ffff687224 */ /* 0x000fe400078e001f */
[----:B------:R-:W1:Y:S01]  /*6c60*/  LDSM.16.MT88.4 R28, [R231+0xf000] ;  /* 0x00f00000e71c783b */ /* 0x000e620000004200 */
[----:B------:R-:W-:Y:S01]  /*6c70*/  IMAD.MOV.U32 R150, RZ, RZ, R105 ;  /* 0x000000ffff967224 */ /* 0x000fe200078e0069 */
[----:B------:R-:W-:Y:S02]  /*6c80*/  MOV R105, R32 ;  /* 0x0000002000697202 */ /* 0x000fe40000000f00 */
[----:B------:R-:W-:Y:S01]  /*6c90*/  HMMA.16816.F32.BF16 R64, R8, R22, R132 ;  /* 0x000000160840723c */ /* 0x000fe20000041884 */
[----:B------:R-:W1:Y:S07]  /*6ca0*/  LDSM.16.MT88.4 R32, [R36+0x3000] ;  /* 0x003000002420783b */ /* 0x000e6e0000004200 */
[----:B------:R-:W-:Y:S01]  /*6cb0*/  HMMA.16816.F32.BF16 R136, R4, R16, R188 ;  /* 0x000000100488723c */ /* 0x000fe200000418bc */
[----:B------:R-:W1:Y:S01]  /*6cc0*/  LDSM.16.MT88.4 R20, [R36+0x1000] ;  /* 0x001000002414783b */ /* 0x000e620000004200 */
[----:B------:R-:W-:Y:S01]  /*6cd0*/  IMAD.MOV.U32 R188, RZ, RZ, R122 ;  /* 0x000000ffffbc7224 */ /* 0x000fe200078e007a */
[----:B------:R-:W-:-:S05]  /*6ce0*/  MOV R189, R123 ;  /* 0x0000007b00bd7202 */ /* 0x000fca0000000f00 */
[-C--:B------:R-:W-:Y:S08]  /*6cf0*/  HMMA.16816.F32.BF16 R140, R4, R18.reuse, R140 ;  /* 0x00000012048c723c */ /* 0x080ff0000004188c */
[----:B------:R-:W-:Y:S01]  /*6d00*/  HMMA.16816.F32.BF16 R220, R8, R18, R128 ;  /* 0x0000001208dc723c */ /* 0x000fe20000041880 */
[----:B------:R-:W1:Y:S01]  /*6d10*/  LDSM.16.MT88.4 R16, [R38+0x1000] ;  /* 0x001000002610783b */ /* 0x000e620000004200 */
        /* <DEDUP_REMOVED lines=8> */
[----:B----4-:R-:W-:Y:S01]  /*6da0*/  HMMA.16816.F32.BF16 R176, R4, R24, R176 ;  /* 0x0000001804b0723c */ /* 0x010fe200000418b0 */
[----:B------:R-:W-:-:S02]  /*6db0*/  IMAD.MOV.U32 R148, RZ, RZ, R165 ;  /* 0x000000ffff947224 */ /* 0x000fc400078e00a5 */
[----:B------:R-:W-:-:S05]  /*6dc0*/  IMAD.MOV.U32 R128, RZ, RZ, R150 ;  /* 0x000000ffff807224 */ /* 0x000fca00078e0096 */
[----:B-1----:R-:W-:Y:S01]  /*6dd0*/  HMMA.16816.F32.BF16 R120, R4, R28, R248 ;  /* 0x0000001c0478723c */ /* 0x002fe200000418f8 */
[----:B------:R-:W-:Y:S01]  /*6de0*/  MOV R251, R164 ;  /* 0x000000a400fb7202 */ /* 0x000fe20000000f00 */
[----:B------:R-:W-:Y:S01]  /*6df0*/  IMAD.MOV.U32 R127, RZ, RZ, R252 ;  /* 0x000000ffff7f7224 */ /* 0x000fe200078e00fc */
[----:B------:R-:W-:Y:S01]  /*6e00*/  MOV R248, R191 ;  /* 0x000000bf00f87202 */ /* 0x000fe20000000f00 */
[----:B------:R-:W-:-:S04]  /*6e10*/  IMAD.MOV.U32 R250, RZ, RZ, R128 ;  /* 0x000000fffffa7224 */ /* 0x000fc800078e0080 */
[C---:B------:R-:W-:Y:S01]  /*6e20*/  HMMA.16816.F32.BF16 R164, R4.reuse, R40, R212 ;  /* 0x0000002804a4723c */ /* 0x040fe200000418d4 */
[----:B------:R-:W-:Y:S01]  /*6e30*/  MOV R215, R129 ;  /* 0x0000008100d77202 */ /* 0x000fe20000000f00 */
[----:B------:R-:W-:Y:S01]  /*6e40*/  IMAD.MOV.U32 R129, RZ, RZ, R149 ;  /* 0x000000ffff817224 */ /* 0x000fe200078e0095 */
[----:B------:R-:W-:Y:S01]  /*6e50*/  MOV R149, R13 ;  /* 0x0000000d00957202 */ /* 0x000fe20000000f00 */
[----:B------:R-:W-:Y:S01]  /*6e60*/  IMAD.MOV.U32 R249, RZ, RZ, R190 ;  /* 0x000000fffff97224 */ /* 0x000fe200078e00be */
[----:B------:R-:W-:Y:S01]  /*6e70*/  MOV R191, R157 ;  /* 0x0000009d00bf7202 */ /* 0x000fe20000000f00 */
[----:B------:R-:W-:Y:S01]  /*6e80*/  IMAD.MOV.U32 R13, RZ, RZ, R14 ;  /* 0x000000ffff0d7224 */ /* 0x000fe200078e000e */
[----:B------:R-:W-:Y:S01]  /*6e90*/  MOV R128, R158 ;  /* 0x0000009e00807202 */ /* 0x000fe20000000f00 */
[C---:B------:R-:W-:Y:S01]  /*6ea0*/  HMMA.16816.F32.BF16 R132, R4.reuse, R32, R216 ;  /* 0x000000200484723c */ /* 0x040fe200000418d8 */
        /* <DEDUP_REMOVED lines=23> */
[-C--:B------:R-:W-:Y:S01]  /*7020*/  HMMA.16816.F32.BF16 R56, R8, R30.reuse, R56 ;  /* 0x0000001e0838723c */ /* 0x080fe20000041838 */
[----:B------:R-:W-:Y:S01]  /*7030*/  IMAD.MOV.U32 R151, RZ, RZ, R246 ;  /* 0x000000ffff977224 */ /* 0x000fe200078e00f6 */
[----:B------:R-:W-:Y:S01]  /*7040*/  MOV R150, R245 ;  /* 0x000000f500967202 */ /* 0x000fe20000000f00 */
[----:B------:R1:W5:Y:S04]  /*7050*/  LDL.LU R252, [R1+0x48] ;  /* 0x0000480001fc7983 */ /* 0x0003680000300800 */
[----:B------:R1:W5:Y:S01]  /*7060*/  LDL.LU R247, [R1+0x44] ;  /* 0x0000440001f77983 */ /* 0x0003620000300800 */
[C---:B------:R-:W-:Y:S03]  /*7070*/  HMMA.16816.F32.BF16 R124, R4.reuse, R30, R208 ;  /* 0x0000001e047c723c */ /* 0x040fe600000418d0 */
[----:B------:R1:W5:Y:S04]  /*7080*/  LDL.LU R246, [R1+0x40] ;  /* 0x0000400001f67983 */ /* 0x0003680000300800 */
[----:B------:R1:W5:Y:S01]  /*7090*/  LDL.LU R245, [R1+0x3c] ;  /* 0x00003c0001f57983 */ /* 0x0003620000300800 */
[----:B------:R-:W-:Y:S01]  /*70a0*/  HMMA.16816.F32.BF16 R180, R4, R42, R160 ;  /* 0x0000002a04b4723c */ /* 0x000fe200000418a0 */
[----:B------:R-:W-:Y:S01]  /*70b0*/  MOV R4, R215 ;  /* 0x000000d700047202 */ /* 0x000fe20000000f00 */
[----:B------:R-:W-:Y:S01]  /*70c0*/  IMAD.MOV.U32 R160, RZ, RZ, R118 ;  /* 0x000000ffffa07224 */ /* 0x000fe200078e0076 */
[----:B------:R-:W-:Y:S01]  /*70d0*/  MOV R161, R119 ;  /* 0x0000007700a17202 */ /* 0x000fe20000000f00 */
[----:B------:R-:W-:Y:S01]  /*70e0*/  IMAD.MOV.U32 R162, RZ, RZ, R116 ;  /* 0x000000ffffa27224 */ /* 0x000fe200078e0074 */
[----:B------:R1:W5:Y:S03]  /*70f0*/  LDL.LU R244, [R1+0x38] ;  /* 0x0000380001f47983 */ /* 0x0003660000300800 */
[----:B------:R-:W-:Y:S01]  /*7100*/  HMMA.16816.F32.BF16 R212, R8, R24, R144 ;  /* 0x0000001808d4723c */ /* 0x000fe20000041890 */
[----:B------:R-:W-:-:S02]  /*7110*/  MOV R147, R117 ;  /* 0x0000007500937202 */ /* 0x000fc40000000f00 */
[----:B------:R-:W-:-:S05]  /*7120*/  MOV R5, R217 ;  /* 0x000000d900057202 */ /* 0x000fca0000000f00 */
[C---:B------:R-:W-:Y:S01]  /*7130*/  HMMA.16816.F32.BF16 R116, R8.reuse, R28, R80 ;  /* 0x0000001c0874723c */ /* 0x040fe20000041850 */
[----:B------:R-:W-:Y:S02]  /*7140*/  IMAD.MOV.U32 R28, RZ, RZ, R4 ;  /* 0x000000ffff1c7224 */ /* 0x000fe400078e0004 */
[--C-:B------:R-:W-:Y:S01]  /*7150*/  FFMA.FTZ R4, R195, UR4, -R12.reuse ;  /* 0x00000004c3047c23 */ /* 0x100fe2000801080c */
[----:B------:R-:W-:Y:S01]  /*7160*/  MOV R146, R5 ;  /* 0x0000000500927202 */ /* 0x000fe20000000f00 */
[--C-:B------:R-:W-:Y:S01]  /*7170*/  FFMA.FTZ R5, R194, UR4, -R12.reuse ;  /* 0x00000004c2057c23 */ /* 0x100fe2000801080c */
[----:B------:R-:W4:Y:S01]  /*7180*/  LDSM.16.MT88.4 R80, [R37+0xd800] ;  /* 0x00d800002550783b */ /* 0x000f220000004200 */
[----:B------:R1:W-:Y:S01]  /*7190*/  MUFU.EX2 R24, R4 ;  /* 0x0000000400187308 */ /* 0x0003e20000000800 */
[----:B------:R-:W-:Y:S03]  /*71a0*/  HMMA.16816.F32.BF16 R208, R8, R26, R88 ;  /* 0x0000001a08d0723c */ /* 0x000fe60000041858 */
[----:B------:R1:W-:Y:S02]  /*71b0*/  MUFU.EX2 R25, R5 ;  /* 0x0000000500197308 */ /* 0x0003e40000000800 */
[----:B-1----:R-:W-:-:S04]  /*71c0*/  FFMA.FTZ R4, R193, UR4, -R12 ;  /* 0x00000004c1047c23 */ /* 0x002fc8000801080c */
[----:B------:R1:W-:Y:S01]  /*71d0*/  MUFU.EX2 R26, R4 ;  /* 0x00000004001a7308 */ /* 0x0003e20000000800 */
[----:B------:R-:W-:-:S04]  /*71e0*/  FFMA.FTZ R5, R192, UR4, -R12 ;  /* 0x00000004c0057c23 */ /* 0x000fc8000801080c */
[----:B------:R4:W-:Y:S01]  /*71f0*/  MUFU.EX2 R27, R5 ;  /* 0x00000005001b7308 */ /* 0x0009e20000000800 */
[----:B------:R-:W-:Y:S02]  /*7200*/  IMAD.MOV.U32 R163, RZ, RZ, R216 ;  /* 0x000000ffffa37224 */ /* 0x000fe400078e00d8 */
[----:B-1----:R-:W-:-:S04]  /*7210*/  FFMA.FTZ R4, R199, UR4, -R3 ;  /* 0x00000004c7047c23 */ /* 0x002fc80008010803 */
[----:B------:R1:W-:Y:S01]  /*7220*/  MUFU.EX2 R23, R4 ;  /* 0x0000000400177308 */ /* 0x0003e20000000800 */
[--C-:B----4-:R-:W-:Y:S01]  /*7230*/  FFMA.FTZ R5, R198, UR4, -R3.reuse ;  /* 0x00000004c6057c23 */ /* 0x110fe20008010803 */
[----:B------:R-:W-:Y:S01]  /*7240*/  IMAD.MOV.U32 R6, RZ, RZ, R218 ;  /* 0x000000ffff067224 */ /* 0x000fe200078e00da */
[----:B------:R-:W-:Y:S02]  /*7250*/  MOV R7, R219 ;  /* 0x000000db00077202 */ /* 0x000fe40000000f00 */
[C---:B------:R-:W-:Y:S01]  /*7260*/  HMMA.16816.F32.BF16 R216, R8.reuse, R20, R112 ;  /* 0x0000001408d8723c */ /* 0x040fe20000041870 */
[--C-:B-1----:R-:W-:Y:S01]  /*7270*/  FFMA.FTZ R4, R197, UR4, -R3.reuse ;  /* 0x00000004c5047c23 */ /* 0x102fe20008010803 */
[----:B------:R-:W-:Y:S01]  /*7280*/  FFMA.FTZ R3, R196, UR4, -R3 ;  /* 0x00000004c4037c23 */ /* 0x000fe20008010803 */
[----:B------:R-:W-:Y:S01]  /*7290*/  MOV R145, R6 ;  /* 0x0000000600917202 */ /* 0x000fe20000000f00 */
[----:B------:R-:W-:Y:S01]  /*72a0*/  IMAD.MOV.U32 R31, RZ, RZ, R7 ;  /* 0x000000ffff1f7224 */ /* 0x000fe200078e0007 */
[----:B------:R-:W-:Y:S03]  /*72b0*/  MUFU.EX2 R22, R4 ;  /* 0x0000000400167308 */ /* 0x000fe60000000800 */
[----:B------:R-:W-:Y:S01]  /*72c0*/  HMMA.16816.F32.BF16 R192, R8, R40, R152 ;  /* 0x0000002808c0723c */ /* 0x000fe20000041898 */
[----:B------:R-:W-:Y:S01]  /*72d0*/  MOV R29, R147 ;  /* 0x00000093001d7202 */ /* 0x000fe20000000f00 */
[----:B------:R-:W-:Y:S01]  /*72e0*/  LDSM.16.MT88.4 R112, [R38+0x1800] ;  /* 0x001800002670783b */ /* 0x000fe20000004200 */
[----:B------:R1:W-:Y:S01]  /*72f0*/  MUFU.EX2 R20, R3 ;  /* 0x0000000300147308 */ /* 0x0003e20000000800 */
[----:B------:R-:W-:Y:S01]  /*7300*/  IMAD.MOV.U32 R6, RZ, RZ, R201 ;  /* 0x000000ffff067224 */ /* 0x000fe200078e00c9 */
[----:B------:R-:W-:Y:S01]  /*7310*/  MOV R7, R129 ;  /* 0x0000008100077202 */ /* 0x000fe20000000f00 */
[----:B-1----:R-:W-:-:S04]  /*7320*/  FFMA.FTZ R3, R228, UR4, -R2 ;  /* 0x00000004e4037c23 */ /* 0x002fc80008010802 */
[----:B------:R1:W-:Y:S01]  /*7330*/  MUFU.EX2 R19, R3 ;  /* 0x0000000300137308 */ /* 0x0003e20000000800 */
[----:B------:R-:W-:Y:S01]  /*7340*/  MOV R228, R6 ;  /* 0x0000000600e47202 */ /* 0x000fe20000000f00 */
[----:B------:R-:W-:Y:S01]  /*7350*/  IMAD.MOV.U32 R41, RZ, RZ, R191 ;  /* 0x000000ffff297224 */ /* 0x000fe200078e00bf */
[----:B------:R-:W-:Y:S01]  /*7360*/  MOV R191, R13 ;  /* 0x0000000d00bf7202 */ /* 0x000fe20000000f00 */
[----:B------:R-:W-:Y:S01]  /*7370*/  MUFU.EX2 R21, R5 ;  /* 0x0000000500157308 */ /* 0x000fe20000000800 */
[----:B-1----:R-:W-:-:S04]  /*7380*/  FFMA.FTZ R3, R237, UR4, -R0 ;  /* 0x00000004ed037c23 */ /* 0x002fc80008010800 */
[----:B------:R1:W-:Y:S01]  /*7390*/  MUFU.EX2 R12, R3 ;  /* 0x00000003000c7308 */ /* 0x0003e20000000800 */
[----:B---3--:R-:W-:-:S04]  /*73a0*/  FFMA.FTZ R4, R229, UR4, -R2 ;  /* 0x00000004e5047c23 */ /* 0x008fc80008010802 */
[----:B------:R2:W3:Y:S01]  /*73b0*/  MUFU.EX2 R17, R4 ;  /* 0x0000000400117308 */ /* 0x0004e20000000800 */
[----:B-1----:R-:W-:Y:S01]  /*73c0*/  FFMA.FTZ R3, R243, UR4, -R0 ;  /* 0x00000004f3037c23 */ /* 0x002fe20008010800 */
[----:B------:R-:W-:Y:S01]  /*73d0*/  MOV R243, R14 ;  /* 0x0000000e00f37202 */ /* 0x000fe20000000f00 */
[--C-:B--2---:R-:W-:Y:S01]  /*73e0*/  FFMA.FTZ R4, R235, UR4, -R2.reuse ;  /* 0x00000004eb047c23 */ /* 0x104fe20008010802 */
[----:B------:R-:W-:-:S04]  /*73f0*/  FFMA.FTZ R2, R239, UR4, -R2 ;  /* 0x00000004ef027c23 */ /* 0x000fc80008010802 */
[----:B------:R1:W-:Y:S01]  /*7400*/  MUFU.EX2 R18, R2 ;  /* 0x0000000200127308 */ /* 0x0003e20000000800 */
[----:B------:R-:W-:-:S03]  /*7410*/  IMAD.MOV.U32 R235, RZ, RZ, R7 ;  /* 0x000000ffffeb7224 */ /* 0x000fc600078e0007 */
[----:B------:R2:W-:Y:S04]  /*7420*/  MUFU.EX2 R16, R4 ;  /* 0x0000000400107308 */ /* 0x0005e80000000800 */
[----:B------:R4:W-:Y:S01]  /*7430*/  MUFU.EX2 R14, R3 ;  /* 0x00000003000e7308 */ /* 0x0009e20000000800 */
[--C-:B-1----:R-:W-:Y:S01]  /*7440*/  FFMA.FTZ R2, R236, UR4, -R0.reuse ;  /* 0x00000004ec027c23 */ /* 0x102fe20008010800 */
[----:B------:R-:W-:Y:S01]  /*7450*/  FFMA.FTZ R0, R242, UR4, -R0 ;  /* 0x00000004f2007c23 */ /* 0x000fe20008010800 */
[----:B------:R-:W-:Y:S01]  /*7460*/  MOV R242, R15 ;  /* 0x0000000f00f27202 */ /* 0x000fe20000000f00 */
[----:B--2---:R-:W1:Y:S01]  /*7470*/  LDSM.16.MT88.4 R4, [R38+0x3800] ;  /* 0x003800002604783b */ /* 0x004e620000004200 */
[----:B------:R2:W2:Y:S04]  /*7480*/  MUFU.EX2 R13, R2 ;  /* 0x00000002000d7308 */ /* 0x0004a80000000800 */
[----:B------:R-:W1:Y:S01]  /*7490*/  MUFU.EX2 R15, R0 ;  /* 0x00000000000f7308 */ /* 0x000e620000000800 */
[----:B------:R-:W-:-:S02]  /*74a0*/  MOV R147, R160 ;  /* 0x000000a000937202 */ /* 0x000fc40000000f00 */
[----:B------:R-:W-:Y:S02]  /*74b0*/  MOV R201, R202 ;  /* 0x000000ca00c97202 */ /* 0x000fe40000000f00 */
[----:B------:R-:W-:Y:S01]  /*74c0*/  MOV R30, R161 ;  /* 0x000000a1001e7202 */ /* 0x000fe20000000f00 */
[----:B------:R-:W-:Y:S01]  /*74d0*/  IMAD.MOV.U32 R161, RZ, RZ, R128 ;  /* 0x000000ffffa17224 */ /* 0x000fe200078e0080 */
[----:B------:R-:W-:Y:S01]  /*74e0*/  MOV R202, R203 ;  /* 0x000000cb00ca7202 */ /* 0x000fe20000000f00 */
[----:B------:R-:W-:Y:S01]  /*74f0*/  IMAD.MOV.U32 R203, RZ, RZ, R131 ;  /* 0x000000ffffcb7224 */ /* 0x000fe200078e0083 */
[----:B------:R-:W-:Y:S01]  /*7500*/  MOV R160, R130 ;  /* 0x0000008200a07202 */ /* 0x000fe20000000f00 */
[----:B------:R-:W-:Y:S01]  /*7510*/  IMAD.MOV.U32 R130, RZ, RZ, R150 ;  /* 0x000000ffff827224 */ /* 0x000fe200078e0096 */
[----:B------:R-:W-:Y:S02]  /*7520*/  MOV R128, R148 ;  /* 0x0000009400807202 */ /* 0x000fe40000000f00 */
[----:B------:R-:W-:-:S02]  /*7530*/  MOV R129, R149 ;  /* 0x0000009500817202 */ /* 0x000fc40000000f00 */
[----:B------:R-:W-:Y:S02]  /*7540*/  MOV R131, R151 ;  /* 0x0000009700837202 */ /* 0x000fe40000000f00 */
[C---:B------:R-:W-:Y:S01]  /*7550*/  HMMA.16816.F32.BF16 R148, R8.reuse, R32, R96 ;  /* 0x000000200894723c */ /* 0x040fe20000041860 */
[----:B------:R-:W-:Y:S01]  /*7560*/  MOV R33, R145 ;  /* 0x0000009100217202 */ /* 0x000fe20000000f00 */
[----:B------:R-:W-:Y:S01]  /*7570*/  IMAD.MOV.U32 R32, RZ, RZ, R146 ;  /* 0x000000ffff207224 */ /* 0x000fe200078e0092 */
[----:B------:R-:W-:Y:S01]  /*7580*/  MOV R229, R147 ;  /* 0x0000009300e57202 */ /* 0x000fe20000000f00 */
[----:B------:R-:W-:Y:S01]  /*7590*/  IMAD.MOV.U32 R40, RZ, RZ, R202 ;  /* 0x000000ffff287224 */ /* 0x000fe200078e00ca */
[----:B------:R1:W1:Y:S01]  /*75a0*/  LDSM.16.MT88.4 R144, [R37+0xf800] ;  /* 0x00f800002590783b */ /* 0x0002620000004200 */
[----:B----4-:R-:W-:Y:S02]  /*75b0*/  MOV R3, R190 ;  /* 0x000000be00037202 */ /* 0x010fe40000000f00 */
[----:B------:R-:W-:Y:S01]  /*75c0*/  HMMA.16816.F32.BF16 R60, R8, R34, R60 ;  /* 0x00000022083c723c */ /* 0x000fe2000004183c */
[----:B------:R-:W-:-:S02]  /*75d0*/  MOV R236, R200 ;  /* 0x000000c800ec7202 */ /* 0x000fc40000000f00 */
[----:B---3--:R-:W-:-:S05]  /*75e0*/  F2FP.BF16.F32.PACK_AB R196, R19, R17 ;  /* 0x0000001113c4723e */ /* 0x008fca00000010ff */
[----:B------:R-:W-:Y:S01]  /*75f0*/  HMMA.16816.F32.BF16 R44, R8, R42, R44 ;  /* 0x0000002a082c723c */ /* 0x000fe2000004182c */
[----:B--2---:R-:W-:Y:S01]  /*7600*/  MOV R2, R201 ;  /* 0x000000c900027202 */ /* 0x004fe20000000f00 */
[----:B------:R-:W-:Y:S01]  /*7610*/  IMAD.MOV.U32 R43, RZ, RZ, R203 ;  /* 0x000000ffff2b7224 */ /* 0x000fe200078e00cb */
[----:B------:R-:W-:Y:S02]  /*7620*/  MOV R8, R131 ;  /* 0x0000008300087202 */ /* 0x000fe40000000f00 */
[----:B------:R-:W-:Y:S01]  /*7630*/  MOV R237, R163 ;  /* 0x000000a300ed7202 */ /* 0x000fe20000000f00 */
[----:B------:R-:W-:Y:S01]  /*7640*/  IMAD.MOV.U32 R239, RZ, RZ, R162 ;  /* 0x000000ffffef7224 */ /* 0x000fe200078e00a2 */
[----:B------:R-:W-:Y:S01]  /*7650*/  F2FP.BF16.F32.PACK_AB R200, R25, R24 ;  /* 0x0000001819c8723e */ /* 0x000fe200000010ff */
[----:B------:R-:W-:Y:S01]  /*7660*/  LDSM.16.MT88.4 R96, [R36+0x1800] ;  /* 0x001800002460783b */ /* 0x000fe20000004200 */
[----:B------:R-:W-:Y:S02]  /*7670*/  F2FP.BF16.F32.PACK_AB R201, R21, R23 ;  /* 0x0000001715c9723e */ /* 0x000fe400000010ff */
[----:B-1----:R-:W-:-:S02]  /*7680*/  MOV R37, R191 ;  /* 0x000000bf00257202 */ /* 0x002fc40000000f00 */
[----:B------:R-:W-:Y:S02]  /*7690*/  F2FP.BF16.F32.PACK_AB R202, R27, R26 ;  /* 0x0000001a1bca723e */ /* 0x000fe400000010ff */
[----:B------:R-:W-:Y:S02]  /*76a0*/  F2FP.BF16.F32.PACK_AB R203, R20, R22 ;  /* 0x0000001614cb723e */ /* 0x000fe400000010ff */
[----:B------:R-:W-:Y:S02]  /*76b0*/  F2FP.BF16.F32.PACK_AB R197, R13, R12 ;  /* 0x0000000c0dc5723e */ /* 0x000fe400000010ff */
[----:B------:R-:W-:Y:S02]  /*76c0*/  F2FP.BF16.F32.PACK_AB R198, R18, R16 ;  /* 0x0000001012c6723e */ /* 0x000fe400000010ff */
[----:B------:R-:W-:Y:S01]  /*76d0*/  F2FP.BF16.F32.PACK_AB R199, R15, R14 ;  /* 0x0000000e0fc7723e */ /* 0x000fe200000010ff */
[----:B------:R-:W-:Y:S01]  /*76e0*/  FADD.FTZ R3, R3, R37 ;  /* 0x0000002503037221 */ /* 0x000fe20000010000 */
[----:B------:R-:W-:Y:S01]  /*76f0*/  IMAD.MOV.U32 R37, RZ, RZ, R8 ;  /* 0x000000ffff257224 */ /* 0x000fe200078e0008 */
[----:B------:R-:W-:Y:S01]  /*7700*/  MOV R8, R2 ;  /* 0x0000000200087202 */ /* 0x000fe20000000f00 */
[----:B------:R-:W-:Y:S01]  /*7710*/  HMMA.16816.F32.BF16 R68, R200, R80, R68 ;  /* 0x00000050c844723c */ /* 0x000fe20000041844 */
[----:B------:R-:W-:-:S07]  /*7720*/  MOV R0, R188 ;  /* 0x000000bc00007202 */ /* 0x000fce0000000f00 */
[C---:B------:R-:W-:Y:S08]  /*7730*/  HMMA.16816.F32.BF16 R72, R196.reuse, R80, R72 ;  /* 0x00000050c448723c */ /* 0x040ff00000041848 */
[-C--:B------:R-:W-:Y:S08]  /*7740*/  HMMA.16816.F32.BF16 R76, R196, R82.reuse, R76 ;  /* 0x00000052c44c723c */ /* 0x080ff0000004184c */
[----:B------:R-:W-:Y:S01]  /*7750*/  HMMA.16816.F32.BF16 R80, R200, R82, R64 ;  /* 0x00000052c850723c */ /* 0x000fe20000041840 */
[----:B------:R-:W-:Y:S01]  /*7760*/  MOV R66, R37 ;  /* 0x0000002500427202 */ /* 0x000fe20000000f00 */
[----:B------:R-:W-:Y:S01]  /*7770*/  IMAD.MOV.U32 R67, RZ, RZ, R8 ;  /* 0x000000ffff437224 */ /* 0x000fe200078e0008 */
[----:B------:R-:W-:-:S02]  /*7780*/  MOV R37, R238 ;  /* 0x000000ee00257202 */ /* 0x000fc40000000f00 */
[----:B------:R-:W-:Y:S01]  /*7790*/  MOV R8, R233 ;  /* 0x000000e900087202 */ /* 0x000fe20000000f00 */
[----:B------:R-:W-:Y:S01]  /*77a0*/  FADD.FTZ R0, R0, R66 ;  /* 0x0000004200007221 */ /* 0x000fe20000010000 */
[----:B------:R-:W-:Y:S02]  /*77b0*/  IMAD.MOV.U32 R66, RZ, RZ, R67 ;  /* 0x000000ffff427224 */ /* 0x000fe400078e0043 */
[----:B------:R-:W-:Y:S01]  /*77c0*/  FADD.FTZ R2, R240, R241 ;  /* 0x000000f1f0027221 */ /* 0x000fe20000010000 */
[----:B------:R-:W-:Y:S01]  /*77d0*/  MOV R67, R37 ;  /* 0x0000002500437202 */ /* 0x000fe20000000f00 */
[----:B------:R-:W-:Y:S01]  /*77e0*/  IMAD.MOV.U32 R9, RZ, RZ, R189 ;  /* 0x000000ffff097224 */ /* 0x000fe200078e00bd */
[----:B------:R-:W-:Y:S01]  /*77f0*/  MOV R37, R8 ;  /* 0x0000000800257202 */ /* 0x000fe20000000f00 */
[----:B------:R-:W-:Y:S01]  /*7800*/  FADD.FTZ R8, R230, R232 ;  /* 0x000000e8e6087221 */ /* 0x000fe20000010000 */
[----:B------:R-:W-:Y:S01]  /*7810*/  FADD.FTZ R3, R234, R3 ;  /* 0x00000003ea037221 */ /* 0x000fe20000010000 */
[----:B------:R-:W-:Y:S01]  /*7820*/  MOV R11, R129 ;  /* 0x00000081000b7202 */ /* 0x000fe20000000f00 */
[----:B------:R-:W-:-:S02]  /*7830*/  IMAD.MOV.U32 R10, RZ, RZ, R130 ;  /* 0x000000ffff0a7224 */ /* 0x000fc400078e0082 */
[----:B------:R-:W-:Y:S01]  /*7840*/  FADD.FTZ R2, R66, R2 ;  /* 0x0000000242027221 */ /* 0x000fe20000010000 */
[----:B------:R-:W-:Y:S01]  /*7850*/  MOV R42, R128 ;  /* 0x00000080002a7202 */ /* 0x000fe20000000f00 */
[----:B------:R-:W-:Y:S01]  /*7860*/  FADD.FTZ R0, R67, R0 ;  /* 0x0000000043007221 */ /* 0x000fe20000010000 */
[----:B------:R-:W-:Y:S01]  /*7870*/  FADD.FTZ R8, R37, R8 ;  /* 0x0000000825087221 */ /* 0x000fe20000010000 */
[----:B------:R-:W-:Y:S01]  /*7880*/  FADD.FTZ R3, R9, R3 ;  /* 0x0000000309037221 */ /* 0x000fe20000010000 */
[----:B------:R-:W-:Y:S01]  /*7890*/  FADD.FTZ R2, R10, R2 ;  /* 0x000000020a027221 */ /* 0x000fe20000010000 */
[----:B------:R-:W-:Y:S01]  /*78a0*/  HMMA.16816.F32.BF16 R164, R196, R4, R164 ;  /* 0x00000004c4a4723c */ /* 0x000fe200000418a4 */
[----:B------:R-:W-:Y:S01]  /*78b0*/  FADD.FTZ R0, R11, R0 ;  /* 0x000000000b007221 */ /* 0x000fe20000010000 */
[----:B------:R-:W-:Y:S01]  /*78c0*/  FADD.FTZ R3, R43, R3 ;  /* 0x000000032b037221 */ /* 0x000fe20000010000 */
[----:B------:R-:W-:Y:S01]  /*78d0*/  FADD.FTZ R2, R242, R2 ;  /* 0x00000002f2027221 */ /* 0x000fe20000010000 */
[----:B------:R-:W-:-:S04]  /*78e0*/  MOV R34, R161 ;  /* 0x000000a100227202 */ /* 0x000fc80000000f00 */
[----:B------:R-:W-:Y:S01]  /*78f0*/  HMMA.16816.F32.BF16 R192, R200, R4, R192 ;  /* 0x00000004c8c0723c */ /* 0x000fe200000418c0 */
[----:B------:R-:W-:Y:S01]  /*7900*/  FADD.FTZ R4, R42, R8 ;  /* 0x000000082a047221 */ /* 0x000fe20000010000 */
[----:B------:R-:W-:Y:S01]  /*7910*/  FADD.FTZ R0, R243, R0 ;  /* 0x00000000f3007221 */ /* 0x000fe20000010000 */
[----:B------:R-:W-:Y:S01]  /*7920*/  MOV R35, R160 ;  /* 0x000000a000237202 */ /* 0x000fe20000000f00 */
        /* <DEDUP_REMOVED lines=8> */
[----:B------:R-:W1:Y:S01]  /*79b0*/  LDSM.16.MT88.4 R188, [R231+0xd800] ;  /* 0x00d80000e7bc783b */ /* 0x000e620000004200 */
        /* <DEDUP_REMOVED lines=14> */
[----:B------:R-:W2:Y:S01]  /*7aa0*/  LDSM.16.MT88.4 R128, [R231+0xf800] ;  /* 0x00f80000e780783b */ /* 0x000ea20000004200 */
[----:B------:R-:W-:Y:S01]  /*7ab0*/  FADD.FTZ R3, R204, R3 ;  /* 0x00000003cc037221 */ /* 0x000fe20000010000 */
[----:B------:R-:W-:-:S02]  /*7ac0*/  FADD.FTZ R0, R168, R0 ;  /* 0x00000000a8007221 */ /* 0x000fc40000010000 */
[----:B------:R-:W3:Y:S01]  /*7ad0*/  LDSM.16.MT88.4 R160, [R36+0x3800] ;  /* 0x0038000024a0783b */ /* 0x000ee20000004200 */
        /* <DEDUP_REMOVED lines=17> */
[----:B------:R-:W-:Y:S01]  /*7bf0*/  FADD.FTZ R2, R16, R2 ;  /* 0x0000000210027221 */ /* 0x000fe20000010000 */
[----:B------:R-:W-:Y:S01]  /*7c00*/  FADD.FTZ R4, R27, R4 ;  /* 0x000000041b047221 */ /* 0x000fe20000010000 */
[----:B------:R-:W-:Y:S01]  /*7c10*/  FADD.FTZ R3, R20, R3 ;  /* 0x0000000314037221 */ /* 0x000fe20000010000 */
[----:B------:R4:W5:Y:S01]  /*7c20*/  LDL.LU R240, [R1+0x30] ;  /* 0x0000300001f07983 */ /* 0x0009620000300800 */
[----:B------:R-:W-:Y:S01]  /*7c30*/  FADD.FTZ R0, R15, R0 ;  /* 0x000000000f007221 */ /* 0x000fe20000010000 */
[----:B------:R-:W-:-:S02]  /*7c40*/  FADD.FTZ R2, R18, R2 ;  /* 0x0000000212027221 */ /* 0x000fc40000010000 */
[----:B------:R4:W5:Y:S04]  /*7c50*/  LDL.LU R238, [R1+0x2c] ;  /* 0x00002c0001ee7983 */ /* 0x0009680000300800 */
[----:B------:R4:W5:Y:S04]  /*7c60*/  LDL.LU R233, [R1+0x28] ;  /* 0x0000280001e97983 */ /* 0x0009680000300800 */
[----:B------:R4:W5:Y:S04]  /*7c70*/  LDL.LU R232, [R1+0x24] ;  /* 0x0000240001e87983 */ /* 0x0009680000300800 */
[----:B------:R4:W5:Y:S04]  /*7c80*/  LDL.LU R230, [R1+0x20] ;  /* 0x0000200001e67983 */ /* 0x0009680000300800 */
[----:B------:R4:W-:Y:S04]  /*7c90*/  STL [R1+0x4], R4 ;  /* 0x0000040401007387 */ /* 0x0009e80000100800 */
[----:B------:R4:W-:Y:S04]  /*7ca0*/  STL [R1], R3 ;  /* 0x0000000301007387 */ /* 0x0009e80000100800 */
[----:B------:R4:W-:Y:S01]  /*7cb0*/  STL [R1+0x8], R0 ;  /* 0x0000080001007387 */ /* 0x0009e20000100800 */
[----:B------:R-:W2:Y:S03]  /*7cc0*/  S2R R234, SR_TID.X ;  /* 0x0000000000ea7919 */ /* 0x000ea60000002100 */
[----:B------:R4:W-:Y:S01]  /*7cd0*/  STL [R1+0xc], R2 ;  /* 0x00000c0201007387 */ /* 0x0009e20000100800 */
[C---:B------:R-:W-:Y:S08]  /*7ce0*/  HMMA.16816.F32.BF16 R136, R196.reuse, R144, R136 ;  /* 0x00000090c488723c */ /* 0x040ff00000041888 */
[C---:B------:R-:W-:Y:S08]  /*7cf0*/  HMMA.16816.F32.BF16 R140, R196.reuse, R146, R140 ;  /* 0x00000092c48c723c */ /* 0x040ff0000004188c */
[C---:B-1----:R-:W-:Y:S08]  /*7d00*/  HMMA.16816.F32.BF16 R176, R196.reuse, R188, R176 ;  /* 0x000000bcc4b0723c */ /* 0x042ff000000418b0 */
[C---:B------:R-:W-:Y:S08]  /*7d10*/  HMMA.16816.F32.BF16 R184, R196.reuse, R190, R184 ;  /* 0x000000bec4b8723c */ /* 0x040ff000000418b8 */
[C---:B------:R-:W-:Y:S08]  /*7d20*/  HMMA.16816.F32.BF16 R88, R196.reuse, R96, R84 ;  /* 0x00000060c458723c */ /* 0x040ff00000041854 */
[C---:B------:R-:W-:Y:S08]  /*7d30*/  HMMA.16816.F32.BF16 R92, R196.reuse, R98, R92 ;  /* 0x00000062c45c723c */ /* 0x040ff0000004185c */
[C---:B------:R-:W-:Y:S08]  /*7d40*/  HMMA.16816.F32.BF16 R104, R196.reuse, R112, R104 ;  /* 0x00000070c468723c */ /* 0x040ff00000041868 */
[C---:B------:R-:W-:Y:S08]  /*7d50*/  HMMA.16816.F32.BF16 R108, R196.reuse, R114, R108 ;  /* 0x00000072c46c723c */ /* 0x040ff0000004186c */
[C---:B--2---:R-:W-:Y:S08]  /*7d60*/  HMMA.16816.F32.BF16 R120, R196.reuse, R128, R120 ;  /* 0x00000080c478723c */ /* 0x044ff00000041878 */
[C---:B------:R-:W-:Y:S08]  /*7d70*/  HMMA.16816.F32.BF16 R124, R196.reuse, R130, R124 ;  /* 0x00000082c47c723c */ /* 0x040ff0000004187c */
[C---:B---3--:R-:W-:Y:S08]  /*7d80*/  HMMA.16816.F32.BF16 R152, R196.reuse, R160, R132 ;  /* 0x000000a0c498723c */ /* 0x048ff00000041884 */
        /* <DEDUP_REMOVED lines=15> */
[----:B------:R-:W-:-:S04]  /*7e80*/  NOP ;  /* 0x0000000000007918 */ /* 0x000fc80000000000 */
[----:B----4-:R-:W-:-:S15]  /*7e90*/  @!P3 BRA `(.L_x_209) ;  /* 0x000000400050b947 */ /* 0x010fde0003800000 */
[----:B------:R-:W2:Y:S01]  /*7ea0*/  LDL.LU R173, [R1+0x1c] ;  /* 0x00001c0001ad7983 */ /* 0x000ea20000300800 */
[----:B------:R-:W-:Y:S01]  /*7eb0*/  SHF.R.U32.HI R228, RZ, 0x1, R234 ;  /* 0x00000001ffe47819 */ /* 0x000fe200000116ea */
[----:B------:R-:W1:Y:S01]  /*7ec0*/  S2UR UR6, SR_CgaCtaId ;  /* 0x00000000000679c3 */ /* 0x000e620000008800 */
[----:B------:R-:W3:Y:S01]  /*7ed0*/  LDCU UR4, c[0x0][0x440] ;  /* 0x00008800ff0477ac */ /* 0x000ee20008000800 */
[----:B------:R-:W4:Y:S01]  /*7ee0*/  S2R R234, SR_TID.X ;  /* 0x0000000000ea7919 */ /* 0x000f220000002100 */
[----:B-----5:R-:W-:Y:S01]  /*7ef0*/  LOP3.LUT R228, R252, 0x8, R228, 0x78, !PT ;  /* 0x00000008fce47812 */ /* 0x020fe200078e78e4 */
[----:B------:R-:W-:Y:S01]  /*7f00*/  IMAD.MOV.U32 R229, RZ, RZ, 0x20 ;  /* 0x00000020ffe57424 */ /* 0x000fe200078e00ff */
[----:B------:R-:W-:Y:S01]  /*7f10*/  UMOV UR7, 0x400 ;  /* 0x0000040000077882 */ /* 0x000fe20000000000 */
[----:B------:R-:W-:Y:S01]  /*7f20*/  IMAD.MOV.U32 R231, RZ, RZ, 0x20 ;  /* 0x00000020ffe77424 */ /* 0x000fe200078e00ff */
[----:B------:R-:W2:Y:S01]  /*7f30*/  LDCU UR8, c[0x0][0x440] ;  /* 0x00008800ff0877ac */ /* 0x000ea20008000800 */
[----:B------:R-:W2:Y:S01]  /*7f40*/  LDC.64 R242, c[0x0][0x3c0] ;  /* 0x0000f000fff27b82 */ /* 0x000ea20000000a00 */
[----:B------:R-:W-:-:S02]  /*7f50*/  IMAD.MOV.U32 R174, RZ, RZ, R169 ;  /* 0x000000ffffae7224 */ /* 0x000fc400078e00a9 */
[----:B------:R-:W-:Y:S02]  /*7f60*/  IMAD.MOV.U32 R168, RZ, RZ, R171 ;  /* 0x000000ffffa87224 */ /* 0x000fe400078e00ab */
[----:B------:R-:W-:Y:S02]  /*7f70*/  IMAD.MOV.U32 R3, RZ, RZ, R172 ;  /* 0x000000ffff037224 */ /* 0x000fe400078e00ac */
[----:B------:R-:W-:Y:S01]  /*7f80*/  IMAD.MOV.U32 R237, RZ, RZ, 0x40 ;  /* 0x00000040ffed7424 */ /* 0x000fe200078e00ff */
[----:B---3--:R-:W-:Y:S01]  /*7f90*/  ISETP.GE.AND P1, PT, R230, UR4, PT ;  /* 0x00000004e6007c0c */ /* 0x008fe2000bf26270 */
[----:B------:R-:W3:Y:S01]  /*7fa0*/  LDCU UR4, c[0x0][0x45c] ;  /* 0x00008b80ff0477ac */ /* 0x000ee20008000800 */
[----:B-1----:R-:W-:Y:S01]  /*7fb0*/  ULEA UR6, UR6, UR7, 0x18 ;  /* 0x0000000706067291 */ /* 0x002fe2000f8ec0ff */
[C---:B----4-:R-:W-:Y:S01]  /*7fc0*/  IMAD.SHL.U32 R251, R234.reuse, 0x40, RZ ;  /* 0x00000040eafb7824 */ /* 0x050fe200078e00ff */
[C---:B------:R-:W-:Y:S01]  /*7fd0*/  LOP3.LUT P6, RZ, R234.reuse, 0x2, RZ, 0xc0, !PT ;  /* 0x00000002eaff7812 */ /* 0x040fe200078cc0ff */
[C---:B------:R-:W-:Y:S01]  /*7fe0*/  IMAD.SHL.U32 R235, R234.reuse, 0x40, RZ ;  /* 0x00000040eaeb7824 */ /* 0x040fe200078e00ff */
[----:B------:R-:W-:-:S02]  /*7ff0*/  LOP3.LUT P0, RZ, R234, 0x2, RZ, 0xc0, !PT ;  /* 0x00000002eaff7812 */ /* 0x000fc4000780c0ff */
[----:B------:R-:W-:Y:S02]  /*8000*/  LOP3.LUT R228, R228, 0x200, R251, 0xf8, !PT ;  /* 0x00000200e4e47812 */ /* 0x000fe400078ef8fb */
[----:B------:R-:W-:Y:S02]  /*8010*/  SEL R229, R229, 0xffffffe0, !P6 ;  /* 0xffffffe0e5e57807 */ /* 0x000fe40007000000 */
[----:B------:R-:W-:Y:S02]  /*8020*/  LEA R228, R228, UR5, 0x1 ;  /* 0x00000005e4e47c11 */ /* 0x000fe4000f8e08ff */
[----:B------:R-:W-:Y:S02]  /*8030*/  SEL R231, R231, 0xffffffe0, !P0 ;  /* 0xffffffe0e7e77807 */ /* 0x000fe40004000000 */
[----:B------:R-:W-:Y:S01]  /*8040*/  LOP3.LUT R236, R235, 0x400, RZ, 0xc0, !PT ;  /* 0x00000400ebec7812 */ /* 0x000fe200078ec0ff */
[----:B------:R-:W-:Y:S02]  /*8050*/  VIADD R0, R228, 0xc000 ;  /* 0x0000c000e4007836 */ /* 0x000fe40000000000 */
[----:B------:R-:W-:-:S03]  /*8060*/  IMAD.IADD R229, R229, 0x1, R228 ;  /* 0x00000001e5e57824 */ /* 0x000fc600078e02e4 */
[----:B------:R1:W-:Y:S01]  /*8070*/  STL [R1+0x10], R0 ;  /* 0x0000100001007387 */ /* 0x0003e20000100800 */
[----:B--2---:R-:W-:Y:S01]  /*8080*/  LEA.HI.SX32 R239, R173, 0xfffffffe, 0x1a ;  /* 0xfffffffeadef7811 */ /* 0x004fe200078fd2ff */
[----:B------:R-:W-:Y:S01]  /*8090*/  IMAD.MOV.U32 R173, RZ, RZ, R170 ;  /* 0x000000ffffad7224 */ /* 0x000fe200078e00aa */
[----:B-1-3--:R-:W-:Y:S06]  /*80a0*/  BRA `(.L_x_210) ;  /* 0x0000000400587947 */ /* 0x00afec0003800000 */
.L_x_212:
[----:B------:R-:W1:Y:S01]  /*80b0*/  LDC.64 R170, c[0x0][0x3b8] ;  /* 0x0000ee00ffaa7b82 */ /* 0x000e620000000a00 */
[----:B------:R-:W-:Y:S01]  /*80c0*/  VIADD R2, R239, 0xffffffff ;  /* 0xffffffffef027836 */ /* 0x000fe20000000000 */
[----:B------:R-:W-:Y:S04]  /*80d0*/  LOP3.LUT R169, R246, 0x1f8, RZ, 0xc0, !PT ;  /* 0x000001f8f6a97812 */ /* 0x000fe800078ec0ff */
[----:B------:R-:W-:Y:S04]  /*80e0*/  LOP3.LUT R172, R169, 0x38, R234, 0x78, !PT ;  /* 0x00000038a9ac7812 */ /* 0x000fe800078e78ea */
[----:B------:R-:W-:Y:S04]  /*80f0*/  LOP3.LUT R238, R172, 0x1e00, R246, 0xf8, !PT ;  /* 0x00001e00acee7812 */ /* 0x000fe800078ef8f6 */
[----:B------:R-:W-:Y:S01]  /*8100*/  LEA R238, R238, UR5, 0x1 ;  /* 0x00000005eeee7c11 */ /* 0x000fe2000f8e08ff */
[C---:B-1----:R-:W-:Y:S04]  /*8110*/  IMAD.WIDE.U32 R204, R2.reuse, R170, RZ ;  /* 0x000000aa02cc7225 */ /* 0x042fe800078e00ff */
[----:B------:R-:W-:Y:S01]  /*8120*/  IMAD R205, R2, R171, R205 ;  /* 0x000000ab02cd7224 */ /* 0x000fe200078e02cd */
[CC--:B------:R-:W-:Y:S01]  /*8130*/  @!P4 LEA R208, P3, R204.reuse, R241.reuse, 0x7 ;  /* 0x000000f1ccd0c211 */ /* 0x0c0fe200078638ff */
[C---:B------:R-:W-:Y:S03]  /*8140*/  IMAD.SHL.U32 R169, R204.reuse, 0x40, RZ ;  /* 0x00000040cca97824 */ /* 0x040fe600078e00ff */
[--C-:B------:R-:W-:Y:S02]  /*8150*/  SHF.L.U64.HI R172, R204, 0x6, R205.reuse ;  /* 0x00000006ccac7819 */ /* 0x100fe400000102cd */
[C---:B------:R-:W-:Y:S02]  /*8160*/  @!P1 LEA R214, P5, R169.reuse, R241, 0x1 ;  /* 0x000000f1a9d69211 */ /* 0x040fe400078a08ff */
[----:B------:R-:W-:Y:S02]  /*8170*/  LEA R2, P2, R170, R169, 0x4 ;  /* 0x000000a9aa027211 */ /* 0x000fe400078420ff */
[-C--:B------:R-:W-:Y:S02]  /*8180*/  @!P4 LEA.HI.X R209, R204, R240.reuse, R205, 0x7, P3 ;  /* 0x000000f0ccd1c211 */ /* 0x080fe400018f3ccd */
[----:B------:R-:W-:Y:S02]  /*8190*/  @!P1 LEA.HI.X R204, R169, R240, R172, 0x1, P5 ;  /* 0x000000f0a9cc9211 */ /* 0x000fe400028f0cac */
[C-C-:B------:R-:W-:Y:S02]  /*81a0*/  LEA.HI.X R169, R170.reuse, R172, R171.reuse, 0x4, P2 ;  /* 0x000000acaaa97211 */ /* 0x140fe400010f24ab */
[CC--:B------:R-:W-:Y:S02]  /*81b0*/  @!P1 LEA R205, P6, R170.reuse, R2.reuse, 0x4 ;  /* 0x00000002aacd9211 */ /* 0x0c0fe400078c20ff */
[CC--:B------:R-:W-:Y:S02]  /*81c0*/  @!P4 LEA R175, P3, R170.reuse, R2.reuse, 0x4 ;  /* 0x00000002aaafc211 */ /* 0x0c0fe400078620ff */
[CC--:B------:R-:W-:Y:S02]  /*81d0*/  @!P1 LEA R210, P5, R170.reuse, R2.reuse, 0x5 ;  /* 0x00000002aad29211 */ /* 0x0c0fe400078a28ff */
[C---:B------:R-:W-:Y:S02]  /*81e0*/  @!P4 LEA R172, P2, R170.reuse, R2, 0x5 ;  /* 0x00000002aaacc211 */ /* 0x040fe400078428ff */
[CCC-:B------:R-:W-:Y:S02]  /*81f0*/  @!P1 LEA.HI.X R217, R170.reuse, R169.reuse, R171.reuse, 0x4, P6 ;  /* 0x000000a9aad99211 */ /* 0x1c0fe400030f24ab */
[CCC-:B------:R-:W-:Y:S02]  /*8200*/  @!P4 LEA.HI.X R218, R170.reuse, R169.reuse, R171.reuse, 0x4, P3 ;  /* 0x000000a9aadac211 */ /* 0x1c0fe400018f24ab */
[CCC-:B------:R-:W-:Y:S02]  /*8210*/  @!P1 LEA.HI.X R219, R170.reuse, R169.reuse, R171.reuse, 0x5, P5 ;  /* 0x000000a9aadb9211 */ /* 0x1c0fe400028f2cab */
[----:B------:R-:W-:Y:S01]  /*8220*/  @!P4 LEA.HI.X R215, R170, R169, R171, 0x5, P2 ;  /* 0x000000a9aad7c211 */ /* 0x000fe200010f2cab */
[----:B------:R-:W-:Y:S01]  /*8230*/  @!P1 IMAD.MOV.U32 R170, RZ, RZ, R214 ;  /* 0x000000ffffaa9224 */ /* 0x000fe200078e00d6 */
[CC--:B------:R-:W-:Y:S01]  /*8240*/  @!P1 LEA R220, P6, R2.reuse, R241.reuse, 0x1 ;  /* 0x000000f102dc9211 */ /* 0x0c0fe200078c08ff */
[----:B------:R-:W-:Y:S01]  /*8250*/  @!P1 IMAD.MOV.U32 R171, RZ, RZ, R204 ;  /* 0x000000ffffab9224 */ /* 0x000fe200078e00cc */
[CC--:B------:R-:W-:Y:S02]  /*8260*/  @!P4 LEA R206, P3, R2.reuse, R241.reuse, 0x1 ;  /* 0x000000f102cec211 */ /* 0x0c0fe400078608ff */
[CCC-:B------:R-:W-:Y:S02]  /*8270*/  @!P1 LEA.HI.X R216, R2.reuse, R240.reuse, R169.reuse, 0x1, P6 ;  /* 0x000000f002d89211 */ /* 0x1c0fe400030f0ca9 */
[----:B------:R-:W-:Y:S01]  /*8280*/  @!PT LDS RZ, [RZ] ;  /* 0x00000000fffff984 */ /* 0x000fe20000000800 */
[----:B------:R-:W-:Y:S01]  /*8290*/  @!PT LDS RZ, [RZ] ;  /* 0x00000000fffff984 */ /* 0x000fe20000000800 */
[----:B------:R-:W-:Y:S01]  /*82a0*/  @!PT LDS RZ, [RZ] ;  /* 0x00000000fffff984 */ /* 0x000fe20000000800 */
[----:B------:R1:W-:Y:S01]  /*82b0*/  @!P1 LDGSTS.E.BYPASS.LTC128B.128 [R238+0x8000], desc[UR14][R170.64] ;  /* 0x08000000aaee9fae */ /* 0x0003e2000b981a0e */
[-C--:B------:R-:W-:Y:S02]  /*82c0*/  @!P4 LEA.HI.X R207, R2, R240.reuse, R169, 0x1, P3 ;  /* 0x000000f002cfc211 */ /* 0x080fe400018f0ca9 */
[-C--:B------:R-:W-:Y:S01]  /*82d0*/  @!P4 LEA R204, P3, R175, R241.reuse, 0x1 ;  /* 0x000000f1afccc211 */ /* 0x080fe200078608ff */
[----:B------:R2:W-:Y:S01]  /*82e0*/  @P1 STS.128 [R238+0x8000], RZ ;  /* 0x008000ffee001388 */ /* 0x0005e20000000c00 */
[CC--:B------:R-:W-:Y:S02]  /*82f0*/  @!P1 LEA R169, P6, R205.reuse, R241.reuse, 0x1 ;  /* 0x000000f1cda99211 */ /* 0x0c0fe400078c08ff */
[CC--:B------:R-:W-:Y:S01]  /*8300*/  @!P1 LEA R214, P5, R210.reuse, R241.reuse, 0x1 ;  /* 0x000000f1d2d69211 */ /* 0x0c0fe200078a08ff */
[----:B------:R-:W-:Y:S01]  /*8310*/  @!PT LDS RZ, [RZ] ;  /* 0x00000000fffff984 */ /* 0x000fe20000000800 */
[----:B------:R-:W-:Y:S01]  /*8320*/  @!PT LDS RZ, [RZ] ;  /* 0x00000000fffff984 */ /* 0x000fe20000000800 */
[----:B------:R-:W-:Y:S01]  /*8330*/  @!PT LDS RZ, [RZ] ;  /* 0x00000000fffff984 */ /* 0x000fe20000000800 */
[----:B------:R3:W-:Y:S01]  /*8340*/  @!P4 LDGSTS.E.BYPASS.LTC128B.128 [R238+0xa000], desc[UR14][R208.64+0x80] ;  /* 0x0a000080d0eecfae */ /* 0x0007e2000b981a0e */
[-C--:B------:R-:W-:Y:S02]  /*8350*/  @!P1 LEA.HI.X R2, R205, R240.reuse, R217, 0x1, P6 ;  /* 0x000000f0cd029211 */ /* 0x080fe400030f0cd9 */
[-C--:B------:R-:W-:Y:S01]  /*8360*/  @!P4 LEA.HI.X R205, R175, R240.reuse, R218, 0x1, P3 ;  /* 0x000000f0afcdc211 */ /* 0x080fe200018f0cda */
[----:B------:R2:W-:Y:S01]  /*8370*/  @P4 STS.128 [R238+0xa000], RZ ;  /* 0x00a000ffee004388 */ /* 0x0005e20000000c00 */
[-C--:B------:R-:W-:Y:S02]  /*8380*/  @!P1 LEA.HI.X R210, R210, R240.reuse, R219, 0x1, P5 ;  /* 0x000000f0d2d29211 */ /* 0x080fe400028f0cdb */
[C---:B-1----:R-:W-:Y:S04]  /*8390*/  @!P4 LEA R170, P2, R172.reuse, R241, 0x1 ;  /* 0x000000f1acaac211 */ /* 0x042fe800078408ff */
[----:B------:R-:W-:Y:S01]  /*83a0*/  @!P4 LEA.HI.X R171, R172, R240, R215, 0x1, P2 ;  /* 0x000000f0acabc211 */ /* 0x000fe200010f0cd7 */
[----:B---3--:R-:W-:Y:S02]  /*83b0*/  @!P1 IMAD.MOV.U32 R208, RZ, RZ, R220 ;  /* 0x000000ffffd09224 */ /* 0x008fe400078e00dc */
[----:B------:R-:W-:Y:S05]  /*83c0*/  @!P1 IMAD.MOV.U32 R209, RZ, RZ, R216 ;  /* 0x000000ffffd19224 */ /* 0x000fea00078e00d8 */
[----:B------:R-:W-:Y:S01]  /*83d0*/  @!PT LDS RZ, [RZ] ;  /* 0x00000000fffff984 */ /* 0x000fe20000000800 */
[----:B------:R-:W-:Y:S01]  /*83e0*/  @!PT LDS RZ, [RZ] ;  /* 0x00000000fffff984 */ /* 0x000fe20000000800 */
[----:B------:R-:W-:Y:S01]  /*83f0*/  @!PT LDS RZ, [RZ] ;  /* 0x00000000fffff984 */ /* 0x000fe20000000800 */
[----:B------:R-:W-:Y:S04]  /*8400*/  @!P1 LDGSTS.E.BYPASS.LTC128B.128 [R238+0x8800], desc[UR14][R208.64] ;  /* 0x08800000d0ee9fae */ /* 0x000fe8000b981a0e */
[----:B------:R2:W-:Y:S04]  /*8410*/  @P1 STS.128 [R238+0x8800], RZ ;  /* 0x008800ffee001388 */ /* 0x0005e80000000c00 */
[----:B------:R-:W-:Y:S01]  /*8420*/  @!PT LDS RZ, [RZ] ;  /* 0x00000000fffff984 */ /* 0x000fe20000000800 */
[----:B------:R-:W-:Y:S01]  /*8430*/  @!PT LDS RZ, [RZ] ;  /* 0x00000000fffff984 */ /* 0x000fe20000000800 */
[----:B------:R-:W-:Y:S01]  /*8440*/  @!PT LDS RZ, [RZ] ;  /* 0x00000000fffff984 */ /* 0x000fe20000000800 */
[----:B------:R1:W-:Y:S04]  /*8450*/  @!P4 LDGSTS.E.BYPASS.LTC128B.128 [R238+0xa800], desc[UR14][R206.64+0x80] ;  /* 0x0a800080ceeecfae */ /* 0x0003e8000b981a0e */
[----:B------:R2:W-:Y:S01]  /*8460*/  @P4 STS.128 [R238+0xa800], RZ ;  /* 0x00a800ffee004388 */ /* 0x0005e20000000c00 */
[----:B-1----:R-:W-:Y:S02]  /*8470*/  @!P1 IMAD.MOV.U32 R206, RZ, RZ, R169 ;  /* 0x000000ffffce9224 */ /* 0x002fe400078e00a9 */
[----:B------:R-:W-:Y:S05]  /*8480*/  @!P1 IMAD.MOV.U32 R207, RZ, RZ, R2 ;  /* 0x000000ffffcf9224 */ /* 0x000fea00078e0002 */
        /* <DEDUP_REMOVED lines=22> */
[----:B------:R-:W0:Y:S01]  /*85f0*/  LDGDEPBAR ;  /* 0x00000000000079af */ /* 0x000e220000000000 */
[----:B------:R-:W-:Y:S05]  /*8600*/  BRA `(.L_x_211) ;  /* 0x0000001000c07947 */ /* 0x000fea0003800000 */
.L_x_210:
[----:B------:R-:W-:Y:S04]  /*8610*/  DEPBAR.LE SB0, 0x0 ;  /* 0x000080000000791a */ /* 0x000fe80000000000 */
[----:B------:R-:W-:Y:S01]  /*8620*/  BAR.SYNC.DEFER_BLOCKING 0x0 ;  /* 0x0000000000007b1d */ /* 0x000fe20000010000 */
[----:B------:R-:W-:Y:S01]  /*8630*/  IMAD.WIDE.U32 R8, R239, R242, RZ ;  /* 0x000000f2ef087225 */ /* 0x000fe200078e00ff */
[----:B------:R-:W-:Y:S03]  /*8640*/  SHF.R.U32.HI R233, RZ, 0x1, R234 ;  /* 0x00000001ffe97819 */ /* 0x000fe600000116ea */
[----:B------:R-:W-:Y:S01]  /*8650*/  IMAD.SHL.U32 R7, R8, 0x40, RZ ;  /* 0x0000004008077824 */ /* 0x000fe200078e00ff */
[----:B--2---:R-:W-:Y:S01]  /*8660*/  LOP3.LUT R2, R233, 0x8, RZ, 0xc0, !PT ;  /* 0x00000008e9027812 */ /* 0x004fe200078ec0ff */
[----:B------:R-:W-:Y:S02]  /*8670*/  IMAD R9, R239, R243, R9 ;  /* 0x000000f3ef097224 */ /* 0x000fe400078e0209 */
[C---:B------:R-:W-:Y:S01]  /*8680*/  IMAD.SHL.U32 R246, R234.reuse, 0x8, RZ ;  /* 0x00000008eaf67824 */ /* 0x040fe200078e00ff */
[CC--:B------:R-:W-:Y:S01]  /*8690*/  @!P1 LEA R4, P0, R7.reuse, R245.reuse, 0x1 ;  /* 0x000000f507049211 */ /* 0x0c0fe200078008ff */
[----:B------:R-:W-:Y:S01]  /*86a0*/  IMAD.SHL.U32 R0, R234, 0x20, RZ ;  /* 0x00000020ea007824 */ /* 0x000fe200078e00ff */
[----:B------:R-:W-:Y:S02]  /*86b0*/  SHF.L.U64.HI R8, R8, 0x6, R9 ;  /* 0x0000000608087819 */ /* 0x000fe40000010209 */
[----:B------:R-:W-:Y:S02]  /*86c0*/  LOP3.LUT R230, R246, 0x38, RZ, 0xc0, !PT ;  /* 0x00000038f6e67812 */ /* 0x000fe400078ec0ff */
[-CC-:B------:R-:W-:Y:S02]  /*86d0*/  @!P1 LEA.HI.X R5, R7, R244.reuse, R8.reuse, 0x1, P0 ;  /* 0x000000f407059211 */ /* 0x180fe400000f0c08 */
[----:B------:R-:W-:Y:S02]  /*86e0*/  LOP3.LUT R247, R230, 0x40, RZ, 0xfc, !PT ;  /* 0x00000040e6f77812 */ /* 0x000fe400078efcff */
[----:B------:R-:W-:Y:S02]  /*86f0*/  LOP3.LUT R232, R0, 0x7c00, RZ, 0xc0, !PT ;  /* 0x00007c0000e87812 */ /* 0x000fe400078ec0ff */
[----:B------:R-:W-:Y:S01]  /*8700*/  ISETP.GE.AND P4, PT, R247, UR8, PT ;  /* 0x00000008f7007c0c */ /* 0x000fe2000bf86270 */
[----:B------:R-:W-:Y:S01]  /*8710*/  @!PT LDS RZ, [RZ] ;  /* 0x00000000fffff984 */ /* 0x000fe20000000800 */
[----:B------:R-:W-:Y:S01]  /*8720*/  @!PT LDS RZ, [RZ] ;  /* 0x00000000fffff984 */ /* 0x000fe20000000800 */
[----:B------:R-:W-:Y:S01]  /*8730*/  @!PT LDS RZ, [RZ] ;  /* 0x00000000fffff984 */ /* 0x000fe20000000800 */
[----:B------:R1:W-:Y:S01]  /*8740*/  @!P1 LDGSTS.E.BYPASS.LTC128B.128 [R238+0xc000], desc[UR14][R4.64] ;  /* 0x0c00000004ee9fae */ /* 0x0003e2000b981a0e */
[C-C-:B------:R-:W-:Y:S01]  /*8750*/  LOP3.LUT R0, R230.reuse, 0x1c0, R235.reuse, 0xf8, !PT ;  /* 0x000001c0e6007812 */ /* 0x140fe200078ef8eb */
[----:B------:R-:W-:Y:S04]  /*8760*/  UMOV UR5, UR6 ;  /* 0x0000000600057c82 */ /* 0x000fe80008000000 */
[----:B------:R-:W-:Y:S01]  /*8770*/  @P1 STS.128 [R238+0xc000], RZ ;  /* 0x00c000ffee001388 */ /* 0x000fe20000000c00 */
[----:B------:R-:W-:Y:S05]  /*8780*/  ISETP.GE.AND P1, PT, R230, UR8, PT ;  /* 0x00000008e6007c0c */ /* 0x000fea000bf26270 */
[C---:B------:R-:W-:Y:S04]  /*8790*/  @!P4 LEA R12, P2, R7.reuse, R245, 0x1 ;  /* 0x000000f5070cc211 */ /* 0x040fe800078408ff */
[----:B------:R-:W-:Y:S05]  /*87a0*/  @!P4 LEA.HI.X R13, R7, R244, R8, 0x1, P2 ;  /* 0x000000f4070dc211 */ /* 0x000fea00010f0c08 */
[----:B------:R-:W-:Y:S01]  /*87b0*/  @!PT LDS RZ, [RZ] ;  /* 0x00000000fffff984 */ /* 0x000fe20000000800 */
[----:B------:R-:W-:Y:S01]  /*87c0*/  @!PT LDS RZ, [RZ] ;  /* 0x00000000fffff984 */ /* 0x000fe20000000800 */
[----:B------:R-:W-:Y:S01]  /*87d0*/  @!PT LDS RZ, [RZ] ;  /* 0x00000000fffff984 */ /* 0x000fe20000000800 */
[----:B------:R-:W-:Y:S06]  /*87e0*/  @!P4 LDGSTS.E.BYPASS.LTC128B.128 [R238+0xe000], desc[UR14][R12.64+0x80] ;  /* 0x0e0000800ceecfae */ /* 0x000fec000b981a0e */
[----:B------:R-:W-:Y:S01]  /*87f0*/  @P4 STS.128 [R238+0xe000], RZ ;  /* 0x00e000ffee004388 */ /* 0x000fe20000000c00 */
[----:B-1----:R-:W-:Y:S02]  /*8800*/  LEA R5, P0, R242, R7, 0x4 ;  /* 0x00000007f2057211 */ /* 0x002fe400078020ff */
[----:B------:R-:W-:Y:S02]  /*8810*/  LOP3.LUT R4, R232, 0x200, R235, 0xf8, !PT ;  /* 0x00000200e8047812 */ /* 0x000fe400078ef8eb */
[C-C-:B------:R-:W-:Y:S02]  /*8820*/  LEA.HI.X R6, R242.reuse, R8, R243.reuse, 0x4, P0 ;  /* 0x00000008f2067211 */ /* 0x140fe400000f24f3 */
[CC--:B------:R-:W-:Y:S02]  /*8830*/  LEA R9, P0, R242.reuse, R5.reuse, 0x4 ;  /* 0x00000005f2097211 */ /* 0x0c0fe400078020ff */
[C---:B------:R-:W-:Y:S02]  /*8840*/  LEA R7, P2, R242.reuse, R5, 0x5 ;  /* 0x00000005f2077211 */ /* 0x040fe400078428ff */
[-C--:B------:R-:W-:Y:S02]  /*8850*/  LEA R8, P3, R9, R245.reuse, 0x1 ;  /* 0x000000f509087211 */ /* 0x080fe400078608ff */
[----:B------:R-:W-:Y:S02]  /*8860*/  LEA.HI.X R11, R242, R6, R243, 0x4, P0 ;  /* 0x00000006f20b7211 */ /* 0x000fe400000f24f3 */
[CC--:B------:R-:W-:Y:S02]  /*8870*/  @!P4 LEA R10, P0, R5.reuse, R245.reuse, 0x1 ;  /* 0x000000f5050ac211 */ /* 0x0c0fe400078008ff */
[-C--:B------:R-:W-:Y:S02]  /*8880*/  @!P1 LEA R14, P5, R5, R245.reuse, 0x1 ;  /* 0x000000f5050e9211 */ /* 0x080fe400078a08ff */
[-C--:B------:R-:W-:Y:S02]  /*8890*/  LEA.HI.X R9, R9, R244.reuse, R11, 0x1, P3 ;  /* 0x000000f409097211 */ /* 0x080fe400018f0c0b */
[----:B------:R-:W-:Y:S02]  /*88a0*/  @!P4 LEA.HI.X R11, R5, R244, R6, 0x1, P0 ;  /* 0x000000f4050bc211 */ /* 0x000fe400000f0c06 */
[----:B------:R-:W-:Y:S02]  /*88b0*/  LOP3.LUT R2, R4, R0, R2, 0xf6, !PT ;  /* 0x0000000004027212 */ /* 0x000fe400078ef602 */
[----:B------:R-:W-:Y:S02]  /*88c0*/  LEA.HI.X R15, R242, R6, R243, 0x5, P2 ;  /* 0x00000006f20f7211 */ /* 0x000fe400010f2cf3 */
[----:B------:R-:W-:Y:S02]  /*88d0*/  LEA R4, P2, R7, R245, 0x1 ;  /* 0x000000f507047211 */ /* 0x000fe400078408ff */
[-C--:B------:R-:W-:Y:S02]  /*88e0*/  @!P1 LEA.HI.X R6, R5, R244.reuse, R6, 0x1, P5 ;  /* 0x000000f405069211 */ /* 0x080fe400028f0c06 */
[----:B------:R-:W-:Y:S02]  /*88f0*/  LEA.HI.X R5, R7, R244, R15, 0x1, P2 ;  /* 0x000000f407057211 */ /* 0x000fe400010f0c0f */
[----:B------:R-:W-:Y:S01]  /*8900*/  LOP3.LUT R0, R0, 0x8, R234, 0x78, !PT ;  /* 0x0000000800007812 */ /* 0x000fe200078e78ea */
[----:B------:R-:W-:Y:S01]  /*8910*/  @!P1 IMAD.MOV.U32 R7, RZ, RZ, R6 ;  /* 0x000000ffff079224 */ /* 0x000fe200078e0006 */
[----:B------:R-:W-:Y:S01]  /*8920*/  LEA R171, R2, UR5, 0x1 ;  /* 0x0000000502ab7c11 */ /* 0x000fe2000f8e08ff */
[----:B------:R-:W-:Y:S01]  /*8930*/  @!P1 IMAD.MOV.U32 R6, RZ, RZ, R14 ;  /* 0x000000ffff069224 */ /* 0x000fe200078e000e */
[----:B------:R-:W-:Y:S01]  /*8940*/  LOP3.LUT P0, RZ, R234, 0x4, RZ, 0xc0, !PT ;  /* 0x00000004eaff7812 */ /* 0x000fe2000780c0ff */
[----:B------:R-:W-:Y:S01]  /*8950*/  IMAD R0, R0, 0x2, R236 ;  /* 0x0000000200007824 */ /* 0x000fe200078e02ec */
[----:B------:R-:W-:Y:S01]  /*8960*/  ISETP.NE.AND P2, PT, R239, RZ, PT ;  /* 0x000000ffef00720c */ /* 0x000fe20003f45270 */
[----:B------:R-:W-:Y:S01]  /*8970*/  IMAD.IADD R175, R231, 0x1, R171 ;  /* 0x00000001e7af7824 */ /* 0x000fe200078e02ab */
[----:B------:R-:W-:Y:S01]  /*8980*/  @!PT LDS RZ, [RZ] ;  /* 0x00000000fffff984 */ /* 0x000fe20000000800 */
[----:B------:R-:W-:Y:S01]  /*8990*/  @!PT LDS RZ, [RZ] ;  /* 0x00000000fffff984 */ /* 0x000fe20000000800 */
[----:B------:R-:W-:Y:S01]  /*89a0*/  @!PT LDS RZ, [RZ] ;  /* 0x00000000fffff984 */ /* 0x000fe20000000800 */
[----:B------:R-:W-:Y:S01]  /*89b0*/  @!P1 LDGSTS.E.BYPASS.LTC128B.128 [R238+0xc800], desc[UR14][R6.64] ;  /* 0x0c80000006ee9fae */ /* 0x000fe2000b981a0e */
[----:B------:R-:W-:Y:S01]  /*89c0*/  VIADD R169, R0, UR5 ;  /* 0x0000000500a97c36 */ /* 0x000fe20008000000 */
[----:B------:R-:W-:Y:S04]  /*89d0*/  SEL R2, R237, 0xffffffc0, !P0 ;  /* 0xffffffc0ed027807 */ /* 0x000fe80004000000 */
[----:B------:R-:W-:Y:S01]  /*89e0*/  @P1 STS.128 [R238+0xc800], RZ ;  /* 0x00c800ffee001388 */ /* 0x000fe20000000c00 */
[C---:B------:R-:W-:Y:S02]  /*89f0*/  IMAD.IADD R170, R169.reuse, 0x1, R231 ;  /* 0x00000001a9aa7824 */ /* 0x040fe400078e02e7 */
[----:B------:R-:W-:Y:S03]  /*8a00*/  IMAD.IADD R224, R2, 0x1, R171 ;  /* 0x0000000102e07824 */ /* 0x000fe600078e02ab */
[----:B------:R-:W-:Y:S01]  /*8a10*/  @!PT LDS RZ, [RZ] ;  /* 0x00000000fffff984 */ /* 0x000fe20000000800 */
[----:B------:R-:W-:Y:S01]  /*8a20*/  @!PT LDS RZ, [RZ] ;  /* 0x00000000fffff984 */ /* 0x000fe20000000800 */
[----:B------:R-:W-:Y:S01]  /*8a30*/  @!PT LDS RZ, [RZ] ;  /* 0x00000000fffff984 */ /* 0x000fe20000000800 */
[----:B------:R-:W-:Y:S01]  /*8a40*/  @!P4 LDGSTS.E.BYPASS.LTC128B.128 [R238+0xe800], desc[UR14][R10.64+0x80] ;  /* 0x0e8000800aeecfae */ /* 0x000fe2000b981a0e */
[----:B------:R-:W-:Y:S02]  /*8a50*/  IMAD.IADD R2, R169, 0x1, R2 ;  /* 0x00000001a9027824 */ /* 0x000fe400078e0202 */
[C---:B------:R-:W-:Y:S03]  /*8a60*/  IMAD.IADD R172, R231.reuse, 0x1, R224 ;  /* 0x00000001e7ac7824 */ /* 0x040fe600078e02e0 */
[----:B------:R-:W-:Y:S01]  /*8a70*/  @P4 STS.128 [R238+0xe800], RZ ;  /* 0x00e800ffee004388 */ /* 0x000fe20000000c00 */
[----:B------:R-:W-:Y:S05]  /*8a80*/  IMAD.IADD R169, R231, 0x1, R2 ;  /* 0x00000001e7a97824 */ /* 0x000fea00078e0202 */
[----:B------:R-:W-:Y:S01]  /*8a90*/  @!PT LDS RZ, [RZ] ;  /* 0x00000000fffff984 */ /* 0x000fe20000000800 */
[----:B------:R-:W-:Y:S01]  /*8aa0*/  @!PT LDS RZ, [RZ] ;  /* 0x00000000fffff984 */ /* 0x000fe20000000800 */
[----:B------:R-:W-:Y:S01]  /*8ab0*/  @!PT LDS RZ, [RZ] ;  /* 0x00000000fffff984 */ /* 0x000fe20000000800 */
[----:B------:R-:W-:Y:S06]  /*8ac0*/  @!P1 LDGSTS.E.BYPASS.LTC128B.128 [R238+0xd000], desc[UR14][R8.64] ;  /* 0x0d00000008ee9fae */ /* 0x000fec000b981a0e */
[----:B------:R-:W-:Y:S06]  /*8ad0*/  @P1 STS.128 [R238+0xd000], RZ ;  /* 0x00d000ffee001388 */ /* 0x000fec0000000c00 */
        /* <DEDUP_REMOVED lines=13> */
[----:B------:R1:W-:Y:S06]  /*8bb0*/  @!P4 LDGSTS.E.BYPASS.LTC128B.128 [R238+0xf800], desc[UR14][R4.64+0x80] ;  /* 0x0f80008004eecfae */ /* 0x0003ec000b981a0e */
[----:B------:R-:W-:Y:S06]  /*8bc0*/  @P4 STS.128 [R238+0xf800], RZ ;  /* 0x00f800ffee004388 */ /* 0x000fec0000000c00 */
[----:B------:R-:W-:Y:S06]  /*8bd0*/  LDSM.16.M88.4 R64, [R171] ;  /* 0x00000000ab40783b */ /* 0x000fec0000000200 */
[----:B------:R-:W1:Y:S06]  /*8be0*/  LDSM.16.M88.4 R16, [R0+UR5+0x8000] ;  /* 0x008000050010783b */ /* 0x000e6c0008000200 */
[----:B------:R-:W2:Y:S06]  /*8bf0*/  LDSM.16.M88.4 R60, [R171+0x2000] ;  /* 0x00200000ab3c783b */ /* 0x000eac0000000200 */
[----:B------:R-:W3:Y:S06]  /*8c00*/  LDSM.16.M88.4 R32, [R0+UR5+0x8800] ;  /* 0x008800050020783b */ /* 0x000eec0008000200 */
[----:B------:R-:W0:Y:S06]  /*8c10*/  LDGDEPBAR ;  /* 0x00000000000079af */ /* 0x000e2c0000000000 */
[----:B------:R-:W4:Y:S06]  /*8c20*/  LDSM.16.M88.4 R48, [R0+UR5+0x9000] ;  /* 0x009000050030783b */ /* 0x000f2c0008000200 */
[----:B------:R-:W5:Y:S06]  /*8c30*/  LDSM.16.M88.4 R204, [R0+UR5+0x9800] ;  /* 0x0098000500cc783b */ /* 0x000f6c0008000200 */
[----:B------:R-:W-:Y:S01]  /*8c40*/  LDSM.16.M88.4 R208, [R175] ;  /* 0x00000000afd0783b */ /* 0x000fe20000000200 */
[-C--:B-1----:R-:W-:Y:S05]  /*8c50*/  HMMA.16816.F32.BF16 R4, R64, R16.reuse, RZ ;  /* 0x000000104004723c */ /* 0x082fea00000418ff */
[----:B------:R-:W1:Y:S06]  /*8c60*/  LDSM.16.M88.4 R212, [R170+0x8000] ;  /* 0x00800000aad4783b */ /* 0x000e6c0000000200 */
[----:B------:R-:W1:Y:S01]  /*8c70*/  LDSM.16.M88.4 R216, [R175+0x2000] ;  /* 0x00200000afd8783b */ /* 0x000e620000000200 */
[C---:B--2---:R-:W-:Y:S05]  /*8c80*/  HMMA.16816.F32.BF16 R8, R60.reuse, R16, RZ ;  /* 0x000000103c08723c */ /* 0x044fea00000418ff */
[----:B------:R-:W-:Y:S03]  /*8c90*/  LDSM.16.M88.4 R220, [R170+0x9000] ;  /* 0x00900000aadc783b */ /* 0x000fe60000000200 */
[-C--:B------:R-:W-:Y:S08]  /*8ca0*/  HMMA.16816.F32.BF16 R12, R60, R18.reuse, RZ ;  /* 0x000000123c0c723c */ /* 0x080ff000000418ff */
[C---:B------:R-:W-:Y:S08]  /*8cb0*/  HMMA.16816.F32.BF16 R16, R64.reuse, R18, RZ ;  /* 0x000000124010723c */ /* 0x040ff000000418ff */
[-C--:B---3--:R-:W-:Y:S08]  /*8cc0*/  HMMA.16816.F32.BF16 R20, R64, R32.reuse, RZ ;  /* 0x000000204014723c */ /* 0x088ff000000418ff */
[C---:B------:R-:W-:Y:S08]  /*8cd0*/  HMMA.16816.F32.BF16 R24, R60.reuse, R32, RZ ;  /* 0x000000203c18723c */ /* 0x040ff000000418ff */
[-C--:B------:R-:W-:Y:S08]  /*8ce0*/  HMMA.16816.F32.BF16 R28, R60, R34.reuse, RZ ;  /* 0x000000223c1c723c */ /* 0x080ff000000418ff */
        /* <DEDUP_REMOVED lines=9> */
[----:B------:R-:W2:Y:S07]  /*8d80*/  LDSM.16.M88.4 R204, [R170+0x8800] ;  /* 0x00880000aacc783b */ /* 0x000eae0000000200 */
[-C--:B-1----:R-:W-:Y:S08]  /*8d90*/  HMMA.16816.F32.BF16 R4, R208, R212.reuse, R4 ;  /* 0x000000d4d004723c */ /* 0x082ff00000041804 */
        /* <DEDUP_REMOVED lines=8> */
[----:B------:R-:W-:Y:S07]  /*8e20*/  LDSM.16.M88.4 R204, [R224] ;  /* 0x00000000e0cc783b */ /* 0x000fee0000000200 */
[-C--:B------:R-:W-:Y:S08]  /*8e30*/  HMMA.16816.F32.BF16 R36, R208, R220.reuse, R36 ;  /* 0x000000dcd024723c */ /* 0x080ff00000041824 */
[C---:B------:R-:W-:Y:S08]  /*8e40*/  HMMA.16816.F32.BF16 R40, R216.reuse, R220, R40 ;  /* 0x000000dcd828723c */ /* 0x040ff00000041828 */
[-C--:B------:R-:W-:Y:S08]  /*8e50*/  HMMA.16816.F32.BF16 R44, R216, R222.reuse, R44 ;  /* 0x000000ded82c723c */ /* 0x080ff0000004182c */
[C---:B------:R-:W-:Y:S01]  /*8e60*/  HMMA.16816.F32.BF16 R48, R208.reuse, R222, R48 ;  /* 0x000000ded030723c */ /* 0x040fe20000041830 */
[----:B------:R-:W-:Y:S07]  /*8e70*/  LDSM.16.M88.4 R220, [R224+0x2000] ;  /* 0x00200000e0dc783b */ /* 0x000fee0000000200 */
[-C--:B-1----:R-:W-:Y:S08]  /*8e80*/  HMMA.16816.F32.BF16 R52, R208, R212.reuse, R52 ;  /* 0x000000d4d034723c */ /* 0x082ff00000041834 */
[C---:B------:R-:W-:Y:S08]  /*8e90*/  HMMA.16816.F32.BF16 R56, R216.reuse, R212, R56 ;  /* 0x000000d4d838723c */ /* 0x040ff00000041838 */
[-C--:B------:R-:W-:Y:S01]  /*8ea0*/  HMMA.16816.F32.BF16 R60, R216, R214.reuse, R60 ;  /* 0x000000d6d83c723c */ /* 0x080fe2000004183c */
[----:B------:R-:W1:Y:S07]  /*8eb0*/  LDSM.16.M88.4 R216, [R2+0x8000] ;  /* 0x0080000002d8783b */ /* 0x000e6e0000000200 */
[----:B------:R-:W-:Y:S01]  /*8ec0*/  HMMA.16816.F32.BF16 R64, R208, R214, R64 ;  /* 0x000000d6d040723c */ /* 0x000fe20000041840 */
[----:B------:R-:W2:Y:S06]  /*8ed0*/  LDSM.16.M88.4 R208, [R2+0x8800] ;  /* 0x0088000002d0783b */ /* 0x000eac0000000200 */
[----:B------:R-:W3:Y:S01]  /*8ee0*/  LDSM.16.M88.4 R212, [R2+0x9000] ;  /* 0x0090000002d4783b */ /* 0x000ee20000000200 */
        /* <DEDUP_REMOVED lines=20> */
[----:B------:R-:W1:Y:S06]  /*9030*/  LDSM.16.M88.4 R204, [R172+0x2000] ;  /* 0x00200000accc783b */ /* 0x000e6c0000000200 */
[----:B------:R-:W3:Y:S01]  /*9040*/  LDSM.16.M88.4 R216, [R169+0x8800] ;  /* 0x00880000a9d8783b */ /* 0x000ee20000000200 */
[-C--:B--2---:R-:W-:Y:S08]  /*9050*/  HMMA.16816.F32.BF16 R4, R208, R212.reuse, R4 ;  /* 0x000000d4d004723c */ /* 0x084ff00000041804 */
[C---:B-1----:R-:W-:Y:S08]  /*9060*/  HMMA.16816.F32.BF16 R8, R204.reuse, R212, R8 ;  /* 0x000000d4cc08723c */ /* 0x042ff00000041808 */
        /* <DEDUP_REMOVED lines=8> */
[-C--:B-1----:R-:W-:Y:S08]  /*90f0*/  HMMA.16816.F32.BF16 R36, R208, R212.reuse, R36 ;  /* 0x000000d4d024723c */ /* 0x082ff00000041824 */
[C---:B------:R-:W-:Y:S08]  /*9100*/  HMMA.16816.F32.BF16 R40, R204.reuse, R212, R40 ;  /* 0x000000d4cc28723c */ /* 0x040ff00000041828 */
[-C--:B------:R-:W-:Y:S08]  /*9110*/  HMMA.16816.F32.BF16 R44, R204, R214.reuse, R44 ;  /* 0x000000d6cc2c723c */ /* 0x080ff0000004182c */
[C---:B------:R-:W-:Y:S01]  /*9120*/  HMMA.16816.F32.BF16 R48, R208.reuse, R214, R48 ;  /* 0x000000d6d030723c */ /* 0x040fe20000041830 */
[----:B------:R-:W-:Y:S07]  /*9130*/  LDSM.16.M88.4 R212, [R0+UR5+0xa000] ;  /* 0x00a0000500d4783b */ /* 0x000fee0008000200 */
[-C--:B--2---:R-:W-:Y:S08]  /*9140*/  HMMA.16816.F32.BF16 R52, R208, R216.reuse, R52 ;  /* 0x000000d8d034723c */ /* 0x084ff00000041834 */
[C---:B------:R-:W-:Y:S08]  /*9150*/  HMMA.16816.F32.BF16 R56, R204.reuse, R216, R56 ;  /* 0x000000d8cc38723c */ /* 0x040ff00000041838 */
[-C--:B------:R-:W-:Y:S01]  /*9160*/  HMMA.16816.F32.BF16 R60, R204, R218.reuse, R60 ;  /* 0x000000dacc3c723c */ /* 0x080fe2000004183c */
[----:B------:R-:W1:Y:S07]  /*9170*/  LDSM.16.M88.4 R204, [R171+0x4000] ;  /* 0x00400000abcc783b */ /* 0x000e6e0000000200 */
[----:B------:R-:W-:Y:S01]  /*9180*/  HMMA.16816.F32.BF16 R64, R208, R218, R64 ;  /* 0x000000dad040723c */ /* 0x000fe20000041840 */
[----:B------:R-:W2:Y:S06]  /*9190*/  LDSM.16.M88.4 R208, [R0+UR5+0xa800] ;  /* 0x00a8000500d0783b */ /* 0x000eac0008000200 */
[----:B------:R-:W-:Y:S01]  /*91a0*/  LDSM.16.M88.4 R216, [R0+UR5+0xb800] ;  /* 0x00b8000500d8783b */ /* 0x000fe20008000200 */
[-C--:B-1----:R-:W-:Y:S08]  /*91b0*/  HMMA.16816.F32.BF16 R4, R204, R212.reuse, R4 ;  /* 0x000000d4cc04723c */ /* 0x082ff00000041804 */
[C---:B------:R-:W-:Y:S08]  /*91c0*/  HMMA.16816.F32.BF16 R8, R220.reuse, R212, R8 ;  /* 0x000000d4dc08723c */ /* 0x040ff00000041808 */
[-C--:B------:R-:W-:Y:S08]  /*91d0*/  HMMA.16816.F32.BF16 R12, R220, R214.reuse, R12 ;  /* 0x000000d6dc0c723c */ /* 0x080ff0000004180c */
[C---:B------:R-:W-:Y:S01]  /*91e0*/  HMMA.16816.F32.BF16 R16, R204.reuse, R214, R16 ;  /* 0x000000d6cc10723c */ /* 0x040fe20000041810 */
[----:B------:R-:W1:Y:S07]  /*91f0*/  LDSM.16.M88.4 R212, [R0+UR5+0xb000] ;  /* 0x00b0000500d4783b */ /* 0x000e6e0008000200 */
[-C--:B--2---:R-:W-:Y:S08]  /*9200*/  HMMA.16816.F32.BF16 R20, R204, R208.reuse, R20 ;  /* 0x000000d0cc14723c */ /* 0x084ff00000041814 */
[C---:B------:R-:W-:Y:S08]  /*9210*/  HMMA.16816.F32.BF16 R24, R220.reuse, R208, R24 ;  /* 0x000000d0dc18723c */ /* 0x040ff00000041818 */
[-C--:B------:R-:W-:Y:S08]  /*9220*/  HMMA.16816.F32.BF16 R28, R220, R210.reuse, R28 ;  /* 0x000000d2dc1c723c */ /* 0x080ff0000004181c */
[C---:B------:R-:W-:Y:S01]  /*9230*/  HMMA.16816.F32.BF16 R32, R204.reuse, R210, R32 ;  /* 0x000000d2cc20723c */ /* 0x040fe20000041820 */
[----:B------:R-:W-:Y:S07]  /*9240*/  LDSM.16.M88.4 R208, [R175+0x4000] ;  /* 0x00400000afd0783b */ /* 0x000fee0000000200 */
[-C--:B-1----:R-:W-:Y:S08]  /*9250*/  HMMA.16816.F32.BF16 R36, R204, R212.reuse, R36 ;  /* 0x000000d4cc24723c */ /* 0x082ff00000041824 */
[C---:B------:R-:W-:Y:S08]  /*9260*/  HMMA.16816.F32.BF16 R40, R220.reuse, R212, R40 ;  /* 0x000000d4dc28723c */ /* 0x040ff00000041828 */
[-C--:B------:R-:W-:Y:S08]  /*9270*/  HMMA.16816.F32.BF16 R44, R220, R214.reuse, R44 ;  /* 0x000000d6dc2c723c */ /* 0x080ff0000004182c */
[C---:B------:R-:W-:Y:S01]  /*9280*/  HMMA.16816.F32.BF16 R48, R204.reuse, R214, R48 ;  /* 0x000000d6cc30723c */ /* 0x040fe20000041830 */
[----:B------:R-:W1:Y:S07]  /*9290*/  LDSM.16.M88.4 R212, [R170+0xa000] ;  /* 0x00a00000aad4783b */ /* 0x000e6e0000000200 */
[-C--:B------:R-:W-:Y:S08]  /*92a0*/  HMMA.16816.F32.BF16 R52, R204, R216.reuse, R52 ;  /* 0x000000d8cc34723c */ /* 0x080ff00000041834 */
[C---:B------:R-:W-:Y:S08]  /*92b0*/  HMMA.16816.F32.BF16 R56, R220.reuse, R216, R56 ;  /* 0x000000d8dc38723c */ /* 0x040ff00000041838 */
[-C--:B------:R-:W-:Y:S01]  /*92c0*/  HMMA.16816.F32.BF16 R60, R220, R218.reuse, R60 ;  /* 0x000000dadc3c723c */ /* 0x080fe2000004183c */
[----:B------:R-:W2:Y:S07]  /*92d0*/  LDSM.16.M88.4 R220, [R175+0x6000] ;  /* 0x00600000afdc783b */ /* 0x000eae0000000200 */
[----:B------:R-:W-:Y:S01]  /*92e0*/  HMMA.16816.F32.BF16 R64, R204, R218, R64 ;  /* 0x000000dacc40723c */ /* 0x000fe20000041840 */
[----:B------:R-:W3:Y:S06]  /*92f0*/  LDSM.16.M88.4 R204, [R170+0xa800] ;  /* 0x00a80000aacc783b */ /* 0x000eec0000000200 */
[----:B------:R-:W4:Y:S01]  /*9300*/  LDSM.16.M88.4 R216, [R170+0xb000] ;  /* 0x00b00000aad8783b */ /* 0x000f220000000200 */
[-C--:B-1----:R-:W-:Y:S08]  /*9310*/  HMMA.16816.F32.BF16 R4, R208, R212.reuse, R4 ;  /* 0x000000d4d004723c */ /* 0x082ff00000041804 */
        /* <DEDUP_REMOVED lines=8> */
[----:B------:R-:W-:Y:S06]  /*93a0*/  LDSM.16.M88.4 R204, [R224+0x4000] ;  /* 0x00400000e0cc783b */ /* 0x000fec0000000200 */
[----:B------:R-:W-:Y:S01]  /*93b0*/  LDSM.16.M88.4 R224, [R224+0x6000] ;  /* 0x00600000e0e0783b */ /* 0x000fe20000000200 */
[-C--:B----4-:R-:W-:Y:S08]  /*93c0*/  HMMA.16816.F32.BF16 R36, R208, R216.reuse, R36 ;  /* 0x000000d8d024723c */ /* 0x090ff00000041824 */
[C---:B------:R-:W-:Y:S08]  /*93d0*/  HMMA.16816.F32.BF16 R40, R220.reuse, R216, R40 ;  /* 0x000000d8dc28723c */ /* 0x040ff00000041828 */
[-C--:B------:R-:W-:Y:S08]  /*93e0*/  HMMA.16816.F32.BF16 R44, R220, R218.reuse, R44 ;  /* 0x000000dadc2c723c */ /* 0x080ff0000004182c */
[C---:B------:R-:W-:Y:S01]  /*93f0*/  HMMA.16816.F32.BF16 R48, R208.reuse, R218, R48 ;  /* 0x000000dad030723c */ /* 0x040fe20000041830 */
[----:B------:R-:W2:Y:S07]  /*9400*/  LDSM.16.M88.4 R216, [R2+0xa000] ;  /* 0x00a0000002d8783b */ /* 0x000eae0000000200 */
[-C--:B-1----:R-:W-:Y:S08]  /*9410*/  HMMA.16816.F32.BF16 R52, R208, R212.reuse, R52 ;  /* 0x000000d4d034723c */ /* 0x082ff00000041834 */
[C---:B------:R-:W-:Y:S08]  /*9420*/  HMMA.16816.F32.BF16 R56, R220.reuse, R212, R56 ;  /* 0x000000d4dc38723c */ /* 0x040ff00000041838 */
[-C--:B------:R-:W-:Y:S01]  /*9430*/  HMMA.16816.F32.BF16 R60, R220, R214.reuse, R60 ;  /* 0x000000d6dc3c723c */ /* 0x080fe2000004183c */
[----:B------:R-:W1:Y:S07]  /*9440*/  LDSM.16.M88.4 R220, [R2+0xa800] ;  /* 0x00a8000002dc783b */ /* 0x000e6e0000000200 */
[----:B------:R-:W-:Y:S01]  /*9450*/  HMMA.16816.F32.BF16 R64, R208, R214, R64 ;  /* 0x000000d6d040723c */ /* 0x000fe20000041840 */
[----:B------:R-:W3:Y:S06]  /*9460*/  LDSM.16.M88.4 R208, [R2+0xb000] ;  /* 0x00b0000002d0783b */ /* 0x000eec0000000200 */
[----:B------:R-:W4:Y:S01]  /*9470*/  LDSM.16.M88.4 R212, [R2+0xb800] ;  /* 0x00b8000002d4783b */ /* 0x000f220000000200 */
        /* <DEDUP_REMOVED lines=14> */
[----:B------:R-:W1:Y:S07]  /*9560*/  LDSM.16.M88.4 R208, [R169+0xa000] ;  /* 0x00a00000a9d0783b */ /* 0x000e6e0000000200 */
[-C--:B----4-:R-:W-:Y:S08]  /*9570*/  HMMA.16816.F32.BF16 R52, R204, R212.reuse, R52 ;  /* 0x000000d4cc34723c */ /* 0x090ff00000041834 */
[C---:B------:R-:W-:Y:S08]  /*9580*/  HMMA.16816.F32.BF16 R56, R224.reuse, R212, R56 ;  /* 0x000000d4e038723c */ /* 0x040ff00000041838 */
[-C--:B------:R-:W-:Y:S01]  /*9590*/  HMMA.16816.F32.BF16 R60, R224, R214.reuse, R60 ;  /* 0x000000d6e03c723c */ /* 0x080fe2000004183c */
[----:B------:R-:W2:Y:S07]  /*95a0*/  LDSM.16.M88.4 R224, [R169+0xa800] ;  /* 0x00a80000a9e0783b */ /* 0x000eae0000000200 */
[----:B------:R-:W-:Y:S01]  /*95b0*/  HMMA.16816.F32.BF16 R64, R204, R214, R64 ;  /* 0x000000d6cc40723c */ /* 0x000fe20000041840 */
[----:B------:R-:W3:Y:S06]  /*95c0*/  LDSM.16.M88.4 R204, [R169+0xb000] ;  /* 0x00b00000a9cc783b */ /* 0x000eec0000000200 */
[----:B------:R4:W5:Y:S01]  /*95d0*/  LDSM.16.M88.4 R212, [R169+0xb800] ;  /* 0x00b80000a9d4783b */ /* 0x0009620000000200 */
[----:B------:R-:W-:Y:S04]  /*95e0*/  DEPBAR.LE SB0, 0x0 ;  /* 0x000080000000791a */ /* 0x000fe80000000000 */
[-C--:B-1----:R-:W-:Y:S01]  /*95f0*/  HMMA.16816.F32.BF16 R4, R216, R208.reuse, R4 ;  /* 0x000000d0d804723c */ /* 0x082fe20000041804 */
[----:B------:R-:W-:Y:S07]  /*9600*/  BAR.SYNC.DEFER_BLOCKING 0x0 ;  /* 0x0000000000007b1d */ /* 0x000fee0000010000 */
[C---:B------:R-:W-:Y:S08]  /*9610*/  HMMA.16816.F32.BF16 R8, R220.reuse, R208, R8 ;  /* 0x000000d0dc08723c */ /* 0x040ff00000041808 */
[-C--:B------:R-:W-:Y:S03]  /*9620*/  HMMA.16816.F32.BF16 R12, R220, R210.reuse, R12 ;  /* 0x000000d2dc0c723c */ /* 0x080fe6000004180c */
[----:B------:R-:W-:Y:S02]  /*9630*/  FMNMX3.FTZ R170, R3, R4, R5, !PT ;  /* 0x0000000403aa7276 */ /* 0x000fe40007810005 */
[----:B----4-:R-:W-:Y:S03]  /*9640*/  FMNMX3.FTZ R169, R168, R6, R7, !PT ;  /* 0x00000006a8a97276 */ /* 0x010fe60007810007 */
        /* <DEDUP_REMOVED lines=10> */
[----:B------:R-:W-:Y:S05]  /*96f0*/  FMNMX3.FTZ R211, R170, R20, R21, !PT ;  /* 0x00000014aad37276 */ /* 0x000fea0007810015 */
[C---:B------:R-:W-:Y:S04]  /*9700*/  HMMA.16816.F32.BF16 R32, R216.reuse, R226, R32 ;  /* 0x000000e2d820723c */ /* 0x040fe80000041820 */
[----:B------:R-:W-:Y:S04]  /*9710*/  FMNMX3.FTZ R0, R0, R26, R27, !PT ;  /* 0x0000001a00007276 */ /* 0x000fe8000781001b */
[-C--:B---3--:R-:W-:Y:S03]  /*9720*/  HMMA.16816.F32.BF16 R36, R216, R204.reuse, R36 ;  /* 0x000000ccd824723c */ /* 0x088fe60000041824 */
[----:B------:R-:W-:Y:S05]  /*9730*/  FMNMX3.FTZ R0, R0, R30, R31, !PT ;  /* 0x0000001e00007276 */ /* 0x000fea000781001f */
[C---:B------:R-:W-:Y:S04]  /*9740*/  HMMA.16816.F32.BF16 R40, R220.reuse, R204, R40 ;  /* 0x000000ccdc28723c */ /* 0x040fe80000041828 */
[----:B------:R-:W-:Y:S04]  /*9750*/  FMNMX3.FTZ R211, R211, R32, R33, !PT ;  /* 0x00000020d3d37276 */ /* 0x000fe80007810021 */
[-C--:B------:R-:W-:Y:S03]  /*9760*/  HMMA.16816.F32.BF16 R44, R220, R206.reuse, R44 ;  /* 0x000000cedc2c723c */ /* 0x080fe6000004182c */
[----:B------:R-:W-:Y:S05]  /*9770*/  FMNMX3.FTZ R211, R211, R36, R37, !PT ;  /* 0x00000024d3d37276 */ /* 0x000fea0007810025 */
[C---:B------:R-:W-:Y:S04]  /*9780*/  HMMA.16816.F32.BF16 R48, R216.reuse, R206, R48 ;  /* 0x000000ced830723c */ /* 0x040fe80000041830 */
[----:B------:R-:W-:Y:S04]  /*9790*/  FMNMX3.FTZ R0, R0, R42, R43, !PT ;  /* 0x0000002a00007276 */ /* 0x000fe8000781002b */
[-C--:B-----5:R-:W-:Y:S03]  /*97a0*/  HMMA.16816.F32.BF16 R52, R216, R212.reuse, R52 ;  /* 0x000000d4d834723c */ /* 0x0a0fe60000041834 */
[----:B------:R-:W-:Y:S05]  /*97b0*/  FMNMX3.FTZ R0, R0, R46, R47, !PT ;  /* 0x0000002e00007276 */ /* 0x000fea000781002f */
[C---:B------:R-:W-:Y:S04]  /*97c0*/  HMMA.16816.F32.BF16 R56, R220.reuse, R212, R56 ;  /* 0x000000d4dc38723c */ /* 0x040fe80000041838 */
[----:B------:R-:W-:Y:S02]  /*97d0*/  FMNMX3.FTZ R213, R2, R24, R25, !PT ;  /* 0x0000001802d57276 */ /* 0x000fe40007810019 */
[----:B------:R-:W-:Y:S02]  /*97e0*/  FMNMX3.FTZ R2, R169, R22, R23, !PT ;  /* 0x00000016a9027276 */ /* 0x000fe40007810017 */
[----:B------:R-:W-:Y:S01]  /*97f0*/  FMNMX3.FTZ R213, R213, R28, R29, !PT ;  /* 0x0000001cd5d57276 */ /* 0x000fe2000781001d */
[-C--:B------:R-:W-:Y:S03]  /*9800*/  HMMA.16816.F32.BF16 R60, R220, R214.reuse, R60 ;  /* 0x000000d6dc3c723c */ /* 0x080fe6000004183c */
[----:B------:R-:W-:Y:S02]  /*9810*/  FMNMX3.FTZ R2, R2, R34, R35, !PT ;  /* 0x0000002202027276 */ /* 0x000fe40007810023 */
[----:B------:R-:W-:Y:S02]  /*9820*/  FMNMX3.FTZ R213, R213, R40, R41, !PT ;  /* 0x00000028d5d57276 */ /* 0x000fe40007810029 */
[----:B------:R-:W-:Y:S01]  /*9830*/  FMNMX3.FTZ R2, R2, R38, R39, !PT ;  /* 0x0000002602027276 */ /* 0x000fe20007810027 */
[----:B------:R-:W-:Y:S04]  /*9840*/  HMMA.16816.F32.BF16 R64, R216, R214, R64 ;  /* 0x000000d6d840723c */ /* 0x000fe80000041840 */
[----:B------:R-:W-:Y:S02]  /*9850*/  FMNMX3.FTZ R213, R213, R44, R45, !PT ;  /* 0x0000002cd5d57276 */ /* 0x000fe4000781002d */
        /* <DEDUP_REMOVED lines=9> */
[----:B------:R-:W-:Y:S01]  /*98f0*/  FMNMX3.FTZ R212, R2, R66, R67, !PT ;  /* 0x0000004202d47276 */ /* 0x000fe20007810043 */
[----:B------:R-:W-:Y:S06]  /*9900*/  @P2 BRA `(.L_x_212) ;  /* 0xffffffe400e82947 */ /* 0x000fec000383ffff */
.L_x_211:
[----:B------:R-:W3:Y:S04]  /*9910*/  LDL R251, [R1+0x10] ;  /* 0x0000100001fb7983 */ /* 0x000ee80000100800 */
[----:B--2---:R-:W1:Y:S08]  /*9920*/  SHFL.BFLY PT, R170, R213, 0x2, 0x1f ;  /* 0x0c401f00d5aa7f89 */ /* 0x004e7000000e0000 */
[----:B------:R-:W2:Y:S08]  /*9930*/  SHFL.BFLY PT, R172, R211, 0x2, 0x1f ;  /* 0x0c401f00d3ac7f89 */ /* 0x000eb000000e0000 */
[----:B------:R-:W4:Y:S08]  /*9940*/  SHFL.BFLY PT, R171, R212, 0x2, 0x1f ;  /* 0x0c401f00d4ab7f89 */ /* 0x000f3000000e0000 */
[----:B------:R-:W5:Y:S01]  /*9950*/  SHFL.BFLY PT, R2, R0, 0x2, 0x1f ;  /* 0x0c401f0000027f89 */ /* 0x000f6200000e0000 */
[----:B-1----:R-:W-:Y:S02]  /*9960*/  FMNMX.FTZ R170, R213, R170, !PT ;  /* 0x000000aad5aa7209 */ /* 0x002fe40007810000 */
[----:B--2---:R-:W-:Y:S05]  /*9970*/  FMNMX.FTZ R172, R211, R172, !PT ;  /* 0x000000acd3ac7209 */ /* 0x004fea0007810000 */
[----:B------:R-:W1:Y:S01]  /*9980*/  SHFL.BFLY PT, R204, R170, 0x1, 0x1f ;  /* 0x0c201f00aacc7f89 */ /* 0x000e6200000e0000 */
[----:B----4-:R-:W-:Y:S07]  /*9990*/  FMNMX.FTZ R171, R212, R171, !PT ;  /* 0x000000abd4ab7209 */ /* 0x010fee0007810000 */
[----:B------:R-:W2:Y:S01]  /*99a0*/  SHFL.BFLY PT, R169, R172, 0x1, 0x1f ;  /* 0x0c201f00aca97f89 */ /* 0x000ea200000e0000 */
[----:B-----5:R-:W-:Y:S07]  /*99b0*/  FMNMX.FTZ R0, R0, R2, !PT ;  /* 0x0000000200007209 */ /* 0x020fee0007810000 */
[----:B------:R-:W4:Y:S08]  /*99c0*/  SHFL.BFLY PT, R175, R171, 0x1, 0x1f ;  /* 0x0c201f00abaf7f89 */ /* 0x000f3000000e0000 */
[----:B------:R-:W5:Y:S08]  /*99d0*/  SHFL.BFLY PT, R2, R0, 0x1, 0x1f ;  /* 0x0c201f0000027f89 */ /* 0x000f7000000e0000 */
[----:B------:R-:W-:Y:S01]  /*99e0*/  LDSM.16.MT88.4 R208, [R229+0xc000] ;  /* 0x00c00000e5d0783b */ /* 0x000fe20000004200 */
[----:B-1----:R-:W-:Y:S07]  /*99f0*/  FMNMX.FTZ R170, R170, R204, !PT ;  /* 0x000000ccaaaa7209 */ /* 0x002fee0007810000 */
[----:B------:R-:W1:Y:S01]  /*9a00*/  LDSM.16.MT88.4 R204, [R228+0xc000] ;  /* 0x00c00000e4cc783b */ /* 0x000e620000004200 */
[----:B--2---:R-:W-:Y:S01]  /*9a10*/  FMNMX.FTZ R172, R172, R169, !PT ;  /* 0x000000a9acac7209 */ /* 0x004fe20007810000 */
[----:B------:R-:W-:Y:S01]  /*9a20*/  FMUL.FTZ R213, R170, UR4 ;  /* 0x00000004aad57c20 */ /* 0x000fe20008410000 */
[----:B----4-:R-:W-:Y:S03]  /*9a30*/  FMNMX.FTZ R171, R171, R175, !PT ;  /* 0x000000afabab7209 */ /* 0x010fe60007810000 */
[C---:B------:R-:W-:Y:S01]  /*9a40*/  FMUL.FTZ R175, R172.reuse, UR4 ;  /* 0x00000004acaf7c20 */ /* 0x040fe20008410000 */
[----:B------:R-:W-:Y:S02]  /*9a50*/  FSETP.NEU.FTZ.AND P3, PT, R172, -INF , PT ;  /* 0xff800000ac00780b */ /* 0x000fe40003f7d000 */
[C---:B------:R-:W-:Y:S01]  /*9a60*/  FSETP.NEU.FTZ.AND P2, PT, R171.reuse, -INF , PT ;  /* 0xff800000ab00780b */ /* 0x040fe20003f5d000 */
[C---:B------:R-:W-:Y:S01]  /*9a70*/  FMUL.FTZ R212, R171.reuse, UR4 ;  /* 0x00000004abd47c20 */ /* 0x040fe20008410000 */
[----:B-----5:R-:W-:Y:S01]  /*9a80*/  FMNMX.FTZ R169, R0, R2, !PT ;  /* 0x0000000200a97209 */ /* 0x020fe20007810000 */
[----:B------:R-:W-:Y:S01]  /*9a90*/  FADD.FTZ R0, -R172, R3 ;  /* 0x00000003ac007221 */ /* 0x000fe20000010100 */
[----:B------:R-:W-:Y:S01]  /*9aa0*/  FADD.FTZ R3, -R171, R168 ;  /* 0x000000a8ab037221 */ /* 0x000fe20000010100 */
[----:B------:R-:W-:Y:S01]  /*9ab0*/  FSEL R175, R175, RZ, P3 ;  /* 0x000000ffafaf7208 */ /* 0x000fe20001800000 */
[----:B------:R-:W-:Y:S01]  /*9ac0*/  FADD.FTZ R2, -R170, R173 ;  /* 0x000000adaa027221 */ /* 0x000fe20000010100 */
[----:B------:R-:W-:Y:S01]  /*9ad0*/  FSEL R212, R212, RZ, P2 ;  /* 0x000000ffd4d47208 */ /* 0x000fe20001000000 */
[----:B------:R-:W-:Y:S01]  /*9ae0*/  FMUL.FTZ R168, R0, UR4 ;  /* 0x0000000400a87c20 */ /* 0x000fe20008410000 */
[----:B------:R-:W-:Y:S01]  /*9af0*/  FMUL.FTZ R3, R3, UR4 ;  /* 0x0000000403037c20 */ /* 0x000fe20008410000 */
[C---:B------:R-:W-:Y:S01]  /*9b00*/  FMUL.FTZ R214, R169.reuse, UR4 ;  /* 0x00000004a9d67c20 */ /* 0x040fe20008410000 */
[----:B------:R-:W-:Y:S01]  /*9b10*/  FSETP.NEU.FTZ.AND P3, PT, R170, -INF , PT ;  /* 0xff800000aa00780b */ /* 0x000fe20003f7d000 */
[--C-:B------:R-:W-:Y:S01]  /*9b20*/  FFMA.FTZ R4, R4, UR4, -R175.reuse ;  /* 0x0000000404047c23 */ /* 0x100fe200080108af */
[----:B------:R-:W-:Y:S01]  /*9b30*/  FSETP.NEU.FTZ.AND P2, PT, R169, -INF , PT ;  /* 0xff800000a900780b */ /* 0x000fe20003f5d000 */
[--C-:B------:R-:W-:Y:S01]  /*9b40*/  FFMA.FTZ R5, R5, UR4, -R175.reuse ;  /* 0x0000000405057c23 */ /* 0x100fe200080108af */
[--C-:B------:R-:W-:Y:S01]  /*9b50*/  FFMA.FTZ R6, R6, UR4, -R212.reuse ;  /* 0x0000000406067c23 */ /* 0x100fe200080108d4 */
[--C-:B------:R-:W-:Y:S01]  /*9b60*/  FFMA.FTZ R7, R7, UR4, -R212.reuse ;  /* 0x0000000407077c23 */ /* 0x100fe200080108d4 */
[--C-:B------:R-:W-:Y:S01]  /*9b70*/  FFMA.FTZ R16, R16, UR4, -R175.reuse ;  /* 0x0000000410107c23 */ /* 0x100fe200080108af */
[----:B------:R-:W-:Y:S01]  /*9b80*/  FFMA.FTZ R17, R17, UR4, -R175 ;  /* 0x0000000411117c23 */ /* 0x000fe200080108af */
[--C-:B------:R-:W-:Y:S01]  /*9b90*/  FFMA.FTZ R18, R18, UR4, -R212.reuse ;  /* 0x0000000412127c23 */ /* 0x100fe200080108d4 */
[----:B------:R-:W-:Y:S01]  /*9ba0*/  FFMA.FTZ R19, R19, UR4, -R212 ;  /* 0x0000000413137c23 */ /* 0x000fe200080108d4 */
[----:B------:R-:W-:Y:S01]  /*9bb0*/  FADD.FTZ R0, -R169, R174 ;  /* 0x000000aea9007221 */ /* 0x000fe20000010100 */
[----:B------:R-:W-:Y:S01]  /*9bc0*/  FSEL R213, R213, RZ, P3 ;  /* 0x000000ffd5d57208 */ /* 0x000fe20001800000 */
[----:B------:R-:W2:Y:S01]  /*9bd0*/  MUFU.EX2 R168, R168 ;  /* 0x000000a800a87308 */ /* 0x000ea20000000800 */
[----:B------:R-:W-:Y:S01]  /*9be0*/  FSEL R214, R214, RZ, P2 ;  /* 0x000000ffd6d67208 */ /* 0x000fe20001000000 */
[----:B------:R-:W-:Y:S01]  /*9bf0*/  FMUL.FTZ R2, R2, UR4 ;  /* 0x0000000402027c20 */ /* 0x000fe20008410000 */
[----:B------:R-:W-:Y:S07]  /*9c00*/  FMUL.FTZ R0, R0, UR4 ;  /* 0x0000000400007c20 */ /* 0x000fee0008410000 */
[----:B------:R-:W4:Y:S01]  /*9c10*/  MUFU.EX2 R3, R3 ;  /* 0x0000000300037308 */ /* 0x000f220000000800 */
[--C-:B------:R-:W-:Y:S01]  /*9c20*/  FFMA.FTZ R8, R8, UR4, -R213.reuse ;  /* 0x0000000408087c23 */ /* 0x100fe200080108d5 */
[--C-:B------:R-:W-:Y:S01]  /*9c30*/  FFMA.FTZ R9, R9, UR4, -R213.reuse ;  /* 0x0000000409097c23 */ /* 0x100fe200080108d5 */
[--C-:B------:R-:W-:Y:S07]  /*9c40*/  FFMA.FTZ R10, R10, UR4, -R214.reuse ;  /* 0x000000040a0a7c23 */ /* 0x100fee00080108d6 */
[----:B------:R5:W-:Y:S01]  /*9c50*/  MUFU.EX2 R224, R4 ;  /* 0x0000000400e07308 */ /* 0x000be20000000800 */
[--C-:B------:R-:W-:Y:S01]  /*9c60*/  FFMA.FTZ R11, R11, UR4, -R214.reuse ;  /* 0x000000040b0b7c23 */ /* 0x100fe200080108d6 */
[--C-:B------:R-:W-:Y:S01]  /*9c70*/  FFMA.FTZ R12, R12, UR4, -R213.reuse ;  /* 0x000000040c0c7c23 */ /* 0x100fe200080108d5 */
[--C-:B------:R-:W-:Y:S07]  /*9c80*/  FFMA.FTZ R13, R13, UR4, -R213.reuse ;  /* 0x000000040d0d7c23 */ /* 0x100fee00080108d5 */
[----:B------:R1:W1:Y:S01]  /*9c90*/  MUFU.EX2 R227, R5 ;  /* 0x0000000500e37308 */ /* 0x0002620000000800 */
[--C-:B------:R-:W-:Y:S01]  /*9ca0*/  FFMA.FTZ R14, R14, UR4, -R214.reuse ;  /* 0x000000040e0e7c23 */ /* 0x100fe200080108d6 */
[----:B------:R-:W-:Y:S01]  /*9cb0*/  FFMA.FTZ R15, R15, UR4, -R214 ;  /* 0x000000040f0f7c23 */ /* 0x000fe200080108d6 */
[----:B------:R-:W-:Y:S07]  /*9cc0*/  IADD3 R173, PT, PT, R228, 0xc040, RZ ;  /* 0x0000c040e4ad7810 */ /* 0x000fee0007ffe0ff */
[----:B------:R1:W-:Y:S01]  /*9cd0*/  MUFU.EX2 R223, R6 ;  /* 0x0000000600df7308 */ /* 0x0003e20000000800 */
[C---:B--2---:R-:W-:Y:S01]  /*9ce0*/  FMUL.FTZ R68, R168.reuse, R68 ;  /* 0x00000044a8447220 */ /* 0x044fe20000410000 */
[C---:B------:R-:W-:Y:S01]  /*9cf0*/  FMUL.FTZ R69, R168.reuse, R69 ;  /* 0x00000045a8457220 */ /* 0x040fe20000410000 */
[C---:B----4-:R-:W-:Y:S07]  /*9d00*/  FMUL.FTZ R70, R3.reuse, R70 ;  /* 0x0000004603467220 */ /* 0x050fee0000410000 */
[----:B------:R2:W4:Y:S01]  /*9d10*/  MUFU.EX2 R218, R7 ;  /* 0x0000000700da7308 */ /* 0x0005220000000800 */
[----:B------:R-:W-:Y:S01]  /*9d20*/  FMUL.FTZ R71, R3, R71 ;  /* 0x0000004703477220 */ /* 0x000fe20000410000 */
[C---:B-----5:R-:W-:Y:S01]  /*9d30*/  FMUL.FTZ R4, R168.reuse, R180 ;  /* 0x000000b4a8047220 */ /* 0x060fe20000410000 */
[C---:B------:R-:W-:Y:S07]  /*9d40*/  FMUL.FTZ R80, R168.reuse, R80 ;  /* 0x00000050a8507220 */ /* 0x040fee0000410000 */
[----:B------:R5:W-:Y:S01]  /*9d50*/  MUFU.EX2 R222, R16 ;  /* 0x0000001000de7308 */ /* 0x000be20000000800 */
[C---:B------:R-:W-:Y:S01]  /*9d60*/  FMUL.FTZ R81, R168.reuse, R81 ;  /* 0x00000051a8517220 */ /* 0x040fe20000410000 */
[C---:B-1----:R-:W-:Y:S01]  /*9d70*/  FMUL.FTZ R5, R168.reuse, R181 ;  /* 0x000000b5a8057220 */ /* 0x042fe20000410000 */
[----:B------:R-:W-:Y:S07]  /*9d80*/  F2FP.BF16.F32.PACK_AB R180, R227, R224 ;  /* 0x000000e0e3b4723e */ /* 0x000fee00000010ff */
[----:B------:R-:W1:Y:S01]  /*9d90*/  MUFU.EX2 R225, R17 ;  /* 0x0000001100e17308 */ /* 0x000e620000000800 */
[C---:B------:R-:W-:Y:S01]  /*9da0*/  FMUL.FTZ R82, R3.reuse, R82 ;  /* 0x0000005203527220 */ /* 0x040fe20000410000 */
[C---:B------:R-:W-:Y:S01]  /*9db0*/  FMUL.FTZ R6, R3.reuse, R182 ;  /* 0x000000b603067220 */ /* 0x040fe20000410000 */
[C---:B------:R-:W-:Y:S07]  /*9dc0*/  FMUL.FTZ R83, R3.reuse, R83 ;  /* 0x0000005303537220 */ /* 0x040fee0000410000 */
[----:B------:R1:W-:Y:S01]  /*9dd0*/  MUFU.EX2 R217, R18 ;  /* 0x0000001200d97308 */ /* 0x0003e20000000800 */
[----:B------:R-:W-:Y:S01]  /*9de0*/  FMUL.FTZ R84, R168, R84 ;  /* 0x00000054a8547220 */ /* 0x000fe20000410000 */
[C---:B--2---:R-:W-:Y:S01]  /*9df0*/  FMUL.FTZ R7, R3.reuse, R183 ;  /* 0x000000b703077220 */ /* 0x044fe20000410000 */
[----:B----4-:R-:W-:Y:S07]  /*9e00*/  F2FP.BF16.F32.PACK_AB R181, R218, R223 ;  /* 0x000000dfdab5723e */ /* 0x010fee00000010ff */
[----:B------:R-:W2:Y:S01]  /*9e10*/  MUFU.EX2 R250, R19 ;  /* 0x0000001300fa7308 */ /* 0x000ea20000000800 */
[C---:B------:R-:W-:Y:S01]  /*9e20*/  FMUL.FTZ R85, R168.reuse, R85 ;  /* 0x00000055a8557220 */ /* 0x040fe20000410000 */
[C---:B-----5:R-:W-:Y:S01]  /*9e30*/  FMUL.FTZ R16, R168.reuse, R188 ;  /* 0x000000bca8107220 */ /* 0x060fe20000410000 */
[C---:B------:R-:W-:Y:S07]  /*9e40*/  FMUL.FTZ R86, R3.reuse, R86 ;  /* 0x0000005603567220 */ /* 0x040fee0000410000 */
[----:B------:R-:W4:Y:S01]  /*9e50*/  MUFU.EX2 R2, R2 ;  /* 0x0000000200027308 */ /* 0x000f220000000800 */
[----:B------:R-:W-:Y:S01]  /*9e60*/  FMUL.FTZ R87, R3, R87 ;  /* 0x0000005703577220 */ /* 0x000fe20000410000 */
[----:B-1----:R-:W-:Y:S01]  /*9e70*/  F2FP.BF16.F32.PACK_AB R182, R225, R222 ;  /* 0x000000dee1b6723e */ /* 0x002fe200000010ff */
[C---:B------:R-:W-:Y:S07]  /*9e80*/  FMUL.FTZ R17, R168.reuse, R189 ;  /* 0x000000bda8117220 */ /* 0x040fee0000410000 */
[----:B------:R-:W-:Y:S01]  /*9e90*/  MUFU.EX2 R0, R0 ;  /* 0x0000000000007308 */ /* 0x000fe20000000800 */
[C---:B------:R-:W-:Y:S01]  /*9ea0*/  FMUL.FTZ R96, R168.reuse, R96 ;  /* 0x00000060a8607220 */ /* 0x040fe20000410000 */
[C---:B------:R-:W-:Y:S01]  /*9eb0*/  FMUL.FTZ R18, R3.reuse, R190 ;  /* 0x000000be03127220 */ /* 0x040fe20000410000 */
[----:B------:R-:W-:Y:S07]  /*9ec0*/  FMUL.FTZ R97, R168, R97 ;  /* 0x00000061a8617220 */ /* 0x000fee0000410000 */
[----:B------:R4:W-:Y:S01]  /*9ed0*/  MUFU.EX2 R220, R9 ;  /* 0x0000000900dc7308 */ /* 0x0009e20000000800 */
[C---:B------:R-:W-:Y:S01]  /*9ee0*/  FMUL.FTZ R98, R3.reuse, R98 ;  /* 0x0000006203627220 */ /* 0x040fe20000410000 */
[----:B--2---:R-:W-:Y:S01]  /*9ef0*/  F2FP.BF16.F32.PACK_AB R183, R250, R217 ;  /* 0x000000d9fab7723e */ /* 0x004fe200000010ff */
[----:B------:R-:W-:Y:S07]  /*9f00*/  FMUL.FTZ R19, R3, R191 ;  /* 0x000000bf03137220 */ /* 0x000fee0000410000 */
[----:B------:R1:W2:Y:S01]  /*9f10*/  MUFU.EX2 R248, R8 ;  /* 0x0000000800f87308 */ /* 0x0002a20000000800 */
[--C-:B------:R-:W-:Y:S01]  /*9f20*/  FFMA.FTZ R51, R51, UR4, -R212.reuse ;  /* 0x0000000433337c23 */ /* 0x100fe200080108d4 */
[----:B------:R-:W-:Y:S01]  /*9f30*/  FFMA.FTZ R41, R41, UR4, -R213 ;  /* 0x0000000429297c23 */ /* 0x000fe200080108d5 */
[--C-:B------:R-:W-:Y:S07]  /*9f40*/  FFMA.FTZ R36, R36, UR4, -R175.reuse ;  /* 0x0000000424247c23 */ /* 0x100fee00080108af */
[----:B------:R5:W-:Y:S01]  /*9f50*/  MUFU.EX2 R226, R10 ;  /* 0x0000000a00e27308 */ /* 0x000be20000000800 */
[-C--:B------:R-:W-:Y:S09]  /*9f60*/  HMMA.16816.F32.BF16 R4, R180, R204.reuse, R4 ;  /* 0x000000ccb404723c */ /* 0x080ff20000041804 */
[----:B------:R5:W5:Y:S01]  /*9f70*/  MUFU.EX2 R219, R11 ;  /* 0x0000000b00db7308 */ /* 0x000b620000000800 */
[C---:B----4-:R-:W-:Y:S01]  /*9f80*/  FMUL.FTZ R9, R2.reuse, R177 ;  /* 0x000000b102097220 */ /* 0x050fe20000410000 */
[C---:B------:R-:W-:Y:S08]  /*9f90*/  FMUL.FTZ R72, R2.reuse, R72 ;  /* 0x0000004802487220 */ /* 0x040ff00000410000 */
[----:B------:R4:W-:Y:S01]  /*9fa0*/  MUFU.EX2 R216, R12 ;  /* 0x0000000c00d87308 */ /* 0x0009e20000000800 */
[C---:B------:R-:W-:Y:S01]  /*9fb0*/  FMUL.FTZ R73, R2.reuse, R73 ;  /* 0x0000004902497220 */ /* 0x040fe20000410000 */
[----:B-1----:R-:W-:Y:S01]  /*9fc0*/  FMUL.FTZ R8, R2, R176 ;  /* 0x000000b002087220 */ /* 0x002fe20000410000 */
[----:B--2---:R-:W-:Y:S07]  /*9fd0*/  F2FP.BF16.F32.PACK_AB R176, R220, R248 ;  /* 0x000000f8dcb0723e */ /* 0x004fee00000010ff */
[----:B------:R-:W1:Y:S01]  /*9fe0*/  MUFU.EX2 R249, R13 ;  /* 0x0000000d00f97308 */ /* 0x000e620000000800 */
[C---:B------:R-:W-:Y:S01]  /*9ff0*/  FMUL.FTZ R74, R0.reuse, R74 ;  /* 0x0000004a004a7220 */ /* 0x040fe20000410000 */
[C---:B-----5:R-:W-:Y:S01]  /*a000*/  FMUL.FTZ R10, R0.reuse, R178 ;  /* 0x000000b2000a7220 */ /* 0x060fe20000410000 */
[----:B------:R-:W-:Y:S07]  /*a010*/  FMUL.FTZ R75, R0, R75 ;  /* 0x0000004b004b7220 */ /* 0x000fee0000410000 */
[----:B------:R2:W-:Y:S01]  /*a020*/  MUFU.EX2 R215, R14 ;  /* 0x0000000e00d77308 */ /* 0x0005e20000000800 */
[----:B------:R-:W-:Y:S01]  /*a030*/  FMUL.FTZ R76, R2, R76 ;  /* 0x0000004c024c7220 */ /* 0x000fe20000410000 */
[----:B------:R-:W-:Y:S01]  /*a040*/  FMUL.FTZ R11, R0, R179 ;  /* 0x000000b3000b7220 */ /* 0x000fe20000410000 */
[----:B------:R-:W-:Y:S07]  /*a050*/  F2FP.BF16.F32.PACK_AB R177, R219, R226 ;  /* 0x000000e2dbb1723e */ /* 0x000fee00000010ff */
[----:B------:R-:W5:Y:S01]  /*a060*/  MUFU.EX2 R221, R15 ;  /* 0x0000000f00dd7308 */ /* 0x000f620000000800 */
[C---:B------:R-:W-:Y:S01]  /*a070*/  FMUL.FTZ R77, R2.reuse, R77 ;  /* 0x0000004d024d7220 */ /* 0x040fe20000410000 */
[----:B----4-:R-:W-:Y:S01]  /*a080*/  FMUL.FTZ R12, R2, R184 ;  /* 0x000000b8020c7220 */ /* 0x010fe20000410000 */
[C---:B------:R-:W-:Y:S01]  /*a090*/  FMUL.FTZ R78, R0.reuse, R78 ;  /* 0x0000004e004e7220 */ /* 0x040fe20000410000 */
[----:B------:R-:W-:Y:S01]  /*a0a0*/  FMUL.FTZ R79, R0, R79 ;  /* 0x0000004f004f7220 */ /* 0x000fe20000410000 */
[C---:B------:R-:W-:Y:S01]  /*a0b0*/  FMUL.FTZ R88, R2.reuse, R88 ;  /* 0x0000005802587220 */ /* 0x040fe20000410000 */
[----:B-1----:R-:W-:Y:S01]  /*a0c0*/  F2FP.BF16.F32.PACK_AB R178, R249, R216 ;  /* 0x000000d8f9b2723e */ /* 0x002fe200000010ff */
[C---:B------:R-:W-:Y:S01]  /*a0d0*/  FMUL.FTZ R13, R2.reuse, R185 ;  /* 0x000000b9020d7220 */ /* 0x040fe20000410000 */
[----:B------:R-:W-:Y:S01]  /*a0e0*/  FMUL.FTZ R89, R2, R89 ;  /* 0x0000005902597220 */ /* 0x000fe20000410000 */
[C---:B------:R-:W-:Y:S01]  /*a0f0*/  FMUL.FTZ R90, R0.reuse, R90 ;  /* 0x0000005a005a7220 */ /* 0x040fe20000410000 */
[C---:B--2---:R-:W-:Y:S01]  /*a100*/  FMUL.FTZ R14, R0.reuse, R186 ;  /* 0x000000ba000e7220 */ /* 0x044fe20000410000 */
[----:B------:R-:W-:Y:S01]  /*a110*/  FMUL.FTZ R91, R0, R91 ;  /* 0x0000005b005b7220 */ /* 0x000fe20000410000 */
[C---:B------:R-:W-:Y:S01]  /*a120*/  FMUL.FTZ R92, R2.reuse, R92 ;  /* 0x0000005c025c7220 */ /* 0x040fe20000410000 */
[----:B------:R-:W-:Y:S01]  /*a130*/  FMUL.FTZ R93, R2, R93 ;  /* 0x0000005d025d7220 */ /* 0x000fe20000410000 */
[----:B-----5:R-:W-:Y:S01]  /*a140*/  F2FP.BF16.F32.PACK_AB R179, R221, R215 ;  /* 0x000000d7ddb3723e */ /* 0x020fe200000010ff */
[----:B------:R-:W-:Y:S01]  /*a150*/  FMUL.FTZ R15, R0, R187 ;  /* 0x000000bb000f7220 */ /* 0x000fe20000410000 */
[----:B------:R-:W-:Y:S01]  /*a160*/  FFMA.FTZ R37, R37, UR4, -R175 ;  /* 0x0000000425257c23 */ /* 0x000fe200080108af */
[--C-:B------:R-:W-:Y:S01]  /*a170*/  FFMA.FTZ R38, R38, UR4, -R212.reuse ;  /* 0x0000000426267c23 */ /* 0x100fe200080108d4 */
[----:B------:R-:W-:Y:S01]  /*a180*/  FFMA.FTZ R39, R39, UR4, -R212 ;  /* 0x0000000427277c23 */ /* 0x000fe200080108d4 */
[--C-:B------:R-:W-:Y:S01]  /*a190*/  FFMA.FTZ R44, R44, UR4, -R213.reuse ;  /* 0x000000042c2c7c23 */ /* 0x100fe200080108d5 */
[----:B------:R-:W-:Y:S01]  /*a1a0*/  FFMA.FTZ R45, R45, UR4, -R213 ;  /* 0x000000042d2d7c23 */ /* 0x000fe200080108d5 */
[C---:B------:R-:W-:Y:S04]  /*a1b0*/  HMMA.16816.F32.BF16 R8, R176.reuse, R204, R8 ;  /* 0x000000ccb008723c */ /* 0x040fe80000041808 */
[--C-:B------:R-:W-:Y:S01]  /*a1c0*/  FFMA.FTZ R46, R46, UR4, -R214.reuse ;  /* 0x000000042e2e7c23 */ /* 0x100fe200080108d6 */
[C---:B------:R-:W-:Y:S01]  /*a1d0*/  FMUL.FTZ R94, R0.reuse, R94 ;  /* 0x0000005e005e7220 */ /* 0x040fe20000410000 */
[----:B------:R-:W-:Y:S01]  /*a1e0*/  FMUL.FTZ R95, R0, R95 ;  /* 0x0000005f005f7220 */ /* 0x000fe20000410000 */
[C---:B------:R-:W-:Y:S01]  /*a1f0*/  FMUL.FTZ R99, R3.reuse, R99 ;  /* 0x0000006303637220 */ /* 0x040fe20000410000 */
[-C--:B------:R-:W-:Y:S03]  /*a200*/  HMMA.16816.F32.BF16 R12, R176, R206.reuse, R12 ;  /* 0x000000ceb00c723c */ /* 0x080fe6000004180c */
[C---:B------:R-:W-:Y:S01]  /*a210*/  FMUL.FTZ R100, R168.reuse, R100 ;  /* 0x00000064a8647220 */ /* 0x040fe20000410000 */
[----:B------:R-:W-:Y:S01]  /*a220*/  FMUL.FTZ R101, R168, R101 ;  /* 0x00000065a8657220 */ /* 0x000fe20000410000 */
[C---:B------:R-:W-:Y:S01]  /*a230*/  FMUL.FTZ R102, R3.reuse, R102 ;  /* 0x0000006603667220 */ /* 0x040fe20000410000 */
[C---:B------:R-:W-:Y:S01]  /*a240*/  FMUL.FTZ R103, R3.reuse, R103 ;  /* 0x0000006703677220 */ /* 0x040fe20000410000 */
[C---:B------:R-:W-:Y:S01]  /*a250*/  FMUL.FTZ R104, R2.reuse, R104 ;  /* 0x0000006802687220 */ /* 0x040fe20000410000 */
[C---:B------:R-:W-:Y:S04]  /*a260*/  HMMA.16816.F32.BF16 R16, R180.reuse, R206, R16 ;  /* 0x000000ceb410723c */ /* 0x040fe80000041810 */
[----:B------:R-:W-:Y:S01]  /*a270*/  FMUL.FTZ R105, R2, R105 ;  /* 0x0000006902697220 */ /* 0x000fe20000410000 */
[C---:B------:R-:W-:Y:S01]  /*a280*/  FMUL.FTZ R106, R0.reuse, R106 ;  /* 0x0000006a006a7220 */ /* 0x040fe20000410000 */
[----:B------:R-:W-:Y:S01]  /*a290*/  FMUL.FTZ R107, R0, R107 ;  /* 0x0000006b006b7220 */ /* 0x000fe20000410000 */
[C---:B------:R-:W-:Y:S01]  /*a2a0*/  FMUL.FTZ R108, R2.reuse, R108 ;  /* 0x0000006c026c7220 */ /* 0x040fe20000410000 */
[-C--:B------:R-:W-:Y:S03]  /*a2b0*/  HMMA.16816.F32.BF16 R68, R180, R208.reuse, R68 ;  /* 0x000000d0b444723c */ /* 0x080fe60000041844 */
[----:B------:R-:W-:Y:S01]  /*a2c0*/  FMUL.FTZ R109, R2, R109 ;  /* 0x0000006d026d7220 */ /* 0x000fe20000410000 */
[C---:B------:R-:W-:Y:S01]  /*a2d0*/  FMUL.FTZ R110, R0.reuse, R110 ;  /* 0x0000006e006e7220 */ /* 0x040fe20000410000 */
[----:B------:R-:W-:Y:S01]  /*a2e0*/  FMUL.FTZ R111, R0, R111 ;  /* 0x0000006f006f7220 */ /* 0x000fe20000410000 */
[C---:B------:R-:W-:Y:S01]  /*a2f0*/  FMUL.FTZ R112, R168.reuse, R112 ;  /* 0x00000070a8707220 */ /* 0x040fe20000410000 */
[C---:B------:R-:W-:Y:S01]  /*a300*/  FMUL.FTZ R113, R168.reuse, R113 ;  /* 0x00000071a8717220 */ /* 0x040fe20000410000 */
[C---:B------:R-:W-:Y:S04]  /*a310*/  HMMA.16816.F32.BF16 R72, R176.reuse, R208, R72 ;  /* 0x000000d0b048723c */ /* 0x040fe80000041848 */
[C---:B------:R-:W-:Y:S01]  /*a320*/  FMUL.FTZ R114, R3.reuse, R114 ;  /* 0x0000007203727220 */ /* 0x040fe20000410000 */
[C---:B------:R-:W-:Y:S01]  /*a330*/  FMUL.FTZ R115, R3.reuse, R115 ;  /* 0x0000007303737220 */ /* 0x040fe20000410000 */
[C---:B------:R-:W-:Y:S01]  /*a340*/  FMUL.FTZ R116, R168.reuse, R116 ;  /* 0x00000074a8747220 */ /* 0x040fe20000410000 */
[----:B------:R-:W-:Y:S01]  /*a350*/  FMUL.FTZ R117, R168, R117 ;  /* 0x00000075a8757220 */ /* 0x000fe20000410000 */
[-C--:B------:R-:W-:Y:S03]  /*a360*/  HMMA.16816.F32.BF16 R76, R176, R210.reuse, R76 ;  /* 0x000000d2b04c723c */ /* 0x080fe6000004184c */
        /* <DEDUP_REMOVED lines=39> */
[----:B------:R-:W-:Y:S01]  /*a5e0*/  FFMA.FTZ R26, R26, UR4, -R214 ;  /* 0x000000041a1a7c23 */ /* 0x000fe200080108d6 */
[----:B------:R-:W-:Y:S01]  /*a5f0*/  MOV R209, R250 ;  /* 0x000000fa00d17202 */ /* 0x000fe20000000f00 */
[----:B------:R-:W-:Y:S01]  /*a600*/  FFMA.FTZ R20, R20, UR4, -R175 ;  /* 0x0000000414147c23 */ /* 0x000fe200080108af */
[----:B------:R-:W-:Y:S01]  /*a610*/  FFMA.FTZ R25, R25, UR4, -R213 ;  /* 0x0000000419197c23 */ /* 0x000fe200080108d5 */
[----:B------:R1:W-:Y:S01]  /*a620*/  MUFU.EX2 R250, R26 ;  /* 0x0000001a00fa7308 */ /* 0x0003e20000000800 */
[C---:B------:R-:W-:Y:S01]  /*a630*/  FMUL.FTZ R156, R2.reuse, R156 ;  /* 0x0000009c029c7220 */ /* 0x040fe20000410000 */
[----:B------:R-:W-:Y:S01]  /*a640*/  FMUL.FTZ R157, R2, R157 ;  /* 0x0000009d029d7220 */ /* 0x000fe20000410000 */
[C---:B------:R-:W-:Y:S01]  /*a650*/  FMUL.FTZ R158, R0.reuse, R158 ;  /* 0x0000009e009e7220 */ /* 0x040fe20000410000 */
[----:B------:R-:W-:Y:S06]  /*a660*/  FMUL.FTZ R159, R0, R159 ;  /* 0x0000009f009f7220 */ /* 0x000fec0000410000 */
[----:B------:R2:W-:Y:S01]  /*a670*/  MUFU.EX2 R208, R20 ;  /* 0x0000001400d07308 */ /* 0x0005e20000000800 */
[C---:B------:R-:W-:Y:S01]  /*a680*/  FMUL.FTZ R160, R168.reuse, R160 ;  /* 0x000000a0a8a07220 */ /* 0x040fe20000410000 */
[----:B------:R-:W-:Y:S01]  /*a690*/  FMUL.FTZ R161, R168, R161 ;  /* 0x000000a1a8a17220 */ /* 0x000fe20000410000 */
[C---:B------:R-:W-:Y:S07]  /*a6a0*/  FMUL.FTZ R162, R3.reuse, R162 ;  /* 0x000000a203a27220 */ /* 0x040fee0000410000 */
[----:B------:R4:W-:Y:S01]  /*a6b0*/  MUFU.EX2 R252, R25 ;  /* 0x0000001900fc7308 */ /* 0x0009e20000000800 */
[----:B------:R-:W-:Y:S01]  /*a6c0*/  FMUL.FTZ R163, R3, R163 ;  /* 0x000000a303a37220 */ /* 0x000fe20000410000 */
[--C-:B------:R-:W-:Y:S01]  /*a6d0*/  FFMA.FTZ R204, R23, UR4, -R212.reuse ;  /* 0x0000000417cc7c23 */ /* 0x100fe200080108d4 */
[C---:B------:R-:W-:Y:S01]  /*a6e0*/  FMUL.FTZ R23, R3.reuse, R195 ;  /* 0x000000c303177220 */ /* 0x040fe20000410000 */
[--C-:B------:R-:W-:Y:S01]  /*a6f0*/  FFMA.FTZ R34, R34, UR4, -R212.reuse ;  /* 0x0000000422227c23 */ /* 0x100fe200080108d4 */
[----:B-1----:R-:W-:Y:S01]  /*a700*/  FMUL.FTZ R26, R3, R202 ;  /* 0x000000ca031a7220 */ /* 0x002fe20000410000 */
[----:B------:R-:W-:Y:S04]  /*a710*/  MOV R202, R217 ;  /* 0x000000d900ca7202 */ /* 0x000fe80000000f00 */
[----:B------:R-:W1:Y:S01]  /*a720*/  MUFU.EX2 R206, R204 ;  /* 0x000000cc00ce7308 */ /* 0x000e620000000800 */
[C---:B------:R-:W-:Y:S01]  /*a730*/  FMUL.FTZ R164, R2.reuse, R164 ;  /* 0x000000a402a47220 */ /* 0x040fe20000410000 */
[----:B------:R-:W-:Y:S01]  /*a740*/  FMUL.FTZ R165, R2, R165 ;  /* 0x000000a502a57220 */ /* 0x000fe20000410000 */
[----:B--2---:R-:W-:Y:S07]  /*a750*/  FMUL.FTZ R20, R168, R192 ;  /* 0x000000c0a8147220 */ /* 0x004fee0000410000 */
[----:B------:R-:W-:Y:S01]  /*a760*/  MUFU.EX2 R217, R51 ;  /* 0x0000003300d97308 */ /* 0x000fe20000000800 */
[----:B------:R-:W-:Y:S01]  /*a770*/  MOV R192, R218 ;  /* 0x000000da00c07202 */ /* 0x000fe20000000f00 */
[----:B------:R-:W-:Y:S01]  /*a780*/  FMUL.FTZ R166, R0, R166 ;  /* 0x000000a600a67220 */ /* 0x000fe20000410000 */
[----:B---3--:R-:W-:Y:S01]  /*a790*/  @P0 IADD3 R173, PT, PT, R251, -0x40, RZ ;  /* 0xffffffc0fbad0810 */ /* 0x008fe20007ffe0ff */
[----:B----4-:R-:W-:Y:S01]  /*a7a0*/  FMUL.FTZ R25, R168, R201 ;  /* 0x000000c9a8197220 */ /* 0x010fe20000410000 */
[----:B------:R-:W-:Y:S05]  /*a7b0*/  MOV R201, R216 ;  /* 0x000000d800c97202 */ /* 0x000fea0000000f00 */
[----:B------:R2:W-:Y:S01]  /*a7c0*/  MUFU.EX2 R204, R34 ;  /* 0x0000002200cc7308 */ /* 0x0005e20000000800 */
[----:B------:R-:W-:Y:S01]  /*a7d0*/  IADD3 R174, PT, PT, R231, R173, RZ ;  /* 0x000000ade7ae7210 */ /* 0x000fe20007ffe0ff */
[----:B------:R-:W3:Y:S01]  /*a7e0*/  LDSM.16.MT88.4 R184, [R173] ;  /* 0x00000000adb8783b */ /* 0x000ee20000004200 */
[----:B------:R-:W-:Y:S07]  /*a7f0*/  FMUL.FTZ R167, R0, R167 ;  /* 0x000000a700a77220 */ /* 0x000fee0000410000 */
[----:B------:R4:W-:Y:S01]  /*a800*/  MUFU.EX2 R216, R41 ;  /* 0x0000002900d87308 */ /* 0x0009e20000000800 */
[----:B------:R-:W-:Y:S01]  /*a810*/  FFMA.FTZ R35, R35, UR4, -R212 ;  /* 0x0000000423237c23 */ /* 0x000fe200080108d4 */
[--C-:B------:R-:W-:Y:S01]  /*a820*/  FFMA.FTZ R30, R30, UR4, -R214.reuse ;  /* 0x000000041e1e7c23 */ /* 0x100fe200080108d6 */
[----:B------:R-:W-:Y:S07]  /*a830*/  FFMA.FTZ R31, R31, UR4, -R214 ;  /* 0x000000041f1f7c23 */ /* 0x000fee00080108d6 */
[----:B------:R-:W-:Y:S01]  /*a840*/  MUFU.EX2 R195, R39 ;  /* 0x0000002700c37308 */ /* 0x000fe20000000800 */
[----:B------:R-:W-:Y:S01]  /*a850*/  MOV R207, R248 ;  /* 0x000000f800cf7202 */ /* 0x000fe20000000f00 */
[----:B------:R-:W5:Y:S01]  /*a860*/  LDSM.16.MT88.4 R188, [R174] ;  /* 0x00000000aebc783b */ /* 0x000f620000004200 */
[----:B------:R-:W-:Y:S01]  /*a870*/  FFMA.FTZ R48, R48, UR4, -R175 ;  /* 0x0000000430307c23 */ /* 0x000fe200080108af */
[----:B------:R-:W-:Y:S01]  /*a880*/  FFMA.FTZ R50, R50, UR4, -R212 ;  /* 0x0000000432327c23 */ /* 0x000fe200080108d4 */
[----:B------:R-:W-:Y:S01]  /*a890*/  FFMA.FTZ R40, R40, UR4, -R213 ;  /* 0x0000000428287c23 */ /* 0x000fe200080108d5 */
[----:B--2---:R-:W-:Y:S01]  /*a8a0*/  FMUL.FTZ R34, R0, R198 ;  /* 0x000000c600227220 */ /* 0x004fe20000410000 */
[----:B------:R-:W-:Y:S01]  /*a8b0*/  FFMA.FTZ R49, R49, UR4, -R175 ;  /* 0x0000000431317c23 */ /* 0x000fe200080108af */
[--C-:B------:R-:W-:Y:S01]  /*a8c0*/  FFMA.FTZ R42, R42, UR4, -R214.reuse ;  /* 0x000000042a2a7c23 */ /* 0x100fe200080108d6 */
[--C-:B------:R-:W-:Y:S01]  /*a8d0*/  FFMA.FTZ R43, R43, UR4, -R214.reuse ;  /* 0x000000042b2b7c23 */ /* 0x100fe200080108d6 */
[----:B------:R-:W2:Y:S01]  /*a8e0*/  LDL.LU R51, [R1] ;  /* 0x0000000001337983 */ /* 0x000ea20000300800 */
[----:B------:R-:W-:Y:S01]  /*a8f0*/  FFMA.FTZ R56, R56, UR4, -R213 ;  /* 0x0000000438387c23 */ /* 0x000fe200080108d5 */
[--C-:B------:R-:W-:Y:S01]  /*a900*/  FFMA.FTZ R58, R58, UR4, -R214.reuse ;  /* 0x000000043a3a7c23 */ /* 0x100fe200080108d6 */
[--C-:B------:R-:W-:Y:S01]  /*a910*/  FFMA.FTZ R32, R32, UR4, -R175.reuse ;  /* 0x0000000420207c23 */ /* 0x100fe200080108af */
[----:B----4-:R-:W4:Y:S01]  /*a920*/  LDL.LU R41, [R1+0x4] ;  /* 0x0000040001297983 */ /* 0x010f220000300800 */
[----:B------:R-:W-:Y:S01]  /*a930*/  FFMA.FTZ R33, R33, UR4, -R175 ;  /* 0x0000000421217c23 */ /* 0x000fe200080108af */
[--C-:B------:R-:W-:Y:S01]  /*a940*/  FFMA.FTZ R24, R24, UR4, -R213.reuse ;  /* 0x0000000418187c23 */ /* 0x100fe200080108d5 */
[----:B------:R3:W-:Y:S01]  /*a950*/  MUFU.EX2 R205, R32 ;  /* 0x0000002000cd7308 */ /* 0x0007e20000000800 */
[----:B------:R-:W-:Y:S01]  /*a960*/  FFMA.FTZ R27, R27, UR4, -R214 ;  /* 0x000000041b1b7c23 */ /* 0x000fe200080108d6 */
[----:B-1----:R-:W-:Y:S01]  /*a970*/  MOV R198, R206 ;  /* 0x000000ce00c67202 */ /* 0x002fe20000000f00 */
[--C-:B------:R-:W-:Y:S01]  /*a980*/  FFMA.FTZ R28, R28, UR4, -R213.reuse ;  /* 0x000000041c1c7c23 */ /* 0x100fe200080108d5 */
[----:B------:R-:W-:Y:S06]  /*a990*/  MOV R206, R226 ;  /* 0x000000e200ce7202 */ /* 0x000fec0000000f00 */
[----:B------:R1:W-:Y:S01]  /*a9a0*/  MUFU.EX2 R251, R24 ;  /* 0x0000001800fb7308 */ /* 0x0003e20000000800 */
[--C-:B------:R-:W-:Y:S01]  /*a9b0*/  FFMA.FTZ R29, R29, UR4, -R213.reuse ;  /* 0x000000041d1d7c23 */ /* 0x100fe200080108d5 */
[----:B------:R-:W-:Y:S01]  /*a9c0*/  MOV R211, R249 ;  /* 0x000000f900d37202 */ /* 0x000fe20000000f00 */
[--C-:B------:R-:W-:Y:S07]  /*a9d0*/  FFMA.FTZ R57, R57, UR4, -R213.reuse ;  /* 0x0000000439397c23 */ /* 0x100fee00080108d5 */
[----:B------:R-:W-:Y:S01]  /*a9e0*/  MUFU.EX2 R249, R31 ;  /* 0x0000001f00f97308 */ /* 0x000fe20000000800 */
[--C-:B------:R-:W-:Y:S01]  /*a9f0*/  FFMA.FTZ R60, R60, UR4, -R213.reuse ;  /* 0x000000043c3c7c23 */ /* 0x100fe200080108d5 */
[----:B------:R-:W-:Y:S01]  /*aa00*/  FFMA.FTZ R213, R61, UR4, -R213 ;  /* 0x000000043dd57c23 */ /* 0x000fe200080108d5 */
[----:B------:R-:W-:Y:S07]  /*aa10*/  FFMA.FTZ R66, R66, UR4, -R212 ;  /* 0x0000000442427c23 */ /* 0x000fee00080108d4 */
[----:B------:R-:W-:Y:S01]  /*aa20*/  MUFU.EX2 R61, R58 ;  /* 0x0000003a003d7308 */ /* 0x000fe20000000800 */
[----:B---3--:R-:W-:Y:S01]  /*aa30*/  FMUL.FTZ R32, R2, R196 ;  /* 0x000000c402207220 */ /* 0x008fe20000410000 */
[----:B------:R-:W-:Y:S01]  /*aa40*/  MOV R196, R209 ;  /* 0x000000d100c47202 */ /* 0x000fe20000000f00 */
[--C-:B------:R-:W-:Y:S01]  /*aa50*/  FFMA.FTZ R59, R59, UR4, -R214.reuse ;  /* 0x000000043b3b7c23 */ /* 0x100fe200080108d6 */
[-C--:B------:R-:W-:Y:S06]  /*aa60*/  HMMA.16816.F32.BF16 R84, R180, R184.reuse, R84 ;  /* 0x000000b8b454723c */ /* 0x080fec0000041854 */
[----:B------:R-:W-:Y:S01]  /*aa70*/  MUFU.EX2 R213, R213 ;  /* 0x000000d500d57308 */ /* 0x000fe20000000800 */
[----:B-1----:R-:W-:Y:S01]  /*aa80*/  FMUL.FTZ R24, R168, R200 ;  /* 0x000000c8a8187220 */ /* 0x002fe20000410000 */
[----:B------:R-:W-:Y:S08]  /*aa90*/  MOV R209, R222 ;  /* 0x000000de00d17202 */ /* 0x000ff00000000f00 */
[----:B------:R1:W-:Y:S01]  /*aaa0*/  MUFU.EX2 R226, R27 ;  /* 0x0000001b00e27308 */ /* 0x0003e20000000800 */
[----:B------:R-:W-:Y:S01]  /*aab0*/  MOV R200, R215 ;  /* 0x000000d700c87202 */ /* 0x000fe20000000f00 */
[----:B------:R-:W-:Y:S01]  /*aac0*/  FFMA.FTZ R62, R62, UR4, -R214 ;  /* 0x000000043e3e7c23 */ /* 0x000fe200080108d6 */
[C---:B------:R-:W-:Y:S07]  /*aad0*/  HMMA.16816.F32.BF16 R88, R176.reuse, R184, R88 ;  /* 0x000000b8b058723c */ /* 0x040fee0000041858 */
[----:B------:R-:W-:Y:S01]  /*aae0*/  MUFU.EX2 R222, R36 ;  /* 0x0000002400de7308 */ /* 0x000fe20000000800 */
[----:B------:R-:W-:Y:S09]  /*aaf0*/  ISETP.GT.AND P2, PT, R239, RZ, PT ;  /* 0x000000ffef00720c */ /* 0x000ff20003f44270 */
[----:B------:R-:W-:Y:S01]  /*ab00*/  MUFU.EX2 R215, R43 ;  /* 0x0000002b00d77308 */ /* 0x000fe20000000800 */
[-C--:B------:R-:W-:Y:S09]  /*ab10*/  HMMA.16816.F32.BF16 R92, R176, R186.reuse, R92 ;  /* 0x000000bab05c723c */ /* 0x080ff2000004185c */
[----:B------:R-:W-:Y:S01]  /*ab20*/  MUFU.EX2 R248, R28 ;  /* 0x0000001c00f87308 */ /* 0x000fe20000000800 */
[----:B-1----:R-:W-:Y:S01]  /*ab30*/  FMUL.FTZ R27, R3, R203 ;  /* 0x000000cb031b7220 */ /* 0x002fe20000410000 */
[----:B------:R-:W-:Y:S08]  /*ab40*/  MOV R203, R209 ;  /* 0x000000d100cb7202 */ /* 0x000ff00000000f00 */
[----:B------:R-:W-:Y:S01]  /*ab50*/  MUFU.EX2 R66, R66 ;  /* 0x0000004200427308 */ /* 0x000fe20000000800 */
[C---:B------:R-:W-:Y:S01]  /*ab60*/  HMMA.16816.F32.BF16 R96, R180.reuse, R186, R96 ;  /* 0x000000bab460723c */ /* 0x040fe20000041860 */
[----:B------:R-:W1:Y:S08]  /*ab70*/  LDSM.16.MT88.4 R184, [R228+0xe000] ;  /* 0x00e00000e4b8783b */ /* 0x000e700000004200 */
[----:B------:R-:W-:Y:S10]  /*ab80*/  MUFU.EX2 R209, R46 ;  /* 0x0000002e00d17308 */ /* 0x000ff40000000800 */
[----:B------:R-:W-:Y:S01]  /*ab90*/  MUFU.EX2 R59, R59 ;  /* 0x0000003b003b7308 */ /* 0x000fe20000000800 */
[-C--:B-----5:R-:W-:Y:S09]  /*aba0*/  HMMA.16816.F32.BF16 R100, R180, R188.reuse, R100 ;  /* 0x000000bcb464723c */ /* 0x0a0ff20000041864 */
[----:B------:R-:W-:Y:S10]  /*abb0*/  MUFU.EX2 R60, R60 ;  /* 0x0000003c003c7308 */ /* 0x000ff40000000800 */
[----:B------:R-:W-:Y:S01]  /*abc0*/  MUFU.EX2 R62, R62 ;  /* 0x0000003e003e7308 */ /* 0x000fe20000000800 */
        /* <DEDUP_REMOVED lines=9> */
[-C--:B---3--:R-:W-:Y:S08]  /*ac60*/  HMMA.16816.F32.BF16 R132, R180, R188.reuse, R132 ;  /* 0x000000bcb484723c */ /* 0x088ff00000041884 */
[C---:B------:R-:W-:Y:S08]  /*ac70*/  HMMA.16816.F32.BF16 R136, R176.reuse, R188, R136 ;  /* 0x000000bcb088723c */ /* 0x040ff00000041888 */
[-C--:B------:R-:W-:Y:S08]  /*ac80*/  HMMA.16816.F32.BF16 R140, R176, R190.reuse, R140 ;  /* 0x000000beb08c723c */ /* 0x080ff0000004188c */
[C---:B------:R-:W-:Y:S01]  /*ac90*/  HMMA.16816.F32.BF16 R144, R180.reuse, R190, R144 ;  /* 0x000000beb490723c */ /* 0x040fe20000041890 */
[----:B------:R-:W3:Y:S07]  /*aca0*/  LDSM.16.MT88.4 R188, [R174+0x2000] ;  /* 0x00200000aebc783b */ /* 0x000eee0000004200 */
[-C--:B-1----:R-:W-:Y:S08]  /*acb0*/  HMMA.16816.F32.BF16 R148, R180, R184.reuse, R148 ;  /* 0x000000b8b494723c */ /* 0x082ff00000041894 */
[C---:B------:R-:W-:Y:S04]  /*acc0*/  HMMA.16816.F32.BF16 R152, R176.reuse, R184, R152 ;  /* 0x000000b8b098723c */ /* 0x040fe80000041898 */
[----:B------:R-:W-:Y:S01]  /*acd0*/  FFMA.FTZ R184, R21, UR4, -R175 ;  /* 0x0000000415b87c23 */ /* 0x000fe200080108af */
[----:B------:R-:W-:Y:S01]  /*ace0*/  FFMA.FTZ R185, R22, UR4, -R212 ;  /* 0x0000000416b97c23 */ /* 0x000fe200080108d4 */
[----:B------:R-:W-:Y:S01]  /*acf0*/  FMUL.FTZ R21, R168, R193 ;  /* 0x000000c1a8157220 */ /* 0x000fe20000410000 */
[----:B------:R-:W-:Y:S01]  /*ad00*/  FMUL.FTZ R22, R3, R194 ;  /* 0x000000c203167220 */ /* 0x000fe20000410000 */
[-C--:B------:R-:W-:Y:S01]  /*ad10*/  HMMA.16816.F32.BF16 R156, R176, R186.reuse, R156 ;  /* 0x000000bab09c723c */ /* 0x080fe2000004189c */
[----:B------:R-:W1:Y:S10]  /*ad20*/  MUFU.EX2 R210, R184 ;  /* 0x000000b800d27308 */ /* 0x000e740000000800 */
[----:B------:R5:W-:Y:S01]  /*ad30*/  MUFU.EX2 R218, R185 ;  /* 0x000000b900da7308 */ /* 0x000be20000000800 */
[C---:B------:R-:W-:Y:S09]  /*ad40*/  HMMA.16816.F32.BF16 R160, R180.reuse, R186, R160 ;  /* 0x000000bab4a0723c */ /* 0x040ff200000418a0 */
[----:B------:R-:W-:Y:S10]  /*ad50*/  MUFU.EX2 R194, R38 ;  /* 0x0000002600c27308 */ /* 0x000ff40000000800 */
[----:B------:R2:W-:Y:S01]  /*ad60*/  MUFU.EX2 R193, R33 ;  /* 0x0000002100c17308 */ /* 0x0005e20000000800 */
[----:B-1----:R-:W-:Y:S01]  /*ad70*/  F2FP.BF16.F32.PACK_AB R28, R210, R208 ;  /* 0x000000d0d21c723e */ /* 0x002fe200000010ff */
[-C--:B---3--:R-:W-:Y:S01]  /*ad80*/  HMMA.16816.F32.BF16 R20, R180, R188.reuse, R20 ;  /* 0x000000bcb414723c */ /* 0x088fe20000041814 */
[----:B-----5:R-:W1:Y:S07]  /*ad90*/  LDSM.16.MT88.4 R184, [R228+0xc800] ;  /* 0x00c80000e4b8783b */ /* 0x020e6e0000004200 */
[C---:B------:R-:W-:Y:S01]  /*ada0*/  HMMA.16816.F32.BF16 R164, R176.reuse, R188, R164 ;  /* 0x000000bcb0a4723c */ /* 0x040fe200000418a4 */
[----:B------:R3:W5:Y:S03]  /*adb0*/  MUFU.EX2 R188, R35 ;  /* 0x0000002300bc7308 */ /* 0x0007660000000800 */
[----:B--2---:R-:W-:Y:S01]  /*adc0*/  FMUL.FTZ R33, R2, R197 ;  /* 0x000000c502217220 */ /* 0x004fe20000410000 */
[----:B------:R-:W-:Y:S06]  /*add0*/  MOV R189, R225 ;  /* 0x000000e100bd7202 */ /* 0x000fec0000000f00 */
[----:B------:R-:W2:Y:S01]  /*ade0*/  MUFU.EX2 R225, R30 ;  /* 0x0000001e00e17308 */ /* 0x000ea20000000800 */
[----:B------:R-:W-:Y:S02]  /*adf0*/  MOV R197, R211 ;  /* 0x000000d300c57202 */ /* 0x000fe40000000f00 */
[----:B------:R-:W-:Y:S07]  /*ae00*/  MOV R211, R221 ;  /* 0x000000dd00d37202 */ /* 0x000fee0000000f00 */
[----:B------:R4:W-:Y:S01]  /*ae10*/  MUFU.EX2 R221, R37 ;  /* 0x0000002500dd7308 */ /* 0x0009e20000000800 */
[----:B---3--:R-:W-:Y:S01]  /*ae20*/  FMUL.FTZ R35, R0, R199 ;  /* 0x000000c700237220 */ /* 0x008fe20000410000 */
[----:B------:R-:W-:Y:S02]  /*ae30*/  MOV R199, R205 ;  /* 0x000000cd00c77202 */ /* 0x000fe40000000f00 */
[----:B------:R-:W-:Y:S06]  /*ae40*/  MOV R205, R227 ;  /* 0x000000e300cd7202 */ /* 0x000fec0000000f00 */
[----:B------:R3:W1:Y:S01]  /*ae50*/  MUFU.EX2 R227, R29 ;  /* 0x0000001d00e37308 */ /* 0x0006620000000800 */
[----:B-----5:R-:W-:Y:S01]  /*ae60*/  F2FP.BF16.F32.PACK_AB R31, R188, R204 ;  /* 0x000000ccbc1f723e */ /* 0x020fe200000010ff */
[-C--:B------:R-:W-:Y:S03]  /*ae70*/  HMMA.16816.F32.BF16 R32, R176, R190.reuse, R32 ;  /* 0x000000beb020723c */ /* 0x080fe60000041820 */
[----:B------:R-:W-:Y:S01]  /*ae80*/  F2FP.BF16.F32.PACK_AB R176, R252, R251 ;  /* 0x000000fbfcb0723e */ /* 0x000fe200000010ff */
[----:B----4-:R-:W-:Y:S01]  /*ae90*/  LDSM.16.MT88.4 R36, [R228+0xd000] ;  /* 0x00d00000e424783b */ /* 0x010fe20000004200 */
[----:B------:R-:W-:Y:S02]  /*aea0*/  F2FP.BF16.F32.PACK_AB R177, R226, R250 ;  /* 0x000000fae2b1723e */ /* 0x000fe400000010ff */
[----:B--2---:R-:W-:Y:S01]  /*aeb0*/  F2FP.BF16.F32.PACK_AB R179, R249, R225 ;  /* 0x000000e1f9b3723e */ /* 0x004fe200000010ff */
[----:B------:R-:W-:Y:S04]  /*aec0*/  HMMA.16816.F32.BF16 R24, R180, R190, R24 ;  /* 0x000000beb418723c */ /* 0x000fe80000041818 */
[----:B------:R-:W-:Y:S01]  /*aed0*/  MOV R191, R193 ;  /* 0x000000c100bf7202 */ /* 0x000fe20000000f00 */
[----:B------:R-:W2:Y:S01]  /*aee0*/  LDSM.16.MT88.4 R180, [R229+0xc800] ;  /* 0x00c80000e5b4783b */ /* 0x000ea20000004200 */
[----:B---3--:R-:W-:Y:S01]  /*aef0*/  F2FP.BF16.F32.PACK_AB R29, R198, R218 ;  /* 0x000000dac61d723e */ /* 0x008fe200000010ff */
[----:B------:R3:W-:Y:S01]  /*af00*/  MUFU.EX2 R193, R40 ;  /* 0x0000002800c17308 */ /* 0x0007e20000000800 */
[----:B------:R-:W-:Y:S02]  /*af10*/  F2FP.BF16.F32.PACK_AB R30, R191, R199 ;  /* 0x000000c7bf1e723e */ /* 0x000fe400000010ff */
[----:B------:R-:W-:Y:S02]  /*af20*/  MOV R190, R192 ;  /* 0x000000c000be7202 */ /* 0x000fe40000000f00 */
[----:B-1----:R-:W-:Y:S02]  /*af30*/  F2FP.BF16.F32.PACK_AB R178, R227, R248 ;  /* 0x000000f8e3b2723e */ /* 0x002fe400000010ff */
[----:B------:R-:W-:Y:S01]  /*af40*/  MOV R192, R219 ;  /* 0x000000db00c07202 */ /* 0x000fe20000000f00 */
[-C--:B------:R-:W-:Y:S02]  /*af50*/  HMMA.16816.F32.BF16 R4, R28, R184.reuse, R4 ;  /* 0x000000b81c04723c */ /* 0x080fe40000041804 */
[----:B------:R1:W-:Y:S03]  /*af60*/  MUFU.EX2 R219, R48 ;  /* 0x0000003000db7308 */ /* 0x0003e60000000800 */
[--C-:B---3--:R-:W-:Y:S01]  /*af70*/  FFMA.FTZ R40, R47, UR4, -R214.reuse ;  /* 0x000000042f287c23 */ /* 0x108fe200080108d6 */
[----:B------:R-:W-:Y:S02]  /*af80*/  FFMA.FTZ R214, R63, UR4, -R214 ;  /* 0x000000043fd67c23 */ /* 0x000fe400080108d6 */
[C---:B------:R-:W-:Y:S04]  /*af90*/  HMMA.16816.F32.BF16 R8, R176.reuse, R184, R8 ;  /* 0x000000b8b008723c */ /* 0x040fe80000041808 */
[----:B------:R-:W-:Y:S01]  /*afa0*/  MUFU.EX2 R214, R214 ;  /* 0x000000d600d67308 */ /* 0x000fe20000000800 */
[----:B-1----:R-:W-:Y:S03]  /*afb0*/  MOV R48, R220 ;  /* 0x000000dc00307202 */ /* 0x002fe60000000f00 */
[-C--:B------:R-:W-:Y:S06]  /*afc0*/  HMMA.16816.F32.BF16 R12, R176, R186.reuse, R12 ;  /* 0x000000bab00c723c */ /* 0x080fec000004180c */
[----:B------:R1:W-:Y:S02]  /*afd0*/  MUFU.EX2 R220, R49 ;  /* 0x0000003100dc7308 */ /* 0x0003e40000000800 */
[C---:B------:R-:W-:Y:S01]  /*afe0*/  HMMA.16816.F32.BF16 R16, R28.reuse, R186, R16 ;  /* 0x000000ba1c10723c */ /* 0x040fe20000041810 */
[----:B------:R-:W3:Y:S03]  /*aff0*/  LDSM.16.MT88.4 R184, [R173+0x800] ;  /* 0x00080000adb8783b */ /* 0x000ee60000004200 */
[----:B-1----:R-:W-:Y:S04]  /*b000*/  MOV R49, R192 ;  /* 0x000000c000317202 */ /* 0x002fe80000000f00 */
[-C--:B--2---:R-:W-:Y:S01]  /*b010*/  HMMA.16816.F32.BF16 R68, R28, R180.reuse, R68 ;  /* 0x000000b41c44723c */ /* 0x084fe20000041844 */
[----:B------:R-:W1:Y:S07]  /*b020*/  MUFU.EX2 R192, R42 ;  /* 0x0000002a00c07308 */ /* 0x000e6e0000000800 */
[C---:B------:R-:W-:Y:S08]  /*b030*/  HMMA.16816.F32.BF16 R72, R176.reuse, R180, R72 ;  /* 0x000000b4b048723c */ /* 0x040ff00000041848 */
[-C--:B------:R-:W-:Y:S08]  /*b040*/  HMMA.16816.F32.BF16 R76, R176, R182.reuse, R76 ;  /* 0x000000b6b04c723c */ /* 0x080ff0000004184c */
[C---:B------:R-:W-:Y:S01]  /*b050*/  HMMA.16816.F32.BF16 R80, R28.reuse, R182, R80 ;  /* 0x000000b61c50723c */ /* 0x040fe20000041850 */
[----:B------:R-:W2:Y:S03]  /*b060*/  LDSM.16.MT88.4 R180, [R174+0x800] ;  /* 0x00080000aeb4783b */ /* 0x000ea60000004200 */
[----:B------:R-:W-:Y:S01]  /*b070*/  FFMA.FTZ R3, R3, R51, R223 ;  /* 0x0000003303037223 */ /* 0x000fe200000100df */
[----:B------:R-:W-:Y:S03]  /*b080*/  MOV R223, R190 ;  /* 0x000000be00df7202 */ /* 0x000fe60000000f00 */
[-C--:B---3--:R-:W-:Y:S03]  /*b090*/  HMMA.16816.F32.BF16 R84, R28, R184.reuse, R84 ;  /* 0x000000b81c54723c */ /* 0x088fe60000041854 */
[----:B------:R-:W-:Y:S01]  /*b0a0*/  FFMA.FTZ R168, R168, R41, R224 ;  /* 0x00000029a8a87223 */ /* 0x000fe200000100e0 */
[----:B-1----:R-:W-:Y:S02]  /*b0b0*/  F2FP.BF16.F32.PACK_AB R41, R215, R192 ;  /* 0x000000c0d729723e */ /* 0x002fe400000010ff */
[----:B------:R-:W-:Y:S02]  /*b0c0*/  MOV R224, R48 ;  /* 0x0000003000e07202 */ /* 0x000fe40000000f00 */
        /* <DEDUP_REMOVED lines=20> */
[C---:B------:R-:W-:Y:S04]  /*b210*/  HMMA.16816.F32.BF16 R152, R176.reuse, R184, R152 ;  /* 0x000000b8b098723c */ /* 0x040fe80000041898 */
[----:B------:R-:W-:Y:S01]  /*b220*/  MOV R185, R210 ;  /* 0x000000d200b97202 */ /* 0x000fe20000000f00 */
[--C-:B------:R-:W-:Y:S01]  /*b230*/  FFMA.FTZ R184, R64, UR4, -R175.reuse ;  /* 0x0000000440b87c23 */ /* 0x100fe200080108af */
[----:B------:R-:W-:Y:S01]  /*b240*/  MUFU.EX2 R210, R44 ;  /* 0x0000002c00d27308 */ /* 0x000fe20000000800 */
[--C-:B------:R-:W-:Y:S01]  /*b250*/  FFMA.FTZ R64, R55, UR4, -R212.reuse ;  /* 0x0000000437407c23 */ /* 0x100fe200080108d4 */
[-C--:B------:R-:W-:Y:S08]  /*b260*/  HMMA.16816.F32.BF16 R156, R176, R186.reuse, R156 ;  /* 0x000000bab09c723c */ /* 0x080ff0000004189c */
[C---:B------:R-:W-:Y:S04]  /*b270*/  HMMA.16816.F32.BF16 R160, R28.reuse, R186, R160 ;  /* 0x000000ba1ca0723c */ /* 0x040fe800000418a0 */
[----:B------:R-:W-:Y:S02]  /*b280*/  MOV R187, R218 ;  /* 0x000000da00bb7202 */ /* 0x000fe40000000f00 */
[----:B------:R1:W-:Y:S01]  /*b290*/  MUFU.EX2 R218, R50 ;  /* 0x0000003200da7308 */ /* 0x0003e20000000800 */
[----:B------:R-:W-:Y:S01]  /*b2a0*/  MOV R186, R208 ;  /* 0x000000d000ba7202 */ /* 0x000fe20000000f00 */
[-C--:B--2---:R-:W-:Y:S08]  /*b2b0*/  HMMA.16816.F32.BF16 R20, R28, R180.reuse, R20 ;  /* 0x000000b41c14723c */ /* 0x084ff00000041814 */
[----:B------:R2:W3:Y:S01]  /*b2c0*/  MUFU.EX2 R208, R40 ;  /* 0x0000002800d07308 */ /* 0x0004e20000000800 */
[C---:B------:R-:W-:Y:S04]  /*b2d0*/  HMMA.16816.F32.BF16 R164, R176.reuse, R180, R164 ;  /* 0x000000b4b0a4723c */ /* 0x040fe800000418a4 */
[----:B-1----:R-:W-:Y:S01]  /*b2e0*/  MOV R50, R211 ;  /* 0x000000d300327202 */ /* 0x002fe20000000f00 */
[--C-:B------:R-:W-:Y:S04]  /*b2f0*/  FFMA.FTZ R181, R52, UR4, -R175.reuse ;  /* 0x0000000434b57c23 */ /* 0x100fe800080108af */
[----:B------:R1:W4:Y:S01]  /*b300*/  MUFU.EX2 R211, R45 ;  /* 0x0000002d00d37308 */ /* 0x0003220000000800 */
[--C-:B------:R-:W-:Y:S01]  /*b310*/  FFMA.FTZ R180, R53, UR4, -R175.reuse ;  /* 0x0000000435b47c23 */ /* 0x100fe200080108af */
[-C--:B------:R-:W-:Y:S03]  /*b320*/  HMMA.16816.F32.BF16 R32, R176, R182.reuse, R32 ;  /* 0x000000b6b020723c */ /* 0x080fe60000041820 */
[----:B--2---:R-:W-:Y:S01]  /*b330*/  F2FP.BF16.F32.PACK_AB R40, R216, R193 ;  /* 0x000000c1d828723e */ /* 0x004fe200000010ff */
[----:B------:R-:W-:Y:S01]  /*b340*/  FFMA.FTZ R175, R65, UR4, -R175 ;  /* 0x0000000441af7c23 */ /* 0x000fe200080108af */
[----:B---3--:R-:W-:Y:S01]  /*b350*/  F2FP.BF16.F32.PACK_AB R43, R208, R209 ;  /* 0x000000d1d02b723e */ /* 0x008fe200000010ff */
[--C-:B------:R-:W-:Y:S01]  /*b360*/  FFMA.FTZ R65, R54, UR4, -R212.reuse ;  /* 0x0000000436417c23 */ /* 0x100fe200080108d4 */
[----:B------:R-:W-:Y:S01]  /*b370*/  MOV R178, R191 ;  /* 0x000000bf00b27202 */ /* 0x000fe20000000f00 */
[----:B------:R-:W-:Y:S01]  /*b380*/  HMMA.16816.F32.BF16 R24, R28, R182, R24 ;  /* 0x000000b61c18723c */ /* 0x000fe20000041818 */
[----:B------:R-:W-:Y:S01]  /*b390*/  LDSM.16.MT88.4 R52, [R174+0x1000] ;  /* 0x00100000ae34783b */ /* 0x000fe20000004200 */
[----:B------:R-:W-:Y:S02]  /*b3a0*/  MUFU.EX2 R175, R175 ;  /* 0x000000af00af7308 */ /* 0x000fe40000000800 */
[----:B------:R-:W-:Y:S01]  /*b3b0*/  F2FP.BF16.F32.PACK_AB R28, R221, R222 ;  /* 0x000000dedd1c723e */ /* 0x000fe200000010ff */
[----:B------:R-:W-:Y:S01]  /*b3c0*/  FFMA.FTZ R212, R67, UR4, -R212 ;  /* 0x0000000443d47c23 */ /* 0x000fe200080108d4 */
[----:B------:R-:W-:Y:S06]  /*b3d0*/  F2FP.BF16.F32.PACK_AB R29, R195, R194 ;  /* 0x000000c2c31d723e */ /* 0x000fec00000010ff */
[----:B------:R-:W-:Y:S01]  /*b3e0*/  MUFU.EX2 R67, R65 ;  /* 0x0000004100437308 */ /* 0x000fe20000000800 */
[----:B------:R-:W-:Y:S01]  /*b3f0*/  F2FP.BF16.F32.PACK_AB R30, R220, R219 ;  /* 0x000000dbdc1e723e */ /* 0x000fe200000010ff */
[----:B-1----:R-:W1:Y:S01]  /*b400*/  LDSM.16.MT88.4 R44, [R229+0xd000] ;  /* 0x00d00000e52c783b */ /* 0x002e620000004200 */
[----:B------:R-:W-:Y:S07]  /*b410*/  F2FP.BF16.F32.PACK_AB R31, R217, R218 ;  /* 0x000000dad91f723e */ /* 0x000fee00000010ff */
[----:B------:R-:W-:Y:S01]  /*b420*/  MUFU.EX2 R212, R212 ;  /* 0x000000d400d47308 */ /* 0x000fe20000000800 */
[----:B----4-:R-:W-:Y:S02]  /*b430*/  F2FP.BF16.F32.PACK_AB R42, R211, R210 ;  /* 0x000000d2d32a723e */ /* 0x010fe400000010ff */
[----:B------:R-:W-:Y:S07]  /*b440*/  MOV R183, R50 ;  /* 0x0000003200b77202 */ /* 0x000fee0000000f00 */
[----:B------:R-:W-:Y:S01]  /*b450*/  MUFU.EX2 R65, R57 ;  /* 0x0000003900417308 */ /* 0x000fe20000000800 */
[----:B------:R-:W-:Y:S01]  /*b460*/  MOV R182, R49 ;  /* 0x0000003100b67202 */ /* 0x000fe20000000f00 */
[-C--:B------:R-:W-:Y:S01]  /*b470*/  HMMA.16816.F32.BF16 R4, R28, R36.reuse, R4 ;  /* 0x000000241c04723c */ /* 0x080fe20000041804 */
[----:B------:R-:W2:Y:S02]  /*b480*/  LDSM.16.MT88.4 R48, [R173+0x1000] ;  /* 0x00100000ad30783b */ /* 0x000ea40000004200 */
[----:B------:R-:W-:Y:S02]  /*b490*/  MOV R177, R188 ;  /* 0x000000bc00b17202 */ /* 0x000fe40000000f00 */
[----:B------:R-:W-:Y:S02]  /*b4a0*/  MOV R176, R189 ;  /* 0x000000bd00b07202 */ /* 0x000fe40000000f00 */
[----:B------:R-:W-:Y:S01]  /*b4b0*/  MOV R179, R204 ;  /* 0x000000cc00b37202 */ /* 0x000fe20000000f00 */
[C---:B------:R-:W-:Y:S01]  /*b4c0*/  HMMA.16816.F32.BF16 R8, R40.reuse, R36, R8 ;  /* 0x000000242808723c */ /* 0x040fe20000041808 */
[----:B------:R-:W-:Y:S01]  /*b4d0*/  LDSM.16.MT88.4 R188, [R228+0xd800] ;  /* 0x00d80000e4bc783b */ /* 0x000fe20000004200 */
[----:B------:R-:W-:Y:S02]  /*b4e0*/  MUFU.EX2 R204, R181 ;  /* 0x000000b500cc7308 */ /* 0x000fe40000000800 */
[----:B------:R-:W-:Y:S04]  /*b4f0*/  MOV R63, R179 ;  /* 0x000000b3003f7202 */ /* 0x000fe80000000f00 */
        /* <DEDUP_REMOVED lines=18> */
[-C--:B---3--:R-:W-:Y:S08]  /*b620*/  HMMA.16816.F32.BF16 R116, R28, R36.reuse, R116 ;  /* 0x000000241c74723c */ /* 0x088ff00000041874 */
[C---:B------:R-:W-:Y:S01]  /*b630*/  HMMA.16816.F32.BF16 R120, R40.reuse, R36, R120 ;  /* 0x000000242878723c */ /* 0x040fe20000041878 */
[----:B------:R-:W3:Y:S03]  /*b640*/  LDL.LU R37, [R1+0x8] ;  /* 0x0000080001257983 */ /* 0x000ee60000300800 */
[----:B------:R-:W-:Y:S02]  /*b650*/  MOV R36, R206 ;  /* 0x000000ce00247202 */ /* 0x000fe40000000f00 */
[----:B------:R-:W-:Y:S02]  /*b660*/  MUFU.EX2 R206, R64 ;  /* 0x0000004000ce7308 */ /* 0x000fe40000000800 */
[-C--:B------:R-:W-:Y:S08]  /*b670*/  HMMA.16816.F32.BF16 R124, R40, R38.reuse, R124 ;  /* 0x00000026287c723c */ /* 0x080ff0000004187c */
[----:B------:R5:W-:Y:S01]  /*b680*/  MUFU.EX2 R64, R56 ;  /* 0x0000003800407308 */ /* 0x000be20000000800 */
[C---:B------:R-:W-:Y:S01]  /*b690*/  HMMA.16816.F32.BF16 R128, R28.reuse, R38, R128 ;  /* 0x000000261c80723c */ /* 0x040fe20000041880 */
[----:B------:R-:W3:Y:S03]  /*b6a0*/  LDL.LU R39, [R1+0xc] ;  /* 0x00000c0001277983 */ /* 0x000ee60000300800 */
[----:B------:R-:W-:Y:S05]  /*b6b0*/  MOV R38, R207 ;  /* 0x000000cf00267202 */ /* 0x000fea0000000f00 */
[----:B------:R-:W-:Y:S01]  /*b6c0*/  MUFU.EX2 R207, R180 ;  /* 0x000000b400cf7308 */ /* 0x000fe20000000800 */
[-C--:B-1----:R-:W-:Y:S08]  /*b6d0*/  HMMA.16816.F32.BF16 R132, R28, R44.reuse, R132 ;  /* 0x0000002c1c84723c */ /* 0x082ff00000041884 */
[C---:B------:R-:W-:Y:S04]  /*b6e0*/  HMMA.16816.F32.BF16 R136, R40.reuse, R44, R136 ;  /* 0x0000002c2888723c */ /* 0x040fe80000041888 */
[----:B------:R-:W-:Y:S02]  /*b6f0*/  MOV R45, R205 ;  /* 0x000000cd002d7202 */ /* 0x000fe40000000f00 */
[----:B------:R1:W4:Y:S02]  /*b700*/  MUFU.EX2 R205, R184 ;  /* 0x000000b800cd7308 */ /* 0x0003240000000800 */
[-C--:B------:R-:W-:Y:S03]  /*b710*/  HMMA.16816.F32.BF16 R140, R40, R46.reuse, R140 ;  /* 0x0000002e288c723c */ /* 0x080fe6000004188c */
[----:B-----5:R-:W-:Y:S01]  /*b720*/  FADD.FTZ R56, R45, R168 ;  /* 0x000000a82d387221 */ /* 0x020fe20000010000 */
[----:B------:R-:W-:Y:S02]  /*b730*/  MOV R168, R199 ;  /* 0x000000c700a87202 */ /* 0x000fe40000000f00 */
[----:B------:R-:W-:Y:S02]  /*b740*/  F2FP.BF16.F32.PACK_AB R199, R214, R62 ;  /* 0x0000003ed6c7723e */ /* 0x000fe400000010ff */
[C---:B------:R-:W-:Y:S01]  /*b750*/  HMMA.16816.F32.BF16 R144, R28.reuse, R46, R144 ;  /* 0x0000002e1c90723c */ /* 0x040fe20000041890 */
[----:B------:R-:W-:Y:S03]  /*b760*/  LDSM.16.MT88.4 R44, [R173+0x1800] ;  /* 0x00180000ad2c783b */ /* 0x000fe60000004200 */
[----:B-1----:R-:W-:Y:S04]  /*b770*/  MOV R184, R183 ;  /* 0x000000b700b87202 */ /* 0x002fe80000000f00 */
[-C--:B--2---:R-:W-:Y:S08]  /*b780*/  HMMA.16816.F32.BF16 R148, R28, R48.reuse, R148 ;  /* 0x000000301c94723c */ /* 0x084ff00000041894 */
[C---:B------:R-:W-:Y:S08]  /*b790*/  HMMA.16816.F32.BF16 R152, R40.reuse, R48, R152 ;  /* 0x000000302898723c */ /* 0x040ff00000041898 */
[-C--:B------:R-:W-:Y:S08]  /*b7a0*/  HMMA.16816.F32.BF16 R156, R40, R50.reuse, R156 ;  /* 0x00000032289c723c */ /* 0x080ff0000004189c */
[C---:B------:R-:W-:Y:S01]  /*b7b0*/  HMMA.16816.F32.BF16 R160, R28.reuse, R50, R160 ;  /* 0x000000321ca0723c */ /* 0x040fe200000418a0 */
[----:B------:R-:W-:Y:S07]  /*b7c0*/  LDSM.16.MT88.4 R48, [R174+0x1800] ;  /* 0x00180000ae30783b */ /* 0x000fee0000004200 */
[-C--:B----4-:R-:W-:Y:S08]  /*b7d0*/  HMMA.16816.F32.BF16 R20, R28, R52.reuse, R20 ;  /* 0x000000341c14723c */ /* 0x090ff00000041814 */
[C---:B------:R-:W-:Y:S04]  /*b7e0*/  HMMA.16816.F32.BF16 R164, R40.reuse, R52, R164 ;  /* 0x0000003428a4723c */ /* 0x040fe800000418a4 */
[----:B------:R-:W-:Y:S01]  /*b7f0*/  FADD.FTZ R52, R223, R3 ;  /* 0x00000003df347221 */ /* 0x000fe20000010000 */
[----:B------:R-:W-:Y:S03]  /*b800*/  MOV R223, R178 ;  /* 0x000000b200df7202 */ /* 0x000fe60000000f00 */
[-C--:B------:R-:W-:Y:S01]  /*b810*/  HMMA.16816.F32.BF16 R32, R40, R54.reuse, R32 ;  /* 0x000000362820723c */ /* 0x080fe20000041820 */
[----:B------:R-:W-:Y:S02]  /*b820*/  LDSM.16.MT88.4 R40, [R228+0xf800] ;  /* 0x00f80000e428783b */ /* 0x000fe40000004200 */
[----:B------:R-:W-:Y:S01]  /*b830*/  FADD.FTZ R58, R202, R52 ;  /* 0x00000034ca3a7221 */ /* 0x000fe20000010000 */
[----:B------:R-:W-:Y:S04]  /*b840*/  F2FP.BF16.F32.PACK_AB R202, R175, R205 ;  /* 0x000000cdafca723e */ /* 0x000fe800000010ff */
[----:B------:R-:W-:Y:S01]  /*b850*/  HMMA.16816.F32.BF16 R24, R28, R54, R24 ;  /* 0x000000361c18723c */ /* 0x000fe20000041818 */
[----:B------:R1:W-:Y:S08]  /*b860*/  LDSM.16.MT88.4 R52, [R173+0x3800] ;  /* 0x00380000ad34783b */ /* 0x0003f00000004200 */
[----:B------:R-:W-:Y:S01]  /*b870*/  LDSM.16.MT88.4 R28, [R229+0xf800] ;  /* 0x00f80000e51c783b */ /* 0x000fe20000004200 */
[----:B-1----:R-:W-:Y:S02]  /*b880*/  MOV R173, R198 ;  /* 0x000000c600ad7202 */ /* 0x002fe40000000f00 */
[----:B------:R-:W-:Y:S01]  /*b890*/  F2FP.BF16.F32.PACK_AB R198, R213, R60 ;  /* 0x0000003cd5c6723e */ /* 0x000fe200000010ff */
[----:B---3--:R-:W-:Y:S04]  /*b8a0*/  FFMA.FTZ R0, R0, R37, R36 ;  /* 0x0000002500007223 */ /* 0x008fe80000010024 */
[----:B------:R-:W-:Y:S04]  /*b8b0*/  FADD.FTZ R0, R182, R0 ;  /* 0x00000000b6007221 */ /* 0x000fe80000010000 */
[----:B------:R-:W-:Y:S01]  /*b8c0*/  FADD.FTZ R0, R200, R0 ;  /* 0x00000000c8007221 */ /* 0x000fe20000010000 */
[----:B------:R-:W-:Y:S01]  /*b8d0*/  F2FP.BF16.F32.PACK_AB R200, R207, R204 ;  /* 0x000000cccfc8723e */ /* 0x000fe200000010ff */
[----:B------:R-:W-:Y:S02]  /*b8e0*/  FFMA.FTZ R2, R2, R39, R38 ;  /* 0x0000002702027223 */ /* 0x000fe40000010026 */
[----:B------:R-:W1:Y:S02]  /*b8f0*/  LDSM.16.MT88.4 R36, [R229+0xd800] ;  /* 0x00d80000e524783b */ /* 0x000e640000004200 */
[----:B------:R-:W-:Y:S01]  /*b900*/  FADD.FTZ R3, R224, R2 ;  /* 0x00000002e0037221 */ /* 0x000fe20000010000 */
[----:B------:R-:W-:Y:S01]  /*b910*/  FADD.FTZ R2, R203, R56 ;  /* 0x00000038cb027221 */ /* 0x000fe20000010000 */
[----:B------:R-:W-:Y:S02]  /*b920*/  F2FP.BF16.F32.PACK_AB R203, R212, R66 ;  /* 0x00000042d4cb723e */ /* 0x000fe400000010ff */
[----:B------:R-:W-:Y:S01]  /*b930*/  FADD.FTZ R57, R201, R3 ;  /* 0x00000003c9397221 */ /* 0x000fe20000010000 */
[----:B------:R-:W-:Y:S01]  /*b940*/  F2FP.BF16.F32.PACK_AB R201, R206, R67 ;  /* 0x00000043cec9723e */ /* 0x000fe200000010ff */
[----:B------:R-:W-:Y:S01]  /*b950*/  FADD.FTZ R56, R176, R2 ;  /* 0x00000002b0387221 */ /* 0x000fe20000010000 */
[----:B------:R-:W-:Y:S02]  /*b960*/  MOV R2, R197 ;  /* 0x000000c500027202 */ /* 0x000fe40000000f00 */
[----:B------:R-:W-:Y:S02]  /*b970*/  F2FP.BF16.F32.PACK_AB R197, R59, R61 ;  /* 0x0000003d3bc5723e */ /* 0x000fe400000010ff */
[----:B------:R-:W-:Y:S01]  /*b980*/  MOV R3, R196 ;  /* 0x000000c400037202 */ /* 0x000fe20000000f00 */
[-C--:B------:R-:W-:Y:S01]  /*b990*/  HMMA.16816.F32.BF16 R180, R200, R188.reuse, R4 ;  /* 0x000000bcc8b4723c */ /* 0x080fe20000041804 */
[----:B------:R2:W3:Y:S04]  /*b9a0*/  LDSM.16.MT88.4 R4, [R174+0x3800] ;  /* 0x00380000ae04783b */ /* 0x0004e80000004200 */
[----:B------:R-:W-:Y:S01]  /*b9b0*/  F2FP.BF16.F32.PACK_AB R196, R65, R64 ;  /* 0x0000004041c4723e */ /* 0x000fe200000010ff */
[----:B------:R-:W-:Y:S01]  /*b9c0*/  FADD.FTZ R3, R3, R58 ;  /* 0x0000003a03037221 */ /* 0x000fe20000010000 */
[----:B------:R-:W-:Y:S01]  /*b9d0*/  MOV R224, R177 ;  /* 0x000000b100e07202 */ /* 0x000fe20000000f00 */
[----:B------:R-:W-:Y:S04]  /*b9e0*/  FADD.FTZ R2, R2, R57 ;  /* 0x0000003902027221 */ /* 0x000fe80000010000 */
[C---:B------:R-:W-:Y:S04]  /*b9f0*/  HMMA.16816.F32.BF16 R176, R196.reuse, R188, R8 ;  /* 0x000000bcc4b0723c */ /* 0x040fe80000041808 */
[----:B------:R-:W-:Y:S01]  /*ba00*/  MOV R8, R184 ;  /* 0x000000b800087202 */ /* 0x000fe20000000f00 */
[----:B------:R-:W-:Y:S01]  /*ba10*/  FADD.FTZ R2, R251, R2 ;  /* 0x00000002fb027221 */ /* 0x000fe20000010000 */
[----:B------:R-:W-:Y:S02]  /*ba20*/  MOV R9, R187 ;  /* 0x000000bb00097202 */ /* 0x000fe40000000f00 */
[----:B------:R-:W-:Y:S01]  /*ba30*/  MOV R10, R185 ;  /* 0x000000b9000a7202 */ /* 0x000fe20000000f00 */
[----:B------:R-:W-:Y:S01]  /*ba40*/  FADD.FTZ R0, R8, R0 ;  /* 0x0000000008007221 */ /* 0x000fe20000010000 */
[----:B------:R-:W-:Y:S01]  /*ba50*/  MOV R11, R186 ;  /* 0x000000ba000b7202 */ /* 0x000fe20000000f00 */
[----:B------:R-:W-:Y:S01]  /*ba60*/  FADD.FTZ R3, R9, R3 ;  /* 0x0000000309037221 */ /* 0x000fe20000010000 */
[-C--:B------:R-:W-:Y:S03]  /*ba70*/  HMMA.16816.F32.BF16 R184, R196, R190.reuse, R12 ;  /* 0x000000bec4b8723c */ /* 0x080fe6000004180c */
[----:B------:R-:W-:Y:S01]  /*ba80*/  FADD.FTZ R9, R252, R2 ;  /* 0x00000002fc097221 */ /* 0x000fe20000010000 */
[----:B------:R-:W-:Y:S01]  /*ba90*/  FADD.FTZ R0, R250, R0 ;  /* 0x00000000fa007221 */ /* 0x000fe20000010000 */
[----:B------:R-:W-:Y:S01]  /*baa0*/  FADD.FTZ R11, R11, R56 ;  /* 0x000000380b0b7221 */ /* 0x000fe20000010000 */
[----:B--2---:R-:W-:Y:S02]  /*bab0*/  MOV R174, R169 ;  /* 0x000000a900ae7202 */ /* 0x004fe40000000f00 */
[C---:B------:R-:W-:Y:S04]  /*bac0*/  HMMA.16816.F32.BF16 R188, R200.reuse, R190, R16 ;  /* 0x000000bec8bc723c */ /* 0x040fe80000041810 */
        /* <DEDUP_REMOVED lines=30> */
[----:B------:R-:W-:Y:S02]  /*bcb0*/  MOV R168, R171 ;  /* 0x000000ab00a87202 */ /* 0x000fe40000000f00 */
[C---:B------:R-:W-:Y:S04]  /*bcc0*/  HMMA.16816.F32.BF16 R88, R196.reuse, R44, R88 ;  /* 0x0000002cc458723c */ /* 0x040fe80000041858 */
[----:B------:R-:W-:Y:S01]  /*bcd0*/  FADD.FTZ R2, R211, R2 ;  /* 0x00000002d3027221 */ /* 0x000fe20000010000 */
[----:B------:R-:W-:Y:S01]  /*bce0*/  FADD.FTZ R9, R220, R3 ;  /* 0x00000003dc097221 */ /* 0x000fe20000010000 */
[----:B------:R-:W-:Y:S02]  /*bcf0*/  FADD.FTZ R3, R217, R8 ;  /* 0x00000008d9037221 */ /* 0x000fe40000010000 */
[-C--:B------:R-:W-:Y:S03]  /*bd00*/  HMMA.16816.F32.BF16 R92, R196, R46.reuse, R92 ;  /* 0x0000002ec45c723c */ /* 0x080fe6000004185c */
[----:B------:R-:W-:Y:S01]  /*bd10*/  FADD.FTZ R8, R67, R3 ;  /* 0x0000000343087221 */ /* 0x000fe20000010000 */
[----:B------:R-:W-:Y:S04]  /*bd20*/  FADD.FTZ R9, R204, R9 ;  /* 0x00000009cc097221 */ /* 0x000fe80000010000 */
        /* <DEDUP_REMOVED lines=27> */
[----:B------:R-:W-:Y:S02]  /*bee0*/  FADD.FTZ R5, R66, R2 ;  /* 0x0000000242057221 */ /* 0x000fe40000010000 */
[----:B------:R-:W-:Y:S01]  /*bef0*/  FADD.FTZ R2, R62, R4 ;  /* 0x000000043e027221 */ /* 0x000fe20000010000 */
[----:B------:R-:W-:Y:S01]  /*bf00*/  FADD.FTZ R4, R175, R8 ;  /* 0x00000008af047221 */ /* 0x000fe20000010000 */
[----:B------:R-:W-:Y:S01]  /*bf10*/  FADD.FTZ R3, R60, R0 ;  /* 0x000000003c037221 */ /* 0x000fe20000010000 */
[----:B------:R-:W-:Y:S03]  /*bf20*/  HMMA.16816.F32.BF16 R200, R200, R6, R24 ;  /* 0x00000006c8c8723c */ /* 0x000fe60000041818 */
[----:B------:R1:W-:Y:S01]  /*bf30*/  STL [R1+0x4], R4 ;  /* 0x0000040401007387 */ /* 0x0003e20000100800 */
[----:B------:R-:W-:Y:S01]  /*bf40*/  FADD.FTZ R3, R213, R3 ;  /* 0x00000003d5037221 */ /* 0x000fe20000010000 */
[----:B------:R-:W-:Y:S01]  /*bf50*/  FADD.FTZ R2, R214, R2 ;  /* 0x00000002d6027221 */ /* 0x000fe20000010000 */
[----:B------:R-:W-:Y:S04]  /*bf60*/  IADD3 R0, PT, PT, R239, -0x1, RZ ;  /* 0xffffffffef007810 */ /* 0x000fe80007ffe0ff */
[----:B------:R-:W-:Y:S01]  /*bf70*/  MOV R239, R0 ;  /* 0x0000000000ef7202 */ /* 0x000fe20000000f00 */
[----:B-1----:R-:W-:Y:S05]  /*bf80*/  FADD.FTZ R4, R212, R5 ;  /* 0x00000005d4047221 */ /* 0x002fea0000010000 */
[----:B------:R-:W-:Y:S04]  /*bf90*/  STL [R1], R4 ;  /* 0x0000000401007387 */ /* 0x000fe80000100800 */
[----:B------:R1:W-:Y:S04]  /*bfa0*/  STL [R1+0xc], R3 ;  /* 0x00000c0301007387 */ /* 0x0003e80000100800 */
[----:B------:R2:W-:Y:S01]  /*bfb0*/  STL [R1+0x8], R2 ;  /* 0x0000080201007387 */ /* 0x0005e20000100800 */
[----:B-1----:R-:W-:Y:S01]  /*bfc0*/  MOV R3, R172 ;  /* 0x000000ac00037202 */ /* 0x002fe20000000f00 */
[----:B------:R-:W-:Y:S06]  /*bfd0*/  @P2 BRA `(.L_x_210) ;  /* 0xffffffc4008c2947 */ /* 0x000fec000383ffff */
.L_x_209:
[----:B--2---:R-:W2:Y:S04]  /*bfe0*/  LDL.LU R2, [R1+0x4] ;  /* 0x0000040001027983 */ /* 0x004ea80000300800 */
[----:B------:R-:W3:Y:S04]  /*bff0*/  LDL.LU R7, [R1] ;  /* 0x0000000001077983 */ /* 0x000ee80000300800 */
[----:B------:R-:W4:Y:S04]  /*c000*/  LDL.LU R6, [R1+0xc] ;  /* 0x00000c0001067983 */ /* 0x000f280000300800 */
[----:B------:R-:W4:Y:S04]  /*c010*/  LDL.LU R5, [R1+0x8] ;  /* 0x0000080001057983 */ /* 0x000f280000300800 */
[----:B------:R-:W4:Y:S01]  /*c020*/  LDL R204, [R1+0x18] ;  /* 0x0000180001cc7983 */ /* 0x000f220000100800 */
[----:B------:R-:W-:-:S04]  /*c030*/  MOV R66, 0x10 ;  /* 0x0000001000427802 */ /* 0x000fc80000000f00 */
[----:B------:R-:W-:Y:S02]  /*c040*/  SEL R66, R66, 0xfffffff0, !P0 ;  /* 0xfffffff042427807 */ /* 0x000fe40004000000 */
[----:B------:R-:W-:Y:S01]  /*c050*/  LOP3.LUT P0, RZ, R234, 0x8, RZ, 0xc0, !PT ;  /* 0x00000008eaff7812 */ /* 0x000fe2000780c0ff */
[----:B--2---:R-:W1:Y:S04]  /*c060*/  SHFL.BFLY PT, R4, R2, 0x2, 0x1f ;  /* 0x0c401f0002047f89 */ /* 0x004e6800000e0000 */
[----:B---3--:R-:W2:Y:S04]  /*c070*/  SHFL.BFLY PT, R0, R7, 0x2, 0x1f ;  /* 0x0c401f0007007f89 */ /* 0x008ea800000e0000 */
[----:B----4-:R-:W3:Y:S01]  /*c080*/  SHFL.BFLY PT, R3, R6, 0x2, 0x1f ;  /* 0x0c401f0006037f89 */ /* 0x010ee200000e0000 */
[----:B-1----:R-:W-:-:S03]  /*c090*/  FADD.FTZ R4, R4, R2 ;  /* 0x0000000204047221 */ /* 0x002fc60000010000 */
[----:B------:R-:W1:Y:S01]  /*c0a0*/  SHFL.BFLY PT, R2, R5, 0x2, 0x1f ;  /* 0x0c401f0005027f89 */ /* 0x000e6200000e0000 */
[----:B--2---:R-:W-:-:S03]  /*c0b0*/  FADD.FTZ R0, R0, R7 ;  /* 0x0000000700007221 */ /* 0x004fc60000010000 */
[----:B------:R-:W2:Y:S01]  /*c0c0*/  SHFL.BFLY PT, R168, R4, 0x1, 0x1f ;  /* 0x0c201f0004a87f89 */ /* 0x000ea200000e0000 */
[----:B---3--:R-:W-:-:S03]  /*c0d0*/  FADD.FTZ R3, R3, R6 ;  /* 0x0000000603037221 */ /* 0x008fc60000010000 */
[----:B------:R-:W3:Y:S04]  /*c0e0*/  SHFL.BFLY PT, R173, R0, 0x1, 0x1f ;  /* 0x0c201f0000ad7f89 */ /* 0x000ee800000e0000 */
[----:B------:R-:W4:Y:S01]  /*c0f0*/  SHFL.BFLY PT, R174, R3, 0x1, 0x1f ;  /* 0x0c201f0003ae7f89 */ /* 0x000f2200000e0000 */
[----:B-1----:R-:W-:Y:S01]  /*c100*/  FADD.FTZ R2, R2, R5 ;  /* 0x0000000502027221 */ /* 0x002fe20000010000 */
[----:B--2---:R-:W-:-:S04]  /*c110*/  FADD.FTZ R168, R4, R168 ;  /* 0x000000a804a87221 */ /* 0x004fc80000010000 */
[----:B------:R-:W1:Y:S01]  /*c120*/  SHFL.BFLY PT, R175, R2, 0x1, 0x1f ;  /* 0x0c201f0002af7f89 */ /* 0x000e6200000e0000 */
[----:B------:R-:W2:Y:S01]  /*c130*/  MUFU.RCP R4, R168 ;  /* 0x000000a800047308 */ /* 0x000ea20000001000 */
[----:B---3--:R-:W-:Y:S01]  /*c140*/  FADD.FTZ R173, R0, R173 ;  /* 0x000000ad00ad7221 */ /* 0x008fe20000010000 */
[----:B------:R-:W-:-:S06]  /*c150*/  SHF.L.U32 R0, R234, 0x4, RZ ;  /* 0x00000004ea007819 */ /* 0x000fcc00000006ff */
[----:B------:R-:W3:Y:S01]  /*c160*/  MUFU.RCP R6, R173 ;  /* 0x000000ad00067308 */ /* 0x000ee20000001000 */
[----:B------:R-:W-:Y:S02]  /*c170*/  SHF.L.U32 R5, R234, 0x1, RZ ;  /* 0x00000001ea057819 */ /* 0x000fe400000006ff */
[----:B------:R-:W-:Y:S02]  /*c180*/  LOP3.LUT R0, R0, 0x1c0, RZ, 0xc0, !PT ;  /* 0x000001c000007812 */ /* 0x000fe400078ec0ff */
[----:B------:R-:W-:Y:S02]  /*c190*/  FSETP.NE.FTZ.AND P4, PT, R168, RZ, PT ;  /* 0x000000ffa800720b */ /* 0x000fe40003f95000 */
[--C-:B-----5:R-:W-:Y:S02]  /*c1a0*/  LOP3.LUT R232, R232, 0x6, R5.reuse, 0xf8, !PT ;  /* 0x00000006e8e87812 */ /* 0x120fe400078ef805 */
[----:B------:R-:W-:Y:S02]  /*c1b0*/  LOP3.LUT R5, R0, 0x38, R5, 0xf8, !PT ;  /* 0x0000003800057812 */ /* 0x000fe400078ef805 */
[----:B------:R-:W-:-:S02]  /*c1c0*/  FSETP.NE.FTZ.AND P3, PT, R173, RZ, PT ;  /* 0x000000ffad00720b */ /* 0x000fc40003f75000 */
[----:B--2---:R-:W-:Y:S01]  /*c1d0*/  FSEL R0, R4, 1, P4 ;  /* 0x3f80000004007808 */ /* 0x004fe20002000000 */
[----:B----4-:R-:W-:Y:S01]  /*c1e0*/  FADD.FTZ R174, R3, R174 ;  /* 0x000000ae03ae7221 */ /* 0x010fe20000010000 */
[----:B-1----:R-:W-:Y:S01]  /*c1f0*/  FADD.FTZ R175, R2, R175 ;  /* 0x000000af02af7221 */ /* 0x002fe20000010000 */
[----:B---3--:R-:W-:Y:S02]  /*c200*/  FSEL R3, R6, 1, P3 ;  /* 0x3f80000006037808 */ /* 0x008fe40001800000 */
        /* <DEDUP_REMOVED lines=32> */
[----:B------:R-:W1:Y:S08]  /*c410*/  MUFU.RCP R2, R174 ;  /* 0x000000ae00027308 */ /* 0x000e700000001000 */
[----:B------:R-:W2:Y:S01]  /*c420*/  MUFU.RCP R0, R175 ;  /* 0x000000af00007308 */ /* 0x000ea20000001000 */
[----:B------:R-:W-:-:S02]  /*c430*/  FSETP.NE.FTZ.AND P2, PT, R174, RZ, PT ;  /* 0x000000ffae00720b */ /* 0x000fc40003f55000 */
[----:B------:R-:W-:Y:S02]  /*c440*/  FSETP.NE.FTZ.AND P1, PT, R175, RZ, PT ;  /* 0x000000ffaf00720b */ /* 0x000fe40003f35000 */
[----:B------:R-:W-:Y:S01]  /*c450*/  LOP3.LUT R5, R232, R5, RZ, 0xfc, !PT ;  /* 0x00000005e8057212 */ /* 0x000fe200078efcff */
[C---:B------:R-:W-:Y:S01]  /*c460*/  FMUL.FTZ R182, R3.reuse, R182 ;  /* 0x000000b603b67220 */ /* 0x040fe20000410000 */
[C---:B------:R-:W-:Y:S01]  /*c470*/  FMUL.FTZ R183, R3.reuse, R183 ;  /* 0x000000b703b77220 */ /* 0x040fe20000410000 */
[----:B-1----:R-:W-:Y:S01]  /*c480*/  FSEL R2, R2, 1, P2 ;  /* 0x3f80000002027808 */ /* 0x002fe20001000000 */
[C---:B------:R-:W-:Y:S01]  /*c490*/  FMUL.FTZ R190, R3.reuse, R190 ;  /* 0x000000be03be7220 */ /* 0x040fe20000410000 */
[----:B------:R-:W-:Y:S01]  /*c4a0*/  FMUL.FTZ R191, R3, R191 ;  /* 0x000000bf03bf7220 */ /* 0x000fe20000410000 */
[----:B------:R-:W-:Y:S02]  /*c4b0*/  LEA R5, R5, UR5, 0x1 ;  /* 0x0000000505057c11 */ /* 0x000fe4000f8e08ff */
[----:B--2---:R-:W-:Y:S01]  /*c4c0*/  FSEL R0, R0, 1, P1 ;  /* 0x3f80000000007808 */ /* 0x004fe20000800000 */
[C---:B------:R-:W-:Y:S01]  /*c4d0*/  FMUL.FTZ R176, R2.reuse, R176 ;  /* 0x000000b002b07220 */ /* 0x040fe20000410000 */
[----:B------:R-:W-:Y:S01]  /*c4e0*/  FMUL.FTZ R65, R2, R177 ;  /* 0x000000b102417220 */ /* 0x000fe20000410000 */
[----:B------:R-:W-:-:S02]  /*c4f0*/  FMUL.FTZ R70, R3, R70 ;  /* 0x0000004603467220 */ /* 0x000fc40000410000 */
        /* <DEDUP_REMOVED lines=90> */
[----:B------:R-:W-:-:S02]  /*caa0*/  F2FP.BF16.F32.PACK_AB R3, R183, R182 ;  /* 0x000000b6b703723e */ /* 0x000fc400000010ff */
[----:B------:R-:W-:Y:S02]  /*cab0*/  F2FP.BF16.F32.PACK_AB R15, R15, R68 ;  /* 0x000000440f0f723e */ /* 0x000fe400000010ff */
[----:B------:R-:W-:Y:S02]  /*cac0*/  F2FP.BF16.F32.PACK_AB R2, R189, R188 ;  /* 0x000000bcbd02723e */ /* 0x000fe400000010ff */
[----:B------:R-:W-:Y:S02]  /*cad0*/  F2FP.BF16.F32.PACK_AB R0, R191, R190 ;  /* 0x000000bebf00723e */ /* 0x000fe400000010ff */
[----:B------:R-:W-:Y:S02]  /*cae0*/  MOV R68, 0x20 ;  /* 0x0000002000447802 */ /* 0x000fe40000000f00 */
[----:B------:R-:W-:Y:S02]  /*caf0*/  IADD3 R4, PT, PT, R5, R66, RZ ;  /* 0x0000004205047210 */ /* 0x000fe40007ffe0ff */
[----:B------:R-:W-:-:S02]  /*cb00*/  F2FP.BF16.F32.PACK_AB R65, R65, R176 ;  /* 0x000000b04141723e */ /* 0x000fc400000010ff */
[----:B------:R-:W-:Y:S01]  /*cb10*/  F2FP.BF16.F32.PACK_AB R8, R8, R178 ;  /* 0x000000b20808723e */ /* 0x000fe200000010ff */
[----:B------:R1:W-:Y:S01]  /*cb20*/  STS [R5], R6 ;  /* 0x0000000605007388 */ /* 0x0003e20000000800 */
[----:B------:R-:W-:-:S03]  /*cb30*/  F2FP.BF16.F32.PACK_AB R9, R9, R186 ;  /* 0x000000ba0909723e */ /* 0x000fc600000010ff */
[----:B------:R-:W-:Y:S04]  /*cb40*/  STS [R5+0x400], R3 ;  /* 0x0004000305007388 */ /* 0x000fe80000000800 */
[----:B------:R2:W-:Y:S04]  /*cb50*/  STS [R4], R2 ;  /* 0x0000000204007388 */ /* 0x0005e80000000800 */
[----:B------:R3:W-:Y:S04]  /*cb60*/  STS [R4+0x400], R0 ;  /* 0x0004000004007388 */ /* 0x0007e80000000800 */
[----:B------:R-:W-:Y:S04]  /*cb70*/  STS [R5+0x2000], R65 ;  /* 0x0020004105007388 */ /* 0x000fe80000000800 */
[----:B------:R-:W-:Y:S01]  /*cb80*/  STS [R5+0x2400], R8 ;  /* 0x0024000805007388 */ /* 0x000fe20000000800 */
[----:B-1----:R-:W-:-:S02]  /*cb90*/  SEL R6, R68, 0xffffffe0, !P0 ;  /* 0xffffffe044067807 */ /* 0x002fc40004000000 */
[----:B------:R-:W-:Y:S01]  /*cba0*/  LOP3.LUT P0, RZ, R234, 0x10, RZ, 0xc0, !PT ;  /* 0x00000010eaff7812 */ /* 0x000fe2000780c0ff */
[----:B------:R1:W-:Y:S01]  /*cbb0*/  STS [R4+0x2400], R9 ;  /* 0x0024000904007388 */ /* 0x0003e20000000800 */
[----:B------:R-:W-:Y:S02]  /*cbc0*/  F2FP.BF16.F32.PACK_AB R7, R7, R184 ;  /* 0x000000b80707723e */ /* 0x000fe400000010ff */
[C---:B--2---:R-:W-:Y:S02]  /*cbd0*/  IADD3 R2, PT, PT, R5.reuse, R6, RZ ;  /* 0x0000000605027210 */ /* 0x044fe40007ffe0ff */
[----:B------:R-:W-:Y:S02]  /*cbe0*/  F2FP.BF16.F32.PACK_AB R14, R14, R70 ;  /* 0x000000460e0e723e */ /* 0x000fe400000010ff */
[----:B---3--:R-:W-:Y:S02]  /*cbf0*/  IADD3 R0, PT, PT, R5, 0x40, RZ ;  /* 0x0000004005007810 */ /* 0x008fe40007ffe0ff */
[----:B------:R-:W-:-:S02]  /*cc00*/  F2FP.BF16.F32.PACK_AB R11, R11, R80 ;  /* 0x000000500b0b723e */ /* 0x000fc400000010ff */
[----:B------:R-:W-:Y:S02]  /*cc10*/  F2FP.BF16.F32.PACK_AB R10, R10, R82 ;  /* 0x000000520a0a723e */ /* 0x000fe400000010ff */
[----:B------:R-:W-:Y:S01]  /*cc20*/  IADD3 R3, PT, PT, R66, R2, RZ ;  /* 0x0000000242037210 */ /* 0x000fe20007ffe0ff */
[----:B-1----:R-:W1:Y:S01]  /*cc30*/  LDC.U8 R9, c[0x0][0x549] ;  /* 0x00015240ff097b82 */ /* 0x002e620000000000 */
[----:B------:R-:W-:Y:S02]  /*cc40*/  @P0 IADD3 R0, PT, PT, R5, -0x40, RZ ;  /* 0xffffffc005000810 */ /* 0x000fe40007ffe0ff */
[----:B------:R-:W-:Y:S02]  /*cc50*/  F2FP.BF16.F32.PACK_AB R13, R13, R72 ;  /* 0x000000480d0d723e */ /* 0x000fe400000010ff */
[----:B------:R-:W-:Y:S01]  /*cc60*/  F2FP.BF16.F32.PACK_AB R12, R12, R74 ;  /* 0x0000004a0c0c723e */ /* 0x000fe200000010ff */
[----:B------:R2:W-:Y:S01]  /*cc70*/  STS [R4+0x2000], R7 ;  /* 0x0020000704007388 */ /* 0x0005e20000000800 */
[----:B------:R-:W-:-:S02]  /*cc80*/  F2FP.BF16.F32.PACK_AB R20, R20, R76 ;  /* 0x0000004c1414723e */ /* 0x000fc400000010ff */
[----:B------:R-:W-:Y:S01]  /*cc90*/  F2FP.BF16.F32.PACK_AB R19, R19, R78 ;  /* 0x0000004e1313723e */ /* 0x000fe200000010ff */
[----:B------:R-:W-:Y:S01]  /*cca0*/  STS [R2], R15 ;  /* 0x0000000f02007388 */ /* 0x000fe20000000800 */
[----:B------:R-:W-:Y:S02]  /*ccb0*/  F2FP.BF16.F32.PACK_AB R18, R18, R84 ;  /* 0x000000541212723e */ /* 0x000fe400000010ff */
[----:B------:R-:W-:Y:S01]  /*ccc0*/  F2FP.BF16.F32.PACK_AB R17, R17, R86 ;  /* 0x000000561111723e */ /* 0x000fe200000010ff */
[----:B------:R-:W-:Y:S01]  /*ccd0*/  STS [R2+0x400], R14 ;  /* 0x0004000e02007388 */ /* 0x000fe20000000800 */
[----:B------:R-:W-:Y:S02]  /*cce0*/  F2FP.BF16.F32.PACK_AB R16, R16, R96 ;  /* 0x000000601010723e */ /* 0x000fe400000010ff */
[----:B------:R-:W-:Y:S01]  /*ccf0*/  F2FP.BF16.F32.PACK_AB R21, R21, R98 ;  /* 0x000000621515723e */ /* 0x000fe200000010ff */
[----:B------:R3:W-:Y:S01]  /*cd00*/  STS [R3], R11 ;  /* 0x0000000b03007388 */ /* 0x0007e20000000800 */
[----:B------:R-:W-:-:S02]  /*cd10*/  IADD3 R8, PT, PT, R6, R0, RZ ;  /* 0x0000000006087210 */ /* 0x000fc40007ffe0ff */
[----:B------:R-:W-:Y:S01]  /*cd20*/  F2FP.BF16.F32.PACK_AB R23, R23, R88 ;  /* 0x000000581717723e */ /* 0x000fe200000010ff */
[----:B------:R4:W-:Y:S01]  /*cd30*/  STS [R3+0x400], R10 ;  /* 0x0004000a03007388 */ /* 0x0009e20000000800 */
[----:B------:R-:W-:Y:S02]  /*cd40*/  F2FP.BF16.F32.PACK_AB R22, R22, R90 ;  /* 0x0000005a1616723e */ /* 0x000fe400000010ff */
[----:B------:R-:W-:Y:S01]  /*cd50*/  F2FP.BF16.F32.PACK_AB R64, R64, R92 ;  /* 0x0000005c4040723e */ /* 0x000fe200000010ff */
[----:B------:R-:W-:Y:S01]  /*cd60*/  STS [R2+0x2000], R13 ;  /* 0x0020000d02007388 */ /* 0x000fe20000000800 */
[----:B------:R-:W-:Y:S02]  /*cd70*/  F2FP.BF16.F32.PACK_AB R63, R63, R94 ;  /* 0x0000005e3f3f723e */ /* 0x000fe400000010ff */
[----:B--2---:R-:W-:Y:S01]  /*cd80*/  IADD3 R7, PT, PT, R66, R0, RZ ;  /* 0x0000000042077210 */ /* 0x004fe20007ffe0ff */
[----:B------:R-:W-:Y:S01]  /*cd90*/  STS [R2+0x2400], R12 ;  /* 0x0024000c02007388 */ /* 0x000fe20000000800 */
[----:B------:R-:W-:-:S02]  /*cda0*/  F2FP.BF16.F32.PACK_AB R62, R62, R100 ;  /* 0x000000643e3e723e */ /* 0x000fc400000010ff */
[----:B------:R-:W-:Y:S01]  /*cdb0*/  F2FP.BF16.F32.PACK_AB R61, R61, R102 ;  /* 0x000000663d3d723e */ /* 0x000fe200000010ff */
[----:B------:R2:W-:Y:S01]  /*cdc0*/  STS [R3+0x2000], R20 ;  /* 0x0020001403007388 */ /* 0x0005e20000000800 */
[----:B------:R-:W-:Y:S02]  /*cdd0*/  F2FP.BF16.F32.PACK_AB R58, R58, R112 ;  /* 0x000000703a3a723e */ /* 0x000fe400000010ff */
[----:B------:R-:W-:Y:S01]  /*cde0*/  F2FP.BF16.F32.PACK_AB R57, R57, R114 ;  /* 0x000000723939723e */ /* 0x000fe200000010ff */
[----:B------:R-:W-:Y:S01]  /*cdf0*/  STS [R3+0x2400], R19 ;  /* 0x0024001303007388 */ /* 0x000fe20000000800 */
[----:B------:R-:W-:Y:S02]  /*ce00*/  IADD3 R6, PT, PT, R66, R8, RZ ;  /* 0x0000000842067210 */ /* 0x000fe40007ffe0ff */
[----:B------:R-:W-:Y:S01]  /*ce10*/  F2FP.BF16.F32.PACK_AB R60, R60, R104 ;  /* 0x000000683c3c723e */ /* 0x000fe200000010ff */
[----:B------:R-:W-:Y:S01]  /*ce20*/  STS [R0], R18 ;  /* 0x0000001200007388 */ /* 0x000fe20000000800 */
[----:B------:R-:W-:Y:S01]  /*ce30*/  F2FP.BF16.F32.PACK_AB R59, R59, R106 ;  /* 0x0000006a3b3b723e */ /* 0x000fe200000010ff */
[----:B---3--:R-:W3:Y:S02]  /*ce40*/  @P4 LDC R11, c[0x0][0x458] ;  /* 0x00011600ff0b4b82 */ /* 0x008ee40000000800 */
[----:B------:R-:W-:Y:S01]  /*ce50*/  STS [R0+0x400], R17 ;  /* 0x0004001100007388 */ /* 0x000fe20000000800 */
[----:B------:R-:W-:-:S02]  /*ce60*/  F2FP.BF16.F32.PACK_AB R56, R56, R108 ;  /* 0x0000006c3838723e */ /* 0x000fc400000010ff */
[----:B------:R-:W-:Y:S01]  /*ce70*/  F2FP.BF16.F32.PACK_AB R55, R55, R110 ;  /* 0x0000006e3737723e */ /* 0x000fe200000010ff */
[----:B------:R1:W-:Y:S01]  /*ce80*/  STS [R7], R16 ;  /* 0x0000001007007388 */ /* 0x0003e20000000800 */
[----:B------:R-:W-:Y:S01]  /*ce90*/  F2FP.BF16.F32.PACK_AB R54, R54, R116 ;  /* 0x000000743636723e */ /* 0x000fe200000010ff */
[----:B----4-:R-:W4:Y:S02]  /*cea0*/  @P3 LDC R10, c[0x0][0x458] ;  /* 0x00011600ff0a3b82 */ /* 0x010f240000000800 */
[----:B------:R-:W-:Y:S01]  /*ceb0*/  STS [R7+0x400], R21 ;  /* 0x0004001507007388 */ /* 0x000fe20000000800 */
[----:B------:R-:W-:-:S03]  /*cec0*/  F2FP.BF16.F32.PACK_AB R53, R53, R118 ;  /* 0x000000763535723e */ /* 0x000fc600000010ff */
[----:B------:R-:W-:Y:S01]  /*ced0*/  STS [R0+0x2000], R23 ;  /* 0x0020001700007388 */ /* 0x000fe20000000800 */
[----:B------:R-:W-:Y:S01]  /*cee0*/  F2FP.BF16.F32.PACK_AB R50, R50, R128 ;  /* 0x000000803232723e */ /* 0x000fe200000010ff */
[----:B--2---:R-:W2:Y:S02]  /*cef0*/  LDC R20, c[0x0][0x434] ;  /* 0x00010d00ff147b82 */ /* 0x004ea40000000800 */
[----:B------:R-:W-:Y:S01]  /*cf00*/  STS [R0+0x2400], R22 ;  /* 0x0024001600007388 */ /* 0x000fe20000000800 */
[----:B------:R-:W-:-:S03]  /*cf10*/  F2FP.BF16.F32.PACK_AB R49, R49, R130 ;  /* 0x000000823131723e */ /* 0x000fc600000010ff */
[----:B------:R-:W-:Y:S01]  /*cf20*/  STS [R7+0x2000], R64 ;  /* 0x0020004007007388 */ /* 0x000fe20000000800 */
[----:B------:R-:W-:-:S03]  /*cf30*/  F2FP.BF16.F32.PACK_AB R52, R52, R120 ;  /* 0x000000783434723e */ /* 0x000fc600000010ff */
[----:B------:R-:W-:Y:S01]  /*cf40*/  STS [R7+0x2400], R63 ;  /* 0x0024003f07007388 */ /* 0x000fe20000000800 */
[----:B------:R-:W-:-:S03]  /*cf50*/  F2FP.BF16.F32.PACK_AB R51, R51, R122 ;  /* 0x0000007a3333723e */ /* 0x000fc600000010ff */
[----:B------:R-:W-:Y:S01]  /*cf60*/  STS [R8], R62 ;  /* 0x0000003e08007388 */ /* 0x000fe20000000800 */
[----:B------:R-:W-:Y:S01]  /*cf70*/  F2FP.BF16.F32.PACK_AB R48, R48, R124 ;  /* 0x0000007c3030723e */ /* 0x000fe200000010ff */
[----:B-1----:R-:W1:Y:S02]  /*cf80*/  @P2 LDC R16, c[0x0][0x458] ;  /* 0x00011600ff102b82 */ /* 0x002e640000000800 */
[----:B------:R-:W-:Y:S01]  /*cf90*/  STS [R8+0x400], R61 ;  /* 0x0004003d08007388 */ /* 0x000fe20000000800 */
[----:B------:R-:W-:Y:S02]  /*cfa0*/  F2FP.BF16.F32.PACK_AB R47, R47, R126 ;  /* 0x0000007e2f2f723e */ /* 0x000fe400000010ff */
[----:B------:R-:W-:Y:S01]  /*cfb0*/  ISETP.NE.AND P0, PT, R9, RZ, PT ;  /* 0x000000ff0900720c */ /* 0x000fe20003f05270 */
[----:B------:R-:W-:Y:S01]  /*cfc0*/  STS [R6], R58 ;  /* 0x0000003a06007388 */ /* 0x000fe20000000800 */
[----:B------:R-:W-:-:S03]  /*cfd0*/  F2FP.BF16.F32.PACK_AB R46, R46, R132 ;  /* 0x000000842e2e723e */ /* 0x000fc600000010ff */
[----:B------:R-:W-:Y:S01]  /*cfe0*/  STS [R6+0x400], R57 ;  /* 0x0004003906007388 */ /* 0x000fe20000000800 */
        /* <DEDUP_REMOVED lines=25> */
[----:B------:R-:W-:Y:S04]  /*d180*/  STS [R2+0x4000], R46 ;  /* 0x0040002e02007388 */ /* 0x000fe80000000800 */
        /* <DEDUP_REMOVED lines=13> */
[----:B---3--:R-:W2:Y:S01]  /*d260*/  @P0 LDC R3, c[0x0][0x430] ;  /* 0x00010c00ff030b82 */ /* 0x008ea20000000800 */
[----:B------:R-:W-:-:S02]  /*d270*/  F2FP.BF16.F32.PACK_AB R32, R32, R156 ;  /* 0x0000009c2020723e */ /* 0x000fc400000010ff */
[----:B------:R-:W-:Y:S02]  /*d280*/  F2FP.BF16.F32.PACK_AB R31, R31, R158 ;  /* 0x0000009e1f1f723e */ /* 0x000fe400000010ff */
[----:B------:R-:W-:Y:S02]  /*d290*/  ISETP.NE.AND P6, PT, R204, -0x1, PT ;  /* 0xffffffffcc00780c */ /* 0x000fe40003fc5270 */
[----:B------:R-:W-:Y:S02]  /*d2a0*/  F2FP.BF16.F32.PACK_AB R30, R30, R192 ;  /* 0x000000c01e1e723e */ /* 0x000fe400000010ff */
[----:B------:R-:W-:Y:S01]  /*d2b0*/  F2FP.BF16.F32.PACK_AB R29, R29, R194 ;  /* 0x000000c21d1d723e */ /* 0x000fe200000010ff */
[----:B----4-:R-:W2:Y:S01]  /*d2c0*/  LDC R0, c[0x0][0x434] ;  /* 0x00010d00ff007b82 */ /* 0x010ea20000000800 */
[----:B------:R-:W-:Y:S02]  /*d2d0*/  F2FP.BF16.F32.PACK_AB R26, R26, R200 ;  /* 0x000000c81a1a723e */ /* 0x000fe400000010ff */
[----:B------:R-:W-:-:S02]  /*d2e0*/  F2FP.BF16.F32.PACK_AB R25, R25, R202 ;  /* 0x000000ca1919723e */ /* 0x000fc400000010ff */
[----:B------:R-:W-:Y:S02]  /*d2f0*/  F2FP.BF16.F32.PACK_AB R28, R28, R164 ;  /* 0x000000a41c1c723e */ /* 0x000fe400000010ff */
[----:B------:R-:W-:Y:S01]  /*d300*/  F2FP.BF16.F32.PACK_AB R27, R27, R166 ;  /* 0x000000a61b1b723e */ /* 0x000fe200000010ff */
[----:B------:R-:W-:Y:S01]  /*d310*/  STS [R7+0x6000], R32 ;  /* 0x0060002007007388 */ /* 0x000fe20000000800 */
[----:B------:R-:W-:Y:S01]  /*d320*/  F2FP.BF16.F32.PACK_AB R24, R24, R196 ;  /* 0x000000c41818723e */ /* 0x000fe200000010ff */
[----:B------:R-:W3:Y:S02]  /*d330*/  @P6 LDC.64 R14, c[0x0][0x408] ;  /* 0x00010200ff0e6b82 */ /* 0x000ee40000000a00 */
[----:B------:R4:W-:Y:S01]  /*d340*/  STS [R7+0x6400], R31 ;  /* 0x0064001f07007388 */ /* 0x0009e20000000800 */
[----:B------:R-:W-:-:S03]  /*d350*/  F2FP.BF16.F32.PACK_AB R67, R67, R198 ;  /* 0x000000c64343723e */ /* 0x000fc600000010ff */
[----:B------:R1:W-:Y:S04]  /*d360*/  STS [R8+0x4000], R30 ;  /* 0x0040001e08007388 */ /* 0x0003e80000000800 */
[----:B------:R-:W-:Y:S04]  /*d370*/  STS [R8+0x4400], R29 ;  /* 0x0044001d08007388 */ /* 0x000fe80000000800 */
[----:B------:R-:W-:Y:S04]  /*d380*/  STS [R6+0x4000], R26 ;  /* 0x0040001a06007388 */ /* 0x000fe80000000800 */
[----:B------:R-:W-:Y:S04]  /*d390*/  STS [R6+0x4400], R25 ;  /* 0x0044001906007388 */ /* 0x000fe80000000800 */
[----:B------:R-:W-:Y:S04]  /*d3a0*/  STS [R8+0x6000], R28 ;  /* 0x0060001c08007388 */ /* 0x000fe80000000800 */
[----:B------:R3:W-:Y:S01]  /*d3b0*/  STS [R8+0x6400], R27 ;  /* 0x0064001b08007388 */ /* 0x0007e20000000800 */
[----:B--2---:R-:W-:-:S02]  /*d3c0*/  @P0 IMAD R0, R3, R20, RZ ;  /* 0x0000001403000224 */ /* 0x004fc400078e02ff */
[----:B------:R-:W2:Y:S01]  /*d3d0*/  @P0 LDC R3, c[0x0][0x430] ;  /* 0x00010c00ff030b82 */ /* 0x000ea20000000800 */
[----:B------:R-:W-:Y:S04]  /*d3e0*/  STS [R6+0x6000], R24 ;  /* 0x0060001806007388 */ /* 0x000fe80000000800 */
[----:B------:R2:W-:Y:S01]  /*d3f0*/  STS [R6+0x6400], R67 ;  /* 0x0064004306007388 */ /* 0x0005e20000000800 */
[----:B----4-:R-:W4:Y:S01]  /*d400*/  S2R R31, SR_CTAID.X ;  /* 0x00000000001f7919 */ /* 0x010f220000002500 */
[----:B------:R-:W4:Y:S01]  /*d410*/  S2R R17, SR_CTAID.Y ;  /* 0x0000000000117919 */ /* 0x000f220000002600 */
[----:B-1----:R-:W1:Y:S01]  /*d420*/  S2R R30, SR_CTAID.Z ;  /* 0x00000000001e7919 */ /* 0x002e620000002700 */
[----:B---3--:R-:W3:Y:S01]  /*d430*/  LDC.U8 R8, c[0x0][0x548] ;  /* 0x00015200ff087b82 */ /* 0x008ee20000000000 */
[----:B------:R-:W-:-:S07]  /*d440*/  LOP3.LUT R2, R246, 0x1f8, RZ, 0xc0, !PT ;  /* 0x000001f8f6027812 */ /* 0x000fce00078ec0ff */
[----:B--2---:R-:W2:Y:S01]  /*d450*/  @!P6 LDC.64 R6, c[0x0][0x400] ;  /* 0x00010000ff06eb82 */ /* 0x004ea20000000a00 */
[----:B------:R1:W1:Y:S01]  /*d460*/  @P4 MUFU.LG2 R5, R168 ;  /* 0x000000a800054308 */ /* 0x0002620000000c00 */
[----:B------:R-:W-:-:S07]  /*d470*/  LOP3.LUT R2, R2, 0x38, R234, 0x78, !PT ;  /* 0x0000003802027812 */ /* 0x000fce00078e78ea */
[----:B------:R1:W1:Y:S01]  /*d480*/  @P3 MUFU.LG2 R4, R173 ;  /* 0x000000ad00043308 */ /* 0x0002620000000c00 */
[----:B------:R-:W-:-:S07]  /*d490*/  LOP3.LUT R2, R2, 0x1e00, R246, 0xf8, !PT ;  /* 0x00001e0002027812 */ /* 0x000fce00078ef8f6 */
[----:B------:R1:W1:Y:S01]  /*d4a0*/  @P2 MUFU.LG2 R12, R174 ;  /* 0x000000ae000c2308 */ /* 0x0002620000000c00 */
[----:B------:R-:W-:Y:S02]  /*d4b0*/  LEA R19, R2, UR5, 0x1 ;  /* 0x0000000502137c11 */ /* 0x000fe4000f8e08ff */
[----:B---3--:R-:W-:Y:S02]  /*d4c0*/  ISETP.NE.AND P5, PT, R8, RZ, !P0 ;  /* 0x000000ff0800720c */ /* 0x008fe400047a5270 */
[----:B------:R-:W-:Y:S01]  /*d4d0*/  @P0 MOV R2, 0x1 ;  /* 0x0000000100020802 */ /* 0x000fe20000000f00 */
[----:B----4-:R-:W-:Y:S10]  /*d4e0*/  @P0 BRA `(.L_x_213) ;  /* 0x0000000000200947 */ /* 0x010ff40003800000 */
[----:B------:R-:W-:Y:S02]  /*d4f0*/  ISETP.NE.AND P0, PT, R8, RZ, PT ;  /* 0x000000ff0800720c */ /* 0x000fe40003f05270 */
[----:B------:R-:W3:Y:S11]  /*d500*/  LDC R8, c[0x0][0x3e0] ;  /* 0x0000f800ff087b82 */ /* 0x000ef60000000800 */
[----:B------:R-:W3:Y:S01]  /*d510*/  @P0 LDC R2, c[0x0][0x454] ;  /* 0x00011500ff020b82 */ /* 0x000ee20000000800 */
[----:B------:R-:W-:-:S02]  /*d520*/  @P0 MOV R3, 0x1 ;  /* 0x0000000100030802 */ /* 0x000fc40000000f00 */
[----:B------:R-:W-:-:S05]  /*d530*/  @!P0 MOV R3, 0x1 ;  /* 0x0000000100038802 */ /* 0x000fca0000000f00 */
[----:B------:R-:W4:Y:S01]  /*d540*/  @P0 LDC R0, c[0x0][0x454] ;  /* 0x00011500ff000b82 */ /* 0x000f220000000800 */
[-C--:B---3--:R-:W-:Y:S02]  /*d550*/  @P0 IMAD R2, R2, R8.reuse, RZ ;  /* 0x0000000802020224 */ /* 0x088fe400078e02ff */
[----:B------:R-:W-:-:S07]  /*d560*/  @!P0 IMAD R2, R20, R8, RZ ;  /* 0x0000000814028224 */ /* 0x000fce00078e02ff */
.L_x_213:
[----:B------:R-:W-:Y:S01]  /*d570*/  BAR.SYNC.DEFER_BLOCKING 0x0 ;  /* 0x0000000000007b1d */ /* 0x000fe20000010000 */
[----:B------:R-:W-:Y:S01]  /*d580*/  ISETP.NE.AND P0, PT, R204, -0x1, PT ;  /* 0xffffffffcc00780c */ /* 0x000fe20003f05270 */
[----:B--2---:R-:W-:-:S04]  /*d590*/  @!P6 IMAD.WIDE.U32 R8, R17, R6, RZ ;  /* 0x000000061108e225 */ /* 0x004fc800078e00ff */
[----:B------:R-:W-:Y:S02]  /*d5a0*/  @P6 IMAD.WIDE.U32 R24, R204, R14, RZ ;  /* 0x0000000ecc186225 */ /* 0x000fe400078e00ff */
[----:B------:R-:W2:Y:S01]  /*d5b0*/  @P1 LDC R18, c[0x0][0x458] ;  /* 0x00011600ff121b82 */ /* 0x000ea20000000800 */
[----:B------:R-:W3:Y:S01]  /*d5c0*/  @P1 MUFU.LG2 R13, R175 ;  /* 0x000000af000d1308 */ /* 0x000ee20000000c00 */
[----:B------:R2:W5:Y:S01]  /*d5d0*/  LDL R36, [R1+0x14] ;  /* 0x0000140001247983 */ /* 0x0005620000100800 */
[C---:B------:R-:W-:Y:S02]  /*d5e0*/  @!P6 IMAD R27, R17.reuse, R7, R9 ;  /* 0x00000007111be224 */ /* 0x040fe400078e0209 */
[----:B-1----:R-:W-:Y:S01]  /*d5f0*/  @P3 FMUL.FTZ R4, R4, 0.69314718246459960938 ;  /* 0x3f31721804043820 */ /* 0x002fe20000410000 */
[----:B------:R-:W-:Y:S01]  /*d600*/  @P6 IMAD R27, R204, R15, R25 ;  /* 0x0000000fcc1b6224 */ /* 0x000fe200078e0219 */
[----:B------:R-:W-:Y:S01]  /*d610*/  MOV R28, 0x7f800000 ;  /* 0x7f800000001c7802 */ /* 0x000fe20000000f00 */
[----:B------:R-:W-:-:S02]  /*d620*/  @!P0 IMAD R204, R17, R20, RZ ;  /* 0x0000001411cc8224 */ /* 0x000fc400078e02ff */
[----:B------:R-:W-:Y:S01]  /*d630*/  @P4 FMUL.FTZ R5, R5, 0.69314718246459960938 ;  /* 0x3f31721805054820 */ /* 0x000fe20000410000 */
[----:B------:R-:W-:Y:S01]  /*d640*/  @P3 FFMA.FTZ R28, R171, R10, R4 ;  /* 0x0000000aab1c3223 */ /* 0x000fe20000010004 */
[----:B----4-:R-:W-:Y:S02]  /*d650*/  IMAD R0, R30, R0, RZ ;  /* 0x000000001e007224 */ /* 0x010fe400078e02ff */
[----:B------:R-:W-:Y:S01]  /*d660*/  @P2 FMUL.FTZ R4, R12, 0.69314718246459960938 ;  /* 0x3f3172180c042820 */ /* 0x000fe20000410000 */
[----:B------:R1:W-:Y:S01]  /*d670*/  @!P0 STL [R1+0x18], R204 ;  /* 0x000018cc01008387 */ /* 0x0003e20000100800 */
[----:B------:R-:W-:Y:S01]  /*d680*/  LOP3.LUT P0, RZ, R234, 0x3, RZ, 0xc0, !PT ;  /* 0x00000003eaff7812 */ /* 0x000fe2000780c0ff */
[----:B------:R-:W-:Y:S01]  /*d690*/  IMAD R6, R31, R3, RZ ;  /* 0x000000031f067224 */ /* 0x000fe200078e02ff */
[----:B------:R-:W-:Y:S01]  /*d6a0*/  MOV R29, 0x7f800000 ;  /* 0x7f800000001d7802 */ /* 0x000fe20000000f00 */
[----:B------:R-:W-:Y:S01]  /*d6b0*/  @P4 FFMA.FTZ R29, R172, R11, R5 ;  /* 0x0000000bac1d4223 */ /* 0x000fe20000010005 */
[----:B------:R1:W4:Y:S01]  /*d6c0*/  LDS.128 R32, [R19+0x3800] ;  /* 0x0038000013207984 */ /* 0x0003220000000c00 */
[----:B------:R-:W-:Y:S01]  /*d6d0*/  MOV R26, 0x7f800000 ;  /* 0x7f800000001a7802 */ /* 0x000fe20000000f00 */
[----:B------:R-:W-:-:S02]  /*d6e0*/  @!P5 IMAD R0, R17, R2, R0 ;  /* 0x000000021100d224 */ /* 0x000fc400078e0200 */
[----:B------:R-:W-:Y:S01]  /*d6f0*/  @P2 FFMA.FTZ R26, R170, R16, R4 ;  /* 0x00000010aa1a2223 */ /* 0x000fe20000010004 */
[----:B------:R-:W-:Y:S01]  /*d700*/  SEL R5, R204, RZ, P5 ;  /* 0x000000ffcc057207 */ /* 0x000fe20002800000 */
[----:B------:R-:W-:Y:S01]  /*d710*/  BSSY.RECONVERGENT B0, `(.L_x_214) ;  /* 0x0000034000007945 */ /* 0x000fe20003800200 */
[----:B------:R-:W-:Y:S01]  /*d720*/  SHF.L.U32 R2, R6, 0x7, RZ ;  /* 0x0000000706027819 */ /* 0x000fe200000006ff */
[----:B---3--:R-:W-:Y:S01]  /*d730*/  @P1 FMUL.FTZ R6, R13, 0.69314718246459960938 ;  /* 0x3f3172180d061820 */ /* 0x008fe20000410000 */
[----:B------:R-:W-:Y:S02]  /*d740*/  SHF.R.S32.HI R4, RZ, 0x1f, R204 ;  /* 0x0000001fff047819 */ /* 0x000fe400000114cc */
[--C-:B------:R-:W-:Y:S02]  /*d750*/  IADD3 R9, P3, P2, R2, R5, R0.reuse ;  /* 0x0000000502097210 */ /* 0x100fe40007a7e000 */
[----:B------:R-:W-:Y:S02]  /*d760*/  SEL R4, R4, RZ, P5 ;  /* 0x000000ff04047207 */ /* 0x000fe40002800000 */
[----:B------:R-:W-:-:S02]  /*d770*/  SHF.R.S32.HI R0, RZ, 0x1f, R0 ;  /* 0x0000001fff007819 */ /* 0x000fc40000011400 */
[----:B------:R-:W-:Y:S02]  /*d780*/  SHF.R.S32.HI R2, RZ, 0x1f, R2 ;  /* 0x0000001fff027819 */ /* 0x000fe40000011402 */
[----:B------:R-:W-:Y:S01]  /*d790*/  MOV R17, 0x7f800000 ;  /* 0x7f80000000117802 */ /* 0x000fe20000000f00 */
[----:B--2---:R-:W-:Y:S01]  /*d7a0*/  @P1 FFMA.FTZ R17, R169, R18, R6 ;  /* 0x00000012a9111223 */ /* 0x004fe20000010006 */
[----:B------:R-:W-:Y:S02]  /*d7b0*/  @!P6 MOV R16, R8 ;  /* 0x000000080010e202 */ /* 0x000fe40000000f00 */
[----:B------:R-:W-:Y:S02]  /*d7c0*/  SHF.R.U32.HI R18, RZ, 0x3, R234 ;  /* 0x00000003ff127819 */ /* 0x000fe400000116ea */
[----:B------:R-:W-:Y:S01]  /*d7d0*/  IADD3.X R8, PT, PT, R2, R4, R0, P3, P2 ;  /* 0x0000000402087210 */ /* 0x000fe20001fe4400 */
[----:B-1----:R-:W-:Y:S06]  /*d7e0*/  @P0 BRA `(.L_x_215) ;  /* 0x0000000000980947 */ /* 0x002fec0003800000 */
[----:B------:R-:W-:Y:S02]  /*d7f0*/  LOP3.LUT R0, R233, 0x30, RZ, 0xc0, !PT ;  /* 0x00000030e9007812 */ /* 0x000fe400078ec0ff */
[----:B------:R-:W-:-:S04]  /*d800*/  SHF.R.U32.HI R234, RZ, 0x2, R234 ;  /* 0x00000002ffea7819 */ /* 0x000fc800000116ea */
[----:B------:R-:W-:-:S04]  /*d810*/  LOP3.LUT R0, R0, 0x7, R234, 0xf8, !PT ;  /* 0x0000000700007812 */ /* 0x000fc800078ef8ea */
[C---:B-----5:R-:W-:Y:S01]  /*d820*/  ISETP.GE.AND P5, PT, R0.reuse, R36, PT ;  /* 0x000000240000720c */ /* 0x060fe20003fa6270 */
[C---:B------:R-:W-:Y:S01]  /*d830*/  VIADD R2, R0.reuse, 0x8 ;  /* 0x0000000800027836 */ /* 0x040fe20000000000 */
[C---:B------:R-:W-:Y:S01]  /*d840*/  LOP3.LUT R10, R0.reuse, 0x40, RZ, 0xfc, !PT ;  /* 0x00000040000a7812 */ /* 0x040fe200078efcff */
[----:B------:R-:W-:-:S03]  /*d850*/  VIADD R11, R0, 0x48 ;  /* 0x00000048000b7836 */ /* 0x000fc60000000000 */
[-C--:B------:R-:W-:Y:S02]  /*d860*/  ISETP.GE.AND P4, PT, R2, R36.reuse, PT ;  /* 0x000000240200720c */ /* 0x080fe40003f86270 */
[-C--:B------:R-:W-:Y:S02]  /*d870*/  ISETP.GE.AND P3, PT, R10, R36.reuse, PT ;  /* 0x000000240a00720c */ /* 0x080fe40003f66270 */
[----:B------:R-:W-:-:S03]  /*d880*/  ISETP.GE.AND P2, PT, R11, R36, PT ;  /* 0x000000240b00720c */ /* 0x000fc60003f46270 */
[----:B------:R-:W1:Y:S01]  /*d890*/  @!P5 LDC.64 R6, c[0x0][0x420] ;  /* 0x00010800ff06db82 */ /* 0x000e620000000a00 */
[----:B------:R-:W-:-:S05]  /*d8a0*/  @!P5 IMAD R4, R0, R3, RZ ;  /* 0x000000030004d224 */ /* 0x000fca00078e02ff */
[----:B------:R-:W-:Y:S01]  /*d8b0*/  @!P5 IADD3 R0, P0, PT, R4, R9, RZ ;  /* 0x000000090400d210 */ /* 0x000fe20007f1e0ff */
[-C--:B------:R-:W-:Y:S01]  /*d8c0*/  @!P4 IMAD R2, R2, R3.reuse, RZ ;  /* 0x000000030202c224 */ /* 0x080fe200078e02ff */
[----:B------:R-:W2:Y:S01]  /*d8d0*/  @!P4 LDC.64 R14, c[0x0][0x420] ;  /* 0x00010800ff0ecb82 */ /* 0x000ea20000000a00 */
[-C--:B------:R-:W-:Y:S01]  /*d8e0*/  @!P3 IMAD R10, R10, R3.reuse, RZ ;  /* 0x000000030a0ab224 */ /* 0x080fe200078e02ff */
[----:B------:R-:W-:Y:S01]  /*d8f0*/  @!P5 LEA.HI.X.SX32 R4, R4, R8, 0x1, P0 ;  /* 0x000000080404d211 */ /* 0x000fe200000f0eff */
[----:B------:R-:W-:Y:S01]  /*d900*/  @!P2 IMAD R11, R11, R3, RZ ;  /* 0x000000030b0ba224 */ /* 0x000fe200078e02ff */
[----:B------:R-:W-:-:S04]  /*d910*/  @!P4 IADD3 R5, P0, PT, R2, R9, RZ ;  /* 0x000000090205c210 */ /* 0x000fc80007f1e0ff */
[----:B------:R-:W3:Y:S01]  /*d920*/  @!P3 LDC.64 R20, c[0x0][0x420] ;  /* 0x00010800ff14bb82 */ /* 0x000ee20000000a00 */
[----:B------:R-:W-:-:S07]  /*d930*/  @!P4 LEA.HI.X.SX32 R2, R2, R8, 0x1, P0 ;  /* 0x000000080202c211 */ /* 0x000fce00000f0eff */
[----:B------:R-:W4:Y:S01]  /*d940*/  @!P2 LDC.64 R22, c[0x0][0x420] ;  /* 0x00010800ff16ab82 */ /* 0x000f220000000a00 */
[----:B-1----:R-:W-:-:S04]  /*d950*/  @!P5 LEA R12, P1, R0, R6, 0x2 ;  /* 0x00000006000cd211 */ /* 0x002fc800078210ff */
[----:B------:R-:W-:Y:S02]  /*d960*/  @!P5 LEA.HI.X R13, R0, R7, R4, 0x2, P1 ;  /* 0x00000007000dd211 */ /* 0x000fe400008f1404 */
[C---:B------:R-:W-:Y:S02]  /*d970*/  @!P3 IADD3 R0, P1, PT, R10.reuse, R9, RZ ;  /* 0x000000090a00b210 */ /* 0x040fe40007f3e0ff */
[C---:B--2---:R-:W-:Y:S01]  /*d980*/  @!P4 LEA R6, P0, R5.reuse, R14, 0x2 ;  /* 0x0000000e0506c211 */ /* 0x044fe200078010ff */
[----:B------:R1:W-:Y:S03]  /*d990*/  @!P5 STG.E desc[UR14][R12.64], R29 ;  /* 0x0000001d0c00d986 */ /* 0x0003e6000c10190e */
[----:B------:R-:W-:Y:S02]  /*d9a0*/  @!P4 LEA.HI.X R7, R5, R15, R2, 0x2, P0 ;  /* 0x0000000f0507c211 */ /* 0x000fe400000f1402 */
[----:B------:R-:W-:-:S02]  /*d9b0*/  @!P3 LEA.HI.X.SX32 R2, R10, R8, 0x1, P1 ;  /* 0x000000080a02b211 */ /* 0x000fc400008f0eff */
[C---:B------:R-:W-:Y:S01]  /*d9c0*/  @!P2 IADD3 R3, P0, PT, R11.reuse, R9, RZ ;  /* 0x000000090b03a210 */ /* 0x040fe20007f1e0ff */
[----:B------:R1:W-:Y:S01]  /*d9d0*/  @!P4 STG.E desc[UR14][R6.64], R28 ;  /* 0x0000001c0600c986 */ /* 0x0003e2000c10190e */
[C---:B---3--:R-:W-:Y:S02]  /*d9e0*/  @!P3 LEA R4, P1, R0.reuse, R20, 0x2 ;  /* 0x000000140004b211 */ /* 0x048fe400078210ff */
[----:B------:R-:W-:Y:S02]  /*d9f0*/  @!P2 LEA.HI.X.SX32 R8, R11, R8, 0x1, P0 ;  /* 0x000000080b08a211 */ /* 0x000fe400000f0eff */
[----:B------:R-:W-:Y:S02]  /*da00*/  @!P3 LEA.HI.X R5, R0, R21, R2, 0x2, P1 ;  /* 0x000000150005b211 */ /* 0x000fe400008f1402 */
[----:B----4-:R-:W-:-:S03]  /*da10*/  @!P2 LEA R2, P0, R3, R22, 0x2 ;  /* 0x000000160302a211 */ /* 0x010fc600078010ff */
[----:B------:R1:W-:Y:S01]  /*da20*/  @!P3 STG.E desc[UR14][R4.64], R26 ;  /* 0x0000001a0400b986 */ /* 0x0003e2000c10190e */
[----:B------:R-:W-:-:S05]  /*da30*/  @!P2 LEA.HI.X R3, R3, R23, R8, 0x2, P0 ;  /* 0x000000170303a211 */ /* 0x000fca00000f1408 */
[----:B------:R1:W-:Y:S04]  /*da40*/  @!P2 STG.E desc[UR14][R2.64], R17 ;  /* 0x000000110200a986 */ /* 0x0003e8000c10190e */
.L_x_215:
[----:B------:R-:W-:Y:S05]  /*da50*/  BSYNC.RECONVERGENT B0 ;  /* 0x0000000000007941 */ /* 0x000fea0003800200 */
.L_x_214:
[----:B-1----:R1:W2:Y:S01]  /*da60*/  LDS.128 R12, [R19] ;  /* 0x00000000130c7984 */ /* 0x0022a20000000c00 */
[C---:B------:R-:W-:Y:S01]  /*da70*/  VIADD R2, R18.reuse, 0x10 ;  /* 0x0000001012027836 */ /* 0x040fe20000000000 */
[----:B------:R-:W3:Y:S01]  /*da80*/  LDCU.64 UR4, c[0x0][0x410] ;  /* 0x00008200ff0477ac */ /* 0x000ee20008000a00 */
[----:B------:R-:W-:Y:S01]  /*da90*/  @P6 MOV R16, R24 ;  /* 0x0000001800106202 */ /* 0x000fe20000000f00 */
[----:B------:R1:W1:Y:S01]  /*daa0*/  LDS.128 R8, [R19+0x4000] ;  /* 0x0040000013087984 */ /* 0x0002620000000c00 */
[----:B------:R-:W-:Y:S01]  /*dab0*/  VIADD R0, R18, 0x20 ;  /* 0x0000002012007836 */ /* 0x000fe20000000000 */
[----:B-----5:R-:W-:Y:S01]  /*dac0*/  ISETP.GE.AND P0, PT, R2, R36, PT ;  /* 0x000000240200720c */ /* 0x020fe20003f06270 */
[----:B------:R-:W-:Y:S01]  /*dad0*/  VIADD R5, R18, 0x30 ;  /* 0x0000003012057836 */ /* 0x000fe20000000000 */
[----:B------:R-:W-:Y:S01]  /*dae0*/  IADD3 R2, P1, PT, R230, R16, RZ ;  /* 0x00000010e6027210 */ /* 0x000fe20007f3e0ff */
[----:B------:R-:W-:Y:S01]  /*daf0*/  VIADD R4, R18, 0x40 ;  /* 0x0000004012047836 */ /* 0x000fe20000000000 */
[-C--:B------:R-:W-:Y:S01]  /*db00*/  ISETP.GE.AND P5, PT, R0, R36.reuse, PT ;  /* 0x000000240000720c */ /* 0x080fe20003fa6270 */
[----:B------:R-:W-:Y:S01]  /*db10*/  IMAD.WIDE.U32 R20, R31, 0x80, RZ ;  /* 0x000000801f147825 */ /* 0x000fe200078e00ff */
[C---:B------:R-:W-:Y:S01]  /*db20*/  IADD3 R0, PT, PT, R18.reuse, 0x50, RZ ;  /* 0x0000005012007810 */ /* 0x040fe20007ffe0ff */
[----:B------:R-:W-:Y:S01]  /*db30*/  BSSY.RECONVERGENT B0, `(.L_x_216) ;  /* 0x0000019000007945 */ /* 0x000fe20003800200 */
[-C--:B------:R-:W-:Y:S01]  /*db40*/  ISETP.GE.AND P4, PT, R5, R36.reuse, PT ;  /* 0x000000240500720c */ /* 0x080fe20003f86270 */
[----:B------:R-:W-:Y:S01]  /*db50*/  IMAD.X R3, RZ, RZ, R27, P1 ;  /* 0x000000ffff037224 */ /* 0x000fe200008e061b */
[----:B------:R-:W-:-:S02]  /*db60*/  ISETP.GE.AND P1, PT, R18, R36, PT ;  /* 0x000000241200720c */ /* 0x000fc40003f26270 */
[-C--:B------:R-:W-:Y:S01]  /*db70*/  ISETP.GE.AND P3, PT, R4, R36.reuse, PT ;  /* 0x000000240400720c */ /* 0x080fe20003f66270 */
[----:B---3--:R-:W-:Y:S01]  /*db80*/  IMAD.WIDE.U32 R16, R30, UR4, R2 ;  /* 0x000000041e107c25 */ /* 0x008fe2000f8e0002 */
[----:B------:R-:W-:Y:S02]  /*db90*/  ISETP.GE.AND P2, PT, R0, R36, PT ;  /* 0x000000240000720c */ /* 0x000fe40003f46270 */
[----:B------:R-:W-:Y:S01]  /*dba0*/  IADD3 R23, PT, PT, R18, 0x60, RZ ;  /* 0x0000006012177810 */ /* 0x000fe20007ffe0ff */
[----:B------:R-:W-:Y:S01]  /*dbb0*/  IMAD R7, R30, UR5, R17 ;  /* 0x000000051e077c24 */ /* 0x000fe2000f8e0211 */
[----:B------:R-:W-:-:S05]  /*dbc0*/  LOP3.LUT R22, R20, R18, RZ, 0xfc, !PT ;  /* 0x0000001214167212 */ /* 0x000fca00078efcff */
[----:B------:R-:W-:Y:S05]  /*dbd0*/  @P1 BRA `(.L_x_217) ;  /* 0x0000000000381947 */ /* 0x000fea0003800000 */
[----:B------:R-:W3:Y:S01]  /*dbe0*/  LDCU.64 UR6, c[0x0][0x408] ;  /* 0x00008100ff0677ac */ /* 0x000ee20008000a00 */
[----:B------:R-:W-:Y:S01]  /*dbf0*/  IMAD.MOV.U32 R6, RZ, RZ, R16 ;  /* 0x000000ffff067224 */ /* 0x000fe200078e0010 */
[----:B------:R-:W5:Y:S01]  /*dc00*/  LDCU.64 UR4, c[0x0][0x3f0] ;  /* 0x00007e00ff0477ac */ /* 0x000f620008000a00 */
[----:B------:R-:W4:Y:S01]  /*dc10*/  LDCU UR8, c[0x0][0x440] ;  /* 0x00008800ff0877ac */ /* 0x000f220008000800 */
[----:B---3--:R-:W-:Y:S02]  /*dc20*/  IMAD R0, R21, UR6, RZ ;  /* 0x0000000615007c24 */ /* 0x008fe4000f8e02ff */
[----:B------:R-:W-:-:S04]  /*dc30*/  IMAD.WIDE.U32 R4, R22, UR6, R6 ;  /* 0x0000000616047c25 */ /* 0x000fc8000f8e0006 */
[----:B------:R-:W-:Y:S01]  /*dc40*/  IMAD R0, R22, UR7, R0 ;  /* 0x0000000716007c24 */ /* 0x000fe2000f8e0200 */
[----:B-----5:R-:W-:Y:S02]  /*dc50*/  LEA R2, P1, R4, UR4, 0x1 ;  /* 0x0000000404027c11 */ /* 0x020fe4000f8208ff */
[----:B----4-:R-:W-:Y:S02]  /*dc60*/  ISETP.GE.AND P6, PT, R230, UR8, PT ;  /* 0x00000008e6007c0c */ /* 0x010fe4000bfc6270 */
[----:B------:R-:W-:-:S04]  /*dc70*/  IADD3 R0, PT, PT, R0, R5, RZ ;  /* 0x0000000500007210 */ /* 0x000fc80007ffe0ff */
[----:B------:R-:W-:Y:S02]  /*dc80*/  LEA.HI.X R3, R4, UR5, R0, 0x1, P1 ;  /* 0x0000000504037c11 */ /* 0x000fe400088f0c00 */
[----:B------:R-:W-:-:S05]  /*dc90*/  ISETP.GE.AND P1, PT, R247, UR8, PT ;  /* 0x00000008f7007c0c */ /* 0x000fca000bf26270 */
[----:B--2---:R3:W-:Y:S08]  /*dca0*/  @!P6 STG.E.128 desc[UR14][R2.64], R12 ;  /* 0x0000000c0200e986 */ /* 0x0047f0000c101d0e */
[----:B-1----:R3:W-:Y:S02]  /*dcb0*/  @!P1 STG.E.128 desc[UR14][R2.64+0x80], R8 ;  /* 0x0000800802009986 */ /* 0x0027e4000c101d0e */
.L_x_217:
[----:B------:R-:W-:Y:S05]  /*dcc0*/  BSYNC.RECONVERGENT B0 ;  /* 0x0000000000007941 */ /* 0x000fea0003800200 */
.L_x_216:
[----:B--23--:R2:W3:Y:S01]  /*dcd0*/  LDS.128 R12, [R19+0x800] ;  /* 0x00080000130c7984 */ /* 0x00c4e20000000c00 */
[----:B------:R-:W-:Y:S01]  /*dce0*/  BSSY.RECONVERGENT B0, `(.L_x_218) ;  /* 0x0000016000007945 */ /* 0x000fe20003800200 */
[----:B------:R-:W-:Y:S02]  /*dcf0*/  ISETP.GE.AND P1, PT, R23, R36, PT ;  /* 0x000000241700720c */ /* 0x000fe40003f26270 */
[----:B-1----:R2:W1:Y:S01]  /*dd00*/  LDS.128 R8, [R19+0x4800] ;  /* 0x0048000013087984 */ /* 0x0024620000000c00 */
[----:B------:R-:W-:Y:S01]  /*dd10*/  IADD3 R23, PT, PT, R18, 0x70, RZ ;  /* 0x0000007012177810 */ /* 0x000fe20007ffe0ff */
[----:B------:R-:W-:Y:S09]  /*dd20*/  @P0 BRA `(.L_x_219) ;  /* 0x0000000000440947 */ /* 0x000ff20003800000 */
[----:B------:R-:W5:Y:S01]  /*dd30*/  LDCU.64 UR6, c[0x0][0x408] ;  /* 0x00008100ff0677ac */ /* 0x000f620008000a00 */
[----:B------:R-:W-:Y:S02]  /*dd40*/  IADD3 R0, P0, PT, R22, 0x10, RZ ;  /* 0x0000001016007810 */ /* 0x000fe40007f1e0ff */
[----:B------:R-:W-:Y:S01]  /*dd50*/  MOV R3, R7 ;  /* 0x0000000700037202 */ /* 0x000fe20000000f00 */
[----:B------:R-:W4:Y:S02]  /*dd60*/  LDCU.64 UR4, c[0x0][0x3f0] ;  /* 0x00007e00ff0477ac */ /* 0x000f240008000a00 */
[----:B------:R-:W-:Y:S01]  /*dd70*/  IMAD.X R2, RZ, RZ, R21, P0 ;  /* 0x000000ffff027224 */ /* 0x000fe200000e0615 */
[----:B------:R-:W2:Y:S03]  /*dd80*/  LDCU UR8, c[0x0][0x440] ;  /* 0x00008800ff0877ac */ /* 0x000ea60008000800 */
[----:B-----5:R-:W-:-:S02]  /*dd90*/  IMAD R18, R2, UR6, RZ ;  /* 0x0000000602127c24 */ /* 0x020fc4000f8e02ff */
[----:B------:R-:W-:-:S04]  /*dda0*/  IMAD.MOV.U32 R2, RZ, RZ, R16 ;  /* 0x000000ffff027224 */ /* 0x000fc800078e0010 */
[----:B------:R-:W-:Y:S01]  /*ddb0*/  IMAD.WIDE.U32 R4, R0, UR6, R2 ;  /* 0x0000000600047c25 */ /* 0x000fe2000f8e0002 */
[----:B--2---:R-:W-:-:S03]  /*ddc0*/  ISETP.GE.AND P6, PT, R230, UR8, PT ;  /* 0x00000008e6007c0c */ /* 0x004fc6000bfc6270 */
[----:B------:R-:W-:Y:S01]  /*ddd0*/  IMAD R0, R0, UR7, R18 ;  /* 0x0000000700007c24 */ /* 0x000fe2000f8e0212 */
[----:B----4-:R-:W-:-:S03]  /*dde0*/  LEA R2, P0, R4, UR4, 0x1 ;  /* 0x0000000404027c11 */ /* 0x010fc6000f8008ff */
[----:B------:R-:W-:-:S05]  /*ddf0*/  IMAD.IADD R0, R0, 0x1, R5 ;  /* 0x0000000100007824 */ /* 0x000fca00078e0205 */
[----:B------:R-:W-:Y:S02]  /*de00*/  LEA.HI.X R3, R4, UR5, R0, 0x1, P0 ;  /* 0x0000000504037c11 */ /* 0x000fe400080f0c00 */
[----:B------:R-:W-:-:S03]  /*de10*/  ISETP.GE.AND P0, PT, R247, UR8, PT ;  /* 0x00000008f7007c0c */ /* 0x000fc6000bf06270 */
[----:B---3--:R2:W-:Y:S10]  /*de20*/  @!P6 STG.E.128 desc[UR14][R2.64], R12 ;  /* 0x0000000c0200e986 */ /* 0x0085f4000c101d0e */
[----:B-1----:R2:W-:Y:S02]  /*de30*/  @!P0 STG.E.128 desc[UR14][R2.64+0x80], R8 ;  /* 0x0000800802008986 */ /* 0x0025e4000c101d0e */
.L_x_219:
[----:B------:R-:W-:Y:S05]  /*de40*/  BSYNC.RECONVERGENT B0 ;  /* 0x0000000000007941 */ /* 0x000fea0003800200 */
.L_x_218:
[----:B--23--:R2:W3:Y:S01]  /*de50*/  LDS.128 R12, [R19+0x1000] ;  /* 0x00100000130c7984 */ /* 0x00c4e20000000c00 */
[----:B------:R-:W-:Y:S01]  /*de60*/  BSSY.RECONVERGENT B0, `(.L_x_220) ;  /* 0x0000015000007945 */ /* 0x000fe20003800200 */
[----:B------:R-:W-:Y:S02]  /*de70*/  ISETP.GE.AND P0, PT, R23, R36, PT ;  /* 0x000000241700720c */ /* 0x000fe40003f06270 */
[----:B-1----:R2:W1:Y:S01]  /*de80*/  LDS.128 R8, [R19+0x5000] ;  /* 0x0050000013087984 */ /* 0x0024620000000c00 */
[----:B------:R-:W-:Y:S05]  /*de90*/  @P5 BRA `(.L_x_221) ;  /* 0x0000000000445947 */ /* 0x000fea0003800000 */
        /* <DEDUP_REMOVED lines=17> */
.L_x_221:
[----:B------:R-:W-:Y:S05]  /*dfb0*/  BSYNC.RECONVERGENT B0 ;  /* 0x0000000000007941 */ /* 0x000fea0003800200 */
.L_x_220:
[----:B--23--:R2:W3:Y:S01]  /*dfc0*/  LDS.128 R12, [R19+0x1800] ;  /* 0x00180000130c7984 */ /* 0x00c4e20000000c00 */
[----:B------:R-:W-:Y:S03]  /*dfd0*/  BSSY.RECONVERGENT B0, `(.L_x_222) ;  /* 0x0000014000007945 */ /* 0x000fe60003800200 */
[----:B-1----:R2:W1:Y:S01]  /*dfe0*/  LDS.128 R8, [R19+0x5800] ;  /* 0x0058000013087984 */ /* 0x0024620000000c00 */
[----:B------:R-:W-:Y:S05]  /*dff0*/  @P4 BRA `(.L_x_223) ;  /* 0x0000000000444947 */ /* 0x000fea0003800000 */
[----:B------:R-:W5:Y:S01]  /*e000*/  LDCU.64 UR6, c[0x0][0x408] ;  /* 0x00008100ff0677ac */ /* 0x000f620008000a00 */
[----:B------:R-:W-:Y:S02]  /*e010*/  IADD3 R0, P4, PT, R22, 0x30, RZ ;  /* 0x0000003016007810 */ /* 0x000fe40007f9e0ff */
[----:B------:R-:W-:Y:S01]  /*e020*/  MOV R3, R7 ;  /* 0x0000000700037202 */ /* 0x000fe20000000f00 */
[----:B------:R-:W4:Y:S02]  /*e030*/  LDCU UR8, c[0x0][0x440] ;  /* 0x00008800ff0877ac */ /* 0x000f240008000800 */
[----:B------:R-:W-:Y:S01]  /*e040*/  IMAD.X R2, RZ, RZ, R21, P4 ;  /* 0x000000ffff027224 */ /* 0x000fe200020e0615 */
[----:B------:R-:W2:Y:S03]  /*e050*/  LDCU.64 UR4, c[0x0][0x3f0] ;  /* 0x00007e00ff0477ac */ /* 0x000ea60008000a00 */
[----:B-----5:R-:W-:-:S02]  /*e060*/  IMAD R18, R2, UR6, RZ ;  /* 0x0000000602127c24 */ /* 0x020fc4000f8e02ff */
[----:B------:R-:W-:Y:S01]  /*e070*/  IMAD.MOV.U32 R2, RZ, RZ, R16 ;  /* 0x000000ffff027224 */ /* 0x000fe200078e0010 */
[----:B----4-:R-:W-:-:S03]  /*e080*/  ISETP.GE.AND P5, PT, R230, UR8, PT ;  /* 0x00000008e6007c0c */ /* 0x010fc6000bfa6270 */
[----:B------:R-:W-:Y:S01]  /*e090*/  IMAD.WIDE.U32 R4, R0, UR6, R2 ;  /* 0x0000000600047c25 */ /* 0x000fe2000f8e0002 */
[----:B------:R-:W-:-:S03]  /*e0a0*/  ISETP.GE.AND P4, PT, R247, UR8, PT ;  /* 0x00000008f7007c0c */ /* 0x000fc6000bf86270 */
[----:B------:R-:W-:Y:S01]  /*e0b0*/  IMAD R0, R0, UR7, R18 ;  /* 0x0000000700007c24 */ /* 0x000fe2000f8e0212 */
[----:B--2---:R-:W-:-:S03]  /*e0c0*/  LEA R2, P6, R4, UR4, 0x1 ;  /* 0x0000000404027c11 */ /* 0x004fc6000f8c08ff */
[----:B------:R-:W-:-:S05]  /*e0d0*/  IMAD.IADD R0, R0, 0x1, R5 ;  /* 0x0000000100007824 */ /* 0x000fca00078e0205 */
[----:B------:R-:W-:-:S05]  /*e0e0*/  LEA.HI.X R3, R4, UR5, R0, 0x1, P6 ;  /* 0x0000000504037c11 */ /* 0x000fca000b0f0c00 */
[----:B---3--:R2:W-:Y:S04]  /*e0f0*/  @!P5 STG.E.128 desc[UR14][R2.64], R12 ;  /* 0x0000000c0200d986 */ /* 0x0085e8000c101d0e */
[----:B-1----:R2:W-:Y:S02]  /*e100*/  @!P4 STG.E.128 desc[UR14][R2.64+0x80], R8 ;  /* 0x000080080200c986 */ /* 0x0025e4000c101d0e */
.L_x_223:
[----:B------:R-:W-:Y:S05]  /*e110*/  BSYNC.RECONVERGENT B0 ;  /* 0x0000000000007941 */ /* 0x000fea0003800200 */
.L_x_222:
        /* <DEDUP_REMOVED lines=21> */
.L_x_225:
[----:B------:R-:W-:Y:S05]  /*e270*/  BSYNC.RECONVERGENT B0 ;  /* 0x0000000000007941 */ /* 0x000fea0003800200 */
.L_x_224:
        /* <DEDUP_REMOVED lines=21> */
.L_x_227:
[----:B------:R-:W-:Y:S05]  /*e3d0*/  BSYNC.RECONVERGENT B0 ;  /* 0x0000000000007941 */ /* 0x000fea0003800200 */
.L_x_226:
        /* <DEDUP_REMOVED lines=21> */
.L_x_229:
[----:B------:R-:W-:Y:S05]  /*e530*/  BSYNC.RECONVERGENT B0 ;  /* 0x0000000000007941 */ /* 0x000fea0003800200 */
.L_x_228:
[----:B------:R-:W-:Y:S05]  /*e540*/  @P0 EXIT ;  /* 0x000000000000094d */ /* 0x000fea0003800000 */
[----:B------:R-:W5:Y:S01]  /*e550*/  LDCU.64 UR6, c[0x0][0x408] ;  /* 0x00008100ff0677ac */ /* 0x000f620008000a00 */
[----:B-12---:R1:W2:Y:S01]  /*e560*/  LDS.128 R8, [R19+0x7800] ;  /* 0x0078000013087984 */ /* 0x0062a20000000c00 */
[----:B------:R-:W-:Y:S01]  /*e570*/  IADD3 R4, P0, PT, R22, 0x70, RZ ;  /* 0x0000007016047810 */ /* 0x000fe20007f1e0ff */
[----:B------:R-:W-:Y:S01]  /*e580*/  IMAD.MOV.U32 R2, RZ, RZ, R16 ;  /* 0x000000ffff027224 */ /* 0x000fe200078e0010 */
[----:B------:R-:W4:Y:S01]  /*e590*/  LDCU UR8, c[0x0][0x440] ;  /* 0x00008800ff0877ac */ /* 0x000f220008000800 */
[----:B------:R-:W-:Y:S02]  /*e5a0*/  MOV R3, R7 ;  /* 0x0000000700037202 */ /* 0x000fe40000000f00 */
[----:B------:R-:W-:Y:S01]  /*e5b0*/  IMAD.X R0, RZ, RZ, R21, P0 ;  /* 0x000000ffff007224 */ /* 0x000fe200000e0615 */
[----:B------:R-:W3:Y:S03]  /*e5c0*/  LDCU.64 UR4, c[0x0][0x3f0] ;  /* 0x00007e00ff0477ac */ /* 0x000ee60008000a00 */
[----:B-----5:R-:W-:-:S02]  /*e5d0*/  IMAD R0, R0, UR6, RZ ;  /* 0x0000000600007c24 */ /* 0x020fc4000f8e02ff */
[----:B------:R-:W-:Y:S01]  /*e5e0*/  IMAD.WIDE.U32 R6, R4, UR6, R2 ;  /* 0x0000000604067c25 */ /* 0x000fe2000f8e0002 */
[----:B----4-:R-:W-:-:S03]  /*e5f0*/  ISETP.GE.AND P1, PT, R230, UR8, PT ;  /* 0x00000008e6007c0c */ /* 0x010fc6000bf26270 */
[----:B------:R-:W-:Y:S01]  /*e600*/  IMAD R0, R4, UR7, R0 ;  /* 0x0000000704007c24 */ /* 0x000fe2000f8e0200 */
[----:B------:R-:W-:Y:S02]  /*e610*/  ISETP.GE.AND P0, PT, R247, UR8, PT ;  /* 0x00000008f7007c0c */ /* 0x000fe4000bf06270 */
[----:B---3--:R-:W-:Y:S01]  /*e620*/  LEA R2, P2, R6, UR4, 0x1 ;  /* 0x0000000406027c11 */ /* 0x008fe2000f8408ff */
[----:B------:R-:W-:-:S05]  /*e630*/  IMAD.IADD R0, R0, 0x1, R7 ;  /* 0x0000000100007824 */ /* 0x000fca00078e0207 */
[----:B------:R-:W-:-:S05]  /*e640*/  LEA.HI.X R3, R6, UR5, R0, 0x1, P2 ;  /* 0x0000000506037c11 */ /* 0x000fca00090f0c00 */
[----:B------:R1:W-:Y:S01]  /*e650*/  @!P1 STG.E.128 desc[UR14][R2.64], R32 ;  /* 0x0000002002009986 */ /* 0x0003e2000c101d0e */
[----:B------:R-:W-:Y:S05]  /*e660*/  @P0 EXIT ;  /* 0x000000000000094d */ /* 0x000fea0003800000 */
[----:B--2---:R-:W-:Y:S01]  /*e670*/  STG.E.128 desc[UR14][R2.64+0x80], R8 ;  /* 0x0000800802007986 */ /* 0x004fe2000c101d0e */
[----:B------:R-:W-:Y:S05]  /*e680*/  EXIT ;  /* 0x000000000000794d */ /* 0x000fea0003800000 */
.L_x_230:
        /* <DEDUP_REMOVED lines=15> */
.L_x_2843:


//--------------------- .text._ZN5flash16flash_fwd_kernelI23Flash_fwd_kernel_traitsILi128ELi128ELi64ELi4ELb0ELb0EN7cutlass10bfloat16_tE19Flash_kernel_traitsILi128ELi128ELi64ELi4ES3_EELb0ELb0ELb0ELb0ELb0ELb0ELb1ELb0EEEvNS_16Flash_fwd_paramsE --------------------------
	.section	.text._ZN5flash16flash_fwd_kernelI23Flash_fwd_kernel_traitsILi128ELi128ELi64ELi4ELb0ELb0EN7cutlass10bfloat16_tE19Flash_kernel_traitsILi128ELi128ELi64ELi4ES3_EELb0ELb0ELb0ELb0ELb0ELb0ELb1ELb0EEEvNS_16Flash_fwd_paramsE,"ax",@progbits
	.align	128
        .global         _ZN5flash16flash_fwd_kernelI23Flash_fwd_kernel_traitsILi128ELi128ELi64ELi4ELb0ELb0EN7cutlass10bfloat16_tE19Flash_kernel_traitsILi128ELi128ELi64ELi4ES3_EELb0ELb0ELb0ELb0ELb0ELb0ELb1ELb0EEEvNS_16Flash_fwd_paramsE
        .type           _ZN5flash16flash_fwd_kernelI23Flash_fwd_kernel_traitsILi128ELi128ELi64ELi4ELb0ELb0EN7cutlass10bfloat16_tE19Flash_kernel_traitsILi128ELi128ELi64ELi4ES3_EELb0ELb0ELb0ELb0ELb0ELb0ELb1ELb0EEEvNS_16Flash_fwd_paramsE,@function
        .size           _ZN5flash16flash_fwd_kernelI23Flash_fwd_kernel_traitsILi128ELi128ELi64ELi4ELb0ELb0EN7cutlass10bfloat16_tE19Flash_kernel_traitsILi128ELi128ELi64ELi4ES3_EELb0ELb0ELb0ELb0ELb0ELb0ELb1ELb0EEEvNS_16Flash_fwd_paramsE,(.L_x_2844 - _ZN5flash16flash_fwd_kernelI23Flash_fwd_kernel_traitsILi128ELi128ELi64ELi4ELb0ELb0EN7cutlass10bfloat16_tE19Flash_kernel_traitsILi128ELi128ELi64ELi4ES3_EELb0ELb0ELb0ELb0ELb0ELb0ELb1ELb0EEEvNS_16Flash_fwd_paramsE)
        .other          _ZN5flash16flash_fwd_kernelI23Flash_fwd_kernel_traitsILi128ELi128ELi64ELi4ELb0ELb0EN7cutlass10bfloat16_tE19Flash_kernel_traitsILi128ELi128ELi64ELi4ES3_EELb0ELb0ELb0ELb0ELb0ELb0ELb1ELb0EEEvNS_16Flash_fwd_paramsE,@"STO_CUDA_ENTRY STV_DEFAULT"
_ZN5flash16flash_fwd_kernelI23Flash_fwd_kernel_traitsILi128ELi128ELi64ELi4ELb0ELb0EN7cutlass10bfloat16_tE19Flash_kernel_traitsILi128ELi128ELi64ELi4ES3_EELb0ELb0ELb0ELb0ELb0ELb0ELb1ELb0EEEvNS_16Flash_fwd_paramsE:
.text._ZN5flash16flash_fwd_kernelI23Flash_fwd_kernel_traitsILi128ELi128ELi64ELi4ELb0ELb0EN7cutlass10bfloat16_tE19Flash_kernel_traitsILi128ELi128ELi64ELi4ES3_EELb0ELb0ELb0ELb0ELb0ELb0ELb1ELb0EEEvNS_16Flash_fwd_paramsE:
        /* <DEDUP_REMOVED lines=59> */
.L_x_231:
        /* <DEDUP_REMOVED lines=33> */
.L_x_233:
        /* <DEDUP_REMOVED lines=39> */
.L_x_235:
[----:B------:R-:W-:Y:S05]  /*0830*/  BSYNC.RECONVERGENT B0 ;  /* 0x0000000000007941 */ /* 0x000fea0003800200 */
.L_x_234:
        /* <DEDUP_REMOVED lines=21> */
.L_x_237:
[----:B------:R-:W-:Y:S05]  /*0990*/  BSYNC.RECONVERGENT B0 ;  /* 0x0000000000007941 */ /* 0x000fea0003800200 */
.L_x_236:
        /* <DEDUP_REMOVED lines=21> */
.L_x_239:
[----:B------:R-:W-:Y:S05]  /*0af0*/  BSYNC.RECONVERGENT B0 ;  /* 0x0000000000007941 */ /* 0x000fea0003800200 */
.L_x_238:
        /* <DEDUP_REMOVED lines=21> */
.L_x_241:
[----:B------:R-:W-:Y:S05]  /*0c50*/  BSYNC.RECONVERGENT B0 ;  /* 0x0000000000007941 */ /* 0x000fea0003800200 */
.L_x_240:
        /* <DEDUP_REMOVED lines=23> */
.L_x_243:
[----:B------:R-:W-:Y:S05]  /*0dd0*/  BSYNC.RECONVERGENT B0 ;  /* 0x0000000000007941 */ /* 0x000fea0003800200 */
.L_x_242:
        /* <DEDUP_REMOVED lines=25> */
.L_x_245:
[----:B------:R-:W-:Y:S05]  /*0f70*/  BSYNC.RECONVERGENT B0 ;  /* 0x0000000000007941 */ /* 0x000fea0003800200 */
.L_x_244:
        /* <DEDUP_REMOVED lines=19> */
.L_x_247:
[----:B------:R-:W-:Y:S05]  /*10b0*/  BSYNC.RECONVERGENT B0 ;  /* 0x0000000000007941 */ /* 0x000fea0003800200 */
.L_x_246:
        /* <DEDUP_REMOVED lines=19> */
.L_x_249:
[----:B------:R-:W-:Y:S05]  /*11f0*/  BSYNC.RECONVERGENT B0 ;  /* 0x0000000000007941 */ /* 0x000fea0003800200 */
.L_x_248:
        /* <DEDUP_REMOVED lines=19> */
.L_x_251:
[----:B------:R-:W-:Y:S05]  /*1330*/  BSYNC.RECONVERGENT B0 ;  /* 0x0000000000007941 */ /* 0x000fea0003800200 */
.L_x_250:
        /* <DEDUP_REMOVED lines=15> */
.L_x_253:
[----:B------:R-:W-:Y:S05]  /*1430*/  BSYNC.RECONVERGENT B0 ;  /* 0x0000000000007941 */ /* 0x000fea0003800200 */
.L_x_252:
        /* <DEDUP_REMOVED lines=10> */
.L_x_255:
[----:B------:R-:W-:Y:S05]  /*14e0*/  BSYNC.RECONVERGENT B0 ;  /* 0x0000000000007941 */ /* 0x000fea0003800200 */
.L_x_254:
        /* <DEDUP_REMOVED lines=10> */
.L_x_257:
[----:B------:R-:W-:Y:S05]  /*1590*/  BSYNC.RECONVERGENT B0 ;  /* 0x0000000000007941 */ /* 0x000fea0003800200 */
.L_x_256:
        /* <DEDUP_REMOVED lines=10> */
.L_x_259:
[----:B------:R-:W-:Y:S05]  /*1640*/  BSYNC.RECONVERGENT B0 ;  /* 0x0000000000007941 */ /* 0x000fea0003800200 */
.L_x_258:
        /* <DEDUP_REMOVED lines=10> */
.L_x_261:
[----:B------:R-:W-:Y:S05]  /*16f0*/  BSYNC.RECONVERGENT B0 ;  /* 0x0000000000007941 */ /* 0x000fea0003800200 */
.L_x_260:
        /* <DEDUP_REMOVED lines=10> */
.L_x_263:
[----:B------:R-:W-:Y:S05]  /*17a0*/  BSYNC.RECONVERGENT B0 ;  /* 0x0000000000007941 */ /* 0x000fea0003800200 */
.L_x_262:
        /* <DEDUP_REMOVED lines=10> */
.L_x_232:
        /* <DEDUP_REMOVED lines=24> */
.L_x_264:
[----:B------:R-:W2:Y:S01]  /*19d0*/  LDC.64 R108, c[0x0][0x3b8] ;  /* 0x0000ee00ff6c7b82 */ /* 0x000ea20000000a00 */
[----:B------:R-:W-:-:S05]  /*19e0*/  IADD3 R2, PT, PT, R10, R11, RZ ;  /* 0x0000000b0a027210 */ /* 0x000fca0007ffe0ff */
[C---:B--2---:R-:W-:Y:S02]  /*19f0*/  IMAD R0, R2.reuse, R109, RZ ;  /* 0x0000006d02007224 */ /* 0x044fe400078e02ff */
[----:B------:R-:W-:-:S05]  /*1a00*/  IMAD.WIDE.U32 R2, R2, R108, RZ ;  /* 0x0000006c02027225 */ /* 0x000fca00078e00ff */
[----:B------:R-:W-:Y:S02]  /*1a10*/  IADD3 R7, PT, PT, R3, R0, RZ ;  /* 0x0000000003077210 */ /* 0x000fe40007ffe0ff */
[----:B------:R-:W-:-:S07]  /*1a20*/  MOV R5, R2 ;  /* 0x0000000200057202 */ /* 0x000fce0000000f00 */
.L_x_265:
        /* <DEDUP_REMOVED lines=40> */
.L_x_266:
[----:B------:R-:W2:Y:S01]  /*1cb0*/  LDC.64 R14, c[0x0][0x3c0] ;  /* 0x0000f000ff0e7b82 */ /* 0x000ea20000000a00 */
[----:B------:R-:W-:-:S05]  /*1cc0*/  IADD3 R0, PT, PT, R10, R11, RZ ;  /* 0x0000000b0a007210 */ /* 0x000fca0007ffe0ff */
[C---:B--2---:R-:W-:Y:S02]  /*1cd0*/  IMAD R4, R0.reuse, R15, RZ ;  /* 0x0000000f00047224 */ /* 0x044fe400078e02ff */
[----:B------:R-:W-:-:S05]  /*1ce0*/  IMAD.WIDE.U32 R2, R0, R14, RZ ;  /* 0x0000000e00027225 */ /* 0x000fca00078e00ff */
[----:B------:R-:W-:Y:S02]  /*1cf0*/  IADD3 R4, PT, PT, R3, R4, RZ ;  /* 0x0000000403047210 */ /* 0x000fe40007ffe0ff */
[----:B------:R-:W-:-:S07]  /*1d00*/  MOV R6, R2 ;  /* 0x0000000200067202 */ /* 0x000fce0000000f00 */
.L_x_267:
        /* <DEDUP_REMOVED lines=13> */
[----:B------:R-:W1:Y:S01]  /*1de0*/  LDCU.64 UR10, c[0x0][0x390] ;  /* 0x00007200ff0a77ac */ /* 0x000e620008000a00 */
[----:B------:R-:W-:Y:S01]  /*1df0*/  IMAD.X R3, RZ, RZ, R7, P0 ;  /* 0x000000ffff037224 */ /* 0x000fe200000e0607 */
[C---:B------:R-:W-:Y:S01]  /*1e00*/  IADD3 R7, PT, PT, R17.reuse, 0x50, RZ ;  /* 0x0000005011077810 */ /* 0x040fe20007ffe0ff */
[----:B------:R1:W-:Y:S01]  /*1e10*/  STL [R1+0x44], R11 ;  /* 0x0000440b01007387 */ /* 0x0003e20000100800 */
[----:B------:R-:W-:Y:S01]  /*1e20*/  IADD3 R6, P0, PT, R230, R6, RZ ;  /* 0x00000006e6067210 */ /* 0x000fe20007f1e0ff */
[----:B------:R-:W-:Y:S01]  /*1e30*/  IMAD.WIDE.U32 R2, R17, R108, R2 ;  /* 0x0000006c11027225 */ /* 0x000fe200078e0002 */
[-C--:B------:R-:W-:Y:S01]  /*1e40*/  ISETP.GE.AND P2, PT, R7, R11.reuse, PT ;  /* 0x0000000b0700720c */ /* 0x080fe20003f46270 */
[----:B------:R-:W3:Y:S01]  /*1e50*/  LDCU.64 UR8, c[0x0][0x3c8] ;  /* 0x00007900ff0877ac */ /* 0x000ee20008000a00 */
[----:B------:R-:W-:Y:S01]  /*1e60*/  ISETP.GE.AND P1, PT, R0, R11, PT ;  /* 0x0000000b0000720c */ /* 0x000fe20003f26270 */
[----:B------:R-:W-:Y:S01]  /*1e70*/  IMAD.X R7, RZ, RZ, R4, P0 ;  /* 0x000000ffff077224 */ /* 0x000fe200000e0604 */
[----:B------:R-:W-:Y:S01]  /*1e80*/  SHF.R.S32.HI R0, RZ, 0x1f, R8 ;  /* 0x0000001fff007819 */ /* 0x000fe20000011408 */
[C---:B------:R-:W-:Y:S01]  /*1e90*/  IMAD R5, R17.reuse, R109, R3 ;  /* 0x0000006d11057224 */ /* 0x040fe200078e0203 */
[----:B------:R-:W-:Y:S01]  /*1ea0*/  LOP3.LUT R238, R10, 0x1e00, RZ, 0xc0, !PT ;  /* 0x00001e000aee7812 */ /* 0x000fe200078ec0ff */
[----:B------:R-:W-:Y:S01]  /*1eb0*/  IMAD.MOV.U32 R4, RZ, RZ, R2 ;  /* 0x000000ffff047224 */ /* 0x000fe200078e0002 */
[----:B------:R-:W-:Y:S01]  /*1ec0*/  LOP3.LUT R171, R230, 0x40, RZ, 0xfc, !PT ;  /* 0x00000040e6ab7812 */ /* 0x000fe200078efcff */
[C---:B------:R-:W-:Y:S01]  /*1ed0*/  IMAD.WIDE.U32 R2, R17.reuse, R14, R6 ;  /* 0x0000000e11027225 */ /* 0x040fe200078e0006 */
[----:B------:R-:W-:-:S03]  /*1ee0*/  IADD3 R19, PT, PT, R17, 0x10, RZ ;  /* 0x0000001011137810 */ /* 0x000fc60007ffe0ff */
[C---:B--2---:R-:W-:Y:S02]  /*1ef0*/  IMAD R6, R0.reuse, UR4, RZ ;  /* 0x0000000400067c24 */ /* 0x044fe4000f8e02ff */
[----:B------:R-:W-:Y:S01]  /*1f00*/  IMAD R9, R0, UR6, RZ ;  /* 0x0000000600097c24 */ /* 0x000fe2000f8e02ff */
[----:B------:R-:W-:Y:S01]  /*1f10*/  LOP3.LUT R0, R10, 0x1f8, RZ, 0xc0, !PT ;  /* 0x000001f80a007812 */ /* 0x000fe200078ec0ff */
[----:B------:R-:W-:Y:S02]  /*1f20*/  IMAD R3, R17, R15, R3 ;  /* 0x0000000f11037224 */ /* 0x000fe400078e0203 */
[----:B-----5:R-:W-:Y:S01]  /*1f30*/  IMAD R10, R8, UR5, R6 ;  /* 0x00000005080a7c24 */ /* 0x020fe2000f8e0206 */
        /* <DEDUP_REMOVED lines=8> */
[----:B----4-:R-:W-:Y:S01]  /*1fc0*/  LEA R173, P5, R6, UR12, 0x1 ;  /* 0x0000000c06ad7c11 */ /* 0x010fe2000f8a08ff */
[----:B------:R-:W-:-:S02]  /*1fd0*/  USHF.L.U32 UR6, UR16, 0x7, URZ ;  /* 0x0000000710067899 */ /* 0x000fc400080006ff */
[----:B------:R-:W-:Y:S01]  /*1fe0*/  IMAD.IADD R3, R3, 0x1, R5 ;  /* 0x0000000103037824 */ /* 0x000fe200078e0205 */
[----:B-1----:R-:W-:Y:S01]  /*1ff0*/  LEA R22, P4, R2, UR10, 0x1 ;  /* 0x0000000a02167c11 */ /* 0x002fe2000f8808ff */
[----:B------:R1:W-:Y:S01]  /*2000*/  STL [R1+0x8], R173 ;  /* 0x000008ad01007387 */ /* 0x0003e20000100800 */
[----:B------:R-:W-:Y:S01]  /*2010*/  LEA.HI.X R172, R6, UR13, R0, 0x1, P5 ;  /* 0x0000000d06ac7c11 */ /* 0x000fe2000a8f0c00 */
[----:B------:R-:W-:Y:S01]  /*2020*/  IMAD.X R5, RZ, RZ, R16, P0 ;  /* 0x000000ffff057224 */ /* 0x000fe200000e0610 */
[----:B------:R-:W-:Y:S01]  /*2030*/  LEA.HI.X R21, R2, UR11, R3, 0x1, P4 ;  /* 0x0000000b02157c11 */ /* 0x000fe2000a0f0c03 */
[----:B------:R1:W-:Y:S01]  /*2040*/  STL [R1+0x24], R22 ;  /* 0x0000241601007387 */ /* 0x0003e20000100800 */
[CC--:B------:R-:W-:Y:S01]  /*2050*/  ISETP.GE.AND P0, PT, R17.reuse, R11.reuse, PT ;  /* 0x0000000b1100720c */ /* 0x0c0fe20003f06270 */
[C---:B---3--:R-:W-:Y:S01]  /*2060*/  IMAD.WIDE.U32 R8, R28.reuse, UR8, R4 ;  /* 0x000000081c087c25 */ /* 0x048fe2000f8e0004 */
[----:B------:R-:W-:Y:S01]  /*2070*/  ULEA UR5, UR17, UR5, 0x18 ;  /* 0x0000000511057291 */ /* 0x000fe2000f8ec0ff */
[----:B------:R1:W-:Y:S01]  /*2080*/  STL [R1+0x4], R172 ;  /* 0x000004ac01007387 */ /* 0x0003e20000100800 */
[----:B------:R-:W-:Y:S01]  /*2090*/  USHF.R.U32.HI UR4, URZ, 0x19, UR16 ;  /* 0x00000019ff047899 */ /* 0x000fe20008011610 */
[----:B------:R-:W-:Y:S01]  /*20a0*/  IMAD R7, R28, UR9, R9 ;  /* 0x000000091c077c24 */ /* 0x000fe2000f8e0209 */
[----:B------:R-:W-:Y:S01]  /*20b0*/  LOP3.LUT R13, R17, UR6, RZ, 0xfc, !PT ;  /* 0x00000006110d7c12 */ /* 0x000fe2000f8efcff */
[----:B------:R1:W-:Y:S01]  /*20c0*/  STL [R1+0x20], R21 ;  /* 0x0000201501007387 */ /* 0x0003e20000100800 */
[----:B------:R-:W-:Y:S01]  /*20d0*/  ISETP.GE.AND P4, PT, R19, R11, PT ;  /* 0x0000000b1300720c */ /* 0x000fe20003f86270 */
[----:B------:R-:W-:Y:S01]  /*20e0*/  VIADD R18, R17, 0x20 ;  /* 0x0000002011127836 */ /* 0x000fe20000000000 */
[----:B------:R-:W-:Y:S01]  /*20f0*/  LEA R238, R238, UR5, 0x1 ;  /* 0x00000005eeee7c11 */ /* 0x000fe2000f8e08ff */
[----:B------:R1:W-:Y:S02]  /*2100*/  STL [R1+0x28], R171 ;  /* 0x000028ab01007387 */ /* 0x0003e40000100800 */
[----:B------:R-:W-:Y:S08]  /*2110*/  @P0 BRA `(.L_x_269) ;  /* 0x0000000000580947 */ /* 0x000ff00003800000 */
[----:B------:R-:W2:Y:S01]  /*2120*/  LDC.64 R2, c[0x0][0x3b0] ;  /* 0x0000ec00ff027b82 */ /* 0x000ea20000000a00 */
[----:B------:R-:W3:Y:S01]  /*2130*/  LDCU UR8, c[0x0][0x440] ;  /* 0x00008800ff0877ac */ /* 0x000ee20008000800 */
[----:B------:R-:W-:Y:S01]  /*2140*/  IMAD.MOV.U32 R6, RZ, RZ, R8 ;  /* 0x000000ffff067224 */ /* 0x000fe200078e0008 */
[----:B------:R-:W4:Y:S01]  /*2150*/  LDCU.64 UR6, c[0x0][0x380] ;  /* 0x00007000ff0677ac */ /* 0x000f220008000a00 */
[----:B---3--:R-:W-:Y:S02]  /*2160*/  ISETP.GE.AND P5, PT, R230, UR8, PT ;  /* 0x00000008e6007c0c */ /* 0x008fe4000bfa6270 */
[----:B------:R-:W-:Y:S01]  /*2170*/  ISETP.GE.AND P0, PT, R171, UR8, PT ;  /* 0x00000008ab007c0c */ /* 0x000fe2000bf06270 */
[----:B--2---:R-:W-:Y:S02]  /*2180*/  IMAD R0, R2, UR4, RZ ;  /* 0x0000000402007c24 */ /* 0x004fe4000f8e02ff */
[----:B------:R-:W-:-:S04]  /*2190*/  IMAD.WIDE.U32 R4, R13, R2, R6 ;  /* 0x000000020d047225 */ /* 0x000fc800078e0006 */
[----:B------:R-:W-:Y:S01]  /*21a0*/  IMAD R3, R13, R3, R0 ;  /* 0x000000030d037224 */ /* 0x000fe200078e0200 */
[----:B----4-:R-:W-:-:S04]  /*21b0*/  LEA R2, P6, R4, UR6, 0x1 ;  /* 0x0000000604027c11 */ /* 0x010fc8000f8c08ff */
        /* <DEDUP_REMOVED lines=12> */
.L_x_269:
[----:B------:R-:W-:Y:S05]  /*2280*/  BSYNC.RECONVERGENT B0 ;  /* 0x0000000000007941 */ /* 0x000fea0003800200 */
.L_x_268:
        /* <DEDUP_REMOVED lines=9> */
[----:B--2---:R-:W-:Y:S01]  /*2320*/  IMAD.X R2, RZ, RZ, UR4, P4 ;  /* 0x00000004ff027e24 */ /* 0x004fe2000a0e06ff */
[----:B------:R-:W2:Y:S03]  /*2330*/  LDCU.64 UR6, c[0x0][0x380] ;  /* 0x00007000ff0677ac */ /* 0x000ea60008000a00 */
[----:B---3--:R-:W-:-:S02]  /*2340*/  IMAD R2, R2, UR8, RZ ;  /* 0x0000000802027c24 */ /* 0x008fc4000f8e02ff */
[----:B------:R-:W-:Y:S01]  /*2350*/  IMAD.WIDE.U32 R4, R0, UR8, R4 ;  /* 0x0000000800047c25 */ /* 0x000fe2000f8e0004 */
[----:B----4-:R-:W-:-:S03]  /*2360*/  ISETP.GE.AND P5, PT, R230, UR10, PT ;  /* 0x0000000ae6007c0c */ /* 0x010fc6000bfa6270 */
[----:B------:R-:W-:Y:S01]  /*2370*/  IMAD R0, R0, UR9, R2 ;  /* 0x0000000900007c24 */ /* 0x000fe2000f8e0202 */
[----:B------:R-:W-:Y:S02]  /*2380*/  ISETP.GE.AND P4, PT, R171, UR10, PT ;  /* 0x0000000aab007c0c */ /* 0x000fe4000bf86270 */
[----:B--2---:R-:W-:Y:S01]  /*2390*/  LEA R2, P6, R4, UR6, 0x1 ;  /* 0x0000000604027c11 */ /* 0x004fe2000f8c08ff */
        /* <DEDUP_REMOVED lines=12> */
.L_x_271:
[----:B------:R-:W-:Y:S05]  /*2460*/  BSYNC.RECONVERGENT B0 ;  /* 0x0000000000007941 */ /* 0x000fea0003800200 */
.L_x_270:
[----:B------:R-:W-:Y:S01]  /*2470*/  BSSY.RECONVERGENT B0, `(.L_x_272) ;  /* 0x000001d000007945 */ /* 0x000fe20003800200 */
[----:B------:R-:W-:Y:S02]  /*2480*/  ISETP.GE.AND P4, PT, R16, R11, PT ;  /* 0x0000000b1000720c */ /* 0x000fe40003f86270 */
[----:B------:R-:W-:Y:S01]  /*2490*/  IADD3 R10, PT, PT, R17, 0x70, RZ ;  /* 0x00000070110a7810 */ /* 0x000fe20007ffe0ff */
[----:B------:R-:W-:Y:S05]  /*24a0*/  @P0 BRA `(.L_x_273) ;  /* 0x0000000000640947 */ /* 0x000fea0003800000 */
[----:B------:R-:W4:Y:S01]  /*24b0*/  LDCU.64 UR8, c[0x0][0x3b0] ;  /* 0x00007600ff0877ac */ /* 0x000f220008000a00 */
[----:B------:R-:W-:Y:S01]  /*24c0*/  IADD3 R0, P0, PT, R13, 0x20, RZ ;  /* 0x000000200d007810 */ /* 0x000fe20007f1e0ff */
[----:B------:R-:W-:Y:S01]  /*24d0*/  IMAD.MOV.U32 R4, RZ, RZ, R8 ;  /* 0x000000ffff047224 */ /* 0x000fe200078e0008 */
[----:B------:R-:W-:Y:S01]  /*24e0*/  MOV R5, R7 ;  /* 0x0000000700057202 */ /* 0x000fe20000000f00 */
[----:B------:R-:W5:Y:S02]  /*24f0*/  LDCU UR10, c[0x0][0x440] ;  /* 0x00008800ff0a77ac */ /* 0x000f640008000800 */
[----:B--23--:R-:W-:Y:S01]  /*2500*/  IMAD.X R2, RZ, RZ, UR4, P0 ;  /* 0x00000004ff027e24 */ /* 0x00cfe200080e06ff */
[----:B------:R-:W2:Y:S03]  /*2510*/  LDCU.64 UR6, c[0x0][0x380] ;  /* 0x00007000ff0677ac */ /* 0x000ea60008000a00 */
[----:B----4-:R-:W-:-:S02]  /*2520*/  IMAD R2, R2, UR8, RZ ;  /* 0x0000000802027c24 */ /* 0x010fc4000f8e02ff */
[----:B------:R-:W-:Y:S01]  /*2530*/  IMAD.WIDE.U32 R4, R0, UR8, R4 ;  /* 0x0000000800047c25 */ /* 0x000fe2000f8e0004 */
[----:B-----5:R-:W-:-:S03]  /*2540*/  ISETP.GE.AND P5, PT, R230, UR10, PT ;  /* 0x0000000ae6007c0c */ /* 0x020fc6000bfa6270 */
        /* <DEDUP_REMOVED lines=15> */
.L_x_273:
[----:B------:R-:W-:Y:S05]  /*2640*/  BSYNC.RECONVERGENT B0 ;  /* 0x0000000000007941 */ /* 0x000fea0003800200 */
.L_x_272:
[----:B------:R-:W-:Y:S01]  /*2650*/  LEA.HI.SX32 R50, R175, 0xffffffff, 0x1a ;  /* 0xffffffffaf327811 */ /* 0x000fe200078fd2ff */
[----:B------:R-:W-:Y:S01]  /*2660*/  BSSY.RECONVERGENT B0, `(.L_x_274) ;  /* 0x000001d000007945 */ /* 0x000fe20003800200 */
[----:B------:R-:W-:-:S03]  /*2670*/  ISETP.GE.AND P0, PT, R10, R11, PT ;  /* 0x0000000b0a00720c */ /* 0x000fc60003f06270 */
[----:B------:R-:W-:Y:S01]  /*2680*/  IMAD R11, R50, -0x40, R48 ;  /* 0xffffffc0320b7824 */ /* 0x000fe200078e0230 */
[----:B------:R-:W-:Y:S05]  /*2690*/  @P4 BRA `(.L_x_275) ;  /* 0x0000000000644947 */ /* 0x000fea0003800000 */
[----:B------:R-:W5:Y:S01]  /*26a0*/  LDCU.64 UR8, c[0x0][0x3b0] ;  /* 0x00007600ff0877ac */ /* 0x000f620008000a00 */
[----:B------:R-:W-:Y:S01]  /*26b0*/  IADD3 R0, P4, PT, R13, 0x30, RZ ;  /* 0x000000300d007810 */ /* 0x000fe20007f9e0ff */
[----:B------:R-:W-:Y:S01]  /*26c0*/  IMAD.MOV.U32 R4, RZ, RZ, R8 ;  /* 0x000000ffff047224 */ /* 0x000fe200078e0008 */
[----:B------:R-:W-:Y:S01]  /*26d0*/  MOV R5, R7 ;  /* 0x0000000700057202 */ /* 0x000fe20000000f00 */
[----:B------:R-:W1:Y:S02]  /*26e0*/  LDCU UR10, c[0x0][0x440] ;  /* 0x00008800ff0a77ac */ /* 0x000e640008000800 */
[----:B--234-:R-:W-:Y:S01]  /*26f0*/  IMAD.X R2, RZ, RZ, UR4, P4 ;  /* 0x00000004ff027e24 */ /* 0x01cfe2000a0e06ff */
        /* <DEDUP_REMOVED lines=19> */
.L_x_275:
[----:B------:R-:W-:Y:S05]  /*2830*/  BSYNC.RECONVERGENT B0 ;  /* 0x0000000000007941 */ /* 0x000fea0003800200 */
.L_x_274:
        /* <DEDUP_REMOVED lines=28> */
.L_x_277:
[----:B------:R-:W-:Y:S05]  /*2a00*/  BSYNC.RECONVERGENT B0 ;  /* 0x0000000000007941 */ /* 0x000fea0003800200 */
.L_x_276:
        /* <DEDUP_REMOVED lines=28> */
.L_x_279:
[----:B------:R-:W-:Y:S05]  /*2bd0*/  BSYNC.RECONVERGENT B0 ;  /* 0x0000000000007941 */ /* 0x000fea0003800200 */
.L_x_278:
        /* <DEDUP_REMOVED lines=30> */
.L_x_281:
[----:B------:R-:W-:Y:S05]  /*2dc0*/  BSYNC.RECONVERGENT B0 ;  /* 0x0000000000007941 */ /* 0x000fea0003800200 */
.L_x_280:
[----:B------:R-:W-:Y:S01]  /*2dd0*/  SHF.R.S32.HI R12, RZ, 0x1f, R50 ;  /* 0x0000001fff0c7819 */ /* 0x000fe20000011432 */
[-C--:B------:R-:W-:Y:S01]  /*2de0*/  IMAD R0, R170, R50.reuse, RZ ;  /* 0x00000032aa007224 */ /* 0x080fe200078e02ff */
[----:B------:R-:W-:Y:S01]  /*2df0*/  BSSY.RECONVERGENT B0, `(.L_x_282) ;  /* 0x000001d000007945 */ /* 0x000fe20003800200 */
[----:B------:R-:W-:Y:S01]  /*2e00*/  ISETP.GE.AND P3, PT, R16, R11, PT ;  /* 0x0000000b1000720c */ /* 0x000fe20003f66270 */
[----:B------:R-:W-:-:S04]  /*2e10*/  IMAD.WIDE.U32 R4, R169, R50, RZ ;  /* 0x00000032a9047225 */ /* 0x000fc800078e00ff */
[----:B------:R-:W-:Y:S01]  /*2e20*/  IMAD R10, R12, R169, R0 ;  /* 0x000000a90c0a7224 */ /* 0x000fe200078e0200 */
[----:B------:R-:W-:Y:S07]  /*2e30*/  @P0 BRA `(.L_x_283) ;  /* 0x0000000000600947 */ /* 0x000fee0003800000 */
[----:B------:R-:W5:Y:S01]  /*2e40*/  LDCU.64 UR8, c[0x0][0x3b0] ;  /* 0x00007600ff0877ac */ /* 0x000f620008000a00 */
[----:B------:R-:W-:Y:S02]  /*2e50*/  IADD3 R0, P0, PT, R13, 0x70, RZ ;  /* 0x000000700d007810 */ /* 0x000fe40007f1e0ff */
        /* <DEDUP_REMOVED lines=22> */
.L_x_283:
[----:B------:R-:W-:Y:S05]  /*2fc0*/  BSYNC.RECONVERGENT B0 ;  /* 0x0000000000007941 */ /* 0x000fea0003800200 */
.L_x_282:
[----:B------:R-:W-:Y:S01]  /*2fd0*/  BSSY.RECONVERGENT B0, `(.L_x_284) ;  /* 0x0000014000007945 */ /* 0x000fe20003800200 */
[C---:B------:R-:W-:Y:S01]  /*2fe0*/  SHF.L.U64.HI R168, R108.reuse, 0x4, R109 ;  /* 0x000000046ca87819 */ /* 0x040fe2000001026d */
[----:B------:R-:W-:Y:S01]  /*2ff0*/  IMAD.SHL.U32 R111, R108, 0x10, RZ ;  /* 0x000000106c6f7824 */ /* 0x000fe200078e00ff */
[----:B-1234-:R-:W-:Y:S01]  /*3000*/  IADD3 R3, PT, PT, R5, R10, RZ ;  /* 0x0000000a05037210 */ /* 0x01efe20007ffe0ff */
        /* <DEDUP_REMOVED lines=16> */
.L_x_285:
[----:B------:R-:W-:Y:S05]  /*3110*/  BSYNC.RECONVERGENT B0 ;  /* 0x0000000000007941 */ /* 0x000fea0003800200 */
.L_x_284:
        /* <DEDUP_REMOVED lines=19> */
.L_x_287:
[----:B------:R-:W-:Y:S05]  /*3250*/  BSYNC.RECONVERGENT B0 ;  /* 0x0000000000007941 */ /* 0x000fea0003800200 */
.L_x_286:
        /* <DEDUP_REMOVED lines=21> */
.L_x_289:
[----:B------:R-:W-:Y:S05]  /*33b0*/  BSYNC.RECONVERGENT B0 ;  /* 0x0000000000007941 */ /* 0x000fea0003800200 */
.L_x_288:
        /* <DEDUP_REMOVED lines=21> */
.L_x_291:
[----:B------:R-:W-:Y:S05]  /*3510*/  BSYNC.RECONVERGENT B0 ;  /* 0x0000000000007941 */ /* 0x000fea0003800200 */
.L_x_290:
[----:B------:R-:W-:Y:S01]  /*3520*/  SHF.L.U32 R185, R234, 0x6, RZ ;  /* 0x00000006eab97819 */ /* 0x000fe200000006ff */
[----:B------:R-:W0:Y:S01]  /*3530*/  LDGDEPBAR ;  /* 0x00000000000079af */ /* 0x000e220000000000 */
[----:B------:R-:W-:Y:S01]  /*3540*/  SHF.L.U64.HI R0, R14, 0x6, R15 ;  /* 0x000000060e007819 */ /* 0x000fe2000001020f */
[----:B------:R-:W-:Y:S01]  /*3550*/  BSSY.RECONVERGENT B0, `(.L_x_292) ;  /* 0x000001d000007945 */ /* 0x000fe20003800200 */
[----:B------:R-:W-:Y:S02]  /*3560*/  LOP3.LUT R8, R230, 0x1c0, R185, 0xf8, !PT ;  /* 0x000001c0e6087812 */ /* 0x000fe400078ef8b9 */
[----:B----4-:R-:W-:Y:S01]  /*3570*/  SHF.L.U32 R2, R14, 0x6, RZ ;  /* 0x000000060e027819 */ /* 0x010fe200000006ff */
[----:B------:R-:W-:Y:S02]  /*3580*/  IMAD R0, R0, R50, RZ ;  /* 0x0000003200007224 */ /* 0x000fe400078e02ff */
[----:B------:R4:W-:Y:S02]  /*3590*/  STL [R1+0xc], R8 ;  /* 0x00000c0801007387 */ /* 0x0009e40000100800 */
[----:B------:R-:W-:-:S02]  /*35a0*/  IMAD R0, R12, R2, R0 ;  /* 0x000000020c007224 */ /* 0x000fc400078e0200 */
[----:B------:R-:W-:-:S05]  /*35b0*/  IMAD.WIDE.U32 R2, R2, R50, RZ ;  /* 0x0000003202027225 */ /* 0x000fca00078e00ff */
[----:B------:R-:W-:Y:S01]  /*35c0*/  IADD3 R5, PT, PT, R3, R0, RZ ;  /* 0x0000000003057210 */ /* 0x000fe20007ffe0ff */
[----:B------:R-:W-:-:S04]  /*35d0*/  DEPBAR.LE SB0, 0x0 ;  /* 0x000080000000791a */ /* 0x000fc80000000000 */
[----:B------:R-:W-:Y:S06]  /*35e0*/  BAR.SYNC.DEFER_BLOCKING 0x0 ;  /* 0x0000000000007b1d */ /* 0x000fec0000010000 */
[----:B------:R-:W-:Y:S05]  /*35f0*/  @P6 BRA `(.L_x_293) ;  /* 0x0000000000406947 */ /* 0x000fea0003800000 */
[----:B------:R-:W5:Y:S01]  /*3600*/  LDCU UR4, c[0x0][0x440] ;  /* 0x00008800ff0477ac */ /* 0x000f620008000800 */
[----:B-123--:R-:W-:-:S04]  /*3610*/  LEA R6, P2, R2, R22, 0x1 ;  /* 0x0000001602067211 */ /* 0x00efc800078408ff */
        /* <DEDUP_REMOVED lines=14> */
.L_x_293:
[----:B------:R1:W-:Y:S04]  /*3700*/  STS.128 [R238+0xc000], RZ ;  /* 0x00c000ffee007388 */ /* 0x0003e80000000c00 */
[----:B------:R1:W-:Y:S02]  /*3710*/  STS.128 [R238+0xe000], RZ ;  /* 0x00e000ffee007388 */ /* 0x0003e40000000c00 */
.L_x_294:
[----:B------:R-:W-:Y:S05]  /*3720*/  BSYNC.RECONVERGENT B0 ;  /* 0x0000000000007941 */ /* 0x000fea0003800200 */
.L_x_292:
        /* <DEDUP_REMOVED lines=16> */
[----:B----4-:R-:W-:Y:S01]  /*3830*/  IMAD.IADD R8, R184, 0x1, R0 ;  /* 0x00000001b8087824 */ /* 0x010fe200078e0200 */
        /* <DEDUP_REMOVED lines=18> */
.L_x_296:
[----:B------:R-:W-:Y:S05]  /*3960*/  BSYNC.RECONVERGENT B0 ;  /* 0x0000000000007941 */ /* 0x000fea0003800200 */
.L_x_295:
[----:B------:R3:W-:Y:S01]  /*3970*/  @P4 STS.128 [R238+0xd000], RZ ;  /* 0x00d000ffee004388 */ /* 0x0007e20000000c00 */
[----:B------:R-:W-:Y:S01]  /*3980*/  BSSY.RECONVERGENT B0, `(.L_x_297) ;  /* 0x0000017000007945 */ /* 0x000fe20003800200 */
[----:B------:R-:W-:Y:S02]  /*3990*/  LEA R20, R8, UR5, 0x1 ;  /* 0x0000000508147c11 */ /* 0x000fe4000f8e08ff */
[----:B------:R3:W-:Y:S01]  /*39a0*/  @P4 STS.128 [R238+0xf000], RZ ;  /* 0x00f000ffee004388 */ /* 0x0007e20000000c00 */
[----:B------:R-:W-:Y:S05]  /*39b0*/  @P4 BRA `(.L_x_298) ;  /* 0x00000000004c4947 */ /* 0x000fea0003800000 */
[----:B------:R-:W4:Y:S01]  /*39c0*/  LDCU UR4, c[0x0][0x440] ;  /* 0x00008800ff0477ac */ /* 0x000f220008000800 */
[----:B--2---:R-:W-:-:S04]  /*39d0*/  IMAD.WIDE.U32 R6, R14, 0x20, RZ ;  /* 0x000000200e067825 */ /* 0x004fc800078e00ff */
[----:B------:R-:W-:Y:S01]  /*39e0*/  IMAD.SHL.U32 R8, R15, 0x20, RZ ;  /* 0x000000200f087824 */ /* 0x000fe200078e00ff */
[----:B------:R-:W-:-:S04]  /*39f0*/  IADD3 R0, P2, PT, R2, R6, RZ ;  /* 0x0000000602007210 */ /* 0x000fc80007f5e0ff */
[----:B------:R-:W-:Y:S02]  /*3a00*/  IADD3.X R8, PT, PT, R5, R7, R8, P2, !PT ;  /* 0x0000000705087210 */ /* 0x000fe400017fe408 */
        /* <DEDUP_REMOVED lines=14> */
.L_x_298:
[----:B------:R-:W-:Y:S05]  /*3af0*/  BSYNC.RECONVERGENT B0 ;  /* 0x0000000000007941 */ /* 0x000fea0003800200 */
.L_x_297:
        /* <DEDUP_REMOVED lines=23> */
.L_x_300:
[----:B------:R-:W-:Y:S05]  /*3c70*/  BSYNC.RECONVERGENT B0 ;  /* 0x0000000000007941 */ /* 0x000fea0003800200 */
.L_x_299:
[----:B------:R-:W-:Y:S01]  /*3c80*/  LDSM.16.M88.4 R16, [R20] ;  /* 0x000000001410783b */ /* 0x000fe20000000200 */
[----:B------:R-:W-:Y:S01]  /*3c90*/  LOP3.LUT P0, RZ, R234, 0x2, RZ, 0xc0, !PT ;  /* 0x00000002eaff7812 */ /* 0x000fe2000780c0ff */
[----:B-1----:R-:W-:Y:S01]  /*3ca0*/  VIADD R2, R41, UR5 ;  /* 0x0000000529027c36 */ /* 0x002fe20008000000 */
[----:B------:R-:W-:Y:S01]  /*3cb0*/  MOV R110, 0x20 ;  /* 0x00000020006e7802 */ /* 0x000fe20000000f00 */
[----:B--2-4-:R-:W-:Y:S01]  /*3cc0*/  LDSM.16.M88.4 R4, [R20+0x2000] ;  /* 0x002000001404783b */ /* 0x014fe20000000200 */
[----:B------:R-:W-:Y:S01]  /*3cd0*/  MOV R0, 0x40 ;  /* 0x0000004000007802 */ /* 0x000fe20000000f00 */
[----:B------:R-:W1:Y:S01]  /*3ce0*/  LDCU UR4, c[0x0][0x50c] ;  /* 0x0000a180ff0477ac */ /* 0x000e620008000800 */
[----:B------:R-:W-:Y:S01]  /*3cf0*/  SEL R110, R110, 0xffffffe0, !P0 ;  /* 0xffffffe06e6e7807 */ /* 0x000fe20004000000 */
[----:B------:R-:W2:Y:S01]  /*3d00*/  LDSM.16.M88.4 R8, [R41+UR5+0x8800] ;  /* 0x008800052908783b */ /* 0x000ea20008000200 */
[----:B------:R-:W-:Y:S02]  /*3d10*/  LOP3.LUT P0, RZ, R234, 0x4, RZ, 0xc0, !PT ;  /* 0x00000004eaff7812 */ /* 0x000fe4000780c0ff */
[----:B------:R-:W-:Y:S01]  /*3d20*/  IADD3 R3, PT, PT, R2, R110, RZ ;  /* 0x0000006e02037210 */ /* 0x000fe20007ffe0ff */
[----:B------:R-:W4:Y:S01]  /*3d30*/  LDSM.16.M88.4 R12, [R41+UR5+0x8000] ;  /* 0x00800005290c783b */ /* 0x000f220008000200 */
[----:B------:R-:W-:Y:S01]  /*3d40*/  IMAD.IADD R21, R20, 0x1, R110 ;  /* 0x0000000114157824 */ /* 0x000fe200078e026e */
[----:B------:R-:W-:-:S02]  /*3d50*/  SEL R0, R0, 0xffffffc0, !P0 ;  /* 0xffffffc000007807 */ /* 0x000fc40004000000 */
[----:B------:R-:W5:Y:S03]  /*3d60*/  LDSM.16.M88.4 R24, [R41+UR5+0x9000] ;  /* 0x009000052918783b */ /* 0x000f660008000200 */
[----:B------:R-:W-:Y:S01]  /*3d70*/  IMAD.IADD R40, R20, 0x1, R0 ;  /* 0x0000000114287824 */ /* 0x000fe200078e0200 */
[----:B------:R-:W3:Y:S01]  /*3d80*/  LDSM.16.M88.4 R52, [R41+UR5+0x9800] ;  /* 0x009800052934783b */ /* 0x000ee20008000200 */
[----:B------:R-:W-:-:S03]  /*3d90*/  IADD3 R0, PT, PT, R2, R0, RZ ;  /* 0x0000000002007210 */ /* 0x000fc60007ffe0ff */
[----:B------:R-:W-:Y:S01]  /*3da0*/  LDSM.16.M88.4 R36, [R3+0x8800] ;  /* 0x008800000324783b */ /* 0x000fe20000000200 */
[C---:B------:R-:W-:Y:S01]  /*3db0*/  IADD3 R42, PT, PT, R110.reuse, R40, RZ ;  /* 0x000000286e2a7210 */ /* 0x040fe20007ffe0ff */
[----:B------:R-:W-:Y:S02]  /*3dc0*/  IMAD.IADD R2, R110, 0x1, R0 ;  /* 0x000000016e027824 */ /* 0x000fe400078e0200 */
[----:B------:R-:W-:Y:S04]  /*3dd0*/  LDSM.16.M88.4 R32, [R3+0x9000] ;  /* 0x009000000320783b */ /* 0x000fe80000000200 */
[----:B------:R-:W-:Y:S04]  /*3de0*/  LDSM.16.M88.4 R44, [R3+0x8000] ;  /* 0x00800000032c783b */ /* 0x000fe80000000200 */
[----:B------:R-:W-:Y:S04]  /*3df0*/  LDSM.16.M88.4 R28, [R3+0x9800] ;  /* 0x00980000031c783b */ /* 0x000fe80000000200 */
[----:B------:R-:W-:Y:S04]  /*3e00*/  LDSM.16.M88.4 R60, [R0+0x8800] ;  /* 0x00880000003c783b */ /* 0x000fe80000000200 */
[----:B------:R-:W-:Y:S01]  /*3e10*/  LDSM.16.M88.4 R100, [R0+0x9000] ;  /* 0x009000000064783b */ /* 0x000fe20000000200 */
[C---:B--2---:R-:W-:Y:S03]  /*3e20*/  HMMA.16816.F32.BF16 R56, R4.reuse, R8, RZ ;  /* 0x000000080438723c */ /* 0x044fe600000418ff */
[----:B------:R-:W-:Y:S04]  /*3e30*/  LDSM.16.M88.4 R92, [R0+0x9800] ;  /* 0x00980000005c783b */ /* 0x000fe80000000200 */
[----:B------:R-:W0:Y:S01]  /*3e40*/  LDGDEPBAR ;  /* 0x00000000000079af */ /* 0x000e220000000000 */
[----:B------:R-:W-:Y:S08]  /*3e50*/  HMMA.16816.F32.BF16 R80, R4, R10, RZ ;  /* 0x0000000a0450723c */ /* 0x000ff000000418ff */
[C---:B------:R-:W-:Y:S08]  /*3e60*/  HMMA.16816.F32.BF16 R120, R16.reuse, R8, RZ ;  /* 0x000000081078723c */ /* 0x040ff000000418ff */
[C---:B------:R-:W-:Y:S01]  /*3e70*/  HMMA.16816.F32.BF16 R128, R16.reuse, R10, RZ ;  /* 0x0000000a1080723c */ /* 0x040fe200000418ff */
[----:B------:R-:W2:Y:S07]  /*3e80*/  LDSM.16.M88.4 R8, [R21+0x2000] ;  /* 0x002000001508783b */ /* 0x000eae0000000200 */
[-C--:B----4-:R-:W-:Y:S08]  /*3e90*/  HMMA.16816.F32.BF16 R132, R16, R12.reuse, RZ ;  /* 0x0000000c1084723c */ /* 0x090ff000000418ff */
[C---:B------:R-:W-:Y:S08]  /*3ea0*/  HMMA.16816.F32.BF16 R64, R4.reuse, R12, RZ ;  /* 0x0000000c0440723c */ /* 0x040ff000000418ff */
[-C--:B------:R-:W-:Y:S08]  /*3eb0*/  HMMA.16816.F32.BF16 R84, R4, R14.reuse, RZ ;  /* 0x0000000e0454723c */ /* 0x080ff000000418ff */
[----:B------:R-:W-:Y:S01]  /*3ec0*/  HMMA.16816.F32.BF16 R136, R16, R14, RZ ;  /* 0x0000000e1088723c */ /* 0x000fe200000418ff */
[----:B------:R-:W4:Y:S07]  /*3ed0*/  LDSM.16.M88.4 R12, [R21] ;  /* 0x00000000150c783b */ /* 0x000f2e0000000200 */
[C---:B-----5:R-:W-:Y:S08]  /*3ee0*/  HMMA.16816.F32.BF16 R68, R4.reuse, R24, RZ ;  /* 0x000000180444723c */ /* 0x060ff000000418ff */
[C---:B---3--:R-:W-:Y:S08]  /*3ef0*/  HMMA.16816.F32.BF16 R72, R4.reuse, R52, RZ ;  /* 0x000000340448723c */ /* 0x048ff000000418ff */
[C---:B------:R-:W-:Y:S08]  /*3f00*/  HMMA.16816.F32.BF16 R76, R4.reuse, R26, RZ ;  /* 0x0000001a044c723c */ /* 0x040ff000000418ff */
[----:B------:R-:W-:Y:S01]  /*3f10*/  HMMA.16816.F32.BF16 R112, R4, R54, RZ ;  /* 0x000000360470723c */ /* 0x000fe200000418ff */
[----:B------:R-:W3:Y:S07]  /*3f20*/  LDSM.16.M88.4 R4, [R40+0x2000] ;  /* 0x002000002804783b */ /* 0x000eee0000000200 */
[C---:B------:R-:W-:Y:S08]  /*3f30*/  HMMA.16816.F32.BF16 R116, R16.reuse, R24, RZ ;  /* 0x000000181074723c */ /* 0x040ff000000418ff */
[C---:B------:R-:W-:Y:S01]  /*3f40*/  HMMA.16816.F32.BF16 R124, R16.reuse, R26, RZ ;  /* 0x0000001a107c723c */ /* 0x040fe200000418ff */
[----:B------:R-:W5:Y:S07]  /*3f50*/  LDSM.16.M88.4 R24, [R0+0x8000] ;  /* 0x008000000018783b */ /* 0x000f6e0000000200 */
[C---:B------:R-:W-:Y:S08]  /*3f60*/  HMMA.16816.F32.BF16 R96, R16.reuse, R52, RZ ;  /* 0x000000341060723c */ /* 0x040ff000000418ff */
[----:B------:R-:W-:Y:S01]  /*3f70*/  HMMA.16816.F32.BF16 R104, R16, R54, RZ ;  /* 0x000000361068723c */ /* 0x000fe200000418ff */
[----:B------:R-:W1:Y:S07]  /*3f80*/  LDSM.16.M88.4 R16, [R40] ;  /* 0x000000002810783b */ /* 0x000e6e0000000200 */
        /* <DEDUP_REMOVED lines=8> */
[C---:B----4-:R-:W-:Y:S08]  /*4010*/  HMMA.16816.F32.BF16 R148, R12.reuse, R28, R96 ;  /* 0x0000001c0c94723c */ /* 0x050ff00000041860 */
[C---:B------:R-:W-:Y:S08]  /*4020*/  HMMA.16816.F32.BF16 R64, R12.reuse, R44, R132 ;  /* 0x0000002c0c40723c */ /* 0x040ff00000041884 */
[C---:B------:R-:W-:Y:S08]  /*4030*/  HMMA.16816.F32.BF16 R120, R12.reuse, R36, R120 ;  /* 0x000000240c78723c */ /* 0x040ff00000041878 */
[C---:B------:R-:W-:Y:S01]  /*4040*/  HMMA.16816.F32.BF16 R8, R12.reuse, R46, R136 ;  /* 0x0000002e0c08723c */ /* 0x040fe20000041888 */
[----:B------:R-:W-:Y:S07]  /*4050*/  LDSM.16.M88.4 R44, [R2+0x8000] ;  /* 0x00800000022c783b */ /* 0x000fee0000000200 */
[C---:B------:R-:W-:Y:S01]  /*4060*/  HMMA.16816.F32.BF16 R96, R12.reuse, R38, R128 ;  /* 0x000000260c60723c */ /* 0x040fe20000041880 */
[----:B------:R-:W2:Y:S07]  /*4070*/  LDSM.16.M88.4 R36, [R42] ;  /* 0x000000002a24783b */ /* 0x000eae0000000200 */
[----:B------:R-:W-:Y:S01]  /*4080*/  HMMA.16816.F32.BF16 R112, R12, R30, R104 ;  /* 0x0000001e0c70723c */ /* 0x000fe20000041868 */
[----:B------:R-:W-:Y:S07]  /*4090*/  LDSM.16.M88.4 R28, [R20+0x4000] ;  /* 0x00400000141c783b */ /* 0x000fee0000000200 */
[----:B---3--:R-:W-:Y:S08]  /*40a0*/  HMMA.16816.F32.BF16 R104, R4, R62, R80 ;  /* 0x0000003e0468723c */ /* 0x008ff00000041850 */
[----:B------:R-:W-:Y:S08]  /*40b0*/  HMMA.16816.F32.BF16 R152, R12, R32, R116 ;  /* 0x000000200c98723c */ /* 0x000ff00000041874 */
[C---:B------:R-:W-:Y:S08]  /*40c0*/  HMMA.16816.F32.BF16 R80, R4.reuse, R102, R76 ;  /* 0x000000660450723c */ /* 0x040ff0000004184c */
[C---:B-----5:R-:W-:Y:S08]  /*40d0*/  HMMA.16816.F32.BF16 R88, R4.reuse, R24, R88 ;  /* 0x000000180458723c */ /* 0x060ff00000041858 */
[C---:B------:R-:W-:Y:S01]  /*40e0*/  HMMA.16816.F32.BF16 R132, R4.reuse, R60, R56 ;  /* 0x0000003c0484723c */ /* 0x040fe20000041838 */
[----:B------:R-:W-:Y:S07]  /*40f0*/  LDSM.16.M88.4 R56, [R2+0x8800] ;  /* 0x008800000238783b */ /* 0x000fee0000000200 */
[C---:B------:R-:W-:Y:S01]  /*4100*/  HMMA.16816.F32.BF16 R116, R4.reuse, R100, R52 ;  /* 0x000000640474723c */ /* 0x040fe20000041834 */
[----:B------:R-:W-:Y:S07]  /*4110*/  LDSM.16.M88.4 R52, [R41+UR5+0xa000] ;  /* 0x00a000052934783b */ /* 0x000fee0008000200 */
[C---:B------:R-:W-:Y:S01]  /*4120*/  HMMA.16816.F32.BF16 R144, R4.reuse, R92, R72 ;  /* 0x0000005c0490723c */ /* 0x040fe20000041848 */
[----:B------:R-:W-:Y:S07]  /*4130*/  LDSM.16.M88.4 R72, [R3+0xa000] ;  /* 0x00a000000348783b */ /* 0x000fee0000000200 */
[C---:B------:R-:W-:Y:S08]  /*4140*/  HMMA.16816.F32.BF16 R84, R4.reuse, R26, R84 ;  /* 0x0000001a0454723c */ /* 0x040ff00000041854 */
[----:B------:R-:W-:Y:S01]  /*4150*/  HMMA.16816.F32.BF16 R76, R4, R94, R68 ;  /* 0x0000005e044c723c */ /* 0x000fe20000041844 */
[----:B------:R-:W3:Y:S04]  /*4160*/  LDSM.16.M88.4 R4, [R42+0x2000] ;  /* 0x002000002a04783b */ /* 0x000ee80000000200 */
[----:B------:R-:W-:Y:S03]  /*4170*/  LDSM.16.M88.4 R68, [R0+0xa000] ;  /* 0x00a000000044783b */ /* 0x000fe60000000200 */
[----:B------:R-:W-:Y:S01]  /*4180*/  HMMA.16816.F32.BF16 R124, R12, R34, R124 ;  /* 0x000000220c7c723c */ /* 0x000fe2000004187c */
[----:B------:R-:W-:Y:S07]  /*4190*/  LDSM.16.M88.4 R32, [R21+0x4000] ;  /* 0x004000001520783b */ /* 0x000fee0000000200 */
[C---:B-1----:R-:W-:Y:S01]  /*41a0*/  HMMA.16816.F32.BF16 R12, R16.reuse, R24, R64 ;  /* 0x00000018100c723c */ /* 0x042fe20000041840 */
[----:B------:R-:W1:Y:S07]  /*41b0*/  LDSM.16.M88.4 R64, [R2+0x9000] ;  /* 0x009000000240783b */ /* 0x000e6e0000000200 */
[C---:B------:R-:W-:Y:S08]  /*41c0*/  HMMA.16816.F32.BF16 R136, R16.reuse, R60, R120 ;  /* 0x0000003c1088723c */ /* 0x040ff00000041878 */
[C---:B------:R-:W-:Y:S01]  /*41d0*/  HMMA.16816.F32.BF16 R160, R16.reuse, R62, R96 ;  /* 0x0000003e10a0723c */ /* 0x040fe20000041860 */
[----:B------:R-:W4:Y:S04]  /*41e0*/  LDSM.16.M88.4 R60, [R2+0x9800] ;  /* 0x00980000023c783b */ /* 0x000f280000000200 */
[----:B------:R-:W-:Y:S03]  /*41f0*/  LDSM.16.M88.4 R96, [R41+UR5+0xb000] ;  /* 0x00b000052960783b */ /* 0x000fe60008000200 */
[----:B------:R-:W-:Y:S01]  /*4200*/  HMMA.16816.F32.BF16 R140, R16, R26, R8 ;  /* 0x0000001a108c723c */ /* 0x000fe20000041808 */
[----:B------:R-:W5:Y:S07]  /*4210*/  LDSM.16.M88.4 R24, [R20+0x6000] ;  /* 0x006000001418783b */ /* 0x000f6e0000000200 */
[----:B--2---:R-:W-:Y:S08]  /*4220*/  HMMA.16816.F32.BF16 R8, R36, R44, R12 ;  /* 0x0000002c2408723c */ /* 0x004ff0000004180c */
[C---:B------:R-:W-:Y:S08]  /*4230*/  HMMA.16816.F32.BF16 R156, R16.reuse, R100, R152 ;  /* 0x00000064109c723c */ /* 0x040ff00000041898 */
[C---:B------:R-:W-:Y:S08]  /*4240*/  HMMA.16816.F32.BF16 R152, R16.reuse, R102, R124 ;  /* 0x000000661098723c */ /* 0x040ff0000004187c */
[C---:B------:R-:W-:Y:S08]  /*4250*/  HMMA.16816.F32.BF16 R148, R16.reuse, R92, R148 ;  /* 0x0000005c1094723c */ /* 0x040ff00000041894 */
[----:B------:R-:W-:Y:S01]  /*4260*/  HMMA.16816.F32.BF16 R120, R16, R94, R112 ;  /* 0x0000005e1078723c */ /* 0x000fe20000041870 */
[----:B------:R-:W2:Y:S04]  /*4270*/  LDSM.16.M88.4 R16, [R21+0x6000] ;  /* 0x006000001510783b */ /* 0x000ea80000000200 */
[----:B------:R-:W2:Y:S03]  /*4280*/  LDSM.16.M88.4 R20, [R40+0x4000] ;  /* 0x004000002814783b */ /* 0x000ea60000000200 */
[----:B---3--:R-:W-:Y:S08]  /*4290*/  HMMA.16816.F32.BF16 R12, R4, R44, R88 ;  /* 0x0000002c040c723c */ /* 0x008ff00000041858 */
[----:B------:R-:W-:Y:S08]  /*42a0*/  HMMA.16816.F32.BF16 R8, R28, R52, R8 ;  /* 0x000000341c08723c */ /* 0x000ff00000041808 */
[C---:B-1----:R-:W-:Y:S08]  /*42b0*/  HMMA.16816.F32.BF16 R124, R4.reuse, R64, R116 ;  /* 0x00000040047c723c */ /* 0x042ff00000041874 */
[C---:B------:R-:W-:Y:S08]  /*42c0*/  HMMA.16816.F32.BF16 R92, R4.reuse, R46, R84 ;  /* 0x0000002e045c723c */ /* 0x040ff00000041854 */
[C---:B------:R-:W-:Y:S08]  /*42d0*/  HMMA.16816.F32.BF16 R132, R4.reuse, R56, R132 ;  /* 0x000000380484723c */ /* 0x040ff00000041884 */
[C---:B------:R-:W-:Y:S08]  /*42e0*/  HMMA.16816.F32.BF16 R128, R4.reuse, R58, R104 ;  /* 0x0000003a0480723c */ /* 0x040ff00000041868 */
[C---:B------:R-:W-:Y:S01]  /*42f0*/  HMMA.16816.F32.BF16 R116, R4.reuse, R66, R80 ;  /* 0x000000420474723c */ /* 0x040fe20000041850 */
[----:B------:R-:W-:Y:S07]  /*4300*/  LDSM.16.M88.4 R80, [R41+UR5+0xa800] ;  /* 0x00a800052950783b */ /* 0x000fee0008000200 */
[C---:B----4-:R-:W-:Y:S08]  /*4310*/  HMMA.16816.F32.BF16 R112, R4.reuse, R60, R144 ;  /* 0x0000003c0470723c */ /* 0x050ff00000041890 */
[----:B------:R-:W-:Y:S01]  /*4320*/  HMMA.16816.F32.BF16 R100, R4, R62, R76 ;  /* 0x0000003e0464723c */ /* 0x000fe2000004184c */
[----:B------:R-:W-:Y:S07]  /*4330*/  LDSM.16.M88.4 R76, [R2+0xa000] ;  /* 0x00a00000024c783b */ /* 0x000fee0000000200 */
[----:B-----5:R-:W-:Y:S01]  /*4340*/  HMMA.16816.F32.BF16 R4, R24, R52, R12 ;  /* 0x000000341804723c */ /* 0x020fe2000004180c */
[----:B------:R-:W1:Y:S07]  /*4350*/  LDSM.16.M88.4 R12, [R40+0x6000] ;  /* 0x00600000280c783b */ /* 0x000e6e0000000200 */
[----:B------:R-:W-:Y:S01]  /*4360*/  HMMA.16816.F32.BF16 R84, R32, R72, R8 ;  /* 0x000000482054723c */ /* 0x000fe20000041808 */
[----:B------:R-:W3:Y:S07]  /*4370*/  LDSM.16.M88.4 R8, [R42+0x4000] ;  /* 0x004000002a08783b */ /* 0x000eee0000000200 */
[----:B------:R-:W-:Y:S08]  /*4380*/  HMMA.16816.F32.BF16 R88, R36, R46, R140 ;  /* 0x0000002e2458723c */ /* 0x000ff0000004188c */
[----:B--2---:R-:W-:Y:S01]  /*4390*/  HMMA.16816.F32.BF16 R44, R16, R72, R4 ;  /* 0x00000048102c723c */ /* 0x004fe20000041804 */
[----:B------:R-:W2:Y:S07]  /*43a0*/  LDSM.16.M88.4 R4, [R42+0x6000] ;  /* 0x006000002a04783b */ /* 0x000eae0000000200 */
[----:B------:R-:W-:Y:S08]  /*43b0*/  HMMA.16816.F32.BF16 R84, R20, R68, R84 ;  /* 0x000000441454723c */ /* 0x000ff00000041854 */
[C---:B------:R-:W-:Y:S01]  /*43c0*/  HMMA.16816.F32.BF16 R104, R36.reuse, R56, R136 ;  /* 0x000000382468723c */ /* 0x040fe20000041888 */
[----:B------:R4:W5:Y:S07]  /*43d0*/  LDSM.16.M88.4 R136, [R41+UR5+0xb800] ;  /* 0x00b800052988783b */ /* 0x00096e0008000200 */
[C---:B------:R-:W-:Y:S08]  /*43e0*/  HMMA.16816.F32.BF16 R140, R36.reuse, R64, R156 ;  /* 0x00000040248c723c */ /* 0x040ff0000004189c */
[----:B------:R-:W-:Y:S08]  /*43f0*/  HMMA.16816.F32.BF16 R152, R36, R66, R152 ;  /* 0x000000422498723c */ /* 0x000ff00000041898 */
[----:B----4-:R-:W-:Y:S08]  /*4400*/  HMMA.16816.F32.BF16 R40, R28, R54, R88 ;  /* 0x000000361c28723c */ /* 0x010ff00000041858 */
[C---:B------:R-:W-:Y:S08]  /*4410*/  HMMA.16816.F32.BF16 R88, R36.reuse, R58, R160 ;  /* 0x0000003a2458723c */ /* 0x040ff000000418a0 */
[C---:B------:R-:W-:Y:S08]  /*4420*/  HMMA.16816.F32.BF16 R148, R36.reuse, R60, R148 ;  /* 0x0000003c2494723c */ /* 0x040ff00000041894 */
[----:B------:R-:W-:Y:S08]  /*4430*/  HMMA.16816.F32.BF16 R120, R36, R62, R120 ;  /* 0x0000003e2478723c */ /* 0x000ff00000041878 */
[----:B-1----:R-:W-:Y:S01]  /*4440*/  HMMA.16816.F32.BF16 R36, R12, R68, R44 ;  /* 0x000000440c24723c */ /* 0x002fe2000004182c */
[----:B------:R-:W1:Y:S07]  /*4450*/  LDSM.16.M88.4 R44, [R3+0xa800] ;  /* 0x00a80000032c783b */ /* 0x000e6e0000000200 */
[----:B------:R-:W-:Y:S08]  /*4460*/  HMMA.16816.F32.BF16 R60, R24, R54, R92 ;  /* 0x00000036183c723c */ /* 0x000ff0000004185c */
[----:B---3--:R-:W-:Y:S08]  /*4470*/  HMMA.16816.F32.BF16 R52, R8, R76, R84 ;  /* 0x0000004c0834723c */ /* 0x008ff00000041854 */
[----:B------:R-:W-:Y:S08]  /*4480*/  HMMA.16816.F32.BF16 R40, R32, R74, R40 ;  /* 0x0000004a2028723c */ /* 0x000ff00000041828 */
[----:B--2---:R-:W-:Y:S03]  /*4490*/  HMMA.16816.F32.BF16 R56, R4, R76, R36 ;  /* 0x0000004c0438723c */ /* 0x004fe60000041824 */
[----:B------:R-:W-:-:S04]  /*44a0*/  FMUL.FTZ R36, R53, UR4 ;  /* 0x0000000435247c20 */ /* 0x000fc80008410000 */
[----:B------:R2:W-:Y:S01]  /*44b0*/  MUFU.TANH R145, R36 ;  /* 0x0000002400917308 */ /* 0x0005e20000002400 */
[C---:B------:R-:W-:Y:S08]  /*44c0*/  HMMA.16816.F32.BF16 R64, R24.reuse, R80, R132 ;  /* 0x000000501840723c */ /* 0x040ff00000041884 */
[----:B------:R-:W-:Y:S03]  /*44d0*/  HMMA.16816.F32.BF16 R128, R24, R82, R128 ;  /* 0x000000521880723c */ /* 0x000fe60000041880 */
[----:B------:R-:W-:-:S04]  /*44e0*/  FMUL.FTZ R49, R56, UR4 ;  /* 0x0000000438317c20 */ /* 0x000fc80008410000 */
[----:B------:R3:W4:Y:S01]  /*44f0*/  MUFU.TANH R85, R49 ;  /* 0x0000003100557308 */ /* 0x0007220000002400 */
[----:B------:R-:W-:Y:S01]  /*4500*/  HMMA.16816.F32.BF16 R124, R24, R96, R124 ;  /* 0x00000060187c723c */ /* 0x000fe2000004187c */
[----:B--2---:R-:W-:-:S06]  /*4510*/  FMUL.FTZ R36, R54, UR4 ;  /* 0x0000000436247c20 */ /* 0x004fcc0008410000 */
[----:B------:R2:W-:Y:S01]  /*4520*/  MUFU.TANH R87, R36 ;  /* 0x0000002400577308 */ /* 0x0005e20000002400 */
[C---:B------:R-:W-:Y:S08]  /*4530*/  HMMA.16816.F32.BF16 R116, R24.reuse, R98, R116 ;  /* 0x000000621874723c */ /* 0x040ff00000041874 */
[----:B-----5:R-:W-:Y:S01]  /*4540*/  HMMA.16816.F32.BF16 R112, R24, R136, R112 ;  /* 0x000000881870723c */ /* 0x020fe20000041870 */
[----:B---3--:R-:W-:-:S04]  /*4550*/  FMUL.FTZ R49, R58, UR4 ;  /* 0x000000043a317c20 */ /* 0x008fc80008410000 */
[----:B------:R3:W5:Y:S03]  /*4560*/  MUFU.TANH R84, R49 ;  /* 0x0000003100547308 */ /* 0x0007660000002400 */
[----:B------:R-:W-:Y:S01]  /*4570*/  HMMA.16816.F32.BF16 R100, R24, R138, R100 ;  /* 0x0000008a1864723c */ /* 0x000fe20000041864 */
[----:B------:R-:W-:Y:S01]  /*4580*/  FMUL.FTZ R24, R52, UR4 ;  /* 0x0000000434187c20 */ /* 0x000fe20008410000 */
[----:B--2---:R-:W-:-:S03]  /*4590*/  FMUL.FTZ R36, R55, UR4 ;  /* 0x0000000437247c20 */ /* 0x004fc60008410000 */
[----:B------:R2:W5:Y:S03]  /*45a0*/  MUFU.TANH R144, R24 ;  /* 0x0000001800907308 */ /* 0x0005660000002400 */
[----:B------:R-:W-:Y:S05]  /*45b0*/  HMMA.16816.F32.BF16 R52, R28, R80, R104 ;  /* 0x000000501c34723c */ /* 0x000fea0000041868 */
[----:B------:R1:W-:Y:S01]  /*45c0*/  MUFU.TANH R135, R36 ;  /* 0x0000002400877308 */ /* 0x0003e20000002400 */
[----:B---3--:R-:W-:-:S07]  /*45d0*/  FMUL.FTZ R49, R59, UR4 ;  /* 0x000000043b317c20 */ /* 0x008fce0008410000 */
[----:B------:R-:W-:Y:S01]  /*45e0*/  MUFU.TANH R49, R49 ;  /* 0x0000003100317308 */ /* 0x000fe20000002400 */
[----:B--2---:R-:W-:Y:S08]  /*45f0*/  HMMA.16816.F32.BF16 R24, R20, R70, R40 ;  /* 0x000000461418723c */ /* 0x004ff00000041828 */
[----:B------:R-:W-:Y:S01]  /*4600*/  HMMA.16816.F32.BF16 R40, R16, R74, R60 ;  /* 0x0000004a1028723c */ /* 0x000fe2000004183c */
[----:B-1----:R-:W1:Y:S07]  /*4610*/  LDSM.16.M88.4 R36, [R0+0xa800] ;  /* 0x00a800000024783b */ /* 0x002e6e0000000200 */
[----:B------:R-:W-:Y:S08]  /*4620*/  HMMA.16816.F32.BF16 R52, R32, R44, R52 ;  /* 0x0000002c2034723c */ /* 0x000ff00000041834 */
[----:B------:R-:W-:Y:S01]  /*4630*/  HMMA.16816.F32.BF16 R60, R8, R78, R24 ;  /* 0x0000004e083c723c */ /* 0x000fe20000041818 */
[----:B------:R-:W-:-:S04]  /*4640*/  FMUL.FTZ R24, R57, UR4 ;  /* 0x0000000439187c20 */ /* 0x000fc80008410000 */
[----:B------:R2:W-:Y:S03]  /*4650*/  MUFU.TANH R86, R24 ;  /* 0x0000001800567308 */ /* 0x0005e60000002400 */
[----:B------:R-:W-:Y:S08]  /*4660*/  HMMA.16816.F32.BF16 R40, R12, R70, R40 ;  /* 0x000000460c28723c */ /* 0x000ff00000041828 */
[----:B------:R-:W-:Y:S03]  /*4670*/  HMMA.16816.F32.BF16 R56, R16, R44, R64 ;  /* 0x0000002c1038723c */ /* 0x000fe60000041840 */
[----:B------:R-:W-:Y:S01]  /*4680*/  FMUL.FTZ R44, R60, UR4 ;  /* 0x000000043c2c7c20 */ /* 0x000fe20008410000 */
[----:B--2---:R-:W2:Y:S03]  /*4690*/  LDSM.16.M88.4 R24, [R2+0xa800] ;  /* 0x00a800000218783b */ /* 0x004ea60000000200 */
[----:B------:R3:W-:Y:S01]  /*46a0*/  MUFU.TANH R133, R44 ;  /* 0x0000002c00857308 */ /* 0x0007e20000002400 */
[----:B------:R-:W-:Y:S08]  /*46b0*/  HMMA.16816.F32.BF16 R68, R28, R96, R140 ;  /* 0x000000601c44723c */ /* 0x000ff0000004188c */
[----:B------:R-:W-:Y:S01]  /*46c0*/  HMMA.16816.F32.BF16 R76, R4, R78, R40 ;  /* 0x0000004e044c723c */ /* 0x000fe20000041828 */
[----:B------:R-:W-:-:S04]  /*46d0*/  FMUL.FTZ R40, R61, UR4 ;  /* 0x000000043d287c20 */ /* 0x000fc80008410000 */
[----:B------:R4:W-:Y:S03]  /*46e0*/  MUFU.TANH R134, R40 ;  /* 0x0000002800867308 */ /* 0x0009e60000002400 */
[----:B-1----:R-:W-:Y:S01]  /*46f0*/  HMMA.16816.F32.BF16 R56, R12, R36, R56 ;  /* 0x000000240c38723c */ /* 0x002fe20000041838 */
[----:B---3--:R-:W-:-:S04]  /*4700*/  FMUL.FTZ R44, R62, UR4 ;  /* 0x000000043e2c7c20 */ /* 0x008fc80008410000 */
[----:B------:R1:W-:Y:S03]  /*4710*/  MUFU.TANH R106, R44 ;  /* 0x0000002c006a7308 */ /* 0x0003e60000002400 */
[----:B------:R-:W-:Y:S08]  /*4720*/  HMMA.16816.F32.BF16 R72, R28, R98, R152 ;  /* 0x000000621c48723c */ /* 0x000ff00000041898 */
[----:B----4-:R-:W-:Y:S01]  /*4730*/  HMMA.16816.F32.BF16 R40, R20, R36, R52 ;  /* 0x000000241428723c */ /* 0x010fe20000041834 */
[----:B------:R-:W-:-:S04]  /*4740*/  FMUL.FTZ R36, R76, UR4 ;  /* 0x000000044c247c20 */ /* 0x000fc80008410000 */
[----:B------:R3:W-:Y:S01]  /*4750*/  MUFU.TANH R104, R36 ;  /* 0x0000002400687308 */ /* 0x0007e20000002400 */
[----:B-1----:R-:W-:Y:S02]  /*4760*/  FMUL.FTZ R44, R63, UR4 ;  /* 0x000000043f2c7c20 */ /* 0x002fe40008410000 */
[----:B------:R-:W-:Y:S05]  /*4770*/  HMMA.16816.F32.BF16 R52, R28, R82, R88 ;  /* 0x000000521c34723c */ /* 0x000fea0000041858 */
[----:B------:R-:W-:Y:S03]  /*4780*/  MUFU.TANH R107, R44 ;  /* 0x0000002c006b7308 */ /* 0x000fe60000002400 */
[----:B--2---:R-:W-:Y:S01]  /*4790*/  HMMA.16816.F32.BF16 R64, R4, R24, R56 ;  /* 0x000000180440723c */ /* 0x004fe20000041838 */
[----:B---3--:R-:W-:-:S07]  /*47a0*/  FMUL.FTZ R36, R77, UR4 ;  /* 0x000000044d247c20 */ /* 0x008fce0008410000 */
[----:B------:R-:W-:Y:S01]  /*47b0*/  HMMA.16816.F32.BF16 R60, R8, R24, R40 ;  /* 0x00000018083c723c */ /* 0x000fe20000041828 */
[----:B------:R-:W1:Y:S01]  /*47c0*/  LDSM.16.M88.4 R40, [R3+0xb000] ;  /* 0x00b000000328783b */ /* 0x000e620000000200 */
[----:B------:R2:W-:Y:S06]  /*47d0*/  MUFU.TANH R105, R36 ;  /* 0x0000002400697308 */ /* 0x0005ec0000002400 */
[----:B------:R-:W-:Y:S08]  /*47e0*/  HMMA.16816.F32.BF16 R52, R32, R46, R52 ;  /* 0x0000002e2034723c */ /* 0x000ff00000041834 */
[----:B------:R-:W-:Y:S03]  /*47f0*/  HMMA.16816.F32.BF16 R80, R28, R136, R148 ;  /* 0x000000881c50723c */ /* 0x000fe60000041894 */
[----:B------:R-:W-:Y:S01]  /*4800*/  FMUL.FTZ R24, R60, UR4 ;  /* 0x000000043c187c20 */ /* 0x000fe20008410000 */
[----:B--2---:R-:W-:-:S03]  /*4810*/  FMUL.FTZ R36, R78, UR4 ;  /* 0x000000044e247c20 */ /* 0x004fc60008410000 */
[----:B------:R2:W-:Y:S05]  /*4820*/  MUFU.TANH R166, R24 ;  /* 0x0000001800a67308 */ /* 0x0005ea0000002400 */
[----:B------:R-:W-:Y:S03]  /*4830*/  HMMA.16816.F32.BF16 R56, R20, R38, R52 ;  /* 0x000000261438723c */ /* 0x000fe60000041834 */
[----:B------:R3:W4:Y:S05]  /*4840*/  MUFU.TANH R51, R36 ;  /* 0x0000002400337308 */ /* 0x00072a0000002400 */
[----:B------:R-:W-:Y:S01]  /*4850*/  HMMA.16816.F32.BF16 R52, R16, R46, R128 ;  /* 0x0000002e1034723c */ /* 0x000fe20000041880 */
[----:B------:R-:W5:Y:S01]  /*4860*/  LDSM.16.M88.4 R44, [R0+0xb000] ;  /* 0x00b00000002c783b */ /* 0x000f620000000200 */
[----:B--2---:R-:W-:-:S04]  /*4870*/  FMUL.FTZ R24, R61, UR4 ;  /* 0x000000043d187c20 */ /* 0x004fc80008410000 */
[----:B------:R2:W-:Y:S01]  /*4880*/  MUFU.TANH R164, R24 ;  /* 0x0000001800a47308 */ /* 0x0005e20000002400 */
[----:B---3--:R-:W-:Y:S02]  /*4890*/  FMUL.FTZ R36, R79, UR4 ;  /* 0x000000044f247c20 */ /* 0x008fe40008410000 */
[----:B------:R-:W-:Y:S05]  /*48a0*/  HMMA.16816.F32.BF16 R76, R28, R138, R120 ;  /* 0x0000008a1c4c723c */ /* 0x000fea0000041878 */
[----:B------:R3:W-:Y:S01]  /*48b0*/  MUFU.TANH R97, R36 ;  /* 0x0000002400617308 */ /* 0x0007e20000002400 */
[----:B--2---:R-:W-:-:S07]  /*48c0*/  FMUL.FTZ R24, R62, UR4 ;  /* 0x000000043e187c20 */ /* 0x004fce0008410000 */
[----:B------:R2:W-:Y:S01]  /*48d0*/  MUFU.TANH R167, R24 ;  /* 0x0000001800a77308 */ /* 0x0005e20000002400 */
[----:B---3--:R-:W-:Y:S08]  /*48e0*/  HMMA.16816.F32.BF16 R36, R12, R38, R52 ;  /* 0x000000260c24723c */ /* 0x008ff00000041834 */
[----:B-1----:R-:W-:Y:S01]  /*48f0*/  HMMA.16816.F32.BF16 R52, R32, R40, R68 ;  /* 0x000000282034723c */ /* 0x002fe20000041844 */
[----:B--2---:R-:W-:-:S07]  /*4900*/  FMUL.FTZ R24, R63, UR4 ;  /* 0x000000043f187c20 */ /* 0x004fce0008410000 */
[----:B------:R-:W-:Y:S01]  /*4910*/  HMMA.16816.F32.BF16 R60, R8, R26, R56 ;  /* 0x0000001a083c723c */ /* 0x000fe20000041838 */
[----:B------:R-:W1:Y:S01]  /*4920*/  LDSM.16.M88.4 R56, [R2+0xb000] ;  /* 0x00b000000238783b */ /* 0x000e620000000200 */
[----:B------:R2:W3:Y:S02]  /*4930*/  MUFU.TANH R165, R24 ;  /* 0x0000001800a57308 */ /* 0x0004e40000002400 */
[----:B--2---:R-:W-:-:S06]  /*4940*/  FMUL.FTZ R24, R64, UR4 ;  /* 0x0000000440187c20 */ /* 0x004fcc0008410000 */
[----:B------:R2:W-:Y:S02]  /*4950*/  MUFU.TANH R95, R24 ;  /* 0x00000018005f7308 */ /* 0x0005e40000002400 */
[----:B--2---:R-:W-:-:S06]  /*4960*/  FMUL.FTZ R24, R65, UR4 ;  /* 0x0000000441187c20 */ /* 0x004fcc0008410000 */
[----:B------:R2:W-:Y:S02]  /*4970*/  MUFU.TANH R96, R24 ;  /* 0x0000001800607308 */ /* 0x0005e40000002400 */
[----:B--2---:R-:W-:-:S06]  /*4980*/  FMUL.FTZ R24, R66, UR4 ;  /* 0x0000000442187c20 */ /* 0x004fcc0008410000 */
[----:B------:R2:W3:Y:S02]  /*4990*/  MUFU.TANH R92, R24 ;  /* 0x00000018005c7308 */ /* 0x0004e40000002400 */
[----:B--2---:R-:W-:Y:S02]  /*49a0*/  FMUL.FTZ R24, R67, UR4 ;  /* 0x0000000443187c20 */ /* 0x004fe40008410000 */
[----:B------:R-:W-:Y:S01]  /*49b0*/  HMMA.16816.F32.BF16 R64, R4, R26, R36 ;  /* 0x0000001a0440723c */ /* 0x000fe20000041824 */
[----:B------:R-:W-:-:S03]  /*49c0*/  FMUL.FTZ R36, R62, UR4 ;  /* 0x000000043e247c20 */ /* 0x000fc60008410000 */
[----:B------:R2:W3:Y:S08]  /*49d0*/  MUFU.TANH R93, R24 ;  /* 0x00000018005d7308 */ /* 0x0004f00000002400 */
[----:B------:R4:W-:Y:S07]  /*49e0*/  MUFU.TANH R91, R36 ;  /* 0x00000024005b7308 */ /* 0x0009ee0000002400 */
[----:B------:R-:W-:Y:S01]  /*49f0*/  FMUL.FTZ R28, R64, UR4 ;  /* 0x00000004401c7c20 */ /* 0x000fe20008410000 */
[----:B--2---:R-:W-:-:S03]  /*4a00*/  FMUL.FTZ R24, R60, UR4 ;  /* 0x000000043c187c20 */ /* 0x004fc60008410000 */
[----:B------:R5:W-:Y:S01]  /*4a10*/  MUFU.TANH R89, R28 ;  /* 0x0000001c00597308 */ /* 0x000be20000002400 */
[----:B----4-:R-:W-:Y:S01]  /*4a20*/  HMMA.16816.F32.BF16 R36, R16, R40, R124 ;  /* 0x000000281024723c */ /* 0x010fe2000004187c */
[----:B------:R-:W-:-:S06]  /*4a30*/  FMUL.FTZ R40, R63, UR4 ;  /* 0x000000043f287c20 */ /* 0x000fcc0008410000 */
[----:B------:R2:W-:Y:S08]  /*4a40*/  MUFU.TANH R94, R24 ;  /* 0x00000018005e7308 */ /* 0x0005f00000002400 */
[----:B------:R-:W-:Y:S05]  /*4a50*/  MUFU.TANH R137, R40 ;  /* 0x0000002800897308 */ /* 0x000fea0000002400 */
[----:B-----5:R-:W-:Y:S01]  /*4a60*/  HMMA.16816.F32.BF16 R28, R12, R44, R36 ;  /* 0x0000002c0c1c723c */ /* 0x020fe20000041824 */
[----:B--2---:R-:W-:-:S04]  /*4a70*/  FMUL.FTZ R24, R61, UR4 ;  /* 0x000000043d187c20 */ /* 0x004fc80008410000 */
[----:B------:R2:W-:Y:S03]  /*4a80*/  MUFU.TANH R132, R24 ;  /* 0x0000001800847308 */ /* 0x0005e60000002400 */
[-C--:B------:R-:W-:Y:S08]  /*4a90*/  HMMA.16816.F32.BF16 R36, R32, R42.reuse, R72 ;  /* 0x0000002a2024723c */ /* 0x080ff00000041848 */
[----:B------:R-:W-:Y:S08]  /*4aa0*/  HMMA.16816.F32.BF16 R60, R16, R42, R116 ;  /* 0x0000002a103c723c */ /* 0x000ff00000041874 */
[----:B--2---:R-:W-:Y:S08]  /*4ab0*/  HMMA.16816.F32.BF16 R24, R20, R44, R52 ;  /* 0x0000002c1418723c */ /* 0x004ff00000041834 */
[----:B-1----:R-:W-:Y:S08]  /*4ac0*/  HMMA.16816.F32.BF16 R40, R4, R56, R28 ;  /* 0x000000380428723c */ /* 0x002ff0000004181c */
[----:B------:R-:W-:Y:S08]  /*4ad0*/  HMMA.16816.F32.BF16 R28, R20, R46, R36 ;  /* 0x0000002e141c723c */ /* 0x000ff00000041824 */
[----:B------:R-:W-:Y:S01]  /*4ae0*/  HMMA.16816.F32.BF16 R52, R8, R56, R24 ;  /* 0x000000380834723c */ /* 0x000fe20000041818 */
[----:B------:R1:W2:Y:S07]  /*4af0*/  LDSM.16.M88.4 R24, [R3+0xb800] ;  /* 0x00b800000318783b */ /* 0x0002ae0000000200 */
[----:B------:R-:W-:Y:S08]  /*4b00*/  HMMA.16816.F32.BF16 R44, R12, R46, R60 ;  /* 0x0000002e0c2c723c */ /* 0x000ff0000004183c */
[----:B------:R-:W-:Y:S01]  /*4b10*/  HMMA.16816.F32.BF16 R36, R8, R58, R28 ;  /* 0x0000003a0824723c */ /* 0x000fe2000004181c */
[----:B------:R4:W5:Y:S01]  /*4b20*/  LDSM.16.M88.4 R28, [R0+0xb800] ;  /* 0x00b80000001c783b */ /* 0x0009620000000200 */
[----:B-1----:R-:W-:-:S04]  /*4b30*/  FMUL.FTZ R3, R65, UR4 ;  /* 0x0000000441037c20 */ /* 0x002fc80008410000 */
[----:B------:R1:W-:Y:S06]  /*4b40*/  MUFU.TANH R90, R3 ;  /* 0x00000003005a7308 */ /* 0x0003ec0000002400 */
[----:B------:R-:W-:Y:S07]  /*4b50*/  HMMA.16816.F32.BF16 R44, R4, R58, R44 ;  /* 0x0000003a042c723c */ /* 0x000fee000004182c */
[----:B------:R-:W-:Y:S01]  /*4b60*/  FMUL.FTZ R39, R39, UR4 ;  /* 0x0000000427277c20 */ /* 0x000fe20008410000 */
[----:B--2---:R-:W-:Y:S05]  /*4b70*/  HMMA.16816.F32.BF16 R68, R16, R24, R112 ;  /* 0x000000181044723c */ /* 0x004fea0000041870 */
[----:B------:R-:W-:Y:S01]  /*4b80*/  MUFU.TANH R39, R39 ;  /* 0x0000002700277308 */ /* 0x000fe20000002400 */
[----:B-1----:R-:W-:-:S05]  /*4b90*/  FMUL.FTZ R3, R66, UR4 ;  /* 0x0000000442037c20 */ /* 0x002fca0008410000 */
[----:B------:R-:W-:Y:S01]  /*4ba0*/  FMUL.FTZ R44, R44, UR4 ;  /* 0x000000042c2c7c20 */ /* 0x000fe20008410000 */
[----:B------:R-:W-:Y:S01]  /*4bb0*/  FMUL.FTZ R45, R45, UR4 ;  /* 0x000000042d2d7c20 */ /* 0x000fe20008410000 */
[----:B------:R1:W2:Y:S01]  /*4bc0*/  MUFU.TANH R88, R3 ;  /* 0x0000000300587308 */ /* 0x0002a20000002400 */
[----:B------:R-:W-:Y:S01]  /*4bd0*/  FMUL.FTZ R46, R46, UR4 ;  /* 0x000000042e2e7c20 */ /* 0x000fe20008410000 */
[----:B------:R-:W-:-:S06]  /*4be0*/  FMUL.FTZ R47, R47, UR4 ;  /* 0x000000042f2f7c20 */ /* 0x000fcc0008410000 */
[----:B------:R-:W-:Y:S08]  /*4bf0*/  MUFU.TANH R44, R44 ;  /* 0x0000002c002c7308 */ /* 0x000ff00000002400 */
[----:B------:R-:W-:Y:S01]  /*4c00*/  MUFU.TANH R45, R45 ;  /* 0x0000002d002d7308 */ /* 0x000fe20000002400 */
[----:B-1----:R-:W-:Y:S02]  /*4c10*/  FMUL.FTZ R3, R67, UR4 ;  /* 0x0000000443037c20 */ /* 0x002fe40008410000 */
[----:B------:R-:W-:Y:S01]  /*4c20*/  HMMA.16816.F32.BF16 R64, R16, R26, R100 ;  /* 0x0000001a1040723c */ /* 0x000fe20000041864 */
[----:B------:R-:W-:-:S02]  /*4c30*/  IMAD.SHL.U32 R16, R234, 0x2, RZ ;  /* 0x00000002ea107824 */ /* 0x000fc400078e00ff */
[----:B------:R-:W-:Y:S02]  /*4c40*/  FMUL.FTZ R18, R36, UR4 ;  /* 0x0000000424127c20 */ /* 0x000fe40008410000 */
[----:B------:R1:W2:Y:S01]  /*4c50*/  MUFU.TANH R75, R3 ;  /* 0x00000003004b7308 */ /* 0x0002a20000002400 */
[----:B----4-:R-:W-:Y:S01]  /*4c60*/  LOP3.LUT R0, R16, 0x6, RZ, 0xc0, !PT ;  /* 0x0000000610007812 */ /* 0x010fe200078ec0ff */
[----:B------:R-:W-:-:S03]  /*4c70*/  FMUL.FTZ R16, R43, UR4 ;  /* 0x000000042b107c20 */ /* 0x000fc60008410000 */
[----:B------:R-:W-:-:S03]  /*4c80*/  LEA R0, R50, R0, 0x6 ;  /* 0x0000000032007211 */ /* 0x000fc600078e30ff */
[----:B------:R4:W-:Y:S01]  /*4c90*/  MUFU.TANH R73, R16 ;  /* 0x0000001000497308 */ /* 0x0009e20000002400 */
[C---:B------:R-:W-:Y:S02]  /*4ca0*/  IADD3 R17, PT, PT, R0.reuse, 0x8, RZ ;  /* 0x0000000800117810 */ /* 0x040fe40007ffe0ff */
[-C--:B------:R-:W-:Y:S02]  /*4cb0*/  ISETP.GE.AND P5, PT, R0, R48.reuse, PT ;  /* 0x000000300000720c */ /* 0x080fe40003fa6270 */
[----:B------:R-:W-:-:S03]  /*4cc0*/  ISETP.GE.AND P3, PT, R17, R48, PT ;  /* 0x000000301100720c */ /* 0x000fc60003f66270 */
[----:B------:R3:W-:Y:S01]  /*4cd0*/  MUFU.TANH R57, R18 ;  /* 0x0000001200397308 */ /* 0x0007e20000002400 */
[----:B------:R-:W-:Y:S01]  /*4ce0*/  FSEL R50, R85, -INF , !P5 ;  /* 0xff80000055327808 */ /* 0x000fe20006800000 */
[----:B-1----:R-:W-:Y:S01]  /*4cf0*/  FMUL.FTZ R3, R52, UR4 ;  /* 0x0000000434037c20 */ /* 0x002fe20008410000 */
[----:B------:R-:W-:Y:S02]  /*4d00*/  FSEL R61, R84, -INF , !P5 ;  /* 0xff800000543d7808 */ /* 0x000fe40006800000 */
[----:B------:R-:W-:Y:S02]  /*4d10*/  FSEL R87, R87, -INF , !P5 ;  /* 0xff80000057577808 */ /* 0x000fe40006800000 */
[----:B------:R-:W-:Y:S01]  /*4d20*/  FSEL R85, R144, -INF , !P5 ;  /* 0xff80000090557808 */ /* 0x000fe20006800000 */
[----:B------:R1:W-:Y:S01]  /*4d30*/  MUFU.TANH R178, R3 ;  /* 0x0000000300b27308 */ /* 0x0003e20000002400 */
[----:B------:R-:W-:Y:S01]  /*4d40*/  FSEL R51, R51, -INF , !P3 ;  /* 0xff80000033337808 */ /* 0x000fe20005800000 */
[----:B----4-:R-:W-:Y:S01]  /*4d50*/  VIADD R16, R0, 0x9 ;  /* 0x0000000900107836 */ /* 0x010fe20000000000 */
[----:B------:R-:W-:-:S04]  /*4d60*/  FSEL R62, R133, -INF , !P3 ;  /* 0xff800000853e7808 */ /* 0x000fc80005800000 */
[----:B------:R-:W-:Y:S01]  /*4d70*/  ISETP.GE.AND P2, PT, R16, R48, PT ;  /* 0x000000301000720c */ /* 0x000fe20003f46270 */
[----:B------:R-:W-:Y:S01]  /*4d80*/  MUFU.TANH R46, R46 ;  /* 0x0000002e002e7308 */ /* 0x000fe20000002400 */
[----:B---3--:R3:W4:Y:S01]  /*4d90*/  LDSM.16.M88.4 R16, [R2+0xb800] ;  /* 0x00b800000210783b */ /* 0x0087220000000200 */
[----:B------:R-:W-:-:S06]  /*4da0*/  DEPBAR.LE SB0, 0x0 ;  /* 0x000080000000791a */ /* 0x000fcc0000000000 */
[----:B------:R-:W-:Y:S01]  /*4db0*/  MUFU.TANH R47, R47 ;  /* 0x0000002f002f7308 */ /* 0x000fe20000002400 */
[----:B-1----:R-:W-:-:S07]  /*4dc0*/  FMUL.FTZ R3, R53, UR4 ;  /* 0x0000000435037c20 */ /* 0x002fce0008410000 */
[----:B------:R1:W-:Y:S01]  /*4dd0*/  MUFU.TANH R174, R3 ;  /* 0x0000000300ae7308 */ /* 0x0003e20000002400 */
[----:B---3--:R-:W-:Y:S01]  /*4de0*/  VIADD R2, R0, 0x11 ;  /* 0x0000001100027836 */ /* 0x008fe20000000000 */
[----:B------:R-:W-:Y:S04]  /*4df0*/  BAR.SYNC.DEFER_BLOCKING 0x0 ;  /* 0x0000000000007b1d */ /* 0x000fe80000010000 */
[----:B------:R-:W-:Y:S02]  /*4e00*/  ISETP.GE.AND P5, PT, R2, R48, PT ;  /* 0x000000300200720c */ /* 0x000fe40003fa6270 */
[----:B------:R-:W-:Y:S01]  /*4e10*/  IADD3 R2, PT, PT, R0, 0x18, RZ ;  /* 0x0000001800027810 */ /* 0x000fe20007ffe0ff */
[----:B-1----:R-:W-:Y:S01]  /*4e20*/  FMUL.FTZ R3, R54, UR4 ;  /* 0x0000000436037c20 */ /* 0x002fe20008410000 */
[----:B------:R-:W-:-:S02]  /*4e30*/  FSEL R165, R165, -INF , !P5 ;  /* 0xff800000a5a57808 */ /* 0x000fc40006800000 */
[----:B------:R-:W-:Y:S01]  /*4e40*/  FSEL R164, R164, -INF , !P5 ;  /* 0xff800000a4a47808 */ /* 0x000fe20006800000 */
[----:B------:R1:W-:Y:S02]  /*4e50*/  MUFU.TANH R180, R3 ;  /* 0x0000000300b47308 */ /* 0x0003e40000002400 */
[----:B-1----:R-:W-:Y:S02]  /*4e60*/  FMUL.FTZ R3, R55, UR4 ;  /* 0x0000000437037c20 */ /* 0x002fe40008410000 */
[----:B------:R-:W-:Y:S04]  /*4e70*/  HMMA.16816.F32.BF16 R52, R32, R24, R80 ;  /* 0x000000182034723c */ /* 0x000fe80000041850 */
[----:B------:R1:W-:Y:S02]  /*4e80*/  MUFU.TANH R177, R3 ;  /* 0x0000000300b17308 */ /* 0x0003e40000002400 */
[----:B-1----:R-:W-:-:S06]  /*4e90*/  FMUL.FTZ R3, R40, UR4 ;  /* 0x0000000428037c20 */ /* 0x002fcc0008410000 */
[----:B------:R1:W-:Y:S02]  /*4ea0*/  MUFU.TANH R74, R3 ;  /* 0x00000003004a7308 */ /* 0x0003e40000002400 */
[----:B-1----:R-:W-:-:S06]  /*4eb0*/  FMUL.FTZ R3, R41, UR4 ;  /* 0x0000000429037c20 */ /* 0x002fcc0008410000 */
[----:B------:R1:W-:Y:S02]  /*4ec0*/  MUFU.TANH R179, R3 ;  /* 0x0000000300b37308 */ /* 0x0003e40000002400 */
[----:B-1----:R-:W-:Y:S02]  /*4ed0*/  FMUL.FTZ R3, R42, UR4 ;  /* 0x000000042a037c20 */ /* 0x002fe40008410000 */
[----:B------:R-:W-:Y:S01]  /*4ee0*/  HMMA.16816.F32.BF16 R40, R32, R26, R76 ;  /* 0x0000001a2028723c */ /* 0x000fe2000004184c */
[----:B------:R-:W-:-:S03]  /*4ef0*/  FMUL.FTZ R32, R38, UR4 ;  /* 0x0000000426207c20 */ /* 0x000fc60008410000 */
[----:B------:R1:W3:Y:S01]  /*4f00*/  MUFU.TANH R72, R3 ;  /* 0x0000000300487308 */ /* 0x0002e20000002400 */
[----:B------:R-:W-:-:S03]  /*4f10*/  FSEL R38, R104, -INF , !P3 ;  /* 0xff80000068267808 */ /* 0x000fc60005800000 */
[C---:B-----5:R-:W-:Y:S04]  /*4f20*/  HMMA.16816.F32.BF16 R24, R12.reuse, R28, R68 ;  /* 0x0000001c0c18723c */ /* 0x060fe80000041844 */
[----:B------:R5:W2:Y:S04]  /*4f30*/  MUFU.TANH R36, R32 ;  /* 0x0000002000247308 */ /* 0x000aa80000002400 */
[----:B------:R-:W-:Y:S01]  /*4f40*/  HMMA.16816.F32.BF16 R12, R12, R30, R64 ;  /* 0x0000001e0c0c723c */ /* 0x000fe20000041840 */
[----:B------:R-:W-:Y:S02]  /*4f50*/  FSEL R64, R106, -INF , !P3 ;  /* 0xff8000006a407808 */ /* 0x000fe40005800000 */
[----:B------:R-:W-:Y:S01]  /*4f60*/  FSEL R65, R107, -INF , !P2 ;  /* 0xff8000006b417808 */ /* 0x000fe20005000000 */
[----:B-1----:R-:W-:-:S05]  /*4f70*/  VIADD R3, R0, 0x1 ;  /* 0x0000000100037836 */ /* 0x002fca0000000000 */
[-C--:B------:R-:W-:Y:S02]  /*4f80*/  ISETP.GE.AND P4, PT, R3, R48.reuse, PT ;  /* 0x000000300300720c */ /* 0x080fe40003f86270 */
[----:B------:R-:W-:Y:S01]  /*4f90*/  IADD3 R3, PT, PT, R0, 0x10, RZ ;  /* 0x0000001000037810 */ /* 0x000fe20007ffe0ff */
[C---:B-----5:R-:W-:Y:S01]  /*4fa0*/  HMMA.16816.F32.BF16 R32, R20.reuse, R28, R52 ;  /* 0x0000001c1420723c */ /* 0x060fe20000041834 */
[----:B------:R-:W-:Y:S02]  /*4fb0*/  FSEL R60, R49, -INF , !P4 ;  /* 0xff800000313c7808 */ /* 0x000fe40006000000 */
[----:B------:R-:W-:Y:S02]  /*4fc0*/  FSEL R49, R86, -INF , !P4 ;  /* 0xff80000056317808 */ /* 0x000fe40006000000 */
[----:B------:R-:W-:Y:S02]  /*4fd0*/  FSEL R86, R135, -INF , !P4 ;  /* 0xff80000087567808 */ /* 0x000fe40006000000 */
[----:B------:R-:W-:Y:S01]  /*4fe0*/  FSEL R84, R145, -INF , !P4 ;  /* 0xff80000091547808 */ /* 0x000fe20006000000 */
[----:B------:R-:W-:Y:S01]  /*4ff0*/  HMMA.16816.F32.BF16 R20, R20, R30, R40 ;  /* 0x0000001e1414723c */ /* 0x000fe20000041828 */
[----:B------:R-:W-:-:S02]  /*5000*/  ISETP.GE.AND P4, PT, R2, R48, PT ;  /* 0x000000300200720c */ /* 0x000fc40003f86270 */
[----:B------:R-:W-:Y:S02]  /*5010*/  IADD3 R2, PT, PT, R0, 0x19, RZ ;  /* 0x0000001900027810 */ /* 0x000fe40007ffe0ff */
[-C--:B------:R-:W-:Y:S01]  /*5020*/  ISETP.GE.AND P1, PT, R3, R48.reuse, PT ;  /* 0x000000300300720c */ /* 0x080fe20003f26270 */
[----:B------:R-:W-:Y:S01]  /*5030*/  FMUL.FTZ R3, R37, UR4 ;  /* 0x0000000425037c20 */ /* 0x000fe20008410000 */
[----:B------:R-:W-:Y:S01]  /*5040*/  ISETP.GE.AND P3, PT, R2, R48, PT ;  /* 0x000000300200720c */ /* 0x000fe20003f66270 */
[----:B------:R-:W-:Y:S01]  /*5050*/  VIADD R2, R0, 0x20 ;  /* 0x0000002000027836 */ /* 0x000fe20000000000 */
[----:B------:R-:W-:Y:S01]  /*5060*/  FSEL R52, R97, -INF , !P2 ;  /* 0xff80000061347808 */ /* 0x000fe20005000000 */
[----:B----4-:R-:W-:Y:S01]  /*5070*/  HMMA.16816.F32.BF16 R24, R4, R16, R24 ;  /* 0x000000100418723c */ /* 0x010fe20000041818 */
[----:B------:R-:W-:Y:S01]  /*5080*/  FSEL R37, R105, -INF , !P2 ;  /* 0xff80000069257808 */ /* 0x000fe20005000000 */
[----:B------:R1:W4:Y:S01]  /*5090*/  MUFU.TANH R56, R3 ;  /* 0x0000000300387308 */ /* 0x0003220000002400 */
[----:B------:R-:W-:-:S02]  /*50a0*/  FSEL R53, R134, -INF , !P2 ;  /* 0xff80000086357808 */ /* 0x000fc40005000000 */
[-C--:B------:R-:W-:Y:S02]  /*50b0*/  ISETP.GE.AND P2, PT, R2, R48.reuse, PT ;  /* 0x000000300200720c */ /* 0x080fe40003f46270 */
[----:B------:R-:W-:Y:S01]  /*50c0*/  IADD3 R2, PT, PT, R0, 0x21, RZ ;  /* 0x0000002100027810 */ /* 0x000fe20007ffe0ff */
[----:B------:R-:W-:Y:S01]  /*50d0*/  HMMA.16816.F32.BF16 R12, R4, R18, R12 ;  /* 0x00000012040c723c */ /* 0x000fe2000004180c */
[----:B------:R-:W-:Y:S02]  /*50e0*/  FSEL R67, R92, -INF , !P1 ;  /* 0xff8000005c437808 */ /* 0x000fe40004800000 */
[----:B------:R-:W-:Y:S02]  /*50f0*/  FSEL R63, R95, -INF , !P1 ;  /* 0xff8000005f3f7808 */ /* 0x000fe40004800000 */
[----:B------:R-:W-:Y:S02]  /*5100*/  FSEL R167, R167, -INF , !P1 ;  /* 0xff800000a7a77808 */ /* 0x000fe40004800000 */
[----:B------:R-:W-:Y:S01]  /*5110*/  FSEL R166, R166, -INF , !P1 ;  /* 0xff800000a6a67808 */ /* 0x000fe20004800000 */
[----:B------:R-:W-:Y:S01]  /*5120*/  HMMA.16816.F32.BF16 R4, R8, R16, R32 ;  /* 0x000000100804723c */ /* 0x000fe20000041820 */
[----:B------:R-:W-:-:S02]  /*5130*/  ISETP.GE.AND P1, PT, R2, R48, PT ;  /* 0x000000300200720c */ /* 0x000fc40003f26270 */
[----:B------:R-:W-:Y:S01]  /*5140*/  IADD3 R2, PT, PT, R0, 0x28, RZ ;  /* 0x0000002800027810 */ /* 0x000fe20007ffe0ff */
[----:B------:R-:W-:Y:S01]  /*5150*/  FMUL.FTZ R24, R24, UR4 ;  /* 0x0000000418187c20 */ /* 0x000fe20008410000 */
[----:B------:R-:W-:Y:S01]  /*5160*/  FSEL R43, R93, -INF , !P5 ;  /* 0xff8000005d2b7808 */ /* 0x000fe20006800000 */
[----:B-1----:R-:W-:Y:S01]  /*5170*/  FMUL.FTZ R3, R25, UR4 ;  /* 0x0000000419037c20 */ /* 0x002fe20008410000 */
[----:B------:R-:W-:Y:S01]  /*5180*/  FSEL R41, R96, -INF , !P5 ;  /* 0xff80000060297808 */ /* 0x000fe20006800000 */
[----:B------:R-:W-:Y:S01]  /*5190*/  HMMA.16816.F32.BF16 R8, R8, R18, R20 ;  /* 0x000000120808723c */ /* 0x000fe20000041814 */
[-C--:B------:R-:W-:Y:S01]  /*51a0*/  ISETP.GE.AND P5, PT, R2, R48.reuse, PT ;  /* 0x000000300200720c */ /* 0x080fe20003fa6270 */
[----:B------:R-:W-:Y:S01]  /*51b0*/  VIADD R2, R0, 0x29 ;  /* 0x0000002900027836 */ /* 0x000fe20000000000 */
[----:B--2---:R-:W-:Y:S01]  /*51c0*/  FSEL R66, R88, -INF , !P4 ;  /* 0xff80000058427808 */ /* 0x004fe20006000000 */
[----:B------:R-:W1:Y:S01]  /*51d0*/  MUFU.TANH R28, R24 ;  /* 0x00000018001c7308 */ /* 0x000e620000002400 */
[----:B------:R-:W-:Y:S01]  /*51e0*/  P2R R29, PR, RZ, 0x20 ;  /* 0x00000020ff1d7803 */ /* 0x000fe20000000000 */
[----:B------:R-:W-:Y:S01]  /*51f0*/  FMUL.FTZ R16, R27, UR4 ;  /* 0x000000041b107c20 */ /* 0x000fe20008410000 */
[-C--:B------:R-:W-:Y:S01]  /*5200*/  ISETP.GE.AND P6, PT, R2, R48.reuse, PT ;  /* 0x000000300200720c */ /* 0x080fe20003fc6270 */
[----:B------:R-:W-:Y:S01]  /*5210*/  FMUL.FTZ R14, R14, UR4 ;  /* 0x000000040e0e7c20 */ /* 0x000fe20008410000 */
[----:B------:R-:W-:Y:S01]  /*5220*/  IADD3 R2, PT, PT, R0, 0x30, RZ ;  /* 0x0000003000027810 */ /* 0x000fe20007ffe0ff */
[----:B------:R-:W-:Y:S01]  /*5230*/  FMUL.FTZ R15, R15, UR4 ;  /* 0x000000040f0f7c20 */ /* 0x000fe20008410000 */
[----:B------:R-:W-:Y:S01]  /*5240*/  FSEL R40, R89, -INF , !P4 ;  /* 0xff80000059287808 */ /* 0x000fe20006000000 */
[----:B------:R-:W2:Y:S01]  /*5250*/  MUFU.TANH R24, R3 ;  /* 0x0000000300187308 */ /* 0x000ea20000002400 */
[-C--:B------:R-:W-:Y:S01]  /*5260*/  ISETP.GE.AND P5, PT, R2, R48.reuse, PT ;  /* 0x000000300200720c */ /* 0x080fe20003fa6270 */
[----:B------:R-:W-:Y:S01]  /*5270*/  FMUL.FTZ R17, R4, UR4 ;  /* 0x0000000404117c20 */ /* 0x000fe20008410000 */
[----:B------:R-:W-:Y:S01]  /*5280*/  IADD3 R2, PT, PT, R0, 0x31, RZ ;  /* 0x0000003100027810 */ /* 0x000fe20007ffe0ff */
[----:B------:R-:W-:Y:S01]  /*5290*/  FMUL.FTZ R20, R5, UR4 ;  /* 0x0000000405147c20 */ /* 0x000fe20008410000 */
[----:B------:R-:W-:Y:S01]  /*52a0*/  FSEL R139, R91, -INF , !P4 ;  /* 0xff8000005b8b7808 */ /* 0x000fe20006000000 */
[----:B------:R-:W-:Y:S01]  /*52b0*/  FMUL.FTZ R22, R6, UR4 ;  /* 0x0000000406167c20 */ /* 0x000fe20008410000 */
[----:B------:R-:W-:Y:S01]  /*52c0*/  FSEL R138, R94, -INF , !P4 ;  /* 0xff8000005e8a7808 */ /* 0x000fe20006000000 */
[----:B------:R-:W-:Y:S01]  /*52d0*/  FMUL.FTZ R25, R7, UR4 ;  /* 0x0000000407197c20 */ /* 0x000fe20008410000 */
[----:B------:R-:W-:Y:S01]  /*52e0*/  ISETP.GE.AND P4, PT, R2, R48, PT ;  /* 0x000000300200720c */ /* 0x000fe20003f86270 */
[----:B------:R-:W-:Y:S01]  /*52f0*/  FMUL.FTZ R2, R26, UR4 ;  /* 0x000000041a027c20 */ /* 0x000fe20008410000 */
[----:B------:R-:W-:Y:S01]  /*5300*/  FSEL R42, R75, -INF , !P3 ;  /* 0xff8000004b2a7808 */ /* 0x000fe20005800000 */
[----:B------:R-:W-:Y:S01]  /*5310*/  FMUL.FTZ R18, R8, UR4 ;  /* 0x0000000408127c20 */ /* 0x000fe20008410000 */
[----:B------:R-:W-:Y:S01]  /*5320*/  FSEL R32, R90, -INF , !P3 ;  /* 0xff8000005a207808 */ /* 0x000fe20005800000 */
[----:B------:R5:W1:Y:S01]  /*5330*/  MUFU.TANH R19, R2 ;  /* 0x0000000200137308 */ /* 0x000a620000002400 */
[----:B------:R-:W-:Y:S01]  /*5340*/  FSEL R137, R137, -INF , !P3 ;  /* 0xff80000089897808 */ /* 0x000fe20005800000 */
[----:B------:R-:W-:Y:S01]  /*5350*/  FMUL.FTZ R21, R9, UR4 ;  /* 0x0000000409157c20 */ /* 0x000fe20008410000 */
[----:B------:R-:W-:Y:S01]  /*5360*/  FSEL R132, R132, -INF , !P3 ;  /* 0xff80000084847808 */ /* 0x000fe20005800000 */
[----:B------:R-:W-:Y:S01]  /*5370*/  FMUL.FTZ R23, R10, UR4 ;  /* 0x000000040a177c20 */ /* 0x000fe20008410000 */
[----:B------:R-:W-:Y:S01]  /*5380*/  ISETP.GE.U32.AND P3, PT, R48, 0x41, PT ;  /* 0x000000413000780c */ /* 0x000fe20003f66070 */
[----:B------:R-:W-:Y:S01]  /*5390*/  FMUL.FTZ R26, R11, UR4 ;  /* 0x000000040b1a7c20 */ /* 0x000fe20008410000 */
[----:B---3--:R-:W-:-:S02]  /*53a0*/  FSEL R183, R72, -INF , !P2 ;  /* 0xff80000048b77808 */ /* 0x008fc40005000000 */
[----:B------:R-:W-:Y:S02]  /*53b0*/  FSEL R182, R74, -INF , !P2 ;  /* 0xff8000004ab67808 */ /* 0x000fe40005000000 */
[----:B------:R-:W-:Y:S02]  /*53c0*/  FSEL R180, R180, -INF , !P2 ;  /* 0xff800000b4b47808 */ /* 0x000fe40005000000 */
[----:B------:R-:W-:Y:S02]  /*53d0*/  FSEL R178, R178, -INF , !P2 ;  /* 0xff800000b2b27808 */ /* 0x000fe40005000000 */
[----:B------:R-:W-:Y:S02]  /*53e0*/  FSEL R181, R73, -INF , !P1 ;  /* 0xff80000049b57808 */ /* 0x000fe40004800000 */
[----:B------:R-:W-:Y:S01]  /*53f0*/  FSEL R179, R179, -INF , !P1 ;  /* 0xff800000b3b37808 */ /* 0x000fe20004800000 */
[----:B-----5:R-:W-:Y:S01]  /*5400*/  FMUL.FTZ R2, R12, UR4 ;  /* 0x000000040c027c20 */ /* 0x020fe20008410000 */
[----:B------:R-:W-:Y:S01]  /*5410*/  FMUL.FTZ R12, R13, UR4 ;  /* 0x000000040d0c7c20 */ /* 0x000fe20008410000 */
[----:B------:R-:W-:-:S02]  /*5420*/  FSEL R177, R177, -INF , !P1 ;  /* 0xff800000b1b17808 */ /* 0x000fc40004800000 */
[----:B------:R3:W1:Y:S01]  /*5430*/  MUFU.TANH R13, R2 ;  /* 0x00000002000d7308 */ /* 0x0006620000002400 */
[----:B------:R-:W-:Y:S01]  /*5440*/  FSEL R174, R174, -INF , !P1 ;  /* 0xff800000aeae7808 */ /* 0x000fe20004800000 */
[----:B--2-4-:R-:W-:Y:S06]  /*5450*/  @!P3 BRA `(.L_x_301) ;  /* 0x0000000000f8b947 */ /* 0x014fec0003800000 */
[----:B---3--:R-:W-:Y:S01]  /*5460*/  LEA.HI.SX32 R2, R175, 0xfffffffe, 0x1a ;  /* 0xfffffffeaf027811 */ /* 0x008fe200078fd2ff */
[----:B------:R-:W2:Y:S04]  /*5470*/  LDCU UR4, c[0x0][0x440] ;  /* 0x00008800ff0477ac */ /* 0x000ea80008000800 */
[-C--:B------:R-:W-:Y:S02]  /*5480*/  IMAD R4, R170, R2.reuse, RZ ;  /* 0x00000002aa047224 */ /* 0x080fe400078e02ff */
[----:B------:R-:W-:-:S04]  /*5490*/  IMAD.WIDE.U32 R2, R169, R2, RZ ;  /* 0x00000002a9027225 */ /* 0x000fc800078e00ff */
[----:B------:R-:W-:Y:S01]  /*54a0*/  IMAD.IADD R3, R3, 0x1, R4 ;  /* 0x0000000103037824 */ /* 0x000fe200078e0204 */
[----:B------:R-:W-:-:S04]  /*54b0*/  LEA R8, P1, R2, R173, 0x1 ;  /* 0x000000ad02087211 */ /* 0x000fc800078208ff */
[----:B------:R-:W-:Y:S02]  /*54c0*/  LEA.HI.X R9, R2, R172, R3, 0x1, P1 ;  /* 0x000000ac02097211 */ /* 0x000fe400008f0c03 */
[----:B------:R-:W-:Y:S02]  /*54d0*/  IADD3 R2, P1, PT, R111, R2, RZ ;  /* 0x000000026f027210 */ /* 0x000fe40007f3e0ff */
[----:B--2---:R-:W-:-:S03]  /*54e0*/  ISETP.GE.AND P2, PT, R230, UR4, PT ;  /* 0x00000004e6007c0c */ /* 0x004fc6000bf46270 */
        /* <DEDUP_REMOVED lines=53> */
.L_x_301:
[----:B--23--:R-:W-:Y:S01]  /*5840*/  FMNMX3.FTZ R2, R50, R49, R38, !PT ;  /* 0x0000003132027276 */ /* 0x00cfe20007810026 */
[----:B------:R-:W2:Y:S01]  /*5850*/  MUFU.TANH R4, R12 ;  /* 0x0000000c00047308 */ /* 0x000ea20000002400 */
[----:B------:R-:W-:Y:S01]  /*5860*/  ISETP.NE.AND P1, PT, R29, RZ, PT ;  /* 0x000000ff1d00720c */ /* 0x000fe20003f25270 */
[----:B------:R-:W3:Y:S01]  /*5870*/  LDCU UR4, c[0x0][0x45c] ;  /* 0x00008b80ff0477ac */ /* 0x000ee20008000800 */
[----:B------:R-:W-:Y:S01]  /*5880*/  IADD3 R3, PT, PT, R0, 0x38, RZ ;  /* 0x0000003800037810 */ /* 0x000fe20007ffe0ff */
[----:B------:R-:W-:Y:S01]  /*5890*/  STL [R1+0x58], R238 ;  /* 0x000058ee01007387 */ /* 0x000fe20000100800 */
[----:B------:R-:W-:Y:S02]  /*58a0*/  FMNMX3.FTZ R2, R2, R37, R63, !PT ;  /* 0x0000002502027276 */ /* 0x000fe4000781003f */
[----:B------:R-:W-:Y:S01]  /*58b0*/  FSEL R176, R46, -INF , !P1 ;  /* 0xff8000002eb07808 */ /* 0x000fe20004800000 */
[----:B------:R-:W4:Y:S01]  /*58c0*/  MUFU.TANH R6, R16 ;  /* 0x0000001000067308 */ /* 0x000f220000002400 */
[----:B------:R-:W-:Y:S01]  /*58d0*/  FSEL R173, R44, -INF , !P1 ;  /* 0xff8000002cad7808 */ /* 0x000fe20004800000 */
[----:B------:R-:W-:Y:S01]  /*58e0*/  STL [R1+0x54], R233 ;  /* 0x000054e901007387 */ /* 0x000fe20000100800 */
[----:B------:R-:W-:-:S02]  /*58f0*/  FSEL R171, R36, -INF , !P1 ;  /* 0xff80000024ab7808 */ /* 0x000fc40004800000 */
[----:B------:R-:W-:Y:S01]  /*5900*/  FSEL R169, R57, -INF , !P1 ;  /* 0xff80000039a97808 */ /* 0x000fe20004800000 */
[----:B------:R-:W-:Y:S01]  /*5910*/  STL [R1+0x50], R232 ;  /* 0x000050e801007387 */ /* 0x000fe20000100800 */
[----:B------:R-:W-:Y:S01]  /*5920*/  ISETP.GE.AND P1, PT, R3, R48, PT ;  /* 0x000000300300720c */ /* 0x000fe20003f26270 */
[----:B------:R-:W-:Y:S01]  /*5930*/  VIADD R3, R0, 0x39 ;  /* 0x0000003900037836 */ /* 0x000fe20000000000 */
[----:B------:R-:W-:Y:S01]  /*5940*/  FMNMX3.FTZ R0, R2, R41, R40, !PT ;  /* 0x0000002902007276 */ /* 0x000fe20007810028 */
[----:B------:R-:W3:Y:S01]  /*5950*/  MUFU.TANH R5, R14 ;  /* 0x0000000e00057308 */ /* 0x000ee20000002400 */
[----:B------:R-:W-:Y:S01]  /*5960*/  FSEL R172, R45, -INF , !P6 ;  /* 0xff8000002dac7808 */ /* 0x000fe20007000000 */
[----:B------:R-:W-:Y:S01]  /*5970*/  STL [R1+0x4c], R230 ;  /* 0x00004ce601007387 */ /* 0x000fe20000100800 */
[----:B------:R-:W-:Y:S02]  /*5980*/  FMNMX3.FTZ R0, R0, R32, R182, !PT ;  /* 0x0000002000007276 */ /* 0x000fe400078100b6 */
[----:B-1----:R-:W-:-:S02]  /*5990*/  FSEL R239, R28, -INF , !P5 ;  /* 0xff8000001cef7808 */ /* 0x002fc40006800000 */
[----:B------:R-:W-:Y:S01]  /*59a0*/  FMNMX3.FTZ R0, R0, R179, R173, !PT ;  /* 0x000000b300007276 */ /* 0x000fe200078100ad */
[----:B------:R-:W-:Y:S01]  /*59b0*/  MUFU.TANH R12, R20 ;  /* 0x00000014000c7308 */ /* 0x000fe20000002400 */
[----:B------:R-:W-:Y:S01]  /*59c0*/  FSEL R236, R24, -INF , !P4 ;  /* 0xff80000018ec7808 */ /* 0x000fe20006000000 */
[----:B------:R-:W-:Y:S01]  /*59d0*/  STL [R1+0x78], R239 ;  /* 0x000078ef01007387 */ /* 0x000fe20000100800 */
[----:B------:R-:W-:Y:S02]  /*59e0*/  FSEL R237, R13, -INF , !P1 ;  /* 0xff8000000ded7808 */ /* 0x000fe40004800000 */
[----:B------:R-:W-:Y:S01]  /*59f0*/  FMNMX3.FTZ R0, R0, R172, R239, !PT ;  /* 0x000000ac00007276 */ /* 0x000fe200078100ef */
[----:B------:R-:W-:Y:S01]  /*5a00*/  STL [R1+0x80], R236 ;  /* 0x000080ec01007387 */ /* 0x000fe20000100800 */
[----:B------:R-:W-:Y:S01]  /*5a10*/  ISETP.GE.AND P2, PT, R3, R48, PT ;  /* 0x000000300300720c */ /* 0x000fe20003f46270 */
[----:B------:R-:W-:Y:S01]  /*5a20*/  MUFU.TANH R13, R17 ;  /* 0x00000011000d7308 */ /* 0x000fe20000002400 */
[----:B------:R-:W-:Y:S01]  /*5a30*/  FMNMX3.FTZ R2, R0, R236, R237, !PT ;  /* 0x000000ec00027276 */ /* 0x000fe200078100ed */
[----:B------:R-:W-:Y:S01]  /*5a40*/  STL [R1+0x7c], R237 ;  /* 0x00007ced01007387 */ /* 0x000fe20000100800 */
[----:B------:R-:W-:-:S02]  /*5a50*/  FMNMX3.FTZ R0, R61, R60, R51, !PT ;  /* 0x0000003c3d007276 */ /* 0x000fc40007810033 */
[----:B--2---:R-:W-:Y:S02]  /*5a60*/  FSEL R190, R4, -INF , !P2 ;  /* 0xff80000004be7808 */ /* 0x004fe40005000000 */
[----:B------:R-:W-:Y:S01]  /*5a70*/  FMNMX3.FTZ R0, R0, R52, R67, !PT ;  /* 0x0000003400007276 */ /* 0x000fe20007810043 */
[----:B------:R-:W1:Y:S01]  /*5a80*/  MUFU.TANH R3, R15 ;  /* 0x0000000f00037308 */ /* 0x000e620000002400 */
[----:B------:R-:W-:Y:S02]  /*5a90*/  FMNMX.FTZ R2, R190, R2, !PT ;  /* 0x00000002be027209 */ /* 0x000fe40007810000 */
[----:B------:R-:W-:Y:S02]  /*5aa0*/  FMNMX3.FTZ R0, R0, R43, R66, !PT ;  /* 0x0000002b00007276 */ /* 0x000fe40007810042 */
[----:B------:R-:W-:Y:S01]  /*5ab0*/  FSEL R175, R47, -INF , !P6 ;  /* 0xff8000002faf7808 */ /* 0x000fe20007000000 */
[----:B------:R-:W2:Y:S01]  /*5ac0*/  SHFL.BFLY PT, R134, R2, 0x2, 0x1f ;  /* 0x0c401f0002867f89 */ /* 0x000ea200000e0000 */
[----:B------:R-:W-:Y:S01]  /*5ad0*/  FMNMX3.FTZ R0, R0, R42, R183, !PT ;  /* 0x0000002a00007276 */ /* 0x000fe200078100b7 */
[----:B------:R-:W2:Y:S01]  /*5ae0*/  MUFU.TANH R10, R18 ;  /* 0x00000012000a7308 */ /* 0x000ea20000002400 */
[----:B------:R-:W-:-:S02]  /*5af0*/  FSEL R235, R19, -INF , !P5 ;  /* 0xff80000013eb7808 */ /* 0x000fc40006800000 */
[----:B------:R-:W-:Y:S02]  /*5b00*/  FMNMX3.FTZ R0, R0, R181, R176, !PT ;  /* 0x000000b500007276 */ /* 0x000fe400078100b0 */
[----:B----4-:R-:W-:Y:S01]  /*5b10*/  FSEL R231, R6, -INF , !P4 ;  /* 0xff80000006e77808 */ /* 0x010fe20006000000 */
[----:B------:R-:W-:Y:S01]  /*5b20*/  STL [R1+0x74], R235 ;  /* 0x000074eb01007387 */ /* 0x000fe20000100800 */
[----:B---3--:R-:W-:Y:S01]  /*5b30*/  FSEL R252, R5, -INF , !P1 ;  /* 0xff80000005fc7808 */ /* 0x008fe20004800000 */
[----:B------:R-:W3:Y:S01]  /*5b40*/  MUFU.TANH R8, R21 ;  /* 0x0000001500087308 */ /* 0x000ee20000002400 */
[----:B------:R-:W-:Y:S02]  /*5b50*/  FMNMX3.FTZ R0, R0, R175, R235, !PT ;  /* 0x000000af00007276 */ /* 0x000fe400078100eb */
[----:B-1----:R-:W-:Y:S02]  /*5b60*/  FSEL R195, R3, -INF , !P2 ;  /* 0xff80000003c37808 */ /* 0x002fe40005000000 */
[----:B------:R-:W-:-:S02]  /*5b70*/  FMNMX3.FTZ R0, R0, R231, R252, !PT ;  /* 0x000000e700007276 */ /* 0x000fc400078100fc */
[----:B------:R-:W-:Y:S01]  /*5b80*/  FSEL R168, R56, -INF , !P6 ;  /* 0xff80000038a87808 */ /* 0x000fe20007000000 */
[----:B------:R-:W1:Y:S01]  /*5b90*/  MUFU.TANH R9, R22 ;  /* 0x0000001600097308 */ /* 0x000e620000002400 */
[----:B------:R-:W-:Y:S02]  /*5ba0*/  FMNMX.FTZ R0, R195, R0, !PT ;  /* 0x00000000c3007209 */ /* 0x000fe40007810000 */
[----:B------:R-:W-:Y:S02]  /*5bb0*/  FSEL R206, R13, -INF , !P5 ;  /* 0xff8000000dce7808 */ /* 0x000fe40006800000 */
[----:B------:R-:W-:Y:S01]  /*5bc0*/  FSEL R205, R12, -INF , !P4 ;  /* 0xff8000000ccd7808 */ /* 0x000fe20006000000 */
[----:B------:R-:W4:Y:S01]  /*5bd0*/  SHFL.BFLY PT, R3, R0, 0x2, 0x1f ;  /* 0x0c401f0000037f89 */ /* 0x000f2200000e0000 */
[----:B--2---:R-:W-:Y:S01]  /*5be0*/  FMNMX.FTZ R134, R2, R134, !PT ;  /* 0x0000008602867209 */ /* 0x004fe20007810000 */
[----:B------:R-:W2:Y:S01]  /*5bf0*/  MUFU.TANH R5, R25 ;  /* 0x0000001900057308 */ /* 0x000ea20000002400 */
[----:B------:R-:W-:-:S02]  /*5c00*/  LOP3.LUT R2, R184, 0x200, R185, 0xf8, !PT ;  /* 0x00000200b8027812 */ /* 0x000fc400078ef8b9 */
[----:B------:R-:W-:Y:S01]  /*5c10*/  FSEL R204, R10, -INF , !P1 ;  /* 0xff8000000acc7808 */ /* 0x000fe20004800000 */
[----:B------:R-:W4:Y:S01]  /*5c20*/  SHFL.BFLY PT, R4, R134, 0x1, 0x1f ;  /* 0x0c201f0086047f89 */ /* 0x000f2200000e0000 */
[----:B------:R-:W-:Y:S02]  /*5c30*/  LEA R229, R2, UR5, 0x1 ;  /* 0x0000000502e57c11 */ /* 0x000fe4000f8e08ff */
[----:B---3--:R-:W-:Y:S01]  /*5c40*/  FSEL R194, R8, -INF , !P2 ;  /* 0xff80000008c27808 */ /* 0x008fe20005000000 */
[----:B------:R-:W3:Y:S01]  /*5c50*/  MUFU.TANH R6, R23 ;  /* 0x0000001700067308 */ /* 0x000ee20000002400 */
[C---:B------:R-:W-:Y:S01]  /*5c60*/  IADD3 R2, PT, PT, R229.reuse, 0xc000, RZ ;  /* 0x0000c000e5027810 */ /* 0x040fe20007ffe0ff */
[----:B------:R-:W-:Y:S01]  /*5c70*/  VIADD R36, R229, 0xc040 ;  /* 0x0000c040e5247836 */ /* 0x000fe20000000000 */
[----:B------:R-:W-:Y:S01]  /*5c80*/  FSEL R170, R39, -INF , !P6 ;  /* 0xff80000027aa7808 */ /* 0x000fe20007000000 */
[----:B------:R-:W-:Y:S01]  /*5c90*/  LDSM.16.MT88.4 R56, [R229+0xc000] ;  /* 0x00c00000e538783b */ /* 0x000fe20000004200 */
[----:B------:R-:W-:Y:S01]  /*5ca0*/  @P0 IADD3 R36, PT, PT, R2, -0x40, RZ ;  /* 0xffffffc002240810 */ /* 0x000fe20007ffe0ff */
[----:B------:R-:W-:Y:S01]  /*5cb0*/  IMAD.IADD R39, R110, 0x1, R229 ;  /* 0x000000016e277824 */ /* 0x000fe200078e02e5 */
[----:B------:R-:W-:Y:S01]  /*5cc0*/  FMNMX3.FTZ R2, R85, R84, R62, !PT ;  /* 0x0000005455027276 */ /* 0x000fe2000781003e */
[----:B------:R-:W3:Y:S01]  /*5cd0*/  MUFU.TANH R7, R26 ;  /* 0x0000001a00077308 */ /* 0x000ee20000002400 */
[----:B-1----:R-:W-:Y:S01]  /*5ce0*/  FSEL R228, R9, -INF , !P5 ;  /* 0xff80000009e47808 */ /* 0x002fe20006800000 */
[----:B------:R-:W-:Y:S01]  /*5cf0*/  LDSM.16.MT88.4 R68, [R36] ;  /* 0x000000002444783b */ /* 0x000fe20000004200 */
[----:B------:R-:W-:-:S02]  /*5d00*/  FMNMX3.FTZ R2, R2, R53, R166, !PT ;  /* 0x0000003502027276 */ /* 0x000fc400078100a6 */
[----:B--2---:R-:W-:Y:S01]  /*5d10*/  FSEL R207, R5, -INF , !P4 ;  /* 0xff80000005cf7808 */ /* 0x004fe20006000000 */
[----:B------:R-:W-:Y:S01]  /*5d20*/  LDSM.16.MT88.4 R28, [R39+0xc000] ;  /* 0x00c00000271c783b */ /* 0x000fe20000004200 */
[----:B------:R-:W-:Y:S02]  /*5d30*/  FMNMX3.FTZ R2, R2, R164, R138, !PT ;  /* 0x000000a402027276 */ /* 0x000fe4000781008a */
[----:B----4-:R-:W-:Y:S01]  /*5d40*/  FMNMX.FTZ R133, R0, R3, !PT ;  /* 0x0000000300857209 */ /* 0x010fe20007810000 */
[----:B------:R-:W-:Y:S01]  /*5d50*/  LDSM.16.MT88.4 R44, [R39+0xe000] ;  /* 0x00e00000272c783b */ /* 0x000fe20000004200 */
[----:B------:R-:W-:Y:S02]  /*5d60*/  FMNMX3.FTZ R0, R87, R86, R64, !PT ;  /* 0x0000005657007276 */ /* 0x000fe40007810040 */
[----:B------:R-:W-:Y:S01]  /*5d70*/  FMNMX3.FTZ R2, R2, R132, R178, !PT ;  /* 0x0000008402027276 */ /* 0x000fe200078100b2 */
[----:B------:R-:W1:Y:S01]  /*5d80*/  SHFL.BFLY PT, R11, R133, 0x1, 0x1f ;  /* 0x0c201f00850b7f89 */ /* 0x000e6200000e0000 */
[----:B------:R-:W-:-:S02]  /*5d90*/  FMNMX3.FTZ R0, R0, R65, R167, !PT ;  /* 0x0000004100007276 */ /* 0x000fc400078100a7 */
[----:B------:R-:W-:Y:S01]  /*5da0*/  FMNMX3.FTZ R2, R2, R174, R169, !PT ;  /* 0x000000ae02027276 */ /* 0x000fe200078100a9 */
[----:B------:R-:W-:Y:S01]  /*5db0*/  LDSM.16.MT88.4 R76, [R229+0xe000] ;  /* 0x00e00000e54c783b */ /* 0x000fe20000004200 */
[----:B------:R-:W-:Y:S02]  /*5dc0*/  FMNMX3.FTZ R0, R0, R165, R139, !PT ;  /* 0x000000a500007276 */ /* 0x000fe4000781008b */
[----:B------:R-:W-:Y:S01]  /*5dd0*/  FMNMX3.FTZ R3, R2, R168, R206, !PT ;  /* 0x000000a802037276 */ /* 0x000fe200078100ce */
[----:B------:R-:W-:Y:S01]  /*5de0*/  LDSM.16.MT88.4 R80, [R36+0x2000] ;  /* 0x002000002450783b */ /* 0x000fe20000004200 */
[----:B------:R-:W-:Y:S02]  /*5df0*/  FMNMX3.FTZ R0, R0, R137, R180, !PT ;  /* 0x0000008900007276 */ /* 0x000fe400078100b4 */
[----:B------:R-:W-:Y:S01]  /*5e00*/  FMNMX.FTZ R134, R134, R4, !PT ;  /* 0x0000000486867209 */ /* 0x000fe20007810000 */
[----:B------:R-:W-:Y:S01]  /*5e10*/  LDSM.16.MT88.4 R88, [R229+0xc800] ;  /* 0x00c80000e558783b */ /* 0x000fe20000004200 */
[----:B------:R-:W-:-:S02]  /*5e20*/  FMNMX3.FTZ R4, R3, R205, R204, !PT ;  /* 0x000000cd03047276 */ /* 0x000fc400078100cc */
[----:B------:R-:W-:Y:S01]  /*5e30*/  FMNMX3.FTZ R0, R0, R177, R171, !PT ;  /* 0x000000b100007276 */ /* 0x000fe200078100ab */
[----:B------:R-:W-:Y:S01]  /*5e40*/  FMUL.FTZ R2, R134, UR4 ;  /* 0x0000000486027c20 */ /* 0x000fe20008410000 */
[----:B------:R-:W-:Y:S01]  /*5e50*/  FMNMX.FTZ R4, R194, R4, !PT ;  /* 0x00000004c2047209 */ /* 0x000fe20007810000 */
[----:B------:R-:W-:Y:S01]  /*5e60*/  STL [R1+0x5c], R134 ;  /* 0x00005c8601007387 */ /* 0x000fe20000100800 */
[----:B---3--:R-:W-:Y:S02]  /*5e70*/  FSEL R211, R6, -INF , !P1 ;  /* 0xff80000006d37808 */ /* 0x008fe40004800000 */
[----:B------:R-:W-:Y:S01]  /*5e80*/  FMNMX3.FTZ R0, R0, R170, R228, !PT ;  /* 0x000000aa00007276 */ /* 0x000fe200078100e4 */
[----:B------:R-:W2:Y:S01]  /*5e90*/  SHFL.BFLY PT, R8, R4, 0x2, 0x1f ;  /* 0x0c401f0004087f89 */ /* 0x000ea200000e0000 */
[----:B------:R-:W-:Y:S02]  /*5ea0*/  FSEL R208, R7, -INF , !P2 ;  /* 0xff80000007d07808 */ /* 0x000fe40005000000 */
[----:B------:R-:W-:Y:S01]  /*5eb0*/  FMNMX3.FTZ R3, R0, R207, R211, !PT ;  /* 0x000000cf00037276 */ /* 0x000fe200078100d3 */
[----:B------:R-:W-:Y:S01]  /*5ec0*/  LDSM.16.MT88.4 R104, [R229+0xe800] ;  /* 0x00e80000e568783b */ /* 0x000fe20000004200 */
[----:B------:R-:W-:-:S02]  /*5ed0*/  FSETP.NEU.FTZ.AND P1, PT, R134, -INF , PT ;  /* 0xff8000008600780b */ /* 0x000fc40003f3d000 */
[----:B------:R-:W-:Y:S01]  /*5ee0*/  FMNMX.FTZ R3, R208, R3, !PT ;  /* 0x00000003d0037209 */ /* 0x000fe20007810000 */
[----:B------:R-:W-:Y:S01]  /*5ef0*/  LDSM.16.MT88.4 R24, [R39+0xc800] ;  /* 0x00c800002718783b */ /* 0x000fe20000004200 */
[----:B------:R-:W-:Y:S02]  /*5f00*/  FSEL R2, R2, RZ, P1 ;  /* 0x000000ff02027208 */ /* 0x000fe40000800000 */
[----:B-1----:R-:W-:Y:S01]  /*5f10*/  FMNMX.FTZ R133, R133, R11, !PT ;  /* 0x0000000b85857209 */ /* 0x002fe20007810000 */
[----:B------:R-:W1:Y:S02]  /*5f20*/  SHFL.BFLY PT, R7, R3, 0x2, 0x1f ;  /* 0x0c401f0003077f89 */ /* 0x000e6400000e0000 */
[--C-:B------:R-:W-:Y:S01]  /*5f30*/  FFMA.FTZ R0, R50, UR4, -R2.reuse ;  /* 0x0000000432007c23 */ /* 0x100fe20008010802 */
[--C-:B------:R-:W-:Y:S01]  /*5f40*/  FFMA.FTZ R5, R49, UR4, -R2.reuse ;  /* 0x0000000431057c23 */ /* 0x100fe20008010802 */
[----:B------:R-:W-:Y:S01]  /*5f50*/  FSETP.NEU.FTZ.AND P1, PT, R133, -INF , PT ;  /* 0xff8000008500780b */ /* 0x000fe20003f3d000 */
[----:B------:R-:W-:Y:S01]  /*5f60*/  FFMA.FTZ R6, R38, UR4, -R2 ;  /* 0x0000000426067c23 */ /* 0x000fe20008010802 */
[----:B------:R3:W-:Y:S01]  /*5f70*/  MUFU.EX2 R15, R0 ;  /* 0x00000000000f7308 */ /* 0x0007e20000000800 */
[----:B------:R-:W-:Y:S03]  /*5f80*/  STL [R1+0x60], R133 ;  /* 0x0000608501007387 */ /* 0x000fe60000100800 */
[----:B------:R4:W4:Y:S01]  /*5f90*/  MUFU.EX2 R192, R5 ;  /* 0x0000000500c07308 */ /* 0x0009220000000800 */
[----:B------:R-:W-:Y:S01]  /*5fa0*/  LDSM.16.MT88.4 R20, [R39+0xe800] ;  /* 0x00e800002714783b */ /* 0x000fe20000004200 */
[----:B--2---:R-:W-:-:S02]  /*5fb0*/  FMNMX.FTZ R8, R4, R8, !PT ;  /* 0x0000000804087209 */ /* 0x004fc40007810000 */
[----:B------:R2:W-:Y:S03]  /*5fc0*/  MUFU.EX2 R209, R6 ;  /* 0x0000000600d17308 */ /* 0x0005e60000000800 */
[----:B------:R-:W2:Y:S01]  /*5fd0*/  SHFL.BFLY PT, R9, R8, 0x1, 0x1f ;  /* 0x0c201f0008097f89 */ /* 0x000ea200000e0000 */
[----:B---3--:R-:W-:Y:S01]  /*5fe0*/  FMUL.FTZ R0, R133, UR4 ;  /* 0x0000000485007c20 */ /* 0x008fe20008410000 */
[----:B-1----:R-:W-:Y:S01]  /*5ff0*/  FMNMX.FTZ R3, R3, R7, !PT ;  /* 0x0000000703037209 */ /* 0x002fe20007810000 */
[----:B----4-:R-:W-:-:S03]  /*6000*/  FFMA.FTZ R5, R37, UR4, -R2 ;  /* 0x0000000425057c23 */ /* 0x010fc60008010802 */
[----:B------:R-:W-:Y:S02]  /*6010*/  FSEL R0, R0, RZ, P1 ;  /* 0x000000ff00007208 */ /* 0x000fe40000800000 */
[----:B------:R-:W-:Y:S01]  /*6020*/  IADD3 R37, PT, PT, R110, R36, RZ ;  /* 0x000000246e257210 */ /* 0x000fe20007ffe0ff */
[----:B------:R-:W1:Y:S01]  /*6030*/  SHFL.BFLY PT, R10, R3, 0x1, 0x1f ;  /* 0x0c201f00030a7f89 */ /* 0x000e6200000e0000 */
[----:B------:R3:W-:Y:S01]  /*6040*/  MUFU.EX2 R189, R5 ;  /* 0x0000000500bd7308 */ /* 0x0007e20000000800 */
[----:B--2---:R-:W-:Y:S01]  /*6050*/  FFMA.FTZ R6, R61, UR4, -R0 ;  /* 0x000000043d067c23 */ /* 0x004fe20008010800 */
[----:B------:R-:W-:Y:S01]  /*6060*/  F2FP.BF16.F32.PACK_AB R4, R192, R15 ;  /* 0x0000000fc004723e */ /* 0x000fe200000010ff */
[----:B------:R-:W2:Y:S02]  /*6070*/  LDSM.16.MT88.4 R72, [R37] ;  /* 0x000000002548783b */ /* 0x000ea40000004200 */
[----:B------:R4:W4:Y:S02]  /*6080*/  MUFU.EX2 R232, R6 ;  /* 0x0000000600e87308 */ /* 0x0009240000000800 */
[----:B------:R-:W2:Y:S01]  /*6090*/  LDSM.16.MT88.4 R96, [R37+0x2000] ;  /* 0x002000002560783b */ /* 0x000ea20000004200 */
[----:B------:R-:W-:-:S03]  /*60a0*/  FMNMX.FTZ R136, R8, R9, !PT ;  /* 0x0000000908887209 */ /* 0x000fc60007810000 */
[----:B------:R-:W-:Y:S01]  /*60b0*/  LDSM.16.MT88.4 R92, [R37+0x800] ;  /* 0x00080000255c783b */ /* 0x000fe20000004200 */
[--C-:B---3--:R-:W-:Y:S01]  /*60c0*/  FFMA.FTZ R5, R60, UR4, -R0.reuse ;  /* 0x000000043c057c23 */ /* 0x108fe20008010800 */
[C---:B------:R-:W-:Y:S01]  /*60d0*/  FSETP.NEU.FTZ.AND P1, PT, R136.reuse, -INF , PT ;  /* 0xff8000008800780b */ /* 0x040fe20003f3d000 */
[----:B------:R-:W-:Y:S01]  /*60e0*/  FMUL.FTZ R8, R136, UR4 ;  /* 0x0000000488087c20 */ /* 0x000fe20008410000 */
[----:B------:R-:W-:Y:S01]  /*60f0*/  LDSM.16.MT88.4 R108, [R36+0x2800] ;  /* 0x00280000246c783b */ /* 0x000fe20000004200 */
[----:B------:R3:W3:Y:S01]  /*6100*/  MUFU.EX2 R233, R5 ;  /* 0x0000000500e97308 */ /* 0x0006e20000000800 */
[----:B----4-:R-:W-:Y:S02]  /*6110*/  FFMA.FTZ R6, R51, UR4, -R0 ;  /* 0x0000000433067c23 */ /* 0x010fe40008010800 */
[----:B------:R-:W-:Y:S01]  /*6120*/  FSEL R12, R8, RZ, P1 ;  /* 0x000000ff080c7208 */ /* 0x000fe20000800000 */
[----:B------:R4:W-:Y:S01]  /*6130*/  STL [R1+0x68], R232 ;  /* 0x000068e801007387 */ /* 0x0009e20000100800 */
[----:B------:R3:W3:Y:S01]  /*6140*/  MUFU.EX2 R238, R6 ;  /* 0x0000000600ee7308 */ /* 0x0006e20000000800 */
[----:B-1----:R-:W-:-:S02]  /*6150*/  FMNMX.FTZ R135, R3, R10, !PT ;  /* 0x0000000a03877209 */ /* 0x002fc40007810000 */
[--C-:B------:R-:W-:Y:S01]  /*6160*/  FFMA.FTZ R9, R85, UR4, -R12.reuse ;  /* 0x0000000455097c23 */ /* 0x100fe2000801080c */
[----:B------:R-:W-:Y:S01]  /*6170*/  FFMA.FTZ R8, R84, UR4, -R12 ;  /* 0x0000000454087c23 */ /* 0x000fe2000801080c */
[C---:B------:R-:W-:Y:S01]  /*6180*/  FSETP.NEU.FTZ.AND P1, PT, R135.reuse, -INF , PT ;  /* 0xff8000008700780b */ /* 0x040fe20003f3d000 */
[----:B------:R-:W-:Y:S01]  /*6190*/  FMUL.FTZ R3, R135, UR4 ;  /* 0x0000000487037c20 */ /* 0x000fe20008410000 */
[----:B------:R-:W-:Y:S01]  /*61a0*/  LDSM.16.MT88.4 R120, [R37+0x2800] ;  /* 0x002800002578783b */ /* 0x000fe20000004200 */
[----:B------:R1:W-:Y:S01]  /*61b0*/  MUFU.EX2 R210, R8 ;  /* 0x0000000800d27308 */ /* 0x0003e20000000800 */
[----:B---3--:R-:W-:Y:S01]  /*61c0*/  FFMA.FTZ R5, R52, UR4, -R0 ;  /* 0x0000000434057c23 */ /* 0x008fe20008010800 */
[--C-:B------:R-:W-:Y:S01]  /*61d0*/  FFMA.FTZ R13, R166, UR4, -R12.reuse ;  /* 0x00000004a60d7c23 */ /* 0x100fe2000801080c */
[----:B------:R-:W-:Y:S01]  /*61e0*/  FSEL R3, R3, RZ, P1 ;  /* 0x000000ff03037208 */ /* 0x000fe20000800000 */
[----:B------:R-:W-:Y:S01]  /*61f0*/  STL [R1+0x64], R233 ;  /* 0x000064e901007387 */ /* 0x000fe20000100800 */
[----:B------:R3:W2:Y:S01]  /*6200*/  MUFU.EX2 R191, R5 ;  /* 0x0000000500bf7308 */ /* 0x0006a20000000800 */
[----:B------:R-:W-:Y:S01]  /*6210*/  F2FP.BF16.F32.PACK_AB R6, R189, R209 ;  /* 0x000000d1bd06723e */ /* 0x000fe200000010ff */
[----:B------:R-:W-:Y:S01]  /*6220*/  FFMA.FTZ R14, R164, UR4, -R12 ;  /* 0x00000004a40e7c23 */ /* 0x000fe2000801080c */
[----:B------:R2:W-:Y:S01]  /*6230*/  STL [R1+0x6c], R238 ;  /* 0x00006cee01007387 */ /* 0x0005e20000100800 */
[----:B------:R-:W-:-:S02]  /*6240*/  IMAD.MOV.U32 R166, RZ, RZ, R195 ;  /* 0x000000ffffa67224 */ /* 0x000fc400078e00c3 */
[----:B------:R2:W-:Y:S01]  /*6250*/  MUFU.EX2 R134, R14 ;  /* 0x0000000e00867308 */ /* 0x0005e20000000800 */
[----:B------:R2:W-:Y:S01]  /*6260*/  STL [R1+0x70], R136 ;  /* 0x0000708801007387 */ /* 0x0005e20000100800 */
[--C-:B-1----:R-:W-:Y:S01]  /*6270*/  FFMA.FTZ R8, R53, UR4, -R12.reuse ;  /* 0x0000000435087c23 */ /* 0x102fe2000801080c */
[----:B---3--:R-:W-:Y:S02]  /*6280*/  F2FP.BF16.F32.PACK_AB R5, R233, R232 ;  /* 0x000000e8e905723e */ /* 0x008fe400000010ff */
[----:B----4-:R1:W-:Y:S01]  /*6290*/  MUFU.EX2 R232, R9 ;  /* 0x0000000900e87308 */ /* 0x0103e20000000800 */
[----:B--2---:R-:W-:Y:S01]  /*62a0*/  F2FP.BF16.F32.PACK_AB R7, R191, R238 ;  /* 0x000000eebf07723e */ /* 0x004fe200000010ff */
[----:B------:R-:W-:-:S06]  /*62b0*/  FFMA.FTZ R14, R132, UR4, -R12 ;  /* 0x00000004840e7c23 */ /* 0x000fcc000801080c */
[----:B------:R-:W-:Y:S01]  /*62c0*/  HMMA.16816.F32.BF16 R52, R4, R58, RZ ;  /* 0x0000003a0434723c */ /* 0x000fe200000418ff */
[----:B------:R2:W-:Y:S01]  /*62d0*/  MUFU.EX2 R238, R8 ;  /* 0x0000000800ee7308 */ /* 0x0005e20000000800 */
[----:B-1----:R-:W-:-:S06]  /*62e0*/  FFMA.FTZ R9, R62, UR4, -R12 ;  /* 0x000000043e097c23 */ /* 0x002fcc000801080c */
[C---:B------:R-:W-:Y:S01]  /*62f0*/  HMMA.16816.F32.BF16 R160, R4.reuse, R56, RZ ;  /* 0x0000003804a0723c */ /* 0x040fe200000418ff */
[----:B------:R1:W3:Y:S07]  /*6300*/  MUFU.EX2 R230, R9 ;  /* 0x0000000900e67308 */ /* 0x0002ee0000000800 */
[----:B------:R-:W-:Y:S01]  /*6310*/  HMMA.16816.F32.BF16 R156, R4, R28, RZ ;  /* 0x0000001c049c723c */ /* 0x000fe200000418ff */
[----:B--2---:R-:W-:-:S04]  /*6320*/  FFMA.FTZ R8, R86, UR4, -R3 ;  /* 0x0000000456087c23 */ /* 0x004fc80008010803 */
[----:B------:R2:W-:Y:S01]  /*6330*/  MUFU.EX2 R233, R8 ;  /* 0x0000000800e97308 */ /* 0x0005e20000000800 */
[--C-:B-1----:R-:W-:Y:S02]  /*6340*/  FFMA.FTZ R9, R87, UR4, -R3.reuse ;  /* 0x0000000457097c23 */ /* 0x102fe40008010803 */
[C---:B------:R-:W-:Y:S01]  /*6350*/  HMMA.16816.F32.BF16 R152, R4.reuse, R30, RZ ;  /* 0x0000001e0498723c */ /* 0x040fe200000418ff */
[----:B------:R-:W1:Y:S01]  /*6360*/  LDSM.16.MT88.4 R84, [R36+0x800] ;  /* 0x000800002454783b */ /* 0x000e620000004200 */
[----:B---3--:R-:W-:Y:S01]  /*6370*/  F2FP.BF16.F32.PACK_AB R10, R238, R230 ;  /* 0x000000e6ee0a723e */ /* 0x008fe200000010ff */
[----:B------:R3:W-:Y:S05]  /*6380*/  MUFU.EX2 R133, R9 ;  /* 0x0000000900857308 */ /* 0x0007ea0000000800 */
[----:B------:R-:W-:Y:S01]  /*6390*/  HMMA.16816.F32.BF16 R148, R4, R44, RZ ;  /* 0x0000002c0494723c */ /* 0x000fe200000418ff */
[----:B--2---:R-:W-:-:S04]  /*63a0*/  FFMA.FTZ R8, R65, UR4, -R3 ;  /* 0x0000000441087c23 */ /* 0x004fc80008010803 */
[----:B------:R2:W-:Y:S03]  /*63b0*/  MUFU.EX2 R193, R8 ;  /* 0x0000000800c17308 */ /* 0x0005e60000000800 */
[----:B------:R-:W-:Y:S01]  /*63c0*/  HMMA.16816.F32.BF16 R144, R4, R46, RZ ;  /* 0x0000002e0490723c */ /* 0x000fe200000418ff */
[----:B---3--:R-:W-:-:S04]  /*63d0*/  FFMA.FTZ R9, R64, UR4, -R3 ;  /* 0x0000000440097c23 */ /* 0x008fc80008010803 */
[----:B------:R3:W4:Y:S03]  /*63e0*/  MUFU.EX2 R234, R9 ;  /* 0x0000000900ea7308 */ /* 0x0007260000000800 */
[----:B------:R-:W-:Y:S01]  /*63f0*/  HMMA.16816.F32.BF16 R140, R4, R68, RZ ;  /* 0x00000044048c723c */ /* 0x000fe200000418ff */
[----:B--2---:R-:W-:-:S07]  /*6400*/  FFMA.FTZ R8, R41, UR4, -R2 ;  /* 0x0000000429087c23 */ /* 0x004fce0008010802 */
[----:B------:R-:W-:Y:S01]  /*6410*/  HMMA.16816.F32.BF16 R128, R4, R72, RZ ;  /* 0x000000480480723c */ /* 0x000fe200000418ff */
[----:B------:R2:W-:Y:S01]  /*6420*/  MUFU.EX2 R237, R8 ;  /* 0x0000000800ed7308 */ /* 0x0005e20000000800 */
[----:B---3--:R-:W-:Y:S01]  /*6430*/  FFMA.FTZ R9, R63, UR4, -R2 ;  /* 0x000000043f097c23 */ /* 0x008fe20008010802 */
[----:B----4-:R-:W-:-:S03]  /*6440*/  F2FP.BF16.F32.PACK_AB R11, R193, R234 ;  /* 0x000000eac10b723e */ /* 0x010fc600000010ff */
[----:B------:R3:W4:Y:S02]  /*6450*/  MUFU.EX2 R236, R9 ;  /* 0x0000000900ec7308 */ /* 0x0007240000000800 */
[----:B------:R-:W-:Y:S01]  /*6460*/  HMMA.16816.F32.BF16 R124, R4, R76, RZ ;  /* 0x0000004c047c723c */ /* 0x000fe200000418ff */
[----:B--2---:R-:W-:-:S07]  /*6470*/  FFMA.FTZ R8, R32, UR4, -R2 ;  /* 0x0000000420087c23 */ /* 0x004fce0008010802 */
[----:B------:R-:W-:Y:S01]  /*6480*/  HMMA.16816.F32.BF16 R116, R4, R80, RZ ;  /* 0x000000500474723c */ /* 0x000fe200000418ff */
[----:B------:R2:W-:Y:S01]  /*6490*/  MUFU.EX2 R235, R8 ;  /* 0x0000000800eb7308 */ /* 0x0005e20000000800 */
[----:B---3--:R-:W-:Y:S01]  /*64a0*/  FFMA.FTZ R9, R40, UR4, -R2 ;  /* 0x0000000428097c23 */ /* 0x008fe20008010802 */
[----:B----4-:R-:W-:-:S05]  /*64b0*/  MOV R164, R236 ;  /* 0x000000ec00a47202 */ /* 0x010fca0000000f00 */
[C---:B------:R-:W-:Y:S01]  /*64c0*/  HMMA.16816.F32.BF16 R100, R4.reuse, R96, RZ ;  /* 0x000000600464723c */ /* 0x040fe200000418ff */
[----:B------:R3:W-:Y:S07]  /*64d0*/  MUFU.EX2 R227, R9 ;  /* 0x0000000900e37308 */ /* 0x0007ee0000000800 */
[----:B------:R-:W-:Y:S01]  /*64e0*/  HMMA.16816.F32.BF16 R48, R4, R70, RZ ;  /* 0x000000460430723c */ /* 0x000fe200000418ff */
[----:B--2---:R-:W-:-:S04]  /*64f0*/  FFMA.FTZ R8, R43, UR4, -R0 ;  /* 0x000000042b087c23 */ /* 0x004fc80008010800 */
[----:B------:R2:W-:Y:S01]  /*6500*/  MUFU.EX2 R239, R8 ;  /* 0x0000000800ef7308 */ /* 0x0005e20000000800 */
[--C-:B---3--:R-:W-:Y:S02]  /*6510*/  FFMA.FTZ R9, R67, UR4, -R0.reuse ;  /* 0x0000000443097c23 */ /* 0x108fe40008010800 */
[C---:B------:R-:W-:Y:S02]  /*6520*/  HMMA.16816.F32.BF16 R16, R4.reuse, R74, RZ ;  /* 0x0000004a0410723c */ /* 0x040fe400000418ff */
[----:B------:R3:W4:Y:S06]  /*6530*/  MUFU.EX2 R136, R9 ;  /* 0x0000000900887308 */ /* 0x00072c0000000800 */
[----:B------:R-:W-:Y:S01]  /*6540*/  HMMA.16816.F32.BF16 R32, R4, R78, RZ ;  /* 0x0000004e0420723c */ /* 0x000fe200000418ff */
[----:B--2---:R-:W-:-:S04]  /*6550*/  FFMA.FTZ R8, R42, UR4, -R0 ;  /* 0x000000042a087c23 */ /* 0x004fc80008010800 */
[----:B------:R2:W-:Y:S03]  /*6560*/  MUFU.EX2 R188, R8 ;  /* 0x0000000800bc7308 */ /* 0x0005e60000000800 */
[----:B------:R-:W-:Y:S01]  /*6570*/  HMMA.16816.F32.BF16 R40, R4, R82, RZ ;  /* 0x000000520428723c */ /* 0x000fe200000418ff */
[----:B---3--:R-:W-:-:S04]  /*6580*/  FFMA.FTZ R9, R66, UR4, -R0 ;  /* 0x0000000442097c23 */ /* 0x008fc80008010800 */
[----:B------:R3:W1:Y:S03]  /*6590*/  MUFU.EX2 R226, R9 ;  /* 0x0000000900e27308 */ /* 0x0006660000000800 */
[----:B------:R-:W-:Y:S01]  /*65a0*/  HMMA.16816.F32.BF16 R60, R4, R98, RZ ;  /* 0x00000062043c723c */ /* 0x000fe200000418ff */
[----:B------:R-:W-:Y:S02]  /*65b0*/  F2FP.BF16.F32.PACK_AB R4, R237, R236 ;  /* 0x000000eced04723e */ /* 0x000fe400000010ff */
[----:B----4-:R-:W-:Y:S02]  /*65c0*/  F2FP.BF16.F32.PACK_AB R5, R239, R136 ;  /* 0x00000088ef05723e */ /* 0x010fe400000010ff */
[----:B--2---:R-:W-:Y:S02]  /*65d0*/  F2FP.BF16.F32.PACK_AB R8, R210, R232 ;  /* 0x000000e8d208723e */ /* 0x004fe400000010ff */
[----:B------:R-:W-:-:S02]  /*65e0*/  F2FP.BF16.F32.PACK_AB R6, R235, R227 ;  /* 0x000000e3eb06723e */ /* 0x000fc400000010ff */
[----:B---3--:R-:W-:Y:S02]  /*65f0*/  F2FP.BF16.F32.PACK_AB R9, R233, R133 ;  /* 0x00000085e909723e */ /* 0x008fe400000010ff */
[----:B-1----:R-:W-:-:S05]  /*6600*/  F2FP.BF16.F32.PACK_AB R7, R188, R226 ;  /* 0x000000e2bc07723e */ /* 0x002fca00000010ff */
[C---:B------:R-:W-:Y:S08]  /*6610*/  HMMA.16816.F32.BF16 R112, R8.reuse, R28, RZ ;  /* 0x0000001c0870723c */ /* 0x040ff000000418ff */
[----:B------:R-:W-:Y:S08]  /*6620*/  HMMA.16816.F32.BF16 R64, R8, R30, RZ ;  /* 0x0000001e0840723c */ /* 0x000ff000000418ff */
[C---:B------:R-:W-:Y:S08]  /*6630*/  HMMA.16816.F32.BF16 R28, R4.reuse, R90, R52 ;  /* 0x0000005a041c723c */ /* 0x040ff00000041834 */
[----:B------:R-:W-:Y:S01]  /*6640*/  HMMA.16816.F32.BF16 R196, R4, R88, R160 ;  /* 0x0000005804c4723c */ /* 0x000fe200000418a0 */
[----:B------:R-:W-:Y:S01]  /*6650*/  MOV R162, R194 ;  /* 0x000000c200a27202 */ /* 0x000fe20000000f00 */
[----:B------:R-:W-:-:S06]  /*6660*/  IMAD.MOV.U32 R163, RZ, RZ, R188 ;  /* 0x000000ffffa37224 */ /* 0x000fcc00078e00bc */
[C---:B------:R-:W-:Y:S01]  /*6670*/  HMMA.16816.F32.BF16 R248, R4.reuse, R84, R140 ;  /* 0x0000005404f8723c */ /* 0x040fe2000004188c */
[----:B------:R-:W-:Y:S02]  /*6680*/  IMAD.MOV.U32 R142, RZ, RZ, R15 ;  /* 0x000000ffff8e7224 */ /* 0x000fe400078e000f */
[----:B------:R-:W-:Y:S01]  /*6690*/  FFMA.FTZ R15, R165, UR4, -R3 ;  /* 0x00000004a50f7c23 */ /* 0x000fe20008010803 */
[----:B------:R-:W-:Y:S01]  /*66a0*/  IMAD.MOV.U32 R225, RZ, RZ, R28 ;  /* 0x000000ffffe17224 */ /* 0x000fe200078e001c */
[----:B------:R-:W-:Y:S01]  /*66b0*/  MOV R38, R31 ;  /* 0x0000001f00267202 */ /* 0x000fe20000000f00 */
[----:B------:R1:W2:Y:S01]  /*66c0*/  MUFU.EX2 R28, R13 ;  /* 0x0000000d001c7308 */ /* 0x0002a20000000800 */
[----:B------:R-:W-:Y:S01]  /*66d0*/  IMAD.MOV.U32 R160, RZ, RZ, R30 ;  /* 0x000000ffffa07224 */ /* 0x000fe200078e001e */
[----:B------:R-:W-:Y:S01]  /*66e0*/  MOV R224, R29 ;  /* 0x0000001d00e07202 */ /* 0x000fe20000000f00 */
[C---:B------:R-:W-:Y:S01]  /*66f0*/  HMMA.16816.F32.BF16 R240, R4.reuse, R94, R16 ;  /* 0x0000005e04f0723c */ /* 0x040fe20000041810 */
[----:B------:R3:W-:Y:S01]  /*6700*/  MUFU.EX2 R236, R15 ;  /* 0x0000000f00ec7308 */ /* 0x0007e20000000800 */
[----:B------:R-:W-:Y:S01]  /*6710*/  MOV R141, R192 ;  /* 0x000000c0008d7202 */ /* 0x000fe20000000f00 */
[----:B------:R-:W-:Y:S01]  /*6720*/  IMAD.MOV.U32 R219, RZ, RZ, R196 ;  /* 0x000000ffffdb7224 */ /* 0x000fe200078e00c4 */
[----:B------:R-:W-:Y:S01]  /*6730*/  MOV R218, R197 ;  /* 0x000000c500da7202 */ /* 0x000fe20000000f00 */
[----:B------:R-:W-:Y:S01]  /*6740*/  IMAD.MOV.U32 R217, RZ, RZ, R198 ;  /* 0x000000ffffd97224 */ /* 0x000fe200078e00c6 */
[----:B------:R-:W-:Y:S01]  /*6750*/  MOV R216, R199 ;  /* 0x000000c700d87202 */ /* 0x000fe20000000f00 */
[----:B------:R-:W-:Y:S01]  /*6760*/  IMAD.MOV.U32 R143, RZ, RZ, R190 ;  /* 0x000000ffff8f7224 */ /* 0x000fe200078e00be */
[----:B------:R-:W-:Y:S01]  /*6770*/  HMMA.16816.F32.BF16 R196, R4, R92, R128 ;  /* 0x0000005c04c4723c */ /* 0x000fe20000041880 */
[----:B------:R4:W-:Y:S01]  /*6780*/  MUFU.EX2 R128, R14 ;  /* 0x0000000e00807308 */ /* 0x0009e20000000800 */
[----:B------:R-:W-:-:S02]  /*6790*/  IMAD.MOV.U32 R131, RZ, RZ, R193 ;  /* 0x000000ffff837224 */ /* 0x000fc400078e00c1 */
[----:B-1----:R-:W-:Y:S01]  /*67a0*/  FFMA.FTZ R13, R138, UR4, -R12 ;  /* 0x000000048a0d7c23 */ /* 0x002fe2000801080c */
[----:B------:R-:W-:-:S03]  /*67b0*/  MOV R165, R191 ;  /* 0x000000bf00a57202 */ /* 0x000fc60000000f00 */
[----:B------:R1:W-:Y:S01]  /*67c0*/  MUFU.EX2 R140, R13 ;  /* 0x0000000d008c7308 */ /* 0x0003e20000000800 */
[----:B------:R-:W-:Y:S01]  /*67d0*/  HMMA.16816.F32.BF16 R16, R8, R46, RZ ;  /* 0x0000002e0810723c */ /* 0x000fe200000418ff */
[----:B---3--:R-:W-:Y:S01]  /*67e0*/  MOV R15, R210 ;  /* 0x000000d2000f7202 */ /* 0x008fe20000000f00 */
[----:B----4-:R-:W-:-:S06]  /*67f0*/  FFMA.FTZ R14, R139, UR4, -R3 ;  /* 0x000000048b0e7c23 */ /* 0x010fcc0008010803 */
[----:B------:R-:W-:Y:S01]  /*6800*/  HMMA.16816.F32.BF16 R212, R4, R106, R32 ;  /* 0x0000006a04d4723c */ /* 0x000fe20000041820 */
[----:B------:R3:W-:Y:S01]  /*6810*/  MUFU.EX2 R161, R14 ;  /* 0x0000000e00a17308 */ /* 0x0007e20000000800 */
[----:B-1----:R-:W-:Y:S01]  /*6820*/  FFMA.FTZ R13, R167, UR4, -R3 ;  /* 0x00000004a70d7c23 */ /* 0x002fe20008010803 */
[----:B--2---:R-:W-:-:S05]  /*6830*/  IMAD.MOV.U32 R167, RZ, RZ, R28 ;  /* 0x000000ffffa77224 */ /* 0x004fca00078e001c */
[C---:B------:R-:W-:Y:S01]  /*6840*/  HMMA.16816.F32.BF16 R28, R8.reuse, R44, RZ ;  /* 0x0000002c081c723c */ /* 0x040fe200000418ff */
[----:B------:R1:W2:Y:S07]  /*6850*/  MUFU.EX2 R132, R13 ;  /* 0x0000000d00847308 */ /* 0x0002ae0000000800 */
[----:B------:R-:W-:Y:S01]  /*6860*/  HMMA.16816.F32.BF16 R32, R8, R68, RZ ;  /* 0x000000440820723c */ /* 0x000fe200000418ff */
[----:B---3--:R-:W-:Y:S01]  /*6870*/  MOV R14, R142 ;  /* 0x0000008e000e7202 */ /* 0x008fe20000000f00 */
[----:B-1----:R-:W-:-:S06]  /*6880*/  FFMA.FTZ R13, R137, UR4, -R3 ;  /* 0x00000004890d7c23 */ /* 0x002fcc0008010803 */
[----:B------:R-:W-:Y:S01]  /*6890*/  HMMA.16816.F32.BF16 R44, R8, R56, RZ ;  /* 0x00000038082c723c */ /* 0x000fe200000418ff */
[----:B------:R-:W-:Y:S01]  /*68a0*/  MOV R137, R189 ;  /* 0x000000bd00897202 */ /* 0x000fe20000000f00 */
[----:B------:R-:W1:Y:S06]  /*68b0*/  MUFU.EX2 R13, R13 ;  /* 0x0000000d000d7308 */ /* 0x000e6c0000000800 */
        /* <DEDUP_REMOVED lines=11> */
[----:B--2---:R-:W-:Y:S02]  /*6970*/  F2FP.BF16.F32.PACK_AB R5, R236, R132 ;  /* 0x00000084ec05723e */ /* 0x004fe400000010ff */
[----:B------:R-:W-:Y:S02]  /*6980*/  F2FP.BF16.F32.PACK_AB R6, R128, R140 ;  /* 0x0000008c8006723e */ /* 0x000fe400000010ff */
[----:B-1----:R-:W-:Y:S01]  /*6990*/  F2FP.BF16.F32.PACK_AB R7, R13, R161 ;  /* 0x000000a10d07723e */ /* 0x002fe200000010ff */
[----:B------:R-:W-:Y:S08]  /*69a0*/  HMMA.16816.F32.BF16 R40, R8, R58, RZ ;  /* 0x0000003a0828723c */ /* 0x000ff000000418ff */
[C---:B------:R-:W-:Y:S08]  /*69b0*/  HMMA.16816.F32.BF16 R112, R4.reuse, R24, R112 ;  /* 0x000000180470723c */ /* 0x040ff00000041870 */
[C---:B------:R-:W-:Y:S08]  /*69c0*/  HMMA.16816.F32.BF16 R124, R4.reuse, R26, R64 ;  /* 0x0000001a047c723c */ /* 0x040ff00000041840 */
[C---:B------:R-:W-:Y:S08]  /*69d0*/  HMMA.16816.F32.BF16 R100, R4.reuse, R20, R28 ;  /* 0x000000140464723c */ /* 0x040ff0000004181c */
[----:B------:R-:W-:Y:S08]  /*69e0*/  HMMA.16816.F32.BF16 R116, R4, R22, R16 ;  /* 0x000000160474723c */ /* 0x000ff00000041810 */
[----:B------:R-:W-:Y:S01]  /*69f0*/  HMMA.16816.F32.BF16 R28, R8, R72, RZ ;  /* 0x00000048081c723c */ /* 0x000fe200000418ff */
[----:B------:R-:W-:Y:S01]  /*6a00*/  MOV R73, R131 ;  /* 0x0000008300497202 */ /* 0x000fe20000000f00 */
[----:B------:R-:W-:-:S06]  /*6a10*/  IMAD.MOV.U32 R72, RZ, RZ, R141 ;  /* 0x000000ffff487224 */ /* 0x000fcc00078e008d */
[C---:B------:R-:W-:Y:S08]  /*6a20*/  HMMA.16816.F32.BF16 R24, R8.reuse, R76, RZ ;  /* 0x0000004c0818723c */ /* 0x040ff000000418ff */
[C---:B------:R-:W-:Y:S08]  /*6a30*/  HMMA.16816.F32.BF16 R20, R8.reuse, R80, RZ ;  /* 0x000000500814723c */ /* 0x040ff000000418ff */
[C---:B------:R-:W-:Y:S08]  /*6a40*/  HMMA.16816.F32.BF16 R16, R8.reuse, R96, RZ ;  /* 0x000000600810723c */ /* 0x040ff000000418ff */
[C---:B------:R-:W-:Y:S08]  /*6a50*/  HMMA.16816.F32.BF16 R48, R8.reuse, R70, RZ ;  /* 0x000000460830723c */ /* 0x040ff000000418ff */
[----:B------:R-:W-:Y:S01]  /*6a60*/  HMMA.16816.F32.BF16 R52, R8, R74, RZ ;  /* 0x0000004a0834723c */ /* 0x000fe200000418ff */
[----:B------:R-:W-:Y:S01]  /*6a70*/  MOV R74, R13 ;  /* 0x0000000d004a7202 */ /* 0x000fe20000000f00 */
[----:B------:R-:W-:-:S02]  /*6a80*/  IMAD.MOV.U32 R13, RZ, RZ, R209 ;  /* 0x000000ffff0d7224 */ /* 0x000fc400078e00d1 */
[----:B------:R-:W-:-:S04]  /*6a90*/  IMAD.MOV.U32 R75, RZ, RZ, R143 ;  /* 0x000000ffff4b7224 */ /* 0x000fc800078e008f */
[C---:B------:R-:W-:Y:S08]  /*6aa0*/  HMMA.16816.F32.BF16 R56, R8.reuse, R78, RZ ;  /* 0x0000004e0838723c */ /* 0x040ff000000418ff */
[C---:B------:R-:W-:Y:S08]  /*6ab0*/  HMMA.16816.F32.BF16 R60, R8.reuse, R82, RZ ;  /* 0x00000052083c723c */ /* 0x040ff000000418ff */
[----:B------:R-:W-:Y:S01]  /*6ac0*/  HMMA.16816.F32.BF16 R64, R8, R98, RZ ;  /* 0x000000620840723c */ /* 0x000fe200000418ff */
[--C-:B------:R-:W-:Y:S01]  /*6ad0*/  FFMA.FTZ R9, R174, UR4, -R12.reuse ;  /* 0x00000004ae097c23 */ /* 0x100fe2000801080c */
[----:B------:R-:W-:Y:S01]  /*6ae0*/  FFMA.FTZ R8, R178, UR4, -R12 ;  /* 0x00000004b2087c23 */ /* 0x000fe2000801080c */
[----:B------:R-:W-:-:S02]  /*6af0*/  IMAD.MOV.U32 R11, RZ, RZ, R128 ;  /* 0x000000ffff0b7224 */ /* 0x000fc400078e0080 */
[----:B------:R-:W-:Y:S01]  /*6b00*/  FFMA.FTZ R10, R170, UR4, -R3 ;  /* 0x00000004aa0a7c23 */ /* 0x000fe20008010803 */
[----:B------:R-:W-:Y:S02]  /*6b10*/  IMAD.MOV.U32 R178, RZ, RZ, R227 ;  /* 0x000000ffffb27224 */ /* 0x000fe400078e00e3 */
[C---:B------:R-:W-:Y:S01]  /*6b20*/  HMMA.16816.F32.BF16 R96, R4.reuse, R84, R32 ;  /* 0x000000540460723c */ /* 0x040fe20000041820 */
[----:B------:R1:W-:Y:S07]  /*6b30*/  MUFU.EX2 R84, R9 ;  /* 0x0000000900547308 */ /* 0x0003ee0000000800 */
[----:B------:R-:W-:Y:S01]  /*6b40*/  HMMA.16816.F32.BF16 R128, R4, R88, R44 ;  /* 0x000000580480723c */ /* 0x000fe2000004182c */
[----:B------:R2:W3:Y:S01]  /*6b50*/  MUFU.EX2 R44, R8 ;  /* 0x00000008002c7308 */ /* 0x0004e20000000800 */
[----:B------:R-:W-:Y:S01]  /*6b60*/  MOV R45, R134 ;  /* 0x00000086002d7202 */ /* 0x000fe20000000f00 */
[----:B------:R-:W-:Y:S01]  /*6b70*/  IMAD.MOV.U32 R46, RZ, RZ, R163 ;  /* 0x000000ffff2e7224 */ /* 0x000fe200078e00a3 */
[----:B------:R-:W-:Y:S01]  /*6b80*/  MOV R47, R140 ;  /* 0x0000008c002f7202 */ /* 0x000fe20000000f00 */
[----:B------:R-:W-:-:S02]  /*6b90*/  IMAD.MOV.U32 R163, RZ, RZ, R208 ;  /* 0x000000ffffa37224 */ /* 0x000fc400078e00d0 */
[--C-:B-1----:R-:W-:Y:S01]  /*6ba0*/  FFMA.FTZ R9, R168, UR4, -R12.reuse ;  /* 0x00000004a8097c23 */ /* 0x102fe2000801080c */
[C---:B------:R-:W-:Y:S01]  /*6bb0*/  HMMA.16816.F32.BF16 R76, R4.reuse, R108, R20 ;  /* 0x0000006c044c723c */ /* 0x040fe20000041814 */
[----:B------:R-:W1:Y:S01]  /*6bc0*/  LDSM.16.MT88.4 R20, [R39+0xd000] ;  /* 0x00d000002714783b */ /* 0x000e620000004200 */
[----:B------:R-:W-:Y:S04]  /*6bd0*/  MUFU.EX2 R208, R10 ;  /* 0x0000000a00d07308 */ /* 0x000fe80000000800 */
[----:B------:R4:W-:Y:S01]  /*6be0*/  MUFU.EX2 R210, R9 ;  /* 0x0000000900d27308 */ /* 0x0009e20000000800 */
[----:B--2---:R-:W-:Y:S01]  /*6bf0*/  FFMA.FTZ R8, R169, UR4, -R12 ;  /* 0x00000004a9087c23 */ /* 0x004fe2000801080c */
[C---:B------:R-:W-:Y:S01]  /*6c00*/  HMMA.16816.F32.BF16 R140, R4.reuse, R120, R16 ;  /* 0x00000078048c723c */ /* 0x040fe20000041810 */
[----:B------:R-:W2:Y:S02]  /*6c10*/  LDSM.16.MT88.4 R16, [R39+0xf000] ;  /* 0x00f000002710783b */ /* 0x000ea40000004200 */
[----:B------:R3:W-:Y:S05]  /*6c20*/  MUFU.EX2 R209, R8 ;  /* 0x0000000800d17308 */ /* 0x0007ea0000000800 */
[----:B------:R-:W-:Y:S01]  /*6c30*/  HMMA.16816.F32.BF16 R48, R4, R86, R48 ;  /* 0x000000560430723c */ /* 0x000fe20000041830 */
[----:B----4-:R-:W-:Y:S01]  /*6c40*/  FFMA.FTZ R9, R177, UR4, -R3 ;  /* 0x00000004b1097c23 */ /* 0x010fe20008010803 */
[----:B------:R-:W-:-:S03]  /*6c50*/  MOV R177, R161 ;  /* 0x000000a100b17202 */ /* 0x000fc60000000f00 */
[----:B------:R4:W-:Y:S01]  /*6c60*/  MUFU.EX2 R134, R9 ;  /* 0x0000000900867308 */ /* 0x0009e20000000800 */
[----:B---3--:R-:W-:Y:S02]  /*6c70*/  FFMA.FTZ R8, R180, UR4, -R3 ;  /* 0x00000004b4087c23 */ /* 0x008fe40008010803 */
[C---:B------:R-:W-:Y:S01]  /*6c80*/  HMMA.16816.F32.BF16 R60, R4.reuse, R110, R60 ;  /* 0x0000006e043c723c */ /* 0x040fe2000004183c */
[----:B------:R-:W-:Y:S01]  /*6c90*/  IMAD.MOV.U32 R111, RZ, RZ, R132 ;  /* 0x000000ffff6f7224 */ /* 0x000fe200078e0084 */
[----:B------:R-:W-:Y:S01]  /*6ca0*/  MOV R110, R164 ;  /* 0x000000a4006e7202 */ /* 0x000fe20000000f00 */
[----:B------:R3:W-:Y:S05]  /*6cb0*/  MUFU.EX2 R138, R8 ;  /* 0x00000008008a7308 */ /* 0x0007ea0000000800 */
[----:B------:R-:W-:Y:S01]  /*6cc0*/  HMMA.16816.F32.BF16 R80, R4, R92, R28 ;  /* 0x0000005c0450723c */ /* 0x000fe2000004181c */
[----:B------:R-:W-:Y:S01]  /*6cd0*/  LDSM.16.MT88.4 R28, [R229+0xf000] ;  /* 0x00f00000e51c783b */ /* 0x000fe20000004200 */
[----:B----4-:R-:W-:Y:S01]  /*6ce0*/  FFMA.FTZ R9, R182, UR4, -R2 ;  /* 0x00000004b6097c23 */ /* 0x010fe20008010802 */
[----:B------:R-:W-:-:S03]  /*6cf0*/  IMAD.MOV.U32 R182, RZ, RZ, R165 ;  /* 0x000000ffffb67224 */ /* 0x000fc600078e00a5 */
[----:B------:R4:W-:Y:S01]  /*6d00*/  MUFU.EX2 R35, R9 ;  /* 0x0000000900237308 */ /* 0x0009e20000000800 */
[----:B---3--:R-:W-:Y:S01]  /*6d10*/  FFMA.FTZ R8, R171, UR4, -R3 ;  /* 0x00000004ab087c23 */ /* 0x008fe20008010803 */
[----:B------:R-:W-:Y:S01]  /*6d20*/  HMMA.16816.F32.BF16 R68, R4, R104, R24 ;  /* 0x000000680444723c */ /* 0x000fe20000041818 */
[----:B------:R-:W-:Y:S01]  /*6d30*/  MOV R105, R162 ;  /* 0x000000a200697202 */ /* 0x000fe20000000f00 */
[----:B------:R-:W3:Y:S01]  /*6d40*/  LDSM.16.MT88.4 R24, [R229+0xd000] ;  /* 0x00d00000e518783b */ /* 0x000ee20000004200 */
[----:B------:R1:W2:Y:S01]  /*6d50*/  MUFU.EX2 R139, R8 ;  /* 0x00000008008b7308 */ /* 0x0002a20000000800 */
[----:B------:R-:W-:-:S04]  /*6d60*/  MOV R104, R226 ;  /* 0x000000e200687202 */ /* 0x000fc80000000f00 */
[C---:B------:R-:W-:Y:S01]  /*6d70*/  HMMA.16816.F32.BF16 R88, R4.reuse, R90, R40 ;  /* 0x0000005a0458723c */ /* 0x040fe20000041828 */
[----:B------:R-:W-:Y:S01]  /*6d80*/  LDSM.16.MT88.4 R40, [R37+0x3000] ;  /* 0x003000002528783b */ /* 0x000fe20000004200 */
[--C-:B----4-:R-:W-:Y:S01]  /*6d90*/  FFMA.FTZ R9, R173, UR4, -R2.reuse ;  /* 0x00000004ad097c23 */ /* 0x110fe20008010802 */
[----:B------:R-:W-:Y:S01]  /*6da0*/  MOV R173, R44 ;  /* 0x0000002c00ad7202 */ /* 0x000fe20000000f00 */
[----:B------:R-:W-:Y:S01]  /*6db0*/  IMAD.MOV.U32 R44, RZ, RZ, R45 ;  /* 0x000000ffff2c7224 */ /* 0x000fe200078e002d */
[----:B------:R-:W-:Y:S01]  /*6dc0*/  MOV R45, R46 ;  /* 0x0000002e002d7202 */ /* 0x000fe20000000f00 */
[----:B------:R-:W-:Y:S02]  /*6dd0*/  IMAD.MOV.U32 R46, RZ, RZ, R47 ;  /* 0x000000ffff2e7224 */ /* 0x000fe400078e002f */
[----:B-1----:R-:W-:Y:S01]  /*6de0*/  FFMA.FTZ R8, R179, UR4, -R2 ;  /* 0x00000004b3087c23 */ /* 0x002fe20008010802 */
[----:B------:R-:W-:Y:S01]  /*6df0*/  MOV R47, R11 ;  /* 0x0000000b002f7202 */ /* 0x000fe20000000f00 */
[----:B------:R-:W-:Y:S01]  /*6e00*/  IMAD.MOV.U32 R11, RZ, RZ, R74 ;  /* 0x000000ffff0b7224 */ /* 0x000fe200078e004a */
[----:B------:R-:W-:Y:S01]  /*6e10*/  MOV R74, R75 ;  /* 0x0000004b004a7202 */ /* 0x000fe20000000f00 */
[----:B------:R-:W-:Y:S01]  /*6e20*/  IMAD.MOV.U32 R75, RZ, RZ, R72 ;  /* 0x000000ffff4b7224 */ /* 0x000fe200078e0048 */
[----:B------:R-:W-:Y:S01]  /*6e30*/  MOV R72, R73 ;  /* 0x0000004900487202 */ /* 0x000fe20000000f00 */
[----:B------:R1:W4:Y:S01]  /*6e40*/  MUFU.EX2 R10, R8 ;  /* 0x00000008000a7308 */ /* 0x0003220000000800 */
[----:B------:R-:W-:Y:S01]  /*6e50*/  IMAD.MOV.U32 R73, RZ, RZ, R137 ;  /* 0x000000ffff497224 */ /* 0x000fe200078e0089 */
[----:B------:R-:W-:Y:S01]  /*6e60*/  MOV R85, R44 ;  /* 0x0000002c00557202 */ /* 0x000fe20000000f00 */
[----:B------:R-:W-:Y:S01]  /*6e70*/  IMAD.MOV.U32 R109, RZ, RZ, R45 ;  /* 0x000000ffff6d7224 */ /* 0x000fe200078e002d */
[----:B------:R4:W-:Y:S01]  /*6e80*/  MUFU.EX2 R137, R9 ;  /* 0x0000000900897308 */ /* 0x0009e20000000800 */
[----:B------:R-:W-:Y:S01]  /*6e90*/  MOV R108, R46 ;  /* 0x0000002e006c7202 */ /* 0x000fe20000000f00 */
[----:B------:R-:W-:Y:S01]  /*6ea0*/  IMAD.MOV.U32 R121, RZ, RZ, R47 ;  /* 0x000000ffff797224 */ /* 0x000fe200078e002f */
[C---:B------:R-:W-:Y:S01]  /*6eb0*/  HMMA.16816.F32.BF16 R52, R4.reuse, R94, R52 ;  /* 0x0000005e0434723c */ /* 0x040fe20000041834 */
[----:B------:R-:W-:Y:S01]  /*6ec0*/  MOV R120, R11 ;  /* 0x0000000b00787202 */ /* 0x000fe20000000f00 */
[----:B------:R-:W-:Y:S01]  /*6ed0*/  IMAD.MOV.U32 R174, RZ, RZ, R74 ;  /* 0x000000ffffae7224 */ /* 0x000fe200078e004a */
[----:B--2---:R-:W-:Y:S01]  /*6ee0*/  F2FP.BF16.F32.PACK_AB R11, R208, R139 ;  /* 0x0000008bd00b723e */ /* 0x004fe200000010ff */
[----:B------:R-:W-:Y:S01]  /*6ef0*/  IMAD.MOV.U32 R180, RZ, RZ, R72 ;  /* 0x000000ffffb47224 */ /* 0x000fe200078e0048 */
[----:B------:R-:W-:Y:S01]  /*6f00*/  MOV R179, R167 ;  /* 0x000000a700b37202 */ /* 0x000fe20000000f00 */
[----:B-1----:R-:W-:Y:S01]  /*6f10*/  FFMA.FTZ R8, R172, UR4, -R2 ;  /* 0x00000004ac087c23 */ /* 0x002fe20008010802 */
[----:B------:R-:W-:Y:S01]  /*6f20*/  MOV R172, R138 ;  /* 0x0000008a00ac7202 */ /* 0x000fe20000000f00 */
[C---:B------:R-:W-:Y:S01]  /*6f30*/  HMMA.16816.F32.BF16 R44, R4.reuse, R122, R64 ;  /* 0x0000007a042c723c */ /* 0x040fe20000041840 */
[----:B------:R-:W-:Y:S01]  /*6f40*/  MOV R123, R38 ;  /* 0x00000026007b7202 */ /* 0x000fe20000000f00 */
[----:B----4-:R-:W-:Y:S01]  /*6f50*/  FFMA.FTZ R9, R183, UR4, -R0 ;  /* 0x00000004b7097c23 */ /* 0x010fe20008010800 */
[----:B------:R1:W2:Y:S01]  /*6f60*/  MUFU.EX2 R138, R8 ;  /* 0x00000008008a7308 */ /* 0x0002a20000000800 */
[----:B------:R-:W-:Y:S01]  /*6f70*/  IMAD.MOV.U32 R183, RZ, RZ, R166 ;  /* 0x000000ffffb77224 */ /* 0x000fe200078e00a6 */
[----:B------:R-:W-:Y:S01]  /*6f80*/  MOV R87, R75 ;  /* 0x0000004b00577202 */ /* 0x000fe20000000f00 */
[----:B------:R-:W-:Y:S01]  /*6f90*/  IMAD.MOV.U32 R122, RZ, RZ, R160 ;  /* 0x000000ffff7a7224 */ /* 0x000fe200078e00a0 */
[----:B------:R4:W-:Y:S01]  /*6fa0*/  MUFU.EX2 R86, R9 ;  /* 0x0000000900567308 */ /* 0x0009e20000000800 */
[----:B------:R-:W-:Y:S01]  /*6fb0*/  HMMA.16816.F32.BF16 R56, R4, R106, R56 ;  /* 0x0000006a0438723c */ /* 0x000fe20000041838 */
[----:B------:R-:W-:Y:S01]  /*6fc0*/  IMAD.MOV.U32 R107, RZ, RZ, R163 ;  /* 0x000000ffff6b7224 */ /* 0x000fe200078e00a3 */
[----:B------:R-:W-:Y:S01]  /*6fd0*/  MOV R106, R73 ;  /* 0x00000049006a7202 */ /* 0x000fe20000000f00 */
[----:B-1----:R-:W-:Y:S01]  /*6fe0*/  FFMA.FTZ R8, R181, UR4, -R0 ;  /* 0x00000004b5087c23 */ /* 0x002fe20008010800 */
[----:B------:R-:W-:Y:S01]  /*6ff0*/  IMAD.MOV.U32 R181, RZ, RZ, R10 ;  /* 0x000000ffffb57224 */ /* 0x000fe200078e000a */
[----:B------:R-:W-:Y:S01]  /*7000*/  F2FP.BF16.F32.PACK_AB R10, R210, R209 ;  /* 0x000000d1d20a723e */ /* 0x000fe200000010ff */
[----:B----4-:R-:W-:Y:S01]  /*7010*/  FFMA.FTZ R9, R176, UR4, -R0 ;  /* 0x00000004b0097c23 */ /* 0x010fe20008010800 */
[----:B------:R-:W-:-:S02]  /*7020*/  MOV R176, R134 ;  /* 0x0000008600b07202 */ /* 0x000fc40000000f00 */
[----:B------:R1:W4:Y:S01]  /*7030*/  MUFU.EX2 R134, R8 ;  /* 0x0000000800867308 */ /* 0x0003220000000800 */
[----:B--2---:R-:W-:-:S03]  /*7040*/  F2FP.BF16.F32.PACK_AB R6, R138, R137 ;  /* 0x000000898a06723e */ /* 0x004fc600000010ff */
[----:B------:R2:W-:Y:S01]  /*7050*/  MUFU.EX2 R132, R9 ;  /* 0x0000000900847308 */ /* 0x0005e20000000800 */
[----:B-1----:R-:W-:Y:S01]  /*7060*/  FFMA.FTZ R8, R175, UR4, -R0 ;  /* 0x00000004af087c23 */ /* 0x002fe20008010800 */
[----:B------:R-:W-:Y:S01]  /*7070*/  IMAD.MOV.U32 R175, RZ, RZ, R35 ;  /* 0x000000ffffaf7224 */ /* 0x000fe200078e0023 */
[----:B----4-:R-:W-:Y:S01]  /*7080*/  F2FP.BF16.F32.PACK_AB R5, R134, R86 ;  /* 0x000000568605723e */ /* 0x010fe200000010ff */
[----:B------:R-:W-:Y:S01]  /*7090*/  LDSM.16.MT88.4 R32, [R36+0x3000] ;  /* 0x003000002420783b */ /* 0x000fe20000004200 */
[----:B------:R1:W4:Y:S01]  /*70a0*/  MUFU.EX2 R38, R8 ;  /* 0x0000000800267308 */ /* 0x0003220000000800 */
[----:B--2---:R-:W-:Y:S02]  /*70b0*/  F2FP.BF16.F32.PACK_AB R9, R176, R172 ;  /* 0x000000acb009723e */ /* 0x004fe400000010ff */
[----:B------:R-:W-:Y:S02]  /*70c0*/  F2FP.BF16.F32.PACK_AB R4, R181, R175 ;  /* 0x000000afb504723e */ /* 0x000fe400000010ff */
[----:B-1----:R-:W-:-:S02]  /*70d0*/  F2FP.BF16.F32.PACK_AB R8, R84, R173 ;  /* 0x000000ad5408723e */ /* 0x002fc400000010ff */
[----:B----4-:R-:W-:-:S05]  /*70e0*/  F2FP.BF16.F32.PACK_AB R7, R38, R132 ;  /* 0x000000842607723e */ /* 0x010fca00000010ff */
[----:B------:R-:W-:Y:S01]  /*70f0*/  HMMA.16816.F32.BF16 R160, R8, R20, R112 ;  /* 0x0000001408a0723c */ /* 0x000fe20000041870 */
[----:B------:R-:W-:Y:S01]  /*7100*/  IMAD.MOV.U32 R114, RZ, RZ, R225 ;  /* 0x000000ffff727224 */ /* 0x000fe200078e00e1 */
[----:B------:R-:W-:Y:S01]  /*7110*/  MOV R115, R224 ;  /* 0x000000e000737202 */ /* 0x000fe20000000f00 */
[----:B------:R-:W-:Y:S01]  /*7120*/  IMAD.MOV.U32 R112, RZ, RZ, R182 ;  /* 0x000000ffff707224 */ /* 0x000fe200078e00b6 */
[----:B------:R-:W-:-:S04]  /*7130*/  MOV R113, R106 ;  /* 0x0000006a00717202 */ /* 0x000fc80000000f00 */
[----:B------:R-:W-:Y:S01]  /*7140*/  HMMA.16816.F32.BF16 R164, R4, R20, R156 ;  /* 0x0000001404a4723c */ /* 0x000fe2000004189c */
[----:B------:R-:W-:Y:S01]  /*7150*/  IMAD.MOV.U32 R156, RZ, RZ, R219 ;  /* 0x000000ffff9c7224 */ /* 0x000fe200078e00db */
[----:B------:R-:W-:Y:S01]  /*7160*/  MOV R157, R218 ;  /* 0x000000da009d7202 */ /* 0x000fe20000000f00 */
[----:B------:R-:W-:Y:S01]  /*7170*/  IMAD.MOV.U32 R158, RZ, RZ, R217 ;  /* 0x000000ffff9e7224 */ /* 0x000fe200078e00d9 */
[----:B------:R-:W-:-:S04]  /*7180*/  MOV R159, R216 ;  /* 0x000000d8009f7202 */ /* 0x000fc80000000f00 */
[-C--:B------:R-:W-:Y:S01]  /*7190*/  HMMA.16816.F32.BF16 R168, R4, R22.reuse, R152 ;  /* 0x0000001604a8723c */ /* 0x080fe20000041898 */
[----:B------:R-:W-:Y:S01]  /*71a0*/  IMAD.MOV.U32 R152, RZ, RZ, R114 ;  /* 0x000000ffff987224 */ /* 0x000fe200078e0072 */
[----:B------:R-:W-:Y:S01]  /*71b0*/  MOV R153, R115 ;  /* 0x0000007300997202 */ /* 0x000fe20000000f00 */
[----:B------:R-:W-:Y:S01]  /*71c0*/  IMAD.MOV.U32 R154, RZ, RZ, R122 ;  /* 0x000000ffff9a7224 */ /* 0x000fe200078e007a */
[----:B------:R-:W-:Y:S01]  /*71d0*/  MOV R155, R123 ;  /* 0x0000007b009b7202 */ /* 0x000fe20000000f00 */
[----:B------:R-:W-:Y:S01]  /*71e0*/  IMAD.MOV.U32 R114, RZ, RZ, R180 ;  /* 0x000000ffff727224 */ /* 0x000fe200078e00b4 */
[----:B------:R-:W-:Y:S02]  /*71f0*/  MOV R115, R87 ;  /* 0x0000005700737202 */ /* 0x000fe40000000f00 */
[----:B------:R-:W-:Y:S01]  /*7200*/  HMMA.16816.F32.BF16 R64, R8, R22, R124 ;  /* 0x000000160840723c */ /* 0x000fe2000004187c */
[----:B------:R-:W1:Y:S01]  /*7210*/  LDSM.16.MT88.4 R20, [R36+0x1000] ;  /* 0x001000002414783b */ /* 0x000e620000004200 */
[----:B------:R-:W-:Y:S01]  /*7220*/  IMAD.MOV.U32 R124, RZ, RZ, R121 ;  /* 0x000000ffff7c7224 */ /* 0x000fe200078e0079 */
[----:B------:R-:W-:-:S05]  /*7230*/  MOV R125, R108 ;  /* 0x0000006c007d7202 */ /* 0x000fca0000000f00 */
[----:B------:R-:W-:Y:S01]  /*7240*/  HMMA.16816.F32.BF16 R224, R8, R16, R100 ;  /* 0x0000001008e0723c */ /* 0x000fe20000041864 */
[----:B------:R-:W-:Y:S01]  /*7250*/  MOV R100, R181 ;  /* 0x000000b500647202 */ /* 0x000fe20000000f00 */
[----:B------:R-:W-:Y:S01]  /*7260*/  IMAD.MOV.U32 R102, RZ, RZ, R174 ;  /* 0x000000ffff667224 */ /* 0x000fe200078e00ae */
[----:B------:R-:W-:-:S05]  /*7270*/  MOV R103, R120 ;  /* 0x0000007800677202 */ /* 0x000fca0000000f00 */
[----:B------:R-:W-:Y:S01]  /*7280*/  HMMA.16816.F32.BF16 R72, R4, R16, R148 ;  /* 0x000000100448723c */ /* 0x000fe20000041894 */
[----:B------:R-:W-:Y:S01]  /*7290*/  IMAD.MOV.U32 R151, RZ, RZ, R183 ;  /* 0x000000ffff977224 */ /* 0x000fe200078e00b7 */
[----:B------:R-:W-:-:S06]  /*72a0*/  MOV R126, R86 ;  /* 0x00000056007e7202 */ /* 0x000fcc0000000f00 */
[-C--:B------:R-:W-:Y:S01]  /*72b0*/  HMMA.16816.F32.BF16 R92, R4, R18.reuse, R144 ;  /* 0x00000012045c723c */ /* 0x080fe20000041890 */
[----:B------:R-:W-:Y:S02]  /*72c0*/  IMAD.MOV.U32 R106, RZ, RZ, R239 ;  /* 0x000000ffff6a7224 */ /* 0x000fe400078e00ef */
[----:B------:R-:W-:Y:S02]  /*72d0*/  IMAD.MOV.U32 R174, RZ, RZ, R109 ;  /* 0x000000ffffae7224 */ /* 0x000fe400078e006d */
[----:B------:R-:W-:Y:S02]  /*72e0*/  IMAD.MOV.U32 R101, RZ, RZ, R176 ;  /* 0x000000ffff657224 */ /* 0x000fe400078e00b0 */
[----:B------:R-:W-:Y:S01]  /*72f0*/  IMAD.MOV.U32 R127, RZ, RZ, R84 ;  /* 0x000000ffff7f7224 */ /* 0x000fe200078e0054 */
[----:B------:R-:W-:Y:S01]  /*7300*/  HMMA.16816.F32.BF16 R216, R8, R18, R116 ;  /* 0x0000001208d8723c */ /* 0x000fe20000041874 */
[----:B------:R-:W2:Y:S01]  /*7310*/  LDSM.16.MT88.4 R16, [R37+0x1000] ;  /* 0x001000002510783b */ /* 0x000ea20000004200 */
[----:B------:R-:W-:-:S03]  /*7320*/  IMAD.MOV.U32 R176, RZ, RZ, R236 ;  /* 0x000000ffffb07224 */ /* 0x000fc600078e00ec */
[----:B------:R-:W4:Y:S03]  /*7330*/  LDL.LU R236, [R1+0x80] ;  /* 0x0000800001ec7983 */ /* 0x000f260000300800 */
[----:B---3--:R-:W-:Y:S01]  /*7340*/  HMMA.16816.F32.BF16 R144, R4, R24, R156 ;  /* 0x000000180490723c */ /* 0x008fe2000004189c */
[----:B------:R-:W-:Y:S01]  /*7350*/  MOV R157, R110 ;  /* 0x0000006e009d7202 */ /* 0x000fe20000000f00 */
[----:B------:R-:W-:Y:S01]  /*7360*/  IMAD.MOV.U32 R158, RZ, RZ, R111 ;  /* 0x000000ffff9e7224 */ /* 0x000fe200078e006f */
[----:B------:R-:W-:Y:S02]  /*7370*/  MOV R159, R179 ;  /* 0x000000b3009f7202 */ /* 0x000fe40000000f00 */
[----:B------:R-:W-:-:S03]  /*7380*/  MOV R156, R85 ;  /* 0x00000055009c7202 */ /* 0x000fc60000000f00 */
[----:B-1----:R-:W-:Y:S01]  /*7390*/  HMMA.16816.F32.BF16 R180, R4, R20, R248 ;  /* 0x0000001404b4723c */ /* 0x002fe200000418f8 */
[----:B------:R-:W-:Y:S01]  /*73a0*/  IMAD.MOV.U32 R248, RZ, RZ, R124 ;  /* 0x000000fffff87224 */ /* 0x000fe200078e007c */
[----:B------:R-:W-:Y:S01]  /*73b0*/  MOV R124, R125 ;  /* 0x0000007d007c7202 */ /* 0x000fe20000000f00 */
[----:B------:R-:W-:Y:S01]  /*73c0*/  IMAD.MOV.U32 R125, RZ, RZ, R106 ;  /* 0x000000ffff7d7224 */ /* 0x000fe200078e006a */
[----:B------:R-:W-:-:S04]  /*73d0*/  MOV R251, R151 ;  /* 0x0000009700fb7202 */ /* 0x000fc80000000f00 */
[C---:B------:R-:W-:Y:S01]  /*73e0*/  HMMA.16816.F32.BF16 R108, R4.reuse, R32, R200 ;  /* 0x00000020046c723c */ /* 0x040fe200000418c8 */
[----:B------:R-:W-:Y:S02]  /*73f0*/  MOV R179, R237 ;  /* 0x000000ed00b37202 */ /* 0x000fe40000000f00 */
[----:B------:R-:W3:Y:S04]  /*7400*/  LDL.LU R237, [R1+0x7c] ;  /* 0x00007c0001ed7983 */ /* 0x000ee80000300800 */
[----:B------:R-:W3:Y:S01]  /*7410*/  LDL.LU R239, [R1+0x78] ;  /* 0x0000780001ef7983 */ /* 0x000ee20000300800 */
[C---:B------:R-:W-:Y:S08]  /*7420*/  HMMA.16816.F32.BF16 R120, R4.reuse, R40, R184 ;  /* 0x000000280478723c */ /* 0x040ff000000418b8 */
[----:B------:R-:W-:Y:S01]  /*7430*/  HMMA.16816.F32.BF16 R184, R4, R22, R244 ;  /* 0x0000001604b8723c */ /* 0x000fe200000418f4 */
[----:B------:R-:W-:Y:S01]  /*7440*/  MOV R244, R107 ;  /* 0x0000006b00f47202 */ /* 0x000fe20000000f00 */
[----:B------:R-:W-:-:S06]  /*7450*/  IMAD.MOV.U32 R247, RZ, RZ, R104 ;  /* 0x000000fffff77224 */ /* 0x000fcc00078e0068 */
[----:B--2---:R-:W-:Y:S01]  /*7460*/  HMMA.16816.F32.BF16 R200, R4, R18, R240 ;  /* 0x0000001204c8723c */ /* 0x004fe200000418f0 */
[----:B------:R-:W-:-:S07]  /*7470*/  MOV R243, R105 ;  /* 0x0000006900f37202 */ /* 0x000fce0000000f00 */
[C---:B------:R-:W-:Y:S08]  /*7480*/  HMMA.16816.F32.BF16 R196, R4.reuse, R16, R196 ;  /* 0x0000001004c4723c */ /* 0x040ff000000418c4 */
[C---:B------:R-:W-:Y:S08]  /*7490*/  HMMA.16816.F32.BF16 R84, R4.reuse, R28, R220 ;  /* 0x0000001c0454723c */ /* 0x040ff000000418dc */
[C---:B------:R-:W-:Y:S08]  /*74a0*/  HMMA.16816.F32.BF16 R152, R4.reuse, R26, R152 ;  /* 0x0000001a0498723c */ /* 0x040ff00000041898 */
[C---:B------:R-:W-:Y:S08]  /*74b0*/  HMMA.16816.F32.BF16 R104, R4.reuse, R30, R212 ;  /* 0x0000001e0468723c */ /* 0x040ff000000418d4 */
[C---:B------:R-:W-:Y:S08]  /*74c0*/  HMMA.16816.F32.BF16 R116, R4.reuse, R34, R192 ;  /* 0x000000220474723c */ /* 0x040ff000000418c0 */
[----:B------:R-:W-:Y:S01]  /*74d0*/  HMMA.16816.F32.BF16 R148, R4, R42, R188 ;  /* 0x0000002a0494723c */ /* 0x000fe200000418bc */
[----:B------:R-:W-:-:S07]  /*74e0*/  FFMA.FTZ R5, R205, UR4, -R12 ;  /* 0x00000004cd057c23 */ /* 0x000fce000801080c */
[----:B------:R-:W-:Y:S01]  /*74f0*/  HMMA.16816.F32.BF16 R192, R8, R24, R128 ;  /* 0x0000001808c0723c */ /* 0x000fe20000041880 */
[----:B------:R1:W-:Y:S02]  /*7500*/  MUFU.EX2 R25, R5 ;  /* 0x0000000500197308 */ /* 0x0003e40000000800 */
[--C-:B-1----:R-:W-:Y:S01]  /*7510*/  FFMA.FTZ R5, R243, UR4, -R12.reuse ;  /* 0x00000004f3057c23 */ /* 0x102fe2000801080c */
[----:B------:R-:W-:Y:S02]  /*7520*/  MOV R243, R235 ;  /* 0x000000eb00f37202 */ /* 0x000fe40000000f00 */
[----:B------:R-:W2:Y:S01]  /*7530*/  LDL.LU R235, [R1+0x74] ;  /* 0x0000740001eb7983 */ /* 0x000ea20000300800 */
[----:B------:R-:W-:Y:S01]  /*7540*/  FFMA.FTZ R4, R206, UR4, -R12 ;  /* 0x00000004ce047c23 */ /* 0x000fe2000801080c */
[----:B------:R-:W-:Y:S01]  /*7550*/  IMAD.MOV.U32 R250, RZ, RZ, R102 ;  /* 0x000000fffffa7224 */ /* 0x000fe200078e0066 */
[----:B------:R-:W-:Y:S02]  /*7560*/  MOV R249, R103 ;  /* 0x0000006700f97202 */ /* 0x000fe40000000f00 */
[----:B------:R1:W1:Y:S01]  /*7570*/  MUFU.EX2 R24, R4 ;  /* 0x0000000400187308 */ /* 0x0002620000000800 */
        /* <DEDUP_REMOVED lines=8> */
[----:B------:R1:W-:Y:S03]  /*7600*/  MUFU.EX2 R26, R4 ;  /* 0x00000004001a7308 */ /* 0x0003e60000000800 */
[----:B------:R-:W-:Y:S01]  /*7610*/  HMMA.16816.F32.BF16 R48, R8, R22, R48 ;  /* 0x000000160830723c */ /* 0x000fe20000041830 */
[----:B------:R1:W1:Y:S02]  /*7620*/  MUFU.EX2 R27, R5 ;  /* 0x00000005001b7308 */ /* 0x0002640000000800 */
[----:B-1----:R-:W-:-:S04]  /*7630*/  FFMA.FTZ R4, R228, UR4, -R3 ;  /* 0x00000004e4047c23 */ /* 0x002fc80008010803 */
[----:B------:R1:W-:Y:S01]  /*7640*/  MUFU.EX2 R23, R4 ;  /* 0x0000000400177308 */ /* 0x0003e20000000800 */
[----:B------:R-:W-:Y:S01]  /*7650*/  FFMA.FTZ R5, R207, UR4, -R3 ;  /* 0x00000004cf057c23 */ /* 0x000fe20008010803 */
[----:B------:R-:W-:Y:S01]  /*7660*/  HMMA.16816.F32.BF16 R212, R8, R20, R96 ;  /* 0x0000001408d4723c */ /* 0x000fe20000041860 */
[----:B------:R-:W-:Y:S01]  /*7670*/  MOV R188, R250 ;  /* 0x000000fa00bc7202 */ /* 0x000fe20000000f00 */
[----:B------:R-:W-:Y:S02]  /*7680*/  IMAD.MOV.U32 R191, RZ, RZ, R245 ;  /* 0x000000ffffbf7224 */ /* 0x000fe400078e00f5 */
[--C-:B-1----:R-:W-:Y:S01]  /*7690*/  FFMA.FTZ R4, R211, UR4, -R3.reuse ;  /* 0x00000004d3047c23 */ /* 0x102fe20008010803 */
[----:B------:R-:W-:-:S03]  /*76a0*/  FFMA.FTZ R3, R244, UR4, -R3 ;  /* 0x00000004f4037c23 */ /* 0x000fc60008010803 */
[C---:B------:R-:W-:Y:S01]  /*76b0*/  HMMA.16816.F32.BF16 R220, R8.reuse, R16, R80 ;  /* 0x0000001008dc723c */ /* 0x040fe20000041850 */
[----:B------:R-:W-:Y:S01]  /*76c0*/  IMAD.MOV.U32 R189, RZ, RZ, R251 ;  /* 0x000000ffffbd7224 */ /* 0x000fe200078e00fb */
[----:B------:R-:W-:Y:S06]  /*76d0*/  MUFU.EX2 R22, R4 ;  /* 0x0000000400167308 */ /* 0x000fec0000000800 */
[----:B------:R-:W-:Y:S01]  /*76e0*/  HMMA.16816.F32.BF16 R52, R8, R18, R52 ;  /* 0x000000120834723c */ /* 0x000fe20000041834 */
[----:B------:R4:W-:Y:S01]  /*76f0*/  MUFU.EX2 R20, R3 ;  /* 0x0000000300147308 */ /* 0x0009e20000000800 */
[----:B------:R-:W-:Y:S01]  /*7700*/  IMAD.MOV.U32 R7, RZ, RZ, R189 ;  /* 0x000000ffff077224 */ /* 0x000fe200078e00bd */
[----:B------:R-:W-:Y:S01]  /*7710*/  MOV R190, R246 ;  /* 0x000000f600be7202 */ /* 0x000fe20000000f00 */
[----:B------:R-:W1:Y:S01]  /*7720*/  LDSM.16.MT88.4 R80, [R229+0xf800] ;  /* 0x00f80000e550783b */ /* 0x000e620000004200 */
[----:B------:R-:W-:-:S02]  /*7730*/  MOV R189, R191 ;  /* 0x000000bf00bd7202 */ /* 0x000fc40000000f00 */
[----:B------:R-:W-:Y:S01]  /*7740*/  MOV R191, R125 ;  /* 0x0000007d00bf7202 */ /* 0x000fe20000000f00 */
[----:B------:R-:W-:Y:S01]  /*7750*/  IMAD.MOV.U32 R125, RZ, RZ, R127 ;  /* 0x000000ffff7d7224 */ /* 0x000fe200078e007f */
[----:B------:R-:W-:Y:S01]  /*7760*/  MOV R127, R13 ;  /* 0x0000000d007f7202 */ /* 0x000fe20000000f00 */
[C---:B------:R-:W-:Y:S01]  /*7770*/  HMMA.16816.F32.BF16 R140, R8.reuse, R40, R140 ;  /* 0x00000028088c723c */ /* 0x040fe2000004188c */
[----:B------:R-:W-:Y:S01]  /*7780*/  IMAD.MOV.U32 R41, RZ, RZ, R238 ;  /* 0x000000ffff297224 */ /* 0x000fe200078e00ee */
[----:B------:R-:W1:Y:S06]  /*7790*/  MUFU.EX2 R21, R5 ;  /* 0x0000000500157308 */ /* 0x000e6c0000000800 */
[----:B------:R-:W-:Y:S01]  /*77a0*/  HMMA.16816.F32.BF16 R60, R8, R34, R60 ;  /* 0x00000022083c723c */ /* 0x000fe2000004183c */
[----:B------:R-:W-:Y:S01]  /*77b0*/  MOV R241, R248 ;  /* 0x000000f800f17202 */ /* 0x000fe20000000f00 */
[----:B------:R-:W-:-:S06]  /*77c0*/  IMAD.MOV.U32 R242, RZ, RZ, R249 ;  /* 0x000000fffff27224 */ /* 0x000fcc00078e00f9 */
[----:B------:R-:W-:Y:S01]  /*77d0*/  HMMA.16816.F32.BF16 R44, R8, R42, R44 ;  /* 0x0000002a082c723c */ /* 0x000fe2000004182c */
[----:B------:R-:W-:-:S07]  /*77e0*/  F2FP.BF16.F32.PACK_AB R128, R25, R24 ;  /* 0x000000181980723e */ /* 0x000fce00000010ff */
[----:B------:R-:W-:Y:S01]  /*77f0*/  HMMA.16816.F32.BF16 R56, R8, R30, R56 ;  /* 0x0000001e0838723c */ /* 0x000fe20000041838 */
[----:B------:R-:W-:-:S07]  /*7800*/  F2FP.BF16.F32.PACK_AB R130, R27, R26 ;  /* 0x0000001a1b82723e */ /* 0x000fce00000010ff */
[----:B------:R-:W-:Y:S01]  /*7810*/  HMMA.16816.F32.BF16 R68, R8, R28, R68 ;  /* 0x0000001c0844723c */ /* 0x000fe20000041844 */
[----:B------:R-:W-:Y:S01]  /*7820*/  IMAD.MOV.U32 R240, RZ, RZ, R247 ;  /* 0x000000fffff07224 */ /* 0x000fe200078e00f7 */
[----:B------:R-:W-:Y:S04]  /*7830*/  LDSM.16.MT88.4 R96, [R39+0xf800] ;  /* 0x00f800002760783b */ /* 0x000fe80000004200 */
[----:B------:R-:W-:Y:S01]  /*7840*/  LDSM.16.MT88.4 R204, [R37+0x1800] ;  /* 0x0018000025cc783b */ /* 0x000fe20000004200 */
[----:B----4-:R-:W-:-:S04]  /*7850*/  FFMA.FTZ R3, R236, UR4, -R2 ;  /* 0x00000004ec037c23 */ /* 0x010fc80008010802 */
[----:B------:R-:W-:Y:S01]  /*7860*/  MUFU.EX2 R19, R3 ;  /* 0x0000000300137308 */ /* 0x000fe20000000800 */
[----:B---3--:R-:W-:-:S04]  /*7870*/  FFMA.FTZ R4, R239, UR4, -R2 ;  /* 0x00000004ef047c23 */ /* 0x008fc80008010802 */
[----:B------:R3:W4:Y:S02]  /*7880*/  MUFU.EX2 R17, R4 ;  /* 0x0000000400117308 */ /* 0x0007240000000800 */
[--C-:B---3--:R-:W-:Y:S01]  /*7890*/  FFMA.FTZ R4, R237, UR4, -R2.reuse ;  /* 0x00000004ed047c23 */ /* 0x108fe20008010802 */
[----:B------:R-:W-:-:S04]  /*78a0*/  FFMA.FTZ R2, R188, UR4, -R2 ;  /* 0x00000004bc027c23 */ /* 0x000fc80008010802 */
[----:B------:R3:W-:Y:S01]  /*78b0*/  MUFU.EX2 R18, R2 ;  /* 0x0000000200127308 */ /* 0x0007e20000000800 */
[----:B------:R-:W-:Y:S01]  /*78c0*/  MOV R188, R190 ;  /* 0x000000be00bc7202 */ /* 0x000fe20000000f00 */
[----:B------:R-:W-:Y:S01]  /*78d0*/  IMAD.MOV.U32 R190, RZ, RZ, R124 ;  /* 0x000000ffffbe7224 */ /* 0x000fe200078e007c */
[----:B------:R-:W-:Y:S02]  /*78e0*/  MOV R124, R126 ;  /* 0x0000007e007c7202 */ /* 0x000fe40000000f00 */
[----:B------:R-:W-:Y:S01]  /*78f0*/  MOV R126, R156 ;  /* 0x0000009c007e7202 */ /* 0x000fe20000000f00 */
[----:B------:R-:W-:Y:S02]  /*7900*/  IMAD.MOV.U32 R156, RZ, RZ, R136 ;  /* 0x000000ffff9c7224 */ /* 0x000fe400078e0088 */
[----:B------:R1:W5:Y:S04]  /*7910*/  LDL.LU R136, [R1+0x70] ;  /* 0x0000700001887983 */ /* 0x0003680000300800 */
[----:B------:R-:W4:Y:S01]  /*7920*/  LDL.LU R238, [R1+0x6c] ;  /* 0x00006c0001ee7983 */ /* 0x000f220000300800 */
[----:B---3--:R-:W-:-:S04]  /*7930*/  FFMA.FTZ R2, R231, UR4, -R0 ;  /* 0x00000004e7027c23 */ /* 0x008fc80008010800 */
[----:B------:R3:W-:Y:S02]  /*7940*/  MUFU.EX2 R13, R2 ;  /* 0x00000002000d7308 */ /* 0x0007e40000000800 */
[----:B---3--:R-:W-:Y:S02]  /*7950*/  MOV R2, R232 ;  /* 0x000000e800027202 */ /* 0x008fe40000000f00 */
[----:B------:R-:W3:Y:S01]  /*7960*/  LDL.LU R232, [R1+0x68] ;  /* 0x0000680001e87983 */ /* 0x000ee20000300800 */
[----:B--2---:R-:W-:-:S04]  /*7970*/  FFMA.FTZ R3, R235, UR4, -R0 ;  /* 0x00000004eb037c23 */ /* 0x004fc80008010800 */
[----:B------:R2:W4:Y:S02]  /*7980*/  MUFU.EX2 R12, R3 ;  /* 0x00000003000c7308 */ /* 0x0005240000000800 */
[----:B--2---:R-:W-:Y:S01]  /*7990*/  FFMA.FTZ R3, R252, UR4, -R0 ;  /* 0x00000004fc037c23 */ /* 0x004fe20008010800 */
[----:B------:R-:W-:-:S03]  /*79a0*/  MOV R252, R14 ;  /* 0x0000000e00fc7202 */ /* 0x000fc60000000f00 */
[----:B------:R2:W-:Y:S02]  /*79b0*/  MUFU.EX2 R14, R3 ;  /* 0x00000003000e7308 */ /* 0x0005e40000000800 */
[----:B--2---:R-:W-:-:S05]  /*79c0*/  MOV R3, R15 ;  /* 0x0000000f00037202 */ /* 0x004fca0000000f00 */
[----:B------:R-:W-:Y:S01]  /*79d0*/  FADD.FTZ R3, R2, R3 ;  /* 0x0000000302037221 */ /* 0x000fe20000010000 */
[----:B------:R-:W-:Y:S02]  /*79e0*/  FADD.FTZ R2, R133, R233 ;  /* 0x000000e985027221 */ /* 0x000fe40000010000 */
[----:B------:R-:W3:Y:S01]  /*79f0*/  LDL.LU R233, [R1+0x64] ;  /* 0x0000640001e97983 */ /* 0x000ee20000300800 */
[----:B------:R-:W-:Y:S01]  /*7a00*/  MOV R34, R112 ;  /* 0x0000007000227202 */ /* 0x000fe20000000f00 */
[----:B------:R-:W-:Y:S01]  /*7a10*/  IMAD.MOV.U32 R231, RZ, RZ, R114 ;  /* 0x000000ffffe77224 */ /* 0x000fe200078e0072 */
[----:B------:R-:W-:Y:S02]  /*7a20*/  MOV R235, R113 ;  /* 0x0000007100eb7202 */ /* 0x000fe40000000f00 */
[----:B------:R-:W-:Y:S01]  /*7a30*/  MOV R40, R115 ;  /* 0x0000007300287202 */ /* 0x000fe20000000f00 */
[----:B------:R2:W4:Y:S01]  /*7a40*/  MUFU.EX2 R16, R4 ;  /* 0x0000000400107308 */ /* 0x0005220000000800 */
[----:B------:R-:W4:Y:S01]  /*7a50*/  LDSM.16.MT88.4 R112, [R36+0x3800] ;  /* 0x003800002470783b */ /* 0x000f220000004200 */
[----:B------:R-:W-:Y:S01]  /*7a60*/  FFMA.FTZ R0, R7, UR4, -R0 ;  /* 0x0000000407007c23 */ /* 0x000fe20008010800 */
[----:B------:R-:W-:Y:S01]  /*7a70*/  MOV R251, R100 ;  /* 0x0000006400fb7202 */ /* 0x000fe20000000f00 */
[----:B------:R-:W-:Y:S01]  /*7a80*/  IMAD.MOV.U32 R250, RZ, RZ, R101 ;  /* 0x000000fffffa7224 */ /* 0x000fe200078e0065 */
[----:B------:R-:W-:Y:S01]  /*7a90*/  MOV R249, R102 ;  /* 0x0000006600f97202 */ /* 0x000fe20000000f00 */
[----:B------:R-:W-:Y:S01]  /*7aa0*/  IMAD.MOV.U32 R248, RZ, RZ, R103 ;  /* 0x000000fffff87224 */ /* 0x000fe200078e0067 */
[----:B------:R-:W-:Y:S01]  /*7ab0*/  MOV R30, R124 ;  /* 0x0000007c001e7202 */ /* 0x000fe20000000f00 */
[----:B------:R-:W-:Y:S01]  /*7ac0*/  IMAD.MOV.U32 R211, RZ, RZ, R125 ;  /* 0x000000ffffd37224 */ /* 0x000fe200078e007d */
[----:B-1----:R-:W-:Y:S01]  /*7ad0*/  F2FP.BF16.F32.PACK_AB R129, R21, R23 ;  /* 0x000000171581723e */ /* 0x002fe200000010ff */
[----:B------:R-:W-:Y:S01]  /*7ae0*/  FADD.FTZ R3, R230, R3 ;  /* 0x00000003e6037221 */ /* 0x000fe20000010000 */
[----:B------:R-:W-:Y:S01]  /*7af0*/  F2FP.BF16.F32.PACK_AB R131, R20, R22 ;  /* 0x000000161483723e */ /* 0x000fe200000010ff */
[----:B------:R-:W-:Y:S01]  /*7b00*/  FADD.FTZ R2, R234, R2 ;  /* 0x00000002ea027221 */ /* 0x000fe20000010000 */
[----:B------:R-:W-:Y:S01]  /*7b10*/  MOV R237, R158 ;  /* 0x0000009e00ed7202 */ /* 0x000fe20000000f00 */
[----:B--2---:R-:W1:Y:S01]  /*7b20*/  LDSM.16.MT88.4 R4, [R37+0x3800] ;  /* 0x003800002504783b */ /* 0x004e620000004200 */
[----:B------:R2:W2:Y:S01]  /*7b30*/  MUFU.EX2 R15, R0 ;  /* 0x00000000000f7308 */ /* 0x0004a20000000800 */
[----:B------:R-:W-:Y:S01]  /*7b40*/  HMMA.16816.F32.BF16 R100, R8, R32, R76 ;  /* 0x000000200864723c */ /* 0x000fe2000004184c */
[----:B------:R-:W-:Y:S01]  /*7b50*/  MOV R32, R127 ;  /* 0x0000007f00207202 */ /* 0x000fe20000000f00 */
[----:B------:R-:W-:Y:S01]  /*7b60*/  IMAD.MOV.U32 R35, RZ, RZ, R159 ;  /* 0x000000ffff237224 */ /* 0x000fe200078e009f */
[----:B------:R-:W-:Y:S01]  /*7b70*/  MOV R43, R40 ;  /* 0x00000028002b7202 */ /* 0x000fe20000000f00 */
[----:B------:R-:W-:Y:S01]  /*7b80*/  IMAD.MOV.U32 R228, RZ, RZ, R190 ;  /* 0x000000ffffe47224 */ /* 0x000fe200078e00be */
[----:B------:R-:W-:-:S02]  /*7b90*/  MOV R33, R126 ;  /* 0x0000007e00217202 */ /* 0x000fc40000000f00 */
[----:B------:R-:W-:Y:S02]  /*7ba0*/  MOV R31, R191 ;  /* 0x000000bf001f7202 */ /* 0x000fe40000000f00 */
[----:B------:R-:W-:Y:S01]  /*7bb0*/  MOV R236, R157 ;  /* 0x0000009d00ec7202 */ /* 0x000fe20000000f00 */
[----:B------:R-:W-:Y:S01]  /*7bc0*/  IMAD.MOV.U32 R239, RZ, RZ, R156 ;  /* 0x000000ffffef7224 */ /* 0x000fe200078e009c */
[----:B----4-:R-:W-:Y:S01]  /*7bd0*/  F2FP.BF16.F32.PACK_AB R124, R19, R17 ;  /* 0x00000011137c723e */ /* 0x010fe200000010ff */
[----:B------:R-:W-:Y:S01]  /*7be0*/  IMAD.MOV.U32 R244, RZ, RZ, R174 ;  /* 0x000000fffff47224 */ /* 0x000fe200078e00ae */
[----:B------:R-:W-:Y:S01]  /*7bf0*/  MOV R29, R188 ;  /* 0x000000bc001d7202 */ /* 0x000fe20000000f00 */
[----:B--2---:R-:W-:Y:S01]  /*7c00*/  IMAD.MOV.U32 R0, RZ, RZ, R252 ;  /* 0x000000ffff007224 */ /* 0x004fe200078e00fc */
[----:B------:R-:W-:Y:S01]  /*7c10*/  F2FP.BF16.F32.PACK_AB R125, R13, R12 ;  /* 0x0000000c0d7d723e */ /* 0x000fe200000010ff */
[----:B------:R-:W-:Y:S01]  /*7c20*/  FADD.FTZ R3, R41, R3 ;  /* 0x0000000329037221 */ /* 0x000fe20000010000 */
[----:B------:R-:W-:Y:S01]  /*7c30*/  F2FP.BF16.F32.PACK_AB R126, R18, R16 ;  /* 0x00000010127e723e */ /* 0x000fe200000010ff */
[----:B------:R-:W-:Y:S01]  /*7c40*/  IMAD.MOV.U32 R246, RZ, RZ, R172 ;  /* 0x000000fffff67224 */ /* 0x000fe200078e00ac */
[----:B------:R-:W-:Y:S01]  /*7c50*/  F2FP.BF16.F32.PACK_AB R127, R15, R14 ;  /* 0x0000000e0f7f723e */ /* 0x000fe200000010ff */
[----:B------:R-:W-:Y:S01]  /*7c60*/  FADD.FTZ R0, R0, R43 ;  /* 0x0000002b00007221 */ /* 0x000fe20000010000 */
[----:B------:R-:W-:Y:S01]  /*7c70*/  MOV R252, R32 ;  /* 0x0000002000fc7202 */ /* 0x000fe20000000f00 */
[----:B------:R-:W-:Y:S01]  /*7c80*/  FADD.FTZ R2, R231, R2 ;  /* 0x00000002e7027221 */ /* 0x000fe20000010000 */
[----:B------:R-:W-:Y:S01]  /*7c90*/  MOV R28, R189 ;  /* 0x000000bd001c7202 */ /* 0x000fe20000000f00 */
[----:B------:R-:W-:Y:S02]  /*7ca0*/  LDSM.16.MT88.4 R156, [R229+0xd800] ;  /* 0x00d80000e59c783b */ /* 0x000fe40000004200 */
[----:B------:R-:W-:Y:S01]  /*7cb0*/  FADD.FTZ R0, R252, R0 ;  /* 0x00000000fc007221 */ /* 0x000fe20000010000 */
[----:B------:R-:W-:Y:S01]  /*7cc0*/  HMMA.16816.F32.BF16 R76, R124, R82, R104 ;  /* 0x000000527c4c723c */ /* 0x000fe20000041868 */
[----:B------:R-:W-:-:S02]  /*7cd0*/  IMAD.MOV.U32 R32, RZ, RZ, R33 ;  /* 0x000000ffff207224 */ /* 0x000fc400078e0021 */
[----:B------:R-:W-:Y:S01]  /*7ce0*/  FADD.FTZ R3, R35, R3 ;  /* 0x0000000323037221 */ /* 0x000fe20000010000 */
[----:B------:R-:W-:Y:S01]  /*7cf0*/  FADD.FTZ R0, R235, R0 ;  /* 0x00000000eb007221 */ /* 0x000fe20000010000 */
[----:B------:R-:W-:Y:S01]  /*7d00*/  MOV R33, R211 ;  /* 0x000000d300217202 */ /* 0x000fe20000000f00 */
[----:B------:R-:W-:Y:S01]  /*7d10*/  FADD.FTZ R2, R237, R2 ;  /* 0x00000002ed027221 */ /* 0x000fe20000010000 */
[----:B------:R-:W-:Y:S01]  /*7d20*/  MOV R245, R173 ;  /* 0x000000ad00f57202 */ /* 0x000fe20000000f00 */
[----:B------:R-:W-:Y:S01]  /*7d30*/  LDSM.16.MT88.4 R188, [R36+0x1800] ;  /* 0x0018000024bc783b */ /* 0x000fe20000004200 */
[C---:B------:R-:W-:Y:S01]  /*7d40*/  HMMA.16816.F32.BF16 R104, R124.reuse, R112, R108 ;  /* 0x000000707c68723c */ /* 0x040fe2000004186c */
[----:B------:R-:W-:Y:S01]  /*7d50*/  MOV R211, R30 ;  /* 0x0000001e00d37202 */ /* 0x000fe20000000f00 */
[----:B------:R-:W-:Y:S02]  /*7d60*/  IMAD.MOV.U32 R30, RZ, RZ, R31 ;  /* 0x000000ffff1e7224 */ /* 0x000fe400078e001f */
[----:B------:R-:W-:Y:S01]  /*7d70*/  FADD.FTZ R0, R236, R0 ;  /* 0x00000000ec007221 */ /* 0x000fe20000010000 */
[----:B------:R-:W-:Y:S01]  /*7d80*/  MOV R247, R175 ;  /* 0x000000af00f77202 */ /* 0x000fe20000000f00 */
[----:B------:R2:W5:Y:S02]  /*7d90*/  LDL.LU R133, [R1+0x60] ;  /* 0x0000600001857983 */ /* 0x0005640000300800 */
[----:B------:R-:W-:Y:S01]  /*7da0*/  HMMA.16816.F32.BF16 R108, R124, R114, R116 ;  /* 0x000000727c6c723c */ /* 0x000fe20000041874 */
[----:B------:R-:W-:Y:S01]  /*7db0*/  MOV R31, R228 ;  /* 0x000000e4001f7202 */ /* 0x000fe20000000f00 */
[----:B------:R-:W-:-:S06]  /*7dc0*/  FADD.FTZ R3, R32, R3 ;  /* 0x0000000320037221 */ /* 0x000fcc0000010000 */
[-C--:B-1----:R-:W-:Y:S01]  /*7dd0*/  HMMA.16816.F32.BF16 R120, R124, R4.reuse, R120 ;  /* 0x000000047c78723c */ /* 0x082fe20000041878 */
[----:B------:R-:W-:Y:S01]  /*7de0*/  MOV R228, R28 ;  /* 0x0000001c00e47202 */ /* 0x000fe20000000f00 */
[----:B------:R-:W-:Y:S01]  /*7df0*/  FADD.FTZ R2, R33, R2 ;  /* 0x0000000221027221 */ /* 0x000fe20000010000 */
[----:B------:R-:W-:Y:S01]  /*7e00*/  FADD.FTZ R0, R211, R0 ;  /* 0x00000000d3007221 */ /* 0x000fe20000010000 */
[----:B------:R-:W1:Y:S04]  /*7e10*/  LDSM.16.MT88.4 R172, [R39+0xd800] ;  /* 0x00d8000027ac783b */ /* 0x000e680000004200 */
[----:B------:R-:W-:Y:S01]  /*7e20*/  HMMA.16816.F32.BF16 R116, R128, R4, R140 ;  /* 0x000000048074723c */ /* 0x000fe2000004188c */
[----:B------:R-:W-:Y:S01]  /*7e30*/  IMAD.MOV.U32 R28, RZ, RZ, R29 ;  /* 0x000000ffff1c7224 */ /* 0x000fe200078e001d */
[----:B------:R-:W-:Y:S01]  /*7e40*/  MOV R29, R240 ;  /* 0x000000f0001d7202 */ /* 0x000fe20000000f00 */
[----:B------:R-:W-:Y:S01]  /*7e50*/  FADD.FTZ R5, R31, R3 ;  /* 0x000000031f057221 */ /* 0x000fe20000010000 */
[----:B------:R-:W-:Y:S01]  /*7e60*/  MOV R240, R241 ;  /* 0x000000f100f07202 */ /* 0x000fe20000000f00 */
[----:B------:R-:W-:Y:S01]  /*7e70*/  IMAD.MOV.U32 R241, RZ, RZ, R242 ;  /* 0x000000fffff17224 */ /* 0x000fe200078e00f2 */
[----:B------:R-:W-:Y:S01]  /*7e80*/  MOV R242, R243 ;  /* 0x000000f300f27202 */ /* 0x000fe20000000f00 */
[----:B------:R-:W-:Y:S01]  /*7e90*/  FADD.FTZ R3, R228, R2 ;  /* 0x00000002e4037221 */ /* 0x000fe20000010000 */
[----:B------:R-:W-:Y:S01]  /*7ea0*/  MOV R243, R244 ;  /* 0x000000f400f37202 */ /* 0x000fe20000000f00 */
[----:B------:R-:W-:Y:S01]  /*7eb0*/  FADD.FTZ R2, R28, R0 ;  /* 0x000000001c027221 */ /* 0x000fe20000010000 */
        /* <DEDUP_REMOVED lines=8> */
[----:B------:R-:W-:Y:S01]  /*7f40*/  IMAD.MOV.U32 R250, RZ, RZ, R251 ;  /* 0x000000fffffa7224 */ /* 0x000fe200078e00fb */
[----:B------:R-:W-:Y:S01]  /*7f50*/  MOV R251, R134 ;  /* 0x0000008600fb7202 */ /* 0x000fe20000000f00 */
[----:B------:R-:W-:Y:S01]  /*7f60*/  FADD.FTZ R3, R245, R3 ;  /* 0x00000003f5037221 */ /* 0x000fe20000010000 */
[----:B------:R-:W-:Y:S01]  /*7f70*/  FADD.FTZ R2, R246, R2 ;  /* 0x00000002f6027221 */ /* 0x000fe20000010000 */
[----:B------:R2:W5:Y:S02]  /*7f80*/  LDL.LU R134, [R1+0x5c] ;  /* 0x00005c0001867983 */ /* 0x0005640000300800 */
[----:B------:R-:W-:Y:S01]  /*7f90*/  FADD.FTZ R3, R249, R3 ;  /* 0x00000003f9037221 */ /* 0x000fe20000010000 */
[----:B------:R-:W-:-:S03]  /*7fa0*/  FADD.FTZ R2, R250, R2 ;  /* 0x00000002fa027221 */ /* 0x000fc60000010000 */
        /* <DEDUP_REMOVED lines=11> */
[----:B------:R-:W-:Y:S01]  /*8060*/  FADD.FTZ R2, R18, R2 ;  /* 0x0000000212027221 */ /* 0x000fe20000010000 */
[----:B------:R-:W4:Y:S01]  /*8070*/  S2R R234, SR_TID.X ;  /* 0x0000000000ea7919 */ /* 0x000f220000002100 */
[----:B------:R-:W-:Y:S02]  /*8080*/  MOV R40, R238 ;  /* 0x000000ee00287202 */ /* 0x000fe40000000f00 */
[----:B------:R2:W5:Y:S01]  /*8090*/  LDL.LU R238, [R1+0x58] ;  /* 0x0000580001ee7983 */ /* 0x0005620000300800 */
[C---:B------:R-:W-:Y:S08]  /*80a0*/  HMMA.16816.F32.BF16 R88, R124.reuse, R96, R72 ;  /* 0x000000607c58723c */ /* 0x040ff00000041848 */
[C---:B-1----:R-:W-:Y:S08]  /*80b0*/  HMMA.16816.F32.BF16 R164, R124.reuse, R172, R164 ;  /* 0x000000ac7ca4723c */ /* 0x042ff000000418a4 */
[C---:B------:R-:W-:Y:S08]  /*80c0*/  HMMA.16816.F32.BF16 R168, R124.reuse, R174, R168 ;  /* 0x000000ae7ca8723c */ /* 0x040ff000000418a8 */
[----:B------:R-:W-:Y:S01]  /*80d0*/  HMMA.16816.F32.BF16 R92, R124, R98, R92 ;  /* 0x000000627c5c723c */ /* 0x000fe2000004185c */
[----:B---3--:R-:W-:-:S02]  /*80e0*/  FADD.FTZ R8, R232, R233 ;  /* 0x000000e9e8087221 */ /* 0x008fc40000010000 */
[----:B------:R2:W5:Y:S02]  /*80f0*/  LDL.LU R233, [R1+0x54] ;  /* 0x0000540001e97983 */ /* 0x0005640000300800 */
[----:B------:R-:W-:Y:S02]  /*8100*/  FADD.FTZ R8, R40, R8 ;  /* 0x0000000828087221 */ /* 0x000fe40000010000 */
[----:B------:R2:W5:Y:S02]  /*8110*/  LDL.LU R232, [R1+0x50] ;  /* 0x0000500001e87983 */ /* 0x0005640000300800 */
[----:B------:R-:W-:Y:S02]  /*8120*/  FADD.FTZ R4, R34, R8 ;  /* 0x0000000822047221 */ /* 0x000fe40000010000 */
[----:B------:R2:W5:Y:S02]  /*8130*/  LDL.LU R230, [R1+0x4c] ;  /* 0x00004c0001e67983 */ /* 0x0005640000300800 */
[----:B------:R-:W-:-:S04]  /*8140*/  FADD.FTZ R4, R239, R4 ;  /* 0x00000004ef047221 */ /* 0x000fc80000010000 */
[----:B------:R-:W-:-:S04]  /*8150*/  FADD.FTZ R4, R30, R4 ;  /* 0x000000041e047221 */ /* 0x000fc80000010000 */
        /* <DEDUP_REMOVED lines=18> */
[----:B------:R-:W-:Y:S02]  /*8280*/  FADD.FTZ R0, R15, R0 ;  /* 0x000000000f007221 */ /* 0x000fe40000010000 */
[----:B------:R2:W-:Y:S04]  /*8290*/  STL [R1+0x34], R4 ;  /* 0x0000340401007387 */ /* 0x0005e80000100800 */
[----:B------:R2:W-:Y:S04]  /*82a0*/  STL [R1+0x30], R3 ;  /* 0x0000300301007387 */ /* 0x0005e80000100800 */
[----:B------:R2:W-:Y:S04]  /*82b0*/  STL [R1+0x38], R0 ;  /* 0x0000380001007387 */ /* 0x0005e80000100800 */
[----:B------:R2:W-:Y:S01]  /*82c0*/  STL [R1+0x3c], R2 ;  /* 0x00003c0201007387 */ /* 0x0005e20000100800 */
        /* <DEDUP_REMOVED lines=24> */
[----:B--2-4-:R-:W-:-:S15]  /*8450*/  @!P3 BRA `(.L_x_302) ;  /* 0x00000050000cb947 */ /* 0x014fde0003800000 */
[----:B------:R-:W2:Y:S01]  /*8460*/  LDL.LU R249, [R1+0xc] ;  /* 0x00000c0001f97983 */ /* 0x000ea20000300800 */
[----:B------:R-:W-:Y:S01]  /*8470*/  SHF.R.U32.HI R228, RZ, 0x1, R234 ;  /* 0x00000001ffe47819 */ /* 0x000fe200000116ea */
[----:B------:R-:W1:Y:S01]  /*8480*/  LDC.64 R4, c[0x0][0x3c0] ;  /* 0x0000f000ff047b82 */ /* 0x000e620000000a00 */
[----:B------:R-:W3:Y:S01]  /*8490*/  LDCU UR4, c[0x0][0x440] ;  /* 0x00008800ff0477ac */ /* 0x000ee20008000800 */
[----:B------:R-:W4:Y:S01]  /*84a0*/  LDL.LU R251, [R1+0x10] ;  /* 0x0000100001fb7983 */ /* 0x000f220000300800 */
[----:B------:R-:W-:Y:S02]  /*84b0*/  IMAD.MOV.U32 R229, RZ, RZ, 0x20 ;  /* 0x00000020ffe57424 */ /* 0x000fe400078e00ff */
[----:B------:R-:W-:Y:S01]  /*84c0*/  IMAD.MOV.U32 R231, RZ, RZ, 0x20 ;  /* 0x00000020ffe77424 */ /* 0x000fe200078e00ff */
[----:B------:R-:W1:Y:S01]  /*84d0*/  S2R R234, SR_TID.X ;  /* 0x0000000000ea7919 */ /* 0x000e620000002100 */
[----:B-----5:R-:W-:Y:S01]  /*84e0*/  IMAD.MOV.U32 R138, RZ, RZ, R133 ;  /* 0x000000ffff8a7224 */ /* 0x020fe200078e0085 */
[----:B------:R-:W1:Y:S01]  /*84f0*/  S2UR UR7, SR_CgaCtaId ;  /* 0x00000000000779c3 */ /* 0x000e620000008800 */
[----:B------:R-:W-:Y:S01]  /*8500*/  IMAD.MOV.U32 R137, RZ, RZ, R134 ;  /* 0x000000ffff897224 */ /* 0x000fe200078e0086 */
[----:B------:R-:W-:Y:S01]  /*8510*/  UMOV UR8, 0x400 ;  /* 0x0000040000087882 */ /* 0x000fe20000000000 */
[----:B------:R-:W-:Y:S01]  /*8520*/  IMAD.MOV.U32 R132, RZ, RZ, R135 ;  /* 0x000000ffff847224 */ /* 0x000fe200078e0087 */
[----:B------:R-:W1:Y:S01]  /*8530*/  LDCU UR9, c[0x0][0x440] ;  /* 0x00008800ff0977ac */ /* 0x000e620008000800 */
[----:B------:R-:W-:-:S02]  /*8540*/  IMAD.MOV.U32 R3, RZ, RZ, R136 ;  /* 0x000000ffff037224 */ /* 0x000fc400078e0088 */
[----:B------:R-:W-:Y:S01]  /*8550*/  IMAD.MOV.U32 R237, RZ, RZ, 0x40 ;  /* 0x00000040ffed7424 */ /* 0x000fe200078e00ff */
[----:B------:R-:W2:Y:S01]  /*8560*/  LDCU UR6, c[0x0][0x50c] ;  /* 0x0000a180ff0677ac */ /* 0x000ea20008000800 */
[----:B---3--:R-:W-:Y:S01]  /*8570*/  ISETP.GE.AND P1, PT, R230, UR4, PT ;  /* 0x00000004e6007c0c */ /* 0x008fe2000bf26270 */
[----:B------:R-:W3:Y:S01]  /*8580*/  LDCU UR4, c[0x0][0x45c] ;  /* 0x00008b80ff0477ac */ /* 0x000ee20008000800 */
[----:B-1----:R-:W-:Y:S01]  /*8590*/  ULEA UR7, UR7, UR8, 0x18 ;  /* 0x0000000807077291 */ /* 0x002fe2000f8ec0ff */
[C---:B------:R-:W-:Y:S01]  /*85a0*/  IMAD.SHL.U32 R250, R234.reuse, 0x40, RZ ;  /* 0x00000040eafa7824 */ /* 0x040fe200078e00ff */
[C---:B------:R-:W-:Y:S01]  /*85b0*/  LOP3.LUT P6, RZ, R234.reuse, 0x2, RZ, 0xc0, !PT ;  /* 0x00000002eaff7812 */ /* 0x040fe200078cc0ff */
[C---:B------:R-:W-:Y:S01]  /*85c0*/  IMAD.SHL.U32 R235, R234.reuse, 0x40, RZ ;  /* 0x00000040eaeb7824 */ /* 0x040fe200078e00ff */
[----:B------:R-:W-:Y:S02]  /*85d0*/  LOP3.LUT P0, RZ, R234, 0x2, RZ, 0xc0, !PT ;  /* 0x00000002eaff7812 */ /* 0x000fe4000780c0ff */
[----:B------:R-:W-:-:S02]  /*85e0*/  SEL R229, R229, 0xffffffe0, !P6 ;  /* 0xffffffe0e5e57807 */ /* 0x000fc40007000000 */
[----:B------:R-:W-:Y:S02]  /*85f0*/  SEL R231, R231, 0xffffffe0, !P0 ;  /* 0xffffffe0e7e77807 */ /* 0x000fe40004000000 */
[----:B------:R-:W-:Y:S02]  /*8600*/  LOP3.LUT R236, R235, 0x400, RZ, 0xc0, !PT ;  /* 0x00000400ebec7812 */ /* 0x000fe400078ec0ff */
[----:B--2---:R-:W-:-:S04]  /*8610*/  LOP3.LUT R228, R249, 0x8, R228, 0x78, !PT ;  /* 0x00000008f9e47812 */ /* 0x004fc800078e78e4 */
[----:B------:R-:W-:Y:S02]  /*8620*/  LOP3.LUT R228, R228, 0x200, R250, 0xf8, !PT ;  /* 0x00000200e4e47812 */ /* 0x000fe400078ef8fa */
[----:B----4-:R-:W-:Y:S02]  /*8630*/  LEA.HI.SX32 R0, R251, 0xfffffffe, 0x1a ;  /* 0xfffffffefb007811 */ /* 0x010fe400078fd2ff */
[----:B------:R-:W-:-:S03]  /*8640*/  LEA R228, R228, UR5, 0x1 ;  /* 0x00000005e4e47c11 */ /* 0x000fc6000f8e08ff */
[----:B------:R1:W-:Y:S02]  /*8650*/  STL [R1], R0 ;  /* 0x0000000001007387 */ /* 0x0003e40000100800 */
[----:B------:R-:W-:Y:S02]  /*8660*/  IMAD.IADD R229, R229, 0x1, R228 ;  /* 0x00000001e5e57824 */ /* 0x000fe400078e02e4 */
[----:B------:R2:W-:Y:S01]  /*8670*/  STL.64 [R1+0x18], R4 ;  /* 0x0000180401007387 */ /* 0x0005e20000100a00 */
[----:B-1----:R-:W-:-:S05]  /*8680*/  VIADD R0, R228, 0xc000 ;  /* 0x0000c000e4007836 */ /* 0x002fca0000000000 */
[----:B------:R2:W-:Y:S01]  /*8690*/  STL [R1+0x40], R0 ;  /* 0x0000400001007387 */ /* 0x0005e20000100800 */
[----:B---3--:R-:W-:Y:S05]  /*86a0*/  BRA `(.L_x_303) ;  /* 0x0000000400647947 */ /* 0x008fea0003800000 */
.L_x_305:
[----:B------:R-:W2:Y:S01]  /*86b0*/  LDL R133, [R1+0x2c] ;  /* 0x00002c0001857983 */ /* 0x000ea20000100800 */
[----:B------:R-:W1:Y:S01]  /*86c0*/  LDC.64 R4, c[0x0][0x3b8] ;  /* 0x0000ee00ff047b82 */ /* 0x000e620000000a00 */
[----:B------:R-:W-:Y:S02]  /*86d0*/  VIADD R2, R65, 0xffffffff ;  /* 0xffffffff41027836 */ /* 0x000fe40000000000 */
[----:B------:R-:W3:Y:S04]  /*86e0*/  LDL R29, [R1+0x8] ;  /* 0x00000800011d7983 */ /* 0x000ee80000100800 */
[----:B------:R-:W4:Y:S01]  /*86f0*/  LDL R23, [R1+0x4] ;  /* 0x0000040001177983 */ /* 0x000f220000100800 */
[C---:B-1----:R-:W-:Y:S04]  /*8700*/  IMAD.WIDE.U32 R6, R2.reuse, R4, RZ ;  /* 0x0000000402067225 */ /* 0x042fe800078e00ff */
[----:B------:R-:W-:Y:S01]  /*8710*/  IMAD R7, R2, R5, R7 ;  /* 0x0000000502077224 */ /* 0x000fe200078e0207 */
[----:B--2---:R-:W-:Y:S04]  /*8720*/  LOP3.LUT R8, R133, 0x1f8, RZ, 0xc0, !PT ;  /* 0x000001f885087812 */ /* 0x004fe800078ec0ff */
[----:B------:R-:W-:Y:S01]  /*8730*/  LOP3.LUT R9, R8, 0x38, R234, 0x78, !PT ;  /* 0x0000003808097812 */ /* 0x000fe200078e78ea */
[C---:B------:R-:W-:Y:S01]  /*8740*/  IMAD.SHL.U32 R8, R6.reuse, 0x40, RZ ;  /* 0x0000004006087824 */ /* 0x040fe200078e00ff */
[CC--:B---3--:R-:W-:Y:S02]  /*8750*/  @!P4 LEA R12, P3, R6.reuse, R29.reuse, 0x7 ;  /* 0x0000001d060cc211 */ /* 0x0c8fe400078638ff */
[----:B------:R-:W-:Y:S02]  /*8760*/  LOP3.LUT R238, R9, 0x1e00, R133, 0xf8, !PT ;  /* 0x00001e0009ee7812 */ /* 0x000fe400078ef885 */
[--C-:B------:R-:W-:Y:S02]  /*8770*/  SHF.L.U64.HI R9, R6, 0x6, R7.reuse ;  /* 0x0000000606097819 */ /* 0x100fe40000010207 */
[----:B------:R-:W-:Y:S02]  /*8780*/  @!P1 LEA R16, P5, R8, R29, 0x1 ;  /* 0x0000001d08109211 */ /* 0x000fe400078a08ff */
[----:B------:R-:W-:Y:S02]  /*8790*/  LEA R2, P2, R4, R8, 0x4 ;  /* 0x0000000804027211 */ /* 0x000fe400078420ff */
[-C--:B----4-:R-:W-:Y:S02]  /*87a0*/  @!P4 LEA.HI.X R13, R6, R23.reuse, R7, 0x7, P3 ;  /* 0x00000017060dc211 */ /* 0x090fe400018f3c07 */
        /* <DEDUP_REMOVED lines=11> */
[----:B------:R-:W-:Y:S01]  /*8860*/  LEA R238, R238, UR5, 0x1 ;  /* 0x00000005eeee7c11 */ /* 0x000fe2000f8e08ff */
[----:B------:R-:W-:Y:S01]  /*8870*/  @!P1 IMAD.MOV.U32 R5, RZ, RZ, R15 ;  /* 0x000000ffff059224 */ /* 0x000fe200078e000f */
[CC--:B------:R-:W-:Y:S02]  /*8880*/  @!P4 LEA R8, P3, R2.reuse, R29.reuse, 0x1 ;  /* 0x0000001d0208c211 */ /* 0x0c0fe400078608ff */
[C---:B------:R-:W-:Y:S02]  /*8890*/  @!P1 LEA R22, P6, R2.reuse, R29, 0x1 ;  /* 0x0000001d02169211 */ /* 0x040fe400078c08ff */
[----:B------:R-:W-:Y:S01]  /*88a0*/  @!PT LDS RZ, [RZ] ;  /* 0x00000000fffff984 */ /* 0x000fe20000000800 */
[----:B------:R-:W-:Y:S01]  /*88b0*/  @!PT LDS RZ, [RZ] ;  /* 0x00000000fffff984 */ /* 0x000fe20000000800 */
[----:B------:R-:W-:Y:S01]  /*88c0*/  @!PT LDS RZ, [RZ] ;  /* 0x00000000fffff984 */ /* 0x000fe20000000800 */
[----:B------:R1:W-:Y:S01]  /*88d0*/  @!P1 LDGSTS.E.BYPASS.LTC128B.128 [R238+0x8000], desc[UR14][R4.64] ;  /* 0x0800000004ee9fae */ /* 0x0003e2000b981a0e */
[CCC-:B------:R-:W-:Y:S02]  /*88e0*/  @!P4 LEA.HI.X R9, R2.reuse, R23.reuse, R6.reuse, 0x1, P3 ;  /* 0x000000170209c211 */ /* 0x1c0fe400018f0c06 */
[----:B------:R-:W-:Y:S01]  /*88f0*/  @!P1 LEA.HI.X R18, R2, R23, R6, 0x1, P6 ;  /* 0x0000001702129211 */ /* 0x000fe200030f0c06 */
[----:B------:R2:W-:Y:S01]  /*8900*/  @P1 STS.128 [R238+0x8000], RZ ;  /* 0x008000ffee001388 */ /* 0x0005e20000000c00 */
[-C--:B------:R-:W-:Y:S02]  /*8910*/  @!P1 LEA R15, P6, R11, R29.reuse, 0x1 ;  /* 0x0000001d0b0f9211 */ /* 0x080fe400078c08ff */
[----:B------:R-:W-:Y:S01]  /*8920*/  @!P4 LEA R6, P3, R7, R29, 0x1 ;  /* 0x0000001d0706c211 */ /* 0x000fe200078608ff */
[----:B------:R-:W-:Y:S01]  /*8930*/  @!PT LDS RZ, [RZ] ;  /* 0x00000000fffff984 */ /* 0x000fe20000000800 */
[----:B------:R-:W-:Y:S01]  /*8940*/  @!PT LDS RZ, [RZ] ;  /* 0x00000000fffff984 */ /* 0x000fe20000000800 */
[----:B------:R-:W-:Y:S01]  /*8950*/  @!PT LDS RZ, [RZ] ;  /* 0x00000000fffff984 */ /* 0x000fe20000000800 */
[----:B------:R-:W-:Y:S01]  /*8960*/  @!P4 LDGSTS.E.BYPASS.LTC128B.128 [R238+0xa000], desc[UR14][R12.64+0x80] ;  /* 0x0a0000800ceecfae */ /* 0x000fe2000b981a0e */
[-C--:B------:R-:W-:Y:S01]  /*8970*/  @!P1 LEA.HI.X R2, R11, R23.reuse, R19, 0x1, P6 ;  /* 0x000000170b029211 */ /* 0x080fe200030f0c13 */
[----:B------:R-:W-:Y:S01]  /*8980*/  @!P1 IMAD.MOV.U32 R11, RZ, RZ, R18 ;  /* 0x000000ffff0b9224 */ /* 0x000fe200078e0012 */
[----:B------:R-:W-:Y:S01]  /*8990*/  @!P4 LEA.HI.X R7, R7, R23, R20, 0x1, P3 ;  /* 0x000000170707c211 */ /* 0x000fe200018f0c14 */
[----:B------:R2:W-:Y:S01]  /*89a0*/  @P4 STS.128 [R238+0xa000], RZ ;  /* 0x00a000ffee004388 */ /* 0x0005e20000000c00 */
[C---:B------:R-:W-:Y:S04]  /*89b0*/  @!P1 LEA R16, P5, R14.reuse, R29, 0x1 ;  /* 0x0000001d0e109211 */ /* 0x040fe800078a08ff */
[----:B------:R-:W-:Y:S02]  /*89c0*/  @!P1 LEA.HI.X R14, R14, R23, R21, 0x1, P5 ;  /* 0x000000170e0e9211 */ /* 0x000fe400028f0c15 */
[C---:B-1----:R-:W-:Y:S04]  /*89d0*/  @!P4 LEA R4, P2, R10.reuse, R29, 0x1 ;  /* 0x0000001d0a04c211 */ /* 0x042fe800078408ff */
[----:B------:R-:W-:Y:S01]  /*89e0*/  @!P4 LEA.HI.X R5, R10, R23, R17, 0x1, P2 ;  /* 0x000000170a05c211 */ /* 0x000fe200010f0c11 */
        /* <DEDUP_REMOVED lines=37> */
.L_x_303:
[----:B---3--:R-:W3:Y:S01]  /*8c40*/  LDL R14, [R1+0x18] ;  /* 0x00001800010e7983 */ /* 0x008ee20000100800 */
[----:B------:R-:W-:Y:S04]  /*8c50*/  DEPBAR.LE SB0, 0x0 ;  /* 0x000080000000791a */ /* 0x000fe80000000000 */
[----:B------:R-:W3:Y:S01]  /*8c60*/  LDL R225, [R1] ;  /* 0x0000000001e17983 */ /* 0x000ee20000100800 */
[----:B--2---:R-:W-:Y:S01]  /*8c70*/  SHF.L.U32 R0, R234, 0x3, RZ ;  /* 0x00000003ea007819 */ /* 0x004fe200000006ff */
[----:B------:R-:W-:Y:S01]  /*8c80*/  UMOV UR5, UR7 ;  /* 0x0000000700057c82 */ /* 0x000fe20008000000 */
[----:B-----5:R-:W-:Y:S01]  /*8c90*/  SHF.R.U32.HI R233, RZ, 0x1, R234 ;  /* 0x00000001ffe97819 */ /* 0x020fe200000116ea */
[----:B------:R-:W2:Y:S01]  /*8ca0*/  LDL R15, [R1+0x1c] ;  /* 0x00001c00010f7983 */ /* 0x000ea20000100800 */
[----:B------:R-:W-:Y:S03]  /*8cb0*/  LOP3.LUT R230, R0, 0x38, RZ, 0xc0, !PT ;  /* 0x0000003800e67812 */ /* 0x000fe600078ec0ff */
[----:B------:R-:W4:Y:S01]  /*8cc0*/  LDL R17, [R1+0x24] ;  /* 0x0000240001117983 */ /* 0x000f220000100800 */
[----:B------:R-:W-:Y:S03]  /*8cd0*/  LOP3.LUT R2, R230, 0x40, RZ, 0xfc, !PT ;  /* 0x00000040e6027812 */ /* 0x000fe600078efcff */
[----:B------:R-:W5:Y:S01]  /*8ce0*/  LDL R16, [R1+0x20] ;  /* 0x0000200001107983 */ /* 0x000f620000100800 */
[----:B------:R-:W-:Y:S01]  /*8cf0*/  BAR.SYNC.DEFER_BLOCKING 0x0 ;  /* 0x0000000000007b1d */ /* 0x000fe20000010000 */
[----:B------:R-:W-:Y:S05]  /*8d00*/  ISETP.GE.AND P4, PT, R2, UR9, PT ;  /* 0x0000000902007c0c */ /* 0x000fea000bf86270 */
[----:B------:R1:W-:Y:S04]  /*8d10*/  STL [R1+0x2c], R0 ;  /* 0x00002c0001007387 */ /* 0x0003e80000100800 */
[----:B------:R1:W-:Y:S02]  /*8d20*/  STL [R1+0x28], R2 ;  /* 0x0000280201007387 */ /* 0x0003e40000100800 */
[----:B-1----:R-:W-:Y:S01]  /*8d30*/  IMAD.SHL.U32 R0, R234, 0x20, RZ ;  /* 0x00000020ea007824 */ /* 0x002fe200078e00ff */
[----:B------:R-:W-:Y:S04]  /*8d40*/  LOP3.LUT R2, R233, 0x8, RZ, 0xc0, !PT ;  /* 0x00000008e9027812 */ /* 0x000fe800078ec0ff */
[----:B------:R-:W-:Y:S02]  /*8d50*/  LOP3.LUT R232, R0, 0x7c00, RZ, 0xc0, !PT ;  /* 0x00007c0000e87812 */ /* 0x000fe400078ec0ff */
[----:B------:R-:W-:Y:S01]  /*8d60*/  LOP3.LUT R0, R230, 0x1c0, R235, 0xf8, !PT ;  /* 0x000001c0e6007812 */ /* 0x000fe200078ef8eb */
[C---:B---3--:R-:W-:Y:S04]  /*8d70*/  IMAD.WIDE.U32 R8, R225.reuse, R14, RZ ;  /* 0x0000000ee1087225 */ /* 0x048fe800078e00ff */
[----:B--2---:R-:W-:Y:S01]  /*8d80*/  IMAD R9, R225, R15, R9 ;  /* 0x0000000fe1097224 */ /* 0x004fe200078e0209 */
[C---:B------:R-:W-:Y:S04]  /*8d90*/  SHF.L.U32 R7, R8.reuse, 0x6, RZ ;  /* 0x0000000608077819 */ /* 0x040fe800000006ff */
[CC--:B----4-:R-:W-:Y:S02]  /*8da0*/  @!P1 LEA R4, P0, R7.reuse, R17.reuse, 0x1 ;  /* 0x0000001107049211 */ /* 0x0d0fe400078008ff */
[----:B------:R-:W-:Y:S02]  /*8db0*/  SHF.L.U64.HI R8, R8, 0x6, R9 ;  /* 0x0000000608087819 */ /* 0x000fe40000010209 */
[C---:B------:R-:W-:Y:S02]  /*8dc0*/  @!P4 LEA R12, P2, R7.reuse, R17, 0x1 ;  /* 0x00000011070cc211 */ /* 0x040fe400078408ff */
[CCC-:B-----5:R-:W-:Y:S02]  /*8dd0*/  @!P1 LEA.HI.X R5, R7.reuse, R16.reuse, R8.reuse, 0x1, P0 ;  /* 0x0000001007059211 */ /* 0x1e0fe400000f0c08 */
[----:B------:R-:W-:Y:S03]  /*8de0*/  @!P4 LEA.HI.X R13, R7, R16, R8, 0x1, P2 ;  /* 0x00000010070dc211 */ /* 0x000fe600010f0c08 */
[----:B------:R-:W-:Y:S01]  /*8df0*/  @!PT LDS RZ, [RZ] ;  /* 0x00000000fffff984 */ /* 0x000fe20000000800 */
[----:B------:R-:W-:Y:S01]  /*8e00*/  @!PT LDS RZ, [RZ] ;  /* 0x00000000fffff984 */ /* 0x000fe20000000800 */
[----:B------:R-:W-:Y:S01]  /*8e10*/  @!PT LDS RZ, [RZ] ;  /* 0x00000000fffff984 */ /* 0x000fe20000000800 */
[----:B------:R1:W-:Y:S08]  /*8e20*/  @!P1 LDGSTS.E.BYPASS.LTC128B.128 [R238+0xc000], desc[UR14][R4.64] ;  /* 0x0c00000004ee9fae */ /* 0x0003f0000b981a0e */
[----:B------:R-:W-:Y:S01]  /*8e30*/  @P1 STS.128 [R238+0xc000], RZ ;  /* 0x00c000ffee001388 */ /* 0x000fe20000000c00 */
[----:B------:R-:W-:Y:S07]  /*8e40*/  ISETP.GE.AND P1, PT, R230, UR9, PT ;  /* 0x00000009e6007c0c */ /* 0x000fee000bf26270 */
[----:B------:R-:W-:Y:S01]  /*8e50*/  @!PT LDS RZ, [RZ] ;  /* 0x00000000fffff984 */ /* 0x000fe20000000800 */
[----:B------:R-:W-:Y:S01]  /*8e60*/  @!PT LDS RZ, [RZ] ;  /* 0x00000000fffff984 */ /* 0x000fe20000000800 */
[----:B------:R-:W-:Y:S01]  /*8e70*/  @!PT LDS RZ, [RZ] ;  /* 0x00000000fffff984 */ /* 0x000fe20000000800 */
[----:B------:R-:W-:Y:S08]  /*8e80*/  @!P4 LDGSTS.E.BYPASS.LTC128B.128 [R238+0xe000], desc[UR14][R12.64+0x80] ;  /* 0x0e0000800ceecfae */ /* 0x000ff0000b981a0e */
[----:B------:R-:W-:Y:S01]  /*8e90*/  @P4 STS.128 [R238+0xe000], RZ ;  /* 0x00e000ffee004388 */ /* 0x000fe20000000c00 */
[----:B-1----:R-:W-:Y:S02]  /*8ea0*/  LEA R5, P0, R14, R7, 0x4 ;  /* 0x000000070e057211 */ /* 0x002fe400078020ff */
[----:B------:R-:W-:Y:S02]  /*8eb0*/  LOP3.LUT R4, R232, 0x200, R235, 0xf8, !PT ;  /* 0x00000200e8047812 */ /* 0x000fe400078ef8eb */
[C-C-:B------:R-:W-:Y:S02]  /*8ec0*/  LEA.HI.X R6, R14.reuse, R8, R15.reuse, 0x4, P0 ;  /* 0x000000080e067211 */ /* 0x140fe400000f240f */
[CC--:B------:R-:W-:Y:S02]  /*8ed0*/  LEA R9, P0, R14.reuse, R5.reuse, 0x4 ;  /* 0x000000050e097211 */ /* 0x0c0fe400078020ff */
[C---:B------:R-:W-:Y:S02]  /*8ee0*/  LEA R7, P2, R14.reuse, R5, 0x5 ;  /* 0x000000050e077211 */ /* 0x040fe400078428ff */
[-C--:B------:R-:W-:Y:S02]  /*8ef0*/  LEA R8, P3, R9, R17.reuse, 0x1 ;  /* 0x0000001109087211 */ /* 0x080fe400078608ff */
[CCC-:B------:R-:W-:Y:S02]  /*8f00*/  LEA.HI.X R11, R14.reuse, R6.reuse, R15.reuse, 0x4, P0 ;  /* 0x000000060e0b7211 */ /* 0x1c0fe400000f240f */
[CC--:B------:R-:W-:Y:S02]  /*8f10*/  @!P4 LEA R10, P0, R5.reuse, R17.reuse, 0x1 ;  /* 0x00000011050ac211 */ /* 0x0c0fe400078008ff */
[----:B------:R-:W-:Y:S02]  /*8f20*/  LEA.HI.X R15, R14, R6, R15, 0x5, P2 ;  /* 0x000000060e0f7211 */ /* 0x000fe400010f2c0f */
[-C--:B------:R-:W-:Y:S02]  /*8f30*/  @!P1 LEA R14, P5, R5, R17.reuse, 0x1 ;  /* 0x00000011050e9211 */ /* 0x080fe400078a08ff */
[----:B------:R-:W-:Y:S02]  /*8f40*/  LEA.HI.X R9, R9, R16, R11, 0x1, P3 ;  /* 0x0000001009097211 */ /* 0x000fe400018f0c0b */
[----:B------:R-:W-:Y:S02]  /*8f50*/  LOP3.LUT R2, R4, R0, R2, 0xf6, !PT ;  /* 0x0000000004027212 */ /* 0x000fe400078ef602 */
[----:B------:R-:W-:Y:S02]  /*8f60*/  LEA R4, P2, R7, R17, 0x1 ;  /* 0x0000001107047211 */ /* 0x000fe400078408ff */
[CCC-:B------:R-:W-:Y:S02]  /*8f70*/  @!P4 LEA.HI.X R11, R5.reuse, R16.reuse, R6.reuse, 0x1, P0 ;  /* 0x00000010050bc211 */ /* 0x1c0fe400000f0c06 */
[-C--:B------:R-:W-:Y:S02]  /*8f80*/  @!P1 LEA.HI.X R6, R5, R16.reuse, R6, 0x1, P5 ;  /* 0x0000001005069211 */ /* 0x080fe400028f0c06 */
[----:B------:R-:W-:Y:S02]  /*8f90*/  LEA.HI.X R5, R7, R16, R15, 0x1, P2 ;  /* 0x0000001007057211 */ /* 0x000fe400010f0c0f */
[----:B------:R-:W-:Y:S01]  /*8fa0*/  @!P1 MOV R7, R6 ;  /* 0x0000000600079202 */ /* 0x000fe20000000f00 */
[----:B------:R-:W-:Y:S01]  /*8fb0*/  @!P1 IMAD.MOV.U32 R6, RZ, RZ, R14 ;  /* 0x000000ffff069224 */ /* 0x000fe200078e000e */
[----:B------:R-:W-:Y:S02]  /*8fc0*/  LOP3.LUT R0, R0, 0x8, R234, 0x78, !PT ;  /* 0x0000000800007812 */ /* 0x000fe400078e78ea */
[----:B------:R-:W-:Y:S02]  /*8fd0*/  LEA R135, R2, UR5, 0x1 ;  /* 0x0000000502877c11 */ /* 0x000fe4000f8e08ff */
[----:B------:R-:W-:Y:S01]  /*8fe0*/  @!PT LDS RZ, [RZ] ;  /* 0x00000000fffff984 */ /* 0x000fe20000000800 */
[----:B------:R-:W-:Y:S01]  /*8ff0*/  @!PT LDS RZ, [RZ] ;  /* 0x00000000fffff984 */ /* 0x000fe20000000800 */
[----:B------:R-:W-:Y:S01]  /*9000*/  @!PT LDS RZ, [RZ] ;  /* 0x00000000fffff984 */ /* 0x000fe20000000800 */
[----:B------:R-:W-:Y:S01]  /*9010*/  @!P1 LDGSTS.E.BYPASS.LTC128B.128 [R238+0xc800], desc[UR14][R6.64] ;  /* 0x0c80000006ee9fae */ /* 0x000fe2000b981a0e */
[----:B------:R-:W-:Y:S02]  /*9020*/  LEA R0, R0, R236, 0x1 ;  /* 0x000000ec00007211 */ /* 0x000fe400078e08ff */
[-C--:B------:R-:W-:Y:S02]  /*9030*/  IADD3 R224, PT, PT, R231, R135.reuse, RZ ;  /* 0x00000087e7e07210 */ /* 0x080fe40007ffe0ff */
[----:B------:R-:W-:Y:S01]  /*9040*/  LOP3.LUT P0, RZ, R234, 0x4, RZ, 0xc0, !PT ;  /* 0x00000004eaff7812 */ /* 0x000fe2000780c0ff */
[----:B------:R-:W-:Y:S02]  /*9050*/  VIADD R134, R0, UR5 ;  /* 0x0000000500867c36 */ /* 0x000fe40008000000 */
[----:B------:R-:W-:Y:S01]  /*9060*/  @P1 STS.128 [R238+0xc800], RZ ;  /* 0x00c800ffee001388 */ /* 0x000fe20000000c00 */
[----:B------:R-:W-:Y:S01]  /*9070*/  SEL R2, R237, 0xffffffc0, !P0 ;  /* 0xffffffc0ed027807 */ /* 0x000fe20004000000 */
[----:B------:R-:W-:Y:S03]  /*9080*/  IMAD.IADD R133, R134, 0x1, R231 ;  /* 0x0000000186857824 */ /* 0x000fe600078e02e7 */
[----:B------:R-:W-:Y:S01]  /*9090*/  IADD3 R136, PT, PT, R2, R135, RZ ;  /* 0x0000008702887210 */ /* 0x000fe20007ffe0ff */
[----:B------:R-:W-:Y:S02]  /*90a0*/  IMAD.IADD R2, R134, 0x1, R2 ;  /* 0x0000000186027824 */ /* 0x000fe400078e0202 */
[----:B------:R-:W-:Y:S01]  /*90b0*/  @!PT LDS RZ, [RZ] ;  /* 0x00000000fffff984 */ /* 0x000fe20000000800 */
[----:B------:R-:W-:Y:S01]  /*90c0*/  @!PT LDS RZ, [RZ] ;  /* 0x00000000fffff984 */ /* 0x000fe20000000800 */
[----:B------:R-:W-:Y:S01]  /*90d0*/  @!PT LDS RZ, [RZ] ;  /* 0x00000000fffff984 */ /* 0x000fe20000000800 */
[----:B------:R-:W-:Y:S01]  /*90e0*/  @!P4 LDGSTS.E.BYPASS.LTC128B.128 [R238+0xe800], desc[UR14][R10.64+0x80] ;  /* 0x0e8000800aeecfae */ /* 0x000fe2000b981a0e */
[C---:B------:R-:W-:Y:S01]  /*90f0*/  IADD3 R139, PT, PT, R231.reuse, R136, RZ ;  /* 0x00000088e78b7210 */ /* 0x040fe20007ffe0ff */
[----:B------:R-:W-:Y:S06]  /*9100*/  IMAD.IADD R134, R231, 0x1, R2 ;  /* 0x00000001e7867824 */ /* 0x000fec00078e0202 */
[----:B------:R-:W-:Y:S08]  /*9110*/  @P4 STS.128 [R238+0xe800], RZ ;  /* 0x00e800ffee004388 */ /* 0x000ff00000000c00 */
[----:B------:R-:W-:Y:S01]  /*9120*/  @!PT LDS RZ, [RZ] ;  /* 0x00000000fffff984 */ /* 0x000fe20000000800 */
[----:B------:R-:W-:Y:S01]  /*9130*/  @!PT LDS RZ, [RZ] ;  /* 0x00000000fffff984 */ /* 0x000fe20000000800 */
[----:B------:R-:W-:Y:S01]  /*9140*/  @!PT LDS RZ, [RZ] ;  /* 0x00000000fffff984 */ /* 0x000fe20000000800 */
[----:B------:R-:W-:Y:S08]  /*9150*/  @!P1 LDGSTS.E.BYPASS.LTC128B.128 [R238+0xd000], desc[UR14][R8.64] ;  /* 0x0d00000008ee9fae */ /* 0x000ff0000b981a0e */
        /* <DEDUP_REMOVED lines=14> */
[----:B------:R1:W-:Y:S08]  /*9240*/  @!P4 LDGSTS.E.BYPASS.LTC128B.128 [R238+0xf800], desc[UR14][R4.64+0x80] ;  /* 0x0f80008004eecfae */ /* 0x0003f0000b981a0e */
[----:B------:R-:W-:Y:S08]  /*9250*/  @P4 STS.128 [R238+0xf800], RZ ;  /* 0x00f800ffee004388 */ /* 0x000ff00000000c00 */
        /* <DEDUP_REMOVED lines=14> */
[----:B------:R-:W-:Y:S01]  /*9340*/  LDSM.16.M88.4 R220, [R133+0x9000] ;  /* 0x0090000085dc783b */ /* 0x000fe20000000200 */
        /* <DEDUP_REMOVED lines=12> */
[----:B------:R-:W3:Y:S07]  /*9410*/  LDSM.16.M88.4 R140, [R133+0x8800] ;  /* 0x00880000858c783b */ /* 0x000eee0000000200 */
        /* <DEDUP_REMOVED lines=20> */
[----:B------:R-:W2:Y:S08]  /*9560*/  LDSM.16.M88.4 R208, [R2+0x8800] ;  /* 0x0088000002d0783b */ /* 0x000eb00000000200 */
        /* <DEDUP_REMOVED lines=22> */
[-C--:B--2---:R-:W-:Y:S01]  /*96d0*/  HMMA.16816.F32.BF16 R4, R208, R212.reuse, R4 ;  /* 0x000000d4d004723c */ /* 0x084fe20000041804 */
[----:B------:R-:W2:Y:S07]  /*96e0*/  LDSM.16.M88.4 R216, [R134+0x8800] ;  /* 0x0088000086d8783b */ /* 0x000eae0000000200 */
[C---:B-1----:R-:W-:Y:S08]  /*96f0*/  HMMA.16816.F32.BF16 R8, R140.reuse, R212, R8 ;  /* 0x000000d48c08723c */ /* 0x042ff00000041808 */
        /* <DEDUP_REMOVED lines=16> */
[----:B------:R1:W2:Y:S07]  /*9800*/  LDSM.16.M88.4 R140, [R135+0x4000] ;  /* 0x00400000878c783b */ /* 0x0002ae0000000200 */
[----:B------:R-:W-:Y:S01]  /*9810*/  HMMA.16816.F32.BF16 R64, R208, R218, R64 ;  /* 0x000000dad040723c */ /* 0x000fe20000041840 */
[----:B------:R-:W3:Y:S08]  /*9820*/  LDSM.16.M88.4 R208, [R0+UR5+0xa800] ;  /* 0x00a8000500d0783b */ /* 0x000ef00008000200 */
[----:B------:R-:W-:Y:S01]  /*9830*/  LDSM.16.M88.4 R216, [R0+UR5+0xb800] ;  /* 0x00b8000500d8783b */ /* 0x000fe20008000200 */
[----:B-1----:R-:W-:Y:S04]  /*9840*/  MOV R135, R225 ;  /* 0x000000e100877202 */ /* 0x002fe80000000f00 */
[----:B------:R-:W-:Y:S01]  /*9850*/  ISETP.NE.AND P2, PT, R135, RZ, PT ;  /* 0x000000ff8700720c */ /* 0x000fe20003f45270 */
[-C--:B--2---:R-:W-:Y:S08]  /*9860*/  HMMA.16816.F32.BF16 R4, R140, R212.reuse, R4 ;  /* 0x000000d48c04723c */ /* 0x084ff00000041804 */
[C---:B------:R-:W-:Y:S08]  /*9870*/  HMMA.16816.F32.BF16 R8, R220.reuse, R212, R8 ;  /* 0x000000d4dc08723c */ /* 0x040ff00000041808 */
[-C--:B------:R-:W-:Y:S08]  /*9880*/  HMMA.16816.F32.BF16 R12, R220, R214.reuse, R12 ;  /* 0x000000d6dc0c723c */ /* 0x080ff0000004180c */
[C---:B------:R-:W-:Y:S01]  /*9890*/  HMMA.16816.F32.BF16 R16, R140.reuse, R214, R16 ;  /* 0x000000d68c10723c */ /* 0x040fe20000041810 */
[----:B------:R-:W1:Y:S07]  /*98a0*/  LDSM.16.M88.4 R212, [R0+UR5+0xb000] ;  /* 0x00b0000500d4783b */ /* 0x000e6e0008000200 */
[-C--:B---3--:R-:W-:Y:S08]  /*98b0*/  HMMA.16816.F32.BF16 R20, R140, R208.reuse, R20 ;  /* 0x000000d08c14723c */ /* 0x088ff00000041814 */
        /* <DEDUP_REMOVED lines=14> */
[----:B------:R-:W3:Y:S07]  /*99a0*/  LDSM.16.M88.4 R140, [R133+0xa800] ;  /* 0x00a80000858c783b */ /* 0x000eee0000000200 */
[-C--:B-1----:R-:W-:Y:S01]  /*99b0*/  HMMA.16816.F32.BF16 R4, R208, R212.reuse, R4 ;  /* 0x000000d4d004723c */ /* 0x082fe20000041804 */
[----:B------:R-:W1:Y:S08]  /*99c0*/  LDSM.16.M88.4 R216, [R133+0xb000] ;  /* 0x00b0000085d8783b */ /* 0x000e700000000200 */
[----:B------:R-:W-:Y:S01]  /*99d0*/  LDSM.16.M88.4 R224, [R2+0xa800] ;  /* 0x00a8000002e0783b */ /* 0x000fe20000000200 */
[C---:B--2---:R-:W-:Y:S08]  /*99e0*/  HMMA.16816.F32.BF16 R8, R220.reuse, R212, R8 ;  /* 0x000000d4dc08723c */ /* 0x044ff00000041808 */
        /* <DEDUP_REMOVED lines=13> */
[-C--:B--2---:R-:W-:Y:S08]  /*9ac0*/  HMMA.16816.F32.BF16 R52, R208, R212.reuse, R52 ;  /* 0x000000d4d034723c */ /* 0x084ff00000041834 */
[C---:B------:R-:W-:Y:S08]  /*9ad0*/  HMMA.16816.F32.BF16 R56, R220.reuse, R212, R56 ;  /* 0x000000d4dc38723c */ /* 0x040ff00000041838 */
[-C--:B------:R-:W-:Y:S01]  /*9ae0*/  HMMA.16816.F32.BF16 R60, R220, R214.reuse, R60 ;  /* 0x000000d6dc3c723c */ /* 0x080fe2000004183c */
[----:B------:R-:W2:Y:S07]  /*9af0*/  LDSM.16.M88.4 R220, [R136+0x6000] ;  /* 0x0060000088dc783b */ /* 0x000eae0000000200 */
[----:B------:R-:W-:Y:S01]  /*9b00*/  HMMA.16816.F32.BF16 R64, R208, R214, R64 ;  /* 0x000000d6d040723c */ /* 0x000fe20000041840 */
[----:B------:R-:W3:Y:S08]  /*9b10*/  LDSM.16.M88.4 R208, [R2+0xb000] ;  /* 0x00b0000002d0783b */ /* 0x000ef00000000200 */
[----:B------:R-:W4:Y:S01]  /*9b20*/  LDSM.16.M88.4 R212, [R2+0xb800] ;  /* 0x00b8000002d4783b */ /* 0x000f220000000200 */
[-C--:B-1----:R-:W-:Y:S08]  /*9b30*/  HMMA.16816.F32.BF16 R4, R140, R216.reuse, R4 ;  /* 0x000000d88c04723c */ /* 0x082ff00000041804 */
[C---:B--2---:R-:W-:Y:S08]  /*9b40*/  HMMA.16816.F32.BF16 R8, R220.reuse, R216, R8 ;  /* 0x000000d8dc08723c */ /* 0x044ff00000041808 */
[-C--:B------:R-:W-:Y:S08]  /*9b50*/  HMMA.16816.F32.BF16 R12, R220, R218.reuse, R12 ;  /* 0x000000dadc0c723c */ /* 0x080ff0000004180c */
[C---:B------:R-:W-:Y:S01]  /*9b60*/  HMMA.16816.F32.BF16 R16, R140.reuse, R218, R16 ;  /* 0x000000da8c10723c */ /* 0x040fe20000041810 */
[----:B------:R-:W-:Y:S07]  /*9b70*/  LDSM.16.M88.4 R216, [R139+0x4000] ;  /* 0x004000008bd8783b */ /* 0x000fee0000000200 */
[-C--:B------:R-:W-:Y:S08]  /*9b80*/  HMMA.16816.F32.BF16 R20, R140, R224.reuse, R20 ;  /* 0x000000e08c14723c */ /* 0x080ff00000041814 */
[C---:B------:R-:W-:Y:S08]  /*9b90*/  HMMA.16816.F32.BF16 R24, R220.reuse, R224, R24 ;  /* 0x000000e0dc18723c */ /* 0x040ff00000041818 */
        /* <DEDUP_REMOVED lines=8> */
[-C--:B----4-:R-:W-:Y:S08]  /*9c20*/  HMMA.16816.F32.BF16 R52, R140, R212.reuse, R52 ;  /* 0x000000d48c34723c */ /* 0x090ff00000041834 */
[C---:B------:R-:W-:Y:S08]  /*9c30*/  HMMA.16816.F32.BF16 R56, R220.reuse, R212, R56 ;  /* 0x000000d4dc38723c */ /* 0x040ff00000041838 */
[-C--:B------:R-:W-:Y:S08]  /*9c40*/  HMMA.16816.F32.BF16 R60, R220, R214.reuse, R60 ;  /* 0x000000d6dc3c723c */ /* 0x080ff0000004183c */
[----:B------:R-:W-:Y:S08]  /*9c50*/  HMMA.16816.F32.BF16 R64, R140, R214, R64 ;  /* 0x000000d68c40723c */ /* 0x000ff00000041840 */
[-C--:B-1----:R-:W-:Y:S08]  /*9c60*/  HMMA.16816.F32.BF16 R4, R216, R224.reuse, R4 ;  /* 0x000000e0d804723c */ /* 0x082ff00000041804 */
        /* <DEDUP_REMOVED lines=20> */
[----:B------:R-:W-:Y:S01]  /*9db0*/  FMUL.FTZ R18, R18, UR6 ;  /* 0x0000000612127c20 */ /* 0x000fe20008410000 */
[----:B------:R-:W-:Y:S06]  /*9dc0*/  FMUL.FTZ R19, R19, UR6 ;  /* 0x0000000613137c20 */ /* 0x000fec0008410000 */
[----:B------:R1:W-:Y:S10]  /*9dd0*/  MUFU.TANH R220, R7 ;  /* 0x0000000700dc7308 */ /* 0x0003f40000002400 */
[----:B------:R-:W-:Y:S10]  /*9de0*/  MUFU.TANH R240, R8 ;  /* 0x0000000800f07308 */ /* 0x000ff40000002400 */
[----:B------:R-:W-:Y:S01]  /*9df0*/  MUFU.TANH R239, R9 ;  /* 0x0000000900ef7308 */ /* 0x000fe20000002400 */
[----:B-1----:R-:W1:Y:S09]  /*9e00*/  LDSM.16.M88.4 R4, [R134+0xa800] ;  /* 0x00a800008604783b */ /* 0x002e720000000200 */
[----:B------:R-:W-:Y:S10]  /*9e10*/  MUFU.TANH R225, R10 ;  /* 0x0000000a00e17308 */ /* 0x000ff40000002400 */
[----:B------:R2:W-:Y:S10]  /*9e20*/  MUFU.TANH R224, R11 ;  /* 0x0000000b00e07308 */ /* 0x0005f40000002400 */
[----:B------:R-:W-:Y:S10]  /*9e30*/  MUFU.TANH R226, R14 ;  /* 0x0000000e00e27308 */ /* 0x000ff40000002400 */
[----:B------:R-:W-:Y:S01]  /*9e40*/  MUFU.TANH R242, R15 ;  /* 0x0000000f00f27308 */ /* 0x000fe20000002400 */
[----:B--2---:R-:W2:Y:S09]  /*9e50*/  LDSM.16.M88.4 R8, [R134+0xb000] ;  /* 0x00b000008608783b */ /* 0x004eb20000000200 */
[----:B------:R-:W-:Y:S01]  /*9e60*/  MUFU.TANH R241, R12 ;  /* 0x0000000c00f17308 */ /* 0x000fe20000002400 */
[-C--:B-1----:R-:W-:Y:S09]  /*9e70*/  HMMA.16816.F32.BF16 R20, R216, R4.reuse, R20 ;  /* 0x00000004d814723c */ /* 0x082ff20000041814 */
        /* <DEDUP_REMOVED lines=12> */
[----:B------:R-:W-:Y:S01]  /*9f40*/  MUFU.TANH R214, R18 ;  /* 0x0000001200d67308 */ /* 0x000fe20000002400 */
        /* <DEDUP_REMOVED lines=25> */
[----:B------:R-:W1:Y:S01]  /*a0e0*/  MUFU.TANH R142, R41 ;  /* 0x00000029008e7308 */ /* 0x000e620000002400 */
[----:B------:R-:W-:Y:S01]  /*a0f0*/  FMUL.FTZ R47, R47, UR6 ;  /* 0x000000062f2f7c20 */ /* 0x000fe20008410000 */
[----:B------:R-:W-:Y:S01]  /*a100*/  FMUL.FTZ R46, R46, UR6 ;  /* 0x000000062e2e7c20 */ /* 0x000fe20008410000 */
[C---:B------:R-:W-:Y:S04]  /*a110*/  HMMA.16816.F32.BF16 R56, R208.reuse, R4, R56 ;  /* 0x00000004d038723c */ /* 0x040fe80000041838 */
[----:B------:R-:W-:Y:S03]  /*a120*/  FMUL.FTZ R49, R49, UR6 ;  /* 0x0000000631317c20 */ /* 0x000fe60008410000 */
[----:B------:R1:W-:Y:S01]  /*a130*/  MUFU.TANH R25, R44 ;  /* 0x0000002c00197308 */ /* 0x0003e20000002400 */
[----:B------:R-:W-:Y:S01]  /*a140*/  FMUL.FTZ R48, R48, UR6 ;  /* 0x0000000630307c20 */ /* 0x000fe20008410000 */
[----:B------:R-:W-:Y:S01]  /*a150*/  FMUL.FTZ R51, R51, UR6 ;  /* 0x0000000633337c20 */ /* 0x000fe20008410000 */
[-C--:B------:R-:W-:Y:S03]  /*a160*/  HMMA.16816.F32.BF16 R60, R208, R6.reuse, R60 ;  /* 0x00000006d03c723c */ /* 0x080fe6000004183c */
[----:B------:R-:W-:Y:S01]  /*a170*/  FMUL.FTZ R55, R55, UR6 ;  /* 0x0000000637377c20 */ /* 0x000fe20008410000 */
[----:B------:R-:W-:Y:S03]  /*a180*/  FMUL.FTZ R32, R32, UR6 ;  /* 0x0000000620207c20 */ /* 0x000fe60008410000 */
[----:B------:R2:W-:Y:S01]  /*a190*/  MUFU.TANH R133, R45 ;  /* 0x0000002d00857308 */ /* 0x0005e20000002400 */
[----:B------:R-:W-:Y:S01]  /*a1a0*/  FMUL.FTZ R34, R34, UR6 ;  /* 0x0000000622227c20 */ /* 0x000fe20008410000 */
[----:B------:R-:W-:Y:S01]  /*a1b0*/  FMUL.FTZ R35, R35, UR6 ;  /* 0x0000000623237c20 */ /* 0x000fe20008410000 */
[----:B------:R-:W-:Y:S04]  /*a1c0*/  HMMA.16816.F32.BF16 R64, R216, R6, R64 ;  /* 0x00000006d840723c */ /* 0x000fe80000041840 */
[----:B------:R-:W-:Y:S03]  /*a1d0*/  FMUL.FTZ R58, R58, UR6 ;  /* 0x000000063a3a7c20 */ /* 0x000fe60008410000 */
[----:B------:R3:W-:Y:S01]  /*a1e0*/  MUFU.TANH R139, R47 ;  /* 0x0000002f008b7308 */ /* 0x0007e20000002400 */
[----:B------:R-:W-:Y:S01]  /*a1f0*/  FMUL.FTZ R59, R59, UR6 ;  /* 0x000000063b3b7c20 */ /* 0x000fe20008410000 */
[----:B-1----:R-:W-:Y:S01]  /*a200*/  MOV R44, R142 ;  /* 0x0000008e002c7202 */ /* 0x002fe20000000f00 */
[----:B------:R-:W-:Y:S01]  /*a210*/  FMUL.FTZ R56, R56, UR6 ;  /* 0x0000000638387c20 */ /* 0x000fe20008410000 */
[----:B------:R-:W-:Y:S01]  /*a220*/  FMUL.FTZ R36, R36, UR6 ;  /* 0x0000000624247c20 */ /* 0x000fe20008410000 */
[----:B------:R-:W-:Y:S01]  /*a230*/  FMUL.FTZ R40, R40, UR6 ;  /* 0x0000000628287c20 */ /* 0x000fe20008410000 */
[----:B------:R-:W-:Y:S01]  /*a240*/  FMUL.FTZ R61, R61, UR6 ;  /* 0x000000063d3d7c20 */ /* 0x000fe20008410000 */
[----:B------:R-:W-:Y:S03]  /*a250*/  FMUL.FTZ R60, R60, UR6 ;  /* 0x000000063c3c7c20 */ /* 0x000fe60008410000 */
[----:B------:R1:W-:Y:S01]  /*a260*/  MUFU.TANH R142, R58 ;  /* 0x0000003a008e7308 */ /* 0x0003e20000002400 */
[----:B------:R-:W-:Y:S01]  /*a270*/  FMUL.FTZ R43, R43, UR6 ;  /* 0x000000062b2b7c20 */ /* 0x000fe20008410000 */
[----:B--2---:R-:W-:Y:S01]  /*a280*/  MOV R45, R0 ;  /* 0x00000000002d7202 */ /* 0x004fe20000000f00 */
[----:B------:R-:W-:Y:S01]  /*a290*/  FMUL.FTZ R50, R50, UR6 ;  /* 0x0000000632327c20 */ /* 0x000fe20008410000 */
[----:B------:R-:W-:Y:S01]  /*a2a0*/  FMUL.FTZ R39, R39, UR6 ;  /* 0x0000000627277c20 */ /* 0x000fe20008410000 */
[----:B------:R-:W-:Y:S01]  /*a2b0*/  FMUL.FTZ R53, R53, UR6 ;  /* 0x0000000635357c20 */ /* 0x000fe20008410000 */
[----:B------:R-:W-:Y:S01]  /*a2c0*/  FMUL.FTZ R64, R64, UR6 ;  /* 0x0000000640407c20 */ /* 0x000fe20008410000 */
[----:B------:R-:W-:Y:S03]  /*a2d0*/  FMUL.FTZ R67, R67, UR6 ;  /* 0x0000000643437c20 */ /* 0x000fe60008410000 */
[----:B------:R-:W2:Y:S01]  /*a2e0*/  MUFU.TANH R0, R55 ;  /* 0x0000003700007308 */ /* 0x000ea20000002400 */
[----:B------:R-:W-:Y:S01]  /*a2f0*/  FMUL.FTZ R52, R52, UR6 ;  /* 0x0000000634347c20 */ /* 0x000fe20008410000 */
[----:B------:R-:W-:Y:S01]  /*a300*/  FMUL.FTZ R66, R66, UR6 ;  /* 0x0000000642427c20 */ /* 0x000fe20008410000 */
[----:B------:R-:W-:Y:S01]  /*a310*/  FMUL.FTZ R57, R57, UR6 ;  /* 0x0000000639397c20 */ /* 0x000fe20008410000 */
[----:B------:R-:W-:Y:S01]  /*a320*/  FMNMX3.FTZ R5, R3, R223, R222, !PT ;  /* 0x000000df03057276 */ /* 0x000fe200078100de */
[----:B------:R-:W-:Y:S01]  /*a330*/  FMUL.FTZ R54, R54, UR6 ;  /* 0x0000000636367c20 */ /* 0x000fe20008410000 */
[----:B------:R-:W-:Y:S01]  /*a340*/  FMNMX3.FTZ R4, R132, R221, R220, !PT ;  /* 0x000000dd84047276 */ /* 0x000fe200078100dc */
[----:B------:R-:W-:Y:S03]  /*a350*/  FMUL.FTZ R65, R65, UR6 ;  /* 0x0000000641417c20 */ /* 0x000fe60008410000 */
[----:B------:R2:W-:Y:S01]  /*a360*/  MUFU.TANH R218, R61 ;  /* 0x0000003d00da7308 */ /* 0x0005e20000002400 */
[----:B---3--:R-:W-:Y:S01]  /*a370*/  MOV R47, R14 ;  /* 0x0000000e002f7202 */ /* 0x008fe20000000f00 */
[----:B-1----:R-:W-:Y:S01]  /*a380*/  IMAD.MOV.U32 R58, RZ, RZ, R141 ;  /* 0x000000ffff3a7224 */ /* 0x002fe200078e008d */
[----:B------:R-:W-:Y:S07]  /*a390*/  FMNMX3.FTZ R5, R5, R212, R213, !PT ;  /* 0x000000d405057276 */ /* 0x000fee00078100d5 */
[----:B------:R1:W-:Y:S10]  /*a3a0*/  MUFU.TANH R141, R59 ;  /* 0x0000003b008d7308 */ /* 0x0003f40000002400 */
[----:B------:R-:W3:Y:S01]  /*a3b0*/  MUFU.TANH R2, R37 ;  /* 0x0000002500027308 */ /* 0x000ee20000002400 */
[----:B--2---:R-:W-:Y:S02]  /*a3c0*/  IMAD.MOV.U32 R61, RZ, RZ, R0 ;  /* 0x000000ffff3d7224 */ /* 0x004fe400078e0000 */
[----:B------:R-:W-:Y:S01]  /*a3d0*/  FMUL.FTZ R0, R62, UR6 ;  /* 0x000000063e007c20 */ /* 0x000fe20008410000 */
[----:B------:R-:W-:Y:S06]  /*a3e0*/  MOV R62, R133 ;  /* 0x00000085003e7202 */ /* 0x000fec0000000f00 */
[----:B------:R3:W-:Y:S01]  /*a3f0*/  MUFU.TANH R41, R46 ;  /* 0x0000002e00297308 */ /* 0x0007e20000002400 */
[----:B-1----:R-:W-:Y:S09]  /*a400*/  IMAD.MOV.U32 R59, RZ, RZ, R139 ;  /* 0x000000ffff3b7224 */ /* 0x002ff200078e008b */
[----:B------:R1:W-:Y:S10]  /*a410*/  MUFU.TANH R139, R0 ;  /* 0x00000000008b7308 */ /* 0x0003f40000002400 */
[----:B------:R-:W-:Y:S01]  /*a420*/  MUFU.TANH R216, R64 ;  /* 0x0000004000d87308 */ /* 0x000fe20000002400 */
[----:B---3--:R-:W-:Y:S09]  /*a430*/  IMAD.MOV.U32 R46, RZ, RZ, R2 ;  /* 0x000000ffff2e7224 */ /* 0x008ff200078e0002 */
[----:B------:R-:W2:Y:S01]  /*a440*/  MUFU.TANH R2, R49 ;  /* 0x0000003100027308 */ /* 0x000ea20000002400 */
[----:B-1----:R-:W-:Y:S09]  /*a450*/  FMUL.FTZ R0, R63, UR6 ;  /* 0x000000063f007c20 */ /* 0x002ff20008410000 */
[----:B------:R1:W-:Y:S10]  /*a460*/  MUFU.TANH R49, R56 ;  /* 0x0000003800317308 */ /* 0x0003f40000002400 */
[----:B------:R-:W3:Y:S01]  /*a470*/  MUFU.TANH R15, R24 ;  /* 0x00000018000f7308 */ /* 0x000ee20000002400 */
[----:B--2---:R-:W-:Y:S02]  /*a480*/  MOV R64, R2 ;  /* 0x0000000200407202 */ /* 0x004fe40000000f00 */
[----:B------:R-:W-:Y:S07]  /*a490*/  FMNMX3.FTZ R2, R137, R240, R239, !PT ;  /* 0x000000f089027276 */ /* 0x000fee00078100ef */
[----:B------:R-:W-:Y:S01]  /*a4a0*/  MUFU.TANH R245, R33 ;  /* 0x0000002100f57308 */ /* 0x000fe20000002400 */
[----:B------:R-:W-:Y:S01]  /*a4b0*/  FMNMX3.FTZ R2, R2, R241, R227, !PT ;  /* 0x000000f102027276 */ /* 0x000fe200078100e3 */
[----:B-1----:R-:W-:Y:S08]  /*a4c0*/  IMAD.MOV.U32 R56, RZ, RZ, R140 ;  /* 0x000000ffff387224 */ /* 0x002ff000078e008c */
[----:B------:R1:W-:Y:S10]  /*a4d0*/  MUFU.TANH R140, R0 ;  /* 0x00000000008c7308 */ /* 0x0003f40000002400 */
[----:B------:R-:W-:Y:S10]  /*a4e0*/  MUFU.TANH R33, R42 ;  /* 0x0000002a00217308 */ /* 0x000ff40000002400 */
[----:B------:R3:W-:Y:S01]  /*a4f0*/  MUFU.TANH R24, R48 ;  /* 0x0000003000187308 */ /* 0x0007e20000002400 */
[----:B-1----:R-:W-:Y:S04]  /*a500*/  FMNMX3.FTZ R0, R138, R225, R224, !PT ;  /* 0x000000e18a007276 */ /* 0x002fe800078100e0 */
[----:B------:R-:W-:Y:S05]  /*a510*/  FMNMX3.FTZ R0, R0, R226, R242, !PT ;  /* 0x000000e200007276 */ /* 0x000fea00078100f2 */
[----:B------:R-:W1:Y:S10]  /*a520*/  MUFU.TANH R12, R26 ;  /* 0x0000001a000c7308 */ /* 0x000e740000002400 */
[----:B------:R1:W-:Y:S01]  /*a530*/  MUFU.TANH R42, R51 ;  /* 0x00000033002a7308 */ /* 0x0003e20000002400 */
[----:B---3--:R-:W-:Y:S05]  /*a540*/  IMAD.MOV.U32 R48, RZ, RZ, R15 ;  /* 0x000000ffff307224 */ /* 0x008fea00078e000f */
[----:B------:R-:W-:Y:S04]  /*a550*/  FMNMX3.FTZ R134, R2, R48, R47, !PT ;  /* 0x0000003002867276 */ /* 0x000fe8000781002f */
[----:B------:R-:W2:Y:S10]  /*a560*/  MUFU.TANH R215, R19 ;  /* 0x0000001300d77308 */ /* 0x000eb40000002400 */
[----:B------:R-:W3:Y:S01]  /*a570*/  MUFU.TANH R136, R31 ;  /* 0x0000001f00887308 */ /* 0x000ee20000002400 */
[----:B-1----:R-:W-:Y:S05]  /*a580*/  IMAD.MOV.U32 R51, RZ, RZ, R12 ;  /* 0x000000ffff337224 */ /* 0x002fea00078e000c */
[----:B------:R-:W-:Y:S04]  /*a590*/  FMNMX3.FTZ R0, R0, R51, R56, !PT ;  /* 0x0000003300007276 */ /* 0x000fe80007810038 */
[----:B------:R3:W-:Y:S01]  /*a5a0*/  MUFU.TANH R28, R60 ;  /* 0x0000003c001c7308 */ /* 0x0007e20000002400 */
[----:B--2---:R-:W-:Y:S09]  /*a5b0*/  FMNMX3.FTZ R4, R4, R214, R215, !PT ;  /* 0x000000d604047276 */ /* 0x004ff200078100d7 */
[----:B------:R-:W-:Y:S10]  /*a5c0*/  MUFU.TANH R250, R20 ;  /* 0x0000001400fa7308 */ /* 0x000ff40000002400 */
[----:B------:R-:W1:Y:S01]  /*a5d0*/  MUFU.TANH R249, R21 ;  /* 0x0000001500f97308 */ /* 0x000e620000002400 */
[----:B---3--:R-:W-:Y:S09]  /*a5e0*/  MOV R60, R136 ;  /* 0x00000088003c7202 */ /* 0x008ff20000000f00 */
[----:B------:R-:W-:Y:S10]  /*a5f0*/  MUFU.TANH R248, R22 ;  /* 0x0000001600f87308 */ /* 0x000ff40000002400 */
[----:B------:R-:W2:Y:S01]  /*a600*/  MUFU.TANH R247, R23 ;  /* 0x0000001700f77308 */ /* 0x000ea20000002400 */
[----:B-1----:R-:W-:Y:S09]  /*a610*/  FMNMX3.FTZ R136, R5, R250, R249, !PT ;  /* 0x000000fa05887276 */ /* 0x002ff200078100f9 */
[----:B------:R-:W1:Y:S10]  /*a620*/  MUFU.TANH R252, R29 ;  /* 0x0000001d00fc7308 */ /* 0x000e740000002400 */
[----:B------:R-:W3:Y:S01]  /*a630*/  MUFU.TANH R251, R30 ;  /* 0x0000001e00fb7308 */ /* 0x000ee20000002400 */
[----:B--2---:R-:W-:Y:S09]  /*a640*/  FMNMX3.FTZ R2, R4, R248, R247, !PT ;  /* 0x000000f804027276 */ /* 0x004ff200078100f7 */
[----:B------:R-:W2:Y:S01]  /*a650*/  MUFU.TANH R243, R32 ;  /* 0x0000002000f37308 */ /* 0x000ea20000002400 */
[----:B-1----:R-:W-:Y:S09]  /*a660*/  FMNMX3.FTZ R134, R134, R58, R252, !PT ;  /* 0x0000003a86867276 */ /* 0x002ff200078100fc */
[----:B------:R-:W-:Y:S01]  /*a670*/  MUFU.TANH R244, R34 ;  /* 0x0000002200f47308 */ /* 0x000fe20000002400 */
[----:B---3--:R-:W-:Y:S09]  /*a680*/  FMNMX3.FTZ R0, R0, R251, R60, !PT ;  /* 0x000000fb00007276 */ /* 0x008ff2000781003c */
[----:B------:R-:W1:Y:S01]  /*a690*/  MUFU.TANH R246, R35 ;  /* 0x0000002300f67308 */ /* 0x000e620000002400 */
[----:B--2---:R-:W-:Y:S09]  /*a6a0*/  FMNMX3.FTZ R136, R136, R243, R245, !PT ;  /* 0x000000f388887276 */ /* 0x004ff200078100f5 */
[----:B------:R-:W2:Y:S10]  /*a6b0*/  MUFU.TANH R143, R36 ;  /* 0x00000024008f7308 */ /* 0x000eb40000002400 */
[----:B------:R-:W-:Y:S01]  /*a6c0*/  MUFU.TANH R13, R40 ;  /* 0x00000028000d7308 */ /* 0x000fe20000002400 */
[----:B-1----:R-:W-:Y:S09]  /*a6d0*/  FMNMX3.FTZ R2, R2, R244, R246, !PT ;  /* 0x000000f402027276 */ /* 0x002ff200078100f6 */
[----:B------:R2:W1:Y:S10]  /*a6e0*/  MUFU.TANH R26, R43 ;  /* 0x0000002b001a7308 */ /* 0x0004740000002400 */
[----:B------:R-:W3:Y:S10]  /*a6f0*/  MUFU.TANH R10, R50 ;  /* 0x00000032000a7308 */ /* 0x000ef40000002400 */
[----:B------:R-:W4:Y:S01]  /*a700*/  MUFU.TANH R27, R39 ;  /* 0x00000027001b7308 */ /* 0x000f220000002400 */
[----:B--2---:R-:W-:Y:S02]  /*a710*/  MOV R43, R143 ;  /* 0x0000008f002b7202 */ /* 0x004fe40000000f00 */
[----:B-1----:R-:W-:Y:S02]  /*a720*/  FMNMX3.FTZ R0, R0, R33, R26, !PT ;  /* 0x0000002100007276 */ /* 0x002fe4000781001a */
[----:B------:R-:W-:Y:S05]  /*a730*/  FMNMX3.FTZ R136, R136, R43, R46, !PT ;  /* 0x0000002b88887276 */ /* 0x000fea000781002e */
[----:B------:R-:W1:Y:S01]  /*a740*/  MUFU.TANH R8, R53 ;  /* 0x0000003500087308 */ /* 0x000e620000002400 */
[----:B------:R-:W-:Y:S01]  /*a750*/  FMNMX3.FTZ R0, R0, R41, R59, !PT ;  /* 0x0000002900007276 */ /* 0x000fe2000781003b */
[----:B---3--:R-:W-:Y:S01]  /*a760*/  IMAD.MOV.U32 R63, RZ, RZ, R10 ;  /* 0x000000ffff3f7224 */ /* 0x008fe200078e000a */
[----:B------:R-:W-:Y:S02]  /*a770*/  MOV R50, R13 ;  /* 0x0000000d00327202 */ /* 0x000fe40000000f00 */
[----:B------:R-:W-:Y:S02]  /*a780*/  FMNMX3.FTZ R136, R136, R24, R64, !PT ;  /* 0x0000001888887276 */ /* 0x000fe40007810040 */
[----:B------:R-:W-:Y:S03]  /*a790*/  FMNMX3.FTZ R134, R134, R50, R44, !PT ;  /* 0x0000003286867276 */ /* 0x000fe6000781002c */
[----:B------:R1:W-:Y:S01]  /*a7a0*/  MUFU.TANH R210, R67 ;  /* 0x0000004300d27308 */ /* 0x0003e20000002400 */
[----:B------:R-:W-:Y:S02]  /*a7b0*/  FMNMX3.FTZ R0, R0, R142, R141, !PT ;  /* 0x0000008e00007276 */ /* 0x000fe4000781008d */
[----:B----4-:R-:W-:Y:S02]  /*a7c0*/  FMNMX3.FTZ R2, R2, R45, R27, !PT ;  /* 0x0000002d02027276 */ /* 0x010fe4000781001b */
[----:B------:R-:W-:Y:S02]  /*a7d0*/  FMNMX3.FTZ R134, R134, R25, R62, !PT ;  /* 0x0000001986867276 */ /* 0x000fe4000781003e */
[----:B------:R-:W-:Y:S03]  /*a7e0*/  FMNMX3.FTZ R2, R2, R63, R42, !PT ;  /* 0x0000003f02027276 */ /* 0x000fe6000781002a */
[----:B------:R-:W2:Y:S01]  /*a7f0*/  MUFU.TANH R9, R52 ;  /* 0x0000003400097308 */ /* 0x000ea20000002400 */
[----:B------:R-:W-:Y:S09]  /*a800*/  FMNMX3.FTZ R0, R0, R139, R140, !PT ;  /* 0x0000008b00007276 */ /* 0x000ff2000781008c */
[----:B------:R2:W-:Y:S01]  /*a810*/  MUFU.TANH R217, R66 ;  /* 0x0000004200d97308 */ /* 0x0005e20000002400 */
[----:B-1----:R-:W-:Y:S09]  /*a820*/  IMAD.MOV.U32 R67, RZ, RZ, R8 ;  /* 0x000000ffff437224 */ /* 0x002ff200078e0008 */
[----:B------:R-:W1:Y:S10]  /*a830*/  MUFU.TANH R40, R54 ;  /* 0x0000003600287308 */ /* 0x000e740000002400 */
[----:B------:R-:W3:Y:S01]  /*a840*/  MUFU.TANH R57, R57 ;  /* 0x0000003900397308 */ /* 0x000ee20000002400 */
[----:B--2---:R-:W-:Y:S04]  /*a850*/  MOV R66, R9 ;  /* 0x0000000900427202 */ /* 0x004fe80000000f00 */
[----:B------:R-:W-:Y:S05]  /*a860*/  FMNMX3.FTZ R136, R136, R66, R67, !PT ;  /* 0x0000004288887276 */ /* 0x000fea0007810043 */
[----:B------:R-:W2:Y:S01]  /*a870*/  MUFU.TANH R211, R65 ;  /* 0x0000004100d37308 */ /* 0x000ea20000002400 */
[----:B-1----:R-:W-:Y:S02]  /*a880*/  FMNMX3.FTZ R2, R2, R40, R61, !PT ;  /* 0x0000002802027276 */ /* 0x002fe4000781003d */
[----:B---3--:R-:W-:Y:S04]  /*a890*/  FMNMX3.FTZ R134, R134, R49, R57, !PT ;  /* 0x0000003186867276 */ /* 0x008fe80007810039 */
[----:B------:R-:W-:Y:S02]  /*a8a0*/  FMNMX3.FTZ R134, R134, R28, R218, !PT ;  /* 0x0000001c86867276 */ /* 0x000fe400078100da */
[----:B--2---:R-:W-:Y:S01]  /*a8b0*/  FMNMX3.FTZ R136, R136, R216, R211, !PT ;  /* 0x000000d888887276 */ /* 0x004fe200078100d3 */
[----:B------:R-:W-:Y:S01]  /*a8c0*/  IMAD.MOV.U32 R65, RZ, RZ, R135 ;  /* 0x000000ffff417224 */ /* 0x000fe200078e0087 */
[----:B------:R-:W-:Y:S01]  /*a8d0*/  FMNMX3.FTZ R135, R2, R217, R210, !PT ;  /* 0x000000d902877276 */ /* 0x000fe200078100d2 */
[----:B------:R-:W-:Y:S06]  /*a8e0*/  @P2 BRA `(.L_x_305) ;  /* 0xffffffdc00702947 */ /* 0x000fec000383ffff */
.L_x_304:
[----:B------:R-:W-:Y:S01]  /*a8f0*/  STL [R1+0x54], R233 ;  /* 0x000054e901007387 */ /* 0x000fe20000100800 */
[----:B------:R-:W-:Y:S03]  /*a900*/  MOV R234, R24 ;  /* 0x0000001800ea7202 */ /* 0x000fe60000000f00 */
[----:B------:R-:W-:Y:S04]  /*a910*/  STL [R1+0x50], R232 ;  /* 0x000050e801007387 */ /* 0x000fe80000100800 */
[----:B------:R-:W-:Y:S04]  /*a920*/  STL [R1+0x4c], R230 ;  /* 0x00004ce601007387 */ /* 0x000fe80000100800 */
[----:B------:R-:W3:Y:S04]  /*a930*/  LDL R29, [R1+0x40] ;  /* 0x00004000011d7983 */ /* 0x000ee80000100800 */
[----:B--2---:R-:W1:Y:S08]  /*a940*/  SHFL.BFLY PT, R4, R136, 0x2, 0x1f ;  /* 0x0c401f0088047f89 */ /* 0x004e7000000e0000 */
[----:B------:R-:W2:Y:S08]  /*a950*/  SHFL.BFLY PT, R2, R0, 0x2, 0x1f ;  /* 0x0c401f0000027f89 */ /* 0x000eb000000e0000 */
[----:B------:R-:W4:Y:S08]  /*a960*/  SHFL.BFLY PT, R5, R135, 0x2, 0x1f ;  /* 0x0c401f0087057f89 */ /* 0x000f3000000e0000 */
[----:B------:R-:W4:Y:S08]  /*a970*/  SHFL.BFLY PT, R6, R134, 0x2, 0x1f ;  /* 0x0c401f0086067f89 */ /* 0x000f3000000e0000 */
[----:B------:R-:W-:Y:S08]  /*a980*/  LDSM.16.MT88.4 R20, [R228+0xc000] ;  /* 0x00c00000e414783b */ /* 0x000ff00000004200 */
[----:B------:R-:W-:Y:S01]  /*a990*/  LDSM.16.MT88.4 R36, [R229+0xc000] ;  /* 0x00c00000e524783b */ /* 0x000fe20000004200 */
[----:B-1----:R-:W-:Y:S02]  /*a9a0*/  FMNMX.FTZ R136, R136, R4, !PT ;  /* 0x0000000488887209 */ /* 0x002fe40007810000 */
[----:B--2---:R-:W-:Y:S05]  /*a9b0*/  FMNMX.FTZ R0, R0, R2, !PT ;  /* 0x0000000200007209 */ /* 0x004fea0007810000 */
[----:B------:R-:W1:Y:S01]  /*a9c0*/  SHFL.BFLY PT, R4, R136, 0x1, 0x1f ;  /* 0x0c201f0088047f89 */ /* 0x000e6200000e0000 */
[----:B----4-:R-:W-:Y:S07]  /*a9d0*/  FMNMX.FTZ R135, R135, R5, !PT ;  /* 0x0000000587877209 */ /* 0x010fee0007810000 */
[----:B------:R-:W2:Y:S01]  /*a9e0*/  SHFL.BFLY PT, R2, R0, 0x1, 0x1f ;  /* 0x0c201f0000027f89 */ /* 0x000ea200000e0000 */
[----:B------:R-:W-:Y:S07]  /*a9f0*/  FMNMX.FTZ R134, R134, R6, !PT ;  /* 0x0000000686867209 */ /* 0x000fee0007810000 */
[----:B------:R-:W4:Y:S08]  /*aa00*/  SHFL.BFLY PT, R5, R135, 0x1, 0x1f ;  /* 0x0c201f0087057f89 */ /* 0x000f3000000e0000 */
[----:B------:R-:W4:Y:S01]  /*aa10*/  SHFL.BFLY PT, R6, R134, 0x1, 0x1f ;  /* 0x0c201f0086067f89 */ /* 0x000f2200000e0000 */
[----:B-1----:R-:W-:Y:S02]  /*aa20*/  FMNMX.FTZ R136, R136, R4, !PT ;  /* 0x0000000488887209 */ /* 0x002fe40007810000 */
[----:B--2---:R-:W-:Y:S03]  /*aa30*/  FMNMX.FTZ R133, R0, R2, !PT ;  /* 0x0000000200857209 */ /* 0x004fe60007810000 */
[C---:B------:R-:W-:Y:S01]  /*aa40*/  FADD.FTZ R0, -R136.reuse, R3 ;  /* 0x0000000388007221 */ /* 0x040fe20000010100 */
[----:B------:R-:W-:Y:S02]  /*aa50*/  FSETP.NEU.FTZ.AND P3, PT, R136, -INF , PT ;  /* 0xff8000008800780b */ /* 0x000fe40003f7d000 */
[----:B----4-:R-:W-:Y:S01]  /*aa60*/  FMNMX.FTZ R135, R135, R5, !PT ;  /* 0x0000000587877209 */ /* 0x010fe20007810000 */
[----:B------:R-:W-:Y:S01]  /*aa70*/  FMUL.FTZ R4, R0, UR4 ;  /* 0x0000000400047c20 */ /* 0x000fe20008410000 */
[----:B------:R-:W-:Y:S01]  /*aa80*/  FADD.FTZ R0, -R133, R138 ;  /* 0x0000008a85007221 */ /* 0x000fe20000010100 */
[----:B------:R-:W-:Y:S01]  /*aa90*/  FMUL.FTZ R138, R136, UR4 ;  /* 0x00000004888a7c20 */ /* 0x000fe20008410000 */
[C---:B------:R-:W-:Y:S01]  /*aaa0*/  FSETP.NEU.FTZ.AND P2, PT, R135.reuse, -INF , PT ;  /* 0xff8000008700780b */ /* 0x040fe20003f5d000 */
[C---:B------:R-:W-:Y:S01]  /*aab0*/  FADD.FTZ R3, -R135.reuse, R132 ;  /* 0x0000008487037221 */ /* 0x040fe20000010100 */
[----:B------:R-:W-:Y:S01]  /*aac0*/  FMUL.FTZ R143, R135, UR4 ;  /* 0x00000004878f7c20 */ /* 0x000fe20008410000 */
[----:B------:R1:W2:Y:S01]  /*aad0*/  MUFU.EX2 R132, R4 ;  /* 0x0000000400847308 */ /* 0x0002a20000000800 */
[----:B------:R-:W-:Y:S01]  /*aae0*/  FSEL R138, R138, RZ, P3 ;  /* 0x000000ff8a8a7208 */ /* 0x000fe20001800000 */
[----:B------:R-:W-:Y:S01]  /*aaf0*/  FMUL.FTZ R209, R133, UR4 ;  /* 0x0000000485d17c20 */ /* 0x000fe20008410000 */
[----:B------:R-:W-:Y:S01]  /*ab00*/  FMNMX.FTZ R134, R134, R6, !PT ;  /* 0x0000000686867209 */ /* 0x000fe20007810000 */
[----:B------:R-:W-:Y:S01]  /*ab10*/  FMUL.FTZ R3, R3, UR4 ;  /* 0x0000000403037c20 */ /* 0x000fe20008410000 */
[----:B------:R-:W-:Y:S01]  /*ab20*/  FSEL R143, R143, RZ, P2 ;  /* 0x000000ff8f8f7208 */ /* 0x000fe20001000000 */
[--C-:B------:R-:W-:Y:S01]  /*ab30*/  FFMA.FTZ R5, R223, UR4, -R138.reuse ;  /* 0x00000004df057c23 */ /* 0x100fe2000801088a */
[C---:B------:R-:W-:Y:S01]  /*ab40*/  FSETP.NEU.FTZ.AND P3, PT, R134.reuse, -INF , PT ;  /* 0xff8000008600780b */ /* 0x040fe20003f7d000 */
[----:B------:R-:W-:Y:S01]  /*ab50*/  FMUL.FTZ R208, R134, UR4 ;  /* 0x0000000486d07c20 */ /* 0x000fe20008410000 */
[----:B------:R-:W-:Y:S01]  /*ab60*/  FSETP.NEU.FTZ.AND P2, PT, R133, -INF , PT ;  /* 0xff8000008500780b */ /* 0x000fe20003f5d000 */
[----:B------:R-:W-:Y:S01]  /*ab70*/  FFMA.FTZ R6, R214, UR4, -R143 ;  /* 0x00000004d6067c23 */ /* 0x000fe2000801088f */
[----:B------:R-:W-:Y:S01]  /*ab80*/  FADD.FTZ R2, -R134, R137 ;  /* 0x0000008986027221 */ /* 0x000fe20000010100 */
[----:B------:R-:W4:Y:S01]  /*ab90*/  MUFU.EX2 R3, R3 ;  /* 0x0000000300037308 */ /* 0x000f220000000800 */
[----:B------:R-:W-:Y:S01]  /*aba0*/  FSEL R208, R208, RZ, P3 ;  /* 0x000000ffd0d07208 */ /* 0x000fe20001800000 */
[----:B-1----:R-:W-:Y:S01]  /*abb0*/  FFMA.FTZ R4, R222, UR4, -R138 ;  /* 0x00000004de047c23 */ /* 0x002fe2000801088a */
[----:B------:R-:W-:Y:S07]  /*abc0*/  FSEL R209, R209, RZ, P2 ;  /* 0x000000ffd1d17208 */ /* 0x000fee0001000000 */
[----:B------:R1:W-:Y:S01]  /*abd0*/  MUFU.EX2 R222, R5 ;  /* 0x0000000500de7308 */ /* 0x0003e20000000800 */
[----:B------:R-:W-:Y:S01]  /*abe0*/  FMUL.FTZ R2, R2, UR4 ;  /* 0x0000000402027c20 */ /* 0x000fe20008410000 */
[----:B------:R-:W-:Y:S01]  /*abf0*/  FMUL.FTZ R0, R0, UR4 ;  /* 0x0000000400007c20 */ /* 0x000fe20008410000 */
[C---:B--2---:R-:W-:Y:S07]  /*ac00*/  FMUL.FTZ R16, R132.reuse, R156 ;  /* 0x0000009c84107220 */ /* 0x044fee0000410000 */
[----:B------:R2:W-:Y:S01]  /*ac10*/  MUFU.EX2 R230, R6 ;  /* 0x0000000600e67308 */ /* 0x0005e20000000800 */
[C---:B------:R-:W-:Y:S01]  /*ac20*/  FMUL.FTZ R17, R132.reuse, R157 ;  /* 0x0000009d84117220 */ /* 0x040fe20000410000 */
[----:B------:R-:W-:Y:S01]  /*ac30*/  MOV R137, R25 ;  /* 0x0000001900897202 */ /* 0x000fe20000000f00 */
[C---:B------:R-:W-:Y:S07]  /*ac40*/  FMUL.FTZ R32, R132.reuse, R172 ;  /* 0x000000ac84207220 */ /* 0x040fee0000410000 */
[----:B------:R-:W2:Y:S01]  /*ac50*/  MUFU.EX2 R2, R2 ;  /* 0x0000000200027308 */ /* 0x000ea20000000800 */
[----:B------:R-:W-:Y:S01]  /*ac60*/  MOV R172, R33 ;  /* 0x0000002100ac7202 */ /* 0x000fe20000000f00 */
[C---:B----4-:R-:W-:Y:S01]  /*ac70*/  FMUL.FTZ R18, R3.reuse, R158 ;  /* 0x0000009e03127220 */ /* 0x050fe20000410000 */
[----:B------:R-:W-:Y:S07]  /*ac80*/  FMUL.FTZ R19, R3, R159 ;  /* 0x0000009f03137220 */ /* 0x000fee0000410000 */
[----:B------:R-:W4:Y:S01]  /*ac90*/  MUFU.EX2 R0, R0 ;  /* 0x0000000000007308 */ /* 0x000f220000000800 */
[----:B------:R-:W-:Y:S01]  /*aca0*/  FMUL.FTZ R33, R132, R173 ;  /* 0x000000ad84217220 */ /* 0x000fe20000410000 */
[--C-:B-1----:R-:W-:Y:S01]  /*acb0*/  FFMA.FTZ R5, R221, UR4, -R143.reuse ;  /* 0x00000004dd057c23 */ /* 0x102fe2000801088f */
[C---:B------:R-:W-:Y:S07]  /*acc0*/  FMUL.FTZ R34, R3.reuse, R174 ;  /* 0x000000ae03227220 */ /* 0x040fee0000410000 */
[----:B------:R1:W-:Y:S01]  /*acd0*/  MUFU.EX2 R221, R4 ;  /* 0x0000000400dd7308 */ /* 0x0003e20000000800 */
[----:B------:R-:W-:Y:S01]  /*ace0*/  FMUL.FTZ R35, R3, R175 ;  /* 0x000000af03237220 */ /* 0x000fe20000410000 */
[----:B--2---:R-:W-:Y:S01]  /*acf0*/  FFMA.FTZ R6, R239, UR4, -R208 ;  /* 0x00000004ef067c23 */ /* 0x004fe200080108d0 */
[----:B------:R-:W-:Y:S07]  /*ad00*/  MOV R239, R27 ;  /* 0x0000001b00ef7202 */ /* 0x000fee0000000f00 */
[----:B------:R2:W-:Y:S01]  /*ad10*/  MUFU.EX2 R219, R5 ;  /* 0x0000000500db7308 */ /* 0x0005e20000000800 */
[----:B------:R-:W-:Y:S01]  /*ad20*/  MOV R175, R42 ;  /* 0x0000002a00af7202 */ /* 0x000fe20000000f00 */
[C---:B------:R-:W-:Y:S01]  /*ad30*/  FMUL.FTZ R8, R2.reuse, R144 ;  /* 0x0000009002087220 */ /* 0x040fe20000410000 */
[C---:B------:R-:W-:Y:S07]  /*ad40*/  FMUL.FTZ R9, R2.reuse, R145 ;  /* 0x0000009102097220 */ /* 0x040fee0000410000 */
[----:B------:R2:W-:Y:S01]  /*ad50*/  MUFU.EX2 R214, R6 ;  /* 0x0000000600d67308 */ /* 0x0005e20000000800 */
[----:B------:R-:W-:Y:S01]  /*ad60*/  FMUL.FTZ R12, R2, R152 ;  /* 0x00000098020c7220 */ /* 0x000fe20000410000 */
[C---:B----4-:R-:W-:Y:S01]  /*ad70*/  FMUL.FTZ R10, R0.reuse, R146 ;  /* 0x00000092000a7220 */ /* 0x050fe20000410000 */
[----:B------:R-:W-:Y:S01]  /*ad80*/  FMUL.FTZ R11, R0, R147 ;  /* 0x00000093000b7220 */ /* 0x000fe20000410000 */
[----:B------:R-:W-:Y:S01]  /*ad90*/  FMUL.FTZ R13, R2, R153 ;  /* 0x00000099020d7220 */ /* 0x000fe20000410000 */
[----:B------:R-:W-:Y:S01]  /*ada0*/  FMUL.FTZ R14, R0, R154 ;  /* 0x0000009a000e7220 */ /* 0x000fe20000410000 */
[--C-:B-1----:R-:W-:Y:S01]  /*adb0*/  FFMA.FTZ R4, R220, UR4, -R143.reuse ;  /* 0x00000004dc047c23 */ /* 0x102fe2000801088f */
[----:B------:R-:W-:Y:S01]  /*adc0*/  FMUL.FTZ R15, R0, R155 ;  /* 0x0000009b000f7220 */ /* 0x000fe20000410000 */
[----:B------:R-:W-:Y:S01]  /*add0*/  IADD3 R220, PT, PT, R228, 0xc040, RZ ;  /* 0x0000c040e4dc7810 */ /* 0x000fe20007ffe0ff */
[----:B------:R-:W-:Y:S01]  /*ade0*/  FMUL.FTZ R24, R2, R164 ;  /* 0x000000a402187220 */ /* 0x000fe20000410000 */
[--C-:B--2---:R-:W-:Y:S01]  /*adf0*/  FFMA.FTZ R5, R212, UR4, -R138.reuse ;  /* 0x00000004d4057c23 */ /* 0x104fe2000801088a */
[----:B------:R1:W-:Y:S01]  /*ae00*/  MUFU.EX2 R233, R4 ;  /* 0x0000000400e97308 */ /* 0x0003e20000000800 */
[----:B------:R-:W-:Y:S01]  /*ae10*/  FMUL.FTZ R25, R2, R165 ;  /* 0x000000a502197220 */ /* 0x000fe20000410000 */
[C---:B------:R-:W-:Y:S01]  /*ae20*/  FMUL.FTZ R27, R0.reuse, R167 ;  /* 0x000000a7001b7220 */ /* 0x040fe20000410000 */
[----:B------:R-:W-:Y:S07]  /*ae30*/  FMUL.FTZ R6, R3, R150 ;  /* 0x0000009603067220 */ /* 0x000fee0000410000 */
[----:B------:R2:W-:Y:S01]  /*ae40*/  MUFU.EX2 R232, R5 ;  /* 0x0000000500e87308 */ /* 0x0005e20000000800 */
[C---:B------:R-:W-:Y:S01]  /*ae50*/  FMUL.FTZ R30, R0.reuse, R170 ;  /* 0x000000aa001e7220 */ /* 0x040fe20000410000 */
[C---:B------:R-:W-:Y:S01]  /*ae60*/  FMUL.FTZ R31, R0.reuse, R171 ;  /* 0x000000ab001f7220 */ /* 0x040fe20000410000 */
[----:B------:R-:W-:Y:S01]  /*ae70*/  FMUL.FTZ R42, R0, R182 ;  /* 0x000000b6002a7220 */ /* 0x000fe20000410000 */
[----:B------:R-:W-:Y:S01]  /*ae80*/  MOV R167, R40 ;  /* 0x0000002800a77202 */ /* 0x000fe20000000f00 */
[----:B------:R-:W-:Y:S01]  /*ae90*/  FMUL.FTZ R40, R2, R180 ;  /* 0x000000b402287220 */ /* 0x000fe20000410000 */
[----:B------:R-:W-:Y:S01]  /*aea0*/  MOV R182, R43 ;  /* 0x0000002b00b67202 */ /* 0x000fe20000000f00 */
[----:B------:R-:W-:Y:S01]  /*aeb0*/  FMUL.FTZ R43, R0, R183 ;  /* 0x000000b7002b7220 */ /* 0x000fe20000410000 */
[----:B------:R-:W-:Y:S01]  /*aec0*/  MOV R173, R44 ;  /* 0x0000002c00ad7202 */ /* 0x000fe20000000f00 */
[C---:B------:R-:W-:Y:S01]  /*aed0*/  FMUL.FTZ R44, R2.reuse, R184 ;  /* 0x000000b8022c7220 */ /* 0x040fe20000410000 */
[----:B-1----:R-:W-:Y:S01]  /*aee0*/  FFMA.FTZ R4, R213, UR4, -R138 ;  /* 0x00000004d5047c23 */ /* 0x002fe2000801088a */
[----:B------:R-:W-:Y:S01]  /*aef0*/  MOV R174, R45 ;  /* 0x0000002d00ae7202 */ /* 0x000fe20000000f00 */
[----:B------:R-:W-:Y:S01]  /*af00*/  FMUL.FTZ R45, R2, R185 ;  /* 0x000000b9022d7220 */ /* 0x000fe20000410000 */
[----:B------:R-:W-:Y:S01]  /*af10*/  MOV R185, R51 ;  /* 0x0000003300b97202 */ /* 0x000fe20000000f00 */
[----:B--2---:R-:W-:Y:S01]  /*af20*/  FFMA.FTZ R5, R215, UR4, -R143 ;  /* 0x00000004d7057c23 */ /* 0x004fe2000801088f */
[----:B------:R1:W2:Y:S01]  /*af30*/  MUFU.EX2 R237, R4 ;  /* 0x0000000400ed7308 */ /* 0x0002a20000000800 */
[C---:B------:R-:W-:Y:S01]  /*af40*/  FMUL.FTZ R51, R3.reuse, R191 ;  /* 0x000000bf03337220 */ /* 0x040fe20000410000 */
[----:B------:R-:W-:Y:S01]  /*af50*/  LDSM.16.MT88.4 R156, [R228+0xe000] ;  /* 0x00e00000e49c783b */ /* 0x000fe20000004200 */
[----:B------:R-:W-:Y:S07]  /*af60*/  MOV R165, R59 ;  /* 0x0000003b00a57202 */ /* 0x000fee0000000f00 */
[----:B------:R4:W-:Y:S01]  /*af70*/  MUFU.EX2 R7, R5 ;  /* 0x0000000500077308 */ /* 0x0009e20000000800 */
[----:B------:R-:W-:Y:S01]  /*af80*/  MOV R183, R58 ;  /* 0x0000003a00b77202 */ /* 0x000fe20000000f00 */
[----:B------:R-:W-:Y:S01]  /*af90*/  FMUL.FTZ R58, R0, R198 ;  /* 0x000000c6003a7220 */ /* 0x000fe20000410000 */
[----:B------:R-:W-:Y:S01]  /*afa0*/  MOV R184, R56 ;  /* 0x0000003800b87202 */ /* 0x000fe20000000f00 */
[----:B------:R-:W-:Y:S01]  /*afb0*/  FMUL.FTZ R56, R2, R196 ;  /* 0x000000c402387220 */ /* 0x000fe20000410000 */
[----:B------:R-:W-:Y:S01]  /*afc0*/  FMUL.FTZ R59, R0, R199 ;  /* 0x000000c7003b7220 */ /* 0x000fe20000410000 */
[----:B------:R-:W-:Y:S01]  /*afd0*/  MOV R170, R67 ;  /* 0x0000004300aa7202 */ /* 0x000fe20000000f00 */
[C---:B------:R-:W-:Y:S01]  /*afe0*/  FMUL.FTZ R67, R3.reuse, R207 ;  /* 0x000000cf03437220 */ /* 0x040fe20000410000 */
[----:B------:R-:W-:Y:S01]  /*aff0*/  MOV R171, R66 ;  /* 0x0000004200ab7202 */ /* 0x000fe20000000f00 */
[----:B------:R-:W-:Y:S01]  /*b000*/  FMUL.FTZ R66, R3, R206 ;  /* 0x000000ce03427220 */ /* 0x000fe20000410000 */
[--C-:B-1----:R-:W-:Y:S01]  /*b010*/  FFMA.FTZ R4, R240, UR4, -R208.reuse ;  /* 0x00000004f0047c23 */ /* 0x102fe200080108d0 */
[----:B--2---:R-:W-:Y:S01]  /*b020*/  F2FP.BF16.F32.PACK_AB R150, R237, R232 ;  /* 0x000000e8ed96723e */ /* 0x004fe200000010ff */
[----:B------:R-:W-:Y:S01]  /*b030*/  FMUL.FTZ R68, R132, R68 ;  /* 0x0000004484447220 */ /* 0x000fe20000410000 */
[----:B------:R-:W-:Y:S01]  /*b040*/  MOV R240, R26 ;  /* 0x0000001a00f07202 */ /* 0x000fe20000000f00 */
[--C-:B----4-:R-:W-:Y:S01]  /*b050*/  FFMA.FTZ R5, R225, UR4, -R209.reuse ;  /* 0x00000004e1057c23 */ /* 0x110fe200080108d1 */
[----:B------:R1:W2:Y:S01]  /*b060*/  MUFU.EX2 R213, R4 ;  /* 0x0000000400d57308 */ /* 0x0002a20000000800 */
[----:B------:R-:W-:Y:S01]  /*b070*/  FMUL.FTZ R26, R0, R166 ;  /* 0x000000a6001a7220 */ /* 0x000fe20000410000 */
[----:B------:R-:W-:Y:S01]  /*b080*/  MOV R166, R61 ;  /* 0x0000003d00a67202 */ /* 0x000fe20000000f00 */
[----:B------:R-:W-:Y:S07]  /*b090*/  FMUL.FTZ R61, R2, R201 ;  /* 0x000000c9023d7220 */ /* 0x000fee0000410000 */
[----:B------:R4:W-:Y:S01]  /*b0a0*/  MUFU.EX2 R212, R5 ;  /* 0x0000000500d47308 */ /* 0x0009e20000000800 */
[----:B------:R-:W-:Y:S01]  /*b0b0*/  MOV R164, R240 ;  /* 0x000000f000a47202 */ /* 0x000fe20000000f00 */
[C---:B------:R-:W-:Y:S01]  /*b0c0*/  FMUL.FTZ R69, R132.reuse, R69 ;  /* 0x0000004584457220 */ /* 0x040fe20000410000 */
[----:B------:R-:W-:Y:S01]  /*b0d0*/  MOV R240, R65 ;  /* 0x0000004100f07202 */ /* 0x000fe20000000f00 */
[----:B------:R-:W-:Y:S01]  /*b0e0*/  FMUL.FTZ R65, R132, R205 ;  /* 0x000000cd84417220 */ /* 0x000fe20000410000 */
[C---:B------:R-:W-:Y:S01]  /*b0f0*/  FMUL.FTZ R70, R3.reuse, R70 ;  /* 0x0000004603467220 */ /* 0x040fe20000410000 */
[----:B------:R-:W-:Y:S01]  /*b100*/  FMUL.FTZ R71, R3, R71 ;  /* 0x0000004703477220 */ /* 0x000fe20000410000 */
[C---:B------:R-:W-:Y:S01]  /*b110*/  FMUL.FTZ R72, R2.reuse, R72 ;  /* 0x0000004802487220 */ /* 0x040fe20000410000 */
[----:B------:R-:W-:Y:S01]  /*b120*/  FMUL.FTZ R73, R2, R73 ;  /* 0x0000004902497220 */ /* 0x000fe20000410000 */
[----:B------:R-:W-:Y:S01]  /*b130*/  FMUL.FTZ R74, R0, R74 ;  /* 0x0000004a004a7220 */ /* 0x000fe20000410000 */
[--C-:B-1----:R-:W-:Y:S01]  /*b140*/  FFMA.FTZ R4, R224, UR4, -R209.reuse ;  /* 0x00000004e0047c23 */ /* 0x102fe200080108d1 */
[----:B--2---:R-:W-:Y:S01]  /*b150*/  F2FP.BF16.F32.PACK_AB R144, R214, R213 ;  /* 0x000000d5d690723e */ /* 0x004fe200000010ff */
[----:B------:R-:W-:Y:S01]  /*b160*/  FMUL.FTZ R75, R0, R75 ;  /* 0x0000004b004b7220 */ /* 0x000fe20000410000 */
[C---:B------:R-:W-:Y:S01]  /*b170*/  FMUL.FTZ R76, R2.reuse, R76 ;  /* 0x0000004c024c7220 */ /* 0x040fe20000410000 */
[--C-:B----4-:R-:W-:Y:S01]  /*b180*/  FFMA.FTZ R5, R241, UR4, -R208.reuse ;  /* 0x00000004f1057c23 */ /* 0x110fe200080108d0 */
[----:B------:R1:W2:Y:S01]  /*b190*/  MUFU.EX2 R215, R4 ;  /* 0x0000000400d77308 */ /* 0x0002a20000000800 */
[----:B------:R-:W-:Y:S01]  /*b1a0*/  MOV R241, R28 ;  /* 0x0000001c00f17202 */ /* 0x000fe20000000f00 */
[C---:B------:R-:W-:Y:S01]  /*b1b0*/  FMUL.FTZ R28, R2.reuse, R168 ;  /* 0x000000a8021c7220 */ /* 0x040fe20000410000 */
[----:B------:R-:W-:Y:S07]  /*b1c0*/  MOV R168, R41 ;  /* 0x0000002900a87202 */ /* 0x000fee0000000f00 */
[----:B------:R4:W-:Y:S01]  /*b1d0*/  MUFU.EX2 R224, R5 ;  /* 0x0000000500e07308 */ /* 0x0009e20000000800 */
[C---:B------:R-:W-:Y:S01]  /*b1e0*/  FMUL.FTZ R41, R2.reuse, R181 ;  /* 0x000000b502297220 */ /* 0x040fe20000410000 */
[----:B------:R-:W-:Y:S01]  /*b1f0*/  MOV R181, R60 ;  /* 0x0000003c00b57202 */ /* 0x000fe20000000f00 */
[C---:B------:R-:W-:Y:S01]  /*b200*/  FMUL.FTZ R60, R2.reuse, R200 ;  /* 0x000000c8023c7220 */ /* 0x040fe20000410000 */
[----:B------:R-:W-:Y:S01]  /*b210*/  FMUL.FTZ R77, R2, R77 ;  /* 0x0000004d024d7220 */ /* 0x000fe20000410000 */
[C---:B------:R-:W-:Y:S01]  /*b220*/  FMUL.FTZ R78, R0.reuse, R78 ;  /* 0x0000004e004e7220 */ /* 0x040fe20000410000 */
[----:B------:R-:W-:Y:S01]  /*b230*/  FMUL.FTZ R79, R0, R79 ;  /* 0x0000004f004f7220 */ /* 0x000fe20000410000 */
[C---:B------:R-:W-:Y:S01]  /*b240*/  FMUL.FTZ R80, R132.reuse, R80 ;  /* 0x0000005084507220 */ /* 0x040fe20000410000 */
[----:B------:R-:W-:Y:S01]  /*b250*/  FMUL.FTZ R81, R132, R81 ;  /* 0x0000005184517220 */ /* 0x000fe20000410000 */
[----:B------:R-:W-:Y:S01]  /*b260*/  FMUL.FTZ R82, R3, R82 ;  /* 0x0000005203527220 */ /* 0x000fe20000410000 */
[----:B-1----:R-:W-:Y:S01]  /*b270*/  FFMA.FTZ R4, R227, UR4, -R208 ;  /* 0x00000004e3047c23 */ /* 0x002fe200080108d0 */
[----:B------:R-:W-:Y:S01]  /*b280*/  MOV R227, R7 ;  /* 0x0000000700e37202 */ /* 0x000fe20000000f00 */
[--C-:B------:R-:W-:Y:S01]  /*b290*/  FFMA.FTZ R7, R242, UR4, -R209.reuse ;  /* 0x00000004f2077c23 */ /* 0x100fe200080108d1 */
[----:B--2---:R-:W-:Y:S01]  /*b2a0*/  F2FP.BF16.F32.PACK_AB R145, R215, R212 ;  /* 0x000000d4d791723e */ /* 0x004fe200000010ff */
[--C-:B----4-:R-:W-:Y:S01]  /*b2b0*/  FFMA.FTZ R5, R226, UR4, -R209.reuse ;  /* 0x00000004e2057c23 */ /* 0x110fe200080108d1 */
[----:B------:R1:W2:Y:S01]  /*b2c0*/  MUFU.EX2 R236, R4 ;  /* 0x0000000400ec7308 */ /* 0x0002a20000000800 */
[----:B------:R-:W-:Y:S01]  /*b2d0*/  MOV R242, R49 ;  /* 0x0000003100f27202 */ /* 0x000fe20000000f00 */
[----:B------:R-:W-:Y:S01]  /*b2e0*/  FMUL.FTZ R49, R132, R189 ;  /* 0x000000bd84317220 */ /* 0x000fe20000410000 */
[----:B------:R-:W-:Y:S07]  /*b2f0*/  MOV R226, R57 ;  /* 0x0000003900e27202 */ /* 0x000fee0000000f00 */
[----:B------:R4:W-:Y:S01]  /*b300*/  MUFU.EX2 R223, R5 ;  /* 0x0000000500df7308 */ /* 0x0009e20000000800 */
[----:B------:R-:W-:Y:S01]  /*b310*/  FMUL.FTZ R57, R2, R197 ;  /* 0x000000c502397220 */ /* 0x000fe20000410000 */
[C---:B------:R-:W-:Y:S01]  /*b320*/  FMUL.FTZ R83, R3.reuse, R83 ;  /* 0x0000005303537220 */ /* 0x040fe20000410000 */
[C---:B------:R-:W-:Y:S07]  /*b330*/  FMUL.FTZ R84, R132.reuse, R84 ;  /* 0x0000005484547220 */ /* 0x040fee0000410000 */
[----:B------:R3:W3:Y:S01]  /*b340*/  MUFU.EX2 R235, R7 ;  /* 0x0000000700eb7308 */ /* 0x0006e20000000800 */
[----:B------:R-:W-:Y:S01]  /*b350*/  FMUL.FTZ R85, R132, R85 ;  /* 0x0000005584557220 */ /* 0x000fe20000410000 */
[C---:B------:R-:W-:Y:S01]  /*b360*/  FMUL.FTZ R86, R3.reuse, R86 ;  /* 0x0000005603567220 */ /* 0x040fe20000410000 */
[----:B------:R-:W-:Y:S01]  /*b370*/  FMUL.FTZ R87, R3, R87 ;  /* 0x0000005703577220 */ /* 0x000fe20000410000 */
[C---:B------:R-:W-:Y:S01]  /*b380*/  FMUL.FTZ R88, R2.reuse, R88 ;  /* 0x0000005802587220 */ /* 0x040fe20000410000 */
[----:B------:R-:W-:Y:S01]  /*b390*/  FMUL.FTZ R89, R2, R89 ;  /* 0x0000005902597220 */ /* 0x000fe20000410000 */
[----:B-1----:R-:W-:Y:S01]  /*b3a0*/  FMUL.FTZ R4, R132, R148 ;  /* 0x0000009484047220 */ /* 0x002fe20000410000 */
[----:B------:R-:W-:Y:S01]  /*b3b0*/  F2FP.BF16.F32.PACK_AB R148, R221, R222 ;  /* 0x000000dedd94723e */ /* 0x000fe200000010ff */
[----:B------:R-:W-:Y:S01]  /*b3c0*/  FMUL.FTZ R90, R0, R90 ;  /* 0x0000005a005a7220 */ /* 0x000fe20000410000 */
[----:B--2---:R-:W-:Y:S01]  /*b3d0*/  F2FP.BF16.F32.PACK_AB R146, R236, R224 ;  /* 0x000000e0ec92723e */ /* 0x004fe200000010ff */
[----:B----4-:R-:W-:Y:S01]  /*b3e0*/  FMUL.FTZ R5, R132, R149 ;  /* 0x0000009584057220 */ /* 0x010fe20000410000 */
[----:B------:R-:W-:Y:S01]  /*b3f0*/  F2FP.BF16.F32.PACK_AB R149, R233, R219 ;  /* 0x000000dbe995723e */ /* 0x000fe200000010ff */
[----:B------:R-:W-:Y:S01]  /*b400*/  FMUL.FTZ R91, R0, R91 ;  /* 0x0000005b005b7220 */ /* 0x000fe20000410000 */
[C---:B------:R-:W-:Y:S01]  /*b410*/  FMUL.FTZ R92, R2.reuse, R92 ;  /* 0x0000005c025c7220 */ /* 0x040fe20000410000 */
[----:B---3--:R-:W-:Y:S01]  /*b420*/  FMUL.FTZ R7, R3, R151 ;  /* 0x0000009703077220 */ /* 0x008fe20000410000 */
[----:B------:R-:W-:Y:S01]  /*b430*/  F2FP.BF16.F32.PACK_AB R151, R227, R230 ;  /* 0x000000e6e397723e */ /* 0x000fe200000010ff */
[----:B------:R-:W-:Y:S01]  /*b440*/  FMUL.FTZ R93, R2, R93 ;  /* 0x0000005d025d7220 */ /* 0x000fe20000410000 */
[----:B------:R-:W-:Y:S01]  /*b450*/  F2FP.BF16.F32.PACK_AB R147, R235, R223 ;  /* 0x000000dfeb93723e */ /* 0x000fe200000010ff */
[C---:B------:R-:W-:Y:S01]  /*b460*/  FMUL.FTZ R94, R0.reuse, R94 ;  /* 0x0000005e005e7220 */ /* 0x040fe20000410000 */
[----:B------:R-:W-:Y:S01]  /*b470*/  FMUL.FTZ R95, R0, R95 ;  /* 0x0000005f005f7220 */ /* 0x000fe20000410000 */
[C---:B------:R-:W-:Y:S01]  /*b480*/  FMUL.FTZ R96, R132.reuse, R96 ;  /* 0x0000006084607220 */ /* 0x040fe20000410000 */
[C---:B------:R-:W-:Y:S01]  /*b490*/  FMUL.FTZ R97, R132.reuse, R97 ;  /* 0x0000006184617220 */ /* 0x040fe20000410000 */
[-C--:B------:R-:W-:Y:S05]  /*b4a0*/  HMMA.16816.F32.BF16 R4, R148, R20.reuse, R4 ;  /* 0x000000149404723c */ /* 0x080fea0000041804 */
[C---:B------:R-:W-:Y:S01]  /*b4b0*/  FMUL.FTZ R98, R3.reuse, R98 ;  /* 0x0000006203627220 */ /* 0x040fe20000410000 */
[C---:B------:R-:W-:Y:S01]  /*b4c0*/  FMUL.FTZ R99, R3.reuse, R99 ;  /* 0x0000006303637220 */ /* 0x040fe20000410000 */
[C---:B------:R-:W-:Y:S01]  /*b4d0*/  FMUL.FTZ R100, R132.reuse, R100 ;  /* 0x0000006484647220 */ /* 0x040fe20000410000 */
[C---:B------:R-:W-:Y:S04]  /*b4e0*/  HMMA.16816.F32.BF16 R8, R144.reuse, R20, R8 ;  /* 0x000000149008723c */ /* 0x040fe80000041808 */
[C---:B------:R-:W-:Y:S01]  /*b4f0*/  FMUL.FTZ R20, R132.reuse, R160 ;  /* 0x000000a084147220 */ /* 0x040fe20000410000 */
[----:B------:R-:W-:Y:S01]  /*b500*/  FMUL.FTZ R21, R132, R161 ;  /* 0x000000a184157220 */ /* 0x000fe20000410000 */
[----:B------:R-:W-:Y:S01]  /*b510*/  MOV R161, R46 ;  /* 0x0000002e00a17202 */ /* 0x000fe20000000f00 */
[----:B------:R-:W-:Y:S01]  /*b520*/  FMUL.FTZ R46, R0, R186 ;  /* 0x000000ba002e7220 */ /* 0x000fe20000410000 */
[-C--:B------:R-:W-:Y:S03]  /*b530*/  HMMA.16816.F32.BF16 R12, R144, R22.reuse, R12 ;  /* 0x00000016900c723c */ /* 0x080fe6000004180c */
[----:B------:R-:W-:Y:S01]  /*b540*/  FMUL.FTZ R101, R132, R101 ;  /* 0x0000006584657220 */ /* 0x000fe20000410000 */
[C---:B------:R-:W-:Y:S01]  /*b550*/  FMUL.FTZ R102, R3.reuse, R102 ;  /* 0x0000006603667220 */ /* 0x040fe20000410000 */
[C---:B------:R-:W-:Y:S01]  /*b560*/  FMUL.FTZ R103, R3.reuse, R103 ;  /* 0x0000006703677220 */ /* 0x040fe20000410000 */
[C---:B------:R-:W-:Y:S01]  /*b570*/  FMUL.FTZ R104, R2.reuse, R104 ;  /* 0x0000006802687220 */ /* 0x040fe20000410000 */
[----:B------:R-:W-:Y:S01]  /*b580*/  FMUL.FTZ R105, R2, R105 ;  /* 0x0000006902697220 */ /* 0x000fe20000410000 */
[C---:B------:R-:W-:Y:S04]  /*b590*/  HMMA.16816.F32.BF16 R16, R148.reuse, R22, R16 ;  /* 0x000000169410723c */ /* 0x040fe80000041810 */
[C---:B------:R-:W-:Y:S01]  /*b5a0*/  FMUL.FTZ R22, R3.reuse, R162 ;  /* 0x000000a203167220 */ /* 0x040fe20000410000 */
[C---:B------:R-:W-:Y:S01]  /*b5b0*/  FMUL.FTZ R23, R3.reuse, R163 ;  /* 0x000000a303177220 */ /* 0x040fe20000410000 */
[----:B------:R-:W-:Y:S01]  /*b5c0*/  MOV R163, R137 ;  /* 0x0000008900a37202 */ /* 0x000fe20000000f00 */
[C---:B------:R-:W-:Y:S01]  /*b5d0*/  FMUL.FTZ R106, R0.reuse, R106 ;  /* 0x0000006a006a7220 */ /* 0x040fe20000410000 */
[----:B------:R-:W-:Y:S01]  /*b5e0*/  MOV R162, R50 ;  /* 0x0000003200a27202 */ /* 0x000fe20000000f00 */
        /* <DEDUP_REMOVED lines=11> */
[----:B------:R-:W-:Y:S01]  /*b6a0*/  FMUL.FTZ R37, R132, R177 ;  /* 0x000000b184257220 */ /* 0x000fe20000410000 */
[----:B------:R-:W-:Y:S01]  /*b6b0*/  MOV R186, R47 ;  /* 0x0000002f00ba7202 */ /* 0x000fe20000000f00 */
[----:B------:R-:W-:Y:S01]  /*b6c0*/  FMUL.FTZ R47, R0, R187 ;  /* 0x000000bb002f7220 */ /* 0x000fe20000410000 */
[----:B------:R-:W-:Y:S01]  /*b6d0*/  MOV R187, R48 ;  /* 0x0000003000bb7202 */ /* 0x000fe20000000f00 */
[----:B------:R-:W-:Y:S01]  /*b6e0*/  FMUL.FTZ R48, R132, R188 ;  /* 0x000000bc84307220 */ /* 0x000fe20000410000 */
[----:B------:R-:W-:Y:S01]  /*b6f0*/  MOV R176, R63 ;  /* 0x0000003f00b07202 */ /* 0x000fe20000000f00 */
[----:B------:R-:W-:Y:S01]  /*b700*/  FMUL.FTZ R63, R0, R203 ;  /* 0x000000cb003f7220 */ /* 0x000fe20000410000 */
[----:B------:R-:W-:Y:S01]  /*b710*/  MOV R177, R64 ;  /* 0x0000004000b17202 */ /* 0x000fe20000000f00 */
[----:B------:R-:W-:Y:S01]  /*b720*/  FMUL.FTZ R64, R132, R204 ;  /* 0x000000cc84407220 */ /* 0x000fe20000410000 */
[----:B------:R-:W-:Y:S01]  /*b730*/  FFMA.FTZ R160, R250, UR4, -R138 ;  /* 0x00000004faa07c23 */ /* 0x000fe2000801088a */
        /* <DEDUP_REMOVED lines=8> */
[----:B------:R-:W-:Y:S01]  /*b7c0*/  FMUL.FTZ R122, R0, R122 ;  /* 0x0000007a007a7220 */ /* 0x000fe20000410000 */
[----:B------:R-:W-:Y:S01]  /*b7d0*/  @P0 IADD3 R220, PT, PT, R29, -0x40, RZ ;  /* 0xffffffc01ddc0810 */ /* 0x000fe20007ffe0ff */
[----:B------:R-:W-:Y:S01]  /*b7e0*/  FMUL.FTZ R29, R2, R169 ;  /* 0x000000a9021d7220 */ /* 0x000fe20000410000 */
[----:B------:R-:W-:Y:S01]  /*b7f0*/  FMUL.FTZ R123, R0, R123 ;  /* 0x0000007b007b7220 */ /* 0x000fe20000410000 */
[C---:B------:R-:W-:Y:S01]  /*b800*/  FMUL.FTZ R124, R2.reuse, R124 ;  /* 0x0000007c027c7220 */ /* 0x040fe20000410000 */
[----:B------:R-:W-:Y:S01]  /*b810*/  IADD3 R137, PT, PT, R231, R220, RZ ;  /* 0x000000dce7897210 */ /* 0x000fe20007ffe0ff */
[----:B------:R-:W1:Y:S01]  /*b820*/  LDSM.16.MT88.4 R52, [R220] ;  /* 0x00000000dc34783b */ /* 0x000e620000004200 */
[----:B------:R-:W-:Y:S01]  /*b830*/  FMUL.FTZ R125, R2, R125 ;  /* 0x0000007d027d7220 */ /* 0x000fe20000410000 */
[C---:B------:R-:W-:Y:S01]  /*b840*/  FMUL.FTZ R126, R0.reuse, R126 ;  /* 0x0000007e007e7220 */ /* 0x040fe20000410000 */
[-C--:B------:R-:W-:Y:S03]  /*b850*/  HMMA.16816.F32.BF16 R28, R144, R38.reuse, R28 ;  /* 0x00000026901c723c */ /* 0x080fe6000004181c */
[----:B------:R-:W-:Y:S01]  /*b860*/  FMUL.FTZ R127, R0, R127 ;  /* 0x0000007f007f7220 */ /* 0x000fe20000410000 */
[C---:B------:R-:W-:Y:S01]  /*b870*/  FMUL.FTZ R128, R132.reuse, R128 ;  /* 0x0000008084807220 */ /* 0x040fe20000410000 */
[----:B------:R-:W2:Y:S01]  /*b880*/  LDSM.16.MT88.4 R152, [R137] ;  /* 0x000000008998783b */ /* 0x000ea20000004200 */
[----:B------:R-:W-:Y:S01]  /*b890*/  FMUL.FTZ R129, R132, R129 ;  /* 0x0000008184817220 */ /* 0x000fe20000410000 */
[C---:B------:R-:W-:Y:S01]  /*b8a0*/  FMUL.FTZ R130, R3.reuse, R130 ;  /* 0x0000008203827220 */ /* 0x040fe20000410000 */
[C---:B------:R-:W-:Y:S04]  /*b8b0*/  HMMA.16816.F32.BF16 R32, R148.reuse, R38, R32 ;  /* 0x000000269420723c */ /* 0x040fe80000041820 */
[C---:B------:R-:W-:Y:S01]  /*b8c0*/  FMUL.FTZ R38, R3.reuse, R178 ;  /* 0x000000b203267220 */ /* 0x040fe20000410000 */
[C---:B------:R-:W-:Y:S01]  /*b8d0*/  FMUL.FTZ R39, R3.reuse, R179 ;  /* 0x000000b303277220 */ /* 0x040fe20000410000 */
[----:B------:R-:W-:Y:S01]  /*b8e0*/  MOV R178, R234 ;  /* 0x000000ea00b27202 */ /* 0x000fe20000000f00 */
[----:B------:R-:W-:Y:S01]  /*b8f0*/  FMUL.FTZ R131, R3, R131 ;  /* 0x0000008303837220 */ /* 0x000fe20000410000 */
[----:B------:R-:W-:Y:S01]  /*b900*/  MOV R179, R239 ;  /* 0x000000ef00b37202 */ /* 0x000fe20000000f00 */
[--C-:B------:R-:W-:Y:S01]  /*b910*/  FFMA.FTZ R139, R139, UR4, -R209.reuse ;  /* 0x000000048b8b7c23 */ /* 0x100fe200080108d1 */
[----:B------:R-:W-:Y:S01]  /*b920*/  MOV R169, R62 ;  /* 0x0000003e00a97202 */ /* 0x000fe20000000f00 */
[----:B------:R-:W-:Y:S01]  /*b930*/  FMUL.FTZ R62, R0, R202 ;  /* 0x000000ca003e7220 */ /* 0x000fe20000410000 */
[----:B------:R3:W-:Y:S01]  /*b940*/  MUFU.EX2 R234, R160 ;  /* 0x000000a000ea7308 */ /* 0x0007e20000000800 */
[--C-:B------:R-:W-:Y:S01]  /*b950*/  FFMA.FTZ R142, R142, UR4, -R209.reuse ;  /* 0x000000048e8e7c23 */ /* 0x100fe200080108d1 */
[----:B------:R-:W-:Y:S01]  /*b960*/  FFMA.FTZ R141, R141, UR4, -R209 ;  /* 0x000000048d8d7c23 */ /* 0x000fe200080108d1 */
[--C-:B---3--:R-:W-:Y:S01]  /*b970*/  FFMA.FTZ R160, R244, UR4, -R143.reuse ;  /* 0x00000004f4a07c23 */ /* 0x108fe2000801088f */
[-C--:B-1----:R-:W-:Y:S06]  /*b980*/  HMMA.16816.F32.BF16 R36, R148, R52.reuse, R36 ;  /* 0x000000349424723c */ /* 0x082fec0000041824 */
[----:B------:R1:W-:Y:S02]  /*b990*/  MUFU.EX2 R225, R160 ;  /* 0x000000a000e17308 */ /* 0x0003e40000000800 */
[C---:B------:R-:W-:Y:S04]  /*b9a0*/  HMMA.16816.F32.BF16 R40, R144.reuse, R52, R40 ;  /* 0x000000349028723c */ /* 0x040fe80000041828 */
[C---:B------:R-:W-:Y:S01]  /*b9b0*/  FMUL.FTZ R52, R132.reuse, R192 ;  /* 0x000000c084347220 */ /* 0x040fe20000410000 */
[----:B------:R-:W-:Y:S01]  /*b9c0*/  FMUL.FTZ R53, R132, R193 ;  /* 0x000000c184357220 */ /* 0x000fe20000410000 */
[----:B------:R-:W-:Y:S01]  /*b9d0*/  MOV R193, R227 ;  /* 0x000000e300c17202 */ /* 0x000fe20000000f00 */
[----:B-1----:R-:W-:Y:S01]  /*b9e0*/  FFMA.FTZ R160, R186, UR4, -R208 ;  /* 0x00000004baa07c23 */ /* 0x002fe200080108d0 */
[-C--:B------:R-:W-:Y:S03]  /*b9f0*/  HMMA.16816.F32.BF16 R44, R144, R54.reuse, R44 ;  /* 0x00000036902c723c */ /* 0x080fe6000004182c */
[----:B------:R-:W-:Y:S01]  /*ba00*/  MOV R186, R185 ;  /* 0x000000b900ba7202 */ /* 0x000fe20000000f00 */
[----:B------:R-:W-:Y:S01]  /*ba10*/  MUFU.EX2 R203, R160 ;  /* 0x000000a000cb7308 */ /* 0x000fe20000000800 */
[----:B------:R-:W-:Y:S02]  /*ba20*/  MOV R185, R184 ;  /* 0x000000b800b97202 */ /* 0x000fe40000000f00 */
[----:B------:R-:W-:Y:S01]  /*ba30*/  MOV R184, R183 ;  /* 0x000000b700b87202 */ /* 0x000fe20000000f00 */
[C---:B------:R-:W-:Y:S04]  /*ba40*/  HMMA.16816.F32.BF16 R48, R148.reuse, R54, R48 ;  /* 0x000000369430723c */ /* 0x040fe80000041830 */
[C---:B------:R-:W-:Y:S01]  /*ba50*/  FMUL.FTZ R54, R3.reuse, R194 ;  /* 0x000000c203367220 */ /* 0x040fe20000410000 */
[----:B------:R-:W-:Y:S01]  /*ba60*/  FMUL.FTZ R55, R3, R195 ;  /* 0x000000c303377220 */ /* 0x000fe20000410000 */
[----:B------:R-:W-:Y:S02]  /*ba70*/  MOV R183, R182 ;  /* 0x000000b600b77202 */ /* 0x000fe40000000f00 */
[----:B------:R-:W-:Y:S02]  /*ba80*/  MOV R182, R181 ;  /* 0x000000b500b67202 */ /* 0x000fe40000000f00 */
[----:B------:R-:W-:Y:S02]  /*ba90*/  MOV R181, R179 ;  /* 0x000000b300b57202 */ /* 0x000fe40000000f00 */
        /* <DEDUP_REMOVED lines=21> */
[----:B------:R-:W-:Y:S01]  /*bbf0*/  MUFU.EX2 R180, R157 ;  /* 0x0000009d00b47308 */ /* 0x000fe20000000800 */
[C---:B------:R-:W-:Y:S04]  /*bc00*/  HMMA.16816.F32.BF16 R112, R148.reuse, R158, R112 ;  /* 0x0000009e9470723c */ /* 0x040fe80000041870 */
[--C-:B------:R-:W-:Y:S01]  /*bc10*/  FFMA.FTZ R159, R247, UR4, -R143.reuse ;  /* 0x00000004f79f7c23 */ /* 0x100fe2000801088f */
[--C-:B------:R-:W-:Y:S01]  /*bc20*/  FFMA.FTZ R158, R243, UR4, -R138.reuse ;  /* 0x00000004f39e7c23 */ /* 0x100fe2000801088a */
[----:B--2---:R-:W-:Y:S03]  /*bc30*/  FFMA.FTZ R156, R245, UR4, -R138 ;  /* 0x00000004f59c7c23 */ /* 0x004fe6000801088a */
[----:B------:R-:W-:Y:S01]  /*bc40*/  MUFU.EX2 R202, R159 ;  /* 0x0000009f00ca7308 */ /* 0x000fe20000000800 */
[-C--:B-1----:R-:W-:Y:S09]  /*bc50*/  HMMA.16816.F32.BF16 R116, R148, R152.reuse, R116 ;  /* 0x000000989474723c */ /* 0x082ff20000041874 */
[----:B------:R-:W-:Y:S10]  /*bc60*/  MUFU.EX2 R239, R158 ;  /* 0x0000009e00ef7308 */ /* 0x000ff40000000800 */
[----:B------:R1:W-:Y:S01]  /*bc70*/  MUFU.EX2 R206, R156 ;  /* 0x0000009c00ce7308 */ /* 0x0003e20000000800 */
[C---:B------:R-:W-:Y:S04]  /*bc80*/  HMMA.16816.F32.BF16 R120, R144.reuse, R152, R120 ;  /* 0x000000989078723c */ /* 0x040fe80000041878 */
[--C-:B------:R-:W-:Y:S01]  /*bc90*/  FFMA.FTZ R153, R187, UR4, -R208.reuse ;  /* 0x00000004bb997c23 */ /* 0x100fe200080108d0 */
[----:B------:R-:W-:Y:S03]  /*bca0*/  FFMA.FTZ R152, R246, UR4, -R143 ;  /* 0x00000004f6987c23 */ /* 0x000fe6000801088f */
[-C--:B------:R-:W-:Y:S01]  /*bcb0*/  HMMA.16816.F32.BF16 R124, R144, R154.reuse, R124 ;  /* 0x0000009a907c723c */ /* 0x080fe2000004187c */
[----:B------:R2:W-:Y:S02]  /*bcc0*/  MUFU.EX2 R179, R153 ;  /* 0x0000009900b37308 */ /* 0x0005e40000000800 */
[--C-:B------:R-:W-:Y:S01]  /*bcd0*/  FFMA.FTZ R144, R184, UR4, -R208.reuse ;  /* 0x00000004b8907c23 */ /* 0x100fe200080108d0 */
[----:B------:R-:W-:Y:S01]  /*bce0*/  MOV R184, R183 ;  /* 0x000000b700b87202 */ /* 0x000fe20000000f00 */
[----:B-1----:R-:W1:Y:S06]  /*bcf0*/  LDSM.16.MT88.4 R156, [R228+0xc800] ;  /* 0x00c80000e49c783b */ /* 0x002e6c0000004200 */
[----:B------:R3:W4:Y:S01]  /*bd00*/  MUFU.EX2 R188, R152 ;  /* 0x0000009800bc7308 */ /* 0x0007220000000800 */
[----:B------:R-:W-:Y:S01]  /*bd10*/  FFMA.FTZ R145, R252, UR4, -R208 ;  /* 0x00000004fc917c23 */ /* 0x000fe200080108d0 */
[----:B------:R-:W-:Y:S08]  /*bd20*/  HMMA.16816.F32.BF16 R128, R148, R154, R128 ;  /* 0x0000009a9480723c */ /* 0x000ff00000041880 */
[----:B------:R4:W-:Y:S01]  /*bd30*/  MUFU.EX2 R204, R144 ;  /* 0x0000009000cc7308 */ /* 0x0009e20000000800 */
[--C-:B------:R-:W-:Y:S01]  /*bd40*/  FFMA.FTZ R146, R251, UR4, -R209.reuse ;  /* 0x00000004fb927c23 */ /* 0x100fe200080108d1 */
[----:B------:R-:W-:Y:S01]  /*bd50*/  MOV R183, R161 ;  /* 0x000000a100b77202 */ /* 0x000fe20000000f00 */
[--C-:B--2---:R-:W-:Y:S01]  /*bd60*/  FFMA.FTZ R153, R185, UR4, -R209.reuse ;  /* 0x00000004b9997c23 */ /* 0x104fe200080108d1 */
[----:B------:R-:W-:Y:S06]  /*bd70*/  MOV R185, R182 ;  /* 0x000000b600b97202 */ /* 0x000fec0000000f00 */
[----:B------:R2:W-:Y:S01]  /*bd80*/  MUFU.EX2 R205, R146 ;  /* 0x0000009200cd7308 */ /* 0x0005e20000000800 */
[----:B------:R-:W-:Y:S01]  /*bd90*/  MOV R182, R174 ;  /* 0x000000ae00b67202 */ /* 0x000fe20000000f00 */
[--C-:B------:R-:W-:Y:S01]  /*bda0*/  FFMA.FTZ R160, R183, UR4, -R138.reuse ;  /* 0x00000004b7a07c23 */ /* 0x100fe2000801088a */
[--C-:B---3--:R-:W-:Y:S01]  /*bdb0*/  FFMA.FTZ R152, R186, UR4, -R209.reuse ;  /* 0x00000004ba987c23 */ /* 0x108fe200080108d1 */
[----:B------:R-:W-:Y:S06]  /*bdc0*/  MOV R174, R162 ;  /* 0x000000a200ae7202 */ /* 0x000fec0000000f00 */
[----:B------:R-:W-:Y:S01]  /*bdd0*/  MUFU.EX2 R161, R153 ;  /* 0x0000009900a17308 */ /* 0x000fe20000000800 */
[----:B----4-:R-:W-:Y:S01]  /*bde0*/  F2FP.BF16.F32.PACK_AB R147, R188, R225 ;  /* 0x000000e1bc93723e */ /* 0x010fe200000010ff */
[----:B------:R-:W-:Y:S01]  /*bdf0*/  FFMA.FTZ R144, R185, UR4, -R209 ;  /* 0x00000004b9907c23 */ /* 0x000fe200080108d1 */
[----:B------:R-:W-:Y:S07]  /*be00*/  F2FP.BF16.F32.PACK_AB R148, R203, R179 ;  /* 0x000000b3cb94723e */ /* 0x000fee00000010ff */
[----:B------:R3:W4:Y:S10]  /*be10*/  MUFU.EX2 R197, R152 ;  /* 0x0000009800c57308 */ /* 0x0007340000000800 */
[----:B------:R1:W1:Y:S01]  /*be20*/  MUFU.EX2 R162, R145 ;  /* 0x0000009100a27308 */ /* 0x0002620000000800 */
[----:B--2---:R-:W-:Y:S09]  /*be30*/  F2FP.BF16.F32.PACK_AB R146, R206, R239 ;  /* 0x000000efce92723e */ /* 0x004ff200000010ff */
[----:B------:R2:W2:Y:S01]  /*be40*/  MUFU.EX2 R192, R144 ;  /* 0x0000009000c07308 */ /* 0x0004a20000000800 */
[----:B---3--:R-:W3:Y:S01]  /*be50*/  LDSM.16.MT88.4 R152, [R229+0xc800] ;  /* 0x00c80000e598783b */ /* 0x008ee20000004200 */
[----:B----4-:R-:W-:Y:S02]  /*be60*/  F2FP.BF16.F32.PACK_AB R149, R161, R197 ;  /* 0x000000c5a195723e */ /* 0x010fe400000010ff */
[----:B-1----:R-:W-:Y:S02]  /*be70*/  F2FP.BF16.F32.PACK_AB R145, R202, R180 ;  /* 0x000000b4ca91723e */ /* 0x002fe400000010ff */
[----:B------:R-:W-:Y:S02]  /*be80*/  F2FP.BF16.F32.PACK_AB R150, R162, R204 ;  /* 0x000000cca296723e */ /* 0x000fe400000010ff */
[----:B--2---:R-:W-:Y:S02]  /*be90*/  F2FP.BF16.F32.PACK_AB R144, R199, R234 ;  /* 0x000000eac790723e */ /* 0x004fe400000010ff */
[----:B------:R-:W-:Y:S05]  /*bea0*/  F2FP.BF16.F32.PACK_AB R151, R192, R205 ;  /* 0x000000cdc097723e */ /* 0x000fea00000010ff */
[-C--:B------:R-:W-:Y:S08]  /*beb0*/  HMMA.16816.F32.BF16 R4, R144, R156.reuse, R4 ;  /* 0x0000009c9004723c */ /* 0x080ff00000041804 */
        /* <DEDUP_REMOVED lines=31> */
[--C-:B------:R-:W-:Y:S01]  /*c0b0*/  FFMA.FTZ R156, R184, UR4, -R138.reuse ;  /* 0x00000004b89c7c23 */ /* 0x100fe2000801088a */
[--C-:B------:R-:W-:Y:S02]  /*c0c0*/  FFMA.FTZ R157, R182, UR4, -R143.reuse ;  /* 0x00000004b69d7c23 */ /* 0x100fe4000801088f */
[----:B------:R1:W-:Y:S01]  /*c0d0*/  MUFU.EX2 R182, R160 ;  /* 0x000000a000b67308 */ /* 0x0003e20000000800 */
[-C--:B------:R-:W-:Y:S09]  /*c0e0*/  HMMA.16816.F32.BF16 R108, R148, R158.reuse, R108 ;  /* 0x0000009e946c723c */ /* 0x080ff2000004186c */
[----:B------:R3:W4:Y:S10]  /*c0f0*/  MUFU.EX2 R187, R156 ;  /* 0x0000009c00bb7308 */ /* 0x0007340000000800 */
[----:B------:R4:W-:Y:S01]  /*c100*/  MUFU.EX2 R186, R157 ;  /* 0x0000009d00ba7308 */ /* 0x0009e20000000800 */
[C---:B------:R-:W-:Y:S04]  /*c110*/  HMMA.16816.F32.BF16 R112, R144.reuse, R158, R112 ;  /* 0x0000009e9070723c */ /* 0x040fe80000041870 */
[----:B------:R-:W-:Y:S01]  /*c120*/  FFMA.FTZ R158, R178, UR4, -R138 ;  /* 0x00000004b29e7c23 */ /* 0x000fe2000801088a */
[----:B-1----:R-:W-:Y:S01]  /*c130*/  FFMA.FTZ R160, R173, UR4, -R208 ;  /* 0x00000004ada07c23 */ /* 0x002fe200080108d0 */
[--C-:B------:R-:W-:Y:S01]  /*c140*/  FFMA.FTZ R173, R170, UR4, -R138.reuse ;  /* 0x00000004aaad7c23 */ /* 0x100fe2000801088a */
[--C-:B------:R-:W-:Y:S01]  /*c150*/  FFMA.FTZ R170, R166, UR4, -R143.reuse ;  /* 0x00000004a6aa7c23 */ /* 0x100fe2000801088f */
[-C--:B--2---:R-:W-:Y:S01]  /*c160*/  HMMA.16816.F32.BF16 R116, R144, R152.reuse, R116 ;  /* 0x000000989074723c */ /* 0x084fe20000041874 */
[----:B------:R-:W-:Y:S02]  /*c170*/  MUFU.EX2 R194, R158 ;  /* 0x0000009e00c27308 */ /* 0x000fe40000000800 */
[----:B---3--:R-:W-:Y:S08]  /*c180*/  FFMA.FTZ R156, R181, UR4, -R143 ;  /* 0x00000004b59c7c23 */ /* 0x008ff0000801088f */
[----:B------:R-:W-:Y:S01]  /*c190*/  MUFU.EX2 R248, R173 ;  /* 0x000000ad00f87308 */ /* 0x000fe20000000800 */
[----:B----4-:R-:W-:Y:S01]  /*c1a0*/  FFMA.FTZ R157, R177, UR4, -R138 ;  /* 0x00000004b19d7c23 */ /* 0x010fe2000801088a */
[C---:B------:R-:W-:Y:S08]  /*c1b0*/  HMMA.16816.F32.BF16 R120, R148.reuse, R152, R120 ;  /* 0x000000989478723c */ /* 0x040ff00000041878 */
[----:B------:R1:W-:Y:S01]  /*c1c0*/  MUFU.EX2 R178, R160 ;  /* 0x000000a000b27308 */ /* 0x0003e20000000800 */
[--C-:B------:R-:W-:Y:S09]  /*c1d0*/  FFMA.FTZ R152, R174, UR4, -R208.reuse ;  /* 0x00000004ae987c23 */ /* 0x100ff200080108d0 */
[----:B------:R2:W3:Y:S01]  /*c1e0*/  MUFU.EX2 R181, R156 ;  /* 0x0000009c00b57308 */ /* 0x0004e20000000800 */
[----:B------:R-:W-:Y:S01]  /*c1f0*/  FFMA.FTZ R153, R172, UR4, -R209 ;  /* 0x00000004ac997c23 */ /* 0x000fe200080108d1 */
[----:B------:R-:W-:Y:S01]  /*c200*/  FFMA.FTZ R172, R217, UR4, -R143 ;  /* 0x00000004d9ac7c23 */ /* 0x000fe2000801088f */
[-C--:B------:R-:W-:Y:S07]  /*c210*/  HMMA.16816.F32.BF16 R124, R148, R154.reuse, R124 ;  /* 0x0000009a947c723c */ /* 0x080fee000004187c */
[----:B------:R4:W-:Y:S01]  /*c220*/  MUFU.EX2 R185, R152 ;  /* 0x0000009800b97308 */ /* 0x0009e20000000800 */
[--C-:B------:R-:W-:Y:S01]  /*c230*/  FFMA.FTZ R149, R169, UR4, -R208.reuse ;  /* 0x00000004a9957c23 */ /* 0x100fe200080108d0 */
[----:B------:R-:W-:Y:S08]  /*c240*/  FFMA.FTZ R148, R168, UR4, -R209 ;  /* 0x00000004a8947c23 */ /* 0x000ff000080108d1 */
[----:B------:R3:W3:Y:S01]  /*c250*/  MUFU.EX2 R198, R157 ;  /* 0x0000009d00c67308 */ /* 0x0006e20000000800 */
[----:B------:R-:W-:Y:S01]  /*c260*/  MOV R217, R161 ;  /* 0x000000a100d97202 */ /* 0x000fe20000000f00 */
[----:B-1----:R-:W-:Y:S01]  /*c270*/  FFMA.FTZ R160, R163, UR4, -R208 ;  /* 0x00000004a3a07c23 */ /* 0x002fe200080108d0 */
[----:B------:R-:W-:Y:S07]  /*c280*/  HMMA.16816.F32.BF16 R128, R144, R154, R128 ;  /* 0x0000009a9080723c */ /* 0x000fee0000041880 */
[----:B------:R1:W-:Y:S01]  /*c290*/  MUFU.EX2 R201, R149 ;  /* 0x0000009500c97308 */ /* 0x0003e20000000800 */
[----:B--2---:R-:W-:Y:S09]  /*c2a0*/  FFMA.FTZ R156, R176, UR4, -R143 ;  /* 0x00000004b09c7c23 */ /* 0x004ff2000801088f */
[----:B------:R-:W-:Y:S01]  /*c2b0*/  MUFU.EX2 R183, R153 ;  /* 0x0000009900b77308 */ /* 0x000fe20000000800 */
[----:B------:R-:W-:Y:S01]  /*c2c0*/  F2FP.BF16.F32.PACK_AB R144, R182, R187 ;  /* 0x000000bbb690723e */ /* 0x000fe200000010ff */
[----:B----4-:R-:W-:Y:S01]  /*c2d0*/  FFMA.FTZ R152, R164, UR4, -R209 ;  /* 0x00000004a4987c23 */ /* 0x010fe200080108d1 */
[----:B---3--:R-:W-:Y:S01]  /*c2e0*/  F2FP.BF16.F32.PACK_AB R145, R181, R186 ;  /* 0x000000bab591723e */ /* 0x008fe200000010ff */
[----:B------:R-:W2:Y:S06]  /*c2f0*/  LDL.LU R164, [R1+0x34] ;  /* 0x0000340001a47983 */ /* 0x000eac0000300800 */
[----:B------:R-:W-:Y:S01]  /*c300*/  MUFU.EX2 R195, R156 ;  /* 0x0000009c00c37308 */ /* 0x000fe20000000800 */
[----:B------:R-:W-:Y:S01]  /*c310*/  FFMA.FTZ R157, R175, UR4, -R143 ;  /* 0x00000004af9d7c23 */ /* 0x000fe2000801088f */
[----:B------:R-:W-:Y:S01]  /*c320*/  F2FP.BF16.F32.PACK_AB R146, R198, R194 ;  /* 0x000000c2c692723e */ /* 0x000fe200000010ff */
[----:B------:R-:W3:Y:S07]  /*c330*/  LDL.LU R163, [R1+0x30] ;  /* 0x0000300001a37983 */ /* 0x000eee0000300800 */
[----:B------:R4:W-:Y:S01]  /*c340*/  MUFU.EX2 R177, R152 ;  /* 0x0000009800b17308 */ /* 0x0009e20000000800 */
[----:B-1----:R-:W-:Y:S01]  /*c350*/  FFMA.FTZ R149, R165, UR4, -R209 ;  /* 0x00000004a5957c23 */ /* 0x002fe200080108d1 */
[--C-:B------:R-:W-:Y:S01]  /*c360*/  FFMA.FTZ R175, R216, UR4, -R138.reuse ;  /* 0x00000004d8af7c23 */ /* 0x100fe2000801088a */
[----:B------:R-:W3:Y:S07]  /*c370*/  LDL.LU R189, [R1+0x3c] ;  /* 0x00003c0001bd7983 */ /* 0x000eee0000300800 */
[----:B------:R-:W1:Y:S01]  /*c380*/  MUFU.EX2 R200, R157 ;  /* 0x0000009d00c87308 */ /* 0x000e620000000800 */
[----:B------:R-:W-:Y:S01]  /*c390*/  MOV R216, R162 ;  /* 0x000000a200d87202 */ /* 0x000fe20000000f00 */
[--C-:B------:R-:W-:Y:S01]  /*c3a0*/  FFMA.FTZ R174, R171, UR4, -R138.reuse ;  /* 0x00000004abae7c23 */ /* 0x100fe2000801088a */
[----:B------:R-:W3:Y:S07]  /*c3b0*/  LDL.LU R184, [R1+0x38] ;  /* 0x0000380001b87983 */ /* 0x000eee0000300800 */
[----:B------:R-:W1:Y:S01]  /*c3c0*/  MUFU.EX2 R196, R160 ;  /* 0x000000a000c47308 */ /* 0x000e620000000800 */
[--C-:B------:R-:W-:Y:S01]  /*c3d0*/  FFMA.FTZ R171, R167, UR4, -R143.reuse ;  /* 0x00000004a7ab7c23 */ /* 0x100fe2000801088f */
[----:B------:R-:W-:Y:S01]  /*c3e0*/  FFMA.FTZ R138, R211, UR4, -R138 ;  /* 0x00000004d38a7c23 */ /* 0x000fe2000801088a */
[----:B------:R-:W-:Y:S07]  /*c3f0*/  FFMA.FTZ R143, R210, UR4, -R143 ;  /* 0x00000004d28f7c23 */ /* 0x000fee000801088f */
[----:B------:R1:W-:Y:S01]  /*c400*/  MUFU.EX2 R252, R148 ;  /* 0x0000009400fc7308 */ /* 0x0003e20000000800 */
[----:B------:R-:W-:Y:S01]  /*c410*/  MOV R210, R188 ;  /* 0x000000bc00d27202 */ /* 0x000fe20000000f00 */
[----:B----4-:R-:W-:Y:S01]  /*c420*/  LDSM.16.MT88.4 R152, [R229+0xd000] ;  /* 0x00d00000e598783b */ /* 0x010fe20000004200 */
[--C-:B------:R-:W-:Y:S07]  /*c430*/  FFMA.FTZ R169, R226, UR4, -R208.reuse ;  /* 0x00000004e2a97c23 */ /* 0x100fee00080108d0 */
[----:B------:R4:W4:Y:S01]  /*c440*/  MUFU.EX2 R251, R149 ;  /* 0x0000009500fb7308 */ /* 0x0009220000000800 */
[--C-:B------:R-:W-:Y:S01]  /*c450*/  FFMA.FTZ R168, R242, UR4, -R208.reuse ;  /* 0x00000004f2a87c23 */ /* 0x100fe200080108d0 */
[----:B-1----:R-:W-:Y:S01]  /*c460*/  F2FP.BF16.F32.PACK_AB R147, R200, R195 ;  /* 0x000000c3c893723e */ /* 0x002fe200000010ff */
[--C-:B------:R-:W-:Y:S07]  /*c470*/  FFMA.FTZ R176, R241, UR4, -R208.reuse ;  /* 0x00000004f1b07c23 */ /* 0x100fee00080108d0 */
[----:B------:R-:W1:Y:S01]  /*c480*/  MUFU.EX2 R244, R174 ;  /* 0x000000ae00f47308 */ /* 0x000e620000000800 */
[----:B------:R-:W-:Y:S01]  /*c490*/  FFMA.FTZ R208, R218, UR4, -R208 ;  /* 0x00000004dad07c23 */ /* 0x000fe200080108d0 */
[----:B------:R-:W1:Y:S01]  /*c4a0*/  LDSM.16.MT88.4 R156, [R228+0xd000] ;  /* 0x00d00000e49c783b */ /* 0x000e620000004200 */
[----:B------:R-:W-:Y:S07]  /*c4b0*/  F2FP.BF16.F32.PACK_AB R150, R201, R196 ;  /* 0x000000c4c996723e */ /* 0x000fee00000010ff */
[----:B------:R-:W-:Y:S01]  /*c4c0*/  MUFU.EX2 R246, R175 ;  /* 0x000000af00f67308 */ /* 0x000fe20000000800 */
[----:B------:R-:W-:Y:S01]  /*c4d0*/  MOV R211, R239 ;  /* 0x000000ef00d37202 */ /* 0x000fe20000000f00 */
[----:B------:R-:W-:Y:S01]  /*c4e0*/  FFMA.FTZ R209, R140, UR4, -R209 ;  /* 0x000000048cd17c23 */ /* 0x000fe200080108d1 */
[----:B------:R-:W-:Y:S07]  /*c4f0*/  F2FP.BF16.F32.PACK_AB R148, R178, R185 ;  /* 0x000000b9b294723e */ /* 0x000fee00000010ff */
[----:B------:R1:W-:Y:S01]  /*c500*/  MUFU.EX2 R245, R172 ;  /* 0x000000ac00f57308 */ /* 0x0003e20000000800 */
[----:B----4-:R-:W-:Y:S02]  /*c510*/  F2FP.BF16.F32.PACK_AB R149, R177, R183 ;  /* 0x000000b7b195723e */ /* 0x010fe400000010ff */
[----:B------:R-:W-:Y:S07]  /*c520*/  F2FP.BF16.F32.PACK_AB R151, R251, R252 ;  /* 0x000000fcfb97723e */ /* 0x000fee00000010ff */
[----:B------:R-:W-:Y:S01]  /*c530*/  MUFU.EX2 R250, R138 ;  /* 0x0000008a00fa7308 */ /* 0x000fe20000000800 */
[----:B-1----:R-:W-:Y:S09]  /*c540*/  F2FP.BF16.F32.PACK_AB R140, R248, R244 ;  /* 0x000000f4f88c723e */ /* 0x002ff200000010ff */
[----:B------:R-:W1:Y:S10]  /*c550*/  MUFU.EX2 R249, R143 ;  /* 0x0000008f00f97308 */ /* 0x000e740000000800 */
[----:B------:R4:W-:Y:S01]  /*c560*/  MUFU.EX2 R227, R176 ;  /* 0x000000b000e37308 */ /* 0x0009e20000000800 */
[----:B------:R-:W-:Y:S09]  /*c570*/  LDSM.16.MT88.4 R172, [R229+0xd800] ;  /* 0x00d80000e5ac783b */ /* 0x000ff20000004200 */
[----:B------:R-:W-:Y:S10]  /*c580*/  MUFU.EX2 R239, R208 ;  /* 0x000000d000ef7308 */ /* 0x000ff40000000800 */
[----:B------:R-:W-:Y:S01]  /*c590*/  MUFU.EX2 R243, R171 ;  /* 0x000000ab00f37308 */ /* 0x000fe20000000800 */
[----:B-1----:R-:W-:Y:S09]  /*c5a0*/  F2FP.BF16.F32.PACK_AB R143, R249, R245 ;  /* 0x000000f5f98f723e */ /* 0x002ff200000010ff */
[----:B------:R-:W-:Y:S01]  /*c5b0*/  MUFU.EX2 R247, R170 ;  /* 0x000000aa00f77308 */ /* 0x000fe20000000800 */
[----:B----4-:R-:W-:Y:S09]  /*c5c0*/  MOV R176, R217 ;  /* 0x000000d900b07202 */ /* 0x010ff20000000f00 */
[----:B------:R-:W-:Y:S10]  /*c5d0*/  MUFU.EX2 R241, R168 ;  /* 0x000000a800f17308 */ /* 0x000ff40000000800 */
[----:B------:R-:W1:Y:S01]  /*c5e0*/  MUFU.EX2 R242, R169 ;  /* 0x000000a900f27308 */ /* 0x000e620000000800 */
[-C--:B------:R-:W-:Y:S09]  /*c5f0*/  HMMA.16816.F32.BF16 R4, R144, R156.reuse, R4 ;  /* 0x0000009c9004723c */ /* 0x080ff20000041804 */
[----:B------:R4:W-:Y:S01]  /*c600*/  MUFU.EX2 R226, R142 ;  /* 0x0000008e00e27308 */ /* 0x0009e20000000800 */
[C---:B------:R-:W-:Y:S04]  /*c610*/  HMMA.16816.F32.BF16 R8, R148.reuse, R156, R8 ;  /* 0x0000009c9408723c */ /* 0x040fe80000041808 */
[----:B-1----:R-:W-:Y:S04]  /*c620*/  F2FP.BF16.F32.PACK_AB R208, R242, R241 ;  /* 0x000000f1f2d0723e */ /* 0x002fe800000010ff */
[-C--:B------:R-:W-:Y:S03]  /*c630*/  HMMA.16816.F32.BF16 R12, R148, R158.reuse, R12 ;  /* 0x0000009e940c723c */ /* 0x080fe6000004180c */
[----:B----4-:R-:W-:Y:S05]  /*c640*/  F2FP.BF16.F32.PACK_AB R142, R250, R246 ;  /* 0x000000f6fa8e723e */ /* 0x010fea00000010ff */
[C---:B------:R-:W-:Y:S01]  /*c650*/  HMMA.16816.F32.BF16 R16, R144.reuse, R158, R16 ;  /* 0x0000009e9010723c */ /* 0x040fe20000041810 */
[----:B------:R-:W-:Y:S07]  /*c660*/  LDSM.16.MT88.4 R156, [R228+0xf000] ;  /* 0x00f00000e49c783b */ /* 0x000fee0000004200 */
[-C--:B------:R-:W-:Y:S08]  /*c670*/  HMMA.16816.F32.BF16 R20, R144, R152.reuse, R20 ;  /* 0x000000989014723c */ /* 0x080ff00000041814 */
[C---:B------:R-:W-:Y:S08]  /*c680*/  HMMA.16816.F32.BF16 R24, R148.reuse, R152, R24 ;  /* 0x000000989418723c */ /* 0x040ff00000041818 */
[-C--:B------:R-:W-:Y:S08]  /*c690*/  HMMA.16816.F32.BF16 R28, R148, R154.reuse, R28 ;  /* 0x0000009a941c723c */ /* 0x080ff0000004181c */
[C---:B------:R-:W-:Y:S01]  /*c6a0*/  HMMA.16816.F32.BF16 R32, R144.reuse, R154, R32 ;  /* 0x0000009a9020723c */ /* 0x040fe20000041820 */
[----:B------:R-:W-:Y:S03]  /*c6b0*/  LDSM.16.MT88.4 R152, [R229+0xf000] ;  /* 0x00f00000e598783b */ /* 0x000fe60000004200 */
[----:B--2---:R-:W-:Y:S05]  /*c6c0*/  FFMA.FTZ R132, R132, R164, R222 ;  /* 0x000000a484847223 */ /* 0x004fea00000100de */
[----:B------:R-:W-:Y:S01]  /*c6d0*/  LDSM.16.MT88.4 R164, [R137+0x1000] ;  /* 0x0010000089a4783b */ /* 0x000fe20000004200 */
[----:B---3--:R-:W-:Y:S01]  /*c6e0*/  FFMA.FTZ R3, R3, R163, R219 ;  /* 0x000000a303037223 */ /* 0x008fe200000100db */
[----:B------:R-:W-:Y:S01]  /*c6f0*/  FADD.FTZ R138, R221, R132 ;  /* 0x00000084dd8a7221 */ /* 0x000fe20000010000 */
[----:B------:R-:W-:Y:S02]  /*c700*/  FFMA.FTZ R2, R2, R189, R213 ;  /* 0x000000bd02027223 */ /* 0x000fe400000100d5 */
[----:B------:R-:W-:Y:S03]  /*c710*/  FADD.FTZ R132, R233, R3 ;  /* 0x00000003e9847221 */ /* 0x000fe60000010000 */
[----:B------:R-:W1:Y:S01]  /*c720*/  LDSM.16.MT88.4 R160, [R220+0x1000] ;  /* 0x00100000dca0783b */ /* 0x000e620000004200 */
[----:B------:R-:W-:Y:S01]  /*c730*/  FFMA.FTZ R0, R0, R184, R212 ;  /* 0x000000b800007223 */ /* 0x000fe200000100d4 */
[----:B------:R-:W-:Y:S01]  /*c740*/  FADD.FTZ R3, R214, R2 ;  /* 0x00000002d6037221 */ /* 0x000fe20000010000 */
[----:B------:R-:W-:Y:S01]  /*c750*/  FADD.FTZ R2, R232, R138 ;  /* 0x0000008ae8027221 */ /* 0x000fe20000010000 */
[----:B------:R-:W-:Y:S01]  /*c760*/  MOV R184, R240 ;  /* 0x000000f000b87202 */ /* 0x000fe20000000f00 */
[----:B------:R-:W-:Y:S01]  /*c770*/  FADD.FTZ R0, R215, R0 ;  /* 0x00000000d7007221 */ /* 0x000fe20000010000 */
[----:B------:R-:W-:Y:S02]  /*c780*/  FADD.FTZ R138, R224, R3 ;  /* 0x00000003e08a7221 */ /* 0x000fe40000010000 */
[----:B------:R-:W-:Y:S01]  /*c790*/  LDSM.16.MT88.4 R188, [R220+0x1800] ;  /* 0x00180000dcbc783b */ /* 0x000fe20000004200 */
[----:B------:R-:W-:Y:S01]  /*c7a0*/  MOV R3, R216 ;  /* 0x000000d800037202 */ /* 0x000fe20000000f00 */
[----:B------:R-:W-:Y:S01]  /*c7b0*/  FADD.FTZ R0, R223, R0 ;  /* 0x00000000df007221 */ /* 0x000fe20000010000 */
[----:B------:R-:W-:Y:S03]  /*c7c0*/  MUFU.EX2 R224, R209 ;  /* 0x000000d100e07308 */ /* 0x000fe60000000800 */
[----:B------:R-:W-:Y:S07]  /*c7d0*/  FADD.FTZ R0, R235, R0 ;  /* 0x00000000eb007221 */ /* 0x000fee0000010000 */
[----:B------:R2:W3:Y:S01]  /*c7e0*/  MUFU.EX2 R240, R141 ;  /* 0x0000008d00f07308 */ /* 0x0004e20000000800 */
[----:B------:R-:W-:Y:S08]  /*c7f0*/  LDSM.16.MT88.4 R212, [R228+0xf800] ;  /* 0x00f80000e4d4783b */ /* 0x000ff00000004200 */
[----:B------:R-:W-:Y:S01]  /*c800*/  LDSM.16.MT88.4 R216, [R229+0xf800] ;  /* 0x00f80000e5d8783b */ /* 0x000fe20000004200 */
[----:B--2---:R-:W-:Y:S02]  /*c810*/  F2FP.BF16.F32.PACK_AB R141, R247, R243 ;  /* 0x000000f3f78d723e */ /* 0x004fe400000010ff */
[----:B---3--:R-:W-:Y:S05]  /*c820*/  F2FP.BF16.F32.PACK_AB R209, R240, R226 ;  /* 0x000000e2f0d1723e */ /* 0x008fea00000010ff */
[----:B------:R3:W5:Y:S04]  /*c830*/  LDL.LU R233, [R1+0x54] ;  /* 0x0000540001e97983 */ /* 0x0007680000300800 */
[----:B------:R3:W5:Y:S01]  /*c840*/  LDL.LU R232, [R1+0x50] ;  /* 0x0000500001e87983 */ /* 0x0007620000300800 */
[-C--:B-1----:R-:W-:Y:S01]  /*c850*/  HMMA.16816.F32.BF16 R36, R144, R160.reuse, R36 ;  /* 0x000000a09024723c */ /* 0x082fe20000041824 */
[----:B------:R-:W1:Y:S07]  /*c860*/  S2R R235, SR_TID.X ;  /* 0x0000000000eb7919 */ /* 0x000e6e0000002100 */
[C---:B------:R-:W-:Y:S08]  /*c870*/  HMMA.16816.F32.BF16 R40, R148.reuse, R160, R40 ;  /* 0x000000a09428723c */ /* 0x040ff00000041828 */
[-C--:B------:R-:W-:Y:S08]  /*c880*/  HMMA.16816.F32.BF16 R44, R148, R162.reuse, R44 ;  /* 0x000000a2942c723c */ /* 0x080ff0000004182c */
[C---:B------:R-:W-:Y:S01]  /*c890*/  HMMA.16816.F32.BF16 R48, R144.reuse, R162, R48 ;  /* 0x000000a29030723c */ /* 0x040fe20000041830 */
[----:B------:R-:W2:Y:S07]  /*c8a0*/  LDSM.16.MT88.4 R160, [R220+0x3000] ;  /* 0x00300000dca0783b */ /* 0x000eae0000004200 */
[-C--:B------:R-:W-:Y:S01]  /*c8b0*/  HMMA.16816.F32.BF16 R52, R144, R164.reuse, R52 ;  /* 0x000000a49034723c */ /* 0x080fe20000041834 */
[----:B------:R-:W-:Y:S02]  /*c8c0*/  LDSM.16.MT88.4 R220, [R220+0x3800] ;  /* 0x00380000dcdc783b */ /* 0x000fe40000004200 */
[----:B-1----:R-:W-:Y:S05]  /*c8d0*/  SHF.L.U32 R235, R235, 0x6, RZ ;  /* 0x00000006ebeb7819 */ /* 0x002fea00000006ff */
        /* <DEDUP_REMOVED lines=8> */
[----:B------:R-:W4:Y:S07]  /*c960*/  LDSM.16.MT88.4 R156, [R228+0xd800] ;  /* 0x00d80000e49c783b */ /* 0x000f2e0000004200 */
[-C--:B------:R-:W-:Y:S08]  /*c970*/  HMMA.16816.F32.BF16 R84, R144, R152.reuse, R84 ;  /* 0x000000989054723c */ /* 0x080ff00000041854 */
[C---:B------:R-:W-:Y:S04]  /*c980*/  HMMA.16816.F32.BF16 R88, R148.reuse, R152, R88 ;  /* 0x000000989458723c */ /* 0x040fe80000041858 */
[----:B------:R-:W-:Y:S02]  /*c990*/  MOV R153, R206 ;  /* 0x000000ce00997202 */ /* 0x000fe40000000f00 */
[----:B------:R-:W-:Y:S02]  /*c9a0*/  MOV R152, R225 ;  /* 0x000000e100987202 */ /* 0x000fe40000000f00 */
[-C--:B------:R-:W-:Y:S01]  /*c9b0*/  HMMA.16816.F32.BF16 R92, R148, R154.reuse, R92 ;  /* 0x0000009a945c723c */ /* 0x080fe2000004185c */
[----:B------:R3:W4:Y:S07]  /*c9c0*/  MUFU.EX2 R225, R139 ;  /* 0x0000008b00e17308 */ /* 0x00072e0000000800 */
[C---:B------:R-:W-:Y:S04]  /*c9d0*/  HMMA.16816.F32.BF16 R96, R144.reuse, R154, R96 ;  /* 0x0000009a9060723c */ /* 0x040fe80000041860 */
[----:B------:R-:W-:Y:S02]  /*c9e0*/  MOV R154, R205 ;  /* 0x000000cd009a7202 */ /* 0x000fe40000000f00 */
[----:B------:R-:W-:Y:S01]  /*c9f0*/  MOV R155, R204 ;  /* 0x000000cc009b7202 */ /* 0x000fe20000000f00 */
[----:B---3--:R-:W-:Y:S01]  /*ca00*/  FADD.FTZ R139, R230, R132 ;  /* 0x00000084e68b7221 */ /* 0x008fe20000010000 */
[-C--:B--2---:R-:W-:Y:S01]  /*ca10*/  HMMA.16816.F32.BF16 R100, R144, R160.reuse, R100 ;  /* 0x000000a09064723c */ /* 0x084fe20000041864 */
[----:B------:R-:W2:Y:S02]  /*ca20*/  LDSM.16.MT88.4 R204, [R137+0x1800] ;  /* 0x0018000089cc783b */ /* 0x000ea40000004200 */
[----:B------:R-:W-:Y:S01]  /*ca30*/  FADD.FTZ R132, R237, R2 ;  /* 0x00000002ed847221 */ /* 0x000fe20000010000 */
[----:B------:R-:W-:Y:S02]  /*ca40*/  MOV R2, R210 ;  /* 0x000000d200027202 */ /* 0x000fe40000000f00 */
[----:B------:R-:W-:Y:S02]  /*ca50*/  F2FP.BF16.F32.PACK_AB R210, R239, R227 ;  /* 0x000000e3efd2723e */ /* 0x000fe400000010ff */
[C---:B------:R-:W-:Y:S01]  /*ca60*/  HMMA.16816.F32.BF16 R104, R148.reuse, R160, R104 ;  /* 0x000000a09468723c */ /* 0x040fe20000041868 */
[----:B------:R3:W5:Y:S01]  /*ca70*/  LDL.LU R230, [R1+0x4c] ;  /* 0x00004c0001e67983 */ /* 0x0007620000300800 */
[----:B------:R-:W-:Y:S06]  /*ca80*/  MOV R237, 0x40 ;  /* 0x0000004000ed7802 */ /* 0x000fec0000000f00 */
[-C--:B------:R-:W-:Y:S08]  /*ca90*/  HMMA.16816.F32.BF16 R108, R148, R162.reuse, R108 ;  /* 0x000000a2946c723c */ /* 0x080ff0000004186c */
[C---:B------:R-:W-:Y:S08]  /*caa0*/  HMMA.16816.F32.BF16 R112, R144.reuse, R162, R112 ;  /* 0x000000a29070723c */ /* 0x040ff00000041870 */
[-C--:B-1----:R-:W-:Y:S08]  /*cab0*/  HMMA.16816.F32.BF16 R116, R144, R164.reuse, R116 ;  /* 0x000000a49074723c */ /* 0x082ff00000041874 */
[C---:B------:R-:W-:Y:S08]  /*cac0*/  HMMA.16816.F32.BF16 R120, R148.reuse, R164, R120 ;  /* 0x000000a49478723c */ /* 0x040ff00000041878 */
[-C--:B------:R-:W-:Y:S08]  /*cad0*/  HMMA.16816.F32.BF16 R124, R148, R166.reuse, R124 ;  /* 0x000000a6947c723c */ /* 0x080ff0000004187c */
[----:B------:R-:W-:Y:S08]  /*cae0*/  HMMA.16816.F32.BF16 R128, R144, R166, R128 ;  /* 0x000000a69080723c */ /* 0x000ff00000041880 */
[-C--:B----4-:R-:W-:Y:S05]  /*caf0*/  HMMA.16816.F32.BF16 R148, R140, R156.reuse, R4 ;  /* 0x0000009c8c94723c */ /* 0x090fea0000041804 */
[----:B------:R-:W-:Y:S02]  /*cb00*/  MOV R7, R211 ;  /* 0x000000d300077202 */ /* 0x000fe40000000f00 */
[----:B------:R-:W-:Y:S02]  /*cb10*/  F2FP.BF16.F32.PACK_AB R211, R224, R225 ;  /* 0x000000e1e0d3723e */ /* 0x000fe400000010ff */
[----:B------:R-:W-:Y:S02]  /*cb20*/  MOV R4, R154 ;  /* 0x0000009a00047202 */ /* 0x000fe40000000f00 */
[----:B------:R-:W-:Y:S02]  /*cb30*/  MOV R5, R155 ;  /* 0x0000009b00057202 */ /* 0x000fe40000000f00 */
[----:B------:R-:W-:Y:S01]  /*cb40*/  MOV R6, R152 ;  /* 0x0000009800067202 */ /* 0x000fe20000000f00 */
[C---:B------:R-:W-:Y:S04]  /*cb50*/  HMMA.16816.F32.BF16 R144, R208.reuse, R156, R8 ;  /* 0x0000009cd090723c */ /* 0x040fe80000041808 */
[----:B------:R-:W-:Y:S02]  /*cb60*/  MOV R11, R153 ;  /* 0x00000099000b7202 */ /* 0x000fe40000000f00 */
[----:B------:R-:W-:Y:S02]  /*cb70*/  MOV R8, R176 ;  /* 0x000000b000087202 */ /* 0x000fe40000000f00 */
[-C--:B------:R-:W-:Y:S03]  /*cb80*/  HMMA.16816.F32.BF16 R152, R208, R158.reuse, R12 ;  /* 0x0000009ed098723c */ /* 0x080fe6000004180c */
        /* <DEDUP_REMOVED lines=20> */
[-C--:B------:R-:W-:Y:S01]  /*ccd0*/  HMMA.16816.F32.BF16 R176, R140, R188.reuse, R36 ;  /* 0x000000bc8cb0723c */ /* 0x080fe20000041824 */
[----:B------:R-:W1:Y:S02]  /*cce0*/  LDSM.16.MT88.4 R4, [R137+0x3800] ;  /* 0x003800008904783b */ /* 0x000e640000004200 */
[----:B------:R-:W-:Y:S02]  /*ccf0*/  MOV R20, R183 ;  /* 0x000000b700147202 */ /* 0x000fe40000000f00 */
[----:B------:R-:W-:Y:S02]  /*cd00*/  MOV R21, R182 ;  /* 0x000000b600157202 */ /* 0x000fe40000000f00 */
[----:B------:R-:W-:Y:S02]  /*cd10*/  MOV R39, R180 ;  /* 0x000000b400277202 */ /* 0x000fe40000000f00 */
        /* <DEDUP_REMOVED lines=10> */
[-C--:B--2---:R-:W-:Y:S03]  /*cdc0*/  HMMA.16816.F32.BF16 R192, R140, R204.reuse, R52 ;  /* 0x000000cc8cc0723c */ /* 0x084fe60000041834 */
[----:B------:R-:W-:Y:S01]  /*cdd0*/  MOV R34, R199 ;  /* 0x000000c700227202 */ /* 0x000fe20000000f00 */
[----:B------:R-:W-:Y:S01]  /*cde0*/  FADD.FTZ R3, R3, R139 ;  /* 0x0000008b03037221 */ /* 0x000fe20000010000 */
        /* <DEDUP_REMOVED lines=10> */
[----:B------:R-:W-:Y:S01]  /*ce90*/  MOV R39, R32 ;  /* 0x0000002000277202 */ /* 0x000fe20000000f00 */
[----:B------:R-:W-:Y:S01]  /*cea0*/  FADD.FTZ R3, R37, R3 ;  /* 0x0000000325037221 */ /* 0x000fe20000010000 */
[----:B------:R-:W-:Y:S02]  /*ceb0*/  MOV R33, R34 ;  /* 0x0000002200217202 */ /* 0x000fe40000000f00 */
[-C--:B------:R-:W-:Y:S03]  /*cec0*/  HMMA.16816.F32.BF16 R68, R140, R212.reuse, R68 ;  /* 0x000000d48c44723c */ /* 0x080fe60000041844 */
[----:B------:R-:W-:Y:S01]  /*ced0*/  FADD.FTZ R0, R39, R0 ;  /* 0x0000000027007221 */ /* 0x000fe20000010000 */
[----:B------:R-:W-:Y:S01]  /*cee0*/  FADD.FTZ R10, R10, R3 ;  /* 0x000000030a0a7221 */ /* 0x000fe20000010000 */
[----:B------:R-:W-:Y:S02]  /*cef0*/  MOV R34, R35 ;  /* 0x0000002300227202 */ /* 0x000fe40000000f00 */
[----:B------:R-:W-:Y:S01]  /*cf00*/  FADD.FTZ R8, R8, R0 ;  /* 0x0000000008087221 */ /* 0x000fe20000010000 */
        /* <DEDUP_REMOVED lines=8> */
[----:B------:R-:W-:Y:S01]  /*cf90*/  FADD.FTZ R2, R236, R138 ;  /* 0x0000008aec027221 */ /* 0x000fe20000010000 */
[----:B------:R-:W-:Y:S01]  /*cfa0*/  MOV R32, R33 ;  /* 0x0000002100207202 */ /* 0x000fe20000000f00 */
[----:B------:R-:W2:Y:S01]  /*cfb0*/  S2R R236, SR_TID.X ;  /* 0x0000000000ec7919 */ /* 0x000ea20000002100 */
[----:B------:R-:W-:Y:S01]  /*cfc0*/  MOV R33, R34 ;  /* 0x0000002200217202 */ /* 0x000fe20000000f00 */
[-C--:B------:R-:W-:Y:S03]  /*cfd0*/  HMMA.16816.F32.BF16 R84, R140, R216.reuse, R84 ;  /* 0x000000d88c54723c */ /* 0x080fe60000041854 */
[----:B------:R-:W-:Y:S01]  /*cfe0*/  FADD.FTZ R2, R38, R2 ;  /* 0x0000000226027221 */ /* 0x000fe20000010000 */
[----:B------:R-:W-:Y:S02]  /*cff0*/  MOV R34, R35 ;  /* 0x0000002300227202 */ /* 0x000fe40000000f00 */
[----:B------:R-:W-:Y:S01]  /*d000*/  MOV R35, R28 ;  /* 0x0000001c00237202 */ /* 0x000fe20000000f00 */
[----:B------:R-:W-:Y:S01]  /*d010*/  FADD.FTZ R9, R9, R2 ;  /* 0x0000000209097221 */ /* 0x000fe20000010000 */
[C---:B------:R-:W-:Y:S04]  /*d020*/  HMMA.16816.F32.BF16 R88, R208.reuse, R216, R88 ;  /* 0x000000d8d058723c */ /* 0x040fe80000041858 */
[----:B------:R-:W-:Y:S01]  /*d030*/  MOV R28, R29 ;  /* 0x0000001d001c7202 */ /* 0x000fe20000000f00 */
[----:B------:R-:W-:Y:S01]  /*d040*/  FADD.FTZ R0, R35, R9 ;  /* 0x0000000923007221 */ /* 0x000fe20000010000 */
[----:B------:R-:W-:Y:S01]  /*d050*/  FADD.FTZ R2, R34, R10 ;  /* 0x0000000a22027221 */ /* 0x000fe20000010000 */
[----:B------:R-:W-:Y:S01]  /*d060*/  MOV R29, R30 ;  /* 0x0000001e001d7202 */ /* 0x000fe20000000f00 */
[-C--:B------:R-:W-:Y:S03]  /*d070*/  HMMA.16816.F32.BF16 R92, R208, R218.reuse, R92 ;  /* 0x000000dad05c723c */ /* 0x080fe6000004185c */
[----:B------:R-:W-:Y:S01]  /*d080*/  FADD.FTZ R8, R28, R8 ;  /* 0x000000081c087221 */ /* 0x000fe20000010000 */
[----:B------:R-:W-:Y:S01]  /*d090*/  FADD.FTZ R9, R31, R0 ;  /* 0x000000001f097221 */ /* 0x000fe20000010000 */
[----:B------:R-:W-:Y:S01]  /*d0a0*/  MOV R30, R11 ;  /* 0x0000000b001e7202 */ /* 0x000fe20000000f00 */
[----:B------:R-:W-:Y:S01]  /*d0b0*/  FADD.FTZ R11, R234, R132 ;  /* 0x00000084ea0b7221 */ /* 0x000fe20000010000 */
[----:B------:R-:W-:Y:S01]  /*d0c0*/  FADD.FTZ R0, R24, R8 ;  /* 0x0000000818007221 */ /* 0x000fe20000010000 */
[C---:B------:R-:W-:Y:S01]  /*d0d0*/  HMMA.16816.F32.BF16 R96, R140.reuse, R218, R96 ;  /* 0x000000da8c60723c */ /* 0x040fe20000041860 */
[----:B------:R-:W4:Y:S03]  /*d0e0*/  S2R R234, SR_TID.X ;  /* 0x0000000000ea7919 */ /* 0x000f260000002100 */
        /* <DEDUP_REMOVED lines=8> */
[----:B------:R-:W-:Y:S01]  /*d170*/  ISETP.GT.AND P2, PT, R15, RZ, PT ;  /* 0x000000ff0f00720c */ /* 0x000fe20003f44270 */
        /* <DEDUP_REMOVED lines=10> */
[----:B--2---:R-:W-:Y:S01]  /*d220*/  SHF.L.U32 R236, R236, 0x6, RZ ;  /* 0x00000006ecec7819 */ /* 0x004fe200000006ff */
[----:B------:R-:W-:Y:S01]  /*d230*/  FADD.FTZ R3, R21, R3 ;  /* 0x0000000315037221 */ /* 0x000fe20000010000 */
[C---:B------:R-:W-:Y:S04]  /*d240*/  HMMA.16816.F32.BF16 R112, R140.reuse, R222, R112 ;  /* 0x000000de8c70723c */ /* 0x040fe80000041870 */
[----:B------:R-:W-:Y:S01]  /*d250*/  FADD.FTZ R3, R17, R3 ;  /* 0x0000000311037221 */ /* 0x000fe20000010000 */
[----:B------:R-:W-:Y:S01]  /*d260*/  FADD.FTZ R2, R14, R2 ;  /* 0x000000020e027221 */ /* 0x000fe20000010000 */
[----:B------:R-:W-:Y:S02]  /*d270*/  LOP3.LUT R236, R236, 0x400, RZ, 0xc0, !PT ;  /* 0x00000400ecec7812 */ /* 0x000fe400078ec0ff */
[-C--:B-1----:R-:W-:Y:S03]  /*d280*/  HMMA.16816.F32.BF16 R116, R140, R4.reuse, R116 ;  /* 0x000000048c74723c */ /* 0x082fe60000041874 */
[----:B------:R-:W-:Y:S01]  /*d290*/  FADD.FTZ R9, R12, R3 ;  /* 0x000000030c097221 */ /* 0x000fe20000010000 */
[----:B------:R-:W-:Y:S01]  /*d2a0*/  FADD.FTZ R3, R13, R8 ;  /* 0x000000080d037221 */ /* 0x000fe20000010000 */
[----:B------:R-:W-:Y:S02]  /*d2b0*/  MOV R138, R133 ;  /* 0x00000085008a7202 */ /* 0x000fe40000000f00 */
[----:B------:R-:W-:Y:S01]  /*d2c0*/  FADD.FTZ R9, R244, R9 ;  /* 0x00000009f4097221 */ /* 0x000fe20000010000 */
[C---:B------:R-:W-:Y:S04]  /*d2d0*/  HMMA.16816.F32.BF16 R120, R208.reuse, R4, R120 ;  /* 0x00000004d078723c */ /* 0x040fe80000041878 */
        /* <DEDUP_REMOVED lines=12> */
[----:B------:R-:W-:Y:S01]  /*d3a0*/  IADD3 R0, PT, PT, R15, -0x1, RZ ;  /* 0xffffffff0f007810 */ /* 0x000fe20007ffe0ff */
[----:B------:R-:W-:Y:S01]  /*d3b0*/  FADD.FTZ R2, R224, R2 ;  /* 0x00000002e0027221 */ /* 0x000fe20000010000 */
[-C--:B------:R-:W-:Y:S01]  /*d3c0*/  HMMA.16816.F32.BF16 R124, R208, R6.reuse, R124 ;  /* 0x00000006d07c723c */ /* 0x080fe2000004187c */
[----:B------:R1:W-:Y:S02]  /*d3d0*/  STL [R1+0x34], R4 ;  /* 0x0000340401007387 */ /* 0x0003e40000100800 */
[----:B------:R-:W-:Y:S01]  /*d3e0*/  FADD.FTZ R3, R239, R3 ;  /* 0x00000003ef037221 */ /* 0x000fe20000010000 */
[----:B------:R-:W-:Y:S02]  /*d3f0*/  MOV R137, R134 ;  /* 0x0000008600897202 */ /* 0x000fe40000000f00 */
[----:B------:R-:W-:Y:S02]  /*d400*/  MOV R132, R135 ;  /* 0x0000008700847202 */ /* 0x000fe40000000f00 */
[----:B------:R-:W-:Y:S04]  /*d410*/  HMMA.16816.F32.BF16 R128, R140, R6, R128 ;  /* 0x000000068c80723c */ /* 0x000fe80000041880 */
[----:B-1----:R-:W-:Y:S05]  /*d420*/  FADD.FTZ R4, R249, R5 ;  /* 0x00000005f9047221 */ /* 0x002fea0000010000 */
[----:B------:R-:W-:Y:S04]  /*d430*/  STL [R1+0x30], R4 ;  /* 0x0000300401007387 */ /* 0x000fe80000100800 */
[----:B------:R1:W-:Y:S04]  /*d440*/  STL [R1+0x3c], R3 ;  /* 0x00003c0301007387 */ /* 0x0003e80000100800 */
[----:B------:R3:W-:Y:S04]  /*d450*/  STL [R1], R0 ;  /* 0x0000000001007387 */ /* 0x0007e80000100800 */
[----:B------:R3:W-:Y:S01]  /*d460*/  STL [R1+0x38], R2 ;  /* 0x0000380201007387 */ /* 0x0007e20000100800 */
[----:B-1----:R-:W-:Y:S01]  /*d470*/  MOV R3, R136 ;  /* 0x0000008800037202 */ /* 0x002fe20000000f00 */
[----:B----4-:R-:W-:Y:S06]  /*d480*/  @P2 BRA `(.L_x_303) ;  /* 0xffffffb400ec2947 */ /* 0x010fec000383ffff */
.L_x_302:
[----:B------:R-:W3:Y:S04]  /*d490*/  LDL.LU R4, [R1+0x34] ;  /* 0x0000340001047983 */ /* 0x000ee80000300800 */
[----:B------:R-:W2:Y:S04]  /*d4a0*/  LDL.LU R8, [R1+0x30] ;  /* 0x0000300001087983 */ /* 0x000ea80000300800 */
[----:B------:R-:W4:Y:S04]  /*d4b0*/  LDL.LU R7, [R1+0x3c] ;  /* 0x00003c0001077983 */ /* 0x000f280000300800 */
[----:B------:R-:W4:Y:S04]  /*d4c0*/  LDL.LU R6, [R1+0x38] ;  /* 0x0000380001067983 */ /* 0x000f280000300800 */
[----:B------:R-:W4:Y:S04]  /*d4d0*/  LDL.LU R5, [R1+0x2c] ;  /* 0x00002c0001057983 */ /* 0x000f280000300800 */
[----:B------:R-:W4:Y:S01]  /*d4e0*/  LDL R140, [R1+0x48] ;  /* 0x00004800018c7983 */ /* 0x000f220000100800 */
[----:B------:R-:W-:-:S04]  /*d4f0*/  MOV R66, 0x10 ;  /* 0x0000001000427802 */ /* 0x000fc80000000f00 */
[----:B------:R-:W-:Y:S02]  /*d500*/  SEL R66, R66, 0xfffffff0, !P0 ;  /* 0xfffffff042427807 */ /* 0x000fe40004000000 */
[----:B------:R-:W-:Y:S01]  /*d510*/  LOP3.LUT P0, RZ, R234, 0x8, RZ, 0xc0, !PT ;  /* 0x00000008eaff7812 */ /* 0x000fe2000780c0ff */
[----:B---3--:R-:W1:Y:S04]  /*d520*/  SHFL.BFLY PT, R2, R4, 0x2, 0x1f ;  /* 0x0c401f0004027f89 */ /* 0x008e6800000e0000 */
[----:B--2---:R-:W2:Y:S04]  /*d530*/  SHFL.BFLY PT, R0, R8, 0x2, 0x1f ;  /* 0x0c401f0008007f89 */ /* 0x004ea800000e0000 */
[----:B----4-:R-:W3:Y:S01]  /*d540*/  SHFL.BFLY PT, R3, R6, 0x2, 0x1f ;  /* 0x0c401f0006037f89 */ /* 0x010ee200000e0000 */
[----:B------:R-:W-:Y:S01]  /*d550*/  MOV R141, R5 ;  /* 0x00000005008d7202 */ /* 0x000fe20000000f00 */
[----:B-1----:R-:W-:-:S02]  /*d560*/  FADD.FTZ R2, R2, R4 ;  /* 0x0000000402027221 */ /* 0x002fc40000010000 */
[----:B------:R-:W1:Y:S01]  /*d570*/  SHFL.BFLY PT, R4, R7, 0x2, 0x1f ;  /* 0x0c401f0007047f89 */ /* 0x000e6200000e0000 */
[----:B--2---:R-:W-:-:S03]  /*d580*/  FADD.FTZ R0, R0, R8 ;  /* 0x0000000800007221 */ /* 0x004fc60000010000 */
[----:B------:R-:W2:Y:S04]  /*d590*/  SHFL.BFLY PT, R132, R2, 0x1, 0x1f ;  /* 0x0c201f0002847f89 */ /* 0x000ea800000e0000 */
[----:B------:R-:W4:Y:S01]  /*d5a0*/  SHFL.BFLY PT, R137, R0, 0x1, 0x1f ;  /* 0x0c201f0000897f89 */ /* 0x000f2200000e0000 */
[----:B---3--:R-:W-:-:S05]  /*d5b0*/  FADD.FTZ R3, R3, R6 ;  /* 0x0000000603037221 */ /* 0x008fca0000010000 */
[----:B------:R-:W-:Y:S01]  /*d5c0*/  SHFL.BFLY PT, R139, R3, 0x1, 0x1f ;  /* 0x0c201f00038b7f89 */ /* 0x000fe200000e0000 */
[----:B-1----:R-:W-:Y:S01]  /*d5d0*/  FADD.FTZ R4, R4, R7 ;  /* 0x0000000704047221 */ /* 0x002fe20000010000 */
[----:B--2---:R-:W-:-:S04]  /*d5e0*/  FADD.FTZ R132, R2, R132 ;  /* 0x0000008402847221 */ /* 0x004fc80000010000 */
[----:B------:R-:W1:Y:S01]  /*d5f0*/  SHFL.BFLY PT, R138, R4, 0x1, 0x1f ;  /* 0x0c201f00048a7f89 */ /* 0x000e6200000e0000 */
[----:B------:R-:W2:Y:S01]  /*d600*/  MUFU.RCP R2, R132 ;  /* 0x0000008400027308 */ /* 0x000ea20000001000 */
[----:B----4-:R-:W-:Y:S01]  /*d610*/  FADD.FTZ R137, R0, R137 ;  /* 0x0000008900897221 */ /* 0x010fe20000010000 */
        /* <DEDUP_REMOVED lines=9> */
[----:B-1----:R-:W-:Y:S01]  /*d6b0*/  FADD.FTZ R138, R4, R138 ;  /* 0x0000008a048a7221 */ /* 0x002fe20000010000 */
[----:B------:R-:W-:Y:S01]  /*d6c0*/  FADD.FTZ R139, R3, R139 ;  /* 0x0000008b038b7221 */ /* 0x000fe20000010000 */
        /* <DEDUP_REMOVED lines=157> */
[----:B--2---:R-:W-:Y:S02]  /*e0a0*/  IADD3 R2, PT, PT, R5, R6, RZ ;  /* 0x0000000605027210 */ /* 0x004fe40007ffe0ff */
[----:B------:R-:W-:Y:S02]  /*e0b0*/  F2FP.BF16.F32.PACK_AB R15, R15, R160 ;  /* 0x000000a00f0f723e */ /* 0x000fe400000010ff */
[----:B------:R-:W-:Y:S02]  /*e0c0*/  F2FP.BF16.F32.PACK_AB R14, R14, R162 ;  /* 0x000000a20e0e723e */ /* 0x000fe400000010ff */
[----:B---3--:R-:W-:-:S02]  /*e0d0*/  IADD3 R0, PT, PT, R5, 0x40, RZ ;  /* 0x0000004005007810 */ /* 0x008fc40007ffe0ff */
[----:B------:R-:W-:Y:S02]  /*e0e0*/  F2FP.BF16.F32.PACK_AB R11, R11, R172 ;  /* 0x000000ac0b0b723e */ /* 0x000fe400000010ff */
[----:B------:R-:W-:Y:S01]  /*e0f0*/  F2FP.BF16.F32.PACK_AB R10, R10, R174 ;  /* 0x000000ae0a0a723e */ /* 0x000fe200000010ff */
[----:B-1----:R-:W1:Y:S01]  /*e100*/  LDC.U8 R9, c[0x0][0x549] ;  /* 0x00015240ff097b82 */ /* 0x002e620000000000 */
[----:B------:R-:W-:Y:S02]  /*e110*/  IADD3 R3, PT, PT, R66, R2, RZ ;  /* 0x0000000242037210 */ /* 0x000fe40007ffe0ff */
        /* <DEDUP_REMOVED lines=54> */
[----:B------:R-:W-:-:S03]  /*e480*/  ISETP.NE.AND P0, PT, R9, RZ, PT ;  /* 0x000000ff0900720c */ /* 0x000fc60003f05270 */
        /* <DEDUP_REMOVED lines=91> */
.L_x_306:
        /* <DEDUP_REMOVED lines=78> */
.L_x_308:
[----:B------:R-:W-:Y:S05]  /*ef20*/  BSYNC.RECONVERGENT B0 ;  /* 0x0000000000007941 */ /* 0x000fea0003800200 */
.L_x_307:
[----:B-1----:R1:W5:Y:S01]  /*ef30*/  LDL R26, [R1+0x28] ;  /* 0x00002800011a7983 */ /* 0x0023620000100800 */
[C---:B------:R-:W-:Y:S01]  /*ef40*/  VIADD R2, R18.reuse, 0x10 ;  /* 0x0000001012027836 */ /* 0x040fe20000000000 */
[----:B------:R-:W2:Y:S01]  /*ef50*/  LDCU.64 UR4, c[0x0][0x410] ;  /* 0x00008200ff0477ac */ /* 0x000ea20008000a00 */
[----:B------:R-:W-:Y:S01]  /*ef60*/  @P6 MOV R16, R24 ;  /* 0x0000001800106202 */ /* 0x000fe20000000f00 */
[----:B------:R1:W3:Y:S01]  /*ef70*/  LDS.128 R12, [R19] ;  /* 0x00000000130c7984 */ /* 0x0002e20000000c00 */
[----:B------:R-:W-:Y:S01]  /*ef80*/  VIADD R0, R18, 0x20 ;  /* 0x0000002012007836 */ /* 0x000fe20000000000 */
[----:B-----5:R-:W-:Y:S01]  /*ef90*/  ISETP.GE.AND P0, PT, R2, R36, PT ;  /* 0x000000240200720c */ /* 0x020fe20003f06270 */
[----:B------:R-:W-:Y:S01]  /*efa0*/  VIADD R5, R18, 0x30 ;  /* 0x0000003012057836 */ /* 0x000fe20000000000 */
[----:B------:R1:W1:Y:S01]  /*efb0*/  LDS.128 R8, [R19+0x4000] ;  /* 0x0040000013087984 */ /* 0x0002620000000c00 */
        /* <DEDUP_REMOVED lines=10> */
[----:B--2---:R-:W-:Y:S01]  /*f060*/  IMAD.WIDE.U32 R16, R30, UR4, R2 ;  /* 0x000000041e107c25 */ /* 0x004fe2000f8e0002 */
[----:B------:R-:W-:Y:S02]  /*f070*/  ISETP.GE.AND P2, PT, R0, R36, PT ;  /* 0x000000240000720c */ /* 0x000fe40003f46270 */
[----:B------:R-:W-:Y:S01]  /*f080*/  IADD3 R23, PT, PT, R18, 0x60, RZ ;  /* 0x0000006012177810 */ /* 0x000fe20007ffe0ff */
[----:B------:R-:W-:Y:S01]  /*f090*/  IMAD R7, R30, UR5, R17 ;  /* 0x000000051e077c24 */ /* 0x000fe2000f8e0211 */
[----:B------:R-:W-:-:S05]  /*f0a0*/  LOP3.LUT R22, R20, R18, RZ, 0xfc, !PT ;  /* 0x0000001214167212 */ /* 0x000fca00078efcff */
[----:B------:R-:W-:Y:S05]  /*f0b0*/  @P1 BRA `(.L_x_310) ;  /* 0x0000000000381947 */ /* 0x000fea0003800000 */
[----:B------:R-:W2:Y:S01]  /*f0c0*/  LDCU.64 UR6, c[0x0][0x408] ;  /* 0x00008100ff0677ac */ /* 0x000ea20008000a00 */
[----:B------:R-:W-:Y:S01]  /*f0d0*/  IMAD.MOV.U32 R6, RZ, RZ, R16 ;  /* 0x000000ffff067224 */ /* 0x000fe200078e0010 */
[----:B------:R-:W5:Y:S01]  /*f0e0*/  LDCU.64 UR4, c[0x0][0x3f0] ;  /* 0x00007e00ff0477ac */ /* 0x000f620008000a00 */
[----:B------:R-:W4:Y:S01]  /*f0f0*/  LDCU UR8, c[0x0][0x440] ;  /* 0x00008800ff0877ac */ /* 0x000f220008000800 */
[----:B--2---:R-:W-:Y:S02]  /*f100*/  IMAD R0, R21, UR6, RZ ;  /* 0x0000000615007c24 */ /* 0x004fe4000f8e02ff */
[----:B------:R-:W-:-:S04]  /*f110*/  IMAD.WIDE.U32 R4, R22, UR6, R6 ;  /* 0x0000000616047c25 */ /* 0x000fc8000f8e0006 */
[----:B------:R-:W-:Y:S01]  /*f120*/  IMAD R0, R22, UR7, R0 ;  /* 0x0000000716007c24 */ /* 0x000fe2000f8e0200 */
[----:B-----5:R-:W-:Y:S02]  /*f130*/  LEA R2, P1, R4, UR4, 0x1 ;  /* 0x0000000404027c11 */ /* 0x020fe4000f8208ff */
[----:B----4-:R-:W-:Y:S02]  /*f140*/  ISETP.GE.AND P6, PT, R230, UR8, PT ;  /* 0x00000008e6007c0c */ /* 0x010fe4000bfc6270 */
[----:B------:R-:W-:-:S04]  /*f150*/  IADD3 R0, PT, PT, R0, R5, RZ ;  /* 0x0000000500007210 */ /* 0x000fc80007ffe0ff */
[----:B------:R-:W-:Y:S02]  /*f160*/  LEA.HI.X R3, R4, UR5, R0, 0x1, P1 ;  /* 0x0000000504037c11 */ /* 0x000fe400088f0c00 */
[----:B------:R-:W-:-:S05]  /*f170*/  ISETP.GE.AND P1, PT, R26, UR8, PT ;  /* 0x000000081a007c0c */ /* 0x000fca000bf26270 */
[----:B---3--:R2:W-:Y:S08]  /*f180*/  @!P6 STG.E.128 desc[UR14][R2.64], R12 ;  /* 0x0000000c0200e986 */ /* 0x0085f0000c101d0e */
[----:B-1----:R2:W-:Y:S02]  /*f190*/  @!P1 STG.E.128 desc[UR14][R2.64+0x80], R8 ;  /* 0x0000800802009986 */ /* 0x0025e4000c101d0e */
.L_x_310:
[----:B------:R-:W-:Y:S05]  /*f1a0*/  BSYNC.RECONVERGENT B0 ;  /* 0x0000000000007941 */ /* 0x000fea0003800200 */
.L_x_309:
        /* <DEDUP_REMOVED lines=23> */
.L_x_312:
[----:B------:R-:W-:Y:S05]  /*f320*/  BSYNC.RECONVERGENT B0 ;  /* 0x0000000000007941 */ /* 0x000fea0003800200 */
.L_x_311:
        /* <DEDUP_REMOVED lines=22> */
.L_x_314:
[----:B------:R-:W-:Y:S05]  /*f490*/  BSYNC.RECONVERGENT B0 ;  /* 0x0000000000007941 */ /* 0x000fea0003800200 */
.L_x_313:
        /* <DEDUP_REMOVED lines=21> */
.L_x_316:
[----:B------:R-:W-:Y:S05]  /*f5f0*/  BSYNC.RECONVERGENT B0 ;  /* 0x0000000000007941 */ /* 0x000fea0003800200 */
.L_x_315:
        /* <DEDUP_REMOVED lines=21> */
.L_x_318:
[----:B------:R-:W-:Y:S05]  /*f750*/  BSYNC.RECONVERGENT B0 ;  /* 0x0000000000007941 */ /* 0x000fea0003800200 */
.L_x_317:
        /* <DEDUP_REMOVED lines=21> */
.L_x_320:
[----:B------:R-:W-:Y:S05]  /*f8b0*/  BSYNC.RECONVERGENT B0 ;  /* 0x0000000000007941 */ /* 0x000fea0003800200 */
.L_x_319:
        /* <DEDUP_REMOVED lines=21> */
.L_x_322:
[----:B------:R-:W-:Y:S05]  /*fa10*/  BSYNC.RECONVERGENT B0 ;  /* 0x0000000000007941 */ /* 0x000fea0003800200 */
.L_x_321:
        /* <DEDUP_REMOVED lines=21> */
.L_x_323:
        /* <DEDUP_REMOVED lines=9> */
.L_x_2844:


//--------------------- .text._ZN5flash16flash_fwd_kernelI23Flash_fwd_kernel_traitsILi128ELi128ELi64ELi4ELb0ELb0EN7cutlass10bfloat16_tE19Flash_kernel_traitsILi128ELi128ELi64ELi4ES3_EELb0ELb0ELb0ELb1ELb0ELb0ELb0ELb0EEEvNS_16Flash_fwd_paramsE --------------------------
	.section	.text._ZN5flash16flash_fwd_kernelI23Flash_fwd_kernel_traitsILi128ELi128ELi64ELi4ELb0ELb0EN7cutlass10bfloat16_tE19Flash_kernel_traitsILi128ELi128ELi64ELi4ES3_EELb0ELb0ELb0ELb1ELb0ELb0ELb0ELb0EEEvNS_16Flash_fwd_paramsE,"ax",@progbits
	.align	128
        .global         _ZN5flash16flash_fwd_kernelI23Flash_fwd_kernel_traitsILi128ELi128ELi64ELi4ELb0ELb0EN7cutlass10bfloat16_tE19Flash_kernel_traitsILi128ELi128ELi64ELi4ES3_EELb0ELb0ELb0ELb1ELb0ELb0ELb0ELb0EEEvNS_16Flash_fwd_paramsE
        .type           _ZN5flash16flash_fwd_kernelI23Flash_fwd_kernel_traitsILi128ELi128ELi64ELi4ELb0ELb0EN7cutlass10bfloat16_tE19Flash_kernel_traitsILi128ELi128ELi64ELi4ES3_EELb0ELb0ELb0ELb1ELb0ELb0ELb0ELb0EEEvNS_16Flash_fwd_paramsE,@function
        .size           _ZN5flash16flash_fwd_kernelI23Flash_fwd_kernel_traitsILi128ELi128ELi64ELi4ELb0ELb0EN7cutlass10bfloat16_tE19Flash_kernel_traitsILi128ELi128ELi64ELi4ES3_EELb0ELb0ELb0ELb1ELb0ELb0ELb0ELb0EEEvNS_16Flash_fwd_paramsE,(.L_x_2845 - _ZN5flash16flash_fwd_kernelI23Flash_fwd_kernel_traitsILi128ELi128ELi64ELi4ELb0ELb0EN7cutlass10bfloat16_tE19Flash_kernel_traitsILi128ELi128ELi64ELi4ES3_EELb0ELb0ELb0ELb1ELb0ELb0ELb0ELb0EEEvNS_16Flash_fwd_paramsE)
        .other          _ZN5flash16flash_fwd_kernelI23Flash_fwd_kernel_traitsILi128ELi128ELi64ELi4ELb0ELb0EN7cutlass10bfloat16_tE19Flash_kernel_traitsILi128ELi128ELi64ELi4ES3_EELb0ELb0ELb0ELb1ELb0ELb0ELb0ELb0EEEvNS_16Flash_fwd_paramsE,@"STO_CUDA_ENTRY STV_DEFAULT"
_ZN5flash16flash_fwd_kernelI23Flash_fwd_kernel_traitsILi128ELi128ELi64ELi4ELb0ELb0EN7cutlass10bfloat16_tE19Flash_kernel_traitsILi128ELi128ELi64ELi4ES3_EELb0ELb0ELb0ELb1ELb0ELb0ELb0ELb0EEEvNS_16Flash_fwd_paramsE:
.text._ZN5flash16flash_fwd_kernelI23Flash_fwd_kernel_traitsILi128ELi128ELi64ELi4ELb0ELb0EN7cutlass10bfloat16_tE19Flash_kernel_traitsILi128ELi128ELi64ELi4ES3_EELb0ELb0ELb0ELb1ELb0ELb0ELb0ELb0EEEvNS_16Flash_fwd_paramsE:
[----:B------:R-:W1:Y:S01]  /*0000*/  LDC R1, c[0x0][0x37c] ;  /* 0x0000df00ff017b82 */ /* 0x000e620000000800 */
[----:B------:R-:W2:Y:S01]  /*0010*/  S2R R31, SR_CTAID.Y ;  /* 0x00000000001f7919 */ /* 0x000ea20000002600 */
[----:B------:R-:W3:Y:S06]  /*0020*/  LDCU.64 UR8, c[0x0][0x460] ;  /* 0x00008c00ff0877ac */ /* 0x000eec0008000a00 */
[----:B------:R-:W2:Y:S01]  /*0030*/  LDC.64 R2, c[0x0][0x460] ;  /* 0x00011800ff027b82 */ /* 0x000ea20000000a00 */
[----:B------:R-:W-:Y:S01]  /*0040*/  IMAD.MOV.U32 R33, RZ, RZ, -0x1 ;  /* 0xffffffffff217424 */ /* 0x000fe200078e00ff */
[----:B------:R-:W4:Y:S01]  /*0050*/  LDCU.64 UR6, c[0x0][0x470] ;  /* 0x00008e00ff0677ac */ /* 0x000f220008000a00 */
[----:B-1----:R-:W-:Y:S01]  /*0060*/  VIADD R1, R1, 0xffffff60 ;  /* 0xffffff6001017836 */ /* 0x002fe20000000000 */
[----:B------:R-:W1:Y:S04]  /*0070*/  LDCU.64 UR4, c[0x0][0x478] ;  /* 0x00008f00ff0477ac */ /* 0x000e680008000a00 */
[----:B------:R-:W2:Y:S01]  /*0080*/  LDC.64 R6, c[0x0][0x468] ;  /* 0x00011a00ff067b82 */ /* 0x000ea20000000a00 */
[----:B------:R-:W2:Y:S01]  /*0090*/  LDCU.64 UR16, c[0x0][0x358] ;  /* 0x00006b00ff1077ac */ /* 0x000ea20008000a00 */
[----:B---3--:R-:W-:-:S02]  /*00a0*/  ISETP.NE.U32.AND P1, PT, RZ, UR8, PT ;  /* 0x00000008ff007c0c */ /* 0x008fc4000bf25070 */
[----:B------:R-:W-:Y:S02]  /*00b0*/  ISETP.NE.U32.AND P0, PT, RZ, UR8, PT ;  /* 0x00000008ff007c0c */ /* 0x000fe4000bf05070 */
[----:B----4-:R-:W-:Y:S02]  /*00c0*/  ISETP.NE.U32.AND P4, PT, RZ, UR6, PT ;  /* 0x00000006ff007c0c */ /* 0x010fe4000bf85070 */
[----:B------:R-:W-:Y:S02]  /*00d0*/  ISETP.NE.AND.EX P1, PT, RZ, UR9, PT, P1 ;  /* 0x00000009ff007c0c */ /* 0x000fe4000bf25310 */
[----:B-1----:R-:W-:Y:S02]  /*00e0*/  ISETP.NE.U32.AND P2, PT, RZ, UR4, PT ;  /* 0x00000004ff007c0c */ /* 0x002fe4000bf45070 */
[----:B------:R-:W-:Y:S02]  /*00f0*/  ISETP.NE.AND.EX P0, PT, RZ, UR9, PT, P0 ;  /* 0x00000009ff007c0c */ /* 0x000fe4000bf05300 */
[----:B------:R-:W-:Y:S01]  /*0100*/  ISETP.NE.AND.EX P4, PT, RZ, UR7, PT, P4 ;  /* 0x00000007ff007c0c */ /* 0x000fe2000bf85340 */
[----:B--2---:R-:W-:Y:S01]  /*0110*/  IMAD.WIDE.U32 R2, R31, 0x4, R2 ;  /* 0x000000041f027825 */ /* 0x004fe200078e0002 */
[----:B------:R-:W-:-:S02]  /*0120*/  ISETP.NE.AND.EX P2, PT, RZ, UR5, PT, P2 ;  /* 0x00000005ff007c0c */ /* 0x000fc4000bf45320 */
[----:B------:R-:W-:Y:S01]  /*0130*/  SHF.R.U32.HI R9, RZ, 0x1e, R31 ;  /* 0x0000001eff097819 */ /* 0x000fe2000001161f */
[----:B------:R-:W-:Y:S02]  /*0140*/  IMAD.SHL.U32 R11, R31, 0x4, RZ ;  /* 0x000000041f0b7824 */ /* 0x000fe400078e00ff */
[----:B------:R-:W2:Y:S04]  /*0150*/  @P1 LDG.E R33, desc[UR16][R2.64] ;  /* 0x0000001002211981 */ /* 0x000ea8000c1e1900 */
[----:B------:R1:W3:Y:S02]  /*0160*/  @P0 LDG.E R8, desc[UR16][R2.64+0x4] ;  /* 0x0000041002080981 */ /* 0x0002e4000c1e1900 */
[----:B------:R-:W-:Y:S01]  /*0170*/  @P4 IADD3 R4, P3, PT, R11, UR6, RZ ;  /* 0x000000060b044c10 */ /* 0x000fe2000ff7e0ff */
[----:B------:R-:W-:-:S03]  /*0180*/  IMAD.MOV.U32 R10, RZ, RZ, RZ ;  /* 0x000000ffff0a7224 */ /* 0x000fc600078e00ff */
[----:B------:R-:W-:-:S05]  /*0190*/  @P4 IADD3.X R5, PT, PT, R9, UR7, RZ, P3, !PT ;  /* 0x0000000709054c10 */ /* 0x000fca0009ffe4ff */
[----:B------:R4:W3:Y:S01]  /*01a0*/  @P4 LDG.E R10, desc[UR16][R4.64] ;  /* 0x00000010040a4981 */ /* 0x0008e2000c1e1900 */
[----:B-1----:R-:W-:-:S04]  /*01b0*/  @P2 IADD3 R2, P1, PT, R11, UR4, RZ ;  /* 0x000000040b022c10 */ /* 0x002fc8000ff3e0ff */
[----:B------:R-:W-:-:S05]  /*01c0*/  @P2 IADD3.X R3, PT, PT, R9, UR5, RZ, P1, !PT ;  /* 0x0000000509032c10 */ /* 0x000fca0008ffe4ff */
[----:B------:R1:W3:Y:S01]  /*01d0*/  @P2 LDG.E R0, desc[UR16][R2.64] ;  /* 0x0000001002002981 */ /* 0x0002e2000c1e1900 */
[----:B------:R-:W1:Y:S01]  /*01e0*/  LDCU.U8 UR4, c[0x0][0x532] ;  /* 0x0000a640ff0477ac */ /* 0x000e620008000000 */
[----:B------:R-:W-:Y:S01]  /*01f0*/  ISETP.EQ.U32.AND P3, PT, R6, RZ, PT ;  /* 0x000000ff0600720c */ /* 0x000fe20003f62070 */
[----:B------:R-:W3:Y:S01]  /*0200*/  @!P0 LDC R161, c[0x0][0x434] ;  /* 0x00010d00ffa18b82 */ /* 0x000ee20000000800 */
[----:B------:R-:W1:Y:S07]  /*0210*/  S2R R32, SR_CTAID.X ;  /* 0x0000000000207919 */ /* 0x000e6e0000002500 */
[----:B----4-:R-:W4:Y:S01]  /*0220*/  @!P2 LDC.64 R4, c[0x0][0x488] ;  /* 0x00012200ff04ab82 */ /* 0x010f220000000a00 */
[----:B-1----:R-:W-:-:S04]  /*0230*/  ISETP.NE.AND P4, PT, RZ, UR4, PT ;  /* 0x00000004ff007c0c */ /* 0x002fc8000bf85270 */
[----:B------:R-:W-:Y:S02]  /*0240*/  ISETP.EQ.OR.EX P3, PT, R7, RZ, !P4, P3 ;  /* 0x000000ff0700720c */ /* 0x000fe40006762730 */
[----:B------:R-:W-:Y:S01]  /*0250*/  IADD3 R2, P1, PT, R11, R6, RZ ;  /* 0x000000060b027210 */ /* 0x000fe20007f3e0ff */
[----:B------:R-:W-:-:S04]  /*0260*/  IMAD.MOV.U32 R11, RZ, RZ, -0x1 ;  /* 0xffffffffff0b7424 */ /* 0x000fc800078e00ff */
[----:B------:R-:W-:Y:S02]  /*0270*/  IMAD.X R3, R9, 0x1, R7, P1 ;  /* 0x0000000109037824 */ /* 0x000fe400008e0607 */
[----:B------:R-:W1:Y:S04]  /*0280*/  @!P2 LDC R9, c[0x0][0x43c] ;  /* 0x00010f00ff09ab82 */ /* 0x000e680000000800 */
[----:B------:R1:W5:Y:S01]  /*0290*/  @!P3 LDG.E R11, desc[UR16][R2.64] ;  /* 0x00000010020bb981 */ /* 0x000362000c1e1900 */
[----:B------:R-:W-:-:S04]  /*02a0*/  ISETP.NE.U32.AND P3, PT, R6, RZ, PT ;  /* 0x000000ff0600720c */ /* 0x000fc80003f65070 */
[----:B------:R-:W-:Y:S01]  /*02b0*/  ISETP.NE.AND.EX P3, PT, R7, RZ, PT, P3 ;  /* 0x000000ff0700720c */ /* 0x000fe20003f65330 */
[----:B------:R-:W1:Y:S01]  /*02c0*/  S2R R16, SR_CTAID.Z ;  /* 0x0000000000107919 */ /* 0x000e620000002700 */
[----:B------:R-:W1:Y:S01]  /*02d0*/  S2R R162, SR_TID.X ;  /* 0x0000000000a27919 */ /* 0x000e620000002100 */
[----:B------:R-:W-:Y:S01]  /*02e0*/  IMAD.SHL.U32 R160, R32, 0x80, RZ ;  /* 0x0000008020a07824 */ /* 0x000fe200078e00ff */
[----:B--2---:R2:W-:Y:S01]  /*02f0*/  STL [R1+0x30], R33 ;  /* 0x0000302101007387 */ /* 0x0045e20000100800 */
[----:B---3--:R-:W-:-:S05]  /*0300*/  @P0 IMAD.IADD R161, R8, 0x1, -R33 ;  /* 0x0000000108a10824 */ /* 0x008fca00078e0a21 */
[----:B------:R2:W-:Y:S01]  /*0310*/  STL [R1+0x3c], R161 ;  /* 0x00003ca101007387 */ /* 0x0005e20000100800 */
[----:B----4-:R-:W-:-:S04]  /*0320*/  @!P2 ISETP.NE.U32.AND P0, PT, R4, RZ, PT ;  /* 0x000000ff0400a20c */ /* 0x010fc80003f05070 */
[----:B------:R-:W-:Y:S02]  /*0330*/  @!P2 ISETP.NE.AND.EX P0, PT, R5, RZ, PT, P0 ;  /* 0x000000ff0500a20c */ /* 0x000fe40003f05300 */
[----:B------:R-:W-:Y:S01]  /*0340*/  ISETP.GT.AND P1, PT, R161, R160, PT ;  /* 0x000000a0a100720c */ /* 0x000fe20003f24270 */
[----:B------:R-:W-:Y:S02]  /*0350*/  @P2 IMAD.IADD R62, R0, 0x1, -R10 ;  /* 0x00000001003e2824 */ /* 0x000fe400078e0a0a */
[----:B------:R-:W3:Y:S01]  /*0360*/  @!P3 LDC R0, c[0x0][0x438] ;  /* 0x00010e00ff00bb82 */ /* 0x000ee20000000800 */
[----:B-1----:R-:W-:Y:S01]  /*0370*/  @!P2 SEL R4, R9, RZ, P0 ;  /* 0x000000ff0904a207 */ /* 0x002fe20000000000 */
[----:B--2---:R-:W-:Y:S08]  /*0380*/  @!P3 BRA `(.L_x_324) ;  /* 0x00000000000cb947 */ /* 0x004ff00003800000 */
[----:B---3--:R-:W2:Y:S02]  /*0390*/  @P4 LDG.E R0, desc[UR16][R2.64+0x4] ;  /* 0x0000041002004981 */ /* 0x008ea4000c1e1900 */
[----:B--2--5:R-:W-:-:S06]  /*03a0*/  @P4 IADD3 R0, PT, PT, R0, -R11, RZ ;  /* 0x8000000b00004210 */ /* 0x024fcc0007ffe0ff */
[----:B------:R1:W5:Y:S02]  /*03b0*/  @!P4 LDG.E R0, desc[UR16][R2.64] ;  /* 0x000000100200c981 */ /* 0x000364000c1e1900 */
.L_x_324:
[----:B---3-5:R-:W-:Y:S01]  /*03c0*/  @!P2 IADD3 R62, PT, PT, R4, R0, -R10 ;  /* 0x00000000043ea210 */ /* 0x028fe20007ffe80a */
[----:B------:R-:W-:Y:S06]  /*03d0*/  @!P1 EXIT ;  /* 0x000000000000994d */ /* 0x000fec0003800000 */
[----:B------:R-:W-:-:S13]  /*03e0*/  ISETP.GT.AND P0, PT, R62, RZ, PT ;  /* 0x000000ff3e00720c */ /* 0x000fda0003f04270 */
[----:B------:R-:W-:Y:S05]  /*03f0*/  @P0 BRA `(.L_x_325) ;  /* 0x0000001400040947 */ /* 0x000fea0003800000 */
[----:B------:R-:W2:Y:S01]  /*0400*/  LDC.U8 R0, c[0x0][0x549] ;  /* 0x00015240ff007b82 */ /* 0x000ea20000000000 */
[----:B------:R-:W-:Y:S02]  /*0410*/  ISETP.NE.AND P1, PT, R33, -0x1, PT ;  /* 0xffffffff2100780c */ /* 0x000fe40003f25270 */
[----:B------:R-:W-:-:S05]  /*0420*/  SHF.L.U32 R18, R162, 0x3, RZ ;  /* 0x00000003a2127819 */ /* 0x000fca00000006ff */
[----:B------:R-:W3:Y:S08]  /*0430*/  LDC.U8 R10, c[0x0][0x548] ;  /* 0x00015200ff0a7b82 */ /* 0x000ef00000000000 */
[----:B-1----:R-:W1:Y:S01]  /*0440*/  @!P1 LDC.64 R2, c[0x0][0x400] ;  /* 0x00010000ff029b82 */ /* 0x002e620000000a00 */
[----:B--2---:R-:W-:-:S07]  /*0450*/  ISETP.NE.AND P2, PT, R0, RZ, PT ;  /* 0x000000ff0000720c */ /* 0x004fce0003f45270 */
[----:B------:R-:W2:Y:S08]  /*0460*/  @P1 LDC.64 R6, c[0x0][0x408] ;  /* 0x00010200ff061b82 */ /* 0x000eb00000000a00 */
[----:B------:R-:W4:Y:S01]  /*0470*/  @P2 LDC.64 R8, c[0x0][0x430] ;  /* 0x00010c00ff082b82 */ /* 0x000f220000000a00 */
[----:B-1----:R-:W-:-:S04]  /*0480*/  @!P1 IMAD.WIDE.U32 R4, R31, R2, RZ ;  /* 0x000000021f049225 */ /* 0x002fc800078e00ff */
[----:B------:R-:W-:-:S03]  /*0490*/  @!P1 IMAD R0, R31, R3, R5 ;  /* 0x000000031f009224 */ /* 0x000fc600078e0205 */
[----:B------:R-:W1:Y:S01]  /*04a0*/  @P2 LDC R14, c[0x0][0x430] ;  /* 0x00010c00ff0e2b82 */ /* 0x000e620000000800 */
[----:B--2---:R-:W-:-:S04]  /*04b0*/  @P1 IMAD.WIDE.U32 R2, R33, R6, RZ ;  /* 0x0000000621021225 */ /* 0x004fc800078e00ff */
[----:B------:R-:W-:Y:S01]  /*04c0*/  @P1 IMAD R0, R33, R7, R3 ;  /* 0x0000000721001224 */ /* 0x000fe200078e0203 */
[----:B------:R-:W-:Y:S01]  /*04d0*/  @P2 MOV R7, 0x1 ;  /* 0x0000000100072802 */ /* 0x000fe20000000f00 */
[----:B----4-:R-:W-:Y:S01]  /*04e0*/  @P2 IMAD R13, R8, R9, RZ ;  /* 0x00000009080d2224 */ /* 0x010fe200078e02ff */
[----:B---3--:R-:W-:Y:S06]  /*04f0*/  @P2 BRA `(.L_x_326) ;  /* 0x0000000000282947 */ /* 0x008fec0003800000 */
[----:B------:R-:W-:Y:S01]  /*0500*/  ISETP.NE.AND P0, PT, R10, RZ, PT ;  /* 0x000000ff0a00720c */ /* 0x000fe20003f05270 */
[----:B------:R-:W2:-:S12]  /*0510*/  LDC R8, c[0x0][0x3e0] ;  /* 0x0000f800ff087b82 */ /* 0x000e980000000800 */
[----:B------:R-:W3:Y:S01]  /*0520*/  @P0 LDC R13, c[0x0][0x454] ;  /* 0x00011500ff0d0b82 */ /* 0x000ee20000000800 */
[----:B-1----:R-:W-:Y:S02]  /*0530*/  @P0 MOV R14, 0x1 ;  /* 0x00000001000e0802 */ /* 0x002fe40000000f00 */
[----:B------:R-:W-:-:S05]  /*0540*/  @!P0 MOV R14, 0x1 ;  /* 0x00000001000e8802 */ /* 0x000fca0000000f00 */
[----:B------:R-:W2:Y:S08]  /*0550*/  @P0 LDC R6, c[0x0][0x454] ;  /* 0x00011500ff060b82 */ /* 0x000eb00000000800 */
[----:B------:R-:W1:Y:S08]  /*0560*/  @!P0 LDC R5, c[0x0][0x434] ;  /* 0x00010d00ff058b82 */ /* 0x000e700000000800 */
[----:B------:R-:W4:Y:S01]  /*0570*/  @!P0 LDC R13, c[0x0][0x434] ;  /* 0x00010d00ff0d8b82 */ /* 0x000f220000000800 */
[----:B--2---:R-:W-:-:S02]  /*0580*/  @P0 IMAD R7, R6, R8, RZ ;  /* 0x0000000806070224 */ /* 0x004fc400078e02ff */
[----:B-1-3--:R-:W-:-:S07]  /*0590*/  @!P0 IMAD R7, R5, R8, RZ ;  /* 0x0000000805078224 */ /* 0x00afce00078e02ff */
.L_x_326:
[----:B------:R-:W2:Y:S01]  /*05a0*/  LDCU.64 UR4, c[0x0][0x410] ;  /* 0x00008200ff0477ac */ /* 0x000ea20008000a00 */
[----:B------:R-:W-:Y:S01]  /*05b0*/  @P1 IMAD.MOV.U32 R4, RZ, RZ, R2 ;  /* 0x000000ffff041224 */ /* 0x000fe200078e0002 */
[----:B------:R-:W-:Y:S01]  /*05c0*/  LOP3.LUT R18, R18, 0x38, RZ, 0xc0, !PT ;  /* 0x0000003812127812 */ /* 0x000fe200078ec0ff */
[----:B------:R-:W-:Y:S01]  /*05d0*/  IMAD.IADD R12, R161, 0x1, -R160 ;  /* 0x00000001a10c7824 */ /* 0x000fe200078e0aa0 */
[----:B------:R-:W3:Y:S01]  /*05e0*/  LDC R15, c[0x0][0x434] ;  /* 0x00010d00ff0f7b82 */ /* 0x000ee20000000800 */
[----:B------:R-:W-:Y:S01]  /*05f0*/  SHF.R.U32.HI R22, RZ, 0x3, R162 ;  /* 0x00000003ff167819 */ /* 0x000fe200000116a2 */
[----:B------:R-:W-:Y:S01]  /*0600*/  IMAD.WIDE.U32 R20, R32, 0x80, RZ ;  /* 0x0000008020147825 */ /* 0x000fe200078e00ff */
[----:B------:R-:W-:Y:S01]  /*0610*/  IADD3 R2, P0, PT, R18, R4, RZ ;  /* 0x0000000412027210 */ /* 0x000fe20007f1e0ff */
[----:B------:R-:W-:Y:S01]  /*0620*/  BSSY.RECONVERGENT B0, `(.L_x_327) ;  /* 0x000001e000007945 */ /* 0x000fe20003800200 */
[C---:B------:R-:W-:Y:S01]  /*0630*/  ISETP.GE.AND P1, PT, R22.reuse, R12, PT ;  /* 0x0000000c1600720c */ /* 0x040fe20003f26270 */
[----:B------:R-:W-:Y:S01]  /*0640*/  VIADD R24, R22, 0x10 ;  /* 0x0000001016187836 */ /* 0x000fe20000000000 */
[----:B------:R-:W-:Y:S01]  /*0650*/  ISETP.NE.AND P2, PT, R10, RZ, !P2 ;  /* 0x000000ff0a00720c */ /* 0x000fe20005745270 */
[----:B------:R-:W-:Y:S01]  /*0660*/  IMAD.X R3, RZ, RZ, R0, P0 ;  /* 0x000000ffff037224 */ /* 0x000fe200000e0600 */
[----:B------:R-:W-:Y:S01]  /*0670*/  LOP3.LUT R23, R20, R22, RZ, 0xfc, !PT ;  /* 0x0000001614177212 */ /* 0x000fe200078efcff */
[----:B------:R-:W-:Y:S01]  /*0680*/  VIADD R26, R22, 0x20 ;  /* 0x00000020161a7836 */ /* 0x000fe20000000000 */
[-C--:B------:R-:W-:Y:S01]  /*0690*/  ISETP.GE.AND P0, PT, R24, R12.reuse, PT ;  /* 0x0000000c1800720c */ /* 0x080fe20003f06270 */
[----:B------:R-:W-:Y:S01]  /*06a0*/  VIADD R28, R22, 0x30 ;  /* 0x00000030161c7836 */ /* 0x000fe20000000000 */
[----:B------:R-:W-:Y:S01]  /*06b0*/  LOP3.LUT R19, R18, 0x40, RZ, 0xfc, !PT ;  /* 0x0000004012137812 */ /* 0x000fe200078efcff */
[----:B--2---:R-:W-:Y:S01]  /*06c0*/  IMAD.WIDE.U32 R10, R16, UR4, R2 ;  /* 0x00000004100a7c25 */ /* 0x004fe2000f8e0002 */
[----:B------:R-:W-:-:S02]  /*06d0*/  ISETP.GE.AND P4, PT, R26, R12, PT ;  /* 0x0000000c1a00720c */ /* 0x000fc40003f86270 */
[----:B------:R-:W-:Y:S01]  /*06e0*/  ISETP.GE.AND P3, PT, R28, R12, PT ;  /* 0x0000000c1c00720c */ /* 0x000fe20003f66270 */
[----:B------:R-:W-:Y:S02]  /*06f0*/  IMAD R9, R16, UR5, R11 ;  /* 0x0000000510097c24 */ /* 0x000fe4000f8e020b */
[----:B------:R-:W-:Y:S01]  /*0700*/  VIADD R30, R22, 0x40 ;  /* 0x00000040161e7836 */ /* 0x000fe20000000000 */
[----:B------:R-:W-:Y:S09]  /*0710*/  @P1 BRA `(.L_x_328) ;  /* 0x0000000000381947 */ /* 0x000ff20003800000 */
[----:B------:R-:W2:Y:S01]  /*0720*/  LDCU.64 UR4, c[0x0][0x408] ;  /* 0x00008100ff0477ac */ /* 0x000ea20008000a00 */
[----:B------:R-:W-:Y:S01]  /*0730*/  IMAD.MOV.U32 R8, RZ, RZ, R10 ;  /* 0x000000ffff087224 */ /* 0x000fe200078e000a */
[----:B------:R-:W5:Y:S01]  /*0740*/  LDCU UR8, c[0x0][0x440] ;  /* 0x00008800ff0877ac */ /* 0x000f620008000800 */
[----:B------:R-:W1:Y:S01]  /*0750*/  LDCU.64 UR6, c[0x0][0x3f0] ;  /* 0x00007e00ff0677ac */ /* 0x000e620008000a00 */
[----:B--2---:R-:W-:Y:S02]  /*0760*/  IMAD R0, R21, UR4, RZ ;  /* 0x0000000415007c24 */ /* 0x004fe4000f8e02ff */
[----:B------:R-:W-:Y:S01]  /*0770*/  IMAD.WIDE.U32 R4, R23, UR4, R8 ;  /* 0x0000000417047c25 */ /* 0x000fe2000f8e0008 */
[----:B-----5:R-:W-:-:S03]  /*0780*/  ISETP.GE.AND P6, PT, R18, UR8, PT ;  /* 0x0000000812007c0c */ /* 0x020fc6000bfc6270 */
[----:B------:R-:W-:Y:S01]  /*0790*/  IMAD R0, R23, UR5, R0 ;  /* 0x0000000517007c24 */ /* 0x000fe2000f8e0200 */
[----:B------:R-:W-:Y:S02]  /*07a0*/  ISETP.GE.AND P5, PT, R19, UR8, PT ;  /* 0x0000000813007c0c */ /* 0x000fe4000bfa6270 */
[----:B-1----:R-:W-:Y:S02]  /*07b0*/  LEA R2, P1, R4, UR6, 0x1 ;  /* 0x0000000604027c11 */ /* 0x002fe4000f8208ff */
[----:B------:R-:W-:-:S04]  /*07c0*/  IADD3 R0, PT, PT, R5, R0, RZ ;  /* 0x0000000005007210 */ /* 0x000fc80007ffe0ff */
[----:B------:R-:W-:-:S05]  /*07d0*/  LEA.HI.X R3, R4, UR7, R0, 0x1, P1 ;  /* 0x0000000704037c11 */ /* 0x000fca00088f0c00 */
[----:B------:R2:W-:Y:S04]  /*07e0*/  @!P6 STG.E.128 desc[UR16][R2.64], RZ ;  /* 0x000000ff0200e986 */ /* 0x0005e8000c101d10 */
[----:B------:R2:W-:Y:S02]  /*07f0*/  @!P5 STG.E.128 desc[UR16][R2.64+0x80], RZ ;  /* 0x000080ff0200d986 */ /* 0x0005e4000c101d10 */
.L_x_328:
[----:B------:R-:W-:Y:S05]  /*0800*/  BSYNC.RECONVERGENT B0 ;  /* 0x0000000000007941 */ /* 0x000fea0003800200 */
.L_x_327:
[----:B------:R-:W-:Y:S01]  /*0810*/  BSSY.RECONVERGENT B0, `(.L_x_329) ;  /* 0x0000015000007945 */ /* 0x000fe20003800200 */
[----:B------:R-:W-:Y:S02]  /*0820*/  ISETP.GE.AND P1, PT, R30, R12, PT ;  /* 0x0000000c1e00720c */ /* 0x000fe40003f26270 */
[----:B------:R-:W-:Y:S01]  /*0830*/  IADD3 R29, PT, PT, R22, 0x50, RZ ;  /* 0x00000050161d7810 */ /* 0x000fe20007ffe0ff */
[----:B------:R-:W-:Y:S05]  /*0840*/  @P0 BRA `(.L_x_330) ;  /* 0x0000000000440947 */ /* 0x000fea0003800000 */
[----:B------:R-:W5:Y:S01]  /*0850*/  LDCU.64 UR6, c[0x0][0x408] ;  /* 0x00008100ff0677ac */ /* 0x000f620008000a00 */
[----:B------:R-:W-:Y:S01]  /*0860*/  IADD3 R6, P0, PT, R23, 0x10, RZ ;  /* 0x0000001017067810 */ /* 0x000fe20007f1e0ff */
[----:B--2---:R-:W-:Y:S01]  /*0870*/  IMAD.MOV.U32 R2, RZ, RZ, R10 ;  /* 0x000000ffff027224 */ /* 0x004fe200078e000a */
[----:B------:R-:W-:Y:S01]  /*0880*/  MOV R3, R9 ;  /* 0x0000000900037202 */ /* 0x000fe20000000f00 */
[----:B------:R-:W2:Y:S02]  /*0890*/  LDCU UR8, c[0x0][0x440] ;  /* 0x00008800ff0877ac */ /* 0x000ea40008000800 */
[----:B------:R-:W-:Y:S01]  /*08a0*/  IMAD.X R0, RZ, RZ, R21, P0 ;  /* 0x000000ffff007224 */ /* 0x000fe200000e0615 */
[----:B------:R-:W1:Y:S03]  /*08b0*/  LDCU.64 UR4, c[0x0][0x3f0] ;  /* 0x00007e00ff0477ac */ /* 0x000e660008000a00 */
[----:B-----5:R-:W-:-:S02]  /*08c0*/  IMAD R0, R0, UR6, RZ ;  /* 0x0000000600007c24 */ /* 0x020fc4000f8e02ff */
[----:B------:R-:W-:Y:S01]  /*08d0*/  IMAD.WIDE.U32 R4, R6, UR6, R2 ;  /* 0x0000000606047c25 */ /* 0x000fe2000f8e0002 */
[----:B--2---:R-:W-:-:S03]  /*08e0*/  ISETP.GE.AND P5, PT, R18, UR8, PT ;  /* 0x0000000812007c0c */ /* 0x004fc6000bfa6270 */
[----:B------:R-:W-:Y:S01]  /*08f0*/  IMAD R6, R6, UR7, R0 ;  /* 0x0000000706067c24 */ /* 0x000fe2000f8e0200 */
[----:B------:R-:W-:Y:S02]  /*0900*/  ISETP.GE.AND P0, PT, R19, UR8, PT ;  /* 0x0000000813007c0c */ /* 0x000fe4000bf06270 */
[----:B-1----:R-:W-:Y:S01]  /*0910*/  LEA R2, P6, R4, UR4, 0x1 ;  /* 0x0000000404027c11 */ /* 0x002fe2000f8c08ff */
[----:B------:R-:W-:-:S05]  /*0920*/  IMAD.IADD R6, R5, 0x1, R6 ;  /* 0x0000000105067824 */ /* 0x000fca00078e0206 */
[----:B------:R-:W-:-:S05]  /*0930*/  LEA.HI.X R3, R4, UR5, R6, 0x1, P6 ;  /* 0x0000000504037c11 */ /* 0x000fca000b0f0c06 */
[----:B------:R1:W-:Y:S04]  /*0940*/  @!P5 STG.E.128 desc[UR16][R2.64], RZ ;  /* 0x000000ff0200d986 */ /* 0x0003e8000c101d10 */
[----:B------:R1:W-:Y:S02]  /*0950*/  @!P0 STG.E.128 desc[UR16][R2.64+0x80], RZ ;  /* 0x000080ff02008986 */ /* 0x0003e4000c101d10 */
.L_x_330:
[----:B------:R-:W-:Y:S05]  /*0960*/  BSYNC.RECONVERGENT B0 ;  /* 0x0000000000007941 */ /* 0x000fea0003800200 */
.L_x_329:
[----:B------:R-:W-:Y:S01]  /*0970*/  BSSY.RECONVERGENT B0, `(.L_x_331) ;  /* 0x0000015000007945 */ /* 0x000fe20003800200 */
[----:B------:R-:W-:Y:S02]  /*0980*/  ISETP.GE.AND P0, PT, R29, R12, PT ;  /* 0x0000000c1d00720c */ /* 0x000fe40003f06270 */
[----:B------:R-:W-:Y:S01]  /*0990*/  IADD3 R27, PT, PT, R22, 0x60, RZ ;  /* 0x00000060161b7810 */ /* 0x000fe20007ffe0ff */
[----:B------:R-:W-:Y:S05]  /*09a0*/  @P4 BRA `(.L_x_332) ;  /* 0x0000000000444947 */ /* 0x000fea0003800000 */
[----:B------:R-:W5:Y:S01]  /*09b0*/  LDCU.64 UR6, c[0x0][0x408] ;  /* 0x00008100ff0677ac */ /* 0x000f620008000a00 */
[----:B------:R-:W-:Y:S01]  /*09c0*/  IADD3 R6, P4, PT, R23, 0x20, RZ ;  /* 0x0000002017067810 */ /* 0x000fe20007f9e0ff */
[----:B-12---:R-:W-:Y:S01]  /*09d0*/  IMAD.MOV.U32 R2, RZ, RZ, R10 ;  /* 0x000000ffff027224 */ /* 0x006fe200078e000a */
[----:B------:R-:W-:Y:S01]  /*09e0*/  MOV R3, R9 ;  /* 0x0000000900037202 */ /* 0x000fe20000000f00 */
[----:B------:R-:W1:Y:S02]  /*09f0*/  LDCU UR8, c[0x0][0x440] ;  /* 0x00008800ff0877ac */ /* 0x000e640008000800 */
[----:B------:R-:W-:Y:S01]  /*0a00*/  IMAD.X R0, RZ, RZ, R21, P4 ;  /* 0x000000ffff007224 */ /* 0x000fe200020e0615 */
        /* <DEDUP_REMOVED lines=11> */
.L_x_332:
[----:B------:R-:W-:Y:S05]  /*0ac0*/  BSYNC.RECONVERGENT B0 ;  /* 0x0000000000007941 */ /* 0x000fea0003800200 */
.L_x_331:
        /* <DEDUP_REMOVED lines=21> */
.L_x_334:
[----:B------:R-:W-:Y:S05]  /*0c20*/  BSYNC.RECONVERGENT B0 ;  /* 0x0000000000007941 */ /* 0x000fea0003800200 */
.L_x_333:
[----:B------:R-:W-:Y:S01]  /*0c30*/  BSSY.RECONVERGENT B0, `(.L_x_335) ;  /* 0x0000015000007945 */ /* 0x000fe20003800200 */
[----:B------:R-:W-:Y:S01]  /*0c40*/  ISETP.GE.AND P5, PT, R25, R12, PT ;  /* 0x0000000c1900720c */ /* 0x000fe20003fa6270 */
[----:B----4-:R-:W-:Y:S02]  /*0c50*/  IMAD R13, R16, R13, RZ ;  /* 0x0000000d100d7224 */ /* 0x010fe400078e02ff */
[----:B------:R-:W-:Y:S10]  /*0c60*/  @P1 BRA `(.L_x_336) ;  /* 0x0000000000441947 */ /* 0x000ff40003800000 */
[----:B------:R-:W4:Y:S01]  /*0c70*/  LDCU.64 UR6, c[0x0][0x408] ;  /* 0x00008100ff0677ac */ /* 0x000f220008000a00 */
[----:B------:R-:W-:Y:S01]  /*0c80*/  IADD3 R6, P1, PT, R23, 0x40, RZ ;  /* 0x0000004017067810 */ /* 0x000fe20007f3e0ff */
[----:B-12---:R-:W-:Y:S01]  /*0c90*/  IMAD.MOV.U32 R2, RZ, RZ, R10 ;  /* 0x000000ffff027224 */ /* 0x006fe200078e000a */
[----:B------:R-:W-:Y:S01]  /*0ca0*/  MOV R3, R9 ;  /* 0x0000000900037202 */ /* 0x000fe20000000f00 */
[----:B------:R-:W1:Y:S02]  /*0cb0*/  LDCU UR8, c[0x0][0x440] ;  /* 0x00008800ff0877ac */ /* 0x000e640008000800 */
[----:B------:R-:W-:Y:S01]  /*0cc0*/  IMAD.X R0, RZ, RZ, R21, P1 ;  /* 0x000000ffff007224 */ /* 0x000fe200008e0615 */
[----:B------:R-:W2:Y:S03]  /*0cd0*/  LDCU.64 UR4, c[0x0][0x3f0] ;  /* 0x00007e00ff0477ac */ /* 0x000ea60008000a00 */
[----:B----4-:R-:W-:-:S02]  /*0ce0*/  IMAD R0, R0, UR6, RZ ;  /* 0x0000000600007c24 */ /* 0x010fc4000f8e02ff */
        /* <DEDUP_REMOVED lines=9> */
.L_x_336:
[----:B------:R-:W-:Y:S05]  /*0d80*/  BSYNC.RECONVERGENT B0 ;  /* 0x0000000000007941 */ /* 0x000fea0003800200 */
.L_x_335:
[----:B---3--:R-:W-:Y:S01]  /*0d90*/  IMAD R0, R31, R15, RZ ;  /* 0x0000000f1f007224 */ /* 0x008fe200078e02ff */
[----:B------:R-:W-:Y:S01]  /*0da0*/  ISETP.NE.AND P3, PT, R33, -0x1, PT ;  /* 0xffffffff2100780c */ /* 0x000fe20003f65270 */
[----:B------:R-:W-:Y:S01]  /*0db0*/  BSSY.RECONVERGENT B0, `(.L_x_337) ;  /* 0x0000016000007945 */ /* 0x000fe20003800200 */
[----:B------:R-:W-:Y:S01]  /*0dc0*/  ISETP.NE.AND P1, PT, R18, RZ, PT ;  /* 0x000000ff1200720c */ /* 0x000fe20003f25270 */
[----:B------:R-:W-:Y:S01]  /*0dd0*/  @!P2 IMAD R13, R31, R7, R13 ;  /* 0x000000071f0da224 */ /* 0x000fe200078e020d */
[----:B------:R-:W-:Y:S01]  /*0de0*/  SEL R15, R0, R33, !P3 ;  /* 0x00000021000f7207 */ /* 0x000fe20005800000 */
[----:B------:R-:W-:Y:S10]  /*0df0*/  @P0 BRA `(.L_x_338) ;  /* 0x0000000000440947 */ /* 0x000ff40003800000 */
[----:B------:R-:W3:Y:S01]  /*0e00*/  LDCU.64 UR6, c[0x0][0x408] ;  /* 0x00008100ff0677ac */ /* 0x000ee20008000a00 */
[----:B------:R-:W-:Y:S01]  /*0e10*/  IADD3 R6, P0, PT, R23, 0x50, RZ ;  /* 0x0000005017067810 */ /* 0x000fe20007f1e0ff */
[----:B-12-4-:R-:W-:Y:S01]  /*0e20*/  IMAD.MOV.U32 R2, RZ, RZ, R10 ;  /* 0x000000ffff027224 */ /* 0x016fe200078e000a */
[----:B------:R-:W-:Y:S01]  /*0e30*/  MOV R3, R9 ;  /* 0x0000000900037202 */ /* 0x000fe20000000f00 */
[----:B------:R-:W1:Y:S02]  /*0e40*/  LDCU UR8, c[0x0][0x440] ;  /* 0x00008800ff0877ac */ /* 0x000e640008000800 */
[----:B------:R-:W-:Y:S01]  /*0e50*/  IMAD.X R0, RZ, RZ, R21, P0 ;  /* 0x000000ffff007224 */ /* 0x000fe200000e0615 */
[----:B------:R-:W2:Y:S03]  /*0e60*/  LDCU.64 UR4, c[0x0][0x3f0] ;  /* 0x00007e00ff0477ac */ /* 0x000ea60008000a00 */
[----:B---3--:R-:W-:-:S02]  /*0e70*/  IMAD R0, R0, UR6, RZ ;  /* 0x0000000600007c24 */ /* 0x008fc4000f8e02ff */
        /* <DEDUP_REMOVED lines=9> */
.L_x_338:
[----:B------:R-:W-:Y:S05]  /*0f10*/  BSYNC.RECONVERGENT B0 ;  /* 0x0000000000007941 */ /* 0x000fea0003800200 */
.L_x_337:
[----:B------:R-:W-:Y:S04]  /*0f20*/  BSSY.RECONVERGENT B0, `(.L_x_339) ;  /* 0x0000013000007945 */ /* 0x000fe80003800200 */
[----:B------:R-:W-:Y:S05]  /*0f30*/  @P6 BRA `(.L_x_340) ;  /* 0x0000000000446947 */ /* 0x000fea0003800000 */
[----:B------:R-:W5:Y:S01]  /*0f40*/  LDCU.64 UR6, c[0x0][0x408] ;  /* 0x00008100ff0677ac */ /* 0x000f620008000a00 */
[----:B------:R-:W-:Y:S01]  /*0f50*/  IADD3 R6, P0, PT, R23, 0x60, RZ ;  /* 0x0000006017067810 */ /* 0x000fe20007f1e0ff */
[----:B-1234-:R-:W-:Y:S01]  /*0f60*/  IMAD.MOV.U32 R2, RZ, RZ, R10 ;  /* 0x000000ffff027224 */ /* 0x01efe200078e000a */
        /* <DEDUP_REMOVED lines=14> */
.L_x_340:
[----:B------:R-:W-:Y:S05]  /*1050*/  BSYNC.RECONVERGENT B0 ;  /* 0x0000000000007941 */ /* 0x000fea0003800200 */
.L_x_339:
        /* <DEDUP_REMOVED lines=19> */
.L_x_342:
[----:B------:R-:W-:Y:S05]  /*1190*/  BSYNC.RECONVERGENT B0 ;  /* 0x0000000000007941 */ /* 0x000fea0003800200 */
.L_x_341:
[----:B------:R-:W-:Y:S01]  /*11a0*/  ISETP.GE.OR P3, PT, R22, R12, P1 ;  /* 0x0000000c1600720c */ /* 0x000fe20000f66670 */
[----:B-1----:R-:W-:Y:S01]  /*11b0*/  IMAD R0, R160, R14, RZ ;  /* 0x0000000ea0007224 */ /* 0x002fe200078e02ff */
[----:B--234-:R-:W-:Y:S01]  /*11c0*/  SHF.R.S32.HI R3, RZ, 0x1f, R15 ;  /* 0x0000001fff037819 */ /* 0x01cfe2000001140f */
[----:B------:R-:W-:Y:S01]  /*11d0*/  BSSY.RECONVERGENT B0, `(.L_x_343) ;  /* 0x0000012000007945 */ /* 0x000fe20003800200 */
[----:B------:R-:W-:Y:S02]  /*11e0*/  SEL R2, R15, RZ, P2 ;  /* 0x000000ff0f027207 */ /* 0x000fe40001000000 */
[----:B------:R-:W-:Y:S02]  /*11f0*/  SEL R3, R3, RZ, P2 ;  /* 0x000000ff03037207 */ /* 0x000fe40001000000 */
[----:B------:R-:W-:Y:S02]  /*1200*/  IADD3 R5, P4, P2, R0, R2, R13 ;  /* 0x0000000200057210 */ /* 0x000fe40007a9e00d */
[----:B------:R-:W-:-:S02]  /*1210*/  SHF.R.S32.HI R0, RZ, 0x1f, R0 ;  /* 0x0000001fff007819 */ /* 0x000fc40000011400 */
[----:B------:R-:W-:Y:S02]  /*1220*/  SHF.R.S32.HI R2, RZ, 0x1f, R13 ;  /* 0x0000001fff027819 */ /* 0x000fe4000001140d */
        /* <DEDUP_REMOVED lines=12> */
.L_x_344:
[----:B------:R-:W-:Y:S05]  /*12f0*/  BSYNC.RECONVERGENT B0 ;  /* 0x0000000000007941 */ /* 0x000fea0003800200 */
.L_x_343:
        /* <DEDUP_REMOVED lines=15> */
.L_x_346:
[----:B------:R-:W-:Y:S05]  /*13f0*/  BSYNC.RECONVERGENT B0 ;  /* 0x0000000000007941 */ /* 0x000fea0003800200 */
.L_x_345:
        /* <DEDUP_REMOVED lines=10> */
.L_x_348:
[----:B------:R-:W-:Y:S05]  /*14a0*/  BSYNC.RECONVERGENT B0 ;  /* 0x0000000000007941 */ /* 0x000fea0003800200 */
.L_x_347:
        /* <DEDUP_REMOVED lines=10> */
.L_x_350:
[----:B------:R-:W-:Y:S05]  /*1550*/  BSYNC.RECONVERGENT B0 ;  /* 0x0000000000007941 */ /* 0x000fea0003800200 */
.L_x_349:
        /* <DEDUP_REMOVED lines=10> */
.L_x_352:
[----:B------:R-:W-:Y:S05]  /*1600*/  BSYNC.RECONVERGENT B0 ;  /* 0x0000000000007941 */ /* 0x000fea0003800200 */
.L_x_351:
        /* <DEDUP_REMOVED lines=10> */
.L_x_354:
[----:B------:R-:W-:Y:S05]  /*16b0*/  BSYNC.RECONVERGENT B0 ;  /* 0x0000000000007941 */ /* 0x000fea0003800200 */
.L_x_353:
        /* <DEDUP_REMOVED lines=10> */
.L_x_356:
[----:B------:R-:W-:Y:S05]  /*1760*/  BSYNC.RECONVERGENT B0 ;  /* 0x0000000000007941 */ /* 0x000fea0003800200 */
.L_x_355:
        /* <DEDUP_REMOVED lines=10> */
.L_x_325:
[----:B------:R-:W-:Y:S02]  /*1810*/  ISETP.NE.AND P0, PT, R33, -0x1, PT ;  /* 0xffffffff2100780c */ /* 0x000fe40003f05270 */
[----:B------:R-:W-:-:S11]  /*1820*/  ISETP.NE.AND P2, PT, R11, -0x1, PT ;  /* 0xffffffff0b00780c */ /* 0x000fd60003f45270 */
[----:B------:R-:W2:Y:S08]  /*1830*/  @!P0 LDC.64 R6, c[0x0][0x398] ;  /* 0x0000e600ff068b82 */ /* 0x000eb00000000a00 */
[----:B------:R-:W1:Y:S01]  /*1840*/  @P0 LDC.64 R8, c[0x0][0x3b0] ;  /* 0x0000ec00ff080b82 */ /* 0x000e620000000a00 */
[----:B--2---:R-:W-:-:S04]  /*1850*/  @!P0 IMAD.WIDE.U32 R4, R31, R6, RZ ;  /* 0x000000061f048225 */ /* 0x004fc800078e00ff */
[----:B------:R-:W-:Y:S01]  /*1860*/  @!P0 IMAD R14, R31, R7, R5 ;  /* 0x000000071f0e8224 */ /* 0x000fe200078e0205 */
[----:B------:R-:W-:Y:S01]  /*1870*/  @!P0 MOV R13, R4 ;  /* 0x00000004000d8202 */ /* 0x000fe20000000f00 */
[----:B-1----:R-:W-:-:S04]  /*1880*/  @P0 IMAD.WIDE.U32 R2, R33, R8, RZ ;  /* 0x0000000821020225 */ /* 0x002fc800078e00ff */
[----:B------:R-:W-:Y:S01]  /*1890*/  @P0 IMAD R14, R33, R9, R3 ;  /* 0x00000009210e0224 */ /* 0x000fe200078e0203 */
[----:B------:R-:W-:Y:S01]  /*18a0*/  @P0 MOV R13, R2 ;  /* 0x00000002000d0202 */ /* 0x000fe20000000f00 */
[----:B------:R-:W-:Y:S06]  /*18b0*/  @P2 BRA `(.L_x_357) ;  /* 0x0000000000342947 */ /* 0x000fec0003800000 */
[----:B------:R-:W1:Y:S01]  /*18c0*/  LDCU.64 UR4, c[0x0][0x3b8] ;  /* 0x00007700ff0477ac */ /* 0x000e620008000a00 */
[----:B------:R-:W-:Y:S01]  /*18d0*/  SHF.R.S32.HI R0, RZ, 0x1f, R10 ;  /* 0x0000001fff007819 */ /* 0x000fe2000001140a */
[----:B------:R-:W2:Y:S01]  /*18e0*/  LDCU.64 UR6, c[0x0][0x3a0] ;  /* 0x00007400ff0677ac */ /* 0x000ea20008000a00 */
[----:B-1----:R-:W-:Y:S02]  /*18f0*/  MOV R136, UR4 ;  /* 0x0000000400887c02 */ /* 0x002fe40008000f00 */
[----:B------:R-:W-:-:S03]  /*1900*/  MOV R137, UR5 ;  /* 0x0000000500897c02 */ /* 0x000fc60008000f00 */
[-C--:B------:R-:W-:Y:S02]  /*1910*/  IMAD R0, R0, R136.reuse, RZ ;  /* 0x0000008800007224 */ /* 0x080fe400078e02ff */
[----:B------:R-:W-:-:S04]  /*1920*/  IMAD.WIDE.U32 R2, R10, R136, RZ ;  /* 0x000000880a027225 */ /* 0x000fc800078e00ff */
[----:B------:R-:W-:-:S05]  /*1930*/  IMAD R0, R10, R137, R0 ;  /* 0x000000890a007224 */ /* 0x000fca00078e0200 */
[----:B------:R-:W-:-:S03]  /*1940*/  IADD3 R3, PT, PT, R3, R0, RZ ;  /* 0x0000000003037210 */ /* 0x000fc60007ffe0ff */
[----:B--2---:R-:W-:-:S04]  /*1950*/  IMAD.WIDE.U32 R2, R31, UR6, R2 ;  /* 0x000000061f027c25 */ /* 0x004fc8000f8e0002 */
[----:B------:R-:W-:Y:S01]  /*1960*/  IMAD R6, R31, UR7, R3 ;  /* 0x000000071f067c24 */ /* 0x000fe2000f8e0203 */
[----:B------:R-:W-:Y:S01]  /*1970*/  MOV R5, R2 ;  /* 0x0000000200057202 */ /* 0x000fe20000000f00 */
[----:B------:R-:W-:Y:S06]  /*1980*/  BRA `(.L_x_358) ;  /* 0x0000000000187947 */ /* 0x000fec0003800000 */
.L_x_357:
[----:B------:R-:W1:Y:S01]  /*1990*/  LDC.64 R136, c[0x0][0x3b8] ;  /* 0x0000ee00ff887b82 */ /* 0x000e620000000a00 */
[----:B------:R-:W-:-:S05]  /*19a0*/  IADD3 R2, PT, PT, R10, R11, RZ ;  /* 0x0000000b0a027210 */ /* 0x000fca0007ffe0ff */
[C---:B-1----:R-:W-:Y:S02]  /*19b0*/  IMAD R0, R2.reuse, R137, RZ ;  /* 0x0000008902007224 */ /* 0x042fe400078e02ff */
[----:B------:R-:W-:-:S05]  /*19c0*/  IMAD.WIDE.U32 R2, R2, R136, RZ ;  /* 0x0000008802027225 */ /* 0x000fca00078e00ff */
[----:B------:R-:W-:Y:S02]  /*19d0*/  IADD3 R6, PT, PT, R3, R0, RZ ;  /* 0x0000000003067210 */ /* 0x000fe40007ffe0ff */
[----:B------:R-:W-:-:S07]  /*19e0*/  MOV R5, R2 ;  /* 0x0000000200057202 */ /* 0x000fce0000000f00 */
.L_x_358:
[----:B------:R-:W1:Y:S01]  /*19f0*/  LDC R9, c[0x0][0x3e8] ;  /* 0x0000fa00ff097b82 */ /* 0x000e620000000800 */
[----:B------:R-:W-:Y:S02]  /*1a00*/  IABS R4, R16 ;  /* 0x0000001000047213 */ /* 0x000fe40000000000 */
[----:B-1----:R-:W-:-:S04]  /*1a10*/  IABS R7, R9 ;  /* 0x0000000900077213 */ /* 0x002fc80000000000 */
[----:B------:R-:W1:Y:S08]  /*1a20*/  I2F.RP R2, R7 ;  /* 0x0000000700027306 */ /* 0x000e700000209400 */
        /* <DEDUP_REMOVED lines=34> */
[----:B------:R-:W-:Y:S06]  /*1c50*/  BRA `(.L_x_360) ;  /* 0x0000000000147947 */ /* 0x000fec0003800000 */
.L_x_359:
[----:B------:R-:W1:Y:S01]  /*1c60*/  LDC.64 R18, c[0x0][0x3c0] ;  /* 0x0000f000ff127b82 */ /* 0x000e620000000a00 */
[----:B------:R-:W-:-:S05]  /*1c70*/  IADD3 R0, PT, PT, R10, R11, RZ ;  /* 0x0000000b0a007210 */ /* 0x000fca0007ffe0ff */
[C---:B-1----:R-:W-:Y:S02]  /*1c80*/  IMAD R4, R0.reuse, R19, RZ ;  /* 0x0000001300047224 */ /* 0x042fe400078e02ff */
[----:B------:R-:W-:-:S05]  /*1c90*/  IMAD.WIDE.U32 R2, R0, R18, RZ ;  /* 0x0000001200027225 */ /* 0x000fca00078e00ff */
[----:B------:R-:W-:-:S07]  /*1ca0*/  IADD3 R0, PT, PT, R3, R4, RZ ;  /* 0x0000000403007210 */ /* 0x000fce0007ffe0ff */
.L_x_360:
[----:B------:R-:W-:Y:S01]  /*1cb0*/  IMAD.SHL.U32 R24, R162, 0x8, RZ ;  /* 0x00000008a2187824 */ /* 0x000fe200078e00ff */
[----:B------:R-:W1:Y:S01]  /*1cc0*/  LDCU.128 UR8, c[0x0][0x3d0] ;  /* 0x00007a00ff0877ac */ /* 0x000e620008000c00 */
[----:B------:R-:W-:Y:S01]  /*1cd0*/  SHF.R.U32.HI R15, RZ, 0x3, R162 ;  /* 0x00000003ff0f7819 */ /* 0x000fe200000116a2 */
[----:B------:R-:W-:Y:S01]  /*1ce0*/  IMAD.IADD R12, R161, 0x1, -R160 ;  /* 0x00000001a10c7824 */ /* 0x000fe200078e0aa0 */
[----:B------:R-:W2:Y:S01]  /*1cf0*/  S2UR UR5, SR_CgaCtaId ;  /* 0x00000000000579c3 */ /* 0x000ea20000008800 */
[----:B------:R-:W-:Y:S01]  /*1d00*/  LOP3.LUT R138, R24, 0x38, RZ, 0xc0, !PT ;  /* 0x00000038188a7812 */ /* 0x000fe200078ec0ff */
[----:B------:R-:W3:Y:S01]  /*1d10*/  LDCU.64 UR12, c[0x0][0x390] ;  /* 0x00007200ff0c77ac */ /* 0x000ee20008000a00 */
[C---:B------:R-:W-:Y:S01]  /*1d20*/  VIADD R11, R15.reuse, 0x50 ;  /* 0x000000500f0b7836 */ /* 0x040fe20000000000 */
[----:B------:R-:W-:Y:S01]  /*1d30*/  BSSY.RECONVERGENT B0, `(.L_x_361) ;  /* 0x0000047000007945 */ /* 0x000fe20003800200 */
[C---:B------:R-:W-:Y:S01]  /*1d40*/  IADD3 R2, P0, PT, R138.reuse, R2, RZ ;  /* 0x000000028a027210 */ /* 0x040fe20007f1e0ff */
[----:B------:R-:W4:Y:S01]  /*1d50*/  LDCU.64 UR14, c[0x0][0x388] ;  /* 0x00007100ff0e77ac */ /* 0x000f220008000a00 */
[C---:B------:R-:W-:Y:S01]  /*1d60*/  IADD3 R4, P1, PT, R138.reuse, R5, RZ ;  /* 0x000000058a047210 */ /* 0x040fe20007f3e0ff */
[C---:B------:R-:W-:Y:S01]  /*1d70*/  VIADD R23, R15.reuse, 0x10 ;  /* 0x000000100f177836 */ /* 0x040fe20000000000 */
[C---:B------:R-:W-:Y:S01]  /*1d80*/  LOP3.LUT R172, R138.reuse, 0x40, RZ, 0xfc, !PT ;  /* 0x000000408aac7812 */ /* 0x040fe200078efcff */
[----:B------:R-:W-:Y:S01]  /*1d90*/  IMAD.X R3, RZ, RZ, R0, P0 ;  /* 0x000000ffff037224 */ /* 0x000fe200000e0600 */
[C---:B------:R-:W-:Y:S01]  /*1da0*/  IADD3 R0, PT, PT, R15.reuse, 0x40, RZ ;  /* 0x000000400f007810 */ /* 0x040fe20007ffe0ff */
[----:B------:R-:W-:Y:S01]  /*1db0*/  IMAD.X R5, RZ, RZ, R6, P1 ;  /* 0x000000ffff057224 */ /* 0x000fe200008e0606 */
[----:B------:R-:W-:Y:S01]  /*1dc0*/  IADD3 R6, P0, PT, R138, R13, RZ ;  /* 0x0000000d8a067210 */ /* 0x000fe20007f1e0ff */
[C---:B------:R-:W-:Y:S01]  /*1dd0*/  IMAD.WIDE.U32 R2, R15.reuse, R18, R2 ;  /* 0x000000120f027225 */ /* 0x040fe200078e0002 */
[----:B------:R-:W-:Y:S01]  /*1de0*/  ISETP.GE.AND P3, PT, R0, R12, PT ;  /* 0x0000000c0000720c */ /* 0x000fe20003f66270 */
[----:B------:R-:W5:Y:S01]  /*1df0*/  LDCU.64 UR6, c[0x0][0x3c8] ;  /* 0x00007900ff0677ac */ /* 0x000f620008000a00 */
[----:B------:R-:W-:Y:S01]  /*1e00*/  SHF.R.S32.HI R0, RZ, 0x1f, R8 ;  /* 0x0000001fff007819 */ /* 0x000fe20000011408 */
[----:B------:R-:W-:Y:S01]  /*1e10*/  IMAD.WIDE.U32 R4, R15, R136, R4 ;  /* 0x000000880f047225 */ /* 0x000fe200078e0004 */
[----:B------:R4:W-:Y:S01]  /*1e20*/  STL [R1+0xc], R172 ;  /* 0x00000cac01007387 */ /* 0x0009e20000100800 */
[----:B------:R-:W-:Y:S01]  /*1e30*/  ISETP.GE.AND P2, PT, R11, R12, PT ;  /* 0x0000000c0b00720c */ /* 0x000fe20003f46270 */
[----:B------:R-:W-:Y:S01]  /*1e40*/  UMOV UR4, 0x400 ;  /* 0x0000040000047882 */ /* 0x000fe20000000000 */
[----:B-1----:R-:W-:Y:S01]  /*1e50*/  IMAD R7, R0, UR8, RZ ;  /* 0x0000000800077c24 */ /* 0x002fe2000f8e02ff */
[----:B------:R-:W-:Y:S01]  /*1e60*/  SHF.R.U32.HI R20, RZ, 0x19, R32 ;  /* 0x00000019ff147819 */ /* 0x000fe20000011620 */
[----:B------:R-:W-:-:S02]  /*1e70*/  IMAD R3, R15, R19, R3 ;  /* 0x000000130f037224 */ /* 0x000fc400078e0203 */
[----:B------:R-:W-:Y:S02]  /*1e80*/  IMAD R0, R0, UR10, RZ ;  /* 0x0000000a00007c24 */ /* 0x000fe4000f8e02ff */
[----:B------:R-:W-:Y:S02]  /*1e90*/  IMAD R5, R15, R137, R5 ;  /* 0x000000890f057224 */ /* 0x000fe400078e0205 */
[C---:B------:R-:W-:Y:S02]  /*1ea0*/  IMAD R9, R8.reuse, UR11, R0 ;  /* 0x0000000b08097c24 */ /* 0x040fe4000f8e0200 */
[----:B------:R-:W-:Y:S01]  /*1eb0*/  IMAD.WIDE.U32 R2, R8, UR10, R2 ;  /* 0x0000000a08027c25 */ /* 0x000fe2000f8e0002 */
[----:B--2---:R-:W-:-:S03]  /*1ec0*/  ULEA UR10, UR5, UR4, 0x18 ;  /* 0x00000004050a7291 */ /* 0x004fc6000f8ec0ff */
[C---:B------:R-:W-:Y:S02]  /*1ed0*/  IMAD R10, R8.reuse, UR9, R7 ;  /* 0x00000009080a7c24 */ /* 0x040fe4000f8e0207 */
[----:B------:R-:W-:-:S04]  /*1ee0*/  IMAD.WIDE.U32 R4, R8, UR8, R4 ;  /* 0x0000000808047c25 */ /* 0x000fc8000f8e0004 */
[----:B------:R-:W-:Y:S01]  /*1ef0*/  IMAD.X R7, RZ, RZ, R14, P0 ;  /* 0x000000ffff077224 */ /* 0x000fe200000e060e */
[----:B---3--:R-:W-:Y:S01]  /*1f00*/  LEA R239, P0, R2, UR12, 0x1 ;  /* 0x0000000c02ef7c11 */ /* 0x008fe2000f8008ff */
[----:B------:R-:W-:Y:S01]  /*1f10*/  IMAD.IADD R3, R3, 0x1, R9 ;  /* 0x0000000103037824 */ /* 0x000fe200078e0209 */
[----:B------:R-:W-:Y:S01]  /*1f20*/  IADD3 R0, PT, PT, R5, R10, RZ ;  /* 0x0000000a05007210 */ /* 0x000fe20007ffe0ff */
[----:B-----5:R-:W-:Y:S01]  /*1f30*/  IMAD.WIDE.U32 R10, R16, UR6, R6 ;  /* 0x00000006100a7c25 */ /* 0x020fe2000f8e0006 */
[----:B----4-:R-:W-:Y:S02]  /*1f40*/  LEA R237, P4, R4, UR14, 0x1 ;  /* 0x0000000e04ed7c11 */ /* 0x010fe4000f8808ff */
[----:B------:R-:W-:Y:S01]  /*1f50*/  LEA.HI.X R238, R2, UR13, R3, 0x1, P0 ;  /* 0x0000000d02ee7c11 */ /* 0x000fe200080f0c03 */
[C---:B------:R-:W-:Y:S01]  /*1f60*/  VIADD R8, R15.reuse, 0x60 ;  /* 0x000000600f087836 */ /* 0x040fe20000000000 */
[C---:B------:R-:W-:Y:S01]  /*1f70*/  ISETP.GE.AND P0, PT, R15.reuse, R12, PT ;  /* 0x0000000c0f00720c */ /* 0x040fe20003f06270 */
[----:B------:R-:W-:Y:S01]  /*1f80*/  IMAD R9, R16, UR7, R11 ;  /* 0x0000000710097c24 */ /* 0x000fe2000f8e020b */
[----:B------:R-:W-:Y:S01]  /*1f90*/  LEA.HI.X R236, R4, UR15, R0, 0x1, P4 ;  /* 0x0000000f04ec7c11 */ /* 0x000fe2000a0f0c00 */
[----:B------:R-:W-:Y:S01]  /*1fa0*/  VIADD R22, R15, 0x20 ;  /* 0x000000200f167836 */ /* 0x000fe20000000000 */
[----:B------:R-:W-:-:S02]  /*1fb0*/  LOP3.LUT R0, R24, 0x1f8, RZ, 0xc0, !PT ;  /* 0x000001f818007812 */ /* 0x000fc400078ec0ff */
[----:B------:R-:W-:Y:S02]  /*1fc0*/  SHF.L.U32 R14, R32, 0x7, RZ ;  /* 0x00000007200e7819 */ /* 0x000fe400000006ff */
[----:B------:R-:W-:Y:S02]  /*1fd0*/  LOP3.LUT R0, R0, 0x38, R162, 0x78, !PT ;  /* 0x0000003800007812 */ /* 0x000fe400078e78a2 */
[-C--:B------:R-:W-:Y:S02]  /*1fe0*/  ISETP.GE.AND P1, PT, R8, R12.reuse, PT ;  /* 0x0000000c0800720c */ /* 0x080fe40003f26270 */
[----:B------:R-:W-:Y:S02]  /*1ff0*/  LOP3.LUT R60, R0, 0x1e00, R24, 0xf8, !PT ;  /* 0x00001e00003c7812 */ /* 0x000fe400078ef818 */
[----:B------:R-:W-:Y:S02]  /*2000*/  ISETP.GE.AND P4, PT, R23, R12, PT ;  /* 0x0000000c1700720c */ /* 0x000fe40003f86270 */
[----:B------:R-:W-:-:S02]  /*2010*/  LOP3.LUT R14, R14, R15, RZ, 0xfc, !PT ;  /* 0x0000000f0e0e7212 */ /* 0x000fc400078efcff */
[----:B------:R-:W-:Y:S01]  /*2020*/  LEA R170, R60, UR10, 0x1 ;  /* 0x0000000a3caa7c11 */ /* 0x000fe2000f8e08ff */
[----:B------:R-:W-:Y:S08]  /*2030*/  @P0 BRA `(.L_x_362) ;  /* 0x0000000000580947 */ /* 0x000ff00003800000 */
[----:B------:R-:W1:Y:S01]  /*2040*/  LDCU.64 UR6, c[0x0][0x3b0] ;  /* 0x00007600ff0677ac */ /* 0x000e620008000a00 */
[----:B------:R-:W-:Y:S01]  /*2050*/  IMAD.MOV.U32 R8, RZ, RZ, R10 ;  /* 0x000000ffff087224 */ /* 0x000fe200078e000a */
[----:B------:R-:W2:Y:S01]  /*2060*/  LDCU UR11, c[0x0][0x440] ;  /* 0x00008800ff0b77ac */ /* 0x000ea20008000800 */
[----:B------:R-:W3:Y:S01]  /*2070*/  LDCU.64 UR8, c[0x0][0x380] ;  /* 0x00007000ff0877ac */ /* 0x000ee20008000a00 */
[----:B-1----:R-:W-:Y:S02]  /*2080*/  IMAD R0, R20, UR6, RZ ;  /* 0x0000000614007c24 */ /* 0x002fe4000f8e02ff */
[----:B------:R-:W-:Y:S01]  /*2090*/  IMAD.WIDE.U32 R4, R14, UR6, R8 ;  /* 0x000000060e047c25 */ /* 0x000fe2000f8e0008 */
[----:B--2---:R-:W-:-:S03]  /*20a0*/  ISETP.GE.AND P5, PT, R138, UR11, PT ;  /* 0x0000000b8a007c0c */ /* 0x004fc6000bfa6270 */
[----:B------:R-:W-:Y:S01]  /*20b0*/  IMAD R0, R14, UR7, R0 ;  /* 0x000000070e007c24 */ /* 0x000fe2000f8e0200 */
[----:B------:R-:W-:Y:S02]  /*20c0*/  ISETP.GE.AND P0, PT, R172, UR11, PT ;  /* 0x0000000bac007c0c */ /* 0x000fe4000bf06270 */
[----:B---3--:R-:W-:Y:S02]  /*20d0*/  LEA R2, P6, R4, UR8, 0x1 ;  /* 0x0000000804027c11 */ /* 0x008fe4000f8c08ff */
        /* <DEDUP_REMOVED lines=12> */
.L_x_362:
[----:B------:R-:W-:Y:S05]  /*21a0*/  BSYNC.RECONVERGENT B0 ;  /* 0x0000000000007941 */ /* 0x000fea0003800200 */
.L_x_361:
[----:B------:R-:W-:Y:S01]  /*21b0*/  BSSY.RECONVERGENT B0, `(.L_x_363) ;  /* 0x000001e000007945 */ /* 0x000fe20003800200 */
[----:B------:R-:W-:Y:S01]  /*21c0*/  ISETP.GE.AND P0, PT, R22, R12, PT ;  /* 0x0000000c1600720c */ /* 0x000fe20003f06270 */
[----:B------:R-:W-:Y:S01]  /*21d0*/  VIADD R7, R62, 0x3f ;  /* 0x0000003f3e077836 */ /* 0x000fe20000000000 */
[----:B------:R-:W-:Y:S01]  /*21e0*/  IADD3 R21, PT, PT, R15, 0x30, RZ ;  /* 0x000000300f157810 */ /* 0x000fe20007ffe0ff */
[----:B------:R-:W-:Y:S05]  /*21f0*/  @P4 BRA `(.L_x_364) ;  /* 0x0000000000644947 */ /* 0x000fea0003800000 */
[----:B------:R-:W2:Y:S01]  /*2200*/  LDCU.64 UR8, c[0x0][0x3b0] ;  /* 0x00007600ff0877ac */ /* 0x000ea20008000a00 */
[----:B------:R-:W-:Y:S01]  /*2210*/  IADD3 R6, P4, PT, R14, 0x10, RZ ;  /* 0x000000100e067810 */ /* 0x000fe20007f9e0ff */
[----:B-1----:R-:W-:Y:S01]  /*2220*/  IMAD.MOV.U32 R2, RZ, RZ, R10 ;  /* 0x000000ffff027224 */ /* 0x002fe200078e000a */
[----:B------:R-:W-:Y:S01]  /*2230*/  MOV R3, R9 ;  /* 0x0000000900037202 */ /* 0x000fe20000000f00 */
[----:B------:R-:W1:Y:S02]  /*2240*/  LDCU UR11, c[0x0][0x440] ;  /* 0x00008800ff0b77ac */ /* 0x000e640008000800 */
[----:B------:R-:W-:Y:S01]  /*2250*/  IMAD.X R0, RZ, RZ, R20, P4 ;  /* 0x000000ffff007224 */ /* 0x000fe200020e0614 */
[----:B------:R-:W3:Y:S03]  /*2260*/  LDCU.64 UR6, c[0x0][0x380] ;  /* 0x00007000ff0677ac */ /* 0x000ee60008000a00 */
[----:B--2---:R-:W-:-:S02]  /*2270*/  IMAD R0, R0, UR8, RZ ;  /* 0x0000000800007c24 */ /* 0x004fc4000f8e02ff */
[----:B------:R-:W-:Y:S01]  /*2280*/  IMAD.WIDE.U32 R4, R6, UR8, R2 ;  /* 0x0000000806047c25 */ /* 0x000fe2000f8e0002 */
[----:B-1----:R-:W-:-:S03]  /*2290*/  ISETP.GE.AND P5, PT, R138, UR11, PT ;  /* 0x0000000b8a007c0c */ /* 0x002fc6000bfa6270 */
        /* <DEDUP_REMOVED lines=15> */
.L_x_364:
[----:B------:R-:W-:Y:S05]  /*2390*/  BSYNC.RECONVERGENT B0 ;  /* 0x0000000000007941 */ /* 0x000fea0003800200 */
.L_x_363:
[----:B------:R-:W-:Y:S01]  /*23a0*/  SHF.R.S32.HI R0, RZ, 0x1f, R7 ;  /* 0x0000001fff007819 */ /* 0x000fe20000011407 */
[----:B------:R-:W-:Y:S01]  /*23b0*/  BSSY.RECONVERGENT B0, `(.L_x_365) ;  /* 0x000001f000007945 */ /* 0x000fe20003800200 */
[----:B------:R-:W-:Y:S02]  /*23c0*/  ISETP.GE.AND P4, PT, R21, R12, PT ;  /* 0x0000000c1500720c */ /* 0x000fe40003f86270 */
[----:B------:R-:W-:Y:S01]  /*23d0*/  LEA.HI R173, R0, R7, RZ, 0x6 ;  /* 0x0000000700ad7211 */ /* 0x000fe200078f30ff */
[----:B------:R-:W-:-:S04]  /*23e0*/  VIADD R7, R15, 0x70 ;  /* 0x000000700f077836 */ /* 0x000fc80000000000 */
[----:B------:R3:W-:Y:S01]  /*23f0*/  STL [R1+0x38], R173 ;  /* 0x000038ad01007387 */ /* 0x0007e20000100800 */
[----:B------:R-:W-:Y:S05]  /*2400*/  @P0 BRA `(.L_x_366) ;  /* 0x0000000000640947 */ /* 0x000fea0003800000 */
        /* <DEDUP_REMOVED lines=25> */
.L_x_366:
[----:B------:R-:W-:Y:S05]  /*25a0*/  BSYNC.RECONVERGENT B0 ;  /* 0x0000000000007941 */ /* 0x000fea0003800200 */
.L_x_365:
[----:B------:R-:W-:Y:S01]  /*25b0*/  LEA.HI.SX32 R63, R173, 0xffffffff, 0x1a ;  /* 0xffffffffad3f7811 */ /* 0x000fe200078fd2ff */
[----:B------:R-:W-:Y:S01]  /*25c0*/  BSSY.RECONVERGENT B0, `(.L_x_367) ;  /* 0x000001d000007945 */ /* 0x000fe20003800200 */
[----:B------:R-:W-:-:S03]  /*25d0*/  ISETP.GE.AND P0, PT, R7, R12, PT ;  /* 0x0000000c0700720c */ /* 0x000fc60003f06270 */
[----:B------:R-:W-:Y:S01]  /*25e0*/  IMAD R13, R63, -0x40, R62 ;  /* 0xffffffc03f0d7824 */ /* 0x000fe200078e023e */
[----:B------:R-:W-:Y:S05]  /*25f0*/  @P4 BRA `(.L_x_368) ;  /* 0x0000000000644947 */ /* 0x000fea0003800000 */
[----:B------:R-:W5:Y:S01]  /*2600*/  LDCU.64 UR8, c[0x0][0x3b0] ;  /* 0x00007600ff0877ac */ /* 0x000f620008000a00 */
[----:B------:R-:W-:Y:S01]  /*2610*/  IADD3 R6, P4, PT, R14, 0x30, RZ ;  /* 0x000000300e067810 */ /* 0x000fe20007f9e0ff */
[----:B-12-4-:R-:W-:Y:S01]  /*2620*/  IMAD.MOV.U32 R2, RZ, RZ, R10 ;  /* 0x000000ffff027224 */ /* 0x016fe200078e000a */
        /* <DEDUP_REMOVED lines=22> */
.L_x_368:
[----:B------:R-:W-:Y:S05]  /*2790*/  BSYNC.RECONVERGENT B0 ;  /* 0x0000000000007941 */ /* 0x000fea0003800200 */
.L_x_367:
[----:B------:R-:W-:Y:S01]  /*27a0*/  BSSY.RECONVERGENT B0, `(.L_x_369) ;  /* 0x000001c000007945 */ /* 0x000fe20003800200 */
[----:B------:R-:W-:-:S03]  /*27b0*/  ISETP.GE.AND P6, PT, R15, R13, PT ;  /* 0x0000000d0f00720c */ /* 0x000fc60003fc6270 */
[----:B------:R-:W-:Y:S10]  /*27c0*/  @P3 BRA `(.L_x_370) ;  /* 0x0000000000643947 */ /* 0x000ff40003800000 */
        /* <DEDUP_REMOVED lines=25> */
.L_x_370:
[----:B------:R-:W-:Y:S05]  /*2960*/  BSYNC.RECONVERGENT B0 ;  /* 0x0000000000007941 */ /* 0x000fea0003800200 */
.L_x_369:
        /* <DEDUP_REMOVED lines=28> */
.L_x_372:
[----:B------:R-:W-:Y:S05]  /*2b30*/  BSYNC.RECONVERGENT B0 ;  /* 0x0000000000007941 */ /* 0x000fea0003800200 */
.L_x_371:
[----:B------:R-:W-:Y:S01]  /*2b40*/  BSSY.RECONVERGENT B0, `(.L_x_373) ;  /* 0x000001e000007945 */ /* 0x000fe20003800200 */
[----:B------:R-:W-:Y:S01]  /*2b50*/  ISETP.GE.AND P4, PT, R22, R13, PT ;  /* 0x0000000d1600720c */ /* 0x000fe20003f86270 */
[C---:B------:R-:W-:Y:S01]  /*2b60*/  IMAD.SHL.U32 R168, R136.reuse, 0x40, RZ ;  /* 0x0000004088a87824 */ /* 0x040fe200078e00ff */
[----:B------:R-:W-:Y:S01]  /*2b70*/  SHF.L.U64.HI R171, R136, 0x6, R137 ;  /* 0x0000000688ab7819 */ /* 0x000fe20000010289 */
        /* <DEDUP_REMOVED lines=26> */
.L_x_374:
[----:B------:R-:W-:Y:S05]  /*2d20*/  BSYNC.RECONVERGENT B0 ;  /* 0x0000000000007941 */ /* 0x000fea0003800200 */
.L_x_373:
[----:B------:R-:W-:Y:S01]  /*2d30*/  SHF.R.S32.HI R15, RZ, 0x1f, R63 ;  /* 0x0000001fff0f7819 */ /* 0x000fe2000001143f */
[----:B------:R-:W-:Y:S01]  /*2d40*/  IMAD R0, R171, R63, RZ ;  /* 0x0000003fab007224 */ /* 0x000fe200078e02ff */
[----:B------:R-:W-:Y:S01]  /*2d50*/  BSSY.RECONVERGENT B0, `(.L_x_375) ;  /* 0x000001e000007945 */ /* 0x000fe20003800200 */
[----:B------:R-:W-:Y:S01]  /*2d60*/  ISETP.GE.AND P3, PT, R21, R13, PT ;  /* 0x0000000d1500720c */ /* 0x000fe20003f66270 */
[----:B------:R-:W-:-:S04]  /*2d70*/  IMAD.WIDE.U32 R6, R168, R63, RZ ;  /* 0x0000003fa8067225 */ /* 0x000fc800078e00ff */
[----:B------:R-:W-:Y:S01]  /*2d80*/  IMAD R12, R15, R168, R0 ;  /* 0x000000a80f0c7224 */ /* 0x000fe200078e0200 */
[----:B------:R-:W-:Y:S07]  /*2d90*/  @P0 BRA `(.L_x_376) ;  /* 0x0000000000640947 */ /* 0x000fee0003800000 */
        /* <DEDUP_REMOVED lines=25> */
.L_x_376:
[----:B------:R-:W-:Y:S05]  /*2f30*/  BSYNC.RECONVERGENT B0 ;  /* 0x0000000000007941 */ /* 0x000fea0003800200 */
.L_x_375:
[----:B------:R-:W-:Y:S01]  /*2f40*/  BSSY.RECONVERGENT B0, `(.L_x_377) ;  /* 0x0000014000007945 */ /* 0x000fe20003800200 */
[C---:B------:R-:W-:Y:S01]  /*2f50*/  SHF.L.U64.HI R167, R136.reuse, 0x4, R137 ;  /* 0x0000000488a77819 */ /* 0x040fe20000010289 */
[----:B------:R-:W-:Y:S01]  /*2f60*/  IMAD.SHL.U32 R166, R136, 0x10, RZ ;  /* 0x0000001088a67824 */ /* 0x000fe200078e00ff */
[----:B------:R-:W-:Y:S01]  /*2f70*/  IADD3 R5, PT, PT, R7, R12, RZ ;  /* 0x0000000c07057210 */ /* 0x000fe20007ffe0ff */
[----:B------:R-:W-:Y:S06]  /*2f80*/  @P6 BRA `(.L_x_378) ;  /* 0x00000000003c6947 */ /* 0x000fec0003800000 */
[----:B------:R-:W5:Y:S01]  /*2f90*/  LDCU UR6, c[0x0][0x440] ;  /* 0x00008800ff0677ac */ /* 0x000f620008000800 */
[----:B-12-4-:R-:W-:-:S04]  /*2fa0*/  LEA R2, P2, R6, R237, 0x1 ;  /* 0x000000ed06027211 */ /* 0x016fc800078408ff */
        /* <DEDUP_REMOVED lines=13> */
.L_x_378:
[----:B------:R-:W-:Y:S05]  /*3080*/  BSYNC.RECONVERGENT B0 ;  /* 0x0000000000007941 */ /* 0x000fea0003800200 */
.L_x_377:
[----:B------:R-:W-:Y:S04]  /*3090*/  BSSY.RECONVERGENT B0, `(.L_x_379) ;  /* 0x0000013000007945 */ /* 0x000fe80003800200 */
[----:B------:R-:W-:Y:S05]  /*30a0*/  @P5 BRA `(.L_x_380) ;  /* 0x0000000000445947 */ /* 0x000fea0003800000 */
[----:B------:R-:W5:Y:S01]  /*30b0*/  LDCU UR6, c[0x0][0x440] ;  /* 0x00008800ff0677ac */ /* 0x000f620008000800 */
[----:B------:R-:W-:-:S05]  /*30c0*/  IADD3 R0, P2, PT, R166, R6, RZ ;  /* 0x00000006a6007210 */ /* 0x000fca0007f5e0ff */
[----:B-12-4-:R-:W-:Y:S01]  /*30d0*/  IMAD.X R3, R167, 0x1, R5, P2 ;  /* 0x00000001a7037824 */ /* 0x016fe200010e0605 */
        /* <DEDUP_REMOVED lines=14> */
.L_x_380:
[----:B------:R-:W-:Y:S05]  /*31c0*/  BSYNC.RECONVERGENT B0 ;  /* 0x0000000000007941 */ /* 0x000fea0003800200 */
.L_x_379:
[----:B------:R-:W-:Y:S04]  /*31d0*/  BSSY.RECONVERGENT B0, `(.L_x_381) ;  /* 0x0000015000007945 */ /* 0x000fe80003800200 */
[----:B------:R-:W-:Y:S05]  /*31e0*/  @P4 BRA `(.L_x_382) ;  /* 0x00000000004c4947 */ /* 0x000fea0003800000 */
[----:B------:R-:W5:Y:S01]  /*31f0*/  LDCU UR6, c[0x0][0x440] ;  /* 0x00008800ff0677ac */ /* 0x000f620008000800 */
[----:B-12-4-:R-:W-:-:S04]  /*3200*/  IMAD.WIDE.U32 R2, R136, 0x20, RZ ;  /* 0x0000002088027825 */ /* 0x016fc800078e00ff */
        /* <DEDUP_REMOVED lines=17> */
.L_x_382:
[----:B------:R-:W-:Y:S05]  /*3320*/  BSYNC.RECONVERGENT B0 ;  /* 0x0000000000007941 */ /* 0x000fea0003800200 */
.L_x_381:
[----:B------:R-:W-:Y:S04]  /*3330*/  BSSY.RECONVERGENT B0, `(.L_x_383) ;  /* 0x0000015000007945 */ /* 0x000fe80003800200 */
[----:B------:R-:W-:Y:S05]  /*3340*/  @P3 BRA `(.L_x_384) ;  /* 0x00000000004c3947 */ /* 0x000fea0003800000 */
[----:B------:R-:W5:Y:S01]  /*3350*/  LDCU UR6, c[0x0][0x440] ;  /* 0x00008800ff0677ac */ /* 0x000f620008000800 */
[----:B------:R-:W-:Y:S02]  /*3360*/  IMAD.MOV.U32 R4, RZ, RZ, R6 ;  /* 0x000000ffff047224 */ /* 0x000fe400078e0006 */
[----:B------:R-:W-:Y:S02]  /*3370*/  IMAD R0, R137, 0x30, RZ ;  /* 0x0000003089007824 */ /* 0x000fe400078e02ff */
[----:B------:R-:W-:-:S04]  /*3380*/  IMAD.WIDE.U32 R4, R136, 0x30, R4 ;  /* 0x0000003088047825 */ /* 0x000fc800078e0004 */
[----:B------:R-:W-:Y:S01]  /*3390*/  IMAD.IADD R0, R5, 0x1, R0 ;  /* 0x0000000105007824 */ /* 0x000fe200078e0200 */
        /* <DEDUP_REMOVED lines=14> */
.L_x_384:
[----:B------:R-:W-:Y:S05]  /*3480*/  BSYNC.RECONVERGENT B0 ;  /* 0x0000000000007941 */ /* 0x000fea0003800200 */
.L_x_383:
[----:B------:R-:W5:Y:S01]  /*3490*/  LDCU.64 UR6, c[0x0][0x538] ;  /* 0x0000a700ff0677ac */ /* 0x000f620008000a00 */
[----:B------:R-:W0:Y:S01]  /*34a0*/  LDGDEPBAR ;  /* 0x00000000000079af */ /* 0x000e220000000000 */
[----:B-----5:R-:W-:-:S04]  /*34b0*/  ISETP.NE.U32.AND P1, PT, RZ, UR6, PT ;  /* 0x00000006ff007c0c */ /* 0x020fc8000bf25070 */
[----:B------:R-:W-:Y:S02]  /*34c0*/  ISETP.NE.AND.EX P1, PT, RZ, UR7, PT, P1 ;  /* 0x00000007ff007c0c */ /* 0x000fe4000bf25310 */
[----:B------:R-:W-:Y:S01]  /*34d0*/  SHF.L.U32 R181, R162, 0x6, RZ ;  /* 0x00000006a2b57819 */ /* 0x000fe200000006ff */
[----:B------:R-:W-:-:S10]  /*34e0*/  DEPBAR.LE SB0, 0x0 ;  /* 0x000080000000791a */ /* 0x000fd40000000000 */
[----:B------:R-:W1:Y:S01]  /*34f0*/  @P1 LDC.64 R4, c[0x0][0x540] ;  /* 0x00015000ff041b82 */ /* 0x000e620000000a00 */
[----:B------:R-:W-:-:S07]  /*3500*/  @P1 IMAD.MOV.U32 R17, RZ, RZ, RZ ;  /* 0x000000ffff111224 */ /* 0x000fce00078e00ff */
[----:B------:R-:W5:Y:S01]  /*3510*/  @P1 LDC R0, c[0x0][0x458] ;  /* 0x00011600ff001b82 */ /* 0x000f620000000800 */
[----:B-12-4-:R-:W-:-:S04]  /*3520*/  @P1 IMAD.WIDE.U32 R2, R31, R4, R16 ;  /* 0x000000041f021225 */ /* 0x016fc800078e0010 */
[----:B------:R-:W-:Y:S01]  /*3530*/  @P1 IMAD R5, R31, R5, R3 ;  /* 0x000000051f051224 */ /* 0x000fe200078e0203 */
[----:B------:R-:W-:-:S04]  /*3540*/  @P1 LEA R4, P0, R2, UR6, 0x2 ;  /* 0x0000000602041c11 */ /* 0x000fc8000f8010ff */
[----:B------:R-:W-:-:S05]  /*3550*/  @P1 LEA.HI.X R5, R2, UR7, R5, 0x2, P0 ;  /* 0x0000000702051c11 */ /* 0x000fca00080f1405 */
[----:B------:R5:W2:Y:S01]  /*3560*/  @P1 LDG.E R6, desc[UR16][R4.64] ;  /* 0x0000001004061981 */ /* 0x000aa2000c1e1900 */
[C---:B------:R-:W-:Y:S01]  /*3570*/  IMAD.SHL.U32 R2, R18.reuse, 0x40, RZ ;  /* 0x0000004012027824 */ /* 0x040fe200078e00ff */
[----:B------:R-:W-:Y:S01]  /*3580*/  LOP3.LUT R7, R181, 0x1c0, RZ, 0xc0, !PT ;  /* 0x000001c0b5077812 */ /* 0x000fe200078ec0ff */
[----:B------:R-:W-:Y:S01]  /*3590*/  BSSY.RECONVERGENT B0, `(.L_x_385) ;  /* 0x000001f000007945 */ /* 0x000fe20003800200 */
[----:B------:R-:W-:Y:S02]  /*35a0*/  MOV R177, RZ ;  /* 0x000000ff00b17202 */ /* 0x000fe40000000f00 */
[----:B------:R-:W-:Y:S01]  /*35b0*/  SHF.R.U32.HI R228, RZ, 0x1, R162 ;  /* 0x00000001ffe47819 */ /* 0x000fe200000116a2 */
[----:B-----5:R1:W2:Y:S02]  /*35c0*/  @P1 MUFU.RCP R5, R0 ;  /* 0x0000000000051308 */ /* 0x0202a40000001000 */
[----:B-1----:R-:W-:-:S05]  /*35d0*/  SHF.L.U64.HI R0, R18, 0x6, R19 ;  /* 0x0000000612007819 */ /* 0x002fca0000010213 */
[----:B------:R-:W-:-:S04]  /*35e0*/  IMAD R0, R0, R63, RZ ;  /* 0x0000003f00007224 */ /* 0x000fc800078e02ff */
[----:B------:R-:W-:Y:S01]  /*35f0*/  IMAD R4, R15, R2, R0 ;  /* 0x000000020f047224 */ /* 0x000fe200078e0200 */
[----:B------:R-:W-:Y:S01]  /*3600*/  LOP3.LUT R0, R7, 0x38, R24, 0xf8, !PT ;  /* 0x0000003807007812 */ /* 0x000fe200078ef818 */
[----:B------:R-:W-:Y:S01]  /*3610*/  IMAD.WIDE.U32 R2, R2, R63, RZ ;  /* 0x0000003f02027225 */ /* 0x000fe200078e00ff */
[----:B------:R-:W-:Y:S03]  /*3620*/  BAR.SYNC.DEFER_BLOCKING 0x0 ;  /* 0x0000000000007b1d */ /* 0x000fe60000010000 */
[----:B--2---:R-:W-:Y:S01]  /*3630*/  @P1 FMUL.FTZ R177, R6, R5 ;  /* 0x0000000506b11220 */ /* 0x004fe20000410000 */
[----:B------:R-:W-:Y:S02]  /*3640*/  IMAD.IADD R5, R3, 0x1, R4 ;  /* 0x0000000103057824 */ /* 0x000fe400078e0204 */
[----:B------:R-:W-:Y:S05]  /*3650*/  @P6 BRA `(.L_x_386) ;  /* 0x0000000000406947 */ /* 0x000fea0003800000 */
        /* <DEDUP_REMOVED lines=16> */
.L_x_386:
[----:B------:R2:W-:Y:S04]  /*3760*/  STS.128 [R170+0xc000], RZ ;  /* 0x00c000ffaa007388 */ /* 0x0005e80000000c00 */
[----:B------:R2:W-:Y:S02]  /*3770*/  STS.128 [R170+0xe000], RZ ;  /* 0x00e000ffaa007388 */ /* 0x0005e40000000c00 */
.L_x_387:
[----:B------:R-:W-:Y:S05]  /*3780*/  BSYNC.RECONVERGENT B0 ;  /* 0x0000000000007941 */ /* 0x000fea0003800200 */
.L_x_385:
[----:B------:R-:W-:Y:S01]  /*3790*/  ISETP.GE.AND P0, PT, R23, R13, PT ;  /* 0x0000000d1700720c */ /* 0x000fe20003f06270 */
[----:B------:R-:W-:Y:S01]  /*37a0*/  IMAD.SHL.U32 R229, R162, 0x20, RZ ;  /* 0x00000020a2e57824 */ /* 0x000fe200078e00ff */
[C---:B------:R-:W-:Y:S01]  /*37b0*/  LOP3.LUT R24, R0.reuse, 0x8, R162, 0x78, !PT ;  /* 0x0000000800187812 */ /* 0x040fe200078e78a2 */
[----:B------:R-:W-:Y:S01]  /*37c0*/  BSSY.RECONVERGENT B0, `(.L_x_388) ;  /* 0x000001d000007945 */ /* 0x000fe20003800200 */
[----:B------:R-:W-:Y:S02]  /*37d0*/  LOP3.LUT R180, R0, 0x8, R228, 0x78, !PT ;  /* 0x0000000800b47812 */ /* 0x000fe400078e78e4 */
[----:B------:R-:W-:Y:S02]  /*37e0*/  LOP3.LUT R229, R229, 0x7c00, RZ, 0xc0, !PT ;  /* 0x00007c00e5e57812 */ /* 0x000fe400078ec0ff */
[----:B-1----:R-:W-:Y:S02]  /*37f0*/  LOP3.LUT R6, R181, 0x400, RZ, 0xc0, !PT ;  /* 0x00000400b5067812 */ /* 0x002fe400078ec0ff */
[----:B------:R-:W-:-:S02]  /*3800*/  LOP3.LUT R0, R229, 0x200, R181, 0xf8, !PT ;  /* 0x00000200e5007812 */ /* 0x000fc400078ef8b5 */
[-C--:B------:R-:W-:Y:S01]  /*3810*/  ISETP.GE.AND P4, PT, R22, R13.reuse, PT ;  /* 0x0000000d1600720c */ /* 0x080fe20003f86270 */
[----:B------:R1:W-:Y:S01]  /*3820*/  @P0 STS.128 [R170+0xc800], RZ ;  /* 0x00c800ffaa000388 */ /* 0x0003e20000000c00 */
[----:B------:R-:W-:Y:S01]  /*3830*/  ISETP.GE.AND P3, PT, R21, R13, PT ;  /* 0x0000000d1500720c */ /* 0x000fe20003f66270 */
[----:B------:R-:W-:Y:S02]  /*3840*/  IMAD R24, R24, 0x2, R6 ;  /* 0x0000000218187824 */ /* 0x000fe400078e0206 */
[----:B------:R1:W-:Y:S01]  /*3850*/  @P0 STS.128 [R170+0xe800], RZ ;  /* 0x00e800ffaa000388 */ /* 0x0003e20000000c00 */
[----:B------:R-:W-:Y:S01]  /*3860*/  IMAD.IADD R8, R180, 0x1, R0 ;  /* 0x00000001b4087824 */ /* 0x000fe200078e0200 */
[----:B------:R-:W-:Y:S08]  /*3870*/  @P0 BRA `(.L_x_389) ;  /* 0x0000000000440947 */ /* 0x000ff00003800000 */
[----:B------:R-:W4:Y:S01]  /*3880*/  LDCU UR6, c[0x0][0x440] ;  /* 0x00008800ff0677ac */ /* 0x000f220008000800 */
[----:B------:R-:W-:-:S04]  /*3890*/  LEA R0, P2, R18, R2, 0x4 ;  /* 0x0000000212007211 */ /* 0x000fc800078420ff */
[----:B------:R-:W-:Y:S02]  /*38a0*/  LEA.HI.X R7, R18, R5, R19, 0x4, P2 ;  /* 0x0000000512077211 */ /* 0x000fe400010f2413 */
        /* <DEDUP_REMOVED lines=14> */
.L_x_389:
[----:B------:R-:W-:Y:S05]  /*3990*/  BSYNC.RECONVERGENT B0 ;  /* 0x0000000000007941 */ /* 0x000fea0003800200 */
.L_x_388:
[----:B------:R1:W-:Y:S01]  /*39a0*/  @P4 STS.128 [R170+0xd000], RZ ;  /* 0x00d000ffaa004388 */ /* 0x0003e20000000c00 */
[----:B------:R-:W-:Y:S01]  /*39b0*/  BSSY.RECONVERGENT B0, `(.L_x_390) ;  /* 0x0000017000007945 */ /* 0x000fe20003800200 */
[----:B------:R-:W-:Y:S02]  /*39c0*/  LEA R26, R8, UR10, 0x1 ;  /* 0x0000000a081a7c11 */ /* 0x000fe4000f8e08ff */
[----:B------:R1:W-:Y:S01]  /*39d0*/  @P4 STS.128 [R170+0xf000], RZ ;  /* 0x00f000ffaa004388 */ /* 0x0003e20000000c00 */
[----:B------:R-:W-:Y:S05]  /*39e0*/  @P4 BRA `(.L_x_391) ;  /* 0x00000000004c4947 */ /* 0x000fea0003800000 */
[----:B------:R-:W5:Y:S01]  /*39f0*/  LDCU UR6, c[0x0][0x440] ;  /* 0x00008800ff0677ac */ /* 0x000f620008000800 */
[----:B----4-:R-:W-:-:S04]  /*3a00*/  IMAD.WIDE.U32 R6, R18, 0x20, RZ ;  /* 0x0000002012067825 */ /* 0x010fc800078e00ff */
        /* <DEDUP_REMOVED lines=17> */
.L_x_391:
[----:B------:R-:W-:Y:S05]  /*3b20*/  BSYNC.RECONVERGENT B0 ;  /* 0x0000000000007941 */ /* 0x000fea0003800200 */
.L_x_390:
        /* <DEDUP_REMOVED lines=23> */
.L_x_393:
[----:B------:R-:W-:Y:S05]  /*3ca0*/  BSYNC.RECONVERGENT B0 ;  /* 0x0000000000007941 */ /* 0x000fea0003800200 */
.L_x_392:
[----:B------:R-:W-:Y:S01]  /*3cb0*/  LDSM.16.M88.4 R36, [R24+UR10+0x8000] ;  /* 0x0080000a1824783b */ /* 0x000fe20008000200 */
[----:B------:R-:W-:Y:S01]  /*3cc0*/  IMAD.MOV.U32 R139, RZ, RZ, 0x20 ;  /* 0x00000020ff8b7424 */ /* 0x000fe200078e00ff */
[----:B------:R-:W-:Y:S01]  /*3cd0*/  LOP3.LUT P0, RZ, R162, 0x2, RZ, 0xc0, !PT ;  /* 0x00000002a2ff7812 */ /* 0x000fe2000780c0ff */
[----:B-1----:R-:W-:Y:S01]  /*3ce0*/  VIADD R3, R24, UR10 ;  /* 0x0000000a18037c36 */ /* 0x002fe20008000000 */
[----:B------:R-:W1:Y:S01]  /*3cf0*/  LDSM.16.M88.4 R8, [R26+0x2000] ;  /* 0x002000001a08783b */ /* 0x000e620000000200 */
[----:B------:R-:W-:Y:S01]  /*3d00*/  IMAD.MOV.U32 R0, RZ, RZ, 0x40 ;  /* 0x00000040ff007424 */ /* 0x000fe200078e00ff */
[----:B------:R-:W-:Y:S02]  /*3d10*/  SEL R139, R139, 0xffffffe0, !P0 ;  /* 0xffffffe08b8b7807 */ /* 0x000fe40004000000 */
[----:B------:R-:W5:Y:S01]  /*3d20*/  LDSM.16.M88.4 R32, [R24+UR10+0x8800] ;  /* 0x0088000a1820783b */ /* 0x000f620008000200 */
[----:B------:R-:W-:Y:S02]  /*3d30*/  LOP3.LUT P0, RZ, R162, 0x4, RZ, 0xc0, !PT ;  /* 0x00000004a2ff7812 */ /* 0x000fe4000780c0ff */
[--C-:B------:R-:W-:Y:S01]  /*3d40*/  IMAD.IADD R2, R3, 0x1, R139.reuse ;  /* 0x0000000103027824 */ /* 0x100fe200078e028b */
[----:B------:R-:W2:Y:S01]  /*3d50*/  LDSM.16.M88.4 R28, [R24+UR10+0x9000] ;  /* 0x0090000a181c783b */ /* 0x000ea20008000200 */
[----:B------:R-:W-:Y:S01]  /*3d60*/  IMAD.IADD R27, R26, 0x1, R139 ;  /* 0x000000011a1b7824 */ /* 0x000fe200078e028b */
[----:B------:R-:W-:-:S02]  /*3d70*/  SEL R0, R0, 0xffffffc0, !P0 ;  /* 0xffffffc000007807 */ /* 0x000fc40004000000 */
[----:B------:R-:W3:Y:S03]  /*3d80*/  LDSM.16.M88.4 R16, [R24+UR10+0x9800] ;  /* 0x0098000a1810783b */ /* 0x000ee60008000200 */
[--C-:B------:R-:W-:Y:S01]  /*3d90*/  IMAD.IADD R25, R26, 0x1, R0.reuse ;  /* 0x000000011a197824 */ /* 0x100fe200078e0200 */
[----:B------:R-:W3:Y:S01]  /*3da0*/  LDSM.16.M88.4 R12, [R26] ;  /* 0x000000001a0c783b */ /* 0x000ee20000000200 */
[----:B------:R-:W-:Y:S02]  /*3db0*/  IMAD.IADD R0, R3, 0x1, R0 ;  /* 0x0000000103007824 */ /* 0x000fe400078e0200 */
[C---:B------:R-:W-:Y:S01]  /*3dc0*/  IMAD.IADD R61, R139.reuse, 0x1, R25 ;  /* 0x000000018b3d7824 */ /* 0x040fe200078e0219 */
[----:B----4-:R-:W-:Y:S01]  /*3dd0*/  LDSM.16.M88.4 R4, [R27+0x2000] ;  /* 0x002000001b04783b */ /* 0x010fe20000000200 */
[----:B------:R-:W-:-:S03]  /*3de0*/  IMAD.IADD R3, R139, 0x1, R0 ;  /* 0x000000018b037824 */ /* 0x000fc600078e0200 */
[----:B------:R-:W4:Y:S04]  /*3df0*/  LDSM.16.M88.4 R56, [R2+0x9000] ;  /* 0x009000000238783b */ /* 0x000f280000000200 */
[----:B------:R-:W4:Y:S04]  /*3e00*/  LDSM.16.M88.4 R20, [R27] ;  /* 0x000000001b14783b */ /* 0x000f280000000200 */
[----:B------:R-:W-:Y:S04]  /*3e10*/  LDSM.16.M88.4 R52, [R2+0x8800] ;  /* 0x008800000234783b */ /* 0x000fe80000000200 */
[----:B------:R-:W4:Y:S01]  /*3e20*/  LDSM.16.M88.4 R72, [R2+0x9800] ;  /* 0x009800000248783b */ /* 0x000f220000000200 */
[C---:B-1----:R-:W-:Y:S03]  /*3e30*/  HMMA.16816.F32.BF16 R88, R8.reuse, R36, RZ ;  /* 0x000000240858723c */ /* 0x042fe600000418ff */
[----:B------:R-:W1:Y:S04]  /*3e40*/  LDSM.16.M88.4 R48, [R2+0x8000] ;  /* 0x008000000230783b */ /* 0x000e680000000200 */
[----:B------:R-:W0:Y:S01]  /*3e50*/  LDGDEPBAR ;  /* 0x00000000000079af */ /* 0x000e220000000000 */
[C---:B------:R-:W-:Y:S08]  /*3e60*/  HMMA.16816.F32.BF16 R84, R8.reuse, R38, RZ ;  /* 0x000000260854723c */ /* 0x040ff000000418ff */
[C---:B-----5:R-:W-:Y:S08]  /*3e70*/  HMMA.16816.F32.BF16 R80, R8.reuse, R32, RZ ;  /* 0x000000200850723c */ /* 0x060ff000000418ff */
[C---:B--2---:R-:W-:Y:S08]  /*3e80*/  HMMA.16816.F32.BF16 R68, R8.reuse, R28, RZ ;  /* 0x0000001c0844723c */ /* 0x044ff000000418ff */
[C---:B---3--:R-:W-:Y:S08]  /*3e90*/  HMMA.16816.F32.BF16 R44, R8.reuse, R16, RZ ;  /* 0x00000010082c723c */ /* 0x048ff000000418ff */
[C---:B------:R-:W-:Y:S08]  /*3ea0*/  HMMA.16816.F32.BF16 R76, R8.reuse, R34, RZ ;  /* 0x00000022084c723c */ /* 0x040ff000000418ff */
[C---:B------:R-:W-:Y:S08]  /*3eb0*/  HMMA.16816.F32.BF16 R64, R8.reuse, R30, RZ ;  /* 0x0000001e0840723c */ /* 0x040ff000000418ff */
[----:B------:R-:W-:Y:S08]  /*3ec0*/  HMMA.16816.F32.BF16 R40, R8, R18, RZ ;  /* 0x000000120828723c */ /* 0x000ff000000418ff */
[C---:B------:R-:W-:Y:S08]  /*3ed0*/  HMMA.16816.F32.BF16 R92, R12.reuse, R36, RZ ;  /* 0x000000240c5c723c */ /* 0x040ff000000418ff */
[C---:B------:R-:W-:Y:S08]  /*3ee0*/  HMMA.16816.F32.BF16 R96, R12.reuse, R38, RZ ;  /* 0x000000260c60723c */ /* 0x040ff000000418ff */
[C---:B------:R-:W-:Y:S08]  /*3ef0*/  HMMA.16816.F32.BF16 R8, R12.reuse, R28, RZ ;  /* 0x0000001c0c08723c */ /* 0x040ff000000418ff */
[C---:B------:R-:W-:Y:S08]  /*3f00*/  HMMA.16816.F32.BF16 R36, R12.reuse, R32, RZ ;  /* 0x000000200c24723c */ /* 0x040ff000000418ff */
[----:B------:R-:W-:Y:S01]  /*3f10*/  HMMA.16816.F32.BF16 R100, R12, R34, RZ ;  /* 0x000000220c64723c */ /* 0x000fe200000418ff */
[----:B------:R-:W-:Y:S07]  /*3f20*/  LDSM.16.M88.4 R32, [R0+0x9800] ;  /* 0x009800000020783b */ /* 0x000fee0000000200 */
[-C--:B----4-:R-:W-:Y:S08]  /*3f30*/  HMMA.16816.F32.BF16 R132, R4, R56.reuse, R68 ;  /* 0x000000380484723c */ /* 0x090ff00000041844 */
[----:B------:R-:W-:Y:S01]  /*3f40*/  HMMA.16816.F32.BF16 R116, R20, R56, R8 ;  /* 0x000000381474723c */ /* 0x000fe20000041808 */
[----:B------:R-:W2:Y:S07]  /*3f50*/  LDSM.16.M88.4 R8, [R25+0x2000] ;  /* 0x002000001908783b */ /* 0x000eae0000000200 */
[----:B------:R-:W-:Y:S08]  /*3f60*/  HMMA.16816.F32.BF16 R108, R12, R30, RZ ;  /* 0x0000001e0c6c723c */ /* 0x000ff000000418ff */
[C---:B------:R-:W-:Y:S01]  /*3f70*/  HMMA.16816.F32.BF16 R68, R4.reuse, R72, R44 ;  /* 0x000000480444723c */ /* 0x040fe2000004182c */
[----:B------:R-:W3:Y:S07]  /*3f80*/  LDSM.16.M88.4 R44, [R0+0x8000] ;  /* 0x00800000002c783b */ /* 0x000eee0000000200 */
[----:B------:R-:W-:Y:S01]  /*3f90*/  HMMA.16816.F32.BF16 R112, R4, R74, R40 ;  /* 0x0000004a0470723c */ /* 0x000fe20000041828 */
[----:B------:R-:W4:Y:S07]  /*3fa0*/  LDSM.16.M88.4 R40, [R0+0x8800] ;  /* 0x008800000028783b */ /* 0x000f2e0000000200 */
[----:B------:R-:W-:Y:S01]  /*3fb0*/  HMMA.16816.F32.BF16 R120, R20, R52, R36 ;  /* 0x000000341478723c */ /* 0x000fe20000041824 */
[----:B------:R-:W5:Y:S07]  /*3fc0*/  LDSM.16.M88.4 R36, [R0+0x9000] ;  /* 0x009000000024783b */ /* 0x000f6e0000000200 */
[C---:B------:R-:W-:Y:S08]  /*3fd0*/  HMMA.16816.F32.BF16 R28, R12.reuse, R16, RZ ;  /* 0x000000100c1c723c */ /* 0x040ff000000418ff */
[----:B------:R-:W-:Y:S01]  /*3fe0*/  HMMA.16816.F32.BF16 R140, R12, R18, RZ ;  /* 0x000000120c8c723c */ /* 0x000fe200000418ff */
[----:B------:R-:W5:Y:S04]  /*3ff0*/  LDSM.16.M88.4 R12, [R25] ;  /* 0x00000000190c783b */ /* 0x000f680000000200 */
[----:B------:R-:W-:Y:S03]  /*4000*/  LDSM.16.M88.4 R16, [R61] ;  /* 0x000000003d10783b */ /* 0x000fe60000000200 */
[C---:B-1----:R-:W-:Y:S08]  /*4010*/  HMMA.16816.F32.BF16 R88, R4.reuse, R48, R88 ;  /* 0x000000300458723c */ /* 0x042ff00000041858 */
[C---:B------:R-:W-:Y:S08]  /*4020*/  HMMA.16816.F32.BF16 R80, R4.reuse, R52, R80 ;  /* 0x000000340450723c */ /* 0x040ff00000041850 */
[C---:B------:R-:W-:Y:S08]  /*4030*/  HMMA.16816.F32.BF16 R84, R4.reuse, R50, R84 ;  /* 0x000000320454723c */ /* 0x040ff00000041854 */
[C---:B------:R-:W-:Y:S08]  /*4040*/  HMMA.16816.F32.BF16 R76, R4.reuse, R54, R76 ;  /* 0x00000036044c723c */ /* 0x040ff0000004184c */
[----:B------:R-:W-:Y:S01]  /*4050*/  HMMA.16816.F32.BF16 R128, R4, R58, R64 ;  /* 0x0000003a0480723c */ /* 0x000fe20000041840 */
[----:B------:R-:W-:Y:S04]  /*4060*/  LDSM.16.M88.4 R4, [R61+0x2000] ;  /* 0x002000003d04783b */ /* 0x000fe80000000200 */
[----:B------:R-:W-:Y:S03]  /*4070*/  LDSM.16.M88.4 R64, [R3+0x9800] ;  /* 0x009800000340783b */ /* 0x000fe60000000200 */
[C---:B------:R-:W-:Y:S08]  /*4080*/  HMMA.16816.F32.BF16 R104, R20.reuse, R48, R92 ;  /* 0x000000301468723c */ /* 0x040ff0000004185c */
[C---:B------:R-:W-:Y:S01]  /*4090*/  HMMA.16816.F32.BF16 R124, R20.reuse, R72, R28 ;  /* 0x00000048147c723c */ /* 0x040fe2000004181c */
[----:B------:R-:W1:Y:S07]  /*40a0*/  LDSM.16.M88.4 R28, [R3+0x8000] ;  /* 0x00800000031c783b */ /* 0x000e6e0000000200 */
[C---:B------:R-:W-:Y:S01]  /*40b0*/  HMMA.16816.F32.BF16 R96, R20.reuse, R50, R96 ;  /* 0x000000321460723c */ /* 0x040fe20000041860 */
[----:B------:R-:W1:Y:S07]  /*40c0*/  LDSM.16.M88.4 R48, [R3+0x8800] ;  /* 0x008800000330783b */ /* 0x000e6e0000000200 */
[C---:B------:R-:W-:Y:S08]  /*40d0*/  HMMA.16816.F32.BF16 R108, R20.reuse, R58, R108 ;  /* 0x0000003a146c723c */ /* 0x040ff0000004186c */
[C---:B------:R-:W-:Y:S01]  /*40e0*/  HMMA.16816.F32.BF16 R100, R20.reuse, R54, R100 ;  /* 0x000000361464723c */ /* 0x040fe20000041864 */
[----:B------:R-:W1:Y:S07]  /*40f0*/  LDSM.16.M88.4 R52, [R3+0x9000] ;  /* 0x009000000334783b */ /* 0x000e6e0000000200 */
[----:B------:R-:W-:Y:S08]  /*4100*/  HMMA.16816.F32.BF16 R92, R20, R74, R140 ;  /* 0x0000004a145c723c */ /* 0x000ff0000004188c */
[C---:B--2---:R-:W-:Y:S08]  /*4110*/  HMMA.16816.F32.BF16 R56, R8.reuse, R32, R68 ;  /* 0x000000200838723c */ /* 0x044ff00000041844 */
[C---:B---3--:R-:W-:Y:S08]  /*4120*/  HMMA.16816.F32.BF16 R88, R8.reuse, R44, R88 ;  /* 0x0000002c0858723c */ /* 0x048ff00000041858 */
[C---:B----4-:R-:W-:Y:S08]  /*4130*/  HMMA.16816.F32.BF16 R80, R8.reuse, R40, R80 ;  /* 0x000000280850723c */ /* 0x050ff00000041850 */
[C---:B-----5:R-:W-:Y:S08]  /*4140*/  HMMA.16816.F32.BF16 R72, R8.reuse, R36, R132 ;  /* 0x000000240848723c */ /* 0x060ff00000041884 */
        /* <DEDUP_REMOVED lines=14> */
[----:B------:R-:W-:Y:S04]  /*4230*/  LDSM.16.M88.4 R32, [R24+UR10+0xb000] ;  /* 0x00b0000a1820783b */ /* 0x000fe80008000200 */
[----:B------:R-:W-:Y:S03]  /*4240*/  LDSM.16.M88.4 R12, [R26+0x4000] ;  /* 0x004000001a0c783b */ /* 0x000fe60000000200 */
[C---:B-1----:R-:W-:Y:S08]  /*4250*/  HMMA.16816.F32.BF16 R148, R4.reuse, R28, R88 ;  /* 0x0000001c0494723c */ /* 0x042ff00000041858 */
[----:B------:R-:W-:Y:S01]  /*4260*/  HMMA.16816.F32.BF16 R144, R4, R30, R84 ;  /* 0x0000001e0490723c */ /* 0x000fe20000041854 */
[----:B------:R-:W-:Y:S07]  /*4270*/  LDSM.16.M88.4 R84, [R2+0xa800] ;  /* 0x00a800000254783b */ /* 0x000fee0000000200 */
[C---:B------:R-:W-:Y:S01]  /*4280*/  HMMA.16816.F32.BF16 R120, R16.reuse, R28, R8 ;  /* 0x0000001c1078723c */ /* 0x040fe20000041808 */
[----:B------:R-:W1:Y:S07]  /*4290*/  LDSM.16.M88.4 R8, [R26+0x6000] ;  /* 0x006000001a08783b */ /* 0x000e6e0000000200 */
[----:B------:R-:W-:Y:S01]  /*42a0*/  HMMA.16816.F32.BF16 R112, R16, R30, R44 ;  /* 0x0000001e1070723c */ /* 0x000fe2000004182c */
[----:B------:R-:W2:Y:S07]  /*42b0*/  LDSM.16.M88.4 R28, [R24+UR10+0xb800] ;  /* 0x00b8000a181c783b */ /* 0x000eae0008000200 */
[C---:B------:R-:W-:Y:S08]  /*42c0*/  HMMA.16816.F32.BF16 R132, R4.reuse, R50, R76 ;  /* 0x000000320484723c */ /* 0x040ff0000004184c */
[C---:B------:R-:W-:Y:S08]  /*42d0*/  HMMA.16816.F32.BF16 R140, R4.reuse, R48, R80 ;  /* 0x00000030048c723c */ /* 0x040ff00000041850 */
[C---:B------:R-:W-:Y:S08]  /*42e0*/  HMMA.16816.F32.BF16 R128, R4.reuse, R52, R72 ;  /* 0x000000340480723c */ /* 0x040ff00000041848 */
[C---:B------:R-:W-:Y:S08]  /*42f0*/  HMMA.16816.F32.BF16 R124, R4.reuse, R54, R68 ;  /* 0x00000036047c723c */ /* 0x040ff00000041844 */
[C---:B------:R-:W-:Y:S08]  /*4300*/  HMMA.16816.F32.BF16 R76, R4.reuse, R64, R56 ;  /* 0x00000040044c723c */ /* 0x040ff00000041838 */
[----:B------:R-:W-:Y:S01]  /*4310*/  HMMA.16816.F32.BF16 R20, R4, R66, R20 ;  /* 0x000000420414723c */ /* 0x000fe20000041814 */
[----:B------:R-:W3:Y:S07]  /*4320*/  LDSM.16.M88.4 R4, [R27+0x6000] ;  /* 0x006000001b04783b */ /* 0x000eee0000000200 */
[C---:B------:R-:W-:Y:S01]  /*4330*/  HMMA.16816.F32.BF16 R92, R16.reuse, R52, R96 ;  /* 0x00000034105c723c */ /* 0x040fe20000041860 */
[----:B------:R-:W4:Y:S07]  /*4340*/  LDSM.16.M88.4 R96, [R2+0xb000] ;  /* 0x00b000000260783b */ /* 0x000f2e0000000200 */
[C---:B------:R-:W-:Y:S08]  /*4350*/  HMMA.16816.F32.BF16 R116, R16.reuse, R48, R104 ;  /* 0x000000301074723c */ /* 0x040ff00000041868 */
[C---:B------:R-:W-:Y:S01]  /*4360*/  HMMA.16816.F32.BF16 R104, R16.reuse, R50, R100 ;  /* 0x000000321068723c */ /* 0x040fe20000041864 */
[----:B------:R-:W-:Y:S07]  /*4370*/  LDSM.16.M88.4 R100, [R2+0xb800] ;  /* 0x00b800000264783b */ /* 0x000fee0000000200 */
[C---:B------:R-:W-:Y:S01]  /*4380*/  HMMA.16816.F32.BF16 R88, R16.reuse, R54, R108 ;  /* 0x000000361058723c */ /* 0x040fe2000004186c */
[----:B------:R5:W4:Y:S07]  /*4390*/  LDSM.16.M88.4 R52, [R2+0xa000] ;  /* 0x00a000000234783b */ /* 0x000b2e0000000200 */
[C---:B------:R-:W-:Y:S08]  /*43a0*/  HMMA.16816.F32.BF16 R80, R16.reuse, R64, R156 ;  /* 0x000000401050723c */ /* 0x040ff0000004189c */
[----:B------:R-:W-:Y:S08]  /*43b0*/  HMMA.16816.F32.BF16 R72, R16, R66, R152 ;  /* 0x000000421048723c */ /* 0x000ff00000041898 */
[----:B-1----:R-:W-:Y:S01]  /*43c0*/  HMMA.16816.F32.BF16 R68, R8, R40, R148 ;  /* 0x000000280844723c */ /* 0x002fe20000041894 */
[----:B-----5:R-:W-:-:S07]  /*43d0*/  IMAD.SHL.U32 R2, R162, 0x2, RZ ;  /* 0x00000002a2027824 */ /* 0x020fce00078e00ff */
[C---:B------:R-:W-:Y:S08]  /*43e0*/  HMMA.16816.F32.BF16 R64, R8.reuse, R42, R144 ;  /* 0x0000002a0840723c */ /* 0x040ff00000041890 */
[C---:B------:R-:W-:Y:S08]  /*43f0*/  HMMA.16816.F32.BF16 R56, R8.reuse, R36, R140 ;  /* 0x000000240838723c */ /* 0x040ff0000004188c */
[C---:B------:R-:W-:Y:S08]  /*4400*/  HMMA.16816.F32.BF16 R48, R8.reuse, R38, R132 ;  /* 0x000000260830723c */ /* 0x040ff00000041884 */
[C---:B------:R-:W-:Y:S08]  /*4410*/  HMMA.16816.F32.BF16 R44, R8.reuse, R32, R128 ;  /* 0x00000020082c723c */ /* 0x040ff00000041880 */
[C---:B------:R-:W-:Y:S08]  /*4420*/  HMMA.16816.F32.BF16 R16, R8.reuse, R34, R124 ;  /* 0x000000220810723c */ /* 0x040ff0000004187c */
[C---:B--2---:R-:W-:Y:S08]  /*4430*/  HMMA.16816.F32.BF16 R76, R8.reuse, R28, R76 ;  /* 0x0000001c084c723c */ /* 0x044ff0000004184c */
[----:B------:R-:W-:Y:S01]  /*4440*/  HMMA.16816.F32.BF16 R8, R8, R30, R20 ;  /* 0x0000001e0808723c */ /* 0x000fe20000041814 */
[----:B------:R-:W1:Y:S07]  /*4450*/  LDSM.16.M88.4 R20, [R27+0x4000] ;  /* 0x004000001b14783b */ /* 0x000e6e0000000200 */
[C---:B------:R-:W-:Y:S08]  /*4460*/  HMMA.16816.F32.BF16 R152, R12.reuse, R38, R104 ;  /* 0x000000260c98723c */ /* 0x040ff00000041868 */
[C---:B------:R-:W-:Y:S08]  /*4470*/  HMMA.16816.F32.BF16 R108, R12.reuse, R40, R120 ;  /* 0x000000280c6c723c */ /* 0x040ff00000041878 */
[C---:B------:R-:W-:Y:S01]  /*4480*/  HMMA.16816.F32.BF16 R112, R12.reuse, R42, R112 ;  /* 0x0000002a0c70723c */ /* 0x040fe20000041870 */
[----:B------:R-:W-:Y:S07]  /*4490*/  LDSM.16.M88.4 R40, [R0+0xb000] ;  /* 0x00b000000028783b */ /* 0x000fee0000000200 */
[----:B------:R-:W-:Y:S01]  /*44a0*/  HMMA.16816.F32.BF16 R116, R12, R36, R116 ;  /* 0x000000240c74723c */ /* 0x000fe20000041874 */
[----:B------:R-:W-:Y:S07]  /*44b0*/  LDSM.16.M88.4 R36, [R0+0xb800] ;  /* 0x00b800000024783b */ /* 0x000fee0000000200 */
[C---:B---3--:R-:W-:Y:S01]  /*44c0*/  HMMA.16816.F32.BF16 R132, R4.reuse, R86, R48 ;  /* 0x000000560484723c */ /* 0x048fe20000041830 */
[----:B------:R-:W-:Y:S07]  /*44d0*/  LDSM.16.M88.4 R48, [R0+0xa000] ;  /* 0x00a000000030783b */ /* 0x000fee0000000200 */
[C---:B----4-:R-:W-:Y:S01]  /*44e0*/  HMMA.16816.F32.BF16 R104, R4.reuse, R96, R44 ;  /* 0x000000600468723c */ /* 0x050fe2000004182c */
[----:B------:R2:W-:Y:S07]  /*44f0*/  LDSM.16.M88.4 R44, [R0+0xa800] ;  /* 0x00a80000002c783b */ /* 0x0005ee0000000200 */
[----:B------:R-:W-:Y:S01]  /*4500*/  HMMA.16816.F32.BF16 R128, R4, R98, R16 ;  /* 0x000000620480723c */ /* 0x000fe20000041810 */
[----:B------:R-:W3:Y:S07]  /*4510*/  LDSM.16.M88.4 R16, [R25+0x6000] ;  /* 0x006000001910783b */ /* 0x000eee0000000200 */
[C---:B------:R-:W-:Y:S08]  /*4520*/  HMMA.16816.F32.BF16 R156, R12.reuse, R32, R92 ;  /* 0x000000200c9c723c */ /* 0x040ff0000004185c */
[----:B------:R-:W-:Y:S01]  /*4530*/  HMMA.16816.F32.BF16 R148, R12, R34, R88 ;  /* 0x000000220c94723c */ /* 0x000fe20000041858 */
[----:B------:R-:W-:Y:S01]  /*4540*/  LDSM.16.M88.4 R32, [R3+0xb000] ;  /* 0x00b000000320783b */ /* 0x000fe20000000200 */
[----:B--2---:R-:W-:-:S04]  /*4550*/  SHF.R.U32.HI R0, RZ, 0x2, R162 ;  /* 0x00000002ff007819 */ /* 0x004fc800000116a2 */
[----:B------:R-:W-:Y:S02]  /*4560*/  LOP3.LUT R0, R0, 0x7, RZ, 0xc0, !PT ;  /* 0x0000000700007812 */ /* 0x000fe400078ec0ff */
[C---:B------:R-:W-:Y:S08]  /*4570*/  HMMA.16816.F32.BF16 R92, R12.reuse, R28, R80 ;  /* 0x0000001c0c5c723c */ /* 0x040ff00000041850 */
[----:B------:R-:W-:Y:S01]  /*4580*/  HMMA.16816.F32.BF16 R88, R12, R30, R72 ;  /* 0x0000001e0c58723c */ /* 0x000fe20000041848 */
[----:B------:R-:W2:Y:S04]  /*4590*/  LDSM.16.M88.4 R12, [R25+0x4000] ;  /* 0x00400000190c783b */ /* 0x000ea80000000200 */
[----:B------:R-:W-:Y:S03]  /*45a0*/  LDSM.16.M88.4 R28, [R3+0xa000] ;  /* 0x00a00000031c783b */ /* 0x000fe60000000200 */
[C---:B------:R-:W-:Y:S01]  /*45b0*/  HMMA.16816.F32.BF16 R120, R4.reuse, R52, R68 ;  /* 0x000000340478723c */ /* 0x040fe20000041844 */
[----:B------:R-:W-:Y:S07]  /*45c0*/  LDSM.16.M88.4 R24, [R3+0xa800] ;  /* 0x00a800000318783b */ /* 0x000fee0000000200 */
[C---:B------:R-:W-:Y:S08]  /*45d0*/  HMMA.16816.F32.BF16 R144, R4.reuse, R54, R64 ;  /* 0x000000360490723c */ /* 0x040ff00000041840 */
[C---:B------:R-:W-:Y:S08]  /*45e0*/  HMMA.16816.F32.BF16 R140, R4.reuse, R84, R56 ;  /* 0x00000054048c723c */ /* 0x040ff00000041838 */
[C---:B------:R-:W-:Y:S08]  /*45f0*/  HMMA.16816.F32.BF16 R124, R4.reuse, R100, R76 ;  /* 0x00000064047c723c */ /* 0x040ff0000004184c */
[----:B------:R-:W-:Y:S01]  /*4600*/  HMMA.16816.F32.BF16 R72, R4, R102, R8 ;  /* 0x000000660448723c */ /* 0x000fe20000041808 */
[----:B------:R-:W4:Y:S04]  /*4610*/  LDSM.16.M88.4 R4, [R61+0x6000] ;  /* 0x006000003d04783b */ /* 0x000f280000000200 */
[----:B------:R-:W-:Y:S03]  /*4620*/  LDSM.16.M88.4 R8, [R61+0x4000] ;  /* 0x004000003d08783b */ /* 0x000fe60000000200 */
[C---:B-1----:R-:W-:Y:S08]  /*4630*/  HMMA.16816.F32.BF16 R68, R20.reuse, R52, R108 ;  /* 0x000000341444723c */ /* 0x042ff0000004186c */
[----:B------:R-:W-:Y:S01]  /*4640*/  HMMA.16816.F32.BF16 R64, R20, R54, R112 ;  /* 0x000000361440723c */ /* 0x000fe20000041870 */
[----:B------:R1:W5:Y:S01]  /*4650*/  LDSM.16.M88.4 R52, [R3+0xb800] ;  /* 0x00b800000334783b */ /* 0x0003620000000200 */
[----:B------:R-:W-:-:S06]  /*4660*/  DEPBAR.LE SB0, 0x0 ;  /* 0x000080000000791a */ /* 0x000fcc0000000000 */
[C---:B------:R-:W-:Y:S08]  /*4670*/  HMMA.16816.F32.BF16 R80, R20.reuse, R96, R156 ;  /* 0x000000601450723c */ /* 0x040ff0000004189c */
[C---:B------:R-:W-:Y:S08]  /*4680*/  HMMA.16816.F32.BF16 R56, R20.reuse, R84, R116 ;  /* 0x000000541438723c */ /* 0x040ff00000041874 */
[----:B------:R-:W-:Y:S01]  /*4690*/  HMMA.16816.F32.BF16 R76, R20, R86, R152 ;  /* 0x00000056144c723c */ /* 0x000fe20000041898 */
[----:B-1----:R-:W-:-:S07]  /*46a0*/  LOP3.LUT R3, R2, 0x6, RZ, 0xc0, !PT ;  /* 0x0000000602037812 */ /* 0x002fce00078ec0ff */
[C---:B------:R-:W-:Y:S08]  /*46b0*/  HMMA.16816.F32.BF16 R84, R20.reuse, R98, R148 ;  /* 0x000000621454723c */ /* 0x040ff00000041894 */
[C---:B------:R-:W-:Y:S08]  /*46c0*/  HMMA.16816.F32.BF16 R92, R20.reuse, R100, R92 ;  /* 0x00000064145c723c */ /* 0x040ff0000004185c */
[----:B------:R-:W-:Y:S08]  /*46d0*/  HMMA.16816.F32.BF16 R88, R20, R102, R88 ;  /* 0x000000661458723c */ /* 0x000ff00000041858 */
[C---:B---3--:R-:W-:Y:S08]  /*46e0*/  HMMA.16816.F32.BF16 R120, R16.reuse, R48, R120 ;  /* 0x000000301078723c */ /* 0x048ff00000041878 */
[C---:B------:R-:W-:Y:S08]  /*46f0*/  HMMA.16816.F32.BF16 R116, R16.reuse, R50, R144 ;  /* 0x000000321074723c */ /* 0x040ff00000041890 */
[C---:B------:R-:W-:Y:S08]  /*4700*/  HMMA.16816.F32.BF16 R112, R16.reuse, R44, R140 ;  /* 0x0000002c1070723c */ /* 0x040ff0000004188c */
[C---:B------:R-:W-:Y:S08]  /*4710*/  HMMA.16816.F32.BF16 R108, R16.reuse, R46, R132 ;  /* 0x0000002e106c723c */ /* 0x040ff00000041884 */
[C---:B------:R-:W-:Y:S08]  /*4720*/  HMMA.16816.F32.BF16 R104, R16.reuse, R40, R104 ;  /* 0x000000281068723c */ /* 0x040ff00000041868 */
[C---:B------:R-:W-:Y:S08]  /*4730*/  HMMA.16816.F32.BF16 R100, R16.reuse, R42, R128 ;  /* 0x0000002a1064723c */ /* 0x040ff00000041880 */
[C---:B------:R-:W-:Y:S08]  /*4740*/  HMMA.16816.F32.BF16 R96, R16.reuse, R36, R124 ;  /* 0x000000241060723c */ /* 0x040ff0000004187c */
[----:B------:R-:W-:Y:S08]  /*4750*/  HMMA.16816.F32.BF16 R72, R16, R38, R72 ;  /* 0x000000261048723c */ /* 0x000ff00000041848 */
[C---:B--2---:R-:W-:Y:S08]  /*4760*/  HMMA.16816.F32.BF16 R68, R12.reuse, R48, R68 ;  /* 0x000000300c44723c */ /* 0x044ff00000041844 */
[C---:B------:R-:W-:Y:S08]  /*4770*/  HMMA.16816.F32.BF16 R64, R12.reuse, R50, R64 ;  /* 0x000000320c40723c */ /* 0x040ff00000041840 */
[----:B------:R-:W-:Y:S08]  /*4780*/  HMMA.16816.F32.BF16 R20, R12, R40, R80 ;  /* 0x000000280c14723c */ /* 0x000ff00000041850 */
[C---:B----4-:R-:W-:Y:S08]  /*4790*/  HMMA.16816.F32.BF16 R120, R4.reuse, R28, R120 ;  /* 0x0000001c0478723c */ /* 0x050ff00000041878 */
[C---:B------:R-:W-:Y:S08]  /*47a0*/  HMMA.16816.F32.BF16 R116, R4.reuse, R30, R116 ;  /* 0x0000001e0474723c */ /* 0x040ff00000041874 */
[C---:B------:R-:W-:Y:S08]  /*47b0*/  HMMA.16816.F32.BF16 R112, R4.reuse, R24, R112 ;  /* 0x000000180470723c */ /* 0x040ff00000041870 */
[C---:B------:R-:W-:Y:S08]  /*47c0*/  HMMA.16816.F32.BF16 R108, R4.reuse, R26, R108 ;  /* 0x0000001a046c723c */ /* 0x040ff0000004186c */
[C---:B------:R-:W-:Y:S08]  /*47d0*/  HMMA.16816.F32.BF16 R104, R4.reuse, R32, R104 ;  /* 0x000000200468723c */ /* 0x040ff00000041868 */
[C---:B------:R-:W-:Y:S08]  /*47e0*/  HMMA.16816.F32.BF16 R100, R4.reuse, R34, R100 ;  /* 0x000000220464723c */ /* 0x040ff00000041864 */
[C---:B-----5:R-:W-:Y:S08]  /*47f0*/  HMMA.16816.F32.BF16 R96, R4.reuse, R52, R96 ;  /* 0x000000340460723c */ /* 0x060ff00000041860 */
[----:B------:R-:W-:Y:S01]  /*4800*/  HMMA.16816.F32.BF16 R80, R4, R54, R72 ;  /* 0x000000360450723c */ /* 0x000fe20000041848 */
[----:B------:R-:W-:-:S04]  /*4810*/  LOP3.LUT R4, R228, 0x1f0, RZ, 0xc0, !PT ;  /* 0x000001f0e4047812 */ /* 0x000fc800078ec0ff */
[----:B------:R-:W-:Y:S01]  /*4820*/  IADD3 R0, PT, PT, R0, R4, R160 ;  /* 0x0000000400007210 */ /* 0x000fe20007ffe0a0 */
[----:B------:R1:W-:Y:S02]  /*4830*/  STL [R1+0x34], R4 ;  /* 0x0000340401007387 */ /* 0x0003e40000100800 */
[C---:B------:R-:W-:Y:S08]  /*4840*/  HMMA.16816.F32.BF16 R56, R12.reuse, R44, R56 ;  /* 0x0000002c0c38723c */ /* 0x040ff00000041838 */
[C---:B------:R-:W-:Y:S08]  /*4850*/  HMMA.16816.F32.BF16 R16, R12.reuse, R36, R92 ;  /* 0x000000240c10723c */ /* 0x040ff0000004185c */
[C---:B------:R-:W-:Y:S08]  /*4860*/  HMMA.16816.F32.BF16 R44, R12.reuse, R46, R76 ;  /* 0x0000002e0c2c723c */ /* 0x040ff0000004184c */
[C---:B------:R-:W-:Y:S08]  /*4870*/  HMMA.16816.F32.BF16 R40, R12.reuse, R42, R84 ;  /* 0x0000002a0c28723c */ /* 0x040ff00000041854 */
[----:B------:R-:W-:Y:S01]  /*4880*/  HMMA.16816.F32.BF16 R36, R12, R38, R88 ;  /* 0x000000260c24723c */ /* 0x000fe20000041858 */
[----:B------:R-:W-:-:S05]  /*4890*/  IADD3 R12, PT, PT, R62, R0, -R161 ;  /* 0x000000003e0c7210 */ /* 0x000fca0007ffe8a1 */
[----:B------:R-:W-:Y:S02]  /*48a0*/  VIADD R13, R12, 0x8 ;  /* 0x000000080c0d7836 */ /* 0x000fe40000000000 */
[C---:B------:R-:W-:Y:S08]  /*48b0*/  HMMA.16816.F32.BF16 R68, R8.reuse, R28, R68 ;  /* 0x0000001c0844723c */ /* 0x040ff00000041844 */
[C---:B------:R-:W-:Y:S08]  /*48c0*/  HMMA.16816.F32.BF16 R64, R8.reuse, R30, R64 ;  /* 0x0000001e0840723c */ /* 0x040ff00000041840 */
[----:B------:R-:W-:Y:S01]  /*48d0*/  HMMA.16816.F32.BF16 R72, R8, R32, R20 ;  /* 0x000000200848723c */ /* 0x000fe20000041814 */
[----:B------:R-:W-:-:S04]  /*48e0*/  IMAD R20, R63, 0x40, R3 ;  /* 0x000000403f147824 */ /* 0x000fc800078e0203 */
[----:B------:R-:W-:Y:S01]  /*48f0*/  IMAD.IADD R0, R12, 0x1, -R20 ;  /* 0x000000010c007824 */ /* 0x000fe200078e0a14 */
[C---:B------:R-:W-:Y:S01]  /*4900*/  ISETP.GE.AND P3, PT, R20.reuse, R62, PT ;  /* 0x0000003e1400720c */ /* 0x040fe20003f66270 */
[C---:B------:R-:W-:Y:S01]  /*4910*/  VIADD R14, R20.reuse, 0x9 ;  /* 0x00000009140e7836 */ /* 0x040fe20000000000 */
[C---:B------:R-:W-:Y:S01]  /*4920*/  HMMA.16816.F32.BF16 R56, R8.reuse, R24, R56 ;  /* 0x000000180838723c */ /* 0x040fe20000041838 */
[----:B------:R-:W-:Y:S01]  /*4930*/  VIADD R24, R20, 0x11 ;  /* 0x0000001114187836 */ /* 0x000fe20000000000 */
[----:B------:R-:W-:Y:S01]  /*4940*/  IABS R0, R0 ;  /* 0x0000000000007213 */ /* 0x000fe20000000000 */
[----:B-1----:R-:W-:Y:S01]  /*4950*/  IMAD.IADD R4, R12, 0x1, -R14 ;  /* 0x000000010c047824 */ /* 0x002fe200078e0a0e */
[----:B------:R-:W-:Y:S01]  /*4960*/  ISETP.GE.AND P5, PT, R14, R62, PT ;  /* 0x0000003e0e00720c */ /* 0x000fe20003fa6270 */
[----:B------:R-:W-:Y:S01]  /*4970*/  IMAD.IADD R7, R12, 0x1, -R24 ;  /* 0x000000010c077824 */ /* 0x000fe200078e0a18 */
[----:B------:R-:W-:Y:S01]  /*4980*/  I2FP.F32.S32 R0, R0 ;  /* 0x0000000000007245 */ /* 0x000fe20000201400 */
[C---:B------:R-:W-:Y:S01]  /*4990*/  VIADD R25, R20.reuse, 0x18 ;  /* 0x0000001814197836 */ /* 0x040fe20000000000 */
[----:B------:R-:W-:Y:S01]  /*49a0*/  HMMA.16816.F32.BF16 R48, R8, R26, R44 ;  /* 0x0000001a0830723c */ /* 0x000fe2000004182c */
[C---:B------:R-:W-:Y:S01]  /*49b0*/  VIADD R29, R20.reuse, 0x20 ;  /* 0x00000020141d7836 */ /* 0x040fe20000000000 */
[----:B------:R-:W-:Y:S01]  /*49c0*/  IADD3 R44, PT, PT, R20, 0x29, RZ ;  /* 0x00000029142c7810 */ /* 0x000fe20007ffe0ff */
[----:B------:R-:W-:Y:S01]  /*49d0*/  FFMA.FTZ R31, R0, -R177, R68 ;  /* 0x800000b1001f7223 */ /* 0x000fe20000010044 */
[----:B------:R-:W-:-:S02]  /*49e0*/  VIADD R26, R20, 0x19 ;  /* 0x00000019141a7836 */ /* 0x000fc40000000000 */
[----:B------:R-:W-:Y:S02]  /*49f0*/  VIADD R30, R20, 0x21 ;  /* 0x00000021141e7836 */ /* 0x000fe40000000000 */
[C---:B------:R-:W-:Y:S01]  /*4a00*/  HMMA.16816.F32.BF16 R76, R8.reuse, R34, R40 ;  /* 0x00000022084c723c */ /* 0x040fe20000041828 */
[----:B------:R-:W-:Y:S01]  /*4a10*/  FFMA.FTZ R35, R0, -R177, R66 ;  /* 0x800000b100237223 */ /* 0x000fe20000010042 */
[----:B------:R-:W-:Y:S01]  /*4a20*/  VIADD R41, R20, 0x28 ;  /* 0x0000002814297836 */ /* 0x000fe20000000000 */
[----:B------:R-:W-:Y:S01]  /*4a30*/  FSEL R182, R31, -INF , !P3 ;  /* 0xff8000001fb67808 */ /* 0x000fe20005800000 */
[----:B------:R-:W-:Y:S01]  /*4a40*/  VIADD R43, R12, 0x40 ;  /* 0x000000400c2b7836 */ /* 0x000fe20000000000 */
[----:B------:R-:W-:Y:S01]  /*4a50*/  BAR.SYNC.DEFER_BLOCKING 0x0 ;  /* 0x0000000000007b1d */ /* 0x000fe20000010000 */
[----:B------:R-:W-:Y:S02]  /*4a60*/  ISETP.GE.AND P6, PT, R30, R62, PT ;  /* 0x0000003e1e00720c */ /* 0x000fe40003fc6270 */
[----:B------:R-:W-:Y:S01]  /*4a70*/  HMMA.16816.F32.BF16 R84, R8, R52, R16 ;  /* 0x000000340854723c */ /* 0x000fe20000041810 */
[----:B------:R-:W-:-:S04]  /*4a80*/  VIADD R18, R20, 0x10 ;  /* 0x0000001014127836 */ /* 0x000fc80000000000 */
[----:B------:R-:W-:Y:S01]  /*4a90*/  IMAD.IADD R5, R12, 0x1, -R18 ;  /* 0x000000010c057824 */ /* 0x000fe200078e0a12 */
[-C--:B------:R-:W-:Y:S02]  /*4aa0*/  ISETP.GE.AND P4, PT, R18, R62.reuse, PT ;  /* 0x0000003e1200720c */ /* 0x080fe40003f86270 */
[----:B------:R-:W-:Y:S01]  /*4ab0*/  HMMA.16816.F32.BF16 R92, R8, R54, R36 ;  /* 0x00000036085c723c */ /* 0x000fe20000041824 */
[C---:B------:R-:W-:Y:S02]  /*4ac0*/  VIADD R8, R20.reuse, 0x1 ;  /* 0x0000000114087836 */ /* 0x040fe40000000000 */
[----:B------:R-:W-:Y:S02]  /*4ad0*/  VIADD R9, R20, 0x8 ;  /* 0x0000000814097836 */ /* 0x000fe40000000000 */
[----:B------:R-:W-:Y:S01]  /*4ae0*/  IMAD.IADD R2, R12, 0x1, -R8 ;  /* 0x000000010c027824 */ /* 0x000fe200078e0a08 */
[-C--:B------:R-:W-:Y:S01]  /*4af0*/  ISETP.GE.AND P2, PT, R8, R62.reuse, PT ;  /* 0x0000003e0800720c */ /* 0x080fe20003f46270 */
[C---:B------:R-:W-:Y:S01]  /*4b00*/  IMAD.IADD R0, R12.reuse, 0x1, -R9 ;  /* 0x000000010c007824 */ /* 0x040fe200078e0a09 */
[----:B------:R-:W-:Y:S01]  /*4b10*/  ISETP.GE.AND P1, PT, R9, R62, PT ;  /* 0x0000003e0900720c */ /* 0x000fe20003f26270 */
[----:B------:R-:W-:Y:S01]  /*4b20*/  VIADD R11, R12, 0x48 ;  /* 0x000000480c0b7836 */ /* 0x000fe20000000000 */
[----:B------:R-:W-:-:S02]  /*4b30*/  IABS R6, R2 ;  /* 0x0000000200067213 */ /* 0x000fc40000000000 */
[----:B------:R-:W-:Y:S02]  /*4b40*/  IABS R3, R0 ;  /* 0x0000000000037213 */ /* 0x000fe40000000000 */
[----:B------:R-:W-:Y:S02]  /*4b50*/  IABS R2, R4 ;  /* 0x0000000400027213 */ /* 0x000fe40000000000 */
[----:B------:R-:W-:Y:S02]  /*4b60*/  IABS R0, R5 ;  /* 0x0000000500007213 */ /* 0x000fe40000000000 */
[----:B------:R-:W-:Y:S02]  /*4b70*/  IABS R4, R7 ;  /* 0x0000000700047213 */ /* 0x000fe40000000000 */
[----:B------:R-:W-:Y:S01]  /*4b80*/  MOV R5, R3 ;  /* 0x0000000300057202 */ /* 0x000fe20000000f00 */
[----:B------:R-:W-:Y:S01]  /*4b90*/  IMAD.MOV.U32 R3, RZ, RZ, R2 ;  /* 0x000000ffff037224 */ /* 0x000fe200078e0002 */
[----:B------:R-:W-:Y:S01]  /*4ba0*/  I2FP.F32.S32 R6, R6 ;  /* 0x0000000600067245 */ /* 0x000fe20000201400 */
[----:B------:R-:W-:Y:S01]  /*4bb0*/  IMAD.MOV.U32 R2, RZ, RZ, R0 ;  /* 0x000000ffff027224 */ /* 0x000fe200078e0000 */
[----:B------:R-:W-:Y:S01]  /*4bc0*/  I2FP.F32.S32 R5, R5 ;  /* 0x0000000500057245 */ /* 0x000fe20000201400 */
[----:B------:R-:W-:Y:S01]  /*4bd0*/  IMAD.MOV.U32 R0, RZ, RZ, R4 ;  /* 0x000000ffff007224 */ /* 0x000fe200078e0004 */
[----:B------:R-:W-:Y:S01]  /*4be0*/  I2FP.F32.S32 R3, R3 ;  /* 0x0000000300037245 */ /* 0x000fe20000201400 */
[-C--:B------:R-:W-:Y:S01]  /*4bf0*/  FFMA.FTZ R33, R6, -R177.reuse, R69 ;  /* 0x800000b106217223 */ /* 0x080fe20000010045 */
[----:B------:R-:W-:Y:S01]  /*4c00*/  I2FP.F32.S32 R2, R2 ;  /* 0x0000000200027245 */ /* 0x000fe20000201400 */
[-C--:B------:R-:W-:Y:S01]  /*4c10*/  FFMA.FTZ R32, R5, -R177.reuse, R64 ;  /* 0x800000b105207223 */ /* 0x080fe20000010040 */
[----:B------:R-:W-:Y:S01]  /*4c20*/  I2FP.F32.S32 R0, R0 ;  /* 0x0000000000007245 */ /* 0x000fe20000201400 */
[----:B------:R-:W-:Y:S01]  /*4c30*/  FFMA.FTZ R37, R3, -R177, R65 ;  /* 0x800000b103257223 */ /* 0x000fe20000010041 */
[----:B------:R-:W-:-:S02]  /*4c40*/  IMAD.IADD R3, R12, 0x1, -R26 ;  /* 0x000000010c037824 */ /* 0x000fc400078e0a1a */
[-C--:B------:R-:W-:Y:S01]  /*4c50*/  FFMA.FTZ R39, R2, -R177.reuse, R56 ;  /* 0x800000b102277223 */ /* 0x080fe20000010038 */
[----:B------:R-:W-:Y:S02]  /*4c60*/  IMAD.IADD R2, R12, 0x1, -R29 ;  /* 0x000000010c027824 */ /* 0x000fe400078e0a1d */
[----:B------:R-:W-:Y:S01]  /*4c70*/  FFMA.FTZ R52, R0, -R177, R57 ;  /* 0x800000b100347223 */ /* 0x000fe20000010039 */
[C---:B------:R-:W-:Y:S01]  /*4c80*/  IMAD.IADD R0, R12.reuse, 0x1, -R25 ;  /* 0x000000010c007824 */ /* 0x040fe200078e0a19 */
[----:B------:R-:W-:Y:S01]  /*4c90*/  IABS R4, R3 ;  /* 0x0000000300047213 */ /* 0x000fe20000000000 */
[C---:B------:R-:W-:Y:S01]  /*4ca0*/  IMAD.IADD R6, R12.reuse, 0x1, -R30 ;  /* 0x000000010c067824 */ /* 0x040fe200078e0a1e */
[----:B------:R-:W-:Y:S01]  /*4cb0*/  IABS R7, R2 ;  /* 0x0000000200077213 */ /* 0x000fe20000000000 */
[----:B------:R-:W-:Y:S01]  /*4cc0*/  IMAD.IADD R5, R12, 0x1, -R41 ;  /* 0x000000010c057824 */ /* 0x000fe200078e0a29 */
[----:B------:R-:W-:Y:S02]  /*4cd0*/  IABS R0, R0 ;  /* 0x0000000000007213 */ /* 0x000fe40000000000 */
[----:B------:R-:W-:-:S02]  /*4ce0*/  FSEL R165, R35, -INF , !P1 ;  /* 0xff80000023a57808 */ /* 0x000fc40004800000 */
[----:B------:R-:W-:Y:S01]  /*4cf0*/  IABS R3, R5 ;  /* 0x0000000500037213 */ /* 0x000fe20000000000 */
[----:B------:R-:W-:Y:S01]  /*4d00*/  IMAD.MOV.U32 R2, RZ, RZ, R0 ;  /* 0x000000ffff027224 */ /* 0x000fe200078e0000 */
[----:B------:R-:W-:Y:S01]  /*4d10*/  IABS R0, R6 ;  /* 0x0000000600007213 */ /* 0x000fe20000000000 */
[----:B------:R-:W-:Y:S01]  /*4d20*/  IMAD.MOV.U32 R5, RZ, RZ, R4 ;  /* 0x000000ffff057224 */ /* 0x000fe200078e0004 */
[----:B------:R-:W-:Y:S01]  /*4d30*/  FSEL R164, R33, -INF , !P2 ;  /* 0xff80000021a47808 */ /* 0x000fe20005000000 */
        /* <DEDUP_REMOVED lines=8> */
[----:B------:R-:W-:Y:S01]  /*4dc0*/  IMAD.IADD R6, R43, 0x1, -R20 ;  /* 0x000000012b067824 */ /* 0x000fe200078e0a14 */
[----:B------:R-:W-:Y:S01]  /*4dd0*/  I2FP.F32.S32 R0, R0 ;  /* 0x0000000000007245 */ /* 0x000fe20000201400 */
[-C--:B------:R-:W-:Y:S01]  /*4de0*/  FFMA.FTZ R65, R3, -R177.reuse, R72 ;  /* 0x800000b103417223 */ /* 0x080fe20000010048 */
[-C--:B------:R-:W-:Y:S01]  /*4df0*/  FFMA.FTZ R56, R5, -R177.reuse, R49 ;  /* 0x800000b105387223 */ /* 0x080fe20000010031 */
[----:B------:R-:W-:Y:S01]  /*4e00*/  FFMA.FTZ R63, R2, -R177, R73 ;  /* 0x800000b1023f7223 */ /* 0x000fe20000010049 */
[----:B------:R-:W-:-:S02]  /*4e10*/  IMAD.IADD R2, R13, 0x1, -R20 ;  /* 0x000000010d027824 */ /* 0x000fc400078e0a14 */
[----:B------:R-:W-:Y:S01]  /*4e20*/  FFMA.FTZ R64, R0, -R177, R76 ;  /* 0x800000b100407223 */ /* 0x000fe2000001004c */
[----:B------:R-:W-:Y:S01]  /*4e30*/  IMAD.IADD R0, R12, 0x1, -R44 ;  /* 0x000000010c007824 */ /* 0x000fe200078e0a2c */
[----:B------:R-:W-:Y:S01]  /*4e40*/  IABS R6, R6 ;  /* 0x0000000600067213 */ /* 0x000fe20000000000 */
[----:B------:R-:W-:Y:S01]  /*4e50*/  IMAD.IADD R3, R11, 0x1, -R20 ;  /* 0x000000010b037824 */ /* 0x000fe200078e0a14 */
[----:B------:R-:W-:Y:S01]  /*4e60*/  IABS R2, R2 ;  /* 0x0000000200027213 */ /* 0x000fe20000000000 */
[----:B------:R-:W-:Y:S01]  /*4e70*/  IMAD.IADD R5, R13, 0x1, -R8 ;  /* 0x000000010d057824 */ /* 0x000fe200078e0a08 */
[----:B------:R-:W-:Y:S02]  /*4e80*/  IABS R0, R0 ;  /* 0x0000000000007213 */ /* 0x000fe40000000000 */
[----:B------:R-:W-:Y:S02]  /*4e90*/  FSEL R159, R37, -INF , !P5 ;  /* 0xff800000259f7808 */ /* 0x000fe40006800000 */
[----:B------:R-:W-:Y:S01]  /*4ea0*/  FSEL R163, R32, -INF , !P1 ;  /* 0xff80000020a37808 */ /* 0x000fe20004800000 */
[----:B------:R-:W-:Y:S01]  /*4eb0*/  IMAD.MOV.U32 R4, RZ, RZ, R0 ;  /* 0x000000ffff047224 */ /* 0x000fe200078e0000 */
[----:B------:R-:W-:-:S02]  /*4ec0*/  IABS R0, R3 ;  /* 0x0000000300007213 */ /* 0x000fc40000000000 */
[----:B------:R-:W-:Y:S01]  /*4ed0*/  IABS R3, R5 ;  /* 0x0000000500037213 */ /* 0x000fe20000000000 */
[----:B------:R-:W-:Y:S01]  /*4ee0*/  IMAD.MOV.U32 R5, RZ, RZ, R6 ;  /* 0x000000ffff057224 */ /* 0x000fe200078e0006 */
[----:B------:R-:W-:Y:S01]  /*4ef0*/  I2FP.F32.S32 R7, R4 ;  /* 0x0000000400077245 */ /* 0x000fe20000201400 */
[----:B------:R-:W-:Y:S01]  /*4f00*/  IMAD.MOV.U32 R4, RZ, RZ, R2 ;  /* 0x000000ffff047224 */ /* 0x000fe200078e0002 */
[----:B------:R-:W-:Y:S01]  /*4f10*/  FSEL R160, R39, -INF , !P4 ;  /* 0xff80000027a07808 */ /* 0x000fe20006000000 */
[----:B------:R-:W-:Y:S01]  /*4f20*/  IMAD.MOV.U32 R2, RZ, RZ, R3 ;  /* 0x000000ffff027224 */ /* 0x000fe200078e0003 */
[----:B------:R-:W-:Y:S01]  /*4f30*/  I2FP.F32.S32 R5, R5 ;  /* 0x0000000500057245 */ /* 0x000fe20000201400 */
[-C--:B------:R-:W-:Y:S01]  /*4f40*/  FFMA.FTZ R57, R7, -R177.reuse, R77 ;  /* 0x800000b107397223 */ /* 0x080fe2000001004d */
[----:B------:R-:W-:Y:S02]  /*4f50*/  I2FP.F32.S32 R4, R4 ;  /* 0x0000000400047245 */ /* 0x000fe40000201400 */
        /* <DEDUP_REMOVED lines=8> */
[--C-:B------:R-:W-:Y:S01]  /*4fe0*/  IMAD.IADD R4, R43, 0x1, -R9.reuse ;  /* 0x000000012b047824 */ /* 0x100fe200078e0a09 */
[----:B------:R-:W-:Y:S01]  /*4ff0*/  IABS R5, R5 ;  /* 0x0000000500057213 */ /* 0x000fe20000000000 */
[----:B------:R-:W-:Y:S01]  /*5000*/  IMAD.IADD R0, R11, 0x1, -R9 ;  /* 0x000000010b007824 */ /* 0x000fe200078e0a09 */
[----:B------:R-:W-:Y:S01]  /*5010*/  IABS R6, R2 ;  /* 0x0000000200067213 */ /* 0x000fe20000000000 */
[----:B------:R-:W-:Y:S01]  /*5020*/  IMAD.IADD R3, R13, 0x1, -R14 ;  /* 0x000000010d037824 */ /* 0x000fe200078e0a0e */
[----:B------:R-:W-:Y:S02]  /*5030*/  IABS R2, R4 ;  /* 0x0000000400027213 */ /* 0x000fe40000000000 */
[----:B------:R-:W-:-:S02]  /*5040*/  IABS R4, R0 ;  /* 0x0000000000047213 */ /* 0x000fc40000000000 */
[----:B------:R-:W-:Y:S01]  /*5050*/  IABS R0, R3 ;  /* 0x0000000300007213 */ /* 0x000fe20000000000 */
[----:B------:R-:W-:Y:S01]  /*5060*/  IMAD.MOV.U32 R3, RZ, RZ, R5 ;  /* 0x000000ffff037224 */ /* 0x000fe200078e0005 */
[----:B------:R-:W-:Y:S01]  /*5070*/  MOV R5, R6 ;  /* 0x0000000600057202 */ /* 0x000fe20000000f00 */
[----:B------:R-:W-:Y:S01]  /*5080*/  IMAD.MOV.U32 R6, RZ, RZ, R4 ;  /* 0x000000ffff067224 */ /* 0x000fe200078e0004 */
[----:B------:R-:W-:Y:S02]  /*5090*/  I2FP.F32.S32 R0, R0 ;  /* 0x0000000000007245 */ /* 0x000fe40000201400 */
[----:B------:R-:W-:Y:S02]  /*50a0*/  I2FP.F32.S32 R4, R3 ;  /* 0x0000000300047245 */ /* 0x000fe40000201400 */
[----:B------:R-:W-:Y:S01]  /*50b0*/  I2FP.F32.S32 R3, R6 ;  /* 0x0000000600037245 */ /* 0x000fe20000201400 */
[----:B------:R-:W-:Y:S01]  /*50c0*/  FFMA.FTZ R27, R0, -R177, R67 ;  /* 0x800000b1001b7223 */ /* 0x000fe20000010043 */
[----:B------:R-:W-:Y:S01]  /*50d0*/  I2FP.F32.S32 R2, R2 ;  /* 0x0000000200027245 */ /* 0x000fe20000201400 */
[----:B------:R-:W-:Y:S01]  /*50e0*/  IMAD.IADD R0, R11, 0x1, -R14 ;  /* 0x000000010b007824 */ /* 0x000fe200078e0a0e */
[----:B------:R-:W-:Y:S01]  /*50f0*/  I2FP.F32.S32 R5, R5 ;  /* 0x0000000500057245 */ /* 0x000fe20000201400 */
[----:B------:R-:W-:Y:S01]  /*5100*/  FFMA.FTZ R9, R3, -R177, R118 ;  /* 0x800000b103097223 */ /* 0x000fe20000010076 */
[----:B------:R-:W-:-:S02]  /*5110*/  IMAD.IADD R3, R43, 0x1, -R14 ;  /* 0x000000012b037824 */ /* 0x000fc400078e0a0e */
[-C--:B------:R-:W-:Y:S01]  /*5120*/  FFMA.FTZ R15, R2, -R177.reuse, R116 ;  /* 0x800000b1020f7223 */ /* 0x080fe20000010074 */
[--C-:B------:R-:W-:Y:S02]  /*5130*/  IMAD.IADD R2, R13, 0x1, -R18.reuse ;  /* 0x000000010d027824 */ /* 0x100fe400078e0a12 */
[-C--:B------:R-:W-:Y:S01]  /*5140*/  FFMA.FTZ R22, R4, -R177.reuse, R121 ;  /* 0x800000b104167223 */ /* 0x080fe20000010079 */
[----:B------:R-:W-:Y:S01]  /*5150*/  FFMA.FTZ R21, R5, -R177, R123 ;  /* 0x800000b105157223 */ /* 0x000fe2000001007b */
[----:B------:R-:W-:Y:S01]  /*5160*/  IABS R3, R3 ;  /* 0x0000000300037213 */ /* 0x000fe20000000000 */
[--C-:B------:R-:W-:Y:S01]  /*5170*/  IMAD.IADD R5, R43, 0x1, -R18.reuse ;  /* 0x000000012b057824 */ /* 0x100fe200078e0a12 */
[----:B------:R-:W-:Y:S01]  /*5180*/  IABS R6, R0 ;  /* 0x0000000000067213 */ /* 0x000fe20000000000 */
[----:B------:R-:W-:Y:S01]  /*5190*/  IMAD.IADD R4, R11, 0x1, -R18 ;  /* 0x000000010b047824 */ /* 0x000fe200078e0a12 */
[----:B------:R-:W-:Y:S01]  /*51a0*/  IABS R7, R2 ;  /* 0x0000000200077213 */ /* 0x000fe20000000000 */
[----:B------:R-:W-:Y:S01]  /*51b0*/  IMAD.MOV.U32 R0, RZ, RZ, R3 ;  /* 0x000000ffff007224 */ /* 0x000fe200078e0003 */
[----:B------:R-:W-:Y:S01]  /*51c0*/  IABS R2, R5 ;  /* 0x0000000500027213 */ /* 0x000fe20000000000 */
[----:B------:R-:W-:Y:S01]  /*51d0*/  IMAD.MOV.U32 R5, RZ, RZ, R6 ;  /* 0x000000ffff057224 */ /* 0x000fe200078e0006 */
[----:B------:R-:W-:Y:S01]  /*51e0*/  IABS R3, R4 ;  /* 0x0000000400037213 */ /* 0x000fe20000000000 */
[----:B------:R-:W-:Y:S01]  /*51f0*/  IMAD.MOV.U32 R6, RZ, RZ, R7 ;  /* 0x000000ffff067224 */ /* 0x000fe200078e0007 */
[----:B------:R-:W-:-:S02]  /*5200*/  I2FP.F32.S32 R0, R0 ;  /* 0x0000000000007245 */ /* 0x000fc40000201400 */
[----:B------:R-:W-:Y:S01]  /*5210*/  I2FP.F32.S32 R5, R5 ;  /* 0x0000000500057245 */ /* 0x000fe20000201400 */
[----:B------:R-:W-:Y:S01]  /*5220*/  IMAD.MOV.U32 R4, RZ, RZ, R3 ;  /* 0x000000ffff047224 */ /* 0x000fe200078e0003 */
[----:B------:R-:W-:Y:S01]  /*5230*/  I2FP.F32.S32 R3, R6 ;  /* 0x0000000600037245 */ /* 0x000fe20000201400 */
[-C--:B------:R-:W-:Y:S01]  /*5240*/  FFMA.FTZ R23, R0, -R177.reuse, R117 ;  /* 0x800000b100177223 */ /* 0x080fe20000010075 */
[----:B------:R-:W-:Y:S01]  /*5250*/  I2FP.F32.S32 R0, R2 ;  /* 0x0000000200007245 */ /* 0x000fe20000201400 */
[-C--:B------:R-:W-:Y:S01]  /*5260*/  FFMA.FTZ R19, R5, -R177.reuse, R119 ;  /* 0x800000b105137223 */ /* 0x080fe20000010077 */
[----:B------:R-:W-:Y:S01]  /*5270*/  I2FP.F32.S32 R2, R4 ;  /* 0x0000000400027245 */ /* 0x000fe20000201400 */
[-C--:B------:R-:W-:Y:S01]  /*5280*/  FFMA.FTZ R18, R3, -R177.reuse, R58 ;  /* 0x800000b103127223 */ /* 0x080fe2000001003a */
[----:B------:R-:W-:Y:S02]  /*5290*/  IMAD.IADD R3, R13, 0x1, -R24 ;  /* 0x000000010d037824 */ /* 0x000fe400078e0a18 */
[----:B------:R-:W-:Y:S01]  /*52a0*/  FFMA.FTZ R14, R0, -R177, R112 ;  /* 0x800000b1000e7223 */ /* 0x000fe20000010070 */
[----:B------:R-:W-:-:S02]  /*52b0*/  IMAD.IADD R4, R43, 0x1, -R24 ;  /* 0x000000012b047824 */ /* 0x000fc400078e0a18 */
[----:B------:R-:W-:Y:S01]  /*52c0*/  FFMA.FTZ R8, R2, -R177, R114 ;  /* 0x800000b102087223 */ /* 0x000fe20000010072 */
[----:B------:R-:W-:Y:S01]  /*52d0*/  IMAD.IADD R0, R11, 0x1, -R24 ;  /* 0x000000010b007824 */ /* 0x000fe200078e0a18 */
[----:B------:R-:W-:Y:S01]  /*52e0*/  IABS R6, R3 ;  /* 0x0000000300067213 */ /* 0x000fe20000000000 */
[--C-:B------:R-:W-:Y:S01]  /*52f0*/  IMAD.IADD R2, R13, 0x1, -R25.reuse ;  /* 0x000000010d027824 */ /* 0x100fe200078e0a19 */
[----:B------:R-:W-:Y:S01]  /*5300*/  IABS R3, R4 ;  /* 0x0000000400037213 */ /* 0x000fe20000000000 */
[----:B------:R-:W-:Y:S01]  /*5310*/  IMAD.IADD R5, R43, 0x1, -R25 ;  /* 0x000000012b057824 */ /* 0x000fe200078e0a19 */
[----:B------:R-:W-:Y:S02]  /*5320*/  IABS R4, R0 ;  /* 0x0000000000047213 */ /* 0x000fe40000000000 */
[----:B------:R-:W-:Y:S02]  /*5330*/  IABS R0, R2 ;  /* 0x0000000200007213 */ /* 0x000fe40000000000 */
[----:B------:R-:W-:Y:S01]  /*5340*/  IABS R2, R5 ;  /* 0x0000000500027213 */ /* 0x000fe20000000000 */
[----:B------:R-:W-:Y:S01]  /*5350*/  IMAD.MOV.U32 R5, RZ, RZ, R6 ;  /* 0x000000ffff057224 */ /* 0x000fe200078e0006 */
[----:B------:R-:W-:-:S02]  /*5360*/  I2FP.F32.S32 R4, R4 ;  /* 0x0000000400047245 */ /* 0x000fc40000201400 */
[----:B------:R-:W-:Y:S02]  /*5370*/  I2FP.F32.S32 R2, R2 ;  /* 0x0000000200027245 */ /* 0x000fe40000201400 */
[----:B------:R-:W-:Y:S02]  /*5380*/  I2FP.F32.S32 R0, R0 ;  /* 0x0000000000007245 */ /* 0x000fe40000201400 */
[----:B------:R-:W-:Y:S01]  /*5390*/  I2FP.F32.S32 R3, R3 ;  /* 0x0000000300037245 */ /* 0x000fe20000201400 */
[-C--:B------:R-:W-:Y:S01]  /*53a0*/  FFMA.FTZ R34, R2, -R177.reuse, R108 ;  /* 0x800000b102227223 */ /* 0x080fe2000001006c */
[----:B------:R-:W-:Y:S01]  /*53b0*/  FSEL R49, R10, -INF , !P3 ;  /* 0xff8000000a317808 */ /* 0x000fe20005800000 */
[----:B------:R-:W-:Y:S01]  /*53c0*/  FFMA.FTZ R10, R4, -R177, R115 ;  /* 0x800000b1040a7223 */ /* 0x000fe20000010073 */
[----:B------:R-:W-:Y:S01]  /*53d0*/  I2FP.F32.S32 R5, R5 ;  /* 0x0000000500057245 */ /* 0x000fe20000201400 */
[----:B------:R-:W-:Y:S01]  /*53e0*/  FFMA.FTZ R36, R0, -R177, R50 ;  /* 0x800000b100247223 */ /* 0x000fe20000010032 */
[C---:B------:R-:W-:Y:S01]  /*53f0*/  IMAD.IADD R2, R11.reuse, 0x1, -R25 ;  /* 0x000000010b027824 */ /* 0x040fe200078e0a19 */
[----:B------:R-:W-:Y:S01]  /*5400*/  IADD3 R4, PT, PT, -R26, R13, RZ ;  /* 0x0000000d1a047210 */ /* 0x000fe20007ffe1ff */
[----:B------:R-:W-:Y:S01]  /*5410*/  IMAD.IADD R0, R11, 0x1, -R26 ;  /* 0x000000010b007824 */ /* 0x000fe200078e0a1a */
[----:B------:R-:W-:Y:S01]  /*5420*/  FSEL R48, R16, -INF , !P3 ;  /* 0xff80000010307808 */ /* 0x000fe20005800000 */
[----:B------:R-:W-:Y:S01]  /*5430*/  FFMA.FTZ R16, R3, -R177, R113 ;  /* 0x800000b103107223 */ /* 0x000fe20000010071 */
[----:B------:R-:W-:Y:S01]  /*5440*/  FSEL R184, R17, -INF , !P3 ;  /* 0xff80000011b87808 */ /* 0x000fe20005800000 */
[----:B------:R-:W-:-:S02]  /*5450*/  IMAD.IADD R3, R13, 0x1, -R29 ;  /* 0x000000010d037824 */ /* 0x000fc400078e0a1d */
[----:B------:R-:W-:Y:S01]  /*5460*/  FFMA.FTZ R17, R5, -R177, R59 ;  /* 0x800000b105117223 */ /* 0x000fe2000001003b */
[----:B------:R-:W-:Y:S01]  /*5470*/  IABS R6, R2 ;  /* 0x0000000200067213 */ /* 0x000fe20000000000 */
[----:B------:R-:W-:Y:S01]  /*5480*/  IMAD.IADD R5, R43, 0x1, -R26 ;  /* 0x000000012b057824 */ /* 0x000fe200078e0a1a */
[----:B------:R-:W-:Y:S02]  /*5490*/  IABS R7, R4 ;  /* 0x0000000400077213 */ /* 0x000fe40000000000 */
[----:B------:R-:W-:Y:S02]  /*54a0*/  IABS R4, R0 ;  /* 0x0000000000047213 */ /* 0x000fe40000000000 */
[----:B------:R-:W-:Y:S01]  /*54b0*/  IABS R0, R3 ;  /* 0x0000000300007213 */ /* 0x000fe20000000000 */
[----:B------:R-:W-:Y:S01]  /*54c0*/  IMAD.MOV.U32 R3, RZ, RZ, R6 ;  /* 0x000000ffff037224 */ /* 0x000fe200078e0006 */
[----:B------:R-:W-:Y:S01]  /*54d0*/  IABS R2, R5 ;  /* 0x0000000500027213 */ /* 0x000fe20000000000 */
[----:B------:R-:W-:Y:S01]  /*54e0*/  IMAD.MOV.U32 R6, RZ, RZ, R4 ;  /* 0x000000ffff067224 */ /* 0x000fe200078e0004 */
[----:B------:R-:W-:Y:S01]  /*54f0*/  I2FP.F32.S32 R0, R0 ;  /* 0x0000000000007245 */ /* 0x000fe20000201400 */
[----:B------:R-:W-:Y:S01]  /*5500*/  IMAD.MOV.U32 R5, RZ, RZ, R7 ;  /* 0x000000ffff057224 */ /* 0x000fe200078e0007 */
[----:B------:R-:W-:-:S02]  /*5510*/  I2FP.F32.S32 R4, R3 ;  /* 0x0000000300047245 */ /* 0x000fc40000201400 */
[----:B------:R-:W-:Y:S01]  /*5520*/  I2FP.F32.S32 R3, R6 ;  /* 0x0000000600037245 */ /* 0x000fe20000201400 */
[----:B------:R-:W-:Y:S01]  /*5530*/  FFMA.FTZ R40, R0, -R177, R74 ;  /* 0x800000b100287223 */ /* 0x000fe2000001004a */
[----:B------:R-:W-:Y:S01]  /*5540*/  I2FP.F32.S32 R5, R5 ;  /* 0x0000000500057245 */ /* 0x000fe20000201400 */
[--C-:B------:R-:W-:Y:S01]  /*5550*/  IMAD.IADD R0, R11, 0x1, -R30.reuse ;  /* 0x000000010b007824 */ /* 0x100fe200078e0a1e */
[----:B------:R-:W-:Y:S01]  /*5560*/  FSEL R45, R15, -INF , !P1 ;  /* 0xff8000000f2d7808 */ /* 0x000fe20004800000 */
[-C--:B------:R-:W-:Y:S01]  /*5570*/  FFMA.FTZ R15, R3, -R177.reuse, R111 ;  /* 0x800000b1030f7223 */ /* 0x080fe2000001006f */
[----:B------:R-:W-:Y:S01]  /*5580*/  I2FP.F32.S32 R2, R2 ;  /* 0x0000000200027245 */ /* 0x000fe20000201400 */
[-C--:B------:R-:W-:Y:S01]  /*5590*/  FFMA.FTZ R35, R5, -R177.reuse, R51 ;  /* 0x800000b105237223 */ /* 0x080fe20000010033 */
[----:B------:R-:W-:Y:S01]  /*55a0*/  FSEL R46, R9, -INF , !P1 ;  /* 0xff800000092e7808 */ /* 0x000fe20004800000 */
[----:B------:R-:W-:Y:S02]  /*55b0*/  IMAD.IADD R3, R13, 0x1, -R30 ;  /* 0x000000010d037824 */ /* 0x000fe400078e0a1e */
[----:B------:R-:W-:Y:S01]  /*55c0*/  FFMA.FTZ R9, R4, -R177, R110 ;  /* 0x800000b104097223 */ /* 0x000fe2000001006e */
[----:B------:R-:W-:-:S02]  /*55d0*/  IMAD.IADD R5, R43, 0x1, -R29 ;  /* 0x000000012b057824 */ /* 0x000fc400078e0a1d */
[----:B------:R-:W-:Y:S01]  /*55e0*/  FFMA.FTZ R33, R2, -R177, R109 ;  /* 0x800000b102217223 */ /* 0x000fe2000001006d */
[----:B------:R-:W-:Y:S01]  /*55f0*/  IMAD.IADD R4, R43, 0x1, -R30 ;  /* 0x000000012b047824 */ /* 0x000fe200078e0a1e */
[----:B------:R-:W-:Y:S01]  /*5600*/  IABS R6, R3 ;  /* 0x0000000300067213 */ /* 0x000fe20000000000 */
[----:B------:R-:W-:Y:S01]  /*5610*/  IMAD.IADD R2, R11, 0x1, -R29 ;  /* 0x000000010b027824 */ /* 0x000fe200078e0a1d */
[----:B------:R-:W-:Y:S02]  /*5620*/  IABS R5, R5 ;  /* 0x0000000500057213 */ /* 0x000fe40000000000 */
[----:B------:R-:W-:Y:S02]  /*5630*/  IABS R4, R4 ;  /* 0x0000000400047213 */ /* 0x000fe40000000000 */
[----:B------:R-:W-:Y:S01]  /*5640*/  IABS R3, R0 ;  /* 0x0000000000037213 */ /* 0x000fe20000000000 */
[----:B------:R-:W-:Y:S01]  /*5650*/  IMAD.MOV.U32 R0, RZ, RZ, R5 ;  /* 0x000000ffff007224 */ /* 0x000fe200078e0005 */
[----:B------:R-:W-:Y:S01]  /*5660*/  FSEL R55, R8, -INF , !P4 ;  /* 0xff80000008377808 */ /* 0x000fe20006000000 */
[----:B------:R-:W-:Y:S01]  /*5670*/  IMAD.MOV.U32 R8, RZ, RZ, R6 ;  /* 0x000000ffff087224 */ /* 0x000fe200078e0006 */
[----:B------:R-:W-:Y:S01]  /*5680*/  IABS R2, R2 ;  /* 0x0000000200027213 */ /* 0x000fe20000000000 */
[----:B------:R-:W-:Y:S01]  /*5690*/  IMAD.MOV.U32 R6, RZ, RZ, R4 ;  /* 0x000000ffff067224 */ /* 0x000fe200078e0004 */
[----:B------:R-:W-:Y:S01]  /*56a0*/  I2FP.F32.S32 R5, R0 ;  /* 0x0000000000057245 */ /* 0x000fe20000201400 */
[----:B------:R-:W-:Y:S01]  /*56b0*/  IMAD.MOV.U32 R7, RZ, RZ, R3 ;  /* 0x000000ffff077224 */ /* 0x000fe200078e0003 */
[----:B------:R-:W-:-:S02]  /*56c0*/  I2FP.F32.S32 R3, R2 ;  /* 0x0000000200037245 */ /* 0x000fc40000201400 */
[----:B------:R-:W-:Y:S01]  /*56d0*/  I2FP.F32.S32 R4, R8 ;  /* 0x0000000800047245 */ /* 0x000fe20000201400 */
[-C--:B------:R-:W-:Y:S01]  /*56e0*/  FFMA.FTZ R32, R5, -R177.reuse, R104 ;  /* 0x800000b105207223 */ /* 0x080fe20000010068 */
[----:B------:R-:W-:Y:S01]  /*56f0*/  I2FP.F32.S32 R0, R6 ;  /* 0x0000000600007245 */ /* 0x000fe20000201400 */
[----:B------:R-:W-:Y:S01]  /*5700*/  FFMA.FTZ R31, R3, -R177, R106 ;  /* 0x800000b1031f7223 */ /* 0x000fe2000001006a */
[----:B------:R-:W-:Y:S01]  /*5710*/  I2FP.F32.S32 R2, R7 ;  /* 0x0000000700027245 */ /* 0x000fe20000201400 */
[-C--:B------:R-:W-:Y:S01]  /*5720*/  FFMA.FTZ R30, R4, -R177.reuse, R75 ;  /* 0x800000b1041e7223 */ /* 0x080fe2000001004b */
[----:B------:R-:W-:Y:S01]  /*5730*/  FSEL R161, R27, -INF , !P5 ;  /* 0xff8000001ba17808 */ /* 0x000fe20006800000 */
[--C-:B------:R-:W-:Y:S01]  /*5740*/  IMAD.IADD R3, R13, 0x1, -R41.reuse ;  /* 0x000000010d037824 */ /* 0x100fe200078e0a29 */
[----:B------:R-:W-:Y:S01]  /*5750*/  FSEL R37, R23, -INF , !P5 ;  /* 0xff80000017257808 */ /* 0x000fe20006800000 */
[----:B------:R-:W-:Y:S01]  /*5760*/  IMAD.IADD R4, R43, 0x1, -R41 ;  /* 0x000000012b047824 */ /* 0x000fe200078e0a29 */
[----:B------:R-:W-:Y:S01]  /*5770*/  FSEL R38, R19, -INF , !P5 ;  /* 0xff80000013267808 */ /* 0x000fe20006800000 */
[--C-:B------:R-:W-:Y:S01]  /*5780*/  IMAD.IADD R5, R43, 0x1, -R44.reuse ;  /* 0x000000012b057824 */ /* 0x100fe200078e0a2c */
[----:B------:R-:W-:Y:S01]  /*5790*/  FSEL R169, R28, -INF , !P2 ;  /* 0xff8000001ca97808 */ /* 0x000fe20005000000 */
[-C--:B------:R-:W-:Y:S01]  /*57a0*/  FFMA.FTZ R28, R2, -R177.reuse, R107 ;  /* 0x800000b1021c7223 */ /* 0x080fe2000001006b */
[----:B------:R-:W-:Y:S01]  /*57b0*/  ISETP.GE.AND P5, PT, R29, R62, PT ;  /* 0x0000003e1d00720c */ /* 0x000fe20003fa6270 */
[----:B------:R-:W-:Y:S01]  /*57c0*/  FFMA.FTZ R29, R0, -R177, R105 ;  /* 0x800000b1001d7223 */ /* 0x000fe20000010069 */
[----:B------:R-:W-:Y:S01]  /*57d0*/  IADD3 R0, PT, PT, -R41, R11, RZ ;  /* 0x0000000b29007210 */ /* 0x000fe20007ffe1ff */
[----:B------:R-:W-:Y:S01]  /*57e0*/  IMAD.IADD R2, R13, 0x1, -R44 ;  /* 0x000000010d027824 */ /* 0x000fe200078e0a2c */
[----:B------:R-:W-:Y:S01]  /*57f0*/  IABS R6, R3 ;  /* 0x0000000300067213 */ /* 0x000fe20000000000 */
[----:B------:R-:W-:Y:S01]  /*5800*/  VIADD R19, R20, 0x38 ;  /* 0x0000003814137836 */ /* 0x000fe20000000000 */
[----:B------:R-:W-:-:S02]  /*5810*/  IABS R3, R4 ;  /* 0x0000000400037213 */ /* 0x000fc40000000000 */
[----:B------:R-:W-:Y:S02]  /*5820*/  IABS R4, R0 ;  /* 0x0000000000047213 */ /* 0x000fe40000000000 */
[----:B------:R-:W-:Y:S02]  /*5830*/  IABS R0, R2 ;  /* 0x0000000200007213 */ /* 0x000fe40000000000 */
[----:B------:R-:W-:Y:S01]  /*5840*/  IABS R2, R5 ;  /* 0x0000000500027213 */ /* 0x000fe20000000000 */
[----:B------:R-:W-:Y:S01]  /*5850*/  IMAD.MOV.U32 R5, RZ, RZ, R6 ;  /* 0x000000ffff057224 */ /* 0x000fe200078e0006 */
[----:B------:R-:W-:Y:S02]  /*5860*/  I2FP.F32.S32 R0, R0 ;  /* 0x0000000000007245 */ /* 0x000fe40000201400 */
[----:B------:R-:W-:Y:S02]  /*5870*/  ISETP.GE.AND P3, PT, R24, R62, PT ;  /* 0x0000003e1800720c */ /* 0x000fe40003f66270 */
[----:B------:R-:W-:-:S02]  /*5880*/  FSEL R42, R22, -INF , !P2 ;  /* 0xff800000162a7808 */ /* 0x000fc40005000000 */
[----:B------:R-:W-:Y:S02]  /*5890*/  FSEL R47, R21, -INF , !P2 ;  /* 0xff800000152f7808 */ /* 0x000fe40005000000 */
[----:B------:R-:W-:Y:S01]  /*58a0*/  ISETP.GE.AND P2, PT, R25, R62, PT ;  /* 0x0000003e1900720c */ /* 0x000fe20003f46270 */
[----:B------:R-:W-:Y:S01]  /*58b0*/  FFMA.FTZ R25, R0, -R177, R79 ;  /* 0x800000b100197223 */ /* 0x000fe2000001004f */
[----:B------:R-:W-:Y:S01]  /*58c0*/  I2FP.F32.S32 R3, R3 ;  /* 0x0000000300037245 */ /* 0x000fe20000201400 */
[----:B------:R-:W-:Y:S01]  /*58d0*/  IMAD.IADD R0, R11, 0x1, -R44 ;  /* 0x000000010b007824 */ /* 0x000fe200078e0a2c */
[----:B------:R-:W-:Y:S02]  /*58e0*/  I2FP.F32.S32 R2, R2 ;  /* 0x0000000200027245 */ /* 0x000fe40000201400 */
[----:B------:R-:W-:Y:S01]  /*58f0*/  FSEL R158, R17, -INF , !P3 ;  /* 0xff800000119e7808 */ /* 0x000fe20005800000 */
[----:B------:R-:W-:Y:S01]  /*5900*/  VIADD R17, R20, 0x30 ;  /* 0x0000003014117836 */ /* 0x000fe20000000000 */
[----:B------:R-:W-:Y:S01]  /*5910*/  ISETP.GE.AND P1, PT, R26, R62, PT ;  /* 0x0000003e1a00720c */ /* 0x000fe20003f26270 */
[----:B------:R-:W-:Y:S01]  /*5920*/  FFMA.FTZ R26, R3, -R177, R100 ;  /* 0x800000b1031a7223 */ /* 0x000fe20000010064 */
[----:B------:R-:W-:Y:S01]  /*5930*/  I2FP.F32.S32 R5, R5 ;  /* 0x0000000500057245 */ /* 0x000fe20000201400 */
[----:B------:R-:W-:Y:S01]  /*5940*/  FFMA.FTZ R24, R2, -R177, R101 ;  /* 0x800000b102187223 */ /* 0x000fe20000010065 */
[----:B------:R-:W-:Y:S01]  /*5950*/  I2FP.F32.S32 R4, R4 ;  /* 0x0000000400047245 */ /* 0x000fe20000201400 */
[----:B------:R-:W-:Y:S01]  /*5960*/  IMAD.IADD R2, R43, 0x1, -R17 ;  /* 0x000000012b027824 */ /* 0x000fe200078e0a11 */
[----:B------:R-:W-:Y:S01]  /*5970*/  FSEL R162, R18, -INF , !P4 ;  /* 0xff80000012a27808 */ /* 0x000fe20006000000 */
[C---:B------:R-:W-:Y:S01]  /*5980*/  VIADD R18, R20.reuse, 0x31 ;  /* 0x0000003114127836 */ /* 0x040fe20000000000 */
[----:B------:R-:W-:Y:S01]  /*5990*/  IABS R3, R0 ;  /* 0x0000000000037213 */ /* 0x000fe20000000000 */
[----:B------:R-:W-:-:S02]  /*59a0*/  VIADD R20, R20, 0x39 ;  /* 0x0000003914147836 */ /* 0x000fc40000000000 */
[-C--:B------:R-:W-:Y:S01]  /*59b0*/  FFMA.FTZ R27, R5, -R177.reuse, R78 ;  /* 0x800000b1051b7223 */ /* 0x080fe2000001004e */
[----:B------:R-:W-:Y:S01]  /*59c0*/  FFMA.FTZ R23, R4, -R177, R102 ;  /* 0x800000b104177223 */ /* 0x000fe20000010066 */
[C---:B------:R-:W-:Y:S01]  /*59d0*/  IMAD.IADD R5, R43.reuse, 0x1, -R18 ;  /* 0x000000012b057824 */ /* 0x040fe200078e0a12 */
[----:B------:R-:W-:Y:S01]  /*59e0*/  IABS R0, R2 ;  /* 0x0000000200007213 */ /* 0x000fe20000000000 */
[----:B------:R-:W-:Y:S01]  /*59f0*/  IMAD.MOV.U32 R4, RZ, RZ, R3 ;  /* 0x000000ffff047224 */ /* 0x000fe200078e0003 */
[----:B------:R-:W-:Y:S01]  /*5a00*/  FSEL R157, R52, -INF , !P3 ;  /* 0xff800000349d7808 */ /* 0x000fe20005800000 */
[C---:B------:R-:W-:Y:S01]  /*5a10*/  IMAD.IADD R3, R43.reuse, 0x1, -R19 ;  /* 0x000000012b037824 */ /* 0x040fe200078e0a13 */
[----:B------:R-:W-:Y:S01]  /*5a20*/  IABS R6, R5 ;  /* 0x0000000500067213 */ /* 0x000fe20000000000 */
[----:B------:R-:W-:Y:S01]  /*5a30*/  IMAD.IADD R2, R43, 0x1, -R20 ;  /* 0x000000012b027824 */ /* 0x000fe200078e0a14 */
[----:B------:R-:W-:Y:S02]  /*5a40*/  I2FP.F32.S32 R4, R4 ;  /* 0x0000000400047245 */ /* 0x000fe40000201400 */
[----:B------:R-:W-:-:S02]  /*5a50*/  FSEL R50, R16, -INF , !P3 ;  /* 0xff80000010327808 */ /* 0x000fc40005800000 */
[----:B------:R-:W-:Y:S01]  /*5a60*/  FSEL R54, R10, -INF , !P3 ;  /* 0xff8000000a367808 */ /* 0x000fe20005800000 */
[----:B------:R-:W-:Y:S01]  /*5a70*/  FFMA.FTZ R22, R4, -R177, R103 ;  /* 0x800000b104167223 */ /* 0x000fe20000010067 */
[----:B------:R-:W-:Y:S02]  /*5a80*/  IABS R5, R3 ;  /* 0x0000000300057213 */ /* 0x000fe40000000000 */
[----:B------:R-:W-:Y:S01]  /*5a90*/  IABS R3, R2 ;  /* 0x0000000200037213 */ /* 0x000fe20000000000 */
[----:B------:R-:W-:Y:S01]  /*5aa0*/  IMAD.MOV.U32 R2, RZ, RZ, R6 ;  /* 0x000000ffff027224 */ /* 0x000fe200078e0006 */
[----:B------:R-:W-:Y:S01]  /*5ab0*/  ISETP.GE.U32.AND P3, PT, R62, 0x41, PT ;  /* 0x000000413e00780c */ /* 0x000fe20003f66070 */
[----:B------:R-:W-:Y:S01]  /*5ac0*/  IMAD.MOV.U32 R4, RZ, RZ, R5 ;  /* 0x000000ffff047224 */ /* 0x000fe200078e0005 */
[----:B------:R-:W-:Y:S01]  /*5ad0*/  I2FP.F32.S32 R0, R0 ;  /* 0x0000000000007245 */ /* 0x000fe20000201400 */
[----:B------:R-:W-:Y:S01]  /*5ae0*/  IMAD.MOV.U32 R5, RZ, RZ, R3 ;  /* 0x000000ffff057224 */ /* 0x000fe200078e0003 */
[----:B------:R-:W-:-:S02]  /*5af0*/  I2FP.F32.S32 R3, R2 ;  /* 0x0000000200037245 */ /* 0x000fc40000201400 */
[----:B------:R-:W-:Y:S01]  /*5b00*/  I2FP.F32.S32 R2, R4 ;  /* 0x0000000400027245 */ /* 0x000fe20000201400 */
[----:B------:R-:W-:Y:S01]  /*5b10*/  FFMA.FTZ R21, R0, -R177, R96 ;  /* 0x800000b100157223 */ /* 0x000fe20000010060 */
[----:B------:R-:W-:Y:S01]  /*5b20*/  I2FP.F32.S32 R0, R5 ;  /* 0x0000000500007245 */ /* 0x000fe20000201400 */
[-C--:B------:R-:W-:Y:S01]  /*5b30*/  FFMA.FTZ R16, R3, -R177.reuse, R97 ;  /* 0x800000b103107223 */ /* 0x080fe20000010061 */
[----:B------:R-:W-:Y:S02]  /*5b40*/  P2R R39, PR, RZ, 0x20 ;  /* 0x00000020ff277803 */ /* 0x000fe40000000000 */
[----:B------:R-:W-:Y:S01]  /*5b50*/  FSEL R51, R14, -INF , !P4 ;  /* 0xff8000000e337808 */ /* 0x000fe20006000000 */
[----:B------:R-:W-:Y:S01]  /*5b60*/  FFMA.FTZ R14, R0, -R177, R81 ;  /* 0x800000b1000e7223 */ /* 0x000fe20000010051 */
[----:B------:R-:W-:Y:S02]  /*5b70*/  ISETP.GE.AND P5, PT, R41, R62, PT ;  /* 0x0000003e2900720c */ /* 0x000fe40003fa6270 */
[----:B------:R-:W-:-:S02]  /*5b80*/  FSEL R155, R53, -INF , !P2 ;  /* 0xff800000359b7808 */ /* 0x000fc40005000000 */
[----:B------:R-:W-:Y:S01]  /*5b90*/  FSEL R61, R15, -INF , !P1 ;  /* 0xff8000000f3d7808 */ /* 0x000fe20004800000 */
[----:B------:R-:W-:Y:S01]  /*5ba0*/  FFMA.FTZ R15, R2, -R177, R80 ;  /* 0x800000b1020f7223 */ /* 0x000fe20000010050 */
[----:B------:R-:W-:Y:S02]  /*5bb0*/  FSEL R156, R36, -INF , !P2 ;  /* 0xff800000249c7808 */ /* 0x000fe40005000000 */
[----:B------:R-:W-:Y:S02]  /*5bc0*/  FSEL R41, R34, -INF , !P2 ;  /* 0xff80000022297808 */ /* 0x000fe40005000000 */
[----:B------:R-:W-:Y:S02]  /*5bd0*/  FSEL R53, R9, -INF , !P2 ;  /* 0xff80000009357808 */ /* 0x000fe40005000000 */
[----:B------:R-:W-:Y:S02]  /*5be0*/  ISETP.GE.AND P4, PT, R44, R62, PT ;  /* 0x0000003e2c00720c */ /* 0x000fe40003f86270 */
[----:B------:R-:W-:-:S02]  /*5bf0*/  FSEL R152, R56, -INF , !P1 ;  /* 0xff80000038987808 */ /* 0x000fc40004800000 */
[----:B------:R-:W-:Y:S02]  /*5c00*/  FSEL R154, R35, -INF , !P1 ;  /* 0xff800000239a7808 */ /* 0x000fe40004800000 */
[----:B------:R-:W-:Y:S01]  /*5c10*/  FSEL R52, R33, -INF , !P1 ;  /* 0xff80000021347808 */ /* 0x000fe20004800000 */
[----:B------:R-:W-:Y:S06]  /*5c20*/  @!P3 BRA `(.L_x_394) ;  /* 0x0000000000f8b947 */ /* 0x000fec0003800000 */
        /* <DEDUP_REMOVED lines=62> */
.L_x_394:
[----:B------:R-:W-:Y:S01]  /*6010*/  FMNMX3.FTZ R0, R48, R42, R45, !PT ;  /* 0x0000002a30007276 */ /* 0x000fe2000781002d */
[----:B------:R-:W-:Y:S01]  /*6020*/  STL [R1+0x68], R239 ;  /* 0x000068ef01007387 */ /* 0x000fe20000100800 */
[----:B------:R-:W-:Y:S01]  /*6030*/  ISETP.NE.AND P1, PT, R39, RZ, PT ;  /* 0x000000ff2700720c */ /* 0x000fe20003f25270 */
[----:B------:R-:W2:Y:S01]  /*6040*/  LDCU UR6, c[0x0][0x45c] ;  /* 0x00008b80ff0677ac */ /* 0x000ea20008000800 */
[----:B------:R-:W-:Y:S01]  /*6050*/  FMNMX3.FTZ R0, R0, R37, R51, !PT ;  /* 0x0000002500007276 */ /* 0x000fe20007810033 */
[----:B------:R-:W-:Y:S01]  /*6060*/  STL [R1+0x64], R238 ;  /* 0x000064ee01007387 */ /* 0x000fe20000100800 */
[----:B------:R-:W-:Y:S01]  /*6070*/  FSEL R183, R32, -INF , !P1 ;  /* 0xff80000020b77808 */ /* 0x000fe20004800000 */
[----:B-1----:R-:W-:Y:S01]  /*6080*/  IMAD.IADD R4, R11, 0x1, -R17 ;  /* 0x000000010b047824 */ /* 0x002fe200078e0a11 */
[----:B------:R-:W-:Y:S01]  /*6090*/  FMNMX3.FTZ R0, R0, R50, R41, !PT ;  /* 0x0000003200007276 */ /* 0x000fe20007810029 */
[----:B------:R-:W-:Y:S01]  /*60a0*/  STL [R1+0x60], R237 ;  /* 0x000060ed01007387 */ /* 0x000fe20000100800 */
[----:B------:R-:W-:Y:S01]  /*60b0*/  FSEL R167, R65, -INF , !P1 ;  /* 0xff80000041a77808 */ /* 0x000fe20004800000 */
[----:B------:R-:W-:Y:S01]  /*60c0*/  IMAD.IADD R3, R11, 0x1, -R18 ;  /* 0x000000010b037824 */ /* 0x000fe200078e0a12 */
[----:B------:R-:W-:Y:S01]  /*60d0*/  FSEL R173, R40, -INF , !P1 ;  /* 0xff80000028ad7808 */ /* 0x000fe20004800000 */
[----:B------:R-:W-:Y:S01]  /*60e0*/  STL [R1+0x5c], R236 ;  /* 0x00005cec01007387 */ /* 0x000fe20000100800 */
[----:B------:R-:W-:-:S02]  /*60f0*/  FSEL R188, R31, -INF , !P1 ;  /* 0xff8000001fbc7808 */ /* 0x000fc40004800000 */
[----:B------:R-:W-:Y:S01]  /*6100*/  ISETP.GE.AND P1, PT, R17, R62, PT ;  /* 0x0000003e1100720c */ /* 0x000fe20003f26270 */
[----:B------:R-:W-:Y:S01]  /*6110*/  STL [R1+0x58], R229 ;  /* 0x000058e501007387 */ /* 0x000fe20000100800 */
[----:B------:R-:W-:Y:S02]  /*6120*/  FSEL R174, R29, -INF , !P6 ;  /* 0xff8000001dae7808 */ /* 0x000fe40007000000 */
[----:B------:R-:W-:Y:S01]  /*6130*/  FSEL R176, R26, -INF , !P5 ;  /* 0xff8000001ab07808 */ /* 0x000fe20006800000 */
[----:B------:R-:W-:Y:S01]  /*6140*/  STL [R1+0x54], R228 ;  /* 0x000054e401007387 */ /* 0x000fe20000100800 */
[----:B------:R-:W-:Y:S02]  /*6150*/  FMNMX3.FTZ R0, R0, R52, R183, !PT ;  /* 0x0000003400007276 */ /* 0x000fe400078100b7 */
[----:B------:R-:W-:Y:S01]  /*6160*/  FSEL R166, R64, -INF , !P5 ;  /* 0xff80000040a67808 */ /* 0x000fe20006800000 */
[----:B------:R-:W-:Y:S01]  /*6170*/  STL [R1+0x50], R60 ;  /* 0x0000503c01007387 */ /* 0x000fe20000100800 */
[----:B------:R-:W-:-:S02]  /*6180*/  FSEL R171, R27, -INF , !P5 ;  /* 0xff8000001bab7808 */ /* 0x000fc40006800000 */
[----:B------:R-:W-:Y:S01]  /*6190*/  FSEL R186, R23, -INF , !P5 ;  /* 0xff80000017ba7808 */ /* 0x000fe20006800000 */
[----:B------:R-:W-:Y:S01]  /*61a0*/  STL [R1+0x6c], R62 ;  /* 0x00006c3e01007387 */ /* 0x000fe20000100800 */
[-C--:B------:R-:W-:Y:S02]  /*61b0*/  ISETP.GE.AND P2, PT, R18, R62.reuse, PT ;  /* 0x0000003e1200720c */ /* 0x080fe40003f46270 */
[----:B------:R-:W-:Y:S02]  /*61c0*/  ISETP.GE.AND P5, PT, R19, R62, PT ;  /* 0x0000003e1300720c */ /* 0x000fe40003fa6270 */
[----:B------:R-:W-:Y:S02]  /*61d0*/  FSEL R175, R24, -INF , !P4 ;  /* 0xff80000018af7808 */ /* 0x000fe40006000000 */
[----:B------:R-:W-:Y:S02]  /*61e0*/  FSEL R2, R21, -INF , !P1 ;  /* 0xff80000015027808 */ /* 0x000fe40004800000 */
[----:B------:R-:W-:-:S02]  /*61f0*/  FMNMX3.FTZ R0, R0, R174, R176, !PT ;  /* 0x000000ae00007276 */ /* 0x000fc400078100b0 */
[----:B------:R-:W-:Y:S01]  /*6200*/  FSEL R168, R63, -INF , !P6 ;  /* 0xff8000003fa87808 */ /* 0x000fe20007000000 */
[----:B------:R-:W-:Y:S01]  /*6210*/  STL [R1+0x8], R2 ;  /* 0x0000080201007387 */ /* 0x000fe20000100800 */
[----:B------:R-:W-:Y:S02]  /*6220*/  FSEL R170, R30, -INF , !P6 ;  /* 0xff8000001eaa7808 */ /* 0x000fe40007000000 */
[----:B------:R-:W-:Y:S02]  /*6230*/  FSEL R187, R28, -INF , !P6 ;  /* 0xff8000001cbb7808 */ /* 0x000fe40007000000 */
[----:B------:R-:W-:Y:S02]  /*6240*/  ISETP.GE.AND P6, PT, R20, R62, PT ;  /* 0x0000003e1400720c */ /* 0x000fe40003fc6270 */
[----:B------:R-:W-:Y:S02]  /*6250*/  FSEL R208, R16, -INF , !P2 ;  /* 0xff80000010d07808 */ /* 0x000fe40005000000 */
[----:B------:R-:W-:-:S02]  /*6260*/  FSEL R207, R15, -INF , !P5 ;  /* 0xff8000000fcf7808 */ /* 0x000fc40006800000 */
[----:B------:R-:W-:Y:S02]  /*6270*/  FMNMX3.FTZ R0, R0, R175, R2, !PT ;  /* 0x000000af00007276 */ /* 0x000fe40007810002 */
[----:B------:R-:W-:Y:S02]  /*6280*/  FSEL R190, R14, -INF , !P6 ;  /* 0xff8000000ebe7808 */ /* 0x000fe40007000000 */
[----:B------:R-:W-:Y:S02]  /*6290*/  FMNMX3.FTZ R0, R0, R208, R207, !PT ;  /* 0x000000d000007276 */ /* 0x000fe400078100cf */
[----:B------:R-:W-:Y:S01]  /*62a0*/  FSEL R27, R57, -INF , !P4 ;  /* 0xff800000391b7808 */ /* 0x000fe20006000000 */
[----:B------:R-:W-:Y:S01]  /*62b0*/  STL [R1+0x70], R190 ;  /* 0x000070be01007387 */ /* 0x000fe20000100800 */
[----:B------:R-:W-:Y:S02]  /*62c0*/  FMNMX.FTZ R0, R190, R0, !PT ;  /* 0x00000000be007209 */ /* 0x000fe40007810000 */
[----:B------:R-:W-:-:S02]  /*62d0*/  FSEL R172, R25, -INF , !P4 ;  /* 0xff80000019ac7808 */ /* 0x000fc40006000000 */
[----:B------:R-:W-:Y:S01]  /*62e0*/  FSEL R185, R22, -INF , !P4 ;  /* 0xff80000016b97808 */ /* 0x000fe20006000000 */
[----:B------:R-:W1:Y:S01]  /*62f0*/  SHFL.BFLY PT, R2, R0, 0x2, 0x1f ;  /* 0x0c401f0000027f89 */ /* 0x000e6200000e0000 */
[----:B------:R-:W-:Y:S02]  /*6300*/  IABS R5, R4 ;  /* 0x0000000400057213 */ /* 0x000fe40000000000 */
[----:B------:R-:W-:Y:S02]  /*6310*/  IABS R4, R3 ;  /* 0x0000000300047213 */ /* 0x000fe40000000000 */
[----:B------:R-:W-:-:S04]  /*6320*/  IADD3 R8, PT, PT, R12, -R17, RZ ;  /* 0x800000110c087210 */ /* 0x000fc80007ffe0ff */
[----:B------:R-:W-:Y:S02]  /*6330*/  IABS R8, R8 ;  /* 0x0000000800087213 */ /* 0x000fe40000000000 */
[----:B-1----:R-:W-:-:S05]  /*6340*/  FMNMX.FTZ R0, R0, R2, !PT ;  /* 0x0000000200007209 */ /* 0x002fca0007810000 */
[----:B------:R-:W1:Y:S02]  /*6350*/  SHFL.BFLY PT, R2, R0, 0x1, 0x1f ;  /* 0x0c201f0000027f89 */ /* 0x000e6400000e0000 */
[----:B-1----:R-:W-:Y:S02]  /*6360*/  FMNMX.FTZ R179, R0, R2, !PT ;  /* 0x0000000200b37209 */ /* 0x002fe40007810000 */
[----:B------:R-:W-:Y:S02]  /*6370*/  IADD3 R2, PT, PT, -R19, R11, RZ ;  /* 0x0000000b13027210 */ /* 0x000fe40007ffe1ff */
[C---:B------:R-:W-:Y:S01]  /*6380*/  FSETP.NEU.FTZ.AND P4, PT, R179.reuse, -INF , PT ;  /* 0xff800000b300780b */ /* 0x040fe20003f9d000 */
[----:B--2---:R-:W-:Y:S01]  /*6390*/  FMUL.FTZ R0, R179, UR6 ;  /* 0x00000006b3007c20 */ /* 0x004fe20008410000 */
[----:B------:R-:W-:Y:S01]  /*63a0*/  IABS R3, R2 ;  /* 0x0000000200037213 */ /* 0x000fe20000000000 */
[----:B------:R-:W-:Y:S01]  /*63b0*/  STL [R1+0x74], R179 ;  /* 0x000074b301007387 */ /* 0x000fe20000100800 */
[----:B------:R-:W-:Y:S01]  /*63c0*/  MOV R2, R5 ;  /* 0x0000000500027202 */ /* 0x000fe20000000f00 */
[----:B------:R-:W-:Y:S01]  /*63d0*/  IMAD.MOV.U32 R5, RZ, RZ, R4 ;  /* 0x000000ffff057224 */ /* 0x000fe200078e0004 */
[----:B------:R-:W-:Y:S01]  /*63e0*/  FSEL R24, R0, RZ, P4 ;  /* 0x000000ff00187208 */ /* 0x000fe20002000000 */
[----:B------:R-:W-:Y:S01]  /*63f0*/  IMAD.IADD R0, R11, 0x1, -R20 ;  /* 0x000000010b007824 */ /* 0x000fe200078e0a14 */
[----:B------:R-:W-:-:S02]  /*6400*/  MOV R4, R3 ;  /* 0x0000000300047202 */ /* 0x000fc40000000f00 */
[----:B------:R-:W-:Y:S02]  /*6410*/  I2FP.F32.S32 R2, R2 ;  /* 0x0000000200027245 */ /* 0x000fe40000201400 */
[----:B------:R-:W-:Y:S02]  /*6420*/  IABS R6, R0 ;  /* 0x0000000000067213 */ /* 0x000fe40000000000 */
[----:B------:R-:W-:Y:S01]  /*6430*/  FMNMX3.FTZ R0, R49, R47, R46, !PT ;  /* 0x0000002f31007276 */ /* 0x000fe2000781002e */
[----:B------:R-:W-:Y:S01]  /*6440*/  FFMA.FTZ R2, R2, -R177, R98 ;  /* 0x800000b102027223 */ /* 0x000fe20000010062 */
[----:B------:R-:W-:Y:S01]  /*6450*/  I2FP.F32.S32 R7, R5 ;  /* 0x0000000500077245 */ /* 0x000fe20000201400 */
[----:B------:R-:W-:Y:S01]  /*6460*/  IMAD.MOV.U32 R3, RZ, RZ, R6 ;  /* 0x000000ffff037224 */ /* 0x000fe200078e0006 */
[----:B------:R-:W-:Y:S02]  /*6470*/  FMNMX3.FTZ R0, R0, R38, R55, !PT ;  /* 0x0000002600007276 */ /* 0x000fe40007810037 */
[----:B------:R-:W-:Y:S01]  /*6480*/  I2FP.F32.S32 R6, R4 ;  /* 0x0000000400067245 */ /* 0x000fe20000201400 */
[----:B------:R-:W-:Y:S01]  /*6490*/  FFMA.FTZ R4, R7, -R177, R99 ;  /* 0x800000b107047223 */ /* 0x000fe20000010063 */
[----:B------:R-:W-:-:S02]  /*64a0*/  FMNMX3.FTZ R0, R0, R54, R53, !PT ;  /* 0x0000003600007276 */ /* 0x000fc40007810035 */
[----:B------:R-:W-:Y:S01]  /*64b0*/  I2FP.F32.S32 R5, R3 ;  /* 0x0000000300057245 */ /* 0x000fe20000201400 */
[----:B------:R-:W-:Y:S01]  /*64c0*/  FFMA.FTZ R3, R6, -R177, R82 ;  /* 0x800000b106037223 */ /* 0x000fe20000010052 */
[----:B------:R-:W-:Y:S02]  /*64d0*/  FMNMX3.FTZ R0, R0, R61, R188, !PT ;  /* 0x0000003d00007276 */ /* 0x000fe400078100bc */
[----:B------:R-:W-:Y:S01]  /*64e0*/  FSEL R231, R2, -INF , !P1 ;  /* 0xff80000002e77808 */ /* 0x000fe20004800000 */
[----:B------:R-:W-:Y:S01]  /*64f0*/  FFMA.FTZ R2, R5, -R177, R83 ;  /* 0x800000b105027223 */ /* 0x000fe20000010053 */
[----:B------:R-:W-:Y:S02]  /*6500*/  FMNMX3.FTZ R0, R0, R187, R186, !PT ;  /* 0x000000bb00007276 */ /* 0x000fe400078100ba */
[----:B------:R-:W-:Y:S01]  /*6510*/  FSEL R230, R4, -INF , !P2 ;  /* 0xff80000004e67808 */ /* 0x000fe20005000000 */
[----:B------:R-:W-:Y:S01]  /*6520*/  STL [R1+0x78], R231 ;  /* 0x000078e701007387 */ /* 0x000fe20000100800 */
[----:B------:R-:W-:-:S02]  /*6530*/  FSEL R236, R3, -INF , !P5 ;  /* 0xff80000003ec7808 */ /* 0x000fc40006800000 */
[----:B------:R-:W-:Y:S01]  /*6540*/  FMNMX3.FTZ R0, R0, R185, R231, !PT ;  /* 0x000000b900007276 */ /* 0x000fe200078100e7 */
[----:B------:R-:W-:Y:S01]  /*6550*/  STL [R1+0x80], R230 ;  /* 0x000080e601007387 */ /* 0x000fe20000100800 */
[----:B------:R-:W-:Y:S02]  /*6560*/  FSEL R252, R2, -INF , !P6 ;  /* 0xff80000002fc7808 */ /* 0x000fe40007000000 */
[----:B------:R-:W-:Y:S01]  /*6570*/  FMNMX3.FTZ R0, R0, R230, R236, !PT ;  /* 0x000000e600007276 */ /* 0x000fe200078100ec */
[----:B------:R-:W-:Y:S03]  /*6580*/  STL [R1+0x7c], R236 ;  /* 0x00007cec01007387 */ /* 0x000fe60000100800 */
[----:B------:R-:W-:Y:S01]  /*6590*/  FMNMX.FTZ R0, R252, R0, !PT ;  /* 0x00000000fc007209 */ /* 0x000fe20007810000 */
[----:B------:R-:W-:Y:S04]  /*65a0*/  STL [R1+0x84], R252 ;  /* 0x000084fc01007387 */ /* 0x000fe80000100800 */
[----:B------:R-:W1:Y:S02]  /*65b0*/  SHFL.BFLY PT, R2, R0, 0x2, 0x1f ;  /* 0x0c401f0000027f89 */ /* 0x000e6400000e0000 */
[----:B-1----:R-:W-:-:S05]  /*65c0*/  FMNMX.FTZ R0, R0, R2, !PT ;  /* 0x0000000200007209 */ /* 0x002fca0007810000 */
[----:B------:R-:W1:Y:S02]  /*65d0*/  SHFL.BFLY PT, R2, R0, 0x1, 0x1f ;  /* 0x0c201f0000027f89 */ /* 0x000e6400000e0000 */
[----:B-1----:R-:W-:Y:S01]  /*65e0*/  FMNMX.FTZ R178, R0, R2, !PT ;  /* 0x0000000200b27209 */ /* 0x002fe20007810000 */
[--C-:B------:R-:W-:Y:S01]  /*65f0*/  FFMA.FTZ R2, R42, UR6, -R24.reuse ;  /* 0x000000062a027c23 */ /* 0x100fe20008010818 */
[----:B------:R-:W-:Y:S02]  /*6600*/  LOP3.LUT R0, R180, 0x200, R181, 0xf8, !PT ;  /* 0x00000200b4007812 */ /* 0x000fe400078ef8b5 */
[C---:B------:R-:W-:Y:S01]  /*6610*/  FSETP.NEU.FTZ.AND P4, PT, R178.reuse, -INF , PT ;  /* 0xff800000b200780b */ /* 0x040fe20003f9d000 */
[----:B------:R-:W-:Y:S01]  /*6620*/  FMUL.FTZ R3, R178, UR6 ;  /* 0x00000006b2037c20 */ /* 0x000fe20008410000 */
[----:B------:R-:W-:Y:S01]  /*6630*/  LEA R153, R0, UR10, 0x1 ;  /* 0x0000000a00997c11 */ /* 0x000fe2000f8e08ff */
[----:B------:R-:W-:Y:S01]  /*6640*/  FFMA.FTZ R0, R48, UR6, -R24 ;  /* 0x0000000630007c23 */ /* 0x000fe20008010818 */
[----:B------:R1:W-:Y:S01]  /*6650*/  MUFU.EX2 R16, R2 ;  /* 0x0000000200107308 */ /* 0x0003e20000000800 */
[----:B------:R-:W-:Y:S01]  /*6660*/  STL [R1+0x88], R178 ;  /* 0x000088b201007387 */ /* 0x000fe20000100800 */
[----:B------:R-:W-:-:S02]  /*6670*/  FSEL R3, R3, RZ, P4 ;  /* 0x000000ff03037208 */ /* 0x000fc40002000000 */
[----:B------:R2:W3:Y:S01]  /*6680*/  MUFU.EX2 R15, R0 ;  /* 0x00000000000f7308 */ /* 0x0004e20000000800 */
[----:B------:R-:W-:Y:S01]  /*6690*/  IADD3 R25, PT, PT, R153, 0xc040, RZ ;  /* 0x0000c04099197810 */ /* 0x000fe20007ffe0ff */
[----:B------:R-:W-:Y:S01]  /*66a0*/  LDSM.16.MT88.4 R108, [R153+0xc000] ;  /* 0x00c00000996c783b */ /* 0x000fe20000004200 */
[----:B------:R-:W-:Y:S01]  /*66b0*/  FFMA.FTZ R4, R47, UR6, -R3 ;  /* 0x000000062f047c23 */ /* 0x000fe20008010803 */
[----:B------:R-:W-:Y:S02]  /*66c0*/  IADD3 R26, PT, PT, R139, R153, RZ ;  /* 0x000000998b1a7210 */ /* 0x000fe40007ffe0ff */
[----:B------:R-:W-:Y:S01]  /*66d0*/  LDSM.16.MT88.4 R124, [R153+0xe000] ;  /* 0x00e00000997c783b */ /* 0x000fe20000004200 */
[----:B------:R4:W4:Y:S01]  /*66e0*/  MUFU.EX2 R10, R4 ;  /* 0x00000004000a7308 */ /* 0x0009220000000800 */
[--C-:B-1----:R-:W-:Y:S02]  /*66f0*/  FFMA.FTZ R2, R37, UR6, -R24.reuse ;  /* 0x0000000625027c23 */ /* 0x102fe40008010818 */
[----:B------:R-:W1:Y:S01]  /*6700*/  LDSM.16.MT88.4 R88, [R26+0xc000] ;  /* 0x00c000001a58783b */ /* 0x000e620000004200 */
[----:B--2---:R-:W-:Y:S01]  /*6710*/  FFMA.FTZ R0, R45, UR6, -R24 ;  /* 0x000000062d007c23 */ /* 0x004fe20008010818 */
[----:B------:R2:W-:Y:S02]  /*6720*/  MUFU.EX2 R252, R2 ;  /* 0x0000000200fc7308 */ /* 0x0005e40000000800 */
[----:B---3--:R-:W-:Y:S02]  /*6730*/  STL [R1+0x4c], R15 ;  /* 0x00004c0f01007387 */ /* 0x008fe40000100800 */
[----:B------:R3:W3:Y:S02]  /*6740*/  MUFU.EX2 R228, R0 ;  /* 0x0000000000e47308 */ /* 0x0006e40000000800 */
[----:B------:R-:W-:Y:S01]  /*6750*/  STL [R1+0x48], R16 ;  /* 0x0000481001007387 */ /* 0x000fe20000100800 */
[----:B----4-:R-:W-:-:S03]  /*6760*/  F2FP.BF16.F32.PACK_AB R4, R16, R15 ;  /* 0x0000000f1004723e */ /* 0x010fc600000010ff */
[----:B------:R4:W-:Y:S04]  /*6770*/  STL [R1+0x40], R10 ;  /* 0x0000400a01007387 */ /* 0x0009e80000100800 */
[----:B------:R-:W1:Y:S01]  /*6780*/  LDSM.16.MT88.4 R100, [R26+0xe000] ;  /* 0x00e000001a64783b */ /* 0x000e620000004200 */
[----:B--2---:R-:W-:-:S03]  /*6790*/  FFMA.FTZ R2, R46, UR6, -R3 ;  /* 0x000000062e027c23 */ /* 0x004fc60008010803 */
[----:B------:R-:W-:Y:S01]  /*67a0*/  LDSM.16.MT88.4 R44, [R26+0xc800] ;  /* 0x00c800001a2c783b */ /* 0x000fe20000004200 */
[----:B---3--:R-:W-:Y:S01]  /*67b0*/  FFMA.FTZ R0, R49, UR6, -R3 ;  /* 0x0000000631007c23 */ /* 0x008fe20008010803 */
[----:B------:R2:W3:Y:S01]  /*67c0*/  MUFU.EX2 R9, R2 ;  /* 0x0000000200097308 */ /* 0x0004e20000000800 */
[----:B------:R-:W-:-:S03]  /*67d0*/  F2FP.BF16.F32.PACK_AB R6, R252, R228 ;  /* 0x000000e4fc06723e */ /* 0x000fc600000010ff */
[----:B------:R4:W4:Y:S01]  /*67e0*/  MUFU.EX2 R229, R0 ;  /* 0x0000000000e57308 */ /* 0x0009220000000800 */
[----:B--2---:R-:W-:Y:S01]  /*67f0*/  IMAD.IADD R2, R12, 0x1, -R18 ;  /* 0x000000010c027824 */ /* 0x004fe200078e0a12 */
[----:B---3--:R2:W-:Y:S01]  /*6800*/  STL [R1+0x44], R9 ;  /* 0x0000440901007387 */ /* 0x0085e20000100800 */
[----:B----4-:R-:W-:-:S03]  /*6810*/  FFMA.FTZ R0, R38, UR6, -R3 ;  /* 0x0000000626007c23 */ /* 0x010fc60008010803 */
[----:B------:R-:W-:Y:S01]  /*6820*/  IABS R11, R2 ;  /* 0x00000002000b7213 */ /* 0x000fe20000000000 */
[----:B------:R-:W-:Y:S01]  /*6830*/  STL [R1+0x90], R252 ;  /* 0x000090fc01007387 */ /* 0x000fe20000100800 */
[----:B------:R-:W-:Y:S01]  /*6840*/  F2FP.BF16.F32.PACK_AB R5, R10, R229 ;  /* 0x000000e50a05723e */ /* 0x000fe200000010ff */
[----:B------:R3:W4:Y:S01]  /*6850*/  MUFU.EX2 R236, R0 ;  /* 0x0000000000ec7308 */ /* 0x0007220000000800 */
[----:B------:R-:W-:Y:S01]  /*6860*/  IMAD.IADD R10, R12, 0x1, -R20 ;  /* 0x000000010c0a7824 */ /* 0x000fe200078e0a14 */
[----:B------:R-:W-:Y:S01]  /*6870*/  IADD3 R2, PT, PT, -R19, R13, RZ ;  /* 0x0000000d13027210 */ /* 0x000fe20007ffe1ff */
[----:B------:R-:W-:Y:S03]  /*6880*/  STL [R1+0x8c], R228 ;  /* 0x00008ce401007387 */ /* 0x000fe60000100800 */
[----:B------:R-:W-:Y:S01]  /*6890*/  IABS R10, R10 ;  /* 0x0000000a000a7213 */ /* 0x000fe20000000000 */
[----:B------:R-:W-:Y:S01]  /*68a0*/  STL [R1+0x94], R229 ;  /* 0x000094e501007387 */ /* 0x000fe20000100800 */
[----:B---3--:R-:W-:Y:S01]  /*68b0*/  VIADD R0, R153, 0xc000 ;  /* 0x0000c00099007836 */ /* 0x008fe20000000000 */
[----:B----4-:R-:W-:-:S02]  /*68c0*/  F2FP.BF16.F32.PACK_AB R7, R236, R9 ;  /* 0x00000009ec07723e */ /* 0x010fc400000010ff */
[----:B------:R-:W-:Y:S01]  /*68d0*/  STL [R1+0x98], R236 ;  /* 0x000098ec01007387 */ /* 0x000fe20000100800 */
[----:B------:R-:W-:Y:S01]  /*68e0*/  @P0 VIADD R25, R0, 0xffffffc0 ;  /* 0xffffffc000190836 */ /* 0x000fe20000000000 */
[----:B------:R-:W-:Y:S01]  /*68f0*/  IADD3 R0, PT, PT, R12, -R19, RZ ;  /* 0x800000130c007210 */ /* 0x000fe20007ffe0ff */
[----:B------:R-:W-:Y:S01]  /*6900*/  IMAD.MOV.U32 R12, RZ, RZ, R11 ;  /* 0x000000ffff0c7224 */ /* 0x000fe200078e000b */
[-C--:B--2---:R-:W-:Y:S01]  /*6910*/  IADD3 R9, PT, PT, -R17, R13.reuse, RZ ;  /* 0x0000000d11097210 */ /* 0x084fe20007ffe1ff */
[----:B------:R-:W-:Y:S01]  /*6920*/  IMAD.IADD R63, R139, 0x1, R25 ;  /* 0x000000018b3f7824 */ /* 0x000fe200078e0219 */
[----:B------:R-:W-:Y:S01]  /*6930*/  IABS R14, R0 ;  /* 0x00000000000e7213 */ /* 0x000fe20000000000 */
[----:B------:R-:W2:Y:S01]  /*6940*/  LDSM.16.MT88.4 R112, [R25] ;  /* 0x000000001970783b */ /* 0x000ea20000004200 */
[----:B------:R-:W-:Y:S01]  /*6950*/  MOV R0, R8 ;  /* 0x0000000800007202 */ /* 0x000fe20000000f00 */
[----:B------:R-:W-:Y:S01]  /*6960*/  IMAD.IADD R8, R13, 0x1, -R18 ;  /* 0x000000010d087824 */ /* 0x000fe200078e0a12 */
[----:B------:R-:W-:Y:S01]  /*6970*/  I2FP.F32.S32 R12, R12 ;  /* 0x0000000c000c7245 */ /* 0x000fe20000201400 */
[----:B------:R-:W3:Y:S01]  /*6980*/  LDSM.16.MT88.4 R128, [R63] ;  /* 0x000000003f80783b */ /* 0x000ee20000004200 */
[----:B------:R-:W-:Y:S01]  /*6990*/  I2FP.F32.S32 R11, R0 ;  /* 0x00000000000b7245 */ /* 0x000fe20000201400 */
[C---:B-1----:R-:W-:Y:S01]  /*69a0*/  HMMA.16816.F32.BF16 R148, R4.reuse, R88, RZ ;  /* 0x000000580494723c */ /* 0x042fe200000418ff */
[----:B------:R-:W-:Y:S01]  /*69b0*/  IADD3 R0, PT, PT, -R20, R13, RZ ;  /* 0x0000000d14007210 */ /* 0x000fe20007ffe1ff */
[----:B------:R-:W1:Y:S01]  /*69c0*/  LDSM.16.MT88.4 R120, [R25+0x2000] ;  /* 0x002000001978783b */ /* 0x000e620000004200 */
[----:B------:R-:W-:Y:S01]  /*69d0*/  IABS R9, R9 ;  /* 0x0000000900097213 */ /* 0x000fe20000000000 */
[-C--:B------:R-:W-:Y:S01]  /*69e0*/  FFMA.FTZ R15, R11, -R177.reuse, R84 ;  /* 0x800000b10b0f7223 */ /* 0x080fe20000010054 */
[----:B------:R-:W-:Y:S01]  /*69f0*/  I2FP.F32.S32 R11, R14 ;  /* 0x0000000e000b7245 */ /* 0x000fe20000201400 */
[-C--:B------:R-:W-:Y:S01]  /*6a00*/  FFMA.FTZ R14, R12, -R177.reuse, R85 ;  /* 0x800000b10c0e7223 */ /* 0x080fe20000010055 */
[----:B------:R-:W-:Y:S01]  /*6a10*/  IABS R12, R8 ;  /* 0x00000008000c7213 */ /* 0x000fe20000000000 */
[----:B------:R-:W4:Y:S01]  /*6a20*/  LDSM.16.MT88.4 R116, [R63+0x2000] ;  /* 0x002000003f74783b */ /* 0x000f220000004200 */
[----:B------:R-:W-:Y:S01]  /*6a30*/  IABS R17, R0 ;  /* 0x0000000000117213 */ /* 0x000fe20000000000 */
[----:B------:R-:W-:Y:S01]  /*6a40*/  FFMA.FTZ R16, R11, -R177, R92 ;  /* 0x800000b10b107223 */ /* 0x000fe2000001005c */
[----:B------:R-:W-:Y:S01]  /*6a50*/  IMAD.MOV.U32 R11, RZ, RZ, R10 ;  /* 0x000000ffff0b7224 */ /* 0x000fe200078e000a */
[----:B------:R-:W-:Y:S01]  /*6a60*/  IABS R10, R2 ;  /* 0x00000002000a7213 */ /* 0x000fe20000000000 */
[----:B------:R-:W-:Y:S01]  /*6a70*/  IMAD.MOV.U32 R2, RZ, RZ, R12 ;  /* 0x000000ffff027224 */ /* 0x000fe200078e000c */
[----:B------:R-:W-:Y:S01]  /*6a80*/  MOV R0, R9 ;  /* 0x0000000900007202 */ /* 0x000fe20000000f00 */
[----:B------:R-:W-:Y:S01]  /*6a90*/  LDSM.16.MT88.4 R80, [R25+0x800] ;  /* 0x000800001950783b */ /* 0x000fe20000004200 */
[----:B------:R-:W-:Y:S01]  /*6aa0*/  I2FP.F32.S32 R8, R11 ;  /* 0x0000000b00087245 */ /* 0x000fe20000201400 */
[C---:B------:R-:W-:Y:S01]  /*6ab0*/  HMMA.16816.F32.BF16 R144, R4.reuse, R90, RZ ;  /* 0x0000005a0490723c */ /* 0x040fe200000418ff */
[----:B------:R-:W-:Y:S01]  /*6ac0*/  MOV R9, R10 ;  /* 0x0000000a00097202 */ /* 0x000fe20000000f00 */
[----:B------:R-:W-:Y:S01]  /*6ad0*/  IMAD.MOV.U32 R10, RZ, RZ, R17 ;  /* 0x000000ffff0a7224 */ /* 0x000fe200078e0011 */
[----:B------:R-:W-:Y:S01]  /*6ae0*/  I2FP.F32.S32 R0, R0 ;  /* 0x0000000000007245 */ /* 0x000fe20000201400 */
[----:B------:R-:W-:Y:S01]  /*6af0*/  FFMA.FTZ R13, R8, -R177, R93 ;  /* 0x800000b1080d7223 */ /* 0x000fe2000001005d */
[----:B------:R-:W-:Y:S01]  /*6b00*/  I2FP.F32.S32 R2, R2 ;  /* 0x0000000200027245 */ /* 0x000fe20000201400 */
[----:B------:R-:W-:Y:S01]  /*6b10*/  LDSM.16.MT88.4 R76, [R63+0x800] ;  /* 0x000800003f4c783b */ /* 0x000fe20000004200 */
[----:B------:R-:W-:Y:S01]  /*6b20*/  I2FP.F32.S32 R12, R9 ;  /* 0x00000009000c7245 */ /* 0x000fe20000201400 */
[----:B------:R-:W-:Y:S01]  /*6b30*/  FFMA.FTZ R8, R0, -R177, R86 ;  /* 0x800000b100087223 */ /* 0x000fe20000010056 */
[----:B------:R-:W-:Y:S01]  /*6b40*/  FMNMX3.FTZ R0, R184, R169, R165, !PT ;  /* 0x000000a9b8007276 */ /* 0x000fe200078100a5 */
[----:B------:R-:W-:Y:S01]  /*6b50*/  FFMA.FTZ R9, R2, -R177, R87 ;  /* 0x800000b102097223 */ /* 0x000fe20000010057 */
[----:B------:R-:W-:Y:S01]  /*6b60*/  FMNMX3.FTZ R2, R182, R164, R163, !PT ;  /* 0x000000a4b6027276 */ /* 0x000fe200078100a3 */
[----:B------:R-:W-:Y:S01]  /*6b70*/  LDSM.16.MT88.4 R84, [R153+0xc800] ;  /* 0x00c800009954783b */ /* 0x000fe20000004200 */
[----:B------:R-:W-:Y:S01]  /*6b80*/  FMNMX3.FTZ R0, R0, R161, R162, !PT ;  /* 0x000000a100007276 */ /* 0x000fe200078100a2 */
[----:B------:R-:W-:Y:S01]  /*6b90*/  HMMA.16816.F32.BF16 R140, R4, R100, RZ ;  /* 0x00000064048c723c */ /* 0x000fe200000418ff */
[----:B------:R-:W-:Y:S01]  /*6ba0*/  FMNMX3.FTZ R2, R2, R159, R160, !PT ;  /* 0x0000009f02027276 */ /* 0x000fe200078100a0 */
[----:B------:R-:W-:Y:S01]  /*6bb0*/  LDSM.16.MT88.4 R104, [R25+0x2800] ;  /* 0x002800001968783b */ /* 0x000fe20000004200 */
[----:B------:R-:W-:-:S02]  /*6bc0*/  FMNMX3.FTZ R0, R0, R158, R156, !PT ;  /* 0x0000009e00007276 */ /* 0x000fc4000781009c */
[----:B------:R-:W-:Y:S01]  /*6bd0*/  FMNMX3.FTZ R2, R2, R157, R155, !PT ;  /* 0x0000009d02027276 */ /* 0x000fe2000781009b */
[----:B------:R-:W-:Y:S01]  /*6be0*/  LDSM.16.MT88.4 R96, [R63+0x2800] ;  /* 0x002800003f60783b */ /* 0x000fe20000004200 */
[----:B------:R-:W-:Y:S01]  /*6bf0*/  FMNMX3.FTZ R0, R0, R154, R173, !PT ;  /* 0x0000009a00007276 */ /* 0x000fe200078100ad */
[C---:B--2---:R-:W-:Y:S01]  /*6c00*/  HMMA.16816.F32.BF16 R72, R4.reuse, R112, RZ ;  /* 0x000000700448723c */ /* 0x044fe200000418ff */
[----:B------:R-:W-:Y:S02]  /*6c10*/  FMNMX3.FTZ R2, R2, R152, R167, !PT ;  /* 0x0000009802027276 */ /* 0x000fe400078100a7 */
[----:B------:R-:W-:Y:S01]  /*6c20*/  I2FP.F32.S32 R11, R10 ;  /* 0x0000000a000b7245 */ /* 0x000fe20000201400 */
[-C--:B------:R-:W-:Y:S01]  /*6c30*/  FFMA.FTZ R10, R12, -R177.reuse, R94 ;  /* 0x800000b10c0a7223 */ /* 0x080fe2000001005e */
[----:B------:R-:W-:Y:S02]  /*6c40*/  FSEL R199, R15, -INF , !P1 ;  /* 0xff8000000fc77808 */ /* 0x000fe40004800000 */
[----:B------:R-:W-:Y:S01]  /*6c50*/  FSEL R203, R8, -INF , !P1 ;  /* 0xff80000008cb7808 */ /* 0x000fe20004800000 */
[----:B------:R-:W-:Y:S01]  /*6c60*/  FFMA.FTZ R11, R11, -R177, R95 ;  /* 0x800000b10b0b7223 */ /* 0x000fe2000001005f */
[----:B------:R-:W-:Y:S01]  /*6c70*/  FMNMX3.FTZ R2, R2, R168, R166, !PT ;  /* 0x000000a802027276 */ /* 0x000fe200078100a6 */
[--C-:B------:R-:W-:Y:S01]  /*6c80*/  FFMA.FTZ R8, R51, UR6, -R24.reuse ;  /* 0x0000000633087c23 */ /* 0x100fe20008010818 */
[----:B------:R-:W-:Y:S01]  /*6c90*/  FMNMX3.FTZ R0, R0, R170, R171, !PT ;  /* 0x000000aa00007276 */ /* 0x000fe200078100ab */
[C---:B------:R-:W-:Y:S01]  /*6ca0*/  HMMA.16816.F32.BF16 R136, R4.reuse, R102, RZ ;  /* 0x000000660488723c */ /* 0x040fe200000418ff */
[----:B------:R-:W-:Y:S01]  /*6cb0*/  FSEL R198, R14, -INF , !P2 ;  /* 0xff8000000ec67808 */ /* 0x000fe20005000000 */
[----:B------:R2:W-:Y:S01]  /*6cc0*/  MUFU.EX2 R236, R8 ;  /* 0x0000000800ec7308 */ /* 0x0005e20000000800 */
[----:B------:R-:W-:Y:S01]  /*6cd0*/  FSEL R201, R9, -INF , !P2 ;  /* 0xff80000009c97808 */ /* 0x000fe20005000000 */
[----:B------:R-:W-:Y:S01]  /*6ce0*/  FFMA.FTZ R9, R50, UR6, -R24 ;  /* 0x0000000632097c23 */ /* 0x000fe20008010818 */
[----:B------:R-:W-:Y:S01]  /*6cf0*/  FSEL R197, R16, -INF , !P5 ;  /* 0xff80000010c57808 */ /* 0x000fe20006800000 */
[----:B------:R-:W-:Y:S01]  /*6d00*/  LDSM.16.MT88.4 R92, [R153+0xe800] ;  /* 0x00e80000995c783b */ /* 0x000fe20000004200 */
[----:B------:R-:W-:Y:S01]  /*6d10*/  FSEL R200, R10, -INF , !P5 ;  /* 0xff8000000ac87808 */ /* 0x000fe20006800000 */
[----:B------:R1:W-:Y:S01]  /*6d20*/  MUFU.EX2 R60, R9 ;  /* 0x00000009003c7308 */ /* 0x0003e20000000800 */
[----:B------:R-:W-:Y:S01]  /*6d30*/  FMNMX3.FTZ R2, R2, R27, R199, !PT ;  /* 0x0000001b02027276 */ /* 0x000fe200078100c7 */
[----:B------:R-:W-:Y:S01]  /*6d40*/  HMMA.16816.F32.BF16 R132, R4, R108, RZ ;  /* 0x0000006c0484723c */ /* 0x000fe200000418ff */
[----:B------:R-:W-:-:S02]  /*6d50*/  FMNMX3.FTZ R0, R0, R172, R203, !PT ;  /* 0x000000ac00007276 */ /* 0x000fc400078100cb */
[----:B------:R-:W-:Y:S02]  /*6d60*/  FSEL R196, R13, -INF , !P6 ;  /* 0xff8000000dc47808 */ /* 0x000fe40007000000 */
[----:B------:R-:W-:Y:S01]  /*6d70*/  FSEL R202, R11, -INF , !P6 ;  /* 0xff8000000bca7808 */ /* 0x000fe20007000000 */
[----:B--2---:R-:W-:Y:S01]  /*6d80*/  FFMA.FTZ R8, R41, UR6, -R24 ;  /* 0x0000000629087c23 */ /* 0x004fe20008010818 */
[----:B------:R-:W-:Y:S01]  /*6d90*/  FMNMX3.FTZ R2, R2, R198, R197, !PT ;  /* 0x000000c602027276 */ /* 0x000fe200078100c5 */
[C---:B---3--:R-:W-:Y:S01]  /*6da0*/  HMMA.16816.F32.BF16 R68, R4.reuse, R128, RZ ;  /* 0x000000800444723c */ /* 0x048fe200000418ff */
[----:B------:R-:W-:Y:S01]  /*6db0*/  FMNMX3.FTZ R0, R0, R201, R200, !PT ;  /* 0x000000c900007276 */ /* 0x000fe200078100c8 */
[----:B------:R2:W-:Y:S01]  /*6dc0*/  MUFU.EX2 R62, R8 ;  /* 0x00000008003e7308 */ /* 0x0005e20000000800 */
[----:B------:R-:W-:Y:S01]  /*6dd0*/  FMNMX.FTZ R2, R196, R2, !PT ;  /* 0x00000002c4027209 */ /* 0x000fe20007810000 */
[----:B-1----:R-:W-:Y:S01]  /*6de0*/  FFMA.FTZ R9, R52, UR6, -R24 ;  /* 0x0000000634097c23 */ /* 0x002fe20008010818 */
[----:B------:R-:W-:Y:S01]  /*6df0*/  FMNMX.FTZ R0, R202, R0, !PT ;  /* 0x00000000ca007209 */ /* 0x000fe20007810000 */
[----:B------:R-:W-:Y:S02]  /*6e00*/  LDSM.16.MT88.4 R40, [R26+0xe800] ;  /* 0x00e800001a28783b */ /* 0x000fe40000004200 */
[----:B------:R1:W3:Y:S01]  /*6e10*/  MUFU.EX2 R238, R9 ;  /* 0x0000000900ee7308 */ /* 0x0002e20000000800 */
[----:B------:R-:W-:Y:S01]  /*6e20*/  HMMA.16816.F32.BF16 R64, R4, R124, RZ ;  /* 0x0000007c0440723c */ /* 0x000fe200000418ff */
[----:B------:R-:W3:Y:S04]  /*6e30*/  SHFL.BFLY PT, R11, R2, 0x2, 0x1f ;  /* 0x0c401f00020b7f89 */ /* 0x000ee800000e0000 */
[----:B------:R-:W3:Y:S01]  /*6e40*/  SHFL.BFLY PT, R10, R0, 0x2, 0x1f ;  /* 0x0c401f00000a7f89 */ /* 0x000ee200000e0000 */
[----:B--2---:R-:W-:-:S02]  /*6e50*/  FFMA.FTZ R8, R55, UR6, -R3 ;  /* 0x0000000637087c23 */ /* 0x004fc40008010803 */
[----:B------:R-:W-:Y:S02]  /*6e60*/  HMMA.16816.F32.BF16 R36, R4, R120, RZ ;  /* 0x000000780424723c */ /* 0x000fe400000418ff */
[----:B------:R2:W-:Y:S01]  /*6e70*/  MUFU.EX2 R229, R8 ;  /* 0x0000000800e57308 */ /* 0x0005e20000000800 */
[----:B-1----:R-:W-:-:S05]  /*6e80*/  FFMA.FTZ R9, R54, UR6, -R3 ;  /* 0x0000000636097c23 */ /* 0x002fca0008010803 */
[C---:B----4-:R-:W-:Y:S01]  /*6e90*/  HMMA.16816.F32.BF16 R32, R4.reuse, R116, RZ ;  /* 0x000000740420723c */ /* 0x050fe200000418ff */
[----:B------:R1:W4:Y:S07]  /*6ea0*/  MUFU.EX2 R189, R9 ;  /* 0x0000000900bd7308 */ /* 0x00032e0000000800 */
[----:B------:R-:W-:Y:S01]  /*6eb0*/  HMMA.16816.F32.BF16 R48, R4, R110, RZ ;  /* 0x0000006e0430723c */ /* 0x000fe200000418ff */
[----:B--2---:R-:W-:Y:S01]  /*6ec0*/  FFMA.FTZ R8, R53, UR6, -R3 ;  /* 0x0000000635087c23 */ /* 0x004fe20008010803 */
[----:B---3--:R-:W-:-:S03]  /*6ed0*/  FMNMX.FTZ R2, R2, R11, !PT ;  /* 0x0000000b02027209 */ /* 0x008fc60007810000 */
[----:B------:R2:W-:Y:S01]  /*6ee0*/  MUFU.EX2 R179, R8 ;  /* 0x0000000800b37308 */ /* 0x0005e20000000800 */
[----:B------:R-:W-:Y:S01]  /*6ef0*/  FMNMX.FTZ R0, R0, R10, !PT ;  /* 0x0000000a00007209 */ /* 0x000fe20007810000 */
[----:B-1----:R-:W-:Y:S01]  /*6f00*/  FFMA.FTZ R9, R61, UR6, -R3 ;  /* 0x000000063d097c23 */ /* 0x002fe20008010803 */
[----:B------:R-:W-:Y:S01]  /*6f10*/  F2FP.BF16.F32.PACK_AB R10, R238, R62 ;  /* 0x0000003eee0a723e */ /* 0x000fe200000010ff */
[C---:B------:R-:W-:Y:S01]  /*6f20*/  HMMA.16816.F32.BF16 R56, R4.reuse, R114, RZ ;  /* 0x000000720438723c */ /* 0x040fe200000418ff */
[----:B------:R-:W1:Y:S01]  /*6f30*/  SHFL.BFLY PT, R12, R2, 0x1, 0x1f ;  /* 0x0c201f00020c7f89 */ /* 0x000e6200000e0000 */
[----:B------:R4:W3:Y:S03]  /*6f40*/  MUFU.EX2 R237, R9 ;  /* 0x0000000900ed7308 */ /* 0x0008e60000000800 */
[----:B------:R-:W1:Y:S03]  /*6f50*/  SHFL.BFLY PT, R13, R0, 0x1, 0x1f ;  /* 0x0c201f00000d7f89 */ /* 0x000e6600000e0000 */
[----:B------:R-:W-:Y:S01]  /*6f60*/  HMMA.16816.F32.BF16 R52, R4, R130, RZ ;  /* 0x000000820434723c */ /* 0x000fe200000418ff */
[----:B--2---:R-:W-:-:S02]  /*6f70*/  F2FP.BF16.F32.PACK_AB R8, R60, R236 ;  /* 0x000000ec3c08723e */ /* 0x004fc400000010ff */
[----:B----4-:R-:W-:-:S05]  /*6f80*/  F2FP.BF16.F32.PACK_AB R9, R189, R229 ;  /* 0x000000e5bd09723e */ /* 0x010fca00000010ff */
[----:B------:R-:W-:Y:S01]  /*6f90*/  HMMA.16816.F32.BF16 R28, R4, R126, RZ ;  /* 0x0000007e041c723c */ /* 0x000fe200000418ff */
[----:B---3--:R-:W-:-:S07]  /*6fa0*/  F2FP.BF16.F32.PACK_AB R11, R237, R179 ;  /* 0x000000b3ed0b723e */ /* 0x008fce00000010ff */
[----:B------:R-:W-:Y:S01]  /*6fb0*/  HMMA.16816.F32.BF16 R20, R4, R122, RZ ;  /* 0x0000007a0414723c */ /* 0x000fe200000418ff */
[----:B-1----:R-:W-:Y:S02]  /*6fc0*/  FMNMX.FTZ R181, R2, R12, !PT ;  /* 0x0000000c02b57209 */ /* 0x002fe40007810000 */
[----:B------:R-:W-:-:S03]  /*6fd0*/  FMNMX.FTZ R180, R0, R13, !PT ;  /* 0x0000000d00b47209 */ /* 0x000fc60007810000 */
[C---:B------:R-:W-:Y:S01]  /*6fe0*/  FMUL.FTZ R2, R181.reuse, UR6 ;  /* 0x00000006b5027c20 */ /* 0x040fe20008410000 */
[----:B------:R-:W-:Y:S01]  /*6ff0*/  FSETP.NEU.FTZ.AND P1, PT, R181, -INF , PT ;  /* 0xff800000b500780b */ /* 0x000fe20003f3d000 */
[----:B------:R-:W-:Y:S01]  /*7000*/  HMMA.16816.F32.BF16 R16, R4, R118, RZ ;  /* 0x000000760410723c */ /* 0x000fe200000418ff */
[----:B------:R-:W-:Y:S02]  /*7010*/  FMUL.FTZ R0, R180, UR6 ;  /* 0x00000006b4007c20 */ /* 0x000fe40008410000 */
[----:B------:R-:W-:Y:S02]  /*7020*/  FSEL R2, R2, RZ, P1 ;  /* 0x000000ff02027208 */ /* 0x000fe40000800000 */
[----:B------:R-:W-:-:S03]  /*7030*/  FSETP.NEU.FTZ.AND P1, PT, R180, -INF , PT ;  /* 0xff800000b400780b */ /* 0x000fc60003f3d000 */
[----:B------:R-:W-:Y:S01]  /*7040*/  HMMA.16816.F32.BF16 R4, R8, R80, R72 ;  /* 0x000000500804723c */ /* 0x000fe20000041848 */
[----:B------:R-:W-:-:S07]  /*7050*/  FSEL R0, R0, RZ, P1 ;  /* 0x000000ff00007208 */ /* 0x000fce0000800000 */
[C---:B------:R-:W-:Y:S08]  /*7060*/  HMMA.16816.F32.BF16 R212, R8.reuse, R84, R132 ;  /* 0x0000005408d4723c */ /* 0x040ff00000041884 */
[----:B------:R-:W-:Y:S03]  /*7070*/  HMMA.16816.F32.BF16 R32, R8, R96, R32 ;  /* 0x000000600820723c */ /* 0x000fe60000041820 */
[----:B------:R-:W-:Y:S01]  /*7080*/  MOV R75, R4 ;  /* 0x00000004004b7202 */ /* 0x000fe20000000f00 */
[----:B------:R-:W-:Y:S01]  /*7090*/  IMAD.MOV.U32 R74, RZ, RZ, R5 ;  /* 0x000000ffff4a7224 */ /* 0x000fe200078e0005 */
[----:B------:R-:W-:Y:S01]  /*70a0*/  MOV R73, R6 ;  /* 0x0000000600497202 */ /* 0x000fe20000000f00 */
[----:B------:R-:W-:-:S02]  /*70b0*/  IMAD.MOV.U32 R72, RZ, RZ, R7 ;  /* 0x000000ffff487224 */ /* 0x000fc400078e0007 */
[C---:B------:R-:W-:Y:S03]  /*70c0*/  HMMA.16816.F32.BF16 R4, R8.reuse, R76, R68 ;  /* 0x0000004c0804723c */ /* 0x040fe60000041844 */
[----:B------:R-:W-:Y:S01]  /*70d0*/  MOV R206, R212 ;  /* 0x000000d400ce7202 */ /* 0x000fe20000000f00 */
[----:B------:R-:W-:Y:S01]  /*70e0*/  IMAD.MOV.U32 R205, RZ, RZ, R213 ;  /* 0x000000ffffcd7224 */ /* 0x000fe200078e00d5 */
[----:B------:R-:W-:Y:S01]  /*70f0*/  MOV R204, R214 ;  /* 0x000000d600cc7202 */ /* 0x000fe20000000f00 */
[----:B------:R-:W-:Y:S02]  /*7100*/  IMAD.MOV.U32 R61, RZ, RZ, R215 ;  /* 0x000000ffff3d7224 */ /* 0x000fe400078e00d7 */
[----:B------:R-:W-:Y:S03]  /*7110*/  HMMA.16816.F32.BF16 R192, R8, R44, R148 ;  /* 0x0000002c08c0723c */ /* 0x000fe60000041894 */
[----:B------:R-:W-:-:S05]  /*7120*/  MOV R12, R34 ;  /* 0x00000022000c7202 */ /* 0x000fca0000000f00 */
[C---:B------:R-:W-:Y:S03]  /*7130*/  HMMA.16816.F32.BF16 R232, R8.reuse, R40, R140 ;  /* 0x0000002808e8723c */ /* 0x040fe6000004188c */
[----:B------:R-:W-:Y:S01]  /*7140*/  MOV R212, R5 ;  /* 0x0000000500d47202 */ /* 0x000fe20000000f00 */
[----:B------:R-:W-:Y:S01]  /*7150*/  IMAD.MOV.U32 R211, RZ, RZ, R6 ;  /* 0x000000ffffd37224 */ /* 0x000fe200078e0006 */
[----:B------:R-:W-:Y:S01]  /*7160*/  MOV R210, R7 ;  /* 0x0000000700d27202 */ /* 0x000fe20000000f00 */
[----:B------:R-:W-:Y:S02]  /*7170*/  IMAD.MOV.U32 R209, RZ, RZ, R4 ;  /* 0x000000ffffd17224 */ /* 0x000fe400078e0004 */
[----:B------:R-:W-:Y:S01]  /*7180*/  HMMA.16816.F32.BF16 R4, R8, R92, R64 ;  /* 0x0000005c0804723c */ /* 0x000fe20000041840 */
[----:B------:R-:W-:Y:S01]  /*7190*/  MOV R65, R33 ;  /* 0x0000002100417202 */ /* 0x000fe20000000f00 */
[----:B------:R-:W-:-:S02]  /*71a0*/  IMAD.MOV.U32 R64, RZ, RZ, R32 ;  /* 0x000000ffff407224 */ /* 0x000fc400078e0020 */
[----:B------:R-:W-:-:S04]  /*71b0*/  IMAD.MOV.U32 R67, RZ, RZ, R62 ;  /* 0x000000ffff437224 */ /* 0x000fc800078e003e */
[C---:B------:R-:W-:Y:S08]  /*71c0*/  HMMA.16816.F32.BF16 R148, R8.reuse, R46, R144 ;  /* 0x0000002e0894723c */ /* 0x040ff00000041890 */
[----:B------:R-:W-:Y:S03]  /*71d0*/  HMMA.16816.F32.BF16 R140, R8, R42, R136 ;  /* 0x0000002a088c723c */ /* 0x000fe60000041888 */
[----:B------:R-:W-:Y:S01]  /*71e0*/  MOV R240, R6 ;  /* 0x0000000600f07202 */ /* 0x000fe20000000f00 */
[----:B------:R-:W-:Y:S01]  /*71f0*/  IMAD.MOV.U32 R215, RZ, RZ, R7 ;  /* 0x000000ffffd77224 */ /* 0x000fe200078e0007 */
[----:B------:R-:W-:Y:S01]  /*7200*/  MOV R214, R5 ;  /* 0x0000000500d67202 */ /* 0x000fe20000000f00 */
[----:B------:R-:W-:-:S02]  /*7210*/  IMAD.MOV.U32 R213, RZ, RZ, R4 ;  /* 0x000000ffffd57224 */ /* 0x000fc400078e0004 */
[C---:B------:R-:W-:Y:S08]  /*7220*/  HMMA.16816.F32.BF16 R4, R8.reuse, R104, R36 ;  /* 0x000000680804723c */ /* 0x040ff00000041824 */
[C---:B------:R-:W-:Y:S08]  /*7230*/  HMMA.16816.F32.BF16 R224, R8.reuse, R78, R52 ;  /* 0x0000004e08e0723c */ /* 0x040ff00000041834 */
[----:B------:R-:W-:Y:S03]  /*7240*/  HMMA.16816.F32.BF16 R220, R8, R94, R28 ;  /* 0x0000005e08dc723c */ /* 0x000fe6000004181c */
[----:B------:R-:W-:-:S02]  /*7250*/  IMAD.MOV.U32 R241, RZ, RZ, R4 ;  /* 0x000000fffff17224 */ /* 0x000fc400078e0004 */
[--C-:B------:R-:W-:Y:S01]  /*7260*/  FFMA.FTZ R4, R182, UR6, -R2.reuse ;  /* 0x00000006b6047c23 */ /* 0x100fe20008010802 */
[----:B------:R-:W-:Y:S01]  /*7270*/  MOV R248, R5 ;  /* 0x0000000500f87202 */ /* 0x000fe20000000f00 */
[----:B------:R-:W-:Y:S01]  /*7280*/  FFMA.FTZ R5, R164, UR6, -R2 ;  /* 0x00000006a4057c23 */ /* 0x000fe20008010802 */
[----:B------:R-:W-:Y:S01]  /*7290*/  MOV R242, R7 ;  /* 0x0000000700f27202 */ /* 0x000fe20000000f00 */
[----:B------:R1:W2:Y:S01]  /*72a0*/  MUFU.EX2 R13, R4 ;  /* 0x00000004000d7308 */ /* 0x0002a20000000800 */
[----:B------:R-:W-:Y:S01]  /*72b0*/  IMAD.MOV.U32 R7, RZ, RZ, R35 ;  /* 0x000000ffff077224 */ /* 0x000fe200078e0023 */
[----:B------:R-:W-:Y:S01]  /*72c0*/  HMMA.16816.F32.BF16 R216, R8, R106, R20 ;  /* 0x0000006a08d8723c */ /* 0x000fe20000041814 */
[----:B------:R-:W-:Y:S02]  /*72d0*/  IMAD.MOV.U32 R243, RZ, RZ, R6 ;  /* 0x000000fffff37224 */ /* 0x000fe400078e0006 */
[----:B------:R-:W-:Y:S01]  /*72e0*/  FFMA.FTZ R6, R169, UR6, -R0 ;  /* 0x00000006a9067c23 */ /* 0x000fe20008010800 */
[----:B------:R-:W-:-:S03]  /*72f0*/  MOV R169, R7 ;  /* 0x0000000700a97202 */ /* 0x000fc60000000f00 */
[----:B------:R3:W-:Y:S01]  /*7300*/  MUFU.EX2 R230, R6 ;  /* 0x0000000600e67308 */ /* 0x0007e20000000800 */
[C---:B------:R-:W-:Y:S01]  /*7310*/  HMMA.16816.F32.BF16 R32, R8.reuse, R86, R48 ;  /* 0x000000560820723c */ /* 0x040fe20000041830 */
[----:B-1----:R-:W-:Y:S02]  /*7320*/  FFMA.FTZ R4, R163, UR6, -R2 ;  /* 0x00000006a3047c23 */ /* 0x002fe40008010802 */
[----:B------:R1:W-:Y:S05]  /*7330*/  MUFU.EX2 R163, R5 ;  /* 0x0000000500a37308 */ /* 0x0003ea0000000800 */
[----:B------:R-:W-:Y:S01]  /*7340*/  HMMA.16816.F32.BF16 R244, R8, R98, R16 ;  /* 0x0000006208f4723c */ /* 0x000fe20000041810 */
[----:B------:R4:W-:Y:S01]  /*7350*/  MUFU.EX2 R252, R4 ;  /* 0x0000000400fc7308 */ /* 0x0009e20000000800 */
[----:B---3--:R-:W-:Y:S01]  /*7360*/  FFMA.FTZ R6, R158, UR6, -R0 ;  /* 0x000000069e067c23 */ /* 0x008fe20008010800 */
[----:B------:R-:W-:-:S03]  /*7370*/  MOV R158, R243 ;  /* 0x000000f3009e7202 */ /* 0x000fc60000000f00 */
[----:B------:R-:W-:Y:S05]  /*7380*/  MUFU.EX2 R239, R6 ;  /* 0x0000000600ef7308 */ /* 0x000fea0000000800 */
[----:B------:R-:W-:Y:S01]  /*7390*/  MOV R251, R33 ;  /* 0x0000002100fb7202 */ /* 0x000fe20000000f00 */
[----:B-1----:R-:W-:Y:S01]  /*73a0*/  FFMA.FTZ R5, R159, UR6, -R2 ;  /* 0x000000069f057c23 */ /* 0x002fe20008010802 */
[----:B------:R-:W-:Y:S01]  /*73b0*/  IMAD.MOV.U32 R250, RZ, RZ, R34 ;  /* 0x000000fffffa7224 */ /* 0x000fe200078e0022 */
[----:B------:R-:W-:Y:S01]  /*73c0*/  MOV R249, R35 ;  /* 0x0000002300f97202 */ /* 0x000fe20000000f00 */
[----:B------:R-:W-:Y:S02]  /*73d0*/  IMAD.MOV.U32 R182, RZ, RZ, R32 ;  /* 0x000000ffffb67224 */ /* 0x000fe400078e0020 */
[----:B----4-:R-:W-:Y:S01]  /*73e0*/  FFMA.FTZ R4, R184, UR6, -R0 ;  /* 0x00000006b8047c23 */ /* 0x010fe20008010800 */
[----:B------:R1:W3:Y:S01]  /*73f0*/  MUFU.EX2 R228, R5 ;  /* 0x0000000500e47308 */ /* 0x0002e20000000800 */
[----:B------:R-:W-:Y:S01]  /*7400*/  HMMA.16816.F32.BF16 R32, R8, R82, R56 ;  /* 0x000000520820723c */ /* 0x000fe20000041838 */
[----:B------:R-:W-:-:S02]  /*7410*/  IMAD.MOV.U32 R159, RZ, RZ, R242 ;  /* 0x000000ffff9f7224 */ /* 0x000fc400078e00f2 */
[----:B------:R4:W4:Y:S01]  /*7420*/  MUFU.EX2 R164, R4 ;  /* 0x0000000400a47308 */ /* 0x0009220000000800 */
[--C-:B-1----:R-:W-:Y:S01]  /*7430*/  FFMA.FTZ R5, R165, UR6, -R0.reuse ;  /* 0x00000006a5057c23 */ /* 0x102fe20008010800 */
[----:B--2---:R-:W-:Y:S02]  /*7440*/  MOV R165, R13 ;  /* 0x0000000d00a57202 */ /* 0x004fe40000000f00 */
[----:B---3--:R-:W-:Y:S01]  /*7450*/  F2FP.BF16.F32.PACK_AB R10, R228, R252 ;  /* 0x000000fce40a723e */ /* 0x008fe200000010ff */
[----:B----4-:R-:W-:Y:S01]  /*7460*/  FFMA.FTZ R4, R161, UR6, -R0 ;  /* 0x00000006a1047c23 */ /* 0x010fe20008010800 */
[----:B------:R1:W-:Y:S01]  /*7470*/  MUFU.EX2 R48, R5 ;  /* 0x0000000500307308 */ /* 0x0003e20000000800 */
[----:B------:R-:W-:-:S09]  /*7480*/  F2FP.BF16.F32.PACK_AB R8, R163, R165 ;  /* 0x000000a5a308723e */ /* 0x000fd200000010ff */
[----:B------:R-:W-:Y:S01]  /*7490*/  IMAD.MOV.U32 R58, RZ, RZ, R35 ;  /* 0x000000ffff3a7224 */ /* 0x000fe200078e0023 */
[----:B------:R-:W-:Y:S01]  /*74a0*/  F2FP.BF16.F32.PACK_AB R9, R230, R164 ;  /* 0x000000a4e609723e */ /* 0x000fe200000010ff */
[----:B------:R2:W3:Y:S01]  /*74b0*/  MUFU.EX2 R178, R4 ;  /* 0x0000000400b27308 */ /* 0x0004e20000000800 */
[----:B------:R-:W-:Y:S01]  /*74c0*/  MOV R59, R34 ;  /* 0x00000022003b7202 */ /* 0x000fe20000000f00 */
[----:B------:R-:W-:Y:S01]  /*74d0*/  IMAD.MOV.U32 R56, RZ, RZ, R32 ;  /* 0x000000ffff387224 */ /* 0x000fe200078e0020 */
[----:B------:R-:W-:Y:S01]  /*74e0*/  MOV R57, R33 ;  /* 0x0000002100397202 */ /* 0x000fe20000000f00 */
[----:B------:R-:W-:Y:S02]  /*74f0*/  IMAD.MOV.U32 R161, RZ, RZ, R208 ;  /* 0x000000ffffa17224 */ /* 0x000fe400078e00d0 */
[----:B-1----:R-:W-:Y:S01]  /*7500*/  FFMA.FTZ R5, R157, UR6, -R2 ;  /* 0x000000069d057c23 */ /* 0x002fe20008010802 */
[----:B------:R-:W-:Y:S02]  /*7510*/  IMAD.MOV.U32 R157, RZ, RZ, R248 ;  /* 0x000000ffff9d7224 */ /* 0x000fe400078e00f8 */
[----:B--2---:R-:W-:Y:S01]  /*7520*/  FFMA.FTZ R4, R160, UR6, -R2 ;  /* 0x00000006a0047c23 */ /* 0x004fe20008010802 */
[----:B------:R1:W-:Y:S01]  /*7530*/  MUFU.EX2 R231, R5 ;  /* 0x0000000500e77308 */ /* 0x0003e20000000800 */
[----:B---3--:R-:W-:-:S02]  /*7540*/  F2FP.BF16.F32.PACK_AB R11, R178, R48 ;  /* 0x00000030b20b723e */ /* 0x008fc400000010ff */
[----:B------:R-:W-:Y:S01]  /*7550*/  MOV R160, R207 ;  /* 0x000000cf00a07202 */ /* 0x000fe20000000f00 */
[----:B------:R2:W-:Y:S04]  /*7560*/  MUFU.EX2 R13, R4 ;  /* 0x00000004000d7308 */ /* 0x0005e80000000800 */
[----:B------:R-:W-:Y:S01]  /*7570*/  HMMA.16816.F32.BF16 R28, R8, R88, RZ ;  /* 0x00000058081c723c */ /* 0x000fe200000418ff */
[----:B-1----:R-:W-:-:S07]  /*7580*/  FFMA.FTZ R5, R152, UR6, -R2 ;  /* 0x0000000698057c23 */ /* 0x002fce0008010802 */
[C---:B------:R-:W-:Y:S01]  /*7590*/  HMMA.16816.F32.BF16 R20, R8.reuse, R90, RZ ;  /* 0x0000005a0814723c */ /* 0x040fe200000418ff */
[----:B--2---:R-:W-:Y:S01]  /*75a0*/  FFMA.FTZ R4, R155, UR6, -R2 ;  /* 0x000000069b047c23 */ /* 0x004fe20008010802 */
[----:B------:R1:W-:Y:S04]  /*75b0*/  MUFU.EX2 R190, R5 ;  /* 0x0000000500be7308 */ /* 0x0003e80000000800 */
[----:B------:R2:W3:Y:S02]  /*75c0*/  MUFU.EX2 R155, R4 ;  /* 0x00000004009b7308 */ /* 0x0004e40000000800 */
[C---:B------:R-:W-:Y:S08]  /*75d0*/  HMMA.16816.F32.BF16 R16, R8.reuse, R100, RZ ;  /* 0x000000640810723c */ /* 0x040ff000000418ff */
[----:B------:R-:W-:Y:S01]  /*75e0*/  HMMA.16816.F32.BF16 R36, R8, R112, RZ ;  /* 0x000000700824723c */ /* 0x000fe200000418ff */
[--C-:B-1----:R-:W-:Y:S01]  /*75f0*/  FFMA.FTZ R5, R156, UR6, -R0.reuse ;  /* 0x000000069c057c23 */ /* 0x102fe20008010800 */
[----:B------:R-:W-:Y:S01]  /*7600*/  MOV R156, R241 ;  /* 0x000000f1009c7202 */ /* 0x000fe20000000f00 */
[----:B--2---:R-:W-:Y:S01]  /*7610*/  FFMA.FTZ R4, R162, UR6, -R0 ;  /* 0x00000006a2047c23 */ /* 0x004fe20008010800 */
[----:B------:R-:W-:Y:S01]  /*7620*/  IMAD.MOV.U32 R162, RZ, RZ, R12 ;  /* 0x000000ffffa27224 */ /* 0x000fe200078e000c */
[----:B------:R-:W-:Y:S01]  /*7630*/  MUFU.EX2 R152, R5 ;  /* 0x0000000500987308 */ /* 0x000fe20000000800 */
[----:B---3--:R-:W-:-:S02]  /*7640*/  F2FP.BF16.F32.PACK_AB R6, R190, R155 ;  /* 0x0000009bbe06723e */ /* 0x008fc400000010ff */
[----:B------:R-:W-:Y:S01]  /*7650*/  HMMA.16816.F32.BF16 R52, R8, R126, RZ ;  /* 0x0000007e0834723c */ /* 0x000fe200000418ff */
[----:B------:R-:W-:Y:S01]  /*7660*/  IMAD.MOV.U32 R127, RZ, RZ, R57 ;  /* 0x000000ffff7f7224 */ /* 0x000fe200078e0039 */
[----:B------:R1:W2:Y:S01]  /*7670*/  MUFU.EX2 R191, R4 ;  /* 0x0000000400bf7308 */ /* 0x0002a20000000800 */
[----:B------:R-:W-:-:S05]  /*7680*/  MOV R126, R56 ;  /* 0x00000038007e7202 */ /* 0x000fca0000000f00 */
[----:B------:R-:W-:Y:S01]  /*7690*/  HMMA.16816.F32.BF16 R32, R8, R114, RZ ;  /* 0x000000720820723c */ /* 0x000fe200000418ff */
[----:B-1----:R-:W-:Y:S01]  /*76a0*/  FFMA.FTZ R4, R154, UR6, -R0 ;  /* 0x000000069a047c23 */ /* 0x002fe20008010800 */
[----:B------:R-:W-:-:S06]  /*76b0*/  MOV R154, R13 ;  /* 0x0000000d009a7202 */ /* 0x000fcc0000000f00 */
[----:B------:R-:W-:Y:S01]  /*76c0*/  HMMA.16816.F32.BF16 R12, R8, R102, RZ ;  /* 0x00000066080c723c */ /* 0x000fe200000418ff */
[----:B------:R1:W3:Y:S01]  /*76d0*/  MUFU.EX2 R62, R4 ;  /* 0x00000004003e7308 */ /* 0x0002e20000000800 */
[----:B--2---:R-:W-:Y:S02]  /*76e0*/  F2FP.BF16.F32.PACK_AB R5, R239, R191 ;  /* 0x000000bfef05723e */ /* 0x004fe400000010ff */
[----:B-1----:R-:W-:Y:S02]  /*76f0*/  F2FP.BF16.F32.PACK_AB R4, R231, R154 ;  /* 0x0000009ae704723e */ /* 0x002fe400000010ff */
[----:B---3--:R-:W-:-:S14]  /*7700*/  F2FP.BF16.F32.PACK_AB R7, R62, R152 ;  /* 0x000000983e07723e */ /* 0x008fdc00000010ff */
[C---:B------:R-:W-:Y:S08]  /*7710*/  HMMA.16816.F32.BF16 R144, R4.reuse, R42, R12 ;  /* 0x0000002a0490723c */ /* 0x040ff0000004180c */
[C---:B------:R-:W-:Y:S08]  /*7720*/  HMMA.16816.F32.BF16 R68, R4.reuse, R44, R28 ;  /* 0x0000002c0444723c */ /* 0x040ff0000004181c */
[----:B------:R-:W-:Y:S08]  /*7730*/  HMMA.16816.F32.BF16 R136, R4, R46, R20 ;  /* 0x0000002e0488723c */ /* 0x000ff00000041814 */
[----:B------:R-:W-:Y:S08]  /*7740*/  HMMA.16816.F32.BF16 R12, R8, R116, RZ ;  /* 0x00000074080c723c */ /* 0x000ff000000418ff */
[----:B------:R-:W-:Y:S08]  /*7750*/  HMMA.16816.F32.BF16 R132, R4, R40, R16 ;  /* 0x000000280484723c */ /* 0x000ff00000041810 */
[C---:B------:R-:W-:Y:S08]  /*7760*/  HMMA.16816.F32.BF16 R44, R8.reuse, R108, RZ ;  /* 0x0000006c082c723c */ /* 0x040ff000000418ff */
[----:B------:R-:W-:Y:S01]  /*7770*/  HMMA.16816.F32.BF16 R16, R8, R120, RZ ;  /* 0x000000780810723c */ /* 0x000fe200000418ff */
[----:B------:R-:W-:Y:S01]  /*7780*/  IMAD.MOV.U32 R121, RZ, RZ, R212 ;  /* 0x000000ffff797224 */ /* 0x000fe200078e00d4 */
[----:B------:R-:W-:-:S06]  /*7790*/  MOV R120, R209 ;  /* 0x000000d100787202 */ /* 0x000fcc0000000f00 */
        /* <DEDUP_REMOVED lines=9> */
[C---:B------:R-:W-:Y:S08]  /*7830*/  HMMA.16816.F32.BF16 R40, R8.reuse, R110, RZ ;  /* 0x0000006e0828723c */ /* 0x040ff000000418ff */
[----:B------:R-:W-:Y:S01]  /*7840*/  HMMA.16816.F32.BF16 R64, R8, R122, RZ ;  /* 0x0000007a0840723c */ /* 0x000fe200000418ff */
[----:B------:R-:W-:Y:S01]  /*7850*/  MOV R122, R211 ;  /* 0x000000d3007a7202 */ /* 0x000fe20000000f00 */
[----:B------:R-:W-:-:S06]  /*7860*/  IMAD.MOV.U32 R123, RZ, RZ, R210 ;  /* 0x000000ffff7b7224 */ /* 0x000fcc00078e00d2 */
[----:B------:R-:W-:Y:S01]  /*7870*/  HMMA.16816.F32.BF16 R56, R8, R118, RZ ;  /* 0x000000760838723c */ /* 0x000fe200000418ff */
[--C-:B------:R-:W-:Y:S01]  /*7880*/  FFMA.FTZ R8, R167, UR6, -R2.reuse ;  /* 0x00000006a7087c23 */ /* 0x100fe20008010802 */
[----:B------:R-:W-:-:S03]  /*7890*/  FFMA.FTZ R9, R168, UR6, -R2 ;  /* 0x00000006a8097c23 */ /* 0x000fc60008010802 */
[----:B------:R1:W-:Y:S03]  /*78a0*/  MUFU.EX2 R212, R8 ;  /* 0x0000000800d47308 */ /* 0x0003e60000000800 */
[C---:B------:R-:W-:Y:S01]  /*78b0*/  HMMA.16816.F32.BF16 R116, R4.reuse, R96, R12 ;  /* 0x000000600474723c */ /* 0x040fe2000004180c */
[----:B------:R-:W-:Y:S01]  /*78c0*/  IMAD.MOV.U32 R97, RZ, RZ, R214 ;  /* 0x000000ffff617224 */ /* 0x000fe200078e00d6 */
[----:B------:R-:W-:Y:S01]  /*78d0*/  MOV R96, R213 ;  /* 0x000000d500607202 */ /* 0x000fe20000000f00 */
[----:B------:R2:W-:Y:S01]  /*78e0*/  MUFU.EX2 R214, R9 ;  /* 0x0000000900d67308 */ /* 0x0005e20000000800 */
[----:B------:R-:W-:Y:S04]  /*78f0*/  LDSM.16.MT88.4 R12, [R26+0xf000] ;  /* 0x00f000001a0c783b */ /* 0x000fe80000004200 */
[----:B------:R-:W-:Y:S01]  /*7900*/  HMMA.16816.F32.BF16 R112, R4, R84, R44 ;  /* 0x000000540470723c */ /* 0x000fe2000004182c */
[----:B-1----:R-:W-:Y:S01]  /*7910*/  FFMA.FTZ R8, R166, UR6, -R2 ;  /* 0x00000006a6087c23 */ /* 0x002fe20008010802 */
[----:B------:R-:W-:-:S06]  /*7920*/  MOV R166, R97 ;  /* 0x0000006100a67202 */ /* 0x000fcc0000000f00 */
[C---:B------:R-:W-:Y:S01]  /*7930*/  HMMA.16816.F32.BF16 R108, R4.reuse, R80, R36 ;  /* 0x00000050046c723c */ /* 0x040fe20000041824 */
[----:B------:R-:W-:Y:S01]  /*7940*/  IMAD.MOV.U32 R37, RZ, RZ, R251 ;  /* 0x000000ffff257224 */ /* 0x000fe200078e00fb */
[----:B------:R-:W-:Y:S01]  /*7950*/  MOV R38, R250 ;  /* 0x000000fa00267202 */ /* 0x000fe20000000f00 */
[----:B--2---:R-:W-:Y:S01]  /*7960*/  FFMA.FTZ R9, R27, UR6, -R2 ;  /* 0x000000061b097c23 */ /* 0x004fe20008010802 */
[----:B------:R-:W-:Y:S01]  /*7970*/  MOV R36, R182 ;  /* 0x000000b600247202 */ /* 0x000fe20000000f00 */
[----:B------:R-:W-:Y:S01]  /*7980*/  IMAD.MOV.U32 R39, RZ, RZ, R249 ;  /* 0x000000ffff277224 */ /* 0x000fe200078e00f9 */
[----:B------:R-:W-:Y:S01]  /*7990*/  MOV R97, R37 ;  /* 0x0000002500617202 */ /* 0x000fe20000000f00 */
[----:B------:R1:W-:Y:S01]  /*79a0*/  MUFU.EX2 R213, R9 ;  /* 0x0000000900d57308 */ /* 0x0003e20000000800 */
        /* <DEDUP_REMOVED lines=8> */
[----:B------:R-:W2:Y:S01]  /*7a30*/  LDL.LU R152, [R1+0x4c] ;  /* 0x00004c0001987983 */ /* 0x000ea20000300800 */
[----:B------:R-:W-:Y:S01]  /*7a40*/  IMAD.MOV.U32 R38, RZ, RZ, R130 ;  /* 0x000000ffff267224 */ /* 0x000fe200078e0082 */
[C---:B------:R-:W-:Y:S01]  /*7a50*/  HMMA.16816.F32.BF16 R100, R4.reuse, R76, R28 ;  /* 0x0000004c0464723c */ /* 0x040fe2000004181c */
[----:B------:R-:W-:Y:S01]  /*7a60*/  IMAD.MOV.U32 R130, RZ, RZ, R128 ;  /* 0x000000ffff827224 */ /* 0x000fe200078e0080 */
[----:B------:R-:W-:Y:S01]  /*7a70*/  LDSM.16.MT88.4 R28, [R153+0xd000] ;  /* 0x00d00000991c783b */ /* 0x000fe20000004200 */
[----:B------:R-:W-:Y:S01]  /*7a80*/  IMAD.MOV.U32 R128, RZ, RZ, R155 ;  /* 0x000000ffff807224 */ /* 0x000fe200078e009b */
[----:B------:R-:W-:Y:S01]  /*7a90*/  MOV R105, R215 ;  /* 0x000000d700697202 */ /* 0x000fe20000000f00 */
[----:B-1----:R-:W-:Y:S01]  /*7aa0*/  FFMA.FTZ R9, R170, UR6, -R0 ;  /* 0x00000006aa097c23 */ /* 0x002fe20008010800 */
[----:B------:R-:W3:Y:S01]  /*7ab0*/  LDL.LU R155, [R1+0x8] ;  /* 0x00000800019b7983 */ /* 0x000ee20000300800 */
[----:B------:R1:W4:Y:S01]  /*7ac0*/  MUFU.EX2 R215, R8 ;  /* 0x0000000800d77308 */ /* 0x0003220000000800 */
[C---:B------:R-:W-:Y:S01]  /*7ad0*/  HMMA.16816.F32.BF16 R88, R4.reuse, R92, R20 ;  /* 0x0000005c0458723c */ /* 0x040fe20000041814 */
[----:B------:R-:W-:Y:S01]  /*7ae0*/  MOV R167, R105 ;  /* 0x0000006900a77202 */ /* 0x000fe20000000f00 */
[----:B------:R-:W-:Y:S01]  /*7af0*/  IMAD.MOV.U32 R96, RZ, RZ, R36 ;  /* 0x000000ffff607224 */ /* 0x000fe200078e0024 */
[----:B------:R4:W-:Y:S01]  /*7b00*/  MUFU.EX2 R211, R9 ;  /* 0x0000000900d37308 */ /* 0x0009e20000000800 */
[----:B------:R-:W-:Y:S01]  /*7b10*/  MOV R105, R39 ;  /* 0x0000002700697202 */ /* 0x000fe20000000f00 */
[----:B------:R-:W-:Y:S01]  /*7b20*/  IMAD.MOV.U32 R36, RZ, RZ, R126 ;  /* 0x000000ffff247224 */ /* 0x000fe200078e007e */
[----:B------:R-:W-:Y:S01]  /*7b30*/  MOV R39, R131 ;  /* 0x0000008300277202 */ /* 0x000fe20000000f00 */
[----:B------:R-:W-:Y:S01]  /*7b40*/  IMAD.MOV.U32 R126, RZ, RZ, R124 ;  /* 0x000000ffff7e7224 */ /* 0x000fe200078e007c */
[----:B------:R-:W-:Y:S01]  /*7b50*/  HMMA.16816.F32.BF16 R84, R4, R86, R40 ;  /* 0x000000560454723c */ /* 0x000fe20000041828 */
[----:B------:R-:W-:Y:S01]  /*7b60*/  MOV R131, R129 ;  /* 0x0000008100837202 */ /* 0x000fe20000000f00 */
[----:B------:R-:W-:Y:S01]  /*7b70*/  IMAD.MOV.U32 R124, RZ, RZ, R162 ;  /* 0x000000ffff7c7224 */ /* 0x000fe200078e00a2 */
[----:B------:R-:W-:Y:S01]  /*7b80*/  MOV R129, R160 ;  /* 0x000000a000817202 */ /* 0x000fe20000000f00 */
[----:B------:R-:W-:-:S02]  /*7b90*/  IMAD.MOV.U32 R162, RZ, RZ, R161 ;  /* 0x000000ffffa27224 */ /* 0x000fc400078e00a1 */
[--C-:B-1----:R-:W-:Y:S01]  /*7ba0*/  FFMA.FTZ R8, R173, UR6, -R0.reuse ;  /* 0x00000006ad087c23 */ /* 0x102fe20008010800 */
[----:B------:R-:W-:Y:S01]  /*7bb0*/  MOV R173, R205 ;  /* 0x000000cd00ad7202 */ /* 0x000fe20000000f00 */
[----:B------:R-:W1:Y:S01]  /*7bc0*/  LDSM.16.MT88.4 R16, [R26+0xd000] ;  /* 0x00d000001a10783b */ /* 0x000e620000004200 */
[----:B------:R-:W-:Y:S01]  /*7bd0*/  HMMA.16816.F32.BF16 R80, R4, R82, R32 ;  /* 0x000000520450723c */ /* 0x000fe20000041820 */
[----:B------:R4:W-:Y:S02]  /*7be0*/  MUFU.EX2 R209, R8 ;  /* 0x0000000800d17308 */ /* 0x0009e40000000800 */
[----:B----4-:R-:W-:Y:S01]  /*7bf0*/  FFMA.FTZ R9, R172, UR6, -R0 ;  /* 0x00000006ac097c23 */ /* 0x010fe20008010800 */
[----:B------:R-:W-:-:S04]  /*7c00*/  IMAD.MOV.U32 R172, RZ, RZ, R206 ;  /* 0x000000ffffac7224 */ /* 0x000fc800078e00ce */
[C---:B------:R-:W-:Y:S01]  /*7c10*/  HMMA.16816.F32.BF16 R48, R4.reuse, R78, R48 ;  /* 0x0000004e0430723c */ /* 0x040fe20000041830 */
[----:B------:R4:W-:Y:S07]  /*7c20*/  MUFU.EX2 R210, R9 ;  /* 0x0000000900d27308 */ /* 0x0009ee0000000800 */
[----:B------:R-:W-:Y:S01]  /*7c30*/  HMMA.16816.F32.BF16 R52, R4, R94, R52 ;  /* 0x0000005e0434723c */ /* 0x000fe20000041834 */
[----:B------:R-:W-:-:S07]  /*7c40*/  FFMA.FTZ R8, R171, UR6, -R0 ;  /* 0x00000006ab087c23 */ /* 0x000fce0008010800 */
[----:B------:R-:W-:Y:S01]  /*7c50*/  HMMA.16816.F32.BF16 R64, R4, R106, R64 ;  /* 0x0000006a0440723c */ /* 0x000fe20000041840 */
[----:B------:R1:W1:Y:S01]  /*7c60*/  MUFU.EX2 R208, R8 ;  /* 0x0000000800d07308 */ /* 0x0002620000000800 */
[----:B----4-:R-:W-:Y:S01]  /*7c70*/  FFMA.FTZ R9, R174, UR6, -R24 ;  /* 0x00000006ae097c23 */ /* 0x010fe20008010818 */
[----:B------:R-:W-:-:S05]  /*7c80*/  IMAD.MOV.U32 R174, RZ, RZ, R204 ;  /* 0x000000ffffae7224 */ /* 0x000fca00078e00cc */
[----:B------:R-:W-:Y:S01]  /*7c90*/  HMMA.16816.F32.BF16 R56, R4, R98, R56 ;  /* 0x000000620438723c */ /* 0x000fe20000041838 */
[--C-:B------:R-:W-:Y:S01]  /*7ca0*/  FFMA.FTZ R4, R176, UR6, -R24.reuse ;  /* 0x00000006b0047c23 */ /* 0x100fe20008010818 */
[--C-:B------:R-:W-:Y:S01]  /*7cb0*/  FFMA.FTZ R5, R175, UR6, -R24.reuse ;  /* 0x00000006af057c23 */ /* 0x100fe20008010818 */
[----:B------:R-:W-:Y:S01]  /*7cc0*/  MOV R175, R61 ;  /* 0x0000003d00af7202 */ /* 0x000fe20000000f00 */
[----:B------:R-:W-:Y:S01]  /*7cd0*/  FFMA.FTZ R6, R187, UR6, -R3 ;  /* 0x00000006bb067c23 */ /* 0x000fe20008010803 */
[----:B------:R4:W-:Y:S01]  /*7ce0*/  MUFU.EX2 R205, R4 ;  /* 0x0000000400cd7308 */ /* 0x0009e20000000800 */
[----:B------:R-:W-:Y:S01]  /*7cf0*/  MOV R160, R236 ;  /* 0x000000ec00a07202 */ /* 0x000fe20000000f00 */
[----:B-1----:R-:W-:Y:S01]  /*7d00*/  FFMA.FTZ R8, R183, UR6, -R24 ;  /* 0x00000006b7087c23 */ /* 0x002fe20008010818 */
[----:B------:R-:W2:Y:S01]  /*7d10*/  LDL.LU R236, [R1+0x98] ;  /* 0x0000980001ec7983 */ /* 0x000ea20000300800 */
[----:B------:R1:W1:Y:S01]  /*7d20*/  MUFU.EX2 R206, R5 ;  /* 0x0000000500ce7308 */ /* 0x0002620000000800 */
[----:B------:R-:W-:Y:S01]  /*7d30*/  F2FP.BF16.F32.PACK_AB R10, R213, R215 ;  /* 0x000000d7d50a723e */ /* 0x000fe200000010ff */
[----:B------:R-:W-:Y:S01]  /*7d40*/  IMAD.MOV.U32 R92, RZ, RZ, R75 ;  /* 0x000000ffff5c7224 */ /* 0x000fe200078e004b */
[----:B------:R-:W2:Y:S01]  /*7d50*/  LDL.LU R161, [R1+0x44] ;  /* 0x0000440001a17983 */ /* 0x000ea20000300800 */
[----:B------:R1:W-:Y:S01]  /*7d60*/  MUFU.EX2 R207, R8 ;  /* 0x0000000800cf7308 */ /* 0x0003e20000000800 */
[----:B------:R-:W-:Y:S01]  /*7d70*/  F2FP.BF16.F32.PACK_AB R11, R210, R208 ;  /* 0x000000d0d20b723e */ /* 0x000fe200000010ff */
[----:B------:R-:W-:Y:S01]  /*7d80*/  IMAD.MOV.U32 R94, RZ, RZ, R73 ;  /* 0x000000ffff5e7224 */ /* 0x000fe200078e0049 */
[----:B------:R-:W-:Y:S01]  /*7d90*/  MOV R93, R74 ;  /* 0x0000004a005d7202 */ /* 0x000fe20000000f00 */
[----:B------:R1:W-:Y:S01]  /*7da0*/  MUFU.EX2 R183, R9 ;  /* 0x0000000900b77308 */ /* 0x0003e20000000800 */
[----:B------:R-:W-:Y:S01]  /*7db0*/  MOV R95, R72 ;  /* 0x00000048005f7202 */ /* 0x000fe20000000f00 */
[--C-:B----4-:R-:W-:Y:S01]  /*7dc0*/  FFMA.FTZ R4, R188, UR6, -R3.reuse ;  /* 0x00000006bc047c23 */ /* 0x110fe20008010803 */
[----:B------:R-:W-:Y:S01]  /*7dd0*/  LDSM.16.MT88.4 R32, [R25+0x3000] ;  /* 0x003000001920783b */ /* 0x000fe20000004200 */
[----:B------:R4:W-:Y:S01]  /*7de0*/  MUFU.EX2 R176, R6 ;  /* 0x0000000600b07308 */ /* 0x0009e20000000800 */
[----:B-1----:R-:W-:-:S02]  /*7df0*/  FFMA.FTZ R5, R186, UR6, -R3 ;  /* 0x00000006ba057c23 */ /* 0x002fc40008010803 */
[----:B------:R-:W1:Y:S01]  /*7e00*/  LDSM.16.MT88.4 R20, [R25+0x1000] ;  /* 0x001000001914783b */ /* 0x000e620000004200 */
[----:B------:R4:W4:Y:S01]  /*7e10*/  MUFU.EX2 R61, R4 ;  /* 0x00000004003d7308 */ /* 0x0009220000000800 */
[----:B------:R-:W-:-:S03]  /*7e20*/  F2FP.BF16.F32.PACK_AB R8, R214, R212 ;  /* 0x000000d4d608723e */ /* 0x000fc600000010ff */
[----:B------:R4:W-:Y:S01]  /*7e30*/  MUFU.EX2 R182, R5 ;  /* 0x0000000500b67308 */ /* 0x0009e20000000800 */
[----:B------:R-:W-:Y:S02]  /*7e40*/  F2FP.BF16.F32.PACK_AB R9, R211, R209 ;  /* 0x000000d1d309723e */ /* 0x000fe400000010ff */
[----:B----4-:R-:W-:-:S05]  /*7e50*/  F2FP.BF16.F32.PACK_AB R6, R206, R205 ;  /* 0x000000cdce06723e */ /* 0x010fca00000010ff */
[----:B------:R-:W-:Y:S01]  /*7e60*/  HMMA.16816.F32.BF16 R40, R8, R18, R136 ;  /* 0x000000120828723c */ /* 0x000fe20000041888 */
[----:B------:R-:W-:-:S04]  /*7e70*/  FFMA.FTZ R4, R185, UR6, -R3 ;  /* 0x00000006b9047c23 */ /* 0x000fc80008010803 */
[----:B------:R4:W4:Y:S01]  /*7e80*/  MUFU.EX2 R204, R4 ;  /* 0x0000000400cc7308 */ /* 0x0009220000000800 */
[----:B------:R-:W-:Y:S02]  /*7e90*/  F2FP.BF16.F32.PACK_AB R5, R176, R61 ;  /* 0x0000003db005723e */ /* 0x000fe400000010ff */
[C---:B------:R-:W-:Y:S08]  /*7ea0*/  HMMA.16816.F32.BF16 R248, R8.reuse, R12, R132 ;  /* 0x0000000c08f8723c */ /* 0x040ff00000041884 */
[----:B------:R-:W-:Y:S01]  /*7eb0*/  HMMA.16816.F32.BF16 R240, R8, R14, R144 ;  /* 0x0000000e08f0723c */ /* 0x000fe20000041890 */
[----:B----4-:R-:W-:-:S02]  /*7ec0*/  F2FP.BF16.F32.PACK_AB R4, R183, R207 ;  /* 0x000000cfb704723e */ /* 0x010fc400000010ff */
[----:B------:R-:W-:-:S05]  /*7ed0*/  F2FP.BF16.F32.PACK_AB R7, R204, R182 ;  /* 0x000000b6cc07723e */ /* 0x000fca00000010ff */
[----:B------:R-:W-:Y:S08]  /*7ee0*/  HMMA.16816.F32.BF16 R68, R8, R16, R68 ;  /* 0x000000100844723c */ /* 0x000ff00000041844 */
        /* <DEDUP_REMOVED lines=23> */
[----:B------:R-:W4:Y:S01]  /*8060*/  LDL.LU R229, [R1+0x94] ;  /* 0x0000940001e57983 */ /* 0x000f220000300800 */
[----:B------:R-:W-:Y:S01]  /*8070*/  IMAD.MOV.U32 R124, RZ, RZ, R162 ;  /* 0x000000ffff7c7224 */ /* 0x000fe200078e00a2 */
[C---:B------:R-:W-:Y:S02]  /*8080*/  HMMA.16816.F32.BF16 R136, R4.reuse, R12, R232 ;  /* 0x0000000c0488723c */ /* 0x040fe400000418e8 */
[----:B------:R-:W4:Y:S04]  /*8090*/  LDL.LU R160, [R1+0x40] ;  /* 0x0000400001a07983 */ /* 0x000f280000300800 */
[----:B------:R-:W4:Y:S02]  /*80a0*/  LDL.LU R162, [R1+0x48] ;  /* 0x0000480001a27983 */ /* 0x000f240000300800 */
[C---:B------:R-:W-:Y:S02]  /*80b0*/  HMMA.16816.F32.BF16 R140, R4.reuse, R14, R140 ;  /* 0x0000000e048c723c */ /* 0x040fe4000004188c */
[----:B------:R-:W3:Y:S06]  /*80c0*/  LDSM.16.MT88.4 R12, [R153+0xf000] ;  /* 0x00f00000990c783b */ /* 0x000eec0000004200 */
[C---:B------:R-:W-:Y:S08]  /*80d0*/  HMMA.16816.F32.BF16 R72, R4.reuse, R16, R192 ;  /* 0x000000100448723c */ /* 0x040ff000000418c0 */
[----:B------:R-:W-:Y:S01]  /*80e0*/  HMMA.16816.F32.BF16 R76, R4, R18, R148 ;  /* 0x00000012044c723c */ /* 0x000fe20000041894 */
[----:B------:R-:W-:Y:S01]  /*80f0*/  MOV R107, R27 ;  /* 0x0000001b006b7202 */ /* 0x000fe20000000f00 */
[----:B------:R-:W-:-:S06]  /*8100*/  IMAD.MOV.U32 R171, RZ, RZ, R166 ;  /* 0x000000ffffab7224 */ /* 0x000fcc00078e00a6 */
[----:B-1----:R-:W-:Y:S01]  /*8110*/  HMMA.16816.F32.BF16 R92, R4, R20, R92 ;  /* 0x00000014045c723c */ /* 0x002fe2000004185c */
[----:B---3--:R-:W-:Y:S01]  /*8120*/  MOV R125, R155 ;  /* 0x0000009b007d7202 */ /* 0x008fe20000000f00 */
[----:B------:R-:W-:-:S06]  /*8130*/  IMAD.MOV.U32 R155, RZ, RZ, R252 ;  /* 0x000000ffff9b7224 */ /* 0x000fcc00078e00fc */
[----:B------:R-:W-:Y:S01]  /*8140*/  HMMA.16816.F32.BF16 R132, R4, R12, R172 ;  /* 0x0000000c0484723c */ /* 0x000fe200000418ac */
[----:B------:R-:W3:Y:S01]  /*8150*/  LDL.LU R252, [R1+0x90] ;  /* 0x0000900001fc7983 */ /* 0x000ee20000300800 */
        /* <DEDUP_REMOVED lines=19> */
[----:B------:R-:W4:Y:S01]  /*8290*/  LDL.LU R228, [R1+0x8c] ;  /* 0x00008c0001e47983 */ /* 0x000f220000300800 */
[----:B------:R-:W-:Y:S01]  /*82a0*/  IMAD.MOV.U32 R192, RZ, RZ, R107 ;  /* 0x000000ffffc07224 */ /* 0x000fe200078e006b */
[----:B------:R-:W-:Y:S01]  /*82b0*/  MOV R129, R155 ;  /* 0x0000009b00817202 */ /* 0x000fe20000000f00 */
[----:B------:R-:W-:Y:S01]  /*82c0*/  IMAD.MOV.U32 R194, RZ, RZ, R170 ;  /* 0x000000ffffc27224 */ /* 0x000fe200078e00aa */
[----:B------:R1:W5:Y:S01]  /*82d0*/  LDL.LU R178, [R1+0x88] ;  /* 0x0000880001b27983 */ /* 0x0003620000300800 */
        /* <DEDUP_REMOVED lines=12> */
[----:B------:R-:W1:Y:S01]  /*83a0*/  LDSM.16.MT88.4 R16, [R63+0x1000] ;  /* 0x001000003f10783b */ /* 0x000e620000004200 */
[----:B------:R-:W-:-:S02]  /*83b0*/  MOV R131, R124 ;  /* 0x0000007c00837202 */ /* 0x000fc40000000f00 */
[----:B------:R-:W-:Y:S02]  /*83c0*/  MOV R124, R179 ;  /* 0x000000b3007c7202 */ /* 0x000fe40000000f00 */
[----:B--2---:R-:W-:Y:S01]  /*83d0*/  MOV R126, R236 ;  /* 0x000000ec007e7202 */ /* 0x004fe20000000f00 */
[----:B---3--:R-:W-:Y:S02]  /*83e0*/  IMAD.MOV.U32 R125, RZ, RZ, R252 ;  /* 0x000000ffff7d7224 */ /* 0x008fe400078e00fc */
[----:B------:R-:W2:Y:S02]  /*83f0*/  LDL.LU R252, [R1+0x84] ;  /* 0x0000840001fc7983 */ /* 0x000ea40000300800 */
[----:B------:R-:W-:Y:S02]  /*8400*/  IMAD.MOV.U32 R130, RZ, RZ, R125 ;  /* 0x000000ffff827224 */ /* 0x000fe400078e007d */
[----:B------:R-:W3:Y:S01]  /*8410*/  LDL.LU R230, [R1+0x80] ;  /* 0x0000800001e67983 */ /* 0x000ee20000300800 */
[----:B------:R-:W-:-:S03]  /*8420*/  IMAD.MOV.U32 R125, RZ, RZ, R190 ;  /* 0x000000ffff7d7224 */ /* 0x000fc600078e00be */
[----:B------:R-:W2:Y:S04]  /*8430*/  LDL.LU R236, [R1+0x7c] ;  /* 0x00007c0001ec7983 */ /* 0x000ea80000300800 */
[----:B------:R-:W3:Y:S04]  /*8440*/  LDL.LU R231, [R1+0x78] ;  /* 0x0000780001e77983 */ /* 0x000ee80000300800 */
[----:B------:R1:W5:Y:S04]  /*8450*/  LDL.LU R179, [R1+0x74] ;  /* 0x0000740001b37983 */ /* 0x0003680000300800 */
        /* <DEDUP_REMOVED lines=23> */
[----:B-1----:R-:W-:Y:S01]  /*85d0*/  HMMA.16816.F32.BF16 R124, R4, R18, R224 ;  /* 0x00000012047c723c */ /* 0x002fe200000418e0 */
[----:B------:R-:W-:Y:S01]  /*85e0*/  MOV R98, R36 ;  /* 0x0000002400627202 */ /* 0x000fe20000000f00 */
[----:B------:R-:W-:Y:S01]  /*85f0*/  IMAD.MOV.U32 R224, RZ, RZ, R37 ;  /* 0x000000ffffe07224 */ /* 0x000fe200078e0025 */
[----:B------:R-:W-:Y:S01]  /*8600*/  MOV R225, R38 ;  /* 0x0000002600e17202 */ /* 0x000fe20000000f00 */
[----:B------:R-:W-:Y:S01]  /*8610*/  IMAD.MOV.U32 R226, RZ, RZ, R39 ;  /* 0x000000ffffe27224 */ /* 0x000fe200078e0027 */
[----:B------:R-:W-:Y:S01]  /*8620*/  MOV R235, R171 ;  /* 0x000000ab00eb7202 */ /* 0x000fe20000000f00 */
[----:B------:R-:W1:Y:S01]  /*8630*/  LDSM.16.MT88.4 R36, [R63+0x3000] ;  /* 0x003000003f24783b */ /* 0x000e620000004200 */
[----:B------:R-:W-:Y:S01]  /*8640*/  MOV R227, R169 ;  /* 0x000000a900e37202 */ /* 0x000fe20000000f00 */
[----:B------:R-:W-:-:S02]  /*8650*/  IMAD.MOV.U32 R145, RZ, RZ, R172 ;  /* 0x000000ffff917224 */ /* 0x000fc400078e00ac */
[----:B------:R-:W-:Y:S01]  /*8660*/  IMAD.MOV.U32 R172, RZ, RZ, R170 ;  /* 0x000000ffffac7224 */ /* 0x000fe200078e00aa */
[----:B------:R-:W-:Y:S01]  /*8670*/  MOV R233, R174 ;  /* 0x000000ae00e97202 */ /* 0x000fe20000000f00 */
[----:B------:R-:W-:Y:S01]  /*8680*/  IMAD.MOV.U32 R99, RZ, RZ, R168 ;  /* 0x000000ffff637224 */ /* 0x000fe200078e00a8 */
[C---:B------:R-:W-:Y:S01]  /*8690*/  HMMA.16816.F32.BF16 R148, R4.reuse, R14, R220 ;  /* 0x0000000e0494723c */ /* 0x040fe200000418dc */
[----:B------:R1:W5:Y:S07]  /*86a0*/  LDL.LU R62, [R1+0x6c] ;  /* 0x00006c00013e7983 */ /* 0x00036e0000300800 */
[C---:B------:R-:W-:Y:S08]  /*86b0*/  HMMA.16816.F32.BF16 R120, R4.reuse, R16, R120 ;  /* 0x000000100478723c */ /* 0x040ff00000041878 */
[C---:B------:R-:W-:Y:S08]  /*86c0*/  HMMA.16816.F32.BF16 R156, R4.reuse, R32, R156 ;  /* 0x00000020049c723c */ /* 0x040ff0000004189c */
[C---:B------:R-:W-:Y:S08]  /*86d0*/  HMMA.16816.F32.BF16 R192, R4.reuse, R30, R192 ;  /* 0x0000001e04c0723c */ /* 0x040ff000000418c0 */
[----:B------:R-:W-:Y:S08]  /*86e0*/  HMMA.16816.F32.BF16 R104, R4, R22, R104 ;  /* 0x000000160468723c */ /* 0x000ff00000041868 */
[----:B------:R-:W-:Y:S08]  /*86f0*/  HMMA.16816.F32.BF16 R84, R8, R30, R84 ;  /* 0x0000001e0854723c */ /* 0x000ff00000041854 */
[----:B------:R-:W-:Y:S08]  /*8700*/  HMMA.16816.F32.BF16 R168, R4, R34, R216 ;  /* 0x0000002204a8723c */ /* 0x000ff000000418d8 */
[----:B------:R-:W-:Y:S01]  /*8710*/  HMMA.16816.F32.BF16 R100, R8, R16, R100 ;  /* 0x000000100864723c */ /* 0x000fe20000041864 */
[----:B------:R-:W-:Y:S01]  /*8720*/  MOV R174, R173 ;  /* 0x000000ad00ae7202 */ /* 0x000fe20000000f00 */
[----:B------:R2:W5:Y:S06]  /*8730*/  LDL.LU R239, [R1+0x68] ;  /* 0x0000680001ef7983 */ /* 0x00056c0000300800 */
[----:B-1----:R-:W-:Y:S01]  /*8740*/  HMMA.16816.F32.BF16 R216, R4, R36, R224 ;  /* 0x0000002404d8723c */ /* 0x002fe200000418e0 */
[----:B------:R-:W-:Y:S01]  /*8750*/  IMAD.MOV.U32 R225, RZ, RZ, R145 ;  /* 0x000000ffffe17224 */ /* 0x000fe200078e0091 */
[----:B------:R-:W-:Y:S01]  /*8760*/  MOV R145, R232 ;  /* 0x000000e800917202 */ /* 0x000fe20000000f00 */
[----:B------:R-:W-:Y:S01]  /*8770*/  IMAD.MOV.U32 R232, RZ, RZ, R189 ;  /* 0x000000ffffe87224 */ /* 0x000fe200078e00bd */
[----:B------:R-:W-:Y:S01]  /*8780*/  MOV R227, R167 ;  /* 0x000000a700e37202 */ /* 0x000fe20000000f00 */
[----:B------:R-:W-:-:S03]  /*8790*/  IMAD.MOV.U32 R167, RZ, RZ, R191 ;  /* 0x000000ffffa77224 */ /* 0x000fc600078e00bf */
[----:B------:R-:W-:Y:S01]  /*87a0*/  HMMA.16816.F32.BF16 R220, R8, R28, R112 ;  /* 0x0000001c08dc723c */ /* 0x000fe20000041870 */
[----:B------:R-:W-:Y:S01]  /*87b0*/  IMAD.MOV.U32 R31, RZ, RZ, R235 ;  /* 0x000000ffff1f7224 */ /* 0x000fe200078e00eb */
[----:B------:R-:W-:Y:S01]  /*87c0*/  MOV R112, R225 ;  /* 0x000000e100707202 */ /* 0x000fe20000000f00 */
[----:B------:R1:W5:Y:S01]  /*87d0*/  LDL.LU R238, [R1+0x64] ;  /* 0x0000640001ee7983 */ /* 0x0003620000300800 */
[----:B------:R-:W-:-:S04]  /*87e0*/  MOV R115, R227 ;  /* 0x000000e300737202 */ /* 0x000fc80000000f00 */
[C---:B------:R-:W-:Y:S01]  /*87f0*/  HMMA.16816.F32.BF16 R52, R8.reuse, R14, R52 ;  /* 0x0000000e0834723c */ /* 0x040fe20000041834 */
[----:B----4-:R-:W-:Y:S01]  /*8800*/  MOV R173, R229 ;  /* 0x000000e500ad7202 */ /* 0x010fe20000000f00 */
[----:B------:R1:W5:Y:S06]  /*8810*/  LDL.LU R237, [R1+0x60] ;  /* 0x0000600001ed7983 */ /* 0x00036c0000300800 */
[C---:B------:R-:W-:Y:S08]  /*8820*/  HMMA.16816.F32.BF16 R44, R8.reuse, R32, R44 ;  /* 0x00000020082c723c */ /* 0x040ff0000004182c */
[C---:B------:R-:W-:Y:S08]  /*8830*/  HMMA.16816.F32.BF16 R64, R8.reuse, R34, R64 ;  /* 0x000000220840723c */ /* 0x040ff00000041840 */
[----:B------:R-:W-:Y:S01]  /*8840*/  HMMA.16816.F32.BF16 R56, R8, R38, R56 ;  /* 0x000000260838723c */ /* 0x000fe20000041838 */
[----:B--2---:R-:W-:-:S02]  /*8850*/  IMAD.MOV.U32 R188, RZ, RZ, R236 ;  /* 0x000000ffffbc7224 */ /* 0x004fc400078e00ec */
[----:B------:R1:W5:Y:S02]  /*8860*/  LDL.LU R236, [R1+0x5c] ;  /* 0x00005c0001ec7983 */ /* 0x0003640000300800 */
[----:B------:R-:W-:Y:S02]  /*8870*/  IMAD.MOV.U32 R226, RZ, RZ, R188 ;  /* 0x000000ffffe27224 */ /* 0x000fe400078e00bc */
[----:B------:R1:W5:Y:S01]  /*8880*/  LDL.LU R229, [R1+0x58] ;  /* 0x0000580001e57983 */ /* 0x0003620000300800 */
[----:B---3--:R-:W-:Y:S02]  /*8890*/  MOV R144, R190 ;  /* 0x000000be00907202 */ /* 0x008fe40000000f00 */
[----:B------:R-:W-:Y:S01]  /*88a0*/  HMMA.16816.F32.BF16 R188, R4, R38, R244 ;  /* 0x0000002604bc723c */ /* 0x000fe200000418f4 */
[----:B------:R-:W-:Y:S01]  /*88b0*/  FFMA.FTZ R4, R199, UR6, -R2 ;  /* 0x00000006c7047c23 */ /* 0x000fe20008010802 */
[----:B------:R-:W-:Y:S01]  /*88c0*/  IMAD.MOV.U32 R7, RZ, RZ, R233 ;  /* 0x000000ffff077224 */ /* 0x000fe200078e00e9 */
[----:B------:R-:W-:Y:S01]  /*88d0*/  MOV R6, R234 ;  /* 0x000000ea00067202 */ /* 0x000fe20000000f00 */
[----:B------:R-:W-:Y:S01]  /*88e0*/  IMAD.MOV.U32 R113, RZ, RZ, R144 ;  /* 0x000000ffff717224 */ /* 0x000fe200078e0090 */
[----:B------:R-:W-:-:S03]  /*88f0*/  MOV R144, R232 ;  /* 0x000000e800907202 */ /* 0x000fc60000000f00 */
[----:B------:R-:W-:Y:S01]  /*8900*/  HMMA.16816.F32.BF16 R232, R8, R20, R108 ;  /* 0x0000001408e8723c */ /* 0x000fe2000004186c */
[----:B------:R-:W-:Y:S01]  /*8910*/  MOV R111, R27 ;  /* 0x0000001b006f7202 */ /* 0x000fe20000000f00 */
[----:B------:R-:W-:Y:S01]  /*8920*/  FFMA.FTZ R5, R198, UR6, -R2 ;  /* 0x00000006c6057c23 */ /* 0x000fe20008010802 */
[----:B------:R2:W-:Y:S01]  /*8930*/  MUFU.EX2 R27, R4 ;  /* 0x00000004001b7308 */ /* 0x0005e20000000800 */
[----:B------:R-:W-:-:S04]  /*8940*/  IMAD.MOV.U32 R114, RZ, RZ, R226 ;  /* 0x000000ffff727224 */ /* 0x000fc800078e00e2 */
[----:B------:R-:W-:Y:S01]  /*8950*/  HMMA.16816.F32.BF16 R224, R8, R22, R80 ;  /* 0x0000001608e0723c */ /* 0x000fe20000041850 */
[----:B------:R-:W3:Y:S01]  /*8960*/  LDSM.16.MT88.4 R80, [R26+0xd800] ;  /* 0x00d800001a50783b */ /* 0x000ee20000004200 */
[--C-:B--2---:R-:W-:Y:S01]  /*8970*/  FFMA.FTZ R4, R197, UR6, -R2.reuse ;  /* 0x00000006c5047c23 */ /* 0x104fe20008010802 */
[----:B------:R-:W-:-:S05]  /*8980*/  FFMA.FTZ R2, R196, UR6, -R2 ;  /* 0x00000006c4027c23 */ /* 0x000fca0008010802 */
[----:B------:R-:W-:Y:S01]  /*8990*/  HMMA.16816.F32.BF16 R244, R8, R18, R48 ;  /* 0x0000001208f4723c */ /* 0x000fe20000041830 */
[----:B------:R-:W-:Y:S01]  /*89a0*/  IMAD.MOV.U32 R110, RZ, RZ, R114 ;  /* 0x000000ffff6e7224 */ /* 0x000fe200078e0072 */
[----:B------:R2:W-:Y:S01]  /*89b0*/  MUFU.EX2 R29, R4 ;  /* 0x00000004001d7308 */ /* 0x0005e20000000800 */
[----:B------:R-:W-:Y:S01]  /*89c0*/  MOV R109, R96 ;  /* 0x00000060006d7202 */ /* 0x000fe20000000f00 */
[----:B------:R-:W-:Y:S02]  /*89d0*/  LDSM.16.MT88.4 R196, [R153+0xd800] ;  /* 0x00d8000099c4783b */ /* 0x000fe40000004200 */
[----:B------:R4:W-:Y:S01]  /*89e0*/  MUFU.EX2 R30, R2 ;  /* 0x00000002001e7308 */ /* 0x0009e20000000800 */
[--C-:B--2---:R-:W-:Y:S01]  /*89f0*/  FFMA.FTZ R4, R203, UR6, -R0.reuse ;  /* 0x00000006cb047c23 */ /* 0x104fe20008010800 */
[----:B----4-:R-:W-:-:S03]  /*8a00*/  FFMA.FTZ R2, R201, UR6, -R0 ;  /* 0x00000006c9027c23 */ /* 0x010fc60008010800 */
[----:B------:R2:W-:Y:S04]  /*8a10*/  MUFU.EX2 R22, R4 ;  /* 0x0000000400167308 */ /* 0x0005e80000000800 */
[----:B------:R4:W-:Y:S01]  /*8a20*/  MUFU.EX2 R20, R2 ;  /* 0x0000000200147308 */ /* 0x0009e20000000800 */
[--C-:B--2---:R-:W-:Y:S01]  /*8a30*/  FFMA.FTZ R4, R200, UR6, -R0.reuse ;  /* 0x00000006c8047c23 */ /* 0x104fe20008010800 */
[----:B------:R-:W-:Y:S01]  /*8a40*/  FFMA.FTZ R0, R202, UR6, -R0 ;  /* 0x00000006ca007c23 */ /* 0x000fe20008010800 */
[----:B----4-:R-:W-:-:S03]  /*8a50*/  FFMA.FTZ R2, R111, UR6, -R24 ;  /* 0x000000066f027c23 */ /* 0x010fc60008010818 */
[----:B------:R2:W-:Y:S04]  /*8a60*/  MUFU.EX2 R23, R0 ;  /* 0x0000000000177308 */ /* 0x0005e80000000800 */
[----:B------:R4:W-:Y:S01]  /*8a70*/  MUFU.EX2 R17, R2 ;  /* 0x0000000200117308 */ /* 0x0009e20000000800 */
[----:B------:R-:W-:Y:S01]  /*8a80*/  HMMA.16816.F32.BF16 R48, R8, R12, R88 ;  /* 0x0000000c0830723c */ /* 0x000fe20000041858 */
[--C-:B--2---:R-:W-:Y:S01]  /*8a90*/  FFMA.FTZ R0, R31, UR6, -R24.reuse ;  /* 0x000000061f007c23 */ /* 0x104fe20008010818 */
[----:B----4-:R-:W-:-:S03]  /*8aa0*/  FFMA.FTZ R2, R112, UR6, -R24 ;  /* 0x0000000670027c23 */ /* 0x010fc60008010818 */
[----:B------:R2:W-:Y:S04]  /*8ab0*/  MUFU.EX2 R19, R0 ;  /* 0x0000000000137308 */ /* 0x0005e80000000800 */
[----:B------:R4:W-:Y:S01]  /*8ac0*/  MUFU.EX2 R16, R2 ;  /* 0x0000000200107308 */ /* 0x0009e20000000800 */
[----:B--2---:R-:W-:Y:S01]  /*8ad0*/  FFMA.FTZ R0, R113, UR6, -R24 ;  /* 0x0000000671007c23 */ /* 0x004fe20008010818 */
[----:B----4-:R-:W-:-:S03]  /*8ae0*/  FFMA.FTZ R2, R231, UR6, -R3 ;  /* 0x00000006e7027c23 */ /* 0x010fc60008010803 */
[----:B------:R2:W-:Y:S04]  /*8af0*/  MUFU.EX2 R18, R0 ;  /* 0x0000000000127308 */ /* 0x0005e80000000800 */
[----:B------:R4:W-:Y:S04]  /*8b00*/  MUFU.EX2 R12, R2 ;  /* 0x00000002000c7308 */ /* 0x0009e80000000800 */
[----:B------:R-:W1:Y:S01]  /*8b10*/  MUFU.EX2 R28, R5 ;  /* 0x00000005001c7308 */ /* 0x000e620000000800 */
[--C-:B--2---:R-:W-:Y:S01]  /*8b20*/  FFMA.FTZ R0, R230, UR6, -R3.reuse ;  /* 0x00000006e6007c23 */ /* 0x104fe20008010803 */
[--C-:B----4-:R-:W-:Y:S01]  /*8b30*/  FFMA.FTZ R2, R110, UR6, -R3.reuse ;  /* 0x000000066e027c23 */ /* 0x110fe20008010803 */
[----:B------:R-:W-:Y:S01]  /*8b40*/  FFMA.FTZ R3, R252, UR6, -R3 ;  /* 0x00000006fc037c23 */ /* 0x000fe20008010803 */
[----:B------:R-:W2:Y:S04]  /*8b50*/  MUFU.EX2 R21, R4 ;  /* 0x0000000400157308 */ /* 0x000ea80000000800 */
[----:B------:R-:W4:Y:S04]  /*8b60*/  MUFU.EX2 R13, R0 ;  /* 0x00000000000d7308 */ /* 0x000f280000000800 */
[----:B------:R-:W-:Y:S04]  /*8b70*/  MUFU.EX2 R14, R2 ;  /* 0x00000002000e7308 */ /* 0x000fe80000000800 */
[----:B------:R-:W3:Y:S01]  /*8b80*/  MUFU.EX2 R15, R3 ;  /* 0x00000003000f7308 */ /* 0x000ee20000000800 */
        /* <DEDUP_REMOVED lines=15> */
[----:B------:R-:W-:Y:S01]  /*8c80*/  HMMA.16816.F32.BF16 R164, R8, R36, R116 ;  /* 0x0000002408a4723c */ /* 0x000fe20000041874 */
[----:B------:R-:W-:Y:S01]  /*8c90*/  MOV R230, R7 ;  /* 0x0000000700e67202 */ /* 0x000fe20000000f00 */
[----:B------:R-:W-:Y:S01]  /*8ca0*/  IMAD.MOV.U32 R111, RZ, RZ, R174 ;  /* 0x000000ffff6f7224 */ /* 0x000fe200078e00ae */
[----:B------:R-:W-:Y:S01]  /*8cb0*/  MOV R11, R175 ;  /* 0x000000af000b7202 */ /* 0x000fe20000000f00 */
[----:B------:R-:W-:Y:S01]  /*8cc0*/  IMAD.MOV.U32 R110, RZ, RZ, R173 ;  /* 0x000000ffff6e7224 */ /* 0x000fe200078e00ad */
[----:B------:R-:W-:-:S02]  /*8cd0*/  MOV R7, R172 ;  /* 0x000000ac00077202 */ /* 0x000fc40000000f00 */
[----:B-1----:R-:W-:Y:S02]  /*8ce0*/  F2FP.BF16.F32.PACK_AB R200, R28, R27 ;  /* 0x0000001b1cc8723e */ /* 0x002fe400000010ff */
[----:B------:R-:W-:Y:S02]  /*8cf0*/  F2FP.BF16.F32.PACK_AB R201, R20, R22 ;  /* 0x0000001614c9723e */ /* 0x000fe400000010ff */
[----:B------:R-:W-:Y:S02]  /*8d00*/  F2FP.BF16.F32.PACK_AB R202, R30, R29 ;  /* 0x0000001d1eca723e */ /* 0x000fe400000010ff */
[----:B--2---:R-:W-:Y:S01]  /*8d10*/  F2FP.BF16.F32.PACK_AB R203, R23, R21 ;  /* 0x0000001517cb723e */ /* 0x004fe200000010ff */
[----:B------:R-:W-:Y:S01]  /*8d20*/  IMAD.MOV.U32 R32, RZ, RZ, R112 ;  /* 0x000000ffff207224 */ /* 0x000fe200078e0070 */
[----:B------:R-:W-:Y:S02]  /*8d30*/  F2FP.BF16.F32.PACK_AB R172, R19, R17 ;  /* 0x0000001113ac723e */ /* 0x000fe400000010ff */
[----:B------:R-:W-:Y:S01]  /*8d40*/  MOV R24, R115 ;  /* 0x0000007300187202 */ /* 0x000fe20000000f00 */
[----:B------:R-:W-:Y:S01]  /*8d50*/  IMAD.MOV.U32 R252, RZ, RZ, R145 ;  /* 0x000000fffffc7224 */ /* 0x000fe200078e0091 */
[----:B----4-:R-:W-:Y:S01]  /*8d60*/  F2FP.BF16.F32.PACK_AB R173, R13, R12 ;  /* 0x0000000c0dad723e */ /* 0x010fe200000010ff */
[----:B------:R-:W-:Y:S01]  /*8d70*/  IMAD.MOV.U32 R38, RZ, RZ, R147 ;  /* 0x000000ffff267224 */ /* 0x000fe200078e0093 */
[----:B------:R-:W-:Y:S01]  /*8d80*/  F2FP.BF16.F32.PACK_AB R174, R18, R16 ;  /* 0x0000001012ae723e */ /* 0x000fe200000010ff */
[----:B------:R-:W-:Y:S01]  /*8d90*/  IMAD.MOV.U32 R231, RZ, RZ, R6 ;  /* 0x000000ffffe77224 */ /* 0x000fe200078e0006 */
[----:B---3--:R-:W-:Y:S01]  /*8da0*/  F2FP.BF16.F32.PACK_AB R175, R15, R14 ;  /* 0x0000000e0faf723e */ /* 0x008fe200000010ff */
[-C--:B------:R-:W-:Y:S01]  /*8db0*/  HMMA.16816.F32.BF16 R68, R200, R80.reuse, R68 ;  /* 0x00000050c844723c */ /* 0x080fe20000041844 */
[----:B------:R-:W-:Y:S01]  /*8dc0*/  IMAD.MOV.U32 R10, RZ, RZ, R98 ;  /* 0x000000ffff0a7224 */ /* 0x000fe200078e0062 */
[----:B------:R-:W-:Y:S01]  /*8dd0*/  MOV R9, R99 ;  /* 0x0000006300097202 */ /* 0x000fe20000000f00 */
[----:B------:R-:W-:Y:S01]  /*8de0*/  IMAD.MOV.U32 R34, RZ, RZ, R114 ;  /* 0x000000ffff227224 */ /* 0x000fe200078e0072 */
[----:B------:R-:W-:Y:S01]  /*8df0*/  MOV R35, R113 ;  /* 0x0000007100237202 */ /* 0x000fe20000000f00 */
[----:B------:R-:W-:Y:S01]  /*8e00*/  IMAD.MOV.U32 R118, RZ, RZ, R129 ;  /* 0x000000ffff767224 */ /* 0x000fe200078e0081 */
[----:B------:R-:W-:Y:S02]  /*8e10*/  LDSM.16.MT88.4 R112, [R63+0x1800] ;  /* 0x001800003f70783b */ /* 0x000fe40000004200 */
[C---:B------:R-:W-:Y:S01]  /*8e20*/  HMMA.16816.F32.BF16 R72, R172.reuse, R80, R72 ;  /* 0x00000050ac48723c */ /* 0x040fe20000041848 */
[----:B------:R-:W-:Y:S01]  /*8e30*/  IMAD.MOV.U32 R37, RZ, RZ, R144 ;  /* 0x000000ffff257224 */ /* 0x000fe200078e0090 */
[----:B------:R-:W-:Y:S01]  /*8e40*/  MOV R39, R146 ;  /* 0x0000009200277202 */ /* 0x000fe20000000f00 */
[----:B------:R-:W-:Y:S01]  /*8e50*/  IMAD.MOV.U32 R117, RZ, RZ, R160 ;  /* 0x000000ffff757224 */ /* 0x000fe200078e00a0 */
[----:B------:R1:W-:Y:S04]  /*8e60*/  LDSM.16.MT88.4 R144, [R26+0xf800] ;  /* 0x00f800001a90783b */ /* 0x0003e80000004200 */
[-C--:B------:R-:W-:Y:S01]  /*8e70*/  HMMA.16816.F32.BF16 R76, R172, R82.reuse, R76 ;  /* 0x00000052ac4c723c */ /* 0x080fe2000004184c */
[----:B------:R-:W-:Y:S01]  /*8e80*/  MOV R116, R162 ;  /* 0x000000a200747202 */ /* 0x000fe20000000f00 */
[----:B------:R-:W-:Y:S01]  /*8e90*/  IMAD.MOV.U32 R0, RZ, RZ, R152 ;  /* 0x000000ffff007224 */ /* 0x000fe200078e0098 */
[----:B------:R2:W5:Y:S05]  /*8ea0*/  LDL.LU R228, [R1+0x54] ;  /* 0x0000540001e47983 */ /* 0x00056a0000300800 */
[----:B------:R-:W-:Y:S01]  /*8eb0*/  HMMA.16816.F32.BF16 R80, R200, R82, R40 ;  /* 0x00000052c850723c */ /* 0x000fe20000041828 */
[----:B------:R-:W-:-:S02]  /*8ec0*/  IMAD.MOV.U32 R43, RZ, RZ, R97 ;  /* 0x000000ffff2b7224 */ /* 0x000fc400078e0061 */
[----:B------:R-:W3:Y:S01]  /*8ed0*/  LDSM.16.MT88.4 R96, [R25+0x1800] ;  /* 0x001800001960783b */ /* 0x000ee20000004200 */
[----:B------:R-:W-:Y:S01]  /*8ee0*/  MOV R42, R130 ;  /* 0x00000082002a7202 */ /* 0x000fe20000000f00 */
[----:B------:R-:W-:Y:S01]  /*8ef0*/  IMAD.MOV.U32 R41, RZ, RZ, R131 ;  /* 0x000000ffff297224 */ /* 0x000fe200078e0083 */
[----:B------:R-:W-:Y:S02]  /*8f00*/  MOV R40, R128 ;  /* 0x0000008000287202 */ /* 0x000fe40000000f00 */
[----:B------:R-:W4:Y:S01]  /*8f10*/  LDSM.16.MT88.4 R128, [R153+0xf800] ;  /* 0x00f800009980783b */ /* 0x000f220000004200 */
[----:B------:R-:W-:Y:S01]  /*8f20*/  IMAD.MOV.U32 R119, RZ, RZ, R163 ;  /* 0x000000ffff777224 */ /* 0x000fe200078e00a3 */
[----:B-1----:R-:W-:Y:S02]  /*8f30*/  MOV R26, R161 ;  /* 0x000000a1001a7202 */ /* 0x002fe40000000f00 */
[----:B------:R1:W2:Y:S02]  /*8f40*/  LDSM.16.MT88.4 R160, [R25+0x3800] ;  /* 0x0038000019a0783b */ /* 0x0002a40000004200 */
[----:B-1----:R-:W-:-:S02]  /*8f50*/  MOV R25, R7 ;  /* 0x0000000700197202 */ /* 0x002fc40000000f00 */
[----:B------:R-:W1:Y:S01]  /*8f60*/  LDSM.16.MT88.4 R4, [R63+0x3800] ;  /* 0x003800003f04783b */ /* 0x000e620000004200 */
[----:B---3--:R-:W-:Y:S01]  /*8f70*/  HMMA.16816.F32.BF16 R88, R172, R96, R92 ;  /* 0x00000060ac58723c */ /* 0x008fe2000004185c */
[----:B------:R-:W-:-:S07]  /*8f80*/  MOV R3, R154 ;  /* 0x0000009a00037202 */ /* 0x000fce0000000f00 */
[C---:B------:R-:W-:Y:S08]  /*8f90*/  HMMA.16816.F32.BF16 R92, R172.reuse, R98, R104 ;  /* 0x00000062ac5c723c */ /* 0x040ff00000041868 */
[C---:B------:R-:W-:Y:S08]  /*8fa0*/  HMMA.16816.F32.BF16 R104, R172.reuse, R112, R120 ;  /* 0x00000070ac68723c */ /* 0x040ff00000041878 */
[----:B----4-:R-:W-:Y:S01]  /*8fb0*/  HMMA.16816.F32.BF16 R120, R172, R128, R132 ;  /* 0x00000080ac78723c */ /* 0x010fe20000041884 */
[----:B------:R-:W-:Y:S01]  /*8fc0*/  MOV R135, R155 ;  /* 0x0000009b00877202 */ /* 0x000fe20000000f00 */
[----:B------:R-:W-:-:S06]  /*8fd0*/  IMAD.MOV.U32 R2, RZ, RZ, R111 ;  /* 0x000000ffff027224 */ /* 0x000fcc00078e006f */
[----:B--2---:R-:W-:Y:S01]  /*8fe0*/  HMMA.16816.F32.BF16 R152, R172, R160, R156 ;  /* 0x000000a0ac98723c */ /* 0x004fe2000004189c */
[----:B------:R-:W-:-:S07]  /*8ff0*/  MOV R8, R110 ;  /* 0x0000006e00087202 */ /* 0x000fce0000000f00 */
[C---:B------:R-:W-:Y:S08]  /*9000*/  HMMA.16816.F32.BF16 R156, R172.reuse, R162, R168 ;  /* 0x000000a2ac9c723c */ /* 0x040ff000000418a8 */
[----:B-1----:R-:W-:Y:S01]  /*9010*/  HMMA.16816.F32.BF16 R168, R172, R4, R216 ;  /* 0x00000004aca8723c */ /* 0x002fe200000418d8 */
[----:B------:R-:W-:Y:S01]  /*9020*/  IMAD.MOV.U32 R216, RZ, RZ, R135 ;  /* 0x000000ffffd87224 */ /* 0x000fe200078e0087 */
[----:B------:R-:W-:Y:S01]  /*9030*/  MOV R217, R116 ;  /* 0x0000007400d97202 */ /* 0x000fe20000000f00 */
[----:B------:R-:W-:Y:S01]  /*9040*/  IMAD.MOV.U32 R218, RZ, RZ, R117 ;  /* 0x000000ffffda7224 */ /* 0x000fe200078e0075 */
[----:B------:R-:W-:-:S04]  /*9050*/  MOV R219, R118 ;  /* 0x0000007600db7202 */ /* 0x000fc80000000f00 */
[C---:B------:R-:W-:Y:S01]  /*9060*/  HMMA.16816.F32.BF16 R132, R200.reuse, R144, R248 ;  /* 0x00000090c884723c */ /* 0x040fe200000418f8 */
[----:B------:R-:W-:Y:S02]  /*9070*/  IMAD.MOV.U32 R251, RZ, RZ, R119 ;  /* 0x000000fffffb7224 */ /* 0x000fe400078e0077 */
[----:B------:R-:W-:Y:S01]  /*9080*/  FADD.FTZ R2, R2, R216 ;  /* 0x000000d802027221 */ /* 0x000fe20000010000 */
[----:B------:R-:W-:Y:S02]  /*9090*/  IMAD.MOV.U32 R63, RZ, RZ, R109 ;  /* 0x000000ffff3f7224 */ /* 0x000fe400078e006d */
        /* <DEDUP_REMOVED lines=61> */
[----:B------:R1:W5:Y:S04]  /*9470*/  LDL.LU R60, [R1+0x50] ;  /* 0x00005000013c7983 */ /* 0x0003680000300800 */
        /* <DEDUP_REMOVED lines=24> */
[----:B-1----:R-:W-:-:S15]  /*9600*/  @!P3 BRA `(.L_x_395) ;  /* 0x0000004800e8b947 */ /* 0x002fde0003800000 */
[----:B------:R-:W2:Y:S01]  /*9610*/  LDL.LU R35, [R1+0x34] ;  /* 0x0000340001237983 */ /* 0x000ea20000300800 */
[----:B------:R-:W1:Y:S01]  /*9620*/  LDC.64 R8, c[0x0][0x3c0] ;  /* 0x0000f000ff087b82 */ /* 0x000e620000000a00 */
[----:B------:R-:W3:Y:S02]  /*9630*/  LDCU UR6, c[0x0][0x440] ;  /* 0x00008800ff0677ac */ /* 0x000ee40008000800 */
[----:B------:R-:W4:Y:S04]  /*9640*/  LDL.LU R32, [R1+0x38] ;  /* 0x0000380001207983 */ /* 0x000f280000300800 */
[----:B------:R-:W4:Y:S01]  /*9650*/  LDL R33, [R1+0x3c] ;  /* 0x00003c0001217983 */ /* 0x000f220000100800 */
[----:B------:R-:W-:Y:S01]  /*9660*/  ULEA UR5, UR5, UR4, 0x18 ;  /* 0x0000000405057291 */ /* 0x000fe2000f8ec0ff */
[----:B------:R-:W-:Y:S01]  /*9670*/  IMAD.MOV.U32 R226, RZ, RZ, 0x20 ;  /* 0x00000020ffe27424 */ /* 0x000fe200078e00ff */
[----:B------:R-:W1:Y:S01]  /*9680*/  LDCU UR4, c[0x0][0x45c] ;  /* 0x00008b80ff0477ac */ /* 0x000e620008000800 */
[----:B------:R-:W2:Y:S01]  /*9690*/  S2R R31, SR_CTAID.X ;  /* 0x00000000001f7919 */ /* 0x000ea20000002500 */
[----:B------:R-:W-:-:S02]  /*96a0*/  IMAD.MOV.U32 R227, RZ, RZ, 0x20 ;  /* 0x00000020ffe37424 */ /* 0x000fc400078e00ff */
[----:B-----5:R-:W-:Y:S01]  /*96b0*/  IMAD.MOV.U32 R183, RZ, RZ, R178 ;  /* 0x000000ffffb77224 */ /* 0x020fe200078e00b2 */
[----:B------:R-:W3:Y:S01]  /*96c0*/  S2R R231, SR_TID.X ;  /* 0x0000000000e77919 */ /* 0x000ee20000002100 */
[----:B------:R-:W-:Y:S01]  /*96d0*/  IMAD.MOV.U32 R182, RZ, RZ, R179 ;  /* 0x000000ffffb67224 */ /* 0x000fe200078e00b3 */
[----:B------:R-:W-:Y:S01]  /*96e0*/  LEA R234, R60, UR5, 0x1 ;  /* 0x000000053cea7c11 */ /* 0x000fe2000f8e08ff */
[----:B------:R-:W-:Y:S02]  /*96f0*/  IMAD.MOV.U32 R176, RZ, RZ, R180 ;  /* 0x000000ffffb07224 */ /* 0x000fe400078e00b4 */
[----:B------:R-:W-:Y:S02]  /*9700*/  IMAD.MOV.U32 R233, RZ, RZ, 0x40 ;  /* 0x00000040ffe97424 */ /* 0x000fe400078e00ff */
[----:B-1----:R-:W-:Y:S01]  /*9710*/  IMAD.MOV.U32 R7, RZ, RZ, R9 ;  /* 0x000000ffff077224 */ /* 0x002fe200078e0009 */
[----:B------:R-:W-:Y:S01]  /*9720*/  STL.64 [R1], R8 ;  /* 0x0000000801007387 */ /* 0x000fe20000100a00 */
[----:B------:R-:W-:-:S02]  /*9730*/  IMAD.MOV.U32 R6, RZ, RZ, R8 ;  /* 0x000000ffff067224 */ /* 0x000fc400078e0008 */
[C---:B---3--:R-:W-:Y:S01]  /*9740*/  IMAD.SHL.U32 R4, R231.reuse, 0x40, RZ ;  /* 0x00000040e7047824 */ /* 0x048fe200078e00ff */
[----:B------:R-:W-:Y:S01]  /*9750*/  SHF.R.U32.HI R224, RZ, 0x1, R231 ;  /* 0x00000001ffe07819 */ /* 0x000fe200000116e7 */
[C---:B------:R-:W-:Y:S01]  /*9760*/  IMAD.SHL.U32 R232, R231.reuse, 0x40, RZ ;  /* 0x00000040e7e87824 */ /* 0x040fe200078e00ff */
[C---:B------:R-:W-:Y:S01]  /*9770*/  LOP3.LUT P0, RZ, R231.reuse, 0x2, RZ, 0xc0, !PT ;  /* 0x00000002e7ff7812 */ /* 0x040fe2000780c0ff */
[----:B------:R-:W-:Y:S01]  /*9780*/  IMAD.SHL.U32 R0, R231, 0x8, RZ ;  /* 0x00000008e7007824 */ /* 0x000fe200078e00ff */
[----:B------:R-:W-:Y:S02]  /*9790*/  LOP3.LUT R2, R4, 0x1c0, RZ, 0xc0, !PT ;  /* 0x000001c004027812 */ /* 0x000fe400078ec0ff */
[----:B------:R-:W-:Y:S02]  /*97a0*/  LOP3.LUT R230, R232, 0x1c0, RZ, 0xc0, !PT ;  /* 0x000001c0e8e67812 */ /* 0x000fe400078ec0ff */
[--C-:B------:R-:W-:Y:S02]  /*97b0*/  LOP3.LUT R2, R2, 0x38, R0.reuse, 0xf8, !PT ;  /* 0x0000003802027812 */ /* 0x100fe400078ef800 */
[----:B------:R-:W-:-:S02]  /*97c0*/  LOP3.LUT R230, R230, 0x38, R0, 0xf8, !PT ;  /* 0x00000038e6e67812 */ /* 0x000fc400078ef800 */
[----:B------:R-:W-:Y:S02]  /*97d0*/  LOP3.LUT R224, R2, 0x8, R224, 0x78, !PT ;  /* 0x0000000802e07812 */ /* 0x000fe400078e78e0 */
[----:B------:R-:W-:Y:S02]  /*97e0*/  LOP3.LUT R2, R232, 0x400, RZ, 0xc0, !PT ;  /* 0x00000400e8027812 */ /* 0x000fe400078ec0ff */
[----:B------:R-:W-:Y:S02]  /*97f0*/  LOP3.LUT R225, R230, 0x8, R231, 0x78, !PT ;  /* 0x00000008e6e17812 */ /* 0x000fe400078e78e7 */
[----:B------:R-:W-:Y:S02]  /*9800*/  LOP3.LUT R224, R224, 0x200, R4, 0xf8, !PT ;  /* 0x00000200e0e07812 */ /* 0x000fe400078ef804 */
[----:B------:R-:W-:Y:S01]  /*9810*/  SHF.L.U64.HI R4, R6, 0x4, R7 ;  /* 0x0000000406047819 */ /* 0x000fe20000010207 */
[----:B------:R-:W-:Y:S01]  /*9820*/  IMAD R225, R225, 0x2, R2 ;  /* 0x00000002e1e17824 */ /* 0x000fe200078e0202 */
[----:B------:R-:W-:-:S02]  /*9830*/  LEA R224, R224, UR5, 0x1 ;  /* 0x00000005e0e07c11 */ /* 0x000fc4000f8e08ff */
[----:B------:R-:W-:Y:S02]  /*9840*/  LOP3.LUT R5, R0, 0x38, RZ, 0xc0, !PT ;  /* 0x0000003800057812 */ /* 0x000fe400078ec0ff */
[----:B------:R-:W-:Y:S01]  /*9850*/  SEL R227, R227, 0xffffffe0, !P0 ;  /* 0xffffffe0e3e37807 */ /* 0x000fe20004000000 */
[----:B------:R-:W-:Y:S01]  /*9860*/  VIADD R0, R224, 0xc000 ;  /* 0x0000c000e0007836 */ /* 0x000fe20000000000 */
[----:B------:R-:W-:Y:S01]  /*9870*/  ISETP.GE.AND P1, PT, R5, UR6, PT ;  /* 0x0000000605007c0c */ /* 0x000fe2000bf26270 */
[----:B------:R-:W1:Y:S01]  /*9880*/  LDCU UR6, c[0x0][0x440] ;  /* 0x00008800ff0677ac */ /* 0x000e620008000800 */
[----:B--2---:R-:W-:Y:S02]  /*9890*/  IMAD R3, R31, 0x80, R35 ;  /* 0x000000801f037824 */ /* 0x004fe400078e0223 */
[----:B------:R-:W2:Y:S01]  /*98a0*/  S2R R31, SR_TID.X ;  /* 0x00000000001f7919 */ /* 0x000ea20000002100 */
[----:B----4-:R-:W-:Y:S02]  /*98b0*/  LEA.HI.SX32 R235, R32, 0xfffffffe, 0x1a ;  /* 0xfffffffe20eb7811 */ /* 0x010fe400078fd2ff */
[----:B--2---:R-:W-:Y:S01]  /*98c0*/  SHF.R.U32.HI R35, RZ, 0x2, R31 ;  /* 0x00000002ff237819 */ /* 0x004fe2000001161f */
[----:B------:R-:W-:-:S03]  /*98d0*/  IMAD.SHL.U32 R31, R31, 0x2, RZ ;  /* 0x000000021f1f7824 */ /* 0x000fc600078e00ff */
[----:B------:R-:W-:Y:S02]  /*98e0*/  LOP3.LUT R35, R35, 0x7, RZ, 0xc0, !PT ;  /* 0x0000000723237812 */ /* 0x000fe400078ec0ff */
[----:B------:R-:W-:Y:S02]  /*98f0*/  LOP3.LUT R31, R31, 0x6, RZ, 0xc0, !PT ;  /* 0x000000061f1f7812 */ /* 0x000fe400078ec0ff */
[----:B------:R-:W-:-:S03]  /*9900*/  IADD3 R3, PT, PT, R62, R3, R35 ;  /* 0x000000033e037210 */ /* 0x000fc60007ffe023 */
[----:B------:R-:W-:Y:S02]  /*9910*/  IMAD.IADD R2, R31, 0x1, R33 ;  /* 0x000000011f027824 */ /* 0x000fe400078e0221 */
[----:B------:R-:W2:Y:S01]  /*9920*/  S2R R31, SR_TID.X ;  /* 0x00000000001f7919 */ /* 0x000ea20000002100 */
[----:B------:R3:W-:Y:S04]  /*9930*/  STL [R1+0x24], R3 ;  /* 0x0000240301007387 */ /* 0x0007e80000100800 */
[----:B------:R4:W-:Y:S04]  /*9940*/  STL [R1+0x20], R2 ;  /* 0x0000200201007387 */ /* 0x0009e80000100800 */
[----:B------:R1:W-:Y:S01]  /*9950*/  STL [R1+0x28], R4 ;  /* 0x0000280401007387 */ /* 0x0003e20000100800 */
[----:B---3--:R-:W-:Y:S01]  /*9960*/  IMAD.MOV.U32 R3, RZ, RZ, R181 ;  /* 0x000000ffff037224 */ /* 0x008fe200078e00b5 */
[----:B--2---:R-:W-:Y:S01]  /*9970*/  LOP3.LUT P4, RZ, R31, 0x2, RZ, 0xc0, !PT ;  /* 0x000000021fff7812 */ /* 0x004fe2000788c0ff */
[----:B----4-:R-:W-:-:S03]  /*9980*/  IMAD.SHL.U32 R2, R6, 0x10, RZ ;  /* 0x0000001006027824 */ /* 0x010fc600078e00ff */
[----:B------:R-:W-:Y:S02]  /*9990*/  SEL R226, R226, 0xffffffe0, !P4 ;  /* 0xffffffe0e2e27807 */ /* 0x000fe40006000000 */
[----:B------:R2:W-:Y:S03]  /*99a0*/  STL [R1+0x2c], R2 ;  /* 0x00002c0201007387 */ /* 0x0005e60000100800 */
[----:B------:R-:W-:Y:S01]  /*99b0*/  IMAD.IADD R226, R226, 0x1, R224 ;  /* 0x00000001e2e27824 */ /* 0x000fe200078e02e0 */
[----:B-1----:R-:W-:Y:S06]  /*99c0*/  BRA `(.L_x_396) ;  /* 0x0000000400487947 */ /* 0x002fec0003800000 */
.L_x_398:
[----:B------:R-:W1:Y:S01]  /*99d0*/  LDC.64 R204, c[0x0][0x3b8] ;  /* 0x0000ee00ffcc7b82 */ /* 0x000e620000000a00 */
[----:B------:R-:W-:Y:S04]  /*99e0*/  VIADD R2, R235, 0xffffffff ;  /* 0xffffffffeb027836 */ /* 0x000fe80000000000 */
[----:B-1----:R-:W-:Y:S01]  /*99f0*/  IMAD.WIDE.U32 R178, R2, R204, RZ ;  /* 0x000000cc02b27225 */ /* 0x002fe200078e00ff */
[C---:B------:R-:W-:Y:S03]  /*9a00*/  SHF.L.U64.HI R215, R204.reuse, 0x4, R205 ;  /* 0x00000004ccd77819 */ /* 0x040fe600000102cd */
[----:B------:R-:W-:Y:S01]  /*9a10*/  IMAD.SHL.U32 R207, R204, 0x10, RZ ;  /* 0x00000010cccf7824 */ /* 0x000fe200078e00ff */
[----:B------:R-:W-:Y:S01]  /*9a20*/  @!P1 LEA R206, P5, R178, R237, 0x7 ;  /* 0x000000edb2ce9211 */ /* 0x000fe200078a38ff */
[----:B------:R-:W-:Y:S01]  /*9a30*/  IMAD R179, R2, R205, R179 ;  /* 0x000000cd02b37224 */ /* 0x000fe200078e02b3 */
[C---:B------:R-:W-:Y:S02]  /*9a40*/  @!P4 LEA R208, P2, R178.reuse, R237, 0x7 ;  /* 0x000000edb2d0c211 */ /* 0x040fe400078438ff */
[C---:B------:R-:W-:Y:S02]  /*9a50*/  LEA R2, P3, R178.reuse, R207, 0x6 ;  /* 0x000000cfb2027211 */ /* 0x040fe400078630ff */
[CCC-:B------:R-:W-:Y:S02]  /*9a60*/  @!P1 LEA.HI.X R181, R178.reuse, R236.reuse, R179.reuse, 0x7, P5 ;  /* 0x000000ecb2b59211 */ /* 0x1c0fe400028f3cb3 */
[C-C-:B------:R-:W-:Y:S02]  /*9a70*/  @!P4 LEA.HI.X R209, R178.reuse, R236, R179.reuse, 0x7, P2 ;  /* 0x000000ecb2d1c211 */ /* 0x140fe400010f3cb3 */
[----:B------:R-:W-:Y:S01]  /*9a80*/  LEA.HI.X R180, R178, R215, R179, 0x6, P3 ;  /* 0x000000d7b2b47211 */ /* 0x000fe200018f34b3 */
[----:B------:R-:W-:Y:S01]  /*9a90*/  @!P1 IMAD.MOV.U32 R178, RZ, RZ, R206 ;  /* 0x000000ffffb29224 */ /* 0x000fe200078e00ce */
[CC--:B------:R-:W-:Y:S01]  /*9aa0*/  @!P1 LEA R210, P5, R204.reuse, R2.reuse, 0x5 ;  /* 0x00000002ccd29211 */ /* 0x0c0fe200078a28ff */
[----:B------:R-:W-:Y:S01]  /*9ab0*/  @!P1 IMAD.MOV.U32 R179, RZ, RZ, R181 ;  /* 0x000000ffffb39224 */ /* 0x000fe200078e00b5 */
[C---:B------:R-:W-:Y:S02]  /*9ac0*/  @!P4 LEA R181, P2, R204.reuse, R2, 0x5 ;  /* 0x00000002ccb5c211 */ /* 0x040fe400078428ff */
[----:B------:R-:W-:Y:S02]  /*9ad0*/  @!P1 LEA.HI.X R217, R204, R180, R205, 0x5, P5 ;  /* 0x000000b4ccd99211 */ /* 0x000fe400028f2ccd */
        /* <DEDUP_REMOVED lines=10> */
[CC--:B-1----:R-:W-:Y:S02]  /*9b80*/  @!P1 IADD3 R179, P6, PT, R207.reuse, R2.reuse, RZ ;  /* 0x00000002cfb39210 */ /* 0x0c2fe40007fde0ff */
[----:B------:R-:W-:Y:S03]  /*9b90*/  @!P4 IADD3 R178, P3, PT, R207, R2, RZ ;  /* 0x00000002cfb2c210 */ /* 0x000fe60007f7e0ff */
[--C-:B------:R-:W-:Y:S01]  /*9ba0*/  @!P1 IMAD.X R214, R215, 0x1, R180.reuse, P6 ;  /* 0x00000001d7d69824 */ /* 0x100fe200030e06b4 */
[-C--:B------:R-:W-:Y:S01]  /*9bb0*/  @!P1 LEA R218, P6, R179, R237.reuse, 0x1 ;  /* 0x000000edb3da9211 */ /* 0x080fe200078c08ff */
[----:B------:R-:W-:Y:S01]  /*9bc0*/  @!P4 IMAD.X R207, R215, 0x1, R180, P3 ;  /* 0x00000001d7cfc824 */ /* 0x000fe200018e06b4 */
[-C--:B------:R-:W-:Y:S02]  /*9bd0*/  @!P4 LEA R206, P3, R178, R237.reuse, 0x1 ;  /* 0x000000edb2cec211 */ /* 0x080fe400078608ff */
[-C--:B------:R-:W-:Y:S02]  /*9be0*/  @!P1 LEA.HI.X R216, R179, R236.reuse, R214, 0x1, P6 ;  /* 0x000000ecb3d89211 */ /* 0x080fe400030f0cd6 */
[-C--:B---3--:R-:W-:Y:S02]  /*9bf0*/  @!P1 LEA R209, P6, R2, R237.reuse, 0x1 ;  /* 0x000000ed02d19211 */ /* 0x088fe400078c08ff */
[----:B------:R-:W-:Y:S02]  /*9c00*/  @!P4 LEA.HI.X R207, R178, R236, R207, 0x1, P3 ;  /* 0x000000ecb2cfc211 */ /* 0x000fe400018f0ccf */
[----:B------:R-:W-:Y:S02]  /*9c10*/  @!P4 LEA.HI.X R215, R204, R180, R205, 0x5, P2 ;  /* 0x000000b4ccd7c211 */ /* 0x000fe400010f2ccd */
[CC--:B------:R-:W-:Y:S02]  /*9c20*/  @!P4 LEA R204, P3, R2.reuse, R237.reuse, 0x1 ;  /* 0x000000ed02ccc211 */ /* 0x0c0fe400078608ff */
[CC--:B------:R-:W-:Y:S02]  /*9c30*/  @!P4 LEA R178, P2, R181.reuse, R237.reuse, 0x1 ;  /* 0x000000edb5b2c211 */ /* 0x0c0fe400078408ff */
[CCC-:B------:R-:W-:Y:S02]  /*9c40*/  @!P1 LEA.HI.X R208, R2.reuse, R236.reuse, R180.reuse, 0x1, P6 ;  /* 0x000000ec02d09211 */ /* 0x1c0fe400030f0cb4 */
[-C--:B------:R-:W-:Y:S01]  /*9c50*/  @!P4 LEA.HI.X R205, R2, R236.reuse, R180, 0x1, P3 ;  /* 0x000000ec02cdc211 */ /* 0x080fe200018f0cb4 */
[----:B------:R-:W-:Y:S01]  /*9c60*/  @!P1 IMAD.MOV.U32 R180, RZ, RZ, R209 ;  /* 0x000000ffffb49224 */ /* 0x000fe200078e00d1 */
[-C--:B------:R-:W-:Y:S01]  /*9c70*/  @!P4 LEA.HI.X R179, R181, R236.reuse, R215, 0x1, P2 ;  /* 0x000000ecb5b3c211 */ /* 0x080fe200010f0cd7 */
[----:B------:R-:W-:Y:S01]  /*9c80*/  @!P1 IMAD.MOV.U32 R181, RZ, RZ, R208 ;  /* 0x000000ffffb59224 */ /* 0x000fe200078e00d0 */
[C---:B------:R-:W-:Y:S04]  /*9c90*/  @!P1 LEA R214, P5, R210.reuse, R237, 0x1 ;  /* 0x000000edd2d69211 */ /* 0x040fe800078a08ff */
[----:B------:R-:W-:Y:S01]  /*9ca0*/  @!PT LDS RZ, [RZ] ;  /* 0x00000000fffff984 */ /* 0x000fe20000000800 */
[----:B------:R-:W-:Y:S01]  /*9cb0*/  @!PT LDS RZ, [RZ] ;  /* 0x00000000fffff984 */ /* 0x000fe20000000800 */
[----:B------:R-:W-:Y:S01]  /*9cc0*/  @!PT LDS RZ, [RZ] ;  /* 0x00000000fffff984 */ /* 0x000fe20000000800 */
[----:B------:R1:W-:Y:S01]  /*9cd0*/  @!P1 LDGSTS.E.BYPASS.LTC128B.128 [R234+0x8800], desc[UR16][R180.64] ;  /* 0x08800000b4ea9fae */ /* 0x0003e2000b981a10 */
[----:B------:R-:W-:Y:S03]  /*9ce0*/  @!P1 LEA.HI.X R210, R210, R236, R217, 0x1, P5 ;  /* 0x000000ecd2d29211 */ /* 0x000fe600028f0cd9 */
[----:B------:R2:W-:Y:S04]  /*9cf0*/  @P1 STS.128 [R234+0x8800], RZ ;  /* 0x008800ffea001388 */ /* 0x0005e80000000c00 */
[----:B------:R-:W-:Y:S01]  /*9d00*/  @!PT LDS RZ, [RZ] ;  /* 0x00000000fffff984 */ /* 0x000fe20000000800 */
[----:B------:R-:W-:Y:S01]  /*9d10*/  @!PT LDS RZ, [RZ] ;  /* 0x00000000fffff984 */ /* 0x000fe20000000800 */
[----:B------:R-:W-:Y:S01]  /*9d20*/  @!PT LDS RZ, [RZ] ;  /* 0x00000000fffff984 */ /* 0x000fe20000000800 */
[----:B------:R-:W-:Y:S04]  /*9d30*/  @!P4 LDGSTS.E.BYPASS.LTC128B.128 [R234+0xa800], desc[UR16][R204.64+0x80] ;  /* 0x0a800080cceacfae */ /* 0x000fe8000b981a10 */
        /* <DEDUP_REMOVED lines=27> */
.L_x_396:
[----:B---3--:R-:W3:Y:S01]  /*9ef0*/  LDL R14, [R1] ;  /* 0x00000000010e7983 */ /* 0x008ee20000100800 */
[C---:B------:R-:W-:Y:S01]  /*9f00*/  IMAD.SHL.U32 R4, R231.reuse, 0x8, RZ ;  /* 0x00000008e7047824 */ /* 0x040fe200078e00ff */
[----:B------:R-:W-:Y:S04]  /*9f10*/  DEPBAR.LE SB0, 0x0 ;  /* 0x000080000000791a */ /* 0x000fe80000000000 */
[----:B------:R-:W4:Y:S01]  /*9f20*/  LDL R15, [R1+0x4] ;  /* 0x00000400010f7983 */ /* 0x000f220000100800 */
[----:B------:R-:W-:Y:S01]  /*9f30*/  LOP3.LUT R4, R4, 0x38, RZ, 0xc0, !PT ;  /* 0x0000003804047812 */ /* 0x000fe200078ec0ff */
[----:B------:R-:W-:Y:S01]  /*9f40*/  IMAD.SHL.U32 R0, R231, 0x20, RZ ;  /* 0x00000020e7007824 */ /* 0x000fe200078e00ff */
[----:B------:R-:W-:Y:S01]  /*9f50*/  SHF.R.U32.HI R228, RZ, 0x1, R231 ;  /* 0x00000001ffe47819 */ /* 0x000fe200000116e7 */
[----:B------:R-:W5:Y:S01]  /*9f60*/  LDL R10, [R1+0x2c] ;  /* 0x00002c00010a7983 */ /* 0x000f620000100800 */
[----:B--2---:R-:W-:Y:S02]  /*9f70*/  LOP3.LUT R2, R4, 0x40, RZ, 0xfc, !PT ;  /* 0x0000004004027812 */ /* 0x004fe400078efcff */
[----:B------:R-:W-:Y:S01]  /*9f80*/  LOP3.LUT R229, R0, 0x7c00, RZ, 0xc0, !PT ;  /* 0x00007c0000e57812 */ /* 0x000fe200078ec0ff */
[----:B------:R-:W2:Y:S01]  /*9f90*/  LDL R16, [R1+0x28] ;  /* 0x0000280001107983 */ /* 0x000ea20000100800 */
[----:B------:R-:W-:Y:S01]  /*9fa0*/  BAR.SYNC.DEFER_BLOCKING 0x0 ;  /* 0x0000000000007b1d */ /* 0x000fe20000010000 */
[----:B------:R-:W-:Y:S02]  /*9fb0*/  ISETP.GE.AND P4, PT, R2, UR6, PT ;  /* 0x0000000602007c0c */ /* 0x000fe4000bf86270 */
[----:B------:R-:W-:Y:S03]  /*9fc0*/  LOP3.LUT R0, R228, 0x8, RZ, 0xc0, !PT ;  /* 0x00000008e4007812 */ /* 0x000fe600078ec0ff */
[----:B------:R1:W-:Y:S04]  /*9fd0*/  STL [R1+0xc], R2 ;  /* 0x00000c0201007387 */ /* 0x0003e80000100800 */
[----:B------:R-:W2:Y:S04]  /*9fe0*/  LDL R241, [R1+0x20] ;  /* 0x0000200001f17983 */ /* 0x000ea80000100800 */
[----:B------:R-:W2:Y:S01]  /*9ff0*/  LDL R240, [R1+0x24] ;  /* 0x0000240001f07983 */ /* 0x000ea20000100800 */
[----:B-1----:R-:W-:Y:S04]  /*a000*/  LOP3.LUT R2, R229, 0x200, R232, 0xf8, !PT ;  /* 0x00000200e5027812 */ /* 0x002fe800078ef8e8 */
[----:B------:R-:W-:Y:S04]  /*a010*/  LOP3.LUT R0, R2, R230, R0, 0xf6, !PT ;  /* 0x000000e602007212 */ /* 0x000fe800078ef600 */
[----:B------:R-:W-:Y:S05]  /*a020*/  LEA R179, R0, UR5, 0x1 ;  /* 0x0000000500b37c11 */ /* 0x000fea000f8e08ff */
[----:B------:R-:W-:Y:S02]  /*a030*/  IMAD.IADD R181, R227, 0x1, R179 ;  /* 0x00000001e3b57824 */ /* 0x000fe400078e02b3 */
[C---:B---3--:R-:W-:Y:S04]  /*a040*/  IMAD.WIDE.U32 R6, R235.reuse, R14, RZ ;  /* 0x0000000eeb067225 */ /* 0x048fe800078e00ff */
[C---:B------:R-:W-:Y:S02]  /*a050*/  IMAD.SHL.U32 R5, R6.reuse, 0x40, RZ ;  /* 0x0000004006057824 */ /* 0x040fe400078e00ff */
[----:B----4-:R-:W-:Y:S03]  /*a060*/  IMAD R7, R235, R15, R7 ;  /* 0x0000000feb077224 */ /* 0x010fe600078e0207 */
[CC--:B------:R-:W-:Y:S02]  /*a070*/  @!P1 LEA R8, P0, R5.reuse, R239.reuse, 0x1 ;  /* 0x000000ef05089211 */ /* 0x0c0fe400078008ff */
[----:B------:R-:W-:Y:S04]  /*a080*/  SHF.L.U64.HI R6, R6, 0x6, R7 ;  /* 0x0000000606067819 */ /* 0x000fe80000010207 */
[CCC-:B------:R-:W-:Y:S02]  /*a090*/  @!P1 LEA.HI.X R9, R5.reuse, R238.reuse, R6.reuse, 0x1, P0 ;  /* 0x000000ee05099211 */ /* 0x1c0fe400000f0c06 */
[C---:B------:R-:W-:Y:S03]  /*a0a0*/  @!P4 LEA R12, P0, R5.reuse, R239, 0x1 ;  /* 0x000000ef050cc211 */ /* 0x040fe600078008ff */
[----:B------:R-:W-:Y:S01]  /*a0b0*/  @!PT LDS RZ, [RZ] ;  /* 0x00000000fffff984 */ /* 0x000fe20000000800 */
[----:B------:R-:W-:Y:S01]  /*a0c0*/  @!PT LDS RZ, [RZ] ;  /* 0x00000000fffff984 */ /* 0x000fe20000000800 */
[----:B------:R-:W-:Y:S01]  /*a0d0*/  @!PT LDS RZ, [RZ] ;  /* 0x00000000fffff984 */ /* 0x000fe20000000800 */
[----:B------:R1:W-:Y:S01]  /*a0e0*/  @!P1 LDGSTS.E.BYPASS.LTC128B.128 [R234+0xc000], desc[UR16][R8.64] ;  /* 0x0c00000008ea9fae */ /* 0x0003e2000b981a10 */
[--C-:B------:R-:W-:Y:S07]  /*a0f0*/  @!P4 LEA.HI.X R13, R5, R238, R6.reuse, 0x1, P0 ;  /* 0x000000ee050dc211 */ /* 0x100fee00000f0c06 */
[----:B------:R-:W-:Y:S01]  /*a100*/  @P1 STS.128 [R234+0xc000], RZ ;  /* 0x00c000ffea001388 */ /* 0x000fe20000000c00 */
[----:B------:R-:W-:Y:S02]  /*a110*/  ISETP.GE.AND P1, PT, R4, UR6, PT ;  /* 0x0000000604007c0c */ /* 0x000fe4000bf26270 */
[----:B-----5:R-:W-:Y:S04]  /*a120*/  IADD3 R4, P2, PT, R10, R5, RZ ;  /* 0x000000050a047210 */ /* 0x020fe80007f5e0ff */
[----:B------:R-:W-:Y:S01]  /*a130*/  IADD3 R7, P3, PT, R4, R10, RZ ;  /* 0x0000000a04077210 */ /* 0x000fe20007f7e0ff */
[----:B--2---:R-:W-:Y:S01]  /*a140*/  IMAD.X R2, R16, 0x1, R6, P2 ;  /* 0x0000000110027824 */ /* 0x004fe200010e0606 */
[----:B------:R-:W-:Y:S01]  /*a150*/  LEA R5, P2, R14, R4, 0x5 ;  /* 0x000000040e057211 */ /* 0x000fe200078428ff */
[----:B------:R-:W-:Y:S01]  /*a160*/  @!PT LDS RZ, [RZ] ;  /* 0x00000000fffff984 */ /* 0x000fe20000000800 */
[----:B------:R-:W-:Y:S01]  /*a170*/  @!PT LDS RZ, [RZ] ;  /* 0x00000000fffff984 */ /* 0x000fe20000000800 */
[----:B------:R-:W-:Y:S01]  /*a180*/  @!PT LDS RZ, [RZ] ;  /* 0x00000000fffff984 */ /* 0x000fe20000000800 */
[----:B------:R-:W-:Y:S01]  /*a190*/  @!P4 LDGSTS.E.BYPASS.LTC128B.128 [R234+0xe000], desc[UR16][R12.64+0x80] ;  /* 0x0e0000800ceacfae */ /* 0x000fe2000b981a10 */
[-C--:B------:R-:W-:Y:S02]  /*a1a0*/  @!P4 LEA R10, P0, R4, R239.reuse, 0x1 ;  /* 0x000000ef040ac211 */ /* 0x080fe400078008ff */
[----:B------:R-:W-:Y:S02]  /*a1b0*/  LEA.HI.X R15, R14, R2, R15, 0x5, P2 ;  /* 0x000000020e0f7211 */ /* 0x000fe400010f2c0f */
[CC--:B------:R-:W-:Y:S02]  /*a1c0*/  @!P1 LEA R14, P5, R4.reuse, R239.reuse, 0x1 ;  /* 0x000000ef040e9211 */ /* 0x0c0fe400078a08ff */
[-C--:B------:R-:W-:Y:S01]  /*a1d0*/  @!P4 LEA.HI.X R11, R4, R238.reuse, R2, 0x1, P0 ;  /* 0x000000ee040bc211 */ /* 0x080fe200000f0c02 */
[----:B------:R-:W-:Y:S01]  /*a1e0*/  @P4 STS.128 [R234+0xe000], RZ ;  /* 0x00e000ffea004388 */ /* 0x000fe20000000c00 */
[----:B-1----:R-:W-:Y:S01]  /*a1f0*/  IMAD.X R9, R2, 0x1, R16, P3 ;  /* 0x0000000102097824 */ /* 0x002fe200018e0610 */
[-C--:B------:R-:W-:Y:S02]  /*a200*/  LEA R8, P3, R7, R239.reuse, 0x1 ;  /* 0x000000ef07087211 */ /* 0x080fe400078608ff */
[----:B------:R-:W-:Y:S02]  /*a210*/  LEA R6, P2, R5, R239, 0x1 ;  /* 0x000000ef05067211 */ /* 0x000fe400078408ff */
[-C--:B------:R-:W-:Y:S01]  /*a220*/  @!P1 LEA.HI.X R4, R4, R238.reuse, R2, 0x1, P5 ;  /* 0x000000ee04049211 */ /* 0x080fe200028f0c02 */
[----:B------:R-:W-:Y:S01]  /*a230*/  VIADD R2, R225, UR5 ;  /* 0x00000005e1027c36 */ /* 0x000fe20008000000 */
[-C--:B------:R-:W-:Y:S02]  /*a240*/  LEA.HI.X R9, R7, R238.reuse, R9, 0x1, P3 ;  /* 0x000000ee07097211 */ /* 0x080fe400018f0c09 */
[----:B------:R-:W-:Y:S01]  /*a250*/  LEA.HI.X R7, R5, R238, R15, 0x1, P2 ;  /* 0x000000ee05077211 */ /* 0x000fe200010f0c0f */
[----:B------:R-:W-:Y:S01]  /*a260*/  @!P1 IMAD.MOV.U32 R5, RZ, RZ, R4 ;  /* 0x000000ffff059224 */ /* 0x000fe200078e0004 */
[----:B------:R-:W-:Y:S01]  /*a270*/  LOP3.LUT P0, RZ, R231, 0x4, RZ, 0xc0, !PT ;  /* 0x00000004e7ff7812 */ /* 0x000fe2000780c0ff */
[----:B------:R-:W-:Y:S01]  /*a280*/  @!P1 IMAD.MOV.U32 R4, RZ, RZ, R14 ;  /* 0x000000ffff049224 */ /* 0x000fe200078e000e */
[----:B------:R-:W-:Y:S01]  /*a290*/  ISETP.NE.AND P2, PT, R235, RZ, PT ;  /* 0x000000ffeb00720c */ /* 0x000fe20003f45270 */
[----:B------:R-:W-:Y:S01]  /*a2a0*/  IMAD.IADD R178, R2, 0x1, R227 ;  /* 0x0000000102b27824 */ /* 0x000fe200078e02e3 */
[----:B------:R-:W-:Y:S02]  /*a2b0*/  SEL R0, R233, 0xffffffc0, !P0 ;  /* 0xffffffc0e9007807 */ /* 0x000fe40004000000 */
[----:B------:R-:W-:Y:S01]  /*a2c0*/  @!PT LDS RZ, [RZ] ;  /* 0x00000000fffff984 */ /* 0x000fe20000000800 */
[----:B------:R-:W-:Y:S01]  /*a2d0*/  @!PT LDS RZ, [RZ] ;  /* 0x00000000fffff984 */ /* 0x000fe20000000800 */
[----:B------:R-:W-:Y:S01]  /*a2e0*/  @!PT LDS RZ, [RZ] ;  /* 0x00000000fffff984 */ /* 0x000fe20000000800 */
[----:B------:R-:W-:Y:S03]  /*a2f0*/  @!P1 LDGSTS.E.BYPASS.LTC128B.128 [R234+0xc800], desc[UR16][R4.64] ;  /* 0x0c80000004ea9fae */ /* 0x000fe6000b981a10 */
[----:B------:R-:W-:Y:S02]  /*a300*/  IMAD.IADD R180, R0, 0x1, R179 ;  /* 0x0000000100b47824 */ /* 0x000fe400078e02b3 */
[----:B------:R-:W-:Y:S02]  /*a310*/  IMAD.IADD R0, R2, 0x1, R0 ;  /* 0x0000000102007824 */ /* 0x000fe400078e0200 */
[C---:B------:R-:W-:Y:S01]  /*a320*/  IMAD.IADD R220, R227.reuse, 0x1, R180 ;  /* 0x00000001e3dc7824 */ /* 0x040fe200078e02b4 */
[----:B------:R-:W-:Y:S01]  /*a330*/  @P1 STS.128 [R234+0xc800], RZ ;  /* 0x00c800ffea001388 */ /* 0x000fe20000000c00 */
[----:B------:R-:W-:Y:S07]  /*a340*/  IMAD.IADD R2, R227, 0x1, R0 ;  /* 0x00000001e3027824 */ /* 0x000fee00078e0200 */
        /* <DEDUP_REMOVED lines=66> */
[----:B------:R-:W-:Y:S07]  /*a770*/  LDSM.16.M88.4 R212, [R180] ;  /* 0x00000000b4d4783b */ /* 0x000fee0000000200 */
[-C--:B--2---:R-:W-:Y:S08]  /*a780*/  HMMA.16816.F32.BF16 R52, R208, R204.reuse, R52 ;  /* 0x000000ccd034723c */ /* 0x084ff00000041834 */
[C---:B------:R-:W-:Y:S08]  /*a790*/  HMMA.16816.F32.BF16 R56, R216.reuse, R204, R56 ;  /* 0x000000ccd838723c */ /* 0x040ff00000041838 */
[-C--:B------:R-:W-:Y:S01]  /*a7a0*/  HMMA.16816.F32.BF16 R60, R216, R206.reuse, R60 ;  /* 0x000000ced83c723c */ /* 0x080fe2000004183c */
[----:B------:R-:W1:Y:S07]  /*a7b0*/  LDSM.16.M88.4 R216, [R0+0x8000] ;  /* 0x0080000000d8783b */ /* 0x000e6e0000000200 */
[----:B------:R-:W-:Y:S01]  /*a7c0*/  HMMA.16816.F32.BF16 R64, R208, R206, R64 ;  /* 0x000000ced040723c */ /* 0x000fe20000041840 */
[----:B------:R-:W2:Y:S08]  /*a7d0*/  LDSM.16.M88.4 R204, [R180+0x2000] ;  /* 0x00200000b4cc783b */ /* 0x000eb00000000200 */
[----:B------:R-:W3:Y:S01]  /*a7e0*/  LDSM.16.M88.4 R208, [R0+0x8800] ;  /* 0x0088000000d0783b */ /* 0x000ee20000000200 */
        /* <DEDUP_REMOVED lines=14> */
[----:B------:R-:W-:Y:S07]  /*a8d0*/  LDSM.16.M88.4 R216, [R178+0xa800] ;  /* 0x00a80000b2d8783b */ /* 0x000fee0000000200 */
[-C--:B--2---:R-:W-:Y:S08]  /*a8e0*/  HMMA.16816.F32.BF16 R52, R212, R208.reuse, R52 ;  /* 0x000000d0d434723c */ /* 0x084ff00000041834 */
[C---:B------:R-:W-:Y:S08]  /*a8f0*/  HMMA.16816.F32.BF16 R56, R204.reuse, R208, R56 ;  /* 0x000000d0cc38723c */ /* 0x040ff00000041838 */
[-C--:B------:R-:W-:Y:S01]  /*a900*/  HMMA.16816.F32.BF16 R60, R204, R210.reuse, R60 ;  /* 0x000000d2cc3c723c */ /* 0x080fe2000004183c */
[----:B------:R-:W-:Y:S07]  /*a910*/  LDSM.16.M88.4 R204, [R220] ;  /* 0x00000000dccc783b */ /* 0x000fee0000000200 */
[----:B------:R-:W-:Y:S01]  /*a920*/  HMMA.16816.F32.BF16 R64, R212, R210, R64 ;  /* 0x000000d2d440723c */ /* 0x000fe20000041840 */
[----:B------:R-:W1:Y:S08]  /*a930*/  LDSM.16.M88.4 R208, [R2+0x8000] ;  /* 0x0080000002d0783b */ /* 0x000e700000000200 */
[----:B------:R-:W2:Y:S01]  /*a940*/  LDSM.16.M88.4 R212, [R220+0x2000] ;  /* 0x00200000dcd4783b */ /* 0x000ea20000000200 */
[-C--:B-1----:R-:W-:Y:S08]  /*a950*/  HMMA.16816.F32.BF16 R4, R204, R208.reuse, R4 ;  /* 0x000000d0cc04723c */ /* 0x082ff00000041804 */
[C---:B--2---:R-:W-:Y:S08]  /*a960*/  HMMA.16816.F32.BF16 R8, R212.reuse, R208, R8 ;  /* 0x000000d0d408723c */ /* 0x044ff00000041808 */
[-C--:B------:R-:W-:Y:S08]  /*a970*/  HMMA.16816.F32.BF16 R12, R212, R210.reuse, R12 ;  /* 0x000000d2d40c723c */ /* 0x080ff0000004180c */
[C---:B------:R-:W-:Y:S01]  /*a980*/  HMMA.16816.F32.BF16 R16, R204.reuse, R210, R16 ;  /* 0x000000d2cc10723c */ /* 0x040fe20000041810 */
[----:B------:R-:W1:Y:S07]  /*a990*/  LDSM.16.M88.4 R208, [R2+0x8800] ;  /* 0x0088000002d0783b */ /* 0x000e6e0000000200 */
[-C--:B-1----:R-:W-:Y:S08]  /*a9a0*/  HMMA.16816.F32.BF16 R20, R204, R208.reuse, R20 ;  /* 0x000000d0cc14723c */ /* 0x082ff00000041814 */
[C---:B------:R-:W-:Y:S08]  /*a9b0*/  HMMA.16816.F32.BF16 R24, R212.reuse, R208, R24 ;  /* 0x000000d0d418723c */ /* 0x040ff00000041818 */
        /* <DEDUP_REMOVED lines=10> */
[-C--:B------:R-:W-:Y:S01]  /*aa60*/  HMMA.16816.F32.BF16 R60, R212, R210.reuse, R60 ;  /* 0x000000d2d43c723c */ /* 0x080fe2000004183c */
[----:B------:R-:W-:Y:S07]  /*aa70*/  LDSM.16.M88.4 R212, [R179+0x4000] ;  /* 0x00400000b3d4783b */ /* 0x000fee0000000200 */
[----:B------:R-:W-:Y:S01]  /*aa80*/  HMMA.16816.F32.BF16 R64, R204, R210, R64 ;  /* 0x000000d2cc40723c */ /* 0x000fe20000041840 */
[----:B------:R-:W1:Y:S08]  /*aa90*/  LDSM.16.M88.4 R204, [R225+UR5+0xa000] ;  /* 0x00a00005e1cc783b */ /* 0x000e700008000200 */
[----:B------:R-:W2:Y:S01]  /*aaa0*/  LDSM.16.M88.4 R208, [R179+0x6000] ;  /* 0x00600000b3d0783b */ /* 0x000ea20000000200 */
[-C--:B-1----:R-:W-:Y:S08]  /*aab0*/  HMMA.16816.F32.BF16 R4, R212, R204.reuse, R4 ;  /* 0x000000ccd404723c */ /* 0x082ff00000041804 */
[C---:B--2---:R-:W-:Y:S08]  /*aac0*/  HMMA.16816.F32.BF16 R8, R208.reuse, R204, R8 ;  /* 0x000000ccd008723c */ /* 0x044ff00000041808 */
[-C--:B------:R-:W-:Y:S08]  /*aad0*/  HMMA.16816.F32.BF16 R12, R208, R206.reuse, R12 ;  /* 0x000000ced00c723c */ /* 0x080ff0000004180c */
[C---:B------:R-:W-:Y:S01]  /*aae0*/  HMMA.16816.F32.BF16 R16, R212.reuse, R206, R16 ;  /* 0x000000ced410723c */ /* 0x040fe20000041810 */
[----:B------:R-:W1:Y:S07]  /*aaf0*/  LDSM.16.M88.4 R204, [R225+UR5+0xa800] ;  /* 0x00a80005e1cc783b */ /* 0x000e6e0008000200 */
[-C--:B-1----:R-:W-:Y:S08]  /*ab00*/  HMMA.16816.F32.BF16 R20, R212, R204.reuse, R20 ;  /* 0x000000ccd414723c */ /* 0x082ff00000041814 */
[C---:B------:R-:W-:Y:S08]  /*ab10*/  HMMA.16816.F32.BF16 R24, R208.reuse, R204, R24 ;  /* 0x000000ccd018723c */ /* 0x040ff00000041818 */
        /* <DEDUP_REMOVED lines=10> */
[-C--:B------:R-:W-:Y:S01]  /*abc0*/  HMMA.16816.F32.BF16 R60, R208, R206.reuse, R60 ;  /* 0x000000ced03c723c */ /* 0x080fe2000004183c */
[----:B------:R-:W-:Y:S07]  /*abd0*/  LDSM.16.M88.4 R208, [R181+0x4000] ;  /* 0x00400000b5d0783b */ /* 0x000fee0000000200 */
        /* <DEDUP_REMOVED lines=34> */
[----:B------:R2:W3:Y:S07]  /*ae00*/  LDSM.16.M88.4 R216, [R0+0xb800] ;  /* 0x00b8000000d8783b */ /* 0x0004ee0000000200 */
[-C--:B-1----:R-:W-:Y:S08]  /*ae10*/  HMMA.16816.F32.BF16 R36, R204, R212.reuse, R36 ;  /* 0x000000d4cc24723c */ /* 0x082ff00000041824 */
[C---:B------:R-:W-:Y:S04]  /*ae20*/  HMMA.16816.F32.BF16 R40, R208.reuse, R212, R40 ;  /* 0x000000d4d028723c */ /* 0x040fe80000041828 */
[----:B--2---:R-:W-:Y:S04]  /*ae30*/  IMAD R0, R235, 0x40, R241 ;  /* 0x00000040eb007824 */ /* 0x004fe800078e02f1 */
[-C--:B------:R-:W-:Y:S03]  /*ae40*/  HMMA.16816.F32.BF16 R44, R208, R214.reuse, R44 ;  /* 0x000000d6d02c723c */ /* 0x080fe6000004182c */
[----:B------:R-:W-:Y:S04]  /*ae50*/  IMAD.IADD R0, R240, 0x1, -R0 ;  /* 0x00000001f0007824 */ /* 0x000fe800078e0a00 */
[C---:B------:R-:W-:Y:S01]  /*ae60*/  VIADD R180, R0.reuse, 0xffffffff ;  /* 0xffffffff00b47836 */ /* 0x040fe20000000000 */
[----:B------:R-:W-:Y:S01]  /*ae70*/  IABS R179, R0 ;  /* 0x0000000000b37213 */ /* 0x000fe20000000000 */
[C---:B------:R-:W-:Y:S01]  /*ae80*/  HMMA.16816.F32.BF16 R48, R204.reuse, R214, R48 ;  /* 0x000000d6cc30723c */ /* 0x040fe20000041830 */
[----:B------:R-:W-:Y:S03]  /*ae90*/  LDSM.16.M88.4 R212, [R220+0x4000] ;  /* 0x00400000dcd4783b */ /* 0x000fe60000000200 */
[----:B------:R-:W-:Y:S01]  /*aea0*/  I2FP.F32.S32 R179, R179 ;  /* 0x000000b300b37245 */ /* 0x000fe20000201400 */
[C---:B------:R-:W-:Y:S01]  /*aeb0*/  VIADD R178, R0.reuse, 0x40 ;  /* 0x0000004000b27836 */ /* 0x040fe20000000000 */
[----:B------:R-:W-:Y:S01]  /*aec0*/  IABS R180, R180 ;  /* 0x000000b400b47213 */ /* 0x000fe20000000000 */
[----:B------:R-:W-:Y:S01]  /*aed0*/  VIADD R181, R0, 0x2f ;  /* 0x0000002f00b57836 */ /* 0x000fe20000000000 */
[-C--:B---3--:R-:W-:Y:S01]  /*aee0*/  HMMA.16816.F32.BF16 R52, R204, R216.reuse, R52 ;  /* 0x000000d8cc34723c */ /* 0x088fe20000041834 */
[----:B------:R-:W-:Y:S02]  /*aef0*/  LDSM.16.M88.4 R220, [R220+0x6000] ;  /* 0x00600000dcdc783b */ /* 0x000fe40000000200 */
[----:B------:R-:W-:Y:S02]  /*af00*/  IABS R178, R178 ;  /* 0x000000b200b27213 */ /* 0x000fe40000000000 */
[----:B------:R-:W-:Y:S02]  /*af10*/  IABS R181, R181 ;  /* 0x000000b500b57213 */ /* 0x000fe40000000000 */
[----:B------:R-:W-:Y:S01]  /*af20*/  I2FP.F32.S32 R178, R178 ;  /* 0x000000b200b27245 */ /* 0x000fe20000201400 */
[C---:B------:R-:W-:Y:S08]  /*af30*/  HMMA.16816.F32.BF16 R56, R208.reuse, R216, R56 ;  /* 0x000000d8d038723c */ /* 0x040ff00000041838 */
[-C--:B------:R-:W-:Y:S01]  /*af40*/  HMMA.16816.F32.BF16 R60, R208, R218.reuse, R60 ;  /* 0x000000dad03c723c */ /* 0x080fe2000004183c */
[----:B------:R-:W1:Y:S07]  /*af50*/  LDSM.16.M88.4 R208, [R2+0xa000] ;  /* 0x00a0000002d0783b */ /* 0x000e6e0000000200 */
[----:B------:R-:W-:Y:S01]  /*af60*/  HMMA.16816.F32.BF16 R64, R204, R218, R64 ;  /* 0x000000dacc40723c */ /* 0x000fe20000041840 */
[----:B------:R-:W2:Y:S07]  /*af70*/  LDSM.16.M88.4 R204, [R2+0xa800] ;  /* 0x00a8000002cc783b */ /* 0x000eae0000000200 */
[-C--:B-1----:R-:W-:Y:S08]  /*af80*/  HMMA.16816.F32.BF16 R4, R212, R208.reuse, R4 ;  /* 0x000000d0d404723c */ /* 0x082ff00000041804 */
[C---:B------:R-:W-:Y:S08]  /*af90*/  HMMA.16816.F32.BF16 R8, R220.reuse, R208, R8 ;  /* 0x000000d0dc08723c */ /* 0x040ff00000041808 */
[-C--:B------:R-:W-:Y:S03]  /*afa0*/  HMMA.16816.F32.BF16 R12, R220, R210.reuse, R12 ;  /* 0x000000d2dc0c723c */ /* 0x080fe6000004180c */
[CC--:B------:R-:W-:Y:S05]  /*afb0*/  FFMA.FTZ R4, R179.reuse, -R177.reuse, R4 ;  /* 0x800000b1b3047223 */ /* 0x0c0fea0000010004 */
[C---:B------:R-:W-:Y:S01]  /*afc0*/  HMMA.16816.F32.BF16 R16, R212.reuse, R210, R16 ;  /* 0x000000d2d410723c */ /* 0x040fe20000041810 */
[----:B------:R-:W1:Y:S03]  /*afd0*/  LDSM.16.M88.4 R208, [R2+0xb000] ;  /* 0x00b0000002d0783b */ /* 0x000e660000000200 */
[CC--:B------:R-:W-:Y:S04]  /*afe0*/  FFMA.FTZ R8, R178.reuse, -R177.reuse, R8 ;  /* 0x800000b1b2087223 */ /* 0x0c0fe80000010008 */
[-C--:B--2---:R-:W-:Y:S03]  /*aff0*/  HMMA.16816.F32.BF16 R20, R212, R204.reuse, R20 ;  /* 0x000000ccd414723c */ /* 0x084fe60000041814 */
[-C--:B------:R-:W-:Y:S01]  /*b000*/  FFMA.FTZ R14, R178, -R177.reuse, R14 ;  /* 0x800000b1b20e7223 */ /* 0x080fe2000001000e */
[----:B------:R-:W-:Y:S01]  /*b010*/  I2FP.F32.S32 R178, R180 ;  /* 0x000000b400b27245 */ /* 0x000fe20000201400 */
[C---:B------:R-:W-:Y:S03]  /*b020*/  VIADD R180, R0.reuse, 0xfffffff8 ;  /* 0xfffffff800b47836 */ /* 0x040fe60000000000 */
[C---:B------:R-:W-:Y:S04]  /*b030*/  HMMA.16816.F32.BF16 R24, R220.reuse, R204, R24 ;  /* 0x000000ccdc18723c */ /* 0x040fe80000041818 */
[----:B------:R-:W-:Y:S02]  /*b040*/  VIADD R204, R0, 0xfffffff0 ;  /* 0xfffffff000cc7836 */ /* 0x000fe40000000000 */
[CC--:B------:R-:W-:Y:S01]  /*b050*/  FFMA.FTZ R5, R178.reuse, -R177.reuse, R5 ;  /* 0x800000b1b2057223 */ /* 0x0c0fe20000010005 */
[-C--:B------:R-:W-:Y:S01]  /*b060*/  FFMA.FTZ R19, R178, -R177.reuse, R19 ;  /* 0x800000b1b2137223 */ /* 0x080fe20000010013 */
[----:B------:R-:W-:Y:S01]  /*b070*/  FFMA.FTZ R18, R179, -R177, R18 ;  /* 0x800000b1b3127223 */ /* 0x000fe20000010012 */
[-C--:B------:R-:W-:Y:S03]  /*b080*/  HMMA.16816.F32.BF16 R28, R220, R206.reuse, R28 ;  /* 0x000000cedc1c723c */ /* 0x080fe6000004181c */
[----:B------:R-:W-:Y:S01]  /*b090*/  IABS R204, R204 ;  /* 0x000000cc00cc7213 */ /* 0x000fe20000000000 */
[C---:B------:R-:W-:Y:S04]  /*b0a0*/  VIADD R179, R0.reuse, 0x3f ;  /* 0x0000003f00b37836 */ /* 0x040fe80000000000 */
[C---:B------:R-:W-:Y:S04]  /*b0b0*/  HMMA.16816.F32.BF16 R32, R212.reuse, R206, R32 ;  /* 0x000000ced420723c */ /* 0x040fe80000041820 */
[----:B------:R-:W-:Y:S02]  /*b0c0*/  IABS R178, R179 ;  /* 0x000000b300b27213 */ /* 0x000fe40000000000 */
[----:B------:R-:W-:Y:S01]  /*b0d0*/  IABS R179, R180 ;  /* 0x000000b400b37213 */ /* 0x000fe20000000000 */
[----:B------:R-:W-:Y:S01]  /*b0e0*/  VIADD R180, R0, 0xfffffff7 ;  /* 0xfffffff700b47836 */ /* 0x000fe20000000000 */
[----:B------:R-:W-:Y:S01]  /*b0f0*/  I2FP.F32.S32 R178, R178 ;  /* 0x000000b200b27245 */ /* 0x000fe20000201400 */
[-C--:B-1----:R-:W-:Y:S03]  /*b100*/  HMMA.16816.F32.BF16 R36, R212, R208.reuse, R36 ;  /* 0x000000d0d424723c */ /* 0x082fe60000041824 */
[----:B------:R-:W-:Y:S01]  /*b110*/  IABS R180, R180 ;  /* 0x000000b400b47213 */ /* 0x000fe20000000000 */
[C---:B------:R-:W-:Y:S01]  /*b120*/  FFMA.FTZ R9, R178.reuse, -R177, R9 ;  /* 0x800000b1b2097223 */ /* 0x040fe20000010009 */
[----:B------:R-:W-:Y:S01]  /*b130*/  I2FP.F32.S32 R179, R179 ;  /* 0x000000b300b37245 */ /* 0x000fe20000201400 */
[-C--:B------:R-:W-:Y:S01]  /*b140*/  FFMA.FTZ R15, R178, -R177.reuse, R15 ;  /* 0x800000b1b20f7223 */ /* 0x080fe2000001000f */
[----:B------:R-:W-:Y:S01]  /*b150*/  I2FP.F32.S32 R178, R180 ;  /* 0x000000b400b27245 */ /* 0x000fe20000201400 */
[----:B------:R-:W-:Y:S01]  /*b160*/  VIADD R180, R0, 0x37 ;  /* 0x0000003700b47836 */ /* 0x000fe20000000000 */
[C---:B------:R-:W-:Y:S04]  /*b170*/  HMMA.16816.F32.BF16 R40, R220.reuse, R208, R40 ;  /* 0x000000d0dc28723c */ /* 0x040fe80000041828 */
[----:B------:R-:W-:Y:S01]  /*b180*/  IABS R180, R180 ;  /* 0x000000b400b47213 */ /* 0x000fe20000000000 */
[CC--:B------:R-:W-:Y:S01]  /*b190*/  FFMA.FTZ R17, R178.reuse, -R177.reuse, R17 ;  /* 0x800000b1b2117223 */ /* 0x0c0fe20000010011 */
[-C--:B------:R-:W-:Y:S01]  /*b1a0*/  FFMA.FTZ R23, R178, -R177.reuse, R23 ;  /* 0x800000b1b2177223 */ /* 0x080fe20000010017 */
[CC--:B------:R-:W-:Y:S01]  /*b1b0*/  FFMA.FTZ R16, R179.reuse, -R177.reuse, R16 ;  /* 0x800000b1b3107223 */ /* 0x0c0fe20000010010 */
[C---:B------:R-:W-:Y:S02]  /*b1c0*/  VIADD R208, R0.reuse, 0x8 ;  /* 0x0000000800d07836 */ /* 0x040fe40000000000 */
[----:B------:R-:W-:Y:S01]  /*b1d0*/  FFMA.FTZ R22, R179, -R177, R22 ;  /* 0x800000b1b3167223 */ /* 0x000fe20000010016 */
[----:B------:R-:W-:Y:S01]  /*b1e0*/  IMAD.MOV.U32 R178, RZ, RZ, R180 ;  /* 0x000000ffffb27224 */ /* 0x000fe200078e00b4 */
[-C--:B------:R-:W-:Y:S03]  /*b1f0*/  HMMA.16816.F32.BF16 R44, R220, R210.reuse, R44 ;  /* 0x000000d2dc2c723c */ /* 0x080fe6000004182c */
[----:B------:R-:W-:Y:S01]  /*b200*/  IABS R208, R208 ;  /* 0x000000d000d07213 */ /* 0x000fe20000000000 */
[C---:B------:R-:W-:Y:S01]  /*b210*/  VIADD R179, R0.reuse, 0x38 ;  /* 0x0000003800b37836 */ /* 0x040fe20000000000 */
[----:B------:R-:W-:Y:S01]  /*b220*/  I2FP.F32.S32 R178, R178 ;  /* 0x000000b200b27245 */ /* 0x000fe20000201400 */
[----:B------:R-:W-:Y:S01]  /*b230*/  VIADD R180, R0, 0x30 ;  /* 0x0000003000b47836 */ /* 0x000fe20000000000 */
[----:B------:R-:W-:Y:S01]  /*b240*/  I2FP.F32.S32 R208, R208 ;  /* 0x000000d000d07245 */ /* 0x000fe20000201400 */
[C---:B------:R-:W-:Y:S04]  /*b250*/  HMMA.16816.F32.BF16 R48, R212.reuse, R210, R48 ;  /* 0x000000d2d430723c */ /* 0x040fe80000041830 */
[----:B------:R-:W-:Y:S01]  /*b260*/  IABS R179, R179 ;  /* 0x000000b300b37213 */ /* 0x000fe20000000000 */
[CC--:B------:R-:W-:Y:S01]  /*b270*/  FFMA.FTZ R13, R178.reuse, -R177.reuse, R13 ;  /* 0x800000b1b20d7223 */ /* 0x0c0fe2000001000d */
[----:B------:R-:W-:Y:S01]  /*b280*/  IABS R180, R180 ;  /* 0x000000b400b47213 */ /* 0x000fe20000000000 */
[-C--:B------:R-:W-:Y:S01]  /*b290*/  FFMA.FTZ R27, R178, -R177.reuse, R27 ;  /* 0x800000b1b21b7223 */ /* 0x080fe2000001001b */
[----:B------:R-:W-:Y:S01]  /*b2a0*/  I2FP.F32.S32 R178, R204 ;  /* 0x000000cc00b27245 */ /* 0x000fe20000201400 */
[----:B------:R-:W-:Y:S01]  /*b2b0*/  FFMA.FTZ R6, R208, -R177, R6 ;  /* 0x800000b1d0067223 */ /* 0x000fe20000010006 */
[----:B------:R-:W-:Y:S01]  /*b2c0*/  I2FP.F32.S32 R179, R179 ;  /* 0x000000b300b37245 */ /* 0x000fe20000201400 */
[----:B------:R1:W2:Y:S01]  /*b2d0*/  LDSM.16.M88.4 R204, [R2+0xb800] ;  /* 0x00b8000002cc783b */ /* 0x0002a20000000200 */
[----:B------:R-:W-:Y:S01]  /*b2e0*/  I2FP.F32.S32 R180, R180 ;  /* 0x000000b400b47245 */ /* 0x000fe20000201400 */
[----:B------:R-:W-:Y:S04]  /*b2f0*/  DEPBAR.LE SB0, 0x0 ;  /* 0x000080000000791a */ /* 0x000fe80000000000 */
[CC--:B------:R-:W-:Y:S01]  /*b300*/  FFMA.FTZ R12, R179.reuse, -R177.reuse, R12 ;  /* 0x800000b1b30c7223 */ /* 0x0c0fe2000001000c */
[----:B------:R-:W-:Y:S01]  /*b310*/  FFMA.FTZ R26, R179, -R177, R26 ;  /* 0x800000b1b31a7223 */ /* 0x000fe2000001001a */
[----:B------:R-:W-:Y:S01]  /*b320*/  I2FP.F32.S32 R179, R181 ;  /* 0x000000b500b37245 */ /* 0x000fe20000201400 */
[----:B------:R-:W-:Y:S01]  /*b330*/  BAR.SYNC.DEFER_BLOCKING 0x0 ;  /* 0x0000000000007b1d */ /* 0x000fe20000010000 */
[CC--:B------:R-:W-:Y:S01]  /*b340*/  FFMA.FTZ R20, R178.reuse, -R177.reuse, R20 ;  /* 0x800000b1b2147223 */ /* 0x0c0fe20000010014 */
[-C--:B------:R-:W-:Y:S01]  /*b350*/  FFMA.FTZ R34, R178, -R177.reuse, R34 ;  /* 0x800000b1b2227223 */ /* 0x080fe20000010022 */
[----:B------:R-:W-:Y:S02]  /*b360*/  VIADD R181, R0, 0xffffffe7 ;  /* 0xffffffe700b57836 */ /* 0x000fe40000000000 */
[-C--:B------:R-:W-:Y:S01]  /*b370*/  FFMA.FTZ R24, R180, -R177.reuse, R24 ;  /* 0x800000b1b4187223 */ /* 0x080fe20000010018 */
[----:B------:R-:W-:Y:S02]  /*b380*/  VIADD R178, R0, 0xffffffe8 ;  /* 0xffffffe800b27836 */ /* 0x000fe40000000000 */
[----:B------:R-:W-:Y:S01]  /*b390*/  FFMA.FTZ R30, R180, -R177, R30 ;  /* 0x800000b1b41e7223 */ /* 0x000fe2000001001e */
[C---:B------:R-:W-:Y:S01]  /*b3a0*/  VIADD R180, R0.reuse, 0x48 ;  /* 0x0000004800b47836 */ /* 0x040fe20000000000 */
[----:B------:R-:W-:Y:S01]  /*b3b0*/  IABS R181, R181 ;  /* 0x000000b500b57213 */ /* 0x000fe20000000000 */
[CC--:B------:R-:W-:Y:S01]  /*b3c0*/  FFMA.FTZ R25, R179.reuse, -R177.reuse, R25 ;  /* 0x800000b1b3197223 */ /* 0x0c0fe20000010019 */
[----:B------:R-:W-:Y:S01]  /*b3d0*/  IABS R178, R178 ;  /* 0x000000b200b27213 */ /* 0x000fe20000000000 */
[----:B------:R-:W-:Y:S01]  /*b3e0*/  FFMA.FTZ R31, R179, -R177, R31 ;  /* 0x800000b1b31f7223 */ /* 0x000fe2000001001f */
[----:B------:R-:W-:Y:S01]  /*b3f0*/  IABS R180, R180 ;  /* 0x000000b400b47213 */ /* 0x000fe20000000000 */
[C---:B------:R-:W-:Y:S01]  /*b400*/  VIADD R179, R0.reuse, 0xffffffef ;  /* 0xffffffef00b37836 */ /* 0x040fe20000000000 */
[----:B-1----:R-:W-:Y:S01]  /*b410*/  I2FP.F32.S32 R2, R181 ;  /* 0x000000b500027245 */ /* 0x002fe20000201400 */
[C---:B------:R-:W-:Y:S01]  /*b420*/  VIADD R181, R0.reuse, 0x18 ;  /* 0x0000001800b57836 */ /* 0x040fe20000000000 */
[----:B------:R-:W-:Y:S01]  /*b430*/  I2FP.F32.S32 R178, R178 ;  /* 0x000000b200b27245 */ /* 0x000fe20000201400 */
[----:B------:R-:W-:Y:S01]  /*b440*/  VIADD R209, R0, 0x7 ;  /* 0x0000000700d17836 */ /* 0x000fe20000000000 */
[----:B------:R-:W-:Y:S01]  /*b450*/  I2FP.F32.S32 R180, R180 ;  /* 0x000000b400b47245 */ /* 0x000fe20000201400 */
[C---:B------:R-:W-:Y:S01]  /*b460*/  FFMA.FTZ R33, R2.reuse, -R177, R33 ;  /* 0x800000b102217223 */ /* 0x040fe20000010021 */
[----:B------:R-:W-:Y:S01]  /*b470*/  IABS R179, R179 ;  /* 0x000000b300b37213 */ /* 0x000fe20000000000 */
[----:B------:R-:W-:Y:S01]  /*b480*/  FFMA.FTZ R39, R2, -R177, R39 ;  /* 0x800000b102277223 */ /* 0x000fe20000010027 */
[----:B------:R-:W-:Y:S01]  /*b490*/  IABS R181, R181 ;  /* 0x000000b500b57213 */ /* 0x000fe20000000000 */
[C---:B------:R-:W-:Y:S01]  /*b4a0*/  FFMA.FTZ R32, R178.reuse, -R177, R32 ;  /* 0x800000b1b2207223 */ /* 0x040fe20000010020 */
[----:B------:R-:W-:Y:S01]  /*b4b0*/  I2FP.F32.S32 R179, R179 ;  /* 0x000000b300b37245 */ /* 0x000fe20000201400 */
[----:B------:R-:W-:Y:S01]  /*b4c0*/  FFMA.FTZ R38, R178, -R177, R38 ;  /* 0x800000b1b2267223 */ /* 0x000fe20000010026 */
[----:B------:R-:W-:Y:S01]  /*b4d0*/  I2FP.F32.S32 R181, R181 ;  /* 0x000000b500b57245 */ /* 0x000fe20000201400 */
[C---:B------:R-:W-:Y:S01]  /*b4e0*/  VIADD R2, R0.reuse, 0x47 ;  /* 0x0000004700027836 */ /* 0x040fe20000000000 */
[----:B------:R-:W-:Y:S01]  /*b4f0*/  IABS R209, R209 ;  /* 0x000000d100d17213 */ /* 0x000fe20000000000 */
[----:B------:R-:W-:Y:S02]  /*b500*/  VIADD R178, R0, 0x27 ;  /* 0x0000002700b27836 */ /* 0x000fe40000000000 */
[-C--:B------:R-:W-:Y:S01]  /*b510*/  FFMA.FTZ R10, R180, -R177.reuse, R10 ;  /* 0x800000b1b40a7223 */ /* 0x080fe2000001000a */
[C---:B------:R-:W-:Y:S01]  /*b520*/  VIADD R180, R0.reuse, 0x20 ;  /* 0x0000002000b47836 */ /* 0x040fe20000000000 */
[----:B------:R-:W-:Y:S01]  /*b530*/  IABS R2, R2 ;  /* 0x0000000200027213 */ /* 0x000fe20000000000 */
[CC--:B------:R-:W-:Y:S01]  /*b540*/  FFMA.FTZ R21, R179.reuse, -R177.reuse, R21 ;  /* 0x800000b1b3157223 */ /* 0x0c0fe20000010015 */
[----:B------:R-:W-:Y:S01]  /*b550*/  IABS R178, R178 ;  /* 0x000000b200b27213 */ /* 0x000fe20000000000 */
[-C--:B------:R-:W-:Y:S01]  /*b560*/  FFMA.FTZ R35, R179, -R177.reuse, R35 ;  /* 0x800000b1b3237223 */ /* 0x080fe20000010023 */
[----:B------:R-:W-:Y:S01]  /*b570*/  I2FP.F32.S32 R2, R2 ;  /* 0x0000000200027245 */ /* 0x000fe20000201400 */
[----:B------:R-:W-:Y:S01]  /*b580*/  VIADD R179, R0, 0x28 ;  /* 0x0000002800b37836 */ /* 0x000fe20000000000 */
[----:B------:R-:W-:Y:S01]  /*b590*/  I2FP.F32.S32 R178, R178 ;  /* 0x000000b200b27245 */ /* 0x000fe20000201400 */
[-C--:B--2---:R-:W-:Y:S05]  /*b5a0*/  HMMA.16816.F32.BF16 R52, R212, R204.reuse, R52 ;  /* 0x000000ccd434723c */ /* 0x084fea0000041834 */
[----:B------:R-:W-:Y:S01]  /*b5b0*/  IABS R180, R180 ;  /* 0x000000b400b47213 */ /* 0x000fe20000000000 */
[----:B------:R-:W-:Y:S01]  /*b5c0*/  FFMA.FTZ R11, R2, -R177, R11 ;  /* 0x800000b1020b7223 */ /* 0x000fe2000001000b */
[----:B------:R-:W-:Y:S01]  /*b5d0*/  IABS R179, R179 ;  /* 0x000000b300b37213 */ /* 0x000fe20000000000 */
[CC--:B------:R-:W-:Y:S01]  /*b5e0*/  FFMA.FTZ R29, R178.reuse, -R177.reuse, R29 ;  /* 0x800000b1b21d7223 */ /* 0x0c0fe2000001001d */
[----:B------:R-:W-:Y:S01]  /*b5f0*/  I2FP.F32.S32 R2, R180 ;  /* 0x000000b400027245 */ /* 0x000fe20000201400 */
[----:B------:R-:W-:Y:S01]  /*b600*/  FFMA.FTZ R43, R178, -R177, R43 ;  /* 0x800000b1b22b7223 */ /* 0x000fe2000001002b */
[----:B------:R-:W-:Y:S01]  /*b610*/  I2FP.F32.S32 R179, R179 ;  /* 0x000000b300b37245 */ /* 0x000fe20000201400 */
[----:B------:R-:W-:Y:S01]  /*b620*/  VIADD R178, R0, 0xffffffe0 ;  /* 0xffffffe000b27836 */ /* 0x000fe20000000000 */
[----:B------:R-:W-:Y:S01]  /*b630*/  I2FP.F32.S32 R209, R209 ;  /* 0x000000d100d17245 */ /* 0x000fe20000201400 */
[CC--:B------:R-:W-:Y:S01]  /*b640*/  FFMA.FTZ R40, R2.reuse, -R177.reuse, R40 ;  /* 0x800000b102287223 */ /* 0x0c0fe20000010028 */
[-C--:B------:R-:W-:Y:S01]  /*b650*/  FFMA.FTZ R46, R2, -R177.reuse, R46 ;  /* 0x800000b1022e7223 */ /* 0x080fe2000001002e */
[C---:B------:R-:W-:Y:S01]  /*b660*/  VIADD R2, R0.reuse, 0x1f ;  /* 0x0000001f00027836 */ /* 0x040fe20000000000 */
[----:B------:R-:W-:Y:S01]  /*b670*/  IABS R178, R178 ;  /* 0x000000b200b27213 */ /* 0x000fe20000000000 */
[C---:B------:R-:W-:Y:S04]  /*b680*/  HMMA.16816.F32.BF16 R56, R220.reuse, R204, R56 ;  /* 0x000000ccdc38723c */ /* 0x040fe80000041838 */
[----:B------:R-:W-:Y:S01]  /*b690*/  I2FP.F32.S32 R178, R178 ;  /* 0x000000b200b27245 */ /* 0x000fe20000201400 */
[CC--:B------:R-:W-:Y:S01]  /*b6a0*/  FFMA.FTZ R28, R179.reuse, -R177.reuse, R28 ;  /* 0x800000b1b31c7223 */ /* 0x0c0fe2000001001c */
[----:B------:R-:W-:Y:S01]  /*b6b0*/  IABS R2, R2 ;  /* 0x0000000200027213 */ /* 0x000fe20000000000 */
[-C--:B------:R-:W-:Y:S01]  /*b6c0*/  FFMA.FTZ R42, R179, -R177.reuse, R42 ;  /* 0x800000b1b32a7223 */ /* 0x080fe2000001002a */
[----:B------:R-:W-:Y:S02]  /*b6d0*/  VIADD R179, R0, 0xffffffdf ;  /* 0xffffffdf00b37836 */ /* 0x000fe40000000000 */
[CC--:B------:R-:W-:Y:S01]  /*b6e0*/  FFMA.FTZ R36, R178.reuse, -R177.reuse, R36 ;  /* 0x800000b1b2247223 */ /* 0x0c0fe20000010024 */
[----:B------:R-:W-:Y:S01]  /*b6f0*/  I2FP.F32.S32 R2, R2 ;  /* 0x0000000200027245 */ /* 0x000fe20000201400 */
[----:B------:R-:W-:Y:S01]  /*b700*/  FFMA.FTZ R50, R178, -R177, R50 ;  /* 0x800000b1b2327223 */ /* 0x000fe20000010032 */
[----:B------:R-:W-:Y:S01]  /*b710*/  VIADD R178, R0, 0xffffffd8 ;  /* 0xffffffd800b27836 */ /* 0x000fe20000000000 */
[----:B------:R-:W-:Y:S01]  /*b720*/  IABS R179, R179 ;  /* 0x000000b300b37213 */ /* 0x000fe20000000000 */
[-C--:B------:R-:W-:Y:S03]  /*b730*/  HMMA.16816.F32.BF16 R60, R220, R206.reuse, R60 ;  /* 0x000000cedc3c723c */ /* 0x080fe6000004183c */
[----:B------:R-:W-:Y:S01]  /*b740*/  IABS R178, R178 ;  /* 0x000000b200b27213 */ /* 0x000fe20000000000 */
[C---:B------:R-:W-:Y:S01]  /*b750*/  FFMA.FTZ R41, R2.reuse, -R177, R41 ;  /* 0x800000b102297223 */ /* 0x040fe20000010029 */
[----:B------:R-:W-:Y:S01]  /*b760*/  I2FP.F32.S32 R179, R179 ;  /* 0x000000b300b37245 */ /* 0x000fe20000201400 */
[-C--:B------:R-:W-:Y:S01]  /*b770*/  FFMA.FTZ R47, R2, -R177.reuse, R47 ;  /* 0x800000b1022f7223 */ /* 0x080fe2000001002f */
[----:B------:R-:W-:Y:S01]  /*b780*/  I2FP.F32.S32 R178, R178 ;  /* 0x000000b200b27245 */ /* 0x000fe20000201400 */
[C---:B------:R-:W-:Y:S01]  /*b790*/  VIADD R2, R0.reuse, 0xffffffd7 ;  /* 0xffffffd700027836 */ /* 0x040fe20000000000 */
[----:B------:R-:W-:Y:S04]  /*b7a0*/  HMMA.16816.F32.BF16 R64, R212, R206, R64 ;  /* 0x000000ced440723c */ /* 0x000fe80000041840 */
[----:B------:R-:W-:Y:S01]  /*b7b0*/  IABS R2, R2 ;  /* 0x0000000200027213 */ /* 0x000fe20000000000 */
[----:B------:R-:W-:Y:S02]  /*b7c0*/  VIADD R205, R0, 0xffffffcf ;  /* 0xffffffcf00cd7836 */ /* 0x000fe40000000000 */
[CC--:B------:R-:W-:Y:S01]  /*b7d0*/  FFMA.FTZ R48, R178.reuse, -R177.reuse, R48 ;  /* 0x800000b1b2307223 */ /* 0x0c0fe20000010030 */
[----:B------:R-:W-:Y:S01]  /*b7e0*/  FFMA.FTZ R54, R178, -R177, R54 ;  /* 0x800000b1b2367223 */ /* 0x000fe20000010036 */
[----:B------:R-:W-:Y:S01]  /*b7f0*/  I2FP.F32.S32 R2, R2 ;  /* 0x0000000200027245 */ /* 0x000fe20000201400 */
[----:B------:R-:W-:Y:S01]  /*b800*/  VIADD R178, R0, 0xf ;  /* 0x0000000f00b27836 */ /* 0x000fe20000000000 */
[----:B------:R-:W-:Y:S01]  /*b810*/  IABS R205, R205 ;  /* 0x000000cd00cd7213 */ /* 0x000fe20000000000 */
[CC--:B------:R-:W-:Y:S01]  /*b820*/  FFMA.FTZ R37, R179.reuse, -R177.reuse, R37 ;  /* 0x800000b1b3257223 */ /* 0x0c0fe20000010025 */
[-C--:B------:R-:W-:Y:S01]  /*b830*/  FFMA.FTZ R51, R179, -R177.reuse, R51 ;  /* 0x800000b1b3337223 */ /* 0x080fe20000010033 */
[C---:B------:R-:W-:Y:S01]  /*b840*/  FFMA.FTZ R49, R2.reuse, -R177, R49 ;  /* 0x800000b102317223 */ /* 0x040fe20000010031 */
[----:B------:R-:W-:Y:S01]  /*b850*/  I2FP.F32.S32 R179, R205 ;  /* 0x000000cd00b37245 */ /* 0x000fe20000201400 */
[-C--:B------:R-:W-:Y:S01]  /*b860*/  FFMA.FTZ R55, R2, -R177.reuse, R55 ;  /* 0x800000b102377223 */ /* 0x080fe20000010037 */
[----:B------:R-:W-:Y:S01]  /*b870*/  IABS R178, R178 ;  /* 0x000000b200b27213 */ /* 0x000fe20000000000 */
[C---:B------:R-:W-:Y:S02]  /*b880*/  VIADD R2, R0.reuse, 0x10 ;  /* 0x0000001000027836 */ /* 0x040fe40000000000 */
[CC--:B------:R-:W-:Y:S01]  /*b890*/  FFMA.FTZ R44, R181.reuse, -R177.reuse, R44 ;  /* 0x800000b1b52c7223 */ /* 0x0c0fe2000001002c */
[C---:B------:R-:W-:Y:S02]  /*b8a0*/  VIADD R205, R0.reuse, 0xffffffc7 ;  /* 0xffffffc700cd7836 */ /* 0x040fe40000000000 */
[-C--:B------:R-:W-:Y:S01]  /*b8b0*/  FFMA.FTZ R58, R181, -R177.reuse, R58 ;  /* 0x800000b1b53a7223 */ /* 0x080fe2000001003a */
[C---:B------:R-:W-:Y:S01]  /*b8c0*/  VIADD R204, R0.reuse, 0x17 ;  /* 0x0000001700cc7836 */ /* 0x040fe20000000000 */
[----:B------:R-:W-:Y:S01]  /*b8d0*/  IABS R2, R2 ;  /* 0x0000000200027213 */ /* 0x000fe20000000000 */
[C---:B------:R-:W-:Y:S02]  /*b8e0*/  VIADD R180, R0.reuse, 0xffffffd0 ;  /* 0xffffffd000b47836 */ /* 0x040fe40000000000 */
[----:B------:R-:W-:Y:S01]  /*b8f0*/  FFMA.FTZ R7, R209, -R177, R7 ;  /* 0x800000b1d1077223 */ /* 0x000fe20000010007 */
[----:B------:R-:W-:Y:S01]  /*b900*/  VIADD R181, R0, 0xffffffc8 ;  /* 0xffffffc800b57836 */ /* 0x000fe20000000000 */
[----:B------:R-:W-:Y:S01]  /*b910*/  I2FP.F32.S32 R2, R2 ;  /* 0x0000000200027245 */ /* 0x000fe20000201400 */
[----:B------:R-:W-:Y:S01]  /*b920*/  IMAD.MOV.U32 R0, RZ, RZ, R178 ;  /* 0x000000ffff007224 */ /* 0x000fe200078e00b2 */
[----:B------:R-:W-:Y:S01]  /*b930*/  IABS R178, R205 ;  /* 0x000000cd00b27213 */ /* 0x000fe20000000000 */
[CC--:B------:R-:W-:Y:S01]  /*b940*/  FFMA.FTZ R53, R179.reuse, -R177.reuse, R53 ;  /* 0x800000b1b3357223 */ /* 0x0c0fe20000010035 */
[----:B------:R-:W-:Y:S01]  /*b950*/  IABS R204, R204 ;  /* 0x000000cc00cc7213 */ /* 0x000fe20000000000 */
[CC--:B------:R-:W-:Y:S01]  /*b960*/  FFMA.FTZ R56, R2.reuse, -R177.reuse, R56 ;  /* 0x800000b102387223 */ /* 0x0c0fe20000010038 */
[----:B------:R-:W-:Y:S01]  /*b970*/  I2FP.F32.S32 R0, R0 ;  /* 0x0000000000007245 */ /* 0x000fe20000201400 */
[-C--:B------:R-:W-:Y:S01]  /*b980*/  FFMA.FTZ R62, R2, -R177.reuse, R62 ;  /* 0x800000b1023e7223 */ /* 0x080fe2000001003e */
[----:B------:R-:W-:Y:S01]  /*b990*/  I2FP.F32.S32 R178, R178 ;  /* 0x000000b200b27245 */ /* 0x000fe20000201400 */
[-C--:B------:R-:W-:Y:S01]  /*b9a0*/  FFMA.FTZ R67, R179, -R177.reuse, R67 ;  /* 0x800000b1b3437223 */ /* 0x080fe20000010043 */
[----:B------:R-:W-:Y:S01]  /*b9b0*/  FMNMX3.FTZ R2, R182, R8, R9, !PT ;  /* 0x00000008b6027276 */ /* 0x000fe20007810009 */
[CC--:B------:R-:W-:Y:S01]  /*b9c0*/  FFMA.FTZ R57, R0.reuse, -R177.reuse, R57 ;  /* 0x800000b100397223 */ /* 0x0c0fe20000010039 */
[----:B------:R-:W-:Y:S01]  /*b9d0*/  FMNMX3.FTZ R179, R3, R4, R5, !PT ;  /* 0x0000000403b37276 */ /* 0x000fe20007810005 */
[-C--:B------:R-:W-:Y:S01]  /*b9e0*/  FFMA.FTZ R63, R0, -R177.reuse, R63 ;  /* 0x800000b1003f7223 */ /* 0x080fe2000001003f */
[----:B------:R-:W-:Y:S01]  /*b9f0*/  FMNMX3.FTZ R0, R183, R10, R11, !PT ;  /* 0x0000000ab7007276 */ /* 0x000fe2000781000b */
[-C--:B------:R-:W-:Y:S01]  /*ba00*/  FFMA.FTZ R65, R178, -R177.reuse, R65 ;  /* 0x800000b1b2417223 */ /* 0x080fe20000010041 */
[----:B------:R-:W-:Y:S01]  /*ba10*/  FMNMX3.FTZ R178, R176, R6, R7, !PT ;  /* 0x00000006b0b27276 */ /* 0x000fe20007810007 */
[-C--:B------:R-:W-:Y:S01]  /*ba20*/  FFMA.FTZ R60, R208, -R177.reuse, R60 ;  /* 0x800000b1d03c7223 */ /* 0x080fe2000001003c */
[----:B------:R-:W-:Y:S01]  /*ba30*/  FMNMX3.FTZ R2, R2, R12, R13, !PT ;  /* 0x0000000c02027276 */ /* 0x000fe2000781000d */
[-C--:B------:R-:W-:Y:S01]  /*ba40*/  FFMA.FTZ R61, R209, -R177.reuse, R61 ;  /* 0x800000b1d13d7223 */ /* 0x080fe2000001003d */
[----:B------:R-:W-:Y:S02]  /*ba50*/  FMNMX3.FTZ R0, R0, R14, R15, !PT ;  /* 0x0000000e00007276 */ /* 0x000fe4000781000f */
[----:B------:R-:W-:Y:S02]  /*ba60*/  FMNMX3.FTZ R179, R179, R16, R17, !PT ;  /* 0x00000010b3b37276 */ /* 0x000fe40007810011 */
[----:B------:R-:W-:Y:S02]  /*ba70*/  FMNMX3.FTZ R178, R178, R18, R19, !PT ;  /* 0x00000012b2b27276 */ /* 0x000fe40007810013 */
[----:B------:R-:W-:Y:S02]  /*ba80*/  FMNMX3.FTZ R213, R2, R24, R25, !PT ;  /* 0x0000001802d57276 */ /* 0x000fe40007810019 */
[----:B------:R-:W-:Y:S02]  /*ba90*/  FMNMX3.FTZ R0, R0, R26, R27, !PT ;  /* 0x0000001a00007276 */ /* 0x000fe4000781001b */
[----:B------:R-:W-:Y:S02]  /*baa0*/  FMNMX3.FTZ R211, R179, R20, R21, !PT ;  /* 0x00000014b3d37276 */ /* 0x000fe40007810015 */
[----:B------:R-:W-:Y:S02]  /*bab0*/  FMNMX3.FTZ R2, R178, R22, R23, !PT ;  /* 0x00000016b2027276 */ /* 0x000fe40007810017 */
[----:B------:R-:W-:Y:S02]  /*bac0*/  I2FP.F32.S32 R204, R204 ;  /* 0x000000cc00cc7245 */ /* 0x000fe40000201400 */
[----:B------:R-:W-:Y:S02]  /*bad0*/  IABS R180, R180 ;  /* 0x000000b400b47213 */ /* 0x000fe40000000000 */
[----:B------:R-:W-:Y:S01]  /*bae0*/  FMNMX3.FTZ R213, R213, R28, R29, !PT ;  /* 0x0000001cd5d57276 */ /* 0x000fe2000781001d */
[-C--:B------:R-:W-:Y:S01]  /*baf0*/  FFMA.FTZ R45, R204, -R177.reuse, R45 ;  /* 0x800000b1cc2d7223 */ /* 0x080fe2000001002d */
[----:B------:R-:W-:Y:S01]  /*bb00*/  FMNMX3.FTZ R0, R0, R30, R31, !PT ;  /* 0x0000001e00007276 */ /* 0x000fe2000781001f */
[----:B------:R-:W-:Y:S01]  /*bb10*/  FFMA.FTZ R59, R204, -R177, R59 ;  /* 0x800000b1cc3b7223 */ /* 0x000fe2000001003b */
        /* <DEDUP_REMOVED lines=11> */
[----:B------:R-:W-:Y:S02]  /*bbd0*/  FMNMX3.FTZ R213, R213, R44, R45, !PT ;  /* 0x0000002cd5d57276 */ /* 0x000fe4000781002d */
[----:B------:R-:W-:Y:S01]  /*bbe0*/  FMNMX3.FTZ R0, R0, R46, R47, !PT ;  /* 0x0000002e00007276 */ /* 0x000fe2000781002f */
[----:B------:R-:W-:Y:S01]  /*bbf0*/  FFMA.FTZ R64, R181, -R177, R64 ;  /* 0x800000b1b5407223 */ /* 0x000fe20000010040 */
        /* <DEDUP_REMOVED lines=11> */
.L_x_397:
[----:B--2---:R-:W-:Y:S01]  /*bcb0*/  SHFL.BFLY PT, R180, R212, 0x2, 0x1f ;  /* 0x0c401f00d4b47f89 */ /* 0x004fe200000e0000 */
[----:B------:R-:W-:Y:S07]  /*bcc0*/  IADD3 R246, PT, PT, R224, 0xc000, RZ ;  /* 0x0000c000e0f67810 */ /* 0x000fee0007ffe0ff */
[----:B------:R-:W-:Y:S08]  /*bcd0*/  SHFL.BFLY PT, R179, R213, 0x2, 0x1f ;  /* 0x0c401f00d5b37f89 */ /* 0x000ff000000e0000 */
[----:B------:R-:W-:Y:S08]  /*bce0*/  SHFL.BFLY PT, R181, R211, 0x2, 0x1f ;  /* 0x0c401f00d3b57f89 */ /* 0x000ff000000e0000 */
[----:B------:R-:W1:Y:S02]  /*bcf0*/  SHFL.BFLY PT, R2, R0, 0x2, 0x1f ;  /* 0x0c401f0000027f89 */ /* 0x000e6400000e0000 */
[----:B-1----:R-:W-:Y:S02]  /*bd00*/  FMNMX.FTZ R0, R0, R2, !PT ;  /* 0x0000000200007209 */ /* 0x002fe40007810000 */
[----:B------:R-:W-:Y:S02]  /*bd10*/  FMNMX.FTZ R180, R212, R180, !PT ;  /* 0x000000b4d4b47209 */ /* 0x000fe40007810000 */
[----:B------:R-:W-:Y:S02]  /*bd20*/  FMNMX.FTZ R179, R213, R179, !PT ;  /* 0x000000b3d5b37209 */ /* 0x000fe40007810000 */
[----:B------:R-:W-:Y:S01]  /*bd30*/  SHFL.BFLY PT, R2, R0, 0x1, 0x1f ;  /* 0x0c201f0000027f89 */ /* 0x000fe200000e0000 */
[----:B------:R-:W-:Y:S07]  /*bd40*/  FMNMX.FTZ R181, R211, R181, !PT ;  /* 0x000000b5d3b57209 */ /* 0x000fee0007810000 */
[----:B------:R-:W1:Y:S08]  /*bd50*/  SHFL.BFLY PT, R204, R180, 0x1, 0x1f ;  /* 0x0c201f00b4cc7f89 */ /* 0x000e7000000e0000 */
[----:B------:R-:W2:Y:S08]  /*bd60*/  SHFL.BFLY PT, R205, R179, 0x1, 0x1f ;  /* 0x0c201f00b3cd7f89 */ /* 0x000eb000000e0000 */
[----:B------:R-:W3:Y:S01]  /*bd70*/  SHFL.BFLY PT, R178, R181, 0x1, 0x1f ;  /* 0x0c201f00b5b27f89 */ /* 0x000ee200000e0000 */
[----:B-1----:R-:W-:Y:S02]  /*bd80*/  FMNMX.FTZ R180, R180, R204, !PT ;  /* 0x000000ccb4b47209 */ /* 0x002fe40007810000 */
[----:B--2---:R-:W-:Y:S03]  /*bd90*/  FMNMX.FTZ R179, R179, R205, !PT ;  /* 0x000000cdb3b37209 */ /* 0x004fe60007810000 */
[C---:B------:R-:W-:Y:S01]  /*bda0*/  FMUL.FTZ R210, R180.reuse, UR4 ;  /* 0x00000004b4d27c20 */ /* 0x040fe20008410000 */
[----:B------:R-:W-:Y:S01]  /*bdb0*/  FSETP.NEU.FTZ.AND P2, PT, R180, -INF , PT ;  /* 0xff800000b400780b */ /* 0x000fe20003f5d000 */
[----:B------:R-:W1:Y:S01]  /*bdc0*/  LDSM.16.MT88.4 R204, [R224+0xc000] ;  /* 0x00c00000e0cc783b */ /* 0x000e620000004200 */
[----:B---3--:R-:W-:Y:S01]  /*bdd0*/  FMNMX.FTZ R181, R181, R178, !PT ;  /* 0x000000b2b5b57209 */ /* 0x008fe20007810000 */
[----:B------:R-:W-:Y:S01]  /*bde0*/  FMUL.FTZ R209, R179, UR4 ;  /* 0x00000004b3d17c20 */ /* 0x000fe20008410000 */
[----:B------:R-:W-:Y:S02]  /*bdf0*/  FSEL R210, R210, RZ, P2 ;  /* 0x000000ffd2d27208 */ /* 0x000fe40001000000 */
[----:B------:R-:W-:Y:S01]  /*be00*/  FMNMX.FTZ R178, R0, R2, !PT ;  /* 0x0000000200b27209 */ /* 0x000fe20007810000 */
[----:B------:R-:W-:Y:S01]  /*be10*/  FADD.FTZ R0, -R181, R3 ;  /* 0x00000003b5007221 */ /* 0x000fe20000010100 */
[----:B------:R-:W-:Y:S01]  /*be20*/  FSETP.NEU.FTZ.AND P2, PT, R179, -INF , PT ;  /* 0xff800000b300780b */ /* 0x000fe20003f5d000 */
[----:B------:R-:W-:Y:S01]  /*be30*/  FMUL.FTZ R208, R181, UR4 ;  /* 0x00000004b5d07c20 */ /* 0x000fe20008410000 */
[----:B------:R-:W-:Y:S01]  /*be40*/  FADD.FTZ R3, -R180, R176 ;  /* 0x000000b0b4037221 */ /* 0x000fe20000010100 */
[----:B------:R-:W-:Y:S01]  /*be50*/  FMUL.FTZ R211, R178, UR4 ;  /* 0x00000004b2d37c20 */ /* 0x000fe20008410000 */
[----:B------:R-:W-:Y:S01]  /*be60*/  FSEL R209, R209, RZ, P2 ;  /* 0x000000ffd1d17208 */ /* 0x000fe20001000000 */
[----:B------:R-:W-:Y:S01]  /*be70*/  FMUL.FTZ R176, R0, UR4 ;  /* 0x0000000400b07c20 */ /* 0x000fe20008410000 */
[C---:B------:R-:W-:Y:S01]  /*be80*/  FSETP.NEU.FTZ.AND P2, PT, R178.reuse, -INF , PT ;  /* 0xff800000b200780b */ /* 0x040fe20003f5d000 */
[----:B------:R-:W-:Y:S01]  /*be90*/  FADD.FTZ R0, -R178, R183 ;  /* 0x000000b7b2007221 */ /* 0x000fe20000010100 */
[----:B------:R-:W-:Y:S01]  /*bea0*/  FSETP.NEU.FTZ.AND P3, PT, R181, -INF , PT ;  /* 0xff800000b500780b */ /* 0x000fe20003f7d000 */
[----:B------:R-:W-:Y:S01]  /*beb0*/  FADD.FTZ R2, -R179, R182 ;  /* 0x000000b6b3027221 */ /* 0x000fe20000010100 */
[----:B------:R-:W-:Y:S01]  /*bec0*/  FSEL R211, R211, RZ, P2 ;  /* 0x000000ffd3d37208 */ /* 0x000fe20001000000 */
[----:B------:R-:W-:Y:S01]  /*bed0*/  FMUL.FTZ R0, R0, UR4 ;  /* 0x0000000400007c20 */ /* 0x000fe20008410000 */
[----:B------:R-:W-:Y:S01]  /*bee0*/  FSEL R208, R208, RZ, P3 ;  /* 0x000000ffd0d07208 */ /* 0x000fe20001800000 */
[----:B------:R-:W-:Y:S01]  /*bef0*/  FMUL.FTZ R2, R2, UR4 ;  /* 0x0000000402027c20 */ /* 0x000fe20008410000 */
[--C-:B------:R-:W-:Y:S01]  /*bf00*/  FFMA.FTZ R12, R12, UR4, -R209.reuse ;  /* 0x000000040c0c7c23 */ /* 0x100fe200080108d1 */
[----:B------:R-:W-:Y:S01]  /*bf10*/  FFMA.FTZ R13, R13, UR4, -R209 ;  /* 0x000000040d0d7c23 */ /* 0x000fe200080108d1 */
[--C-:B------:R-:W-:Y:S01]  /*bf20*/  FFMA.FTZ R14, R14, UR4, -R211.reuse ;  /* 0x000000040e0e7c23 */ /* 0x100fe200080108d3 */
[----:B------:R-:W-:Y:S01]  /*bf30*/  FFMA.FTZ R15, R15, UR4, -R211 ;  /* 0x000000040f0f7c23 */ /* 0x000fe200080108d3 */
[----:B------:R-:W-:Y:S01]  /*bf40*/  FMUL.FTZ R3, R3, UR4 ;  /* 0x0000000403037c20 */ /* 0x000fe20008410000 */
[----:B------:R-:W-:Y:S01]  /*bf50*/  FFMA.FTZ R5, R5, UR4, -R208 ;  /* 0x0000000405057c23 */ /* 0x000fe200080108d0 */
[--C-:B------:R-:W-:Y:S01]  /*bf60*/  FFMA.FTZ R6, R6, UR4, -R210.reuse ;  /* 0x0000000406067c23 */ /* 0x100fe200080108d2 */
[----:B------:R-:W-:Y:S01]  /*bf70*/  FFMA.FTZ R7, R7, UR4, -R210 ;  /* 0x0000000407077c23 */ /* 0x000fe200080108d2 */
[--C-:B------:R-:W-:Y:S01]  /*bf80*/  FFMA.FTZ R4, R4, UR4, -R208.reuse ;  /* 0x0000000404047c23 */ /* 0x100fe200080108d0 */
[--C-:B------:R-:W-:Y:S01]  /*bf90*/  FFMA.FTZ R16, R16, UR4, -R208.reuse ;  /* 0x0000000410107c23 */ /* 0x100fe200080108d0 */
[----:B------:R-:W-:Y:S01]  /*bfa0*/  FFMA.FTZ R17, R17, UR4, -R208 ;  /* 0x0000000411117c23 */ /* 0x000fe200080108d0 */
[--C-:B------:R-:W-:Y:S01]  /*bfb0*/  FFMA.FTZ R18, R18, UR4, -R210.reuse ;  /* 0x0000000412127c23 */ /* 0x100fe200080108d2 */
[----:B------:R-:W-:Y:S01]  /*bfc0*/  FFMA.FTZ R19, R19, UR4, -R210 ;  /* 0x0000000413137c23 */ /* 0x000fe200080108d2 */
[----:B------:R-:W2:Y:S01]  /*bfd0*/  MUFU.EX2 R2, R2 ;  /* 0x0000000200027308 */ /* 0x000ea20000000800 */
[--C-:B------:R-:W-:Y:S01]  /*bfe0*/  FFMA.FTZ R8, R8, UR4, -R209.reuse ;  /* 0x0000000408087c23 */ /* 0x100fe200080108d1 */
[----:B------:R-:W-:Y:S01]  /*bff0*/  FFMA.FTZ R9, R9, UR4, -R209 ;  /* 0x0000000409097c23 */ /* 0x000fe200080108d1 */
[--C-:B------:R-:W-:Y:S07]  /*c000*/  FFMA.FTZ R10, R10, UR4, -R211.reuse ;  /* 0x000000040a0a7c23 */ /* 0x100fee00080108d3 */
[----:B------:R-:W3:Y:S01]  /*c010*/  MUFU.EX2 R0, R0 ;  /* 0x0000000000007308 */ /* 0x000ee20000000800 */
[----:B------:R-:W-:Y:S01]  /*c020*/  FFMA.FTZ R11, R11, UR4, -R211 ;  /* 0x000000040b0b7c23 */ /* 0x000fe200080108d3 */
[----:B------:R-:W-:Y:S01]  /*c030*/  IADD3 R182, PT, PT, R224, 0xc040, RZ ;  /* 0x0000c040e0b67810 */ /* 0x000fe20007ffe0ff */
[--C-:B------:R-:W-:Y:S07]  /*c040*/  FFMA.FTZ R20, R20, UR4, -R208.reuse ;  /* 0x0000000414147c23 */ /* 0x100fee00080108d0 */
[----:B------:R4:W-:Y:S01]  /*c050*/  MUFU.EX2 R219, R12 ;  /* 0x0000000c00db7308 */ /* 0x0009e20000000800 */
[----:B------:R-:W-:Y:S01]  /*c060*/  @P0 IADD3 R182, PT, PT, R246, -0x40, RZ ;  /* 0xffffffc0f6b60810 */ /* 0x000fe20007ffe0ff */
[--C-:B------:R-:W-:Y:S01]  /*c070*/  FFMA.FTZ R21, R21, UR4, -R208.reuse ;  /* 0x0000000415157c23 */ /* 0x100fe200080108d0 */
[--C-:B------:R-:W-:Y:S07]  /*c080*/  FFMA.FTZ R32, R32, UR4, -R208.reuse ;  /* 0x0000000420207c23 */ /* 0x100fee00080108d0 */
[----:B------:R5:W-:Y:S01]  /*c090*/  MUFU.EX2 R215, R13 ;  /* 0x0000000d00d77308 */ /* 0x000be20000000800 */
[----:B------:R-:W-:Y:S01]  /*c0a0*/  IADD3 R183, PT, PT, R227, R182, RZ ;  /* 0x000000b6e3b77210 */ /* 0x000fe20007ffe0ff */
[C---:B--2---:R-:W-:Y:S01]  /*c0b0*/  FMUL.FTZ R72, R2.reuse, R72 ;  /* 0x0000004802487220 */ /* 0x044fe20000410000 */
[C---:B------:R-:W-:Y:S07]  /*c0c0*/  FMUL.FTZ R73, R2.reuse, R73 ;  /* 0x0000004902497220 */ /* 0x040fee0000410000 */
[----:B------:R2:W-:Y:S01]  /*c0d0*/  MUFU.EX2 R218, R14 ;  /* 0x0000000e00da7308 */ /* 0x0005e20000000800 */
[----:B------:R-:W-:Y:S01]  /*c0e0*/  FMUL.FTZ R76, R2, R76 ;  /* 0x0000004c024c7220 */ /* 0x000fe20000410000 */
[C---:B---3--:R-:W-:Y:S01]  /*c0f0*/  FMUL.FTZ R74, R0.reuse, R74 ;  /* 0x0000004a004a7220 */ /* 0x048fe20000410000 */
[----:B------:R-:W-:Y:S07]  /*c100*/  FMUL.FTZ R75, R0, R75 ;  /* 0x0000004b004b7220 */ /* 0x000fee0000410000 */
[----:B------:R3:W-:Y:S01]  /*c110*/  MUFU.EX2 R214, R15 ;  /* 0x0000000f00d67308 */ /* 0x0007e20000000800 */
[C---:B------:R-:W-:Y:S01]  /*c120*/  FMUL.FTZ R77, R2.reuse, R77 ;  /* 0x0000004d024d7220 */ /* 0x040fe20000410000 */
[----:B----4-:R-:W-:Y:S01]  /*c130*/  FMUL.FTZ R12, R2, R192 ;  /* 0x000000c0020c7220 */ /* 0x010fe20000410000 */
[C---:B------:R-:W-:Y:S07]  /*c140*/  FMUL.FTZ R78, R0.reuse, R78 ;  /* 0x0000004e004e7220 */ /* 0x040fee0000410000 */
[----:B------:R-:W4:Y:S01]  /*c150*/  MUFU.EX2 R3, R3 ;  /* 0x0000000300037308 */ /* 0x000f220000000800 */
[----:B------:R-:W-:Y:S01]  /*c160*/  FMUL.FTZ R79, R0, R79 ;  /* 0x0000004f004f7220 */ /* 0x000fe20000410000 */
[C---:B-----5:R-:W-:Y:S01]  /*c170*/  FMUL.FTZ R13, R2.reuse, R193 ;  /* 0x000000c1020d7220 */ /* 0x060fe20000410000 */
[C---:B------:R-:W-:Y:S07]  /*c180*/  FMUL.FTZ R88, R2.reuse, R88 ;  /* 0x0000005802587220 */ /* 0x040fee0000410000 */
[----:B------:R-:W-:Y:S01]  /*c190*/  MUFU.EX2 R245, R5 ;  /* 0x0000000500f57308 */ /* 0x000fe20000000800 */
[----:B------:R-:W-:Y:S01]  /*c1a0*/  FMUL.FTZ R89, R2, R89 ;  /* 0x0000005902597220 */ /* 0x000fe20000410000 */
[C---:B--2---:R-:W-:Y:S01]  /*c1b0*/  FMUL.FTZ R14, R0.reuse, R194 ;  /* 0x000000c2000e7220 */ /* 0x044fe20000410000 */
[C---:B------:R-:W-:Y:S07]  /*c1c0*/  FMUL.FTZ R90, R0.reuse, R90 ;  /* 0x0000005a005a7220 */ /* 0x040fee0000410000 */
[----:B------:R2:W-:Y:S01]  /*c1d0*/  MUFU.EX2 R243, R7 ;  /* 0x0000000700f37308 */ /* 0x0005e20000000800 */
[C---:B------:R-:W-:Y:S01]  /*c1e0*/  FMUL.FTZ R91, R0.reuse, R91 ;  /* 0x0000005b005b7220 */ /* 0x040fe20000410000 */
[----:B---3--:R-:W-:Y:S01]  /*c1f0*/  FMUL.FTZ R15, R0, R195 ;  /* 0x000000c3000f7220 */ /* 0x008fe20000410000 */
[C---:B------:R-:W-:Y:S07]  /*c200*/  FMUL.FTZ R92, R2.reuse, R92 ;  /* 0x0000005c025c7220 */ /* 0x040fee0000410000 */
[----:B------:R-:W3:Y:S01]  /*c210*/  MUFU.EX2 R176, R176 ;  /* 0x000000b000b07308 */ /* 0x000ee20000000800 */
[----:B------:R-:W5:Y:S01]  /*c220*/  LDSM.16.MT88.4 R192, [R226+0xc000] ;  /* 0x00c00000e2c0783b */ /* 0x000f620000004200 */
[C---:B----4-:R-:W-:Y:S01]  /*c230*/  FMUL.FTZ R70, R3.reuse, R70 ;  /* 0x0000004603467220 */ /* 0x050fe20000410000 */
[C---:B------:R-:W-:Y:S07]  /*c240*/  FMUL.FTZ R71, R3.reuse, R71 ;  /* 0x0000004703477220 */ /* 0x040fee0000410000 */
[----:B------:R4:W1:Y:S01]  /*c250*/  MUFU.EX2 R244, R4 ;  /* 0x0000000400f47308 */ /* 0x0008620000000800 */
[C---:B------:R-:W-:Y:S01]  /*c260*/  FMUL.FTZ R82, R3.reuse, R82 ;  /* 0x0000005203527220 */ /* 0x040fe20000410000 */
[C---:B------:R-:W-:Y:S01]  /*c270*/  FMUL.FTZ R83, R3.reuse, R83 ;  /* 0x0000005303537220 */ /* 0x040fe20000410000 */
[C---:B------:R-:W-:Y:S07]  /*c280*/  FMUL.FTZ R86, R3.reuse, R86 ;  /* 0x0000005603567220 */ /* 0x040fee0000410000 */
[----:B------:R5:W5:Y:S01]  /*c290*/  MUFU.EX2 R242, R6 ;  /* 0x0000000600f27308 */ /* 0x000b620000000800 */
[C---:B------:R-:W-:Y:S01]  /*c2a0*/  FMUL.FTZ R87, R3.reuse, R87 ;  /* 0x0000005703577220 */ /* 0x040fe20000410000 */
[----:B--2---:R-:W-:Y:S01]  /*c2b0*/  FMUL.FTZ R7, R3, R191 ;  /* 0x000000bf03077220 */ /* 0x004fe20000410000 */
[----:B------:R-:W-:Y:S07]  /*c2c0*/  FMUL.FTZ R93, R2, R93 ;  /* 0x0000005d025d7220 */ /* 0x000fee0000410000 */
[----:B------:R2:W-:Y:S01]  /*c2d0*/  MUFU.EX2 R221, R16 ;  /* 0x0000001000dd7308 */ /* 0x0005e20000000800 */
[----:B------:R-:W-:Y:S01]  /*c2e0*/  FMUL.FTZ R94, R0, R94 ;  /* 0x0000005e005e7220 */ /* 0x000fe20000410000 */
[C---:B---3--:R-:W-:Y:S01]  /*c2f0*/  FMUL.FTZ R5, R176.reuse, R189 ;  /* 0x000000bdb0057220 */ /* 0x048fe20000410000 */
[C---:B------:R-:W-:Y:S07]  /*c300*/  FMUL.FTZ R68, R176.reuse, R68 ;  /* 0x00000044b0447220 */ /* 0x040fee0000410000 */
[----:B------:R-:W3:Y:S01]  /*c310*/  MUFU.EX2 R217, R17 ;  /* 0x0000001100d97308 */ /* 0x000ee20000000800 */
[C---:B------:R-:W-:Y:S01]  /*c320*/  FMUL.FTZ R69, R176.reuse, R69 ;  /* 0x00000045b0457220 */ /* 0x040fe20000410000 */
[C---:B----4-:R-:W-:Y:S01]  /*c330*/  FMUL.FTZ R4, R176.reuse, R188 ;  /* 0x000000bcb0047220 */ /* 0x050fe20000410000 */
[----:B-1----:R-:W-:Y:S07]  /*c340*/  F2FP.BF16.F32.PACK_AB R188, R245, R244 ;  /* 0x000000f4f5bc723e */ /* 0x002fee00000010ff */
[----:B------:R1:W-:Y:S01]  /*c350*/  MUFU.EX2 R220, R18 ;  /* 0x0000001200dc7308 */ /* 0x0003e20000000800 */
[C---:B------:R-:W-:Y:S01]  /*c360*/  FMUL.FTZ R80, R176.reuse, R80 ;  /* 0x00000050b0507220 */ /* 0x040fe20000410000 */
[----:B-----5:R-:W-:Y:S01]  /*c370*/  FMUL.FTZ R6, R3, R190 ;  /* 0x000000be03067220 */ /* 0x020fe20000410000 */
[----:B------:R-:W-:Y:S07]  /*c380*/  F2FP.BF16.F32.PACK_AB R189, R243, R242 ;  /* 0x000000f2f3bd723e */ /* 0x000fee00000010ff */
[----:B------:R-:W4:Y:S01]  /*c390*/  MUFU.EX2 R216, R19 ;  /* 0x0000001300d87308 */ /* 0x000f220000000800 */
[C---:B------:R-:W-:Y:S01]  /*c3a0*/  FMUL.FTZ R81, R176.reuse, R81 ;  /* 0x00000051b0517220 */ /* 0x040fe20000410000 */
[C---:B--2---:R-:W-:Y:S01]  /*c3b0*/  FMUL.FTZ R16, R176.reuse, R196 ;  /* 0x000000c4b0107220 */ /* 0x044fe20000410000 */
[C---:B------:R-:W-:Y:S07]  /*c3c0*/  FMUL.FTZ R84, R176.reuse, R84 ;  /* 0x00000054b0547220 */ /* 0x040fee0000410000 */
[----:B------:R-:W-:Y:S01]  /*c3d0*/  MUFU.EX2 R240, R9 ;  /* 0x0000000900f07308 */ /* 0x000fe20000000800 */
[C---:B------:R-:W-:Y:S01]  /*c3e0*/  FMUL.FTZ R85, R176.reuse, R85 ;  /* 0x00000055b0557220 */ /* 0x040fe20000410000 */
[----:B---3--:R-:W-:Y:S01]  /*c3f0*/  F2FP.BF16.F32.PACK_AB R190, R217, R221 ;  /* 0x000000ddd9be723e */ /* 0x008fe200000010ff */
[----:B------:R-:W-:Y:S07]  /*c400*/  FMUL.FTZ R17, R176, R197 ;  /* 0x000000c5b0117220 */ /* 0x000fee0000410000 */
[----:B------:R-:W-:Y:S01]  /*c410*/  MUFU.EX2 R222, R11 ;  /* 0x0000000b00de7308 */ /* 0x000fe20000000800 */
[----:B------:R-:W-:Y:S01]  /*c420*/  FMUL.FTZ R95, R0, R95 ;  /* 0x0000005f005f7220 */ /* 0x000fe20000410000 */
[----:B-1----:R-:W-:Y:S01]  /*c430*/  FMUL.FTZ R18, R3, R198 ;  /* 0x000000c603127220 */ /* 0x002fe20000410000 */
[C---:B------:R-:W-:Y:S07]  /*c440*/  FMUL.FTZ R96, R176.reuse, R96 ;  /* 0x00000060b0607220 */ /* 0x040fee0000410000 */
[----:B------:R1:W2:Y:S01]  /*c450*/  MUFU.EX2 R241, R8 ;  /* 0x0000000800f17308 */ /* 0x0002a20000000800 */
[----:B------:R-:W-:Y:S01]  /*c460*/  FMUL.FTZ R97, R176, R97 ;  /* 0x00000061b0617220 */ /* 0x000fe20000410000 */
[----:B----4-:R-:W-:Y:S01]  /*c470*/  F2FP.BF16.F32.PACK_AB R191, R216, R220 ;  /* 0x000000dcd8bf723e */ /* 0x010fe200000010ff */
[----:B------:R-:W-:Y:S07]  /*c480*/  FFMA.FTZ R33, R33, UR4, -R208 ;  /* 0x0000000421217c23 */ /* 0x000fee00080108d0 */
[----:B------:R3:W4:Y:S01]  /*c490*/  MUFU.EX2 R223, R10 ;  /* 0x0000000a00df7308 */ /* 0x0007220000000800 */
[--C-:B------:R-:W-:Y:S01]  /*c4a0*/  FFMA.FTZ R34, R34, UR4, -R210.reuse ;  /* 0x0000000422227c23 */ /* 0x100fe200080108d2 */
[----:B------:R-:W-:Y:S01]  /*c4b0*/  FFMA.FTZ R35, R35, UR4, -R210 ;  /* 0x0000000423237c23 */ /* 0x000fe200080108d2 */
[----:B------:R-:W-:Y:S07]  /*c4c0*/  MOV R197, R243 ;  /* 0x000000f300c57202 */ /* 0x000fee0000000f00 */
[----:B------:R-:W-:Y:S01]  /*c4d0*/  MUFU.EX2 R252, R33 ;  /* 0x0000002100fc7308 */ /* 0x000fe20000000800 */
[-C--:B------:R-:W-:Y:S09]  /*c4e0*/  HMMA.16816.F32.BF16 R4, R188, R204.reuse, R4 ;  /* 0x000000ccbc04723c */ /* 0x080ff20000041804 */
[----:B------:R-:W-:Y:S01]  /*c4f0*/  MUFU.EX2 R250, R34 ;  /* 0x0000002200fa7308 */ /* 0x000fe20000000800 */
[C---:B-1----:R-:W-:Y:S01]  /*c500*/  FMUL.FTZ R8, R2.reuse, R184 ;  /* 0x000000b802087220 */ /* 0x042fe20000410000 */
[----:B------:R-:W-:Y:S01]  /*c510*/  FMUL.FTZ R9, R2, R185 ;  /* 0x000000b902097220 */ /* 0x000fe20000410000 */
[----:B------:R-:W-:Y:S01]  /*c520*/  FMUL.FTZ R11, R0, R187 ;  /* 0x000000bb000b7220 */ /* 0x000fe20000410000 */
[----:B------:R-:W-:Y:S01]  /*c530*/  F2FP.BF16.F32.PACK_AB R187, R214, R218 ;  /* 0x000000dad6bb723e */ /* 0x000fe200000010ff */
[----:B---3--:R-:W-:Y:S01]  /*c540*/  FMUL.FTZ R10, R0, R186 ;  /* 0x000000ba000a7220 */ /* 0x008fe20000410000 */
[----:B------:R-:W-:Y:S01]  /*c550*/  F2FP.BF16.F32.PACK_AB R186, R215, R219 ;  /* 0x000000dbd7ba723e */ /* 0x000fe200000010ff */
[C---:B------:R-:W-:Y:S01]  /*c560*/  FMUL.FTZ R19, R3.reuse, R199 ;  /* 0x000000c703137220 */ /* 0x040fe20000410000 */
[----:B--2---:R-:W-:Y:S01]  /*c570*/  F2FP.BF16.F32.PACK_AB R184, R240, R241 ;  /* 0x000000f1f0b8723e */ /* 0x004fe200000010ff */
[----:B------:R-:W-:Y:S01]  /*c580*/  FMUL.FTZ R98, R3, R98 ;  /* 0x0000006203627220 */ /* 0x000fe20000410000 */
[----:B----4-:R-:W-:Y:S01]  /*c590*/  F2FP.BF16.F32.PACK_AB R185, R222, R223 ;  /* 0x000000dfdeb9723e */ /* 0x010fe200000010ff */
[----:B------:R-:W-:Y:S01]  /*c5a0*/  MUFU.EX2 R251, R35 ;  /* 0x0000002300fb7308 */ /* 0x000fe20000000800 */
[----:B------:R-:W-:Y:S01]  /*c5b0*/  MOV R198, R240 ;  /* 0x000000f000c67202 */ /* 0x000fe20000000f00 */
[--C-:B------:R-:W-:Y:S01]  /*c5c0*/  FFMA.FTZ R36, R36, UR4, -R208.reuse ;  /* 0x0000000424247c23 */ /* 0x100fe200080108d0 */
[----:B------:R-:W-:Y:S01]  /*c5d0*/  MOV R196, R245 ;  /* 0x000000f500c47202 */ /* 0x000fe20000000f00 */
[----:B------:R-:W-:Y:S01]  /*c5e0*/  FFMA.FTZ R37, R37, UR4, -R208 ;  /* 0x0000000425257c23 */ /* 0x000fe200080108d0 */
[--C-:B------:R-:W-:Y:S01]  /*c5f0*/  FFMA.FTZ R38, R38, UR4, -R210.reuse ;  /* 0x0000000426267c23 */ /* 0x100fe200080108d2 */
[C---:B------:R-:W-:Y:S04]  /*c600*/  HMMA.16816.F32.BF16 R8, R184.reuse, R204, R8 ;  /* 0x000000ccb808723c */ /* 0x040fe80000041808 */
[----:B------:R-:W-:Y:S01]  /*c610*/  FFMA.FTZ R39, R39, UR4, -R210 ;  /* 0x0000000427277c23 */ /* 0x000fe200080108d2 */
[----:B------:R-:W-:Y:S01]  /*c620*/  MOV R199, R222 ;  /* 0x000000de00c77202 */ /* 0x000fe20000000f00 */
[--C-:B------:R-:W-:Y:S01]  /*c630*/  FFMA.FTZ R40, R40, UR4, -R209.reuse ;  /* 0x0000000428287c23 */ /* 0x100fe200080108d1 */
[----:B------:R-:W-:Y:S01]  /*c640*/  MUFU.EX2 R222, R36 ;  /* 0x0000002400de7308 */ /* 0x000fe20000000800 */
[-C--:B------:R-:W-:Y:S03]  /*c650*/  HMMA.16816.F32.BF16 R12, R184, R206.reuse, R12 ;  /* 0x000000ceb80c723c */ /* 0x080fe6000004180c */
[--C-:B------:R-:W-:Y:S01]  /*c660*/  FFMA.FTZ R41, R41, UR4, -R209.reuse ;  /* 0x0000000429297c23 */ /* 0x100fe200080108d1 */
[--C-:B------:R-:W-:Y:S01]  /*c670*/  FFMA.FTZ R44, R44, UR4, -R209.reuse ;  /* 0x000000042c2c7c23 */ /* 0x100fe200080108d1 */
[----:B------:R-:W-:Y:S01]  /*c680*/  FFMA.FTZ R45, R45, UR4, -R209 ;  /* 0x000000042d2d7c23 */ /* 0x000fe200080108d1 */
[--C-:B------:R-:W-:Y:S01]  /*c690*/  FFMA.FTZ R42, R42, UR4, -R211.reuse ;  /* 0x000000042a2a7c23 */ /* 0x100fe200080108d3 */
[--C-:B------:R-:W-:Y:S01]  /*c6a0*/  FFMA.FTZ R43, R43, UR4, -R211.reuse ;  /* 0x000000042b2b7c23 */ /* 0x100fe200080108d3 */
[C---:B------:R-:W-:Y:S01]  /*c6b0*/  HMMA.16816.F32.BF16 R16, R188.reuse, R206, R16 ;  /* 0x000000cebc10723c */ /* 0x040fe20000041810 */
[----:B------:R-:W2:Y:S01]  /*c6c0*/  LDL.LU R206, [R1+0x10] ;  /* 0x0000100001ce7983 */ /* 0x000ea20000300800 */
[----:B------:R-:W-:Y:S02]  /*c6d0*/  MUFU.EX2 R207, R40 ;  /* 0x0000002800cf7308 */ /* 0x000fe40000000800 */
[--C-:B------:R-:W-:Y:S01]  /*c6e0*/  FFMA.FTZ R46, R46, UR4, -R211.reuse ;  /* 0x000000042e2e7c23 */ /* 0x100fe200080108d3 */
[----:B------:R-:W-:Y:S07]  /*c6f0*/  FFMA.FTZ R47, R47, UR4, -R211 ;  /* 0x000000042f2f7c23 */ /* 0x000fee00080108d3 */
[----:B------:R-:W-:Y:S01]  /*c700*/  MUFU.EX2 R212, R41 ;  /* 0x0000002900d47308 */ /* 0x000fe20000000800 */
[C---:B------:R-:W-:Y:S01]  /*c710*/  FMUL.FTZ R99, R3.reuse, R99 ;  /* 0x0000006303637220 */ /* 0x040fe20000410000 */
[-C--:B------:R-:W-:Y:S08]  /*c720*/  HMMA.16816.F32.BF16 R68, R188, R192.reuse, R68 ;  /* 0x000000c0bc44723c */ /* 0x080ff00000041844 */
[----:B------:R-:W-:Y:S01]  /*c730*/  MUFU.EX2 R213, R44 ;  /* 0x0000002c00d57308 */ /* 0x000fe20000000800 */
[C---:B------:R-:W-:Y:S01]  /*c740*/  FMUL.FTZ R100, R176.reuse, R100 ;  /* 0x00000064b0647220 */ /* 0x040fe20000410000 */
[----:B------:R-:W-:Y:S01]  /*c750*/  FMUL.FTZ R101, R176, R101 ;  /* 0x00000065b0657220 */ /* 0x000fe20000410000 */
[C---:B------:R-:W-:Y:S07]  /*c760*/  FMUL.FTZ R102, R3.reuse, R102 ;  /* 0x0000006603667220 */ /* 0x040fee0000410000 */
[----:B------:R-:W-:Y:S01]  /*c770*/  MUFU.EX2 R204, R42 ;  /* 0x0000002a00cc7308 */ /* 0x000fe20000000800 */
[C---:B------:R-:W-:Y:S01]  /*c780*/  FMUL.FTZ R103, R3.reuse, R103 ;  /* 0x0000006703677220 */ /* 0x040fe20000410000 */
[C---:B------:R-:W-:Y:S08]  /*c790*/  HMMA.16816.F32.BF16 R72, R184.reuse, R192, R72 ;  /* 0x000000c0b848723c */ /* 0x040ff00000041848 */
[----:B------:R1:W-:Y:S01]  /*c7a0*/  MUFU.EX2 R205, R43 ;  /* 0x0000002b00cd7308 */ /* 0x0003e20000000800 */
[C---:B------:R-:W-:Y:S01]  /*c7b0*/  FMUL.FTZ R104, R2.reuse, R104 ;  /* 0x0000006802687220 */ /* 0x040fe20000410000 */
[----:B------:R-:W-:Y:S01]  /*c7c0*/  FMUL.FTZ R105, R2, R105 ;  /* 0x0000006902697220 */ /* 0x000fe20000410000 */
[C---:B------:R-:W-:Y:S01]  /*c7d0*/  FMUL.FTZ R106, R0.reuse, R106 ;  /* 0x0000006a006a7220 */ /* 0x040fe20000410000 */
[----:B------:R-:W-:Y:S01]  /*c7e0*/  FMUL.FTZ R107, R0, R107 ;  /* 0x0000006b006b7220 */ /* 0x000fe20000410000 */
[-C--:B------:R-:W-:Y:S03]  /*c7f0*/  HMMA.16816.F32.BF16 R76, R184, R194.reuse, R76 ;  /* 0x000000c2b84c723c */ /* 0x080fe6000004184c */
[C---:B------:R-:W-:Y:S01]  /*c800*/  FMUL.FTZ R108, R2.reuse, R108 ;  /* 0x0000006c026c7220 */ /* 0x040fe20000410000 */
[----:B------:R-:W-:Y:S01]  /*c810*/  FMUL.FTZ R109, R2, R109 ;  /* 0x0000006d026d7220 */ /* 0x000fe20000410000 */
[C---:B------:R-:W-:Y:S01]  /*c820*/  FMUL.FTZ R110, R0.reuse, R110 ;  /* 0x0000006e006e7220 */ /* 0x040fe20000410000 */
[----:B------:R-:W-:Y:S01]  /*c830*/  FMUL.FTZ R111, R0, R111 ;  /* 0x0000006f006f7220 */ /* 0x000fe20000410000 */
[C---:B------:R-:W-:Y:S01]  /*c840*/  FMUL.FTZ R112, R176.reuse, R112 ;  /* 0x00000070b0707220 */ /* 0x040fe20000410000 */
[C---:B------:R-:W-:Y:S01]  /*c850*/  HMMA.16816.F32.BF16 R80, R188.reuse, R194, R80 ;  /* 0x000000c2bc50723c */ /* 0x040fe20000041850 */
[----:B------:R-:W3:Y:S03]  /*c860*/  LDSM.16.MT88.4 R192, [R182] ;  /* 0x00000000b6c0783b */ /* 0x000ee60000004200 */
[C---:B------:R-:W-:Y:S01]  /*c870*/  FMUL.FTZ R113, R176.reuse, R113 ;  /* 0x00000071b0717220 */ /* 0x040fe20000410000 */
[C---:B------:R-:W-:Y:S01]  /*c880*/  FMUL.FTZ R114, R3.reuse, R114 ;  /* 0x0000007203727220 */ /* 0x040fe20000410000 */
[C---:B------:R-:W-:Y:S01]  /*c890*/  FMUL.FTZ R115, R3.reuse, R115 ;  /* 0x0000007303737220 */ /* 0x040fe20000410000 */
[C---:B------:R-:W-:Y:S01]  /*c8a0*/  FMUL.FTZ R116, R176.reuse, R116 ;  /* 0x00000074b0747220 */ /* 0x040fe20000410000 */
[----:B------:R-:W-:Y:S01]  /*c8b0*/  FMUL.FTZ R117, R176, R117 ;  /* 0x00000075b0757220 */ /* 0x000fe20000410000 */
[----:B-1----:R-:W-:Y:S01]  /*c8c0*/  LDSM.16.MT88.4 R40, [R182+0x1000] ;  /* 0x00100000b628783b */ /* 0x002fe20000004200 */
        /* <DEDUP_REMOVED lines=31> */
[-C--:B---3--:R-:W-:Y:S03]  /*cac0*/  HMMA.16816.F32.BF16 R84, R188, R192.reuse, R84 ;  /* 0x000000c0bc54723c */ /* 0x088fe60000041854 */
[----:B------:R-:W-:Y:S01]  /*cad0*/  FMUL.FTZ R149, R176, R149 ;  /* 0x00000095b0957220 */ /* 0x000fe20000410000 */
[C---:B------:R-:W-:Y:S01]  /*cae0*/  FMUL.FTZ R150, R3.reuse, R150 ;  /* 0x0000009603967220 */ /* 0x040fe20000410000 */
[C---:B------:R-:W-:Y:S01]  /*caf0*/  FMUL.FTZ R151, R3.reuse, R151 ;  /* 0x0000009703977220 */ /* 0x040fe20000410000 */
[C---:B------:R-:W-:Y:S01]  /*cb00*/  FMUL.FTZ R152, R2.reuse, R152 ;  /* 0x0000009802987220 */ /* 0x040fe20000410000 */
[----:B------:R-:W-:Y:S01]  /*cb10*/  FMUL.FTZ R153, R2, R153 ;  /* 0x0000009902997220 */ /* 0x000fe20000410000 */
[C---:B------:R-:W-:Y:S04]  /*cb20*/  HMMA.16816.F32.BF16 R88, R184.reuse, R192, R88 ;  /* 0x000000c0b858723c */ /* 0x040fe80000041858 */
        /* <DEDUP_REMOVED lines=11> */
[----:B------:R-:W1:Y:S03]  /*cbe0*/  LDSM.16.MT88.4 R192, [R183] ;  /* 0x00000000b7c0783b */ /* 0x000e660000004200 */
        /* <DEDUP_REMOVED lines=11> */
[--C-:B------:R-:W-:Y:S01]  /*cca0*/  FFMA.FTZ R28, R28, UR4, -R209.reuse ;  /* 0x000000041c1c7c23 */ /* 0x100fe200080108d1 */
[----:B------:R-:W-:Y:S01]  /*ccb0*/  FFMA.FTZ R29, R29, UR4, -R209 ;  /* 0x000000041d1d7c23 */ /* 0x000fe200080108d1 */
[--C-:B------:R-:W-:Y:S01]  /*ccc0*/  FFMA.FTZ R30, R30, UR4, -R211.reuse ;  /* 0x000000041e1e7c23 */ /* 0x100fe200080108d3 */
[----:B------:R-:W-:Y:S01]  /*ccd0*/  FFMA.FTZ R31, R31, UR4, -R211 ;  /* 0x000000041f1f7c23 */ /* 0x000fe200080108d3 */
[----:B------:R-:W-:Y:S01]  /*cce0*/  MUFU.EX2 R248, R28 ;  /* 0x0000001c00f87308 */ /* 0x000fe20000000800 */
[----:B------:R-:W-:Y:S01]  /*ccf0*/  FFMA.FTZ R52, R52, UR4, -R208 ;  /* 0x0000000434347c23 */ /* 0x000fe200080108d0 */
[--C-:B------:R-:W-:Y:S01]  /*cd00*/  FFMA.FTZ R50, R50, UR4, -R210.reuse ;  /* 0x0000000432327c23 */ /* 0x100fe200080108d2 */
[----:B------:R-:W-:Y:S07]  /*cd10*/  FFMA.FTZ R51, R51, UR4, -R210 ;  /* 0x0000000433337c23 */ /* 0x000fee00080108d2 */
[----:B------:R-:W3:Y:S01]  /*cd20*/  MUFU.EX2 R249, R29 ;  /* 0x0000001d00f97308 */ /* 0x000ee20000000800 */
[C---:B------:R-:W-:Y:S01]  /*cd30*/  FMUL.FTZ R164, R176.reuse, R164 ;  /* 0x000000a4b0a47220 */ /* 0x040fe20000410000 */
[----:B------:R-:W-:Y:S01]  /*cd40*/  FMUL.FTZ R165, R176, R165 ;  /* 0x000000a5b0a57220 */ /* 0x000fe20000410000 */
[--C-:B------:R-:W-:Y:S07]  /*cd50*/  FFMA.FTZ R24, R24, UR4, -R209.reuse ;  /* 0x0000000418187c23 */ /* 0x100fee00080108d1 */
[----:B------:R3:W-:Y:S01]  /*cd60*/  MUFU.EX2 R245, R30 ;  /* 0x0000001e00f57308 */ /* 0x0007e20000000800 */
[----:B------:R-:W-:Y:S01]  /*cd70*/  FFMA.FTZ R25, R25, UR4, -R209 ;  /* 0x0000000419197c23 */ /* 0x000fe200080108d1 */
[--C-:B------:R-:W-:Y:S01]  /*cd80*/  FFMA.FTZ R26, R26, UR4, -R211.reuse ;  /* 0x000000041a1a7c23 */ /* 0x100fe200080108d3 */
[----:B------:R-:W-:Y:S07]  /*cd90*/  FFMA.FTZ R27, R27, UR4, -R211 ;  /* 0x000000041b1b7c23 */ /* 0x000fee00080108d3 */
[----:B------:R-:W4:Y:S01]  /*cda0*/  MUFU.EX2 R247, R31 ;  /* 0x0000001f00f77308 */ /* 0x000f220000000800 */
[--C-:B------:R-:W-:Y:S01]  /*cdb0*/  FFMA.FTZ R48, R48, UR4, -R208.reuse ;  /* 0x0000000430307c23 */ /* 0x100fe200080108d0 */
[----:B------:R-:W-:Y:S01]  /*cdc0*/  FFMA.FTZ R49, R49, UR4, -R208 ;  /* 0x0000000431317c23 */ /* 0x000fe200080108d0 */
[--C-:B------:R-:W-:Y:S07]  /*cdd0*/  FFMA.FTZ R54, R54, UR4, -R210.reuse ;  /* 0x0000000436367c23 */ /* 0x100fee00080108d2 */
[----:B------:R-:W-:Y:S01]  /*cde0*/  MUFU.EX2 R246, R25 ;  /* 0x0000001900f67308 */ /* 0x000fe20000000800 */
[--C-:B------:R-:W-:Y:S01]  /*cdf0*/  FFMA.FTZ R55, R55, UR4, -R210.reuse ;  /* 0x0000000437377c23 */ /* 0x100fe200080108d2 */
[----:B------:R-:W-:Y:S01]  /*ce00*/  FFMA.FTZ R66, R66, UR4, -R210 ;  /* 0x0000000442427c23 */ /* 0x000fe200080108d2 */
[--C-:B------:R-:W-:Y:S07]  /*ce10*/  FFMA.FTZ R53, R53, UR4, -R208.reuse ;  /* 0x0000000435357c23 */ /* 0x100fee00080108d0 */
[----:B------:R-:W-:Y:S01]  /*ce20*/  MUFU.EX2 R240, R26 ;  /* 0x0000001a00f07308 */ /* 0x000fe20000000800 */
[--C-:B------:R-:W-:Y:S01]  /*ce30*/  FFMA.FTZ R64, R64, UR4, -R208.reuse ;  /* 0x0000000440407c23 */ /* 0x100fe200080108d0 */
[-C--:B-1----:R-:W-:Y:S08]  /*ce40*/  HMMA.16816.F32.BF16 R100, R188, R192.reuse, R100 ;  /* 0x000000c0bc64723c */ /* 0x082ff00000041864 */
[----:B------:R-:W1:Y:S01]  /*ce50*/  MUFU.EX2 R243, R27 ;  /* 0x0000001b00f37308 */ /* 0x000e620000000800 */
[----:B---3--:R-:W-:Y:S01]  /*ce60*/  F2FP.BF16.F32.PACK_AB R30, R249, R248 ;  /* 0x000000f8f91e723e */ /* 0x008fe200000010ff */
[----:B------:R-:W-:Y:S01]  /*ce70*/  FFMA.FTZ R208, R65, UR4, -R208 ;  /* 0x0000000441d07c23 */ /* 0x000fe200080108d0 */
[----:B----4-:R-:W-:Y:S07]  /*ce80*/  F2FP.BF16.F32.PACK_AB R31, R247, R245 ;  /* 0x000000f5f71f723e */ /* 0x010fee00000010ff */
[----:B------:R-:W-:Y:S01]  /*ce90*/  MUFU.EX2 R54, R54 ;  /* 0x0000003600367308 */ /* 0x000fe20000000800 */
[----:B------:R-:W-:Y:S01]  /*cea0*/  MOV R65, R221 ;  /* 0x000000dd00417202 */ /* 0x000fe20000000f00 */
[C---:B------:R-:W-:Y:S08]  /*ceb0*/  HMMA.16816.F32.BF16 R104, R184.reuse, R192, R104 ;  /* 0x000000c0b868723c */ /* 0x040ff00000041868 */
[----:B------:R-:W-:Y:S01]  /*cec0*/  MUFU.EX2 R221, R37 ;  /* 0x0000002500dd7308 */ /* 0x000fe20000000800 */
[--C-:B------:R-:W-:Y:S01]  /*ced0*/  FFMA.FTZ R56, R56, UR4, -R209.reuse ;  /* 0x0000000438387c23 */ /* 0x100fe200080108d1 */
[--C-:B------:R-:W-:Y:S08]  /*cee0*/  FFMA.FTZ R57, R57, UR4, -R209.reuse ;  /* 0x0000000439397c23 */ /* 0x100ff000080108d1 */
[----:B------:R-:W-:Y:S01]  /*cef0*/  MUFU.EX2 R208, R208 ;  /* 0x000000d000d07308 */ /* 0x000fe20000000800 */
[--C-:B------:R-:W-:Y:S01]  /*cf00*/  FFMA.FTZ R60, R60, UR4, -R209.reuse ;  /* 0x000000043c3c7c23 */ /* 0x100fe200080108d1 */
[-C--:B------:R-:W-:Y:S08]  /*cf10*/  HMMA.16816.F32.BF16 R108, R184, R194.reuse, R108 ;  /* 0x000000c2b86c723c */ /* 0x080ff0000004186c */
[----:B------:R-:W-:Y:S01]  /*cf20*/  MUFU.EX2 R55, R55 ;  /* 0x0000003700377308 */ /* 0x000fe20000000800 */
[----:B-1----:R-:W-:Y:S01]  /*cf30*/  F2FP.BF16.F32.PACK_AB R29, R243, R240 ;  /* 0x000000f0f31d723e */ /* 0x002fe200000010ff */
[----:B------:R-:W-:Y:S01]  /*cf40*/  FFMA.FTZ R209, R61, UR4, -R209 ;  /* 0x000000043dd17c23 */ /* 0x000fe200080108d1 */
[----:B------:R-:W-:Y:S07]  /*cf50*/  F2FP.BF16.F32.PACK_AB R27, R251, R250 ;  /* 0x000000fafb1b723e */ /* 0x000fee00000010ff */
[----:B------:R-:W-:Y:S01]  /*cf60*/  MUFU.EX2 R61, R52 ;  /* 0x00000034003d7308 */ /* 0x000fe20000000800 */
[--C-:B------:R-:W-:Y:S01]  /*cf70*/  FFMA.FTZ R58, R58, UR4, -R211.reuse ;  /* 0x000000043a3a7c23 */ /* 0x100fe200080108d3 */
[C---:B------:R-:W-:Y:S01]  /*cf80*/  HMMA.16816.F32.BF16 R112, R188.reuse, R194, R112 ;  /* 0x000000c2bc70723c */ /* 0x040fe20000041870 */
[----:B------:R-:W1:Y:S07]  /*cf90*/  LDSM.16.MT88.4 R192, [R224+0xe000] ;  /* 0x00e00000e0c0783b */ /* 0x000e6e0000004200 */
[----:B------:R-:W-:Y:S01]  /*cfa0*/  MUFU.EX2 R209, R209 ;  /* 0x000000d100d17308 */ /* 0x000fe20000000800 */
[--C-:B------:R-:W-:Y:S01]  /*cfb0*/  FFMA.FTZ R59, R59, UR4, -R211.reuse ;  /* 0x000000043b3b7c23 */ /* 0x100fe200080108d3 */
[--C-:B------:R-:W-:Y:S08]  /*cfc0*/  FFMA.FTZ R62, R62, UR4, -R211.reuse ;  /* 0x000000043e3e7c23 */ /* 0x100ff000080108d3 */
[----:B------:R-:W-:Y:S01]  /*cfd0*/  MUFU.EX2 R64, R64 ;  /* 0x0000004000407308 */ /* 0x000fe20000000800 */
[----:B------:R-:W-:Y:S01]  /*cfe0*/  FFMA.FTZ R211, R63, UR4, -R211 ;  /* 0x000000043fd37c23 */ /* 0x000fe200080108d3 */
[----:B------:R-:W-:Y:S08]  /*cff0*/  ISETP.GT.AND P2, PT, R235, RZ, PT ;  /* 0x000000ffeb00720c */ /* 0x000ff00003f44270 */
[----:B------:R-:W-:Y:S10]  /*d000*/  MUFU.EX2 R66, R66 ;  /* 0x0000004200427308 */ /* 0x000ff40000000800 */
[----:B------:R-:W-:Y:S10]  /*d010*/  MUFU.EX2 R211, R211 ;  /* 0x000000d300d37308 */ /* 0x000ff40000000800 */
[----:B------:R-:W-:Y:S10]  /*d020*/  MUFU.EX2 R60, R60 ;  /* 0x0000003c003c7308 */ /* 0x000ff40000000800 */
[----:B------:R-:W-:Y:S10]  /*d030*/  MUFU.EX2 R59, R59 ;  /* 0x0000003b003b7308 */ /* 0x000ff40000000800 */
[----:B------:R-:W-:Y:S10]  /*d040*/  MUFU.EX2 R62, R62 ;  /* 0x0000003e003e7308 */ /* 0x000ff40000000800 */
[----:B------:R-:W-:Y:S10]  /*d050*/  MUFU.EX2 R56, R56 ;  /* 0x0000003800387308 */ /* 0x000ff40000000800 */
[----:B------:R-:W-:Y:S10]  /*d060*/  MUFU.EX2 R57, R57 ;  /* 0x0000003900397308 */ /* 0x000ff40000000800 */
[----:B------:R-:W-:Y:S01]  /*d070*/  MUFU.EX2 R58, R58 ;  /* 0x0000003a003a7308 */ /* 0x000fe20000000800 */
[-C--:B-1----:R-:W-:Y:S08]  /*d080*/  HMMA.16816.F32.BF16 R116, R188, R192.reuse, R116 ;  /* 0x000000c0bc74723c */ /* 0x082ff00000041874 */
[C---:B------:R-:W-:Y:S08]  /*d090*/  HMMA.16816.F32.BF16 R120, R184.reuse, R192, R120 ;  /* 0x000000c0b878723c */ /* 0x040ff00000041878 */
[-C--:B------:R-:W-:Y:S08]  /*d0a0*/  HMMA.16816.F32.BF16 R124, R184, R194.reuse, R124 ;  /* 0x000000c2b87c723c */ /* 0x080ff0000004187c */
[C---:B------:R-:W-:Y:S01]  /*d0b0*/  HMMA.16816.F32.BF16 R128, R188.reuse, R194, R128 ;  /* 0x000000c2bc80723c */ /* 0x040fe20000041880 */
[----:B------:R-:W1:Y:S07]  /*d0c0*/  LDSM.16.MT88.4 R192, [R226+0xe000] ;  /* 0x00e00000e2c0783b */ /* 0x000e6e0000004200 */
        /* <DEDUP_REMOVED lines=11> */
[C---:B------:R-:W-:Y:S01]  /*d180*/  HMMA.16816.F32.BF16 R168, R184.reuse, R192, R168 ;  /* 0x000000c0b8a8723c */ /* 0x040fe200000418a8 */
[----:B------:R1:W-:Y:S07]  /*d190*/  MUFU.EX2 R193, R20 ;  /* 0x0000001400c17308 */ /* 0x0003ee0000000800 */
[-C--:B------:R-:W-:Y:S03]  /*d1a0*/  HMMA.16816.F32.BF16 R172, R184, R194.reuse, R172 ;  /* 0x000000c2b8ac723c */ /* 0x080fe600000418ac */
[--C-:B------:R-:W-:Y:S01]  /*d1b0*/  FFMA.FTZ R184, R22, UR4, -R210.reuse ;  /* 0x0000000416b87c23 */ /* 0x100fe200080108d2 */
[--C-:B------:R-:W-:Y:S01]  /*d1c0*/  FFMA.FTZ R185, R23, UR4, -R210.reuse ;  /* 0x0000000417b97c23 */ /* 0x100fe200080108d2 */
[C---:B------:R-:W-:Y:S01]  /*d1d0*/  FMUL.FTZ R22, R3.reuse, R202 ;  /* 0x000000ca03167220 */ /* 0x040fe20000410000 */
[----:B------:R-:W-:Y:S01]  /*d1e0*/  FMUL.FTZ R23, R3, R203 ;  /* 0x000000cb03177220 */ /* 0x000fe20000410000 */
[C---:B-1----:R-:W-:Y:S01]  /*d1f0*/  FMUL.FTZ R20, R176.reuse, R200 ;  /* 0x000000c8b0147220 */ /* 0x042fe20000410000 */
[----:B------:R-:W-:Y:S01]  /*d200*/  MUFU.EX2 R192, R184 ;  /* 0x000000b800c07308 */ /* 0x000fe20000000800 */
[----:B------:R-:W-:Y:S01]  /*d210*/  MOV R203, R214 ;  /* 0x000000d600cb7202 */ /* 0x000fe20000000f00 */
[----:B------:R-:W-:Y:S08]  /*d220*/  FFMA.FTZ R210, R67, UR4, -R210 ;  /* 0x0000000443d27c23 */ /* 0x000ff000080108d2 */
[----:B------:R1:W-:Y:S10]  /*d230*/  MUFU.EX2 R200, R21 ;  /* 0x0000001500c87308 */ /* 0x0003f40000000800 */
[----:B------:R3:W4:Y:S10]  /*d240*/  MUFU.EX2 R202, R32 ;  /* 0x0000002000ca7308 */ /* 0x0007340000000800 */
[----:B------:R-:W-:Y:S10]  /*d250*/  MUFU.EX2 R214, R45 ;  /* 0x0000002d00d67308 */ /* 0x000ff40000000800 */
[----:B------:R-:W-:Y:S01]  /*d260*/  MUFU.EX2 R67, R46 ;  /* 0x0000002e00437308 */ /* 0x000fe20000000800 */
[C---:B-1----:R-:W-:Y:S01]  /*d270*/  FMUL.FTZ R21, R176.reuse, R201 ;  /* 0x000000c9b0157220 */ /* 0x042fe20000410000 */
[----:B--2---:R-:W-:Y:S08]  /*d280*/  FFMA.FTZ R176, R176, R206, R244 ;  /* 0x000000ceb0b07223 */ /* 0x004ff000000100f4 */
[----:B------:R1:W2:Y:S01]  /*d290*/  MUFU.EX2 R201, R185 ;  /* 0x000000b900c97308 */ /* 0x0002a20000000800 */
[----:B---3--:R-:W-:Y:S01]  /*d2a0*/  LDSM.16.MT88.4 R32, [R226+0xc800] ;  /* 0x00c80000e220783b */ /* 0x008fe20000004200 */
[----:B----4-:R-:W-:Y:S08]  /*d2b0*/  F2FP.BF16.F32.PACK_AB R26, R252, R202 ;  /* 0x000000cafc1a723e */ /* 0x010ff000000010ff */
[----:B------:R3:W-:Y:S01]  /*d2c0*/  MUFU.EX2 R206, R47 ;  /* 0x0000002f00ce7308 */ /* 0x0007e20000000800 */
[----:B------:R-:W-:Y:S09]  /*d2d0*/  HMMA.16816.F32.BF16 R20, R188, R194, R20 ;  /* 0x000000c2bc14723c */ /* 0x000ff20000041814 */
[----:B------:R4:W5:Y:S01]  /*d2e0*/  MUFU.EX2 R188, R24 ;  /* 0x0000001800bc7308 */ /* 0x0009620000000800 */
[----:B------:R-:W-:Y:S02]  /*d2f0*/  MOV R190, R218 ;  /* 0x000000da00be7202 */ /* 0x000fe40000000f00 */
[----:B------:R-:W-:Y:S07]  /*d300*/  MOV R191, R217 ;  /* 0x000000d900bf7202 */ /* 0x000fee0000000f00 */
[----:B------:R-:W-:Y:S01]  /*d310*/  MUFU.EX2 R218, R39 ;  /* 0x0000002700da7308 */ /* 0x000fe20000000800 */
[----:B------:R-:W-:Y:S01]  /*d320*/  MOV R189, R219 ;  /* 0x000000db00bd7202 */ /* 0x000fe20000000f00 */
[----:B-1----:R-:W1:Y:S01]  /*d330*/  LDSM.16.MT88.4 R184, [R224+0xc800] ;  /* 0x00c80000e0b8783b */ /* 0x002e620000004200 */
[----:B--2---:R-:W-:Y:S07]  /*d340*/  F2FP.BF16.F32.PACK_AB R25, R201, R192 ;  /* 0x000000c0c919723e */ /* 0x004fee00000010ff */
[----:B------:R2:W-:Y:S01]  /*d350*/  MUFU.EX2 R217, R38 ;  /* 0x0000002600d97308 */ /* 0x0005e20000000800 */
[----:B------:R-:W-:Y:S02]  /*d360*/  MOV R194, R216 ;  /* 0x000000d800c27202 */ /* 0x000fe40000000f00 */
[----:B------:R-:W-:Y:S07]  /*d370*/  MOV R195, R215 ;  /* 0x000000d700c37202 */ /* 0x000fee0000000f00 */
[----:B------:R1:W-:Y:S01]  /*d380*/  MUFU.EX2 R216, R50 ;  /* 0x0000003200d87308 */ /* 0x0003e20000000800 */
[----:B------:R-:W-:Y:S01]  /*d390*/  MOV R244, R202 ;  /* 0x000000ca00f47202 */ /* 0x000fe20000000f00 */
[----:B---3--:R-:W-:Y:S01]  /*d3a0*/  LDSM.16.MT88.4 R44, [R183+0x1800] ;  /* 0x00180000b72c783b */ /* 0x008fe20000004200 */
[----:B----4-:R-:W-:Y:S07]  /*d3b0*/  F2FP.BF16.F32.PACK_AB R24, R200, R193 ;  /* 0x000000c1c818723e */ /* 0x010fee00000010ff */
[----:B------:R3:W-:Y:S01]  /*d3c0*/  MUFU.EX2 R215, R51 ;  /* 0x0000003300d77308 */ /* 0x0007e20000000800 */
[----:B-----5:R-:W-:Y:S02]  /*d3d0*/  F2FP.BF16.F32.PACK_AB R28, R246, R188 ;  /* 0x000000bcf61c723e */ /* 0x020fe400000010ff */
[----:B------:R-:W-:Y:S07]  /*d3e0*/  F2FP.BF16.F32.PACK_AB R202, R208, R64 ;  /* 0x00000040d0ca723e */ /* 0x000fee00000010ff */
[----:B------:R-:W-:Y:S01]  /*d3f0*/  MUFU.EX2 R210, R210 ;  /* 0x000000d200d27308 */ /* 0x000fe20000000800 */
[----:B--2---:R-:W-:Y:S09]  /*d400*/  LDSM.16.MT88.4 R36, [R226+0xd000] ;  /* 0x00d00000e224783b */ /* 0x004ff20000004200 */
[----:B------:R-:W-:Y:S01]  /*d410*/  MUFU.EX2 R219, R48 ;  /* 0x0000003000db7308 */ /* 0x000fe20000000800 */
[----:B-1----:R-:W-:Y:S02]  /*d420*/  MOV R50, R197 ;  /* 0x000000c500327202 */ /* 0x002fe40000000f00 */
[----:B---3--:R-:W-:Y:S01]  /*d430*/  MOV R51, R196 ;  /* 0x000000c400337202 */ /* 0x008fe20000000f00 */
[-C--:B------:R-:W-:Y:S08]  /*d440*/  HMMA.16816.F32.BF16 R4, R24, R184.reuse, R4 ;  /* 0x000000b81804723c */ /* 0x080ff00000041804 */
[C---:B------:R-:W-:Y:S01]  /*d450*/  HMMA.16816.F32.BF16 R8, R28.reuse, R184, R8 ;  /* 0x000000b81c08723c */ /* 0x040fe20000041808 */
[----:B------:R-:W2:Y:S03]  /*d460*/  LDL.LU R184, [R1+0x18] ;  /* 0x0000180001b87983 */ /* 0x000ea60000300800 */
[----:B------:R-:W-:Y:S02]  /*d470*/  MOV R185, R220 ;  /* 0x000000dc00b97202 */ /* 0x000fe40000000f00 */
[----:B------:R1:W-:Y:S02]  /*d480*/  MUFU.EX2 R220, R49 ;  /* 0x0000003100dc7308 */ /* 0x0003e40000000800 */
[-C--:B------:R-:W-:Y:S08]  /*d490*/  HMMA.16816.F32.BF16 R12, R28, R186.reuse, R12 ;  /* 0x000000ba1c0c723c */ /* 0x080ff0000004180c */
[C---:B------:R-:W-:Y:S01]  /*d4a0*/  HMMA.16816.F32.BF16 R16, R24.reuse, R186, R16 ;  /* 0x000000ba1810723c */ /* 0x040fe20000041810 */
[----:B------:R-:W1:Y:S04]  /*d4b0*/  LDL.LU R186, [R1+0x14] ;  /* 0x0000140001ba7983 */ /* 0x000e680000300800 */
[----:B------:R-:W3:Y:S03]  /*d4c0*/  LDL.LU R187, [R1+0x1c] ;  /* 0x00001c0001bb7983 */ /* 0x000ee60000300800 */
[-C--:B------:R-:W-:Y:S08]  /*d4d0*/  HMMA.16816.F32.BF16 R68, R24, R32.reuse, R68 ;  /* 0x000000201844723c */ /* 0x080ff00000041844 */
[C---:B------:R-:W-:Y:S08]  /*d4e0*/  HMMA.16816.F32.BF16 R72, R28.reuse, R32, R72 ;  /* 0x000000201c48723c */ /* 0x040ff00000041848 */
[-C--:B------:R-:W-:Y:S08]  /*d4f0*/  HMMA.16816.F32.BF16 R76, R28, R34.reuse, R76 ;  /* 0x000000221c4c723c */ /* 0x080ff0000004184c */
[C---:B------:R-:W-:Y:S01]  /*d500*/  HMMA.16816.F32.BF16 R80, R24.reuse, R34, R80 ;  /* 0x000000221850723c */ /* 0x040fe20000041850 */
[----:B------:R-:W4:Y:S07]  /*d510*/  LDSM.16.MT88.4 R32, [R182+0x800] ;  /* 0x00080000b620783b */ /* 0x000f2e0000004200 */
[-C--:B----4-:R-:W-:Y:S08]  /*d520*/  HMMA.16816.F32.BF16 R84, R24, R32.reuse, R84 ;  /* 0x000000201854723c */ /* 0x090ff00000041854 */
        /* <DEDUP_REMOVED lines=16> */
[-C--:B------:R-:W-:Y:S03]  /*d630*/  HMMA.16816.F32.BF16 R140, R28, R34.reuse, R140 ;  /* 0x000000221c8c723c */ /* 0x080fe6000004188c */
[----:B--2---:R-:W-:Y:S01]  /*d640*/  FFMA.FTZ R0, R0, R184, R223 ;  /* 0x000000b800007223 */ /* 0x004fe200000100df */
[----:B------:R-:W-:Y:S02]  /*d650*/  MOV R184, R65 ;  /* 0x0000004100b87202 */ /* 0x000fe40000000f00 */
[----:B------:R-:W2:Y:S02]  /*d660*/  MUFU.EX2 R65, R53 ;  /* 0x0000003500417308 */ /* 0x000ea40000000800 */
[C---:B------:R-:W-:Y:S01]  /*d670*/  HMMA.16816.F32.BF16 R144, R24.reuse, R34, R144 ;  /* 0x000000221890723c */ /* 0x040fe20000041890 */
[----:B------:R-:W4:Y:S03]  /*d680*/  LDSM.16.MT88.4 R32, [R182+0x2800] ;  /* 0x00280000b620783b */ /* 0x000f260000004200 */
[----:B-1----:R-:W-:Y:S01]  /*d690*/  FFMA.FTZ R49, R3, R186, R242 ;  /* 0x000000ba03317223 */ /* 0x002fe200000100f2 */
[----:B------:R-:W-:Y:S01]  /*d6a0*/  MOV R186, R198 ;  /* 0x000000c600ba7202 */ /* 0x000fe20000000f00 */
[----:B------:R-:W-:Y:S01]  /*d6b0*/  FADD.FTZ R3, R51, R176 ;  /* 0x000000b033037221 */ /* 0x000fe20000010000 */
[----:B------:R-:W-:Y:S01]  /*d6c0*/  MOV R242, R201 ;  /* 0x000000c900f27202 */ /* 0x000fe20000000f00 */
[----:B------:R-:W-:Y:S01]  /*d6d0*/  FADD.FTZ R49, R50, R49 ;  /* 0x0000003132317221 */ /* 0x000fe20000010000 */
[----:B---3--:R-:W-:Y:S01]  /*d6e0*/  FFMA.FTZ R48, R2, R187, R241 ;  /* 0x000000bb02307223 */ /* 0x008fe200000100f1 */
[----:B------:R-:W-:Y:S01]  /*d6f0*/  MOV R187, R199 ;  /* 0x000000c700bb7202 */ /* 0x000fe20000000f00 */
[----:B------:R-:W-:Y:S01]  /*d700*/  FADD.FTZ R3, R184, R3 ;  /* 0x00000003b8037221 */ /* 0x000fe20000010000 */
[----:B------:R-:W-:Y:S01]  /*d710*/  LDSM.16.MT88.4 R196, [R224+0xd800] ;  /* 0x00d80000e0c4783b */ /* 0x000fe20000004200 */
[----:B------:R-:W-:Y:S01]  /*d720*/  FADD.FTZ R49, R185, R49 ;  /* 0x00000031b9317221 */ /* 0x000fe20000010000 */
[----:B------:R-:W-:Y:S01]  /*d730*/  F2FP.BF16.F32.PACK_AB R201, R55, R54 ;  /* 0x0000003637c9723e */ /* 0x000fe200000010ff */
[----:B------:R-:W-:Y:S01]  /*d740*/  FADD.FTZ R0, R187, R0 ;  /* 0x00000000bb007221 */ /* 0x000fe20000010000 */
[----:B------:R-:W-:Y:S01]  /*d750*/  FADD.FTZ R3, R191, R3 ;  /* 0x00000003bf037221 */ /* 0x000fe20000010000 */
[----:B------:R-:W-:Y:S01]  /*d760*/  FADD.FTZ R48, R186, R48 ;  /* 0x00000030ba307221 */ /* 0x000fe20000010000 */
[----:B------:R-:W-:Y:S01]  /*d770*/  MOV R241, R200 ;  /* 0x000000c800f17202 */ /* 0x000fe20000000f00 */
[----:B------:R-:W-:Y:S01]  /*d780*/  FADD.FTZ R2, R190, R0 ;  /* 0x00000000be027221 */ /* 0x000fe20000010000 */
[----:B------:R-:W-:Y:S01]  /*d790*/  FADD.FTZ R0, R194, R49 ;  /* 0x00000031c2007221 */ /* 0x000fe20000010000 */
[----:B------:R-:W-:Y:S01]  /*d7a0*/  FADD.FTZ R48, R189, R48 ;  /* 0x00000030bd307221 */ /* 0x000fe20000010000 */
[----:B--2---:R-:W-:Y:S01]  /*d7b0*/  F2FP.BF16.F32.PACK_AB R200, R65, R61 ;  /* 0x0000003d41c8723e */ /* 0x004fe200000010ff */
[----:B------:R-:W-:Y:S01]  /*d7c0*/  FADD.FTZ R2, R203, R2 ;  /* 0x00000002cb027221 */ /* 0x000fe20000010000 */
[----:B------:R-:W-:Y:S01]  /*d7d0*/  F2FP.BF16.F32.PACK_AB R203, R210, R66 ;  /* 0x00000042d2cb723e */ /* 0x000fe200000010ff */
[----:B------:R-:W-:Y:S01]  /*d7e0*/  FADD.FTZ R48, R195, R48 ;  /* 0x00000030c3307221 */ /* 0x000fe20000010000 */
[----:B------:R-:W-:Y:S01]  /*d7f0*/  FADD.FTZ R53, R192, R0 ;  /* 0x00000000c0357221 */ /* 0x000fe20000010000 */
[----:B------:R-:W-:Y:S01]  /*d800*/  FADD.FTZ R0, R240, R2 ;  /* 0x00000002f0007221 */ /* 0x000fe20000010000 */
[----:B------:R-:W-:Y:S01]  /*d810*/  FADD.FTZ R3, R193, R3 ;  /* 0x00000003c1037221 */ /* 0x000fe20000010000 */
[----:B------:R-:W-:Y:S01]  /*d820*/  FADD.FTZ R52, R188, R48 ;  /* 0x00000030bc347221 */ /* 0x000fe20000010000 */
[----:B------:R-:W-:Y:S01]  /*d830*/  FADD.FTZ R2, R242, R53 ;  /* 0x00000035f2027221 */ /* 0x000fe20000010000 */
[----:B------:R-:W-:Y:S01]  /*d840*/  LDSM.16.MT88.4 R48, [R182+0x3800] ;  /* 0x00380000b630783b */ /* 0x000fe20000004200 */
[----:B------:R-:W-:Y:S01]  /*d850*/  FADD.FTZ R3, R241, R3 ;  /* 0x00000003f1037221 */ /* 0x000fe20000010000 */
[----:B------:R-:W-:Y:S01]  /*d860*/  MOV R176, R180 ;  /* 0x000000b400b07202 */ /* 0x000fe20000000f00 */
[----:B------:R-:W-:Y:S01]  /*d870*/  FADD.FTZ R2, R250, R2 ;  /* 0x00000002fa027221 */ /* 0x000fe20000010000 */
[-C--:B----4-:R-:W-:Y:S03]  /*d880*/  HMMA.16816.F32.BF16 R148, R24, R32.reuse, R148 ;  /* 0x000000201894723c */ /* 0x090fe60000041894 */
[----:B------:R-:W-:Y:S01]  /*d890*/  FADD.FTZ R2, R251, R2 ;  /* 0x00000002fb027221 */ /* 0x000fe20000010000 */
[----:B------:R-:W-:Y:S03]  /*d8a0*/  FADD.FTZ R3, R244, R3 ;  /* 0x00000003f4037221 */ /* 0x000fe60000010000 */
[----:B------:R-:W-:Y:S01]  /*d8b0*/  FADD.FTZ R2, R217, R2 ;  /* 0x00000002d9027221 */ /* 0x000fe20000010000 */
[C---:B------:R-:W-:Y:S04]  /*d8c0*/  HMMA.16816.F32.BF16 R152, R28.reuse, R32, R152 ;  /* 0x000000201c98723c */ /* 0x040fe80000041898 */
[----:B------:R-:W-:Y:S04]  /*d8d0*/  FADD.FTZ R3, R252, R3 ;  /* 0x00000003fc037221 */ /* 0x000fe80000010000 */
[-C--:B------:R-:W-:Y:S03]  /*d8e0*/  HMMA.16816.F32.BF16 R156, R28, R34.reuse, R156 ;  /* 0x000000221c9c723c */ /* 0x080fe6000004189c */
[----:B------:R-:W-:Y:S04]  /*d8f0*/  FADD.FTZ R3, R222, R3 ;  /* 0x00000003de037221 */ /* 0x000fe80000010000 */
[----:B------:R-:W-:Y:S01]  /*d900*/  FADD.FTZ R3, R221, R3 ;  /* 0x00000003dd037221 */ /* 0x000fe20000010000 */
[C---:B------:R-:W-:Y:S01]  /*d910*/  HMMA.16816.F32.BF16 R160, R24.reuse, R34, R160 ;  /* 0x0000002218a0723c */ /* 0x040fe200000418a0 */
[----:B------:R-:W1:Y:S03]  /*d920*/  LDSM.16.MT88.4 R32, [R183+0x2800] ;  /* 0x00280000b720783b */ /* 0x000e660000004200 */
[----:B------:R-:W-:Y:S04]  /*d930*/  FADD.FTZ R3, R219, R3 ;  /* 0x00000003db037221 */ /* 0x000fe80000010000 */
[-C--:B-1----:R-:W-:Y:S08]  /*d940*/  HMMA.16816.F32.BF16 R164, R24, R32.reuse, R164 ;  /* 0x0000002018a4723c */ /* 0x082ff000000418a4 */
[C---:B------:R-:W-:Y:S04]  /*d950*/  HMMA.16816.F32.BF16 R168, R28.reuse, R32, R168 ;  /* 0x000000201ca8723c */ /* 0x040fe800000418a8 */
[----:B------:R-:W-:Y:S02]  /*d960*/  F2FP.BF16.F32.PACK_AB R32, R212, R207 ;  /* 0x000000cfd420723e */ /* 0x000fe400000010ff */
[----:B------:R-:W-:Y:S02]  /*d970*/  F2FP.BF16.F32.PACK_AB R33, R205, R204 ;  /* 0x000000cccd21723e */ /* 0x000fe400000010ff */
[-C--:B------:R-:W-:Y:S01]  /*d980*/  HMMA.16816.F32.BF16 R172, R28, R34.reuse, R172 ;  /* 0x000000221cac723c */ /* 0x080fe200000418ac */
[----:B------:R-:W1:Y:S07]  /*d990*/  LDSM.16.MT88.4 R28, [R224+0xd000] ;  /* 0x00d00000e01c783b */ /* 0x000e6e0000004200 */
[----:B------:R-:W-:Y:S04]  /*d9a0*/  HMMA.16816.F32.BF16 R20, R24, R34, R20 ;  /* 0x000000221814723c */ /* 0x000fe80000041814 */
[----:B------:R-:W-:Y:S02]  /*d9b0*/  F2FP.BF16.F32.PACK_AB R24, R221, R222 ;  /* 0x000000dedd18723e */ /* 0x000fe400000010ff */
[----:B------:R-:W-:Y:S02]  /*d9c0*/  F2FP.BF16.F32.PACK_AB R25, R218, R217 ;  /* 0x000000d9da19723e */ /* 0x000fe400000010ff */
[----:B------:R-:W-:Y:S02]  /*d9d0*/  F2FP.BF16.F32.PACK_AB R26, R220, R219 ;  /* 0x000000dbdc1a723e */ /* 0x000fe400000010ff */
[----:B------:R-:W-:Y:S02]  /*d9e0*/  F2FP.BF16.F32.PACK_AB R27, R215, R216 ;  /* 0x000000d8d71b723e */ /* 0x000fe400000010ff */
[----:B------:R-:W-:Y:S02]  /*d9f0*/  F2FP.BF16.F32.PACK_AB R34, R214, R213 ;  /* 0x000000d5d622723e */ /* 0x000fe400000010ff */
[----:B------:R-:W-:Y:S03]  /*da00*/  F2FP.BF16.F32.PACK_AB R35, R206, R67 ;  /* 0x00000043ce23723e */ /* 0x000fe600000010ff */
        /* <DEDUP_REMOVED lines=26> */
[C---:B------:R-:W-:Y:S08]  /*dbb0*/  HMMA.16816.F32.BF16 R136, R32.reuse, R40, R136 ;  /* 0x000000282088723c */ /* 0x040ff00000041888 */
[-C--:B------:R-:W-:Y:S08]  /*dbc0*/  HMMA.16816.F32.BF16 R140, R32, R42.reuse, R140 ;  /* 0x0000002a208c723c */ /* 0x080ff0000004188c */
[C---:B------:R-:W-:Y:S01]  /*dbd0*/  HMMA.16816.F32.BF16 R144, R24.reuse, R42, R144 ;  /* 0x0000002a1890723c */ /* 0x040fe20000041890 */
[----:B------:R3:W-:Y:S07]  /*dbe0*/  LDSM.16.MT88.4 R40, [R182+0x1800] ;  /* 0x00180000b628783b */ /* 0x0007ee0000004200 */
[-C--:B-1----:R-:W-:Y:S08]  /*dbf0*/  HMMA.16816.F32.BF16 R148, R24, R28.reuse, R148 ;  /* 0x0000001c1894723c */ /* 0x082ff00000041894 */
[C---:B------:R-:W-:Y:S08]  /*dc00*/  HMMA.16816.F32.BF16 R152, R32.reuse, R28, R152 ;  /* 0x0000001c2098723c */ /* 0x040ff00000041898 */
[-C--:B------:R-:W-:Y:S03]  /*dc10*/  HMMA.16816.F32.BF16 R156, R32, R30.reuse, R156 ;  /* 0x0000001e209c723c */ /* 0x080fe6000004189c */
[----:B---3--:R-:W-:Y:S05]  /*dc20*/  MOV R182, R179 ;  /* 0x000000b300b67202 */ /* 0x008fea0000000f00 */
[C---:B------:R-:W-:Y:S01]  /*dc30*/  HMMA.16816.F32.BF16 R160, R24.reuse, R30, R160 ;  /* 0x0000001e18a0723c */ /* 0x040fe200000418a0 */
[----:B------:R-:W1:Y:S07]  /*dc40*/  LDSM.16.MT88.4 R28, [R226+0xd800] ;  /* 0x00d80000e21c783b */ /* 0x000e6e0000004200 */
[-C--:B--2---:R-:W-:Y:S08]  /*dc50*/  HMMA.16816.F32.BF16 R164, R24, R36.reuse, R164 ;  /* 0x0000002418a4723c */ /* 0x084ff000000418a4 */
[C---:B------:R-:W-:Y:S08]  /*dc60*/  HMMA.16816.F32.BF16 R168, R32.reuse, R36, R168 ;  /* 0x0000002420a8723c */ /* 0x040ff000000418a8 */
[-C--:B------:R-:W-:Y:S01]  /*dc70*/  HMMA.16816.F32.BF16 R172, R32, R38.reuse, R172 ;  /* 0x0000002620ac723c */ /* 0x080fe200000418ac */
[----:B------:R-:W2:Y:S07]  /*dc80*/  LDSM.16.MT88.4 R32, [R224+0xf800] ;  /* 0x00f80000e020783b */ /* 0x000eae0000004200 */
[----:B------:R-:W-:Y:S01]  /*dc90*/  HMMA.16816.F32.BF16 R20, R24, R38, R20 ;  /* 0x000000261814723c */ /* 0x000fe20000041814 */
[----:B------:R-:W3:Y:S03]  /*dca0*/  LDSM.16.MT88.4 R36, [R226+0xf800] ;  /* 0x00f80000e224783b */ /* 0x000ee60000004200 */
[----:B------:R-:W-:Y:S02]  /*dcb0*/  F2FP.BF16.F32.PACK_AB R24, R57, R56 ;  /* 0x000000383918723e */ /* 0x000fe400000010ff */
[----:B------:R-:W-:Y:S02]  /*dcc0*/  F2FP.BF16.F32.PACK_AB R26, R209, R60 ;  /* 0x0000003cd11a723e */ /* 0x000fe400000010ff */
[-C--:B------:R-:W-:Y:S01]  /*dcd0*/  HMMA.16816.F32.BF16 R188, R200, R196.reuse, R4 ;  /* 0x000000c4c8bc723c */ /* 0x080fe20000041804 */
[----:B------:R4:W5:Y:S04]  /*dce0*/  LDSM.16.MT88.4 R4, [R183+0x3800] ;  /* 0x00380000b704783b */ /* 0x0009680000004200 */
[----:B------:R-:W-:Y:S02]  /*dcf0*/  F2FP.BF16.F32.PACK_AB R25, R59, R58 ;  /* 0x0000003a3b19723e */ /* 0x000fe400000010ff */
[----:B------:R-:W-:Y:S07]  /*dd00*/  F2FP.BF16.F32.PACK_AB R27, R211, R62 ;  /* 0x0000003ed31b723e */ /* 0x000fee00000010ff */
[C---:B------:R-:W-:Y:S04]  /*dd10*/  HMMA.16816.F32.BF16 R184, R24.reuse, R196, R8 ;  /* 0x000000c418b8723c */ /* 0x040fe80000041808 */
[----:B------:R-:W-:Y:S01]  /*dd20*/  FADD.FTZ R9, R246, R52 ;  /* 0x00000034f6097221 */ /* 0x000fe20000010000 */
[----:B------:R-:W-:Y:S03]  /*dd30*/  FADD.FTZ R8, R243, R0 ;  /* 0x00000000f3087221 */ /* 0x000fe60000010000 */
[-C--:B------:R-:W-:Y:S03]  /*dd40*/  HMMA.16816.F32.BF16 R192, R24, R198.reuse, R12 ;  /* 0x000000c618c0723c */ /* 0x080fe6000004180c */
[----:B------:R-:W-:Y:S01]  /*dd50*/  FADD.FTZ R8, R245, R8 ;  /* 0x00000008f5087221 */ /* 0x000fe20000010000 */
[----:B------:R-:W-:Y:S01]  /*dd60*/  FADD.FTZ R0, R248, R9 ;  /* 0x00000009f8007221 */ /* 0x000fe20000010000 */
[----:B----4-:R-:W-:Y:S03]  /*dd70*/  MOV R183, R178 ;  /* 0x000000b200b77202 */ /* 0x010fe60000000f00 */
[C---:B------:R-:W-:Y:S04]  /*dd80*/  HMMA.16816.F32.BF16 R196, R200.reuse, R198, R16 ;  /* 0x000000c6c8c4723c */ /* 0x040fe80000041810 */
[----:B------:R-:W-:Y:S01]  /*dd90*/  FADD.FTZ R9, R249, R0 ;  /* 0x00000000f9097221 */ /* 0x000fe20000010000 */
[----:B------:R-:W-:Y:S03]  /*dda0*/  FADD.FTZ R0, R247, R8 ;  /* 0x00000008f7007221 */ /* 0x000fe60000010000 */
[-C--:B-1----:R-:W-:Y:S03]  /*ddb0*/  HMMA.16816.F32.BF16 R68, R200, R28.reuse, R68 ;  /* 0x0000001cc844723c */ /* 0x082fe60000041844 */
[----:B------:R-:W-:Y:S01]  /*ddc0*/  FADD.FTZ R8, R207, R9 ;  /* 0x00000009cf087221 */ /* 0x000fe20000010000 */
[----:B------:R-:W-:Y:S01]  /*ddd0*/  FADD.FTZ R9, R218, R2 ;  /* 0x00000002da097221 */ /* 0x000fe20000010000 */
[----:B------:R-:W-:Y:S02]  /*dde0*/  FADD.FTZ R0, R204, R0 ;  /* 0x00000000cc007221 */ /* 0x000fe40000010000 */
        /* <DEDUP_REMOVED lines=14> */
[----:B------:R-:W-:Y:S03]  /*ded0*/  FADD.FTZ R0, R206, R0 ;  /* 0x00000000ce007221 */ /* 0x000fe60000010000 */
        /* <DEDUP_REMOVED lines=12> */
[-C--:B---3--:R-:W-:Y:S08]  /*dfa0*/  HMMA.16816.F32.BF16 R132, R200, R36.reuse, R132 ;  /* 0x00000024c884723c */ /* 0x088ff00000041884 */
[C---:B------:R-:W-:Y:S08]  /*dfb0*/  HMMA.16816.F32.BF16 R136, R24.reuse, R36, R136 ;  /* 0x000000241888723c */ /* 0x040ff00000041888 */
[-C--:B------:R-:W-:Y:S08]  /*dfc0*/  HMMA.16816.F32.BF16 R140, R24, R38.reuse, R140 ;  /* 0x00000026188c723c */ /* 0x080ff0000004188c */
[C---:B------:R-:W-:Y:S08]  /*dfd0*/  HMMA.16816.F32.BF16 R144, R200.reuse, R38, R144 ;  /* 0x00000026c890723c */ /* 0x040ff00000041890 */
[-C--:B------:R-:W-:Y:S08]  /*dfe0*/  HMMA.16816.F32.BF16 R148, R200, R48.reuse, R148 ;  /* 0x00000030c894723c */ /* 0x080ff00000041894 */
[C---:B------:R-:W-:Y:S08]  /*dff0*/  HMMA.16816.F32.BF16 R152, R24.reuse, R48, R152 ;  /* 0x000000301898723c */ /* 0x040ff00000041898 */
[-C--:B------:R-:W-:Y:S08]  /*e000*/  HMMA.16816.F32.BF16 R156, R24, R50.reuse, R156 ;  /* 0x00000032189c723c */ /* 0x080ff0000004189c */
[C---:B------:R-:W-:Y:S08]  /*e010*/  HMMA.16816.F32.BF16 R160, R200.reuse, R50, R160 ;  /* 0x00000032c8a0723c */ /* 0x040ff000000418a0 */
[-C--:B-----5:R-:W-:Y:S08]  /*e020*/  HMMA.16816.F32.BF16 R164, R200, R4.reuse, R164 ;  /* 0x00000004c8a4723c */ /* 0x0a0ff000000418a4 */
        /* <DEDUP_REMOVED lines=19> */
[----:B------:R-:W-:Y:S04]  /*e160*/  STL [R1+0x14], R4 ;  /* 0x0000140401007387 */ /* 0x000fe80000100800 */
[----:B------:R1:W-:Y:S04]  /*e170*/  STL [R1+0x1c], R3 ;  /* 0x00001c0301007387 */ /* 0x0003e80000100800 */
[----:B------:R3:W-:Y:S01]  /*e180*/  STL [R1+0x18], R2 ;  /* 0x0000180201007387 */ /* 0x0007e20000100800 */
[----:B-1----:R-:W-:Y:S01]  /*e190*/  MOV R3, R181 ;  /* 0x000000b500037202 */ /* 0x002fe20000000f00 */
[----:B------:R-:W-:Y:S06]  /*e1a0*/  @P2 BRA `(.L_x_396) ;  /* 0xffffffbc00502947 */ /* 0x000fec000383ffff */
.L_x_395:
[----:B------:R-:W3:Y:S04]  /*e1b0*/  LDL.LU R4, [R1+0x10] ;  /* 0x0000100001047983 */ /* 0x000ee80000300800 */
[----:B------:R-:W2:Y:S04]  /*e1c0*/  LDL.LU R7, [R1+0x14] ;  /* 0x0000140001077983 */ /* 0x000ea80000300800 */
[----:B------:R-:W4:Y:S04]  /*e1d0*/  LDL.LU R6, [R1+0x1c] ;  /* 0x00001c0001067983 */ /* 0x000f280000300800 */
[----:B------:R-:W4:Y:S04]  /*e1e0*/  LDL.LU R5, [R1+0x18] ;  /* 0x0000180001057983 */ /* 0x000f280000300800 */
[----:B------:R-:W4:Y:S04]  /*e1f0*/  LDL.LU R204, [R1+0x3c] ;  /* 0x00003c0001cc7983 */ /* 0x000f280000300800 */
[----:B------:R-:W4:Y:S01]  /*e200*/  LDL R183, [R1+0x30] ;  /* 0x0000300001b77983 */ /* 0x000f220000100800 */
[----:B------:R-:W1:Y:S01]  /*e210*/  S2R R182, SR_TID.X ;  /* 0x0000000000b67919 */ /* 0x000e620000002100 */
[----:B------:R-:W1:Y:S01]  /*e220*/  S2UR UR4, SR_CgaCtaId ;  /* 0x00000000000479c3 */ /* 0x000e620000008800 */
[----:B------:R-:W-:Y:S01]  /*e230*/  UMOV UR5, 0x400 ;  /* 0x0000040000057882 */ /* 0x000fe20000000000 */
[----:B------:R-:W-:-:S04]  /*e240*/  MOV R64, 0x10 ;  /* 0x0000001000407802 */ /* 0x000fc80000000f00 */
[----:B------:R-:W-:Y:S01]  /*e250*/  SEL R64, R64, 0xfffffff0, !P0 ;  /* 0xfffffff040407807 */ /* 0x000fe20004000000 */
[----:B-1----:R-:W-:Y:S01]  /*e260*/  ULEA UR4, UR4, UR5, 0x18 ;  /* 0x0000000504047291 */ /* 0x002fe2000f8ec0ff */
[----:B------:R-:W-:Y:S01]  /*e270*/  LOP3.LUT P0, RZ, R182, 0x8, RZ, 0xc0, !PT ;  /* 0x00000008b6ff7812 */ /* 0x000fe2000780c0ff */
[----:B------:R-:W1:Y:S01]  /*e280*/  S2R R205, SR_CTAID.X ;  /* 0x0000000000cd7919 */ /* 0x000e620000002500 */
[----:B---3--:R-:W3:Y:S04]  /*e290*/  SHFL.BFLY PT, R2, R4, 0x2, 0x1f ;  /* 0x0c401f0004027f89 */ /* 0x008ee800000e0000 */
[----:B--2---:R-:W2:Y:S04]  /*e2a0*/  SHFL.BFLY PT, R0, R7, 0x2, 0x1f ;  /* 0x0c401f0007007f89 */ /* 0x004ea800000e0000 */
[----:B----4-:R-:W4:Y:S01]  /*e2b0*/  SHFL.BFLY PT, R3, R5, 0x2, 0x1f ;  /* 0x0c401f0005037f89 */ /* 0x010f2200000e0000 */
[----:B---3--:R-:W-:-:S03]  /*e2c0*/  FADD.FTZ R2, R2, R4 ;  /* 0x0000000402027221 */ /* 0x008fc60000010000 */
[----:B------:R-:W3:Y:S01]  /*e2d0*/  SHFL.BFLY PT, R4, R6, 0x2, 0x1f ;  /* 0x0c401f0006047f89 */ /* 0x000ee200000e0000 */
[----:B--2---:R-:W-:-:S03]  /*e2e0*/  FADD.FTZ R0, R0, R7 ;  /* 0x0000000700007221 */ /* 0x004fc60000010000 */
[----:B------:R-:W2:Y:S04]  /*e2f0*/  SHFL.BFLY PT, R66, R2, 0x1, 0x1f ;  /* 0x0c201f0002427f89 */ /* 0x000ea800000e0000 */
[----:B------:R-:W1:Y:S01]  /*e300*/  SHFL.BFLY PT, R67, R0, 0x1, 0x1f ;  /* 0x0c201f0000437f89 */ /* 0x000e6200000e0000 */
[----:B----4-:R-:W-:-:S05]  /*e310*/  FADD.FTZ R3, R3, R5 ;  /* 0x0000000503037221 */ /* 0x010fca0000010000 */
[----:B------:R-:W4:Y:S01]  /*e320*/  SHFL.BFLY PT, R177, R3, 0x1, 0x1f ;  /* 0x0c201f0003b17f89 */ /* 0x000f2200000e0000 */
[----:B---3--:R-:W-:Y:S01]  /*e330*/  FADD.FTZ R4, R4, R6 ;  /* 0x0000000604047221 */ /* 0x008fe20000010000 */
[----:B--2---:R-:W-:-:S04]  /*e340*/  FADD.FTZ R66, R2, R66 ;  /* 0x0000004202427221 */ /* 0x004fc80000010000 */
[----:B------:R-:W2:Y:S01]  /*e350*/  SHFL.BFLY PT, R176, R4, 0x1, 0x1f ;  /* 0x0c201f0004b07f89 */ /* 0x000ea200000e0000 */
[----:B------:R-:W3:Y:S01]  /*e360*/  MUFU.RCP R5, R66 ;  /* 0x0000004200057308 */ /* 0x000ee20000001000 */
[----:B-1----:R-:W-:Y:S01]  /*e370*/  FADD.FTZ R67, R0, R67 ;  /* 0x0000004300437221 */ /* 0x002fe20000010000 */
[C---:B------:R-:W-:Y:S02]  /*e380*/  SHF.L.U32 R0, R182.reuse, 0x4, RZ ;  /* 0x00000004b6007819 */ /* 0x040fe400000006ff */
[----:B------:R-:W-:Y:S02]  /*e390*/  SHF.L.U32 R2, R182, 0x1, RZ ;  /* 0x00000001b6027819 */ /* 0x000fe400000006ff */
[----:B------:R-:W-:Y:S02]  /*e3a0*/  LOP3.LUT R0, R0, 0x1c0, RZ, 0xc0, !PT ;  /* 0x000001c000007812 */ /* 0x000fe400078ec0ff */
[----:B------:R-:W1:Y:S01]  /*e3b0*/  MUFU.RCP R6, R67 ;  /* 0x0000004300067308 */ /* 0x000e620000001000 */
[----:B------:R-:W-:-:S02]  /*e3c0*/  FSETP.NE.FTZ.AND P4, PT, R66, RZ, PT ;  /* 0x000000ff4200720b */ /* 0x000fc40003f95000 */
[--C-:B-----5:R-:W-:Y:S02]  /*e3d0*/  LOP3.LUT R229, R229, 0x6, R2.reuse, 0xf8, !PT ;  /* 0x00000006e5e57812 */ /* 0x120fe400078ef802 */
[----:B------:R-:W-:Y:S01]  /*e3e0*/  LOP3.LUT R2, R0, 0x38, R2, 0xf8, !PT ;  /* 0x0000003800027812 */ /* 0x000fe200078ef802 */
[----:B----4-:R-:W-:Y:S01]  /*e3f0*/  FADD.FTZ R177, R3, R177 ;  /* 0x000000b103b17221 */ /* 0x010fe20000010000 */
[----:B---3--:R-:W-:Y:S01]  /*e400*/  FSEL R0, R5, 1, P4 ;  /* 0x3f80000005007808 */ /* 0x008fe20002000000 */
[----:B--2---:R-:W-:Y:S02]  /*e410*/  FADD.FTZ R176, R4, R176 ;  /* 0x000000b004b07221 */ /* 0x004fe40000010000 */
[----:B------:R-:W-:Y:S02]  /*e420*/  MUFU.RCP R8, R177 ;  /* 0x000000b100087308 */ /* 0x000fe40000001000 */
        /* <DEDUP_REMOVED lines=31> */
[----:B------:R-:W-:-:S02]  /*e620*/  FMUL.FTZ R19, R0, R201 ;  /* 0x000000c900137220 */ /* 0x000fc40000410000 */
[----:B------:R-:W2:Y:S01]  /*e630*/  MUFU.RCP R0, R176 ;  /* 0x000000b000007308 */ /* 0x000ea20000001000 */
[----:B------:R-:W-:Y:S02]  /*e640*/  FSETP.NE.FTZ.AND P3, PT, R67, RZ, PT ;  /* 0x000000ff4300720b */ /* 0x000fe40003f75000 */
[----:B------:R-:W-:Y:S02]  /*e650*/  LOP3.LUT R229, R229, R2, RZ, 0xfc, !PT ;  /* 0x00000002e5e57212 */ /* 0x000fe400078efcff */
[----:B-1----:R-:W-:Y:S02]  /*e660*/  FSEL R2, R6, 1, P3 ;  /* 0x3f80000006027808 */ /* 0x002fe40001800000 */
[----:B------:R-:W-:Y:S02]  /*e670*/  FSETP.NE.FTZ.AND P2, PT, R176, RZ, PT ;  /* 0x000000ffb000720b */ /* 0x000fe40003f55000 */
[----:B------:R-:W-:Y:S01]  /*e680*/  FSETP.NE.FTZ.AND P1, PT, R177, RZ, PT ;  /* 0x000000ffb100720b */ /* 0x000fe20003f35000 */
        /* <DEDUP_REMOVED lines=32> */
[----:B--2---:R-:W-:-:S02]  /*e890*/  FSEL R0, R0, 1, P2 ;  /* 0x3f80000000007808 */ /* 0x004fc40001000000 */
[----:B------:R-:W-:Y:S02]  /*e8a0*/  FSEL R8, R8, 1, P1 ;  /* 0x3f80000008087808 */ /* 0x000fe40000800000 */
[----:B------:R-:W-:Y:S02]  /*e8b0*/  F2FP.BF16.F32.PACK_AB R10, R10, R190 ;  /* 0x000000be0a0a723e */ /* 0x000fe400000010ff */
[----:B------:R-:W-:Y:S02]  /*e8c0*/  LEA R2, R229, UR4, 0x1 ;  /* 0x00000004e5027c11 */ /* 0x000fe4000f8e08ff */
[----:B------:R-:W-:Y:S02]  /*e8d0*/  F2FP.BF16.F32.PACK_AB R62, R62, R68 ;  /* 0x000000443e3e723e */ /* 0x000fe400000010ff */
[----:B------:R-:W-:Y:S01]  /*e8e0*/  MOV R68, 0x20 ;  /* 0x0000002000447802 */ /* 0x000fe20000000f00 */
[C---:B------:R-:W-:Y:S01]  /*e8f0*/  FMUL.FTZ R184, R0.reuse, R184 ;  /* 0x000000b800b87220 */ /* 0x040fe20000410000 */
[----:B------:R-:W-:Y:S01]  /*e900*/  FMUL.FTZ R65, R0, R185 ;  /* 0x000000b900417220 */ /* 0x000fe20000410000 */
[C---:B------:R-:W-:Y:S01]  /*e910*/  FMUL.FTZ R186, R8.reuse, R186 ;  /* 0x000000ba08ba7220 */ /* 0x040fe20000410000 */
[----:B------:R-:W-:Y:S01]  /*e920*/  FMUL.FTZ R187, R8, R187 ;  /* 0x000000bb08bb7220 */ /* 0x000fe20000410000 */
[----:B------:R1:W-:Y:S01]  /*e930*/  STS [R2+0x400], R10 ;  /* 0x0004000a02007388 */ /* 0x0003e20000000800 */
[C---:B------:R-:W-:Y:S01]  /*e940*/  FMUL.FTZ R192, R0.reuse, R192 ;  /* 0x000000c000c07220 */ /* 0x040fe20000410000 */
        /* <DEDUP_REMOVED lines=22> */
[----:B-1----:R-:W-:Y:S01]  /*eab0*/  SEL R10, R68, 0xffffffe0, !P0 ;  /* 0xffffffe0440a7807 */ /* 0x002fe20004000000 */
[----:B------:R-:W-:Y:S01]  /*eac0*/  FMUL.FTZ R140, R0, R140 ;  /* 0x0000008c008c7220 */ /* 0x000fe20000410000 */
[----:B------:R-:W-:Y:S01]  /*ead0*/  LOP3.LUT P0, RZ, R182, 0x10, RZ, 0xc0, !PT ;  /* 0x00000010b6ff7812 */ /* 0x000fe2000780c0ff */
        /* <DEDUP_REMOVED lines=14> */
[----:B------:R-:W-:-:S02]  /*ebc0*/  F2FP.BF16.F32.PACK_AB R186, R187, R186 ;  /* 0x000000babbba723e */ /* 0x000fc400000010ff */
[----:B------:R-:W-:Y:S01]  /*ebd0*/  F2FP.BF16.F32.PACK_AB R5, R5, R192 ;  /* 0x000000c00505723e */ /* 0x000fe200000010ff */
[----:B------:R1:W-:Y:S01]  /*ebe0*/  STS [R6], R3 ;  /* 0x0000000306007388 */ /* 0x0003e20000000800 */
[C---:B------:R-:W-:Y:S01]  /*ebf0*/  FMUL.FTZ R74, R8.reuse, R74 ;  /* 0x0000004a084a7220 */ /* 0x040fe20000410000 */
[----:B------:R-:W-:Y:S01]  /*ec00*/  FMUL.FTZ R9, R8, R75 ;  /* 0x0000004b08097220 */ /* 0x000fe20000410000 */
[----:B------:R-:W-:Y:S01]  /*ec10*/  F2FP.BF16.F32.PACK_AB R194, R195, R194 ;  /* 0x000000c2c3c2723e */ /* 0x000fe200000010ff */
[----:B------:R2:W-:Y:S01]  /*ec20*/  STS [R6+0x400], R0 ;  /* 0x0004000006007388 */ /* 0x0005e20000000800 */
[----:B------:R-:W-:-:S03]  /*ec30*/  F2FP.BF16.F32.PACK_AB R61, R61, R70 ;  /* 0x000000463d3d723e */ /* 0x000fc600000010ff */
[----:B------:R-:W-:Y:S01]  /*ec40*/  STS [R2+0x2000], R65 ;  /* 0x0020004102007388 */ /* 0x000fe20000000800 */
[----:B------:R-:W-:-:S03]  /*ec50*/  F2FP.BF16.F32.PACK_AB R7, R7, R80 ;  /* 0x000000500707723e */ /* 0x000fc600000010ff */
[----:B------:R-:W-:Y:S01]  /*ec60*/  STS [R2+0x2400], R186 ;  /* 0x002400ba02007388 */ /* 0x000fe20000000800 */
[----:B------:R-:W-:-:S03]  /*ec70*/  F2FP.BF16.F32.PACK_AB R4, R4, R82 ;  /* 0x000000520404723e */ /* 0x000fc600000010ff */
[----:B------:R3:W-:Y:S01]  /*ec80*/  STS [R6+0x2000], R5 ;  /* 0x0020000506007388 */ /* 0x0007e20000000800 */
[----:B------:R-:W-:Y:S02]  /*ec90*/  F2FP.BF16.F32.PACK_AB R9, R9, R74 ;  /* 0x0000004a0909723e */ /* 0x000fe400000010ff */
[C---:B-1----:R-:W-:Y:S01]  /*eca0*/  IADD3 R3, PT, PT, R2.reuse, R10, RZ ;  /* 0x0000000a02037210 */ /* 0x042fe20007ffe0ff */
[----:B------:R-:W-:Y:S01]  /*ecb0*/  STS [R6+0x2400], R194 ;  /* 0x002400c206007388 */ /* 0x000fe20000000800 */
[----:B--2---:R-:W-:-:S03]  /*ecc0*/  IADD3 R0, PT, PT, R2, 0x40, RZ ;  /* 0x0000004002007810 */ /* 0x004fc60007ffe0ff */
[----:B------:R-:W-:Y:S01]  /*ecd0*/  STS [R3], R62 ;  /* 0x0000003e03007388 */ /* 0x000fe20000000800 */
[----:B------:R-:W-:-:S03]  /*ece0*/  @P0 IADD3 R0, PT, PT, R2, -0x40, RZ ;  /* 0xffffffc002000810 */ /* 0x000fc60007ffe0ff */
[----:B------:R-:W-:Y:S01]  /*ecf0*/  STS [R3+0x400], R61 ;  /* 0x0004003d03007388 */ /* 0x000fe20000000800 */
[----:B---3--:R-:W-:-:S05]  /*ed00*/  IADD3 R5, PT, PT, R64, R3, RZ ;  /* 0x0000000340057210 */ /* 0x008fca0007ffe0ff */
[----:B------:R-:W-:Y:S04]  /*ed10*/  STS [R5], R7 ;  /* 0x0000000705007388 */ /* 0x000fe80000000800 */
[----:B------:R-:W-:Y:S04]  /*ed20*/  STS [R5+0x400], R4 ;  /* 0x0004000405007388 */ /* 0x000fe80000000800 */
[----:B------:R1:W-:Y:S01]  /*ed30*/  STS [R3+0x2400], R9 ;  /* 0x0024000903007388 */ /* 0x0003e20000000800 */
        /* <DEDUP_REMOVED lines=9> */
[----:B-1----:R-:W-:Y:S02]  /*edd0*/  IADD3 R9, PT, PT, R10, R0, RZ ;  /* 0x000000000a097210 */ /* 0x002fe40007ffe0ff */
[----:B------:R-:W1:Y:S01]  /*ede0*/  LDC.U8 R10, c[0x0][0x549] ;  /* 0x00015240ff0a7b82 */ /* 0x000e620000000000 */
[----:B------:R-:W-:Y:S01]  /*edf0*/  F2FP.BF16.F32.PACK_AB R13, R13, R84 ;  /* 0x000000540d0d723e */ /* 0x000fe200000010ff */
        /* <DEDUP_REMOVED lines=8> */
[----:B------:R-:W-:Y:S01]  /*ee80*/  STS [R3+0x2000], R60 ;  /* 0x0020003c03007388 */ /* 0x000fe20000000800 */
[----:B------:R-:W-:-:S02]  /*ee90*/  F2FP.BF16.F32.PACK_AB R17, R17, R88 ;  /* 0x000000581111723e */ /* 0x000fc400000010ff */
[----:B------:R-:W-:Y:S01]  /*eea0*/  F2FP.BF16.F32.PACK_AB R16, R16, R90 ;  /* 0x0000005a1010723e */ /* 0x000fe200000010ff */
[----:B------:R-:W-:Y:S01]  /*eeb0*/  STS [R5+0x2000], R57 ;  /* 0x0020003905007388 */ /* 0x000fe20000000800 */
[----:B------:R-:W-:Y:S02]  /*eec0*/  F2FP.BF16.F32.PACK_AB R56, R56, R92 ;  /* 0x0000005c3838723e */ /* 0x000fe400000010ff */
[----:B------:R-:W-:Y:S01]  /*eed0*/  F2FP.BF16.F32.PACK_AB R55, R55, R94 ;  /* 0x0000005e3737723e */ /* 0x000fe200000010ff */
[----:B------:R-:W-:Y:S01]  /*eee0*/  STS [R5+0x2400], R14 ;  /* 0x0024000e05007388 */ /* 0x000fe20000000800 */
[----:B------:R-:W-:Y:S01]  /*eef0*/  F2FP.BF16.F32.PACK_AB R54, R54, R100 ;  /* 0x000000643636723e */ /* 0x000fe200000010ff */
[C---:B------:R-:W-:Y:S01]  /*ef00*/  FMUL.FTZ R122, R8.reuse, R122 ;  /* 0x0000007a087a7220 */ /* 0x040fe20000410000 */
[----:B------:R-:W-:Y:S01]  /*ef10*/  F2FP.BF16.F32.PACK_AB R53, R53, R102 ;  /* 0x000000663535723e */ /* 0x000fe200000010ff */
[----:B------:R-:W-:Y:S01]  /*ef20*/  FMUL.FTZ R43, R8, R123 ;  /* 0x0000007b082b7220 */ /* 0x000fe20000410000 */
[----:B------:R-:W-:Y:S01]  /*ef30*/  F2FP.BF16.F32.PACK_AB R50, R50, R112 ;  /* 0x000000703232723e */ /* 0x000fe200000010ff */
[----:B------:R-:W-:Y:S01]  /*ef40*/  STS [R0], R13 ;  /* 0x0000000d00007388 */ /* 0x000fe20000000800 */
[----:B------:R-:W-:Y:S01]  /*ef50*/  F2FP.BF16.F32.PACK_AB R49, R49, R114 ;  /* 0x000000723131723e */ /* 0x000fe200000010ff */
[----:B------:R-:W-:Y:S01]  /*ef60*/  FMUL.FTZ R126, R8, R126 ;  /* 0x0000007e087e7220 */ /* 0x000fe20000410000 */
[----:B------:R-:W-:Y:S01]  /*ef70*/  IADD3 R4, PT, PT, R64, R9, RZ ;  /* 0x0000000940047210 */ /* 0x000fe20007ffe0ff */
[----:B------:R2:W-:Y:S01]  /*ef80*/  STS [R0+0x400], R12 ;  /* 0x0004000c00007388 */ /* 0x0005e20000000800 */
[----:B------:R-:W-:Y:S01]  /*ef90*/  FMUL.FTZ R39, R8, R127 ;  /* 0x0000007f08277220 */ /* 0x000fe20000410000 */
[----:B------:R-:W-:-:S02]  /*efa0*/  F2FP.BF16.F32.PACK_AB R52, R52, R104 ;  /* 0x000000683434723e */ /* 0x000fc400000010ff */
[----:B------:R-:W-:Y:S01]  /*efb0*/  F2FP.BF16.F32.PACK_AB R51, R51, R106 ;  /* 0x0000006a3333723e */ /* 0x000fe200000010ff */
[----:B------:R-:W-:Y:S01]  /*efc0*/  STS [R7], R11 ;  /* 0x0000000b07007388 */ /* 0x000fe20000000800 */
[----:B------:R-:W-:Y:S02]  /*efd0*/  F2FP.BF16.F32.PACK_AB R48, R48, R108 ;  /* 0x0000006c3030723e */ /* 0x000fe400000010ff */
[----:B------:R-:W-:Y:S01]  /*efe0*/  F2FP.BF16.F32.PACK_AB R47, R47, R110 ;  /* 0x0000006e2f2f723e */ /* 0x000fe200000010ff */
[----:B------:R-:W-:Y:S01]  /*eff0*/  STS [R7+0x400], R15 ;  /* 0x0004000f07007388 */ /* 0x000fe20000000800 */
[----:B------:R-:W-:Y:S01]  /*f000*/  F2FP.BF16.F32.PACK_AB R46, R46, R116 ;  /* 0x000000742e2e723e */ /* 0x000fe200000010ff */
[C---:B------:R-:W-:Y:S01]  /*f010*/  FMUL.FTZ R138, R8.reuse, R138 ;  /* 0x0000008a088a7220 */ /* 0x040fe20000410000 */
[----:B------:R-:W-:Y:S01]  /*f020*/  F2FP.BF16.F32.PACK_AB R45, R45, R118 ;  /* 0x000000762d2d723e */ /* 0x000fe200000010ff */
[----:B------:R-:W-:Y:S01]  /*f030*/  STS [R0+0x2000], R17 ;  /* 0x0020001100007388 */ /* 0x000fe20000000800 */
[----:B------:R-:W-:Y:S01]  /*f040*/  FMUL.FTZ R35, R8, R139 ;  /* 0x0000008b08237220 */ /* 0x000fe20000410000 */
[----:B------:R-:W-:Y:S01]  /*f050*/  F2FP.BF16.F32.PACK_AB R42, R42, R128 ;  /* 0x000000802a2a723e */ /* 0x000fe200000010ff */
[C---:B------:R-:W-:Y:S01]  /*f060*/  FMUL.FTZ R142, R8.reuse, R142 ;  /* 0x0000008e088e7220 */ /* 0x040fe20000410000 */
        /* <DEDUP_REMOVED lines=12> */
[----:B------:R-:W-:Y:S01]  /*f130*/  STS [R9], R54 ;  /* 0x0000003609007388 */ /* 0x000fe20000000800 */
[----:B------:R-:W-:Y:S01]  /*f140*/  F2FP.BF16.F32.PACK_AB R37, R37, R134 ;  /* 0x000000862525723e */ /* 0x000fe200000010ff */
[----:B------:R-:W-:Y:S01]  /*f150*/  FMUL.FTZ R158, R8, R158 ;  /* 0x0000009e089e7220 */ /* 0x000fe20000410000 */
[----:B-1----:R-:W-:Y:S01]  /*f160*/  ISETP.NE.AND P5, PT, R10, RZ, PT ;  /* 0x000000ff0a00720c */ /* 0x002fe20003fa5270 */
[----:B------:R-:W-:Y:S01]  /*f170*/  STS [R9+0x400], R53 ;  /* 0x0004003509007388 */ /* 0x000fe20000000800 */
[----:B------:R-:W-:Y:S01]  /*f180*/  F2FP.BF16.F32.PACK_AB R34, R34, R144 ;  /* 0x000000902222723e */ /* 0x000fe200000010ff */
        /* <DEDUP_REMOVED lines=15> */
[----:B------:R-:W-:Y:S01]  /*f280*/  ISETP.NE.AND P6, PT, R183, -0x1, PT ;  /* 0xffffffffb700780c */ /* 0x000fe20003fc5270 */
[----:B------:R-:W-:Y:S01]  /*f290*/  FMUL.FTZ R170, R8, R170 ;  /* 0x000000aa08aa7220 */ /* 0x000fe20000410000 */
[----:B------:R-:W-:Y:S01]  /*f2a0*/  F2FP.BF16.F32.PACK_AB R28, R28, R152 ;  /* 0x000000981c1c723e */ /* 0x000fe200000010ff */
[----:B------:R-:W-:Y:S01]  /*f2b0*/  STS [R4+0x2400], R47 ;  /* 0x0024002f04007388 */ /* 0x000fe20000000800 */
[----:B------:R-:W-:Y:S01]  /*f2c0*/  FMUL.FTZ R59, R8, R171 ;  /* 0x000000ab083b7220 */ /* 0x000fe20000410000 */
        /* <DEDUP_REMOVED lines=10> */
[----:B------:R-:W-:Y:S01]  /*f370*/  FMUL.FTZ R174, R8, R174 ;  /* 0x000000ae08ae7220 */ /* 0x000fe20000410000 */
[----:B------:R-:W-:Y:S01]  /*f380*/  F2FP.BF16.F32.PACK_AB R20, R20, R168 ;  /* 0x000000a81414723e */ /* 0x000fe200000010ff */
[----:B------:R-:W-:Y:S01]  /*f390*/  STS [R6+0x4400], R41 ;  /* 0x0044002906007388 */ /* 0x000fe20000000800 */
[----:B------:R-:W-:Y:S01]  /*f3a0*/  F2FP.BF16.F32.PACK_AB R58, R58, R172 ;  /* 0x000000ac3a3a723e */ /* 0x000fe200000010ff */
[----:B--2---:R-:W1:Y:S02]  /*f3b0*/  @!P6 LDC.64 R12, c[0x0][0x400] ;  /* 0x00010000ff0ceb82 */ /* 0x004e640000000a00 */
[----:B------:R-:W-:Y:S04]  /*f3c0*/  STS [R2+0x6000], R44 ;  /* 0x0060002c02007388 */ /* 0x000fe80000000800 */
[----:B------:R2:W-:Y:S02]  /*f3d0*/  STS [R2+0x6400], R43 ;  /* 0x0064002b02007388 */ /* 0x0005e40000000800 */
[----:B---3--:R-:W3:Y:S02]  /*f3e0*/  @P6 LDC.64 R16, c[0x0][0x408] ;  /* 0x00010200ff106b82 */ /* 0x008ee40000000a00 */
[----:B------:R-:W-:Y:S04]  /*f3f0*/  STS [R6+0x6000], R40 ;  /* 0x0060002806007388 */ /* 0x000fe80000000800 */
[----:B------:R4:W-:Y:S02]  /*f400*/  STS [R6+0x6400], R39 ;  /* 0x0064002706007388 */ /* 0x0009e40000000800 */
[----:B------:R-:W1:Y:S02]  /*f410*/  @P4 LDC R15, c[0x0][0x458] ;  /* 0x00011600ff0f4b82 */ /* 0x000e640000000800 */
[----:B------:R-:W-:Y:S04]  /*f420*/  STS [R3+0x4000], R38 ;  /* 0x0040002603007388 */ /* 0x000fe80000000800 */
[----:B------:R-:W-:Y:S02]  /*f430*/  STS [R3+0x4400], R37 ;  /* 0x0044002503007388 */ /* 0x000fe40000000800 */
[----:B------:R-:W1:Y:S02]  /*f440*/  @P3 LDC R14, c[0x0][0x458] ;  /* 0x00011600ff0e3b82 */ /* 0x000e640000000800 */
[----:B------:R-:W-:Y:S04]  /*f450*/  STS [R5+0x4000], R34 ;  /* 0x0040002205007388 */ /* 0x000fe80000000800 */
[----:B------:R-:W-:Y:S01]  /*f460*/  STS [R5+0x4400], R33 ;  /* 0x0044002105007388 */ /* 0x000fe20000000800 */
[----:B------:R-:W-:Y:S01]  /*f470*/  F2FP.BF16.F32.PACK_AB R59, R59, R170 ;  /* 0x000000aa3b3b723e */ /* 0x000fe200000010ff */
[----:B--2---:R-:W2:Y:S02]  /*f480*/  @P5 LDC R2, c[0x0][0x430] ;  /* 0x00010c00ff025b82 */ /* 0x004ea40000000800 */
[----:B------:R-:W-:Y:S04]  /*f490*/  STS [R3+0x6000], R36 ;  /* 0x0060002403007388 */ /* 0x000fe80000000800 */
[----:B------:R-:W-:Y:S04]  /*f4a0*/  STS [R3+0x6400], R35 ;  /* 0x0064002303007388 */ /* 0x000fe80000000800 */
[----:B------:R-:W-:Y:S04]  /*f4b0*/  STS [R5+0x6000], R32 ;  /* 0x0060002005007388 */ /* 0x000fe80000000800 */
[----:B------:R3:W-:Y:S04]  /*f4c0*/  STS [R5+0x6400], R31 ;  /* 0x0064001f05007388 */ /* 0x0007e80000000800 */
[----:B------:R-:W-:Y:S04]  /*f4d0*/  STS [R0+0x4000], R30 ;  /* 0x0040001e00007388 */ /* 0x000fe80000000800 */
[----:B------:R-:W-:Y:S01]  /*f4e0*/  STS [R0+0x4400], R29 ;  /* 0x0044001d00007388 */ /* 0x000fe20000000800 */
[----:B----4-:R-:W2:Y:S03]  /*f4f0*/  LDC R6, c[0x0][0x434] ;  /* 0x00010d00ff067b82 */ /* 0x010ea60000000800 */
[----:B------:R-:W-:Y:S04]  /*f500*/  STS [R7+0x4000], R26 ;  /* 0x0040001a07007388 */ /* 0x000fe80000000800 */
[----:B------:R-:W-:Y:S04]  /*f510*/  STS [R7+0x4400], R25 ;  /* 0x0044001907007388 */ /* 0x000fe80000000800 */
[----:B------:R-:W-:Y:S04]  /*f520*/  STS [R0+0x6000], R28 ;  /* 0x0060001c00007388 */ /* 0x000fe80000000800 */
[----:B------:R4:W-:Y:S04]  /*f530*/  STS [R0+0x6400], R27 ;  /* 0x0064001b00007388 */ /* 0x0009e80000000800 */
[----:B------:R1:W-:Y:S04]  /*f540*/  STS [R7+0x6400], R23 ;  /* 0x0064001707007388 */ /* 0x0003e80000000800 */
[----:B------:R-:W-:Y:S01]  /*f550*/  STS [R7+0x6000], R24 ;  /* 0x0060001807007388 */ /* 0x000fe20000000800 */
[----:B---3--:R-:W3:Y:S03]  /*f560*/  @P5 LDC R5, c[0x0][0x430] ;  /* 0x00010c00ff055b82 */ /* 0x008ee60000000800 */
[----:B------:R-:W-:Y:S04]  /*f570*/  STS [R9+0x4000], R22 ;  /* 0x0040001609007388 */ /* 0x000fe80000000800 */
[----:B------:R-:W-:Y:S04]  /*f580*/  STS [R9+0x4400], R21 ;  /* 0x0044001509007388 */ /* 0x000fe80000000800 */
[----:B------:R2:W-:Y:S04]  /*f590*/  STS [R4+0x4000], R19 ;  /* 0x0040001304007388 */ /* 0x0005e80000000800 */
[----:B------:R3:W-:Y:S01]  /*f5a0*/  STS [R4+0x4400], R18 ;  /* 0x0044001204007388 */ /* 0x0007e20000000800 */
[----:B----4-:R-:W-:-:S02]  /*f5b0*/  FMUL.FTZ R0, R8, R175 ;  /* 0x000000af08007220 */ /* 0x010fc40000410000 */
[----:B------:R-:W4:Y:S01]  /*f5c0*/  LDC.U8 R8, c[0x0][0x548] ;  /* 0x00015200ff087b82 */ /* 0x000f220000000000 */
[----:B------:R3:W-:Y:S07]  /*f5d0*/  STS [R9+0x6000], R20 ;  /* 0x0060001409007388 */ /* 0x0007ee0000000800 */
[----:B-1----:R-:W1:Y:S01]  /*f5e0*/  LDC R23, c[0x0][0x434] ;  /* 0x00010d00ff177b82 */ /* 0x002e620000000800 */
[----:B------:R1:W-:Y:S01]  /*f5f0*/  STS [R9+0x6400], R59 ;  /* 0x0064003b09007388 */ /* 0x0003e20000000800 */
[----:B------:R-:W1:Y:S03]  /*f600*/  S2R R36, SR_CTAID.X ;  /* 0x0000000000247919 */ /* 0x000e660000002500 */
[----:B------:R1:W-:Y:S03]  /*f610*/  STS [R4+0x6000], R58 ;  /* 0x0060003a04007388 */ /* 0x0003e60000000800 */
[----:B--2---:R-:W2:Y:S01]  /*f620*/  @P2 LDC R19, c[0x0][0x458] ;  /* 0x00011600ff132b82 */ /* 0x004ea20000000800 */
[----:B------:R-:W1:Y:S01]  /*f630*/  S2R R22, SR_CTAID.Y ;  /* 0x0000000000167919 */ /* 0x000e620000002600 */
[----:B------:R-:W1:Y:S01]  /*f640*/  S2R R31, SR_CTAID.Z ;  /* 0x00000000001f7919 */ /* 0x000e620000002700 */
[----:B------:R1:W1:Y:S01]  /*f650*/  @P4 MUFU.LG2 R11, R66 ;  /* 0x00000042000b4308 */ /* 0x0002620000000c00 */
[----:B------:R-:W-:-:S07]  /*f660*/  SHF.L.U32 R30, R182, 0x3, RZ ;  /* 0x00000003b61e7819 */ /* 0x000fce00000006ff */
[----:B------:R1:W1:Y:S01]  /*f670*/  @P3 MUFU.LG2 R10, R67 ;  /* 0x00000043000a3308 */ /* 0x0002620000000c00 */
[----:B------:R-:W-:Y:S02]  /*f680*/  LOP3.LUT R3, R30, 0x1f8, RZ, 0xc0, !PT ;  /* 0x000001f81e037812 */ /* 0x000fe400078ec0ff */
[----:B---3--:R-:W-:Y:S02]  /*f690*/  SHF.L.U32 R18, R205, 0x7, RZ ;  /* 0x00000007cd127819 */ /* 0x008fe400000006ff */
[----:B------:R-:W-:Y:S01]  /*f6a0*/  LOP3.LUT R3, R3, 0x38, R182, 0x78, !PT ;  /* 0x0000003803037812 */ /* 0x000fe200078e78b6 */
[----:B-1----:R-:W-:Y:S01]  /*f6b0*/  @P5 IMAD R6, R2, R23, RZ ;  /* 0x0000001702065224 */ /* 0x002fe200078e02ff */
[----:B------:R-:W-:Y:S02]  /*f6c0*/  IADD3 R18, PT, PT, -R18, R204, RZ ;  /* 0x000000cc12127210 */ /* 0x000fe40007ffe1ff */
[----:B------:R-:W-:Y:S02]  /*f6d0*/  F2FP.BF16.F32.PACK_AB R0, R0, R174 ;  /* 0x000000ae0000723e */ /* 0x000fe400000010ff */
[----:B------:R-:W-:-:S02]  /*f6e0*/  LOP3.LUT R3, R3, 0x1e00, R30, 0xf8, !PT ;  /* 0x00001e0003037812 */ /* 0x000fc400078ef81e */
[----:B------:R-:W-:Y:S01]  /*f6f0*/  @P5 MOV R2, 0x1 ;  /* 0x0000000100025802 */ /* 0x000fe20000000f00 */
[----:B----4-:R-:W-:Y:S06]  /*f700*/  @P5 BRA `(.L_x_399) ;  /* 0x0000000000205947 */ /* 0x010fec0003800000 */
[----:B------:R-:W-:Y:S01]  /*f710*/  ISETP.NE.AND P0, PT, R8, RZ, PT ;  /* 0x000000ff0800720c */ /* 0x000fe20003f05270 */
[----:B------:R-:W1:-:S12]  /*f720*/  LDC R7, c[0x0][0x3e0] ;  /* 0x0000f800ff077b82 */ /* 0x000e580000000800 */
[----:B------:R-:W1:Y:S01]  /*f730*/  @P0 LDC R2, c[0x0][0x454] ;  /* 0x00011500ff020b82 */ /* 0x000e620000000800 */
[----:B------:R-:W-:Y:S02]  /*f740*/  @P0 MOV R5, 0x1 ;  /* 0x0000000100050802 */ /* 0x000fe40000000f00 */
[----:B------:R-:W-:-:S05]  /*f750*/  @!P0 MOV R5, 0x1 ;  /* 0x0000000100058802 */ /* 0x000fca0000000f00 */
[----:B------:R-:W3:Y:S01]  /*f760*/  @P0 LDC R6, c[0x0][0x454] ;  /* 0x00011500ff060b82 */ /* 0x000ee20000000800 */
[-C--:B-1----:R-:W-:Y:S02]  /*f770*/  @P0 IMAD R2, R2, R7.reuse, RZ ;  /* 0x0000000702020224 */ /* 0x082fe400078e02ff */
[----:B------:R-:W-:-:S07]  /*f780*/  @!P0 IMAD R2, R23, R7, RZ ;  /* 0x0000000717028224 */ /* 0x000fce00078e02ff */
.L_x_399:
[----:B------:R1:W-:Y:S01]  /*f790*/  STS [R4+0x6400], R0 ;  /* 0x0064000004007388 */ /* 0x0003e20000000800 */
[----:B------:R-:W-:Y:S01]  /*f7a0*/  LEA R20, R3, UR4, 0x1 ;  /* 0x0000000403147c11 */ /* 0x000fe2000f8e08ff */
[----:B------:R-:W4:Y:S01]  /*f7b0*/  @P2 MUFU.LG2 R7, R176 ;  /* 0x000000b000072308 */ /* 0x000f220000000c00 */
[----:B------:R-:W-:Y:S01]  /*f7c0*/  ISETP.NE.AND P0, PT, R183, -0x1, PT ;  /* 0xffffffffb700780c */ /* 0x000fe20003f05270 */
[----:B------:R-:W-:Y:S01]  /*f7d0*/  BAR.SYNC.DEFER_BLOCKING 0x0 ;  /* 0x0000000000007b1d */ /* 0x000fe20000010000 */
[----:B------:R-:W-:Y:S01]  /*f7e0*/  ISETP.NE.AND P5, PT, R8, RZ, !P5 ;  /* 0x000000ff0800720c */ /* 0x000fe20006fa5270 */
[----:B------:R-:W-:-:S04]  /*f7f0*/  @!P6 IMAD.WIDE.U32 R8, R22, R12, RZ ;  /* 0x0000000c1608e225 */ /* 0x000fc800078e00ff */
[----:B------:R-:W-:Y:S01]  /*f800*/  @P4 FMUL.FTZ R3, R11, 0.69314718246459960938 ;  /* 0x3f3172180b034820 */ /* 0x000fe20000410000 */
[----:B------:R-:W-:Y:S01]  /*f810*/  MOV R28, 0x7f800000 ;  /* 0x7f800000001c7802 */ /* 0x000fe20000000f00 */
[----:B------:R-:W-:Y:S01]  /*f820*/  @P6 IMAD.WIDE.U32 R24, R183, R16, RZ ;  /* 0x00000010b7186225 */ /* 0x000fe200078e00ff */
[----:B------:R-:W5:Y:S01]  /*f830*/  @P1 LDC R12, c[0x0][0x458] ;  /* 0x00011600ff0c1b82 */ /* 0x000f620000000800 */
[----:B------:R-:W3:Y:S01]  /*f840*/  @P1 MUFU.LG2 R11, R177 ;  /* 0x000000b1000b1308 */ /* 0x000ee20000000c00 */
[----:B------:R-:W-:Y:S01]  /*f850*/  MOV R27, 0x7f800000 ;  /* 0x7f800000001b7802 */ /* 0x000fe20000000f00 */
[C---:B------:R-:W-:Y:S02]  /*f860*/  @!P6 IMAD R26, R22.reuse, R13, R9 ;  /* 0x0000000d161ae224 */ /* 0x040fe400078e0209 */
[----:B------:R-:W-:Y:S01]  /*f870*/  @P4 FFMA.FTZ R28, R181, R15, R3 ;  /* 0x0000000fb51c4223 */ /* 0x000fe20000010003 */
[----:B------:R-:W-:Y:S01]  /*f880*/  @P6 IMAD R26, R183, R17, R25 ;  /* 0x00000011b71a6224 */ /* 0x000fe200078e0219 */
[----:B------:R-:W-:Y:S01]  /*f890*/  MOV R21, 0x7f800000 ;  /* 0x7f80000000157802 */ /* 0x000fe20000000f00 */
[----:B------:R-:W-:Y:S01]  /*f8a0*/  @!P0 IMAD R183, R22, R23, RZ ;  /* 0x0000001716b78224 */ /* 0x000fe200078e02ff */
[----:B------:R-:W-:Y:S01]  /*f8b0*/  BSSY.RECONVERGENT B0, `(.L_x_400) ;  /* 0x000003f000007945 */ /* 0x000fe20003800200 */
[----:B----4-:R-:W-:Y:S01]  /*f8c0*/  @P2 FMUL.FTZ R3, R7, 0.69314718246459960938 ;  /* 0x3f31721807032820 */ /* 0x010fe20000410000 */
[----:B------:R-:W-:-:S02]  /*f8d0*/  SHF.R.U32.HI R29, RZ, 0x3, R182 ;  /* 0x00000003ff1d7819 */ /* 0x000fc400000116b6 */
[----:B------:R4:W-:Y:S01]  /*f8e0*/  @!P0 STL [R1+0x30], R183 ;  /* 0x000030b701008387 */ /* 0x0009e20000100800 */
[----:B------:R-:W-:Y:S01]  /*f8f0*/  LOP3.LUT P0, RZ, R182, 0x3, RZ, 0xc0, !PT ;  /* 0x00000003b6ff7812 */ /* 0x000fe2000780c0ff */
[----:B-1----:R-:W-:Y:S01]  /*f900*/  @P3 FMUL.FTZ R0, R10, 0.69314718246459960938 ;  /* 0x3f3172180a003820 */ /* 0x002fe20000410000 */
[----:B--2---:R-:W-:Y:S01]  /*f910*/  @P2 FFMA.FTZ R21, R179, R19, R3 ;  /* 0x00000013b3152223 */ /* 0x004fe20000010003 */
[----:B------:R-:W-:Y:S01]  /*f920*/  SHF.R.S32.HI R3, RZ, 0x1f, R183 ;  /* 0x0000001fff037819 */ /* 0x000fe200000114b7 */
[----:B------:R4:W1:Y:S01]  /*f930*/  LDS.128 R32, [R20+0x3800] ;  /* 0x0038000014207984 */ /* 0x0008620000000c00 */
[----:B------:R-:W-:Y:S01]  /*f940*/  @P3 FFMA.FTZ R27, R180, R14, R0 ;  /* 0x0000000eb41b3223 */ /* 0x000fe20000010000 */
[----:B---3--:R-:W-:Y:S01]  /*f950*/  IMAD R0, R31, R6, RZ ;  /* 0x000000061f007224 */ /* 0x008fe200078e02ff */
[----:B------:R-:W-:Y:S01]  /*f960*/  SEL R4, R183, RZ, P5 ;  /* 0x000000ffb7047207 */ /* 0x000fe20002800000 */
[----:B------:R-:W-:Y:S01]  /*f970*/  IMAD R6, R36, R5, RZ ;  /* 0x0000000524067224 */ /* 0x000fe200078e02ff */
[----:B------:R-:W-:Y:S01]  /*f980*/  SEL R7, R3, RZ, P5 ;  /* 0x000000ff03077207 */ /* 0x000fe20002800000 */
[----:B------:R-:W-:Y:S01]  /*f990*/  @!P5 IMAD R0, R22, R2, R0 ;  /* 0x000000021600d224 */ /* 0x000fe200078e0200 */
[----:B------:R-:W-:-:S02]  /*f9a0*/  MOV R19, 0x7f800000 ;  /* 0x7f80000000137802 */ /* 0x000fc40000000f00 */
[----:B------:R-:W-:Y:S01]  /*f9b0*/  SHF.L.U32 R2, R6, 0x7, RZ ;  /* 0x0000000706027819 */ /* 0x000fe200000006ff */
[----:B------:R-:W-:Y:S01]  /*f9c0*/  @P1 FMUL.FTZ R6, R11, 0.69314718246459960938 ;  /* 0x3f3172180b061820 */ /* 0x000fe20000410000 */
[--C-:B------:R-:W-:Y:S02]  /*f9d0*/  SHF.R.S32.HI R3, RZ, 0x1f, R0.reuse ;  /* 0x0000001fff037819 */ /* 0x100fe40000011400 */
[----:B------:R-:W-:Y:S01]  /*f9e0*/  IADD3 R9, P3, P2, R2, R4, R0 ;  /* 0x0000000402097210 */ /* 0x000fe20007a7e000 */
[----:B-----5:R-:W-:Y:S01]  /*f9f0*/  @P1 FFMA.FTZ R19, R178, R12, R6 ;  /* 0x0000000cb2131223 */ /* 0x020fe20000010006 */
[----:B------:R-:W-:Y:S02]  /*fa00*/  SHF.R.S32.HI R0, RZ, 0x1f, R2 ;  /* 0x0000001fff007819 */ /* 0x000fe40000011402 */
[----:B------:R-:W-:Y:S02]  /*fa10*/  @!P6 MOV R11, R8 ;  /* 0x00000008000be202 */ /* 0x000fe40000000f00 */
[----:B------:R-:W-:Y:S01]  /*fa20*/  IADD3.X R8, PT, PT, R0, R7, R3, P3, P2 ;  /* 0x0000000700087210 */ /* 0x000fe20001fe4403 */
[----:B----4-:R-:W-:Y:S06]  /*fa30*/  @P0 BRA `(.L_x_401) ;  /* 0x0000000000980947 */ /* 0x010fec0003800000 */
[----:B------:R-:W-:Y:S02]  /*fa40*/  LOP3.LUT R0, R228, 0x30, RZ, 0xc0, !PT ;  /* 0x00000030e4007812 */ /* 0x000fe400078ec0ff */
[----:B------:R-:W-:-:S04]  /*fa50*/  SHF.R.U32.HI R2, RZ, 0x2, R182 ;  /* 0x00000002ff027819 */ /* 0x000fc800000116b6 */
[----:B------:R-:W-:-:S04]  /*fa60*/  LOP3.LUT R0, R0, 0x7, R2, 0xf8, !PT ;  /* 0x0000000700007812 */ /* 0x000fc800078ef802 */
[C---:B------:R-:W-:Y:S01]  /*fa70*/  ISETP.GE.AND P5, PT, R0.reuse, R18, PT ;  /* 0x000000120000720c */ /* 0x040fe20003fa6270 */
[C---:B------:R-:W-:Y:S01]  /*fa80*/  VIADD R2, R0.reuse, 0x8 ;  /* 0x0000000800027836 */ /* 0x040fe20000000000 */
[C---:B------:R-:W-:Y:S01]  /*fa90*/  LOP3.LUT R10, R0.reuse, 0x40, RZ, 0xfc, !PT ;  /* 0x00000040000a7812 */ /* 0x040fe200078efcff */
[----:B------:R-:W-:-:S03]  /*faa0*/  VIADD R13, R0, 0x48 ;  /* 0x00000048000d7836 */ /* 0x000fc60000000000 */
[-C--:B------:R-:W-:Y:S02]  /*fab0*/  ISETP.GE.AND P4, PT, R2, R18.reuse, PT ;  /* 0x000000120200720c */ /* 0x080fe40003f86270 */
[-C--:B------:R-:W-:Y:S02]  /*fac0*/  ISETP.GE.AND P3, PT, R10, R18.reuse, PT ;  /* 0x000000120a00720c */ /* 0x080fe40003f66270 */
[----:B------:R-:W-:-:S03]  /*fad0*/  ISETP.GE.AND P2, PT, R13, R18, PT ;  /* 0x000000120d00720c */ /* 0x000fc60003f46270 */
[----:B------:R-:W2:Y:S01]  /*fae0*/  @!P5 LDC.64 R6, c[0x0][0x420] ;  /* 0x00010800ff06db82 */ /* 0x000ea20000000a00 */
[----:B------:R-:W-:-:S05]  /*faf0*/  @!P5 IMAD R3, R0, R5, RZ ;  /* 0x000000050003d224 */ /* 0x000fca00078e02ff */
[C---:B------:R-:W-:Y:S01]  /*fb00*/  @!P5 IADD3 R0, P0, PT, R3.reuse, R9, RZ ;  /* 0x000000090300d210 */ /* 0x040fe20007f1e0ff */
[-C--:B------:R-:W-:Y:S01]  /*fb10*/  @!P4 IMAD R2, R2, R5.reuse, RZ ;  /* 0x000000050202c224 */ /* 0x080fe200078e02ff */
[----:B------:R-:W3:Y:S01]  /*fb20*/  @!P4 LDC.64 R14, c[0x0][0x420] ;  /* 0x00010800ff0ecb82 */ /* 0x000ee20000000a00 */
[-C--:B------:R-:W-:Y:S01]  /*fb30*/  @!P3 IMAD R10, R10, R5.reuse, RZ ;  /* 0x000000050a0ab224 */ /* 0x080fe200078e02ff */
[----:B------:R-:W-:Y:S01]  /*fb40*/  @!P5 LEA.HI.X.SX32 R3, R3, R8, 0x1, P0 ;  /* 0x000000080303d211 */ /* 0x000fe200000f0eff */
[----:B------:R-:W-:Y:S01]  /*fb50*/  @!P2 IMAD R5, R13, R5, RZ ;  /* 0x000000050d05a224 */ /* 0x000fe200078e02ff */
[----:B------:R-:W-:-:S04]  /*fb60*/  @!P4 IADD3 R4, P0, PT, R2, R9, RZ ;  /* 0x000000090204c210 */ /* 0x000fc80007f1e0ff */
[----:B------:R-:W4:Y:S01]  /*fb70*/  @!P3 LDC.64 R16, c[0x0][0x420] ;  /* 0x00010800ff10bb82 */ /* 0x000f220000000a00 */
[----:B------:R-:W-:-:S07]  /*fb80*/  @!P4 LEA.HI.X.SX32 R2, R2, R8, 0x1, P0 ;  /* 0x000000080202c211 */ /* 0x000fce00000f0eff */
[----:B------:R-:W5:Y:S01]  /*fb90*/  @!P2 LDC.64 R22, c[0x0][0x420] ;  /* 0x00010800ff16ab82 */ /* 0x000f620000000a00 */
[----:B--2---:R-:W-:-:S04]  /*fba0*/  @!P5 LEA R12, P1, R0, R6, 0x2 ;  /* 0x00000006000cd211 */ /* 0x004fc800078210ff */
[----:B------:R-:W-:Y:S02]  /*fbb0*/  @!P5 LEA.HI.X R13, R0, R7, R3, 0x2, P1 ;  /* 0x00000007000dd211 */ /* 0x000fe400008f1403 */
[----:B------:R-:W-:Y:S02]  /*fbc0*/  @!P3 IADD3 R0, P1, PT, R10, R9, RZ ;  /* 0x000000090a00b210 */ /* 0x000fe40007f3e0ff */
[C---:B---3--:R-:W-:Y:S01]  /*fbd0*/  @!P4 LEA R6, P0, R4.reuse, R14, 0x2 ;  /* 0x0000000e0406c211 */ /* 0x048fe200078010ff */
[----:B------:R2:W-:Y:S03]  /*fbe0*/  @!P5 STG.E desc[UR16][R12.64], R28 ;  /* 0x0000001c0c00d986 */ /* 0x0005e6000c101910 */
[----:B------:R-:W-:Y:S02]  /*fbf0*/  @!P4 LEA.HI.X R7, R4, R15, R2, 0x2, P0 ;  /* 0x0000000f0407c211 */ /* 0x000fe400000f1402 */
[----:B------:R-:W-:-:S02]  /*fc00*/  @!P2 IADD3 R3, P0, PT, R5, R9, RZ ;  /* 0x000000090503a210 */ /* 0x000fc40007f1e0ff */
[----:B------:R-:W-:Y:S01]  /*fc10*/  @!P3 LEA.HI.X.SX32 R2, R10, R8, 0x1, P1 ;  /* 0x000000080a02b211 */ /* 0x000fe200008f0eff */
[----:B------:R2:W-:Y:S01]  /*fc20*/  @!P4 STG.E desc[UR16][R6.64], R27 ;  /* 0x0000001b0600c986 */ /* 0x0005e2000c101910 */
[C---:B----4-:R-:W-:Y:S02]  /*fc30*/  @!P3 LEA R4, P1, R0.reuse, R16, 0x2 ;  /* 0x000000100004b211 */ /* 0x050fe400078210ff */
[----:B------:R-:W-:Y:S02]  /*fc40*/  @!P2 LEA.HI.X.SX32 R8, R5, R8, 0x1, P0 ;  /* 0x000000080508a211 */ /* 0x000fe400000f0eff */
[----:B------:R-:W-:Y:S02]  /*fc50*/  @!P3 LEA.HI.X R5, R0, R17, R2, 0x2, P1 ;  /* 0x000000110005b211 */ /* 0x000fe400008f1402 */
[----:B-----5:R-:W-:-:S03]  /*fc60*/  @!P2 LEA R2, P0, R3, R22, 0x2 ;  /* 0x000000160302a211 */ /* 0x020fc600078010ff */
[----:B------:R2:W-:Y:S01]  /*fc70*/  @!P3 STG.E desc[UR16][R4.64], R21 ;  /* 0x000000150400b986 */ /* 0x0005e2000c101910 */
[----:B------:R-:W-:-:S05]  /*fc80*/  @!P2 LEA.HI.X R3, R3, R23, R8, 0x2, P0 ;  /* 0x000000170303a211 */ /* 0x000fca00000f1408 */
[----:B------:R2:W-:Y:S04]  /*fc90*/  @!P2 STG.E desc[UR16][R2.64], R19 ;  /* 0x000000130200a986 */ /* 0x0005e8000c101910 */
.L_x_401:
[----:B------:R-:W-:Y:S05]  /*fca0*/  BSYNC.RECONVERGENT B0 ;  /* 0x0000000000007941 */ /* 0x000fea0003800200 */
.L_x_400:
[----:B--2---:R2:W5:Y:S01]  /*fcb0*/  LDL R27, [R1+0xc] ;  /* 0x00000c00011b7983 */ /* 0x0045620000100800 */
[----:B------:R-:W-:Y:S01]  /*fcc0*/  @P6 IMAD.MOV.U32 R11, RZ, RZ, R24 ;  /* 0x000000ffff0b6224 */ /* 0x000fe200078e0018 */
[----:B------:R-:W-:Y:S01]  /*fcd0*/  LOP3.LUT R21, R30, 0x38, RZ, 0xc0, !PT ;  /* 0x000000381e157812 */ /* 0x000fe200078ec0ff */
[----:B------:R-:W3:Y:S01]  /*fce0*/  LDCU.64 UR4, c[0x0][0x410] ;  /* 0x00008200ff0477ac */ /* 0x000ee20008000a00 */
[----:B------:R2:W4:Y:S01]  /*fcf0*/  LDS.128 R12, [R20] ;  /* 0x00000000140c7984 */ /* 0x0005220000000c00 */
[----:B------:R-:W-:Y:S01]  /*fd00*/  VIADD R3, R29, 0x30 ;  /* 0x000000301d037836 */ /* 0x000fe20000000000 */
[----:B------:R-:W-:Y:S01]  /*fd10*/  IADD3 R2, P1, PT, R21, R11, RZ ;  /* 0x0000000b15027210 */ /* 0x000fe20007f3e0ff */
[C---:B------:R-:W-:Y:S01]  /*fd20*/  VIADD R0, R29.reuse, 0x10 ;  /* 0x000000101d007836 */ /* 0x040fe20000000000 */
[----:B------:R2:W1:Y:S01]  /*fd30*/  LDS.128 R8, [R20+0x4000] ;  /* 0x0040000014087984 */ /* 0x0004620000000c00 */
[----:B------:R-:W-:Y:S01]  /*fd40*/  VIADD R4, R29, 0x20 ;  /* 0x000000201d047836 */ /* 0x000fe20000000000 */
[-C--:B------:R-:W-:Y:S01]  /*fd50*/  ISETP.GE.AND P4, PT, R3, R18.reuse, PT ;  /* 0x000000120300720c */ /* 0x080fe20003f86270 */
[----:B------:R-:W-:Y:S01]  /*fd60*/  IMAD.X R3, RZ, RZ, R26, P1 ;  /* 0x000000ffff037224 */ /* 0x000fe200008e061a */
[CC--:B------:R-:W-:Y:S01]  /*fd70*/  ISETP.GE.AND P1, PT, R29.reuse, R18.reuse, PT ;  /* 0x000000121d00720c */ /* 0x0c0fe20003f26270 */
[----:B------:R-:W-:Y:S01]  /*fd80*/  IMAD.WIDE.U32 R22, R36, 0x80, RZ ;  /* 0x0000008024167825 */ /* 0x000fe200078e00ff */
[----:B------:R-:W-:Y:S01]  /*fd90*/  ISETP.GE.AND P0, PT, R0, R18, PT ;  /* 0x000000120000720c */ /* 0x000fe20003f06270 */
[----:B------:R-:W-:Y:S01]  /*fda0*/  BSSY.RECONVERGENT B0, `(.L_x_402) ;  /* 0x0000019000007945 */ /* 0x000fe20003800200 */
[----:B------:R-:W-:-:S02]  /*fdb0*/  IADD3 R0, PT, PT, R29, 0x40, RZ ;  /* 0x000000401d007810 */ /* 0x000fc40007ffe0ff */
[-C--:B------:R-:W-:Y:S02]  /*fdc0*/  ISETP.GE.AND P5, PT, R4, R18.reuse, PT ;  /* 0x000000120400720c */ /* 0x080fe40003fa6270 */
[----:B------:R-:W-:Y:S01]  /*fdd0*/  ISETP.GE.AND P3, PT, R0, R18, PT ;  /* 0x000000120000720c */ /* 0x000fe20003f66270 */
[----:B---3--:R-:W-:Y:S01]  /*fde0*/  IMAD.WIDE.U32 R16, R31, UR4, R2 ;  /* 0x000000041f107c25 */ /* 0x008fe2000f8e0002 */
[----:B------:R-:W-:Y:S02]  /*fdf0*/  LOP3.LUT R24, R22, R29, RZ, 0xfc, !PT ;  /* 0x0000001d16187212 */ /* 0x000fe400078efcff */
[C---:B------:R-:W-:Y:S01]  /*fe00*/  IADD3 R19, PT, PT, R29.reuse, 0x60, RZ ;  /* 0x000000601d137810 */ /* 0x040fe20007ffe0ff */
[----:B------:R-:W-:Y:S02]  /*fe10*/  VIADD R0, R29, 0x50 ;  /* 0x000000501d007836 */ /* 0x000fe40000000000 */
[----:B------:R-:W-:-:S03]  /*fe20*/  IMAD R7, R31, UR5, R17 ;  /* 0x000000051f077c24 */ /* 0x000fc6000f8e0211 */
[----:B------:R-:W-:Y:S01]  /*fe30*/  ISETP.GE.AND P2, PT, R0, R18, PT ;  /* 0x000000120000720c */ /* 0x000fe20003f46270 */
[----:B--2---:R-:W-:-:S12]  /*fe40*/  @P1 BRA `(.L_x_403) ;  /* 0x0000000000381947 */ /* 0x004fd80003800000 */
[----:B------:R-:W2:Y:S01]  /*fe50*/  LDCU.64 UR6, c[0x0][0x408] ;  /* 0x00008100ff0677ac */ /* 0x000ea20008000a00 */
[----:B------:R-:W-:Y:S01]  /*fe60*/  IMAD.MOV.U32 R6, RZ, RZ, R16 ;  /* 0x000000ffff067224 */ /* 0x000fe200078e0010 */
[----:B------:R-:W3:Y:S01]  /*fe70*/  LDCU.64 UR4, c[0x0][0x3f0] ;  /* 0x00007e00ff0477ac */ /* 0x000ee20008000a00 */
[----:B------:R-:W4:Y:S01]  /*fe80*/  LDCU UR8, c[0x0][0x440] ;  /* 0x00008800ff0877ac */ /* 0x000f220008000800 */
[----:B--2---:R-:W-:Y:S02]  /*fe90*/  IMAD R0, R23, UR6, RZ ;  /* 0x0000000617007c24 */ /* 0x004fe4000f8e02ff */
[----:B------:R-:W-:-:S04]  /*fea0*/  IMAD.WIDE.U32 R4, R24, UR6, R6 ;  /* 0x0000000618047c25 */ /* 0x000fc8000f8e0006 */
[----:B------:R-:W-:Y:S01]  /*feb0*/  IMAD R0, R24, UR7, R0 ;  /* 0x0000000718007c24 */ /* 0x000fe2000f8e0200 */
[----:B---3--:R-:W-:Y:S02]  /*fec0*/  LEA R2, P1, R4, UR4, 0x1 ;  /* 0x0000000404027c11 */ /* 0x008fe4000f8208ff */
[----:B----4-:R-:W-:Y:S02]  /*fed0*/  ISETP.GE.AND P6, PT, R21, UR8, PT ;  /* 0x0000000815007c0c */ /* 0x010fe4000bfc6270 */
[----:B------:R-:W-:-:S04]  /*fee0*/  IADD3 R0, PT, PT, R0, R5, RZ ;  /* 0x0000000500007210 */ /* 0x000fc80007ffe0ff */
[----:B------:R-:W-:Y:S02]  /*fef0*/  LEA.HI.X R3, R4, UR5, R0, 0x1, P1 ;  /* 0x0000000504037c11 */ /* 0x000fe400088f0c00 */
[----:B-----5:R-:W-:-:S05]  /*ff00*/  ISETP.GE.AND P1, PT, R27, UR8, PT ;  /* 0x000000081b007c0c */ /* 0x020fca000bf26270 */
[----:B------:R2:W-:Y:S08]  /*ff10*/  @!P6 STG.E.128 desc[UR16][R2.64], R12 ;  /* 0x0000000c0200e986 */ /* 0x0005f0000c101d10 */
[----:B-1----:R2:W-:Y:S02]  /*ff20*/  @!P1 STG.E.128 desc[UR16][R2.64+0x80], R8 ;  /* 0x0000800802009986 */ /* 0x0025e4000c101d10 */
.L_x_403:
[----:B------:R-:W-:Y:S05]  /*ff30*/  BSYNC.RECONVERGENT B0 ;  /* 0x0000000000007941 */ /* 0x000fea0003800200 */
.L_x_402:
[----:B--2-4-:R2:W3:Y:S01]  /*ff40*/  LDS.128 R12, [R20+0x800] ;  /* 0x00080000140c7984 */ /* 0x0144e20000000c00 */
[----:B------:R-:W-:Y:S01]  /*ff50*/  BSSY.RECONVERGENT B0, `(.L_x_404) ;  /* 0x0000016000007945 */ /* 0x000fe20003800200 */
[----:B------:R-:W-:Y:S02]  /*ff60*/  ISETP.GE.AND P1, PT, R19, R18, PT ;  /* 0x000000121300720c */ /* 0x000fe40003f26270 */
[----:B-1----:R2:W1:Y:S01]  /*ff70*/  LDS.128 R8, [R20+0x4800] ;  /* 0x0048000014087984 */ /* 0x0024620000000c00 */
[----:B------:R-:W-:Y:S01]  /*ff80*/  IADD3 R29, PT, PT, R29, 0x70, RZ ;  /* 0x000000701d1d7810 */ /* 0x000fe20007ffe0ff */
[----:B------:R-:W-:Y:S09]  /*ff90*/  @P0 BRA `(.L_x_405) ;  /* 0x0000000000440947 */ /* 0x000ff20003800000 */
[----:B------:R-:W4:Y:S01]  /*ffa0*/  LDCU.64 UR6, c[0x0][0x408] ;  /* 0x00008100ff0677ac */ /* 0x000f220008000a00 */
[----:B------:R-:W-:Y:S02]  /*ffb0*/  IADD3 R0, P0, PT, R24, 0x10, RZ ;  /* 0x0000001018007810 */ /* 0x000fe40007f1e0ff */
[----:B------:R-:W-:Y:S01]  /*ffc0*/  MOV R3, R7 ;  /* 0x0000000700037202 */ /* 0x000fe20000000f00 */
[----:B------:R-:W2:Y:S02]  /*ffd0*/  LDCU.64 UR4, c[0x0][0x3f0] ;  /* 0x00007e00ff0477ac */ /* 0x000ea40008000a00 */
[----:B------:R-:W-:Y:S01]  /*ffe0*/  IMAD.X R2, RZ, RZ, R23, P0 ;  /* 0x000000ffff027224 */ /* 0x000fe200000e0617 */
[----:B------:R-:W2:Y:S03]  /*fff0*/  LDCU UR8, c[0x0][0x440] ;  /* 0x00008800ff0877ac */ /* 0x000ea60008000800 */
[----:B----4-:R-:W-:-:S02]  /*10000*/  IMAD R19, R2, UR6, RZ ;  /* 0x0000000602137c24 */ /* 0x010fc4000f8e02ff */
[----:B------:R-:W-:-:S04]  /*10010*/  IMAD.MOV.U32 R2, RZ, RZ, R16 ;  /* 0x000000ffff027224 */ /* 0x000fc800078e0010 */
[----:B------:R-:W-:Y:S01]  /*10020*/  IMAD.WIDE.U32 R4, R0, UR6, R2 ;  /* 0x0000000600047c25 */ /* 0x000fe2000f8e0002 */
[----:B--2---:R-:W-:-:S03]  /*10030*/  ISETP.GE.AND P6, PT, R21, UR8, PT ;  /* 0x0000000815007c0c */ /* 0x004fc6000bfc6270 */
[----:B------:R-:W-:Y:S01]  /*10040*/  IMAD R0, R0, UR7, R19 ;  /* 0x0000000700007c24 */ /* 0x000fe2000f8e0213 */
[----:B------:R-:W-:-:S03]  /*10050*/  LEA R2, P0, R4, UR4, 0x1 ;  /* 0x0000000404027c11 */ /* 0x000fc6000f8008ff */
[----:B------:R-:W-:-:S05]  /*10060*/  IMAD.IADD R0, R0, 0x1, R5 ;  /* 0x0000000100007824 */ /* 0x000fca00078e0205 */
[----:B------:R-:W-:Y:S02]  /*10070*/  LEA.HI.X R3, R4, UR5, R0, 0x1, P0 ;  /* 0x0000000504037c11 */ /* 0x000fe400080f0c00 */
[----:B-----5:R-:W-:-:S03]  /*10080*/  ISETP.GE.AND P0, PT, R27, UR8, PT ;  /* 0x000000081b007c0c */ /* 0x020fc6000bf06270 */
[----:B---3--:R4:W-:Y:S10]  /*10090*/  @!P6 STG.E.128 desc[UR16][R2.64], R12 ;  /* 0x0000000c0200e986 */ /* 0x0089f4000c101d10 */
[----:B-1----:R4:W-:Y:S02]  /*100a0*/  @!P0 STG.E.128 desc[UR16][R2.64+0x80], R8 ;  /* 0x0000800802008986 */ /* 0x0029e4000c101d10 */
.L_x_405:
[----:B------:R-:W-:Y:S05]  /*100b0*/  BSYNC.RECONVERGENT B0 ;  /* 0x0000000000007941 */ /* 0x000fea0003800200 */
.L_x_404:
[----:B---34-:R3:W4:Y:S01]  /*100c0*/  LDS.128 R12, [R20+0x1000] ;  /* 0x00100000140c7984 */ /* 0x0187220000000c00 */
[----:B------:R-:W-:Y:S01]  /*100d0*/  BSSY.RECONVERGENT B0, `(.L_x_406) ;  /* 0x0000015000007945 */ /* 0x000fe20003800200 */
[----:B------:R-:W-:Y:S02]  /*100e0*/  ISETP.GE.AND P0, PT, R29, R18, PT ;  /* 0x000000121d00720c */ /* 0x000fe40003f06270 */
[----:B-1----:R3:W1:Y:S01]  /*100f0*/  LDS.128 R8, [R20+0x5000] ;  /* 0x0050000014087984 */ /* 0x0026620000000c00 */
[----:B------:R-:W-:Y:S10]  /*10100*/  @P5 BRA `(.L_x_407) ;  /* 0x0000000000445947 */ /* 0x000ff40003800000 */
[----:B------:R-:W2:Y:S01]  /*10110*/  LDCU.64 UR6, c[0x0][0x408] ;  /* 0x00008100ff0677ac */ /* 0x000ea20008000a00 */
[----:B------:R-:W-:Y:S02]  /*10120*/  IADD3 R0, P5, PT, R24, 0x20, RZ ;  /* 0x0000002018007810 */ /* 0x000fe40007fbe0ff */
[----:B------:R-:W-:Y:S01]  /*10130*/  MOV R3, R7 ;  /* 0x0000000700037202 */ /* 0x000fe20000000f00 */
[----:B------:R-:W3:Y:S02]  /*10140*/  LDCU.64 UR4, c[0x0][0x3f0] ;  /* 0x00007e00ff0477ac */ /* 0x000ee40008000a00 */
[----:B------:R-:W-:Y:S01]  /*10150*/  IMAD.X R2, RZ, RZ, R23, P5 ;  /* 0x000000ffff027224 */ /* 0x000fe200028e0617 */
[----:B------:R-:W3:Y:S03]  /*10160*/  LDCU UR8, c[0x0][0x440] ;  /* 0x00008800ff0877ac */ /* 0x000ee60008000800 */
[----:B--2---:R-:W-:-:S02]  /*10170*/  IMAD R18, R2, UR6, RZ ;  /* 0x0000000602127c24 */ /* 0x004fc4000f8e02ff */
[----:B------:R-:W-:-:S04]  /*10180*/  IMAD.MOV.U32 R2, RZ, RZ, R16 ;  /* 0x000000ffff027224 */ /* 0x000fc800078e0010 */
[----:B------:R-:W-:Y:S01]  /*10190*/  IMAD.WIDE.U32 R4, R0, UR6, R2 ;  /* 0x0000000600047c25 */ /* 0x000fe2000f8e0002 */
[----:B---3--:R-:W-:-:S03]  /*101a0*/  ISETP.GE.AND P6, PT, R21, UR8, PT ;  /* 0x0000000815007c0c */ /* 0x008fc6000bfc6270 */
[----:B------:R-:W-:Y:S01]  /*101b0*/  IMAD R0, R0, UR7, R18 ;  /* 0x0000000700007c24 */ /* 0x000fe2000f8e0212 */
[----:B------:R-:W-:-:S03]  /*101c0*/  LEA R2, P5, R4, UR4, 0x1 ;  /* 0x0000000404027c11 */ /* 0x000fc6000f8a08ff */
[----:B------:R-:W-:-:S05]  /*101d0*/  IMAD.IADD R0, R0, 0x1, R5 ;  /* 0x0000000100007824 */ /* 0x000fca00078e0205 */
[----:B------:R-:W-:Y:S02]  /*101e0*/  LEA.HI.X R3, R4, UR5, R0, 0x1, P5 ;  /* 0x0000000504037c11 */ /* 0x000fe4000a8f0c00 */
[----:B-----5:R-:W-:-:S03]  /*101f0*/  ISETP.GE.AND P5, PT, R27, UR8, PT ;  /* 0x000000081b007c0c */ /* 0x020fc6000bfa6270 */
[----:B----4-:R2:W-:Y:S10]  /*10200*/  @!P6 STG.E.128 desc[UR16][R2.64], R12 ;  /* 0x0000000c0200e986 */ /* 0x0105f4000c101d10 */
[----:B-1----:R2:W-:Y:S02]  /*10210*/  @!P5 STG.E.128 desc[UR16][R2.64+0x80], R8 ;  /* 0x000080080200d986 */ /* 0x0025e4000c101d10 */
.L_x_407:
[----:B------:R-:W-:Y:S05]  /*10220*/  BSYNC.RECONVERGENT B0 ;  /* 0x0000000000007941 */ /* 0x000fea0003800200 */
.L_x_406:
[----:B--2-4-:R2:W4:Y:S01]  /*10230*/  LDS.128 R12, [R20+0x1800] ;  /* 0x00180000140c7984 */ /* 0x0145220000000c00 */
[----:B------:R-:W-:Y:S03]  /*10240*/  BSSY.RECONVERGENT B0, `(.L_x_408) ;  /* 0x0000014000007945 */ /* 0x000fe60003800200 */
[----:B-1----:R2:W1:Y:S01]  /*10250*/  LDS.128 R8, [R20+0x5800] ;  /* 0x0058000014087984 */ /* 0x0024620000000c00 */
[----:B------:R-:W-:Y:S05]  /*10260*/  @P4 BRA `(.L_x_409) ;  /* 0x0000000000444947 */ /* 0x000fea0003800000 */
[----:B------:R-:W3:Y:S01]  /*10270*/  LDCU.64 UR6, c[0x0][0x408] ;  /* 0x00008100ff0677ac */ /* 0x000ee20008000a00 */
[----:B------:R-:W-:Y:S02]  /*10280*/  IADD3 R0, P4, PT, R24, 0x30, RZ ;  /* 0x0000003018007810 */ /* 0x000fe40007f9e0ff */
[----:B------:R-:W-:Y:S01]  /*10290*/  MOV R3, R7 ;  /* 0x0000000700037202 */ /* 0x000fe20000000f00 */
[----:B------:R-:W2:Y:S02]  /*102a0*/  LDCU UR8, c[0x0][0x440] ;  /* 0x00008800ff0877ac */ /* 0x000ea40008000800 */
[----:B------:R-:W-:Y:S01]  /*102b0*/  IMAD.X R2, RZ, RZ, R23, P4 ;  /* 0x000000ffff027224 */ /* 0x000fe200020e0617 */
[----:B------:R-:W4:Y:S03]  /*102c0*/  LDCU.64 UR4, c[0x0][0x3f0] ;  /* 0x00007e00ff0477ac */ /* 0x000f260008000a00 */
[----:B---3--:R-:W-:-:S02]  /*102d0*/  IMAD R18, R2, UR6, RZ ;  /* 0x0000000602127c24 */ /* 0x008fc4000f8e02ff */
[----:B------:R-:W-:Y:S01]  /*102e0*/  IMAD.MOV.U32 R2, RZ, RZ, R16 ;  /* 0x000000ffff027224 */ /* 0x000fe200078e0010 */
[----:B--2---:R-:W-:-:S03]  /*102f0*/  ISETP.GE.AND P5, PT, R21, UR8, PT ;  /* 0x0000000815007c0c */ /* 0x004fc6000bfa6270 */
[----:B------:R-:W-:Y:S01]  /*10300*/  IMAD.WIDE.U32 R4, R0, UR6, R2 ;  /* 0x0000000600047c25 */ /* 0x000fe2000f8e0002 */
[----:B-----5:R-:W-:-:S03]  /*10310*/  ISETP.GE.AND P4, PT, R27, UR8, PT ;  /* 0x000000081b007c0c */ /* 0x020fc6000bf86270 */
[----:B------:R-:W-:Y:S01]  /*10320*/  IMAD R0, R0, UR7, R18 ;  /* 0x0000000700007c24 */ /* 0x000fe2000f8e0212 */
[----:B----4-:R-:W-:-:S03]  /*10330*/  LEA R2, P6, R4, UR4, 0x1 ;  /* 0x0000000404027c11 */ /* 0x010fc6000f8c08ff */
[----:B------:R-:W-:-:S05]  /*10340*/  IMAD.IADD R0, R0, 0x1, R5 ;  /* 0x0000000100007824 */ /* 0x000fca00078e0205 */
[----:B------:R-:W-:-:S05]  /*10350*/  LEA.HI.X R3, R4, UR5, R0, 0x1, P6 ;  /* 0x0000000504037c11 */ /* 0x000fca000b0f0c00 */
[----:B------:R2:W-:Y:S04]  /*10360*/  @!P5 STG.E.128 desc[UR16][R2.64], R12 ;  /* 0x0000000c0200d986 */ /* 0x0005e8000c101d10 */
[----:B-1----:R2:W-:Y:S02]  /*10370*/  @!P4 STG.E.128 desc[UR16][R2.64+0x80], R8 ;  /* 0x000080080200c986 */ /* 0x0025e4000c101d10 */
.L_x_409:
[----:B------:R-:W-:Y:S05]  /*10380*/  BSYNC.RECONVERGENT B0 ;  /* 0x0000000000007941 */ /* 0x000fea0003800200 */
.L_x_408:
        /* <DEDUP_REMOVED lines=21> */
.L_x_411:
[----:B------:R-:W-:Y:S05]  /*104e0*/  BSYNC.RECONVERGENT B0 ;  /* 0x0000000000007941 */ /* 0x000fea0003800200 */
.L_x_410:
        /* <DEDUP_REMOVED lines=21> */
.L_x_413:
[----:B------:R-:W-:Y:S05]  /*10640*/  BSYNC.RECONVERGENT B0 ;  /* 0x0000000000007941 */ /* 0x000fea0003800200 */
.L_x_412:
        /* <DEDUP_REMOVED lines=21> */
.L_x_415:
[----:B------:R-:W-:Y:S05]  /*107a0*/  BSYNC.RECONVERGENT B0 ;  /* 0x0000000000007941 */ /* 0x000fea0003800200 */
.L_x_414:
[----:B------:R-:W-:Y:S05]  /*107b0*/  @P0 EXIT ;  /* 0x000000000000094d */ /* 0x000fea0003800000 */
[----:B------:R-:W3:Y:S01]  /*107c0*/  LDCU.64 UR6, c[0x0][0x408] ;  /* 0x00008100ff0677ac */ /* 0x000ee20008000a00 */
[----:B-12---:R1:W2:Y:S01]  /*107d0*/  LDS.128 R8, [R20+0x7800] ;  /* 0x0078000014087984 */ /* 0x0062a20000000c00 */
[----:B------:R-:W-:Y:S01]  /*107e0*/  IADD3 R6, P0, PT, R24, 0x70, RZ ;  /* 0x0000007018067810 */ /* 0x000fe20007f1e0ff */
[----:B------:R-:W-:Y:S01]  /*107f0*/  IMAD.MOV.U32 R2, RZ, RZ, R16 ;  /* 0x000000ffff027224 */ /* 0x000fe200078e0010 */
[----:B------:R-:W4:Y:S01]  /*10800*/  LDCU UR8, c[0x0][0x440] ;  /* 0x00008800ff0877ac */ /* 0x000f220008000800 */
[----:B------:R-:W-:Y:S02]  /*10810*/  MOV R3, R7 ;  /* 0x0000000700037202 */ /* 0x000fe40000000f00 */
[----:B------:R-:W-:Y:S01]  /*10820*/  IMAD.X R0, RZ, RZ, R23, P0 ;  /* 0x000000ffff007224 */ /* 0x000fe200000e0617 */
[----:B------:R-:W1:Y:S03]  /*10830*/  LDCU.64 UR4, c[0x0][0x3f0] ;  /* 0x00007e00ff0477ac */ /* 0x000e660008000a00 */
[----:B---3--:R-:W-:-:S02]  /*10840*/  IMAD R0, R0, UR6, RZ ;  /* 0x0000000600007c24 */ /* 0x008fc4000f8e02ff */
[----:B------:R-:W-:Y:S01]  /*10850*/  IMAD.WIDE.U32 R4, R6, UR6, R2 ;  /* 0x0000000606047c25 */ /* 0x000fe2000f8e0002 */
[----:B----4-:R-:W-:-:S03]  /*10860*/  ISETP.GE.AND P1, PT, R21, UR8, PT ;  /* 0x0000000815007c0c */ /* 0x010fc6000bf26270 */
[----:B------:R-:W-:Y:S01]  /*10870*/  IMAD R0, R6, UR7, R0 ;  /* 0x0000000706007c24 */ /* 0x000fe2000f8e0200 */
[----:B-----5:R-:W-:Y:S02]  /*10880*/  ISETP.GE.AND P0, PT, R27, UR8, PT ;  /* 0x000000081b007c0c */ /* 0x020fe4000bf06270 */
[----:B-1----:R-:W-:Y:S01]  /*10890*/  LEA R2, P2, R4, UR4, 0x1 ;  /* 0x0000000404027c11 */ /* 0x002fe2000f8408ff */
[----:B------:R-:W-:-:S05]  /*108a0*/  IMAD.IADD R0, R0, 0x1, R5 ;  /* 0x0000000100007824 */ /* 0x000fca00078e0205 */
[----:B------:R-:W-:-:S05]  /*108b0*/  LEA.HI.X R3, R4, UR5, R0, 0x1, P2 ;  /* 0x0000000504037c11 */ /* 0x000fca00090f0c00 */
[----:B------:R1:W-:Y:S01]  /*108c0*/  @!P1 STG.E.128 desc[UR16][R2.64], R32 ;  /* 0x0000002002009986 */ /* 0x0003e2000c101d10 */
[----:B------:R-:W-:Y:S05]  /*108d0*/  @P0 EXIT ;  /* 0x000000000000094d */ /* 0x000fea0003800000 */
[----:B--2---:R-:W-:Y:S01]  /*108e0*/  STG.E.128 desc[UR16][R2.64+0x80], R8 ;  /* 0x0000800802007986 */ /* 0x004fe2000c101d10 */
[----:B------:R-:W-:Y:S05]  /*108f0*/  EXIT ;  /* 0x000000000000794d */ /* 0x000fea0003800000 */
.L_x_416:
        /* <DEDUP_REMOVED lines=16> */
.L_x_2845:


//--------------------- .text._ZN5flash16flash_fwd_kernelI23Flash_fwd_kernel_traitsILi128ELi128ELi64ELi4ELb0ELb0EN7cutlass10bfloat16_tE19Flash_kernel_traitsILi128ELi128ELi64ELi4ES3_EELb0ELb0ELb0ELb1ELb0ELb0ELb1ELb0EEEvNS_16Flash_fwd_paramsE --------------------------
	.section	.text._ZN5flash16flash_fwd_kernelI23Flash_fwd_kernel_traitsILi128ELi128ELi64ELi4ELb0ELb0EN7cutlass10bfloat16_tE19Flash_kernel_traitsILi128ELi128ELi64ELi4ES3_EELb0ELb0ELb0ELb1ELb0ELb0ELb1ELb0EEEvNS_16Flash_fwd_paramsE,"ax",@progbits
	.align	128
        .global         _ZN5flash16flash_fwd_kernelI23Flash_fwd_kernel_traitsILi128ELi128ELi64ELi4ELb0ELb0EN7cutlass10bfloat16_tE19Flash_kernel_traitsILi128ELi128ELi64ELi4ES3_EELb0ELb0ELb0ELb1ELb0ELb0ELb1ELb0EEEvNS_16Flash_fwd_paramsE
        .type           _ZN5flash16flash_fwd_kernelI23Flash_fwd_kernel_traitsILi128ELi128ELi64ELi4ELb0ELb0EN7cutlass10bfloat16_tE19Flash_kernel_traitsILi128ELi128ELi64ELi4ES3_EELb0ELb0ELb0ELb1ELb0ELb0ELb1ELb0EEEvNS_16Flash_fwd_paramsE,@function
        .size           _ZN5flash16flash_fwd_kernelI23Flash_fwd_kernel_traitsILi128ELi128ELi64ELi4ELb0ELb0EN7cutlass10bfloat16_tE19Flash_kernel_traitsILi128ELi128ELi64ELi4ES3_EELb0ELb0ELb0ELb1ELb0ELb0ELb1ELb0EEEvNS_16Flash_fwd_paramsE,(.L_x_2846 - _ZN5flash16flash_fwd_kernelI23Flash_fwd_kernel_traitsILi128ELi128ELi64ELi4ELb0ELb0EN7cutlass10bfloat16_tE19Flash_kernel_traitsILi128ELi128ELi64ELi4ES3_EELb0ELb0ELb0ELb1ELb0ELb0ELb1ELb0EEEvNS_16Flash_fwd_paramsE)
        .other          _ZN5flash16flash_fwd_kernelI23Flash_fwd_kernel_traitsILi128ELi128ELi64ELi4ELb0ELb0EN7cutlass10bfloat16_tE19Flash_kernel_traitsILi128ELi128ELi64ELi4ES3_EELb0ELb0ELb0ELb1ELb0ELb0ELb1ELb0EEEvNS_16Flash_fwd_paramsE,@"STO_CUDA_ENTRY STV_DEFAULT"
_ZN5flash16flash_fwd_kernelI23Flash_fwd_kernel_traitsILi128ELi128ELi64ELi4ELb0ELb0EN7cutlass10bfloat16_tE19Flash_kernel_traitsILi128ELi128ELi64ELi4ES3_EELb0ELb0ELb0ELb1ELb0ELb0ELb1ELb0EEEvNS_16Flash_fwd_paramsE:
.text._ZN5flash16flash_fwd_kernelI23Flash_fwd_kernel_traitsILi128ELi128ELi64ELi4ELb0ELb0EN7cutlass10bfloat16_tE19Flash_kernel_traitsILi128ELi128ELi64ELi4ES3_EELb0ELb0ELb0ELb1ELb0ELb0ELb1ELb0EEEvNS_16Flash_fwd_paramsE:
        /* <DEDUP_REMOVED lines=60> */
.L_x_417:
        /* <DEDUP_REMOVED lines=30> */
.L_x_419:
        /* <DEDUP_REMOVED lines=38> */
.L_x_421:
[----:B------:R-:W-:Y:S05]  /*0800*/  BSYNC.RECONVERGENT B0 ;  /* 0x0000000000007941 */ /* 0x000fea0003800200 */
.L_x_420:
        /* <DEDUP_REMOVED lines=21> */
.L_x_423:
[----:B------:R-:W-:Y:S05]  /*0960*/  BSYNC.RECONVERGENT B0 ;  /* 0x0000000000007941 */ /* 0x000fea0003800200 */
.L_x_422:
        /* <DEDUP_REMOVED lines=21> */
.L_x_425:
[----:B------:R-:W-:Y:S05]  /*0ac0*/  BSYNC.RECONVERGENT B0 ;  /* 0x0000000000007941 */ /* 0x000fea0003800200 */
.L_x_424:
        /* <DEDUP_REMOVED lines=21> */
.L_x_427:
[----:B------:R-:W-:Y:S05]  /*0c20*/  BSYNC.RECONVERGENT B0 ;  /* 0x0000000000007941 */ /* 0x000fea0003800200 */
.L_x_426:
        /* <DEDUP_REMOVED lines=21> */
.L_x_429:
[----:B------:R-:W-:Y:S05]  /*0d80*/  BSYNC.RECONVERGENT B0 ;  /* 0x0000000000007941 */ /* 0x000fea0003800200 */
.L_x_428:
        /* <DEDUP_REMOVED lines=24> */
.L_x_431:
[----:B------:R-:W-:Y:S05]  /*0f10*/  BSYNC.RECONVERGENT B0 ;  /* 0x0000000000007941 */ /* 0x000fea0003800200 */
.L_x_430:
        /* <DEDUP_REMOVED lines=19> */
.L_x_433:
[----:B------:R-:W-:Y:S05]  /*1050*/  BSYNC.RECONVERGENT B0 ;  /* 0x0000000000007941 */ /* 0x000fea0003800200 */
.L_x_432:
        /* <DEDUP_REMOVED lines=19> */
.L_x_435:
[----:B------:R-:W-:Y:S05]  /*1190*/  BSYNC.RECONVERGENT B0 ;  /* 0x0000000000007941 */ /* 0x000fea0003800200 */
.L_x_434:
        /* <DEDUP_REMOVED lines=21> */
.L_x_437:
[----:B------:R-:W-:Y:S05]  /*12f0*/  BSYNC.RECONVERGENT B0 ;  /* 0x0000000000007941 */ /* 0x000fea0003800200 */
.L_x_436:
        /* <DEDUP_REMOVED lines=15> */
.L_x_439:
[----:B------:R-:W-:Y:S05]  /*13f0*/  BSYNC.RECONVERGENT B0 ;  /* 0x0000000000007941 */ /* 0x000fea0003800200 */
.L_x_438:
        /* <DEDUP_REMOVED lines=10> */
.L_x_441:
[----:B------:R-:W-:Y:S05]  /*14a0*/  BSYNC.RECONVERGENT B0 ;  /* 0x0000000000007941 */ /* 0x000fea0003800200 */
.L_x_440:
        /* <DEDUP_REMOVED lines=10> */
.L_x_443:
[----:B------:R-:W-:Y:S05]  /*1550*/  BSYNC.RECONVERGENT B0 ;  /* 0x0000000000007941 */ /* 0x000fea0003800200 */
.L_x_442:
        /* <DEDUP_REMOVED lines=10> */
.L_x_445:
[----:B------:R-:W-:Y:S05]  /*1600*/  BSYNC.RECONVERGENT B0 ;  /* 0x0000000000007941 */ /* 0x000fea0003800200 */
.L_x_444:
        /* <DEDUP_REMOVED lines=10> */
.L_x_447:
[----:B------:R-:W-:Y:S05]  /*16b0*/  BSYNC.RECONVERGENT B0 ;  /* 0x0000000000007941 */ /* 0x000fea0003800200 */
.L_x_446:
        /* <DEDUP_REMOVED lines=10> */
.L_x_449:
[----:B------:R-:W-:Y:S05]  /*1760*/  BSYNC.RECONVERGENT B0 ;  /* 0x0000000000007941 */ /* 0x000fea0003800200 */
.L_x_448:
        /* <DEDUP_REMOVED lines=10> */
.L_x_418:
        /* <DEDUP_REMOVED lines=24> */
.L_x_450:
[----:B------:R-:W1:Y:S01]  /*1990*/  LDC.64 R134, c[0x0][0x3b8] ;  /* 0x0000ee00ff867b82 */ /* 0x000e620000000a00 */
[----:B------:R-:W-:-:S05]  /*19a0*/  IADD3 R2, PT, PT, R10, R11, RZ ;  /* 0x0000000b0a027210 */ /* 0x000fca0007ffe0ff */
[C---:B-1----:R-:W-:Y:S02]  /*19b0*/  IMAD R0, R2.reuse, R135, RZ ;  /* 0x0000008702007224 */ /* 0x042fe400078e02ff */
[----:B------:R-:W-:-:S05]  /*19c0*/  IMAD.WIDE.U32 R2, R2, R134, RZ ;  /* 0x0000008602027225 */ /* 0x000fca00078e00ff */
[----:B------:R-:W-:Y:S02]  /*19d0*/  IADD3 R6, PT, PT, R3, R0, RZ ;  /* 0x0000000003067210 */ /* 0x000fe40007ffe0ff */
[----:B------:R-:W-:-:S07]  /*19e0*/  MOV R5, R2 ;  /* 0x0000000200057202 */ /* 0x000fce0000000f00 */
.L_x_451:
        /* <DEDUP_REMOVED lines=39> */
.L_x_452:
[----:B------:R-:W1:Y:S01]  /*1c60*/  LDC.64 R18, c[0x0][0x3c0] ;  /* 0x0000f000ff127b82 */ /* 0x000e620000000a00 */
[----:B------:R-:W-:-:S05]  /*1c70*/  IADD3 R0, PT, PT, R10, R11, RZ ;  /* 0x0000000b0a007210 */ /* 0x000fca0007ffe0ff */
[C---:B-1----:R-:W-:Y:S02]  /*1c80*/  IMAD R4, R0.reuse, R19, RZ ;  /* 0x0000001300047224 */ /* 0x042fe400078e02ff */
[----:B------:R-:W-:-:S05]  /*1c90*/  IMAD.WIDE.U32 R2, R0, R18, RZ ;  /* 0x0000001200027225 */ /* 0x000fca00078e00ff */
[----:B------:R-:W-:-:S07]  /*1ca0*/  IADD3 R0, PT, PT, R3, R4, RZ ;  /* 0x0000000403007210 */ /* 0x000fce0007ffe0ff */
.L_x_453:
        /* <DEDUP_REMOVED lines=23> */
[----:B------:R-:W-:Y:S01]  /*1e20*/  ISETP.GE.AND P2, PT, R11, R12, PT ;  /* 0x0000000c0b00720c */ /* 0x000fe20003f46270 */
[----:B------:R-:W-:Y:S01]  /*1e30*/  UMOV UR4, 0x400 ;  /* 0x0000040000047882 */ /* 0x000fe20000000000 */
[----:B------:R-:W-:Y:S01]  /*1e40*/  SHF.R.U32.HI R20, RZ, 0x19, R32 ;  /* 0x00000019ff147819 */ /* 0x000fe20000011620 */
[----:B------:R-:W-:-:S02]  /*1e50*/  IMAD R5, R15, R135, R5 ;  /* 0x000000870f057224 */ /* 0x000fc400078e0205 */
[C---:B-1----:R-:W-:Y:S02]  /*1e60*/  IMAD R7, R0.reuse, UR8, RZ ;  /* 0x0000000800077c24 */ /* 0x042fe4000f8e02ff */
[----:B------:R-:W-:Y:S02]  /*1e70*/  IMAD R3, R15, R19, R3 ;  /* 0x000000130f037224 */ /* 0x000fe400078e0203 */
[----:B------:R-:W-:Y:S02]  /*1e80*/  IMAD R0, R0, UR10, RZ ;  /* 0x0000000a00007c24 */ /* 0x000fe4000f8e02ff */
[C---:B------:R-:W-:Y:S02]  /*1e90*/  IMAD R10, R8.reuse, UR9, R7 ;  /* 0x00000009080a7c24 */ /* 0x040fe4000f8e0207 */
[----:B------:R-:W-:-:S04]  /*1ea0*/  IMAD.WIDE.U32 R4, R8, UR8, R4 ;  /* 0x0000000808047c25 */ /* 0x000fc8000f8e0004 */
[C---:B------:R-:W-:Y:S01]  /*1eb0*/  IMAD R9, R8.reuse, UR11, R0 ;  /* 0x0000000b08097c24 */ /* 0x040fe2000f8e0200 */
[----:B------:R-:W-:Y:S01]  /*1ec0*/  IADD3 R0, PT, PT, R5, R10, RZ ;  /* 0x0000000a05007210 */ /* 0x000fe20007ffe0ff */
[----:B------:R-:W-:Y:S01]  /*1ed0*/  IMAD.WIDE.U32 R2, R8, UR10, R2 ;  /* 0x0000000a08027c25 */ /* 0x000fe2000f8e0002 */
[----:B---3--:R-:W-:Y:S01]  /*1ee0*/  LEA R183, P4, R4, UR14, 0x1 ;  /* 0x0000000e04b77c11 */ /* 0x008fe2000f8808ff */
[----:B--2---:R-:W-:Y:S02]  /*1ef0*/  ULEA UR10, UR5, UR4, 0x18 ;  /* 0x00000004050a7291 */ /* 0x004fe4000f8ec0ff */
[----:B------:R-:W-:Y:S01]  /*1f00*/  IMAD.X R7, RZ, RZ, R14, P0 ;  /* 0x000000ffff077224 */ /* 0x000fe200000e060e */
[----:B----4-:R-:W-:Y:S01]  /*1f10*/  LEA R26, P0, R2, UR12, 0x1 ;  /* 0x0000000c021a7c11 */ /* 0x010fe2000f8008ff */
[----:B------:R-:W-:Y:S01]  /*1f20*/  IMAD.IADD R3, R3, 0x1, R9 ;  /* 0x0000000103037824 */ /* 0x000fe200078e0209 */
[----:B------:R-:W-:Y:S01]  /*1f30*/  LEA.HI.X R182, R4, UR15, R0, 0x1, P4 ;  /* 0x0000000f04b67c11 */ /* 0x000fe2000a0f0c00 */
[----:B------:R1:W-:Y:S01]  /*1f40*/  STL [R1+0xc], R183 ;  /* 0x00000cb701007387 */ /* 0x0003e20000100800 */
[----:B------:R-:W-:Y:S01]  /*1f50*/  LOP3.LUT R0, R24, 0x1f8, RZ, 0xc0, !PT ;  /* 0x000001f818007812 */ /* 0x000fe200078ec0ff */
[----:B-----5:R-:W-:Y:S01]  /*1f60*/  IMAD.WIDE.U32 R10, R16, UR6, R6 ;  /* 0x00000006100a7c25 */ /* 0x020fe2000f8e0006 */
[----:B------:R-:W-:Y:S01]  /*1f70*/  LEA.HI.X R25, R2, UR13, R3, 0x1, P0 ;  /* 0x0000000d02197c11 */ /* 0x000fe200080f0c03 */
[----:B------:R1:W-:Y:S01]  /*1f80*/  STL [R1+0x1c], R26 ;  /* 0x00001c1a01007387 */ /* 0x0003e20000100800 */
[CC--:B------:R-:W-:Y:S01]  /*1f90*/  ISETP.GE.AND P0, PT, R15.reuse, R12.reuse, PT ;  /* 0x0000000c0f00720c */ /* 0x0c0fe20003f06270 */
[C---:B------:R-:W-:Y:S01]  /*1fa0*/  VIADD R8, R15.reuse, 0x60 ;  /* 0x000000600f087836 */ /* 0x040fe20000000000 */
[----:B------:R-:W-:Y:S01]  /*1fb0*/  LOP3.LUT R0, R0, 0x38, R170, 0x78, !PT ;  /* 0x0000003800007812 */ /* 0x000fe200078e78aa */
[----:B------:R1:W-:Y:S01]  /*1fc0*/  STL [R1+0x8], R182 ;  /* 0x000008b601007387 */ /* 0x0003e20000100800 */
[----:B------:R-:W-:Y:S01]  /*1fd0*/  SHF.L.U32 R14, R32, 0x7, RZ ;  /* 0x00000007200e7819 */ /* 0x000fe200000006ff */
[----:B------:R-:W-:Y:S01]  /*1fe0*/  IMAD R9, R16, UR7, R11 ;  /* 0x0000000710097c24 */ /* 0x000fe2000f8e020b */
[----:B------:R-:W-:Y:S01]  /*1ff0*/  LOP3.LUT R60, R0, 0x1e00, R24, 0xf8, !PT ;  /* 0x00001e00003c7812 */ /* 0x000fe200078ef818 */
[----:B------:R1:W-:Y:S01]  /*2000*/  STL [R1+0x18], R25 ;  /* 0x0000181901007387 */ /* 0x0003e20000100800 */
[-C--:B------:R-:W-:Y:S01]  /*2010*/  ISETP.GE.AND P1, PT, R8, R12.reuse, PT ;  /* 0x0000000c0800720c */ /* 0x080fe20003f26270 */
[----:B------:R-:W-:Y:S01]  /*2020*/  VIADD R22, R15, 0x20 ;  /* 0x000000200f167836 */ /* 0x000fe20000000000 */
[----:B------:R-:W-:Y:S01]  /*2030*/  ISETP.GE.AND P4, PT, R23, R12, PT ;  /* 0x0000000c1700720c */ /* 0x000fe20003f86270 */
[----:B------:R1:W-:Y:S01]  /*2040*/  STL [R1+0x28], R181 ;  /* 0x000028b501007387 */ /* 0x0003e20000100800 */
[----:B------:R-:W-:-:S02]  /*2050*/  LOP3.LUT R14, R14, R15, RZ, 0xfc, !PT ;  /* 0x0000000f0e0e7212 */ /* 0x000fc400078efcff */
[----:B------:R-:W-:Y:S01]  /*2060*/  LEA R177, R60, UR10, 0x1 ;  /* 0x0000000a3cb17c11 */ /* 0x000fe2000f8e08ff */
[----:B------:R-:W-:Y:S08]  /*2070*/  @P0 BRA `(.L_x_455) ;  /* 0x0000000000580947 */ /* 0x000ff00003800000 */
[----:B------:R-:W2:Y:S01]  /*2080*/  LDCU.64 UR6, c[0x0][0x3b0] ;  /* 0x00007600ff0677ac */ /* 0x000ea20008000a00 */
[----:B------:R-:W-:Y:S01]  /*2090*/  IMAD.MOV.U32 R8, RZ, RZ, R10 ;  /* 0x000000ffff087224 */ /* 0x000fe200078e000a */
[----:B------:R-:W3:Y:S01]  /*20a0*/  LDCU UR11, c[0x0][0x440] ;  /* 0x00008800ff0b77ac */ /* 0x000ee20008000800 */
[----:B------:R-:W4:Y:S01]  /*20b0*/  LDCU.64 UR8, c[0x0][0x380] ;  /* 0x00007000ff0877ac */ /* 0x000f220008000a00 */
[----:B--2---:R-:W-:Y:S02]  /*20c0*/  IMAD R0, R20, UR6, RZ ;  /* 0x0000000614007c24 */ /* 0x004fe4000f8e02ff */
[----:B------:R-:W-:Y:S01]  /*20d0*/  IMAD.WIDE.U32 R4, R14, UR6, R8 ;  /* 0x000000060e047c25 */ /* 0x000fe2000f8e0008 */
[----:B---3--:R-:W-:-:S03]  /*20e0*/  ISETP.GE.AND P5, PT, R132, UR11, PT ;  /* 0x0000000b84007c0c */ /* 0x008fc6000bfa6270 */
[----:B------:R-:W-:Y:S01]  /*20f0*/  IMAD R0, R14, UR7, R0 ;  /* 0x000000070e007c24 */ /* 0x000fe2000f8e0200 */
[----:B------:R-:W-:Y:S02]  /*2100*/  ISETP.GE.AND P0, PT, R181, UR11, PT ;  /* 0x0000000bb5007c0c */ /* 0x000fe4000bf06270 */
[----:B----4-:R-:W-:Y:S02]  /*2110*/  LEA R2, P6, R4, UR8, 0x1 ;  /* 0x0000000804027c11 */ /* 0x010fe4000f8c08ff */
        /* <DEDUP_REMOVED lines=12> */
.L_x_455:
[----:B------:R-:W-:Y:S05]  /*21e0*/  BSYNC.RECONVERGENT B0 ;  /* 0x0000000000007941 */ /* 0x000fea0003800200 */
.L_x_454:
[----:B------:R-:W-:Y:S01]  /*21f0*/  BSSY.RECONVERGENT B0, `(.L_x_456) ;  /* 0x000001e000007945 */ /* 0x000fe20003800200 */
[----:B------:R-:W-:Y:S01]  /*2200*/  ISETP.GE.AND P0, PT, R22, R12, PT ;  /* 0x0000000c1600720c */ /* 0x000fe20003f06270 */
[----:B------:R-:W-:Y:S01]  /*2210*/  VIADD R7, R62, 0x3f ;  /* 0x0000003f3e077836 */ /* 0x000fe20000000000 */
[----:B------:R-:W-:Y:S01]  /*2220*/  IADD3 R21, PT, PT, R15, 0x30, RZ ;  /* 0x000000300f157810 */ /* 0x000fe20007ffe0ff */
[----:B------:R-:W-:Y:S05]  /*2230*/  @P4 BRA `(.L_x_457) ;  /* 0x0000000000644947 */ /* 0x000fea0003800000 */
[----:B------:R-:W3:Y:S01]  /*2240*/  LDCU.64 UR8, c[0x0][0x3b0] ;  /* 0x00007600ff0877ac */ /* 0x000ee20008000a00 */
[----:B------:R-:W-:Y:S01]  /*2250*/  IADD3 R6, P4, PT, R14, 0x10, RZ ;  /* 0x000000100e067810 */ /* 0x000fe20007f9e0ff */
[----:B--2---:R-:W-:Y:S01]  /*2260*/  IMAD.MOV.U32 R2, RZ, RZ, R10 ;  /* 0x000000ffff027224 */ /* 0x004fe200078e000a */
[----:B------:R-:W-:Y:S01]  /*2270*/  MOV R3, R9 ;  /* 0x0000000900037202 */ /* 0x000fe20000000f00 */
[----:B------:R-:W2:Y:S02]  /*2280*/  LDCU UR11, c[0x0][0x440] ;  /* 0x00008800ff0b77ac */ /* 0x000ea40008000800 */
[----:B------:R-:W-:Y:S01]  /*2290*/  IMAD.X R0, RZ, RZ, R20, P4 ;  /* 0x000000ffff007224 */ /* 0x000fe200020e0614 */
        /* <DEDUP_REMOVED lines=19> */
.L_x_457:
[----:B------:R-:W-:Y:S05]  /*23d0*/  BSYNC.RECONVERGENT B0 ;  /* 0x0000000000007941 */ /* 0x000fea0003800200 */
.L_x_456:
[----:B------:R-:W-:Y:S01]  /*23e0*/  SHF.R.S32.HI R0, RZ, 0x1f, R7 ;  /* 0x0000001fff007819 */ /* 0x000fe20000011407 */
[----:B------:R-:W-:Y:S01]  /*23f0*/  BSSY.RECONVERGENT B0, `(.L_x_458) ;  /* 0x000001f000007945 */ /* 0x000fe20003800200 */
[----:B------:R-:W-:Y:S02]  /*2400*/  ISETP.GE.AND P4, PT, R21, R12, PT ;  /* 0x0000000c1500720c */ /* 0x000fe40003f86270 */
[----:B------:R-:W-:Y:S01]  /*2410*/  LEA.HI R184, R0, R7, RZ, 0x6 ;  /* 0x0000000700b87211 */ /* 0x000fe200078f30ff */
[----:B------:R-:W-:-:S04]  /*2420*/  VIADD R7, R15, 0x70 ;  /* 0x000000700f077836 */ /* 0x000fc80000000000 */
[----:B------:R4:W-:Y:S01]  /*2430*/  STL [R1+0x10], R184 ;  /* 0x000010b801007387 */ /* 0x0009e20000100800 */
[----:B------:R-:W-:Y:S05]  /*2440*/  @P0 BRA `(.L_x_459) ;  /* 0x0000000000640947 */ /* 0x000fea0003800000 */
[----:B------:R-:W5:Y:S01]  /*2450*/  LDCU.64 UR8, c[0x0][0x3b0] ;  /* 0x00007600ff0877ac */ /* 0x000f620008000a00 */
[----:B------:R-:W-:Y:S01]  /*2460*/  IADD3 R6, P0, PT, R14, 0x20, RZ ;  /* 0x000000200e067810 */ /* 0x000fe20007f1e0ff */
[----:B--23--:R-:W-:Y:S01]  /*2470*/  IMAD.MOV.U32 R2, RZ, RZ, R10 ;  /* 0x000000ffff027224 */ /* 0x00cfe200078e000a */
[----:B------:R-:W-:Y:S01]  /*2480*/  MOV R3, R9 ;  /* 0x0000000900037202 */ /* 0x000fe20000000f00 */
[----:B------:R-:W2:Y:S02]  /*2490*/  LDCU UR11, c[0x0][0x440] ;  /* 0x00008800ff0b77ac */ /* 0x000ea40008000800 */
[----:B------:R-:W-:Y:S01]  /*24a0*/  IMAD.X R0, RZ, RZ, R20, P0 ;  /* 0x000000ffff007224 */ /* 0x000fe200000e0614 */
[----:B------:R-:W3:Y:S03]  /*24b0*/  LDCU.64 UR6, c[0x0][0x380] ;  /* 0x00007000ff0677ac */ /* 0x000ee60008000a00 */
[----:B-----5:R-:W-:-:S02]  /*24c0*/  IMAD R0, R0, UR8, RZ ;  /* 0x0000000800007c24 */ /* 0x020fc4000f8e02ff */
        /* <DEDUP_REMOVED lines=17> */
.L_x_459:
[----:B------:R-:W-:Y:S05]  /*25e0*/  BSYNC.RECONVERGENT B0 ;  /* 0x0000000000007941 */ /* 0x000fea0003800200 */
.L_x_458:
[----:B------:R-:W-:Y:S01]  /*25f0*/  LEA.HI.SX32 R63, R184, 0xffffffff, 0x1a ;  /* 0xffffffffb83f7811 */ /* 0x000fe200078fd2ff */
[----:B------:R-:W-:Y:S01]  /*2600*/  BSSY.RECONVERGENT B0, `(.L_x_460) ;  /* 0x000001d000007945 */ /* 0x000fe20003800200 */
[----:B------:R-:W-:-:S03]  /*2610*/  ISETP.GE.AND P0, PT, R7, R12, PT ;  /* 0x0000000c0700720c */ /* 0x000fc60003f06270 */
[----:B------:R-:W-:Y:S01]  /*2620*/  IMAD R13, R63, -0x40, R62 ;  /* 0xffffffc03f0d7824 */ /* 0x000fe200078e023e */
        /* <DEDUP_REMOVED lines=26> */
.L_x_461:
[----:B------:R-:W-:Y:S05]  /*27d0*/  BSYNC.RECONVERGENT B0 ;  /* 0x0000000000007941 */ /* 0x000fea0003800200 */
.L_x_460:
[----:B------:R-:W-:Y:S01]  /*27e0*/  BSSY.RECONVERGENT B0, `(.L_x_462) ;  /* 0x000001c000007945 */ /* 0x000fe20003800200 */
[----:B------:R-:W-:-:S03]  /*27f0*/  ISETP.GE.AND P6, PT, R15, R13, PT ;  /* 0x0000000d0f00720c */ /* 0x000fc60003fc6270 */
[----:B------:R-:W-:Y:S10]  /*2800*/  @P3 BRA `(.L_x_463) ;  /* 0x0000000000643947 */ /* 0x000ff40003800000 */
        /* <DEDUP_REMOVED lines=25> */
.L_x_463:
[----:B------:R-:W-:Y:S05]  /*29a0*/  BSYNC.RECONVERGENT B0 ;  /* 0x0000000000007941 */ /* 0x000fea0003800200 */
.L_x_462:
        /* <DEDUP_REMOVED lines=28> */
.L_x_465:
[----:B------:R-:W-:Y:S05]  /*2b70*/  BSYNC.RECONVERGENT B0 ;  /* 0x0000000000007941 */ /* 0x000fea0003800200 */
.L_x_464:
[----:B------:R-:W-:Y:S01]  /*2b80*/  BSSY.RECONVERGENT B0, `(.L_x_466) ;  /* 0x000001e000007945 */ /* 0x000fe20003800200 */
[----:B------:R-:W-:Y:S01]  /*2b90*/  ISETP.GE.AND P4, PT, R22, R13, PT ;  /* 0x0000000d1600720c */ /* 0x000fe20003f86270 */
[C---:B------:R-:W-:Y:S01]  /*2ba0*/  IMAD.SHL.U32 R176, R134.reuse, 0x40, RZ ;  /* 0x0000004086b07824 */ /* 0x040fe200078e00ff */
[----:B------:R-:W-:Y:S01]  /*2bb0*/  SHF.L.U64.HI R180, R134, 0x6, R135 ;  /* 0x0000000686b47819 */ /* 0x000fe20000010287 */
        /* <DEDUP_REMOVED lines=26> */
.L_x_467:
[----:B------:R-:W-:Y:S05]  /*2d60*/  BSYNC.RECONVERGENT B0 ;  /* 0x0000000000007941 */ /* 0x000fea0003800200 */
.L_x_466:
        /* <DEDUP_REMOVED lines=32> */
.L_x_469:
[----:B------:R-:W-:Y:S05]  /*2f70*/  BSYNC.RECONVERGENT B0 ;  /* 0x0000000000007941 */ /* 0x000fea0003800200 */
.L_x_468:
[----:B------:R-:W-:Y:S01]  /*2f80*/  BSSY.RECONVERGENT B0, `(.L_x_470) ;  /* 0x0000014000007945 */ /* 0x000fe20003800200 */
[C---:B------:R-:W-:Y:S01]  /*2f90*/  SHF.L.U64.HI R175, R134.reuse, 0x4, R135 ;  /* 0x0000000486af7819 */ /* 0x040fe20000010287 */
[----:B------:R-:W-:Y:S01]  /*2fa0*/  IMAD.SHL.U32 R174, R134, 0x10, RZ ;  /* 0x0000001086ae7824 */ /* 0x000fe200078e00ff */
[----:B------:R-:W-:Y:S01]  /*2fb0*/  IADD3 R5, PT, PT, R7, R12, RZ ;  /* 0x0000000c07057210 */ /* 0x000fe20007ffe0ff */
[----:B------:R-:W-:Y:S06]  /*2fc0*/  @P6 BRA `(.L_x_471) ;  /* 0x00000000003c6947 */ /* 0x000fec0003800000 */
[----:B------:R-:W5:Y:S01]  /*2fd0*/  LDCU UR6, c[0x0][0x440] ;  /* 0x00008800ff0677ac */ /* 0x000f620008000800 */
[----:B--23--:R-:W-:-:S04]  /*2fe0*/  LEA R2, P2, R6, R183, 0x1 ;  /* 0x000000b706027211 */ /* 0x00cfc800078408ff */
        /* <DEDUP_REMOVED lines=13> */
.L_x_471:
[----:B------:R-:W-:Y:S05]  /*30c0*/  BSYNC.RECONVERGENT B0 ;  /* 0x0000000000007941 */ /* 0x000fea0003800200 */
.L_x_470:
[----:B------:R-:W-:Y:S04]  /*30d0*/  BSSY.RECONVERGENT B0, `(.L_x_472) ;  /* 0x0000013000007945 */ /* 0x000fe80003800200 */
[----:B------:R-:W-:Y:S05]  /*30e0*/  @P5 BRA `(.L_x_473) ;  /* 0x0000000000445947 */ /* 0x000fea0003800000 */
[----:B------:R-:W5:Y:S01]  /*30f0*/  LDCU UR6, c[0x0][0x440] ;  /* 0x00008800ff0677ac */ /* 0x000f620008000800 */
[----:B------:R-:W-:-:S05]  /*3100*/  IADD3 R0, P2, PT, R174, R6, RZ ;  /* 0x00000006ae007210 */ /* 0x000fca0007f5e0ff */
[----:B--23--:R-:W-:Y:S01]  /*3110*/  IMAD.X R3, R175, 0x1, R5, P2 ;  /* 0x00000001af037824 */ /* 0x00cfe200010e0605 */
        /* <DEDUP_REMOVED lines=14> */
.L_x_473:
[----:B------:R-:W-:Y:S05]  /*3200*/  BSYNC.RECONVERGENT B0 ;  /* 0x0000000000007941 */ /* 0x000fea0003800200 */
.L_x_472:
[----:B------:R-:W-:Y:S04]  /*3210*/  BSSY.RECONVERGENT B0, `(.L_x_474) ;  /* 0x0000015000007945 */ /* 0x000fe80003800200 */
[----:B------:R-:W-:Y:S05]  /*3220*/  @P4 BRA `(.L_x_475) ;  /* 0x00000000004c4947 */ /* 0x000fea0003800000 */
[----:B------:R-:W5:Y:S01]  /*3230*/  LDCU UR6, c[0x0][0x440] ;  /* 0x00008800ff0677ac */ /* 0x000f620008000800 */
[----:B--23--:R-:W-:-:S04]  /*3240*/  IMAD.WIDE.U32 R2, R134, 0x20, RZ ;  /* 0x0000002086027825 */ /* 0x00cfc800078e00ff */
        /* <DEDUP_REMOVED lines=17> */
.L_x_475:
[----:B------:R-:W-:Y:S05]  /*3360*/  BSYNC.RECONVERGENT B0 ;  /* 0x0000000000007941 */ /* 0x000fea0003800200 */
.L_x_474:
[----:B------:R-:W-:Y:S04]  /*3370*/  BSSY.RECONVERGENT B0, `(.L_x_476) ;  /* 0x0000015000007945 */ /* 0x000fe80003800200 */
[----:B------:R-:W-:Y:S05]  /*3380*/  @P3 BRA `(.L_x_477) ;  /* 0x00000000004c3947 */ /* 0x000fea0003800000 */
[----:B------:R-:W5:Y:S01]  /*3390*/  LDCU UR6, c[0x0][0x440] ;  /* 0x00008800ff0677ac */ /* 0x000f620008000800 */
[----:B------:R-:W-:Y:S02]  /*33a0*/  IMAD.MOV.U32 R4, RZ, RZ, R6 ;  /* 0x000000ffff047224 */ /* 0x000fe400078e0006 */
[----:B------:R-:W-:Y:S02]  /*33b0*/  IMAD R0, R135, 0x30, RZ ;  /* 0x0000003087007824 */ /* 0x000fe400078e02ff */
[----:B------:R-:W-:-:S04]  /*33c0*/  IMAD.WIDE.U32 R4, R134, 0x30, R4 ;  /* 0x0000003086047825 */ /* 0x000fc800078e0004 */
[----:B------:R-:W-:Y:S01]  /*33d0*/  IMAD.IADD R0, R5, 0x1, R0 ;  /* 0x0000000105007824 */ /* 0x000fe200078e0200 */
        /* <DEDUP_REMOVED lines=14> */
.L_x_477:
[----:B------:R-:W-:Y:S05]  /*34c0*/  BSYNC.RECONVERGENT B0 ;  /* 0x0000000000007941 */ /* 0x000fea0003800200 */
.L_x_476:
[----:B------:R-:W5:Y:S01]  /*34d0*/  LDCU.64 UR6, c[0x0][0x538] ;  /* 0x0000a700ff0677ac */ /* 0x000f620008000a00 */
[----:B------:R-:W0:Y:S01]  /*34e0*/  LDGDEPBAR ;  /* 0x00000000000079af */ /* 0x000e220000000000 */
[----:B-----5:R-:W-:-:S04]  /*34f0*/  ISETP.NE.U32.AND P1, PT, RZ, UR6, PT ;  /* 0x00000006ff007c0c */ /* 0x020fc8000bf25070 */
[----:B------:R-:W-:Y:S02]  /*3500*/  ISETP.NE.AND.EX P1, PT, RZ, UR7, PT, P1 ;  /* 0x00000007ff007c0c */ /* 0x000fe4000bf25310 */
[----:B------:R-:W-:Y:S01]  /*3510*/  SHF.L.U32 R192, R170, 0x6, RZ ;  /* 0x00000006aac07819 */ /* 0x000fe200000006ff */
[----:B------:R-:W-:-:S10]  /*3520*/  DEPBAR.LE SB0, 0x0 ;  /* 0x000080000000791a */ /* 0x000fd40000000000 */
[----:B------:R-:W2:Y:S01]  /*3530*/  @P1 LDC.64 R4, c[0x0][0x540] ;  /* 0x00015000ff041b82 */ /* 0x000ea20000000a00 */
[----:B------:R-:W-:-:S07]  /*3540*/  @P1 IMAD.MOV.U32 R17, RZ, RZ, RZ ;  /* 0x000000ffff111224 */ /* 0x000fce00078e00ff */
[----:B------:R-:W5:Y:S01]  /*3550*/  @P1 LDC R0, c[0x0][0x458] ;  /* 0x00011600ff001b82 */ /* 0x000f620000000800 */
[----:B--23--:R-:W-:-:S04]  /*3560*/  @P1 IMAD.WIDE.U32 R2, R31, R4, R16 ;  /* 0x000000041f021225 */ /* 0x00cfc800078e0010 */
[----:B------:R-:W-:Y:S01]  /*3570*/  @P1 IMAD R5, R31, R5, R3 ;  /* 0x000000051f051224 */ /* 0x000fe200078e0203 */
[----:B------:R-:W-:-:S04]  /*3580*/  @P1 LEA R4, P0, R2, UR6, 0x2 ;  /* 0x0000000602041c11 */ /* 0x000fc8000f8010ff */
[----:B------:R-:W-:-:S05]  /*3590*/  @P1 LEA.HI.X R5, R2, UR7, R5, 0x2, P0 ;  /* 0x0000000702051c11 */ /* 0x000fca00080f1405 */
[----:B------:R5:W2:Y:S01]  /*35a0*/  @P1 LDG.E R6, desc[UR16][R4.64] ;  /* 0x0000001004061981 */ /* 0x000aa2000c1e1900 */
[----:B------:R-:W-:Y:S01]  /*35b0*/  IMAD.SHL.U32 R2, R18, 0x40, RZ ;  /* 0x0000004012027824 */ /* 0x000fe200078e00ff */
[----:B------:R-:W-:Y:S01]  /*35c0*/  LOP3.LUT R7, R192, 0x1c0, RZ, 0xc0, !PT ;  /* 0x000001c0c0077812 */ /* 0x000fe200078ec0ff */
[----:B------:R-:W-:Y:S01]  /*35d0*/  BSSY.RECONVERGENT B0, `(.L_x_478) ;  /* 0x000001f000007945 */ /* 0x000fe20003800200 */
[----:B------:R-:W-:Y:S02]  /*35e0*/  MOV R133, RZ ;  /* 0x000000ff00857202 */ /* 0x000fe40000000f00 */
[----:B------:R-:W-:Y:S01]  /*35f0*/  SHF.R.U32.HI R232, RZ, 0x1, R170 ;  /* 0x00000001ffe87819 */ /* 0x000fe200000116aa */
[----:B-----5:R3:W2:Y:S02]  /*3600*/  @P1 MUFU.RCP R5, R0 ;  /* 0x0000000000051308 */ /* 0x0206a40000001000 */
[----:B---3--:R-:W-:-:S05]  /*3610*/  SHF.L.U64.HI R0, R18, 0x6, R19 ;  /* 0x0000000612007819 */ /* 0x008fca0000010213 */
        /* <DEDUP_REMOVED lines=8> */
[----:B------:R-:W2:Y:S01]  /*36a0*/  LDCU UR6, c[0x0][0x440] ;  /* 0x00008800ff0677ac */ /* 0x000ea20008000800 */
        /* <DEDUP_REMOVED lines=15> */
.L_x_479:
[----:B------:R3:W-:Y:S04]  /*37a0*/  STS.128 [R177+0xc000], RZ ;  /* 0x00c000ffb1007388 */ /* 0x0007e80000000c00 */
[----:B------:R3:W-:Y:S02]  /*37b0*/  STS.128 [R177+0xe000], RZ ;  /* 0x00e000ffb1007388 */ /* 0x0007e40000000c00 */
.L_x_480:
[----:B------:R-:W-:Y:S05]  /*37c0*/  BSYNC.RECONVERGENT B0 ;  /* 0x0000000000007941 */ /* 0x000fea0003800200 */
.L_x_478:
[----:B------:R-:W-:Y:S01]  /*37d0*/  ISETP.GE.AND P0, PT, R23, R13, PT ;  /* 0x0000000d1700720c */ /* 0x000fe20003f06270 */
[----:B------:R-:W-:Y:S01]  /*37e0*/  IMAD.SHL.U32 R233, R170, 0x20, RZ ;  /* 0x00000020aae97824 */ /* 0x000fe200078e00ff */
[C---:B------:R-:W-:Y:S01]  /*37f0*/  LOP3.LUT R20, R0.reuse, 0x8, R170, 0x78, !PT ;  /* 0x0000000800147812 */ /* 0x040fe200078e78aa */
[----:B------:R-:W-:Y:S01]  /*3800*/  BSSY.RECONVERGENT B0, `(.L_x_481) ;  /* 0x000001d000007945 */ /* 0x000fe20003800200 */
[----:B------:R-:W-:Y:S02]  /*3810*/  LOP3.LUT R191, R0, 0x8, R232, 0x78, !PT ;  /* 0x0000000800bf7812 */ /* 0x000fe400078e78e8 */
[----:B------:R-:W-:Y:S02]  /*3820*/  LOP3.LUT R233, R233, 0x7c00, RZ, 0xc0, !PT ;  /* 0x00007c00e9e97812 */ /* 0x000fe400078ec0ff */
[----:B--2---:R-:W-:Y:S02]  /*3830*/  LOP3.LUT R6, R192, 0x400, RZ, 0xc0, !PT ;  /* 0x00000400c0067812 */ /* 0x004fe400078ec0ff */
        /* <DEDUP_REMOVED lines=8> */
[----:B------:R-:W5:Y:S01]  /*38c0*/  LDCU UR6, c[0x0][0x440] ;  /* 0x00008800ff0677ac */ /* 0x000f620008000800 */
[----:B------:R-:W-:-:S04]  /*38d0*/  LEA R0, P2, R18, R2, 0x4 ;  /* 0x0000000212007211 */ /* 0x000fc800078420ff */
[----:B------:R-:W-:Y:S02]  /*38e0*/  LEA.HI.X R7, R18, R5, R19, 0x4, P2 ;  /* 0x0000000512077211 */ /* 0x000fe400010f2413 */
        /* <DEDUP_REMOVED lines=14> */
.L_x_482:
[----:B------:R-:W-:Y:S05]  /*39d0*/  BSYNC.RECONVERGENT B0 ;  /* 0x0000000000007941 */ /* 0x000fea0003800200 */
.L_x_481:
[----:B------:R1:W-:Y:S01]  /*39e0*/  @P4 STS.128 [R177+0xd000], RZ ;  /* 0x00d000ffb1004388 */ /* 0x0003e20000000c00 */
[----:B------:R-:W-:Y:S01]  /*39f0*/  BSSY.RECONVERGENT B0, `(.L_x_483) ;  /* 0x0000017000007945 */ /* 0x000fe20003800200 */
[----:B------:R-:W-:Y:S02]  /*3a00*/  LEA R21, R8, UR10, 0x1 ;  /* 0x0000000a08157c11 */ /* 0x000fe4000f8e08ff */
[----:B------:R1:W-:Y:S01]  /*3a10*/  @P4 STS.128 [R177+0xf000], RZ ;  /* 0x00f000ffb1004388 */ /* 0x0003e20000000c00 */
[----:B------:R-:W-:Y:S05]  /*3a20*/  @P4 BRA `(.L_x_484) ;  /* 0x00000000004c4947 */ /* 0x000fea0003800000 */
[----:B------:R-:W5:Y:S01]  /*3a30*/  LDCU UR6, c[0x0][0x440] ;  /* 0x00008800ff0677ac */ /* 0x000f620008000800 */
[----:B-1----:R-:W-:-:S04]  /*3a40*/  IMAD.WIDE.U32 R6, R18, 0x20, RZ ;  /* 0x0000002012067825 */ /* 0x002fc800078e00ff */
        /* <DEDUP_REMOVED lines=17> */
.L_x_484:
[----:B------:R-:W-:Y:S05]  /*3b60*/  BSYNC.RECONVERGENT B0 ;  /* 0x0000000000007941 */ /* 0x000fea0003800200 */
.L_x_483:
        /* <DEDUP_REMOVED lines=23> */
.L_x_486:
[----:B------:R-:W-:Y:S05]  /*3ce0*/  BSYNC.RECONVERGENT B0 ;  /* 0x0000000000007941 */ /* 0x000fea0003800200 */
.L_x_485:
[----:B------:R-:W-:Y:S01]  /*3cf0*/  LDSM.16.M88.4 R8, [R21+0x2000] ;  /* 0x002000001508783b */ /* 0x000fe20000000200 */
[----:B------:R-:W-:Y:S01]  /*3d00*/  IMAD.MOV.U32 R179, RZ, RZ, 0x20 ;  /* 0x00000020ffb37424 */ /* 0x000fe200078e00ff */
[----:B------:R-:W-:Y:S01]  /*3d10*/  LOP3.LUT P0, RZ, R170, 0x2, RZ, 0xc0, !PT ;  /* 0x00000002aaff7812 */ /* 0x000fe2000780c0ff */
[----:B-1----:R-:W-:Y:S01]  /*3d20*/  VIADD R3, R20, UR10 ;  /* 0x0000000a14037c36 */ /* 0x002fe20008000000 */
[----:B------:R-:W1:Y:S01]  /*3d30*/  LDSM.16.M88.4 R28, [R20+UR10+0x8800] ;  /* 0x0088000a141c783b */ /* 0x000e620008000200 */
[----:B------:R-:W-:Y:S01]  /*3d40*/  IMAD.MOV.U32 R0, RZ, RZ, 0x40 ;  /* 0x00000040ff007424 */ /* 0x000fe200078e00ff */
[----:B------:R-:W-:Y:S01]  /*3d50*/  SEL R179, R179, 0xffffffe0, !P0 ;  /* 0xffffffe0b3b37807 */ /* 0x000fe20004000000 */
[----:B------:R-:W5:Y:S01]  /*3d60*/  LDCU UR6, c[0x0][0x50c] ;  /* 0x0000a180ff0677ac */ /* 0x000f620008000800 */
[----:B------:R-:W-:Y:S01]  /*3d70*/  LDSM.16.M88.4 R12, [R21] ;  /* 0x00000000150c783b */ /* 0x000fe20000000200 */
[----:B------:R-:W-:Y:S02]  /*3d80*/  LOP3.LUT P0, RZ, R170, 0x4, RZ, 0xc0, !PT ;  /* 0x00000004aaff7812 */ /* 0x000fe4000780c0ff */
[----:B------:R-:W-:Y:S01]  /*3d90*/  IMAD.IADD R2, R3, 0x1, R179 ;  /* 0x0000000103027824 */ /* 0x000fe200078e02b3 */
[----:B------:R-:W2:Y:S01]  /*3da0*/  LDSM.16.M88.4 R32, [R20+UR10+0x8000] ;  /* 0x0080000a1420783b */ /* 0x000ea20008000200 */
[----:B------:R-:W-:-:S02]  /*3db0*/  IADD3 R22, PT, PT, R21, R179, RZ ;  /* 0x000000b315167210 */ /* 0x000fc40007ffe0ff */
[----:B------:R-:W-:Y:S01]  /*3dc0*/  SEL R0, R0, 0xffffffc0, !P0 ;  /* 0xffffffc000007807 */ /* 0x000fe20004000000 */
[----:B------:R-:W3:Y:S04]  /*3dd0*/  LDSM.16.M88.4 R24, [R20+UR10+0x9000] ;  /* 0x0090000a1418783b */ /* 0x000ee80008000200 */
[----:B------:R-:W4:Y:S04]  /*3de0*/  LDSM.16.M88.4 R16, [R20+UR10+0x9800] ;  /* 0x0098000a1410783b */ /* 0x000f280008000200 */
[----:B------:R-:W-:Y:S04]  /*3df0*/  LDSM.16.M88.4 R4, [R22+0x2000] ;  /* 0x002000001604783b */ /* 0x000fe80000000200 */
[----:B------:R-:W5:Y:S04]  /*3e00*/  LDSM.16.M88.4 R48, [R2+0x8800] ;  /* 0x008800000230783b */ /* 0x000f680000000200 */
[----:B------:R-:W5:Y:S04]  /*3e10*/  LDSM.16.M88.4 R40, [R2+0x8000] ;  /* 0x008000000228783b */ /* 0x000f680000000200 */
[----:B------:R-:W5:Y:S04]  /*3e20*/  LDSM.16.M88.4 R64, [R2+0x9000] ;  /* 0x009000000240783b */ /* 0x000f680000000200 */
[----:B------:R-:W5:Y:S01]  /*3e30*/  LDSM.16.M88.4 R56, [R2+0x9800] ;  /* 0x009800000238783b */ /* 0x000f620000000200 */
[----:B-1----:R-:W-:Y:S03]  /*3e40*/  HMMA.16816.F32.BF16 R44, R8, R30, RZ ;  /* 0x0000001e082c723c */ /* 0x002fe600000418ff */
[----:B------:R-:W0:Y:S05]  /*3e50*/  LDGDEPBAR ;  /* 0x00000000000079af */ /* 0x000e2a0000000000 */
[-C--:B--2---:R-:W-:Y:S08]  /*3e60*/  HMMA.16816.F32.BF16 R92, R12, R32.reuse, RZ ;  /* 0x000000200c5c723c */ /* 0x084ff000000418ff */
[C---:B------:R-:W-:Y:S08]  /*3e70*/  HMMA.16816.F32.BF16 R76, R8.reuse, R32, RZ ;  /* 0x00000020084c723c */ /* 0x040ff000000418ff */
[-C--:B------:R-:W-:Y:S08]  /*3e80*/  HMMA.16816.F32.BF16 R72, R8, R34.reuse, RZ ;  /* 0x000000220848723c */ /* 0x080ff000000418ff */
[----:B------:R-:W-:Y:S08]  /*3e90*/  HMMA.16816.F32.BF16 R96, R12, R34, RZ ;  /* 0x000000220c60723c */ /* 0x000ff000000418ff */
[C---:B------:R-:W-:Y:S08]  /*3ea0*/  HMMA.16816.F32.BF16 R52, R8.reuse, R28, RZ ;  /* 0x0000001c0834723c */ /* 0x040ff000000418ff */
[C---:B---3--:R-:W-:Y:S08]  /*3eb0*/  HMMA.16816.F32.BF16 R36, R8.reuse, R24, RZ ;  /* 0x000000180824723c */ /* 0x048ff000000418ff */
[C---:B----4-:R-:W-:Y:S08]  /*3ec0*/  HMMA.16816.F32.BF16 R32, R8.reuse, R16, RZ ;  /* 0x000000100820723c */ /* 0x050ff000000418ff */
[C---:B------:R-:W-:Y:S08]  /*3ed0*/  HMMA.16816.F32.BF16 R68, R8.reuse, R26, RZ ;  /* 0x0000001a0844723c */ /* 0x040ff000000418ff */
[----:B------:R-:W-:Y:S08]  /*3ee0*/  HMMA.16816.F32.BF16 R8, R8, R18, RZ ;  /* 0x000000120808723c */ /* 0x000ff000000418ff */
[C---:B------:R-:W-:Y:S08]  /*3ef0*/  HMMA.16816.F32.BF16 R80, R12.reuse, R16, RZ ;  /* 0x000000100c50723c */ /* 0x040ff000000418ff */
[----:B------:R-:W-:Y:S01]  /*3f00*/  HMMA.16816.F32.BF16 R160, R12, R18, RZ ;  /* 0x000000120ca0723c */ /* 0x000fe200000418ff */
[----:B------:R-:W1:Y:S07]  /*3f10*/  LDSM.16.M88.4 R16, [R22] ;  /* 0x000000001610783b */ /* 0x000e6e0000000200 */
[----:B-----5:R-:W-:Y:S01]  /*3f20*/  HMMA.16816.F32.BF16 R144, R4, R50, R44 ;  /* 0x000000320490723c */ /* 0x020fe2000004182c */
[----:B------:R-:W-:-:S02]  /*3f30*/  IMAD.IADD R44, R21, 0x1, R0 ;  /* 0x00000001152c7824 */ /* 0x000fc400078e0200 */
[----:B------:R-:W-:-:S03]  /*3f40*/  IMAD.IADD R0, R3, 0x1, R0 ;  /* 0x0000000103007824 */ /* 0x000fc600078e0200 */
[C---:B------:R-:W-:Y:S01]  /*3f50*/  IADD3 R61, PT, PT, R179.reuse, R44, RZ ;  /* 0x0000002cb33d7210 */ /* 0x040fe20007ffe0ff */
[----:B------:R-:W-:Y:S01]  /*3f60*/  IMAD.IADD R3, R179, 0x1, R0 ;  /* 0x00000001b3037824 */ /* 0x000fe200078e0200 */
[C---:B------:R-:W-:Y:S04]  /*3f70*/  HMMA.16816.F32.BF16 R88, R12.reuse, R28, RZ ;  /* 0x0000001c0c58723c */ /* 0x040fe800000418ff */
[----:B------:R-:W-:Y:S04]  /*3f80*/  LDSM.16.M88.4 R112, [R3+0x9000] ;  /* 0x009000000370783b */ /* 0x000fe80000000200 */
[C---:B------:R-:W-:Y:S01]  /*3f90*/  HMMA.16816.F32.BF16 R108, R12.reuse, R30, RZ ;  /* 0x0000001e0c6c723c */ /* 0x040fe200000418ff */
[----:B------:R-:W-:Y:S07]  /*3fa0*/  LDSM.16.M88.4 R28, [R0+0x9000] ;  /* 0x00900000001c783b */ /* 0x000fee0000000200 */
[C---:B------:R-:W-:Y:S08]  /*3fb0*/  HMMA.16816.F32.BF16 R84, R12.reuse, R24, RZ ;  /* 0x000000180c54723c */ /* 0x040ff000000418ff */
[----:B------:R-:W-:Y:S01]  /*3fc0*/  HMMA.16816.F32.BF16 R164, R12, R26, RZ ;  /* 0x0000001a0ca4723c */ /* 0x000fe200000418ff */
[----:B------:R-:W-:Y:S04]  /*3fd0*/  LDSM.16.M88.4 R24, [R0+0x9800] ;  /* 0x009800000018783b */ /* 0x000fe80000000200 */
[----:B------:R-:W-:Y:S03]  /*3fe0*/  LDSM.16.M88.4 R12, [R61+0x2000] ;  /* 0x002000003d0c783b */ /* 0x000fe60000000200 */
[C---:B------:R-:W-:Y:S08]  /*3ff0*/  HMMA.16816.F32.BF16 R156, R4.reuse, R40, R76 ;  /* 0x00000028049c723c */ /* 0x040ff0000004184c */
[C---:B------:R-:W-:Y:S01]  /*4000*/  HMMA.16816.F32.BF16 R148, R4.reuse, R48, R52 ;  /* 0x000000300494723c */ /* 0x040fe20000041834 */
[----:B------:R-:W-:Y:S07]  /*4010*/  LDSM.16.M88.4 R52, [R3+0x8000] ;  /* 0x008000000334783b */ /* 0x000fee0000000200 */
[C---:B------:R-:W-:Y:S01]  /*4020*/  HMMA.16816.F32.BF16 R140, R4.reuse, R64, R36 ;  /* 0x00000040048c723c */ /* 0x040fe20000041824 */
[----:B------:R-:W-:Y:S07]  /*4030*/  LDSM.16.M88.4 R36, [R0+0x8000] ;  /* 0x008000000024783b */ /* 0x000fee0000000200 */
[C---:B------:R-:W-:Y:S01]  /*4040*/  HMMA.16816.F32.BF16 R128, R4.reuse, R56, R32 ;  /* 0x000000380480723c */ /* 0x040fe20000041820 */
[----:B------:R-:W-:Y:S07]  /*4050*/  LDSM.16.M88.4 R32, [R0+0x8800] ;  /* 0x008800000020783b */ /* 0x000fee0000000200 */
[C---:B------:R-:W-:Y:S08]  /*4060*/  HMMA.16816.F32.BF16 R152, R4.reuse, R42, R72 ;  /* 0x0000002a0498723c */ /* 0x040ff00000041848 */
[C---:B------:R-:W-:Y:S08]  /*4070*/  HMMA.16816.F32.BF16 R136, R4.reuse, R66, R68 ;  /* 0x000000420488723c */ /* 0x040ff00000041844 */
[----:B------:R-:W-:Y:S01]  /*4080*/  HMMA.16816.F32.BF16 R120, R4, R58, R8 ;  /* 0x0000003a0478723c */ /* 0x000fe20000041808 */
[----:B------:R-:W2:Y:S04]  /*4090*/  LDSM.16.M88.4 R4, [R44+0x2000] ;  /* 0x002000002c04783b */ /* 0x000ea80000000200 */
[----:B------:R-:W3:Y:S03]  /*40a0*/  LDSM.16.M88.4 R8, [R44] ;  /* 0x000000002c08783b */ /* 0x000ee60000000200 */
[C---:B-1----:R-:W-:Y:S08]  /*40b0*/  HMMA.16816.F32.BF16 R124, R16.reuse, R40, R92 ;  /* 0x00000028107c723c */ /* 0x042ff0000004185c */
[C---:B------:R-:W-:Y:S01]  /*40c0*/  HMMA.16816.F32.BF16 R116, R16.reuse, R48, R88 ;  /* 0x000000301074723c */ /* 0x040fe20000041858 */
[----:B------:R-:W1:Y:S07]  /*40d0*/  LDSM.16.M88.4 R88, [R3+0x8800] ;  /* 0x008800000358783b */ /* 0x000e6e0000000200 */
[C---:B------:R-:W-:Y:S01]  /*40e0*/  HMMA.16816.F32.BF16 R92, R16.reuse, R50, R108 ;  /* 0x00000032105c723c */ /* 0x040fe2000004186c */
[----:B------:R-:W4:Y:S07]  /*40f0*/  LDSM.16.M88.4 R108, [R3+0x9800] ;  /* 0x00980000036c783b */ /* 0x000f2e0000000200 */
        /* <DEDUP_REMOVED lines=22> */
[----:B------:R-:W-:Y:S07]  /*4260*/  LDSM.16.M88.4 R28, [R2+0xa800] ;  /* 0x00a80000021c783b */ /* 0x000fee0000000200 */
[C---:B------:R-:W-:Y:S08]  /*4270*/  HMMA.16816.F32.BF16 R148, R8.reuse, R24, R100 ;  /* 0x000000180894723c */ /* 0x040ff00000041864 */
[----:B------:R-:W-:Y:S01]  /*4280*/  HMMA.16816.F32.BF16 R144, R8, R26, R76 ;  /* 0x0000001a0890723c */ /* 0x000fe2000004184c */
[----:B------:R-:W2:Y:S04]  /*4290*/  LDSM.16.M88.4 R8, [R21+0x6000] ;  /* 0x006000001508783b */ /* 0x000ea80000000200 */
[----:B------:R-:W-:Y:S03]  /*42a0*/  LDSM.16.M88.4 R24, [R2+0xa000] ;  /* 0x00a000000218783b */ /* 0x000fe60000000200 */
[C---:B------:R-:W-:Y:S08]  /*42b0*/  HMMA.16816.F32.BF16 R140, R12.reuse, R52, R72 ;  /* 0x000000340c8c723c */ /* 0x040ff00000041848 */
[C---:B------:R-:W-:Y:S08]  /*42c0*/  HMMA.16816.F32.BF16 R136, R12.reuse, R54, R68 ;  /* 0x000000360c88723c */ /* 0x040ff00000041844 */
[C---:B-1----:R-:W-:Y:S08]  /*42d0*/  HMMA.16816.F32.BF16 R128, R12.reuse, R88, R64 ;  /* 0x000000580c80723c */ /* 0x042ff00000041840 */
[C---:B------:R-:W-:Y:S08]  /*42e0*/  HMMA.16816.F32.BF16 R96, R12.reuse, R90, R56 ;  /* 0x0000005a0c60723c */ /* 0x040ff00000041838 */
[C---:B------:R-:W-:Y:S01]  /*42f0*/  HMMA.16816.F32.BF16 R92, R12.reuse, R112, R48 ;  /* 0x000000700c5c723c */ /* 0x040fe20000041830 */
[----:B------:R-:W-:Y:S07]  /*4300*/  LDSM.16.M88.4 R48, [R20+UR10+0xb000] ;  /* 0x00b0000a1430783b */ /* 0x000fee0008000200 */
[C---:B------:R-:W-:Y:S01]  /*4310*/  HMMA.16816.F32.BF16 R84, R12.reuse, R114, R40 ;  /* 0x000000720c54723c */ /* 0x040fe20000041828 */
[----:B------:R-:W-:Y:S07]  /*4320*/  LDSM.16.M88.4 R40, [R20+UR10+0xb800] ;  /* 0x00b8000a1428783b */ /* 0x000fee0008000200 */
[C---:B----4-:R-:W-:Y:S01]  /*4330*/  HMMA.16816.F32.BF16 R72, R12.reuse, R108, R80 ;  /* 0x0000006c0c48723c */ /* 0x050fe20000041850 */
[----:B------:R-:W-:Y:S07]  /*4340*/  LDSM.16.M88.4 R80, [R2+0xb800] ;  /* 0x00b800000250783b */ /* 0x000fee0000000200 */
[----:B------:R-:W-:Y:S01]  /*4350*/  HMMA.16816.F32.BF16 R68, R12, R110, R4 ;  /* 0x0000006e0c44723c */ /* 0x000fe20000041804 */
[----:B------:R-:W1:Y:S04]  /*4360*/  LDSM.16.M88.4 R12, [R21+0x4000] ;  /* 0x00400000150c783b */ /* 0x000e680000000200 */
[----:B------:R-:W3:Y:S03]  /*4370*/  LDSM.16.M88.4 R4, [R22+0x6000] ;  /* 0x006000001604783b */ /* 0x000ee60000000200 */
[C---:B-----5:R-:W-:Y:S01]  /*4380*/  HMMA.16816.F32.BF16 R64, R16.reuse, R52, R124 ;  /* 0x000000341040723c */ /* 0x060fe2000004187c */
[----:B------:R-:W-:Y:S07]  /*4390*/  LDSM.16.M88.4 R20, [R22+0x4000] ;  /* 0x004000001614783b */ /* 0x000fee0000000200 */
[C---:B------:R-:W-:Y:S01]  /*43a0*/  HMMA.16816.F32.BF16 R56, R16.reuse, R54, R120 ;  /* 0x000000361038723c */ /* 0x040fe20000041878 */
[----:B------:R-:W4:Y:S07]  /*43b0*/  LDSM.16.M88.4 R52, [R2+0xb000] ;  /* 0x00b000000234783b */ /* 0x000f2e0000000200 */
[C---:B------:R-:W-:Y:S08]  /*43c0*/  HMMA.16816.F32.BF16 R104, R16.reuse, R112, R104 ;  /* 0x000000701068723c */ /* 0x040ff00000041868 */
[C---:B------:R-:W-:Y:S08]  /*43d0*/  HMMA.16816.F32.BF16 R76, R16.reuse, R88, R116 ;  /* 0x00000058104c723c */ /* 0x040ff00000041874 */
[C---:B------:R-:W-:Y:S08]  /*43e0*/  HMMA.16816.F32.BF16 R100, R16.reuse, R90, R156 ;  /* 0x0000005a1064723c */ /* 0x040ff0000004189c */
[----:B------:R-:W-:Y:S08]  /*43f0*/  HMMA.16816.F32.BF16 R116, R16, R108, R148 ;  /* 0x0000006c1074723c */ /* 0x000ff00000041894 */
[C---:B--2---:R-:W-:Y:S08]  /*4400*/  HMMA.16816.F32.BF16 R136, R8.reuse, R34, R136 ;  /* 0x000000220888723c */ /* 0x044ff00000041888 */
[C---:B------:R-:W-:Y:S08]  /*4410*/  HMMA.16816.F32.BF16 R120, R8.reuse, R32, R140 ;  /* 0x000000200878723c */ /* 0x040ff0000004188c */
[----:B------:R-:W-:Y:S08]  /*4420*/  HMMA.16816.F32.BF16 R96, R8, R38, R96 ;  /* 0x000000260860723c */ /* 0x000ff00000041860 */
[----:B-1----:R-:W-:Y:S08]  /*4430*/  HMMA.16816.F32.BF16 R64, R12, R32, R64 ;  /* 0x000000200c40723c */ /* 0x002ff00000041840 */
[C---:B------:R-:W-:Y:S08]  /*4440*/  HMMA.16816.F32.BF16 R112, R16.reuse, R114, R152 ;  /* 0x000000721070723c */ /* 0x040ff00000041898 */
[----:B------:R-:W-:Y:S08]  /*4450*/  HMMA.16816.F32.BF16 R108, R16, R110, R144 ;  /* 0x0000006e106c723c */ /* 0x000ff00000041890 */
[----:B------:R-:W-:Y:S08]  /*4460*/  HMMA.16816.F32.BF16 R88, R8, R50, R84 ;  /* 0x000000320858723c */ /* 0x000ff00000041854 */
[C---:B------:R-:W-:Y:S08]  /*4470*/  HMMA.16816.F32.BF16 R32, R12.reuse, R34, R56 ;  /* 0x000000220c20723c */ /* 0x040ff00000041838 */
[----:B------:R-:W-:Y:S08]  /*4480*/  HMMA.16816.F32.BF16 R16, R12, R48, R104 ;  /* 0x000000300c10723c */ /* 0x000ff00000041868 */
[C---:B------:R-:W-:Y:S08]  /*4490*/  HMMA.16816.F32.BF16 R124, R8.reuse, R36, R128 ;  /* 0x00000024087c723c */ /* 0x040ff00000041880 */
[C---:B------:R-:W-:Y:S08]  /*44a0*/  HMMA.16816.F32.BF16 R92, R8.reuse, R48, R92 ;  /* 0x00000030085c723c */ /* 0x040ff0000004185c */
[C---:B------:R-:W-:Y:S08]  /*44b0*/  HMMA.16816.F32.BF16 R84, R8.reuse, R40, R72 ;  /* 0x000000280854723c */ /* 0x040ff00000041848 */
[----:B------:R-:W-:Y:S08]  /*44c0*/  HMMA.16816.F32.BF16 R68, R8, R42, R68 ;  /* 0x0000002a0844723c */ /* 0x000ff00000041844 */
[C---:B------:R-:W-:Y:S08]  /*44d0*/  HMMA.16816.F32.BF16 R8, R12.reuse, R36, R76 ;  /* 0x000000240c08723c */ /* 0x040ff0000004184c */
[C---:B------:R-:W-:Y:S08]  /*44e0*/  HMMA.16816.F32.BF16 R36, R12.reuse, R38, R100 ;  /* 0x000000260c24723c */ /* 0x040ff00000041864 */
[----:B------:R-:W-:Y:S08]  /*44f0*/  HMMA.16816.F32.BF16 R72, R12, R40, R116 ;  /* 0x000000280c48723c */ /* 0x000ff00000041874 */
[C---:B---3--:R-:W-:Y:S08]  /*4500*/  HMMA.16816.F32.BF16 R116, R4.reuse, R26, R136 ;  /* 0x0000001a0474723c */ /* 0x048ff00000041888 */
[----:B------:R-:W-:Y:S08]  /*4510*/  HMMA.16816.F32.BF16 R136, R4, R30, R96 ;  /* 0x0000001e0488723c */ /* 0x000ff00000041860 */
[C---:B------:R-:W-:Y:S01]  /*4520*/  HMMA.16816.F32.BF16 R76, R12.reuse, R50, R112 ;  /* 0x000000320c4c723c */ /* 0x040fe20000041870 */
[----:B------:R-:W-:Y:S07]  /*4530*/  LDSM.16.M88.4 R48, [R3+0xb000] ;  /* 0x00b000000330783b */ /* 0x000fee0000000200 */
[----:B------:R-:W-:Y:S01]  /*4540*/  HMMA.16816.F32.BF16 R56, R12, R42, R108 ;  /* 0x0000002a0c38723c */ /* 0x000fe2000004186c */
[----:B------:R-:W-:Y:S04]  /*4550*/  LDSM.16.M88.4 R12, [R44+0x6000] ;  /* 0x006000002c0c783b */ /* 0x000fe80000000200 */
[----:B------:R-:W-:Y:S03]  /*4560*/  LDSM.16.M88.4 R40, [R0+0xa000] ;  /* 0x00a000000028783b */ /* 0x000fe60000000200 */
[----:B----4-:R-:W-:Y:S08]  /*4570*/  HMMA.16816.F32.BF16 R96, R4, R54, R88 ;  /* 0x000000360460723c */ /* 0x010ff00000041858 */
[C---:B------:R-:W-:Y:S01]  /*4580*/  HMMA.16816.F32.BF16 R104, R20.reuse, R26, R32 ;  /* 0x0000001a1468723c */ /* 0x040fe20000041820 */
[----:B------:R-:W1:Y:S07]  /*4590*/  LDSM.16.M88.4 R32, [R0+0xb000] ;  /* 0x00b000000020783b */ /* 0x000e6e0000000200 */
[----:B------:R-:W-:Y:S01]  /*45a0*/  HMMA.16816.F32.BF16 R88, R20, R52, R16 ;  /* 0x000000341458723c */ /* 0x000fe20000041810 */
[----:B------:R-:W2:Y:S04]  /*45b0*/  LDSM.16.M88.4 R16, [R44+0x4000] ;  /* 0x004000002c10783b */ /* 0x000ea80000000200 */
[----:B------:R-:W-:Y:S03]  /*45c0*/  LDSM.16.M88.4 R44, [R3+0xa800] ;  /* 0x00a80000032c783b */ /* 0x000fe60000000200 */
[C---:B------:R-:W-:Y:S08]  /*45d0*/  HMMA.16816.F32.BF16 R112, R4.reuse, R24, R120 ;  /* 0x000000180470723c */ /* 0x040ff00000041878 */
[----:B------:R-:W-:Y:S08]  /*45e0*/  HMMA.16816.F32.BF16 R120, R4, R52, R92 ;  /* 0x000000340478723c */ /* 0x000ff0000004185c */
[----:B------:R-:W-:Y:S01]  /*45f0*/  HMMA.16816.F32.BF16 R92, R20, R30, R36 ;  /* 0x0000001e145c723c */ /* 0x000fe20000041824 */
[----:B------:R-:W3:Y:S07]  /*4600*/  LDSM.16.M88.4 R36, [R0+0xa800] ;  /* 0x00a800000024783b */ /* 0x000eee0000000200 */
[-C--:B------:R-:W-:Y:S08]  /*4610*/  HMMA.16816.F32.BF16 R140, R4, R28.reuse, R124 ;  /* 0x0000001c048c723c */ /* 0x080ff0000004187c */
[C---:B------:R-:W-:Y:S01]  /*4620*/  HMMA.16816.F32.BF16 R100, R20.reuse, R28, R8 ;  /* 0x0000001c1464723c */ /* 0x040fe20000041808 */
[----:B------:R-:W4:Y:S04]  /*4630*/  LDSM.16.M88.4 R28, [R0+0xb800] ;  /* 0x00b80000001c783b */ /* 0x000f280000000200 */
[----:B------:R-:W-:Y:S03]  /*4640*/  LDSM.16.M88.4 R8, [R61+0x4000] ;  /* 0x004000003d08783b */ /* 0x000fe60000000200 */
[----:B------:R-:W-:Y:S01]  /*4650*/  HMMA.16816.F32.BF16 R108, R20, R24, R64 ;  /* 0x00000018146c723c */ /* 0x000fe20000041840 */
[----:B------:R-:W5:Y:S07]  /*4660*/  LDSM.16.M88.4 R24, [R3+0xa000] ;  /* 0x00a000000318783b */ /* 0x000f6e0000000200 */
[C---:B------:R-:W-:Y:S08]  /*4670*/  HMMA.16816.F32.BF16 R128, R4.reuse, R80, R84 ;  /* 0x000000500480723c */ /* 0x040ff00000041854 */
[----:B------:R-:W-:Y:S01]  /*4680*/  HMMA.16816.F32.BF16 R124, R4, R82, R68 ;  /* 0x00000052047c723c */ /* 0x000fe20000041844 */
[----:B------:R-:W5:Y:S07]  /*4690*/  LDSM.16.M88.4 R4, [R61+0x6000] ;  /* 0x006000003d04783b */ /* 0x000f6e0000000200 */
[----:B------:R-:W-:Y:S01]  /*46a0*/  HMMA.16816.F32.BF16 R76, R20, R54, R76 ;  /* 0x00000036144c723c */ /* 0x000fe2000004184c */
[----:B------:R-:W5:Y:S01]  /*46b0*/  LDSM.16.M88.4 R52, [R3+0xb800] ;  /* 0x00b800000334783b */ /* 0x000f620000000200 */
[----:B------:R-:W-:-:S06]  /*46c0*/  DEPBAR.LE SB0, 0x0 ;  /* 0x000080000000791a */ /* 0x000fcc0000000000 */
[----:B-1----:R-:W-:Y:S08]  /*46d0*/  HMMA.16816.F32.BF16 R84, R12, R32, R120 ;  /* 0x000000200c54723c */ /* 0x002ff00000041878 */
[----:B--2---:R-:W-:Y:S08]  /*46e0*/  HMMA.16816.F32.BF16 R120, R16, R40, R108 ;  /* 0x000000281078723c */ /* 0x004ff0000004186c */
[C---:B------:R-:W-:Y:S08]  /*46f0*/  HMMA.16816.F32.BF16 R72, R20.reuse, R80, R72 ;  /* 0x000000501448723c */ /* 0x040ff00000041848 */
[----:B------:R-:W-:Y:S08]  /*4700*/  HMMA.16816.F32.BF16 R68, R20, R82, R56 ;  /* 0x000000521444723c */ /* 0x000ff00000041838 */
[C---:B---3--:R-:W-:Y:S08]  /*4710*/  HMMA.16816.F32.BF16 R80, R12.reuse, R38, R136 ;  /* 0x000000260c50723c */ /* 0x048ff00000041888 */
[C---:B------:R-:W-:Y:S08]  /*4720*/  HMMA.16816.F32.BF16 R64, R12.reuse, R40, R112 ;  /* 0x000000280c40723c */ /* 0x040ff00000041870 */
[C---:B------:R-:W-:Y:S08]  /*4730*/  HMMA.16816.F32.BF16 R56, R12.reuse, R42, R116 ;  /* 0x0000002a0c38723c */ /* 0x040ff00000041874 */
[C---:B------:R-:W-:Y:S08]  /*4740*/  HMMA.16816.F32.BF16 R20, R12.reuse, R36, R140 ;  /* 0x000000240c14723c */ /* 0x040ff0000004188c */
[C---:B------:R-:W-:Y:S08]  /*4750*/  HMMA.16816.F32.BF16 R96, R12.reuse, R34, R96 ;  /* 0x000000220c60723c */ /* 0x040ff00000041860 */
[C---:B----4-:R-:W-:Y:S08]  /*4760*/  HMMA.16816.F32.BF16 R128, R12.reuse, R28, R128 ;  /* 0x0000001c0c80723c */ /* 0x050ff00000041880 */
[----:B------:R-:W-:Y:S08]  /*4770*/  HMMA.16816.F32.BF16 R124, R12, R30, R124 ;  /* 0x0000001e0c7c723c */ /* 0x000ff0000004187c */
[C---:B------:R-:W-:Y:S08]  /*4780*/  HMMA.16816.F32.BF16 R108, R16.reuse, R32, R88 ;  /* 0x00000020106c723c */ /* 0x040ff00000041858 */
[C---:B------:R-:W-:Y:S08]  /*4790*/  HMMA.16816.F32.BF16 R116, R16.reuse, R42, R104 ;  /* 0x0000002a1074723c */ /* 0x040ff00000041868 */
[C---:B------:R-:W-:Y:S08]  /*47a0*/  HMMA.16816.F32.BF16 R112, R16.reuse, R36, R100 ;  /* 0x000000241070723c */ /* 0x040ff00000041864 */
[C---:B------:R-:W-:Y:S08]  /*47b0*/  HMMA.16816.F32.BF16 R12, R16.reuse, R38, R92 ;  /* 0x00000026100c723c */ /* 0x040ff0000004185c */
[----:B------:R-:W-:Y:S08]  /*47c0*/  HMMA.16816.F32.BF16 R104, R16, R34, R76 ;  /* 0x000000221068723c */ /* 0x000ff0000004184c */
[----:B-----5:R-:W-:Y:S08]  /*47d0*/  HMMA.16816.F32.BF16 R32, R8, R24, R120 ;  /* 0x000000180820723c */ /* 0x020ff00000041878 */
[----:B------:R-:W-:Y:S08]  /*47e0*/  HMMA.16816.F32.BF16 R40, R4, R46, R80 ;  /* 0x0000002e0428723c */ /* 0x000ff00000041850 */
[----:B------:R-:W-:Y:S03]  /*47f0*/  HMMA.16816.F32.BF16 R92, R16, R30, R68 ;  /* 0x0000001e105c723c */ /* 0x000fe60000041844 */
[----:B------:R-:W-:Y:S01]  /*4800*/  FMUL.FTZ R0, R35, UR6 ;  /* 0x0000000623007c20 */ /* 0x000fe20008410000 */
[----:B------:R-:W-:Y:S01]  /*4810*/  FMUL.FTZ R2, R34, UR6 ;  /* 0x0000000622027c20 */ /* 0x000fe20008410000 */
[----:B------:R-:W-:Y:S01]  /*4820*/  FMUL.FTZ R33, R33, UR6 ;  /* 0x0000000621217c20 */ /* 0x000fe20008410000 */
[----:B------:R-:W-:-:S02]  /*4830*/  FMUL.FTZ R32, R32, UR6 ;  /* 0x0000000620207c20 */ /* 0x000fc40008410000 */
[----:B------:R-:W-:Y:S03]  /*4840*/  HMMA.16816.F32.BF16 R100, R16, R28, R72 ;  /* 0x0000001c1064723c */ /* 0x000fe60000041848 */
[----:B------:R-:W-:Y:S01]  /*4850*/  FMUL.FTZ R80, R40, UR6 ;  /* 0x0000000628507c20 */ /* 0x000fe20008410000 */
[----:B------:R-:W-:Y:S01]  /*4860*/  MUFU.TANH R33, R33 ;  /* 0x0000002100217308 */ /* 0x000fe20000002400 */
[----:B------:R-:W-:Y:S01]  /*4870*/  FMUL.FTZ R81, R41, UR6 ;  /* 0x0000000629517c20 */ /* 0x000fe20008410000 */
[----:B------:R-:W-:Y:S02]  /*4880*/  FMUL.FTZ R82, R42, UR6 ;  /* 0x000000062a527c20 */ /* 0x000fe40008410000 */
[C---:B------:R-:W-:Y:S04]  /*4890*/  HMMA.16816.F32.BF16 R88, R4.reuse, R24, R64 ;  /* 0x000000180458723c */ /* 0x040fe80000041840 */
[----:B------:R-:W1:Y:S04]  /*48a0*/  MUFU.TANH R32, R32 ;  /* 0x0000002000207308 */ /* 0x000e680000002400 */
[C---:B------:R-:W-:Y:S08]  /*48b0*/  HMMA.16816.F32.BF16 R68, R4.reuse, R26, R56 ;  /* 0x0000001a0444723c */ /* 0x040ff00000041838 */
[----:B------:R-:W-:Y:S03]  /*48c0*/  HMMA.16816.F32.BF16 R56, R4, R44, R20 ;  /* 0x0000002c0438723c */ /* 0x000fe60000041814 */
[----:B------:R-:W-:Y:S01]  /*48d0*/  FMUL.FTZ R89, R89, UR6 ;  /* 0x0000000659597c20 */ /* 0x000fe20008410000 */
[----:B------:R-:W-:Y:S01]  /*48e0*/  FMUL.FTZ R90, R90, UR6 ;  /* 0x000000065a5a7c20 */ /* 0x000fe20008410000 */
[----:B------:R-:W-:Y:S01]  /*48f0*/  FMUL.FTZ R88, R88, UR6 ;  /* 0x0000000658587c20 */ /* 0x000fe20008410000 */
[----:B------:R-:W-:-:S02]  /*4900*/  FMUL.FTZ R91, R91, UR6 ;  /* 0x000000065b5b7c20 */ /* 0x000fc40008410000 */
[C---:B------:R-:W-:Y:S01]  /*4910*/  HMMA.16816.F32.BF16 R36, R4.reuse, R48, R84 ;  /* 0x000000300424723c */ /* 0x040fe20000041854 */
[----:B------:R-:W-:Y:S01]  /*4920*/  FMUL.FTZ R84, R43, UR6 ;  /* 0x000000062b547c20 */ /* 0x000fe20008410000 */
[----:B------:R-:W-:Y:S01]  /*4930*/  MUFU.TANH R89, R89 ;  /* 0x0000005900597308 */ /* 0x000fe20000002400 */
[----:B------:R-:W-:Y:S01]  /*4940*/  FMUL.FTZ R68, R68, UR6 ;  /* 0x0000000644447c20 */ /* 0x000fe20008410000 */
[----:B------:R-:W-:Y:S01]  /*4950*/  FMUL.FTZ R69, R69, UR6 ;  /* 0x0000000645457c20 */ /* 0x000fe20008410000 */
[----:B------:R-:W-:Y:S01]  /*4960*/  FMUL.FTZ R70, R70, UR6 ;  /* 0x0000000646467c20 */ /* 0x000fe20008410000 */
[----:B------:R-:W-:Y:S02]  /*4970*/  FMUL.FTZ R71, R71, UR6 ;  /* 0x0000000647477c20 */ /* 0x000fe40008410000 */
[----:B------:R-:W-:Y:S02]  /*4980*/  HMMA.16816.F32.BF16 R64, R4, R50, R96 ;  /* 0x000000320440723c */ /* 0x000fe40000041860 */
[----:B------:R2:W-:Y:S01]  /*4990*/  MUFU.TANH R43, R0 ;  /* 0x00000000002b7308 */ /* 0x0005e20000002400 */
[----:B------:R-:W-:Y:S01]  /*49a0*/  FMUL.FTZ R56, R56, UR6 ;  /* 0x0000000638387c20 */ /* 0x000fe20008410000 */
[----:B------:R-:W-:-:S04]  /*49b0*/  FMUL.FTZ R59, R59, UR6 ;  /* 0x000000063b3b7c20 */ /* 0x000fc80008410000 */
[----:B------:R-:W-:Y:S02]  /*49c0*/  HMMA.16816.F32.BF16 R76, R4, R52, R128 ;  /* 0x00000034044c723c */ /* 0x000fe40000041880 */
[----:B------:R-:W-:Y:S01]  /*49d0*/  MUFU.TANH R90, R90 ;  /* 0x0000005a005a7308 */ /* 0x000fe20000002400 */
[----:B------:R-:W-:Y:S01]  /*49e0*/  FMUL.FTZ R86, R36, UR6 ;  /* 0x0000000624567c20 */ /* 0x000fe20008410000 */
[----:B------:R-:W-:-:S04]  /*49f0*/  FMUL.FTZ R87, R37, UR6 ;  /* 0x0000000625577c20 */ /* 0x000fc80008410000 */
[----:B------:R-:W-:Y:S02]  /*4a00*/  HMMA.16816.F32.BF16 R72, R4, R54, R124 ;  /* 0x000000360448723c */ /* 0x000fe4000004187c */
[----:B------:R-:W-:Y:S01]  /*4a10*/  MUFU.TANH R88, R88 ;  /* 0x0000005800587308 */ /* 0x000fe20000002400 */
[----:B------:R-:W-:Y:S01]  /*4a20*/  FMUL.FTZ R97, R64, UR6 ;  /* 0x0000000640617c20 */ /* 0x000fe20008410000 */
[----:B--2---:R-:W-:Y:S02]  /*4a30*/  IMAD.SHL.U32 R0, R170, 0x2, RZ ;  /* 0x00000002aa007824 */ /* 0x004fe400078e00ff */
[----:B------:R-:W-:Y:S01]  /*4a40*/  FMUL.FTZ R99, R65, UR6 ;  /* 0x0000000641637c20 */ /* 0x000fe20008410000 */
[----:B------:R-:W-:Y:S01]  /*4a50*/  FMUL.FTZ R98, R66, UR6 ;  /* 0x0000000642627c20 */ /* 0x000fe20008410000 */
[----:B------:R-:W-:Y:S03]  /*4a60*/  HMMA.16816.F32.BF16 R4, R8, R48, R108 ;  /* 0x000000300804723c */ /* 0x000fe6000004186c */
[----:B------:R-:W-:Y:S01]  /*4a70*/  FMUL.FTZ R76, R76, UR6 ;  /* 0x000000064c4c7c20 */ /* 0x000fe20008410000 */
[----:B------:R-:W-:Y:S01]  /*4a80*/  FMUL.FTZ R77, R77, UR6 ;  /* 0x000000064d4d7c20 */ /* 0x000fe20008410000 */
[----:B------:R-:W-:Y:S01]  /*4a90*/  FMUL.FTZ R78, R78, UR6 ;  /* 0x000000064e4e7c20 */ /* 0x000fe20008410000 */
[----:B------:R-:W-:-:S02]  /*4aa0*/  FMUL.FTZ R79, R79, UR6 ;  /* 0x000000064f4f7c20 */ /* 0x000fc40008410000 */
[----:B------:R-:W-:Y:S03]  /*4ab0*/  HMMA.16816.F32.BF16 R24, R8, R26, R116 ;  /* 0x0000001a0818723c */ /* 0x000fe60000041874 */
[----:B------:R-:W-:Y:S01]  /*4ac0*/  FMUL.FTZ R74, R74, UR6 ;  /* 0x000000064a4a7c20 */ /* 0x000fe20008410000 */
[----:B------:R-:W-:-:S04]  /*4ad0*/  FMUL.FTZ R75, R75, UR6 ;  /* 0x000000064b4b7c20 */ /* 0x000fc80008410000 */
[C---:B------:R-:W-:Y:S03]  /*4ae0*/  HMMA.16816.F32.BF16 R16, R8.reuse, R44, R112 ;  /* 0x0000002c0810723c */ /* 0x040fe60000041870 */
[----:B------:R-:W-:Y:S01]  /*4af0*/  FMUL.FTZ R40, R5, UR6 ;  /* 0x0000000605287c20 */ /* 0x000fe20008410000 */
[----:B------:R-:W-:Y:S01]  /*4b00*/  FMUL.FTZ R35, R4, UR6 ;  /* 0x0000000604237c20 */ /* 0x000fe20008410000 */
[----:B------:R-:W-:Y:S01]  /*4b10*/  LOP3.LUT R5, R0, 0x6, RZ, 0xc0, !PT ;  /* 0x0000000600057812 */ /* 0x000fe200078ec0ff */
[----:B------:R-:W-:Y:S01]  /*4b20*/  FMUL.FTZ R83, R6, UR6 ;  /* 0x0000000606537c20 */ /* 0x000fe20008410000 */
[----:B------:R-:W-:Y:S01]  /*4b30*/  LOP3.LUT R4, R232, 0x1f0, RZ, 0xc0, !PT ;  /* 0x000001f0e8047812 */ /* 0x000fe200078ec0ff */
[----:B------:R-:W-:Y:S01]  /*4b40*/  HMMA.16816.F32.BF16 R12, R8, R46, R12 ;  /* 0x0000002e080c723c */ /* 0x000fe2000004180c */
[----:B------:R2:W-:Y:S01]  /*4b50*/  MUFU.TANH R46, R2 ;  /* 0x00000002002e7308 */ /* 0x0005e20000002400 */
[----:B------:R-:W-:Y:S01]  /*4b60*/  FMUL.FTZ R85, R7, UR6 ;  /* 0x0000000607557c20 */ /* 0x000fe20008410000 */
[----:B------:R-:W-:Y:S01]  /*4b70*/  FMUL.FTZ R3, R24, UR6 ;  /* 0x0000000618037c20 */ /* 0x000fe20008410000 */
[----:B------:R-:W-:-:S02]  /*4b80*/  IMAD R24, R63, 0x40, R5 ;  /* 0x000000403f187824 */ /* 0x000fc400078e0205 */
[----:B------:R-:W-:Y:S01]  /*4b90*/  FMUL.FTZ R44, R27, UR6 ;  /* 0x000000061b2c7c20 */ /* 0x000fe20008410000 */
[----:B------:R-:W-:Y:S01]  /*4ba0*/  FMUL.FTZ R26, R26, UR6 ;  /* 0x000000061a1a7c20 */ /* 0x000fe20008410000 */
[----:B------:R3:W-:Y:S01]  /*4bb0*/  STL [R1+0x4], R4 ;  /* 0x0000040401007387 */ /* 0x0007e20000100800 */
[C---:B------:R-:W-:Y:S01]  /*4bc0*/  HMMA.16816.F32.BF16 R20, R8.reuse, R50, R104 ;  /* 0x000000320814723c */ /* 0x040fe20000041868 */
[----:B------:R4:W-:Y:S01]  /*4bd0*/  MUFU.TANH R6, R3 ;  /* 0x0000000300067308 */ /* 0x0009e20000002400 */
[----:B------:R-:W-:Y:S01]  /*4be0*/  FMUL.FTZ R25, R25, UR6 ;  /* 0x0000000619197c20 */ /* 0x000fe20008410000 */
[----:B------:R-:W-:Y:S01]  /*4bf0*/  FMUL.FTZ R27, R16, UR6 ;  /* 0x00000006101b7c20 */ /* 0x000fe20008410000 */
[----:B------:R-:W-:Y:S01]  /*4c00*/  FMUL.FTZ R48, R19, UR6 ;  /* 0x0000000613307c20 */ /* 0x000fe20008410000 */
[----:B------:R-:W-:Y:S02]  /*4c10*/  VIADD R19, R24, 0x10 ;  /* 0x0000001018137836 */ /* 0x000fe40000000000 */
[----:B------:R-:W-:Y:S01]  /*4c20*/  FMUL.FTZ R47, R18, UR6 ;  /* 0x00000006122f7c20 */ /* 0x000fe20008410000 */
[----:B------:R-:W-:Y:S01]  /*4c30*/  IADD3 R18, PT, PT, R24, 0x9, RZ ;  /* 0x0000000918127810 */ /* 0x000fe20007ffe0ff */
[C---:B------:R-:W-:Y:S01]  /*4c40*/  HMMA.16816.F32.BF16 R28, R8.reuse, R52, R100 ;  /* 0x00000034081c723c */ /* 0x040fe20000041864 */
[----:B------:R-:W5:Y:S01]  /*4c50*/  MUFU.TANH R5, R26 ;  /* 0x0000001a00057308 */ /* 0x000f620000002400 */
[----:B------:R-:W-:Y:S01]  /*4c60*/  FMUL.FTZ R17, R17, UR6 ;  /* 0x0000000611117c20 */ /* 0x000fe20008410000 */
[----:B--2---:R-:W-:Y:S01]  /*4c70*/  SHF.R.U32.HI R2, RZ, 0x2, R170 ;  /* 0x00000002ff027819 */ /* 0x004fe200000116aa */
[----:B------:R-:W-:Y:S01]  /*4c80*/  FMUL.FTZ R16, R12, UR6 ;  /* 0x000000060c107c20 */ /* 0x000fe20008410000 */
[----:B------:R-:W-:Y:S01]  /*4c90*/  FMUL.FTZ R61, R15, UR6 ;  /* 0x000000060f3d7c20 */ /* 0x000fe20008410000 */
[----:B------:R-:W-:Y:S01]  /*4ca0*/  VIADD R15, R24, 0x8 ;  /* 0x00000008180f7836 */ /* 0x000fe20000000000 */
[----:B------:R-:W-:Y:S01]  /*4cb0*/  LOP3.LUT R2, R2, 0x7, RZ, 0xc0, !PT ;  /* 0x0000000702027812 */ /* 0x000fe200078ec0ff */
[----:B------:R-:W-:Y:S01]  /*4cc0*/  HMMA.16816.F32.BF16 R8, R8, R54, R92 ;  /* 0x000000360808723c */ /* 0x000fe2000004185c */
[----:B------:R-:W-:Y:S01]  /*4cd0*/  FMUL.FTZ R55, R14, UR6 ;  /* 0x000000060e377c20 */ /* 0x000fe20008410000 */
[----:B------:R-:W-:Y:S01]  /*4ce0*/  IADD3 R14, PT, PT, R24, 0x1, RZ ;  /* 0x00000001180e7810 */ /* 0x000fe20007ffe0ff */
[----:B------:R-:W-:Y:S01]  /*4cf0*/  FMUL.FTZ R34, R13, UR6 ;  /* 0x000000060d227c20 */ /* 0x000fe20008410000 */
[----:B------:R-:W-:Y:S01]  /*4d00*/  IADD3 R0, PT, PT, R2, R4, R168 ;  /* 0x0000000402007210 */ /* 0x000fe20007ffe0a8 */
[----:B------:R2:W5:Y:S01]  /*4d10*/  MUFU.TANH R13, R25 ;  /* 0x00000019000d7308 */ /* 0x0005620000002400 */
[----:B------:R-:W-:Y:S01]  /*4d20*/  FMUL.FTZ R95, R39, UR6 ;  /* 0x00000006275f7c20 */ /* 0x000fe20008410000 */
[----:B------:R-:W-:Y:S01]  /*4d30*/  FMUL.FTZ R100, R67, UR6 ;  /* 0x0000000643647c20 */ /* 0x000fe20008410000 */
[----:B------:R-:W-:Y:S01]  /*4d40*/  IADD3 R12, PT, PT, R62, R0, -R169 ;  /* 0x000000003e0c7210 */ /* 0x000fe20007ffe8a9 */
[----:B------:R-:W-:Y:S01]  /*4d50*/  FMUL.FTZ R101, R72, UR6 ;  /* 0x0000000648657c20 */ /* 0x000fe20008410000 */
[----:B------:R-:W-:Y:S01]  /*4d60*/  FMUL.FTZ R102, R73, UR6 ;  /* 0x0000000649667c20 */ /* 0x000fe20008410000 */
[----:B------:R-:W-:Y:S01]  /*4d70*/  FMUL.FTZ R94, R31, UR6 ;  /* 0x000000061f5e7c20 */ /* 0x000fe20008410000 */
[C---:B---3--:R-:W-:Y:S01]  /*4d80*/  IADD3 R4, PT, PT, R12.reuse, -R15, RZ ;  /* 0x8000000f0c047210 */ /* 0x048fe20007ffe0ff */
[----:B------:R-:W-:Y:S01]  /*4d90*/  IMAD.IADD R2, R12, 0x1, -R24 ;  /* 0x000000010c027824 */ /* 0x000fe200078e0a18 */
[----:B------:R-:W-:Y:S01]  /*4da0*/  IADD3 R31, PT, PT, R24, 0x18, RZ ;  /* 0x00000018181f7810 */ /* 0x000fe20007ffe0ff */
[----:B------:R-:W-:-:S02]  /*4db0*/  IMAD.IADD R0, R12, 0x1, -R14 ;  /* 0x000000010c007824 */ /* 0x000fc400078e0a0e */
[----:B------:R-:W-:Y:S01]  /*4dc0*/  FMUL.FTZ R64, R29, UR6 ;  /* 0x000000061d407c20 */ /* 0x000fe20008410000 */
[----:B------:R-:W-:Y:S01]  /*4dd0*/  MUFU.TANH R7, R34 ;  /* 0x0000002200077308 */ /* 0x000fe20000002400 */
[----:B----4-:R-:W-:Y:S01]  /*4de0*/  IABS R3, R2 ;  /* 0x0000000200037213 */ /* 0x010fe20000000000 */
[----:B------:R-:W-:Y:S01]  /*4df0*/  FMUL.FTZ R67, R9, UR6 ;  /* 0x0000000609437c20 */ /* 0x000fe20008410000 */
[----:B------:R-:W-:Y:S01]  /*4e00*/  IABS R2, R0 ;  /* 0x0000000000027213 */ /* 0x000fe20000000000 */
[----:B------:R-:W-:Y:S01]  /*4e10*/  FMUL.FTZ R72, R10, UR6 ;  /* 0x000000060a487c20 */ /* 0x000fe20008410000 */
[----:B------:R-:W-:Y:S01]  /*4e20*/  IABS R0, R4 ;  /* 0x0000000400007213 */ /* 0x000fe20000000000 */
[----:B------:R-:W-:Y:S02]  /*4e30*/  IMAD.MOV.U32 R4, RZ, RZ, R3 ;  /* 0x000000ffff047224 */ /* 0x000fe400078e0003 */
[----:B------:R-:W-:Y:S01]  /*4e40*/  FMUL.FTZ R65, R8, UR6 ;  /* 0x0000000608417c20 */ /* 0x000fe20008410000 */
[----:B------:R-:W-:Y:S01]  /*4e50*/  IMAD.MOV.U32 R3, RZ, RZ, R2 ;  /* 0x000000ffff037224 */ /* 0x000fe200078e0002 */
[----:B------:R-:W-:Y:S01]  /*4e60*/  MUFU.TANH R9, R16 ;  /* 0x0000001000097308 */ /* 0x000fe20000002400 */
[----:B------:R-:W-:Y:S01]  /*4e70*/  IMAD.MOV.U32 R2, RZ, RZ, R0 ;  /* 0x000000ffff027224 */ /* 0x000fe200078e0000 */
[----:B------:R-:W-:Y:S01]  /*4e80*/  I2FP.F32.S32 R0, R4 ;  /* 0x0000000400007245 */ /* 0x000fe20000201400 */
[----:B--2---:R-:W-:Y:S01]  /*4e90*/  VIADD R25, R24, 0x11 ;  /* 0x0000001118197836 */ /* 0x004fe20000000000 */
[----:B------:R-:W-:Y:S01]  /*4ea0*/  I2FP.F32.S32 R3, R3 ;  /* 0x0000000300037245 */ /* 0x000fe20000201400 */
[----:B------:R-:W-:Y:S01]  /*4eb0*/  IMAD.IADD R4, R12, 0x1, -R31 ;  /* 0x000000010c047824 */ /* 0x000fe200078e0a1f */
[----:B------:R-:W-:Y:S01]  /*4ec0*/  I2FP.F32.S32 R2, R2 ;  /* 0x0000000200027245 */ /* 0x000fe20000201400 */
[CC--:B-1----:R-:W-:Y:S01]  /*4ed0*/  FFMA.FTZ R29, R0.reuse, -R133.reuse, R32 ;  /* 0x80000085001d7223 */ /* 0x0c2fe20000010020 */
[-C--:B-----5:R-:W-:Y:S01]  /*4ee0*/  FFMA.FTZ R41, R0, -R133.reuse, R5 ;  /* 0x8000008500297223 */ /* 0x0a0fe20000010005 */
[----:B------:R-:W-:Y:S01]  /*4ef0*/  FFMA.FTZ R39, R3, -R133, R33 ;  /* 0x8000008503277223 */ /* 0x000fe20000010021 */
[----:B------:R-:W-:-:S02]  /*4f00*/  VIADD R33, R24, 0x19 ;  /* 0x0000001918217836 */ /* 0x000fc40000000000 */
[----:B------:R-:W-:Y:S01]  /*4f10*/  FFMA.FTZ R36, R2, -R133, R6 ;  /* 0x8000008502247223 */ /* 0x000fe20000010006 */
[C---:B------:R-:W-:Y:S01]  /*4f20*/  IADD3 R3, PT, PT, R12.reuse, -R19, RZ ;  /* 0x800000130c037210 */ /* 0x040fe20007ffe0ff */
[C---:B------:R-:W-:Y:S01]  /*4f30*/  IMAD.IADD R2, R12.reuse, 0x1, -R25 ;  /* 0x000000010c027824 */ /* 0x040fe200078e0a19 */
[----:B------:R-:W1:Y:S01]  /*4f40*/  MUFU.TANH R10, R17 ;  /* 0x00000011000a7308 */ /* 0x000e620000002400 */
[C---:B------:R-:W-:Y:S01]  /*4f50*/  IMAD.IADD R0, R12.reuse, 0x1, -R18 ;  /* 0x000000010c007824 */ /* 0x040fe200078e0a12 */
[----:B------:R-:W-:Y:S01]  /*4f60*/  IADD3 R6, PT, PT, R12, -R33, RZ ;  /* 0x800000210c067210 */ /* 0x000fe20007ffe0ff */
[----:B------:R-:W-:Y:S01]  /*4f70*/  FMUL.FTZ R73, R11, UR6 ;  /* 0x000000060b497c20 */ /* 0x000fe20008410000 */
[----:B------:R-:W-:Y:S01]  /*4f80*/  IABS R5, R3 ;  /* 0x0000000300057213 */ /* 0x000fe20000000000 */
[----:B------:R-:W-:Y:S01]  /*4f90*/  VIADD R32, R24, 0x20 ;  /* 0x0000002018207836 */ /* 0x000fe20000000000 */
[----:B------:R-:W-:Y:S01]  /*4fa0*/  IABS R2, R2 ;  /* 0x0000000200027213 */ /* 0x000fe20000000000 */
[----:B------:R-:W-:Y:S01]  /*4fb0*/  FMUL.FTZ R20, R20, UR6 ;  /* 0x0000000614147c20 */ /* 0x000fe20008410000 */
[----:B------:R-:W-:Y:S01]  /*4fc0*/  IABS R0, R0 ;  /* 0x0000000000007213 */ /* 0x000fe20000000000 */
[----:B------:R-:W2:Y:S01]  /*4fd0*/  MUFU.TANH R8, R27 ;  /* 0x0000001b00087308 */ /* 0x000ea20000002400 */
[----:B------:R-:W-:Y:S01]  /*4fe0*/  IABS R3, R6 ;  /* 0x0000000600037213 */ /* 0x000fe20000000000 */
[----:B------:R-:W-:Y:S01]  /*4ff0*/  IMAD.MOV.U32 R6, RZ, RZ, R5 ;  /* 0x000000ffff067224 */ /* 0x000fe200078e0005 */
[----:B------:R-:W-:Y:S01]  /*5000*/  IABS R4, R4 ;  /* 0x0000000400047213 */ /* 0x000fe20000000000 */
[----:B------:R-:W-:Y:S01]  /*5010*/  IMAD.MOV.U32 R5, RZ, RZ, R2 ;  /* 0x000000ffff057224 */ /* 0x000fe200078e0002 */
[----:B------:R-:W-:Y:S01]  /*5020*/  I2FP.F32.S32 R2, R0 ;  /* 0x0000000000027245 */ /* 0x000fe20000201400 */
[----:B------:R-:W-:Y:S01]  /*5030*/  FMUL.FTZ R21, R21, UR6 ;  /* 0x0000000615157c20 */ /* 0x000fe20008410000 */
[----:B------:R-:W-:Y:S01]  /*5040*/  MOV R0, R4 ;  /* 0x0000000400007202 */ /* 0x000fe20000000f00 */
[----:B------:R3:W4:Y:S01]  /*5050*/  MUFU.TANH R11, R35 ;  /* 0x00000023000b7308 */ /* 0x0007220000002400 */
[----:B------:R-:W-:Y:S01]  /*5060*/  I2FP.F32.S32 R4, R5 ;  /* 0x0000000500047245 */ /* 0x000fe20000201400 */
[----:B------:R-:W-:Y:S01]  /*5070*/  FFMA.FTZ R53, R2, -R133, R13 ;  /* 0x8000008502357223 */ /* 0x000fe2000001000d */
[----:B------:R-:W-:Y:S01]  /*5080*/  I2FP.F32.S32 R2, R0 ;  /* 0x0000000000027245 */ /* 0x000fe20000201400 */
[----:B------:R-:W-:Y:S01]  /*5090*/  VIADD R49, R24, 0x29 ;  /* 0x0000002918317836 */ /* 0x000fe20000000000 */
[----:B------:R-:W-:Y:S01]  /*50a0*/  I2FP.F32.S32 R0, R3 ;  /* 0x0000000300007245 */ /* 0x000fe20000201400 */
[-C--:B-1----:R-:W-:Y:S01]  /*50b0*/  FFMA.FTZ R54, R4, -R133.reuse, R10 ;  /* 0x8000008504367223 */ /* 0x082fe2000001000a */
[----:B------:R-:W-:Y:S01]  /*50c0*/  IADD3 R42, PT, PT, R24, 0x28, RZ ;  /* 0x00000028182a7810 */ /* 0x000fe20007ffe0ff */
[----:B------:R-:W-:Y:S01]  /*50d0*/  FFMA.FTZ R161, R2, -R133, R9 ;  /* 0x8000008502a17223 */ /* 0x000fe20000010009 */
[----:B------:R-:W-:Y:S01]  /*50e0*/  I2FP.F32.S32 R6, R6 ;  /* 0x0000000600067245 */ /* 0x000fe20000201400 */
[----:B------:R-:W-:-:S02]  /*50f0*/  IMAD.IADD R2, R12, 0x1, -R32 ;  /* 0x000000010c027824 */ /* 0x000fc400078e0a20 */
[-C--:B------:R-:W-:Y:S01]  /*5100*/  FFMA.FTZ R139, R0, -R133.reuse, R7 ;  /* 0x80000085008b7223 */ /* 0x080fe20000010007 */
[----:B------:R-:W-:Y:S01]  /*5110*/  IMAD.IADD R4, R12, 0x1, -R42 ;  /* 0x000000010c047824 */ /* 0x000fe200078e0a2a */
[----:B------:R-:W1:Y:S01]  /*5120*/  MUFU.TANH R7, R20 ;  /* 0x0000001400077308 */ /* 0x000e620000002400 */
[----:B--2---:R-:W-:Y:S01]  /*5130*/  FFMA.FTZ R52, R6, -R133, R8 ;  /* 0x8000008506347223 */ /* 0x004fe20000010008 */
[----:B------:R-:W-:Y:S01]  /*5140*/  IABS R3, R2 ;  /* 0x0000000200037213 */ /* 0x000fe20000000000 */
[C---:B------:R-:W-:Y:S01]  /*5150*/  IMAD.IADD R5, R12.reuse, 0x1, -R49 ;  /* 0x000000010c057824 */ /* 0x040fe200078e0a31 */
[----:B------:R-:W-:Y:S01]  /*5160*/  IADD3 R13, PT, PT, R12, 0x8, RZ ;  /* 0x000000080c0d7810 */ /* 0x000fe20007ffe0ff */
[----:B---3--:R-:W-:Y:S02]  /*5170*/  VIADD R35, R24, 0x21 ;  /* 0x0000002118237836 */ /* 0x008fe40000000000 */
[----:B------:R-:W-:Y:S01]  /*5180*/  FMUL.FTZ R50, R58, UR6 ;  /* 0x000000063a327c20 */ /* 0x000fe20008410000 */
[C---:B------:R-:W-:Y:S01]  /*5190*/  VIADD R45, R12.reuse, 0x40 ;  /* 0x000000400c2d7836 */ /* 0x040fe20000000000 */
[----:B------:R-:W2:Y:S01]  /*51a0*/  MUFU.TANH R6, R21 ;  /* 0x0000001500067308 */ /* 0x000ea20000002400 */
[----:B------:R-:W-:Y:S01]  /*51b0*/  FMUL.FTZ R51, R57, UR6 ;  /* 0x0000000639337c20 */ /* 0x000fe20008410000 */
[----:B------:R-:W-:Y:S01]  /*51c0*/  IADD3 R0, PT, PT, R12, -R35, RZ ;  /* 0x800000230c007210 */ /* 0x000fe20007ffe0ff */
[----:B------:R-:W-:Y:S01]  /*51d0*/  FMUL.FTZ R66, R30, UR6 ;  /* 0x000000061e427c20 */ /* 0x000fe20008410000 */
[----:B------:R-:W-:Y:S01]  /*51e0*/  FMUL.FTZ R63, R28, UR6 ;  /* 0x000000061c3f7c20 */ /* 0x000fe20008410000 */
[----:B------:R-:W-:Y:S01]  /*51f0*/  FMUL.FTZ R93, R22, UR6 ;  /* 0x00000006165d7c20 */ /* 0x000fe20008410000 */
[----:B------:R-:W-:Y:S01]  /*5200*/  IABS R2, R0 ;  /* 0x0000000000027213 */ /* 0x000fe20000000000 */
[----:B------:R-:W-:Y:S01]  /*5210*/  FMUL.FTZ R96, R23, UR6 ;  /* 0x0000000617607c20 */ /* 0x000fe20008410000 */
[----:B------:R-:W-:Y:S01]  /*5220*/  IABS R0, R4 ;  /* 0x0000000400007213 */ /* 0x000fe20000000000 */
[----:B------:R-:W3:Y:S01]  /*5230*/  MUFU.TANH R8, R40 ;  /* 0x0000002800087308 */ /* 0x000ee20000002400 */
[----:B------:R-:W-:Y:S01]  /*5240*/  MOV R4, R3 ;  /* 0x0000000300047202 */ /* 0x000fe20000000f00 */
[----:B------:R-:W-:Y:S01]  /*5250*/  IMAD.MOV.U32 R3, RZ, RZ, R2 ;  /* 0x000000ffff037224 */ /* 0x000fe200078e0002 */
[----:B------:R-:W-:Y:S01]  /*5260*/  ISETP.GE.AND P1, PT, R15, R62, PT ;  /* 0x0000003e0f00720c */ /* 0x000fe20003f26270 */
[----:B------:R-:W-:Y:S01]  /*5270*/  IMAD.MOV.U32 R2, RZ, RZ, R0 ;  /* 0x000000ffff027224 */ /* 0x000fe200078e0000 */
[----:B------:R-:W-:Y:S01]  /*5280*/  IABS R0, R5 ;  /* 0x0000000500007213 */ /* 0x000fe20000000000 */
[----:B------:R-:W-:Y:S01]  /*5290*/  IMAD.IADD R5, R45, 0x1, -R24 ;  /* 0x000000012d057824 */ /* 0x000fe200078e0a18 */
[----:B------:R-:W-:Y:S01]  /*52a0*/  I2FP.F32.S32 R4, R4 ;  /* 0x0000000400047245 */ /* 0x000fe20000201400 */
[----:B------:R-:W5:Y:S01]  /*52b0*/  MUFU.TANH R30, R44 ;  /* 0x0000002c001e7308 */ /* 0x000f620000002400 */
[----:B------:R-:W-:Y:S01]  /*52c0*/  I2FP.F32.S32 R2, R2 ;  /* 0x0000000200027245 */ /* 0x000fe20000201400 */
[----:B------:R-:W-:Y:S01]  /*52d0*/  FMUL.FTZ R92, R38, UR6 ;  /* 0x00000006265c7c20 */ /* 0x000fe20008410000 */
[----:B------:R-:W-:Y:S01]  /*52e0*/  I2FP.F32.S32 R0, R0 ;  /* 0x0000000000007245 */ /* 0x000fe20000201400 */
[----:B----4-:R-:W-:Y:S01]  /*52f0*/  FFMA.FTZ R168, R4, -R133, R11 ;  /* 0x8000008504a87223 */ /* 0x010fe2000001000b */
[----:B------:R-:W-:Y:S01]  /*5300*/  VIADD R11, R12, 0x48 ;  /* 0x000000480c0b7836 */ /* 0x000fe20000000000 */
[----:B------:R-:W-:Y:S01]  /*5310*/  I2FP.F32.S32 R3, R3 ;  /* 0x0000000300037245 */ /* 0x000fe20000201400 */
[-C--:B-1----:R-:W-:Y:S01]  /*5320*/  FFMA.FTZ R58, R2, -R133.reuse, R7 ;  /* 0x80000085023a7223 */ /* 0x082fe20000010007 */
[----:B--2---:R-:W-:Y:S01]  /*5330*/  FFMA.FTZ R57, R0, -R133, R6 ;  /* 0x8000008500397223 */ /* 0x004fe20000010006 */
[-C--:B------:R-:W-:Y:S01]  /*5340*/  IADD3 R2, PT, PT, -R24, R13.reuse, RZ ;  /* 0x0000000d18027210 */ /* 0x080fe20007ffe1ff */
[----:B------:R-:W-:Y:S01]  /*5350*/  IMAD.IADD R0, R11, 0x1, -R24 ;  /* 0x000000010b007824 */ /* 0x000fe200078e0a18 */
[----:B------:R-:W-:Y:S01]  /*5360*/  IADD3 R4, PT, PT, -R14, R13, RZ ;  /* 0x0000000d0e047210 */ /* 0x000fe20007ffe1ff */
[----:B------:R-:W-:-:S02]  /*5370*/  IMAD.IADD R7, R45, 0x1, -R14 ;  /* 0x000000012d077824 */ /* 0x000fc400078e0a0e */
[----:B---3--:R-:W-:Y:S01]  /*5380*/  FFMA.FTZ R170, R3, -R133, R8 ;  /* 0x8000008503aa7223 */ /* 0x008fe20000010008 */
[----:B------:R-:W-:Y:S01]  /*5390*/  IABS R3, R2 ;  /* 0x0000000200037213 */ /* 0x000fe20000000000 */
[----:B------:R-:W1:Y:S01]  /*53a0*/  MUFU.TANH R27, R91 ;  /* 0x0000005b001b7308 */ /* 0x000e620000002400 */
[----:B------:R-:W-:Y:S02]  /*53b0*/  IABS R6, R5 ;  /* 0x0000000500067213 */ /* 0x000fe40000000000 */
[----:B------:R-:W-:Y:S02]  /*53c0*/  IABS R0, R0 ;  /* 0x0000000000007213 */ /* 0x000fe40000000000 */
[----:B------:R-:W-:Y:S01]  /*53d0*/  IABS R2, R4 ;  /* 0x0000000400027213 */ /* 0x000fe20000000000 */
[----:B------:R-:W-:Y:S01]  /*53e0*/  IMAD.MOV.U32 R4, RZ, RZ, R3 ;  /* 0x000000ffff047224 */ /* 0x000fe200078e0003 */
[----:B------:R-:W-:Y:S01]  /*53f0*/  IABS R5, R7 ;  /* 0x0000000700057213 */ /* 0x000fe20000000000 */
[----:B------:R-:W2:Y:S01]  /*5400*/  MUFU.TANH R16, R68 ;  /* 0x0000004400107308 */ /* 0x000ea20000002400 */
[----:B------:R-:W-:Y:S01]  /*5410*/  MOV R3, R0 ;  /* 0x0000000000037202 */ /* 0x000fe20000000f00 */
[----:B------:R-:W-:Y:S01]  /*5420*/  IMAD.MOV.U32 R0, RZ, RZ, R2 ;  /* 0x000000ffff007224 */ /* 0x000fe200078e0002 */
[----:B------:R-:W-:Y:S01]  /*5430*/  I2FP.F32.S32 R4, R4 ;  /* 0x0000000400047245 */ /* 0x000fe20000201400 */
[----:B------:R-:W-:Y:S01]  /*5440*/  IMAD.MOV.U32 R2, RZ, RZ, R5 ;  /* 0x000000ffff027224 */ /* 0x000fe200078e0005 */
[----:B------:R-:W-:-:S02]  /*5450*/  I2FP.F32.S32 R3, R3 ;  /* 0x0000000300037245 */ /* 0x000fc40000201400 */
[----:B------:R-:W-:Y:S01]  /*5460*/  I2FP.F32.S32 R0, R0 ;  /* 0x0000000000007245 */ /* 0x000fe20000201400 */
[-C--:B------:R-:W-:Y:S01]  /*5470*/  FFMA.FTZ R10, R4, -R133.reuse, R46 ;  /* 0x80000085040a7223 */ /* 0x080fe2000001002e */
[----:B------:R-:W-:Y:S01]  /*5480*/  I2FP.F32.S32 R2, R2 ;  /* 0x0000000200027245 */ /* 0x000fe20000201400 */
[----:B------:R-:W3:Y:S01]  /*5490*/  MUFU.TANH R21, R69 ;  /* 0x0000004500157308 */ /* 0x000ee20000002400 */
[----:B------:R-:W-:Y:S01]  /*54a0*/  I2FP.F32.S32 R5, R6 ;  /* 0x0000000600057245 */ /* 0x000fe20000201400 */
[-C--:B------:R-:W-:Y:S01]  /*54b0*/  FFMA.FTZ R28, R0, -R133.reuse, R43 ;  /* 0x80000085001c7223 */ /* 0x080fe2000001002b */
[----:B------:R-:W-:Y:S02]  /*54c0*/  IMAD.IADD R4, R45, 0x1, -R15 ;  /* 0x000000012d047824 */ /* 0x000fe400078e0a0f */
[----:B------:R-:W-:Y:S01]  /*54d0*/  FFMA.FTZ R26, R2, -R133, R89 ;  /* 0x80000085021a7223 */ /* 0x000fe20000010059 */
[----:B------:R-:W-:Y:S01]  /*54e0*/  IADD3 R2, PT, PT, -R14, R11, RZ ;  /* 0x0000000b0e027210 */ /* 0x000fe20007ffe1ff */
[----:B------:R-:W-:-:S02]  /*54f0*/  IMAD.IADD R0, R11, 0x1, -R15 ;  /* 0x000000010b007824 */ /* 0x000fc400078e0a0f */
[----:B------:R-:W-:Y:S01]  /*5500*/  FFMA.FTZ R8, R3, -R133, R90 ;  /* 0x8000008503087223 */ /* 0x000fe2000001005a */
[----:B------:R-:W-:Y:S01]  /*5510*/  IMAD.IADD R6, R45, 0x1, -R18 ;  /* 0x000000012d067824 */ /* 0x000fe200078e0a12 */
[----:B------:R-:W-:Y:S01]  /*5520*/  IABS R7, R2 ;  /* 0x0000000200077213 */ /* 0x000fe20000000000 */
[----:B------:R-:W4:Y:S01]  /*5530*/  MUFU.TANH R20, R70 ;  /* 0x0000004600147308 */ /* 0x000f220000002400 */
[----:B------:R-:W-:Y:S01]  /*5540*/  IADD3 R3, PT, PT, -R18, R13, RZ ;  /* 0x0000000d12037210 */ /* 0x000fe20007ffe1ff */
[----:B------:R-:W-:Y:S01]  /*5550*/  FFMA.FTZ R9, R5, -R133, R88 ;  /* 0x8000008505097223 */ /* 0x000fe20000010058 */
[----:B------:R-:W-:Y:S02]  /*5560*/  IABS R4, R4 ;  /* 0x0000000400047213 */ /* 0x000fe40000000000 */
[----:B------:R-:W-:Y:S02]  /*5570*/  IABS R5, R0 ;  /* 0x0000000000057213 */ /* 0x000fe40000000000 */
[----:B------:R-:W-:Y:S01]  /*5580*/  IABS R2, R6 ;  /* 0x0000000600027213 */ /* 0x000fe20000000000 */
[----:B------:R-:W-:Y:S01]  /*5590*/  IMAD.MOV.U32 R6, RZ, RZ, R7 ;  /* 0x000000ffff067224 */ /* 0x000fe200078e0007 */
[----:B------:R-:W-:Y:S01]  /*55a0*/  IABS R0, R3 ;  /* 0x0000000300007213 */ /* 0x000fe20000000000 */
[----:B------:R-:W4:Y:S01]  /*55b0*/  MUFU.TANH R22, R71 ;  /* 0x0000004700167308 */ /* 0x000f220000002400 */
[----:B------:R-:W-:Y:S01]  /*55c0*/  MOV R3, R4 ;  /* 0x0000000400037202 */ /* 0x000fe20000000f00 */
[----:B------:R-:W-:Y:S01]  /*55d0*/  IMAD.MOV.U32 R4, RZ, RZ, R5 ;  /* 0x000000ffff047224 */ /* 0x000fe200078e0005 */
[----:B------:R-:W-:-:S02]  /*55e0*/  I2FP.F32.S32 R0, R0 ;  /* 0x0000000000007245 */ /* 0x000fc40000201400 */
[----:B------:R-:W-:Y:S02]  /*55f0*/  I2FP.F32.S32 R5, R6 ;  /* 0x0000000600057245 */ /* 0x000fe40000201400 */
[----:B------:R-:W-:Y:S01]  /*5600*/  I2FP.F32.S32 R3, R3 ;  /* 0x0000000300037245 */ /* 0x000fe20000201400 */
[-C--:B-----5:R-:W-:Y:S01]  /*5610*/  FFMA.FTZ R30, R0, -R133.reuse, R30 ;  /* 0x80000085001e7223 */ /* 0x0a0fe2000001001e */
[----:B------:R-:W-:Y:S01]  /*5620*/  I2FP.F32.S32 R2, R2 ;  /* 0x0000000200027245 */ /* 0x000fe20000201400 */
[-C--:B-1----:R-:W-:Y:S01]  /*5630*/  FFMA.FTZ R15, R5, -R133.reuse, R27 ;  /* 0x80000085050f7223 */ /* 0x082fe2000001001b */
[----:B------:R-:W-:Y:S01]  /*5640*/  I2FP.F32.S32 R4, R4 ;  /* 0x0000000400047245 */ /* 0x000fe20000201400 */
[----:B------:R-:W-:Y:S02]  /*5650*/  IMAD.IADD R0, R11, 0x1, -R18 ;  /* 0x000000010b007824 */ /* 0x000fe400078e0a12 */
[-C--:B--2---:R-:W-:Y:S01]  /*5660*/  FFMA.FTZ R16, R3, -R133.reuse, R16 ;  /* 0x8000008503107223 */ /* 0x084fe20000010010 */
[----:B---3--:R-:W-:Y:S01]  /*5670*/  FFMA.FTZ R27, R2, -R133, R21 ;  /* 0x80000085021b7223 */ /* 0x008fe20000010015 */
[----:B------:R-:W-:Y:S01]  /*5680*/  IADD3 R2, PT, PT, -R19, R13, RZ ;  /* 0x0000000d13027210 */ /* 0x000fe20007ffe1ff */
[--C-:B------:R-:W-:Y:S01]  /*5690*/  IMAD.IADD R3, R11, 0x1, -R19.reuse ;  /* 0x000000010b037824 */ /* 0x100fe200078e0a13 */
[----:B------:R-:W-:Y:S01]  /*56a0*/  ISETP.GE.AND P2, PT, R14, R62, PT ;  /* 0x0000003e0e00720c */ /* 0x000fe20003f46270 */
[----:B------:R-:W1:Y:S01]  /*56b0*/  MUFU.TANH R23, R47 ;  /* 0x0000002f00177308 */ /* 0x000e620000002400 */
[----:B----4-:R-:W-:Y:S01]  /*56c0*/  FFMA.FTZ R14, R4, -R133, R20 ;  /* 0x80000085040e7223 */ /* 0x010fe20000010014 */
[----:B------:R-:W-:Y:S01]  /*56d0*/  IMAD.IADD R4, R45, 0x1, -R19 ;  /* 0x000000012d047824 */ /* 0x000fe200078e0a13 */
[----:B------:R-:W-:-:S02]  /*56e0*/  IABS R5, R0 ;  /* 0x0000000000057213 */ /* 0x000fc40000000000 */
[----:B------:R-:W-:Y:S02]  /*56f0*/  IABS R6, R2 ;  /* 0x0000000200067213 */ /* 0x000fe40000000000 */
[----:B------:R-:W-:Y:S01]  /*5700*/  IABS R3, R3 ;  /* 0x0000000300037213 */ /* 0x000fe20000000000 */
[----:B------:R-:W2:Y:S01]  /*5710*/  MUFU.TANH R17, R56 ;  /* 0x0000003800117308 */ /* 0x000ea20000002400 */
[----:B------:R-:W-:Y:S02]  /*5720*/  MOV R2, R5 ;  /* 0x0000000500027202 */ /* 0x000fe40000000f00 */
[----:B------:R-:W-:Y:S01]  /*5730*/  IABS R0, R4 ;  /* 0x0000000400007213 */ /* 0x000fe20000000000 */
[----:B------:R-:W-:Y:S01]  /*5740*/  IMAD.MOV.U32 R4, RZ, RZ, R6 ;  /* 0x000000ffff047224 */ /* 0x000fe200078e0006 */
[----:B------:R-:W-:Y:S01]  /*5750*/  ISETP.GE.AND P5, PT, R18, R62, PT ;  /* 0x0000003e1200720c */ /* 0x000fe20003fa6270 */
[----:B------:R-:W-:Y:S01]  /*5760*/  IMAD.MOV.U32 R5, RZ, RZ, R3 ;  /* 0x000000ffff057224 */ /* 0x000fe200078e0003 */
[----:B------:R-:W-:Y:S01]  /*5770*/  I2FP.F32.S32 R3, R2 ;  /* 0x0000000200037245 */ /* 0x000fe20000201400 */
[----:B------:R-:W3:Y:S01]  /*5780*/  MUFU.TANH R7, R50 ;  /* 0x0000003200077308 */ /* 0x000ee20000002400 */
[----:B------:R-:W-:-:S02]  /*5790*/  I2FP.F32.S32 R4, R4 ;  /* 0x0000000400047245 */ /* 0x000fc40000201400 */
[----:B------:R-:W-:Y:S01]  /*57a0*/  I2FP.F32.S32 R0, R0 ;  /* 0x0000000000007245 */ /* 0x000fe20000201400 */
[----:B------:R-:W-:Y:S01]  /*57b0*/  FFMA.FTZ R22, R3, -R133, R22 ;  /* 0x8000008503167223 */ /* 0x000fe20000010016 */
[----:B------:R-:W-:Y:S01]  /*57c0*/  I2FP.F32.S32 R2, R5 ;  /* 0x0000000500027245 */ /* 0x000fe20000201400 */
[----:B-1----:R-:W-:Y:S01]  /*57d0*/  FFMA.FTZ R23, R4, -R133, R23 ;  /* 0x8000008504177223 */ /* 0x002fe20000010017 */
[----:B------:R-:W-:Y:S01]  /*57e0*/  IADD3 R3, PT, PT, -R25, R13, RZ ;  /* 0x0000000d19037210 */ /* 0x000fe20007ffe1ff */
[----:B------:R-:W1:Y:S01]  /*57f0*/  MUFU.TANH R18, R59 ;  /* 0x0000003b00127308 */ /* 0x000e620000002400 */
[-C--:B------:R-:W-:Y:S01]  /*5800*/  ISETP.GE.AND P3, PT, R24, R62.reuse, PT ;  /* 0x0000003e1800720c */ /* 0x080fe20003f66270 */
[----:B--2---:R-:W-:Y:S01]  /*5810*/  FFMA.FTZ R20, R0, -R133, R17 ;  /* 0x8000008500147223 */ /* 0x004fe20000010011 */
[----:B------:R-:W-:Y:S01]  /*5820*/  ISETP.GE.AND P4, PT, R19, R62, PT ;  /* 0x0000003e1300720c */ /* 0x000fe20003f86270 */
[--C-:B------:R-:W-:Y:S01]  /*5830*/  IMAD.IADD R4, R45, 0x1, -R25.reuse ;  /* 0x000000012d047824 */ /* 0x100fe200078e0a19 */
[----:B------:R-:W-:Y:S01]  /*5840*/  FSEL R187, R29, -INF , !P3 ;  /* 0xff8000001dbb7808 */ /* 0x000fe20005800000 */
[----:B------:R-:W-:Y:S01]  /*5850*/  IMAD.IADD R0, R11, 0x1, -R25 ;  /* 0x000000010b007824 */ /* 0x000fe200078e0a19 */
[----:B------:R-:W-:Y:S01]  /*5860*/  FSEL R189, R10, -INF , !P3 ;  /* 0xff8000000abd7808 */ /* 0x000fe20005800000 */
[----:B------:R-:W2:Y:S01]  /*5870*/  MUFU.TANH R34, R48 ;  /* 0x0000003000227308 */ /* 0x000ea20000002400 */
[----:B------:R-:W-:-:S02]  /*5880*/  IMAD.IADD R5, R45, 0x1, -R31 ;  /* 0x000000012d057824 */ /* 0x000fc400078e0a1f */
[----:B---3--:R-:W-:Y:S01]  /*5890*/  FFMA.FTZ R17, R2, -R133, R7 ;  /* 0x8000008502117223 */ /* 0x008fe20000010007 */
[----:B------:R-:W-:Y:S02]  /*58a0*/  IABS R7, R3 ;  /* 0x0000000300077213 */ /* 0x000fe40000000000 */
[----:B------:R-:W-:Y:S02]  /*58b0*/  IADD3 R2, PT, PT, -R31, R13, RZ ;  /* 0x0000000d1f027210 */ /* 0x000fe40007ffe1ff */
[----:B------:R-:W-:Y:S01]  /*58c0*/  IABS R3, R4 ;  /* 0x0000000400037213 */ /* 0x000fe20000000000 */
[----:B------:R3:W-:Y:S01]  /*58d0*/  MUFU.TANH R19, R51 ;  /* 0x0000003300137308 */ /* 0x0007e20000002400 */
[----:B------:R-:W-:Y:S01]  /*58e0*/  IMAD.MOV.U32 R4, RZ, RZ, R7 ;  /* 0x000000ffff047224 */ /* 0x000fe200078e0007 */
[----:B------:R-:W-:Y:S02]  /*58f0*/  IABS R6, R0 ;  /* 0x0000000000067213 */ /* 0x000fe40000000000 */
[----:B------:R-:W-:-:S02]  /*5900*/  IABS R0, R2 ;  /* 0x0000000200007213 */ /* 0x000fc40000000000 */
[----:B------:R-:W-:Y:S02]  /*5910*/  IABS R2, R5 ;  /* 0x0000000500027213 */ /* 0x000fe40000000000 */
[----:B------:R-:W4:Y:S01]  /*5920*/  MUFU.TANH R21, R55 ;  /* 0x0000003700157308 */ /* 0x000f220000002400 */
[----:B------:R-:W-:Y:S02]  /*5930*/  I2FP.F32.S32 R5, R4 ;  /* 0x0000000400057245 */ /* 0x000fe40000201400 */
[----:B------:R-:W-:Y:S02]  /*5940*/  I2FP.F32.S32 R4, R6 ;  /* 0x0000000600047245 */ /* 0x000fe40000201400 */
[----:B------:R-:W-:Y:S02]  /*5950*/  I2FP.F32.S32 R0, R0 ;  /* 0x0000000000007245 */ /* 0x000fe40000201400 */
[----:B------:R-:W-:Y:S01]  /*5960*/  FSEL R50, R9, -INF , !P3 ;  /* 0xff80000009327808 */ /* 0x000fe20005800000 */
[-C--:B-1----:R-:W-:Y:S01]  /*5970*/  FFMA.FTZ R18, R4, -R133.reuse, R18 ;  /* 0x8000008504127223 */ /* 0x082fe20000010012 */
[----:B------:R-:W-:Y:S01]  /*5980*/  I2FP.F32.S32 R2, R2 ;  /* 0x0000000200027245 */ /* 0x000fe20000201400 */
[--C-:B------:R-:W-:Y:S01]  /*5990*/  IMAD.IADD R4, R13, 0x1, -R33.reuse ;  /* 0x000000010d047824 */ /* 0x100fe200078e0a21 */
[----:B---3--:R-:W-:Y:S01]  /*59a0*/  FSEL R51, R8, -INF , !P3 ;  /* 0xff80000008337808 */ /* 0x008fe20005800000 */
[----:B------:R-:W-:Y:S01]  /*59b0*/  MUFU.TANH R37, R61 ;  /* 0x0000003d00257308 */ /* 0x000fe20000002400 */
[----:B------:R-:W-:Y:S01]  /*59c0*/  ISETP.GE.AND P3, PT, R25, R62, PT ;  /* 0x0000003e1900720c */ /* 0x000fe20003f66270 */
[----:B--2---:R-:W-:Y:S01]  /*59d0*/  FFMA.FTZ R25, R5, -R133, R34 ;  /* 0x8000008505197223 */ /* 0x004fe20000010022 */
[----:B------:R-:W-:Y:S01]  /*59e0*/  I2FP.F32.S32 R3, R3 ;  /* 0x0000000300037245 */ /* 0x000fe20000201400 */
[----:B------:R-:W-:Y:S01]  /*59f0*/  IMAD.IADD R5, R45, 0x1, -R33 ;  /* 0x000000012d057824 */ /* 0x000fe200078e0a21 */
[----:B------:R-:W-:Y:S01]  /*5a00*/  IABS R7, R4 ;  /* 0x0000000400077213 */ /* 0x000fe20000000000 */
[----:B----4-:R-:W-:Y:S01]  /*5a10*/  FFMA.FTZ R38, R0, -R133, R21 ;  /* 0x8000008500267223 */ /* 0x010fe20000010015 */
[----:B------:R-:W-:Y:S01]  /*5a20*/  IADD3 R0, PT, PT, -R33, R11, RZ ;  /* 0x0000000b21007210 */ /* 0x000fe20007ffe1ff */
[----:B------:R-:W1:Y:S01]  /*5a30*/  MUFU.TANH R8, R80 ;  /* 0x0000005000087308 */ /* 0x000e620000002400 */
[----:B------:R-:W-:Y:S01]  /*5a40*/  FFMA.FTZ R19, R3, -R133, R19 ;  /* 0x8000008503137223 */ /* 0x000fe20000010013 */
[----:B------:R-:W-:Y:S01]  /*5a50*/  IMAD.IADD R3, R13, 0x1, -R32 ;  /* 0x000000010d037824 */ /* 0x000fe200078e0a20 */
[----:B------:R-:W-:-:S02]  /*5a60*/  IABS R4, R5 ;  /* 0x0000000500047213 */ /* 0x000fc40000000000 */
[----:B------:R-:W-:Y:S02]  /*5a70*/  IABS R5, R0 ;  /* 0x0000000000057213 */ /* 0x000fe40000000000 */
[----:B------:R-:W-:Y:S01]  /*5a80*/  IABS R0, R3 ;  /* 0x0000000300007213 */ /* 0x000fe20000000000 */
[----:B------:R-:W2:Y:S01]  /*5a90*/  MUFU.TANH R29, R81 ;  /* 0x00000051001d7308 */ /* 0x000ea20000002400 */
[----:B------:R-:W-:Y:S01]  /*5aa0*/  IMAD.MOV.U32 R3, RZ, RZ, R4 ;  /* 0x000000ffff037224 */ /* 0x000fe200078e0004 */
[----:B------:R-:W-:Y:S02]  /*5ab0*/  MOV R6, R5 ;  /* 0x0000000500067202 */ /* 0x000fe40000000f00 */
[----:B------:R-:W-:Y:S02]  /*5ac0*/  I2FP.F32.S32 R5, R7 ;  /* 0x0000000700057245 */ /* 0x000fe40000201400 */
[----:B------:R-:W-:Y:S02]  /*5ad0*/  I2FP.F32.S32 R0, R0 ;  /* 0x0000000000007245 */ /* 0x000fe40000201400 */
[----:B------:R-:W3:Y:S01]  /*5ae0*/  MUFU.TANH R9, R84 ;  /* 0x0000005400097308 */ /* 0x000ee20000002400 */
[----:B------:R-:W-:Y:S01]  /*5af0*/  FSEL R48, R15, -INF , !P2 ;  /* 0xff8000000f307808 */ /* 0x000fe20005000000 */
[----:B-1----:R-:W-:Y:S01]  /*5b00*/  FFMA.FTZ R21, R2, -R133, R8 ;  /* 0x8000008502157223 */ /* 0x002fe20000010008 */
[----:B------:R-:W-:Y:S01]  /*5b10*/  IADD3 R2, PT, PT, -R31, R11, RZ ;  /* 0x0000000b1f027210 */ /* 0x000fe20007ffe1ff */
[----:B------:R-:W-:Y:S01]  /*5b20*/  FFMA.FTZ R37, R5, -R133, R37 ;  /* 0x8000008505257223 */ /* 0x000fe20000010025 */
[----:B------:R-:W-:Y:S01]  /*5b30*/  FSEL R171, R36, -INF , !P1 ;  /* 0xff80000024ab7808 */ /* 0x000fe20004800000 */
[----:B------:R-:W-:Y:S01]  /*5b40*/  IMAD.IADD R5, R45, 0x1, -R32 ;  /* 0x000000012d057824 */ /* 0x000fe200078e0a20 */
[----:B------:R-:W-:Y:S01]  /*5b50*/  IABS R2, R2 ;  /* 0x0000000200027213 */ /* 0x000fe20000000000 */
[----:B------:R-:W1:Y:S01]  /*5b60*/  MUFU.TANH R8, R83 ;  /* 0x0000005300087308 */ /* 0x000e620000002400 */
[----:B------:R-:W-:-:S02]  /*5b70*/  FSEL R172, R39, -INF , !P2 ;  /* 0xff80000027ac7808 */ /* 0x000fc40005000000 */
[----:B------:R-:W-:Y:S02]  /*5b80*/  I2FP.F32.S32 R4, R2 ;  /* 0x0000000200047245 */ /* 0x000fe40000201400 */
[----:B------:R-:W-:Y:S02]  /*5b90*/  I2FP.F32.S32 R2, R3 ;  /* 0x0000000300027245 */ /* 0x000fe40000201400 */
[----:B------:R-:W-:Y:S01]  /*5ba0*/  I2FP.F32.S32 R3, R6 ;  /* 0x0000000600037245 */ /* 0x000fe20000201400 */
[----:B------:R-:W4:Y:S01]  /*5bb0*/  MUFU.TANH R10, R82 ;  /* 0x00000052000a7308 */ /* 0x000f220000002400 */
[----:B------:R-:W-:Y:S01]  /*5bc0*/  FSEL R178, R28, -INF , !P2 ;  /* 0xff8000001cb27808 */ /* 0x000fe20005000000 */
[-C--:B--2---:R-:W-:Y:S01]  /*5bd0*/  FFMA.FTZ R36, R2, -R133.reuse, R29 ;  /* 0x8000008502247223 */ /* 0x084fe2000001001d */
[----:B------:R-:W-:Y:S01]  /*5be0*/  IMAD.IADD R2, R11, 0x1, -R32 ;  /* 0x000000010b027824 */ /* 0x000fe200078e0a20 */
[----:B------:R-:W-:Y:S01]  /*5bf0*/  FSEL R44, R26, -INF , !P2 ;  /* 0xff8000001a2c7808 */ /* 0x000fe20005000000 */
[----:B---3--:R-:W-:Y:S01]  /*5c00*/  FFMA.FTZ R34, R3, -R133, R9 ;  /* 0x8000008503227223 */ /* 0x008fe20000010009 */
[----:B------:R-:W-:-:S02]  /*5c10*/  FSEL R47, R14, -INF , !P1 ;  /* 0xff8000000e2f7808 */ /* 0x000fc40004800000 */
[----:B------:R-:W2:Y:S01]  /*5c20*/  MUFU.TANH R15, R86 ;  /* 0x00000056000f7308 */ /* 0x000ea20000002400 */
[----:B------:R-:W-:Y:S01]  /*5c30*/  ISETP.GE.AND P2, PT, R31, R62, PT ;  /* 0x0000003e1f00720c */ /* 0x000fe20003f46270 */
[----:B-1----:R-:W-:Y:S01]  /*5c40*/  FFMA.FTZ R43, R0, -R133, R8 ;  /* 0x80000085002b7223 */ /* 0x002fe20000010008 */
[--C-:B------:R-:W-:Y:S01]  /*5c50*/  IMAD.IADD R0, R11, 0x1, -R35.reuse ;  /* 0x000000010b007824 */ /* 0x100fe200078e0a23 */
[----:B------:R-:W-:Y:S02]  /*5c60*/  IABS R5, R5 ;  /* 0x0000000500057213 */ /* 0x000fe40000000000 */
[----:B------:R-:W-:Y:S02]  /*5c70*/  IADD3 R3, PT, PT, -R35, R13, RZ ;  /* 0x0000000d23037210 */ /* 0x000fe40007ffe1ff */
[----:B------:R-:W-:Y:S01]  /*5c80*/  MUFU.TANH R9, R92 ;  /* 0x0000005c00097308 */ /* 0x000fe20000002400 */
[----:B------:R-:W-:Y:S01]  /*5c90*/  IABS R6, R2 ;  /* 0x0000000200067213 */ /* 0x000fe20000000000 */
[----:B----4-:R-:W-:Y:S01]  /*5ca0*/  FFMA.FTZ R14, R4, -R133, R10 ;  /* 0x80000085040e7223 */ /* 0x010fe2000001000a */
[----:B------:R-:W-:Y:S01]  /*5cb0*/  IMAD.IADD R4, R45, 0x1, -R35 ;  /* 0x000000012d047824 */ /* 0x000fe200078e0a23 */
[----:B------:R-:W-:-:S02]  /*5cc0*/  IABS R2, R0 ;  /* 0x0000000000027213 */ /* 0x000fc40000000000 */
[----:B------:R-:W-:Y:S02]  /*5cd0*/  MOV R0, R5 ;  /* 0x0000000500007202 */ /* 0x000fe40000000f00 */
[----:B------:R-:W1:Y:S01]  /*5ce0*/  MUFU.TANH R31, R85 ;  /* 0x00000055001f7308 */ /* 0x000e620000002400 */
[----:B------:R-:W-:Y:S02]  /*5cf0*/  IABS R7, R3 ;  /* 0x0000000300077213 */ /* 0x000fe40000000000 */
[----:B------:R-:W-:Y:S01]  /*5d00*/  IABS R3, R4 ;  /* 0x0000000400037213 */ /* 0x000fe20000000000 */
[----:B------:R-:W-:Y:S01]  /*5d10*/  IMAD.MOV.U32 R4, RZ, RZ, R6 ;  /* 0x000000ffff047224 */ /* 0x000fe200078e0006 */
[----:B------:R-:W-:Y:S02]  /*5d20*/  I2FP.F32.S32 R0, R0 ;  /* 0x0000000000007245 */ /* 0x000fe40000201400 */
[----:B------:R-:W-:Y:S01]  /*5d30*/  MOV R6, R2 ;  /* 0x0000000200067202 */ /* 0x000fe20000000f00 */
[----:B------:R-:W3:Y:S01]  /*5d40*/  MUFU.TANH R8, R95 ;  /* 0x0000005f00087308 */ /* 0x000ee20000002400 */
[----:B------:R-:W-:Y:S01]  /*5d50*/  FSEL R173, R41, -INF , !P1 ;  /* 0xff80000029ad7808 */ /* 0x000fe20004800000 */
[----:B------:R-:W-:Y:S01]  /*5d60*/  IMAD.MOV.U32 R5, RZ, RZ, R3 ;  /* 0x000000ffff057224 */ /* 0x000fe200078e0003 */
[----:B------:R-:W-:-:S02]  /*5d70*/  FSEL R46, R16, -INF , !P1 ;  /* 0xff800000102e7808 */ /* 0x000fc40004800000 */
[----:B------:R-:W-:Y:S01]  /*5d80*/  ISETP.GE.AND P1, PT, R33, R62, PT ;  /* 0x0000003e2100720c */ /* 0x000fe20003f26270 */
[----:B--2---:R-:W-:Y:S01]  /*5d90*/  FFMA.FTZ R33, R0, -R133, R15 ;  /* 0x8000008500217223 */ /* 0x004fe2000001000f */
[----:B------:R-:W-:Y:S01]  /*5da0*/  I2FP.F32.S32 R3, R4 ;  /* 0x0000000400037245 */ /* 0x000fe20000201400 */
[----:B------:R-:W2:Y:S01]  /*5db0*/  MUFU.TANH R10, R87 ;  /* 0x00000057000a7308 */ /* 0x000ea20000002400 */
[----:B------:R-:W-:Y:S02]  /*5dc0*/  I2FP.F32.S32 R4, R7 ;  /* 0x0000000700047245 */ /* 0x000fe40000201400 */
[----:B------:R-:W-:Y:S02]  /*5dd0*/  I2FP.F32.S32 R0, R6 ;  /* 0x0000000600007245 */ /* 0x000fe40000201400 */
[----:B------:R-:W-:Y:S01]  /*5de0*/  FSEL R165, R53, -INF , !P5 ;  /* 0xff80000035a57808 */ /* 0x000fe20006800000 */
[-C--:B-1----:R-:W-:Y:S01]  /*5df0*/  FFMA.FTZ R31, R4, -R133.reuse, R31 ;  /* 0x80000085041f7223 */ /* 0x082fe2000001001f */
[----:B------:R-:W-:Y:S01]  /*5e00*/  FSEL R167, R30, -INF , !P5 ;  /* 0xff8000001ea77808 */ /* 0x000fe20006800000 */
[----:B------:R-:W1:Y:S01]  /*5e10*/  MUFU.TANH R26, R96 ;  /* 0x00000060001a7308 */ /* 0x000e620000002400 */
[----:B------:R-:W-:Y:S01]  /*5e20*/  FSEL R39, R27, -INF , !P5 ;  /* 0xff8000001b277808 */ /* 0x000fe20006800000 */
[----:B---3--:R-:W-:Y:S01]  /*5e30*/  FFMA.FTZ R29, R0, -R133, R8 ;  /* 0x80000085001d7223 */ /* 0x008fe20000010008 */
[----:B------:R-:W-:Y:S01]  /*5e40*/  FSEL R40, R22, -INF , !P5 ;  /* 0xff80000016287808 */ /* 0x000fe20006800000 */
[C-C-:B------:R-:W-:Y:S01]  /*5e50*/  IMAD.IADD R4, R45.reuse, 0x1, -R42.reuse ;  /* 0x000000012d047824 */ /* 0x140fe200078e0a2a */
[----:B------:R-:W-:Y:S01]  /*5e60*/  I2FP.F32.S32 R2, R5 ;  /* 0x0000000500027245 */ /* 0x000fe20000201400 */
[----:B------:R-:W-:Y:S01]  /*5e70*/  IMAD.IADD R5, R45, 0x1, -R49 ;  /* 0x000000012d057824 */ /* 0x000fe200078e0a31 */
[----:B------:R-:W-:Y:S01]  /*5e80*/  ISETP.GE.AND P5, PT, R32, R62, PT ;  /* 0x0000003e2000720c */ /* 0x000fe20003fa6270 */
[-C--:B------:R-:W-:Y:S01]  /*5e90*/  FFMA.FTZ R32, R3, -R133.reuse, R9 ;  /* 0x8000008503207223 */ /* 0x080fe20000010009 */
[C---:B------:R-:W-:Y:S01]  /*5ea0*/  IMAD.IADD R3, R13.reuse, 0x1, -R42 ;  /* 0x000000010d037824 */ /* 0x040fe200078e0a2a */
[----:B------:R-:W-:Y:S01]  /*5eb0*/  MUFU.TANH R8, R98 ;  /* 0x0000006200087308 */ /* 0x000fe20000002400 */
[----:B--2---:R-:W-:Y:S01]  /*5ec0*/  FFMA.FTZ R30, R2, -R133, R10 ;  /* 0x80000085021e7223 */ /* 0x004fe2000001000a */
[----:B------:R-:W-:Y:S01]  /*5ed0*/  IADD3 R0, PT, PT, -R42, R11, RZ ;  /* 0x0000000b2a007210 */ /* 0x000fe20007ffe1ff */
[----:B------:R-:W-:Y:S01]  /*5ee0*/  IMAD.IADD R2, R13, 0x1, -R49 ;  /* 0x000000010d027824 */ /* 0x000fe200078e0a31 */
[----:B------:R-:W-:-:S02]  /*5ef0*/  IABS R6, R3 ;  /* 0x0000000300067213 */ /* 0x000fc40000000000 */
[----:B------:R-:W-:Y:S02]  /*5f00*/  IABS R3, R4 ;  /* 0x0000000400037213 */ /* 0x000fe40000000000 */
[----:B------:R-:W2:Y:S01]  /*5f10*/  MUFU.TANH R7, R99 ;  /* 0x0000006300077308 */ /* 0x000ea20000002400 */
[----:B------:R-:W-:Y:S02]  /*5f20*/  IABS R4, R0 ;  /* 0x0000000000047213 */ /* 0x000fe40000000000 */
[----:B------:R-:W-:Y:S02]  /*5f30*/  IABS R0, R2 ;  /* 0x0000000200007213 */ /* 0x000fe40000000000 */
[----:B------:R-:W-:Y:S02]  /*5f40*/  IABS R2, R5 ;  /* 0x0000000500027213 */ /* 0x000fe40000000000 */
[----:B------:R-:W-:Y:S01]  /*5f50*/  I2FP.F32.S32 R0, R0 ;  /* 0x0000000000007245 */ /* 0x000fe20000201400 */
[----:B------:R-:W3:Y:S01]  /*5f60*/  MUFU.TANH R28, R93 ;  /* 0x0000005d001c7308 */ /* 0x000ee20000002400 */
[----:B------:R-:W-:-:S02]  /*5f70*/  MOV R5, R6 ;  /* 0x0000000600057202 */ /* 0x000fc40000000f00 */
[----:B------:R-:W-:Y:S01]  /*5f80*/  FSEL R56, R17, -INF , !P4 ;  /* 0xff80000011387808 */ /* 0x000fe20006000000 */
[----:B------:R-:W-:Y:S01]  /*5f90*/  VIADD R17, R24, 0x30 ;  /* 0x0000003018117836 */ /* 0x000fe20000000000 */
[----:B------:R-:W-:Y:S01]  /*5fa0*/  I2FP.F32.S32 R4, R4 ;  /* 0x0000000400047245 */ /* 0x000fe20000201400 */
[----:B-1----:R-:W-:Y:S01]  /*5fb0*/  FFMA.FTZ R26, R0, -R133, R26 ;  /* 0x80000085001a7223 */ /* 0x002fe2000001001a */
[----:B------:R-:W-:Y:S01]  /*5fc0*/  I2FP.F32.S32 R2, R2 ;  /* 0x0000000200027245 */ /* 0x000fe20000201400 */
[----:B------:R-:W1:Y:S01]  /*5fd0*/  MUFU.TANH R9, R97 ;  /* 0x0000006100097308 */ /* 0x000e620000002400 */
[----:B------:R-:W-:Y:S01]  /*5fe0*/  FSEL R53, R19, -INF , !P3 ;  /* 0xff80000013357808 */ /* 0x000fe20005800000 */
[----:B------:R-:W-:Y:S01]  /*5ff0*/  VIADD R19, R24, 0x31 ;  /* 0x0000003118137836 */ /* 0x000fe20000000000 */
[----:B------:R-:W-:Y:S01]  /*6000*/  FSEL R88, R18, -INF , !P3 ;  /* 0xff80000012587808 */ /* 0x000fe20005800000 */
[----:B------:R-:W-:Y:S01]  /*6010*/  IMAD.IADD R0, R11, 0x1, -R49 ;  /* 0x000000010b007824 */ /* 0x000fe200078e0a31 */
[----:B------:R-:W-:-:S02]  /*6020*/  P2R R41, PR, RZ, 0x20 ;  /* 0x00000020ff297803 */ /* 0x000fc40000000000 */
[----:B------:R-:W-:Y:S01]  /*6030*/  FSEL R55, R20, -INF , !P4 ;  /* 0xff80000014377808 */ /* 0x000fe20006000000 */
[----:B------:R-:W4:Y:S01]  /*6040*/  MUFU.TANH R22, R100 ;  /* 0x0000006400167308 */ /* 0x000f220000002400 */
[----:B------:R-:W-:Y:S02]  /*6050*/  I2FP.F32.S32 R5, R5 ;  /* 0x0000000500057245 */ /* 0x000fe40000201400 */
[----:B------:R-:W-:Y:S02]  /*6060*/  I2FP.F32.S32 R3, R3 ;  /* 0x0000000300037245 */ /* 0x000fe40000201400 */
[----:B------:R-:W-:Y:S01]  /*6070*/  FSEL R169, R23, -INF , !P4 ;  /* 0xff80000017a97808 */ /* 0x000fe20006000000 */
[-C--:B--2---:R-:W-:Y:S01]  /*6080*/  FFMA.FTZ R23, R2, -R133.reuse, R7 ;  /* 0x8000008502177223 */ /* 0x084fe20000010007 */
[----:B------:R-:W-:Y:S01]  /*6090*/  FSEL R164, R25, -INF , !P3 ;  /* 0xff80000019a47808 */ /* 0x000fe20005800000 */
[----:B------:R-:W2:Y:S01]  /*60a0*/  MUFU.TANH R18, R76 ;  /* 0x0000004c00127308 */ /* 0x000ea20000002400 */
[----:B------:R-:W-:Y:S01]  /*60b0*/  ISETP.GE.AND P5, PT, R42, R62, PT ;  /* 0x0000003e2a00720c */ /* 0x000fe20003fa6270 */
[----:B------:R-:W-:Y:S01]  /*60c0*/  FFMA.FTZ R25, R4, -R133, R8 ;  /* 0x8000008504197223 */ /* 0x000fe20000010008 */
[C---:B------:R-:W-:Y:S01]  /*60d0*/  IADD3 R20, PT, PT, R24.reuse, 0x38, RZ ;  /* 0x0000003818147810 */ /* 0x040fe20007ffe0ff */
[----:B------:R-:W-:Y:S01]  /*60e0*/  IMAD.IADD R4, R45, 0x1, -R19 ;  /* 0x000000012d047824 */ /* 0x000fe200078e0a13 */
[----:B------:R-:W-:Y:S01]  /*60f0*/  FSEL R42, R21, -INF , !P2 ;  /* 0xff800000152a7808 */ /* 0x000fe20005000000 */
[----:B------:R-:W-:Y:S01]  /*6100*/  VIADD R21, R24, 0x39 ;  /* 0x0000003918157836 */ /* 0x000fe20000000000 */
[----:B------:R-:W-:Y:S01]  /*6110*/  IADD3 R2, PT, PT, -R17, R45, RZ ;  /* 0x0000002d11027210 */ /* 0x000fe20007ffe1ff */
[-C--:B---3--:R-:W-:Y:S01]  /*6120*/  FFMA.FTZ R28, R5, -R133.reuse, R28 ;  /* 0x80000085051c7223 */ /* 0x088fe2000001001c */
[----:B-1----:R-:W-:Y:S01]  /*6130*/  FFMA.FTZ R27, R3, -R133, R9 ;  /* 0x80000085031b7223 */ /* 0x002fe20000010009 */
[----:B------:R-:W1:Y:S01]  /*6140*/  MUFU.TANH R16, R77 ;  /* 0x0000004d00107308 */ /* 0x000e620000002400 */
[----:B------:R-:W-:Y:S01]  /*6150*/  IABS R3, R0 ;  /* 0x0000000000037213 */ /* 0x000fe20000000000 */
[----:B------:R-:W-:Y:S01]  /*6160*/  IMAD.IADD R5, R45, 0x1, -R20 ;  /* 0x000000012d057824 */ /* 0x000fe200078e0a14 */
[----:B------:R-:W-:-:S02]  /*6170*/  IABS R0, R2 ;  /* 0x0000000200007213 */ /* 0x000fc40000000000 */
[----:B------:R-:W-:Y:S02]  /*6180*/  FSEL R163, R54, -INF , !P3 ;  /* 0xff80000036a37808 */ /* 0x000fe40005800000 */
[----:B------:R-:W-:Y:S01]  /*6190*/  IADD3 R2, PT, PT, -R21, R45, RZ ;  /* 0x0000002d15027210 */ /* 0x000fe20007ffe1ff */
[----:B------:R-:W3:Y:S01]  /*61a0*/  MUFU.TANH R15, R101 ;  /* 0x00000065000f7308 */ /* 0x000ee20000002400 */
[----:B------:R-:W-:Y:S02]  /*61b0*/  IABS R6, R4 ;  /* 0x0000000400067213 */ /* 0x000fe40000000000 */
[----:B------:R-:W-:Y:S02]  /*61c0*/  ISETP.GE.U32.AND P3, PT, R62, 0x41, PT ;  /* 0x000000413e00780c */ /* 0x000fe40003f66070 */
[----:B------:R-:W-:Y:S02]  /*61d0*/  IABS R4, R5 ;  /* 0x0000000500047213 */ /* 0x000fe40000000000 */
[----:B------:R-:W-:Y:S01]  /*61e0*/  I2FP.F32.S32 R3, R3 ;  /* 0x0000000300037245 */ /* 0x000fe20000201400 */
[----:B------:R-:W5:Y:S01]  /*61f0*/  MUFU.TANH R7, R102 ;  /* 0x0000006600077308 */ /* 0x000f620000002400 */
[----:B------:R-:W-:Y:S01]  /*6200*/  IABS R5, R2 ;  /* 0x0000000200057213 */ /* 0x000fe20000000000 */
[----:B------:R-:W-:Y:S01]  /*6210*/  IMAD.MOV.U32 R2, RZ, RZ, R6 ;  /* 0x000000ffff027224 */ /* 0x000fe200078e0006 */
[----:B------:R-:W-:Y:S01]  /*6220*/  I2FP.F32.S32 R0, R0 ;  /* 0x0000000000007245 */ /* 0x000fe20000201400 */
[----:B----4-:R-:W-:Y:S01]  /*6230*/  FFMA.FTZ R22, R3, -R133, R22 ;  /* 0x8000008503167223 */ /* 0x010fe20000010016 */
[----:B------:R-:W-:-:S02]  /*6240*/  FSEL R166, R52, -INF , !P4 ;  /* 0xff80000034a67808 */ /* 0x000fc40006000000 */
[----:B------:R-:W-:Y:S01]  /*6250*/  I2FP.F32.S32 R3, R2 ;  /* 0x0000000200037245 */ /* 0x000fe20000201400 */
[----:B--2---:R-:W-:Y:S01]  /*6260*/  FFMA.FTZ R18, R0, -R133, R18 ;  /* 0x8000008500127223 */ /* 0x004fe20000010012 */
[----:B------:R-:W-:Y:S02]  /*6270*/  I2FP.F32.S32 R2, R4 ;  /* 0x0000000400027245 */ /* 0x000fe40000201400 */
[----:B------:R-:W-:Y:S01]  /*6280*/  I2FP.F32.S32 R0, R5 ;  /* 0x0000000500007245 */ /* 0x000fe20000201400 */
[-C--:B-1----:R-:W-:Y:S01]  /*6290*/  FFMA.FTZ R16, R3, -R133.reuse, R16 ;  /* 0x8000008503107223 */ /* 0x082fe20000010010 */
[----:B------:R-:W-:Y:S01]  /*62a0*/  FSEL R54, R14, -INF , !P2 ;  /* 0xff8000000e367808 */ /* 0x000fe20005000000 */
[-C--:B---3--:R-:W-:Y:S01]  /*62b0*/  FFMA.FTZ R15, R2, -R133.reuse, R15 ;  /* 0x80000085020f7223 */ /* 0x088fe2000001000f */
[-C--:B------:R-:W-:Y:S02]  /*62c0*/  ISETP.GE.AND P6, PT, R35, R62.reuse, PT ;  /* 0x0000003e2300720c */ /* 0x080fe40003fc6270 */
[----:B------:R-:W-:Y:S01]  /*62d0*/  FSEL R161, R161, -INF , !P2 ;  /* 0xff800000a1a17808 */ /* 0x000fe20005000000 */
[----:B-----5:R-:W-:Y:S01]  /*62e0*/  FFMA.FTZ R14, R0, -R133, R7 ;  /* 0x80000085000e7223 */ /* 0x020fe20000010007 */
[----:B------:R-:W-:Y:S01]  /*62f0*/  FSEL R162, R38, -INF , !P2 ;  /* 0xff80000026a27808 */ /* 0x000fe20005000000 */
[----:B------:R-:W-:Y:S01]  /*6300*/  BAR.SYNC.DEFER_BLOCKING 0x0 ;  /* 0x0000000000007b1d */ /* 0x000fe20000010000 */
[----:B------:R-:W-:-:S02]  /*6310*/  ISETP.GE.AND P4, PT, R49, R62, PT ;  /* 0x0000003e3100720c */ /* 0x000fc40003f86270 */
[----:B------:R-:W-:Y:S02]  /*6320*/  FSEL R139, R139, -INF , !P1 ;  /* 0xff8000008b8b7808 */ /* 0x000fe40004800000 */
[----:B------:R-:W-:Y:S02]  /*6330*/  FSEL R160, R37, -INF , !P1 ;  /* 0xff80000025a07808 */ /* 0x000fe40004800000 */
        /* <DEDUP_REMOVED lines=65> */
.L_x_487:
[----:B------:R-:W-:Y:S01]  /*6750*/  FMNMX3.FTZ R138, R50, R44, R46, !PT ;  /* 0x0000002c328a7276 */ /* 0x000fe2000781002e */
[----:B------:R-:W2:Y:S01]  /*6760*/  LDCU UR6, c[0x0][0x45c] ;  /* 0x00008b80ff0677ac */ /* 0x000ea20008000800 */
[----:B------:R-:W-:Y:S01]  /*6770*/  ISETP.NE.AND P1, PT, R41, RZ, PT ;  /* 0x000000ff2900720c */ /* 0x000fe20003f25270 */
[----:B-1----:R-:W-:Y:S01]  /*6780*/  MUFU.TANH R5, R78 ;  /* 0x0000004e00057308 */ /* 0x002fe20000002400 */
[----:B------:R-:W-:Y:S01]  /*6790*/  FMNMX3.FTZ R138, R138, R39, R55, !PT ;  /* 0x000000278a8a7276 */ /* 0x000fe20007810037 */
[----:B------:R-:W-:Y:S01]  /*67a0*/  IMAD.IADD R4, R11, 0x1, -R17 ;  /* 0x000000010b047824 */ /* 0x000fe200078e0a11 */
[----:B------:R-:W-:Y:S01]  /*67b0*/  FSEL R184, R33, -INF , !P1 ;  /* 0xff80000021b87808 */ /* 0x000fe20004800000 */
[----:B------:R-:W-:Y:S01]  /*67c0*/  IMAD.IADD R3, R11, 0x1, -R19 ;  /* 0x000000010b037824 */ /* 0x000fe200078e0a13 */
[----:B------:R-:W-:Y:S01]  /*67d0*/  FMNMX3.FTZ R138, R138, R53, R42, !PT ;  /* 0x000000358a8a7276 */ /* 0x000fe2000781002a */
[----:B------:R-:W-:Y:S01]  /*67e0*/  STL [R1+0x60], R233 ;  /* 0x000060e901007387 */ /* 0x000fe20000100800 */
[----:B------:R-:W-:Y:S01]  /*67f0*/  FSEL R168, R168, -INF , !P1 ;  /* 0xff800000a8a87808 */ /* 0x000fe20004800000 */
[----:B------:R-:W1:Y:S01]  /*6800*/  MUFU.TANH R7, R79 ;  /* 0x0000004f00077308 */ /* 0x000e620000002400 */
[----:B------:R-:W-:Y:S01]  /*6810*/  FSEL R177, R43, -INF , !P1 ;  /* 0xff8000002bb17808 */ /* 0x000fe20004800000 */
[----:B------:R-:W-:Y:S01]  /*6820*/  STL [R1+0x5c], R232 ;  /* 0x00005ce801007387 */ /* 0x000fe20000100800 */
[----:B------:R-:W-:-:S02]  /*6830*/  FSEL R190, R32, -INF , !P1 ;  /* 0xff80000020be7808 */ /* 0x000fc40004800000 */
[----:B------:R-:W-:Y:S01]  /*6840*/  ISETP.GE.AND P1, PT, R17, R62, PT ;  /* 0x0000003e1100720c */ /* 0x000fe20003f26270 */
[----:B------:R-:W-:Y:S01]  /*6850*/  STL [R1+0x58], R60 ;  /* 0x0000583c01007387 */ /* 0x000fe20000100800 */
[----:B------:R-:W-:Y:S01]  /*6860*/  FSEL R181, R30, -INF , !P6 ;  /* 0xff8000001eb57808 */ /* 0x000fe20007000000 */
[----:B------:R-:W3:Y:S01]  /*6870*/  MUFU.TANH R8, R74 ;  /* 0x0000004a00087308 */ /* 0x000ee20000002400 */
[----:B------:R-:W-:Y:S01]  /*6880*/  FSEL R183, R27, -INF , !P5 ;  /* 0xff8000001bb77808 */ /* 0x000fe20006800000 */
[----:B------:R-:W-:Y:S01]  /*6890*/  STL [R1+0x64], R62 ;  /* 0x0000643e01007387 */ /* 0x000fe20000100800 */
[----:B------:R-:W-:Y:S02]  /*68a0*/  FMNMX3.FTZ R138, R138, R52, R184, !PT ;  /* 0x000000348a8a7276 */ /* 0x000fe400078100b8 */
[----:B------:R-:W-:Y:S02]  /*68b0*/  FSEL R134, R58, -INF , !P5 ;  /* 0xff8000003a867808 */ /* 0x000fe40006800000 */
[----:B------:R-:W-:-:S02]  /*68c0*/  FSEL R175, R28, -INF , !P5 ;  /* 0xff8000001caf7808 */ /* 0x000fc40006800000 */
[----:B------:R-:W-:Y:S02]  /*68d0*/  FSEL R186, R25, -INF , !P5 ;  /* 0xff80000019ba7808 */ /* 0x000fe40006800000 */
[-C--:B------:R-:W-:Y:S02]  /*68e0*/  ISETP.GE.AND P2, PT, R19, R62.reuse, PT ;  /* 0x0000003e1300720c */ /* 0x080fe40003f46270 */
[----:B------:R-:W-:Y:S02]  /*68f0*/  ISETP.GE.AND P5, PT, R20, R62, PT ;  /* 0x0000003e1400720c */ /* 0x000fe40003fa6270 */
[----:B------:R-:W-:Y:S02]  /*6900*/  FSEL R182, R23, -INF , !P4 ;  /* 0xff80000017b67808 */ /* 0x000fe40006000000 */
[----:B------:R-:W-:Y:S01]  /*6910*/  FSEL R234, R18, -INF , !P1 ;  /* 0xff80000012ea7808 */ /* 0x000fe20004800000 */
[----:B------:R-:W-:Y:S01]  /*6920*/  MUFU.TANH R23, R66 ;  /* 0x0000004200177308 */ /* 0x000fe20000002400 */
[----:B------:R-:W-:-:S02]  /*6930*/  FMNMX3.FTZ R138, R138, R181, R183, !PT ;  /* 0x000000b58a8a7276 */ /* 0x000fc400078100b7 */
[----:B------:R-:W-:Y:S01]  /*6940*/  FSEL R170, R170, -INF , !P6 ;  /* 0xff800000aaaa7808 */ /* 0x000fe20007000000 */
[----:B------:R-:W-:Y:S01]  /*6950*/  STL [R1+0x68], R234 ;  /* 0x000068ea01007387 */ /* 0x000fe20000100800 */
[----:B------:R-:W-:Y:S02]  /*6960*/  FSEL R174, R31, -INF , !P6 ;  /* 0xff8000001fae7808 */ /* 0x000fe40007000000 */
[----:B------:R-:W-:Y:S01]  /*6970*/  FSEL R188, R29, -INF , !P6 ;  /* 0xff8000001dbc7808 */ /* 0x000fe20007000000 */
[----:B------:R-:W-:Y:S01]  /*6980*/  MUFU.TANH R18, R64 ;  /* 0x0000004000127308 */ /* 0x000fe20000002400 */
[----:B------:R-:W-:Y:S02]  /*6990*/  ISETP.GE.AND P6, PT, R21, R62, PT ;  /* 0x0000003e1500720c */ /* 0x000fe40003fc6270 */
[----:B------:R-:W-:Y:S02]  /*69a0*/  FSEL R227, R16, -INF , !P2 ;  /* 0xff80000010e37808 */ /* 0x000fe40005000000 */
[----:B------:R-:W-:-:S02]  /*69b0*/  FSEL R235, R15, -INF , !P5 ;  /* 0xff8000000feb7808 */ /* 0x000fc40006800000 */
[----:B------:R-:W-:Y:S01]  /*69c0*/  FMNMX3.FTZ R138, R138, R182, R234, !PT ;  /* 0x000000b68a8a7276 */ /* 0x000fe200078100ea */
[----:B------:R-:W-:Y:S01]  /*69d0*/  STL [R1+0x70], R227 ;  /* 0x000070e301007387 */ /* 0x000fe20000100800 */
[----:B------:R-:W-:Y:S02]  /*69e0*/  FSEL R252, R14, -INF , !P6 ;  /* 0xff8000000efc7808 */ /* 0x000fe40007000000 */
[----:B------:R-:W-:Y:S01]  /*69f0*/  FMNMX3.FTZ R138, R138, R227, R235, !PT ;  /* 0x000000e38a8a7276 */ /* 0x000fe200078100eb */
[----:B------:R-:W-:Y:S01]  /*6a00*/  STL [R1+0x6c], R235 ;  /* 0x00006ceb01007387 */ /* 0x000fe20000100800 */
[----:B------:R-:W-:Y:S02]  /*6a10*/  FSEL R27, R57, -INF , !P4 ;  /* 0xff800000391b7808 */ /* 0x000fe40006000000 */
[----:B------:R-:W-:Y:S01]  /*6a20*/  FMNMX.FTZ R138, R252, R138, !PT ;  /* 0x0000008afc8a7209 */ /* 0x000fe20007810000 */
[----:B------:R-:W-:Y:S01]  /*6a30*/  STL [R1+0x74], R252 ;  /* 0x000074fc01007387 */ /* 0x000fe20000100800 */
[----:B------:R-:W-:-:S02]  /*6a40*/  FSEL R176, R26, -INF , !P4 ;  /* 0xff8000001ab07808 */ /* 0x000fc40006000000 */
[----:B------:R-:W-:Y:S01]  /*6a50*/  FSEL R185, R22, -INF , !P4 ;  /* 0xff80000016b97808 */ /* 0x000fe20006000000 */
[----:B------:R-:W4:Y:S01]  /*6a60*/  SHFL.BFLY PT, R0, R138, 0x2, 0x1f ;  /* 0x0c401f008a007f89 */ /* 0x000f2200000e0000 */
[----:B------:R-:W-:Y:S01]  /*6a70*/  IADD3 R2, PT, PT, -R20, R11, RZ ;  /* 0x0000000b14027210 */ /* 0x000fe20007ffe1ff */
[----:B------:R-:W-:Y:S01]  /*6a80*/  MUFU.TANH R22, R63 ;  /* 0x0000003f00167308 */ /* 0x000fe20000002400 */
[----:B------:R-:W-:Y:S02]  /*6a90*/  IABS R6, R4 ;  /* 0x0000000400067213 */ /* 0x000fe40000000000 */
[----:B------:R-:W-:Y:S02]  /*6aa0*/  IABS R2, R2 ;  /* 0x0000000200027213 */ /* 0x000fe40000000000 */
[----:B------:R-:W-:Y:S02]  /*6ab0*/  FMNMX3.FTZ R135, R51, R48, R47, !PT ;  /* 0x0000003033877276 */ /* 0x000fe4000781002f */
[----:B------:R-:W-:Y:S01]  /*6ac0*/  IABS R3, R3 ;  /* 0x0000000300037213 */ /* 0x000fe20000000000 */
[----:B------:R-:W3:Y:S01]  /*6ad0*/  MUFU.TANH R4, R75 ;  /* 0x0000004b00047308 */ /* 0x000ee20000002400 */
[----:B------:R-:W-:-:S02]  /*6ae0*/  FMNMX3.FTZ R135, R135, R40, R56, !PT ;  /* 0x0000002887877276 */ /* 0x000fc40007810038 */
[----:B------:R-:W-:Y:S02]  /*6af0*/  I2FP.F32.S32 R3, R3 ;  /* 0x0000000300037245 */ /* 0x000fe40000201400 */
[----:B------:R-:W-:-:S03]  /*6b00*/  FMNMX3.FTZ R135, R135, R88, R54, !PT ;  /* 0x0000005887877276 */ /* 0x000fc60007810036 */
[----:B-1----:R-:W-:Y:S01]  /*6b10*/  FFMA.FTZ R3, R3, -R133, R7 ;  /* 0x8000008503037223 */ /* 0x002fe20000010007 */
[----:B------:R-:W-:-:S04]  /*6b20*/  FMNMX3.FTZ R135, R135, R61, R190, !PT ;  /* 0x0000003d87877276 */ /* 0x000fc800078100be */
[----:B------:R-:W-:Y:S02]  /*6b30*/  FMNMX3.FTZ R135, R135, R188, R186, !PT ;  /* 0x000000bc87877276 */ /* 0x000fe400078100ba */
[----:B----4-:R-:W-:Y:S02]  /*6b40*/  FMNMX.FTZ R138, R138, R0, !PT ;  /* 0x000000008a8a7209 */ /* 0x010fe40007810000 */
[----:B------:R-:W-:-:S03]  /*6b50*/  FSEL R210, R3, -INF , !P2 ;  /* 0xff80000003d27808 */ /* 0x000fc60005000000 */
[----:B------:R-:W1:Y:S02]  /*6b60*/  SHFL.BFLY PT, R0, R138, 0x1, 0x1f ;  /* 0x0c201f008a007f89 */ /* 0x000e6400000e0000 */
[----:B-1----:R-:W-:-:S04]  /*6b70*/  FMNMX.FTZ R138, R138, R0, !PT ;  /* 0x000000008a8a7209 */ /* 0x002fc80007810000 */
[C---:B------:R-:W-:Y:S01]  /*6b80*/  FSETP.NEU.FTZ.AND P4, PT, R138.reuse, -INF , PT ;  /* 0xff8000008a00780b */ /* 0x040fe20003f9d000 */
[----:B--2---:R-:W-:Y:S01]  /*6b90*/  FMUL.FTZ R0, R138, UR6 ;  /* 0x000000068a007c20 */ /* 0x004fe20008410000 */
[----:B------:R1:W-:Y:S04]  /*6ba0*/  STL [R1+0x78], R138 ;  /* 0x0000788a01007387 */ /* 0x0003e80000100800 */
[----:B------:R-:W-:Y:S01]  /*6bb0*/  FSEL R24, R0, RZ, P4 ;  /* 0x000000ff00187208 */ /* 0x000fe20002000000 */
[----:B------:R-:W-:-:S05]  /*6bc0*/  IMAD.IADD R0, R11, 0x1, -R21 ;  /* 0x000000010b007824 */ /* 0x000fca00078e0a15 */
[----:B------:R-:W-:Y:S02]  /*6bd0*/  IABS R9, R0 ;  /* 0x0000000000097213 */ /* 0x000fe40000000000 */
[----:B------:R-:W-:Y:S01]  /*6be0*/  MOV R0, R6 ;  /* 0x0000000600007202 */ /* 0x000fe20000000f00 */
[----:B------:R-:W-:Y:S01]  /*6bf0*/  IMAD.MOV.U32 R6, RZ, RZ, R2 ;  /* 0x000000ffff067224 */ /* 0x000fe200078e0002 */
[----:B------:R-:W-:Y:S01]  /*6c00*/  MOV R2, R9 ;  /* 0x0000000900027202 */ /* 0x000fe20000000f00 */
[----:B------:R-:W-:Y:S01]  /*6c10*/  IMAD.IADD R9, R13, 0x1, -R17 ;  /* 0x000000010d097824 */ /* 0x000fe200078e0a11 */
[----:B------:R-:W-:Y:S02]  /*6c20*/  I2FP.F32.S32 R0, R0 ;  /* 0x0000000000007245 */ /* 0x000fe40000201400 */
[----:B------:R-:W-:Y:S02]  /*6c30*/  I2FP.F32.S32 R6, R6 ;  /* 0x0000000600067245 */ /* 0x000fe40000201400 */
[----:B------:R-:W-:Y:S01]  /*6c40*/  IABS R9, R9 ;  /* 0x0000000900097213 */ /* 0x000fe20000000000 */
[-C--:B------:R-:W-:Y:S01]  /*6c50*/  FFMA.FTZ R0, R0, -R133.reuse, R5 ;  /* 0x8000008500007223 */ /* 0x080fe20000010005 */
[----:B------:R-:W-:Y:S01]  /*6c60*/  I2FP.F32.S32 R5, R2 ;  /* 0x0000000200057245 */ /* 0x000fe20000201400 */
[----:B---3--:R-:W-:Y:S01]  /*6c70*/  FFMA.FTZ R2, R6, -R133, R8 ;  /* 0x8000008506027223 */ /* 0x008fe20000010008 */
[----:B------:R-:W-:-:S02]  /*6c80*/  IADD3 R8, PT, PT, -R19, R13, RZ ;  /* 0x0000000d13087210 */ /* 0x000fc40007ffe1ff */
[----:B------:R-:W-:Y:S01]  /*6c90*/  FSEL R211, R0, -INF , !P1 ;  /* 0xff80000000d37808 */ /* 0x000fe20004800000 */
[----:B------:R-:W-:Y:S01]  /*6ca0*/  FFMA.FTZ R0, R5, -R133, R4 ;  /* 0x8000008505007223 */ /* 0x000fe20000010004 */
[----:B------:R-:W-:Y:S01]  /*6cb0*/  FSEL R226, R2, -INF , !P5 ;  /* 0xff80000002e27808 */ /* 0x000fe20006800000 */
[----:B------:R-:W-:Y:S01]  /*6cc0*/  FFMA.FTZ R2, R44, UR6, -R24 ;  /* 0x000000062c027c23 */ /* 0x000fe20008010818 */
[----:B------:R-:W-:Y:S01]  /*6cd0*/  FMNMX3.FTZ R135, R135, R185, R211, !PT ;  /* 0x000000b987877276 */ /* 0x000fe200078100d3 */
[----:B------:R-:W-:Y:S01]  /*6ce0*/  STL [R1+0x7c], R211 ;  /* 0x00007cd301007387 */ /* 0x000fe20000100800 */
[----:B------:R-:W-:Y:S01]  /*6cf0*/  FSEL R225, R0, -INF , !P6 ;  /* 0xff80000000e17808 */ /* 0x000fe20007000000 */
[----:B------:R2:W3:Y:S01]  /*6d00*/  MUFU.EX2 R35, R2 ;  /* 0x0000000200237308 */ /* 0x0004e20000000800 */
[----:B------:R-:W-:Y:S01]  /*6d10*/  FMNMX3.FTZ R135, R135, R210, R226, !PT ;  /* 0x000000d287877276 */ /* 0x000fe200078100e2 */
[----:B------:R-:W-:Y:S01]  /*6d20*/  STL [R1+0x84], R210 ;  /* 0x000084d201007387 */ /* 0x000fe20000100800 */
[----:B------:R-:W-:-:S02]  /*6d30*/  IABS R8, R8 ;  /* 0x0000000800087213 */ /* 0x000fc40000000000 */
[----:B------:R-:W-:Y:S01]  /*6d40*/  FMNMX.FTZ R135, R225, R135, !PT ;  /* 0x00000087e1877209 */ /* 0x000fe20007810000 */
[----:B------:R-:W-:Y:S01]  /*6d50*/  STL [R1+0x80], R226 ;  /* 0x000080e201007387 */ /* 0x000fe20000100800 */
[----:B------:R-:W-:-:S03]  /*6d60*/  I2FP.F32.S32 R9, R9 ;  /* 0x0000000900097245 */ /* 0x000fc60000201400 */
[----:B------:R-:W4:Y:S02]  /*6d70*/  SHFL.BFLY PT, R0, R135, 0x2, 0x1f ;  /* 0x0c401f0087007f89 */ /* 0x000f2400000e0000 */
[----:B------:R-:W-:Y:S01]  /*6d80*/  FFMA.FTZ R9, R9, -R133, R23 ;  /* 0x8000008509097223 */ /* 0x000fe20000010017 */
[--C-:B--2---:R-:W-:Y:S01]  /*6d90*/  FFMA.FTZ R2, R39, UR6, -R24.reuse ;  /* 0x0000000627027c23 */ /* 0x104fe20008010818 */
[----:B------:R-:W-:Y:S03]  /*6da0*/  STL [R1+0x88], R225 ;  /* 0x000088e101007387 */ /* 0x000fe60000100800 */
[----:B------:R-:W-:Y:S01]  /*6db0*/  FSEL R209, R9, -INF , !P1 ;  /* 0xff80000009d17808 */ /* 0x000fe20004800000 */
[----:B------:R-:W-:Y:S01]  /*6dc0*/  MUFU.EX2 R221, R2 ;  /* 0x0000000200dd7308 */ /* 0x000fe20000000800 */
[----:B------:R-:W-:-:S04]  /*6dd0*/  FFMA.FTZ R9, R53, UR6, -R24 ;  /* 0x0000000635097c23 */ /* 0x000fc80008010818 */
[----:B-1----:R1:W-:Y:S01]  /*6de0*/  MUFU.EX2 R138, R9 ;  /* 0x00000009008a7308 */ /* 0x0023e20000000800 */
[----:B----4-:R-:W-:Y:S01]  /*6df0*/  FMNMX.FTZ R135, R135, R0, !PT ;  /* 0x0000000087877209 */ /* 0x010fe20007810000 */
[----:B-1----:R-:W-:-:S04]  /*6e00*/  FFMA.FTZ R9, R52, UR6, -R24 ;  /* 0x0000000634097c23 */ /* 0x002fc80008010818 */
[----:B------:R-:W1:Y:S01]  /*6e10*/  SHFL.BFLY PT, R0, R135, 0x1, 0x1f ;  /* 0x0c201f0087007f89 */ /* 0x000e6200000e0000 */
[----:B------:R2:W-:Y:S01]  /*6e20*/  MUFU.EX2 R233, R9 ;  /* 0x0000000900e97308 */ /* 0x0005e20000000800 */
[----:B-1----:R-:W-:Y:S02]  /*6e30*/  FMNMX.FTZ R135, R135, R0, !PT ;  /* 0x0000000087877209 */ /* 0x002fe40007810000 */
[----:B------:R-:W-:Y:S02]  /*6e40*/  LOP3.LUT R0, R191, 0x200, R192, 0xf8, !PT ;  /* 0x00000200bf007812 */ /* 0x000fe400078ef8c0 */
[C---:B------:R-:W-:Y:S01]  /*6e50*/  FSETP.NEU.FTZ.AND P4, PT, R135.reuse, -INF , PT ;  /* 0xff8000008700780b */ /* 0x040fe20003f9d000 */
[----:B------:R-:W-:Y:S01]  /*6e60*/  FMUL.FTZ R3, R135, UR6 ;  /* 0x0000000687037c20 */ /* 0x000fe20008410000 */
[----:B------:R-:W-:Y:S01]  /*6e70*/  LEA R132, R0, UR10, 0x1 ;  /* 0x0000000a00847c11 */ /* 0x000fe2000f8e08ff */
[----:B------:R-:W-:Y:S01]  /*6e80*/  FFMA.FTZ R0, R50, UR6, -R24 ;  /* 0x0000000632007c23 */ /* 0x000fe20008010818 */
[----:B------:R-:W-:Y:S02]  /*6e90*/  STL [R1+0x8c], R135 ;  /* 0x00008c8701007387 */ /* 0x000fe40000100800 */
[----:B------:R-:W-:Y:S01]  /*6ea0*/  FSEL R3, R3, RZ, P4 ;  /* 0x000000ff03037208 */ /* 0x000fe20002000000 */
[----:B------:R1:W-:Y:S01]  /*6eb0*/  MUFU.EX2 R227, R0 ;  /* 0x0000000000e37308 */ /* 0x0003e20000000800 */
[----:B---3--:R-:W-:Y:S01]  /*6ec0*/  STL [R1+0x34], R35 ;  /* 0x0000342301007387 */ /* 0x008fe20000100800 */
[----:B------:R-:W-:-:S02]  /*6ed0*/  VIADD R25, R132, 0xc040 ;  /* 0x0000c04084197836 */ /* 0x000fc40000000000 */
[--C-:B------:R-:W-:Y:S01]  /*6ee0*/  FFMA.FTZ R2, R47, UR6, -R3.reuse ;  /* 0x000000062f027c23 */ /* 0x100fe20008010803 */
[--C-:B------:R-:W-:Y:S01]  /*6ef0*/  FFMA.FTZ R4, R48, UR6, -R3.reuse ;  /* 0x0000000630047c23 */ /* 0x100fe20008010803 */
[----:B------:R-:W-:Y:S01]  /*6f00*/  IMAD.IADD R26, R179, 0x1, R132 ;  /* 0x00000001b31a7824 */ /* 0x000fe200078e0284 */
[----:B------:R-:W-:Y:S01]  /*6f10*/  LDSM.16.MT88.4 R108, [R132+0xc000] ;  /* 0x00c00000846c783b */ /* 0x000fe20000004200 */
[----:B------:R3:W-:Y:S01]  /*6f20*/  MUFU.EX2 R10, R2 ;  /* 0x00000002000a7308 */ /* 0x0007e20000000800 */
[----:B--2---:R-:W-:Y:S02]  /*6f30*/  FFMA.FTZ R9, R88, UR6, -R3 ;  /* 0x0000000658097c23 */ /* 0x004fe40008010803 */
[----:B------:R-:W2:Y:S01]  /*6f40*/  LDSM.16.MT88.4 R100, [R26+0xc000] ;  /* 0x00c000001a64783b */ /* 0x000ea20000004200 */
[----:B------:R4:W-:Y:S01]  /*6f50*/  MUFU.EX2 R222, R4 ;  /* 0x0000000400de7308 */ /* 0x0009e20000000800 */
[----:B-1----:R-:W-:Y:S02]  /*6f60*/  FFMA.FTZ R0, R46, UR6, -R24 ;  /* 0x000000062e007c23 */ /* 0x002fe40008010818 */
[----:B------:R-:W1:Y:S01]  /*6f70*/  LDSM.16.MT88.4 R104, [R26+0xe000] ;  /* 0x00e000001a68783b */ /* 0x000e620000004200 */
[----:B------:R4:W-:Y:S03]  /*6f80*/  MUFU.EX2 R252, R9 ;  /* 0x0000000900fc7308 */ /* 0x0009e60000000800 */
[----:B------:R-:W-:Y:S01]  /*6f90*/  LDSM.16.MT88.4 R124, [R132+0xe000] ;  /* 0x00e00000847c783b */ /* 0x000fe20000004200 */
[----:B------:R4:W4:Y:S01]  /*6fa0*/  MUFU.EX2 R34, R0 ;  /* 0x0000000000227308 */ /* 0x0009220000000800 */
[----:B---3--:R-:W-:-:S02]  /*6fb0*/  IADD3 R2, PT, PT, R12, -R19, RZ ;  /* 0x800000130c027210 */ /* 0x008fc40007ffe0ff */
[----:B------:R-:W-:Y:S01]  /*6fc0*/  LDSM.16.MT88.4 R88, [R132+0xe800] ;  /* 0x00e800008458783b */ /* 0x000fe20000004200 */
[----:B----4-:R-:W-:-:S03]  /*6fd0*/  IADD3 R4, PT, PT, R132, 0xc000, RZ ;  /* 0x0000c00084047810 */ /* 0x010fc60007ffe0ff */
[----:B------:R-:W-:Y:S01]  /*6fe0*/  LDSM.16.MT88.4 R84, [R132+0xc800] ;  /* 0x00c800008454783b */ /* 0x000fe20000004200 */
[----:B------:R-:W-:Y:S01]  /*6ff0*/  IABS R14, R2 ;  /* 0x00000002000e7213 */ /* 0x000fe20000000000 */
[----:B------:R-:W-:Y:S01]  /*7000*/  IMAD.IADD R2, R13, 0x1, -R20 ;  /* 0x000000010d027824 */ /* 0x000fe200078e0a14 */
[----:B------:R-:W-:Y:S01]  /*7010*/  @P0 IADD3 R25, PT, PT, R4, -0x40, RZ ;  /* 0xffffffc004190810 */ /* 0x000fe20007ffe0ff */
[----:B------:R-:W-:Y:S02]  /*7020*/  IMAD.IADD R4, R12, 0x1, -R17 ;  /* 0x000000010c047824 */ /* 0x000fe400078e0a11 */
[--C-:B------:R-:W-:Y:S01]  /*7030*/  FFMA.FTZ R9, R61, UR6, -R3.reuse ;  /* 0x000000063d097c23 */ /* 0x100fe20008010803 */
[----:B------:R-:W-:Y:S02]  /*7040*/  IMAD.MOV.U32 R16, RZ, RZ, R14 ;  /* 0x000000ffff107224 */ /* 0x000fe400078e000e */
[----:B------:R-:W-:Y:S01]  /*7050*/  FFMA.FTZ R0, R51, UR6, -R3 ;  /* 0x0000000633007c23 */ /* 0x000fe20008010803 */
[----:B------:R-:W-:Y:S01]  /*7060*/  STL [R1+0x3c], R34 ;  /* 0x00003c2201007387 */ /* 0x000fe20000100800 */
[----:B------:R-:W-:Y:S01]  /*7070*/  IABS R11, R4 ;  /* 0x00000004000b7213 */ /* 0x000fe20000000000 */
[----:B------:R3:W-:Y:S01]  /*7080*/  MUFU.TANH R17, R94 ;  /* 0x0000005e00117308 */ /* 0x0007e20000002400 */
[----:B------:R-:W-:Y:S01]  /*7090*/  IADD3 R63, PT, PT, R179, R25, RZ ;  /* 0x00000019b33f7210 */ /* 0x000fe20007ffe0ff */
[----:B------:R4:W-:Y:S01]  /*70a0*/  STL [R1+0x2c], R10 ;  /* 0x00002c0a01007387 */ /* 0x0009e20000100800 */
[----:B------:R-:W-:-:S02]  /*70b0*/  I2FP.F32.S32 R14, R11 ;  /* 0x0000000b000e7245 */ /* 0x000fc40000201400 */
[----:B------:R-:W-:Y:S01]  /*70c0*/  F2FP.BF16.F32.PACK_AB R4, R35, R227 ;  /* 0x000000e32304723e */ /* 0x000fe200000010ff */
[----:B------:R-:W1:Y:S01]  /*70d0*/  LDSM.16.MT88.4 R112, [R25] ;  /* 0x000000001970783b */ /* 0x000e620000004200 */
[----:B------:R-:W-:Y:S01]  /*70e0*/  F2FP.BF16.F32.PACK_AB R6, R221, R34 ;  /* 0x00000022dd06723e */ /* 0x000fe200000010ff */
[----:B------:R2:W3:Y:S02]  /*70f0*/  MUFU.EX2 R226, R0 ;  /* 0x0000000000e27308 */ /* 0x0004e40000000800 */
[----:B------:R-:W1:Y:S02]  /*7100*/  LDSM.16.MT88.4 R128, [R63] ;  /* 0x000000003f80783b */ /* 0x000e640000004200 */
[----:B------:R-:W-:Y:S02]  /*7110*/  MUFU.TANH R11, R67 ;  /* 0x00000043000b7308 */ /* 0x000fe40000002400 */
[----:B------:R-:W1:Y:S04]  /*7120*/  LDSM.16.MT88.4 R120, [R25+0x2000] ;  /* 0x002000001978783b */ /* 0x000e680000004200 */
[----:B------:R-:W1:Y:S02]  /*7130*/  LDSM.16.MT88.4 R116, [R63+0x2000] ;  /* 0x002000003f74783b */ /* 0x000e640000004200 */
[----:B------:R-:W-:Y:S01]  /*7140*/  MUFU.EX2 R224, R9 ;  /* 0x0000000900e07308 */ /* 0x000fe20000000800 */
[----:B--2---:R-:W-:Y:S01]  /*7150*/  FFMA.FTZ R0, R40, UR6, -R3 ;  /* 0x0000000628007c23 */ /* 0x004fe20008010803 */
[----:B------:R-:W-:Y:S01]  /*7160*/  LDSM.16.MT88.4 R80, [R25+0x800] ;  /* 0x000800001950783b */ /* 0x000fe20000004200 */
[----:B---3--:R-:W-:-:S02]  /*7170*/  F2FP.BF16.F32.PACK_AB R5, R222, R226 ;  /* 0x000000e2de05723e */ /* 0x008fc400000010ff */
[----:B------:R-:W2:Y:S01]  /*7180*/  MUFU.EX2 R219, R0 ;  /* 0x0000000000db7308 */ /* 0x000ea20000000800 */
[----:B------:R-:W-:Y:S04]  /*7190*/  LDSM.16.MT88.4 R76, [R63+0x800] ;  /* 0x000800003f4c783b */ /* 0x000fe80000004200 */
[----:B------:R-:W-:Y:S04]  /*71a0*/  LDSM.16.MT88.4 R96, [R25+0x2800] ;  /* 0x002800001960783b */ /* 0x000fe80000004200 */
[----:B------:R-:W-:Y:S04]  /*71b0*/  LDSM.16.MT88.4 R44, [R26+0xc800] ;  /* 0x00c800001a2c783b */ /* 0x000fe80000004200 */
[----:B------:R-:W-:Y:S01]  /*71c0*/  LDSM.16.MT88.4 R92, [R63+0x2800] ;  /* 0x002800003f5c783b */ /* 0x000fe20000004200 */
[----:B--2---:R-:W-:Y:S01]  /*71d0*/  F2FP.BF16.F32.PACK_AB R7, R219, R10 ;  /* 0x0000000adb07723e */ /* 0x004fe200000010ff */
[C---:B------:R-:W-:Y:S01]  /*71e0*/  IMAD.IADD R0, R12.reuse, 0x1, -R20 ;  /* 0x000000010c007824 */ /* 0x040fe200078e0a14 */
[----:B----4-:R-:W2:Y:S01]  /*71f0*/  MUFU.TANH R10, R65 ;  /* 0x00000041000a7308 */ /* 0x010ea20000002400 */
[----:B------:R-:W-:Y:S01]  /*7200*/  IADD3 R12, PT, PT, R12, -R21, RZ ;  /* 0x800000150c0c7210 */ /* 0x000fe20007ffe0ff */
[----:B------:R-:W-:Y:S02]  /*7210*/  STL [R1+0x90], R227 ;  /* 0x000090e301007387 */ /* 0x000fe40000100800 */
[----:B------:R-:W-:Y:S01]  /*7220*/  IABS R15, R0 ;  /* 0x00000000000f7213 */ /* 0x000fe20000000000 */
[----:B------:R-:W-:Y:S01]  /*7230*/  HMMA.16816.F32.BF16 R156, R4, R100, RZ ;  /* 0x00000064049c723c */ /* 0x000fe200000418ff */
[----:B------:R-:W-:Y:S01]  /*7240*/  IADD3 R0, PT, PT, -R21, R13, RZ ;  /* 0x0000000d15007210 */ /* 0x000fe20007ffe1ff */
[----:B------:R-:W-:Y:S01]  /*7250*/  STL [R1+0x94], R226 ;  /* 0x000094e201007387 */ /* 0x000fe20000100800 */
[----:B------:R-:W-:-:S02]  /*7260*/  I2FP.F32.S32 R15, R15 ;  /* 0x0000000f000f7245 */ /* 0x000fc40000201400 */
[----:B------:R-:W-:Y:S01]  /*7270*/  I2FP.F32.S32 R13, R16 ;  /* 0x00000010000d7245 */ /* 0x000fe20000201400 */
[-C--:B------:R-:W-:Y:S01]  /*7280*/  FFMA.FTZ R16, R14, -R133.reuse, R22 ;  /* 0x800000850e107223 */ /* 0x080fe20000010016 */
[----:B------:R-:W-:Y:S01]  /*7290*/  IABS R12, R12 ;  /* 0x0000000c000c7213 */ /* 0x000fe20000000000 */
[C---:B------:R-:W-:Y:S01]  /*72a0*/  HMMA.16816.F32.BF16 R152, R4.reuse, R102, RZ ;  /* 0x000000660498723c */ /* 0x040fe200000418ff */
[----:B------:R-:W-:Y:S01]  /*72b0*/  IABS R14, R2 ;  /* 0x00000002000e7213 */ /* 0x000fe20000000000 */
[-C--:B------:R-:W-:Y:S01]  /*72c0*/  FFMA.FTZ R18, R13, -R133.reuse, R18 ;  /* 0x800000850d127223 */ /* 0x080fe20000010012 */
[----:B------:R-:W3:Y:S01]  /*72d0*/  MUFU.TANH R2, R73 ;  /* 0x0000004900027308 */ /* 0x000ee20000002400 */
[----:B------:R-:W-:Y:S01]  /*72e0*/  IABS R19, R0 ;  /* 0x0000000000137213 */ /* 0x000fe20000000000 */
[-C--:B--2---:R-:W-:Y:S01]  /*72f0*/  FFMA.FTZ R15, R15, -R133.reuse, R10 ;  /* 0x800000850f0f7223 */ /* 0x084fe2000001000a */
[----:B------:R-:W-:Y:S02]  /*7300*/  I2FP.F32.S32 R0, R12 ;  /* 0x0000000c00007245 */ /* 0x000fe40000201400 */
[----:B------:R-:W-:Y:S01]  /*7310*/  I2FP.F32.S32 R12, R8 ;  /* 0x00000008000c7245 */ /* 0x000fe20000201400 */
[----:B------:R-:W-:Y:S01]  /*7320*/  IMAD.MOV.U32 R8, RZ, RZ, R19 ;  /* 0x000000ffff087224 */ /* 0x000fe200078e0013 */
[----:B------:R-:W-:Y:S01]  /*7330*/  FSEL R193, R16, -INF , !P1 ;  /* 0xff80000010c17808 */ /* 0x000fe20004800000 */
[----:B------:R-:W2:Y:S01]  /*7340*/  MUFU.TANH R10, R72 ;  /* 0x00000048000a7308 */ /* 0x000ea20000002400 */
[-C--:B------:R-:W-:Y:S01]  /*7350*/  FFMA.FTZ R13, R0, -R133.reuse, R11 ;  /* 0x80000085000d7223 */ /* 0x080fe2000001000b */
[----:B------:R-:W-:Y:S01]  /*7360*/  I2FP.F32.S32 R0, R14 ;  /* 0x0000000e00007245 */ /* 0x000fe20000201400 */
[----:B------:R-:W-:Y:S01]  /*7370*/  FFMA.FTZ R11, R12, -R133, R17 ;  /* 0x800000850c0b7223 */ /* 0x000fe20000010011 */
[----:B------:R-:W-:Y:S01]  /*7380*/  I2FP.F32.S32 R12, R8 ;  /* 0x00000008000c7245 */ /* 0x000fe20000201400 */
[----:B-1----:R-:W-:Y:S01]  /*7390*/  HMMA.16816.F32.BF16 R148, R4, R104, RZ ;  /* 0x000000680494723c */ /* 0x002fe200000418ff */
[----:B------:R-:W-:-:S02]  /*73a0*/  FMNMX3.FTZ R8, R189, R178, R173, !PT ;  /* 0x000000b2bd087276 */ /* 0x000fc400078100ad */
[----:B------:R-:W-:Y:S01]  /*73b0*/  FSEL R192, R18, -INF , !P2 ;  /* 0xff80000012c07808 */ /* 0x000fe20005000000 */
[-C--:B---3--:R-:W-:Y:S01]  /*73c0*/  FFMA.FTZ R12, R12, -R133.reuse, R2 ;  /* 0x800000850c0c7223 */ /* 0x088fe20000010002 */
[----:B------:R-:W-:Y:S02]  /*73d0*/  FSEL R195, R11, -INF , !P2 ;  /* 0xff8000000bc37808 */ /* 0x000fe40005000000 */
[----:B------:R-:W-:Y:S01]  /*73e0*/  FSEL R180, R15, -INF , !P5 ;  /* 0xff8000000fb47808 */ /* 0x000fe20006800000 */
[----:B------:R-:W-:Y:S01]  /*73f0*/  HMMA.16816.F32.BF16 R144, R4, R106, RZ ;  /* 0x0000006a0490723c */ /* 0x000fe200000418ff */
[----:B------:R-:W-:Y:S02]  /*7400*/  FSEL R179, R13, -INF , !P6 ;  /* 0xff8000000db37808 */ /* 0x000fe40007000000 */
[----:B------:R-:W-:Y:S01]  /*7410*/  FSEL R208, R12, -INF , !P6 ;  /* 0xff8000000cd07808 */ /* 0x000fe20007000000 */
[----:B--2---:R-:W-:Y:S01]  /*7420*/  FFMA.FTZ R10, R0, -R133, R10 ;  /* 0x80000085000a7223 */ /* 0x004fe2000001000a */
[----:B------:R-:W-:-:S03]  /*7430*/  FMNMX3.FTZ R0, R187, R172, R171, !PT ;  /* 0x000000acbb007276 */ /* 0x000fc600078100ab */
[C---:B------:R-:W-:Y:S01]  /*7440*/  HMMA.16816.F32.BF16 R72, R4.reuse, R112, RZ ;  /* 0x000000700448723c */ /* 0x040fe200000418ff */
[----:B------:R-:W-:Y:S02]  /*7450*/  FMNMX3.FTZ R2, R0, R165, R166, !PT ;  /* 0x000000a500027276 */ /* 0x000fe400078100a6 */
[----:B------:R-:W-:Y:S01]  /*7460*/  FMNMX3.FTZ R0, R8, R167, R169, !PT ;  /* 0x000000a708007276 */ /* 0x000fe200078100a9 */
[----:B------:R-:W-:Y:S01]  /*7470*/  FFMA.FTZ R8, R55, UR6, -R24 ;  /* 0x0000000637087c23 */ /* 0x000fe20008010818 */
[----:B------:R-:W-:Y:S02]  /*7480*/  FMNMX3.FTZ R2, R2, R163, R161, !PT ;  /* 0x000000a302027276 */ /* 0x000fe400078100a1 */
[----:B------:R-:W-:Y:S01]  /*7490*/  FMNMX3.FTZ R0, R0, R164, R162, !PT ;  /* 0x000000a400007276 */ /* 0x000fe200078100a2 */
[----:B------:R1:W-:Y:S01]  /*74a0*/  MUFU.EX2 R211, R8 ;  /* 0x0000000800d37308 */ /* 0x0003e20000000800 */
[----:B------:R-:W-:Y:S01]  /*74b0*/  FMNMX3.FTZ R2, R2, R139, R168, !PT ;  /* 0x0000008b02027276 */ /* 0x000fe200078100a8 */
[----:B------:R-:W-:Y:S01]  /*74c0*/  HMMA.16816.F32.BF16 R140, R4, R108, RZ ;  /* 0x0000006c048c723c */ /* 0x000fe200000418ff */
[----:B------:R-:W-:-:S02]  /*74d0*/  FMNMX3.FTZ R0, R0, R160, R177, !PT ;  /* 0x000000a000007276 */ /* 0x000fc400078100b1 */
[----:B------:R-:W-:Y:S02]  /*74e0*/  FMNMX3.FTZ R2, R2, R170, R134, !PT ;  /* 0x000000aa02027276 */ /* 0x000fe40007810086 */
[----:B------:R-:W-:Y:S02]  /*74f0*/  FMNMX3.FTZ R0, R0, R174, R175, !PT ;  /* 0x000000ae00007276 */ /* 0x000fe400078100af */
[----:B------:R-:W-:Y:S01]  /*7500*/  FSEL R194, R10, -INF , !P5 ;  /* 0xff8000000ac27808 */ /* 0x000fe20006800000 */
[C---:B------:R-:W-:Y:S01]  /*7510*/  HMMA.16816.F32.BF16 R68, R4.reuse, R128, RZ ;  /* 0x000000800444723c */ /* 0x040fe200000418ff */
[----:B------:R-:W-:Y:S02]  /*7520*/  FMNMX3.FTZ R2, R2, R27, R193, !PT ;  /* 0x0000001b02027276 */ /* 0x000fe400078100c1 */
[----:B------:R-:W-:Y:S01]  /*7530*/  FMNMX3.FTZ R0, R0, R176, R209, !PT ;  /* 0x000000b000007276 */ /* 0x000fe200078100d1 */
[----:B-1----:R-:W-:Y:S01]  /*7540*/  FFMA.FTZ R8, R42, UR6, -R24 ;  /* 0x000000062a087c23 */ /* 0x002fe20008010818 */
[----:B------:R-:W-:Y:S01]  /*7550*/  FMNMX3.FTZ R2, R2, R192, R180, !PT ;  /* 0x000000c002027276 */ /* 0x000fe200078100b4 */
[----:B------:R-:W-:Y:S01]  /*7560*/  LDSM.16.MT88.4 R40, [R26+0xe800] ;  /* 0x00e800001a28783b */ /* 0x000fe20000004200 */
[----:B------:R-:W-:Y:S01]  /*7570*/  FMNMX3.FTZ R0, R0, R195, R194, !PT ;  /* 0x000000c300007276 */ /* 0x000fe200078100c2 */
[----:B------:R1:W-:Y:S01]  /*7580*/  MUFU.EX2 R220, R8 ;  /* 0x0000000800dc7308 */ /* 0x0003e20000000800 */
[----:B------:R-:W-:Y:S01]  /*7590*/  FMNMX.FTZ R2, R179, R2, !PT ;  /* 0x00000002b3027209 */ /* 0x000fe20007810000 */
[----:B------:R-:W-:Y:S01]  /*75a0*/  HMMA.16816.F32.BF16 R64, R4, R124, RZ ;  /* 0x0000007c0440723c */ /* 0x000fe200000418ff */
[----:B------:R-:W-:-:S03]  /*75b0*/  FMNMX.FTZ R0, R208, R0, !PT ;  /* 0x00000000d0007209 */ /* 0x000fc60007810000 */
[----:B------:R-:W2:Y:S04]  /*75c0*/  SHFL.BFLY PT, R11, R2, 0x2, 0x1f ;  /* 0x0c401f00020b7f89 */ /* 0x000ea800000e0000 */
[----:B------:R-:W3:Y:S01]  /*75d0*/  SHFL.BFLY PT, R10, R0, 0x2, 0x1f ;  /* 0x0c401f00000a7f89 */ /* 0x000ee200000e0000 */
[----:B------:R-:W-:Y:S01]  /*75e0*/  HMMA.16816.F32.BF16 R36, R4, R120, RZ ;  /* 0x000000780424723c */ /* 0x000fe200000418ff */
[----:B-1----:R-:W-:-:S04]  /*75f0*/  FFMA.FTZ R8, R56, UR6, -R3 ;  /* 0x0000000638087c23 */ /* 0x002fc80008010803 */
[----:B------:R1:W4:Y:S03]  /*7600*/  MUFU.EX2 R235, R8 ;  /* 0x0000000800eb7308 */ /* 0x0003260000000800 */
[C---:B------:R-:W-:Y:S08]  /*7610*/  HMMA.16816.F32.BF16 R32, R4.reuse, R116, RZ ;  /* 0x000000740420723c */ /* 0x040ff000000418ff */
[----:B------:R-:W-:Y:S01]  /*7620*/  HMMA.16816.F32.BF16 R48, R4, R110, RZ ;  /* 0x0000006e0430723c */ /* 0x000fe200000418ff */
[----:B--2---:R-:W-:Y:S01]  /*7630*/  FMNMX.FTZ R2, R2, R11, !PT ;  /* 0x0000000b02027209 */ /* 0x004fe20007810000 */
[----:B-1----:R-:W-:Y:S01]  /*7640*/  FFMA.FTZ R8, R54, UR6, -R3 ;  /* 0x0000000636087c23 */ /* 0x002fe20008010803 */
[----:B----4-:R-:W-:-:S02]  /*7650*/  F2FP.BF16.F32.PACK_AB R9, R252, R235 ;  /* 0x000000ebfc09723e */ /* 0x010fc400000010ff */
[----:B---3--:R-:W-:Y:S01]  /*7660*/  FMNMX.FTZ R0, R0, R10, !PT ;  /* 0x0000000a00007209 */ /* 0x008fe20007810000 */
[----:B------:R1:W2:Y:S01]  /*7670*/  MUFU.EX2 R212, R8 ;  /* 0x0000000800d47308 */ /* 0x0002a20000000800 */
[----:B------:R-:W-:Y:S01]  /*7680*/  F2FP.BF16.F32.PACK_AB R10, R233, R220 ;  /* 0x000000dce90a723e */ /* 0x000fe200000010ff */
[C---:B------:R-:W-:Y:S01]  /*7690*/  HMMA.16816.F32.BF16 R56, R4.reuse, R114, RZ ;  /* 0x000000720438723c */ /* 0x040fe200000418ff */
[----:B------:R-:W3:Y:S04]  /*76a0*/  SHFL.BFLY PT, R12, R2, 0x1, 0x1f ;  /* 0x0c201f00020c7f89 */ /* 0x000ee800000e0000 */
[----:B------:R-:W4:Y:S03]  /*76b0*/  SHFL.BFLY PT, R13, R0, 0x1, 0x1f ;  /* 0x0c201f00000d7f89 */ /* 0x000f2600000e0000 */
[----:B------:R-:W-:Y:S01]  /*76c0*/  HMMA.16816.F32.BF16 R52, R4, R130, RZ ;  /* 0x000000820434723c */ /* 0x000fe200000418ff */
[----:B-1----:R-:W-:-:S02]  /*76d0*/  F2FP.BF16.F32.PACK_AB R8, R138, R211 ;  /* 0x000000d38a08723e */ /* 0x002fc400000010ff */
[----:B--2---:R-:W-:-:S05]  /*76e0*/  F2FP.BF16.F32.PACK_AB R11, R224, R212 ;  /* 0x000000d4e00b723e */ /* 0x004fca00000010ff */
[C---:B------:R-:W-:Y:S08]  /*76f0*/  HMMA.16816.F32.BF16 R28, R4.reuse, R126, RZ ;  /* 0x0000007e041c723c */ /* 0x040ff000000418ff */
[----:B------:R-:W-:Y:S01]  /*7700*/  HMMA.16816.F32.BF16 R20, R4, R122, RZ ;  /* 0x0000007a0414723c */ /* 0x000fe200000418ff */
[----:B---3--:R-:W-:-:S04]  /*7710*/  FMNMX.FTZ R137, R2, R12, !PT ;  /* 0x0000000c02897209 */ /* 0x008fc80007810000 */
[C---:B------:R-:W-:Y:S01]  /*7720*/  FSETP.NEU.FTZ.AND P1, PT, R137.reuse, -INF , PT ;  /* 0xff8000008900780b */ /* 0x040fe20003f3d000 */
[----:B------:R-:W-:Y:S01]  /*7730*/  FMUL.FTZ R2, R137, UR6 ;  /* 0x0000000689027c20 */ /* 0x000fe20008410000 */
[----:B----4-:R-:W-:Y:S01]  /*7740*/  FMNMX.FTZ R136, R0, R13, !PT ;  /* 0x0000000d00887209 */ /* 0x010fe20007810000 */
[----:B------:R-:W-:Y:S03]  /*7750*/  HMMA.16816.F32.BF16 R16, R4, R118, RZ ;  /* 0x000000760410723c */ /* 0x000fe600000418ff */
[----:B------:R-:W-:Y:S01]  /*7760*/  FSEL R2, R2, RZ, P1 ;  /* 0x000000ff02027208 */ /* 0x000fe20000800000 */
[C---:B------:R-:W-:Y:S01]  /*7770*/  FMUL.FTZ R0, R136.reuse, UR6 ;  /* 0x0000000688007c20 */ /* 0x040fe20008410000 */
        /* <DEDUP_REMOVED lines=21> */
[C---:B------:R-:W-:Y:S08]  /*78d0*/  HMMA.16816.F32.BF16 R4, R8.reuse, R88, R64 ;  /* 0x000000580804723c */ /* 0x040ff00000041840 */
        /* <DEDUP_REMOVED lines=10> */
[----:B------:R-:W-:Y:S01]  /*7980*/  FFMA.FTZ R4, R187, UR6, -R2 ;  /* 0x00000006bb047c23 */ /* 0x000fe20008010802 */
[----:B------:R-:W-:Y:S01]  /*7990*/  IMAD.MOV.U32 R74, RZ, RZ, R6 ;  /* 0x000000ffff4a7224 */ /* 0x000fe200078e0006 */
[----:B------:R-:W-:Y:S01]  /*79a0*/  MOV R75, R5 ;  /* 0x00000005004b7202 */ /* 0x000fe20000000f00 */
[----:B------:R-:W-:Y:S01]  /*79b0*/  FFMA.FTZ R5, R172, UR6, -R2 ;  /* 0x00000006ac057c23 */ /* 0x000fe20008010802 */
[----:B------:R1:W2:Y:S01]  /*79c0*/  MUFU.EX2 R6, R4 ;  /* 0x0000000400067308 */ /* 0x0002a20000000800 */
[C---:B------:R-:W-:Y:S01]  /*79d0*/  HMMA.16816.F32.BF16 R204, R8.reuse, R78, R52 ;  /* 0x0000004e08cc723c */ /* 0x040fe20000041834 */
[----:B------:R-:W-:Y:S01]  /*79e0*/  IMAD.MOV.U32 R187, RZ, RZ, R15 ;  /* 0x000000ffffbb7224 */ /* 0x000fe200078e000f */
[----:B------:R-:W-:Y:S01]  /*79f0*/  MOV R172, R13 ;  /* 0x0000000d00ac7202 */ /* 0x000fe20000000f00 */
[----:B------:R3:W4:Y:S01]  /*7a00*/  MUFU.EX2 R135, R5 ;  /* 0x0000000500877308 */ /* 0x0007220000000800 */
[----:B------:R-:W-:Y:S01]  /*7a10*/  MOV R73, R7 ;  /* 0x0000000700497202 */ /* 0x000fe20000000f00 */
[----:B------:R-:W-:Y:S01]  /*7a20*/  IMAD.MOV.U32 R67, RZ, RZ, R33 ;  /* 0x000000ffff437224 */ /* 0x000fe200078e0021 */
[----:B------:R-:W-:Y:S01]  /*7a30*/  MOV R66, R34 ;  /* 0x0000002200427202 */ /* 0x000fe20000000f00 */
[----:B------:R-:W-:Y:S01]  /*7a40*/  IMAD.MOV.U32 R65, RZ, RZ, R32 ;  /* 0x000000ffff417224 */ /* 0x000fe200078e0020 */
[----:B------:R-:W-:Y:S01]  /*7a50*/  HMMA.16816.F32.BF16 R228, R8, R90, R28 ;  /* 0x0000005a08e4723c */ /* 0x000fe2000004181c */
[----:B------:R-:W-:Y:S01]  /*7a60*/  MOV R223, R35 ;  /* 0x0000002300df7202 */ /* 0x000fe20000000f00 */
[----:B-1----:R-:W-:Y:S01]  /*7a70*/  FFMA.FTZ R4, R171, UR6, -R2 ;  /* 0x00000006ab047c23 */ /* 0x002fe20008010802 */
[----:B------:R-:W-:-:S05]  /*7a80*/  IMAD.MOV.U32 R171, RZ, RZ, R12 ;  /* 0x000000ffffab7224 */ /* 0x000fca00078e000c */
[----:B------:R-:W-:Y:S01]  /*7a90*/  HMMA.16816.F32.BF16 R196, R8, R98, R20 ;  /* 0x0000006208c4723c */ /* 0x000fe20000041814 */
[----:B------:R1:W-:Y:S01]  /*7aa0*/  MUFU.EX2 R210, R4 ;  /* 0x0000000400d27308 */ /* 0x0003e20000000800 */
[----:B---3--:R-:W-:-:S04]  /*7ab0*/  FFMA.FTZ R5, R165, UR6, -R2 ;  /* 0x00000006a5057c23 */ /* 0x008fc80008010802 */
[----:B------:R3:W4:Y:S02]  /*7ac0*/  MUFU.EX2 R225, R5 ;  /* 0x0000000500e17308 */ /* 0x0007240000000800 */
[----:B------:R-:W-:Y:S01]  /*7ad0*/  HMMA.16816.F32.BF16 R236, R8, R94, R16 ;  /* 0x0000005e08ec723c */ /* 0x000fe20000041810 */
[--C-:B-1----:R-:W-:Y:S01]  /*7ae0*/  FFMA.FTZ R4, R189, UR6, -R0.reuse ;  /* 0x00000006bd047c23 */ /* 0x102fe20008010800 */
[----:B--2---:R-:W-:Y:S01]  /*7af0*/  MOV R189, R6 ;  /* 0x0000000600bd7202 */ /* 0x004fe20000000f00 */
[--C-:B------:R-:W-:Y:S02]  /*7b00*/  FFMA.FTZ R6, R178, UR6, -R0.reuse ;  /* 0x00000006b2067c23 */ /* 0x100fe40008010800 */
[----:B------:R1:W-:Y:S01]  /*7b10*/  MUFU.EX2 R191, R4 ;  /* 0x0000000400bf7308 */ /* 0x0003e20000000800 */
[----:B---3--:R-:W-:Y:S01]  /*7b20*/  FFMA.FTZ R5, R173, UR6, -R0 ;  /* 0x00000006ad057c23 */ /* 0x008fe20008010800 */
[----:B----4-:R-:W-:Y:S02]  /*7b30*/  F2FP.BF16.F32.PACK_AB R8, R135, R189 ;  /* 0x000000bd8708723e */ /* 0x010fe400000010ff */
[----:B------:R-:W2:Y:S01]  /*7b40*/  MUFU.EX2 R226, R6 ;  /* 0x0000000600e27308 */ /* 0x000ea20000000800 */
[----:B------:R-:W-:-:S03]  /*7b50*/  F2FP.BF16.F32.PACK_AB R10, R225, R210 ;  /* 0x000000d2e10a723e */ /* 0x000fc600000010ff */
[----:B------:R3:W-:Y:S01]  /*7b60*/  MUFU.EX2 R227, R5 ;  /* 0x0000000500e37308 */ /* 0x0007e20000000800 */
[----:B-1----:R-:W-:-:S04]  /*7b70*/  FFMA.FTZ R4, R167, UR6, -R0 ;  /* 0x00000006a7047c23 */ /* 0x002fc80008010800 */
[----:B------:R1:W4:Y:S01]  /*7b80*/  MUFU.EX2 R61, R4 ;  /* 0x00000004003d7308 */ /* 0x0003220000000800 */
[----:B--2---:R-:W-:Y:S01]  /*7b90*/  F2FP.BF16.F32.PACK_AB R9, R226, R191 ;  /* 0x000000bfe209723e */ /* 0x004fe200000010ff */
[----:B------:R-:W-:Y:S01]  /*7ba0*/  FFMA.FTZ R6, R164, UR6, -R0 ;  /* 0x00000006a4067c23 */ /* 0x000fe20008010800 */
[----:B---3--:R-:W-:-:S03]  /*7bb0*/  FFMA.FTZ R5, R163, UR6, -R2 ;  /* 0x00000006a3057c23 */ /* 0x008fc60008010802 */
[----:B------:R-:W-:Y:S04]  /*7bc0*/  MUFU.EX2 R62, R6 ;  /* 0x00000006003e7308 */ /* 0x000fe80000000800 */
[----:B------:R2:W-:Y:S01]  /*7bd0*/  MUFU.EX2 R234, R5 ;  /* 0x0000000500ea7308 */ /* 0x0005e20000000800 */
[--C-:B-1----:R-:W-:Y:S01]  /*7be0*/  FFMA.FTZ R4, R166, UR6, -R2.reuse ;  /* 0x00000006a6047c23 */ /* 0x102fe20008010802 */
[----:B----4-:R-:W-:Y:S02]  /*7bf0*/  F2FP.BF16.F32.PACK_AB R11, R61, R227 ;  /* 0x000000e33d0b723e */ /* 0x010fe400000010ff */
[----:B------:R-:W-:Y:S01]  /*7c00*/  MOV R163, R61 ;  /* 0x0000003d00a37202 */ /* 0x000fe20000000f00 */
[----:B------:R1:W-:Y:S04]  /*7c10*/  MUFU.EX2 R60, R4 ;  /* 0x00000004003c7308 */ /* 0x0003e80000000800 */
[----:B------:R-:W-:Y:S01]  /*7c20*/  HMMA.16816.F32.BF16 R28, R8, R100, RZ ;  /* 0x00000064081c723c */ /* 0x000fe200000418ff */
[----:B--2---:R-:W-:-:S04]  /*7c30*/  FFMA.FTZ R5, R139, UR6, -R2 ;  /* 0x000000068b057c23 */ /* 0x004fc80008010802 */
[----:B------:R2:W-:Y:S03]  /*7c40*/  MUFU.EX2 R64, R5 ;  /* 0x0000000500407308 */ /* 0x0005e60000000800 */
[----:B------:R-:W-:Y:S01]  /*7c50*/  HMMA.16816.F32.BF16 R20, R8, R102, RZ ;  /* 0x000000660814723c */ /* 0x000fe200000418ff */
[----:B-1----:R-:W-:Y:S01]  /*7c60*/  FFMA.FTZ R4, R161, UR6, -R2 ;  /* 0x00000006a1047c23 */ /* 0x002fe20008010802 */
[----:B------:R-:W-:-:S03]  /*7c70*/  IMAD.MOV.U32 R161, RZ, RZ, R212 ;  /* 0x000000ffffa17224 */ /* 0x000fc600078e00d4 */
[----:B------:R1:W3:Y:S03]  /*7c80*/  MUFU.EX2 R48, R4 ;  /* 0x0000000400307308 */ /* 0x0002e60000000800 */
[----:B------:R-:W-:Y:S01]  /*7c90*/  HMMA.16816.F32.BF16 R16, R8, R104, RZ ;  /* 0x000000680810723c */ /* 0x000fe200000418ff */
[----:B--2---:R-:W-:-:S04]  /*7ca0*/  FFMA.FTZ R5, R162, UR6, -R0 ;  /* 0x00000006a2057c23 */ /* 0x004fc80008010800 */
[----:B------:R-:W-:Y:S03]  /*7cb0*/  MUFU.EX2 R162, R5 ;  /* 0x0000000500a27308 */ /* 0x000fe60000000800 */
[----:B------:R-:W-:Y:S01]  /*7cc0*/  HMMA.16816.F32.BF16 R12, R8, R106, RZ ;  /* 0x0000006a080c723c */ /* 0x000fe200000418ff */
[----:B-1----:R-:W-:Y:S01]  /*7cd0*/  FFMA.FTZ R4, R169, UR6, -R0 ;  /* 0x00000006a9047c23 */ /* 0x002fe20008010800 */
[----:B---3--:R-:W-:-:S03]  /*7ce0*/  F2FP.BF16.F32.PACK_AB R6, R64, R48 ;  /* 0x000000304006723e */ /* 0x008fc600000010ff */
[----:B------:R1:W2:Y:S03]  /*7cf0*/  MUFU.EX2 R178, R4 ;  /* 0x0000000400b27308 */ /* 0x0002a60000000800 */
[C---:B------:R-:W-:Y:S08]  /*7d00*/  HMMA.16816.F32.BF16 R36, R8.reuse, R112, RZ ;  /* 0x000000700824723c */ /* 0x040ff000000418ff */
[----:B------:R-:W-:Y:S01]  /*7d10*/  HMMA.16816.F32.BF16 R32, R8, R114, RZ ;  /* 0x000000720820723c */ /* 0x000fe200000418ff */
[----:B-1----:R-:W-:Y:S01]  /*7d20*/  FFMA.FTZ R4, R160, UR6, -R0 ;  /* 0x00000006a0047c23 */ /* 0x002fe20008010800 */
[----:B--2---:R-:W-:Y:S01]  /*7d30*/  F2FP.BF16.F32.PACK_AB R5, R62, R178 ;  /* 0x000000b23e05723e */ /* 0x004fe200000010ff */
[----:B------:R-:W-:-:S05]  /*7d40*/  IMAD.MOV.U32 R160, RZ, RZ, R224 ;  /* 0x000000ffffa07224 */ /* 0x000fca00078e00e0 */
[----:B------:R-:W-:Y:S01]  /*7d50*/  HMMA.16816.F32.BF16 R52, R8, R126, RZ ;  /* 0x0000007e0834723c */ /* 0x000fe200000418ff */
[----:B------:R1:W2:Y:S01]  /*7d60*/  MUFU.EX2 R232, R4 ;  /* 0x0000000400e87308 */ /* 0x0002a20000000800 */
[----:B------:R-:W-:Y:S01]  /*7d70*/  MOV R126, R220 ;  /* 0x000000dc007e7202 */ /* 0x000fe20000000f00 */
[----:B------:R-:W-:-:S05]  /*7d80*/  IMAD.MOV.U32 R127, RZ, RZ, R219 ;  /* 0x000000ffff7f7224 */ /* 0x000fca00078e00db */
[----:B------:R-:W-:Y:S01]  /*7d90*/  HMMA.16816.F32.BF16 R56, R8, R118, RZ ;  /* 0x000000760838723c */ /* 0x000fe200000418ff */
[----:B------:R-:W-:Y:S01]  /*7da0*/  MOV R118, R218 ;  /* 0x000000da00767202 */ /* 0x000fe20000000f00 */
[----:B------:R-:W-:Y:S02]  /*7db0*/  IMAD.MOV.U32 R119, RZ, RZ, R187 ;  /* 0x000000ffff777224 */ /* 0x000fe400078e00bb */
[----:B------:R-:W-:Y:S01]  /*7dc0*/  IMAD.MOV.U32 R187, RZ, RZ, R213 ;  /* 0x000000ffffbb7224 */ /* 0x000fe200078e00d5 */
[----:B-1----:R-:W-:Y:S02]  /*7dd0*/  F2FP.BF16.F32.PACK_AB R4, R234, R60 ;  /* 0x0000003cea04723e */ /* 0x002fe400000010ff */
[----:B--2---:R-:W-:-:S07]  /*7de0*/  F2FP.BF16.F32.PACK_AB R7, R232, R162 ;  /* 0x000000a2e807723e */ /* 0x004fce00000010ff */
[C---:B------:R-:W-:Y:S08]  /*7df0*/  HMMA.16816.F32.BF16 R164, R4.reuse, R44, R28 ;  /* 0x0000002c04a4723c */ /* 0x040ff0000004181c */
[C---:B------:R-:W-:Y:S08]  /*7e00*/  HMMA.16816.F32.BF16 R144, R4.reuse, R46, R20 ;  /* 0x0000002e0490723c */ /* 0x040ff00000041814 */
[----:B------:R-:W-:Y:S08]  /*7e10*/  HMMA.16816.F32.BF16 R104, R4, R40, R16 ;  /* 0x000000280468723c */ /* 0x000ff00000041810 */
[C---:B------:R-:W-:Y:S08]  /*7e20*/  HMMA.16816.F32.BF16 R44, R8.reuse, R108, RZ ;  /* 0x0000006c082c723c */ /* 0x040ff000000418ff */
[----:B------:R-:W-:Y:S01]  /*7e30*/  HMMA.16816.F32.BF16 R16, R8, R120, RZ ;  /* 0x000000780810723c */ /* 0x000fe200000418ff */
[----:B------:R-:W-:Y:S01]  /*7e40*/  MOV R121, R75 ;  /* 0x0000004b00797202 */ /* 0x000fe20000000f00 */
[----:B------:R-:W-:-:S06]  /*7e50*/  IMAD.MOV.U32 R120, RZ, RZ, R72 ;  /* 0x000000ffff787224 */ /* 0x000fcc00078e0048 */
[----:B------:R-:W-:Y:S01]  /*7e60*/  HMMA.16816.F32.BF16 R28, R8, R128, RZ ;  /* 0x00000080081c723c */ /* 0x000fe200000418ff */
[----:B------:R-:W-:Y:S01]  /*7e70*/  MOV R129, R48 ;  /* 0x0000003000817202 */ /* 0x000fe20000000f00 */
[----:B------:R-:W-:-:S06]  /*7e80*/  IMAD.MOV.U32 R128, RZ, RZ, R223 ;  /* 0x000000ffff807224 */ /* 0x000fcc00078e00df */
[----:B------:R-:W-:Y:S08]  /*7e90*/  HMMA.16816.F32.BF16 R140, R4, R42, R12 ;  /* 0x0000002a048c723c */ /* 0x000ff0000004180c */
[----:B------:R-:W-:Y:S01]  /*7ea0*/  HMMA.16816.F32.BF16 R20, R8, R124, RZ ;  /* 0x0000007c0814723c */ /* 0x000fe200000418ff */
[----:B------:R-:W-:Y:S01]  /*7eb0*/  MOV R124, R67 ;  /* 0x00000043007c7202 */ /* 0x000fe20000000f00 */
[----:B------:R-:W-:-:S06]  /*7ec0*/  IMAD.MOV.U32 R125, RZ, RZ, R66 ;  /* 0x000000ffff7d7224 */ /* 0x000fcc00078e0042 */
[----:B------:R-:W-:Y:S01]  /*7ed0*/  HMMA.16816.F32.BF16 R12, R8, R116, RZ ;  /* 0x00000074080c723c */ /* 0x000fe200000418ff */
[----:B------:R-:W-:Y:S01]  /*7ee0*/  MOV R117, R65 ;  /* 0x0000004100757202 */ /* 0x000fe20000000f00 */
[----:B------:R-:W-:-:S06]  /*7ef0*/  IMAD.MOV.U32 R116, RZ, RZ, R222 ;  /* 0x000000ffff747224 */ /* 0x000fcc00078e00de */
[----:B------:R-:W-:Y:S01]  /*7f00*/  HMMA.16816.F32.BF16 R48, R8, R130, RZ ;  /* 0x000000820830723c */ /* 0x000fe200000418ff */
[----:B------:R-:W-:Y:S01]  /*7f10*/  IMAD.MOV.U32 R130, RZ, RZ, R64 ;  /* 0x000000ffff827224 */ /* 0x000fe200078e0040 */
[----:B------:R-:W-:-:S06]  /*7f20*/  MOV R131, R221 ;  /* 0x000000dd00837202 */ /* 0x000fcc0000000f00 */
[C---:B------:R-:W-:Y:S08]  /*7f30*/  HMMA.16816.F32.BF16 R40, R8.reuse, R110, RZ ;  /* 0x0000006e0828723c */ /* 0x040ff000000418ff */
[----:B------:R-:W-:Y:S01]  /*7f40*/  HMMA.16816.F32.BF16 R64, R8, R122, RZ ;  /* 0x0000007a0840723c */ /* 0x000fe200000418ff */
[--C-:B------:R-:W-:Y:S01]  /*7f50*/  FFMA.FTZ R8, R168, UR6, -R2.reuse ;  /* 0x00000006a8087c23 */ /* 0x100fe20008010802 */
[----:B------:R-:W-:Y:S01]  /*7f60*/  FFMA.FTZ R9, R170, UR6, -R2 ;  /* 0x00000006aa097c23 */ /* 0x000fe20008010802 */
[----:B------:R-:W-:Y:S01]  /*7f70*/  IMAD.MOV.U32 R122, RZ, RZ, R74 ;  /* 0x000000ffff7a7224 */ /* 0x000fe200078e004a */
[----:B------:R-:W-:Y:S01]  /*7f80*/  MOV R123, R73 ;  /* 0x00000049007b7202 */ /* 0x000fe20000000f00 */
[----:B------:R1:W-:Y:S03]  /*7f90*/  MUFU.EX2 R221, R8 ;  /* 0x0000000800dd7308 */ /* 0x0003e60000000800 */
[C---:B------:R-:W-:Y:S01]  /*7fa0*/  HMMA.16816.F32.BF16 R108, R4.reuse, R84, R44 ;  /* 0x00000054046c723c */ /* 0x040fe2000004182c */
[----:B------:R2:W-:Y:S07]  /*7fb0*/  MUFU.EX2 R223, R9 ;  /* 0x0000000900df7308 */ /* 0x0005ee0000000800 */
[----:B------:R-:W-:Y:S01]  /*7fc0*/  HMMA.16816.F32.BF16 R44, R4, R96, R16 ;  /* 0x00000060042c723c */ /* 0x000fe20000041810 */
[----:B------:R-:W3:Y:S01]  /*7fd0*/  LDSM.16.MT88.4 R16, [R26+0xd000] ;  /* 0x00d000001a10783b */ /* 0x000ee20000004200 */
[----:B------:R-:W-:Y:S01]  /*7fe0*/  MOV R96, R217 ;  /* 0x000000d900607202 */ /* 0x000fe20000000f00 */
[----:B-1----:R-:W-:Y:S01]  /*7ff0*/  FFMA.FTZ R8, R134, UR6, -R2 ;  /* 0x0000000686087c23 */ /* 0x002fe20008010802 */
[----:B------:R-:W-:-:S02]  /*8000*/  IMAD.MOV.U32 R97, RZ, RZ, R216 ;  /* 0x000000ffff617224 */ /* 0x000fc400078e00d8 */
[----:B--2---:R-:W-:Y:S02]  /*8010*/  FFMA.FTZ R9, R27, UR6, -R2 ;  /* 0x000000061b097c23 */ /* 0x004fe40008010802 */
[C---:B------:R-:W-:Y:S01]  /*8020*/  HMMA.16816.F32.BF16 R100, R4.reuse, R80, R36 ;  /* 0x000000500464723c */ /* 0x040fe20000041824 */
[----:B------:R-:W-:Y:S01]  /*8030*/  MOV R36, R71 ;  /* 0x0000004700247202 */ /* 0x000fe20000000f00 */
[----:B------:R-:W-:Y:S01]  /*8040*/  IMAD.MOV.U32 R37, RZ, RZ, R70 ;  /* 0x000000ffff257224 */ /* 0x000fe200078e0046 */
[----:B------:R1:W-:Y:S01]  /*8050*/  MUFU.EX2 R224, R8 ;  /* 0x0000000800e07308 */ /* 0x0003e20000000800 */
[----:B------:R-:W-:Y:S01]  /*8060*/  IMAD.MOV.U32 R38, RZ, RZ, R171 ;  /* 0x000000ffff267224 */ /* 0x000fe200078e00ab */
[----:B------:R-:W-:Y:S02]  /*8070*/  MOV R39, R172 ;  /* 0x000000ac00277202 */ /* 0x000fe40000000f00 */
[----:B------:R2:W4:Y:S01]  /*8080*/  MUFU.EX2 R222, R9 ;  /* 0x0000000900de7308 */ /* 0x0005220000000800 */
[C---:B------:R-:W-:Y:S01]  /*8090*/  HMMA.16816.F32.BF16 R72, R4.reuse, R76, R28 ;  /* 0x0000004c0448723c */ /* 0x040fe2000004181c */
[----:B------:R-:W-:Y:S01]  /*80a0*/  MOV R77, R69 ;  /* 0x00000045004d7202 */ /* 0x000fe20000000f00 */
[----:B------:R-:W-:Y:S01]  /*80b0*/  IMAD.MOV.U32 R76, RZ, RZ, R68 ;  /* 0x000000ffff4c7224 */ /* 0x000fe200078e0044 */
[----:B------:R-:W-:Y:S05]  /*80c0*/  LDSM.16.MT88.4 R28, [R132+0xd000] ;  /* 0x00d00000841c783b */ /* 0x000fea0000004200 */
[----:B------:R-:W-:Y:S01]  /*80d0*/  HMMA.16816.F32.BF16 R68, R4, R88, R20 ;  /* 0x000000580444723c */ /* 0x000fe20000041814 */
[--C-:B-1----:R-:W-:Y:S01]  /*80e0*/  FFMA.FTZ R8, R177, UR6, -R0.reuse ;  /* 0x00000006b1087c23 */ /* 0x102fe20008010800 */
[----:B------:R-:W-:Y:S01]  /*80f0*/  LDSM.16.MT88.4 R20, [R25+0x1000] ;  /* 0x001000001914783b */ /* 0x000fe20000004200 */
[----:B--2---:R-:W-:-:S02]  /*8100*/  FFMA.FTZ R9, R174, UR6, -R0 ;  /* 0x00000006ae097c23 */ /* 0x004fc40008010800 */
[----:B------:R1:W-:Y:S01]  /*8110*/  MUFU.EX2 R218, R8 ;  /* 0x0000000800da7308 */ /* 0x0003e20000000800 */
[----:B----4-:R-:W-:Y:S02]  /*8120*/  F2FP.BF16.F32.PACK_AB R10, R222, R224 ;  /* 0x000000e0de0a723e */ /* 0x010fe400000010ff */
[C---:B------:R-:W-:Y:S01]  /*8130*/  HMMA.16816.F32.BF16 R112, R4.reuse, R92, R12 ;  /* 0x0000005c0470723c */ /* 0x040fe2000004180c */
[----:B------:R-:W2:Y:S01]  /*8140*/  LDSM.16.MT88.4 R12, [R26+0xf000] ;  /* 0x00f000001a0c783b */ /* 0x000ea20000004200 */
[----:B------:R4:W-:Y:S06]  /*8150*/  MUFU.EX2 R220, R9 ;  /* 0x0000000900dc7308 */ /* 0x0009ec0000000800 */
[----:B------:R-:W-:Y:S01]  /*8160*/  HMMA.16816.F32.BF16 R84, R4, R86, R40 ;  /* 0x000000560454723c */ /* 0x000fe20000041828 */
[----:B-1----:R-:W-:-:S07]  /*8170*/  FFMA.FTZ R8, R175, UR6, -R0 ;  /* 0x00000006af087c23 */ /* 0x002fce0008010800 */
[C---:B------:R-:W-:Y:S01]  /*8180*/  HMMA.16816.F32.BF16 R80, R4.reuse, R82, R32 ;  /* 0x000000520450723c */ /* 0x040fe20000041820 */
[----:B----4-:R-:W-:Y:S01]  /*8190*/  FFMA.FTZ R9, R176, UR6, -R0 ;  /* 0x00000006b0097c23 */ /* 0x010fe20008010800 */
[----:B------:R1:W-:Y:S01]  /*81a0*/  MUFU.EX2 R217, R8 ;  /* 0x0000000800d97308 */ /* 0x0003e20000000800 */
[----:B------:R-:W-:Y:S03]  /*81b0*/  LDSM.16.MT88.4 R32, [R25+0x3000] ;  /* 0x003000001920783b */ /* 0x000fe60000004200 */
[----:B------:R4:W3:Y:S02]  /*81c0*/  MUFU.EX2 R219, R9 ;  /* 0x0000000900db7308 */ /* 0x0008e40000000800 */
[----:B------:R-:W-:Y:S01]  /*81d0*/  HMMA.16816.F32.BF16 R48, R4, R78, R48 ;  /* 0x0000004e0430723c */ /* 0x000fe20000041830 */
[----:B------:R-:W-:Y:S01]  /*81e0*/  IMAD.MOV.U32 R78, RZ, RZ, R214 ;  /* 0x000000ffff4e7224 */ /* 0x000fe200078e00d6 */
[----:B------:R-:W-:-:S06]  /*81f0*/  MOV R79, R215 ;  /* 0x000000d7004f7202 */ /* 0x000fcc0000000f00 */
[C---:B------:R-:W-:Y:S01]  /*8200*/  HMMA.16816.F32.BF16 R52, R4.reuse, R90, R52 ;  /* 0x0000005a0434723c */ /* 0x040fe20000041834 */
[--C-:B-1----:R-:W-:Y:S01]  /*8210*/  FFMA.FTZ R8, R184, UR6, -R24.reuse ;  /* 0x00000006b8087c23 */ /* 0x102fe20008010818 */
[----:B------:R-:W-:Y:S01]  /*8220*/  MOV R184, R250 ;  /* 0x000000fa00b87202 */ /* 0x000fe20000000f00 */
[--C-:B----4-:R-:W-:Y:S02]  /*8230*/  FFMA.FTZ R9, R181, UR6, -R24.reuse ;  /* 0x00000006b5097c23 */ /* 0x110fe40008010818 */
[----:B------:R1:W-:Y:S01]  /*8240*/  MUFU.EX2 R216, R8 ;  /* 0x0000000800d87308 */ /* 0x0003e20000000800 */
[----:B---3--:R-:W-:Y:S02]  /*8250*/  F2FP.BF16.F32.PACK_AB R11, R219, R217 ;  /* 0x000000d9db0b723e */ /* 0x008fe400000010ff */
[C---:B------:R-:W-:Y:S01]  /*8260*/  HMMA.16816.F32.BF16 R64, R4.reuse, R98, R64 ;  /* 0x000000620440723c */ /* 0x040fe20000041840 */
[----:B------:R3:W-:Y:S07]  /*8270*/  MUFU.EX2 R212, R9 ;  /* 0x0000000900d47308 */ /* 0x0007ee0000000800 */
[----:B------:R-:W-:Y:S01]  /*8280*/  HMMA.16816.F32.BF16 R56, R4, R94, R56 ;  /* 0x0000005e0438723c */ /* 0x000fe20000041838 */
[--C-:B------:R-:W-:Y:S01]  /*8290*/  FFMA.FTZ R4, R183, UR6, -R24.reuse ;  /* 0x00000006b7047c23 */ /* 0x100fe20008010818 */
[----:B------:R-:W-:Y:S01]  /*82a0*/  FFMA.FTZ R5, R182, UR6, -R24 ;  /* 0x00000006b6057c23 */ /* 0x000fe20008010818 */
[----:B------:R-:W-:Y:S01]  /*82b0*/  FFMA.FTZ R6, R188, UR6, -R3 ;  /* 0x00000006bc067c23 */ /* 0x000fe20008010803 */
[----:B-1----:R-:W-:Y:S01]  /*82c0*/  F2FP.BF16.F32.PACK_AB R8, R223, R221 ;  /* 0x000000dddf08723e */ /* 0x002fe200000010ff */
[----:B------:R1:W-:Y:S01]  /*82d0*/  MUFU.EX2 R214, R4 ;  /* 0x0000000400d67308 */ /* 0x0003e20000000800 */
[----:B---3--:R-:W-:-:S03]  /*82e0*/  F2FP.BF16.F32.PACK_AB R9, R220, R218 ;  /* 0x000000dadc09723e */ /* 0x008fc600000010ff */
[----:B------:R3:W4:Y:S04]  /*82f0*/  MUFU.EX2 R215, R5 ;  /* 0x0000000500d77308 */ /* 0x0007280000000800 */
[----:B------:R4:W-:Y:S01]  /*8300*/  MUFU.EX2 R134, R6 ;  /* 0x0000000600867308 */ /* 0x0009e20000000800 */
[----:B------:R-:W-:Y:S01]  /*8310*/  HMMA.16816.F32.BF16 R164, R8, R16, R164 ;  /* 0x0000001008a4723c */ /* 0x000fe200000418a4 */
[----:B-1----:R-:W-:-:S07]  /*8320*/  FFMA.FTZ R4, R190, UR6, -R3 ;  /* 0x00000006be047c23 */ /* 0x002fce0008010803 */
[C---:B------:R-:W-:Y:S01]  /*8330*/  HMMA.16816.F32.BF16 R40, R8.reuse, R18, R144 ;  /* 0x000000120828723c */ /* 0x040fe20000041890 */
[----:B------:R1:W2:Y:S01]  /*8340*/  MUFU.EX2 R61, R4 ;  /* 0x00000004003d7308 */ /* 0x0002a20000000800 */
[--C-:B---3--:R-:W-:Y:S01]  /*8350*/  FFMA.FTZ R5, R186, UR6, -R3.reuse ;  /* 0x00000006ba057c23 */ /* 0x108fe20008010803 */
[----:B------:R-:W-:Y:S02]  /*8360*/  MOV R186, R248 ;  /* 0x000000f800ba7202 */ /* 0x000fe40000000f00 */
[----:B----4-:R-:W-:Y:S01]  /*8370*/  F2FP.BF16.F32.PACK_AB R6, R215, R214 ;  /* 0x000000d6d706723e */ /* 0x010fe200000010ff */
[----:B------:R3:W-:Y:S01]  /*8380*/  MUFU.EX2 R139, R5 ;  /* 0x00000005008b7308 */ /* 0x0007e20000000800 */
[----:B-1----:R-:W-:Y:S01]  /*8390*/  FFMA.FTZ R4, R185, UR6, -R3 ;  /* 0x00000006b9047c23 */ /* 0x002fe20008010803 */
[----:B------:R-:W-:Y:S02]  /*83a0*/  IMAD.MOV.U32 R185, RZ, RZ, R249 ;  /* 0x000000ffffb97224 */ /* 0x000fe400078e00f9 */
[----:B--2---:R-:W-:Y:S01]  /*83b0*/  HMMA.16816.F32.BF16 R248, R8, R12, R104 ;  /* 0x0000000c08f8723c */ /* 0x004fe20000041868 */
[----:B------:R1:W2:Y:S01]  /*83c0*/  MUFU.EX2 R213, R4 ;  /* 0x0000000400d57308 */ /* 0x0002a20000000800 */
[----:B---3--:R-:W-:-:S02]  /*83d0*/  F2FP.BF16.F32.PACK_AB R5, R134, R61 ;  /* 0x0000003d8605723e */ /* 0x008fc400000010ff */
[----:B-1----:R-:W-:Y:S02]  /*83e0*/  F2FP.BF16.F32.PACK_AB R4, R212, R216 ;  /* 0x000000d8d404723e */ /* 0x002fe400000010ff */
[----:B--2---:R-:W-:-:S07]  /*83f0*/  F2FP.BF16.F32.PACK_AB R7, R213, R139 ;  /* 0x0000008bd507723e */ /* 0x004fce00000010ff */
[----:B------:R-:W-:Y:S01]  /*8400*/  HMMA.16816.F32.BF16 R168, R4, R16, R156 ;  /* 0x0000001004a8723c */ /* 0x000fe2000004189c */
[----:B------:R-:W-:Y:S01]  /*8410*/  MOV R156, R243 ;  /* 0x000000f3009c7202 */ /* 0x000fe20000000f00 */
[----:B------:R-:W-:Y:S01]  /*8420*/  IMAD.MOV.U32 R157, RZ, RZ, R242 ;  /* 0x000000ffff9d7224 */ /* 0x000fe200078e00f2 */
[----:B------:R-:W-:Y:S01]  /*8430*/  MOV R158, R241 ;  /* 0x000000f1009e7202 */ /* 0x000fe20000000f00 */
[----:B------:R-:W-:-:S04]  /*8440*/  IMAD.MOV.U32 R159, RZ, RZ, R240 ;  /* 0x000000ffff9f7224 */ /* 0x000fc800078e00f0 */
[C---:B------:R-:W-:Y:S08]  /*8450*/  HMMA.16816.F32.BF16 R92, R4.reuse, R14, R148 ;  /* 0x0000000e045c723c */ /* 0x040ff00000041894 */
        /* <DEDUP_REMOVED lines=22> */
[----:B------:R-:W2:Y:S01]  /*85c0*/  LDL.LU R160, [R1+0x34] ;  /* 0x0000340001a07983 */ /* 0x000ea20000300800 */
[----:B------:R-:W-:Y:S01]  /*85d0*/  MOV R162, R226 ;  /* 0x000000e200a27202 */ /* 0x000fe20000000f00 */
[----:B------:R-:W-:Y:S01]  /*85e0*/  IMAD.MOV.U32 R161, RZ, RZ, R227 ;  /* 0x000000ffffa17224 */ /* 0x000fe200078e00e3 */
[----:B------:R-:W-:Y:S01]  /*85f0*/  HMMA.16816.F32.BF16 R172, R4, R18, R152 ;  /* 0x0000001204ac723c */ /* 0x000fe20000041898 */
[----:B------:R-:W3:Y:S01]  /*8600*/  LDL.LU R226, [R1+0x94] ;  /* 0x0000940001e27983 */ /* 0x000ee20000300800 */
[----:B------:R-:W-:-:S03]  /*8610*/  IMAD.MOV.U32 R129, RZ, RZ, R163 ;  /* 0x000000ffff817224 */ /* 0x000fc600078e00a3 */
[----:B------:R-:W4:Y:S03]  /*8620*/  LDL.LU R227, [R1+0x90] ;  /* 0x0000900001e37983 */ /* 0x000f260000300800 */
[----:B------:R-:W-:Y:S01]  /*8630*/  HMMA.16816.F32.BF16 R88, R4, R12, R200 ;  /* 0x0000000c0458723c */ /* 0x000fe200000418c8 */
[----:B------:R-:W3:Y:S01]  /*8640*/  LDL.LU R163, [R1+0x3c] ;  /* 0x00003c0001a37983 */ /* 0x000ee20000300800 */
[----:B------:R-:W-:Y:S02]  /*8650*/  IMAD.MOV.U32 R99, RZ, RZ, R97 ;  /* 0x000000ffff637224 */ /* 0x000fe400078e0061 */
[----:B------:R-:W-:Y:S01]  /*8660*/  IMAD.MOV.U32 R97, RZ, RZ, R39 ;  /* 0x000000ffff617224 */ /* 0x000fe200078e0027 */
[----:B------:R-:W1:Y:S01]  /*8670*/  LDSM.16.MT88.4 R16, [R63+0x1000] ;  /* 0x001000003f10783b */ /* 0x000e620000004200 */
[----:B------:R-:W-:Y:S02]  /*8680*/  IMAD.MOV.U32 R39, RZ, RZ, R117 ;  /* 0x000000ffff277224 */ /* 0x000fe400078e0075 */
[----:B------:R-:W-:Y:S01]  /*8690*/  HMMA.16816.F32.BF16 R240, R8, R14, R140 ;  /* 0x0000000e08f0723c */ /* 0x000fe2000004188c */
[----:B------:R-:W4:Y:S01]  /*86a0*/  LDL.LU R117, [R1+0x2c] ;  /* 0x00002c0001757983 */ /* 0x000f220000300800 */
        /* <DEDUP_REMOVED lines=10> */
[----:B------:R-:W4:Y:S01]  /*8750*/  LDSM.16.MT88.4 R12, [R132+0xf000] ;  /* 0x00f00000840c783b */ /* 0x000f220000004200 */
[----:B------:R-:W-:Y:S01]  /*8760*/  MOV R118, R124 ;  /* 0x0000007c00767202 */ /* 0x000fe20000000f00 */
[----:B------:R-:W-:Y:S01]  /*8770*/  IMAD.MOV.U32 R145, RZ, RZ, R233 ;  /* 0x000000ffff917224 */ /* 0x000fe200078e00e9 */
[----:B------:R-:W-:Y:S01]  /*8780*/  MOV R116, R128 ;  /* 0x0000008000747202 */ /* 0x000fe20000000f00 */
        /* <DEDUP_REMOVED lines=15> */
[----:B------:R2:W5:Y:S01]  /*8880*/  LDL.LU R135, [R1+0x8c] ;  /* 0x00008c0001877983 */ /* 0x0005620000300800 */
[----:B------:R-:W-:Y:S01]  /*8890*/  IMAD.MOV.U32 R38, RZ, RZ, R116 ;  /* 0x000000ffff267224 */ /* 0x000fe200078e0074 */
[----:B------:R-:W-:Y:S01]  /*88a0*/  MOV R39, R161 ;  /* 0x000000a100277202 */ /* 0x000fe20000000f00 */
[----:B------:R-:W-:Y:S01]  /*88b0*/  IMAD.MOV.U32 R118, RZ, RZ, R124 ;  /* 0x000000ffff767224 */ /* 0x000fe200078e007c */
[----:B------:R-:W4:Y:S01]  /*88c0*/  LDL.LU R225, [R1+0x88] ;  /* 0x0000880001e17983 */ /* 0x000f220000300800 */
[----:B------:R-:W-:Y:S01]  /*88d0*/  IMAD.MOV.U32 R124, RZ, RZ, R252 ;  /* 0x000000ffff7c7224 */ /* 0x000fe200078e00fc */
[----:B-1----:R-:W-:Y:S01]  /*88e0*/  HMMA.16816.F32.BF16 R200, R4, R16, R156 ;  /* 0x0000001004c8723c */ /* 0x002fe2000004189c */
        /* <DEDUP_REMOVED lines=16> */
[----:B------:R-:W-:-:S02]  /*89f0*/  MOV R39, R235 ;  /* 0x000000eb00277202 */ /* 0x000fc40000000f00 */
[----:B--2---:R-:W-:Y:S01]  /*8a00*/  MOV R128, R160 ;  /* 0x000000a000807202 */ /* 0x004fe20000000f00 */
[----:B---3--:R-:W-:Y:S01]  /*8a10*/  IMAD.MOV.U32 R160, RZ, RZ, R163 ;  /* 0x000000ffffa07224 */ /* 0x008fe200078e00a3 */
[----:B------:R-:W-:Y:S02]  /*8a20*/  MOV R163, R210 ;  /* 0x000000d200a37202 */ /* 0x000fe40000000f00 */
[----:B------:R-:W2:Y:S03]  /*8a30*/  LDL.LU R210, [R1+0x84] ;  /* 0x0000840001d27983 */ /* 0x000ea60000300800 */
[----:B------:R-:W-:Y:S01]  /*8a40*/  IMAD.MOV.U32 R161, RZ, RZ, R163 ;  /* 0x000000ffffa17224 */ /* 0x000fe200078e00a3 */
[----:B------:R-:W-:Y:S02]  /*8a50*/  MOV R163, R226 ;  /* 0x000000e200a37202 */ /* 0x000fe40000000f00 */
[----:B----4-:R-:W-:Y:S01]  /*8a60*/  MOV R119, R117 ;  /* 0x0000007500777202 */ /* 0x010fe20000000f00 */
[----:B------:R-:W3:Y:S01]  /*8a70*/  LDL.LU R226, [R1+0x80] ;  /* 0x0000800001e27983 */ /* 0x000ee20000300800 */
[----:B------:R-:W-:Y:S01]  /*8a80*/  MOV R117, R138 ;  /* 0x0000008a00757202 */ /* 0x000fe20000000f00 */
[----:B------:R-:W-:-:S02]  /*8a90*/  IMAD.MOV.U32 R124, RZ, RZ, R227 ;  /* 0x000000ffff7c7224 */ /* 0x000fc400078e00e3 */
[----:B------:R-:W4:Y:S04]  /*8aa0*/  LDL.LU R211, [R1+0x7c] ;  /* 0x00007c0001d37983 */ /* 0x000f280000300800 */
[----:B------:R1:W5:Y:S04]  /*8ab0*/  LDL.LU R138, [R1+0x78] ;  /* 0x00007800018a7983 */ /* 0x0003680000300800 */
[----:B------:R-:W2:Y:S04]  /*8ac0*/  LDL.LU R252, [R1+0x74] ;  /* 0x0000740001fc7983 */ /* 0x000ea80000300800 */
[----:B------:R-:W3:Y:S04]  /*8ad0*/  LDL.LU R227, [R1+0x70] ;  /* 0x0000700001e37983 */ /* 0x000ee80000300800 */
[----:B------:R-:W4:Y:S04]  /*8ae0*/  LDL.LU R235, [R1+0x6c] ;  /* 0x00006c0001eb7983 */ /* 0x000f280000300800 */
[----:B------:R-:W2:Y:S01]  /*8af0*/  LDL.LU R234, [R1+0x68] ;  /* 0x0000680001ea7983 */ /* 0x000ea20000300800 */
[----:B------:R-:W-:-:S02]  /*8b00*/  MOV R158, R181 ;  /* 0x000000b5009e7202 */ /* 0x000fc40000000f00 */
[----:B------:R-:W-:Y:S01]  /*8b10*/  MOV R181, R177 ;  /* 0x000000b100b57202 */ /* 0x000fe20000000f00 */
[----:B------:R-:W-:Y:S02]  /*8b20*/  IMAD.MOV.U32 R177, RZ, RZ, R37 ;  /* 0x000000ffffb17224 */ /* 0x000fe400078e0025 */
        /* <DEDUP_REMOVED lines=10> */
[----:B------:R-:W-:-:S02]  /*8bd0*/  IMAD.MOV.U32 R99, RZ, RZ, R38 ;  /* 0x000000ffff637224 */ /* 0x000fc400078e0026 */
[----:B------:R-:W1:Y:S01]  /*8be0*/  LDSM.16.MT88.4 R36, [R63+0x3000] ;  /* 0x003000003f24783b */ /* 0x000e620000004200 */
        /* <DEDUP_REMOVED lines=8> */
[C---:B------:R-:W-:Y:S01]  /*8c70*/  HMMA.16816.F32.BF16 R104, R4.reuse, R14, R228 ;  /* 0x0000000e0468723c */ /* 0x040fe200000418e4 */
[----:B------:R-:W-:Y:S01]  /*8c80*/  IMAD.MOV.U32 R231, RZ, RZ, R144 ;  /* 0x000000ffffe77224 */ /* 0x000fe200078e0090 */
[----:B------:R1:W5:Y:S04]  /*8c90*/  LDL.LU R62, [R1+0x64] ;  /* 0x00006400013e7983 */ /* 0x0003680000300800 */
[----:B------:R1:W5:Y:S02]  /*8ca0*/  LDL.LU R233, [R1+0x60] ;  /* 0x0000600001e97983 */ /* 0x0003640000300800 */
[----:B------:R-:W-:Y:S01]  /*8cb0*/  HMMA.16816.F32.BF16 R188, R4, R22, R244 ;  /* 0x0000001604bc723c */ /* 0x000fe200000418f4 */
[----:B------:R-:W-:Y:S01]  /*8cc0*/  MOV R244, R145 ;  /* 0x0000009100f47202 */ /* 0x000fe20000000f00 */
[----:B------:R-:W-:Y:S01]  /*8cd0*/  IMAD.MOV.U32 R245, RZ, RZ, R146 ;  /* 0x000000fffff57224 */ /* 0x000fe200078e0092 */
[----:B------:R-:W-:-:S05]  /*8ce0*/  MOV R246, R147 ;  /* 0x0000009300f67202 */ /* 0x000fca0000000f00 */
[C---:B------:R-:W-:Y:S08]  /*8cf0*/  HMMA.16816.F32.BF16 R76, R4.reuse, R12, R76 ;  /* 0x0000000c044c723c */ /* 0x040ff0000004184c */
[C---:B------:R-:W-:Y:S01]  /*8d00*/  HMMA.16816.F32.BF16 R120, R4.reuse, R32, R120 ;  /* 0x000000200478723c */ /* 0x040fe20000041878 */
[----:B------:R1:W5:Y:S07]  /*8d10*/  LDL.LU R232, [R1+0x5c] ;  /* 0x00005c0001e87983 */ /* 0x00036e0000300800 */
[C---:B------:R-:W-:Y:S08]  /*8d20*/  HMMA.16816.F32.BF16 R156, R4.reuse, R30, R156 ;  /* 0x0000001e049c723c */ /* 0x040ff0000004189c */
[C---:B------:R-:W-:Y:S08]  /*8d30*/  HMMA.16816.F32.BF16 R204, R4.reuse, R18, R204 ;  /* 0x0000001204cc723c */ /* 0x040ff000000418cc */
[C---:B------:R-:W-:Y:S08]  /*8d40*/  HMMA.16816.F32.BF16 R140, R4.reuse, R34, R196 ;  /* 0x00000022048c723c */ /* 0x040ff000000418c4 */
[C---:B-1----:R-:W-:Y:S08]  /*8d50*/  HMMA.16816.F32.BF16 R152, R4.reuse, R36, R152 ;  /* 0x000000240498723c */ /* 0x042ff00000041898 */
[----:B------:R-:W-:Y:S01]  /*8d60*/  HMMA.16816.F32.BF16 R144, R4, R38, R236 ;  /* 0x000000260490723c */ /* 0x000fe200000418ec */
[----:B------:R-:W-:Y:S01]  /*8d70*/  FFMA.FTZ R4, R193, UR6, -R2 ;  /* 0x00000006c1047c23 */ /* 0x000fe20008010802 */
[----:B------:R-:W-:Y:S01]  /*8d80*/  IMAD.MOV.U32 R7, RZ, RZ, R182 ;  /* 0x000000ffff077224 */ /* 0x000fe200078e00b6 */
[----:B------:R-:W-:Y:S01]  /*8d90*/  MOV R182, R183 ;  /* 0x000000b700b67202 */ /* 0x000fe20000000f00 */
[----:B------:R-:W-:-:S02]  /*8da0*/  IMAD.MOV.U32 R183, RZ, RZ, R27 ;  /* 0x000000ffffb77224 */ /* 0x000fc400078e001b */
[----:B------:R1:W-:Y:S01]  /*8db0*/  MUFU.EX2 R27, R4 ;  /* 0x00000004001b7308 */ /* 0x0003e20000000800 */
[----:B------:R-:W-:Y:S02]  /*8dc0*/  IMAD.MOV.U32 R239, RZ, RZ, R231 ;  /* 0x000000ffffef7224 */ /* 0x000fe400078e00e7 */
[----:B------:R-:W-:Y:S01]  /*8dd0*/  FFMA.FTZ R5, R192, UR6, -R2 ;  /* 0x00000006c0057c23 */ /* 0x000fe20008010802 */
[----:B------:R-:W-:Y:S01]  /*8de0*/  HMMA.16816.F32.BF16 R228, R8, R28, R108 ;  /* 0x0000001c08e4723c */ /* 0x000fe2000004186c */
[----:B------:R-:W-:Y:S02]  /*8df0*/  IMAD.MOV.U32 R247, RZ, RZ, R126 ;  /* 0x000000fffff77224 */ /* 0x000fe400078e007e */
[----:B------:R-:W-:Y:S02]  /*8e00*/  IMAD.MOV.U32 R109, RZ, RZ, R244 ;  /* 0x000000ffff6d7224 */ /* 0x000fe400078e00f4 */
[----:B-1----:R-:W-:-:S03]  /*8e10*/  FFMA.FTZ R4, R180, UR6, -R2 ;  /* 0x00000006b4047c23 */ /* 0x002fc60008010802 */
[----:B------:R-:W-:Y:S01]  /*8e20*/  HMMA.16816.F32.BF16 R196, R8, R30, R84 ;  /* 0x0000001e08c4723c */ /* 0x000fe20000041854 */
[----:B------:R-:W-:Y:S01]  /*8e30*/  FFMA.FTZ R2, R179, UR6, -R2 ;  /* 0x00000006b3027c23 */ /* 0x000fe20008010802 */
[----:B------:R1:W-:Y:S01]  /*8e40*/  MUFU.EX2 R29, R4 ;  /* 0x00000004001d7308 */ /* 0x0003e20000000800 */
[----:B------:R-:W-:Y:S01]  /*8e50*/  MOV R31, R239 ;  /* 0x000000ef001f7202 */ /* 0x000fe20000000f00 */
[----:B------:R-:W-:Y:S01]  /*8e60*/  IMAD.MOV.U32 R111, RZ, RZ, R246 ;  /* 0x000000ffff6f7224 */ /* 0x000fe200078e00f6 */
[----:B------:R-:W-:-:S03]  /*8e70*/  MOV R110, R245 ;  /* 0x000000f5006e7202 */ /* 0x000fc60000000f00 */
[----:B------:R-:W-:Y:S01]  /*8e80*/  HMMA.16816.F32.BF16 R236, R8, R20, R100 ;  /* 0x0000001408ec723c */ /* 0x000fe20000041864 */
[----:B------:R-:W-:Y:S01]  /*8e90*/  MOV R6, R247 ;  /* 0x000000f700067202 */ /* 0x000fe20000000f00 */
[----:B------:R1:W-:Y:S02]  /*8ea0*/  MUFU.EX2 R30, R2 ;  /* 0x00000002001e7308 */ /* 0x0003e40000000800 */
[----:B-1----:R-:W-:-:S04]  /*8eb0*/  FFMA.FTZ R4, R209, UR6, -R0 ;  /* 0x00000006d1047c23 */ /* 0x002fc80008010800 */
[----:B------:R-:W-:Y:S01]  /*8ec0*/  HMMA.16816.F32.BF16 R100, R8, R22, R80 ;  /* 0x000000160864723c */ /* 0x000fe20000041850 */
[----:B------:R-:W-:Y:S01]  /*8ed0*/  MOV R108, R111 ;  /* 0x0000006f006c7202 */ /* 0x000fe20000000f00 */
[----:B------:R1:W-:Y:S01]  /*8ee0*/  MUFU.EX2 R22, R4 ;  /* 0x0000000400167308 */ /* 0x0003e20000000800 */
[----:B------:R-:W-:-:S05]  /*8ef0*/  FFMA.FTZ R2, R195, UR6, -R0 ;  /* 0x00000006c3027c23 */ /* 0x000fca0008010800 */
[----:B------:R-:W-:Y:S01]  /*8f00*/  HMMA.16816.F32.BF16 R44, R8, R32, R44 ;  /* 0x00000020082c723c */ /* 0x000fe2000004182c */
[----:B------:R-:W-:Y:S01]  /*8f10*/  MOV R33, R109 ;  /* 0x0000006d00217202 */ /* 0x000fe20000000f00 */
[----:B------:R-:W-:Y:S01]  /*8f20*/  IMAD.MOV.U32 R32, RZ, RZ, R110 ;  /* 0x000000ffff207224 */ /* 0x000fe200078e006e */
[----:B------:R-:W-:Y:S01]  /*8f30*/  MOV R109, R7 ;  /* 0x00000007006d7202 */ /* 0x000fe20000000f00 */
[----:B------:R-:W-:Y:S01]  /*8f40*/  IMAD.MOV.U32 R7, RZ, RZ, R181 ;  /* 0x000000ffff077224 */ /* 0x000fe200078e00b5 */
[----:B------:R-:W-:-:S03]  /*8f50*/  MOV R181, R99 ;  /* 0x0000006300b57202 */ /* 0x000fc60000000f00 */
[C---:B------:R-:W-:Y:S01]  /*8f60*/  HMMA.16816.F32.BF16 R48, R8.reuse, R18, R48 ;  /* 0x000000120830723c */ /* 0x040fe20000041830 */
[--C-:B-1----:R-:W-:Y:S01]  /*8f70*/  FFMA.FTZ R4, R194, UR6, -R0.reuse ;  /* 0x00000006c2047c23 */ /* 0x102fe20008010800 */
[----:B------:R-:W-:Y:S01]  /*8f80*/  FFMA.FTZ R0, R208, UR6, -R0 ;  /* 0x00000006d0007c23 */ /* 0x000fe20008010800 */
[----:B------:R-:W-:Y:S01]  /*8f90*/  IMAD.MOV.U32 R110, RZ, RZ, R6 ;  /* 0x000000ffff6e7224 */ /* 0x000fe200078e0006 */
[----:B------:R-:W-:Y:S01]  /*8fa0*/  MOV R6, R183 ;  /* 0x000000b700067202 */ /* 0x000fe20000000f00 */
[----:B------:R-:W-:Y:S01]  /*8fb0*/  IMAD.MOV.U32 R111, RZ, RZ, R182 ;  /* 0x000000ffff6f7224 */ /* 0x000fe200078e00b6 */
[----:B------:R-:W-:Y:S01]  /*8fc0*/  MOV R99, R96 ;  /* 0x0000006000637202 */ /* 0x000fe20000000f00 */
[----:B------:R-:W1:Y:S01]  /*8fd0*/  MUFU.EX2 R20, R2 ;  /* 0x0000000200147308 */ /* 0x000e620000000800 */
[----:B------:R-:W-:Y:S01]  /*8fe0*/  MOV R182, R176 ;  /* 0x000000b000b67202 */ /* 0x000fe20000000f00 */
[----:B------:R-:W-:Y:S01]  /*8ff0*/  IMAD.MOV.U32 R183, RZ, RZ, R98 ;  /* 0x000000ffffb77224 */ /* 0x000fe200078e0062 */
[----:B------:R-:W-:Y:S01]  /*9000*/  MOV R126, R60 ;  /* 0x0000003c007e7202 */ /* 0x000fe20000000f00 */
[----:B------:R3:W-:Y:S01]  /*9010*/  MUFU.EX2 R23, R0 ;  /* 0x0000000000177308 */ /* 0x0007e20000000800 */
[----:B------:R-:W-:Y:S01]  /*9020*/  IMAD.MOV.U32 R96, RZ, RZ, R97 ;  /* 0x000000ffff607224 */ /* 0x000fe200078e0061 */
[----:B------:R-:W-:Y:S01]  /*9030*/  MOV R97, R118 ;  /* 0x0000007600617202 */ /* 0x000fe20000000f00 */
[----:B------:R-:W-:Y:S01]  /*9040*/  IMAD.MOV.U32 R98, RZ, RZ, R177 ;  /* 0x000000ffff627224 */ /* 0x000fe200078e00b1 */
[----:B------:R-:W-:Y:S01]  /*9050*/  HMMA.16816.F32.BF16 R244, R8, R16, R72 ;  /* 0x0000001008f4723c */ /* 0x000fe20000041848 */
[----:B------:R-:W-:Y:S01]  /*9060*/  IMAD.MOV.U32 R118, RZ, RZ, R119 ;  /* 0x000000ffff767224 */ /* 0x000fe200078e0077 */
[----:B------:R-:W-:-:S06]  /*9070*/  MOV R119, R178 ;  /* 0x000000b200777202 */ /* 0x000fcc0000000f00 */
[C---:B------:R-:W-:Y:S01]  /*9080*/  HMMA.16816.F32.BF16 R64, R8.reuse, R34, R64 ;  /* 0x000000220840723c */ /* 0x040fe20000041840 */
[----:B------:R-:W4:Y:S01]  /*9090*/  LDSM.16.MT88.4 R176, [R26+0xd800] ;  /* 0x00d800001ab0783b */ /* 0x000f220000004200 */
        /* <DEDUP_REMOVED lines=11> */
[----:B------:R-:W-:Y:S01]  /*9150*/  MUFU.EX2 R28, R5 ;  /* 0x00000005001c7308 */ /* 0x000fe20000000800 */
[----:B------:R-:W4:Y:S03]  /*9160*/  LDSM.16.MT88.4 R80, [R132+0xf800] ;  /* 0x00f800008450783b */ /* 0x000f260000004200 */
[----:B------:R-:W4:Y:S01]  /*9170*/  MUFU.EX2 R21, R4 ;  /* 0x0000000400157308 */ /* 0x000f220000000800 */
[----:B------:R-:W-:Y:S02]  /*9180*/  LDSM.16.MT88.4 R192, [R25+0x1800] ;  /* 0x0018000019c0783b */ /* 0x000fe40000004200 */
[C---:B------:R-:W-:Y:S02]  /*9190*/  HMMA.16816.F32.BF16 R52, R8.reuse, R14, R52 ;  /* 0x0000000e0834723c */ /* 0x040fe40000041834 */
[----:B------:R2:W5:Y:S06]  /*91a0*/  LDL.LU R60, [R1+0x58] ;  /* 0x00005800013c7983 */ /* 0x00056c0000300800 */
[----:B------:R-:W-:Y:S01]  /*91b0*/  HMMA.16816.F32.BF16 R56, R8, R38, R56 ;  /* 0x000000260838723c */ /* 0x000fe20000041838 */
[----:B------:R-:W-:-:S02]  /*91c0*/  MOV R39, R183 ;  /* 0x000000b700277202 */ /* 0x000fc40000000f00 */
[----:B------:R-:W-:Y:S02]  /*91d0*/  MOV R183, R129 ;  /* 0x0000008100b77202 */ /* 0x000fe40000000f00 */
[----:B-1----:R-:W-:Y:S01]  /*91e0*/  F2FP.BF16.F32.PACK_AB R129, R20, R22 ;  /* 0x000000161481723e */ /* 0x002fe200000010ff */
[----:B---3--:R-:W-:-:S04]  /*91f0*/  FFMA.FTZ R0, R227, UR6, -R24 ;  /* 0x00000006e3007c23 */ /* 0x008fc80008010818 */
[----:B------:R1:W-:Y:S01]  /*9200*/  MUFU.EX2 R19, R0 ;  /* 0x0000000000137308 */ /* 0x0003e20000000800 */
[----:B--2---:R-:W-:-:S04]  /*9210*/  FFMA.FTZ R2, R234, UR6, -R24 ;  /* 0x00000006ea027c23 */ /* 0x004fc80008010818 */
[----:B------:R4:W2:Y:S01]  /*9220*/  MUFU.EX2 R17, R2 ;  /* 0x0000000200117308 */ /* 0x0008a20000000800 */
[--C-:B-1----:R-:W-:Y:S01]  /*9230*/  FFMA.FTZ R0, R252, UR6, -R24.reuse ;  /* 0x00000006fc007c23 */ /* 0x102fe20008010818 */
[----:B------:R-:W-:Y:S01]  /*9240*/  MOV R252, R98 ;  /* 0x0000006200fc7202 */ /* 0x000fe20000000f00 */
[----:B------:R-:W-:Y:S02]  /*9250*/  IMAD.MOV.U32 R98, RZ, RZ, R127 ;  /* 0x000000ffff627224 */ /* 0x000fe400078e007f */
[----:B------:R-:W-:Y:S02]  /*9260*/  IMAD.MOV.U32 R127, RZ, RZ, R131 ;  /* 0x000000ffff7f7224 */ /* 0x000fe400078e0083 */
[----:B----4-:R-:W-:Y:S01]  /*9270*/  FFMA.FTZ R2, R235, UR6, -R24 ;  /* 0x00000006eb027c23 */ /* 0x010fe20008010818 */
[----:B------:R-:W-:Y:S01]  /*9280*/  IMAD.MOV.U32 R24, RZ, RZ, R181 ;  /* 0x000000ffff187224 */ /* 0x000fe200078e00b5 */
[----:B------:R-:W-:Y:S01]  /*9290*/  MOV R181, R126 ;  /* 0x0000007e00b57202 */ /* 0x000fe20000000f00 */
[----:B------:R-:W-:Y:S01]  /*92a0*/  IMAD.MOV.U32 R131, RZ, RZ, R117 ;  /* 0x000000ffff837224 */ /* 0x000fe200078e0075 */
[----:B------:R-:W-:-:S02]  /*92b0*/  MOV R126, R130 ;  /* 0x00000082007e7202 */ /* 0x000fc40000000f00 */
[----:B------:R-:W-:Y:S02]  /*92c0*/  MOV R130, R116 ;  /* 0x0000007400827202 */ /* 0x000fe40000000f00 */
[----:B------:R-:W-:Y:S01]  /*92d0*/  HMMA.16816.F32.BF16 R116, R8, R36, R112 ;  /* 0x000000240874723c */ /* 0x000fe20000041870 */
[----:B------:R1:W3:Y:S01]  /*92e0*/  LDSM.16.MT88.4 R112, [R25+0x3800] ;  /* 0x003800001970783b */ /* 0x0002e20000004200 */
[----:B------:R4:W-:Y:S01]  /*92f0*/  MUFU.EX2 R16, R2 ;  /* 0x0000000200107308 */ /* 0x0009e20000000800 */
[----:B------:R-:W-:-:S03]  /*9300*/  IMAD.MOV.U32 R36, RZ, RZ, R6 ;  /* 0x000000ffff247224 */ /* 0x000fc600078e0006 */
[----:B------:R2:W-:Y:S01]  /*9310*/  MUFU.EX2 R18, R0 ;  /* 0x0000000000127308 */ /* 0x0005e20000000800 */
[----:B------:R-:W-:Y:S01]  /*9320*/  MOV R6, R131 ;  /* 0x0000008300067202 */ /* 0x000fe20000000f00 */
[----:B----4-:R-:W-:-:S04]  /*9330*/  FFMA.FTZ R2, R211, UR6, -R3 ;  /* 0x00000006d3027c23 */ /* 0x010fc80008010803 */
[----:B------:R4:W-:Y:S01]  /*9340*/  MUFU.EX2 R12, R2 ;  /* 0x00000002000c7308 */ /* 0x0009e20000000800 */
[--C-:B--2---:R-:W-:Y:S01]  /*9350*/  FFMA.FTZ R0, R210, UR6, -R3.reuse ;  /* 0x00000006d2007c23 */ /* 0x104fe20008010803 */
[----:B------:R-:W-:Y:S01]  /*9360*/  IMAD.MOV.U32 R235, RZ, RZ, R110 ;  /* 0x000000ffffeb7224 */ /* 0x000fe200078e006e */
[----:B------:R-:W-:Y:S01]  /*9370*/  MOV R37, R111 ;  /* 0x0000006f00257202 */ /* 0x000fe20000000f00 */
[----:B------:R-:W-:Y:S01]  /*9380*/  IMAD.MOV.U32 R10, RZ, RZ, R126 ;  /* 0x000000ffff0a7224 */ /* 0x000fe200078e007e */
[----:B------:R2:W1:Y:S01]  /*9390*/  MUFU.EX2 R13, R0 ;  /* 0x00000000000d7308 */ /* 0x0004620000000800 */
[--C-:B----4-:R-:W-:Y:S01]  /*93a0*/  FFMA.FTZ R2, R226, UR6, -R3.reuse ;  /* 0x00000006e2027c23 */ /* 0x110fe20008010803 */
[----:B------:R-:W-:Y:S01]  /*93b0*/  FFMA.FTZ R3, R225, UR6, -R3 ;  /* 0x00000006e1037c23 */ /* 0x000fe20008010803 */
[----:B------:R-:W-:Y:S01]  /*93c0*/  MOV R226, R7 ;  /* 0x0000000700e27202 */ /* 0x000fe20000000f00 */
[----:B------:R-:W-:Y:S01]  /*93d0*/  IMAD.MOV.U32 R7, RZ, RZ, R124 ;  /* 0x000000ffff077224 */ /* 0x000fe200078e007c */
[----:B------:R-:W-:Y:S01]  /*93e0*/  MUFU.EX2 R14, R2 ;  /* 0x00000002000e7308 */ /* 0x000fe20000000800 */
[----:B------:R-:W-:Y:S01]  /*93f0*/  MOV R9, R125 ;  /* 0x0000007d00097202 */ /* 0x000fe20000000f00 */
[----:B------:R-:W-:Y:S01]  /*9400*/  IMAD.MOV.U32 R38, RZ, RZ, R181 ;  /* 0x000000ffff267224 */ /* 0x000fe200078e00b5 */
[----:B------:R-:W-:Y:S01]  /*9410*/  F2FP.BF16.F32.PACK_AB R131, R23, R21 ;  /* 0x000000151783723e */ /* 0x000fe200000010ff */
[----:B------:R4:W3:Y:S01]  /*9420*/  MUFU.EX2 R15, R3 ;  /* 0x00000003000f7308 */ /* 0x0008e20000000800 */
[----:B--2---:R-:W-:Y:S01]  /*9430*/  IMAD.MOV.U32 R0, RZ, RZ, R7 ;  /* 0x000000ffff007224 */ /* 0x004fe200078e0007 */
[----:B------:R-:W-:Y:S01]  /*9440*/  MOV R110, R127 ;  /* 0x0000007f006e7202 */ /* 0x000fe20000000f00 */
[----:B------:R-:W-:Y:S01]  /*9450*/  IMAD.MOV.U32 R225, RZ, RZ, R182 ;  /* 0x000000ffffe17224 */ /* 0x000fe200078e00b6 */
[----:B------:R-:W-:Y:S01]  /*9460*/  MOV R11, R98 ;  /* 0x00000062000b7202 */ /* 0x000fe20000000f00 */
[----:B------:R-:W-:Y:S01]  /*9470*/  IMAD.MOV.U32 R8, RZ, RZ, R163 ;  /* 0x000000ffff087224 */ /* 0x000fe200078e00a3 */
[----:B------:R-:W-:Y:S01]  /*9480*/  MOV R227, R109 ;  /* 0x0000006d00e37202 */ /* 0x000fe20000000f00 */
[----:B------:R-:W-:Y:S01]  /*9490*/  IMAD.MOV.U32 R234, RZ, RZ, R108 ;  /* 0x000000ffffea7224 */ /* 0x000fe200078e006c */
[----:B------:R-:W-:Y:S01]  /*94a0*/  LDSM.16.MT88.4 R208, [R63+0x1800] ;  /* 0x001800003fd0783b */ /* 0x000fe20000004200 */
[----:B----4-:R-:W-:-:S03]  /*94b0*/  MOV R3, R6 ;  /* 0x0000000600037202 */ /* 0x010fc60000000f00 */
[----:B------:R2:W4:Y:S01]  /*94c0*/  LDSM.16.MT88.4 R4, [R63+0x3800] ;  /* 0x003800003f04783b */ /* 0x0005220000004200 */
[----:B------:R-:W-:Y:S01]  /*94d0*/  IMAD.MOV.U32 R111, RZ, RZ, R130 ;  /* 0x000000ffff6f7224 */ /* 0x000fe200078e0082 */
[----:B------:R-:W-:Y:S01]  /*94e0*/  F2FP.BF16.F32.PACK_AB R130, R30, R29 ;  /* 0x0000001d1e82723e */ /* 0x000fe200000010ff */
[----:B------:R-:W-:Y:S01]  /*94f0*/  IMAD.MOV.U32 R182, RZ, RZ, R128 ;  /* 0x000000ffffb67224 */ /* 0x000fe200078e0080 */
[----:B------:R-:W-:Y:S02]  /*9500*/  F2FP.BF16.F32.PACK_AB R128, R28, R27 ;  /* 0x0000001b1c80723e */ /* 0x000fe400000010ff */
[----:B------:R-:W-:Y:S02]  /*9510*/  F2FP.BF16.F32.PACK_AB R124, R19, R17 ;  /* 0x00000011137c723e */ /* 0x000fe400000010ff */
[----:B-1----:R-:W-:Y:S02]  /*9520*/  F2FP.BF16.F32.PACK_AB R125, R13, R12 ;  /* 0x0000000c0d7d723e */ /* 0x002fe400000010ff */
[----:B------:R-:W-:-:S02]  /*9530*/  F2FP.BF16.F32.PACK_AB R126, R18, R16 ;  /* 0x00000010127e723e */ /* 0x000fc400000010ff */
[----:B---3--:R-:W-:Y:S01]  /*9540*/  F2FP.BF16.F32.PACK_AB R127, R15, R14 ;  /* 0x0000000e0f7f723e */ /* 0x008fe200000010ff */
[----:B------:R-:W-:Y:S01]  /*9550*/  HMMA.16816.F32.BF16 R164, R128, R176, R164 ;  /* 0x000000b080a4723c */ /* 0x000fe200000418a4 */
[----:B------:R-:W-:Y:S01]  /*9560*/  MOV R181, R96 ;  /* 0x0000006000b57202 */ /* 0x000fe20000000f00 */
[----:B------:R-:W-:-:S06]  /*9570*/  IMAD.MOV.U32 R2, RZ, RZ, R111 ;  /* 0x000000ffff027224 */ /* 0x000fcc00078e006f */
[C---:B------:R-:W-:Y:S08]  /*9580*/  HMMA.16816.F32.BF16 R168, R124.reuse, R176, R168 ;  /* 0x000000b07ca8723c */ /* 0x040ff000000418a8 */
[-C--:B------:R-:W-:Y:S08]  /*9590*/  HMMA.16816.F32.BF16 R172, R124, R178.reuse, R172 ;  /* 0x000000b27cac723c */ /* 0x080ff000000418ac */
[----:B------:R-:W-:Y:S01]  /*95a0*/  HMMA.16816.F32.BF16 R176, R128, R178, R40 ;  /* 0x000000b280b0723c */ /* 0x000fe20000041828 */
[----:B------:R-:W-:-:S02]  /*95b0*/  IMAD.MOV.U32 R43, RZ, RZ, R99 ;  /* 0x000000ffff2b7224 */ /* 0x000fc400078e0063 */
[----:B------:R-:W-:Y:S01]  /*95c0*/  IMAD.MOV.U32 R42, RZ, RZ, R97 ;  /* 0x000000ffff2a7224 */ /* 0x000fe200078e0061 */
[----:B------:R-:W-:Y:S01]  /*95d0*/  MOV R41, R160 ;  /* 0x000000a000297202 */ /* 0x000fe20000000f00 */
[----:B------:R1:W-:Y:S01]  /*95e0*/  LDSM.16.MT88.4 R96, [R26+0xf800] ;  /* 0x00f800001a60783b */ /* 0x0003e20000004200 */
[----:B------:R-:W-:Y:S01]  /*95f0*/  IMAD.MOV.U32 R40, RZ, RZ, R162 ;  /* 0x000000ffff287224 */ /* 0x000fe200078e00a2 */
[----:B------:R-:W-:Y:S01]  /*9600*/  MOV R25, R182 ;  /* 0x000000b600197202 */ /* 0x000fe20000000f00 */
[----:B--2---:R-:W-:-:S04]  /*9610*/  IMAD.MOV.U32 R63, RZ, RZ, R183 ;  /* 0x000000ffff3f7224 */ /* 0x004fc800078e00b7 */
[----:B------:R-:W-:Y:S01]  /*9620*/  FADD.FTZ R2, R2, R63 ;  /* 0x0000003f02027221 */ /* 0x000fe20000010000 */
[----:B------:R-:W-:Y:S01]  /*9630*/  FADD.FTZ R0, R0, R25 ;  /* 0x0000001900007221 */ /* 0x000fe20000010000 */
[----:B-1----:R-:W-:Y:S02]  /*9640*/  MOV R26, R161 ;  /* 0x000000a1001a7202 */ /* 0x002fe40000000f00 */
[----:B------:R1:W2:Y:S01]  /*9650*/  LDSM.16.MT88.4 R160, [R132+0xd800] ;  /* 0x00d8000084a0783b */ /* 0x0002a20000004200 */
[----:B------:R-:W-:Y:S01]  /*9660*/  FADD.FTZ R2, R40, R2 ;  /* 0x0000000228027221 */ /* 0x000fe20000010000 */
[----:B------:R-:W-:Y:S01]  /*9670*/  FADD.FTZ R0, R41, R0 ;  /* 0x0000000029007221 */ /* 0x000fe20000010000 */
[----:B------:R-:W-:Y:S02]  /*9680*/  HMMA.16816.F32.BF16 R72, R124, R80, R76 ;  /* 0x000000507c48723c */ /* 0x000fe4000004184c */
[----:B------:R-:W-:Y:S01]  /*9690*/  FADD.FTZ R2, R9, R2 ;  /* 0x0000000209027221 */ /* 0x000fe20000010000 */
[----:B------:R-:W-:Y:S01]  /*96a0*/  FADD.FTZ R0, R10, R0 ;  /* 0x000000000a007221 */ /* 0x000fe20000010000 */
[----:B-1----:R-:W-:-:S04]  /*96b0*/  MOV R132, R110 ;  /* 0x0000006e00847202 */ /* 0x002fc80000000f00 */
[----:B------:R-:W-:Y:S01]  /*96c0*/  HMMA.16816.F32.BF16 R108, R124, R114, R140 ;  /* 0x000000727c6c723c */ /* 0x000fe2000004188c */
[----:B------:R-:W-:Y:S01]  /*96d0*/  MOV R143, R181 ;  /* 0x000000b5008f7202 */ /* 0x000fe20000000f00 */
[----:B------:R-:W-:-:S04]  /*96e0*/  FADD.FTZ R8, R8, R132 ;  /* 0x0000008408087221 */ /* 0x000fc80000010000 */
[----:B------:R-:W-:Y:S01]  /*96f0*/  FADD.FTZ R3, R3, R143 ;  /* 0x0000008f03037221 */ /* 0x000fe20000010000 */
[----:B------:R-:W-:-:S03]  /*9700*/  FADD.FTZ R8, R42, R8 ;  /* 0x000000082a087221 */ /* 0x000fc60000010000 */
[----:B------:R-:W-:Y:S01]  /*9710*/  FADD.FTZ R3, R26, R3 ;  /* 0x000000031a037221 */ /* 0x000fe20000010000 */
[----:B------:R-:W-:Y:S03]  /*9720*/  HMMA.16816.F32.BF16 R76, R124, R82, R104 ;  /* 0x000000527c4c723c */ /* 0x000fe60000041868 */
[----:B------:R-:W-:Y:S01]  /*9730*/  FADD.FTZ R3, R43, R3 ;  /* 0x000000032b037221 */ /* 0x000fe20000010000 */
[----:B------:R-:W-:-:S04]  /*9740*/  FADD.FTZ R2, R39, R2 ;  /* 0x0000000227027221 */ /* 0x000fc80000010000 */
[----:B------:R-:W-:Y:S01]  /*9750*/  HMMA.16816.F32.BF16 R104, R124, R112, R120 ;  /* 0x000000707c68723c */ /* 0x000fe20000041878 */
[----:B------:R-:W-:Y:S01]  /*9760*/  FADD.FTZ R3, R38, R3 ;  /* 0x0000000326037221 */ /* 0x000fe20000010000 */
[----:B------:R-:W-:-:S06]  /*9770*/  FADD.FTZ R0, R225, R0 ;  /* 0x00000000e1007221 */ /* 0x000fcc0000010000 */
[----:B----4-:R-:W-:Y:S01]  /*9780*/  HMMA.16816.F32.BF16 R120, R124, R4, R152 ;  /* 0x000000047c78723c */ /* 0x010fe20000041898 */
[----:B------:R-:W-:-:S07]  /*9790*/  FADD.FTZ R3, R36, R3 ;  /* 0x0000000324037221 */ /* 0x000fce0000010000 */
[----:B------:R-:W-:Y:S01]  /*97a0*/  HMMA.16816.F32.BF16 R116, R128, R4, R116 ;  /* 0x000000048074723c */ /* 0x000fe20000041874 */
[----:B------:R-:W-:Y:S01]  /*97b0*/  FADD.FTZ R4, R11, R8 ;  /* 0x000000080b047221 */ /* 0x000fe20000010000 */
[----:B------:R-:W-:-:S03]  /*97c0*/  FADD.FTZ R2, R37, R2 ;  /* 0x0000000225027221 */ /* 0x000fc60000010000 */
[----:B------:R-:W-:Y:S01]  /*97d0*/  FADD.FTZ R4, R226, R4 ;  /* 0x00000004e2047221 */ /* 0x000fe20000010000 */
[----:B------:R-:W-:Y:S01]  /*97e0*/  FADD.FTZ R0, R252, R0 ;  /* 0x00000000fc007221 */ /* 0x000fe20000010000 */
[----:B------:R-:W-:Y:S02]  /*97f0*/  FADD.FTZ R5, R34, R3 ;  /* 0x0000000322057221 */ /* 0x000fe40000010000 */
        /* <DEDUP_REMOVED lines=40> */
[----:B------:R1:W-:Y:S04]  /*9a80*/  STL [R1+0x38], R4 ;  /* 0x0000380401007387 */ /* 0x0003e80000100800 */
[----:B------:R1:W-:Y:S04]  /*9a90*/  STL [R1+0x34], R3 ;  /* 0x0000340301007387 */ /* 0x0003e80000100800 */
[----:B------:R1:W-:Y:S04]  /*9aa0*/  STL [R1+0x30], R0 ;  /* 0x0000300001007387 */ /* 0x0003e80000100800 */
[----:B------:R1:W-:Y:S01]  /*9ab0*/  STL [R1+0x2c], R2 ;  /* 0x00002c0201007387 */ /* 0x0003e20000100800 */
[C---:B--2---:R-:W-:Y:S08]  /*9ac0*/  HMMA.16816.F32.BF16 R148, R124.reuse, R160, R148 ;  /* 0x000000a07c94723c */ /* 0x044ff00000041894 */
[C---:B------:R-:W-:Y:S08]  /*9ad0*/  HMMA.16816.F32.BF16 R156, R124.reuse, R162, R156 ;  /* 0x000000a27c9c723c */ /* 0x040ff0000004189c */
        /* <DEDUP_REMOVED lines=18> */
[-C--:B------:R-:W-:Y:S08]  /*9c00*/  HMMA.16816.F32.BF16 R124, R124, R6.reuse, R144 ;  /* 0x000000067c7c723c */ /* 0x080ff00000041890 */
[----:B------:R-:W-:Y:S01]  /*9c10*/  HMMA.16816.F32.BF16 R128, R128, R6, R56 ;  /* 0x000000068080723c */ /* 0x000fe20000041838 */
[----:B------:R-:W-:-:S04]  /*9c20*/  NOP ;  /* 0x0000000000007918 */ /* 0x000fc80000000000 */
[----:B-1----:R-:W-:-:S15]  /*9c30*/  @!P3 BRA `(.L_x_488) ;  /* 0x000000580024b947 */ /* 0x002fde0003800000 */
[----:B------:R-:W2:Y:S01]  /*9c40*/  LDL.LU R227, [R1+0x4] ;  /* 0x0000040001e37983 */ /* 0x000ea20000300800 */
[----:B------:R-:W1:Y:S01]  /*9c50*/  LDC.64 R8, c[0x0][0x3c0] ;  /* 0x0000f000ff087b82 */ /* 0x000e620000000a00 */
[----:B------:R-:W3:Y:S02]  /*9c60*/  LDCU UR6, c[0x0][0x440] ;  /* 0x00008800ff0677ac */ /* 0x000ee40008000800 */
[----:B------:R-:W4:Y:S01]  /*9c70*/  LDL.LU R32, [R1+0x10] ;  /* 0x0000100001207983 */ /* 0x000f220000300800 */
[----:B------:R-:W3:Y:S01]  /*9c80*/  S2R R31, SR_TID.X ;  /* 0x00000000001f7919 */ /* 0x000ee20000002100 */
[----:B------:R-:W2:Y:S01]  /*9c90*/  S2R R234, SR_CTAID.X ;  /* 0x0000000000ea7919 */ /* 0x000ea20000002500 */
[----:B------:R-:W3:Y:S01]  /*9ca0*/  S2R R235, SR_TID.X ;  /* 0x0000000000eb7919 */ /* 0x000ee20000002100 */
[----:B------:R-:W-:Y:S01]  /*9cb0*/  ULEA UR5, UR5, UR4, 0x18 ;  /* 0x0000000405057291 */ /* 0x000fe2000f8ec0ff */
[----:B------:R-:W-:Y:S01]  /*9cc0*/  IMAD.MOV.U32 R230, RZ, RZ, 0x20 ;  /* 0x00000020ffe67424 */ /* 0x000fe200078e00ff */
[----:B------:R-:W1:Y:S01]  /*9cd0*/  LDCU UR7, c[0x0][0x440] ;  /* 0x00008800ff0777ac */ /* 0x000e620008000800 */
[----:B------:R-:W4:Y:S01]  /*9ce0*/  LDL R33, [R1+0x4c] ;  /* 0x00004c0001217983 */ /* 0x000f220000100800 */
[----:B------:R-:W-:-:S02]  /*9cf0*/  IMAD.MOV.U32 R231, RZ, RZ, 0x20 ;  /* 0x00000020ffe77424 */ /* 0x000fc400078e00ff */
[----:B-----5:R-:W-:Y:S01]  /*9d00*/  IMAD.MOV.U32 R134, RZ, RZ, R135 ;  /* 0x000000ffff867224 */ /* 0x020fe200078e0087 */
[----:B------:R-:W-:Y:S01]  /*9d10*/  LEA R238, R60, UR5, 0x1 ;  /* 0x000000053cee7c11 */ /* 0x000fe2000f8e08ff */
[----:B-1----:R-:W-:Y:S01]  /*9d20*/  IMAD.MOV.U32 R6, RZ, RZ, R9 ;  /* 0x000000ffff067224 */ /* 0x002fe200078e0009 */
[----:B------:R-:W1:Y:S01]  /*9d30*/  LDCU UR4, c[0x0][0x45c] ;  /* 0x00008b80ff0477ac */ /* 0x000e620008000800 */
[----:B------:R-:W-:Y:S02]  /*9d40*/  IMAD.MOV.U32 R5, RZ, RZ, R8 ;  /* 0x000000ffff057224 */ /* 0x000fe400078e0008 */
[----:B------:R-:W-:Y:S02]  /*9d50*/  IMAD.MOV.U32 R132, RZ, RZ, R138 ;  /* 0x000000ffff847224 */ /* 0x000fe400078e008a */
[----:B------:R-:W-:Y:S02]  /*9d60*/  IMAD.MOV.U32 R144, RZ, RZ, R136 ;  /* 0x000000ffff907224 */ /* 0x000fe400078e0088 */
[----:B------:R-:W-:-:S02]  /*9d70*/  IMAD.MOV.U32 R143, RZ, RZ, R137 ;  /* 0x000000ffff8f7224 */ /* 0x000fc400078e0089 */
[----:B------:R-:W-:Y:S01]  /*9d80*/  IMAD.MOV.U32 R237, RZ, RZ, 0x40 ;  /* 0x00000040ffed7424 */ /* 0x000fe200078e00ff */
[----:B---3--:R-:W-:-:S04]  /*9d90*/  SHF.R.U32.HI R31, RZ, 0x2, R31 ;  /* 0x00000002ff1f7819 */ /* 0x008fc8000001161f */
[----:B------:R-:W-:Y:S01]  /*9da0*/  LOP3.LUT R31, R31, 0x7, RZ, 0xc0, !PT ;  /* 0x000000071f1f7812 */ /* 0x000fe200078ec0ff */
[C---:B------:R-:W-:Y:S01]  /*9db0*/  IMAD.SHL.U32 R4, R235.reuse, 0x40, RZ ;  /* 0x00000040eb047824 */ /* 0x040fe200078e00ff */
[----:B------:R-:W-:Y:S01]  /*9dc0*/  SHF.R.U32.HI R228, RZ, 0x1, R235 ;  /* 0x00000001ffe47819 */ /* 0x000fe200000116eb */
[C---:B------:R-:W-:Y:S01]  /*9dd0*/  IMAD.SHL.U32 R236, R235.reuse, 0x40, RZ ;  /* 0x00000040ebec7824 */ /* 0x040fe200078e00ff */
[C---:B------:R-:W-:Y:S01]  /*9de0*/  LOP3.LUT P0, RZ, R235.reuse, 0x2, RZ, 0xc0, !PT ;  /* 0x00000002ebff7812 */ /* 0x040fe2000780c0ff */
[----:B------:R-:W-:Y:S01]  /*9df0*/  IMAD.SHL.U32 R0, R235, 0x8, RZ ;  /* 0x00000008eb007824 */ /* 0x000fe200078e00ff */
[----:B------:R-:W-:Y:S02]  /*9e00*/  LOP3.LUT R2, R4, 0x1c0, RZ, 0xc0, !PT ;  /* 0x000001c004027812 */ /* 0x000fe400078ec0ff */
[----:B------:R-:W-:Y:S02]  /*9e10*/  SEL R231, R231, 0xffffffe0, !P0 ;  /* 0xffffffe0e7e77807 */ /* 0x000fe40004000000 */
[----:B------:R-:W-:-:S04]  /*9e20*/  LOP3.LUT R2, R2, 0x38, R0, 0xf8, !PT ;  /* 0x0000003802027812 */ /* 0x000fc800078ef800 */
[----:B------:R-:W-:Y:S02]  /*9e30*/  LOP3.LUT R228, R2, 0x8, R228, 0x78, !PT ;  /* 0x0000000802e47812 */ /* 0x000fe400078e78e4 */
[----:B------:R-:W-:Y:S02]  /*9e40*/  LOP3.LUT R2, R236, 0x400, RZ, 0xc0, !PT ;  /* 0x00000400ec027812 */ /* 0x000fe400078ec0ff */
[----:B------:R-:W-:-:S04]  /*9e50*/  LOP3.LUT R228, R228, 0x200, R4, 0xf8, !PT ;  /* 0x00000200e4e47812 */ /* 0x000fc800078ef804 */
[----:B------:R-:W-:Y:S01]  /*9e60*/  LEA R228, R228, UR5, 0x1 ;  /* 0x00000005e4e47c11 */ /* 0x000fe2000f8e08ff */
[----:B--2---:R-:W-:Y:S01]  /*9e70*/  IMAD R3, R234, 0x80, R227 ;  /* 0x00000080ea037824 */ /* 0x004fe200078e02e3 */
[----:B------:R-:W-:Y:S02]  /*9e80*/  LOP3.LUT R234, R236, 0x1c0, RZ, 0xc0, !PT ;  /* 0x000001c0ecea7812 */ /* 0x000fe400078ec0ff */
[----:B----4-:R-:W-:Y:S02]  /*9e90*/  LEA.HI.SX32 R240, R32, 0xfffffffe, 0x1a ;  /* 0xfffffffe20f07811 */ /* 0x010fe400078fd2ff */
[----:B------:R-:W-:Y:S02]  /*9ea0*/  IADD3 R3, PT, PT, R62, R3, R31 ;  /* 0x000000033e037210 */ /* 0x000fe40007ffe01f */
[----:B------:R-:W2:Y:S01]  /*9eb0*/  S2R R31, SR_TID.X ;  /* 0x00000000001f7919 */ /* 0x000ea20000002100 */
[----:B------:R-:W-:Y:S02]  /*9ec0*/  LOP3.LUT R234, R234, 0x38, R0, 0xf8, !PT ;  /* 0x00000038eaea7812 */ /* 0x000fe400078ef800 */
[----:B------:R3:W-:Y:S02]  /*9ed0*/  STL [R1+0x44], R3 ;  /* 0x0000440301007387 */ /* 0x0007e40000100800 */
[----:B------:R-:W-:-:S02]  /*9ee0*/  LOP3.LUT R229, R234, 0x8, R235, 0x78, !PT ;  /* 0x00000008eae57812 */ /* 0x000fc400078e78eb */
[----:B------:R-:W-:Y:S03]  /*9ef0*/  STL.64 [R1+0x20], R8 ;  /* 0x0000200801007387 */ /* 0x000fe60000100a00 */
[----:B------:R-:W-:Y:S01]  /*9f00*/  IMAD R229, R229, 0x2, R2 ;  /* 0x00000002e5e57824 */ /* 0x000fe200078e0202 */
[----:B---3--:R-:W-:Y:S01]  /*9f10*/  LOP3.LUT R3, R0, 0x38, RZ, 0xc0, !PT ;  /* 0x0000003800037812 */ /* 0x008fe200078ec0ff */
[----:B------:R-:W-:Y:S02]  /*9f20*/  VIADD R0, R228, 0xc000 ;  /* 0x0000c000e4007836 */ /* 0x000fe40000000000 */
[----:B--2---:R-:W-:Y:S01]  /*9f30*/  IMAD.SHL.U32 R31, R31, 0x2, RZ ;  /* 0x000000021f1f7824 */ /* 0x004fe200078e00ff */
[----:B------:R-:W-:Y:S01]  /*9f40*/  ISETP.GE.AND P1, PT, R3, UR6, PT ;  /* 0x0000000603007c0c */ /* 0x000fe2000bf26270 */
[----:B------:R-:W2:Y:S01]  /*9f50*/  LDCU UR6, c[0x0][0x50c] ;  /* 0x0000a180ff0677ac */ /* 0x000ea20008000800 */
[----:B------:R-:W-:-:S02]  /*9f60*/  SHF.L.U64.HI R3, R5, 0x4, R6 ;  /* 0x0000000405037819 */ /* 0x000fc40000010206 */
[----:B------:R-:W-:-:S05]  /*9f70*/  LOP3.LUT R31, R31, 0x6, RZ, 0xc0, !PT ;  /* 0x000000061f1f7812 */ /* 0x000fca00078ec0ff */
[----:B------:R-:W-:Y:S02]  /*9f80*/  IMAD.IADD R2, R31, 0x1, R33 ;  /* 0x000000011f027824 */ /* 0x000fe400078e0221 */
[----:B------:R-:W3:Y:S03]  /*9f90*/  S2R R31, SR_TID.X ;  /* 0x00000000001f7919 */ /* 0x000ee60000002100 */
[----:B------:R4:W-:Y:S04]  /*9fa0*/  STL [R1+0x40], R2 ;  /* 0x0000400201007387 */ /* 0x0009e80000100800 */
[----:B------:R1:W-:Y:S01]  /*9fb0*/  STL [R1+0x50], R3 ;  /* 0x0000500301007387 */ /* 0x0003e20000100800 */
[----:B----4-:R-:W-:Y:S01]  /*9fc0*/  IMAD.SHL.U32 R2, R5, 0x10, RZ ;  /* 0x0000001005027824 */ /* 0x010fe200078e00ff */
[----:B---3--:R-:W-:-:S04]  /*9fd0*/  LOP3.LUT P4, RZ, R31, 0x2, RZ, 0xc0, !PT ;  /* 0x000000021fff7812 */ /* 0x008fc8000788c0ff */
[----:B------:R3:W-:Y:S01]  /*9fe0*/  STL [R1+0x54], R2 ;  /* 0x0000540201007387 */ /* 0x0007e20000100800 */
[----:B------:R-:W-:-:S05]  /*9ff0*/  SEL R230, R230, 0xffffffe0, !P4 ;  /* 0xffffffe0e6e67807 */ /* 0x000fca0006000000 */
[----:B------:R-:W-:Y:S01]  /*a000*/  IMAD.IADD R230, R230, 0x1, R228 ;  /* 0x00000001e6e67824 */ /* 0x000fe200078e02e4 */
[----:B-12---:R-:W-:Y:S06]  /*a010*/  BRA `(.L_x_489) ;  /* 0x0000000400447947 */ /* 0x006fec0003800000 */
.L_x_491:
[----:B------:R-:W2:Y:S01]  /*a020*/  LDL R40, [R1+0xc] ;  /* 0x00000c0001287983 */ /* 0x000ea20000100800 */
[----:B------:R-:W1:Y:S01]  /*a030*/  LDC.64 R6, c[0x0][0x3b8] ;  /* 0x0000ee00ff067b82 */ /* 0x000e620000000a00 */
[----:B------:R-:W-:Y:S02]  /*a040*/  VIADD R2, R240, 0xffffffff ;  /* 0xfffffffff0027836 */ /* 0x000fe40000000000 */
[----:B------:R-:W3:Y:S02]  /*a050*/  LDL R39, [R1+0x8] ;  /* 0x0000080001277983 */ /* 0x000ee40000100800 */
[----:B-1----:R-:W-:Y:S01]  /*a060*/  IMAD.WIDE.U32 R4, R2, R6, RZ ;  /* 0x0000000602047225 */ /* 0x002fe200078e00ff */
[C---:B------:R-:W-:Y:S03]  /*a070*/  SHF.L.U64.HI R15, R6.reuse, 0x4, R7 ;  /* 0x00000004060f7819 */ /* 0x040fe60000010207 */
[----:B------:R-:W-:Y:S02]  /*a080*/  IMAD.SHL.U32 R12, R6, 0x10, RZ ;  /* 0x00000010060c7824 */ /* 0x000fe400078e00ff */
[----:B------:R-:W-:Y:S03]  /*a090*/  IMAD R5, R2, R7, R5 ;  /* 0x0000000702057224 */ /* 0x000fe600078e0205 */
[C---:B------:R-:W-:Y:S04]  /*a0a0*/  LEA R2, P3, R4.reuse, R12, 0x6 ;  /* 0x0000000c04027211 */ /* 0x040fe800078630ff */
[C-C-:B------:R-:W-:Y:S02]  /*a0b0*/  LEA.HI.X R3, R4.reuse, R15, R5.reuse, 0x6, P3 ;  /* 0x0000000f04037211 */ /* 0x140fe400018f3405 */
[CC--:B--2---:R-:W-:Y:S02]  /*a0c0*/  @!P1 LEA R9, P5, R4.reuse, R40.reuse, 0x7 ;  /* 0x0000002804099211 */ /* 0x0c4fe400078a38ff */
[C---:B------:R-:W-:Y:S02]  /*a0d0*/  @!P4 LEA R10, P2, R4.reuse, R40, 0x7 ;  /* 0x00000028040ac211 */ /* 0x040fe400078438ff */
[CCC-:B---3--:R-:W-:Y:S02]  /*a0e0*/  @!P1 LEA.HI.X R8, R4.reuse, R39.reuse, R5.reuse, 0x7, P5 ;  /* 0x0000002704089211 */ /* 0x1c8fe400028f3c05 */
[----:B------:R-:W-:Y:S01]  /*a0f0*/  @!P4 LEA.HI.X R11, R4, R39, R5, 0x7, P2 ;  /* 0x00000027040bc211 */ /* 0x000fe200010f3c05 */
[----:B------:R-:W-:Y:S01]  /*a100*/  @!P1 IMAD.MOV.U32 R4, RZ, RZ, R9 ;  /* 0x000000ffff049224 */ /* 0x000fe200078e0009 */
[CC--:B------:R-:W-:Y:S01]  /*a110*/  @!P1 LEA R13, P5, R6.reuse, R2.reuse, 0x5 ;  /* 0x00000002060d9211 */ /* 0x0c0fe200078a28ff */
[----:B------:R-:W-:Y:S03]  /*a120*/  @!P1 IMAD.MOV.U32 R5, RZ, RZ, R8 ;  /* 0x000000ffff059224 */ /* 0x000fe600078e0008 */
        /* <DEDUP_REMOVED lines=12> */
[-C--:B------:R-:W-:Y:S02]  /*a1f0*/  @!P4 IADD3 R4, P3, PT, R12, R2.reuse, RZ ;  /* 0x000000020c04c210 */ /* 0x080fe40007f7e0ff */
[----:B------:R-:W-:Y:S01]  /*a200*/  @!P4 LEA R12, P2, R6, R2, 0x5 ;  /* 0x00000002060cc211 */ /* 0x000fe200078428ff */
[--C-:B------:R-:W-:Y:S01]  /*a210*/  @!P1 IMAD.X R14, R15, 0x1, R3.reuse, P6 ;  /* 0x000000010f0e9824 */ /* 0x100fe200030e0603 */
[-C--:B------:R-:W-:Y:S01]  /*a220*/  @!P1 LEA R20, P6, R5, R40.reuse, 0x1 ;  /* 0x0000002805149211 */ /* 0x080fe200078c08ff */
[----:B------:R-:W-:Y:S01]  /*a230*/  @!P4 IMAD.X R9, R15, 0x1, R3, P3 ;  /* 0x000000010f09c824 */ /* 0x000fe200018e0603 */
[-C--:B------:R-:W-:Y:S02]  /*a240*/  @!P4 LEA R8, P3, R4, R40.reuse, 0x1 ;  /* 0x000000280408c211 */ /* 0x080fe400078608ff */
[-C--:B------:R-:W-:Y:S02]  /*a250*/  @!P1 LEA.HI.X R16, R5, R39.reuse, R14, 0x1, P6 ;  /* 0x0000002705109211 */ /* 0x080fe400030f0c0e */
[-C--:B---3--:R-:W-:Y:S02]  /*a260*/  @!P1 LEA R10, P6, R2, R40.reuse, 0x1 ;  /* 0x00000028020a9211 */ /* 0x088fe400078c08ff */
[-C--:B------:R-:W-:Y:S02]  /*a270*/  @!P4 LEA.HI.X R9, R4, R39.reuse, R9, 0x1, P3 ;  /* 0x000000270409c211 */ /* 0x080fe400018f0c09 */
[----:B------:R-:W-:Y:S02]  /*a280*/  @!P1 LEA.HI.X R11, R2, R39, R3, 0x1, P6 ;  /* 0x00000027020b9211 */ /* 0x000fe400030f0c03 */
[----:B------:R-:W-:Y:S02]  /*a290*/  @!P4 LEA.HI.X R15, R6, R3, R7, 0x5, P2 ;  /* 0x00000003060fc211 */ /* 0x000fe400010f2c07 */
[-C--:B------:R-:W-:Y:S01]  /*a2a0*/  @!P4 LEA R6, P3, R2, R40.reuse, 0x1 ;  /* 0x000000280206c211 */ /* 0x080fe200078608ff */
[----:B------:R-:W-:Y:S01]  /*a2b0*/  @!PT LDS RZ, [RZ] ;  /* 0x00000000fffff984 */ /* 0x000fe20000000800 */
[----:B------:R-:W-:Y:S01]  /*a2c0*/  @!PT LDS RZ, [RZ] ;  /* 0x00000000fffff984 */ /* 0x000fe20000000800 */
[----:B------:R-:W-:Y:S01]  /*a2d0*/  @!PT LDS RZ, [RZ] ;  /* 0x00000000fffff984 */ /* 0x000fe20000000800 */
[----:B------:R-:W-:Y:S01]  /*a2e0*/  @!P1 LDGSTS.E.BYPASS.LTC128B.128 [R238+0x8800], desc[UR16][R10.64] ;  /* 0x088000000aee9fae */ /* 0x000fe2000b981a10 */
[-C--:B------:R-:W-:Y:S02]  /*a2f0*/  @!P4 LEA R4, P2, R12, R40.reuse, 0x1 ;  /* 0x000000280c04c211 */ /* 0x080fe400078408ff */
[-C--:B------:R-:W-:Y:S01]  /*a300*/  @!P4 LEA.HI.X R7, R2, R39.reuse, R3, 0x1, P3 ;  /* 0x000000270207c211 */ /* 0x080fe200018f0c03 */
[----:B------:R2:W-:Y:S01]  /*a310*/  @P1 STS.128 [R238+0x8800], RZ ;  /* 0x008800ffee001388 */ /* 0x0005e20000000c00 */
[-C--:B------:R-:W-:Y:S02]  /*a320*/  @!P4 LEA.HI.X R5, R12, R39.reuse, R15, 0x1, P2 ;  /* 0x000000270c05c211 */ /* 0x080fe400010f0c0f */
[C---:B------:R-:W-:Y:S01]  /*a330*/  @!P1 LEA R14, P5, R13.reuse, R40, 0x1 ;  /* 0x000000280d0e9211 */ /* 0x040fe200078a08ff */
[----:B------:R-:W-:Y:S01]  /*a340*/  @!PT LDS RZ, [RZ] ;  /* 0x00000000fffff984 */ /* 0x000fe20000000800 */
[----:B------:R-:W-:Y:S01]  /*a350*/  @!PT LDS RZ, [RZ] ;  /* 0x00000000fffff984 */ /* 0x000fe20000000800 */
[----:B------:R-:W-:Y:S01]  /*a360*/  @!PT LDS RZ, [RZ] ;  /* 0x00000000fffff984 */ /* 0x000fe20000000800 */
[----:B------:R1:W-:Y:S03]  /*a370*/  @!P4 LDGSTS.E.BYPASS.LTC128B.128 [R238+0xa800], desc[UR16][R6.64+0x80] ;  /* 0x0a80008006eecfae */ /* 0x0003e6000b981a10 */
[----:B------:R-:W-:Y:S01]  /*a380*/  @!P1 LEA.HI.X R3, R13, R39, R17, 0x1, P5 ;  /* 0x000000270d039211 */ /* 0x000fe200028f0c11 */
[----:B------:R2:W-:Y:S01]  /*a390*/  @P4 STS.128 [R238+0xa800], RZ ;  /* 0x00a800ffee004388 */ /* 0x0005e20000000c00 */
[----:B------:R-:W-:Y:S02]  /*a3a0*/  @!P1 IMAD.MOV.U32 R2, RZ, RZ, R14 ;  /* 0x000000ffff029224 */ /* 0x000fe400078e000e */
        /* <DEDUP_REMOVED lines=24> */
.L_x_489:
[----:B------:R-:W3:Y:S01]  /*a530*/  LDL R12, [R1+0x20] ;  /* 0x00002000010c7983 */ /* 0x000ee20000100800 */
[----:B------:R-:W-:Y:S04]  /*a540*/  DEPBAR.LE SB0, 0x0 ;  /* 0x000080000000791a */ /* 0x000fe80000000000 */
[----:B------:R-:W2:Y:S01]  /*a550*/  LDL R13, [R1+0x24] ;  /* 0x00002400010d7983 */ /* 0x000ea20000100800 */
[C---:B------:R-:W-:Y:S02]  /*a560*/  SHF.L.U32 R8, R235.reuse, 0x3, RZ ;  /* 0x00000003eb087819 */ /* 0x040fe400000006ff */
[----:B------:R-:W-:Y:S01]  /*a570*/  SHF.L.U32 R0, R235, 0x5, RZ ;  /* 0x00000005eb007819 */ /* 0x000fe200000006ff */
[----:B------:R-:W4:Y:S01]  /*a580*/  LDL R15, [R1+0x1c] ;  /* 0x00001c00010f7983 */ /* 0x000f220000100800 */
[----:B------:R-:W-:Y:S02]  /*a590*/  LOP3.LUT R8, R8, 0x38, RZ, 0xc0, !PT ;  /* 0x0000003808087812 */ /* 0x000fe400078ec0ff */
[----:B-----5:R-:W-:Y:S01]  /*a5a0*/  SHF.R.U32.HI R232, RZ, 0x1, R235 ;  /* 0x00000001ffe87819 */ /* 0x020fe200000116eb */
[----:B------:R-:W5:Y:S01]  /*a5b0*/  LDL R14, [R1+0x18] ;  /* 0x00001800010e7983 */ /* 0x000f620000100800 */
[----:B------:R-:W-:Y:S02]  /*a5c0*/  LOP3.LUT R9, R8, 0x40, RZ, 0xfc, !PT ;  /* 0x0000004008097812 */ /* 0x000fe400078efcff */
[----:B------:R-:W-:Y:S01]  /*a5d0*/  LOP3.LUT R233, R0, 0x7c00, RZ, 0xc0, !PT ;  /* 0x00007c0000e97812 */ /* 0x000fe200078ec0ff */
[----:B------:R-:W5:Y:S01]  /*a5e0*/  LDL R7, [R1+0x54] ;  /* 0x0000540001077983 */ /* 0x000f620000100800 */
[----:B------:R-:W-:Y:S01]  /*a5f0*/  BAR.SYNC.DEFER_BLOCKING 0x0 ;  /* 0x0000000000007b1d */ /* 0x000fe20000010000 */
[----:B------:R-:W-:Y:S02]  /*a600*/  ISETP.GE.AND P4, PT, R9, UR7, PT ;  /* 0x0000000709007c0c */ /* 0x000fe4000bf86270 */
[----:B------:R-:W-:Y:S03]  /*a610*/  LOP3.LUT R0, R232, 0x8, RZ, 0xc0, !PT ;  /* 0x00000008e8007812 */ /* 0x000fe600078ec0ff */
[----:B------:R-:W5:Y:S04]  /*a620*/  LDL R6, [R1+0x50] ;  /* 0x0000500001067983 */ /* 0x000f680000100800 */
[----:B-1----:R1:W-:Y:S04]  /*a630*/  STL [R1+0x28], R9 ;  /* 0x0000280901007387 */ /* 0x0023e80000100800 */
[----:B------:R-:W5:Y:S04]  /*a640*/  LDL R242, [R1+0x40] ;  /* 0x0000400001f27983 */ /* 0x000f680000100800 */
[----:B------:R-:W5:Y:S01]  /*a650*/  LDL R241, [R1+0x44] ;  /* 0x0000440001f17983 */ /* 0x000f620000100800 */
[----:B---3--:R-:W-:Y:S04]  /*a660*/  IMAD.WIDE.U32 R2, R240, R12, RZ ;  /* 0x0000000cf0027225 */ /* 0x008fe800078e00ff */
[----:B------:R-:W-:Y:S02]  /*a670*/  IMAD.SHL.U32 R4, R2, 0x40, RZ ;  /* 0x0000004002047824 */ /* 0x000fe400078e00ff */
[----:B--2---:R-:W-:Y:S05]  /*a680*/  IMAD R3, R240, R13, R3 ;  /* 0x0000000df0037224 */ /* 0x004fea00078e0203 */
[----:B------:R-:W-:Y:S02]  /*a690*/  SHF.L.U64.HI R5, R2, 0x6, R3 ;  /* 0x0000000602057819 */ /* 0x000fe40000010203 */
[CC--:B----4-:R-:W-:Y:S04]  /*a6a0*/  @!P1 LEA R2, P0, R4.reuse, R15.reuse, 0x1 ;  /* 0x0000000f04029211 */ /* 0x0d0fe800078008ff */
[CCC-:B-----5:R-:W-:Y:S02]  /*a6b0*/  @!P1 LEA.HI.X R3, R4.reuse, R14.reuse, R5.reuse, 0x1, P0 ;  /* 0x0000000e04039211 */ /* 0x1e0fe400000f0c05 */
[C---:B------:R-:W-:Y:S03]  /*a6c0*/  @!P4 LEA R10, P0, R4.reuse, R15, 0x1 ;  /* 0x0000000f040ac211 */ /* 0x040fe600078008ff */
[----:B------:R-:W-:Y:S01]  /*a6d0*/  @!PT LDS RZ, [RZ] ;  /* 0x00000000fffff984 */ /* 0x000fe20000000800 */
[----:B------:R-:W-:Y:S01]  /*a6e0*/  @!PT LDS RZ, [RZ] ;  /* 0x00000000fffff984 */ /* 0x000fe20000000800 */
[----:B------:R-:W-:Y:S01]  /*a6f0*/  @!PT LDS RZ, [RZ] ;  /* 0x00000000fffff984 */ /* 0x000fe20000000800 */
[----:B------:R2:W-:Y:S01]  /*a700*/  @!P1 LDGSTS.E.BYPASS.LTC128B.128 [R238+0xc000], desc[UR16][R2.64] ;  /* 0x0c00000002ee9fae */ /* 0x0005e2000b981a10 */
[--C-:B------:R-:W-:Y:S07]  /*a710*/  @!P4 LEA.HI.X R11, R4, R14, R5.reuse, 0x1, P0 ;  /* 0x0000000e040bc211 */ /* 0x100fee00000f0c05 */
[----:B------:R-:W-:Y:S01]  /*a720*/  @P1 STS.128 [R238+0xc000], RZ ;  /* 0x00c000ffee001388 */ /* 0x000fe20000000c00 */
[----:B------:R-:W-:Y:S07]  /*a730*/  ISETP.GE.AND P1, PT, R8, UR7, PT ;  /* 0x0000000708007c0c */ /* 0x000fee000bf26270 */
[----:B------:R-:W-:Y:S01]  /*a740*/  @!PT LDS RZ, [RZ] ;  /* 0x00000000fffff984 */ /* 0x000fe20000000800 */
[----:B------:R-:W-:Y:S01]  /*a750*/  @!PT LDS RZ, [RZ] ;  /* 0x00000000fffff984 */ /* 0x000fe20000000800 */
[----:B------:R-:W-:Y:S01]  /*a760*/  @!PT LDS RZ, [RZ] ;  /* 0x00000000fffff984 */ /* 0x000fe20000000800 */
[----:B------:R-:W-:Y:S08]  /*a770*/  @!P4 LDGSTS.E.BYPASS.LTC128B.128 [R238+0xe000], desc[UR16][R10.64+0x80] ;  /* 0x0e0000800aeecfae */ /* 0x000ff0000b981a10 */
[----:B------:R-:W-:Y:S01]  /*a780*/  @P4 STS.128 [R238+0xe000], RZ ;  /* 0x00e000ffee004388 */ /* 0x000fe20000000c00 */
[----:B--2---:R-:W-:Y:S02]  /*a790*/  IADD3 R3, P2, PT, R7, R4, RZ ;  /* 0x0000000407037210 */ /* 0x004fe40007f5e0ff */
[----:B------:R-:W-:Y:S02]  /*a7a0*/  LOP3.LUT R2, R233, 0x200, R236, 0xf8, !PT ;  /* 0x00000200e9027812 */ /* 0x000fe400078ef8ec */
[C---:B------:R-:W-:Y:S02]  /*a7b0*/  IADD3 R7, P3, PT, R3.reuse, R7, RZ ;  /* 0x0000000703077210 */ /* 0x040fe40007f7e0ff */
[----:B------:R-:W-:Y:S01]  /*a7c0*/  LOP3.LUT R0, R2, R234, R0, 0xf6, !PT ;  /* 0x000000ea02007212 */ /* 0x000fe200078ef600 */
[----:B------:R-:W-:Y:S01]  /*a7d0*/  IMAD.X R2, R6, 0x1, R5, P2 ;  /* 0x0000000106027824 */ /* 0x000fe200010e0605 */
[----:B------:R-:W-:Y:S02]  /*a7e0*/  LEA R5, P2, R12, R3, 0x5 ;  /* 0x000000030c057211 */ /* 0x000fe400078428ff */
[-C--:B------:R-:W-:Y:S02]  /*a7f0*/  @!P4 LEA R8, P0, R3, R15.reuse, 0x1 ;  /* 0x0000000f0308c211 */ /* 0x080fe400078008ff */
[----:B-1----:R-:W-:Y:S02]  /*a800*/  IADD3.X R9, PT, PT, R2, R6, RZ, P3, !PT ;  /* 0x0000000602097210 */ /* 0x002fe40001ffe4ff */
[-C--:B------:R-:W-:Y:S02]  /*a810*/  LEA R6, P3, R7, R15.reuse, 0x1 ;  /* 0x0000000f07067211 */ /* 0x080fe400078608ff */
[----:B------:R-:W-:Y:S02]  /*a820*/  LEA.HI.X R13, R12, R2, R13, 0x5, P2 ;  /* 0x000000020c0d7211 */ /* 0x000fe400010f2c0d */
[-C--:B------:R-:W-:Y:S02]  /*a830*/  @!P1 LEA R12, P5, R3, R15.reuse, 0x1 ;  /* 0x0000000f030c9211 */ /* 0x080fe400078a08ff */
[-C--:B------:R-:W-:Y:S02]  /*a840*/  LEA.HI.X R7, R7, R14.reuse, R9, 0x1, P3 ;  /* 0x0000000e07077211 */ /* 0x080fe400018f0c09 */
[CCC-:B------:R-:W-:Y:S02]  /*a850*/  @!P4 LEA.HI.X R9, R3.reuse, R14.reuse, R2.reuse, 0x1, P0 ;  /* 0x0000000e0309c211 */ /* 0x1c0fe400000f0c02 */
[-C--:B------:R-:W-:Y:S01]  /*a860*/  @!P1 LEA.HI.X R3, R3, R14.reuse, R2, 0x1, P5 ;  /* 0x0000000e03039211 */ /* 0x080fe200028f0c02 */
[----:B------:R-:W-:Y:S01]  /*a870*/  @!P1 IMAD.MOV.U32 R2, RZ, RZ, R12 ;  /* 0x000000ffff029224 */ /* 0x000fe200078e000c */
[C---:B------:R-:W-:Y:S02]  /*a880*/  LEA R4, P2, R5.reuse, R15, 0x1 ;  /* 0x0000000f05047211 */ /* 0x040fe400078408ff */
[----:B------:R-:W-:Y:S02]  /*a890*/  LEA R135, R0, UR5, 0x1 ;  /* 0x0000000500877c11 */ /* 0x000fe4000f8e08ff */
[----:B------:R-:W-:Y:S01]  /*a8a0*/  @!PT LDS RZ, [RZ] ;  /* 0x00000000fffff984 */ /* 0x000fe20000000800 */
[----:B------:R-:W-:Y:S01]  /*a8b0*/  @!PT LDS RZ, [RZ] ;  /* 0x00000000fffff984 */ /* 0x000fe20000000800 */
[----:B------:R-:W-:Y:S01]  /*a8c0*/  @!PT LDS RZ, [RZ] ;  /* 0x00000000fffff984 */ /* 0x000fe20000000800 */
[----:B------:R1:W-:Y:S01]  /*a8d0*/  @!P1 LDGSTS.E.BYPASS.LTC128B.128 [R238+0xc800], desc[UR16][R2.64] ;  /* 0x0c80000002ee9fae */ /* 0x0003e2000b981a10 */
[----:B------:R-:W-:Y:S02]  /*a8e0*/  LEA.HI.X R5, R5, R14, R13, 0x1, P2 ;  /* 0x0000000e05057211 */ /* 0x000fe400010f0c0d */
[--C-:B------:R-:W-:Y:S01]  /*a8f0*/  IMAD.IADD R141, R231, 0x1, R135.reuse ;  /* 0x00000001e78d7824 */ /* 0x100fe200078e0287 */
[----:B------:R-:W-:Y:S02]  /*a900*/  LOP3.LUT P0, RZ, R235, 0x4, RZ, 0xc0, !PT ;  /* 0x00000004ebff7812 */ /* 0x000fe4000780c0ff */
[----:B------:R-:W-:Y:S02]  /*a910*/  ISETP.NE.AND P2, PT, R240, RZ, PT ;  /* 0x000000fff000720c */ /* 0x000fe40003f45270 */
[----:B------:R-:W-:Y:S01]  /*a920*/  @P1 STS.128 [R238+0xc800], RZ ;  /* 0x00c800ffee001388 */ /* 0x000fe20000000c00 */
[----:B------:R-:W-:Y:S05]  /*a930*/  SEL R0, R237, 0xffffffc0, !P0 ;  /* 0xffffffc0ed007807 */ /* 0x000fea0004000000 */
[----:B------:R-:W-:Y:S02]  /*a940*/  IMAD.IADD R140, R0, 0x1, R135 ;  /* 0x00000001008c7824 */ /* 0x000fe400078e0287 */
[----:B------:R-:W-:Y:S01]  /*a950*/  @!PT LDS RZ, [RZ] ;  /* 0x00000000fffff984 */ /* 0x000fe20000000800 */
[----:B------:R-:W-:Y:S01]  /*a960*/  @!PT LDS RZ, [RZ] ;  /* 0x00000000fffff984 */ /* 0x000fe20000000800 */
[----:B------:R-:W-:Y:S01]  /*a970*/  @!PT LDS RZ, [RZ] ;  /* 0x00000000fffff984 */ /* 0x000fe20000000800 */
[----:B------:R-:W-:Y:S02]  /*a980*/  @!P4 LDGSTS.E.BYPASS.LTC128B.128 [R238+0xe800], desc[UR16][R8.64+0x80] ;  /* 0x0e80008008eecfae */ /* 0x000fe4000b981a10 */
[----:B------:R-:W-:Y:S06]  /*a990*/  IMAD.IADD R224, R231, 0x1, R140 ;  /* 0x00000001e7e07824 */ /* 0x000fec00078e028c */
[----:B------:R-:W-:Y:S01]  /*a9a0*/  @P4 STS.128 [R238+0xe800], RZ ;  /* 0x00e800ffee004388 */ /* 0x000fe20000000c00 */
[----:B-1----:R-:W-:Y:S04]  /*a9b0*/  IADD3 R2, PT, PT, R229, UR5, RZ ;  /* 0x00000005e5027c10 */ /* 0x002fe8000fffe0ff */
[C---:B------:R-:W-:Y:S03]  /*a9c0*/  IADD3 R3, PT, PT, R2.reuse, R231, RZ ;  /* 0x000000e702037210 */ /* 0x040fe60007ffe0ff */
[----:B------:R-:W-:Y:S01]  /*a9d0*/  @!PT LDS RZ, [RZ] ;  /* 0x00000000fffff984 */ /* 0x000fe20000000800 */
[----:B------:R-:W-:Y:S01]  /*a9e0*/  @!PT LDS RZ, [RZ] ;  /* 0x00000000fffff984 */ /* 0x000fe20000000800 */
[----:B------:R-:W-:Y:S01]  /*a9f0*/  @!PT LDS RZ, [RZ] ;  /* 0x00000000fffff984 */ /* 0x000fe20000000800 */
[----:B------:R-:W-:Y:S01]  /*aa00*/  @!P1 LDGSTS.E.BYPASS.LTC128B.128 [R238+0xd000], desc[UR16][R6.64] ;  /* 0x0d00000006ee9fae */ /* 0x000fe2000b981a10 */
[----:B------:R-:W-:Y:S04]  /*aa10*/  IADD3 R0, PT, PT, R2, R0, RZ ;  /* 0x0000000002007210 */ /* 0x000fe80007ffe0ff */
[----:B------:R-:W-:Y:S03]  /*aa20*/  IADD3 R2, PT, PT, R231, R0, RZ ;  /* 0x00000000e7027210 */ /* 0x000fe60007ffe0ff */
        /* <DEDUP_REMOVED lines=168> */
[-C--:B--2---:R-:W-:Y:S01]  /*b4b0*/  HMMA.16816.F32.BF16 R52, R136, R220.reuse, R52 ;  /* 0x000000dc8834723c */ /* 0x084fe20000041834 */
[----:B------:R-:W-:Y:S07]  /*b4c0*/  LDSM.16.M88.4 R224, [R224+0x6000] ;  /* 0x00600000e0e0783b */ /* 0x000fee0000000200 */
[C---:B------:R-:W-:Y:S08]  /*b4d0*/  HMMA.16816.F32.BF16 R56, R212.reuse, R220, R56 ;  /* 0x000000dcd438723c */ /* 0x040ff00000041838 */
[-C--:B------:R-:W-:Y:S01]  /*b4e0*/  HMMA.16816.F32.BF16 R60, R212, R222.reuse, R60 ;  /* 0x000000ded43c723c */ /* 0x080fe2000004183c */
[----:B------:R-:W1:Y:S07]  /*b4f0*/  LDSM.16.M88.4 R212, [R2+0xa000] ;  /* 0x00a0000002d4783b */ /* 0x000e6e0000000200 */
[----:B------:R-:W-:Y:S08]  /*b500*/  HMMA.16816.F32.BF16 R64, R136, R222, R64 ;  /* 0x000000de8840723c */ /* 0x000ff00000041840 */
[-C--:B-1----:R-:W-:Y:S08]  /*b510*/  HMMA.16816.F32.BF16 R4, R216, R212.reuse, R4 ;  /* 0x000000d4d804723c */ /* 0x082ff00000041804 */
[C---:B------:R-:W-:Y:S08]  /*b520*/  HMMA.16816.F32.BF16 R8, R224.reuse, R212, R8 ;  /* 0x000000d4e008723c */ /* 0x040ff00000041808 */
[-C--:B------:R-:W-:Y:S03]  /*b530*/  HMMA.16816.F32.BF16 R12, R224, R214.reuse, R12 ;  /* 0x000000d6e00c723c */ /* 0x080fe6000004180c */
[----:B------:R-:W-:Y:S01]  /*b540*/  FMUL.FTZ R4, R4, UR6 ;  /* 0x0000000604047c20 */ /* 0x000fe20008410000 */
[----:B------:R-:W-:Y:S01]  /*b550*/  FMUL.FTZ R5, R5, UR6 ;  /* 0x0000000605057c20 */ /* 0x000fe20008410000 */
[----:B------:R-:W-:Y:S01]  /*b560*/  FMUL.FTZ R6, R6, UR6 ;  /* 0x0000000606067c20 */ /* 0x000fe20008410000 */
[----:B------:R-:W-:Y:S01]  /*b570*/  FMUL.FTZ R7, R7, UR6 ;  /* 0x0000000607077c20 */ /* 0x000fe20008410000 */
[----:B------:R-:W1:Y:S01]  /*b580*/  MUFU.TANH R140, R4 ;  /* 0x00000004008c7308 */ /* 0x000e620000002400 */
        /* <DEDUP_REMOVED lines=18> */
[----:B--2---:R-:W2:Y:S09]  /*b6b0*/  LDSM.16.M88.4 R4, [R2+0xa800] ;  /* 0x00a800000204783b */ /* 0x004eb20000000200 */
[----:B------:R-:W3:Y:S10]  /*b6c0*/  MUFU.TANH R137, R8 ;  /* 0x0000000800897308 */ /* 0x000ef40000002400 */
[----:B------:R4:W-:Y:S10]  /*b6d0*/  MUFU.TANH R136, R9 ;  /* 0x0000000900887308 */ /* 0x0009f40000002400 */
[----:B------:R5:W-:Y:S10]  /*b6e0*/  MUFU.TANH R141, R12 ;  /* 0x0000000c008d7308 */ /* 0x000bf40000002400 */
[----:B------:R-:W-:Y:S01]  /*b6f0*/  MUFU.TANH R138, R16 ;  /* 0x00000010008a7308 */ /* 0x000fe20000002400 */
[----:B----4-:R-:W4:Y:S09]  /*b700*/  LDSM.16.M88.4 R8, [R2+0xb000] ;  /* 0x00b000000208783b */ /* 0x010f320000000200 */
[----:B------:R-:W-:Y:S01]  /*b710*/  MUFU.TANH R145, R13 ;  /* 0x0000000d00917308 */ /* 0x000fe20000002400 */
[-C--:B--2---:R-:W-:Y:S03]  /*b720*/  HMMA.16816.F32.BF16 R20, R216, R4.reuse, R20 ;  /* 0x00000004d814723c */ /* 0x084fe60000041814 */
[----:B-----5:R-:W-:Y:S06]  /*b730*/  IMAD R12, R240, 0x40, R242 ;  /* 0x00000040f00c7824 */ /* 0x020fec00078e02f2 */
[----:B------:R-:W-:Y:S01]  /*b740*/  MUFU.TANH R15, R15 ;  /* 0x0000000f000f7308 */ /* 0x000fe20000002400 */
[C---:B------:R-:W-:Y:S04]  /*b750*/  HMMA.16816.F32.BF16 R24, R224.reuse, R4, R24 ;  /* 0x00000004e018723c */ /* 0x040fe80000041818 */
[----:B------:R-:W-:Y:S05]  /*b760*/  IADD3 R12, PT, PT, R241, -R12, RZ ;  /* 0x8000000cf10c7210 */ /* 0x000fea0007ffe0ff */
[----:B------:R-:W2:Y:S01]  /*b770*/  MUFU.TANH R14, R14 ;  /* 0x0000000e000e7308 */ /* 0x000ea20000002400 */
[-C--:B------:R-:W-:Y:S03]  /*b780*/  HMMA.16816.F32.BF16 R28, R224, R6.reuse, R28 ;  /* 0x00000006e01c723c */ /* 0x080fe6000004181c */
[----:B------:R-:W-:Y:S02]  /*b790*/  VIADD R5, R12, 0xfffffff7 ;  /* 0xfffffff70c057836 */ /* 0x000fe40000000000 */
[----:B------:R-:W-:Y:S01]  /*b7a0*/  FMUL.FTZ R22, R22, UR6 ;  /* 0x0000000616167c20 */ /* 0x000fe20008410000 */
[----:B------:R-:W-:Y:S03]  /*b7b0*/  FMUL.FTZ R20, R20, UR6 ;  /* 0x0000000614147c20 */ /* 0x000fe60008410000 */
[----:B------:R-:W5:Y:S01]  /*b7c0*/  MUFU.TANH R18, R18 ;  /* 0x0000001200127308 */ /* 0x000f620000002400 */
[----:B------:R-:W-:Y:S01]  /*b7d0*/  IABS R4, R12 ;  /* 0x0000000c00047213 */ /* 0x000fe20000000000 */
[C---:B------:R-:W-:Y:S04]  /*b7e0*/  HMMA.16816.F32.BF16 R32, R216.reuse, R6, R32 ;  /* 0x00000006d820723c */ /* 0x040fe80000041820 */
[----:B------:R-:W-:Y:S01]  /*b7f0*/  IABS R5, R5 ;  /* 0x0000000500057213 */ /* 0x000fe20000000000 */
[----:B------:R-:W-:Y:S03]  /*b800*/  FMUL.FTZ R27, R27, UR6 ;  /* 0x000000061b1b7c20 */ /* 0x000fe60008410000 */
[----:B------:R-:W-:Y:S01]  /*b810*/  MUFU.TANH R244, R20 ;  /* 0x0000001400f47308 */ /* 0x000fe20000002400 */
[----:B------:R-:W-:Y:S01]  /*b820*/  I2FP.F32.S32 R4, R4 ;  /* 0x0000000400047245 */ /* 0x000fe20000201400 */
[-C--:B----4-:R-:W-:Y:S03]  /*b830*/  HMMA.16816.F32.BF16 R36, R216, R8.reuse, R36 ;  /* 0x00000008d824723c */ /* 0x090fe60000041824 */
        /* <DEDUP_REMOVED lines=14> */
[----:B------:R1:W-:Y:S01]  /*b920*/  MUFU.TANH R223, R28 ;  /* 0x0000001c00df7308 */ /* 0x0003e20000002400 */
[----:B------:R-:W-:Y:S01]  /*b930*/  FMUL.FTZ R35, R35, UR6 ;  /* 0x0000000623237c20 */ /* 0x000fe20008410000 */
[C---:B------:R-:W-:Y:S04]  /*b940*/  HMMA.16816.F32.BF16 R48, R216.reuse, R10, R48 ;  /* 0x0000000ad830723c */ /* 0x040fe80000041830 */
[----:B------:R-:W-:Y:S01]  /*b950*/  FMUL.FTZ R43, R43, UR6 ;  /* 0x000000062b2b7c20 */ /* 0x000fe20008410000 */
[----:B------:R-:W-:Y:S03]  /*b960*/  FMUL.FTZ R25, R25, UR6 ;  /* 0x0000000619197c20 */ /* 0x000fe60008410000 */
[----:B------:R-:W-:Y:S01]  /*b970*/  MUFU.TANH R248, R35 ;  /* 0x0000002300f87308 */ /* 0x000fe20000002400 */
[----:B------:R-:W-:Y:S02]  /*b980*/  VIADD R3, R12, 0x40 ;  /* 0x000000400c037836 */ /* 0x000fe40000000000 */
[----:B------:R-:W-:Y:S01]  /*b990*/  FMUL.FTZ R41, R41, UR6 ;  /* 0x0000000629297c20 */ /* 0x000fe20008410000 */
[----:B------:R-:W-:Y:S01]  /*b9a0*/  FMUL.FTZ R31, R31, UR6 ;  /* 0x000000061f1f7c20 */ /* 0x000fe20008410000 */
[----:B------:R-:W-:Y:S01]  /*b9b0*/  FMUL.FTZ R21, R21, UR6 ;  /* 0x0000000615157c20 */ /* 0x000fe20008410000 */
[----:B------:R-:W-:Y:S01]  /*b9c0*/  FMUL.FTZ R47, R47, UR6 ;  /* 0x000000062f2f7c20 */ /* 0x000fe20008410000 */
[----:B------:R-:W-:Y:S01]  /*b9d0*/  IABS R3, R3 ;  /* 0x0000000300037213 */ /* 0x000fe20000000000 */
[----:B------:R-:W-:Y:S02]  /*b9e0*/  FMUL.FTZ R39, R39, UR6 ;  /* 0x0000000627277c20 */ /* 0x000fe40008410000 */
[----:B------:R4:W-:Y:S01]  /*b9f0*/  MUFU.TANH R16, R31 ;  /* 0x0000001f00107308 */ /* 0x0009e20000002400 */
[----:B------:R-:W-:Y:S01]  /*ba00*/  FMUL.FTZ R44, R44, UR6 ;  /* 0x000000062c2c7c20 */ /* 0x000fe20008410000 */
[----:B-1----:R-:W-:Y:S01]  /*ba10*/  FFMA.FTZ R28, R4, -R133, R140 ;  /* 0x80000085041c7223 */ /* 0x002fe2000001008c */
[----:B------:R-:W-:Y:S01]  /*ba20*/  I2FP.F32.S32 R3, R3 ;  /* 0x0000000300037245 */ /* 0x000fe20000201400 */
[----:B------:R-:W-:Y:S01]  /*ba30*/  FMUL.FTZ R40, R40, UR6 ;  /* 0x0000000628287c20 */ /* 0x000fe20008410000 */
        /* <DEDUP_REMOVED lines=9> */
[----:B------:R-:W-:Y:S04]  /*bad0*/  FMUL.FTZ R48, R48, UR6 ;  /* 0x0000000630307c20 */ /* 0x000fe80008410000 */
[----:B------:R2:W-:Y:S01]  /*bae0*/  MUFU.TANH R8, R36 ;  /* 0x0000002400087308 */ /* 0x0005e20000002400 */
[C---:B----4-:R-:W-:Y:S05]  /*baf0*/  VIADD R31, R12.reuse, 0x48 ;  /* 0x000000480c1f7836 */ /* 0x050fea0000000000 */
[----:B------:R-:W-:Y:S04]  /*bb00*/  IABS R31, R31 ;  /* 0x0000001f001f7213 */ /* 0x000fe80000000000 */
[----:B------:R5:W-:Y:S01]  /*bb10*/  MUFU.TANH R249, R34 ;  /* 0x0000002200f97308 */ /* 0x000be20000002400 */
[----:B---3--:R-:W-:Y:S01]  /*bb20*/  FFMA.FTZ R25, R3, -R133, R137 ;  /* 0x8000008503197223 */ /* 0x008fe20000010089 */
[----:B------:R-:W-:Y:S08]  /*bb30*/  I2FP.F32.S32 R31, R31 ;  /* 0x0000001f001f7245 */ /* 0x000ff00000201400 */
[----:B------:R-:W1:Y:S01]  /*bb40*/  MUFU.TANH R22, R22 ;  /* 0x0000001600167308 */ /* 0x000e620000002400 */
[-C--:B------:R-:W-:Y:S01]  /*bb50*/  FFMA.FTZ R31, R31, -R133.reuse, R0 ;  /* 0x800000851f1f7223 */ /* 0x080fe20000010000 */
[----:B--2---:R-:W-:Y:S01]  /*bb60*/  FFMA.FTZ R36, R3, -R133, R14 ;  /* 0x8000008503247223 */ /* 0x004fe2000001000e */
[C---:B------:R-:W-:Y:S02]  /*bb70*/  IADD3 R3, PT, PT, R12.reuse, -0x8, RZ ;  /* 0xfffffff80c037810 */ /* 0x040fe40007ffe0ff */
[----:B------:R-:W-:Y:S02]  /*bb80*/  IADD3 R0, PT, PT, R12, 0x3f, RZ ;  /* 0x0000003f0c007810 */ /* 0x000fe40007ffe0ff */
[----:B------:R-:W-:Y:S03]  /*bb90*/  IABS R3, R3 ;  /* 0x0000000300037213 */ /* 0x000fe60000000000 */
[----:B------:R-:W-:Y:S01]  /*bba0*/  MUFU.TANH R20, R27 ;  /* 0x0000001b00147308 */ /* 0x000fe20000002400 */
[----:B------:R-:W-:Y:S01]  /*bbb0*/  IABS R0, R0 ;  /* 0x0000000000007213 */ /* 0x000fe20000000000 */
[----:B-----5:R-:W-:Y:S01]  /*bbc0*/  FFMA.FTZ R34, R4, -R133, R18 ;  /* 0x8000008504227223 */ /* 0x020fe20000010012 */
[----:B------:R-:W-:Y:S02]  /*bbd0*/  IADD3 R4, PT, PT, R12, 0x38, RZ ;  /* 0x000000380c047810 */ /* 0x000fe40007ffe0ff */
[----:B------:R-:W-:Y:S02]  /*bbe0*/  I2FP.F32.S32 R3, R3 ;  /* 0x0000000300037245 */ /* 0x000fe40000201400 */
[----:B------:R-:W-:Y:S03]  /*bbf0*/  IABS R4, R4 ;  /* 0x0000000400047213 */ /* 0x000fe60000000000 */
[----:B------:R2:W-:Y:S01]  /*bc00*/  MUFU.TANH R247, R32 ;  /* 0x0000002000f77308 */ /* 0x0005e20000002400 */
[----:B------:R-:W-:Y:S01]  /*bc10*/  I2FP.F32.S32 R0, R0 ;  /* 0x0000000000007245 */ /* 0x000fe20000201400 */
[CC--:B-1----:R-:W-:Y:S04]  /*bc20*/  FFMA.FTZ R22, R3.reuse, -R133.reuse, R22 ;  /* 0x8000008503167223 */ /* 0x0c2fe80000010016 */
[CC--:B------:R-:W-:Y:S01]  /*bc30*/  FFMA.FTZ R26, R0.reuse, -R133.reuse, R136 ;  /* 0x80000085001a7223 */ /* 0x0c0fe20000010088 */
[-C--:B------:R-:W-:Y:S03]  /*bc40*/  FFMA.FTZ R35, R0, -R133.reuse, R15 ;  /* 0x8000008500237223 */ /* 0x080fe6000001000f */
[----:B------:R1:W-:Y:S01]  /*bc50*/  MUFU.TANH R242, R33 ;  /* 0x0000002100f27308 */ /* 0x0003e20000002400 */
[----:B------:R-:W-:Y:S05]  /*bc60*/  VIADD R0, R12, 0xffffffff ;  /* 0xffffffff0c007836 */ /* 0x000fea0000000000 */
[----:B------:R-:W-:Y:S04]  /*bc70*/  IABS R0, R0 ;  /* 0x0000000000007213 */ /* 0x000fe80000000000 */
[----:B------:R-:W-:Y:S01]  /*bc80*/  MUFU.TANH R139, R17 ;  /* 0x00000011008b7308 */ /* 0x000fe20000002400 */
[----:B------:R-:W-:Y:S01]  /*bc90*/  I2FP.F32.S32 R0, R0 ;  /* 0x0000000000007245 */ /* 0x000fe20000201400 */
[-C--:B--2---:R-:W-:Y:S01]  /*bca0*/  FFMA.FTZ R32, R3, -R133.reuse, R138 ;  /* 0x8000008503207223 */ /* 0x084fe2000001008a */
[----:B------:R-:W-:Y:S03]  /*bcb0*/  I2FP.F32.S32 R3, R4 ;  /* 0x0000000400037245 */ /* 0x000fe60000201400 */
[CC--:B------:R-:W-:Y:S04]  /*bcc0*/  FFMA.FTZ R27, R0.reuse, -R133.reuse, R142 ;  /* 0x80000085001b7223 */ /* 0x0c0fe8000001008e */
[----:B------:R-:W2:Y:S01]  /*bcd0*/  MUFU.TANH R23, R23 ;  /* 0x0000001700177308 */ /* 0x000ea20000002400 */
[CC--:B------:R-:W-:Y:S01]  /*bce0*/  FFMA.FTZ R13, R3.reuse, -R133.reuse, R13 ;  /* 0x80000085030d7223 */ /* 0x0c0fe2000001000d */
[----:B-1----:R-:W-:Y:S01]  /*bcf0*/  FFMA.FTZ R33, R0, -R133, R19 ;  /* 0x8000008500217223 */ /* 0x002fe20000010013 */
[----:B------:R-:W-:Y:S02]  /*bd00*/  I2FP.F32.S32 R0, R5 ;  /* 0x0000000500007245 */ /* 0x000fe40000201400 */
[----:B------:R1:W3:Y:S01]  /*bd10*/  LDSM.16.M88.4 R4, [R2+0xb800] ;  /* 0x00b800000204783b */ /* 0x0002e20000000200 */
[----:B------:R-:W-:Y:S04]  /*bd20*/  DEPBAR.LE SB0, 0x0 ;  /* 0x000080000000791a */ /* 0x000fe80000000000 */
[----:B------:R2:W-:Y:S10]  /*bd30*/  MUFU.TANH R246, R21 ;  /* 0x0000001500f67308 */ /* 0x0005f40000002400 */
[----:B------:R4:W-:Y:S01]  /*bd40*/  MUFU.TANH R17, R30 ;  /* 0x0000001e00117308 */ /* 0x0009e20000002400 */
[----:B------:R-:W-:Y:S09]  /*bd50*/  BAR.SYNC.DEFER_BLOCKING 0x0 ;  /* 0x0000000000007b1d */ /* 0x000ff20000010000 */
[----:B------:R5:W3:Y:S01]  /*bd60*/  MUFU.TANH R243, R24 ;  /* 0x0000001800f37308 */ /* 0x000ae20000002400 */
[-C--:B--2---:R-:W-:Y:S01]  /*bd70*/  FFMA.FTZ R21, R0, -R133.reuse, R23 ;  /* 0x8000008500157223 */ /* 0x084fe20000010017 */
[----:B-1----:R-:W-:Y:S04]  /*bd80*/  IADD3 R2, PT, PT, R12, 0x30, RZ ;  /* 0x000000300c027810 */ /* 0x002fe80007ffe0ff */
[----:B------:R-:W-:Y:S04]  /*bd90*/  IABS R2, R2 ;  /* 0x0000000200027213 */ /* 0x000fe80000000000 */
[----:B------:R-:W1:Y:S01]  /*bda0*/  MUFU.TANH R38, R38 ;  /* 0x0000002600267308 */ /* 0x000e620000002400 */
[-C--:B----4-:R-:W-:Y:S01]  /*bdb0*/  FFMA.FTZ R30, R0, -R133.reuse, R139 ;  /* 0x80000085001e7223 */ /* 0x090fe2000001008b */
[C---:B------:R-:W-:Y:S01]  /*bdc0*/  VIADD R0, R12.reuse, 0x37 ;  /* 0x000000370c007836 */ /* 0x040fe20000000000 */
[----:B------:R-:W-:Y:S07]  /*bdd0*/  I2FP.F32.S32 R2, R2 ;  /* 0x0000000200027245 */ /* 0x000fee0000201400 */
[----:B------:R2:W-:Y:S01]  /*bde0*/  MUFU.TANH R221, R44 ;  /* 0x0000002c00dd7308 */ /* 0x0005e20000002400 */
[----:B------:R-:W-:Y:S01]  /*bdf0*/  IABS R0, R0 ;  /* 0x0000000000007213 */ /* 0x000fe20000000000 */
[----:B-----5:R-:W-:Y:S01]  /*be00*/  FFMA.FTZ R24, R3, -R133, R141 ;  /* 0x8000008503187223 */ /* 0x020fe2000001008d */
[-C--:B---3--:R-:W-:Y:S07]  /*be10*/  HMMA.16816.F32.BF16 R52, R216, R4.reuse, R52 ;  /* 0x00000004d834723c */ /* 0x088fee0000041834 */
[----:B------:R-:W3:Y:S01]  /*be20*/  MUFU.TANH R39, R39 ;  /* 0x0000002700277308 */ /* 0x000ee20000002400 */
[----:B------:R-:W-:Y:S01]  /*be30*/  I2FP.F32.S32 R0, R0 ;  /* 0x0000000000007245 */ /* 0x000fe20000201400 */
[C---:B------:R-:W-:Y:S01]  /*be40*/  VIADD R3, R12.reuse, 0x2f ;  /* 0x0000002f0c037836 */ /* 0x040fe20000000000 */
[C---:B------:R-:W-:Y:S04]  /*be50*/  HMMA.16816.F32.BF16 R56, R224.reuse, R4, R56 ;  /* 0x00000004e038723c */ /* 0x040fe80000041838 */
[----:B------:R-:W-:Y:S03]  /*be60*/  VIADD R4, R12, 0x20 ;  /* 0x000000200c047836 */ /* 0x000fe60000000000 */
[----:B------:R-:W-:Y:S01]  /*be70*/  MUFU.TANH R40, R40 ;  /* 0x0000002800287308 */ /* 0x000fe20000002400 */
[----:B------:R-:W-:Y:S01]  /*be80*/  IABS R3, R3 ;  /* 0x0000000300037213 */ /* 0x000fe20000000000 */
[-C--:B------:R-:W-:Y:S01]  /*be90*/  FFMA.FTZ R23, R0, -R133.reuse, R145 ;  /* 0x8000008500177223 */ /* 0x080fe20000010091 */
[-C--:B------:R-:W-:Y:S03]  /*bea0*/  HMMA.16816.F32.BF16 R60, R224, R6.reuse, R60 ;  /* 0x00000006e03c723c */ /* 0x080fe6000004183c */
[----:B------:R-:W-:Y:S01]  /*beb0*/  FMUL.FTZ R54, R54, UR6 ;  /* 0x0000000636367c20 */ /* 0x000fe20008410000 */
[----:B------:R-:W-:Y:S03]  /*bec0*/  FMUL.FTZ R55, R55, UR6 ;  /* 0x0000000637377c20 */ /* 0x000fe60008410000 */
[----:B------:R-:W-:Y:S01]  /*bed0*/  MUFU.TANH R46, R46 ;  /* 0x0000002e002e7308 */ /* 0x000fe20000002400 */
[----:B------:R-:W-:Y:S01]  /*bee0*/  IABS R4, R4 ;  /* 0x0000000400047213 */ /* 0x000fe20000000000 */
[----:B------:R-:W-:Y:S01]  /*bef0*/  FFMA.FTZ R250, R0, -R133, R20 ;  /* 0x8000008500fa7223 */ /* 0x000fe20000010014 */
[----:B------:R-:W-:Y:S04]  /*bf00*/  HMMA.16816.F32.BF16 R64, R216, R6, R64 ;  /* 0x00000006d840723c */ /* 0x000fe80000041840 */
[----:B------:R-:W-:Y:S03]  /*bf10*/  FMUL.FTZ R59, R59, UR6 ;  /* 0x000000063b3b7c20 */ /* 0x000fe60008410000 */
[----:B------:R-:W-:Y:S01]  /*bf20*/  MUFU.TANH R239, R29 ;  /* 0x0000001d00ef7308 */ /* 0x000fe20000002400 */
[----:B------:R-:W-:Y:S01]  /*bf30*/  FMUL.FTZ R58, R58, UR6 ;  /* 0x000000063a3a7c20 */ /* 0x000fe20008410000 */
[C---:B------:R-:W-:Y:S01]  /*bf40*/  IADD3 R6, PT, PT, R12.reuse, -0x31, RZ ;  /* 0xffffffcf0c067810 */ /* 0x040fe20007ffe0ff */
[----:B------:R-:W-:Y:S01]  /*bf50*/  FMUL.FTZ R57, R57, UR6 ;  /* 0x0000000639397c20 */ /* 0x000fe20008410000 */
[----:B------:R-:W-:Y:S01]  /*bf60*/  I2FP.F32.S32 R0, R3 ;  /* 0x0000000300007245 */ /* 0x000fe20000201400 */
[----:B------:R-:W-:Y:S01]  /*bf70*/  VIADD R3, R12, 0xfffffff0 ;  /* 0xfffffff00c037836 */ /* 0x000fe20000000000 */
[----:B------:R-:W-:Y:S01]  /*bf80*/  IABS R6, R6 ;  /* 0x0000000600067213 */ /* 0x000fe20000000000 */
[----:B------:R-:W-:Y:S03]  /*bf90*/  FMUL.FTZ R62, R62, UR6 ;  /* 0x000000063e3e7c20 */ /* 0x000fe60008410000 */
[----:B------:R-:W4:Y:S01]  /*bfa0*/  MUFU.TANH R43, R43 ;  /* 0x0000002b002b7308 */ /* 0x000f220000002400 */
[CC--:B------:R-:W-:Y:S01]  /*bfb0*/  FFMA.FTZ R245, R0.reuse, -R133.reuse, R245 ;  /* 0x8000008500f57223 */ /* 0x0c0fe200000100f5 */
[----:B------:R-:W-:Y:S01]  /*bfc0*/  FFMA.FTZ R251, R0, -R133, R16 ;  /* 0x8000008500fb7223 */ /* 0x000fe20000010010 */
[----:B------:R-:W-:Y:S01]  /*bfd0*/  IABS R0, R3 ;  /* 0x0000000300007213 */ /* 0x000fe20000000000 */
[----:B------:R-:W-:Y:S01]  /*bfe0*/  VIADD R3, R12, 0xffffffe8 ;  /* 0xffffffe80c037836 */ /* 0x000fe20000000000 */
[----:B--2---:R-:W-:Y:S01]  /*bff0*/  MOV R44, R13 ;  /* 0x0000000d002c7202 */ /* 0x004fe20000000f00 */
[----:B------:R-:W-:Y:S01]  /*c000*/  FMUL.FTZ R7, R67, UR6 ;  /* 0x0000000643077c20 */ /* 0x000fe20008410000 */
[----:B------:R-:W-:Y:S03]  /*c010*/  I2FP.F32.S32 R0, R0 ;  /* 0x0000000000007245 */ /* 0x000fe60000201400 */
[----:B------:R-:W-:Y:S01]  /*c020*/  MUFU.TANH R37, R37 ;  /* 0x0000002500257308 */ /* 0x000fe20000002400 */
[----:B------:R-:W-:Y:S01]  /*c030*/  IABS R3, R3 ;  /* 0x0000000300037213 */ /* 0x000fe20000000000 */
[----:B------:R-:W-:Y:S01]  /*c040*/  FMUL.FTZ R56, R56, UR6 ;  /* 0x0000000638387c20 */ /* 0x000fe20008410000 */
[-C--:B------:R-:W-:Y:S01]  /*c050*/  FFMA.FTZ R243, R2, -R133.reuse, R243 ;  /* 0x8000008502f37223 */ /* 0x080fe200000100f3 */
[CC--:B------:R-:W-:Y:S01]  /*c060*/  FFMA.FTZ R244, R0.reuse, -R133.reuse, R244 ;  /* 0x8000008500f47223 */ /* 0x0c0fe200000100f4 */
[----:B------:R-:W-:Y:S01]  /*c070*/  FFMA.FTZ R249, R0, -R133, R249 ;  /* 0x8000008500f97223 */ /* 0x000fe200000100f9 */
[----:B------:R-:W-:Y:S01]  /*c080*/  I2FP.F32.S32 R0, R3 ;  /* 0x0000000300007245 */ /* 0x000fe20000201400 */
[-C--:B------:R-:W-:Y:S03]  /*c090*/  FFMA.FTZ R252, R2, -R133.reuse, R17 ;  /* 0x8000008502fc7223 */ /* 0x080fe60000010011 */
[----:B------:R-:W2:Y:S01]  /*c0a0*/  MUFU.TANH R42, R42 ;  /* 0x0000002a002a7308 */ /* 0x000ea20000002400 */
[C---:B------:R-:W-:Y:S01]  /*c0b0*/  IADD3 R2, PT, PT, R12.reuse, -0x11, RZ ;  /* 0xffffffef0c027810 */ /* 0x040fe20007ffe0ff */
[----:B------:R-:W-:Y:S02]  /*c0c0*/  VIADD R3, R12, 0x28 ;  /* 0x000000280c037836 */ /* 0x000fe40000000000 */
[CC--:B-1----:R-:W-:Y:S01]  /*c0d0*/  FFMA.FTZ R9, R0.reuse, -R133.reuse, R38 ;  /* 0x8000008500097223 */ /* 0x0c2fe20000010026 */
[----:B------:R-:W-:Y:S01]  /*c0e0*/  FFMA.FTZ R247, R0, -R133, R247 ;  /* 0x8000008500f77223 */ /* 0x000fe200000100f7 */
[----:B------:R-:W-:Y:S01]  /*c0f0*/  IABS R2, R2 ;  /* 0x0000000200027213 */ /* 0x000fe20000000000 */
[----:B------:R-:W-:Y:S01]  /*c100*/  FMUL.FTZ R60, R60, UR6 ;  /* 0x000000063c3c7c20 */ /* 0x000fe20008410000 */
[----:B------:R-:W-:Y:S02]  /*c110*/  IADD3 R0, PT, PT, R12, -0x19, RZ ;  /* 0xffffffe70c007810 */ /* 0x000fe40007ffe0ff */
[----:B------:R-:W1:Y:S01]  /*c120*/  MUFU.TANH R51, R51 ;  /* 0x0000003300337308 */ /* 0x000e620000002400 */
[----:B------:R-:W-:Y:S01]  /*c130*/  I2FP.F32.S32 R2, R2 ;  /* 0x0000000200027245 */ /* 0x000fe20000201400 */
[----:B------:R-:W-:Y:S01]  /*c140*/  FMUL.FTZ R52, R52, UR6 ;  /* 0x0000000634347c20 */ /* 0x000fe20008410000 */
[----:B------:R-:W-:Y:S01]  /*c150*/  IABS R0, R0 ;  /* 0x0000000000007213 */ /* 0x000fe20000000000 */
[----:B------:R-:W-:Y:S01]  /*c160*/  FMUL.FTZ R53, R53, UR6 ;  /* 0x0000000635357c20 */ /* 0x000fe20008410000 */
[----:B------:R-:W-:Y:S01]  /*c170*/  IABS R3, R3 ;  /* 0x0000000300037213 */ /* 0x000fe20000000000 */
[CC--:B------:R-:W-:Y:S01]  /*c180*/  FFMA.FTZ R246, R2.reuse, -R133.reuse, R246 ;  /* 0x8000008502f67223 */ /* 0x0c0fe200000100f6 */
[----:B------:R-:W-:Y:S03]  /*c190*/  FFMA.FTZ R248, R2, -R133, R248 ;  /* 0x8000008502f87223 */ /* 0x000fe600000100f8 */
[----:B------:R5:W-:Y:S01]  /*c1a0*/  MUFU.TANH R141, R59 ;  /* 0x0000003b008d7308 */ /* 0x000be20000002400 */
[----:B------:R-:W-:Y:S01]  /*c1b0*/  IADD3 R2, PT, PT, R12, 0x27, RZ ;  /* 0x000000270c027810 */ /* 0x000fe20007ffe0ff */
[----:B------:R-:W-:Y:S01]  /*c1c0*/  FMUL.FTZ R65, R65, UR6 ;  /* 0x0000000641417c20 */ /* 0x000fe20008410000 */
[----:B------:R-:W-:Y:S01]  /*c1d0*/  I2FP.F32.S32 R0, R0 ;  /* 0x0000000000007245 */ /* 0x000fe20000201400 */
[----:B------:R-:W-:Y:S01]  /*c1e0*/  FMUL.FTZ R61, R61, UR6 ;  /* 0x000000063d3d7c20 */ /* 0x000fe20008410000 */
[----:B------:R-:W-:Y:S01]  /*c1f0*/  IABS R2, R2 ;  /* 0x0000000200027213 */ /* 0x000fe20000000000 */
[----:B------:R-:W-:Y:S01]  /*c200*/  FMUL.FTZ R64, R64, UR6 ;  /* 0x0000000640407c20 */ /* 0x000fe20008410000 */
[----:B------:R-:W-:Y:S03]  /*c210*/  I2FP.F32.S32 R3, R3 ;  /* 0x0000000300037245 */ /* 0x000fe60000201400 */
[----:B------:R-:W1:Y:S01]  /*c220*/  MUFU.TANH R50, R50 ;  /* 0x0000003200327308 */ /* 0x000e620000002400 */
[----:B------:R-:W-:Y:S01]  /*c230*/  I2FP.F32.S32 R2, R2 ;  /* 0x0000000200027245 */ /* 0x000fe20000201400 */
[CC--:B------:R-:W-:Y:S01]  /*c240*/  FFMA.FTZ R242, R0.reuse, -R133.reuse, R242 ;  /* 0x8000008500f27223 */ /* 0x0c0fe200000100f2 */
[-C--:B---3--:R-:W-:Y:S01]  /*c250*/  FFMA.FTZ R13, R0, -R133.reuse, R39 ;  /* 0x80000085000d7223 */ /* 0x088fe20000010027 */
[----:B------:R-:W-:Y:S01]  /*c260*/  I2FP.F32.S32 R0, R4 ;  /* 0x0000000400007245 */ /* 0x000fe20000201400 */
[CC--:B------:R-:W-:Y:S01]  /*c270*/  FFMA.FTZ R223, R3.reuse, -R133.reuse, R223 ;  /* 0x8000008503df7223 */ /* 0x0c0fe200000100df */
[CC--:B----4-:R-:W-:Y:S01]  /*c280*/  FFMA.FTZ R10, R2.reuse, -R133.reuse, R43 ;  /* 0x80000085020a7223 */ /* 0x0d0fe2000001002b */
[-C--:B------:R-:W-:Y:S03]  /*c290*/  FFMA.FTZ R239, R2, -R133.reuse, R239 ;  /* 0x8000008502ef7223 */ /* 0x080fe600000100ef */
[----:B------:R3:W-:Y:S01]  /*c2a0*/  MUFU.TANH R142, R58 ;  /* 0x0000003a008e7308 */ /* 0x0007e20000002400 */
[CC--:B------:R-:W-:Y:S01]  /*c2b0*/  FFMA.FTZ R241, R0.reuse, -R133.reuse, R40 ;  /* 0x8000008500f17223 */ /* 0x0c0fe20000010028 */
[----:B------:R-:W-:Y:S01]  /*c2c0*/  FFMA.FTZ R14, R0, -R133, R46 ;  /* 0x80000085000e7223 */ /* 0x000fe2000001002e */
[C---:B------:R-:W-:Y:S01]  /*c2d0*/  VIADD R0, R12.reuse, 0xffffffdf ;  /* 0xffffffdf0c007836 */ /* 0x040fe20000000000 */
[----:B------:R-:W-:Y:S01]  /*c2e0*/  MOV R46, R13 ;  /* 0x0000000d002e7202 */ /* 0x000fe20000000f00 */
[----:B--2---:R-:W-:Y:S01]  /*c2f0*/  FFMA.FTZ R11, R3, -R133, R42 ;  /* 0x80000085030b7223 */ /* 0x004fe2000001002a */
[C---:B------:R-:W-:Y:S01]  /*c300*/  IADD3 R2, PT, PT, R12.reuse, -0x20, RZ ;  /* 0xffffffe00c027810 */ /* 0x040fe20007ffe0ff */
[----:B------:R-:W-:Y:S03]  /*c310*/  VIADD R3, R12, 0x1f ;  /* 0x0000001f0c037836 */ /* 0x000fe60000000000 */
[----:B------:R-:W-:Y:S01]  /*c320*/  MUFU.TANH R48, R48 ;  /* 0x0000003000307308 */ /* 0x000fe20000002400 */
[----:B------:R-:W-:Y:S01]  /*c330*/  IABS R0, R0 ;  /* 0x0000000000007213 */ /* 0x000fe20000000000 */
[----:B------:R-:W-:Y:S01]  /*c340*/  IMAD.MOV.U32 R43, RZ, RZ, R21 ;  /* 0x000000ffff2b7224 */ /* 0x000fe200078e0015 */
[----:B------:R-:W-:Y:S02]  /*c350*/  IABS R2, R2 ;  /* 0x0000000200027213 */ /* 0x000fe40000000000 */
[----:B------:R-:W-:Y:S02]  /*c360*/  I2FP.F32.S32 R0, R0 ;  /* 0x0000000000007245 */ /* 0x000fe40000201400 */
[----:B------:R-:W-:Y:S03]  /*c370*/  I2FP.F32.S32 R2, R2 ;  /* 0x0000000200027245 */ /* 0x000fe60000201400 */
[----:B------:R-:W2:Y:S01]  /*c380*/  MUFU.TANH R54, R54 ;  /* 0x0000003600367308 */ /* 0x000ea20000002400 */
[----:B------:R-:W-:Y:S01]  /*c390*/  IABS R3, R3 ;  /* 0x0000000300037213 */ /* 0x000fe20000000000 */
[----:B-----5:R-:W-:Y:S01]  /*c3a0*/  FFMA.FTZ R59, R0, -R133, R37 ;  /* 0x80000085003b7223 */ /* 0x020fe20000010025 */
[----:B---3--:R-:W-:Y:S01]  /*c3b0*/  MOV R58, R9 ;  /* 0x00000009003a7202 */ /* 0x008fe20000000f00 */
[-C--:B------:R-:W-:Y:S01]  /*c3c0*/  FFMA.FTZ R4, R2, -R133.reuse, R8 ;  /* 0x8000008502047223 */ /* 0x080fe20000010008 */
[----:B------:R-:W-:Y:S01]  /*c3d0*/  FMUL.FTZ R8, R66, UR6 ;  /* 0x0000000642087c20 */ /* 0x000fe20008410000 */
[----:B-1----:R-:W-:Y:S01]  /*c3e0*/  FFMA.FTZ R5, R0, -R133, R51 ;  /* 0x8000008500057223 */ /* 0x002fe20000010033 */
[----:B------:R-:W-:Y:S03]  /*c3f0*/  IADD3 R0, PT, PT, R12, -0x28, RZ ;  /* 0xffffffd80c007810 */ /* 0x000fe60007ffe0ff */
[----:B------:R-:W1:Y:S01]  /*c400*/  MUFU.TANH R41, R41 ;  /* 0x0000002900297308 */ /* 0x000e620000002400 */
[----:B------:R-:W-:Y:S01]  /*c410*/  I2FP.F32.S32 R3, R3 ;  /* 0x0000000300037245 */ /* 0x000fe20000201400 */
[-C--:B------:R-:W-:Y:S01]  /*c420*/  FFMA.FTZ R50, R2, -R133.reuse, R50 ;  /* 0x8000008502327223 */ /* 0x080fe20000010032 */
[----:B------:R-:W-:Y:S01]  /*c430*/  IABS R0, R0 ;  /* 0x0000000000007213 */ /* 0x000fe20000000000 */
[----:B------:R-:W-:Y:S01]  /*c440*/  IMAD.MOV.U32 R51, RZ, RZ, R4 ;  /* 0x000000ffff337224 */ /* 0x000fe200078e0004 */
[C---:B------:R-:W-:Y:S01]  /*c450*/  IADD3 R2, PT, PT, R12.reuse, 0x18, RZ ;  /* 0x000000180c027810 */ /* 0x040fe20007ffe0ff */
[----:B------:R-:W-:Y:S01]  /*c460*/  VIADD R4, R12, 0x17 ;  /* 0x000000170c047836 */ /* 0x000fe20000000000 */
[----:B------:R-:W-:Y:S03]  /*c470*/  I2FP.F32.S32 R0, R0 ;  /* 0x0000000000007245 */ /* 0x000fe60000201400 */
[----:B------:R-:W3:Y:S01]  /*c480*/  MUFU.TANH R47, R47 ;  /* 0x0000002f002f7308 */ /* 0x000ee20000002400 */
[----:B------:R-:W-:Y:S02]  /*c490*/  IABS R2, R2 ;  /* 0x0000000200027213 */ /* 0x000fe40000000000 */
[----:B------:R-:W-:Y:S01]  /*c4a0*/  IABS R4, R4 ;  /* 0x0000000400047213 */ /* 0x000fe20000000000 */
[CC--:B--2---:R-:W-:Y:S01]  /*c4b0*/  FFMA.FTZ R9, R0.reuse, -R133.reuse, R54 ;  /* 0x8000008500097223 */ /* 0x0c4fe20000010036 */
[----:B------:R-:W-:Y:S01]  /*c4c0*/  MOV R54, R10 ;  /* 0x0000000a00367202 */ /* 0x000fe20000000f00 */
[-C--:B------:R-:W-:Y:S01]  /*c4d0*/  FFMA.FTZ R48, R0, -R133.reuse, R48 ;  /* 0x8000008500307223 */ /* 0x080fe20000010030 */
[----:B------:R-:W-:Y:S03]  /*c4e0*/  I2FP.F32.S32 R2, R2 ;  /* 0x0000000200027245 */ /* 0x000fe60000201400 */
[----:B------:R-:W2:Y:S01]  /*c4f0*/  MUFU.TANH R45, R45 ;  /* 0x0000002d002d7308 */ /* 0x000ea20000002400 */
[----:B------:R-:W-:Y:S01]  /*c500*/  IADD3 R29, PT, PT, R12, 0x47, RZ ;  /* 0x000000470c1d7810 */ /* 0x000fe20007ffe0ff */
[----:B------:R4:W-:Y:S01]  /*c510*/  STL [R1+0x14], R9 ;  /* 0x0000140901007387 */ /* 0x0009e20000100800 */
[----:B------:R-:W-:Y:S01]  /*c520*/  MOV R42, R22 ;  /* 0x00000016002a7202 */ /* 0x000fe20000000f00 */
[CC--:B-1----:R-:W-:Y:S01]  /*c530*/  FFMA.FTZ R222, R3.reuse, -R133.reuse, R41 ;  /* 0x8000008503de7223 */ /* 0x0c2fe20000010029 */
[CC--:B------:R-:W-:Y:S01]  /*c540*/  FFMA.FTZ R221, R2.reuse, -R133.reuse, R221 ;  /* 0x8000008502dd7223 */ /* 0x0c0fe200000100dd */
[----:B------:R-:W-:Y:S01]  /*c550*/  FFMA.FTZ R142, R2, -R133, R142 ;  /* 0x80000085028e7223 */ /* 0x000fe2000001008e */
[----:B------:R-:W-:Y:S03]  /*c560*/  IMAD.MOV.U32 R0, RZ, RZ, R4 ;  /* 0x000000ffff007224 */ /* 0x000fe600078e0004 */
[----:B------:R-:W1:Y:S01]  /*c570*/  MUFU.TANH R49, R49 ;  /* 0x0000003100317308 */ /* 0x000e620000002400 */
[----:B------:R-:W-:Y:S01]  /*c580*/  IABS R29, R29 ;  /* 0x0000001d001d7213 */ /* 0x000fe20000000000 */
[----:B---3--:R-:W-:Y:S01]  /*c590*/  FFMA.FTZ R13, R3, -R133, R47 ;  /* 0x80000085030d7223 */ /* 0x008fe2000001002f */
[----:B------:R-:W-:Y:S01]  /*c5a0*/  MOV R66, R11 ;  /* 0x0000000b00427202 */ /* 0x000fe20000000f00 */
[C---:B------:R-:W-:Y:S01]  /*c5b0*/  VIADD R3, R12.reuse, 0xffffffd7 ;  /* 0xffffffd70c037836 */ /* 0x040fe20000000000 */
[----:B------:R-:W-:Y:S01]  /*c5c0*/  I2FP.F32.S32 R0, R0 ;  /* 0x0000000000007245 */ /* 0x000fe20000201400 */
[----:B------:R-:W-:Y:S01]  /*c5d0*/  VIADD R4, R12, 0x8 ;  /* 0x000000080c047836 */ /* 0x000fe20000000000 */
[----:B------:R-:W-:Y:S03]  /*c5e0*/  I2FP.F32.S32 R29, R29 ;  /* 0x0000001d001d7245 */ /* 0x000fe60000201400 */
[----:B------:R-:W3:Y:S01]  /*c5f0*/  MUFU.TANH R55, R55 ;  /* 0x0000003700377308 */ /* 0x000ee20000002400 */
[----:B------:R-:W-:Y:S01]  /*c600*/  IABS R3, R3 ;  /* 0x0000000300037213 */ /* 0x000fe20000000000 */
[CC--:B--2---:R-:W-:Y:S01]  /*c610*/  FFMA.FTZ R219, R0.reuse, -R133.reuse, R45 ;  /* 0x8000008500db7223 */ /* 0x0c4fe2000001002d */
[----:B------:R-:W-:Y:S01]  /*c620*/  IABS R4, R4 ;  /* 0x0000000400047213 */ /* 0x000fe20000000000 */
[----:B------:R-:W-:Y:S01]  /*c630*/  FFMA.FTZ R141, R0, -R133, R141 ;  /* 0x80000085008d7223 */ /* 0x000fe2000001008d */
[----:B------:R-:W-:Y:S01]  /*c640*/  I2FP.F32.S32 R3, R3 ;  /* 0x0000000300037245 */ /* 0x000fe20000201400 */
[----:B------:R-:W-:Y:S01]  /*c650*/  VIADD R0, R12, 0x10 ;  /* 0x000000100c007836 */ /* 0x000fe20000000000 */
[----:B------:R-:W-:Y:S03]  /*c660*/  I2FP.F32.S32 R4, R4 ;  /* 0x0000000400047245 */ /* 0x000fe60000201400 */
[----:B------:R-:W2:Y:S01]  /*c670*/  MUFU.TANH R56, R56 ;  /* 0x0000003800387308 */ /* 0x000ea20000002400 */
[-C--:B------:R-:W-:Y:S01]  /*c680*/  FFMA.FTZ R29, R29, -R133.reuse, R135 ;  /* 0x800000851d1d7223 */ /* 0x080fe20000010087 */
[CC--:B-1----:R-:W-:Y:S01]  /*c690*/  FFMA.FTZ R49, R3.reuse, -R133.reuse, R49 ;  /* 0x8000008503317223 */ /* 0x0c2fe20000010031 */
[----:B------:R-:W-:Y:S01]  /*c6a0*/  IABS R0, R0 ;  /* 0x0000000000007213 */ /* 0x000fe20000000000 */
[-C--:B------:R-:W-:Y:S03]  /*c6b0*/  FFMA.FTZ R18, R4, -R133.reuse, R147 ;  /* 0x8000008504127223 */ /* 0x080fe60000010093 */
[----:B------:R-:W-:Y:S03]  /*c6c0*/  I2FP.F32.S32 R0, R0 ;  /* 0x0000000000007245 */ /* 0x000fe60000201400 */
[----:B------:R-:W-:Y:S01]  /*c6d0*/  MUFU.TANH R8, R8 ;  /* 0x0000000800087308 */ /* 0x000fe20000002400 */
[-C--:B---3--:R-:W-:Y:S01]  /*c6e0*/  FFMA.FTZ R10, R3, -R133.reuse, R55 ;  /* 0x80000085030a7223 */ /* 0x088fe20000010037 */
[----:B------:R-:W-:Y:S01]  /*c6f0*/  MOV R55, R14 ;  /* 0x0000000e00377202 */ /* 0x000fe20000000f00 */
[----:B------:R-:W-:Y:S01]  /*c700*/  FMUL.FTZ R3, R63, UR6 ;  /* 0x000000063f037c20 */ /* 0x000fe20008410000 */
[----:B------:R-:W-:Y:S02]  /*c710*/  IMAD.MOV.U32 R63, RZ, RZ, R13 ;  /* 0x000000ffff3f7224 */ /* 0x000fe400078e000d */
[----:B------:R4:W-:Y:S04]  /*c720*/  STL [R1+0x10], R10 ;  /* 0x0000100a01007387 */ /* 0x0009e80000100800 */
[----:B------:R-:W-:Y:S01]  /*c730*/  MUFU.TANH R7, R7 ;  /* 0x0000000700077308 */ /* 0x000fe20000002400 */
[C---:B--2---:R-:W-:Y:S09]  /*c740*/  FFMA.FTZ R216, R0.reuse, -R133, R56 ;  /* 0x8000008500d87223 */ /* 0x044ff20000010038 */
[----:B------:R-:W-:Y:S10]  /*c750*/  MUFU.TANH R57, R57 ;  /* 0x0000003900397308 */ /* 0x000ff40000002400 */
[----:B------:R-:W-:Y:S10]  /*c760*/  MUFU.TANH R3, R3 ;  /* 0x0000000300037308 */ /* 0x000ff40000002400 */
[----:B------:R1:W2:Y:S10]  /*c770*/  MUFU.TANH R2, R62 ;  /* 0x0000003e00027308 */ /* 0x0002b40000002400 */
[----:B------:R-:W3:Y:S10]  /*c780*/  MUFU.TANH R60, R60 ;  /* 0x0000003c003c7308 */ /* 0x000ef40000002400 */
[----:B------:R-:W5:Y:S01]  /*c790*/  MUFU.TANH R52, R52 ;  /* 0x0000003400347308 */ /* 0x000f620000002400 */
[----:B-1----:R-:W-:Y:S01]  /*c7a0*/  MOV R62, R5 ;  /* 0x00000005003e7202 */ /* 0x002fe20000000f00 */
[----:B--2---:R-:W-:Y:S01]  /*c7b0*/  FFMA.FTZ R140, R0, -R133, R2 ;  /* 0x80000085008c7223 */ /* 0x004fe20000010002 */
[C---:B------:R-:W-:Y:S01]  /*c7c0*/  IADD3 R5, PT, PT, R12.reuse, 0x7, RZ ;  /* 0x000000070c057810 */ /* 0x040fe20007ffe0ff */
[C---:B------:R-:W-:Y:S01]  /*c7d0*/  VIADD R0, R12.reuse, 0xf ;  /* 0x0000000f0c007836 */ /* 0x040fe20000000000 */
[----:B------:R-:W-:Y:S02]  /*c7e0*/  IADD3 R2, PT, PT, R12, -0x30, RZ ;  /* 0xffffffd00c027810 */ /* 0x000fe40007ffe0ff */
[----:B------:R-:W-:Y:S03]  /*c7f0*/  IABS R5, R5 ;  /* 0x0000000500057213 */ /* 0x000fe60000000000 */
[----:B------:R-:W1:Y:S01]  /*c800*/  MUFU.TANH R53, R53 ;  /* 0x0000003500357308 */ /* 0x000e620000002400 */
[----:B------:R-:W-:Y:S01]  /*c810*/  IABS R0, R0 ;  /* 0x0000000000007213 */ /* 0x000fe20000000000 */
[----:B---3--:R-:W-:Y:S01]  /*c820*/  FFMA.FTZ R218, R4, -R133, R60 ;  /* 0x8000008504da7223 */ /* 0x008fe2000001003c */
[----:B------:R-:W-:Y:S01]  /*c830*/  IABS R2, R2 ;  /* 0x0000000200027213 */ /* 0x000fe20000000000 */
[----:B------:R-:W-:Y:S01]  /*c840*/  VIADD R4, R12, 0xffffffc7 ;  /* 0xffffffc70c047836 */ /* 0x000fe20000000000 */
[----:B------:R-:W-:Y:S02]  /*c850*/  I2FP.F32.S32 R0, R0 ;  /* 0x0000000000007245 */ /* 0x000fe40000201400 */
[----:B------:R-:W-:Y:S03]  /*c860*/  I2FP.F32.S32 R5, R5 ;  /* 0x0000000500057245 */ /* 0x000fe60000201400 */
[----:B------:R-:W2:Y:S01]  /*c870*/  MUFU.TANH R65, R65 ;  /* 0x0000004100417308 */ /* 0x000ea20000002400 */
[----:B------:R-:W-:Y:S01]  /*c880*/  IABS R4, R4 ;  /* 0x0000000400047213 */ /* 0x000fe20000000000 */
[CC--:B------:R-:W-:Y:S01]  /*c890*/  FFMA.FTZ R215, R0.reuse, -R133.reuse, R57 ;  /* 0x8000008500d77223 */ /* 0x0c0fe20000010039 */
[----:B------:R-:W-:Y:S01]  /*c8a0*/  I2FP.F32.S32 R2, R2 ;  /* 0x0000000200027245 */ /* 0x000fe20000201400 */
[-C--:B------:R-:W-:Y:S01]  /*c8b0*/  FFMA.FTZ R139, R0, -R133.reuse, R3 ;  /* 0x80000085008b7223 */ /* 0x080fe20000010003 */
[----:B------:R-:W-:Y:S01]  /*c8c0*/  I2FP.F32.S32 R0, R6 ;  /* 0x0000000600007245 */ /* 0x000fe20000201400 */
[-C--:B------:R-:W-:Y:S01]  /*c8d0*/  FFMA.FTZ R19, R5, -R133.reuse, R146 ;  /* 0x8000008505137223 */ /* 0x080fe20000010092 */
[----:B------:R-:W-:Y:S01]  /*c8e0*/  I2FP.F32.S32 R4, R4 ;  /* 0x0000000400047245 */ /* 0x000fe20000201400 */
[-C--:B------:R-:W-:Y:S02]  /*c8f0*/  FFMA.FTZ R37, R2, -R133.reuse, R8 ;  /* 0x8000008502257223 */ /* 0x080fe40000010008 */
[----:B------:R-:W3:Y:S01]  /*c900*/  MUFU.TANH R61, R61 ;  /* 0x0000003d003d7308 */ /* 0x000ee20000002400 */
[-C--:B------:R-:W-:Y:S01]  /*c910*/  FFMA.FTZ R38, R0, -R133.reuse, R7 ;  /* 0x8000008500267223 */ /* 0x080fe20000010007 */
[----:B------:R-:W-:Y:S01]  /*c920*/  FMNMX3.FTZ R3, R144, R18, R19, !PT ;  /* 0x0000001290037276 */ /* 0x000fe20007810013 */
[----:B-----5:R-:W-:Y:S01]  /*c930*/  FFMA.FTZ R225, R2, -R133, R52 ;  /* 0x8000008502e17223 */ /* 0x020fe20000010034 */
[----:B------:R-:W-:Y:S01]  /*c940*/  FMNMX3.FTZ R2, R132, R25, R26, !PT ;  /* 0x0000001984027276 */ /* 0x000fe2000781001a */
[----:B------:R4:W-:Y:S01]  /*c950*/  STL [R1+0x4], R37 ;  /* 0x0000042501007387 */ /* 0x0009e20000100800 */
[----:B------:R-:W-:Y:S01]  /*c960*/  FMNMX3.FTZ R3, R3, R34, R33, !PT ;  /* 0x0000002203037276 */ /* 0x000fe20007810021 */
[----:B-1----:R-:W-:Y:S01]  /*c970*/  FFMA.FTZ R224, R0, -R133, R53 ;  /* 0x8000008500e07223 */ /* 0x002fe20000010035 */
[----:B------:R-:W-:Y:S01]  /*c980*/  FMNMX3.FTZ R0, R134, R31, R29, !PT ;  /* 0x0000001f86007276 */ /* 0x000fe2000781001d */
[----:B------:R4:W-:Y:S01]  /*c990*/  STL [R1], R38 ;  /* 0x0000002601007387 */ /* 0x0009e20000100800 */
[----:B------:R-:W-:Y:S01]  /*c9a0*/  FMNMX3.FTZ R2, R2, R24, R23, !PT ;  /* 0x0000001802027276 */ /* 0x000fe20007810017 */
[----:B--2---:R-:W-:Y:S01]  /*c9b0*/  FFMA.FTZ R226, R4, -R133, R65 ;  /* 0x8000008504e27223 */ /* 0x004fe20000010041 */
[----:B------:R-:W-:Y:S01]  /*c9c0*/  FMNMX3.FTZ R4, R143, R28, R27, !PT ;  /* 0x0000001c8f047276 */ /* 0x000fe2000781001b */
[----:B------:R-:W1:Y:S01]  /*c9d0*/  MUFU.TANH R64, R64 ;  /* 0x0000004000407308 */ /* 0x000e620000002400 */
[----:B------:R-:W-:Y:S02]  /*c9e0*/  FMNMX3.FTZ R0, R0, R36, R35, !PT ;  /* 0x0000002400007276 */ /* 0x000fe40007810023 */
[----:B------:R-:W-:Y:S02]  /*c9f0*/  FMNMX3.FTZ R4, R4, R32, R30, !PT ;  /* 0x0000002004047276 */ /* 0x000fe4000781001e */
[----:B------:R-:W-:Y:S01]  /*ca00*/  FMNMX3.FTZ R138, R2, R243, R245, !PT ;  /* 0x000000f3028a7276 */ /* 0x000fe200078100f5 */
[----:B---3--:R-:W-:Y:S01]  /*ca10*/  FFMA.FTZ R217, R5, -R133, R61 ;  /* 0x8000008505d97223 */ /* 0x008fe2000001003d */
[----:B------:R-:W-:Y:S02]  /*ca20*/  FMNMX3.FTZ R0, R0, R44, R250, !PT ;  /* 0x0000002c00007276 */ /* 0x000fe400078100fa */
[----:B------:R-:W-:Y:S02]  /*ca30*/  FMNMX3.FTZ R4, R4, R244, R246, !PT ;  /* 0x000000f404047276 */ /* 0x000fe400078100f6 */
[----:B------:R-:W-:Y:S02]  /*ca40*/  FMNMX3.FTZ R2, R3, R42, R43, !PT ;  /* 0x0000002a03027276 */ /* 0x000fe4000781002b */
[----:B------:R-:W-:Y:S02]  /*ca50*/  FMNMX3.FTZ R138, R138, R223, R239, !PT ;  /* 0x000000df8a8a7276 */ /* 0x000fe400078100ef */
[----:B------:R-:W-:Y:S02]  /*ca60*/  FMNMX3.FTZ R0, R0, R252, R251, !PT ;  /* 0x000000fc00007276 */ /* 0x000fe400078100fb */
[----:B------:R-:W-:Y:S02]  /*ca70*/  IADD3 R5, PT, PT, R12, -0x38, RZ ;  /* 0xffffffc80c057810 */ /* 0x000fe40007ffe0ff */
[----:B------:R-:W-:Y:S02]  /*ca80*/  FMNMX3.FTZ R3, R4, R247, R242, !PT ;  /* 0x000000f704037276 */ /* 0x000fe400078100f2 */
[----:B------:R-:W-:Y:S02]  /*ca90*/  FMNMX3.FTZ R2, R2, R249, R248, !PT ;  /* 0x000000f902027276 */ /* 0x000fe400078100f8 */
[----:B------:R-:W-:Y:S02]  /*caa0*/  FMNMX3.FTZ R138, R138, R241, R222, !PT ;  /* 0x000000f18a8a7276 */ /* 0x000fe400078100de */
[----:B------:R-:W-:Y:S02]  /*cab0*/  FMNMX3.FTZ R0, R0, R66, R54, !PT ;  /* 0x0000004200007276 */ /* 0x000fe40007810036 */
[----:B------:R-:W-:Y:S02]  /*cac0*/  IABS R5, R5 ;  /* 0x0000000500057213 */ /* 0x000fe40000000000 */
[----:B------:R-:W-:Y:S02]  /*cad0*/  FMNMX3.FTZ R3, R3, R51, R59, !PT ;  /* 0x0000003303037276 */ /* 0x000fe4000781003b */
[----:B------:R-:W-:Y:S02]  /*cae0*/  FMNMX3.FTZ R2, R2, R58, R46, !PT ;  /* 0x0000003a02027276 */ /* 0x000fe4000781002e */
[----:B------:R-:W-:Y:S02]  /*caf0*/  FMNMX3.FTZ R138, R138, R221, R219, !PT ;  /* 0x000000dd8a8a7276 */ /* 0x000fe400078100db */
[----:B------:R-:W-:Y:S02]  /*cb00*/  FMNMX3.FTZ R0, R0, R55, R63, !PT ;  /* 0x0000003700007276 */ /* 0x000fe4000781003f */
[----:B------:R-:W-:Y:S02]  /*cb10*/  I2FP.F32.S32 R5, R5 ;  /* 0x0000000500057245 */ /* 0x000fe40000201400 */
[----:B------:R-:W-:Y:S02]  /*cb20*/  FMNMX3.FTZ R3, R3, R48, R49, !PT ;  /* 0x0000003003037276 */ /* 0x000fe40007810031 */
[----:B------:R-:W-:Y:S01]  /*cb30*/  FMNMX3.FTZ R2, R2, R50, R62, !PT ;  /* 0x0000003202027276 */ /* 0x000fe2000781003e */
[----:B-1----:R-:W-:Y:S01]  /*cb40*/  FFMA.FTZ R227, R5, -R133, R64 ;  /* 0x8000008505e37223 */ /* 0x002fe20000010040 */
[----:B------:R-:W-:Y:S02]  /*cb50*/  FMNMX3.FTZ R138, R138, R216, R215, !PT ;  /* 0x000000d88a8a7276 */ /* 0x000fe400078100d7 */
[----:B------:R-:W-:Y:S02]  /*cb60*/  FMNMX3.FTZ R0, R0, R142, R141, !PT ;  /* 0x0000008e00007276 */ /* 0x000fe4000781008d */
[----:B------:R-:W-:Y:S02]  /*cb70*/  FMNMX3.FTZ R22, R3, R225, R224, !PT ;  /* 0x000000e103167276 */ /* 0x000fe400078100e0 */
[----:B------:R-:W-:Y:S02]  /*cb80*/  FMNMX3.FTZ R21, R2, R9, R10, !PT ;  /* 0x0000000902157276 */ /* 0x000fe4000781000a */
[----:B------:R-:W-:Y:S02]  /*cb90*/  FMNMX3.FTZ R138, R138, R218, R217, !PT ;  /* 0x000000da8a8a7276 */ /* 0x000fe400078100d9 */
[----:B------:R-:W-:Y:S01]  /*cba0*/  FMNMX3.FTZ R0, R0, R140, R139, !PT ;  /* 0x0000008c00007276 */ /* 0x000fe2000781008b */
[----:B----4-:R-:W-:Y:S06]  /*cbb0*/  @P2 BRA `(.L_x_491) ;  /* 0xffffffd400182947 */ /* 0x010fec000383ffff */
.L_x_490:
[----:B--2---:R-:W-:Y:S01]  /*cbc0*/  SHFL.BFLY PT, R5, R138, 0x2, 0x1f ;  /* 0x0c401f008a057f89 */ /* 0x004fe200000e0000 */
[----:B------:R-:W-:Y:S02]  /*cbd0*/  FMNMX3.FTZ R4, R22, R227, R226, !PT ;  /* 0x000000e316047276 */ /* 0x000fe400078100e2 */
[----:B------:R-:W-:Y:S05]  /*cbe0*/  FMNMX3.FTZ R3, R21, R37, R38, !PT ;  /* 0x0000002515037276 */ /* 0x000fea0007810026 */
[----:B------:R-:W-:Y:S01]  /*cbf0*/  SHFL.BFLY PT, R2, R0, 0x2, 0x1f ;  /* 0x0c401f0000027f89 */ /* 0x000fe200000e0000 */
[C---:B------:R-:W-:Y:S02]  /*cc00*/  IADD3 R52, PT, PT, R228.reuse, 0xc000, RZ ;  /* 0x0000c000e4347810 */ /* 0x040fe40007ffe0ff */
[----:B------:R-:W-:Y:S05]  /*cc10*/  IADD3 R220, PT, PT, R228, 0xc040, RZ ;  /* 0x0000c040e4dc7810 */ /* 0x000fea0007ffe0ff */
[----:B------:R-:W-:Y:S01]  /*cc20*/  SHFL.BFLY PT, R7, R4, 0x2, 0x1f ;  /* 0x0c401f0004077f89 */ /* 0x000fe200000e0000 */
[----:B------:R-:W-:Y:S07]  /*cc30*/  @P0 IADD3 R220, PT, PT, R52, -0x40, RZ ;  /* 0xffffffc034dc0810 */ /* 0x000fee0007ffe0ff */
[----:B------:R-:W1:Y:S08]  /*cc40*/  SHFL.BFLY PT, R6, R3, 0x2, 0x1f ;  /* 0x0c401f0003067f89 */ /* 0x000e7000000e0000 */
[----:B------:R-:W-:Y:S04]  /*cc50*/  STL [R1+0x70], R240 ;  /* 0x000070f001007387 */ /* 0x000fe80000100800 */
[----:B------:R-:W-:Y:S04]  /*cc60*/  STL [R1+0x6c], R238 ;  /* 0x00006cee01007387 */ /* 0x000fe80000100800 */
[----:B------:R-:W-:Y:S04]  /*cc70*/  STL [R1+0x68], R234 ;  /* 0x000068ea01007387 */ /* 0x000fe80000100800 */
        /* <DEDUP_REMOVED lines=8> */
[----:B------:R-:W2:Y:S08]  /*cd00*/  SHFL.BFLY PT, R5, R138, 0x1, 0x1f ;  /* 0x0c201f008a057f89 */ /* 0x000eb000000e0000 */
[----:B------:R-:W3:Y:S08]  /*cd10*/  SHFL.BFLY PT, R2, R0, 0x1, 0x1f ;  /* 0x0c201f0000027f89 */ /* 0x000ef000000e0000 */
[----:B------:R-:W4:Y:S08]  /*cd20*/  SHFL.BFLY PT, R137, R7, 0x1, 0x1f ;  /* 0x0c201f0007897f89 */ /* 0x000f3000000e0000 */
[----:B------:R-:W-:Y:S01]  /*cd30*/  STL [R1+0x58], R133 ;  /* 0x0000588501007387 */ /* 0x000fe20000100800 */
[----:B-1----:R-:W-:Y:S02]  /*cd40*/  FMNMX.FTZ R136, R6, R136, !PT ;  /* 0x0000008806887209 */ /* 0x002fe40007810000 */
[----:B--2---:R-:W-:Y:S03]  /*cd50*/  FMNMX.FTZ R138, R138, R5, !PT ;  /* 0x000000058a8a7209 */ /* 0x004fe60007810000 */
[----:B------:R-:W-:Y:S01]  /*cd60*/  FMUL.FTZ R214, R136, UR4 ;  /* 0x0000000488d67c20 */ /* 0x000fe20008410000 */
[----:B---3--:R-:W-:Y:S01]  /*cd70*/  FMNMX.FTZ R135, R0, R2, !PT ;  /* 0x0000000200877209 */ /* 0x008fe20007810000 */
[C---:B------:R-:W-:Y:S01]  /*cd80*/  FADD.FTZ R2, -R138.reuse, R132 ;  /* 0x000000848a027221 */ /* 0x040fe20000010100 */
[C---:B------:R-:W-:Y:S01]  /*cd90*/  FMUL.FTZ R4, R138.reuse, UR4 ;  /* 0x000000048a047c20 */ /* 0x040fe20008410000 */
[----:B------:R-:W-:Y:S01]  /*cda0*/  FSETP.NEU.FTZ.AND P2, PT, R138, -INF , PT ;  /* 0xff8000008a00780b */ /* 0x000fe20003f5d000 */
[----:B------:R-:W-:Y:S01]  /*cdb0*/  STL [R1+0x74], R138 ;  /* 0x0000748a01007387 */ /* 0x000fe20000100800 */
[----:B------:R-:W-:Y:S01]  /*cdc0*/  FADD.FTZ R0, -R135, R134 ;  /* 0x0000008687007221 */ /* 0x000fe20000010100 */
[----:B------:R-:W-:Y:S01]  /*cdd0*/  FMUL.FTZ R2, R2, UR4 ;  /* 0x0000000402027c20 */ /* 0x000fe20008410000 */
[----:B----4-:R-:W-:Y:S01]  /*cde0*/  FMNMX.FTZ R137, R7, R137, !PT ;  /* 0x0000008907897209 */ /* 0x010fe20007810000 */
[----:B------:R-:W-:Y:S01]  /*cdf0*/  FMUL.FTZ R212, R135, UR4 ;  /* 0x0000000487d47c20 */ /* 0x000fe20008410000 */
[----:B------:R-:W-:Y:S01]  /*ce00*/  FMUL.FTZ R0, R0, UR4 ;  /* 0x0000000400007c20 */ /* 0x000fe20008410000 */
[----:B------:R1:W2:Y:S01]  /*ce10*/  MUFU.EX2 R134, R2 ;  /* 0x0000000200867308 */ /* 0x0002a20000000800 */
[C---:B------:R-:W-:Y:S01]  /*ce20*/  FSETP.NEU.FTZ.AND P3, PT, R137.reuse, -INF , PT ;  /* 0xff8000008900780b */ /* 0x040fe20003f7d000 */
[----:B------:R-:W-:Y:S01]  /*ce30*/  FADD.FTZ R3, -R137, R143 ;  /* 0x0000008f89037221 */ /* 0x000fe20000010100 */
[----:B------:R-:W-:Y:S07]  /*ce40*/  FSEL R143, R4, RZ, P2 ;  /* 0x000000ff048f7208 */ /* 0x000fee0001000000 */
[----:B------:R3:W4:Y:S01]  /*ce50*/  MUFU.EX2 R132, R0 ;  /* 0x0000000000847308 */ /* 0x0007220000000800 */
[----:B------:R-:W-:Y:S01]  /*ce60*/  FSETP.NEU.FTZ.AND P2, PT, R135, -INF , PT ;  /* 0xff8000008700780b */ /* 0x000fe20003f5d000 */
[----:B------:R-:W-:Y:S01]  /*ce70*/  FMUL.FTZ R213, R137, UR4 ;  /* 0x0000000489d57c20 */ /* 0x000fe20008410000 */
[----:B------:R4:W-:Y:S01]  /*ce80*/  STL [R1+0x78], R135 ;  /* 0x0000788701007387 */ /* 0x0009e20000100800 */
[--C-:B------:R-:W-:Y:S01]  /*ce90*/  FFMA.FTZ R4, R24, UR4, -R143.reuse ;  /* 0x0000000418047c23 */ /* 0x100fe2000801088f */
[----:B------:R-:W-:Y:S01]  /*cea0*/  FSEL R212, R212, RZ, P2 ;  /* 0x000000ffd4d47208 */ /* 0x000fe20001000000 */
[----:B------:R-:W-:Y:S01]  /*ceb0*/  FMUL.FTZ R3, R3, UR4 ;  /* 0x0000000403037c20 */ /* 0x000fe20008410000 */
[----:B------:R-:W-:Y:S03]  /*cec0*/  FSEL R213, R213, RZ, P3 ;  /* 0x000000ffd5d57208 */ /* 0x000fe60001800000 */
[----:B------:R4:W-:Y:S01]  /*ced0*/  MUFU.EX2 R234, R4 ;  /* 0x0000000400ea7308 */ /* 0x0009e20000000800 */
[C---:B------:R-:W-:Y:S01]  /*cee0*/  FSETP.NEU.FTZ.AND P2, PT, R136.reuse, -INF , PT ;  /* 0xff8000008800780b */ /* 0x040fe20003f5d000 */
[----:B-1----:R-:W-:Y:S01]  /*cef0*/  FADD.FTZ R2, -R136, R144 ;  /* 0x0000009088027221 */ /* 0x002fe20000010100 */
[--C-:B------:R-:W-:Y:S07]  /*cf00*/  FFMA.FTZ R5, R26, UR4, -R143.reuse ;  /* 0x000000041a057c23 */ /* 0x100fee000801088f */
[----:B------:R-:W1:Y:S01]  /*cf10*/  MUFU.EX2 R3, R3 ;  /* 0x0000000300037308 */ /* 0x000e620000000800 */
[----:B------:R-:W-:Y:S01]  /*cf20*/  FSEL R214, R214, RZ, P2 ;  /* 0x000000ffd6d67208 */ /* 0x000fe20001000000 */
[----:B---3--:R-:W-:Y:S01]  /*cf30*/  FMUL.FTZ R0, R2, UR4 ;  /* 0x0000000402007c20 */ /* 0x008fe20008410000 */
[--C-:B------:R-:W-:Y:S01]  /*cf40*/  FFMA.FTZ R2, R25, UR4, -R143.reuse ;  /* 0x0000000419027c23 */ /* 0x100fe2000801088f */
[C---:B--2---:R-:W-:Y:S01]  /*cf50*/  FMUL.FTZ R8, R134.reuse, R148 ;  /* 0x0000009486087220 */ /* 0x044fe20000410000 */
[----:B------:R-:W-:Y:S01]  /*cf60*/  FMUL.FTZ R9, R134, R149 ;  /* 0x0000009586097220 */ /* 0x000fe20000410000 */
[C---:B----4-:R-:W-:Y:S04]  /*cf70*/  FMUL.FTZ R10, R132.reuse, R150 ;  /* 0x00000096840a7220 */ /* 0x050fe80000410000 */
[----:B------:R2:W-:Y:S01]  /*cf80*/  MUFU.EX2 R47, R2 ;  /* 0x00000002002f7308 */ /* 0x0005e20000000800 */
[----:B------:R-:W-:Y:S01]  /*cf90*/  FMUL.FTZ R11, R132, R151 ;  /* 0x00000097840b7220 */ /* 0x000fe20000410000 */
[C---:B------:R-:W-:Y:S01]  /*cfa0*/  FMUL.FTZ R12, R134.reuse, R156 ;  /* 0x0000009c860c7220 */ /* 0x040fe20000410000 */
[--C-:B------:R-:W-:Y:S07]  /*cfb0*/  FFMA.FTZ R4, R31, UR4, -R212.reuse ;  /* 0x000000041f047c23 */ /* 0x100fee00080108d4 */
[----:B------:R-:W3:Y:S01]  /*cfc0*/  MUFU.EX2 R0, R0 ;  /* 0x0000000000007308 */ /* 0x000ee20000000800 */
[----:B------:R-:W-:Y:S01]  /*cfd0*/  FMUL.FTZ R13, R134, R157 ;  /* 0x0000009d860d7220 */ /* 0x000fe20000410000 */
[C---:B------:R-:W-:Y:S01]  /*cfe0*/  FMUL.FTZ R14, R132.reuse, R158 ;  /* 0x0000009e840e7220 */ /* 0x040fe20000410000 */
[----:B------:R-:W-:Y:S07]  /*cff0*/  FMUL.FTZ R15, R132, R159 ;  /* 0x0000009f840f7220 */ /* 0x000fee0000410000 */
[----:B------:R4:W-:Y:S01]  /*d000*/  MUFU.EX2 R45, R4 ;  /* 0x00000004002d7308 */ /* 0x0009e20000000800 */
[C---:B-1----:R-:W-:Y:S01]  /*d010*/  FMUL.FTZ R16, R3.reuse, R160 ;  /* 0x000000a003107220 */ /* 0x042fe20000410000 */
[----:B------:R-:W-:Y:S01]  /*d020*/  FMUL.FTZ R17, R3, R161 ;  /* 0x000000a103117220 */ /* 0x000fe20000410000 */
[----:B------:R-:W-:Y:S07]  /*d030*/  MOV R160, R55 ;  /* 0x0000003700a07202 */ /* 0x000fee0000000f00 */
[----:B------:R1:W1:Y:S01]  /*d040*/  MUFU.EX2 R135, R5 ;  /* 0x0000000500877308 */ /* 0x0002620000000800 */
[----:B------:R-:W-:Y:S01]  /*d050*/  MOV R161, R54 ;  /* 0x0000003600a17202 */ /* 0x000fe20000000f00 */
[----:B--2---:R-:W-:Y:S01]  /*d060*/  FFMA.FTZ R2, R23, UR4, -R143 ;  /* 0x0000000417027c23 */ /* 0x004fe2000801088f */
[----:B------:R-:W-:Y:S01]  /*d070*/  LDSM.16.MT88.4 R52, [R220] ;  /* 0x00000000dc34783b */ /* 0x000fe20000004200 */
[C---:B------:R-:W-:Y:S01]  /*d080*/  FMUL.FTZ R24, R134.reuse, R168 ;  /* 0x000000a886187220 */ /* 0x040fe20000410000 */
[----:B------:R-:W-:Y:S05]  /*d090*/  FMUL.FTZ R25, R134, R169 ;  /* 0x000000a986197220 */ /* 0x000fea0000410000 */
[----:B------:R2:W2:Y:S01]  /*d0a0*/  MUFU.EX2 R133, R2 ;  /* 0x0000000200857308 */ /* 0x0004a20000000800 */
[C---:B---3--:R-:W-:Y:S01]  /*d0b0*/  FMUL.FTZ R6, R0.reuse, R154 ;  /* 0x0000009a00067220 */ /* 0x048fe20000410000 */
[----:B------:R-:W-:Y:S01]  /*d0c0*/  FMUL.FTZ R7, R0, R155 ;  /* 0x0000009b00077220 */ /* 0x000fe20000410000 */
[----:B------:R-:W-:Y:S01]  /*d0d0*/  FMUL.FTZ R26, R132, R170 ;  /* 0x000000aa841a7220 */ /* 0x000fe20000410000 */
[--C-:B----4-:R-:W-:Y:S01]  /*d0e0*/  FFMA.FTZ R4, R28, UR4, -R213.reuse ;  /* 0x000000041c047c23 */ /* 0x110fe200080108d5 */
[----:B------:R-:W3:Y:S01]  /*d0f0*/  LDSM.16.MT88.4 R20, [R228+0xc000] ;  /* 0x00c00000e414783b */ /* 0x000ee20000004200 */
[----:B------:R-:W-:Y:S01]  /*d100*/  FMUL.FTZ R28, R134, R172 ;  /* 0x000000ac861c7220 */ /* 0x000fe20000410000 */
[----:B------:R-:W-:Y:S03]  /*d110*/  FMUL.FTZ R31, R132, R175 ;  /* 0x000000af841f7220 */ /* 0x000fe60000410000 */
[----:B------:R4:W-:Y:S01]  /*d120*/  MUFU.EX2 R40, R4 ;  /* 0x0000000400287308 */ /* 0x0009e20000000800 */
[----:B-1----:R-:W-:Y:S01]  /*d130*/  FMUL.FTZ R5, R3, R153 ;  /* 0x0000009903057220 */ /* 0x002fe20000410000 */
[----:B------:R-:W-:Y:S01]  /*d140*/  F2FP.BF16.F32.PACK_AB R148, R135, R47 ;  /* 0x0000002f8794723e */ /* 0x000fe200000010ff */
[C---:B------:R-:W-:Y:S01]  /*d150*/  FMUL.FTZ R56, R134.reuse, R200 ;  /* 0x000000c886387220 */ /* 0x040fe20000410000 */
[----:B------:R-:W-:Y:S01]  /*d160*/  MOV R169, R44 ;  /* 0x0000002c00a97202 */ /* 0x000fe20000000f00 */
[C---:B------:R-:W-:Y:S01]  /*d170*/  FMUL.FTZ R44, R134.reuse, R188 ;  /* 0x000000bc862c7220 */ /* 0x040fe20000410000 */
[----:B--2---:R-:W-:Y:S01]  /*d180*/  FFMA.FTZ R2, R29, UR4, -R212 ;  /* 0x000000041d027c23 */ /* 0x004fe200080108d4 */
[----:B------:R-:W-:Y:S01]  /*d190*/  F2FP.BF16.F32.PACK_AB R150, R133, R234 ;  /* 0x000000ea8596723e */ /* 0x000fe200000010ff */
[----:B------:R-:W-:Y:S01]  /*d1a0*/  FMUL.FTZ R29, R134, R173 ;  /* 0x000000ad861d7220 */ /* 0x000fe20000410000 */
[----:B------:R-:W-:Y:S01]  /*d1b0*/  MOV R175, R48 ;  /* 0x0000003000af7202 */ /* 0x000fe20000000f00 */
[----:B------:R1:W2:Y:S01]  /*d1c0*/  MUFU.EX2 R138, R2 ;  /* 0x00000002008a7308 */ /* 0x0002a20000000800 */
[----:B------:R-:W-:Y:S01]  /*d1d0*/  MOV R168, R49 ;  /* 0x0000003100a87202 */ /* 0x000fe20000000f00 */
[C---:B------:R-:W-:Y:S01]  /*d1e0*/  FMUL.FTZ R48, R3.reuse, R192 ;  /* 0x000000c003307220 */ /* 0x040fe20000410000 */
[----:B------:R-:W-:Y:S01]  /*d1f0*/  FMUL.FTZ R49, R3, R193 ;  /* 0x000000c103317220 */ /* 0x000fe20000410000 */
[--C-:B----4-:R-:W-:Y:S01]  /*d200*/  FFMA.FTZ R4, R18, UR4, -R214.reuse ;  /* 0x0000000412047c23 */ /* 0x110fe200080108d6 */
[C---:B------:R-:W-:Y:S01]  /*d210*/  FMUL.FTZ R18, R0.reuse, R162 ;  /* 0x000000a200127220 */ /* 0x040fe20000410000 */
[----:B------:R-:W-:Y:S01]  /*d220*/  MOV R162, R51 ;  /* 0x0000003300a27202 */ /* 0x000fe20000000f00 */
[----:B------:R-:W-:Y:S03]  /*d230*/  FMUL.FTZ R51, R0, R195 ;  /* 0x000000c300337220 */ /* 0x000fe60000410000 */
[----:B------:R4:W-:Y:S01]  /*d240*/  MUFU.EX2 R41, R4 ;  /* 0x0000000400297308 */ /* 0x0009e20000000800 */
[----:B------:R-:W-:Y:S01]  /*d250*/  MOV R172, R59 ;  /* 0x0000003b00ac7202 */ /* 0x000fe20000000f00 */
[----:B------:R-:W-:Y:S01]  /*d260*/  FMUL.FTZ R57, R134, R201 ;  /* 0x000000c986397220 */ /* 0x000fe20000410000 */
[----:B------:R-:W-:Y:S01]  /*d270*/  MOV R173, R58 ;  /* 0x0000003a00ad7202 */ /* 0x000fe20000000f00 */
[C---:B------:R-:W-:Y:S01]  /*d280*/  FMUL.FTZ R58, R132.reuse, R202 ;  /* 0x000000ca843a7220 */ /* 0x040fe20000410000 */
[----:B------:R-:W-:Y:S01]  /*d290*/  FMUL.FTZ R59, R132, R203 ;  /* 0x000000cb843b7220 */ /* 0x000fe20000410000 */
[--C-:B-1----:R-:W-:Y:S01]  /*d2a0*/  FFMA.FTZ R2, R27, UR4, -R213.reuse ;  /* 0x000000041b027c23 */ /* 0x102fe200080108d5 */
[----:B--2---:R-:W-:Y:S01]  /*d2b0*/  F2FP.BF16.F32.PACK_AB R149, R138, R45 ;  /* 0x0000002d8a95723e */ /* 0x004fe200000010ff */
        /* <DEDUP_REMOVED lines=9> */
[C---:B------:R-:W-:Y:S03]  /*d350*/  FMUL.FTZ R43, R132.reuse, R187 ;  /* 0x000000bb842b7220 */ /* 0x040fe60000410000 */
[----:B------:R4:W-:Y:S01]  /*d360*/  MUFU.EX2 R232, R4 ;  /* 0x0000000400e87308 */ /* 0x0009e20000000800 */
[C---:B------:R-:W-:Y:S01]  /*d370*/  FMUL.FTZ R62, R132.reuse, R206 ;  /* 0x000000ce843e7220 */ /* 0x040fe20000410000 */
[----:B------:R-:W-:Y:S01]  /*d380*/  FMUL.FTZ R63, R132, R207 ;  /* 0x000000cf843f7220 */ /* 0x000fe20000410000 */
[----:B------:R-:W-:Y:S01]  /*d390*/  MOV R157, R66 ;  /* 0x00000042009d7202 */ /* 0x000fe20000000f00 */
[C---:B------:R-:W-:Y:S01]  /*d3a0*/  FMUL.FTZ R64, R3.reuse, R208 ;  /* 0x000000d003407220 */ /* 0x040fe20000410000 */
[----:B------:R-:W-:Y:S01]  /*d3b0*/  FMUL.FTZ R65, R3, R209 ;  /* 0x000000d103417220 */ /* 0x000fe20000410000 */
[--C-:B-1----:R-:W-:Y:S01]  /*d3c0*/  FFMA.FTZ R2, R19, UR4, -R214.reuse ;  /* 0x0000000413027c23 */ /* 0x102fe200080108d6 */
[----:B--2---:R-:W-:Y:S01]  /*d3d0*/  F2FP.BF16.F32.PACK_AB R144, R240, R40 ;  /* 0x00000028f090723e */ /* 0x004fe200000010ff */
[C---:B------:R-:W-:Y:S01]  /*d3e0*/  FMUL.FTZ R19, R0.reuse, R163 ;  /* 0x000000a300137220 */ /* 0x040fe20000410000 */
[----:B------:R-:W-:Y:S01]  /*d3f0*/  MOV R163, R41 ;  /* 0x0000002900a37202 */ /* 0x000fe20000000f00 */
[----:B------:R1:W2:Y:S01]  /*d400*/  MUFU.EX2 R238, R2 ;  /* 0x0000000200ee7308 */ /* 0x0002a20000000800 */
[C---:B------:R-:W-:Y:S01]  /*d410*/  FMUL.FTZ R66, R0.reuse, R210 ;  /* 0x000000d200427220 */ /* 0x040fe20000410000 */
[----:B------:R-:W-:Y:S01]  /*d420*/  FMUL.FTZ R67, R0, R211 ;  /* 0x000000d300437220 */ /* 0x000fe20000410000 */
[C---:B------:R-:W-:Y:S01]  /*d430*/  FMUL.FTZ R68, R3.reuse, R68 ;  /* 0x0000004403447220 */ /* 0x040fe20000410000 */
[----:B----4-:R-:W-:Y:S01]  /*d440*/  FFMA.FTZ R4, R34, UR4, -R214 ;  /* 0x0000000422047c23 */ /* 0x010fe200080108d6 */
[C---:B------:R-:W-:Y:S01]  /*d450*/  FMUL.FTZ R34, R0.reuse, R178 ;  /* 0x000000b200227220 */ /* 0x040fe20000410000 */
[C---:B------:R-:W-:Y:S01]  /*d460*/  FMUL.FTZ R69, R3.reuse, R69 ;  /* 0x0000004503457220 */ /* 0x040fe20000410000 */
[C---:B------:R-:W-:Y:S03]  /*d470*/  FMUL.FTZ R70, R0.reuse, R70 ;  /* 0x0000004600467220 */ /* 0x040fe60000410000 */
[----:B------:R4:W-:Y:S01]  /*d480*/  MUFU.EX2 R229, R4 ;  /* 0x0000000400e57308 */ /* 0x0009e20000000800 */
[----:B------:R-:W-:Y:S01]  /*d490*/  FMUL.FTZ R71, R0, R71 ;  /* 0x0000004700477220 */ /* 0x000fe20000410000 */
[C---:B------:R-:W-:Y:S01]  /*d4a0*/  FMUL.FTZ R72, R134.reuse, R72 ;  /* 0x0000004886487220 */ /* 0x040fe20000410000 */
[----:B------:R-:W-:Y:S01]  /*d4b0*/  FMUL.FTZ R73, R134, R73 ;  /* 0x0000004986497220 */ /* 0x000fe20000410000 */
[C---:B------:R-:W-:Y:S01]  /*d4c0*/  FMUL.FTZ R74, R132.reuse, R74 ;  /* 0x0000004a844a7220 */ /* 0x040fe20000410000 */
[----:B------:R-:W-:Y:S01]  /*d4d0*/  FMUL.FTZ R75, R132, R75 ;  /* 0x0000004b844b7220 */ /* 0x000fe20000410000 */
[----:B-1----:R-:W-:Y:S01]  /*d4e0*/  FFMA.FTZ R2, R30, UR4, -R213 ;  /* 0x000000041e027c23 */ /* 0x002fe200080108d5 */
[----:B--2---:R-:W-:Y:S01]  /*d4f0*/  F2FP.BF16.F32.PACK_AB R145, R238, R41 ;  /* 0x00000029ee91723e */ /* 0x004fe200000010ff */
[----:B------:R-:W-:Y:S01]  /*d500*/  FMUL.FTZ R30, R132, R174 ;  /* 0x000000ae841e7220 */ /* 0x000fe20000410000 */
[----:B------:R-:W-:Y:S01]  /*d510*/  FMUL.FTZ R41, R134, R185 ;  /* 0x000000b986297220 */ /* 0x000fe20000410000 */
[----:B------:R1:W2:Y:S01]  /*d520*/  MUFU.EX2 R236, R2 ;  /* 0x0000000200ec7308 */ /* 0x0002a20000000800 */
[----:B------:R-:W-:Y:S01]  /*d530*/  MOV R174, R46 ;  /* 0x0000002e00ae7202 */ /* 0x000fe20000000f00 */
[----:B------:R-:W-:Y:S01]  /*d540*/  FMUL.FTZ R46, R132, R190 ;  /* 0x000000be842e7220 */ /* 0x000fe20000410000 */
[----:B------:R-:W-:Y:S01]  /*d550*/  FMUL.FTZ R76, R134, R76 ;  /* 0x0000004c864c7220 */ /* 0x000fe20000410000 */
[----:B----4-:R-:W-:Y:S01]  /*d560*/  FFMA.FTZ R4, R36, UR4, -R212 ;  /* 0x0000000424047c23 */ /* 0x010fe200080108d4 */
[----:B------:R-:W-:Y:S01]  /*d570*/  FMUL.FTZ R77, R134, R77 ;  /* 0x0000004d864d7220 */ /* 0x000fe20000410000 */
[----:B------:R-:W4:Y:S01]  /*d580*/  LDSM.16.MT88.4 R36, [R230+0xc000] ;  /* 0x00c00000e624783b */ /* 0x000f220000004200 */
        /* <DEDUP_REMOVED lines=9> */
[C---:B------:R-:W-:Y:S01]  /*d620*/  FMUL.FTZ R33, R3.reuse, R177 ;  /* 0x000000b103217220 */ /* 0x040fe20000410000 */
[----:B------:R-:W-:Y:S01]  /*d630*/  MOV R177, R42 ;  /* 0x0000002a00b17202 */ /* 0x000fe20000000f00 */
[----:B------:R1:W2:Y:S01]  /*d640*/  MUFU.EX2 R235, R2 ;  /* 0x0000000200eb7308 */ /* 0x0002a20000000800 */
[----:B------:R-:W-:Y:S01]  /*d650*/  FMUL.FTZ R42, R132, R186 ;  /* 0x000000ba842a7220 */ /* 0x000fe20000410000 */
[C---:B------:R-:W-:Y:S01]  /*d660*/  FMUL.FTZ R84, R3.reuse, R84 ;  /* 0x0000005403547220 */ /* 0x040fe20000410000 */
[C---:B------:R-:W-:Y:S01]  /*d670*/  FMUL.FTZ R85, R3.reuse, R85 ;  /* 0x0000005503557220 */ /* 0x040fe20000410000 */
[----:B---3--:R-:W-:Y:S01]  /*d680*/  FMUL.FTZ R4, R3, R152 ;  /* 0x0000009803047220 */ /* 0x008fe20000410000 */
        /* <DEDUP_REMOVED lines=11> */
[--C-:B------:R-:W-:Y:S01]  /*d740*/  FFMA.FTZ R216, R216, UR4, -R143.reuse ;  /* 0x00000004d8d87c23 */ /* 0x100fe2000801088f */
[----:B------:R-:W-:Y:S01]  /*d750*/  MOV R178, R173 ;  /* 0x000000ad00b27202 */ /* 0x000fe20000000f00 */
[----:B------:R-:W1:Y:S01]  /*d760*/  MUFU.EX2 R237, R2 ;  /* 0x0000000200ed7308 */ /* 0x000e620000000800 */
[--C-:B------:R-:W-:Y:S01]  /*d770*/  FFMA.FTZ R215, R215, UR4, -R143.reuse ;  /* 0x00000004d7d77c23 */ /* 0x100fe2000801088f */
[--C-:B------:R-:W-:Y:S01]  /*d780*/  FFMA.FTZ R218, R218, UR4, -R143.reuse ;  /* 0x00000004dada7c23 */ /* 0x100fe2000801088f */
[--C-:B------:R-:W-:Y:S01]  /*d790*/  FFMA.FTZ R217, R217, UR4, -R143.reuse ;  /* 0x00000004d9d97c23 */ /* 0x100fe2000801088f */
[-C--:B------:R-:W-:Y:S05]  /*d7a0*/  HMMA.16816.F32.BF16 R4, R144, R20.reuse, R4 ;  /* 0x000000149004723c */ /* 0x080fea0000041804 */
[----:B------:R-:W-:Y:S01]  /*d7b0*/  FMUL.FTZ R35, R0, R179 ;  /* 0x000000b300237220 */ /* 0x000fe20000410000 */
[----:B------:R-:W-:Y:S01]  /*d7c0*/  FMUL.FTZ R95, R132, R95 ;  /* 0x0000005f845f7220 */ /* 0x000fe20000410000 */
[C---:B------:R-:W-:Y:S01]  /*d7d0*/  FMUL.FTZ R96, R3.reuse, R96 ;  /* 0x0000006003607220 */ /* 0x040fe20000410000 */
[----:B------:R-:W-:Y:S01]  /*d7e0*/  FMUL.FTZ R97, R3, R97 ;  /* 0x0000006103617220 */ /* 0x000fe20000410000 */
[C---:B------:R-:W-:Y:S01]  /*d7f0*/  FMUL.FTZ R98, R0.reuse, R98 ;  /* 0x0000006200627220 */ /* 0x040fe20000410000 */
[----:B-1----:R-:W-:Y:S01]  /*d800*/  F2FP.BF16.F32.PACK_AB R151, R237, R233 ;  /* 0x000000e9ed97723e */ /* 0x002fe200000010ff */
[C---:B------:R-:W-:Y:S01]  /*d810*/  FMUL.FTZ R99, R0.reuse, R99 ;  /* 0x0000006300637220 */ /* 0x040fe20000410000 */
[----:B------:R-:W-:Y:S01]  /*d820*/  IADD3 R2, PT, PT, R231, R220, RZ ;  /* 0x000000dce7027210 */ /* 0x000fe20007ffe0ff */
[C---:B------:R-:W-:Y:S01]  /*d830*/  FMUL.FTZ R100, R3.reuse, R100 ;  /* 0x0000006403647220 */ /* 0x040fe20000410000 */
[----:B------:R-:W-:Y:S01]  /*d840*/  MOV R179, R172 ;  /* 0x000000ac00b37202 */ /* 0x000fe20000000f00 */
[C---:B------:R-:W-:Y:S01]  /*d850*/  FMUL.FTZ R101, R3.reuse, R101 ;  /* 0x0000006503657220 */ /* 0x040fe20000410000 */
[----:B------:R-:W-:Y:S01]  /*d860*/  FMUL.FTZ R102, R0, R102 ;  /* 0x0000006600667220 */ /* 0x000fe20000410000 */
[C---:B------:R-:W-:Y:S01]  /*d870*/  HMMA.16816.F32.BF16 R8, R148.reuse, R20, R8 ;  /* 0x000000149408723c */ /* 0x040fe20000041808 */
[----:B------:R-:W1:Y:S03]  /*d880*/  LDSM.16.MT88.4 R152, [R2] ;  /* 0x000000000298783b */ /* 0x000e660000004200 */
[C---:B------:R-:W-:Y:S01]  /*d890*/  FMUL.FTZ R20, R3.reuse, R164 ;  /* 0x000000a403147220 */ /* 0x040fe20000410000 */
[C---:B------:R-:W-:Y:S01]  /*d8a0*/  FMUL.FTZ R21, R3.reuse, R165 ;  /* 0x000000a503157220 */ /* 0x040fe20000410000 */
[----:B------:R-:W-:Y:S01]  /*d8b0*/  MOV R164, R40 ;  /* 0x0000002800a47202 */ /* 0x000fe20000000f00 */
[C---:B------:R-:W-:Y:S01]  /*d8c0*/  FMUL.FTZ R40, R134.reuse, R184 ;  /* 0x000000b886287220 */ /* 0x040fe20000410000 */
[-C--:B------:R-:W-:Y:S01]  /*d8d0*/  HMMA.16816.F32.BF16 R12, R148, R22.reuse, R12 ;  /* 0x00000016940c723c */ /* 0x080fe2000004180c */
[----:B------:R-:W-:Y:S02]  /*d8e0*/  LDSM.16.MT88.4 R208, [R2+0x1800] ;  /* 0x0018000002d0783b */ /* 0x000fe40000004200 */
[----:B------:R-:W-:Y:S01]  /*d8f0*/  MOV R165, R45 ;  /* 0x0000002d00a57202 */ /* 0x000fe20000000f00 */
[----:B------:R-:W-:Y:S01]  /*d900*/  FMUL.FTZ R45, R134, R189 ;  /* 0x000000bd862d7220 */ /* 0x000fe20000410000 */
[----:B------:R-:W-:Y:S01]  /*d910*/  FMUL.FTZ R103, R0, R103 ;  /* 0x0000006700677220 */ /* 0x000fe20000410000 */
[C---:B------:R-:W-:Y:S01]  /*d920*/  FMUL.FTZ R104, R134.reuse, R104 ;  /* 0x0000006886687220 */ /* 0x040fe20000410000 */
[----:B------:R-:W-:Y:S01]  /*d930*/  FMUL.FTZ R105, R134, R105 ;  /* 0x0000006986697220 */ /* 0x000fe20000410000 */
[C---:B------:R-:W-:Y:S04]  /*d940*/  HMMA.16816.F32.BF16 R16, R144.reuse, R22, R16 ;  /* 0x000000169010723c */ /* 0x040fe80000041810 */
[C---:B------:R-:W-:Y:S01]  /*d950*/  FMUL.FTZ R22, R0.reuse, R166 ;  /* 0x000000a600167220 */ /* 0x040fe20000410000 */
[----:B------:R-:W-:Y:S01]  /*d960*/  FMUL.FTZ R23, R0, R167 ;  /* 0x000000a700177220 */ /* 0x000fe20000410000 */
[----:B------:R-:W-:Y:S01]  /*d970*/  MOV R166, R47 ;  /* 0x0000002f00a67202 */ /* 0x000fe20000000f00 */
[----:B------:R-:W-:Y:S01]  /*d980*/  FMUL.FTZ R47, R132, R191 ;  /* 0x000000bf842f7220 */ /* 0x000fe20000410000 */
[----:B------:R-:W-:Y:S01]  /*d990*/  MOV R167, R50 ;  /* 0x0000003200a77202 */ /* 0x000fe20000000f00 */
[----:B------:R-:W-:Y:S01]  /*d9a0*/  FMUL.FTZ R50, R0, R194 ;  /* 0x000000c200327220 */ /* 0x000fe20000410000 */
[C---:B------:R-:W-:Y:S01]  /*d9b0*/  FMUL.FTZ R106, R132.reuse, R106 ;  /* 0x0000006a846a7220 */ /* 0x040fe20000410000 */
[----:B------:R-:W-:Y:S01]  /*d9c0*/  LDSM.16.MT88.4 R192, [R220+0x1800] ;  /* 0x00180000dcc0783b */ /* 0x000fe20000004200 */
[-C--:B----4-:R-:W-:Y:S03]  /*d9d0*/  HMMA.16816.F32.BF16 R20, R144, R36.reuse, R20 ;  /* 0x000000249014723c */ /* 0x090fe60000041814 */
[----:B------:R-:W-:Y:S01]  /*d9e0*/  FMUL.FTZ R107, R132, R107 ;  /* 0x0000006b846b7220 */ /* 0x000fe20000410000 */
[C---:B------:R-:W-:Y:S01]  /*d9f0*/  FMUL.FTZ R108, R134.reuse, R108 ;  /* 0x0000006c866c7220 */ /* 0x040fe20000410000 */
[----:B------:R-:W-:Y:S01]  /*da00*/  FMUL.FTZ R109, R134, R109 ;  /* 0x0000006d866d7220 */ /* 0x000fe20000410000 */
[C---:B------:R-:W-:Y:S01]  /*da10*/  FMUL.FTZ R110, R132.reuse, R110 ;  /* 0x0000006e846e7220 */ /* 0x040fe20000410000 */
[----:B------:R-:W-:Y:S01]  /*da20*/  FMUL.FTZ R111, R132, R111 ;  /* 0x0000006f846f7220 */ /* 0x000fe20000410000 */
[C---:B------:R-:W-:Y:S04]  /*da30*/  HMMA.16816.F32.BF16 R24, R148.reuse, R36, R24 ;  /* 0x000000249418723c */ /* 0x040fe80000041818 */
[C---:B------:R-:W-:Y:S01]  /*da40*/  FMUL.FTZ R36, R3.reuse, R180 ;  /* 0x000000b403247220 */ /* 0x040fe20000410000 */
[C---:B------:R-:W-:Y:S01]  /*da50*/  FMUL.FTZ R37, R3.reuse, R181 ;  /* 0x000000b503257220 */ /* 0x040fe20000410000 */
[C---:B------:R-:W-:Y:S01]  /*da60*/  FMUL.FTZ R112, R3.reuse, R112 ;  /* 0x0000007003707220 */ /* 0x040fe20000410000 */
[C---:B------:R-:W-:Y:S01]  /*da70*/  FMUL.FTZ R113, R3.reuse, R113 ;  /* 0x0000007103717220 */ /* 0x040fe20000410000 */
[-C--:B------:R-:W-:Y:S03]  /*da80*/  HMMA.16816.F32.BF16 R28, R148, R38.reuse, R28 ;  /* 0x00000026941c723c */ /* 0x080fe6000004181c */
[C---:B------:R-:W-:Y:S01]  /*da90*/  FMUL.FTZ R114, R0.reuse, R114 ;  /* 0x0000007200727220 */ /* 0x040fe20000410000 */
[C---:B------:R-:W-:Y:S01]  /*daa0*/  FMUL.FTZ R115, R0.reuse, R115 ;  /* 0x0000007300737220 */ /* 0x040fe20000410000 */
        /* <DEDUP_REMOVED lines=21> */
[C---:B------:R-:W-:Y:S01]  /*dc00*/  FMUL.FTZ R130, R0.reuse, R130 ;  /* 0x0000008200827220 */ /* 0x040fe20000410000 */
[C---:B------:R-:W-:Y:S01]  /*dc10*/  FMUL.FTZ R131, R0.reuse, R131 ;  /* 0x0000008300837220 */ /* 0x040fe20000410000 */
[-C--:B------:R-:W-:Y:S03]  /*dc20*/  HMMA.16816.F32.BF16 R44, R148, R54.reuse, R44 ;  /* 0x00000036942c723c */ /* 0x080fe6000004182c */
[--C-:B------:R-:W-:Y:S01]  /*dc30*/  FFMA.FTZ R156, R243, UR4, -R143.reuse ;  /* 0x00000004f39c7c23 */ /* 0x100fe2000801088f */
[----:B------:R-:W-:Y:S02]  /*dc40*/  MOV R184, R162 ;  /* 0x000000a200b87202 */ /* 0x000fe40000000f00 */
[----:B------:R-:W-:Y:S01]  /*dc50*/  MOV R162, R158 ;  /* 0x0000009e00a27202 */ /* 0x000fe20000000f00 */
[--C-:B------:R-:W-:Y:S01]  /*dc60*/  FFMA.FTZ R158, R221, UR4, -R143.reuse ;  /* 0x00000004dd9e7c23 */ /* 0x100fe2000801088f */
[C---:B------:R-:W-:Y:S01]  /*dc70*/  HMMA.16816.F32.BF16 R48, R144.reuse, R54, R48 ;  /* 0x000000369030723c */ /* 0x040fe20000041830 */
[----:B------:R2:W-:Y:S03]  /*dc80*/  MUFU.EX2 R171, R156 ;  /* 0x0000009c00ab7308 */ /* 0x0005e60000000800 */
[C---:B------:R-:W-:Y:S01]  /*dc90*/  FMUL.FTZ R54, R0.reuse, R198 ;  /* 0x000000c600367220 */ /* 0x040fe20000410000 */
[----:B------:R-:W-:Y:S06]  /*dca0*/  FMUL.FTZ R55, R0, R199 ;  /* 0x000000c700377220 */ /* 0x000fec0000410000 */
[----:B------:R-:W-:Y:S01]  /*dcb0*/  MUFU.EX2 R207, R158 ;  /* 0x0000009e00cf7308 */ /* 0x000fe20000000800 */
[----:B------:R-:W-:Y:S01]  /*dcc0*/  MOV R186, R157 ;  /* 0x0000009d00ba7202 */ /* 0x000fe20000000f00 */
[--C-:B------:R-:W-:Y:S01]  /*dcd0*/  FFMA.FTZ R157, R219, UR4, -R143.reuse ;  /* 0x00000004db9d7c23 */ /* 0x100fe2000801088f */
[----:B------:R-:W-:Y:S02]  /*dce0*/  MOV R185, R161 ;  /* 0x000000a100b97202 */ /* 0x000fe40000000f00 */
[----:B------:R-:W-:Y:S01]  /*dcf0*/  MOV R161, R160 ;  /* 0x000000a000a17202 */ /* 0x000fe20000000f00 */
[-C--:B-1----:R-:W-:Y:S04]  /*dd00*/  HMMA.16816.F32.BF16 R52, R144, R152.reuse, R52 ;  /* 0x000000989034723c */ /* 0x082fe80000041834 */
[----:B------:R-:W-:Y:S01]  /*dd10*/  MUFU.EX2 R187, R157 ;  /* 0x0000009d00bb7308 */ /* 0x000fe20000000800 */
[--C-:B--2---:R-:W-:Y:S01]  /*dd20*/  FFMA.FTZ R156, R241, UR4, -R143.reuse ;  /* 0x00000004f19c7c23 */ /* 0x104fe2000801088f */
[----:B------:R-:W-:Y:S01]  /*dd30*/  MOV R160, R159 ;  /* 0x0000009f00a07202 */ /* 0x000fe20000000f00 */
[--C-:B------:R-:W-:Y:S01]  /*dd40*/  FFMA.FTZ R159, R222, UR4, -R143.reuse ;  /* 0x00000004de9f7c23 */ /* 0x100fe2000801088f */
[C---:B------:R-:W-:Y:S06]  /*dd50*/  HMMA.16816.F32.BF16 R56, R148.reuse, R152, R56 ;  /* 0x000000989438723c */ /* 0x040fec0000041838 */
[----:B------:R1:W-:Y:S02]  /*dd60*/  MUFU.EX2 R203, R159 ;  /* 0x0000009f00cb7308 */ /* 0x0003e40000000800 */
[-C--:B------:R-:W-:Y:S01]  /*dd70*/  HMMA.16816.F32.BF16 R60, R148, R154.reuse, R60 ;  /* 0x0000009a943c723c */ /* 0x080fe2000004183c */
[----:B-1----:R-:W2:Y:S07]  /*dd80*/  LDL.LU R159, [R1+0x2c] ;  /* 0x00002c00019f7983 */ /* 0x002eae0000300800 */
[C---:B------:R-:W-:Y:S01]  /*dd90*/  HMMA.16816.F32.BF16 R64, R144.reuse, R154, R64 ;  /* 0x0000009a9040723c */ /* 0x040fe20000041840 */
[----:B------:R-:W1:Y:S08]  /*dda0*/  LDSM.16.MT88.4 R152, [R228+0xe000] ;  /* 0x00e00000e498783b */ /* 0x000e700000004200 */
[----:B------:R-:W3:Y:S04]  /*ddb0*/  LDL.LU R158, [R1+0x30] ;  /* 0x00003000019e7983 */ /* 0x000ee80000300800 */
[----:B------:R-:W4:Y:S01]  /*ddc0*/  LDL.LU R157, [R1+0x38] ;  /* 0x00003800019d7983 */ /* 0x000f220000300800 */
        /* <DEDUP_REMOVED lines=16> */
[C---:B------:R-:W-:Y:S04]  /*ded0*/  HMMA.16816.F32.BF16 R120, R148.reuse, R152, R120 ;  /* 0x000000989478723c */ /* 0x040fe80000041878 */
[--C-:B------:R-:W-:Y:S01]  /*dee0*/  FFMA.FTZ R153, R223, UR4, -R143.reuse ;  /* 0x00000004df997c23 */ /* 0x100fe2000801088f */
[--C-:B------:R-:W-:Y:S03]  /*def0*/  FFMA.FTZ R152, R245, UR4, -R143.reuse ;  /* 0x00000004f5987c23 */ /* 0x100fe6000801088f */
[-C--:B------:R-:W-:Y:S01]  /*df00*/  HMMA.16816.F32.BF16 R124, R148, R154.reuse, R124 ;  /* 0x0000009a947c723c */ /* 0x080fe2000004187c */
[----:B------:R-:W1:Y:S02]  /*df10*/  MUFU.EX2 R182, R152 ;  /* 0x0000009800b67308 */ /* 0x000e640000000800 */
[--C-:B------:R-:W-:Y:S01]  /*df20*/  FFMA.FTZ R148, R169, UR4, -R212.reuse ;  /* 0x00000004a9947c23 */ /* 0x100fe200080108d4 */
[----:B------:R-:W-:Y:S07]  /*df30*/  FFMA.FTZ R149, R239, UR4, -R143 ;  /* 0x00000004ef957c23 */ /* 0x000fee000801088f */
[----:B------:R-:W-:Y:S01]  /*df40*/  MUFU.EX2 R180, R153 ;  /* 0x0000009900b47308 */ /* 0x000fe20000000800 */
[----:B------:R-:W-:Y:S01]  /*df50*/  FFMA.FTZ R143, R185, UR4, -R212 ;  /* 0x00000004b98f7c23 */ /* 0x000fe200080108d4 */
[----:B------:R-:W-:Y:S08]  /*df60*/  HMMA.16816.F32.BF16 R128, R144, R154, R128 ;  /* 0x0000009a9080723c */ /* 0x000ff00000041880 */
[----:B------:R2:W2:Y:S01]  /*df70*/  MUFU.EX2 R199, R149 ;  /* 0x0000009500c77308 */ /* 0x0004a20000000800 */
[--C-:B------:R-:W-:Y:S01]  /*df80*/  FFMA.FTZ R144, R244, UR4, -R213.reuse ;  /* 0x00000004f4907c23 */ /* 0x100fe200080108d5 */
[----:B------:R-:W-:Y:S08]  /*df90*/  FFMA.FTZ R145, R177, UR4, -R214 ;  /* 0x00000004b1917c23 */ /* 0x000ff000080108d6 */
[----:B------:R-:W-:Y:S01]  /*dfa0*/  MUFU.EX2 R169, R148 ;  /* 0x0000009400a97308 */ /* 0x000fe20000000800 */
[----:B------:R-:W-:Y:S01]  /*dfb0*/  MOV R177, R174 ;  /* 0x000000ae00b17202 */ /* 0x000fe20000000f00 */
[--C-:B------:R-:W-:Y:S01]  /*dfc0*/  FFMA.FTZ R146, R246, UR4, -R213.reuse ;  /* 0x00000004f6927c23 */ /* 0x100fe200080108d5 */
[----:B-1----:R-:W-:Y:S07]  /*dfd0*/  F2FP.BF16.F32.PACK_AB R152, R182, R171 ;  /* 0x000000abb698723e */ /* 0x002fee00000010ff */
[----:B------:R1:W-:Y:S10]  /*dfe0*/  MUFU.EX2 R170, R144 ;  /* 0x0000009000aa7308 */ /* 0x0003f40000000800 */
[----:B------:R3:W-:Y:S01]  /*dff0*/  MUFU.EX2 R190, R145 ;  /* 0x0000009100be7308 */ /* 0x0007e20000000800 */
[----:B--2---:R-:W-:Y:S01]  /*e000*/  FFMA.FTZ R149, R250, UR4, -R212 ;  /* 0x00000004fa957c23 */ /* 0x004fe200080108d4 */
[----:B------:R-:W-:Y:S08]  /*e010*/  F2FP.BF16.F32.PACK_AB R154, R199, R180 ;  /* 0x000000b4c79a723e */ /* 0x000ff000000010ff */
[----:B------:R-:W-:Y:S10]  /*e020*/  MUFU.EX2 R183, R146 ;  /* 0x0000009200b77308 */ /* 0x000ff40000000800 */
[----:B------:R2:W4:Y:S01]  /*e030*/  MUFU.EX2 R181, R149 ;  /* 0x0000009500b57308 */ /* 0x0005220000000800 */
[----:B-1----:R-:W-:Y:S01]  /*e040*/  FFMA.FTZ R144, R176, UR4, -R214 ;  /* 0x00000004b0907c23 */ /* 0x002fe200080108d6 */
[----:B------:R-:W-:Y:S08]  /*e050*/  MOV R176, R175 ;  /* 0x000000af00b07202 */ /* 0x000ff00000000f00 */
[----:B------:R-:W-:Y:S01]  /*e060*/  MUFU.EX2 R250, R218 ;  /* 0x000000da00fa7308 */ /* 0x000fe20000000800 */
[--C-:B---3--:R-:W-:Y:S09]  /*e070*/  FFMA.FTZ R145, R247, UR4, -R213.reuse ;  /* 0x00000004f7917c23 */ /* 0x108ff200080108d5 */
[----:B------:R1:W-:Y:S10]  /*e080*/  MUFU.EX2 R191, R144 ;  /* 0x0000009000bf7308 */ /* 0x0003f40000000800 */
[----:B------:R3:W-:Y:S01]  /*e090*/  MUFU.EX2 R197, R145 ;  /* 0x0000009100c57308 */ /* 0x0007e20000000800 */
[----:B--2---:R-:W2:Y:S01]  /*e0a0*/  LDSM.16.MT88.4 R148, [R228+0xc800] ;  /* 0x00c80000e494783b */ /* 0x004ea20000004200 */
[----:B----4-:R-:W-:Y:S08]  /*e0b0*/  F2FP.BF16.F32.PACK_AB R153, R181, R169 ;  /* 0x000000a9b599723e */ /* 0x010ff000000010ff */
[----:B------:R4:W-:Y:S01]  /*e0c0*/  MUFU.EX2 R175, R156 ;  /* 0x0000009c00af7308 */ /* 0x0009e20000000800 */
[----:B------:R-:W-:Y:S09]  /*e0d0*/  FFMA.FTZ R134, R134, R159, R166 ;  /* 0x0000009f86867223 */ /* 0x000ff200000100a6 */
[----:B------:R2:W-:Y:S01]  /*e0e0*/  MUFU.EX2 R204, R143 ;  /* 0x0000008f00cc7308 */ /* 0x0005e20000000800 */
[----:B------:R-:W-:Y:S01]  /*e0f0*/  FADD.FTZ R134, R135, R134 ;  /* 0x0000008687867221 */ /* 0x000fe20000010000 */
[----:B-1----:R-:W-:Y:S08]  /*e100*/  FFMA.FTZ R144, R242, UR4, -R213 ;  /* 0x00000004f2907c23 */ /* 0x002ff000080108d5 */
[----:B------:R1:W1:Y:S01]  /*e110*/  MUFU.EX2 R173, R144 ;  /* 0x0000009000ad7308 */ /* 0x0002620000000800 */
[----:B---3--:R-:W-:Y:S01]  /*e120*/  FFMA.FTZ R145, R249, UR4, -R214 ;  /* 0x00000004f9917c23 */ /* 0x008fe200080108d6 */
[----:B------:R-:W-:Y:S01]  /*e130*/  FFMA.FTZ R166, R132, R158, R165 ;  /* 0x0000009e84a67223 */ /* 0x000fe200000100a5 */
[----:B----4-:R-:W-:Y:S07]  /*e140*/  FFMA.FTZ R156, R186, UR4, -R212 ;  /* 0x00000004ba9c7c23 */ /* 0x010fee00080108d4 */
[----:B------:R3:W-:Y:S01]  /*e150*/  MUFU.EX2 R198, R145 ;  /* 0x0000009100c67308 */ /* 0x0007e20000000800 */
[----:B------:R-:W-:Y:S01]  /*e160*/  FFMA.FTZ R165, R3, R157, R164 ;  /* 0x0000009d03a57223 */ /* 0x000fe200000100a4 */
[--C-:B--2---:R-:W-:Y:S08]  /*e170*/  FFMA.FTZ R143, R179, UR4, -R213.reuse ;  /* 0x00000004b38f7c23 */ /* 0x104ff000080108d5 */
[----:B------:R2:W-:Y:S10]  /*e180*/  MUFU.EX2 R200, R156 ;  /* 0x0000009c00c87308 */ /* 0x0005f40000000800 */
[----:B------:R-:W-:Y:S01]  /*e190*/  MUFU.EX2 R249, R215 ;  /* 0x000000d700f97308 */ /* 0x000fe20000000800 */
[----:B-1----:R-:W-:Y:S01]  /*e1a0*/  FFMA.FTZ R144, R248, UR4, -R214 ;  /* 0x00000004f8907c23 */ /* 0x002fe200080108d6 */
[----:B------:R-:W-:Y:S08]  /*e1b0*/  F2FP.BF16.F32.PACK_AB R146, R173, R197 ;  /* 0x000000c5ad92723e */ /* 0x000ff000000010ff */
[----:B------:R-:W-:Y:S01]  /*e1c0*/  MUFU.EX2 R248, R216 ;  /* 0x000000d800f87308 */ /* 0x000fe20000000800 */
[--C-:B---3--:R-:W-:Y:S09]  /*e1d0*/  FFMA.FTZ R145, R252, UR4, -R212.reuse ;  /* 0x00000004fc917c23 */ /* 0x108ff200080108d4 */
[----:B------:R1:W3:Y:S01]  /*e1e0*/  MUFU.EX2 R174, R144 ;  /* 0x0000009000ae7308 */ /* 0x0002e20000000800 */
[----:B--2---:R-:W2:Y:S09]  /*e1f0*/  LDL.LU R156, [R1+0x34] ;  /* 0x00003400019c7983 */ /* 0x004eb20000300800 */
[----:B------:R4:W-:Y:S10]  /*e200*/  MUFU.EX2 R196, R145 ;  /* 0x0000009100c47308 */ /* 0x0009f40000000800 */
[----:B------:R4:W-:Y:S01]  /*e210*/  MUFU.EX2 R205, R143 ;  /* 0x0000008f00cd7308 */ /* 0x0009e20000000800 */
[----:B-1----:R-:W-:Y:S01]  /*e220*/  FFMA.FTZ R144, R251, UR4, -R212 ;  /* 0x00000004fb907c23 */ /* 0x002fe200080108d4 */
[----:B---3--:R-:W-:Y:S08]  /*e230*/  F2FP.BF16.F32.PACK_AB R147, R174, R198 ;  /* 0x000000c6ae93723e */ /* 0x008ff000000010ff */
[----:B------:R1:W-:Y:S01]  /*e240*/  MUFU.EX2 R251, R217 ;  /* 0x000000d900fb7308 */ /* 0x0003e20000000800 */
[----:B----4-:R-:W-:Y:S09]  /*e250*/  F2FP.BF16.F32.PACK_AB R145, R191, R190 ;  /* 0x000000bebf91723e */ /* 0x010ff200000010ff */
[----:B------:R3:W4:Y:S01]  /*e260*/  MUFU.EX2 R172, R144 ;  /* 0x0000009000ac7308 */ /* 0x0007220000000800 */
[--C-:B------:R-:W-:Y:S09]  /*e270*/  FFMA.FTZ R143, R177, UR4, -R214.reuse ;  /* 0x00000004b18f7c23 */ /* 0x100ff200080108d6 */
[----:B------:R4:W-:Y:S01]  /*e280*/  MUFU.EX2 R206, R143 ;  /* 0x0000008f00ce7308 */ /* 0x0009e20000000800 */
[----:B-1----:R-:W-:Y:S01]  /*e290*/  LDSM.16.MT88.4 R216, [R230+0xf800] ;  /* 0x00f80000e6d8783b */ /* 0x002fe20000004200 */
[----:B---3--:R-:W-:Y:S02]  /*e2a0*/  F2FP.BF16.F32.PACK_AB R144, R183, R170 ;  /* 0x000000aab790723e */ /* 0x008fe400000010ff */
[----:B----4-:R-:W-:Y:S01]  /*e2b0*/  F2FP.BF16.F32.PACK_AB R155, R172, R196 ;  /* 0x000000c4ac9b723e */ /* 0x010fe200000010ff */
[----:B------:R-:W-:Y:S04]  /*e2c0*/  FFMA.FTZ R143, R167, UR4, -R214 ;  /* 0x00000004a78f7c23 */ /* 0x000fe800080108d6 */
[-C--:B------:R-:W-:Y:S03]  /*e2d0*/  HMMA.16816.F32.BF16 R4, R144, R148.reuse, R4 ;  /* 0x000000949004723c */ /* 0x080fe60000041804 */
[----:B------:R-:W-:Y:S01]  /*e2e0*/  FFMA.FTZ R167, R227, UR4, -R213 ;  /* 0x00000004e3a77c23 */ /* 0x000fe200080108d5 */
[----:B------:R1:W-:Y:S04]  /*e2f0*/  MUFU.EX2 R188, R143 ;  /* 0x0000008f00bc7308 */ /* 0x0003e80000000800 */
[C---:B------:R-:W-:Y:S06]  /*e300*/  HMMA.16816.F32.BF16 R8, R152.reuse, R148, R8 ;  /* 0x000000949808723c */ /* 0x040fec0000041808 */
[----:B------:R-:W-:Y:S02]  /*e310*/  MUFU.EX2 R241, R167 ;  /* 0x000000a700f17308 */ /* 0x000fe40000000800 */
[-C--:B------:R-:W-:Y:S03]  /*e320*/  HMMA.16816.F32.BF16 R12, R152, R150.reuse, R12 ;  /* 0x00000096980c723c */ /* 0x080fe6000004180c */
[--C-:B-1----:R-:W-:Y:S01]  /*e330*/  FFMA.FTZ R143, R160, UR4, -R212.reuse ;  /* 0x00000004a08f7c23 */ /* 0x102fe200080108d4 */
[----:B------:R-:W-:Y:S04]  /*e340*/  FFMA.FTZ R160, R141, UR4, -R212 ;  /* 0x000000048da07c23 */ /* 0x000fe800080108d4 */
[----:B------:R-:W-:Y:S01]  /*e350*/  MUFU.EX2 R186, R143 ;  /* 0x0000008f00ba7308 */ /* 0x000fe20000000800 */
[C---:B------:R-:W-:Y:S01]  /*e360*/  HMMA.16816.F32.BF16 R16, R144.reuse, R150, R16 ;  /* 0x000000969010723c */ /* 0x040fe20000041810 */
[----:B------:R-:W1:Y:S08]  /*e370*/  LDSM.16.MT88.4 R148, [R230+0xc800] ;  /* 0x00c80000e694783b */ /* 0x000e700000004200 */
        /* <DEDUP_REMOVED lines=16> */
[-C--:B-1----:R-:W-:Y:S03]  /*e480*/  HMMA.16816.F32.BF16 R68, R144, R148.reuse, R68 ;  /* 0x000000949044723c */ /* 0x082fe60000041844 */
[----:B--2---:R-:W-:Y:S02]  /*e490*/  FFMA.FTZ R164, R0, R156, R163 ;  /* 0x0000009c00a47223 */ /* 0x004fe400000100a3 */
[----:B------:R-:W-:Y:S03]  /*e4a0*/  LDSM.16.MT88.4 R156, [R220+0x1000] ;  /* 0x00100000dc9c783b */ /* 0x000fe60000004200 */
        /* <DEDUP_REMOVED lines=19> */
[----:B------:R1:W2:Y:S01]  /*e5e0*/  MUFU.EX2 R201, R148 ;  /* 0x0000009400c97308 */ /* 0x0002a20000000800 */
[----:B------:R-:W3:Y:S09]  /*e5f0*/  LDSM.16.MT88.4 R152, [R228+0xd000] ;  /* 0x00d00000e498783b */ /* 0x000ef20000004200 */
[----:B------:R4:W-:Y:S01]  /*e600*/  MUFU.EX2 R189, R149 ;  /* 0x0000009500bd7308 */ /* 0x0009e20000000800 */
[----:B------:R-:W-:Y:S04]  /*e610*/  HMMA.16816.F32.BF16 R128, R144, R150, R128 ;  /* 0x000000969080723c */ /* 0x000fe80000041880 */
[----:B------:R-:W-:Y:S02]  /*e620*/  F2FP.BF16.F32.PACK_AB R144, R203, R175 ;  /* 0x000000afcb90723e */ /* 0x000fe400000010ff */
[----:B------:R-:W-:Y:S01]  /*e630*/  F2FP.BF16.F32.PACK_AB R146, R187, R207 ;  /* 0x000000cfbb92723e */ /* 0x000fe200000010ff */
[--C-:B-1----:R-:W-:Y:S01]  /*e640*/  FFMA.FTZ R148, R178, UR4, -R214.reuse ;  /* 0x00000004b2947c23 */ /* 0x102fe200080108d6 */
[----:B------:R-:W-:Y:S01]  /*e650*/  F2FP.BF16.F32.PACK_AB R145, R204, R200 ;  /* 0x000000c8cc91723e */ /* 0x000fe200000010ff */
[----:B------:R-:W3:Y:S02]  /*e660*/  LDL.LU R178, [R1+0x14] ;  /* 0x0000140001b27983 */ /* 0x000ee40000300800 */
[----:B------:R1:W2:Y:S01]  /*e670*/  MUFU.EX2 R202, R148 ;  /* 0x0000009400ca7308 */ /* 0x0002a20000000800 */
[----:B----4-:R-:W-:Y:S01]  /*e680*/  FFMA.FTZ R149, R162, UR4, -R214 ;  /* 0x00000004a2957c23 */ /* 0x010fe200080108d6 */
[----:B------:R-:W4:Y:S01]  /*e690*/  LDL.LU R177, [R1+0x10] ;  /* 0x0000100001b17983 */ /* 0x000f220000300800 */
[--C-:B------:R-:W-:Y:S07]  /*e6a0*/  FFMA.FTZ R162, R142, UR4, -R212.reuse ;  /* 0x000000048ea27c23 */ /* 0x100fee00080108d4 */
[----:B------:R-:W2:Y:S01]  /*e6b0*/  MUFU.EX2 R184, R149 ;  /* 0x0000009500b87308 */ /* 0x000ea20000000800 */
[----:B------:R-:W4:Y:S09]  /*e6c0*/  LDL.LU R176, [R1+0x4] ;  /* 0x0000040001b07983 */ /* 0x000f320000300800 */
[----:B------:R-:W-:Y:S01]  /*e6d0*/  MUFU.EX2 R245, R162 ;  /* 0x000000a200f57308 */ /* 0x000fe20000000800 */
[----:B------:R-:W4:Y:S01]  /*e6e0*/  LDL.LU R163, [R1] ;  /* 0x0000000001a37983 */ /* 0x000f220000300800 */
[--C-:B-1----:R-:W-:Y:S01]  /*e6f0*/  FFMA.FTZ R148, R168, UR4, -R213.reuse ;  /* 0x00000004a8947c23 */ /* 0x102fe200080108d5 */
[--C-:B------:R-:W-:Y:S01]  /*e700*/  FFMA.FTZ R168, R140, UR4, -R212.reuse ;  /* 0x000000048ca87c23 */ /* 0x100fe200080108d4 */
[----:B--2---:R-:W-:Y:S01]  /*e710*/  F2FP.BF16.F32.PACK_AB R140, R205, R201 ;  /* 0x000000c9cd8c723e */ /* 0x004fe200000010ff */
[----:B------:R-:W2:Y:S05]  /*e720*/  LDL.LU R135, [R1+0x78] ;  /* 0x0000780001877983 */ /* 0x000eaa0000300800 */
[----:B------:R1:W1:Y:S01]  /*e730*/  MUFU.EX2 R185, R148 ;  /* 0x0000009400b97308 */ /* 0x0002620000000800 */
[----:B------:R-:W-:Y:S02]  /*e740*/  F2FP.BF16.F32.PACK_AB R141, R206, R202 ;  /* 0x000000cace8d723e */ /* 0x000fe400000010ff */
[----:B------:R-:W-:Y:S01]  /*e750*/  F2FP.BF16.F32.PACK_AB R143, R184, R188 ;  /* 0x000000bcb88f723e */ /* 0x000fe200000010ff */
[--C-:B-1----:R-:W-:Y:S01]  /*e760*/  FFMA.FTZ R148, R161, UR4, -R212.reuse ;  /* 0x00000004a1947c23 */ /* 0x102fe200080108d4 */
[----:B------:R-:W-:Y:S01]  /*e770*/  F2FP.BF16.F32.PACK_AB R142, R185, R189 ;  /* 0x000000bdb98e723e */ /* 0x000fe200000010ff */
[----:B------:R-:W-:Y:S01]  /*e780*/  FFMA.FTZ R212, R139, UR4, -R212 ;  /* 0x000000048bd47c23 */ /* 0x000fe200080108d4 */
[--C-:B------:R-:W-:Y:S03]  /*e790*/  FFMA.FTZ R161, R224, UR4, -R213.reuse ;  /* 0x00000004e0a17c23 */ /* 0x100fe600080108d5 */
[----:B------:R1:W1:Y:S01]  /*e7a0*/  MUFU.EX2 R252, R148 ;  /* 0x0000009400fc7308 */ /* 0x0002620000000800 */
[--C-:B------:R-:W-:Y:S01]  /*e7b0*/  FFMA.FTZ R139, R225, UR4, -R213.reuse ;  /* 0x00000004e18b7c23 */ /* 0x100fe200080108d5 */
[----:B------:R-:W-:Y:S01]  /*e7c0*/  FFMA.FTZ R213, R226, UR4, -R213 ;  /* 0x00000004e2d57c23 */ /* 0x000fe200080108d5 */
[-C--:B---3--:R-:W-:Y:S07]  /*e7d0*/  HMMA.16816.F32.BF16 R4, R140, R152.reuse, R4 ;  /* 0x000000988c04723c */ /* 0x088fee0000041804 */
[----:B------:R-:W-:Y:S10]  /*e7e0*/  MUFU.EX2 R246, R161 ;  /* 0x000000a100f67308 */ /* 0x000ff40000000800 */
[----:B------:R-:W-:Y:S10]  /*e7f0*/  MUFU.EX2 R243, R213 ;  /* 0x000000d500f37308 */ /* 0x000ff40000000800 */
[----:B------:R-:W-:Y:S01]  /*e800*/  MUFU.EX2 R225, R212 ;  /* 0x000000d400e17308 */ /* 0x000fe20000000800 */
[----:B-1----:R-:W1:Y:S01]  /*e810*/  LDSM.16.MT88.4 R148, [R230+0xd000] ;  /* 0x00d00000e694783b */ /* 0x002e620000004200 */
[----:B------:R-:W-:Y:S08]  /*e820*/  F2FP.BF16.F32.PACK_AB R147, R186, R252 ;  /* 0x000000fcba93723e */ /* 0x000ff000000010ff */
[----:B------:R3:W4:Y:S10]  /*e830*/  MUFU.EX2 R244, R139 ;  /* 0x0000008b00f47308 */ /* 0x0007340000000800 */
[----:B------:R-:W-:Y:S01]  /*e840*/  MUFU.EX2 R224, R168 ;  /* 0x000000a800e07308 */ /* 0x000fe20000000800 */
[C---:B------:R-:W-:Y:S08]  /*e850*/  HMMA.16816.F32.BF16 R8, R144.reuse, R152, R8 ;  /* 0x000000989008723c */ /* 0x040ff00000041808 */
[-C--:B------:R-:W-:Y:S03]  /*e860*/  HMMA.16816.F32.BF16 R12, R144, R154.reuse, R12 ;  /* 0x0000009a900c723c */ /* 0x080fe6000004180c */
[----:B---3--:R-:W-:Y:S04]  /*e870*/  FADD.FTZ R139, R240, R165 ;  /* 0x000000a5f08b7221 */ /* 0x008fe80000010000 */
[----:B------:R-:W-:Y:S01]  /*e880*/  FADD.FTZ R139, R232, R139 ;  /* 0x0000008be88b7221 */ /* 0x000fe20000010000 */
[C---:B------:R-:W-:Y:S01]  /*e890*/  HMMA.16816.F32.BF16 R16, R140.reuse, R154, R16 ;  /* 0x0000009a8c10723c */ /* 0x040fe20000041810 */
[----:B------:R-:W3:Y:S07]  /*e8a0*/  LDSM.16.MT88.4 R152, [R2+0x1000] ;  /* 0x001000000298783b */ /* 0x000eee0000004200 */
        /* <DEDUP_REMOVED lines=15> */
[-C--:B-1----:R-:W-:Y:S01]  /*e9a0*/  HMMA.16816.F32.BF16 R68, R140, R148.reuse, R68 ;  /* 0x000000948c44723c */ /* 0x082fe20000041844 */
[----:B------:R-:W-:Y:S07]  /*e9b0*/  LDSM.16.MT88.4 R220, [R220+0x3800] ;  /* 0x00380000dcdc783b */ /* 0x000fee0000004200 */
[C---:B------:R-:W-:Y:S08]  /*e9c0*/  HMMA.16816.F32.BF16 R72, R144.reuse, R148, R72 ;  /* 0x000000949048723c */ /* 0x040ff00000041848 */
[-C--:B------:R-:W-:Y:S08]  /*e9d0*/  HMMA.16816.F32.BF16 R76, R144, R150.reuse, R76 ;  /* 0x00000096904c723c */ /* 0x080ff0000004184c */
[C---:B------:R-:W-:Y:S01]  /*e9e0*/  HMMA.16816.F32.BF16 R80, R140.reuse, R150, R80 ;  /* 0x000000968c50723c */ /* 0x040fe20000041850 */
[----:B------:R-:W1:Y:S07]  /*e9f0*/  LDSM.16.MT88.4 R148, [R2+0x3000] ;  /* 0x003000000294783b */ /* 0x000e6e0000004200 */
[-C--:B------:R-:W-:Y:S08]  /*ea00*/  HMMA.16816.F32.BF16 R84, R140, R156.reuse, R84 ;  /* 0x0000009c8c54723c */ /* 0x080ff00000041854 */
[C---:B------:R-:W-:Y:S08]  /*ea10*/  HMMA.16816.F32.BF16 R88, R144.reuse, R156, R88 ;  /* 0x0000009c9058723c */ /* 0x040ff00000041858 */
[-C--:B------:R-:W-:Y:S08]  /*ea20*/  HMMA.16816.F32.BF16 R92, R144, R158.reuse, R92 ;  /* 0x0000009e905c723c */ /* 0x080ff0000004185c */
[C---:B------:R-:W-:Y:S08]  /*ea30*/  HMMA.16816.F32.BF16 R96, R140.reuse, R158, R96 ;  /* 0x0000009e8c60723c */ /* 0x040ff00000041860 */
[-C--:B---3--:R-:W-:Y:S08]  /*ea40*/  HMMA.16816.F32.BF16 R100, R140, R152.reuse, R100 ;  /* 0x000000988c64723c */ /* 0x088ff00000041864 */
[C---:B------:R-:W-:Y:S04]  /*ea50*/  HMMA.16816.F32.BF16 R104, R144.reuse, R152, R104 ;  /* 0x000000989068723c */ /* 0x040fe80000041868 */
[----:B------:R-:W-:Y:S04]  /*ea60*/  FADD.FTZ R152, R238, R164 ;  /* 0x000000a4ee987221 */ /* 0x000fe80000010000 */
[-C--:B------:R-:W-:Y:S08]  /*ea70*/  HMMA.16816.F32.BF16 R108, R144, R154.reuse, R108 ;  /* 0x0000009a906c723c */ /* 0x080ff0000004186c */
[C---:B------:R-:W-:Y:S08]  /*ea80*/  HMMA.16816.F32.BF16 R112, R140.reuse, R154, R112 ;  /* 0x0000009a8c70723c */ /* 0x040ff00000041870 */
[-C--:B-1----:R-:W-:Y:S08]  /*ea90*/  HMMA.16816.F32.BF16 R116, R140, R148.reuse, R116 ;  /* 0x000000948c74723c */ /* 0x082ff00000041874 */
[C---:B------:R-:W-:Y:S08]  /*eaa0*/  HMMA.16816.F32.BF16 R120, R144.reuse, R148, R120 ;  /* 0x000000949078723c */ /* 0x040ff00000041878 */
[-C--:B------:R-:W-:Y:S03]  /*eab0*/  HMMA.16816.F32.BF16 R124, R144, R150.reuse, R124 ;  /* 0x00000096907c723c */ /* 0x080fe6000004187c */
[--C-:B------:R-:W-:Y:S01]  /*eac0*/  FFMA.FTZ R0, R178, UR4, -R214.reuse ;  /* 0x00000004b2007c23 */ /* 0x100fe200080108d6 */
[--C-:B----4-:R-:W-:Y:S01]  /*ead0*/  FFMA.FTZ R3, R177, UR4, -R214.reuse ;  /* 0x00000004b1037c23 */ /* 0x110fe200080108d6 */
[----:B------:R-:W-:Y:S02]  /*eae0*/  F2FP.BF16.F32.PACK_AB R144, R249, R248 ;  /* 0x000000f8f990723e */ /* 0x000fe400000010ff */
[----:B------:R1:W-:Y:S01]  /*eaf0*/  MUFU.EX2 R239, R0 ;  /* 0x0000000000ef7308 */ /* 0x0003e20000000800 */
[----:B------:R-:W-:Y:S09]  /*eb00*/  HMMA.16816.F32.BF16 R128, R140, R150, R128 ;  /* 0x000000968c80723c */ /* 0x000ff20000041880 */
[----:B------:R3:W4:Y:S01]  /*eb10*/  MUFU.EX2 R242, R3 ;  /* 0x0000000300f27308 */ /* 0x0007220000000800 */
[--C-:B------:R-:W-:Y:S01]  /*eb20*/  FFMA.FTZ R132, R176, UR4, -R214.reuse ;  /* 0x00000004b0847c23 */ /* 0x100fe200080108d6 */
[----:B------:R-:W-:Y:S01]  /*eb30*/  FFMA.FTZ R214, R163, UR4, -R214 ;  /* 0x00000004a3d67c23 */ /* 0x000fe200080108d6 */
[----:B------:R-:W-:Y:S01]  /*eb40*/  LDSM.16.MT88.4 R176, [R230+0xd800] ;  /* 0x00d80000e6b0783b */ /* 0x000fe20000004200 */
[----:B------:R-:W-:Y:S06]  /*eb50*/  F2FP.BF16.F32.PACK_AB R140, R246, R244 ;  /* 0x000000f4f68c723e */ /* 0x000fec00000010ff */
[----:B------:R2:W-:Y:S01]  /*eb60*/  MUFU.EX2 R227, R132 ;  /* 0x0000008400e37308 */ /* 0x0005e20000000800 */
[----:B------:R-:W-:Y:S02]  /*eb70*/  F2FP.BF16.F32.PACK_AB R142, R243, R241 ;  /* 0x000000f1f38e723e */ /* 0x000fe400000010ff */
[----:B------:R-:W-:Y:S07]  /*eb80*/  F2FP.BF16.F32.PACK_AB R146, R251, R250 ;  /* 0x000000fafb92723e */ /* 0x000fee00000010ff */
[----:B------:R-:W2:Y:S01]  /*eb90*/  MUFU.EX2 R226, R214 ;  /* 0x000000d600e27308 */ /* 0x000ea20000000800 */
[----:B-1----:R-:W-:Y:S01]  /*eba0*/  FADD.FTZ R0, R138, R166 ;  /* 0x000000a68a007221 */ /* 0x002fe20000010000 */
[----:B------:R-:W1:Y:S01]  /*ebb0*/  LDSM.16.MT88.4 R160, [R228+0xd800] ;  /* 0x00d80000e4a0783b */ /* 0x000e620000004200 */
[----:B------:R-:W-:Y:S01]  /*ebc0*/  F2FP.BF16.F32.PACK_AB R145, R247, R245 ;  /* 0x000000f5f791723e */ /* 0x000fe200000010ff */
[----:B---3--:R-:W-:Y:S01]  /*ebd0*/  FADD.FTZ R3, R234, R134 ;  /* 0x00000086ea037221 */ /* 0x008fe20000010000 */
[----:B------:R-:W-:Y:S01]  /*ebe0*/  FADD.FTZ R0, R233, R0 ;  /* 0x00000000e9007221 */ /* 0x000fe20000010000 */
[----:B------:R-:W-:Y:S01]  /*ebf0*/  FADD.FTZ R134, R229, R152 ;  /* 0x00000098e5867221 */ /* 0x000fe20000010000 */
[----:B----4-:R-:W-:Y:S01]  /*ec00*/  F2FP.BF16.F32.PACK_AB R141, R242, R239 ;  /* 0x000000eff28d723e */ /* 0x010fe200000010ff */
[----:B------:R-:W-:Y:S02]  /*ec10*/  FADD.FTZ R3, R133, R3 ;  /* 0x0000000385037221 */ /* 0x000fe40000010000 */
[----:B------:R-:W3:Y:S01]  /*ec20*/  LDL.LU R138, [R1+0x74] ;  /* 0x00007400018a7983 */ /* 0x000ee20000300800 */
[----:B------:R-:W-:Y:S01]  /*ec30*/  F2FP.BF16.F32.PACK_AB R147, R225, R224 ;  /* 0x000000e0e193723e */ /* 0x000fe200000010ff */
[----:B--2---:R-:W-:Y:S01]  /*ec40*/  FADD.FTZ R132, R236, R139 ;  /* 0x0000008bec847221 */ /* 0x004fe20000010000 */
[----:B------:R-:W-:Y:S01]  /*ec50*/  FADD.FTZ R0, R237, R0 ;  /* 0x00000000ed007221 */ /* 0x000fe20000010000 */
[----:B------:R-:W2:Y:S01]  /*ec60*/  LDL.LU R240, [R1+0x70] ;  /* 0x0000700001f07983 */ /* 0x000ea20000300800 */
[----:B------:R-:W-:Y:S01]  /*ec70*/  F2FP.BF16.F32.PACK_AB R143, R226, R227 ;  /* 0x000000e3e28f723e */ /* 0x000fe200000010ff */
[----:B------:R-:W-:Y:S01]  /*ec80*/  FADD.FTZ R132, R170, R132 ;  /* 0x00000084aa847221 */ /* 0x000fe20000010000 */
[----:B------:R-:W-:Y:S01]  /*ec90*/  FADD.FTZ R139, R235, R134 ;  /* 0x00000086eb8b7221 */ /* 0x000fe20000010000 */
[----:B------:R4:W5:Y:S01]  /*eca0*/  LDL.LU R238, [R1+0x6c] ;  /* 0x00006c0001ee7983 */ /* 0x0009620000300800 */
[----:B------:R-:W-:Y:S01]  /*ecb0*/  FADD.FTZ R134, R171, R3 ;  /* 0x00000003ab867221 */ /* 0x000fe20000010000 */
[----:B------:R-:W-:Y:S01]  /*ecc0*/  FADD.FTZ R3, R169, R0 ;  /* 0x00000000a9037221 */ /* 0x000fe20000010000 */
[----:B------:R-:W-:Y:S01]  /*ecd0*/  MOV R0, R190 ;  /* 0x000000be00007202 */ /* 0x000fe20000000f00 */
[----:B------:R4:W5:Y:S01]  /*ece0*/  LDL.LU R234, [R1+0x68] ;  /* 0x0000680001ea7983 */ /* 0x0009620000300800 */
[----:B------:R-:W-:Y:S03]  /*ecf0*/  MOV R237, 0x40 ;  /* 0x0000004000ed7802 */ /* 0x000fe60000000f00 */
[----:B------:R4:W5:Y:S01]  /*ed00*/  LDL.LU R233, [R1+0x64] ;  /* 0x0000640001e97983 */ /* 0x0009620000300800 */
[----:B------:R-:W-:Y:S03]  /*ed10*/  FADD.FTZ R0, R0, R139 ;  /* 0x0000008b00007221 */ /* 0x000fe60000010000 */
[----:B------:R4:W5:Y:S04]  /*ed20*/  LDL.LU R232, [R1+0x60] ;  /* 0x0000600001e87983 */ /* 0x0009680000300800 */
[----:B------:R4:W5:Y:S04]  /*ed30*/  LDL.LU R229, [R1+0x5c] ;  /* 0x00005c0001e57983 */ /* 0x0009680000300800 */
[----:B------:R4:W5:Y:S01]  /*ed40*/  LDL.LU R133, [R1+0x58] ;  /* 0x0000580001857983 */ /* 0x0009620000300800 */
[-C--:B-1----:R-:W-:Y:S03]  /*ed50*/  HMMA.16816.F32.BF16 R152, R140, R160.reuse, R4 ;  /* 0x000000a08c98723c */ /* 0x082fe60000041804 */
[----:B------:R-:W1:Y:S05]  /*ed60*/  LDSM.16.MT88.4 R212, [R228+0xf800] ;  /* 0x00f80000e4d4783b */ /* 0x000e6a0000004200 */
[C---:B------:R-:W-:Y:S03]  /*ed70*/  HMMA.16816.F32.BF16 R148, R144.reuse, R160, R8 ;  /* 0x000000a09094723c */ /* 0x040fe60000041808 */
[----:B------:R4:W1:Y:S01]  /*ed80*/  LDSM.16.MT88.4 R4, [R2+0x3800] ;  /* 0x003800000204783b */ /* 0x0008620000004200 */
[----:B------:R-:W-:Y:S02]  /*ed90*/  MOV R9, R183 ;  /* 0x000000b700097202 */ /* 0x000fe40000000f00 */
[----:B------:R-:W-:Y:S02]  /*eda0*/  MOV R10, R202 ;  /* 0x000000ca000a7202 */ /* 0x000fe40000000f00 */
[-C--:B------:R-:W-:Y:S01]  /*edb0*/  HMMA.16816.F32.BF16 R156, R144, R162.reuse, R12 ;  /* 0x000000a2909c723c */ /* 0x080fe2000004180c */
[----:B------:R-:W1:Y:S02]  /*edc0*/  S2R R236, SR_TID.X ;  /* 0x0000000000ec7919 */ /* 0x000e640000002100 */
[----:B------:R-:W-:Y:S01]  /*edd0*/  MOV R12, R187 ;  /* 0x000000bb000c7202 */ /* 0x000fe20000000f00 */
[----:B------:R-:W-:Y:S01]  /*ede0*/  FADD.FTZ R9, R9, R132 ;  /* 0x0000008409097221 */ /* 0x000fe20000010000 */
[----:B------:R-:W-:Y:S01]  /*edf0*/  MOV R15, R184 ;  /* 0x000000b8000f7202 */ /* 0x000fe20000000f00 */
[----:B------:R-:W1:Y:S01]  /*ee00*/  S2R R235, SR_TID.X ;  /* 0x0000000000eb7919 */ /* 0x000e620000002100 */
        /* <DEDUP_REMOVED lines=20> */
[----:B------:R-:W-:Y:S01]  /*ef50*/  MOV R33, R182 ;  /* 0x000000b600217202 */ /* 0x000fe20000000f00 */
[----:B------:R-:W-:Y:S01]  /*ef60*/  FADD.FTZ R3, R34, R3 ;  /* 0x0000000322037221 */ /* 0x000fe20000010000 */
[-C--:B------:R-:W-:Y:S03]  /*ef70*/  HMMA.16816.F32.BF16 R180, R140, R192.reuse, R36 ;  /* 0x000000c08cb4723c */ /* 0x080fe60000041824 */
[----:B------:R-:W-:Y:S01]  /*ef80*/  MOV R22, R204 ;  /* 0x000000cc00167202 */ /* 0x000fe20000000f00 */
[----:B----4-:R-:W-:Y:S01]  /*ef90*/  FADD.FTZ R2, R33, R134 ;  /* 0x0000008621027221 */ /* 0x010fe20000010000 */
        /* <DEDUP_REMOVED lines=8> */
[----:B------:R-:W-:Y:S01]  /*f020*/  MOV R23, R205 ;  /* 0x000000cd00177202 */ /* 0x000fe20000000f00 */
        /* <DEDUP_REMOVED lines=9> */
[----:B------:R-:W-:Y:S01]  /*f0c0*/  MOV R20, R201 ;  /* 0x000000c900147202 */ /* 0x000fe20000000f00 */
[----:B------:R-:W-:Y:S01]  /*f0d0*/  FADD.FTZ R9, R21, R2 ;  /* 0x0000000215097221 */ /* 0x000fe20000010000 */
[----:B------:R-:W-:Y:S01]  /*f0e0*/  FADD.FTZ R0, R27, R0 ;  /* 0x000000001b007221 */ /* 0x000fe20000010000 */
[----:B------:R-:W-:Y:S01]  /*f0f0*/  FADD.FTZ R3, R25, R8 ;  /* 0x0000000819037221 */ /* 0x000fe20000010000 */
[----:B-1----:R-:W-:Y:S01]  /*f100*/  SHF.L.U32 R236, R236, 0x6, RZ ;  /* 0x00000006ecec7819 */ /* 0x002fe200000006ff */
        /* <DEDUP_REMOVED lines=14> */
[----:B------:R-:W-:Y:S02]  /*f1f0*/  FADD.FTZ R3, R18, R3 ;  /* 0x0000000312037221 */ /* 0x000fe40000010000 */
[-C--:B------:R-:W-:Y:S03]  /*f200*/  HMMA.16816.F32.BF16 R68, R140, R212.reuse, R68 ;  /* 0x000000d48c44723c */ /* 0x080fe60000041844 */
[----:B------:R-:W-:Y:S01]  /*f210*/  FADD.FTZ R2, R15, R2 ;  /* 0x000000020f027221 */ /* 0x000fe20000010000 */
[----:B------:R-:W-:Y:S01]  /*f220*/  FADD.FTZ R0, R245, R0 ;  /* 0x00000000f5007221 */ /* 0x000fe20000010000 */
[----:B------:R-:W-:Y:S02]  /*f230*/  FADD.FTZ R3, R14, R3 ;  /* 0x000000030e037221 */ /* 0x000fe40000010000 */
[----:B------:R-:W-:Y:S01]  /*f240*/  FADD.FTZ R8, R239, R2 ;  /* 0x00000002ef087221 */ /* 0x000fe20000010000 */
[C---:B------:R-:W-:Y:S04]  /*f250*/  HMMA.16816.F32.BF16 R72, R144.reuse, R212, R72 ;  /* 0x000000d49048723c */ /* 0x040fe80000041848 */
[----:B------:R-:W-:Y:S01]  /*f260*/  FADD.FTZ R0, R247, R0 ;  /* 0x00000000f7007221 */ /* 0x000fe20000010000 */
[----:B------:R-:W-:Y:S01]  /*f270*/  FADD.FTZ R8, R242, R8 ;  /* 0x00000008f2087221 */ /* 0x000fe20000010000 */
[----:B------:R-:W-:Y:S02]  /*f280*/  FADD.FTZ R3, R244, R3 ;  /* 0x00000003f4037221 */ /* 0x000fe40000010000 */
[-C--:B------:R-:W-:Y:S03]  /*f290*/  HMMA.16816.F32.BF16 R76, R144, R214.reuse, R76 ;  /* 0x000000d6904c723c */ /* 0x080fe6000004184c */
        /* <DEDUP_REMOVED lines=13> */
[C---:B------:R-:W-:Y:S04]  /*f370*/  HMMA.16816.F32.BF16 R120, R144.reuse, R4, R120 ;  /* 0x000000049078723c */ /* 0x040fe80000041878 */
[----:B------:R-:W-:Y:S04]  /*f380*/  FADD.FTZ R4, R248, R9 ;  /* 0x00000009f8047221 */ /* 0x000fe80000010000 */
[-C--:B------:R-:W-:Y:S03]  /*f390*/  HMMA.16816.F32.BF16 R124, R144, R6.reuse, R124 ;  /* 0x00000006907c723c */ /* 0x080fe6000004187c */
[----:B------:R-:W-:Y:S01]  /*f3a0*/  FADD.FTZ R2, R249, R4 ;  /* 0x00000004f9027221 */ /* 0x000fe20000010000 */
[----:B------:R-:W-:Y:S01]  /*f3b0*/  FADD.FTZ R4, R224, R0 ;  /* 0x00000000e0047221 */ /* 0x000fe20000010000 */
[----:B------:R-:W-:Y:S02]  /*f3c0*/  MOV R144, R136 ;  /* 0x0000008800907202 */ /* 0x000fe40000000f00 */
[----:B------:R-:W-:Y:S01]  /*f3d0*/  FADD.FTZ R5, R250, R2 ;  /* 0x00000002fa057221 */ /* 0x000fe20000010000 */
[----:B------:R-:W-:Y:S01]  /*f3e0*/  FADD.FTZ R4, R225, R4 ;  /* 0x00000004e1047221 */ /* 0x000fe20000010000 */
[----:B------:R-:W-:Y:S01]  /*f3f0*/  FADD.FTZ R2, R227, R8 ;  /* 0x00000008e3027221 */ /* 0x000fe20000010000 */
[----:B------:R-:W-:Y:S04]  /*f400*/  HMMA.16816.F32.BF16 R128, R140, R6, R128 ;  /* 0x000000068c80723c */ /* 0x000fe80000041880 */
[----:B------:R-:W-:Y:S01]  /*f410*/  FADD.FTZ R5, R251, R5 ;  /* 0x00000005fb057221 */ /* 0x000fe20000010000 */
[----:B------:R-:W-:Y:S01]  /*f420*/  FADD.FTZ R2, R226, R2 ;  /* 0x00000002e2027221 */ /* 0x000fe20000010000 */
[----:B------:R-:W-:Y:S03]  /*f430*/  MOV R143, R137 ;  /* 0x00000089008f7202 */ /* 0x000fe60000000f00 */
[----:B------:R1:W-:Y:S01]  /*f440*/  STL [R1+0x2c], R5 ;  /* 0x00002c0501007387 */ /* 0x0003e20000100800 */
[----:B---3--:R-:W-:Y:S03]  /*f450*/  MOV R132, R138 ;  /* 0x0000008a00847202 */ /* 0x008fe60000000f00 */
[----:B------:R1:W-:Y:S01]  /*f460*/  STL [R1+0x30], R4 ;  /* 0x0000300401007387 */ /* 0x0003e20000100800 */
[C---:B--2---:R-:W-:Y:S03]  /*f470*/  ISETP.GT.AND P2, PT, R240.reuse, RZ, PT ;  /* 0x000000fff000720c */ /* 0x044fe60003f44270 */
[----:B------:R1:W-:Y:S01]  /*f480*/  STL [R1+0x38], R3 ;  /* 0x0000380301007387 */ /* 0x0003e20000100800 */
[----:B------:R-:W-:Y:S03]  /*f490*/  IADD3 R0, PT, PT, R240, -0x1, RZ ;  /* 0xfffffffff0007810 */ /* 0x000fe60007ffe0ff */
[----:B------:R1:W-:Y:S01]  /*f4a0*/  STL [R1+0x34], R2 ;  /* 0x0000340201007387 */ /* 0x0003e20000100800 */
[----:B------:R-:W-:Y:S05]  /*f4b0*/  MOV R240, R0 ;  /* 0x0000000000f07202 */ /* 0x000fea0000000f00 */
[----:B------:R-:W-:Y:S05]  /*f4c0*/  @P2 BRA `(.L_x_489) ;  /* 0xffffffb000182947 */ /* 0x000fea000383ffff */
.L_x_488:
[----:B-1----:R-:W2:Y:S04]  /*f4d0*/  LDL.LU R3, [R1+0x38] ;  /* 0x0000380001037983 */ /* 0x002ea80000300800 */
[----:B------:R-:W3:Y:S04]  /*f4e0*/  LDL.LU R7, [R1+0x34] ;  /* 0x0000340001077983 */ /* 0x000ee80000300800 */
        /* <DEDUP_REMOVED lines=12> */
[----:B--2---:R-:W2:Y:S04]  /*f5b0*/  SHFL.BFLY PT, R2, R3, 0x2, 0x1f ;  /* 0x0c401f0003027f89 */ /* 0x004ea800000e0000 */
[----:B---3--:R-:W3:Y:S04]  /*f5c0*/  SHFL.BFLY PT, R0, R7, 0x2, 0x1f ;  /* 0x0c401f0007007f89 */ /* 0x008ee800000e0000 */
[----:B----4-:R-:W4:Y:S01]  /*f5d0*/  SHFL.BFLY PT, R4, R6, 0x2, 0x1f ;  /* 0x0c401f0006047f89 */ /* 0x010f2200000e0000 */
[----:B--2---:R-:W-:-:S03]  /*f5e0*/  FADD.FTZ R2, R2, R3 ;  /* 0x0000000302027221 */ /* 0x004fc60000010000 */
[----:B------:R-:W2:Y:S01]  /*f5f0*/  SHFL.BFLY PT, R3, R5, 0x2, 0x1f ;  /* 0x0c401f0005037f89 */ /* 0x000ea200000e0000 */
[----:B---3--:R-:W-:-:S03]  /*f600*/  FADD.FTZ R0, R0, R7 ;  /* 0x0000000700007221 */ /* 0x008fc60000010000 */
[----:B------:R-:W3:Y:S01]  /*f610*/  SHFL.BFLY PT, R66, R2, 0x1, 0x1f ;  /* 0x0c201f0002427f89 */ /* 0x000ee200000e0000 */
[----:B----4-:R-:W-:-:S03]  /*f620*/  FADD.FTZ R4, R4, R6 ;  /* 0x0000000604047221 */ /* 0x010fc60000010000 */
[----:B------:R-:W4:Y:S04]  /*f630*/  SHFL.BFLY PT, R67, R0, 0x1, 0x1f ;  /* 0x0c201f0000437f89 */ /* 0x000f2800000e0000 */
[----:B------:R-:W1:Y:S01]  /*f640*/  SHFL.BFLY PT, R132, R4, 0x1, 0x1f ;  /* 0x0c201f0004847f89 */ /* 0x000e6200000e0000 */
[----:B--2---:R-:W-:Y:S01]  /*f650*/  FADD.FTZ R3, R3, R5 ;  /* 0x0000000503037221 */ /* 0x004fe20000010000 */
[----:B---3--:R-:W-:-:S04]  /*f660*/  FADD.FTZ R66, R2, R66 ;  /* 0x0000004202427221 */ /* 0x008fc80000010000 */
[----:B-----5:R-:W2:Y:S01]  /*f670*/  SHFL.BFLY PT, R133, R3, 0x1, 0x1f ;  /* 0x0c201f0003857f89 */ /* 0x020ea200000e0000 */
[----:B------:R-:W3:Y:S01]  /*f680*/  MUFU.RCP R5, R66 ;  /* 0x0000004200057308 */ /* 0x000ee20000001000 */
[----:B----4-:R-:W-:Y:S01]  /*f690*/  FADD.FTZ R67, R0, R67 ;  /* 0x0000004300437221 */ /* 0x010fe20000010000 */
[C---:B------:R-:W-:Y:S02]  /*f6a0*/  SHF.L.U32 R0, R134.reuse, 0x4, RZ ;  /* 0x0000000486007819 */ /* 0x040fe400000006ff */
[----:B------:R-:W-:Y:S02]  /*f6b0*/  SHF.L.U32 R2, R134, 0x1, RZ ;  /* 0x0000000186027819 */ /* 0x000fe400000006ff */
[----:B------:R-:W-:Y:S02]  /*f6c0*/  LOP3.LUT R0, R0, 0x1c0, RZ, 0xc0, !PT ;  /* 0x000001c000007812 */ /* 0x000fe400078ec0ff */
[----:B------:R-:W4:Y:S01]  /*f6d0*/  MUFU.RCP R6, R67 ;  /* 0x0000004300067308 */ /* 0x000f220000001000 */
[----:B------:R-:W-:-:S02]  /*f6e0*/  FSETP.NE.FTZ.AND P4, PT, R66, RZ, PT ;  /* 0x000000ff4200720b */ /* 0x000fc40003f95000 */
[--C-:B------:R-:W-:Y:S02]  /*f6f0*/  LOP3.LUT R233, R233, 0x6, R2.reuse, 0xf8, !PT ;  /* 0x00000006e9e97812 */ /* 0x100fe400078ef802 */
[----:B------:R-:W-:Y:S01]  /*f700*/  LOP3.LUT R2, R0, 0x38, R2, 0xf8, !PT ;  /* 0x0000003800027812 */ /* 0x000fe200078ef802 */
[----:B-1----:R-:W-:Y:S01]  /*f710*/  FADD.FTZ R132, R4, R132 ;  /* 0x0000008404847221 */ /* 0x002fe20000010000 */
[----:B---3--:R-:W-:Y:S01]  /*f720*/  FSEL R0, R5, 1, P4 ;  /* 0x3f80000005007808 */ /* 0x008fe20002000000 */
[----:B--2---:R-:W-:-:S04]  /*f730*/  FADD.FTZ R133, R3, R133 ;  /* 0x0000008503857221 */ /* 0x004fc80000010000 */
        /* <DEDUP_REMOVED lines=32> */
[----:B------:R-:W-:Y:S01]  /*f940*/  MUFU.RCP R8, R133 ;  /* 0x0000008500087308 */ /* 0x000fe20000001000 */
[----:B------:R-:W-:-:S07]  /*f950*/  FSETP.NE.FTZ.AND P3, PT, R67, RZ, PT ;  /* 0x000000ff4300720b */ /* 0x000fce0003f75000 */
[----:B------:R-:W1:Y:S01]  /*f960*/  MUFU.RCP R0, R132 ;  /* 0x0000008400007308 */ /* 0x000e620000001000 */
[----:B------:R-:W-:Y:S02]  /*f970*/  LOP3.LUT R233, R233, R2, RZ, 0xfc, !PT ;  /* 0x00000002e9e97212 */ /* 0x000fe400078efcff */
[----:B----4-:R-:W-:Y:S02]  /*f980*/  FSEL R2, R6, 1, P3 ;  /* 0x3f80000006027808 */ /* 0x010fe40001800000 */
        /* <DEDUP_REMOVED lines=34> */
[----:B-1----:R-:W-:-:S02]  /*fbb0*/  FSEL R0, R0, 1, P2 ;  /* 0x3f80000000007808 */ /* 0x002fc40001000000 */
        /* <DEDUP_REMOVED lines=57> */
[----:B------:R-:W-:Y:S02]  /*ff50*/  F2FP.BF16.F32.PACK_AB R62, R62, R164 ;  /* 0x000000a43e3e723e */ /* 0x000fe400000010ff */
[----:B------:R-:W-:Y:S01]  /*ff60*/  F2FP.BF16.F32.PACK_AB R61, R61, R166 ;  /* 0x000000a63d3d723e */ /* 0x000fe200000010ff */
        /* <DEDUP_REMOVED lines=61> */
[C---:B------:R-:W-:Y:S02]  /*10340*/  FMUL.FTZ R90, R8.reuse, R90 ;  /* 0x0000005a085a7220 */ /* 0x040fe40000410000 */
        /* <DEDUP_REMOVED lines=118> */
.L_x_492:
        /* <DEDUP_REMOVED lines=81> */
.L_x_494:
[----:B------:R-:W-:Y:S05]  /*10fc0*/  BSYNC.RECONVERGENT B0 ;  /* 0x0000000000007941 */ /* 0x000fea0003800200 */
.L_x_493:
        /* <DEDUP_REMOVED lines=40> */
.L_x_496:
[----:B------:R-:W-:Y:S05]  /*11250*/  BSYNC.RECONVERGENT B0 ;  /* 0x0000000000007941 */ /* 0x000fea0003800200 */
.L_x_495:
        /* <DEDUP_REMOVED lines=23> */
.L_x_498:
[----:B------:R-:W-:Y:S05]  /*113d0*/  BSYNC.RECONVERGENT B0 ;  /* 0x0000000000007941 */ /* 0x000fea0003800200 */
.L_x_497:
        /* <DEDUP_REMOVED lines=22> */
.L_x_500:
[----:B------:R-:W-:Y:S05]  /*11540*/  BSYNC.RECONVERGENT B0 ;  /* 0x0000000000007941 */ /* 0x000fea0003800200 */
.L_x_499:
        /* <DEDUP_REMOVED lines=21> */
.L_x_502:
[----:B------:R-:W-:Y:S05]  /*116a0*/  BSYNC.RECONVERGENT B0 ;  /* 0x0000000000007941 */ /* 0x000fea0003800200 */
.L_x_501:
        /* <DEDUP_REMOVED lines=21> */
.L_x_504:
[----:B------:R-:W-:Y:S05]  /*11800*/  BSYNC.RECONVERGENT B0 ;  /* 0x0000000000007941 */ /* 0x000fea0003800200 */
.L_x_503:
        /* <DEDUP_REMOVED lines=21> */
.L_x_506:
[----:B------:R-:W-:Y:S05]  /*11960*/  BSYNC.RECONVERGENT B0 ;  /* 0x0000000000007941 */ /* 0x000fea0003800200 */
.L_x_505:
        /* <DEDUP_REMOVED lines=21> */
.L_x_508:
[----:B------:R-:W-:Y:S05]  /*11ac0*/  BSYNC.RECONVERGENT B0 ;  /* 0x0000000000007941 */ /* 0x000fea0003800200 */
.L_x_507:
        /* <DEDUP_REMOVED lines=21> */
.L_x_509:
        /* <DEDUP_REMOVED lines=14> */
.L_x_2846:


//--------------------- .text._ZN5flash16flash_fwd_kernelI23Flash_fwd_kernel_traitsILi128ELi128ELi64ELi4ELb0ELb0EN7cutlass10bfloat16_tE19Flash_kernel_traitsILi128ELi128ELi64ELi4ES3_EELb0ELb0ELb1ELb0ELb0ELb1ELb0ELb0EEEvNS_16Flash_fwd_paramsE --------------------------
	.section	.text._ZN5flash16flash_fwd_kernelI23Flash_fwd_kernel_traitsILi128ELi128ELi64ELi4ELb0ELb0EN7cutlass10bfloat16_tE19Flash_kernel_traitsILi128ELi128ELi64ELi4ES3_EELb0ELb0ELb1ELb0ELb0ELb1ELb0ELb0EEEvNS_16Flash_fwd_paramsE,"ax",@progbits
	.align	128
        .global         _ZN5flash16flash_fwd_kernelI23Flash_fwd_kernel_traitsILi128ELi128ELi64ELi4ELb0ELb0EN7cutlass10bfloat16_tE19Flash_kernel_traitsILi128ELi128ELi64ELi4ES3_EELb0ELb0ELb1ELb0ELb0ELb1ELb0ELb0EEEvNS_16Flash_fwd_paramsE
        .type           _ZN5flash16flash_fwd_kernelI23Flash_fwd_kernel_traitsILi128ELi128ELi64ELi4ELb0ELb0EN7cutlass10bfloat16_tE19Flash_kernel_traitsILi128ELi128ELi64ELi4ES3_EELb0ELb0ELb1ELb0ELb0ELb1ELb0ELb0EEEvNS_16Flash_fwd_paramsE,@function
        .size           _ZN5flash16flash_fwd_kernelI23Flash_fwd_kernel_traitsILi128ELi128ELi64ELi4ELb0ELb0EN7cutlass10bfloat16_tE19Flash_kernel_traitsILi128ELi128ELi64ELi4ES3_EELb0ELb0ELb1ELb0ELb0ELb1ELb0ELb0EEEvNS_16Flash_fwd_paramsE,(.L_x_2847 - _ZN5flash16flash_fwd_kernelI23Flash_fwd_kernel_traitsILi128ELi128ELi64ELi4ELb0ELb0EN7cutlass10bfloat16_tE19Flash_kernel_traitsILi128ELi128ELi64ELi4ES3_EELb0ELb0ELb1ELb0ELb0ELb1ELb0ELb0EEEvNS_16Flash_fwd_paramsE)
        .other          _ZN5flash16flash_fwd_kernelI23Flash_fwd_kernel_traitsILi128ELi128ELi64ELi4ELb0ELb0EN7cutlass10bfloat16_tE19Flash_kernel_traitsILi128ELi128ELi64ELi4ES3_EELb0ELb0ELb1ELb0ELb0ELb1ELb0ELb0EEEvNS_16Flash_fwd_paramsE,@"STO_CUDA_ENTRY STV_DEFAULT"
_ZN5flash16flash_fwd_kernelI23Flash_fwd_kernel_traitsILi128ELi128ELi64ELi4ELb0ELb0EN7cutlass10bfloat16_tE19Flash_kernel_traitsILi128ELi128ELi64ELi4ES3_EELb0ELb0ELb1ELb0ELb0ELb1ELb0ELb0EEEvNS_16Flash_fwd_paramsE:
.text._ZN5flash16flash_fwd_kernelI23Flash_fwd_kernel_traitsILi128ELi128ELi64ELi4ELb0ELb0EN7cutlass10bfloat16_tE19Flash_kernel_traitsILi128ELi128ELi64ELi4ES3_EELb0ELb0ELb1ELb0ELb0ELb1ELb0ELb0EEEvNS_16Flash_fwd_paramsE:
[----:B------:R-:W1:Y:S01]  /*0000*/  LDC R1, c[0x0][0x37c] ;  /* 0x0000df00ff017b82 */ /* 0x000e620000000800 */
[----:B------:R-:W2:Y:S07]  /*0010*/  LDCU.64 UR10, c[0x0][0x460] ;  /* 0x00008c00ff0a77ac */ /* 0x000eae0008000a00 */
[----:B------:R-:W3:Y:S01]  /*0020*/  S2UR UR22, SR_CTAID.Y ;  /* 0x00000000001679c3 */ /* 0x000ee20000002600 */
[----:B-1----:R-:W-:Y:S01]  /*0030*/  VIADD R1, R1, 0xffffff48 ;  /* 0xffffff4801017836 */ /* 0x002fe20000000000 */
[----:B------:R-:W1:Y:S01]  /*0040*/  LDCU.64 UR8, c[0x0][0x470] ;  /* 0x00008e00ff0877ac */ /* 0x000e620008000a00 */
[----:B------:R-:W3:Y:S01]  /*0050*/  LDCU.64 UR14, c[0x0][0x460] ;  /* 0x00008c00ff0e77ac */ /* 0x000ee20008000a00 */
[----:B------:R-:W4:Y:S01]  /*0060*/  LDCU.U8 UR12, c[0x0][0x532] ;  /* 0x0000a640ff0c77ac */ /* 0x000f220008000000 */
[----:B------:R-:W4:Y:S01]  /*0070*/  LDCU.64 UR6, c[0x0][0x468] ;  /* 0x00008d00ff0677ac */ /* 0x000f220008000a00 */
[----:B--2---:R-:W-:Y:S01]  /*0080*/  ISETP.NE.U32.AND P4, PT, RZ, UR10, PT ;  /* 0x0000000aff007c0c */ /* 0x004fe2000bf85070 */
[----:B------:R-:W-:-:S02]  /*0090*/  UISETP.NE.U32.AND UP4, UPT, UR10, URZ, UPT ;  /* 0x000000ff0a00728c */ /* 0x000fc4000bf85070 */
[----:B-1----:R-:W-:Y:S01]  /*00a0*/  UISETP.NE.U32.AND UP3, UPT, UR8, URZ, UPT ;  /* 0x000000ff0800728c */ /* 0x002fe2000bf65070 */
[----:B------:R-:W-:Y:S01]  /*00b0*/  ISETP.NE.AND.EX P4, PT, RZ, UR11, PT, P4 ;  /* 0x0000000bff007c0c */ /* 0x000fe2000bf85340 */
[----:B------:R-:W1:Y:S01]  /*00c0*/  LDCU.64 UR4, c[0x0][0x478] ;  /* 0x00008f00ff0477ac */ /* 0x000e620008000a00 */
[----:B------:R-:W-:Y:S01]  /*00d0*/  UISETP.NE.AND.EX UP4, UPT, UR11, URZ, UPT, UP4 ;  /* 0x000000ff0b00728c */ /* 0x000fe2000bf85340 */
[----:B------:R-:W2:Y:S01]  /*00e0*/  LDCU.64 UR16, c[0x0][0x358] ;  /* 0x00006b00ff1077ac */ /* 0x000ea20008000a00 */
[----:B------:R-:W-:-:S04]  /*00f0*/  UISETP.NE.AND.EX UP3, UPT, UR9, URZ, UPT, UP3 ;  /* 0x000000ff0900728c */ /* 0x000fc8000bf65330 */
[----:B------:R-:W-:Y:S01]  /*0100*/  PLOP3.LUT P2, PT, PT, PT, UP4, 0x80, 0x8 ;  /* 0x000000000008781c */ /* 0x000fe20003f4f048 */
[----:B---3--:R-:W-:Y:S02]  /*0110*/  UIMAD.WIDE.U32 UR14, UR22, 0x4, UR14 ;  /* 0x00000004160e78a5 */ /* 0x008fe4000f8e000e */
[----:B------:R-:W-:Y:S02]  /*0120*/  USHF.L.U32 UR11, UR22, 0x2, URZ ;  /* 0x00000002160b7899 */ /* 0x000fe400080006ff */
[----:B----4-:R-:W-:Y:S02]  /*0130*/  UISETP.NE.AND UP5, UPT, UR12, URZ, UPT ;  /* 0x000000ff0c00728c */ /* 0x010fe4000bfa5270 */
[----:B------:R-:W-:Y:S01]  /*0140*/  UISETP.EQ.U32.AND UP2, UPT, UR6, URZ, UPT ;  /* 0x000000ff0600728c */ /* 0x000fe2000bf42070 */
[----:B------:R-:W-:Y:S01]  /*0150*/  IMAD.U32 R2, RZ, RZ, UR14 ;  /* 0x0000000eff027e24 */ /* 0x000fe2000f8e00ff */
[----:B------:R-:W-:Y:S01]  /*0160*/  USHF.R.U32.HI UR10, URZ, 0x1e, UR22 ;  /* 0x0000001eff0a7899 */ /* 0x000fe20008011616 */
[----:B------:R-:W-:Y:S01]  /*0170*/  IMAD.U32 R3, RZ, RZ, UR15 ;  /* 0x0000000fff037e24 */ /* 0x000fe2000f8e00ff */
[----:B------:R-:W-:Y:S01]  /*0180*/  @UP3 UIADD3 UR12, UP1, UPT, UR11, UR8, URZ ;  /* 0x000000080b0c3290 */ /* 0x000fe2000ff3e0ff */
[----:B------:R-:W-:Y:S01]  /*0190*/  PLOP3.LUT P1, PT, PT, PT, UP3, 0x80, 0x8 ;  /* 0x000000000008781c */ /* 0x000fe20003f2f038 */
[----:B------:R-:W-:-:S02]  /*01a0*/  UISETP.EQ.OR.EX UP2, UPT, UR7, URZ, !UP5, UP2 ;  /* 0x000000ff0700728c */ /* 0x000fc4000ef42720 */
[----:B-1----:R-:W-:Y:S01]  /*01b0*/  UISETP.NE.U32.AND UP0, UPT, UR4, URZ, UPT ;  /* 0x000000ff0400728c */ /* 0x002fe2000bf05070 */
[----:B--2---:R-:W2:Y:S01]  /*01c0*/  @P4 LDG.E R8, desc[UR16][R2.64] ;  /* 0x0000001002084981 */ /* 0x004ea2000c1e1900 */
[----:B------:R-:W-:Y:S02]  /*01d0*/  @UP3 UIADD3.X UR13, UPT, UPT, UR10, UR9, URZ, UP1, !UPT ;  /* 0x000000090a0d3290 */ /* 0x000fe40008ffe4ff */
[----:B------:R-:W-:Y:S01]  /*01e0*/  UIADD3 UR8, UP1, UPT, UR11, UR6, URZ ;  /* 0x000000060b087290 */ /* 0x000fe2000ff3e0ff */
[----:B------:R1:W3:Y:S01]  /*01f0*/  @P2 LDG.E R7, desc[UR16][R2.64+0x4] ;  /* 0x0000041002072981 */ /* 0x0002e2000c1e1900 */
[----:B------:R-:W-:Y:S01]  /*0200*/  UISETP.NE.AND.EX UP0, UPT, UR5, URZ, UPT, UP0 ;  /* 0x000000ff0500728c */ /* 0x000fe2000bf05300 */
[----:B------:R-:W-:Y:S01]  /*0210*/  PLOP3.LUT P3, PT, PT, PT, UP2, 0x80, 0x8 ;  /* 0x000000000008781c */ /* 0x000fe20003f6f028 */
[----:B------:R-:W-:-:S04]  /*0220*/  UIADD3.X UR9, UPT, UPT, UR10, UR7, URZ, UP1, !UPT ;  /* 0x000000070a097290 */ /* 0x000fc80008ffe4ff */
[----:B------:R-:W-:-:S05]  /*0230*/  PLOP3.LUT P0, PT, PT, PT, UP0, 0x80, 0x8 ;  /* 0x000000000008781c */ /* 0x000fca0003f0f008 */
[----:B------:R-:W-:Y:S01]  /*0240*/  @UP0 UIADD3 UR4, UP1, UPT, UR11, UR4, URZ ;  /* 0x000000040b040290 */ /* 0x000fe2000ff3e0ff */
[----:B-1----:R-:W-:Y:S02]  /*0250*/  IMAD.U32 R2, RZ, RZ, UR12 ;  /* 0x0000000cff027e24 */ /* 0x002fe4000f8e00ff */
[----:B------:R-:W-:-:S05]  /*0260*/  IMAD.U32 R3, RZ, RZ, UR13 ;  /* 0x0000000dff037e24 */ /* 0x000fca000f8e00ff */
[----:B------:R1:W4:Y:S01]  /*0270*/  @P1 LDG.E R0, desc[UR16][R2.64] ;  /* 0x0000001002001981 */ /* 0x000322000c1e1900 */
[----:B------:R-:W-:Y:S01]  /*0280*/  @UP0 UIADD3.X UR5, UPT, UPT, UR10, UR5, URZ, UP1, !UPT ;  /* 0x000000050a050290 */ /* 0x000fe20008ffe4ff */
[----:B------:R-:W-:-:S05]  /*0290*/  IMAD.U32 R4, RZ, RZ, UR4 ;  /* 0x00000004ff047e24 */ /* 0x000fca000f8e00ff */
[----:B------:R-:W-:-:S05]  /*02a0*/  IMAD.U32 R5, RZ, RZ, UR5 ;  /* 0x00000005ff057e24 */ /* 0x000fca000f8e00ff */
[----:B------:R2:W5:Y:S01]  /*02b0*/  @P0 LDG.E R4, desc[UR16][R4.64] ;  /* 0x0000001004040981 */ /* 0x000562000c1e1900 */
[----:B-1----:R-:W-:Y:S02]  /*02c0*/  IMAD.U32 R2, RZ, RZ, UR8 ;  /* 0x00000008ff027e24 */ /* 0x002fe4000f8e00ff */
[----:B------:R-:W-:Y:S01]  /*02d0*/  IMAD.U32 R3, RZ, RZ, UR9 ;  /* 0x00000009ff037e24 */ /* 0x000fe2000f8e00ff */
[----:B------:R-:W1:Y:S01]  /*02e0*/  S2UR UR33, SR_CTAID.X ;  /* 0x00000000002179c3 */ /* 0x000e620000002500 */
[----:B------:R-:W3:Y:S03]  /*02f0*/  @!UP4 LDCU UR26, c[0x0][0x434] ;  /* 0x00008680ff1ac7ac */ /* 0x000ee60008000800 */
[----:B------:R-:W4:Y:S01]  /*0300*/  @!P3 LDG.E R6, desc[UR16][R2.64] ;  /* 0x000000100206b981 */ /* 0x000f22000c1e1900 */
[----:B------:R-:W-:Y:S01]  /*0310*/  UMOV UR15, 0xffffffff ;  /* 0xffffffff000f7882 */ /* 0x000fe20000000000 */
[----:B------:R-:W-:Y:S01]  /*0320*/  UISETP.NE.U32.AND UP1, UPT, UR6, URZ, UPT ;  /* 0x000000ff0600728c */ /* 0x000fe2000bf25070 */
[----:B------:R-:W-:Y:S01]  /*0330*/  UMOV UR24, 0xffffffff ;  /* 0xffffffff00187882 */ /* 0x000fe20000000000 */
[----:B------:R-:W2:Y:S02]  /*0340*/  @!UP0 LDCU UR8, c[0x0][0x43c] ;  /* 0x00008780ff0887ac */ /* 0x000ea40008000800 */
[----:B------:R-:W-:-:S03]  /*0350*/  UISETP.NE.AND.EX UP1, UPT, UR7, URZ, UPT, UP1 ;  /* 0x000000ff0700728c */ /* 0x000fc6000bf25310 */
[----:B------:R-:W-:Y:S01]  /*0360*/  UMOV UR7, URZ ;  /* 0x000000ff00077c82 */ /* 0x000fe20008000000 */
[----:B-1----:R-:W-:-:S07]  /*0370*/  USHF.L.U32 UR23, UR33, 0x7, URZ ;  /* 0x0000000721177899 */ /* 0x002fce00080006ff */
[----:B------:R-:W1:Y:S01]  /*0380*/  @!UP1 LDCU UR6, c[0x0][0x438] ;  /* 0x00008700ff0697ac */ /* 0x000e620008000800 */
[----:B--2---:R-:W-:Y:S02]  /*0390*/  @P4 R2UR UR15, R8 ;  /* 0x00000000080f42ca */ /* 0x004fe400000e0000 */
[----:B---3--:R-:W-:-:S13]  /*03a0*/  @P2 R2UR UR4, R7 ;  /* 0x00000000070422ca */ /* 0x008fda00000e0000 */
[----:B------:R-:W-:Y:S01]  /*03b0*/  @UP4 UIADD3 UR26, UPT, UPT, UR4, -UR15, URZ ;  /* 0x8000000f041a4290 */ /* 0x000fe2000fffe0ff */
[----:B------:R-:W2:Y:S03]  /*03c0*/  @!UP0 LDCU.64 UR4, c[0x0][0x488] ;  /* 0x00009100ff0487ac */ /* 0x000ea60008000a00 */
[----:B------:R-:W-:Y:S01]  /*03d0*/  UISETP.GT.AND UP2, UPT, UR26, UR23, UPT ;  /* 0x000000171a00728c */ /* 0x000fe2000bf44270 */
[----:B----4-:R-:W-:-:S05]  /*03e0*/  @P1 R2UR UR7, R0 ;  /* 0x00000000000712ca */ /* 0x010fca00000e0000 */
[----:B------:R-:W-:Y:S02]  /*03f0*/  PLOP3.LUT P1, PT, PT, PT, UP2, 0x80, 0x8 ;  /* 0x000000000008781c */ /* 0x000fe40003f2f028 */
[----:B------:R-:W-:Y:S01]  /*0400*/  @!P3 R2UR UR24, R6 ;  /* 0x000000000618b2ca */ /* 0x000fe200000e0000 */
[----:B-12---:R-:W-:-:S14]  /*0410*/  BRA.U !UP1, `(.L_x_510) ;  /* 0x0000000109187547 */ /* 0x006fdc000b800000 */
[----:B------:R-:W-:-:S13]  /*0420*/  PLOP3.LUT P2, PT, PT, PT, UP5, 0x80, 0x8 ;  /* 0x000000000008781c */ /* 0x000fda0003f4f058 */
[----:B------:R-:W2:Y:S04]  /*0430*/  @P2 LDG.E R0, desc[UR16][R2.64+0x4] ;  /* 0x0000041002002981 */ /* 0x000ea8000c1e1900 */
[----:B------:R-:W3:Y:S01]  /*0440*/  @!P2 LDG.E R2, desc[UR16][R2.64] ;  /* 0x000000100202a981 */ /* 0x000ee2000c1e1900 */
[----:B--2---:R-:W-:-:S13]  /*0450*/  @P2 R2UR UR6, R0 ;  /* 0x00000000000622ca */ /* 0x004fda00000e0000 */
[----:B------:R-:W-:-:S07]  /*0460*/  @UP5 UIADD3 UR6, UPT, UPT, UR6, -UR24, URZ ;  /* 0x8000001806065290 */ /* 0x000fce000fffe0ff */
[----:B---3--:R-:W-:Y:S02]  /*0470*/  @!P2 R2UR UR6, R2 ;  /* 0x000000000206a2ca */ /* 0x008fe400000e0000 */
.L_x_510:
[----:B-----5:R-:W-:Y:S01]  /*0480*/  @P0 R2UR UR25, R4 ;  /* 0x00000000041902ca */ /* 0x020fe200000e0000 */
[----:B------:R-:W-:Y:S01]  /*0490*/  @!UP0 UISETP.NE.U32.AND UP1, UPT, UR4, URZ, UPT ;  /* 0x000000ff0400828c */ /* 0x000fe2000bf25070 */
[----:B------:R-:W-:-:S13]  /*04a0*/  @!P1 EXIT ;  /* 0x000000000000994d */ /* 0x000fda0003800000 */
[----:B------:R-:W1:Y:S01]  /*04b0*/  LDCU UR20, c[0x0][0x504] ;  /* 0x0000a080ff1477ac */ /* 0x000e620008000800 */
[----:B------:R-:W2:Y:S01]  /*04c0*/  S2R R238, SR_TID.X ;  /* 0x0000000000ee7919 */ /* 0x000ea20000002100 */
[----:B------:R-:W-:Y:S01]  /*04d0*/  @!UP0 UISETP.NE.AND.EX UP1, UPT, UR5, URZ, UPT, UP1 ;  /* 0x000000ff0500828c */ /* 0x000fe2000bf25310 */
[----:B------:R-:W3:Y:S03]  /*04e0*/  LDCU UR21, c[0x0][0x508] ;  /* 0x0000a100ff1577ac */ /* 0x000ee60008000800 */
[----:B------:R-:W-:Y:S02]  /*04f0*/  @!UP0 USEL UR8, UR8, URZ, UP1 ;  /* 0x000000ff08088287 */ /* 0x000fe40008800000 */
[----:B------:R-:W-:Y:S02]  /*0500*/  @UP0 UIADD3 UR25, UPT, UPT, UR25, -UR7, URZ ;  /* 0x8000000719190290 */ /* 0x000fe4000fffe0ff */
[----:B------:R-:W-:-:S04]  /*0510*/  @!UP0 UIADD3 UR25, UPT, UPT, UR8, UR6, -UR7 ;  /* 0x0000000608198290 */ /* 0x000fc8000fffe807 */
[----:B------:R-:W-:Y:S02]  /*0520*/  UIADD3 UR8, UPT, UPT, UR25, 0x3f, URZ ;  /* 0x0000003f19087890 */ /* 0x000fe4000fffe0ff */
[----:B-1----:R-:W-:Y:S02]  /*0530*/  UIADD3 UR20, UPT, UPT, UR26, UR20, URZ ;  /* 0x000000141a147290 */ /* 0x002fe4000fffe0ff */
[----:B------:R-:W-:Y:S02]  /*0540*/  UIADD3 UR5, UPT, UPT, UR8, UR23, -UR26 ;  /* 0x0000001708057290 */ /* 0x000fe4000fffe81a */
[----:B------:R-:W-:Y:S02]  /*0550*/  UIADD3 UR6, UPT, UPT, -UR20, UR23, UR25 ;  /* 0x0000001714067290 */ /* 0x000fe4000fffe119 */
[----:B---3--:R-:W-:Y:S02]  /*0560*/  UIADD3 UR5, UPT, UPT, UR5, 0x80, UR21 ;  /* 0x0000008005057890 */ /* 0x008fe4000fffe015 */
[----:B------:R-:W-:-:S02]  /*0570*/  USHF.R.S32.HI UR4, URZ, 0x1f, UR8 ;  /* 0x0000001fff047899 */ /* 0x000fc40008011408 */
[----:B------:R-:W-:Y:S02]  /*0580*/  USHF.R.S32.HI UR14, URZ, 0x1f, UR6 ;  /* 0x0000001fff0e7899 */ /* 0x000fe40008011406 */
[----:B------:R-:W-:Y:S02]  /*0590*/  USHF.R.S32.HI UR19, URZ, 0x1f, UR5 ;  /* 0x0000001fff137899 */ /* 0x000fe40008011405 */
[----:B------:R-:W-:Y:S02]  /*05a0*/  ULEA.HI UR4, UR4, UR8, URZ, 0x6 ;  /* 0x0000000804047291 */ /* 0x000fe4000f8f30ff */
[----:B------:R-:W-:Y:S01]  /*05b0*/  ULEA.HI UR14, UR14, UR6, URZ, 0x6 ;  /* 0x000000060e0e7291 */ /* 0x000fe2000f8f30ff */
[----:B------:R-:W1:Y:S01]  /*05c0*/  S2UR UR6, SR_CTAID.Z ;  /* 0x00000000000679c3 */ /* 0x000e620000002700 */
[----:B------:R-:W-:Y:S02]  /*05d0*/  ULEA.HI UR19, UR19, UR5, URZ, 0x6 ;  /* 0x0000000513137291 */ /* 0x000fe4000f8f30ff */
[----:B------:R-:W-:-:S02]  /*05e0*/  USHF.R.S32.HI UR4, URZ, 0x6, UR4 ;  /* 0x00000006ff047899 */ /* 0x000fc40008011404 */
[----:B------:R-:W-:Y:S02]  /*05f0*/  USHF.R.S32.HI UR14, URZ, 0x6, UR14 ;  /* 0x00000006ff0e7899 */ /* 0x000fe4000801140e */
[----:B------:R-:W-:Y:S02]  /*0600*/  USHF.R.S32.HI UR19, URZ, 0x6, UR19 ;  /* 0x00000006ff137899 */ /* 0x000fe40008011413 */
[----:B------:R-:W-:Y:S02]  /*0610*/  UISETP.LT.AND UP1, UPT, URZ, UR14, UPT ;  /* 0x0000000eff00728c */ /* 0x000fe4000bf21270 */
[----:B------:R-:W-:Y:S02]  /*0620*/  UISETP.LT.AND UP0, UPT, UR4, UR19, UPT ;  /* 0x000000130400728c */ /* 0x000fe4000bf01270 */
[----:B------:R-:W-:Y:S02]  /*0630*/  USEL UR14, URZ, UR14, !UP1 ;  /* 0x0000000eff0e7287 */ /* 0x000fe4000c800000 */
[----:B------:R-:W-:-:S04]  /*0640*/  USEL UR19, UR4, UR19, UP0 ;  /* 0x0000001304137287 */ /* 0x000fc80008000000 */
[----:B------:R-:W-:-:S09]  /*0650*/  UISETP.GT.AND UP0, UPT, UR19, UR14, UPT ;  /* 0x0000000e1300728c */ /* 0x000fd2000bf04270 */
[----:B-12---:R-:W-:Y:S05]  /*0660*/  BRA.U UP0, `(.L_x_511) ;  /* 0x0000001100c47547 */ /* 0x006fea000b800000 */
[----:B------:R-:W1:Y:S01]  /*0670*/  LDCU.U8 UR4, c[0x0][0x549] ;  /* 0x0000a920ff0477ac */ /* 0x000e620008000000 */
[----:B------:R-:W-:-:S11]  /*0680*/  UISETP.NE.AND UP0, UPT, UR15, -0x1, UPT ;  /* 0xffffffff0f00788c */ /* 0x000fd6000bf05270 */
[----:B------:R-:W2:Y:S01]  /*0690*/  @!UP0 LDCU.64 UR10, c[0x0][0x400] ;  /* 0x00008000ff0a87ac */ /* 0x000ea20008000a00 */
[----:B-1----:R-:W-:Y:S01]  /*06a0*/  UISETP.NE.AND UP1, UPT, UR4, URZ, UPT ;  /* 0x000000ff0400728c */ /* 0x002fe2000bf25270 */
[----:B------:R-:W1:Y:S10]  /*06b0*/  @UP0 LDCU.64 UR8, c[0x0][0x408] ;  /* 0x00008100ff0807ac */ /* 0x000e740008000a00 */
[----:B------:R-:W3:Y:S01]  /*06c0*/  @UP1 LDCU.64 UR4, c[0x0][0x430] ;  /* 0x00008600ff0417ac */ /* 0x000ee20008000a00 */
[----:B--2---:R-:W-:Y:S01]  /*06d0*/  @!UP0 UIMAD.WIDE.U32 UR12, UR22, UR10, URZ ;  /* 0x0000000a160c82a5 */ /* 0x004fe2000f8e00ff */
[----:B------:R-:W2:Y:S01]  /*06e0*/  LDCU.U8 UR10, c[0x0][0x548] ;  /* 0x0000a900ff0a77ac */ /* 0x000ea20008000000 */
[----:B-1----:R-:W-:-:S02]  /*06f0*/  @UP0 UIMAD.WIDE.U32 UR18, UR15, UR8, URZ ;  /* 0x000000080f1202a5 */ /* 0x002fc4000f8e00ff */
[----:B------:R-:W-:Y:S02]  /*0700*/  @!UP0 UIMAD UR7, UR22, UR11, UR13 ;  /* 0x0000000b160782a4 */ /* 0x000fe4000f8e020d */
[----:B------:R-:W-:Y:S01]  /*0710*/  @UP0 UIMAD UR7, UR15, UR9, UR19 ;  /* 0x000000090f0702a4 */ /* 0x000fe2000f8e0213 */
[----:B------:R-:W1:Y:S01]  /*0720*/  @UP1 LDCU UR8, c[0x0][0x430] ;  /* 0x00008600ff0817ac */ /* 0x000e620008000800 */
[----:B---3--:R-:W-:Y:S01]  /*0730*/  @UP1 UIMAD UR11, UR4, UR5, URZ ;  /* 0x00000005040b12a4 */ /* 0x008fe2000f8e02ff */
[----:B------:R-:W-:Y:S01]  /*0740*/  @UP1 UMOV UR13, 0x1 ;  /* 0x00000001000d1882 */ /* 0x000fe20000000000 */
[----:B------:R-:W-:Y:S01]  /*0750*/  @UP0 UMOV UR12, UR18 ;  /* 0x00000012000c0c82 */ /* 0x000fe20008000000 */
[----:B--2---:R-:W-:Y:S09]  /*0760*/  BRA.U UP1, `(.L_x_512) ;  /* 0x0000000101287547 */ /* 0x004ff2000b800000 */
        /* <DEDUP_REMOVED lines=10> */
.L_x_512:
        /* <DEDUP_REMOVED lines=8> */
[C---:B------:R-:W-:Y:S01]  /*0890*/  VIADD R14, R11.reuse, 0x20 ;  /* 0x000000200b0e7836 */ /* 0x040fe20000000000 */
[----:B------:R-:W-:Y:S01]  /*08a0*/  UISETP.NE.AND UP0, UPT, UR15, -0x1, UPT ;  /* 0xffffffff0f00788c */ /* 0x000fe2000bf05270 */
[----:B------:R-:W-:Y:S01]  /*08b0*/  IADD3 R2, P1, PT, R2, UR12, RZ ;  /* 0x0000000c02027c10 */ /* 0x000fe2000ff3e0ff */
[C---:B------:R-:W-:Y:S01]  /*08c0*/  VIADD R16, R11.reuse, 0x40 ;  /* 0x000000400b107836 */ /* 0x040fe20000000000 */
[C---:B------:R-:W-:Y:S01]  /*08d0*/  IADD3 R15, PT, PT, R11.reuse, 0x30, RZ ;  /* 0x000000300b0f7810 */ /* 0x040fe20007ffe0ff */
[C---:B------:R-:W-:Y:S01]  /*08e0*/  VIADD R17, R11.reuse, 0x50 ;  /* 0x000000500b117836 */ /* 0x040fe20000000000 */
[----:B------:R-:W-:Y:S01]  /*08f0*/  IADD3.X R3, PT, PT, RZ, UR7, RZ, P1, !PT ;  /* 0x00000007ff037c10 */ /* 0x000fe20008ffe4ff */
[----:B------:R-:W-:-:S02]  /*0900*/  VIADD R18, R11, 0x60 ;  /* 0x000000600b127836 */ /* 0x000fc40000000000 */
[----:B--2---:R-:W-:Y:S01]  /*0910*/  IMAD.U32 R4, RZ, RZ, UR4 ;  /* 0x00000004ff047e24 */ /* 0x004fe2000f8e00ff */
[----:B-1----:R-:W-:Y:S01]  /*0920*/  UIMAD UR4, UR23, UR8, URZ ;  /* 0x00000008170472a4 */ /* 0x002fe2000f8e02ff */
[----:B------:R-:W-:Y:S01]  /*0930*/  IMAD.U32 R0, RZ, RZ, UR5 ;  /* 0x00000005ff007e24 */ /* 0x000fe2000f8e00ff */
[----:B------:R-:W-:Y:S01]  /*0940*/  UIADD3 UR23, UPT, UPT, -UR23, UR26, URZ ;  /* 0x0000001a17177290 */ /* 0x000fe2000fffe1ff */
[----:B------:R-:W-:Y:S01]  /*0950*/  IMAD.WIDE.U32 R8, R4, UR6, R2 ;  /* 0x0000000604087c25 */ /* 0x000fe2000f8e0002 */
[----:B---3--:R-:W-:Y:S02]  /*0960*/  UIMAD UR9, UR22, UR9, URZ ;  /* 0x00000009160972a4 */ /* 0x008fe4000f8e02ff */
[----:B----4-:R-:W-:Y:S01]  /*0970*/  UIMAD UR5, UR6, UR11, URZ ;  /* 0x0000000b060572a4 */ /* 0x010fe2000f8e02ff */
[----:B------:R-:W-:Y:S01]  /*0980*/  IMAD R7, R0, UR6, R9 ;  /* 0x0000000600077c24 */ /* 0x000fe2000f8e0209 */
[----:B------:R-:W-:Y:S01]  /*0990*/  USEL UR9, UR9, UR15, !UP0 ;  /* 0x0000000f09097287 */ /* 0x000fe2000c000000 */
[----:B------:R-:W-:Y:S01]  /*09a0*/  ISETP.GE.AND P0, PT, R11, UR23, PT ;  /* 0x000000170b007c0c */ /* 0x000fe2000bf06270 */
[----:B------:R-:W-:Y:S01]  /*09b0*/  @!UP1 UIMAD UR5, UR22, UR13, UR5 ;  /* 0x0000000d160592a4 */ /* 0x000fe2000f8e0205 */
[----:B------:R-:W-:Y:S01]  /*09c0*/  ISETP.GE.AND P2, PT, R13, UR23, PT ;  /* 0x000000170d007c0c */ /* 0x000fe2000bf46270 */
[----:B------:R-:W-:Y:S01]  /*09d0*/  USHF.R.S32.HI UR7, URZ, 0x1f, UR9 ;  /* 0x0000001fff077899 */ /* 0x000fe20008011409 */
[----:B------:R-:W-:Y:S01]  /*09e0*/  ISETP.GE.AND P6, PT, R14, UR23, PT ;  /* 0x000000170e007c0c */ /* 0x000fe2000bfc6270 */
[----:B------:R-:W-:Y:S01]  /*09f0*/  USEL UR9, UR9, URZ, UP1 ;  /* 0x000000ff09097287 */ /* 0x000fe20008800000 */
[----:B------:R-:W-:Y:S01]  /*0a00*/  P2R R10, PR, RZ, 0x4 ;  /* 0x00000004ff0a7803 */ /* 0x000fe20000000000 */
[----:B------:R-:W-:Y:S01]  /*0a10*/  USEL UR7, UR7, URZ, UP1 ;  /* 0x000000ff07077287 */ /* 0x000fe20008800000 */
[----:B------:R-:W-:Y:S01]  /*0a20*/  ISETP.GE.AND P5, PT, R15, UR23, PT ;  /* 0x000000170f007c0c */ /* 0x000fe2000bfa6270 */
[----:B------:R-:W-:Y:S01]  /*0a30*/  USHF.R.S32.HI UR12, URZ, 0x1f, UR4 ;  /* 0x0000001fff0c7899 */ /* 0x000fe20008011404 */
[----:B------:R-:W-:Y:S01]  /*0a40*/  ISETP.GE.AND P4, PT, R16, UR23, PT ;  /* 0x0000001710007c0c */ /* 0x000fe2000bf86270 */
[----:B------:R-:W-:Y:S01]  /*0a50*/  USHF.R.S32.HI UR13, URZ, 0x1f, UR5 ;  /* 0x0000001fff0d7899 */ /* 0x000fe20008011405 */
[----:B------:R-:W-:Y:S01]  /*0a60*/  ISETP.GE.AND P3, PT, R17, UR23, PT ;  /* 0x0000001711007c0c */ /* 0x000fe2000bf66270 */
[----:B------:R-:W-:Y:S01]  /*0a70*/  UIADD3 UR9, UP1, UP0, UR4, UR9, UR5 ;  /* 0x0000000904097290 */ /* 0x000fe2000f83e005 */
[----:B------:R-:W-:Y:S01]  /*0a80*/  ISETP.GE.AND P2, PT, R18, UR23, PT ;  /* 0x0000001712007c0c */ /* 0x000fe2000bf46270 */
[----:B------:R-:W-:Y:S01]  /*0a90*/  UIMAD.WIDE.U32 UR10, UR33, 0x80, URZ ;  /* 0x00000080210a78a5 */ /* 0x000fe2000f8e00ff */
[----:B------:R-:W-:Y:S01]  /*0aa0*/  VIADD R19, R11, 0x70 ;  /* 0x000000700b137836 */ /* 0x000fe20000000000 */
[----:B------:R-:W-:-:S04]  /*0ab0*/  UIADD3.X UR12, UPT, UPT, UR12, UR7, UR13, UP1, UP0 ;  /* 0x000000070c0c7290 */ /* 0x000fc80008fe040d */
[----:B------:R-:W-:Y:S01]  /*0ac0*/  LOP3.LUT R12, R11, UR10, RZ, 0xfc, !PT ;  /* 0x0000000a0b0c7c12 */ /* 0x000fe2000f8efcff */
[----:B------:R-:W-:Y:S07]  /*0ad0*/  @P0 BRA `(.L_x_514) ;  /* 0x00000000002c0947 */ /* 0x000fee0003800000 */
        /* <DEDUP_REMOVED lines=11> */
.L_x_514:
[----:B------:R-:W-:Y:S05]  /*0b90*/  BSYNC.RECONVERGENT B0 ;  /* 0x0000000000007941 */ /* 0x000fea0003800200 */
.L_x_513:
        /* <DEDUP_REMOVED lines=17> */
.L_x_516:
[----:B------:R-:W-:Y:S05]  /*0cb0*/  BSYNC.RECONVERGENT B0 ;  /* 0x0000000000007941 */ /* 0x000fea0003800200 */
.L_x_515:
        /* <DEDUP_REMOVED lines=16> */
.L_x_518:
[----:B------:R-:W-:Y:S05]  /*0dc0*/  BSYNC.RECONVERGENT B0 ;  /* 0x0000000000007941 */ /* 0x000fea0003800200 */
.L_x_517:
        /* <DEDUP_REMOVED lines=16> */
.L_x_520:
[----:B------:R-:W-:Y:S05]  /*0ed0*/  BSYNC.RECONVERGENT B0 ;  /* 0x0000000000007941 */ /* 0x000fea0003800200 */
.L_x_519:
        /* <DEDUP_REMOVED lines=16> */
.L_x_522:
[----:B------:R-:W-:Y:S05]  /*0fe0*/  BSYNC.RECONVERGENT B0 ;  /* 0x0000000000007941 */ /* 0x000fea0003800200 */
.L_x_521:
        /* <DEDUP_REMOVED lines=16> */
.L_x_524:
[----:B------:R-:W-:Y:S05]  /*10f0*/  BSYNC.RECONVERGENT B0 ;  /* 0x0000000000007941 */ /* 0x000fea0003800200 */
.L_x_523:
        /* <DEDUP_REMOVED lines=16> */
.L_x_526:
[----:B------:R-:W-:Y:S05]  /*1200*/  BSYNC.RECONVERGENT B0 ;  /* 0x0000000000007941 */ /* 0x000fea0003800200 */
.L_x_525:
        /* <DEDUP_REMOVED lines=17> */
.L_x_528:
[----:B------:R-:W-:Y:S05]  /*1320*/  BSYNC.RECONVERGENT B0 ;  /* 0x0000000000007941 */ /* 0x000fea0003800200 */
.L_x_527:
[----:B------:R-:W-:Y:S01]  /*1330*/  LOP3.LUT P0, R238, R238, 0x7, RZ, 0xc0, !PT ;  /* 0x00000007eeee7812 */ /* 0x000fe2000780c0ff */
[----:B------:R-:W-:Y:S01]  /*1340*/  BSSY.RECONVERGENT B0, `(.L_x_529) ;  /* 0x0000016000007945 */ /* 0x000fe20003800200 */
[----:B------:R-:W-:Y:S02]  /*1350*/  P2R R0, PR, RZ, 0x2 ;  /* 0x00000002ff007803 */ /* 0x000fe40000000000 */
[----:B------:R-:W-:Y:S02]  /*1360*/  ISETP.GE.OR P0, PT, R11, UR23, P0 ;  /* 0x000000170b007c0c */ /* 0x000fe40008706670 */
[----:B------:R-:W-:Y:S02]  /*1370*/  ISETP.NE.AND P1, PT, R10, RZ, PT ;  /* 0x000000ff0a00720c */ /* 0x000fe40003f25270 */
[C---:B------:R-:W-:Y:S02]  /*1380*/  ISETP.NE.OR P6, PT, R238.reuse, RZ, P6 ;  /* 0x000000ffee00720c */ /* 0x040fe400037c5670 */
[----:B------:R-:W-:-:S02]  /*1390*/  ISETP.NE.OR P1, PT, R238, RZ, P1 ;  /* 0x000000ffee00720c */ /* 0x000fc40000f25670 */
[----:B------:R-:W-:Y:S02]  /*13a0*/  ISETP.NE.OR P5, PT, R238, RZ, P5 ;  /* 0x000000ffee00720c */ /* 0x000fe40002fa5670 */
        /* <DEDUP_REMOVED lines=15> */
.L_x_530:
[----:B------:R-:W-:Y:S05]  /*14a0*/  BSYNC.RECONVERGENT B0 ;  /* 0x0000000000007941 */ /* 0x000fea0003800200 */
.L_x_529:
        /* <DEDUP_REMOVED lines=11> */
.L_x_532:
[----:B------:R-:W-:Y:S05]  /*1560*/  BSYNC.RECONVERGENT B0 ;  /* 0x0000000000007941 */ /* 0x000fea0003800200 */
.L_x_531:
        /* <DEDUP_REMOVED lines=10> */
.L_x_534:
[----:B------:R-:W-:Y:S05]  /*1610*/  BSYNC.RECONVERGENT B0 ;  /* 0x0000000000007941 */ /* 0x000fea0003800200 */
.L_x_533:
        /* <DEDUP_REMOVED lines=10> */
.L_x_536:
[----:B------:R-:W-:Y:S05]  /*16c0*/  BSYNC.RECONVERGENT B0 ;  /* 0x0000000000007941 */ /* 0x000fea0003800200 */
.L_x_535:
        /* <DEDUP_REMOVED lines=10> */
.L_x_538:
[----:B------:R-:W-:Y:S05]  /*1770*/  BSYNC.RECONVERGENT B0 ;  /* 0x0000000000007941 */ /* 0x000fea0003800200 */
.L_x_537:
        /* <DEDUP_REMOVED lines=10> */
.L_x_540:
[----:B------:R-:W-:Y:S05]  /*1820*/  BSYNC.RECONVERGENT B0 ;  /* 0x0000000000007941 */ /* 0x000fea0003800200 */
.L_x_539:
        /* <DEDUP_REMOVED lines=10> */
.L_x_542:
[----:B------:R-:W-:Y:S05]  /*18d0*/  BSYNC.RECONVERGENT B0 ;  /* 0x0000000000007941 */ /* 0x000fea0003800200 */
.L_x_541:
        /* <DEDUP_REMOVED lines=10> */
.L_x_511:
        /* <DEDUP_REMOVED lines=21> */
[----:B------:R-:W-:Y:S11]  /*1ad0*/  BRA `(.L_x_544) ;  /* 0x0000000000147947 */ /* 0x000ff60003800000 */
.L_x_543:
[----:B------:R-:W1:Y:S01]  /*1ae0*/  LDCU.64 UR12, c[0x0][0x3b8] ;  /* 0x00007700ff0c77ac */ /* 0x000e620008000a00 */
[----:B------:R-:W-:-:S04]  /*1af0*/  UIADD3 UR30, UPT, UPT, UR7, UR24, URZ ;  /* 0x00000018071e7290 */ /* 0x000fc8000fffe0ff */
[----:B-1----:R-:W-:Y:S02]  /*1b00*/  UIMAD.WIDE.U32 UR36, UR30, UR12, URZ ;  /* 0x0000000c1e2472a5 */ /* 0x002fe4000f8e00ff */
[----:B------:R-:W-:-:S04]  /*1b10*/  UIMAD UR30, UR30, UR13, URZ ;  /* 0x0000000d1e1e72a4 */ /* 0x000fc8000f8e02ff */
[----:B------:R-:W-:Y:S02]  /*1b20*/  UIADD3 UR30, UPT, UPT, UR37, UR30, URZ ;  /* 0x0000001e251e7290 */ /* 0x000fe4000fffe0ff */
.L_x_544:
[----:B------:R-:W1:Y:S01]  /*1b30*/  LDCU UR4, c[0x0][0x3e8] ;  /* 0x00007d00ff0477ac */ /* 0x000e620008000800 */
[----:B------:R-:W2:Y:S01]  /*1b40*/  S2R R2, SR_CTAID.Z ;  /* 0x0000000000027919 */ /* 0x000ea20000002700 */
[----:B------:R-:W-:Y:S01]  /*1b50*/  UMOV UR28, URZ ;  /* 0x000000ff001c7c82 */ /* 0x000fe20008000000 */
[----:B-1----:R-:W-:-:S05]  /*1b60*/  IMAD.U32 R0, RZ, RZ, UR4 ;  /* 0x00000004ff007e24 */ /* 0x002fca000f8e00ff */
[----:B------:R-:W-:-:S04]  /*1b70*/  IABS R0, R0 ;  /* 0x0000000000007213 */ /* 0x000fc80000000000 */
[----:B------:R-:W-:-:S13]  /*1b80*/  R2UR UR11, R0 ;  /* 0x00000000000b72ca */ /* 0x000fda00000e0000 */
[----:B------:R-:W1:Y:S08]  /*1b90*/  I2F.RP R0, UR11 ;  /* 0x0000000b00007d06 */ /* 0x000e700008209400 */
[----:B-1----:R-:W1:Y:S02]  /*1ba0*/  MUFU.RCP R0, R0 ;  /* 0x0000000000007308 */ /* 0x002e640000001000 */
[----:B-1----:R-:W-:-:S06]  /*1bb0*/  VIADD R0, R0, 0xffffffe ;  /* 0x0ffffffe00007836 */ /* 0x002fcc0000000000 */
[----:B------:R-:W1:Y:S02]  /*1bc0*/  F2I.FTZ.U32.TRUNC.NTZ R0, R0 ;  /* 0x0000000000007305 */ /* 0x000e64000021f000 */
[----:B-1----:R-:W-:Y:S02]  /*1bd0*/  R2UR UR29, R0 ;  /* 0x00000000001d72ca */ /* 0x002fe400000e0000 */
[----:B--2---:R-:W-:-:S04]  /*1be0*/  IABS R0, R2 ;  /* 0x0000000200007213 */ /* 0x004fc80000000000 */
[----:B------:R-:W-:-:S07]  /*1bf0*/  R2UR UR10, R0 ;  /* 0x00000000000a72ca */ /* 0x000fce00000e0000 */
[----:B------:R-:W-:-:S04]  /*1c00*/  UIADD3 UR5, UPT, UPT, URZ, -UR29, URZ ;  /* 0x8000001dff057290 */ /* 0x000fc8000fffe0ff */
[----:B------:R-:W-:-:S04]  /*1c10*/  UIMAD UR5, UR5, UR11, URZ ;  /* 0x0000000b050572a4 */ /* 0x000fc8000f8e02ff */
[----:B------:R-:W-:-:S07]  /*1c20*/  UIMAD.WIDE.U32 UR28, UR29, UR5, UR28 ;  /* 0x000000051d1c72a5 */ /* 0x000fce000f8e001c */
[----:B------:R-:W-:Y:S02]  /*1c30*/  UMOV UR5, UR29 ;  /* 0x0000001d00057c82 */ /* 0x000fe40008000000 */
[----:B------:R-:W-:-:S07]  /*1c40*/  UIMAD.WIDE.U32 UR28, UR5, UR10, URZ ;  /* 0x0000000a051c72a5 */ /* 0x000fce000f8e00ff */
[----:B------:R-:W-:Y:S02]  /*1c50*/  UMOV UR18, UR29 ;  /* 0x0000001d00127c82 */ /* 0x000fe40008000000 */
[----:B------:R-:W-:-:S04]  /*1c60*/  UIADD3 UR5, UPT, UPT, -UR18, URZ, URZ ;  /* 0x000000ff12057290 */ /* 0x000fc8000fffe1ff */
[----:B------:R-:W-:-:S04]  /*1c70*/  UIMAD UR5, UR11, UR5, UR10 ;  /* 0x000000050b0572a4 */ /* 0x000fc8000f8e020a */
[----:B------:R-:W-:-:S11]  /*1c80*/  UISETP.GT.U32.AND UP0, UPT, UR11, UR5, UPT ;  /* 0x000000050b00728c */ /* 0x000fd6000bf04070 */
[----:B------:R-:W-:Y:S02]  /*1c90*/  @!UP0 UIADD3 UR5, UPT, UPT, UR5, -UR11, URZ ;  /* 0x8000000b05058290 */ /* 0x000fe4000fffe0ff */
[----:B------:R-:W-:Y:S02]  /*1ca0*/  @!UP0 UIADD3 UR18, UPT, UPT, UR18, 0x1, URZ ;  /* 0x0000000112128890 */ /* 0x000fe4000fffe0ff */
[----:B------:R-:W-:Y:S02]  /*1cb0*/  UISETP.GE.U32.AND UP2, UPT, UR5, UR11, UPT ;  /* 0x0000000b0500728c */ /* 0x000fe4000bf46070 */
[----:B------:R-:W-:-:S04]  /*1cc0*/  ULOP3.LUT UR5, UR6, UR4, URZ, 0x3c, !UPT ;  /* 0x0000000406057292 */ /* 0x000fc8000f8e3cff */
[----:B------:R-:W-:-:S05]  /*1cd0*/  UISETP.GE.AND UP0, UPT, UR5, URZ, UPT ;  /* 0x000000ff0500728c */ /* 0x000fca000bf06270 */
[----:B------:R-:W-:Y:S02]  /*1ce0*/  @UP2 UIADD3 UR18, UPT, UPT, UR18, 0x1, URZ ;  /* 0x0000000112122890 */ /* 0x000fe4000fffe0ff */
[----:B------:R-:W-:-:S04]  /*1cf0*/  UISETP.NE.AND UP2, UPT, UR4, URZ, UPT ;  /* 0x000000ff0400728c */ /* 0x000fc8000bf45270 */
[----:B------:R-:W-:-:S07]  /*1d00*/  @!UP0 UIADD3 UR18, UPT, UPT, -UR18, URZ, URZ ;  /* 0x000000ff12128290 */ /* 0x000fce000fffe1ff */
[----:B------:R-:W-:Y:S01]  /*1d10*/  @!UP2 ULOP3.LUT UR18, URZ, UR4, URZ, 0x33, !UPT ;  /* 0x00000004ff12a292 */ /* 0x000fe2000f8e33ff */
[----:B------:R-:W-:Y:S11]  /*1d20*/  BRA.U UP1, `(.L_x_545) ;  /* 0x00000001012c7547 */ /* 0x000ff6000b800000 */
        /* <DEDUP_REMOVED lines=11> */
.L_x_545:
[----:B------:R-:W1:Y:S01]  /*1de0*/  LDCU.64 UR10, c[0x0][0x3c0] ;  /* 0x00007800ff0a77ac */ /* 0x000e620008000a00 */
[----:B------:R-:W-:-:S04]  /*1df0*/  UIADD3 UR7, UPT, UPT, UR7, UR24, URZ ;  /* 0x0000001807077290 */ /* 0x000fc8000fffe0ff */
[----:B-1----:R-:W-:Y:S02]  /*1e00*/  UIMAD.WIDE.U32 UR4, UR7, UR10, URZ ;  /* 0x0000000a070472a5 */ /* 0x002fe4000f8e00ff */
[----:B------:R-:W-:-:S04]  /*1e10*/  UIMAD UR7, UR7, UR11, URZ ;  /* 0x0000000b070772a4 */ /* 0x000fc8000f8e02ff */
[----:B------:R-:W-:Y:S01]  /*1e20*/  UIADD3 UR22, UPT, UPT, UR5, UR7, URZ ;  /* 0x0000000705167290 */ /* 0x000fe2000fffe0ff */
[----:B------:R-:W-:-:S11]  /*1e30*/  UMOV UR24, UR4 ;  /* 0x0000000400187c82 */ /* 0x000fd60008000000 */
.L_x_546:
[--C-:B------:R-:W-:Y:S01]  /*1e40*/  SHF.R.U32.HI R237, RZ, 0x3, R238.reuse ;  /* 0x00000003ffed7819 */ /* 0x100fe200000116ee */
[----:B------:R-:W-:Y:S01]  /*1e50*/  UIADD3 UR7, UPT, UPT, -UR23, UR26, URZ ;  /* 0x0000001a17077290 */ /* 0x000fe2000fffe1ff */
[C---:B------:R-:W-:Y:S01]  /*1e60*/  IMAD.SHL.U32 R4, R238.reuse, 0x8, RZ ;  /* 0x00000008ee047824 */ /* 0x040fe200078e00ff */
[----:B------:R-:W1:Y:S01]  /*1e70*/  LDCU.64 UR4, c[0x0][0x3c8] ;  /* 0x00007900ff0477ac */ /* 0x000e620008000a00 */
[----:B------:R-:W-:Y:S01]  /*1e80*/  IMAD.SHL.U32 R164, R238, 0x40, RZ ;  /* 0x00000040eea47824 */ /* 0x000fe200078e00ff */
[----:B------:R-:W-:Y:S01]  /*1e90*/  SHF.R.U32.HI R225, RZ, 0x1, R238 ;  /* 0x00000001ffe17819 */ /* 0x000fe200000116ee */
[C---:B------:R-:W-:Y:S01]  /*1ea0*/  VIADD R21, R237.reuse, 0x10 ;  /* 0x00000010ed157836 */ /* 0x040fe20000000000 */
[C---:B------:R-:W-:Y:S01]  /*1eb0*/  ISETP.GE.AND P2, PT, R237.reuse, UR7, PT ;  /* 0x00000007ed007c0c */ /* 0x040fe2000bf46270 */
[----:B------:R-:W-:Y:S01]  /*1ec0*/  VIADD R28, R237, 0x20 ;  /* 0x00000020ed1c7836 */ /* 0x000fe20000000000 */
[----:B------:R-:W-:Y:S01]  /*1ed0*/  LOP3.LUT R224, R4, 0x38, RZ, 0xc0, !PT ;  /* 0x0000003804e07812 */ /* 0x000fe200078ec0ff */
[----:B------:R2:W-:Y:S01]  /*1ee0*/  STL [R1+0x70], R4 ;  /* 0x0000700401007387 */ /* 0x0005e20000100800 */
[----:B------:R-:W-:Y:S01]  /*1ef0*/  ISETP.GE.AND P1, PT, R21, UR7, PT ;  /* 0x0000000715007c0c */ /* 0x000fe2000bf26270 */
[----:B------:R-:W-:Y:S01]  /*1f00*/  VIADD R27, R237, 0x30 ;  /* 0x00000030ed1b7836 */ /* 0x000fe20000000000 */
[----:B------:R-:W-:Y:S01]  /*1f10*/  IADD3 R2, P0, PT, R224, UR8, RZ ;  /* 0x00000008e0027c10 */ /* 0x000fe2000ff1e0ff */
[----:B------:R-:W-:Y:S01]  /*1f20*/  UIADD3 UR29, UPT, UPT, UR19, -0x1, URZ ;  /* 0xffffffff131d7890 */ /* 0x000fe2000fffe0ff */
[----:B------:R-:W-:Y:S01]  /*1f30*/  ISETP.GE.AND P5, PT, R28, UR7, PT ;  /* 0x000000071c007c0c */ /* 0x000fe2000bfa6270 */
[----:B------:R-:W-:Y:S01]  /*1f40*/  USHF.L.U32 UR32, UR12, 0x6, URZ ;  /* 0x000000060c207899 */ /* 0x000fe200080006ff */
[C---:B------:R-:W-:Y:S01]  /*1f50*/  LOP3.LUT R5, R4.reuse, 0x1f8, RZ, 0xc0, !PT ;  /* 0x000001f804057812 */ /* 0x040fe200078ec0ff */
[----:B------:R-:W-:Y:S01]  /*1f60*/  IMAD.X R3, RZ, RZ, UR9, P0 ;  /* 0x00000009ff037e24 */ /* 0x000fe200080e06ff */
[----:B------:R-:W-:Y:S01]  /*1f70*/  LOP3.LUT R7, R4, 0x1e00, RZ, 0xc0, !PT ;  /* 0x00001e0004077812 */ /* 0x000fe200078ec0ff */
[----:B------:R-:W3:Y:S01]  /*1f80*/  @!P2 LDC.64 R10, c[0x0][0x3b0] ;  /* 0x0000ec00ff0aab82 */ /* 0x000ee20000000a00 */
[----:B-1----:R-:W-:Y:S01]  /*1f90*/  IMAD.U32 R0, RZ, RZ, UR4 ;  /* 0x00000004ff007e24 */ /* 0x002fe2000f8e00ff */
[----:B------:R-:W-:Y:S01]  /*1fa0*/  USHF.L.U32 UR4, UR33, 0x7, URZ ;  /* 0x0000000721047899 */ /* 0x000fe200080006ff */
[----:B------:R1:W-:Y:S01]  /*1fb0*/  STL [R1+0x54], R5 ;  /* 0x0000540501007387 */ /* 0x0003e20000100800 */
[----:B------:R-:W-:Y:S01]  /*1fc0*/  USHF.R.U32.HI UR33, URZ, 0x19, UR33 ;  /* 0x00000019ff217899 */ /* 0x000fe20008011621 */
[----:B------:R-:W-:Y:S01]  /*1fd0*/  IMAD.WIDE.U32 R2, R0, UR6, R2 ;  /* 0x0000000600027c25 */ /* 0x000fe2000f8e0002 */
[----:B------:R-:W-:Y:S01]  /*1fe0*/  ISETP.GE.AND P4, PT, R27, UR7, PT ;  /* 0x000000071b007c0c */ /* 0x000fe2000bf86270 */
[----:B------:R-:W-:Y:S01]  /*1ff0*/  UIMAD UR27, UR29, -0x40, UR25 ;  /* 0xffffffc01d1b78a4 */ /* 0x000fe2000f8e0219 */
[----:B------:R-:W4:Y:S01]  /*2000*/  @!P1 LDC.64 R12, c[0x0][0x3b0] ;  /* 0x0000ec00ff0c9b82 */ /* 0x000f220000000a00 */
[----:B------:R-:W-:Y:S01]  /*2010*/  IMAD.U32 R0, RZ, RZ, UR5 ;  /* 0x00000005ff007e24 */ /* 0x000fe2000f8e00ff */
[C---:B------:R-:W-:Y:S01]  /*2020*/  LOP3.LUT R26, R237.reuse, UR4, RZ, 0xfc, !PT ;  /* 0x00000004ed1a7c12 */ /* 0x040fe2000f8efcff */
[----:B------:R-:W-:Y:S01]  /*2030*/  UIMAD.WIDE.U32 UR34, UR32, UR29, URZ ;  /* 0x0000001d202272a5 */ /* 0x000fe2000f8e00ff */
[C---:B------:R-:W-:Y:S01]  /*2040*/  IMAD R29, R237.reuse, UR11, RZ ;  /* 0x0000000bed1d7c24 */ /* 0x040fe2000f8e02ff */
[----:B------:R-:W5:Y:S01]  /*2050*/  LDCU.64 UR8, c[0x0][0x3d0] ;  /* 0x00007a00ff0877ac */ /* 0x000f620008000a00 */
[----:B------:R-:W-:Y:S01]  /*2060*/  @!P1 IADD3 R6, P0, PT, R26, 0x10, RZ ;  /* 0x000000101a069810 */ /* 0x000fe20007f1e0ff */
[----:B--2---:R-:W-:Y:S01]  /*2070*/  VIADD R4, R237, 0x40 ;  /* 0x00000040ed047836 */ /* 0x004fe20000000000 */
[----:B------:R-:W2:Y:S01]  /*2080*/  @!P2 LDC.64 R16, c[0x0][0x380] ;  /* 0x0000e000ff10ab82 */ /* 0x000ea20000000a00 */
[----:B------:R-:W-:Y:S01]  /*2090*/  IMAD R3, R0, UR6, R3 ;  /* 0x0000000600037c24 */ /* 0x000fe2000f8e0203 */
[----:B------:R-:W-:Y:S01]  /*20a0*/  UMOV UR6, 0x400 ;  /* 0x0000040000067882 */ /* 0x000fe20000000000 */
[----:B------:R-:W-:Y:S01]  /*20b0*/  @!P1 IMAD.X R8, RZ, RZ, UR33, P0 ;  /* 0x00000021ff089e24 */ /* 0x000fe200080e06ff */
[----:B------:R-:W-:Y:S01]  /*20c0*/  ISETP.GE.AND P3, PT, R4, UR7, PT ;  /* 0x0000000704007c0c */ /* 0x000fe2000bf66270 */
[----:B------:R-:W-:Y:S01]  /*20d0*/  @!P1 IMAD.MOV.U32 R4, RZ, RZ, R2 ;  /* 0x000000ffff049224 */ /* 0x000fe200078e0002 */
[----:B------:R-:W-:Y:S01]  /*20e0*/  USHF.L.U64.HI UR31, UR12, 0x6, UR13 ;  /* 0x000000060c1f7899 */ /* 0x000fe2000801020d */
[----:B------:R-:W-:Y:S01]  /*20f0*/  LOP3.LUT R101, R164, 0x400, RZ, 0xc0, !PT ;  /* 0x00000400a4657812 */ /* 0x000fe200078ec0ff */
[----:B------:R-:W5:Y:S01]  /*2100*/  @!P1 LDC.64 R18, c[0x0][0x380] ;  /* 0x0000e000ff129b82 */ /* 0x000f620000000a00 */
[----:B---3--:R-:W-:Y:S01]  /*2110*/  @!P2 IMAD R9, R10, UR33, RZ ;  /* 0x000000210a09ac24 */ /* 0x008fe2000f8e02ff */
[----:B------:R-:W-:Y:S01]  /*2120*/  UIMAD UR28, UR31, UR29, URZ ;  /* 0x0000001d1f1c72a4 */ /* 0x000fe2000f8e02ff */
[----:B------:R-:W-:Y:S01]  /*2130*/  IMAD.MOV.U32 R236, RZ, RZ, 0x20 ;  /* 0x00000020ffec7424 */ /* 0x000fe200078e00ff */
[----:B-1----:R-:W-:Y:S01]  /*2140*/  LOP3.LUT R5, R5, 0x38, R238, 0x78, !PT ;  /* 0x0000003805057812 */ /* 0x002fe200078e78ee */
[C---:B------:R-:W-:Y:S01]  /*2150*/  @!P2 IMAD R9, R26.reuse, R11, R9 ;  /* 0x0000000b1a09a224 */ /* 0x040fe200078e0209 */
[----:B------:R-:W-:Y:S01]  /*2160*/  UIADD3 UR28, UPT, UPT, UR35, UR28, URZ ;  /* 0x0000001c231c7290 */ /* 0x000fe2000fffe0ff */
[----:B------:R-:W-:Y:S01]  /*2170*/  @!P2 IMAD.WIDE.U32 R10, R26, R10, R2 ;  /* 0x0000000a1a0aa225 */ /* 0x000fe200078e0002 */
[----:B------:R-:W1:Y:S01]  /*2180*/  S2UR UR5, SR_CgaCtaId ;  /* 0x00000000000579c3 */ /* 0x000e620000008800 */
[----:B------:R-:W-:Y:S01]  /*2190*/  LOP3.LUT R20, R5, R7, RZ, 0xfc, !PT ;  /* 0x0000000705147212 */ /* 0x000fe200078efcff */
[----:B------:R-:W-:Y:S01]  /*21a0*/  USHF.L.U32 UR38, UR12, 0x4, URZ ;  /* 0x000000040c267899 */ /* 0x000fe200080006ff */
[-C--:B----4-:R-:W-:Y:S01]  /*21b0*/  @!P1 IMAD R0, R8, R12.reuse, RZ ;  /* 0x0000000c08009224 */ /* 0x090fe200078e02ff */
[----:B------:R-:W-:Y:S01]  /*21c0*/  UIMAD.WIDE.U32 UR40, UR12, 0x20, URZ ;  /* 0x000000200c2878a5 */ /* 0x000fe2000f8e00ff */
[----:B------:R-:W-:Y:S01]  /*21d0*/  @!P1 IMAD.MOV.U32 R5, RZ, RZ, R3 ;  /* 0x000000ffff059224 */ /* 0x000fe200078e0003 */
[----:B------:R-:W-:Y:S01]  /*21e0*/  USHF.L.U64.HI UR37, UR12, 0x4, UR13 ;  /* 0x000000040c257899 */ /* 0x000fe2000801020d */
[C---:B------:R-:W-:Y:S01]  /*21f0*/  @!P1 IMAD R7, R6.reuse, R13, R0 ;  /* 0x0000000d06079224 */ /* 0x040fe200078e0200 */
[----:B------:R-:W3:Y:S01]  /*2200*/  @!P5 LDC.64 R14, c[0x0][0x3b0] ;  /* 0x0000ec00ff0edb82 */ /* 0x000ee20000000a00 */
[----:B------:R-:W-:Y:S01]  /*2210*/  @!P1 IMAD.WIDE.U32 R4, R6, R12, R4 ;  /* 0x0000000c06049225 */ /* 0x000fe200078e0004 */
[----:B--2---:R-:W-:Y:S01]  /*2220*/  @!P2 LEA R8, P6, R10, R16, 0x1 ;  /* 0x000000100a08a211 */ /* 0x004fe200078c08ff */
[----:B------:R-:W-:-:S02]  /*2230*/  UIADD3 UR21, UPT, UPT, UR25, UR21, -UR26 ;  /* 0x0000001519157290 */ /* 0x000fc4000fffe81a */
[----:B------:R-:W-:Y:S02]  /*2240*/  @!P2 IMAD.IADD R0, R11, 0x1, R9 ;  /* 0x000000010b00a824 */ /* 0x000fe400078e0209 */
[----:B------:R-:W-:Y:S01]  /*2250*/  @!P1 IMAD.IADD R7, R5, 0x1, R7 ;  /* 0x0000000105079824 */ /* 0x000fe200078e0207 */
[----:B-----5:R-:W-:Y:S01]  /*2260*/  @!P1 LEA R6, P0, R4, R18, 0x1 ;  /* 0x0000001204069211 */ /* 0x020fe200078008ff */
[----:B------:R-:W2:Y:S01]  /*2270*/  @!P5 LDC.64 R22, c[0x0][0x380] ;  /* 0x0000e000ff16db82 */ /* 0x000ea20000000a00 */
[----:B------:R-:W-:Y:S01]  /*2280*/  @!P2 LEA.HI.X R9, R10, R17, R0, 0x1, P6 ;  /* 0x000000110a09a211 */ /* 0x000fe200030f0c00 */
[C---:B------:R-:W-:Y:S01]  /*2290*/  VIADD R5, R237.reuse, 0x50 ;  /* 0x00000050ed057836 */ /* 0x040fe20000000000 */
[----:B------:R-:W-:Y:S01]  /*22a0*/  @!P1 LEA.HI.X R7, R4, R19, R7, 0x1, P0 ;  /* 0x0000001304079211 */ /* 0x000fe200000f0c07 */
[----:B------:R-:W-:Y:S01]  /*22b0*/  VIADD R12, R237, 0x70 ;  /* 0x00000070ed0c7836 */ /* 0x000fe20000000000 */
[----:B------:R-:W-:Y:S01]  /*22c0*/  @!P5 IADD3 R0, P0, PT, R26, 0x20, RZ ;  /* 0x000000201a00d810 */ /* 0x000fe20007f1e0ff */
[----:B------:R-:W-:Y:S01]  /*22d0*/  IMAD.U32 R13, RZ, RZ, UR28 ;  /* 0x0000001cff0d7e24 */ /* 0x000fe2000f8e00ff */
[----:B-1----:R-:W-:Y:S01]  /*22e0*/  ULEA UR6, UR5, UR6, 0x18 ;  /* 0x0000000605067291 */ /* 0x002fe2000f8ec0ff */
[----:B------:R-:W1:Y:S01]  /*22f0*/  @!P4 LDC.64 R16, c[0x0][0x3b0] ;  /* 0x0000ec00ff10cb82 */ /* 0x000e620000000a00 */
[----:B------:R-:W-:Y:S01]  /*2300*/  ISETP.GE.AND P6, PT, R5, UR7, PT ;  /* 0x0000000705007c0c */ /* 0x000fe2000bfc6270 */
[----:B------:R-:W-:Y:S01]  /*2310*/  @!P5 IMAD.X R4, RZ, RZ, UR33, P0 ;  /* 0x00000021ff04de24 */ /* 0x000fe200080e06ff */
[----:B------:R-:W4:Y:S01]  /*2320*/  LDCU.64 UR4, c[0x0][0x388] ;  /* 0x00007100ff0477ac */ /* 0x000f220008000a00 */
[----:B------:R-:W-:Y:S01]  /*2330*/  @!P5 IMAD.MOV.U32 R5, RZ, RZ, R3 ;  /* 0x000000ffff05d224 */ /* 0x000fe200078e0003 */
[----:B------:R-:W-:Y:S01]  /*2340*/  LEA R20, R20, UR6, 0x1 ;  /* 0x0000000614147c11 */ /* 0x000fe2000f8e08ff */
[----:B---3--:R-:W-:-:S02]  /*2350*/  @!P5 IMAD R4, R4, R14, RZ ;  /* 0x0000000e0404d224 */ /* 0x008fc400078e02ff */
[----:B------:R-:W3:Y:S02]  /*2360*/  @!P3 LDC.64 R18, c[0x0][0x3b0] ;  /* 0x0000ec00ff12bb82 */ /* 0x000ee40000000a00 */
[----:B------:R-:W-:Y:S01]  /*2370*/  @!PT LDS RZ, [RZ] ;  /* 0x00000000fffff984 */ /* 0x000fe20000000800 */
[----:B------:R-:W-:Y:S01]  /*2380*/  @!PT LDS RZ, [RZ] ;  /* 0x00000000fffff984 */ /* 0x000fe20000000800 */
[----:B------:R-:W-:Y:S01]  /*2390*/  @!PT LDS RZ, [RZ] ;  /* 0x00000000fffff984 */ /* 0x000fe20000000800 */
[----:B------:R-:W-:Y:S04]  /*23a0*/  @!P2 LDGSTS.E.BYPASS.LTC128B.128 [R20], desc[UR16][R8.64] ;  /* 0x000000000814afae */ /* 0x000fe8000b981a10 */
[----:B------:R5:W-:Y:S02]  /*23b0*/  @!P2 LDGSTS.E.BYPASS.LTC128B.128 [R20+0x4000], desc[UR16][R8.64+0x80] ;  /* 0x040000800814afae */ /* 0x000be4000b981a10 */
[----:B------:R-:W4:Y:S02]  /*23c0*/  @!P3 LDC.64 R24, c[0x0][0x380] ;  /* 0x0000e000ff18bb82 */ /* 0x000f240000000a00 */
[----:B------:R-:W-:Y:S04]  /*23d0*/  @!P1 LDGSTS.E.BYPASS.LTC128B.128 [R20+0x800], desc[UR16][R6.64] ;  /* 0x0080000006149fae */ /* 0x000fe8000b981a10 */
[----:B------:R2:W-:Y:S01]  /*23e0*/  @!P1 LDGSTS.E.BYPASS.LTC128B.128 [R20+0x4800], desc[UR16][R6.64+0x80] ;  /* 0x0480008006149fae */ /* 0x0005e2000b981a10 */
[----:B-----5:R-:W-:-:S05]  /*23f0*/  @!P3 IADD3 R8, P1, PT, R26, 0x40, RZ ;  /* 0x000000401a08b810 */ /* 0x020fca0007f3e0ff */
[----:B------:R-:W-:Y:S02]  /*2400*/  @!P3 IMAD.X R9, RZ, RZ, UR33, P1 ;  /* 0x00000021ff09be24 */ /* 0x000fe400088e06ff */
[C---:B--2---:R-:W-:Y:S02]  /*2410*/  @!P5 IMAD R7, R0.reuse, R15, R4 ;  /* 0x0000000f0007d224 */ /* 0x044fe400078e0204 */
[----:B------:R-:W-:Y:S02]  /*2420*/  @!P5 IMAD.MOV.U32 R4, RZ, RZ, R2 ;  /* 0x000000ffff04d224 */ /* 0x000fe400078e0002 */
[----:B------:R-:W-:Y:S02]  /*2430*/  VIADD R6, R237, 0x60 ;  /* 0x00000060ed067836 */ /* 0x000fe40000000000 */
[----:B------:R-:W-:Y:S01]  /*2440*/  @!P5 IMAD.WIDE.U32 R4, R0, R14, R4 ;  /* 0x0000000e0004d225 */ /* 0x000fe200078e0004 */
[----:B------:R-:W-:Y:S01]  /*2450*/  @!P4 IADD3 R0, P0, PT, R26, 0x30, RZ ;  /* 0x000000301a00c810 */ /* 0x000fe20007f1e0ff */
[----:B------:R-:W2:Y:S01]  /*2460*/  @!P4 LDC.64 R14, c[0x0][0x380] ;  /* 0x0000e000ff0ecb82 */ /* 0x000ea20000000a00 */
[----:B------:R-:W-:Y:S01]  /*2470*/  ISETP.GE.AND P2, PT, R6, UR7, PT ;  /* 0x0000000706007c0c */ /* 0x000fe2000bf46270 */
[----:B------:R-:W-:-:S02]  /*2480*/  @!P5 IMAD.IADD R7, R5, 0x1, R7 ;  /* 0x000000010507d824 */ /* 0x000fc400078e0207 */
[----:B------:R-:W-:Y:S01]  /*2490*/  @!P4 IMAD.X R11, RZ, RZ, UR33, P0 ;  /* 0x00000021ff0bce24 */ /* 0x000fe200080e06ff */
[C---:B------:R-:W-:Y:S01]  /*24a0*/  @!P5 LEA R10, P0, R4.reuse, R22, 0x1 ;  /* 0x00000016040ad211 */ /* 0x040fe200078008ff */
[----:B---3--:R-:W-:Y:S02]  /*24b0*/  @!P3 IMAD R6, R9, R18, RZ ;  /* 0x000000120906b224 */ /* 0x008fe400078e02ff */
[-C--:B-1----:R-:W-:Y:S01]  /*24c0*/  @!P4 IMAD R5, R11, R16.reuse, RZ ;  /* 0x000000100b05c224 */ /* 0x082fe200078e02ff */
[----:B------:R-:W-:Y:S01]  /*24d0*/  @!P5 LEA.HI.X R11, R4, R23, R7, 0x1, P0 ;  /* 0x00000017040bd211 */ /* 0x000fe200000f0c07 */
[----:B------:R-:W-:Y:S01]  /*24e0*/  @!P4 IMAD.MOV.U32 R4, RZ, RZ, R2 ;  /* 0x000000ffff04c224 */ /* 0x000fe200078e0002 */
[----:B------:R-:W-:Y:S01]  /*24f0*/  ISETP.GE.AND P0, PT, R12, UR7, PT ;  /* 0x000000070c007c0c */ /* 0x000fe2000bf06270 */
[----:B------:R-:W-:Y:S02]  /*2500*/  @!P4 IMAD R9, R0, R17, R5 ;  /* 0x000000110009c224 */ /* 0x000fe400078e0205 */
[----:B------:R-:W-:Y:S01]  /*2510*/  @!P4 IMAD.MOV.U32 R5, RZ, RZ, R3 ;  /* 0x000000ffff05c224 */ /* 0x000fe200078e0003 */
[----:B------:R-:W-:Y:S01]  /*2520*/  @!P5 LDGSTS.E.BYPASS.LTC128B.128 [R20+0x1000], desc[UR16][R10.64] ;  /* 0x010000000a14dfae */ /* 0x000fe2000b981a10 */
[----:B------:R-:W-:Y:S01]  /*2530*/  @!P3 IMAD R12, R8, R19, R6 ;  /* 0x00000013080cb224 */ /* 0x000fe200078e0206 */
[----:B------:R-:W1:Y:S01]  /*2540*/  @!P2 LDC.64 R22, c[0x0][0x380] ;  /* 0x0000e000ff16ab82 */ /* 0x000e620000000a00 */
[----:B------:R-:W-:Y:S01]  /*2550*/  @!P4 IMAD.WIDE.U32 R4, R0, R16, R4 ;  /* 0x000000100004c225 */ /* 0x000fe200078e0004 */
[----:B------:R3:W-:Y:S03]  /*2560*/  @!P5 LDGSTS.E.BYPASS.LTC128B.128 [R20+0x5000], desc[UR16][R10.64+0x80] ;  /* 0x050000800a14dfae */ /* 0x0007e6000b981a10 */
[----:B------:R-:W-:-:S02]  /*2570*/  @!P3 IMAD.MOV.U32 R6, RZ, RZ, R2 ;  /* 0x000000ffff06b224 */ /* 0x000fc400078e0002 */
[----:B------:R-:W-:Y:S01]  /*2580*/  @!P3 IMAD.MOV.U32 R7, RZ, RZ, R3 ;  /* 0x000000ffff07b224 */ /* 0x000fe200078e0003 */
[----:B------:R-:W5:Y:S01]  /*2590*/  @!P2 LDC.64 R16, c[0x0][0x3b0] ;  /* 0x0000ec00ff10ab82 */ /* 0x000f620000000a00 */
[----:B------:R-:W-:Y:S02]  /*25a0*/  @!P4 IMAD.IADD R0, R5, 0x1, R9 ;  /* 0x000000010500c824 */ /* 0x000fe400078e0209 */
[----:B------:R-:W-:Y:S01]  /*25b0*/  @!P3 IMAD.WIDE.U32 R6, R8, R18, R6 ;  /* 0x000000120806b225 */ /* 0x000fe200078e0006 */
[----:B--2---:R-:W-:-:S04]  /*25c0*/  @!P4 LEA R8, P1, R4, R14, 0x1 ;  /* 0x0000000e0408c211 */ /* 0x004fc800078208ff */
[----:B------:R-:W-:Y:S01]  /*25d0*/  @!P4 LEA.HI.X R9, R4, R15, R0, 0x1, P1 ;  /* 0x0000000f0409c211 */ /* 0x000fe200008f0c00 */
[----:B------:R-:W-:Y:S01]  /*25e0*/  @!P3 IMAD.IADD R0, R7, 0x1, R12 ;  /* 0x000000010700b824 */ /* 0x000fe200078e020c */
[----:B------:R-:W2:Y:S01]  /*25f0*/  @!P6 LDC.64 R14, c[0x0][0x3b0] ;  /* 0x0000ec00ff0eeb82 */ /* 0x000ea20000000a00 */
[C---:B----4-:R-:W-:Y:S01]  /*2600*/  @!P3 LEA R4, P1, R6.reuse, R24, 0x1 ;  /* 0x000000180604b211 */ /* 0x050fe200078208ff */
[----:B------:R-:W-:Y:S01]  /*2610*/  IMAD.U32 R7, RZ, RZ, UR35 ;  /* 0x00000023ff077e24 */ /* 0x000fe2000f8e00ff */
[----:B------:R-:W-:Y:S02]  /*2620*/  @!P4 LDGSTS.E.BYPASS.LTC128B.128 [R20+0x1800], desc[UR16][R8.64] ;  /* 0x018000000814cfae */ /* 0x000fe4000b981a10 */
[----:B------:R-:W-:Y:S01]  /*2630*/  @!P3 LEA.HI.X R5, R6, R25, R0, 0x1, P1 ;  /* 0x000000190605b211 */ /* 0x000fe200008f0c00 */
[----:B------:R-:W-:Y:S01]  /*2640*/  IMAD.U32 R6, RZ, RZ, UR34 ;  /* 0x00000022ff067e24 */ /* 0x000fe2000f8e00ff */
[----:B------:R4:W-:Y:S01]  /*2650*/  @!P4 LDGSTS.E.BYPASS.LTC128B.128 [R20+0x5800], desc[UR16][R8.64+0x80] ;  /* 0x058000800814cfae */ /* 0x0009e2000b981a10 */
[----:B------:R-:W-:Y:S01]  /*2660*/  ISETP.GE.AND P1, PT, R27, UR27, PT ;  /* 0x0000001b1b007c0c */ /* 0x000fe2000bf26270 */
[----:B------:R-:W1:Y:S01]  /*2670*/  @!P6 LDC.64 R18, c[0x0][0x380] ;  /* 0x0000e000ff12eb82 */ /* 0x000e620000000a00 */
[----:B------:R-:W-:Y:S01]  /*2680*/  ISETP.GE.AND P4, PT, R21, UR27, PT ;  /* 0x0000001b15007c0c */ /* 0x000fe2000bf86270 */
[----:B------:R-:W-:Y:S01]  /*2690*/  @!P3 LDGSTS.E.BYPASS.LTC128B.128 [R20+0x2000], desc[UR16][R4.64] ;  /* 0x020000000414bfae */ /* 0x000fe2000b981a10 */
[----:B---3--:R-:W-:-:S03]  /*26a0*/  @!P2 IADD3 R11, P5, PT, R26, 0x60, RZ ;  /* 0x000000601a0ba810 */ /* 0x008fc60007fbe0ff */
[----:B------:R3:W-:Y:S01]  /*26b0*/  @!P3 LDGSTS.E.BYPASS.LTC128B.128 [R20+0x6000], desc[UR16][R4.64+0x80] ;  /* 0x060000800414bfae */ /* 0x0007e2000b981a10 */
[----:B------:R-:W-:-:S05]  /*26c0*/  @!P6 IADD3 R0, P3, PT, R26, 0x50, RZ ;  /* 0x000000501a00e810 */ /* 0x000fca0007f7e0ff */
[----:B------:R-:W-:Y:S02]  /*26d0*/  @!P1 IMAD.MOV.U32 R12, RZ, RZ, R6 ;  /* 0x000000ffff0c9224 */ /* 0x000fe400078e0006 */
[----:B------:R-:W-:Y:S01]  /*26e0*/  VOTEU.ALL UP1, P4 ;  /* 0x0000000000ff7886 */ /* 0x000fe20002020000 */
[----:B----4-:R-:W-:Y:S01]  /*26f0*/  @!P2 IMAD.X R8, RZ, RZ, UR33, P5 ;  /* 0x00000021ff08ae24 */ /* 0x010fe2000a8e06ff */
[----:B------:R-:W-:Y:S01]  /*2700*/  ISETP.GE.AND P5, PT, R21, UR27, PT ;  /* 0x0000001b15007c0c */ /* 0x000fe2000bfa6270 */
[----:B------:R-:W-:Y:S02]  /*2710*/  IMAD R9, R237, UR13, RZ ;  /* 0x0000000ded097c24 */ /* 0x000fe4000f8e02ff */
[----:B-----5:R-:W-:Y:S02]  /*2720*/  @!P2 IMAD R8, R8, R16, RZ ;  /* 0x000000100808a224 */ /* 0x020fe400078e02ff */
[----:B---3--:R-:W-:Y:S01]  /*2730*/  @!P6 IMAD.X R5, RZ, RZ, UR33, P3 ;  /* 0x00000021ff05ee24 */ /* 0x008fe200098e06ff */
[----:B------:R-:W-:Y:S01]  /*2740*/  IADD3 R4, P3, PT, R224, UR36, RZ ;  /* 0x00000024e0047c10 */ /* 0x000fe2000ff7e0ff */
[----:B------:R-:W-:-:S02]  /*2750*/  @!UP1 UIADD3 UR36, UP3, UPT, UR38, UR34, URZ ;  /* 0x0000002226249290 */ /* 0x000fc4000ff7e0ff */
[----:B--2---:R-:W-:Y:S02]  /*2760*/  @!P6 IMAD R7, R5, R14, RZ ;  /* 0x0000000e0507e224 */ /* 0x004fe400078e02ff */
[----:B------:R-:W-:Y:S01]  /*2770*/  IMAD.X R5, RZ, RZ, UR30, P3 ;  /* 0x0000001eff057e24 */ /* 0x000fe200098e06ff */
[----:B------:R-:W-:Y:S01]  /*2780*/  USHF.R.S32.HI UR30, URZ, 0x1f, UR18 ;  /* 0x0000001fff1e7899 */ /* 0x000fe20008011412 */
[----:B------:R-:W-:Y:S02]  /*2790*/  @!P6 IMAD R10, R0, R15, R7 ;  /* 0x0000000f000ae224 */ /* 0x000fe400078e0207 */
[----:B------:R-:W-:-:S04]  /*27a0*/  IMAD.WIDE.U32 R6, R237, UR12, R4 ;  /* 0x0000000ced067c25 */ /* 0x000fc8000f8e0004 */
[----:B------:R-:W-:Y:S02]  /*27b0*/  @!P6 IMAD.MOV.U32 R4, RZ, RZ, R2 ;  /* 0x000000ffff04e224 */ /* 0x000fe400078e0002 */
[----:B------:R-:W-:Y:S02]  /*27c0*/  @!P6 IMAD.MOV.U32 R5, RZ, RZ, R3 ;  /* 0x000000ffff05e224 */ /* 0x000fe400078e0003 */
[----:B------:R-:W-:Y:S02]  /*27d0*/  @!P2 IMAD R15, R11, R17, R8 ;  /* 0x000000110b0fa224 */ /* 0x000fe400078e0208 */
[----:B------:R-:W-:-:S04]  /*27e0*/  @!P6 IMAD.WIDE.U32 R4, R0, R14, R4 ;  /* 0x0000000e0004e225 */ /* 0x000fc800078e0004 */
[----:B------:R-:W-:Y:S02]  /*27f0*/  IMAD.IADD R7, R7, 0x1, R9 ;  /* 0x0000000107077824 */ /* 0x000fe400078e0209 */
[----:B------:R-:W-:Y:S02]  /*2800*/  @!P2 IMAD.MOV.U32 R8, RZ, RZ, R2 ;  /* 0x000000ffff08a224 */ /* 0x000fe400078e0002 */
[----:B------:R-:W-:Y:S02]  /*2810*/  @!P2 IMAD.MOV.U32 R9, RZ, RZ, R3 ;  /* 0x000000ffff09a224 */ /* 0x000fe400078e0003 */
[----:B------:R-:W-:Y:S01]  /*2820*/  @!P6 IMAD.IADD R0, R5, 0x1, R10 ;  /* 0x000000010500e824 */ /* 0x000fe200078e020a */
[C---:B-1----:R-:W-:Y:S01]  /*2830*/  @!P6 LEA R10, P3, R4.reuse, R18, 0x1 ;  /* 0x00000012040ae211 */ /* 0x042fe200078608ff */
[----:B------:R-:W-:Y:S01]  /*2840*/  IMAD.U32 R14, RZ, RZ, UR8 ;  /* 0x00000008ff0e7e24 */ /* 0x000fe2000f8e00ff */
[----:B------:R-:W-:Y:S01]  /*2850*/  UIMAD UR8, UR30, UR8, URZ ;  /* 0x000000081e0872a4 */ /* 0x000fe2000f8e02ff */
[----:B------:R-:W-:Y:S01]  /*2860*/  @!P2 IMAD.WIDE.U32 R8, R11, R16, R8 ;  /* 0x000000100b08a225 */ /* 0x000fe200078e0008 */
[----:B------:R-:W-:Y:S01]  /*2870*/  @!P6 LEA.HI.X R11, R4, R19, R0, 0x1, P3 ;  /* 0x00000013040be211 */ /* 0x000fe200018f0c00 */
[----:B------:R-:W1:Y:S01]  /*2880*/  @!P0 LDC.64 R16, c[0x0][0x380] ;  /* 0x0000e000ff108b82 */ /* 0x000e620000000a00 */
[----:B------:R-:W-:Y:S01]  /*2890*/  UIMAD UR8, UR18, UR9, UR8 ;  /* 0x00000009120872a4 */ /* 0x000fe2000f8e0208 */
[----:B------:R-:W-:Y:S01]  /*28a0*/  IMAD.WIDE.U32 R4, R14, UR18, R6 ;  /* 0x000000120e047c25 */ /* 0x000fe2000f8e0006 */
[----:B------:R-:W-:Y:S01]  /*28b0*/  @!P2 LEA R6, P3, R8, R22, 0x1 ;  /* 0x000000160806a211 */ /* 0x000fe200078608ff */
[----:B------:R-:W-:Y:S01]  /*28c0*/  @!P6 LDGSTS.E.BYPASS.LTC128B.128 [R20+0x2800], desc[UR16][R10.64] ;  /* 0x028000000a14efae */ /* 0x000fe2000b981a10 */
[----:B------:R-:W-:Y:S01]  /*28d0*/  LOP3.LUT R19, R224, 0x1c0, R164, 0xf8, !PT ;  /* 0x000001c0e0137812 */ /* 0x000fe200078ef8a4 */
[----:B------:R-:W-:-:S02]  /*28e0*/  @!P2 IMAD.IADD R0, R9, 0x1, R15 ;  /* 0x000000010900a824 */ /* 0x000fc400078e020f */
[----:B------:R-:W2:Y:S01]  /*28f0*/  @!P0 LDC.64 R14, c[0x0][0x3b0] ;  /* 0x0000ec00ff0e8b82 */ /* 0x000ea20000000a00 */
[----:B------:R-:W-:Y:S01]  /*2900*/  VIADD R5, R5, UR8 ;  /* 0x0000000805057c36 */ /* 0x000fe20008000000 */
[----:B------:R3:W-:Y:S01]  /*2910*/  @!P6 LDGSTS.E.BYPASS.LTC128B.128 [R20+0x6800], desc[UR16][R10.64+0x80] ;  /* 0x068000800a14efae */ /* 0x0007e2000b981a10 */
[----:B------:R-:W-:Y:S01]  /*2920*/  @!P2 LEA.HI.X R7, R8, R23, R0, 0x1, P3 ;  /* 0x000000170807a211 */ /* 0x000fe200018f0c00 */
[----:B------:R-:W-:Y:S01]  /*2930*/  @!P0 IMAD.MOV.U32 R9, RZ, RZ, R3 ;  /* 0x000000ffff098224 */ /* 0x000fe200078e0003 */
[C---:B------:R-:W-:Y:S01]  /*2940*/  LEA R166, P3, R4.reuse, UR4, 0x1 ;  /* 0x0000000404a67c11 */ /* 0x040fe2000f8608ff */
[----:B------:R-:W-:Y:S01]  /*2950*/  IMAD.U32 R3, RZ, RZ, UR35 ;  /* 0x00000023ff037e24 */ /* 0x000fe2000f8e00ff */
[----:B------:R-:W-:Y:S01]  /*2960*/  ISETP.GE.AND P6, PT, R237, UR27, PT ;  /* 0x0000001bed007c0c */ /* 0x000fe2000bfc6270 */
[----:B------:R-:W-:Y:S01]  /*2970*/  @!P2 LDGSTS.E.BYPASS.LTC128B.128 [R20+0x3000], desc[UR16][R6.64] ;  /* 0x030000000614afae */ /* 0x000fe2000b981a10 */
[----:B------:R-:W-:Y:S01]  /*2980*/  LEA.HI.X R165, R4, UR5, R5, 0x1, P3 ;  /* 0x0000000504a57c11 */ /* 0x000fe200098f0c05 */
[----:B------:R-:W-:Y:S01]  /*2990*/  IMAD.U32 R0, RZ, RZ, UR12 ;  /* 0x0000000cff007e24 */ /* 0x000fe2000f8e00ff */
[----:B------:R-:W4:Y:S01]  /*29a0*/  LDCU.64 UR4, c[0x0][0x3d8] ;  /* 0x00007b00ff0477ac */ /* 0x000f220008000a00 */
[----:B------:R5:W-:Y:S01]  /*29b0*/  @!P2 LDGSTS.E.BYPASS.LTC128B.128 [R20+0x7000], desc[UR16][R6.64+0x80] ;  /* 0x070000800614afae */ /* 0x000be2000b981a10 */
[----:B------:R-:W-:Y:S01]  /*29c0*/  @!P0 IADD3 R4, P2, PT, R26, 0x70, RZ ;  /* 0x000000701a048810 */ /* 0x000fe20007f5e0ff */
[----:B------:R-:W-:Y:S01]  /*29d0*/  @!P0 IMAD.MOV.U32 R8, RZ, RZ, R2 ;  /* 0x000000ffff088224 */ /* 0x000fe200078e0002 */
[----:B------:R-:W-:Y:S01]  /*29e0*/  USHF.L.U32 UR35, UR13, 0x5, URZ ;  /* 0x000000050d237899 */ /* 0x000fe200080006ff */
[----:B------:R-:W-:Y:S01]  /*29f0*/  IMAD.U32 R2, RZ, RZ, UR34 ;  /* 0x00000022ff027e24 */ /* 0x000fe2000f8e00ff */
[----:B------:R-:W1:Y:S01]  /*2a00*/  LDCU.64 UR8, c[0x0][0x390] ;  /* 0x00007200ff0877ac */ /* 0x000e620008000a00 */
[----:B------:R-:W-:Y:S01]  /*2a10*/  @!P0 IMAD.X R3, RZ, RZ, UR33, P2 ;  /* 0x00000021ff038e24 */ /* 0x000fe200090e06ff */
[----:B------:R-:W-:Y:S01]  /*2a20*/  IADD3 R228, P2, PT, R224, UR24, RZ ;  /* 0x00000018e0e47c10 */ /* 0x000fe2000ff5e0ff */
[----:B------:R-:W-:Y:S01]  /*2a30*/  @!P1 IMAD.WIDE.U32 R12, R0, 0x30, R12 ;  /* 0x00000030000c9825 */ /* 0x000fe200078e000c */
[----:B------:R-:W-:Y:S01]  /*2a40*/  LOP3.LUT R227, R19, 0x8, R225, 0x78, !PT ;  /* 0x0000000813e37812 */ /* 0x000fe200078e78e1 */
[----:B------:R-:W-:Y:S02]  /*2a50*/  STL [R1+0x5c], R166 ;  /* 0x00005ca601007387 */ /* 0x000fe40000100800 */
[----:B------:R-:W-:-:S02]  /*2a60*/  IMAD.U32 R0, RZ, RZ, UR28 ;  /* 0x0000001cff007e24 */ /* 0x000fc4000f8e00ff */
[----:B------:R-:W-:Y:S01]  /*2a70*/  IMAD.X R229, RZ, RZ, UR22, P2 ;  /* 0x00000016ffe57e24 */ /* 0x000fe200090e06ff */
[----:B------:R-:W-:Y:S01]  /*2a80*/  ISETP.GE.AND P2, PT, R28, UR27, PT ;  /* 0x0000001b1c007c0c */ /* 0x000fe2000bf46270 */
[----:B------:R-:W-:Y:S01]  /*2a90*/  STL [R1+0x58], R165 ;  /* 0x000058a501007387 */ /* 0x000fe20000100800 */
[C---:B---3--:R-:W-:Y:S01]  /*2aa0*/  @!P6 LEA R10, P3, R2.reuse, R166, 0x1 ;  /* 0x000000a6020ae211 */ /* 0x048fe200078608ff */
[----:B----4-:R-:W-:Y:S01]  /*2ab0*/  UIMAD UR33, UR30, UR4, URZ ;  /* 0x000000041e2172a4 */ /* 0x010fe2000f8e02ff */
[----:B------:R-:W-:Y:S01]  /*2ac0*/  IMAD.MOV.U32 R23, RZ, RZ, 0x40 ;  /* 0x00000040ff177424 */ /* 0x000fe200078e00ff */
[----:B------:R-:W-:Y:S01]  /*2ad0*/  STL [R1+0x50], R29 ;  /* 0x0000501d01007387 */ /* 0x000fe20000100800 */
[----:B------:R-:W-:Y:S01]  /*2ae0*/  @!P6 LEA.HI.X R11, R2, R165, R0, 0x1, P3 ;  /* 0x000000a5020be211 */ /* 0x000fe200018f0c00 */
[----:B--2---:R-:W-:Y:S01]  /*2af0*/  @!P0 IMAD R0, R3, R14, RZ ;  /* 0x0000000e03008224 */ /* 0x004fe200078e02ff */
[----:B------:R-:W-:Y:S01]  /*2b00*/  UIMAD UR33, UR18, UR5, UR33 ;  /* 0x00000005122172a4 */ /* 0x000fe2000f8e0221 */
[----:B------:R-:W-:-:S04]  /*2b10*/  IMAD.WIDE.U32 R2, R237, UR10, R228 ;  /* 0x0000000aed027c25 */ /* 0x000fc8000f8e00e4 */
[C---:B-----5:R-:W-:Y:S01]  /*2b20*/  @!P0 IMAD R6, R4.reuse, R15, R0 ;  /* 0x0000000f04068224 */ /* 0x060fe200078e0200 */
[----:B------:R-:W-:Y:S01]  /*2b30*/  VOTEU.ALL UP0, P2 ;  /* 0x0000000000ff7886 */ /* 0x000fe20001000000 */
[----:B------:R-:W-:-:S04]  /*2b40*/  @!P0 IMAD.WIDE.U32 R4, R4, R14, R8 ;  /* 0x0000000e04048225 */ /* 0x000fc800078e0008 */
[----:B------:R-:W-:Y:S01]  /*2b50*/  @!P0 IMAD.IADD R5, R5, 0x1, R6 ;  /* 0x0000000105058824 */ /* 0x000fe200078e0206 */
[C---:B-1----:R-:W-:Y:S01]  /*2b60*/  @!P0 LEA R6, P3, R4.reuse, R16, 0x1 ;  /* 0x0000001004068211 */ /* 0x042fe200078608ff */
[----:B------:R-:W-:Y:S01]  /*2b70*/  IMAD.U32 R0, RZ, RZ, UR4 ;  /* 0x00000004ff007e24 */ /* 0x000fe2000f8e00ff */
[----:B------:R-:W-:Y:S01]  /*2b80*/  @!UP0 UIADD3 UR39, UP2, UPT, UR34, UR40, URZ ;  /* 0x0000002822278290 */ /* 0x000fe2000ff5e0ff */
[----:B------:R-:W-:Y:S01]  /*2b90*/  IMAD.IADD R3, R3, 0x1, R29 ;  /* 0x0000000103037824 */ /* 0x000fe200078e021d */
[----:B------:R-:W-:Y:S01]  /*2ba0*/  @!P0 LEA.HI.X R7, R4, R17, R5, 0x1, P3 ;  /* 0x0000001104078211 */ /* 0x000fe200018f0c05 */
[----:B------:R-:W-:Y:S01]  /*2bb0*/  @!UP1 UIADD3.X UR34, UPT, UPT, UR37, UR28, URZ, UP3, !UPT ;  /* 0x0000001c25229290 */ /* 0x000fe20009ffe4ff */
[----:B------:R-:W-:Y:S01]  /*2bc0*/  IMAD.U32 R5, RZ, RZ, UR36 ;  /* 0x00000024ff057e24 */ /* 0x000fe2000f8e00ff */
[----:B------:R-:W-:Y:S01]  /*2bd0*/  @!UP0 UIADD3.X UR35, UPT, UPT, UR28, UR41, UR35, UP2, !UPT ;  /* 0x000000291c238290 */ /* 0x000fe200097fe423 */
[----:B------:R-:W-:Y:S01]  /*2be0*/  IMAD.WIDE.U32 R2, R0, UR18, R2 ;  /* 0x0000001200027c25 */ /* 0x000fe2000f8e0002 */
[----:B------:R-:W-:Y:S01]  /*2bf0*/  @!P0 LDGSTS.E.BYPASS.LTC128B.128 [R20+0x3800], desc[UR16][R6.64] ;  /* 0x0380000006148fae */ /* 0x000fe2000b981a10 */
[----:B------:R-:W-:Y:S01]  /*2c00*/  USHF.L.U64.HI UR28, UR10, 0x6, UR11 ;  /* 0x000000060a1c7899 */ /* 0x000fe2000801020b */
[-C--:B------:R-:W-:Y:S01]  /*2c10*/  @!P4 LEA R4, P3, R5, R166.reuse, 0x1 ;  /* 0x000000a60504c211 */ /* 0x080fe200078608ff */
[----:B------:R-:W-:Y:S01]  /*2c20*/  IMAD.U32 R0, RZ, RZ, UR13 ;  /* 0x0000000dff007e24 */ /* 0x000fe2000f8e00ff */
[----:B------:R1:W-:Y:S01]  /*2c30*/  @!P0 LDGSTS.E.BYPASS.LTC128B.128 [R20+0x7800], desc[UR16][R6.64+0x80] ;  /* 0x0780008006148fae */ /* 0x0003e2000b981a10 */
[----:B------:R-:W-:Y:S01]  /*2c40*/  IMAD.U32 R9, RZ, RZ, UR39 ;  /* 0x00000027ff097e24 */ /* 0x000fe2000f8e00ff */
[----:B------:R-:W-:Y:S01]  /*2c50*/  USHF.L.U32 UR40, UR10, 0x6, URZ ;  /* 0x000000060a287899 */ /* 0x000fe200080006ff */
[----:B------:R-:W-:Y:S01]  /*2c60*/  @!P1 IMAD R0, R0, 0x30, RZ ;  /* 0x0000003000009824 */ /* 0x000fe200078e02ff */
[----:B------:R-:W-:Y:S01]  /*2c70*/  @!P6 LDGSTS.E.BYPASS.LTC128B.128 [R20+0x8000], desc[UR16][R10.64] ;  /* 0x080000000a14efae */ /* 0x000fe2000b981a10 */
[----:B------:R-:W-:Y:S01]  /*2c80*/  UIMAD UR28, UR28, UR29, URZ ;  /* 0x0000001d1c1c72a4 */ /* 0x000fe2000f8e02ff */
[----:B------:R-:W-:Y:S01]  /*2c90*/  @!P2 LEA R8, P0, R9, R166, 0x1 ;  /* 0x000000a60908a211 */ /* 0x000fe200078008ff */
[----:B------:R-:W-:Y:S01]  /*2ca0*/  @!P1 IMAD.IADD R14, R13, 0x1, R0 ;  /* 0x000000010d0e9824 */ /* 0x000fe200078e0200 */
[----:B------:R2:W-:Y:S01]  /*2cb0*/  @!P6 LDGSTS.E.BYPASS.LTC128B.128 [R20+0xa000], desc[UR16][R10.64+0x80] ;  /* 0x0a0000800a14efae */ /* 0x0005e2000b981a10 */
[----:B------:R-:W-:Y:S01]  /*2cc0*/  UIMAD.WIDE.U32 UR40, UR40, UR29, URZ ;  /* 0x0000001d282872a5 */ /* 0x000fe2000f8e00ff */
[----:B------:R-:W-:-:S02]  /*2cd0*/  VIADD R0, R3, UR33 ;  /* 0x0000002103007c36 */ /* 0x000fc40008000000 */
[----:B------:R-:W-:Y:S01]  /*2ce0*/  IMAD.SHL.U32 R15, R238, 0x20, RZ ;  /* 0x00000020ee0f7824 */ /* 0x000fe200078e00ff */
[----:B------:R-:W-:Y:S02]  /*2cf0*/  UIADD3 UR28, UPT, UPT, UR41, UR28, URZ ;  /* 0x0000001c291c7290 */ /* 0x000fe4000fffe0ff */
[----:B------:R-:W-:-:S04]  /*2d00*/  IMAD.U32 R3, RZ, RZ, UR41 ;  /* 0x00000029ff037e24 */ /* 0x000fc8000f8e00ff */
[----:B------:R-:W-:Y:S02]  /*2d10*/  IMAD.U32 R3, RZ, RZ, UR28 ;  /* 0x0000001cff037e24 */ /* 0x000fe4000f8e00ff */
[----:B-1----:R-:W-:Y:S02]  /*2d20*/  IMAD.U32 R6, RZ, RZ, UR34 ;  /* 0x00000022ff067e24 */ /* 0x002fe4000f8e00ff */
[----:B------:R-:W-:Y:S01]  /*2d30*/  IMAD.U32 R7, RZ, RZ, UR35 ;  /* 0x00000023ff077e24 */ /* 0x000fe2000f8e00ff */
[----:B------:R-:W-:Y:S02]  /*2d40*/  UIMAD.WIDE.U32 UR34, UR10, 0x20, URZ ;  /* 0x000000200a2278a5 */ /* 0x000fe4000f8e00ff */
[-C--:B------:R-:W-:Y:S02]  /*2d50*/  @!P4 LEA.HI.X R5, R5, R165.reuse, R6, 0x1, P3 ;  /* 0x000000a50505c211 */ /* 0x080fe400018f0c06 */
[C---:B------:R-:W-:Y:S01]  /*2d60*/  @!P1 LEA R6, P3, R12.reuse, R166, 0x1 ;  /* 0x000000a60c069211 */ /* 0x040fe200078608ff */
[----:B--2---:R-:W-:Y:S01]  /*2d70*/  IMAD.U32 R10, RZ, RZ, UR10 ;  /* 0x0000000aff0a7e24 */ /* 0x004fe2000f8e00ff */
[-C--:B------:R-:W-:Y:S01]  /*2d80*/  @!P2 LEA.HI.X R9, R9, R165.reuse, R7, 0x1, P0 ;  /* 0x000000a50909a211 */ /* 0x080fe200000f0c07 */
[----:B------:R-:W-:Y:S01]  /*2d90*/  @!P4 LDGSTS.E.BYPASS.LTC128B.128 [R20+0x8800], desc[UR16][R4.64] ;  /* 0x088000000414cfae */ /* 0x000fe2000b981a10 */
[----:B------:R-:W-:-:S02]  /*2da0*/  @!P1 LEA.HI.X R7, R12, R165, R14, 0x1, P3 ;  /* 0x000000a50c079211 */ /* 0x000fc400018f0c0e */
[----:B------:R-:W-:Y:S01]  /*2db0*/  ISETP.GE.AND P3, PT, R27, UR27, PT ;  /* 0x0000001b1b007c0c */ /* 0x000fe2000bf66270 */
[----:B------:R1:W-:Y:S01]  /*2dc0*/  @!P4 LDGSTS.E.BYPASS.LTC128B.128 [R20+0xa800], desc[UR16][R4.64+0x80] ;  /* 0x0a8000800414cfae */ /* 0x0003e2000b981a10 */
[----:B------:R-:W-:Y:S01]  /*2dd0*/  ISETP.GE.AND P4, PT, R28, UR27, PT ;  /* 0x0000001b1c007c0c */ /* 0x000fe2000bf86270 */
[----:B------:R-:W-:Y:S01]  /*2de0*/  USHF.L.U32 UR27, UR11, 0x5, URZ ;  /* 0x000000050b1b7899 */ /* 0x000fe200080006ff */
[----:B------:R-:W-:Y:S01]  /*2df0*/  LEA R13, P0, R2, UR8, 0x1 ;  /* 0x00000008020d7c11 */ /* 0x000fe2000f8008ff */
[----:B------:R-:W-:Y:S01]  /*2e00*/  @!P2 LDGSTS.E.BYPASS.LTC128B.128 [R20+0x9000], desc[UR16][R8.64] ;  /* 0x090000000814afae */ /* 0x000fe2000b981a10 */
[----:B------:R-:W-:Y:S01]  /*2e10*/  LOP3.LUT R11, R164, 0x200, RZ, 0xc0, !PT ;  /* 0x00000200a40b7812 */ /* 0x000fe200078ec0ff */
[----:B------:R-:W-:Y:S01]  /*2e20*/  UIADD3 UR27, UPT, UPT, UR35, UR27, URZ ;  /* 0x0000001b231b7290 */ /* 0x000fe2000fffe0ff */
[----:B------:R-:W-:Y:S01]  /*2e30*/  LEA.HI.X R12, R2, UR9, R0, 0x1, P0 ;  /* 0x00000009020c7c11 */ /* 0x000fe200080f0c00 */
[----:B------:R2:W-:Y:S01]  /*2e40*/  @!P2 LDGSTS.E.BYPASS.LTC128B.128 [R20+0xb000], desc[UR16][R8.64+0x80] ;  /* 0x0b0000800814afae */ /* 0x0005e2000b981a10 */
[----:B------:R-:W-:Y:S01]  /*2e50*/  IMAD.U32 R0, RZ, RZ, UR10 ;  /* 0x0000000aff007e24 */ /* 0x000fe2000f8e00ff */
[----:B------:R-:W-:Y:S01]  /*2e60*/  LOP3.LUT R18, R11, 0x7c00, R15, 0xf8, !PT ;  /* 0x00007c000b127812 */ /* 0x000fe200078ef80f */
[----:B------:R-:W-:Y:S01]  /*2e70*/  IMAD.U32 R2, RZ, RZ, UR40 ;  /* 0x00000028ff027e24 */ /* 0x000fe2000f8e00ff */
[----:B------:R-:W-:Y:S02]  /*2e80*/  @!P1 LDGSTS.E.BYPASS.LTC128B.128 [R20+0x9800], desc[UR16][R6.64] ;  /* 0x0980000006149fae */ /* 0x000fe4000b981a10 */
[----:B------:R-:W-:Y:S01]  /*2e90*/  VOTEU.ALL UP0, P4 ;  /* 0x0000000000ff7886 */ /* 0x000fe20002000000 */
[----:B------:R-:W-:Y:S01]  /*2ea0*/  @!P5 LEA R14, P0, R0, UR40, 0x4 ;  /* 0x00000028000edc11 */ /* 0x000fe2000f8020ff */
[----:B------:R3:W-:Y:S01]  /*2eb0*/  @!P1 LDGSTS.E.BYPASS.LTC128B.128 [R20+0xb800], desc[UR16][R6.64+0x80] ;  /* 0x0b80008006149fae */ /* 0x0007e2000b981a10 */
[----:B------:R-:W-:-:S02]  /*2ec0*/  @!P3 IMAD.WIDE.U32 R10, R10, 0x30, R2 ;  /* 0x000000300a0ab825 */ /* 0x000fc400078e0002 */
[----:B------:R-:W-:Y:S01]  /*2ed0*/  @!UP0 UIADD3 UR40, UP1, UPT, UR40, UR34, URZ ;  /* 0x0000002228288290 */ /* 0x000fe2000ff3e0ff */
[----:B------:R-:W0:Y:S01]  /*2ee0*/  LDGDEPBAR ;  /* 0x00000000000079af */ /* 0x000e220000000000 */
[----:B------:R-:W-:Y:S02]  /*2ef0*/  IMAD.U32 R0, RZ, RZ, UR11 ;  /* 0x0000000bff007e24 */ /* 0x000fe4000f8e00ff */
[----:B------:R-:W-:Y:S01]  /*2f00*/  IMAD.U32 R3, RZ, RZ, UR41 ;  /* 0x00000029ff037e24 */ /* 0x000fe2000f8e00ff */
[----:B------:R-:W-:Y:S01]  /*2f10*/  STL [R1+0x4], R18 ;  /* 0x0000041201007387 */ /* 0x000fe20000100800 */
[----:B------:R-:W-:Y:S02]  /*2f20*/  IMAD.U32 R3, RZ, RZ, UR28 ;  /* 0x0000001cff037e24 */ /* 0x000fe4000f8e00ff */
[----:B-1----:R-:W-:Y:S01]  /*2f30*/  IMAD.U32 R5, RZ, RZ, UR10 ;  /* 0x0000000aff057e24 */ /* 0x002fe2000f8e00ff */
[----:B------:R-:W-:Y:S01]  /*2f40*/  STL [R1+0x4c], R19 ;  /* 0x00004c1301007387 */ /* 0x000fe20000100800 */
[----:B------:R-:W-:-:S02]  /*2f50*/  IMAD.U32 R4, RZ, RZ, UR11 ;  /* 0x0000000bff047e24 */ /* 0x000fc4000f8e00ff */
[----:B------:R-:W-:-:S03]  /*2f60*/  @!P3 IMAD R0, R0, 0x30, RZ ;  /* 0x000000300000b824 */ /* 0x000fc600078e02ff */
[----:B------:R-:W-:Y:S01]  /*2f70*/  @!P5 LEA.HI.X R15, R5, UR28, R4, 0x4, P0 ;  /* 0x0000001c050fdc11 */ /* 0x000fe200080f2404 */
[----:B------:R-:W-:Y:S01]  /*2f80*/  @!UP0 UIADD3.X UR28, UPT, UPT, UR27, UR28, URZ, UP1, !UPT ;  /* 0x0000001c1b1c8290 */ /* 0x000fe20008ffe4ff */
[----:B--2---:R-:W-:Y:S01]  /*2f90*/  @!P6 LEA R8, P0, R2, R13, 0x1 ;  /* 0x0000000d0208e211 */ /* 0x004fe200078008ff */
[----:B------:R-:W-:Y:S01]  /*2fa0*/  IMAD.U32 R5, RZ, RZ, UR40 ;  /* 0x00000028ff057e24 */ /* 0x000fe2000f8e00ff */
[----:B------:R-:W-:Y:S01]  /*2fb0*/  LOP3.LUT R4, R238, 0x8, RZ, 0xc0, !PT ;  /* 0x00000008ee047812 */ /* 0x000fe200078ec0ff */
[----:B------:R-:W-:Y:S01]  /*2fc0*/  @!P3 IMAD.IADD R0, R11, 0x1, R0 ;  /* 0x000000010b00b824 */ /* 0x000fe200078e0200 */
[----:B------:R-:W-:Y:S01]  /*2fd0*/  @!P6 LEA.HI.X R9, R2, R12, R3, 0x1, P0 ;  /* 0x0000000c0209e211 */ /* 0x000fe200000f0c03 */
[----:B------:R-:W-:Y:S01]  /*2fe0*/  IMAD.U32 R11, RZ, RZ, UR28 ;  /* 0x0000001cff0b7e24 */ /* 0x000fe2000f8e00ff */
[----:B------:R-:W-:Y:S01]  /*2ff0*/  LOP3.LUT R3, R19, R4, RZ, 0x3c, !PT ;  /* 0x0000000413037212 */ /* 0x000fe200078e3cff */
[----:B------:R-:W-:Y:S01]  /*3000*/  UISETP.GT.U32.AND UP0, UPT, UR29, UR14, UPT ;  /* 0x0000000e1d00728c */ /* 0x000fe2000bf04070 */
[----:B------:R-:W-:-:S04]  /*3010*/  DEPBAR.LE SB0, 0x0 ;  /* 0x000080000000791a */ /* 0x000fc80000000000 */
[----:B------:R-:W-:Y:S01]  /*3020*/  BAR.SYNC.DEFER_BLOCKING 0x0 ;  /* 0x0000000000007b1d */ /* 0x000fe20000010000 */
[-C--:B---3--:R-:W-:Y:S01]  /*3030*/  @!P5 LEA R6, P2, R14, R13.reuse, 0x1 ;  /* 0x0000000d0e06d211 */ /* 0x088fe200078408ff */
[----:B------:R-:W-:Y:S01]  /*3040*/  IMAD R101, R3, 0x2, R101 ;  /* 0x0000000203657824 */ /* 0x000fe200078e0265 */
[-C--:B------:R-:W-:Y:S02]  /*3050*/  @!P3 LEA R2, P0, R10, R13.reuse, 0x1 ;  /* 0x0000000d0a02b211 */ /* 0x080fe400078008ff */
[----:B------:R-:W-:Y:S01]  /*3060*/  @!P4 LEA R4, P1, R5, R13, 0x1 ;  /* 0x0000000d0504c211 */ /* 0x000fe200078208ff */
[----:B------:R-:W-:Y:S01]  /*3070*/  VIADD R226, R101, UR6 ;  /* 0x0000000665e27c36 */ /* 0x000fe20008000000 */
[-C--:B------:R-:W-:Y:S02]  /*3080*/  @!P5 LEA.HI.X R7, R14, R12.reuse, R15, 0x1, P2 ;  /* 0x0000000c0e07d211 */ /* 0x080fe400010f0c0f */
[-C--:B------:R-:W-:Y:S01]  /*3090*/  @!P3 LEA.HI.X R3, R10, R12.reuse, R0, 0x1, P0 ;  /* 0x0000000c0a03b211 */ /* 0x080fe200000f0c00 */
[----:B------:R-:W-:Y:S01]  /*30a0*/  IMAD.IADD R0, R18, 0x1, R227 ;  /* 0x0000000112007824 */ /* 0x000fe200078e02e3 */
[----:B------:R-:W-:-:S02]  /*30b0*/  @!P4 LEA.HI.X R5, R5, R12, R11, 0x1, P1 ;  /* 0x0000000c0505c211 */ /* 0x000fc400008f0c0b */
[----:B------:R-:W-:Y:S02]  /*30c0*/  LOP3.LUT P2, RZ, R238, 0x2, RZ, 0xc0, !PT ;  /* 0x00000002eeff7812 */ /* 0x000fe4000784c0ff */
[----:B------:R-:W-:Y:S02]  /*30d0*/  LEA R21, R0, UR6, 0x1 ;  /* 0x0000000600157c11 */ /* 0x000fe4000f8e08ff */
[----:B------:R-:W-:-:S04]  /*30e0*/  LOP3.LUT P1, RZ, R238, 0x4, RZ, 0xc0, !PT ;  /* 0x00000004eeff7812 */ /* 0x000fc8000782c0ff */
[----:B------:R-:W-:Y:S01]  /*30f0*/  SEL R0, R23, 0xffffffc0, !P1 ;  /* 0xffffffc017007807 */ /* 0x000fe20004800000 */
        /* <DEDUP_REMOVED lines=28> */
[----:B------:R-:W-:Y:S04]  /*32c0*/  LDSM.16.M88.4 R12, [R21] ;  /* 0x00000000150c783b */ /* 0x000fe80000000200 */
[----:B------:R-:W3:Y:S04]  /*32d0*/  LDSM.16.M88.4 R36, [R101+UR6+0x8000] ;  /* 0x008000066524783b */ /* 0x000ee80008000200 */
[----:B-1----:R-:W1:Y:S04]  /*32e0*/  LDSM.16.M88.4 R8, [R21+0x2000] ;  /* 0x002000001508783b */ /* 0x002e680000000200 */
[----:B------:R-:W4:Y:S04]  /*32f0*/  LDSM.16.M88.4 R32, [R101+UR6+0x8800] ;  /* 0x008800066520783b */ /* 0x000f280008000200 */
[----:B------:R-:W5:Y:S04]  /*3300*/  LDSM.16.M88.4 R28, [R101+UR6+0x9000] ;  /* 0x00900006651c783b */ /* 0x000f680008000200 */
[----:B------:R-:W5:Y:S01]  /*3310*/  LDSM.16.M88.4 R16, [R101+UR6+0x9800] ;  /* 0x009800066510783b */ /* 0x000f620008000200 */
[----:B--2---:R-:W-:Y:S01]  /*3320*/  SEL R2, R236, 0xffffffe0, !P2 ;  /* 0xffffffe0ec027807 */ /* 0x004fe20005000000 */
[----:B------:R-:W-:-:S02]  /*3330*/  IMAD.IADD R3, R21, 0x1, R0 ;  /* 0x0000000115037824 */ /* 0x000fc400078e0200 */
[----:B------:R-:W0:Y:S01]  /*3340*/  LDGDEPBAR ;  /* 0x00000000000079af */ /* 0x000e220000000000 */
[C---:B------:R-:W-:Y:S02]  /*3350*/  IMAD.IADD R0, R226.reuse, 0x1, R0 ;  /* 0x00000001e2007824 */ /* 0x040fe400078e0200 */
[--C-:B------:R-:W-:Y:S02]  /*3360*/  IMAD.IADD R22, R226, 0x1, R2.reuse ;  /* 0x00000001e2167824 */ /* 0x100fe400078e0202 */
[----:B------:R-:W-:Y:S02]  /*3370*/  IMAD.IADD R100, R21, 0x1, R2 ;  /* 0x0000000115647824 */ /* 0x000fe400078e0202 */
[C---:B------:R-:W-:Y:S01]  /*3380*/  IMAD.IADD R23, R2.reuse, 0x1, R3 ;  /* 0x0000000102177824 */ /* 0x040fe200078e0203 */
[----:B------:R-:W-:Y:S01]  /*3390*/  LDSM.16.M88.4 R52, [R22+0x8800] ;  /* 0x008800001634783b */ /* 0x000fe20000000200 */
[----:B------:R-:W-:-:S03]  /*33a0*/  IMAD.IADD R2, R2, 0x1, R0 ;  /* 0x0000000102027824 */ /* 0x000fc600078e0200 */
[----:B------:R-:W-:Y:S04]  /*33b0*/  LDSM.16.M88.4 R4, [R100+0x2000] ;  /* 0x002000006404783b */ /* 0x000fe80000000200 */
[----:B------:R-:W-:Y:S01]  /*33c0*/  LDSM.16.M88.4 R56, [R22+0x9000] ;  /* 0x009000001638783b */ /* 0x000fe20000000200 */
[-C--:B---3--:R-:W-:Y:S03]  /*33d0*/  HMMA.16816.F32.BF16 R88, R12, R36.reuse, RZ ;  /* 0x000000240c58723c */ /* 0x088fe600000418ff */
[----:B------:R-:W2:Y:S04]  /*33e0*/  LDSM.16.M88.4 R72, [R22+0x9800] ;  /* 0x009800001648783b */ /* 0x000ea80000000200 */
[----:B------:R-:W3:Y:S01]  /*33f0*/  LDSM.16.M88.4 R24, [R100] ;  /* 0x000000006418783b */ /* 0x000ee20000000200 */
[C---:B-1----:R-:W-:Y:S03]  /*3400*/  HMMA.16816.F32.BF16 R84, R8.reuse, R36, RZ ;  /* 0x000000240854723c */ /* 0x042fe600000418ff */
[----:B------:R-:W1:Y:S05]  /*3410*/  LDSM.16.M88.4 R48, [R22+0x8000] ;  /* 0x008000001630783b */ /* 0x000e6a0000000200 */
[-C--:B------:R-:W-:Y:S08]  /*3420*/  HMMA.16816.F32.BF16 R80, R8, R38.reuse, RZ ;  /* 0x000000260850723c */ /* 0x080ff000000418ff */
[----:B------:R-:W-:Y:S08]  /*3430*/  HMMA.16816.F32.BF16 R92, R12, R38, RZ ;  /* 0x000000260c5c723c */ /* 0x000ff000000418ff */
[C---:B----4-:R-:W-:Y:S08]  /*3440*/  HMMA.16816.F32.BF16 R76, R8.reuse, R32, RZ ;  /* 0x00000020084c723c */ /* 0x050ff000000418ff */
[C---:B-----5:R-:W-:Y:S08]  /*3450*/  HMMA.16816.F32.BF16 R64, R8.reuse, R28, RZ ;  /* 0x0000001c0840723c */ /* 0x060ff000000418ff */
[C---:B------:R-:W-:Y:S08]  /*3460*/  HMMA.16816.F32.BF16 R44, R8.reuse, R16, RZ ;  /* 0x00000010082c723c */ /* 0x040ff000000418ff */
[C---:B------:R-:W-:Y:S08]  /*3470*/  HMMA.16816.F32.BF16 R68, R8.reuse, R34, RZ ;  /* 0x000000220844723c */ /* 0x040ff000000418ff */
[C---:B------:R-:W-:Y:S08]  /*3480*/  HMMA.16816.F32.BF16 R60, R8.reuse, R30, RZ ;  /* 0x0000001e083c723c */ /* 0x040ff000000418ff */
[----:B------:R-:W-:Y:S08]  /*3490*/  HMMA.16816.F32.BF16 R40, R8, R18, RZ ;  /* 0x000000120828723c */ /* 0x000ff000000418ff */
[C---:B------:R-:W-:Y:S08]  /*34a0*/  HMMA.16816.F32.BF16 R36, R12.reuse, R32, RZ ;  /* 0x000000200c24723c */ /* 0x040ff000000418ff */
[C---:B------:R-:W-:Y:S08]  /*34b0*/  HMMA.16816.F32.BF16 R8, R12.reuse, R28, RZ ;  /* 0x0000001c0c08723c */ /* 0x040ff000000418ff */
[C---:B------:R-:W-:Y:S01]  /*34c0*/  HMMA.16816.F32.BF16 R96, R12.reuse, R34, RZ ;  /* 0x000000220c60723c */ /* 0x040fe200000418ff */
[----:B------:R-:W-:Y:S07]  /*34d0*/  LDSM.16.M88.4 R32, [R0+0x9800] ;  /* 0x009800000020783b */ /* 0x000fee0000000200 */
[----:B------:R-:W-:Y:S08]  /*34e0*/  HMMA.16816.F32.BF16 R104, R12, R30, RZ ;  /* 0x0000001e0c68723c */ /* 0x000ff000000418ff */
[C---:B--2---:R-:W-:Y:S01]  /*34f0*/  HMMA.16816.F32.BF16 R128, R4.reuse, R72, R44 ;  /* 0x000000480480723c */ /* 0x044fe2000004182c */
[----:B------:R-:W-:Y:S07]  /*3500*/  LDSM.16.M88.4 R44, [R0+0x8000] ;  /* 0x00800000002c783b */ /* 0x000fee0000000200 */
[----:B------:R-:W-:Y:S01]  /*3510*/  HMMA.16816.F32.BF16 R112, R4, R74, R40 ;  /* 0x0000004a0470723c */ /* 0x000fe20000041828 */
[----:B------:R-:W-:Y:S07]  /*3520*/  LDSM.16.M88.4 R40, [R0+0x8800] ;  /* 0x008800000028783b */ /* 0x000fee0000000200 */
[C---:B---3--:R-:W-:Y:S01]  /*3530*/  HMMA.16816.F32.BF16 R116, R24.reuse, R52, R36 ;  /* 0x000000341874723c */ /* 0x048fe20000041824 */
[----:B------:R-:W-:Y:S07]  /*3540*/  LDSM.16.M88.4 R36, [R0+0x9000] ;  /* 0x009000000024783b */ /* 0x000fee0000000200 */
[----:B------:R-:W-:Y:S01]  /*3550*/  HMMA.16816.F32.BF16 R120, R24, R56, R8 ;  /* 0x000000381878723c */ /* 0x000fe20000041808 */
[----:B------:R-:W2:Y:S07]  /*3560*/  LDSM.16.M88.4 R8, [R3+0x2000] ;  /* 0x002000000308783b */ /* 0x000eae0000000200 */
[C---:B------:R-:W-:Y:S08]  /*3570*/  HMMA.16816.F32.BF16 R28, R12.reuse, R16, RZ ;  /* 0x000000100c1c723c */ /* 0x040ff000000418ff */
[----:B------:R-:W-:Y:S01]  /*3580*/  HMMA.16816.F32.BF16 R136, R12, R18, RZ ;  /* 0x000000120c88723c */ /* 0x000fe200000418ff */
[----:B------:R-:W3:Y:S04]  /*3590*/  LDSM.16.M88.4 R12, [R3] ;  /* 0x00000000030c783b */ /* 0x000ee80000000200 */
[----:B------:R-:W-:Y:S03]  /*35a0*/  LDSM.16.M88.4 R16, [R23] ;  /* 0x000000001710783b */ /* 0x000fe60000000200 */
[C---:B-1----:R-:W-:Y:S08]  /*35b0*/  HMMA.16816.F32.BF16 R84, R4.reuse, R48, R84 ;  /* 0x000000300454723c */ /* 0x042ff00000041854 */
[C---:B------:R-:W-:Y:S01]  /*35c0*/  HMMA.16816.F32.BF16 R132, R4.reuse, R52, R76 ;  /* 0x000000340484723c */ /* 0x040fe2000004184c */
[----:B------:R-:W-:Y:S07]  /*35d0*/  LDSM.16.M88.4 R76, [R2+0x9800] ;  /* 0x00980000024c783b */ /* 0x000fee0000000200 */
[C---:B------:R-:W-:Y:S08]  /*35e0*/  HMMA.16816.F32.BF16 R64, R4.reuse, R56, R64 ;  /* 0x000000380440723c */ /* 0x040ff00000041840 */
[C---:B------:R-:W-:Y:S08]  /*35f0*/  HMMA.16816.F32.BF16 R80, R4.reuse, R50, R80 ;  /* 0x000000320450723c */ /* 0x040ff00000041850 */
[C---:B------:R-:W-:Y:S08]  /*3600*/  HMMA.16816.F32.BF16 R68, R4.reuse, R54, R68 ;  /* 0x000000360444723c */ /* 0x040ff00000041844 */
[----:B------:R-:W-:Y:S01]  /*3610*/  HMMA.16816.F32.BF16 R60, R4, R58, R60 ;  /* 0x0000003a043c723c */ /* 0x000fe2000004183c */
[----:B------:R-:W-:Y:S07]  /*3620*/  LDSM.16.M88.4 R4, [R23+0x2000] ;  /* 0x002000001704783b */ /* 0x000fee0000000200 */
[C---:B------:R-:W-:Y:S08]  /*3630*/  HMMA.16816.F32.BF16 R108, R24.reuse, R48, R88 ;  /* 0x00000030186c723c */ /* 0x040ff00000041858 */
[C---:B------:R-:W-:Y:S01]  /*3640*/  HMMA.16816.F32.BF16 R124, R24.reuse, R72, R28 ;  /* 0x00000048187c723c */ /* 0x040fe2000004181c */
[----:B------:R-:W1:Y:S07]  /*3650*/  LDSM.16.M88.4 R28, [R2+0x8000] ;  /* 0x00800000021c783b */ /* 0x000e6e0000000200 */
[C---:B------:R-:W-:Y:S01]  /*3660*/  HMMA.16816.F32.BF16 R92, R24.reuse, R50, R92 ;  /* 0x00000032185c723c */ /* 0x040fe2000004185c */
[----:B------:R-:W4:Y:S07]  /*3670*/  LDSM.16.M88.4 R48, [R2+0x8800] ;  /* 0x008800000230783b */ /* 0x000f2e0000000200 */
[C---:B------:R-:W-:Y:S01]  /*3680*/  HMMA.16816.F32.BF16 R96, R24.reuse, R54, R96 ;  /* 0x000000361860723c */ /* 0x040fe20000041860 */
[----:B------:R-:W5:Y:S07]  /*3690*/  LDSM.16.M88.4 R52, [R2+0x9000] ;  /* 0x009000000234783b */ /* 0x000f6e0000000200 */
[C---:B------:R-:W-:Y:S08]  /*36a0*/  HMMA.16816.F32.BF16 R104, R24.reuse, R58, R104 ;  /* 0x0000003a1868723c */ /* 0x040ff00000041868 */
[----:B------:R-:W-:Y:S08]  /*36b0*/  HMMA.16816.F32.BF16 R88, R24, R74, R136 ;  /* 0x0000004a1858723c */ /* 0x000ff00000041888 */
        /* <DEDUP_REMOVED lines=13> */
[----:B------:R-:W-:Y:S08]  /*3790*/  HMMA.16816.F32.BF16 R160, R12, R32, R124 ;  /* 0x000000200ca0723c */ /* 0x000ff0000004187c */
[C---:B-1----:R-:W-:Y:S08]  /*37a0*/  HMMA.16816.F32.BF16 R152, R4.reuse, R28, R84 ;  /* 0x0000001c0498723c */ /* 0x042ff00000041854 */
[C---:B------:R-:W-:Y:S08]  /*37b0*/  HMMA.16816.F32.BF16 R148, R4.reuse, R30, R80 ;  /* 0x0000001e0494723c */ /* 0x040ff00000041850 */
[C---:B----4-:R-:W-:Y:S01]  /*37c0*/  HMMA.16816.F32.BF16 R144, R4.reuse, R48, R72 ;  /* 0x000000300490723c */ /* 0x050fe20000041848 */
[----:B------:R-:W-:Y:S07]  /*37d0*/  LDSM.16.M88.4 R72, [R22+0xa800] ;  /* 0x00a800001648783b */ /* 0x000fee0000000200 */
[C---:B------:R-:W-:Y:S08]  /*37e0*/  HMMA.16816.F32.BF16 R140, R4.reuse, R50, R68 ;  /* 0x00000032048c723c */ /* 0x040ff00000041844 */
[C---:B-----5:R-:W-:Y:S08]  /*37f0*/  HMMA.16816.F32.BF16 R136, R4.reuse, R52, R64 ;  /* 0x000000340488723c */ /* 0x060ff00000041840 */
[C---:B------:R-:W-:Y:S08]  /*3800*/  HMMA.16816.F32.BF16 R132, R4.reuse, R54, R60 ;  /* 0x000000360484723c */ /* 0x040ff0000004183c */
[C---:B------:R-:W-:Y:S01]  /*3810*/  HMMA.16816.F32.BF16 R128, R4.reuse, R76, R56 ;  /* 0x0000004c0480723c */ /* 0x040fe20000041838 */
[----:B------:R-:W-:Y:S07]  /*3820*/  LDSM.16.M88.4 R56, [R22+0xa000] ;  /* 0x00a000001638783b */ /* 0x000fee0000000200 */
[----:B------:R-:W-:Y:S01]  /*3830*/  HMMA.16816.F32.BF16 R108, R4, R78, R24 ;  /* 0x0000004e046c723c */ /* 0x000fe20000041818 */
[----:B------:R-:W-:Y:S04]  /*3840*/  LDSM.16.M88.4 R4, [R21+0x6000] ;  /* 0x006000001504783b */ /* 0x000fe80000000200 */
[----:B------:R-:W1:Y:S03]  /*3850*/  LDSM.16.M88.4 R24, [R101+UR6+0xb800] ;  /* 0x00b800066518783b */ /* 0x000e660008000200 */
[C---:B------:R-:W-:Y:S01]  /*3860*/  HMMA.16816.F32.BF16 R104, R12.reuse, R38, R104 ;  /* 0x000000260c68723c */ /* 0x040fe20000041868 */
[----:B------:R-:W2:Y:S07]  /*3870*/  LDSM.16.M88.4 R36, [R101+UR6+0xa000] ;  /* 0x00a000066524783b */ /* 0x000eae0008000200 */
[----:B------:R-:W-:Y:S01]  /*3880*/  HMMA.16816.F32.BF16 R156, R12, R34, R88 ;  /* 0x000000220c9c723c */ /* 0x000fe20000041858 */
[----:B------:R-:W3:Y:S04]  /*3890*/  LDSM.16.M88.4 R32, [R101+UR6+0xa800] ;  /* 0x00a800066520783b */ /* 0x000ee80008000200 */
[----:B------:R-:W-:Y:S03]  /*38a0*/  LDSM.16.M88.4 R12, [R100+0x6000] ;  /* 0x00600000640c783b */ /* 0x000fe60000000200 */
[C---:B------:R-:W-:Y:S01]  /*38b0*/  HMMA.16816.F32.BF16 R124, R16.reuse, R28, R8 ;  /* 0x0000001c107c723c */ /* 0x040fe20000041808 */
[----:B------:R-:W-:Y:S04]  /*38c0*/  LDSM.16.M88.4 R8, [R21+0x4000] ;  /* 0x004000001508783b */ /* 0x000fe80000000200 */
[----:B------:R-:W-:Y:S03]  /*38d0*/  LDSM.16.M88.4 R88, [R22+0xb800] ;  /* 0x00b800001658783b */ /* 0x000fe60000000200 */
[C---:B------:R-:W-:Y:S01]  /*38e0*/  HMMA.16816.F32.BF16 R120, R16.reuse, R30, R44 ;  /* 0x0000001e1078723c */ /* 0x040fe2000004182c */
[----:B------:R-:W4:Y:S07]  /*38f0*/  LDSM.16.M88.4 R28, [R101+UR6+0xb000] ;  /* 0x00b00006651c783b */ /* 0x000f2e0008000200 */
[C---:B------:R-:W-:Y:S01]  /*3900*/  HMMA.16816.F32.BF16 R116, R16.reuse, R48, R92 ;  /* 0x000000301074723c */ /* 0x040fe2000004185c */
[----:B------:R-:W5:Y:S07]  /*3910*/  LDSM.16.M88.4 R92, [R22+0xb000] ;  /* 0x00b00000165c783b */ /* 0x000f6e0000000200 */
[C---:B------:R-:W-:Y:S08]  /*3920*/  HMMA.16816.F32.BF16 R80, R16.reuse, R76, R160 ;  /* 0x0000004c1050723c */ /* 0x040ff000000418a0 */
[C---:B------:R-:W-:Y:S08]  /*3930*/  HMMA.16816.F32.BF16 R68, R16.reuse, R78, R156 ;  /* 0x0000004e1044723c */ /* 0x040ff0000004189c */
[C---:B------:R-:W-:Y:S08]  /*3940*/  HMMA.16816.F32.BF16 R112, R16.reuse, R50, R40 ;  /* 0x000000321070723c */ /* 0x040ff00000041828 */
[C---:B------:R-:W-:Y:S08]  /*3950*/  HMMA.16816.F32.BF16 R96, R16.reuse, R52, R96 ;  /* 0x000000341060723c */ /* 0x040ff00000041860 */
[----:B------:R-:W-:Y:S01]  /*3960*/  HMMA.16816.F32.BF16 R84, R16, R54, R104 ;  /* 0x000000361054723c */ /* 0x000fe20000041868 */
[----:B------:R5:W5:Y:S07]  /*3970*/  LDSM.16.M88.4 R16, [R100+0x4000] ;  /* 0x004000006410783b */ /* 0x000b6e0000000200 */
[C---:B-1----:R-:W-:Y:S08]  /*3980*/  HMMA.16816.F32.BF16 R76, R4.reuse, R24, R128 ;  /* 0x00000018044c723c */ /* 0x042ff00000041880 */
[C---:B--2---:R-:W-:Y:S08]  /*3990*/  HMMA.16816.F32.BF16 R64, R4.reuse, R36, R152 ;  /* 0x000000240440723c */ /* 0x044ff00000041898 */
[C---:B------:R-:W-:Y:S08]  /*39a0*/  HMMA.16816.F32.BF16 R60, R4.reuse, R38, R148 ;  /* 0x00000026043c723c */ /* 0x040ff00000041894 */
[C---:B---3--:R-:W-:Y:S08]  /*39b0*/  HMMA.16816.F32.BF16 R52, R4.reuse, R32, R144 ;  /* 0x000000200434723c */ /* 0x048ff00000041890 */
[C---:B------:R-:W-:Y:S08]  /*39c0*/  HMMA.16816.F32.BF16 R48, R4.reuse, R34, R140 ;  /* 0x000000220430723c */ /* 0x040ff0000004188c */
[C---:B----4-:R-:W-:Y:S08]  /*39d0*/  HMMA.16816.F32.BF16 R44, R4.reuse, R28, R136 ;  /* 0x0000001c042c723c */ /* 0x050ff00000041888 */
[C---:B------:R-:W-:Y:S08]  /*39e0*/  HMMA.16816.F32.BF16 R40, R4.reuse, R30, R132 ;  /* 0x0000001e0428723c */ /* 0x040ff00000041884 */
[----:B------:R-:W-:Y:S08]  /*39f0*/  HMMA.16816.F32.BF16 R104, R4, R26, R108 ;  /* 0x0000001a0468723c */ /* 0x000ff0000004186c */
[C---:B------:R-:W-:Y:S08]  /*3a00*/  HMMA.16816.F32.BF16 R108, R8.reuse, R36, R124 ;  /* 0x00000024086c723c */ /* 0x040ff0000004187c */
[C---:B-----5:R-:W-:Y:S08]  /*3a10*/  HMMA.16816.F32.BF16 R100, R8.reuse, R32, R116 ;  /* 0x000000200864723c */ /* 0x060ff00000041874 */
[C---:B------:R-:W-:Y:S08]  /*3a20*/  HMMA.16816.F32.BF16 R124, R8.reuse, R24, R80 ;  /* 0x00000018087c723c */ /* 0x040ff00000041850 */
[C---:B------:R-:W-:Y:S08]  /*3a30*/  HMMA.16816.F32.BF16 R148, R8.reuse, R28, R96 ;  /* 0x0000001c0894723c */ /* 0x040ff00000041860 */
[----:B------:R-:W-:Y:S01]  /*3a40*/  HMMA.16816.F32.BF16 R116, R8, R30, R84 ;  /* 0x0000001e0874723c */ /* 0x000fe20000041854 */
[----:B------:R-:W-:Y:S07]  /*3a50*/  LDSM.16.M88.4 R28, [R2+0xa800] ;  /* 0x00a80000021c783b */ /* 0x000fee0000000200 */
[C---:B------:R-:W-:Y:S08]  /*3a60*/  HMMA.16816.F32.BF16 R80, R12.reuse, R88, R76 ;  /* 0x000000580c50723c */ /* 0x040ff0000004184c */
[C---:B------:R-:W-:Y:S08]  /*3a70*/  HMMA.16816.F32.BF16 R140, R12.reuse, R56, R64 ;  /* 0x000000380c8c723c */ /* 0x040ff00000041840 */
[C---:B------:R-:W-:Y:S08]  /*3a80*/  HMMA.16816.F32.BF16 R136, R12.reuse, R58, R60 ;  /* 0x0000003a0c88723c */ /* 0x040ff0000004183c */
[C---:B------:R-:W-:Y:S01]  /*3a90*/  HMMA.16816.F32.BF16 R96, R12.reuse, R72, R52 ;  /* 0x000000480c60723c */ /* 0x040fe20000041834 */
[----:B------:R-:W-:Y:S07]  /*3aa0*/  LDSM.16.M88.4 R52, [R0+0xb800] ;  /* 0x00b800000034783b */ /* 0x000fee0000000200 */
[C---:B------:R-:W-:Y:S01]  /*3ab0*/  HMMA.16816.F32.BF16 R132, R12.reuse, R74, R48 ;  /* 0x0000004a0c84723c */ /* 0x040fe20000041830 */
[----:B------:R-:W-:Y:S07]  /*3ac0*/  LDSM.16.M88.4 R48, [R2+0xb000] ;  /* 0x00b000000230783b */ /* 0x000fee0000000200 */
[C---:B------:R-:W-:Y:S01]  /*3ad0*/  HMMA.16816.F32.BF16 R128, R12.reuse, R92, R44 ;  /* 0x0000005c0c80723c */ /* 0x040fe2000004182c */
[----:B------:R-:W-:Y:S07]  /*3ae0*/  LDSM.16.M88.4 R44, [R0+0xb000] ;  /* 0x00b00000002c783b */ /* 0x000fee0000000200 */
[C---:B------:R-:W-:Y:S01]  /*3af0*/  HMMA.16816.F32.BF16 R84, R12.reuse, R94, R40 ;  /* 0x0000005e0c54723c */ /* 0x040fe20000041828 */
[----:B------:R-:W-:Y:S07]  /*3b00*/  LDSM.16.M88.4 R40, [R0+0xa000] ;  /* 0x00a000000028783b */ /* 0x000fee0000000200 */
[----:B------:R-:W-:Y:S01]  /*3b10*/  HMMA.16816.F32.BF16 R76, R12, R90, R104 ;  /* 0x0000005a0c4c723c */ /* 0x000fe20000041868 */
[----:B------:R-:W1:Y:S07]  /*3b20*/  LDSM.16.M88.4 R12, [R3+0x4000] ;  /* 0x00400000030c783b */ /* 0x000e6e0000000200 */
[C---:B------:R-:W-:Y:S01]  /*3b30*/  HMMA.16816.F32.BF16 R4, R8.reuse, R38, R120 ;  /* 0x000000260804723c */ /* 0x040fe20000041878 */
[----:B------:R2:W3:Y:S07]  /*3b40*/  LDSM.16.M88.4 R36, [R0+0xa800] ;  /* 0x00a800000024783b */ /* 0x0004ee0000000200 */
[C---:B------:R-:W-:Y:S01]  /*3b50*/  HMMA.16816.F32.BF16 R144, R8.reuse, R34, R112 ;  /* 0x000000220890723c */ /* 0x040fe20000041870 */
[----:B------:R-:W-:Y:S07]  /*3b60*/  LDSM.16.M88.4 R32, [R2+0xa000] ;  /* 0x00a000000220783b */ /* 0x000fee0000000200 */
[----:B------:R-:W-:Y:S01]  /*3b70*/  HMMA.16816.F32.BF16 R112, R8, R26, R68 ;  /* 0x0000001a0870723c */ /* 0x000fe20000041844 */
[----:B------:R4:W5:Y:S04]  /*3b80*/  LDSM.16.M88.4 R8, [R3+0x6000] ;  /* 0x006000000308783b */ /* 0x0009680000000200 */
[----:B------:R-:W5:Y:S03]  /*3b90*/  LDSM.16.M88.4 R24, [R23+0x4000] ;  /* 0x004000001718783b */ /* 0x000f660000000200 */
[----:B------:R-:W-:Y:S01]  /*3ba0*/  HMMA.16816.F32.BF16 R120, R16, R56, R108 ;  /* 0x000000381078723c */ /* 0x000fe2000004186c */
[----:B--2---:R-:W-:-:S04]  /*3bb0*/  SHF.R.U32.HI R0, RZ, 0x2, R238 ;  /* 0x00000002ff007819 */ /* 0x004fc800000116ee */
[----:B------:R-:W-:-:S03]  /*3bc0*/  LOP3.LUT R0, R0, 0x7, RZ, 0xc0, !PT ;  /* 0x0000000700007812 */ /* 0x000fc600078ec0ff */
[C---:B------:R-:W-:Y:S01]  /*3bd0*/  HMMA.16816.F32.BF16 R60, R16.reuse, R58, R4 ;  /* 0x0000003a103c723c */ /* 0x040fe20000041804 */
[----:B------:R-:W2:Y:S07]  /*3be0*/  LDSM.16.M88.4 R4, [R23+0x6000] ;  /* 0x006000001704783b */ /* 0x000eae0000000200 */
[----:B------:R-:W-:Y:S01]  /*3bf0*/  HMMA.16816.F32.BF16 R56, R16, R72, R100 ;  /* 0x000000481038723c */ /* 0x000fe20000041864 */
[----:B------:R1:W2:Y:S01]  /*3c00*/  LDSM.16.M88.4 R100, [R2+0xb800] ;  /* 0x00b800000264783b */ /* 0x0002a20000000200 */
[----:B----4-:R-:W-:Y:S01]  /*3c10*/  IMAD.SHL.U32 R3, R238, 0x2, RZ ;  /* 0x00000002ee037824 */ /* 0x010fe200078e00ff */
[----:B------:R-:W-:-:S04]  /*3c20*/  DEPBAR.LE SB0, 0x0 ;  /* 0x000080000000791a */ /* 0x000fc80000000000 */
[----:B------:R-:W-:Y:S01]  /*3c30*/  LOP3.LUT R167, R3, 0x6, RZ, 0xc0, !PT ;  /* 0x0000000603a77812 */ /* 0x000fe200078ec0ff */
[----:B------:R-:W-:Y:S01]  /*3c40*/  HMMA.16816.F32.BF16 R68, R16, R92, R148 ;  /* 0x0000005c1044723c */ /* 0x000fe20000041894 */
[----:B------:R-:W-:-:S07]  /*3c50*/  IMAD.U32 R3, RZ, RZ, UR20 ;  /* 0x00000014ff037e24 */ /* 0x000fce000f8e00ff */
[C---:B------:R-:W-:Y:S08]  /*3c60*/  HMMA.16816.F32.BF16 R116, R16.reuse, R94, R116 ;  /* 0x0000005e1074723c */ /* 0x040ff00000041874 */
[----:B------:R-:W-:Y:S01]  /*3c70*/  HMMA.16816.F32.BF16 R64, R16, R74, R144 ;  /* 0x0000004a1040723c */ /* 0x000fe20000041890 */
[----:B-1----:R-:W-:-:S04]  /*3c80*/  LOP3.LUT R2, R225, 0x1f0, RZ, 0xc0, !PT ;  /* 0x000001f0e1027812 */ /* 0x002fc800078ec0ff */
[----:B------:R-:W-:Y:S01]  /*3c90*/  IADD3 R2, PT, PT, R0, UR23, R2 ;  /* 0x0000001700027c10 */ /* 0x000fe2000fffe002 */
[----:B------:R-:W-:Y:S02]  /*3ca0*/  IMAD.U32 R0, RZ, RZ, UR29 ;  /* 0x0000001dff007e24 */ /* 0x000fe4000f8e00ff */
[----:B------:R-:W-:Y:S01]  /*3cb0*/  HMMA.16816.F32.BF16 R72, R12, R40, R120 ;  /* 0x000000280c48723c */ /* 0x000fe20000041878 */
[----:B------:R-:W-:Y:S01]  /*3cc0*/  IADD3 R241, PT, PT, R2, UR25, -R3 ;  /* 0x0000001902f17c10 */ /* 0x000fe2000fffe803 */
[----:B------:R-:W-:-:S04]  /*3cd0*/  IMAD R0, R0, 0x40, R167 ;  /* 0x0000004000007824 */ /* 0x000fc800078e02a7 */
[C---:B------:R-:W-:Y:S02]  /*3ce0*/  VIADD R3, R0.reuse, 0x31 ;  /* 0x0000003100037836 */ /* 0x040fe40000000000 */
[----:B------:R-:W-:Y:S08]  /*3cf0*/  HMMA.16816.F32.BF16 R124, R16, R88, R124 ;  /* 0x00000058107c723c */ /* 0x000ff0000004187c */
[C---:B------:R-:W-:Y:S08]  /*3d00*/  HMMA.16816.F32.BF16 R60, R12.reuse, R42, R60 ;  /* 0x0000002a0c3c723c */ /* 0x040ff0000004183c */
[----:B---3--:R-:W-:Y:S08]  /*3d10*/  HMMA.16816.F32.BF16 R56, R12, R36, R56 ;  /* 0x000000240c38723c */ /* 0x008ff00000041838 */
[----:B------:R-:W-:Y:S08]  /*3d20*/  HMMA.16816.F32.BF16 R112, R16, R90, R112 ;  /* 0x0000005a1070723c */ /* 0x000ff00000041870 */
        /* <DEDUP_REMOVED lines=10> */
[----:B------:R-:W-:Y:S08]  /*3dd0*/  HMMA.16816.F32.BF16 R36, R12, R38, R64 ;  /* 0x000000260c24723c */ /* 0x000ff00000041840 */
[----:B------:R-:W-:Y:S08]  /*3de0*/  HMMA.16816.F32.BF16 R72, R24, R32, R72 ;  /* 0x000000201848723c */ /* 0x000ff00000041848 */
[----:B------:R-:W-:Y:S08]  /*3df0*/  HMMA.16816.F32.BF16 R40, R12, R52, R124 ;  /* 0x000000340c28723c */ /* 0x000ff0000004187c */
[C---:B------:R-:W-:Y:S08]  /*3e00*/  HMMA.16816.F32.BF16 R68, R24.reuse, R34, R60 ;  /* 0x000000221844723c */ /* 0x040ff0000004183c */
[----:B------:R-:W-:Y:S08]  /*3e10*/  HMMA.16816.F32.BF16 R64, R24, R28, R56 ;  /* 0x0000001c1840723c */ /* 0x000ff00000041838 */
[----:B------:R-:W-:Y:S01]  /*3e20*/  HMMA.16816.F32.BF16 R112, R12, R54, R112 ;  /* 0x000000360c70723c */ /* 0x000fe20000041870 */
[----:B------:R-:W-:-:S02]  /*3e30*/  VIADD R15, R0, 0x1 ;  /* 0x00000001000f7836 */ /* 0x000fc40000000000 */
[C---:B------:R-:W-:Y:S02]  /*3e40*/  VIADD R14, R0.reuse, 0x8 ;  /* 0x00000008000e7836 */ /* 0x040fe40000000000 */
[C---:B------:R-:W-:Y:S02]  /*3e50*/  VIADD R13, R0.reuse, 0x9 ;  /* 0x00000009000d7836 */ /* 0x040fe40000000000 */
[C---:B------:R-:W-:Y:S01]  /*3e60*/  VIADD R12, R0.reuse, 0x10 ;  /* 0x00000010000c7836 */ /* 0x040fe20000000000 */
[C---:B--2---:R-:W-:Y:S08]  /*3e70*/  HMMA.16816.F32.BF16 R116, R4.reuse, R48, R88 ;  /* 0x000000300474723c */ /* 0x044ff00000041858 */
[----:B------:R-:W-:Y:S08]  /*3e80*/  HMMA.16816.F32.BF16 R88, R4, R50, R84 ;  /* 0x000000320458723c */ /* 0x000ff00000041854 */
[----:B------:R-:W-:Y:S01]  /*3e90*/  HMMA.16816.F32.BF16 R52, R24, R48, R8 ;  /* 0x000000301834723c */ /* 0x000fe20000041808 */
[----:B------:R-:W-:-:S02]  /*3ea0*/  VIADD R11, R0, 0x11 ;  /* 0x00000011000b7836 */ /* 0x000fc40000000000 */
[C---:B------:R-:W-:Y:S02]  /*3eb0*/  VIADD R10, R0.reuse, 0x18 ;  /* 0x00000018000a7836 */ /* 0x040fe40000000000 */
[C---:B------:R-:W-:Y:S02]  /*3ec0*/  VIADD R9, R0.reuse, 0x19 ;  /* 0x0000001900097836 */ /* 0x040fe40000000000 */
[C---:B------:R-:W-:Y:S01]  /*3ed0*/  VIADD R8, R0.reuse, 0x20 ;  /* 0x0000002000087836 */ /* 0x040fe20000000000 */
[C---:B------:R-:W-:Y:S01]  /*3ee0*/  HMMA.16816.F32.BF16 R48, R24.reuse, R50, R16 ;  /* 0x000000321830723c */ /* 0x040fe20000041810 */
[----:B------:R-:W-:Y:S02]  /*3ef0*/  VIADD R18, R241, 0x8 ;  /* 0x00000008f1127836 */ /* 0x000fe40000000000 */
[C---:B------:R-:W-:Y:S02]  /*3f00*/  VIADD R16, R0.reuse, 0x38 ;  /* 0x0000003800107836 */ /* 0x040fe40000000000 */
[----:B------:R-:W-:Y:S01]  /*3f10*/  VIADD R17, R0, 0x39 ;  /* 0x0000003900117836 */ /* 0x000fe20000000000 */
[C---:B------:R-:W-:Y:S01]  /*3f20*/  ISETP.GT.AND P0, PT, R18.reuse, R0, PT ;  /* 0x000000001200720c */ /* 0x040fe20003f04270 */
[----:B------:R-:W-:Y:S01]  /*3f30*/  IMAD.U32 R19, RZ, RZ, UR25 ;  /* 0x00000019ff137e24 */ /* 0x000fe2000f8e00ff */
[----:B------:R-:W-:Y:S01]  /*3f40*/  HMMA.16816.F32.BF16 R56, R24, R30, R36 ;  /* 0x0000001e1838723c */ /* 0x000fe20000041824 */
[----:B------:R-:W-:-:S02]  /*3f50*/  ISETP.GT.AND P4, PT, R18, R15, PT ;  /* 0x0000000f1200720c */ /* 0x000fc40003f84270 */
[C---:B------:R-:W-:Y:S02]  /*3f60*/  ISETP.GT.AND P6, PT, R18.reuse, R14, PT ;  /* 0x0000000e1200720c */ /* 0x040fe40003fc4270 */
[C---:B------:R-:W-:Y:S02]  /*3f70*/  ISETP.GT.AND P5, PT, R18.reuse, R13, PT ;  /* 0x0000000d1200720c */ /* 0x040fe40003fa4270 */
[----:B------:R-:W-:Y:S01]  /*3f80*/  ISETP.GT.AND P3, PT, R18, R12, PT ;  /* 0x0000000c1200720c */ /* 0x000fe20003f64270 */
[----:B------:R-:W-:Y:S03]  /*3f90*/  HMMA.16816.F32.BF16 R108, R4, R32, R108 ;  /* 0x00000020046c723c */ /* 0x000fe6000004186c */
[----:B------:R-:W-:-:S05]  /*3fa0*/  FSEL R44, R66, -INF , !P3 ;  /* 0xff800000422c7808 */ /* 0x000fca0005800000 */
[----:B------:R-:W-:Y:S01]  /*3fb0*/  HMMA.16816.F32.BF16 R104, R4, R34, R104 ;  /* 0x000000220468723c */ /* 0x000fe20000041868 */
[----:B------:R-:W-:Y:S01]  /*3fc0*/  FSEL R35, R71, -INF , !P5 ;  /* 0xff80000047237808 */ /* 0x000fe20006800000 */
[----:B------:R-:W-:Y:S01]  /*3fd0*/  BAR.SYNC.DEFER_BLOCKING 0x0 ;  /* 0x0000000000007b1d */ /* 0x000fe20000010000 */
[----:B------:R-:W-:-:S04]  /*3fe0*/  ISETP.GT.AND P5, PT, R18, R8, PT ;  /* 0x000000081200720c */ /* 0x000fc80003fa4270 */
[----:B------:R-:W-:Y:S01]  /*3ff0*/  FSEL R54, R54, -INF , !P5 ;  /* 0xff80000036367808 */ /* 0x000fe20006800000 */
[C---:B------:R-:W-:Y:S01]  /*4000*/  HMMA.16816.F32.BF16 R96, R4.reuse, R28, R96 ;  /* 0x0000001c0460723c */ /* 0x040fe20000041860 */
[----:B------:R-:W-:Y:S02]  /*4010*/  FSEL R28, R74, -INF , !P0 ;  /* 0xff8000004a1c7808 */ /* 0x000fe40004000000 */
[----:B------:R-:W-:Y:S02]  /*4020*/  ISETP.GT.AND P0, PT, R18, R11, PT ;  /* 0x0000000b1200720c */ /* 0x000fe40003f04270 */
[----:B------:R-:W-:Y:S02]  /*4030*/  FSEL R29, R75, -INF , !P4 ;  /* 0xff8000004b1d7808 */ /* 0x000fe40006000000 */
[----:B------:R-:W-:Y:S01]  /*4040*/  FSEL R60, R67, -INF , !P0 ;  /* 0xff800000433c7808 */ /* 0x000fe20004000000 */
[----:B------:R-:W-:Y:S01]  /*4050*/  HMMA.16816.F32.BF16 R92, R4, R30, R92 ;  /* 0x0000001e045c723c */ /* 0x000fe2000004185c */
[----:B------:R-:W-:-:S02]  /*4060*/  FSEL R31, R70, -INF , !P6 ;  /* 0xff800000461f7808 */ /* 0x000fc40007000000 */
[C---:B------:R-:W-:Y:S02]  /*4070*/  ISETP.GT.AND P4, PT, R18.reuse, R10, PT ;  /* 0x0000000a1200720c */ /* 0x040fe40003f84270 */
[----:B------:R-:W-:Y:S02]  /*4080*/  ISETP.GT.AND P6, PT, R18, R9, PT ;  /* 0x000000091200720c */ /* 0x000fe40003fc4270 */
[----:B------:R-:W-:Y:S01]  /*4090*/  FSEL R58, R58, -INF , !P4 ;  /* 0xff8000003a3a7808 */ /* 0x000fe20006000000 */
[----:B------:R-:W-:Y:S01]  /*40a0*/  HMMA.16816.F32.BF16 R84, R4, R100, R80 ;  /* 0x000000640454723c */ /* 0x000fe20000041850 */
[----:B------:R-:W-:Y:S02]  /*40b0*/  FSEL R59, R59, -INF , !P6 ;  /* 0xff8000003b3b7808 */ /* 0x000fe40007000000 */
[----:B------:R-:W-:-:S05]  /*40c0*/  ISETP.GT.AND P5, PT, R18, R3, PT ;  /* 0x000000031200720c */ /* 0x000fca0003fa4270 */
[----:B------:R-:W-:Y:S01]  /*40d0*/  HMMA.16816.F32.BF16 R128, R4, R102, R76 ;  /* 0x000000660480723c */ /* 0x000fe2000004184c */
[----:B------:R-:W-:Y:S02]  /*40e0*/  IMAD.U32 R4, RZ, RZ, UR21 ;  /* 0x00000015ff047e24 */ /* 0x000fe4000f8e00ff */
[C---:B------:R-:W-:Y:S02]  /*40f0*/  VIADD R7, R0.reuse, 0x21 ;  /* 0x0000002100077836 */ /* 0x040fe40000000000 */
[----:B------:R-:W-:Y:S01]  /*4100*/  VIADD R6, R0, 0x28 ;  /* 0x0000002800067836 */ /* 0x000fe20000000000 */
[----:B------:R-:W-:Y:S01]  /*4110*/  IADD3 R2, PT, PT, R2, 0x1, R4 ;  /* 0x0000000102027810 */ /* 0x000fe20007ffe004 */
[C---:B------:R-:W-:Y:S01]  /*4120*/  VIADD R5, R0.reuse, 0x29 ;  /* 0x0000002900057836 */ /* 0x040fe20000000000 */
[----:B------:R-:W-:Y:S01]  /*4130*/  HMMA.16816.F32.BF16 R40, R24, R100, R40 ;  /* 0x000000641828723c */ /* 0x000fe20000041828 */
[----:B------:R-:W-:Y:S01]  /*4140*/  VIADD R4, R0, 0x30 ;  /* 0x0000003000047836 */ /* 0x000fe20000000000 */
[----:B------:R-:W-:-:S02]  /*4150*/  ISETP.GT.AND P3, PT, R18, R7, PT ;  /* 0x000000071200720c */ /* 0x000fc40003f64270 */
[----:B------:R-:W-:Y:S02]  /*4160*/  ISETP.GT.AND P0, PT, R18, R6, PT ;  /* 0x000000061200720c */ /* 0x000fe40003f04270 */
[----:B------:R-:W-:Y:S02]  /*4170*/  FSEL R55, R55, -INF , !P3 ;  /* 0xff80000037377808 */ /* 0x000fe40005800000 */
[----:B------:R-:W-:Y:S01]  /*4180*/  FSEL R50, R50, -INF , !P0 ;  /* 0xff80000032327808 */ /* 0x000fe20004000000 */
[----:B------:R-:W-:Y:S01]  /*4190*/  HMMA.16816.F32.BF16 R36, R24, R102, R112 ;  /* 0x000000661824723c */ /* 0x000fe20000041870 */
[C---:B------:R-:W-:Y:S02]  /*41a0*/  ISETP.GT.AND P4, PT, R18.reuse, R5, PT ;  /* 0x000000051200720c */ /* 0x040fe40003f84270 */
[C---:B------:R-:W-:Y:S02]  /*41b0*/  ISETP.GT.AND P6, PT, R18.reuse, R4, PT ;  /* 0x000000041200720c */ /* 0x040fe40003fc4270 */
[----:B------:R-:W-:-:S02]  /*41c0*/  ISETP.GT.AND P3, PT, R18, R16, PT ;  /* 0x000000101200720c */ /* 0x000fc40003f64270 */
[----:B------:R-:W-:Y:S01]  /*41d0*/  ISETP.GT.AND P0, PT, R18, R17, PT ;  /* 0x000000111200720c */ /* 0x000fe20003f04270 */
[----:B------:R-:W-:Y:S01]  /*41e0*/  VIADD R18, R241, 0x40 ;  /* 0x00000040f1127836 */ /* 0x000fe20000000000 */
[----:B------:R-:W-:Y:S02]  /*41f0*/  FSEL R51, R51, -INF , !P4 ;  /* 0xff80000033337808 */ /* 0x000fe40006000000 */
[----:B------:R-:W-:Y:S02]  /*4200*/  FSEL R47, R42, -INF , !P6 ;  /* 0xff8000002a2f7808 */ /* 0x000fe40007000000 */
[----:B------:R-:W-:Y:S02]  /*4210*/  ISETP.GT.AND P4, PT, R18, R0, PT ;  /* 0x000000001200720c */ /* 0x000fe40003f84270 */
[----:B------:R-:W-:Y:S02]  /*4220*/  FSEL R67, R43, -INF , !P5 ;  /* 0xff8000002b437808 */ /* 0x000fe40006800000 */
[----:B------:R-:W-:-:S02]  /*4230*/  FSEL R21, R108, -INF , !P4 ;  /* 0xff8000006c157808 */ /* 0x000fc40006000000 */
[C---:B------:R-:W-:Y:S02]  /*4240*/  ISETP.GT.AND P6, PT, R18.reuse, R15, PT ;  /* 0x0000000f1200720c */ /* 0x040fe40003fc4270 */
[C---:B------:R-:W-:Y:S02]  /*4250*/  ISETP.GT.AND P5, PT, R18.reuse, R14, PT ;  /* 0x0000000e1200720c */ /* 0x040fe40003fa4270 */
[----:B------:R-:W-:Y:S02]  /*4260*/  ISETP.GT.AND P4, PT, R18, R13, PT ;  /* 0x0000000d1200720c */ /* 0x000fe40003f84270 */
[----:B------:R-:W-:Y:S02]  /*4270*/  FSEL R24, R109, -INF , !P6 ;  /* 0xff8000006d187808 */ /* 0x000fe40007000000 */
        /* <DEDUP_REMOVED lines=11> */
[C-C-:B------:R-:W-:Y:S02]  /*4330*/  VIADDMNMX R244, R2.reuse, 0x8, R19.reuse, PT ;  /* 0x0000000802f47846 */ /* 0x140fe40003800113 */
[C-C-:B------:R-:W-:Y:S02]  /*4340*/  VIADDMNMX R242, R2.reuse, 0x40, R19.reuse, PT ;  /* 0x0000004002f27846 */ /* 0x140fe40003800113 */
[----:B------:R-:W-:-:S02]  /*4350*/  VIADDMNMX R245, R2, 0x48, R19, PT ;  /* 0x0000004802f57846 */ /* 0x000fc40003800113 */
[----:B------:R-:W-:Y:S01]  /*4360*/  VIMNMX R243, PT, PT, R2, UR25, PT ;  /* 0x0000001902f37c48 */ /* 0x000fe2000bfe0100 */
[----:B------:R-:W-:Y:S01]  /*4370*/  VIADD R2, R241, 0x48 ;  /* 0x00000048f1027836 */ /* 0x000fe20000000000 */
[----:B------:R-:W-:Y:S02]  /*4380*/  FSEL R33, R93, -INF , !P6 ;  /* 0xff8000005d217808 */ /* 0x000fe40007000000 */
[----:B------:R-:W-:Y:S02]  /*4390*/  FSEL R34, R116, -INF , !P5 ;  /* 0xff80000074227808 */ /* 0x000fe40006800000 */
[----:B------:R-:W-:Y:S02]  /*43a0*/  FSEL R42, R117, -INF , !P4 ;  /* 0xff800000752a7808 */ /* 0x000fe40006000000 */
[C---:B------:R-:W-:Y:S02]  /*43b0*/  ISETP.GT.AND P6, PT, R18.reuse, R6, PT ;  /* 0x000000061200720c */ /* 0x040fe40003fc4270 */
[----:B------:R-:W-:-:S02]  /*43c0*/  ISETP.GT.AND P5, PT, R18, R5, PT ;  /* 0x000000051200720c */ /* 0x000fc40003fa4270 */
[----:B------:R-:W-:Y:S02]  /*43d0*/  ISETP.GT.AND P4, PT, R18, R4, PT ;  /* 0x000000041200720c */ /* 0x000fe40003f84270 */
[----:B------:R-:W-:Y:S02]  /*43e0*/  FSEL R43, R88, -INF , !P6 ;  /* 0xff800000582b7808 */ /* 0x000fe40007000000 */
[----:B------:R-:W-:Y:S02]  /*43f0*/  FSEL R45, R89, -INF , !P5 ;  /* 0xff800000592d7808 */ /* 0x000fe40006800000 */
[----:B------:R-:W-:Y:S02]  /*4400*/  FSEL R46, R84, -INF , !P4 ;  /* 0xff800000542e7808 */ /* 0x000fe40006000000 */
[----:B------:R-:W-:Y:S02]  /*4410*/  ISETP.GT.AND P6, PT, R18, R3, PT ;  /* 0x000000031200720c */ /* 0x000fe40003fc4270 */
[----:B------:R-:W-:-:S02]  /*4420*/  ISETP.GT.AND P5, PT, R241, R0, PT ;  /* 0x00000000f100720c */ /* 0x000fc40003fa4270 */
[----:B------:R-:W-:Y:S02]  /*4430*/  ISETP.GT.AND P4, PT, R2, R0, PT ;  /* 0x000000000200720c */ /* 0x000fe40003f84270 */
[----:B------:R-:W-:Y:S02]  /*4440*/  FSEL R80, R39, -INF , !P0 ;  /* 0xff80000027507808 */ /* 0x000fe40004000000 */
[----:B------:R-:W-:Y:S02]  /*4450*/  FSEL R70, R85, -INF , !P6 ;  /* 0xff80000055467808 */ /* 0x000fe40007000000 */
[----:B------:R-:W-:Y:S02]  /*4460*/  FSEL R22, R72, -INF , !P5 ;  /* 0xff80000048167808 */ /* 0x000fe40006800000 */
[----:B------:R-:W-:Y:S02]  /*4470*/  FSEL R19, R110, -INF , !P4 ;  /* 0xff8000006e137808 */ /* 0x000fe40006000000 */
[----:B------:R-:W-:-:S02]  /*4480*/  ISETP.GE.AND P0, PT, R0, R245, PT ;  /* 0x000000f50000720c */ /* 0x000fc40003f06270 */
[----:B------:R-:W-:Y:S02]  /*4490*/  ISETP.GT.AND P6, PT, R241, R15, PT ;  /* 0x0000000ff100720c */ /* 0x000fe40003fc4270 */
[C---:B------:R-:W-:Y:S02]  /*44a0*/  ISETP.GT.AND P5, PT, R18.reuse, R16, PT ;  /* 0x000000101200720c */ /* 0x040fe40003fa4270 */
[----:B------:R-:W-:Y:S02]  /*44b0*/  ISETP.GT.AND P4, PT, R18, R17, PT ;  /* 0x000000111200720c */ /* 0x000fe40003f84270 */
[----:B------:R-:W-:Y:S02]  /*44c0*/  FSEL R66, R38, -INF , !P3 ;  /* 0xff80000026427808 */ /* 0x000fe40005800000 */
[----:B------:R-:W-:Y:S02]  /*44d0*/  ISETP.GT.AND P3, PT, R2, R15, PT ;  /* 0x0000000f0200720c */ /* 0x000fe40003f64270 */
[----:B------:R-:W-:-:S02]  /*44e0*/  FSEL R63, R19, -INF , !P0 ;  /* 0xff800000133f7808 */ /* 0x000fc40004000000 */
[----:B------:R-:W-:Y:S02]  /*44f0*/  FSEL R23, R73, -INF , !P6 ;  /* 0xff80000049177808 */ /* 0x000fe40007000000 */
[----:B------:R-:W-:Y:S02]  /*4500*/  FSEL R71, R128, -INF , !P5 ;  /* 0xff80000080477808 */ /* 0x000fe40006800000 */
[----:B------:R-:W-:Y:S02]  /*4510*/  FSEL R82, R129, -INF , !P4 ;  /* 0xff80000081527808 */ /* 0x000fe40006000000 */
[----:B------:R-:W-:Y:S02]  /*4520*/  ISETP.GT.AND P0, PT, R2, R14, PT ;  /* 0x0000000e0200720c */ /* 0x000fe40003f04270 */
[C---:B------:R-:W-:Y:S02]  /*4530*/  ISETP.GE.AND P6, PT, R0.reuse, R243, PT ;  /* 0x000000f30000720c */ /* 0x040fe40003fc6270 */
[----:B------:R-:W-:-:S02]  /*4540*/  ISETP.GE.AND P5, PT, R0, R244, PT ;  /* 0x000000f40000720c */ /* 0x000fc40003fa6270 */
[----:B------:R-:W-:Y:S02]  /*4550*/  ISETP.GE.AND P4, PT, R0, R242, PT ;  /* 0x000000f20000720c */ /* 0x000fe40003f86270 */
[----:B------:R-:W-:Y:S02]  /*4560*/  FSEL R0, R111, -INF , !P3 ;  /* 0xff8000006f007808 */ /* 0x000fe40005800000 */
[----:B------:R-:W-:Y:S02]  /*4570*/  ISETP.GT.AND P3, PT, R241, R14, PT ;  /* 0x0000000ef100720c */ /* 0x000fe40003f64270 */
[----:B------:R-:W-:Y:S02]  /*4580*/  FSEL R18, R106, -INF , !P0 ;  /* 0xff8000006a127808 */ /* 0x000fe40004000000 */
[----:B------:R-:W-:Y:S02]  /*4590*/  ISETP.GE.AND P0, PT, R15, R245, PT ;  /* 0x000000f50f00720c */ /* 0x000fe40003f06270 */
[----:B------:R-:W-:-:S02]  /*45a0*/  FSEL R19, R68, -INF , !P3 ;  /* 0xff80000044137808 */ /* 0x000fc40005800000 */
[----:B------:R-:W-:Y:S02]  /*45b0*/  ISETP.GE.AND P3, PT, R15, R242, PT ;  /* 0x000000f20f00720c */ /* 0x000fe40003f66270 */
[----:B------:R-:W-:Y:S02]  /*45c0*/  FSEL R61, R0, -INF , !P0 ;  /* 0xff800000003d7808 */ /* 0x000fe40004000000 */
[----:B------:R-:W-:Y:S02]  /*45d0*/  ISETP.GE.AND P0, PT, R14, R245, PT ;  /* 0x000000f50e00720c */ /* 0x000fe40003f06270 */
[----:B------:R-:W-:Y:S02]  /*45e0*/  FSEL R22, R22, -INF , !P6 ;  /* 0xff80000016167808 */ /* 0x000fe40007000000 */
[----:B------:R-:W-:Y:S02]  /*45f0*/  FSEL R28, R28, -INF , !P5 ;  /* 0xff8000001c1c7808 */ /* 0x000fe40006800000 */
[----:B------:R-:W-:-:S02]  /*4600*/  FSEL R62, R21, -INF , !P4 ;  /* 0xff800000153e7808 */ /* 0x000fc40006000000 */
[----:B------:R-:W-:Y:S02]  /*4610*/  FSEL R39, R24, -INF , !P3 ;  /* 0xff80000018277808 */ /* 0x000fe40005800000 */
[----:B------:R-:W-:Y:S02]  /*4620*/  ISETP.GT.AND P5, PT, R241, R13, PT ;  /* 0x0000000df100720c */ /* 0x000fe40003fa4270 */
[C---:B------:R-:W-:Y:S02]  /*4630*/  ISETP.GE.AND P6, PT, R15.reuse, R243, PT ;  /* 0x000000f30f00720c */ /* 0x040fe40003fc6270 */
[----:B------:R-:W-:Y:S02]  /*4640*/  ISETP.GE.AND P4, PT, R15, R244, PT ;  /* 0x000000f40f00720c */ /* 0x000fe40003f86270 */
[----:B------:R-:W-:Y:S02]  /*4650*/  ISETP.GT.AND P3, PT, R2, R13, PT ;  /* 0x0000000d0200720c */ /* 0x000fe40003f64270 */
[----:B------:R-:W-:-:S02]  /*4660*/  FSEL R38, R18, -INF , !P0 ;  /* 0xff80000012267808 */ /* 0x000fc40004000000 */
[----:B------:R-:W-:Y:S02]  /*4670*/  ISETP.GT.AND P0, PT, R2, R12, PT ;  /* 0x0000000c0200720c */ /* 0x000fe40003f04270 */
[----:B------:R-:W-:Y:S02]  /*4680*/  FSEL R21, R69, -INF , !P5 ;  /* 0xff80000045157808 */ /* 0x000fe40006800000 */
[----:B------:R-:W-:Y:S02]  /*4690*/  FSEL R23, R23, -INF , !P6 ;  /* 0xff80000017177808 */ /* 0x000fe40007000000 */
[----:B------:R-:W-:Y:S02]  /*46a0*/  FSEL R29, R29, -INF , !P4 ;  /* 0xff8000001d1d7808 */ /* 0x000fe40006000000 */
[----:B------:R-:W-:Y:S02]  /*46b0*/  FSEL R0, R107, -INF , !P3 ;  /* 0xff8000006b007808 */ /* 0x000fe40005800000 */
[----:B------:R-:W-:-:S02]  /*46c0*/  ISETP.GE.AND P6, PT, R14, R243, PT ;  /* 0x000000f30e00720c */ /* 0x000fc40003fc6270 */
[C---:B------:R-:W-:Y:S02]  /*46d0*/  ISETP.GE.AND P5, PT, R14.reuse, R244, PT ;  /* 0x000000f40e00720c */ /* 0x040fe40003fa6270 */
[----:B------:R-:W-:Y:S02]  /*46e0*/  ISETP.GE.AND P4, PT, R14, R242, PT ;  /* 0x000000f20e00720c */ /* 0x000fe40003f86270 */
        /* <DEDUP_REMOVED lines=54> */
[----:B------:R-:W-:Y:S02]  /*4a50*/  FSEL R84, R0, -INF , !P0 ;  /* 0xff80000000547808 */ /* 0x000fe40004000000 */
[----:B------:R-:W-:Y:S02]  /*4a60*/  ISETP.GT.AND P5, PT, R241, R7, PT ;  /* 0x00000007f100720c */ /* 0x000fe40003fa4270 */
[----:B------:R-:W-:Y:S02]  /*4a70*/  ISETP.GE.AND P0, PT, R8, R245, PT ;  /* 0x000000f50800720c */ /* 0x000fe40003f06270 */
[----:B------:R-:W-:-:S02]  /*4a80*/  FSEL R44, R13, -INF , !P6 ;  /* 0xff8000000d2c7808 */ /* 0x000fc40007000000 */
[----:B------:R-:W-:Y:S02]  /*4a90*/  FSEL R77, R32, -INF , !P4 ;  /* 0xff800000204d7808 */ /* 0x000fe40006000000 */
[----:B------:R-:W-:Y:S02]  /*4aa0*/  FSEL R76, R33, -INF , !P3 ;  /* 0xff800000214c7808 */ /* 0x000fe40005800000 */
[C---:B------:R-:W-:Y:S02]  /*4ab0*/  ISETP.GE.AND P6, PT, R9.reuse, R243, PT ;  /* 0x000000f30900720c */ /* 0x040fe40003fc6270 */
[----:B------:R-:W-:Y:S02]  /*4ac0*/  ISETP.GE.AND P4, PT, R9, R244, PT ;  /* 0x000000f40900720c */ /* 0x000fe40003f86270 */
[----:B------:R-:W-:Y:S02]  /*4ad0*/  ISETP.GT.AND P3, PT, R2, R7, PT ;  /* 0x000000070200720c */ /* 0x000fe40003f64270 */
[----:B------:R-:W-:-:S02]  /*4ae0*/  FSEL R12, R53, -INF , !P5 ;  /* 0xff800000350c7808 */ /* 0x000fc40006800000 */
[----:B------:R-:W-:Y:S02]  /*4af0*/  FSEL R138, R10, -INF , !P0 ;  /* 0xff8000000a8a7808 */ /* 0x000fe40004000000 */
[----:B------:R-:W-:Y:S02]  /*4b00*/  ISETP.GE.AND P5, PT, R8, R244, PT ;  /* 0x000000f40800720c */ /* 0x000fe40003fa6270 */
[----:B------:R-:W-:Y:S02]  /*4b10*/  ISETP.GT.AND P0, PT, R2, R6, PT ;  /* 0x000000060200720c */ /* 0x000fe40003f04270 */
[----:B------:R-:W-:Y:S02]  /*4b20*/  FSEL R18, R14, -INF , !P6 ;  /* 0xff8000000e127808 */ /* 0x000fe40007000000 */
[----:B------:R-:W-:Y:S02]  /*4b30*/  FSEL R32, R59, -INF , !P4 ;  /* 0xff8000003b207808 */ /* 0x000fe40006000000 */
[----:B------:R-:W-:-:S02]  /*4b40*/  FSEL R0, R119, -INF , !P3 ;  /* 0xff80000077007808 */ /* 0x000fc40005800000 */
[C---:B------:R-:W-:Y:S02]  /*4b50*/  ISETP.GE.AND P6, PT, R8.reuse, R243, PT ;  /* 0x000000f30800720c */ /* 0x040fe40003fc6270 */
[----:B------:R-:W-:Y:S02]  /*4b60*/  ISETP.GE.AND P4, PT, R8, R242, PT ;  /* 0x000000f20800720c */ /* 0x000fe40003f86270 */
[C---:B------:R-:W-:Y:S02]  /*4b70*/  ISETP.GT.AND P3, PT, R241.reuse, R6, PT ;  /* 0x00000006f100720c */ /* 0x040fe40003f64270 */
[----:B------:R-:W-:Y:S02]  /*4b80*/  FSEL R125, R54, -INF , !P5 ;  /* 0xff800000367d7808 */ /* 0x000fe40006800000 */
[----:B------:R-:W-:Y:S02]  /*4b90*/  FSEL R8, R90, -INF , !P0 ;  /* 0xff8000005a087808 */ /* 0x000fe40004000000 */
[----:B------:R-:W-:-:S02]  /*4ba0*/  ISETP.GT.AND P5, PT, R241, R5, PT ;  /* 0x00000005f100720c */ /* 0x000fc40003fa4270 */
[C---:B------:R-:W-:Y:S02]  /*4bb0*/  ISETP.GE.AND P0, PT, R7.reuse, R245, PT ;  /* 0x000000f50700720c */ /* 0x040fe40003f06270 */
[----:B------:R-:W-:Y:S02]  /*4bc0*/  FSEL R9, R48, -INF , !P3 ;  /* 0xff80000030097808 */ /* 0x000fe40005800000 */
[----:B------:R-:W-:Y:S02]  /*4bd0*/  ISETP.GE.AND P3, PT, R7, R242, PT ;  /* 0x000000f20700720c */ /* 0x000fe40003f66270 */
[----:B------:R-:W-:Y:S02]  /*4be0*/  FSEL R10, R49, -INF , !P5 ;  /* 0xff800000310a7808 */ /* 0x000fe40006800000 */
[----:B------:R-:W-:Y:S02]  /*4bf0*/  FSEL R129, R0, -INF , !P0 ;  /* 0xff80000000817808 */ /* 0x000fe40004000000 */
[----:B------:R-:W-:-:S02]  /*4c00*/  FSEL R137, R34, -INF , !P4 ;  /* 0xff80000022897808 */ /* 0x000fc40006000000 */
[CC--:B------:R-:W-:Y:S02]  /*4c10*/  ISETP.GE.AND P5, PT, R6.reuse, R244.reuse, PT ;  /* 0x000000f40600720c */ /* 0x0c0fe40003fa6270 */
[----:B------:R-:W-:Y:S02]  /*4c20*/  ISETP.GE.AND P0, PT, R6, R245, PT ;  /* 0x000000f50600720c */ /* 0x000fe40003f06270 */
[----:B------:R-:W-:Y:S02]  /*4c30*/  ISETP.GE.AND P4, PT, R7, R244, PT ;  /* 0x000000f40700720c */ /* 0x000fe40003f86270 */
[----:B------:R-:W-:Y:S02]  /*4c40*/  FSEL R103, R11, -INF , !P6 ;  /* 0xff8000000b677808 */ /* 0x000fe40007000000 */
[----:B------:R-:W-:Y:S02]  /*4c50*/  FSEL R127, R42, -INF , !P3 ;  /* 0xff8000002a7f7808 */ /* 0x000fe40005800000 */
[----:B------:R-:W-:-:S02]  /*4c60*/  ISETP.GE.AND P6, PT, R7, R243, PT ;  /* 0x000000f30700720c */ /* 0x000fc40003fc6270 */
[----:B------:R-:W-:Y:S02]  /*4c70*/  ISETP.GE.AND P3, PT, R6, R242, PT ;  /* 0x000000f20600720c */ /* 0x000fe40003f66270 */
        /* <DEDUP_REMOVED lines=8> */
[----:B------:R-:W-:Y:S02]  /*4d00*/  ISETP.GE.AND P6, PT, R6, R243, PT ;  /* 0x000000f30600720c */ /* 0x000fe40003fc6270 */
[----:B------:R-:W-:Y:S02]  /*4d10*/  ISETP.GE.AND P3, PT, R5, R244, PT ;  /* 0x000000f40500720c */ /* 0x000fe40003f66270 */
[----:B------:R-:W-:-:S02]  /*4d20*/  FSEL R15, R86, -INF , !P0 ;  /* 0xff800000560f7808 */ /* 0x000fc40004000000 */
[----:B------:R-:W-:Y:S02]  /*4d30*/  FSEL R0, R41, -INF , !P5 ;  /* 0xff80000029007808 */ /* 0x000fe40006800000 */
[----:B------:R-:W-:Y:S02]  /*4d40*/  FSEL R6, R91, -INF , !P4 ;  /* 0xff8000005b067808 */ /* 0x000fe40006000000 */
[----:B------:R-:W-:Y:S02]  /*4d50*/  ISETP.GE.AND P0, PT, R5, R245, PT ;  /* 0x000000f50500720c */ /* 0x000fe40003f06270 */
[----:B------:R-:W-:Y:S02]  /*4d60*/  ISETP.GT.AND P5, PT, R2, R3, PT ;  /* 0x000000030200720c */ /* 0x000fe40003fa4270 */
[----:B------:R-:W-:Y:S02]  /*4d70*/  FSEL R89, R9, -INF , !P6 ;  /* 0xff80000009597808 */ /* 0x000fe40007000000 */
[----:B------:R-:W-:-:S02]  /*4d80*/  FSEL R91, R51, -INF , !P3 ;  /* 0xff800000335b7808 */ /* 0x000fc40005800000 */
[----:B------:R-:W-:Y:S02]  /*4d90*/  ISETP.GE.AND P6, PT, R5, R243, PT ;  /* 0x000000f30500720c */ /* 0x000fe40003fc6270 */
[----:B------:R-:W-:Y:S02]  /*4da0*/  ISETP.GE.AND P3, PT, R4, R244, PT ;  /* 0x000000f40400720c */ /* 0x000fe40003f66270 */
[----:B------:R-:W-:Y:S02]  /*4db0*/  ISETP.GT.AND P4, PT, R241, R4, PT ;  /* 0x00000004f100720c */ /* 0x000fe40003f84270 */
[----:B------:R-:W-:Y:S02]  /*4dc0*/  FSEL R121, R6, -INF , !P0 ;  /* 0xff80000006797808 */ /* 0x000fe40004000000 */
[----:B------:R-:W-:Y:S02]  /*4dd0*/  FSEL R14, R87, -INF , !P5 ;  /* 0xff800000570e7808 */ /* 0x000fe40006800000 */
[----:B------:R-:W-:-:S02]  /*4de0*/  ISETP.GE.AND P0, PT, R4, R242, PT ;  /* 0x000000f20400720c */ /* 0x000fc40003f06270 */
[-C--:B------:R-:W-:Y:S02]  /*4df0*/  ISETP.GE.AND P5, PT, R3, R243.reuse, PT ;  /* 0x000000f30300720c */ /* 0x080fe40003fa6270 */
[----:B------:R-:W-:Y:S02]  /*4e00*/  FSEL R88, R10, -INF , !P6 ;  /* 0xff8000000a587808 */ /* 0x000fe40007000000 */
[----:B------:R-:W-:Y:S02]  /*4e10*/  FSEL R140, R47, -INF , !P3 ;  /* 0xff8000002f8c7808 */ /* 0x000fe40005800000 */
[----:B------:R-:W-:Y:S02]  /*4e20*/  FSEL R7, R40, -INF , !P4 ;  /* 0xff80000028077808 */ /* 0x000fe40006000000 */
[----:B------:R-:W-:Y:S02]  /*4e30*/  ISETP.GE.AND P6, PT, R4, R243, PT ;  /* 0x000000f30400720c */ /* 0x000fe40003fc6270 */
[----:B------:R-:W-:-:S02]  /*4e40*/  ISETP.GT.AND P3, PT, R241, R16, PT ;  /* 0x00000010f100720c */ /* 0x000fc40003f64270 */
[----:B------:R-:W-:Y:S02]  /*4e50*/  ISETP.GE.AND P4, PT, R5, R242, PT ;  /* 0x000000f20500720c */ /* 0x000fe40003f86270 */
[----:B------:R-:W-:Y:S02]  /*4e60*/  FSEL R141, R46, -INF , !P0 ;  /* 0xff8000002e8d7808 */ /* 0x000fe40004000000 */
[----:B------:R-:W-:Y:S02]  /*4e70*/  FSEL R132, R0, -INF , !P5 ;  /* 0xff80000000847808 */ /* 0x000fe40006800000 */
[----:B------:R-:W-:Y:S02]  /*4e80*/  ISETP.GT.AND P0, PT, R241, R17, PT ;  /* 0x00000011f100720c */ /* 0x000fe40003f04270 */
[----:B------:R-:W-:Y:S02]  /*4e90*/  FMNMX3.FTZ R0, R22, R23, R19, !PT ;  /* 0x0000001716007276 */ /* 0x000fe40007810013 */
[----:B------:R-:W-:-:S02]  /*4ea0*/  FSEL R133, R7, -INF , !P6 ;  /* 0xff80000007857808 */ /* 0x000fc40007000000 */
[----:B------:R-:W-:Y:S02]  /*4eb0*/  FSEL R12, R36, -INF , !P3 ;  /* 0xff800000240c7808 */ /* 0x000fe40005800000 */
[----:B------:R-:W-:Y:S02]  /*4ec0*/  FSEL R98, R45, -INF , !P4 ;  /* 0xff8000002d627808 */ /* 0x000fe40006000000 */
[C---:B------:R-:W-:Y:S02]  /*4ed0*/  ISETP.GE.AND P6, PT, R3.reuse, R244, PT ;  /* 0x000000f40300720c */ /* 0x040fe40003fc6270 */
[C---:B------:R-:W-:Y:S02]  /*4ee0*/  ISETP.GE.AND P5, PT, R3.reuse, R242, PT ;  /* 0x000000f20300720c */ /* 0x040fe40003fa6270 */
[-C--:B------:R-:W-:Y:S02]  /*4ef0*/  ISETP.GE.AND P3, PT, R3, R245.reuse, PT ;  /* 0x000000f50300720c */ /* 0x080fe40003f66270 */
[----:B------:R-:W-:-:S02]  /*4f00*/  ISETP.GE.AND P4, PT, R4, R245, PT ;  /* 0x000000f50400720c */ /* 0x000fc40003f86270 */
[----:B------:R-:W-:Y:S02]  /*4f10*/  FSEL R13, R37, -INF , !P0 ;  /* 0xff800000250d7808 */ /* 0x000fe40004000000 */
[----:B------:R-:W-:Y:S01]  /*4f20*/  FMNMX3.FTZ R3, R0, R21, R72, !PT ;  /* 0x0000001500037276 */ /* 0x000fe20007810048 */
[----:B------:R-:W-:Y:S08]  /*4f30*/  BRA.U !UP0, `(.L_x_547) ;  /* 0x00000001089c7547 */ /* 0x000ff0000b800000 */
[----:B------:R-:W-:-:S04]  /*4f40*/  UIADD3 UR20, UPT, UPT, UR19, -0x2, URZ ;  /* 0xfffffffe13147890 */ /* 0x000fc8000fffe0ff */
[----:B------:R-:W-:Y:S02]  /*4f50*/  UIMAD.WIDE.U32 UR32, UR32, UR20, URZ ;  /* 0x00000014202072a5 */ /* 0x000fe4000f8e00ff */
[----:B------:R-:W-:Y:S02]  /*4f60*/  UIMAD UR20, UR31, UR20, URZ ;  /* 0x000000141f1472a4 */ /* 0x000fe4000f8e02ff */
[----:B------:R-:W-:Y:S02]  /*4f70*/  UIADD3 UR25, UP0, UPT, UR38, UR32, URZ ;  /* 0x0000002026197290 */ /* 0x000fe4000ff1e0ff */
[----:B------:R-:W-:Y:S01]  /*4f80*/  UIADD3 UR20, UPT, UPT, UR33, UR20, URZ ;  /* 0x0000001421147290 */ /* 0x000fe2000fffe0ff */
[----:B------:R-:W-:Y:S01]  /*4f90*/  IMAD.U32 R4, RZ, RZ, UR32 ;  /* 0x00000020ff047e24 */ /* 0x000fe2000f8e00ff */
[----:B------:R-:W-:Y:S01]  /*4fa0*/  UIADD3 UR23, UP1, UPT, UR38, UR25, URZ ;  /* 0x0000001926177290 */ /* 0x000fe2000ff3e0ff */
[----:B------:R-:W-:Y:S02]  /*4fb0*/  IMAD.U32 R5, RZ, RZ, UR33 ;  /* 0x00000021ff057e24 */ /* 0x000fe4000f8e00ff */
[----:B------:R-:W-:Y:S01]  /*4fc0*/  IMAD.U32 R5, RZ, RZ, UR25 ;  /* 0x00000019ff057e24 */ /* 0x000fe2000f8e00ff */
[----:B------:R-:W-:Y:S01]  /*4fd0*/  LEA R10, P0, R4, R166, 0x1 ;  /* 0x000000a6040a7211 */ /* 0x000fe200078008ff */
[----:B------:R-:W-:Y:S01]  /*4fe0*/  IMAD.U32 R0, RZ, RZ, UR20 ;  /* 0x00000014ff007e24 */ /* 0x000fe2000f8e00ff */
[----:B------:R-:W-:-:S02]  /*4ff0*/  UIADD3.X UR20, UPT, UPT, UR37, UR20, URZ, UP0, !UPT ;  /* 0x0000001425147290 */ /* 0x000fc400087fe4ff */
[----:B------:R-:W-:Y:S02]  /*5000*/  ULEA UR25, UP0, UR12, UR25, 0x5 ;  /* 0x000000190c197291 */ /* 0x000fe4000f8028ff */
[-C--:B------:R-:W-:Y:S01]  /*5010*/  LEA.HI.X R11, R4, R165.reuse, R0, 0x1, P0 ;  /* 0x000000a5040b7211 */ /* 0x080fe200000f0c00 */
[----:B------:R-:W-:Y:S01]  /*5020*/  UIADD3.X UR21, UPT, UPT, UR37, UR20, URZ, UP1, !UPT ;  /* 0x0000001425157290 */ /* 0x000fe20008ffe4ff */
[CC--:B------:R-:W-:Y:S01]  /*5030*/  LEA R8, P0, R5.reuse, R166.reuse, 0x1 ;  /* 0x000000a605087211 */ /* 0x0c0fe200078008ff */
[----:B------:R-:W-:Y:S01]  /*5040*/  IMAD.U32 R4, RZ, RZ, UR23 ;  /* 0x00000017ff047e24 */ /* 0x000fe2000f8e00ff */
[----:B------:R-:W-:Y:S01]  /*5050*/  MOV R0, UR20 ;  /* 0x0000001400007c02 */ /* 0x000fe20008000f00 */
[----:B------:R-:W-:Y:S01]  /*5060*/  ULEA.HI.X UR20, UR12, UR20, UR13, 0x5, UP0 ;  /* 0x000000140c147291 */ /* 0x000fe200080f2c0d */
[----:B------:R-:W-:Y:S01]  /*5070*/  @!PT LDS RZ, [RZ] ;  /* 0x00000000fffff984 */ /* 0x000fe20000000800 */
[----:B------:R-:W-:Y:S01]  /*5080*/  @!PT LDS RZ, [RZ] ;  /* 0x00000000fffff984 */ /* 0x000fe20000000800 */
[----:B------:R-:W-:Y:S01]  /*5090*/  @!PT LDS RZ, [RZ] ;  /* 0x00000000fffff984 */ /* 0x000fe20000000800 */
[----:B------:R1:W-:Y:S02]  /*50a0*/  LDGSTS.E.BYPASS.LTC128B.128 [R20+0x8000], desc[UR16][R10.64] ;  /* 0x080000000a147fae */ /* 0x0003e4000b981a10 */
[----:B------:R-:W-:Y:S01]  /*50b0*/  LEA.HI.X R9, R5, R165, R0, 0x1, P0 ;  /* 0x000000a505097211 */ /* 0x000fe200000f0c00 */
[----:B------:R-:W-:Y:S01]  /*50c0*/  IMAD.U32 R5, RZ, RZ, UR21 ;  /* 0x00000015ff057e24 */ /* 0x000fe2000f8e00ff */
[----:B------:R-:W-:Y:S01]  /*50d0*/  LEA R6, P0, R4, R166, 0x1 ;  /* 0x000000a604067211 */ /* 0x000fe200078008ff */
[----:B------:R1:W-:Y:S01]  /*50e0*/  LDGSTS.E.BYPASS.LTC128B.128 [R20+0xa000], desc[UR16][R10.64+0x80] ;  /* 0x0a0000800a147fae */ /* 0x0003e2000b981a10 */
[----:B------:R-:W-:-:S02]  /*50f0*/  MOV R0, UR25 ;  /* 0x0000001900007c02 */ /* 0x000fc40008000f00 */
[-C--:B------:R-:W-:Y:S01]  /*5100*/  LEA.HI.X R7, R4, R165.reuse, R5, 0x1, P0 ;  /* 0x000000a504077211 */ /* 0x080fe200000f0c05 */
[----:B------:R-:W-:Y:S01]  /*5110*/  IMAD.U32 R5, RZ, RZ, UR20 ;  /* 0x00000014ff057e24 */ /* 0x000fe2000f8e00ff */
[C---:B------:R-:W-:Y:S01]  /*5120*/  LEA R4, P0, R0.reuse, R166, 0x1 ;  /* 0x000000a600047211 */ /* 0x040fe200078008ff */
[----:B------:R1:W-:Y:S03]  /*5130*/  LDGSTS.E.BYPASS.LTC128B.128 [R20+0x8800], desc[UR16][R8.64] ;  /* 0x0880000008147fae */ /* 0x0003e6000b981a10 */
[----:B------:R-:W-:Y:S01]  /*5140*/  LEA.HI.X R5, R0, R165, R5, 0x1, P0 ;  /* 0x000000a500057211 */ /* 0x000fe200000f0c05 */
[----:B------:R1:W-:Y:S04]  /*5150*/  LDGSTS.E.BYPASS.LTC128B.128 [R20+0xa800], desc[UR16][R8.64+0x80] ;  /* 0x0a80008008147fae */ /* 0x0003e8000b981a10 */
[----:B------:R1:W-:Y:S04]  /*5160*/  LDGSTS.E.BYPASS.LTC128B.128 [R20+0x9000], desc[UR16][R6.64] ;  /* 0x0900000006147fae */ /* 0x0003e8000b981a10 */
[----:B------:R1:W-:Y:S04]  /*5170*/  LDGSTS.E.BYPASS.LTC128B.128 [R20+0xb000], desc[UR16][R6.64+0x80] ;  /* 0x0b00008006147fae */ /* 0x0003e8000b981a10 */
[----:B------:R1:W-:Y:S04]  /*5180*/  LDGSTS.E.BYPASS.LTC128B.128 [R20+0x9800], desc[UR16][R4.64] ;  /* 0x0980000004147fae */ /* 0x0003e8000b981a10 */
[----:B------:R1:W-:Y:S04]  /*5190*/  LDGSTS.E.BYPASS.LTC128B.128 [R20+0xb800], desc[UR16][R4.64+0x80] ;  /* 0x0b80008004147fae */ /* 0x0003e8000b981a10 */
[----:B------:R-:W0:Y:S02]  /*51a0*/  LDGDEPBAR ;  /* 0x00000000000079af */ /* 0x000e240000000000 */
.L_x_547:
[----:B------:R-:W-:Y:S01]  /*51b0*/  FMNMX3.FTZ R0, R3, R56, R44, !PT ;  /* 0x0000003803007276 */ /* 0x000fe2000781002c */
[----:B------:R-:W2:Y:S01]  /*51c0*/  LDCU UR20, c[0x0][0x45c] ;  /* 0x00008b80ff1477ac */ /* 0x000ea20008000800 */
[----:B------:R-:W-:Y:S02]  /*51d0*/  FMNMX3.FTZ R3, R28, R29, R31, !PT ;  /* 0x0000001d1c037276 */ /* 0x000fe4000781001f */
[----:B------:R-:W-:Y:S01]  /*51e0*/  FMNMX3.FTZ R0, R0, R18, R103, !PT ;  /* 0x0000001200007276 */ /* 0x000fe20007810067 */
[----:B------:R-:W-:Y:S01]  /*51f0*/  UISETP.GT.U32.AND UP0, UPT, UR29, UR14, UPT ;  /* 0x0000000e1d00728c */ /* 0x000fe2000bf04070 */
[----:B------:R-:W-:Y:S02]  /*5200*/  FSEL R128, R70, -INF , !P5 ;  /* 0xff80000046807808 */ /* 0x000fe40006800000 */
[----:B-1----:R-:W-:Y:S02]  /*5210*/  FMNMX3.FTZ R4, R0, R96, R89, !PT ;  /* 0x0000006000047276 */ /* 0x002fe40007810059 */
[----:B------:R-:W-:-:S02]  /*5220*/  FMNMX3.FTZ R0, R62, R39, R25, !PT ;  /* 0x000000273e007276 */ /* 0x000fc40007810019 */
[C---:B------:R-:W-:Y:S02]  /*5230*/  ISETP.GE.AND P5, PT, R16.reuse, R244, PT ;  /* 0x000000f41000720c */ /* 0x040fe40003fa6270 */
[----:B------:R-:W-:Y:S02]  /*5240*/  ISETP.GE.AND P0, PT, R16, R243, PT ;  /* 0x000000f31000720c */ /* 0x000fe40003f06270 */
[----:B------:R-:W-:Y:S02]  /*5250*/  FMNMX3.FTZ R3, R3, R35, R75, !PT ;  /* 0x0000002303037276 */ /* 0x000fe4000781004b */
[----:B------:R-:W-:Y:S02]  /*5260*/  FMNMX3.FTZ R0, R0, R26, R79, !PT ;  /* 0x0000001a00007276 */ /* 0x000fe4000781004f */
[----:B------:R-:W-:Y:S02]  /*5270*/  FSEL R99, R66, -INF , !P5 ;  /* 0xff80000042637808 */ /* 0x000fe40006800000 */
[----:B------:R-:W-:-:S02]  /*5280*/  FSEL R90, R12, -INF , !P0 ;  /* 0xff8000000c5a7808 */ /* 0x000fc40004000000 */
[----:B------:R-:W-:Y:S02]  /*5290*/  ISETP.GE.AND P5, PT, R17, R243, PT ;  /* 0x000000f31100720c */ /* 0x000fe40003fa6270 */
[----:B------:R-:W-:Y:S02]  /*52a0*/  FMNMX3.FTZ R4, R4, R88, R133, !PT ;  /* 0x0000005804047276 */ /* 0x000fe40007810085 */
[----:B------:R-:W-:Y:S02]  /*52b0*/  FMNMX3.FTZ R3, R3, R74, R73, !PT ;  /* 0x0000004a03037276 */ /* 0x000fe40007810049 */
[----:B------:R-:W-:Y:S02]  /*52c0*/  FMNMX3.FTZ R0, R0, R78, R77, !PT ;  /* 0x0000004e00007276 */ /* 0x000fe4000781004d */
[----:B------:R-:W-:Y:S02]  /*52d0*/  FSEL R87, R13, -INF , !P5 ;  /* 0xff8000000d577808 */ /* 0x000fe40006800000 */
[----:B------:R-:W-:-:S02]  /*52e0*/  FMNMX3.FTZ R4, R4, R132, R90, !PT ;  /* 0x0000008404047276 */ /* 0x000fc4000781005a */
[----:B------:R-:W-:Y:S02]  /*52f0*/  FMNMX3.FTZ R3, R3, R32, R125, !PT ;  /* 0x0000002003037276 */ /* 0x000fe4000781007d */
[----:B------:R-:W-:Y:S02]  /*5300*/  FMNMX3.FTZ R0, R0, R76, R137, !PT ;  /* 0x0000004c00007276 */ /* 0x000fe40007810089 */
[----:B------:R-:W-:Y:S02]  /*5310*/  FMNMX.FTZ R135, R87, R4, !PT ;  /* 0x0000000457877209 */ /* 0x000fe40007810000 */
[----:B------:R-:W-:Y:S02]  /*5320*/  FMNMX3.FTZ R3, R3, R102, R101, !PT ;  /* 0x0000006603037276 */ /* 0x000fe40007810065 */
[----:B------:R-:W-:Y:S01]  /*5330*/  FMNMX3.FTZ R0, R0, R127, R124, !PT ;  /* 0x0000007f00007276 */ /* 0x000fe2000781007c */
[----:B------:R-:W1:Y:S01]  /*5340*/  SHFL.BFLY PT, R6, R135, 0x2, 0x1f ;  /* 0x0c401f0087067f89 */ /* 0x000e6200000e0000 */
[----:B------:R-:W-:-:S02]  /*5350*/  FMNMX3.FTZ R4, R3, R91, R140, !PT ;  /* 0x0000005b03047276 */ /* 0x000fc4000781008c */
[----:B------:R-:W-:Y:S02]  /*5360*/  FMNMX3.FTZ R3, R0, R98, R141, !PT ;  /* 0x0000006200037276 */ /* 0x000fe4000781008d */
[----:B------:R-:W-:Y:S02]  /*5370*/  FSEL R123, R67, -INF , !P6 ;  /* 0xff800000437b7808 */ /* 0x000fe40007000000 */
[----:B------:R-:W-:Y:S02]  /*5380*/  ISETP.GE.AND P5, PT, R16, R242, PT ;  /* 0x000000f21000720c */ /* 0x000fe40003fa6270 */
[----:B------:R-:W-:Y:S02]  /*5390*/  FMNMX3.FTZ R0, R63, R61, R38, !PT ;  /* 0x0000003d3f007276 */ /* 0x000fe40007810026 */
[----:B------:R-:W-:Y:S02]  /*53a0*/  ISETP.GE.AND P6, PT, R17, R244, PT ;  /* 0x000000f41100720c */ /* 0x000fe40003fc6270 */
[----:B------:R-:W-:-:S02]  /*53b0*/  FSEL R122, R71, -INF , !P5 ;  /* 0xff800000477a7808 */ /* 0x000fc40006800000 */
[----:B------:R-:W-:Y:S02]  /*53c0*/  FMNMX3.FTZ R0, R0, R24, R85, !PT ;  /* 0x0000001800007276 */ /* 0x000fe40007810055 */
[----:B------:R-:W-:Y:S02]  /*53d0*/  ISETP.GE.AND P5, PT, R17, R242, PT ;  /* 0x000000f21100720c */ /* 0x000fe40003fa6270 */
[----:B------:R-:W-:Y:S02]  /*53e0*/  FSEL R86, R80, -INF , !P6 ;  /* 0xff80000050567808 */ /* 0x000fe40007000000 */
[----:B------:R-:W-:Y:S02]  /*53f0*/  FMNMX3.FTZ R4, R4, R123, R99, !PT ;  /* 0x0000007b04047276 */ /* 0x000fe40007810063 */
[----:B------:R-:W-:Y:S02]  /*5400*/  FMNMX3.FTZ R0, R0, R81, R83, !PT ;  /* 0x0000005100007276 */ /* 0x000fe40007810053 */
[----:B------:R-:W-:-:S02]  /*5410*/  FSEL R97, R82, -INF , !P5 ;  /* 0xff80000052617808 */ /* 0x000fc40006800000 */
[----:B------:R-:W-:Y:S02]  /*5420*/  FMNMX3.FTZ R3, R3, R128, R122, !PT ;  /* 0x0000008003037276 */ /* 0x000fe4000781007a */
[----:B------:R-:W-:Y:S02]  /*5430*/  FMNMX.FTZ R134, R86, R4, !PT ;  /* 0x0000000456867209 */ /* 0x000fe40007810000 */
[----:B------:R-:W-:Y:S02]  /*5440*/  ISETP.GT.AND P0, PT, R2, R16, PT ;  /* 0x000000100200720c */ /* 0x000fe40003f04270 */
[----:B------:R-:W-:Y:S01]  /*5450*/  FMNMX3.FTZ R0, R0, R84, R138, !PT ;  /* 0x0000005400007276 */ /* 0x000fe2000781008a */
[----:B------:R-:W3:Y:S01]  /*5460*/  SHFL.BFLY PT, R4, R134, 0x2, 0x1f ;  /* 0x0c401f0086047f89 */ /* 0x000ee200000e0000 */
[----:B------:R-:W-:Y:S02]  /*5470*/  FMNMX.FTZ R136, R97, R3, !PT ;  /* 0x0000000361887209 */ /* 0x000fe40007810000 */
[----:B------:R-:W-:-:S02]  /*5480*/  ISETP.GT.AND P5, PT, R2, R17, PT ;  /* 0x000000110200720c */ /* 0x000fc40003fa4270 */
[----:B------:R-:W-:Y:S01]  /*5490*/  ISETP.GE.AND P6, PT, R16, R245, PT ;  /* 0x000000f51000720c */ /* 0x000fe20003fc6270 */
[----:B------:R-:W4:Y:S01]  /*54a0*/  SHFL.BFLY PT, R5, R136, 0x2, 0x1f ;  /* 0x0c401f0088057f89 */ /* 0x000f2200000e0000 */
[----:B------:R-:W-:Y:S02]  /*54b0*/  FSEL R3, R130, -INF , !P0 ;  /* 0xff80000082037808 */ /* 0x000fe40004000000 */
[----:B------:R-:W-:Y:S02]  /*54c0*/  FSEL R100, R15, -INF , !P4 ;  /* 0xff8000000f647808 */ /* 0x000fe40006000000 */
[----:B------:R-:W-:Y:S02]  /*54d0*/  FMNMX3.FTZ R0, R0, R129, R126, !PT ;  /* 0x0000008100007276 */ /* 0x000fe4000781007e */
[----:B------:R-:W-:Y:S02]  /*54e0*/  ISETP.GE.AND P0, PT, R17, R245, PT ;  /* 0x000000f51100720c */ /* 0x000fe40003f06270 */
[----:B------:R-:W-:-:S02]  /*54f0*/  FSEL R2, R131, -INF , !P5 ;  /* 0xff80000083027808 */ /* 0x000fc40006800000 */
[----:B------:R-:W-:Y:S02]  /*5500*/  FSEL R120, R14, -INF , !P3 ;  /* 0xff8000000e787808 */ /* 0x000fe40005800000 */
[----:B------:R-:W-:Y:S02]  /*5510*/  FSEL R130, R3, -INF , !P6 ;  /* 0xff80000003827808 */ /* 0x000fe40007000000 */
[----:B------:R-:W-:Y:S02]  /*5520*/  FMNMX3.FTZ R0, R0, R121, R100, !PT ;  /* 0x0000007900007276 */ /* 0x000fe40007810064 */
[----:B-1----:R-:W-:Y:S02]  /*5530*/  FMNMX.FTZ R135, R135, R6, !PT ;  /* 0x0000000687877209 */ /* 0x002fe40007810000 */
[----:B------:R-:W-:Y:S02]  /*5540*/  FSEL R131, R2, -INF , !P0 ;  /* 0xff80000002837808 */ /* 0x000fe40004000000 */
[----:B------:R-:W-:Y:S01]  /*5550*/  FMNMX3.FTZ R0, R0, R120, R130, !PT ;  /* 0x0000007800007276 */ /* 0x000fe20007810082 */
[----:B------:R-:W1:Y:S01]  /*5560*/  SHFL.BFLY PT, R2, R135, 0x1, 0x1f ;  /* 0x0c201f0087027f89 */ /* 0x000e6200000e0000 */
[----:B---3--:R-:W-:-:S02]  /*5570*/  FMNMX.FTZ R134, R134, R4, !PT ;  /* 0x0000000486867209 */ /* 0x008fc40007810000 */
[----:B------:R-:W-:Y:S02]  /*5580*/  FMNMX.FTZ R0, R131, R0, !PT ;  /* 0x0000000083007209 */ /* 0x000fe40007810000 */
[----:B----4-:R-:W-:Y:S02]  /*5590*/  FMNMX.FTZ R136, R136, R5, !PT ;  /* 0x0000000588887209 */ /* 0x010fe40007810000 */
[----:B------:R-:W3:Y:S01]  /*55a0*/  SHFL.BFLY PT, R5, R134, 0x1, 0x1f ;  /* 0x0c201f0086057f89 */ /* 0x000ee200000e0000 */
[----:B------:R-:W-:-:S03]  /*55b0*/  LOP3.LUT P3, R239, R238, 0x4, RZ, 0xc0, !PT ;  /* 0x00000004eeef7812 */ /* 0x000fc6000786c0ff */
[----:B------:R-:W4:Y:S04]  /*55c0*/  SHFL.BFLY PT, R3, R0, 0x2, 0x1f ;  /* 0x0c401f0000037f89 */ /* 0x000f2800000e0000 */
[----:B------:R-:W5:Y:S01]  /*55d0*/  SHFL.BFLY PT, R6, R136, 0x1, 0x1f ;  /* 0x0c201f0088067f89 */ /* 0x000f6200000e0000 */
[----:B-1----:R-:W-:-:S04]  /*55e0*/  FMNMX.FTZ R135, R135, R2, !PT ;  /* 0x0000000287877209 */ /* 0x002fc80007810000 */
[C---:B------:R-:W-:Y:S01]  /*55f0*/  FSETP.NEU.FTZ.AND P0, PT, R135.reuse, -INF , PT ;  /* 0xff8000008700780b */ /* 0x040fe20003f1d000 */
[----:B--2---:R-:W-:Y:S01]  /*5600*/  FMUL.FTZ R4, R135, UR20 ;  /* 0x0000001487047c20 */ /* 0x004fe20008410000 */
[----:B---3--:R-:W-:-:S04]  /*5610*/  FMNMX.FTZ R134, R134, R5, !PT ;  /* 0x0000000586867209 */ /* 0x008fc80007810000 */
[----:B------:R-:W-:Y:S02]  /*5620*/  FSEL R4, R4, RZ, P0 ;  /* 0x000000ff04047208 */ /* 0x000fe40000000000 */
[----:B----4-:R-:W-:Y:S02]  /*5630*/  FMNMX.FTZ R0, R0, R3, !PT ;  /* 0x0000000300007209 */ /* 0x010fe40007810000 */
[----:B------:R-:W-:Y:S01]  /*5640*/  LOP3.LUT P0, R230, R238, 0x2, RZ, 0xc0, !PT ;  /* 0x00000002eee67812 */ /* 0x000fe2000780c0ff */
[--C-:B------:R-:W-:Y:S01]  /*5650*/  FFMA.FTZ R3, R22, UR20, -R4.reuse ;  /* 0x0000001416037c23 */ /* 0x100fe20008010804 */
[--C-:B------:R-:W-:Y:S01]  /*5660*/  FFMA.FTZ R2, R23, UR20, -R4.reuse ;  /* 0x0000001417027c23 */ /* 0x100fe20008010804 */
[----:B------:R-:W1:Y:S01]  /*5670*/  SHFL.BFLY PT, R139, R0, 0x1, 0x1f ;  /* 0x0c201f00008b7f89 */ /* 0x000e6200000e0000 */
[----:B------:R-:W-:Y:S01]  /*5680*/  SEL R17, R236, 0xffffffe0, !P0 ;  /* 0xffffffe0ec117807 */ /* 0x000fe20004000000 */
[----:B------:R2:W-:Y:S01]  /*5690*/  MUFU.EX2 R178, R3 ;  /* 0x0000000300b27308 */ /* 0x0005e20000000800 */
[----:B------:R-:W-:Y:S01]  /*56a0*/  FSETP.NEU.FTZ.AND P0, PT, R134, -INF , PT ;  /* 0xff8000008600780b */ /* 0x000fe20003f1d000 */
[----:B------:R-:W-:Y:S01]  /*56b0*/  FFMA.FTZ R5, R19, UR20, -R4 ;  /* 0x0000001413057c23 */ /* 0x000fe20008010804 */
[----:B-----5:R-:W-:Y:S01]  /*56c0*/  FMNMX.FTZ R136, R136, R6, !PT ;  /* 0x0000000688887209 */ /* 0x020fe20007810000 */
[----:B------:R3:W4:Y:S01]  /*56d0*/  MUFU.EX2 R177, R2 ;  /* 0x0000000200b17308 */ /* 0x0007220000000800 */
[----:B------:R-:W-:-:S03]  /*56e0*/  LOP3.LUT R6, R227, 0x200, R164, 0xf8, !PT ;  /* 0x00000200e3067812 */ /* 0x000fc600078ef8a4 */
[----:B------:R5:W-:Y:S01]  /*56f0*/  MUFU.EX2 R205, R5 ;  /* 0x0000000500cd7308 */ /* 0x000be20000000800 */
[----:B------:R-:W-:Y:S01]  /*5700*/  LEA R6, R6, UR6, 0x1 ;  /* 0x0000000606067c11 */ /* 0x000fe2000f8e08ff */
[----:B--2---:R-:W-:-:S04]  /*5710*/  FMUL.FTZ R3, R134, UR20 ;  /* 0x0000001486037c20 */ /* 0x004fc80008410000 */
[----:B------:R-:W-:Y:S01]  /*5720*/  LDSM.16.MT88.4 R116, [R6+0xc000] ;  /* 0x00c000000674783b */ /* 0x000fe20000004200 */
[----:B---3--:R-:W-:Y:S01]  /*5730*/  FFMA.FTZ R2, R21, UR20, -R4 ;  /* 0x0000001415027c23 */ /* 0x008fe20008010804 */
[----:B------:R-:W-:Y:S02]  /*5740*/  FSEL R3, R3, RZ, P0 ;  /* 0x000000ff03037208 */ /* 0x000fe40000000000 */
[----:B------:R-:W-:Y:S01]  /*5750*/  FSETP.NEU.FTZ.AND P0, PT, R136, -INF , PT ;  /* 0xff8000008800780b */ /* 0x000fe20003f1d000 */
[----:B------:R2:W3:Y:S01]  /*5760*/  MUFU.EX2 R168, R2 ;  /* 0x0000000200a87308 */ /* 0x0004e20000000800 */
[----:B-1----:R-:W-:Y:S01]  /*5770*/  FMNMX.FTZ R139, R0, R139, !PT ;  /* 0x0000008b008b7209 */ /* 0x002fe20007810000 */
[--C-:B------:R-:W-:Y:S01]  /*5780*/  FFMA.FTZ R8, R28, UR20, -R3.reuse ;  /* 0x000000141c087c23 */ /* 0x100fe20008010803 */
[--C-:B------:R-:W-:Y:S01]  /*5790*/  FFMA.FTZ R0, R31, UR20, -R3.reuse ;  /* 0x000000141f007c23 */ /* 0x100fe20008010803 */
[----:B-----5:R-:W-:Y:S01]  /*57a0*/  IADD3 R5, PT, PT, R6, R17, RZ ;  /* 0x0000001106057210 */ /* 0x020fe20007ffe0ff */
[----:B------:R-:W-:Y:S01]  /*57b0*/  FFMA.FTZ R7, R29, UR20, -R3 ;  /* 0x000000141d077c23 */ /* 0x000fe20008010803 */
[----:B------:R1:W-:Y:S01]  /*57c0*/  MUFU.EX2 R155, R8 ;  /* 0x00000008009b7308 */ /* 0x0003e20000000800 */
[----:B----4-:R-:W-:-:S02]  /*57d0*/  F2FP.BF16.F32.PACK_AB R28, R177, R178 ;  /* 0x000000b2b11c723e */ /* 0x010fc400000010ff */
[----:B------:R-:W4:Y:S01]  /*57e0*/  LDSM.16.MT88.4 R12, [R5+0xc000] ;  /* 0x00c00000050c783b */ /* 0x000f220000004200 */
[----:B------:R5:W-:Y:S03]  /*57f0*/  MUFU.EX2 R190, R0 ;  /* 0x0000000000be7308 */ /* 0x000be60000000800 */
[----:B------:R-:W-:Y:S01]  /*5800*/  LDSM.16.MT88.4 R172, [R5+0xd800] ;  /* 0x00d8000005ac783b */ /* 0x000fe20000004200 */
[----:B--2---:R-:W-:Y:S01]  /*5810*/  FMUL.FTZ R2, R136, UR20 ;  /* 0x0000001488027c20 */ /* 0x004fe20008410000 */
[----:B------:R2:W2:Y:S01]  /*5820*/  MUFU.EX2 R154, R7 ;  /* 0x00000007009a7308 */ /* 0x0004a20000000800 */
[----:B---3--:R-:W-:-:S03]  /*5830*/  F2FP.BF16.F32.PACK_AB R30, R168, R205 ;  /* 0x000000cda81e723e */ /* 0x008fc600000010ff */
[----:B------:R-:W-:Y:S01]  /*5840*/  FSEL R2, R2, RZ, P0 ;  /* 0x000000ff02027208 */ /* 0x000fe20000000000 */
[----:B-1----:R-:W-:Y:S01]  /*5850*/  FFMA.FTZ R8, R35, UR20, -R3 ;  /* 0x0000001423087c23 */ /* 0x002fe20008010803 */
[----:B------:R-:W-:-:S03]  /*5860*/  FSETP.NEU.FTZ.AND P0, PT, R139, -INF , PT ;  /* 0xff8000008b00780b */ /* 0x000fc60003f1d000 */
[----:B------:R1:W3:Y:S01]  /*5870*/  MUFU.EX2 R179, R8 ;  /* 0x0000000800b37308 */ /* 0x0002e20000000800 */
[----:B-----5:R-:W-:Y:S01]  /*5880*/  FMUL.FTZ R0, R139, UR20 ;  /* 0x000000148b007c20 */ /* 0x020fe20008410000 */
[----:B--2---:R-:W-:-:S04]  /*5890*/  FFMA.FTZ R7, R62, UR20, -R2 ;  /* 0x000000143e077c23 */ /* 0x004fc80008010802 */
[----:B------:R-:W-:Y:S02]  /*58a0*/  FSEL R0, R0, RZ, P0 ;  /* 0x000000ff00007208 */ /* 0x000fe40000000000 */
[----:B------:R-:W-:Y:S01]  /*58b0*/  F2FP.BF16.F32.PACK_AB R29, R154, R155 ;  /* 0x0000009b9a1d723e */ /* 0x000fe200000010ff */
[----:B------:R2:W-:Y:S02]  /*58c0*/  MUFU.EX2 R153, R7 ;  /* 0x0000000700997308 */ /* 0x0005e40000000800 */
[--C-:B------:R-:W-:Y:S01]  /*58d0*/  FFMA.FTZ R9, R61, UR20, -R0.reuse ;  /* 0x000000143d097c23 */ /* 0x100fe20008010800 */
[----:B------:R-:W-:Y:S01]  /*58e0*/  FFMA.FTZ R16, R81, UR20, -R0 ;  /* 0x0000001451107c23 */ /* 0x000fe20008010800 */
[----:B-1----:R-:W-:Y:S02]  /*58f0*/  FFMA.FTZ R8, R39, UR20, -R2 ;  /* 0x0000001427087c23 */ /* 0x002fe40008010802 */
[----:B------:R-:W-:Y:S01]  /*5900*/  MUFU.EX2 R142, R9 ;  /* 0x00000009008e7308 */ /* 0x000fe20000000800 */
[----:B---3--:R-:W-:-:S03]  /*5910*/  F2FP.BF16.F32.PACK_AB R31, R179, R190 ;  /* 0x000000beb31f723e */ /* 0x008fc600000010ff */
[----:B------:R1:W-:Y:S01]  /*5920*/  MUFU.EX2 R152, R8 ;  /* 0x0000000800987308 */ /* 0x0003e20000000800 */
[----:B--2---:R-:W-:-:S03]  /*5930*/  FFMA.FTZ R7, R25, UR20, -R2 ;  /* 0x0000001419077c23 */ /* 0x004fc60008010802 */
[----:B------:R-:W-:Y:S01]  /*5940*/  MUFU.EX2 R213, R16 ;  /* 0x0000001000d57308 */ /* 0x000fe20000000800 */
[----:B----4-:R-:W-:Y:S03]  /*5950*/  HMMA.16816.F32.BF16 R68, R28, R12, RZ ;  /* 0x0000000c1c44723c */ /* 0x010fe600000418ff */
[----:B------:R2:W-:Y:S01]  /*5960*/  MUFU.EX2 R214, R7 ;  /* 0x0000000700d67308 */ /* 0x0005e20000000800 */
[----:B-1----:R-:W-:-:S04]  /*5970*/  FFMA.FTZ R8, R26, UR20, -R2 ;  /* 0x000000141a087c23 */ /* 0x002fc80008010802 */
[----:B------:R1:W3:Y:S01]  /*5980*/  MUFU.EX2 R204, R8 ;  /* 0x0000000800cc7308 */ /* 0x0002e20000000800 */
[----:B--2---:R-:W-:-:S04]  /*5990*/  FFMA.FTZ R7, R63, UR20, -R0 ;  /* 0x000000143f077c23 */ /* 0x004fc80008010800 */
[----:B------:R2:W4:Y:S01]  /*59a0*/  MUFU.EX2 R143, R7 ;  /* 0x00000007008f7308 */ /* 0x0005220000000800 */
[--C-:B-1----:R-:W-:Y:S01]  /*59b0*/  FFMA.FTZ R8, R38, UR20, -R0.reuse ;  /* 0x0000001426087c23 */ /* 0x102fe20008010800 */
[----:B---3--:R-:W-:Y:S01]  /*59c0*/  F2FP.BF16.F32.PACK_AB R26, R204, R214 ;  /* 0x000000d6cc1a723e */ /* 0x008fe200000010ff */
[----:B------:R-:W-:Y:S02]  /*59d0*/  HMMA.16816.F32.BF16 R36, R28, R116, RZ ;  /* 0x000000741c24723c */ /* 0x000fe400000418ff */
[----:B------:R1:W-:Y:S01]  /*59e0*/  MUFU.EX2 R215, R8 ;  /* 0x0000000800d77308 */ /* 0x0003e20000000800 */
[----:B--2---:R-:W-:Y:S01]  /*59f0*/  FFMA.FTZ R7, R24, UR20, -R0 ;  /* 0x0000001418077c23 */ /* 0x004fe20008010800 */
[----:B------:R-:W-:Y:S02]  /*5a00*/  F2FP.BF16.F32.PACK_AB R24, R152, R153 ;  /* 0x000000999818723e */ /* 0x000fe400000010ff */
[----:B----4-:R-:W-:Y:S01]  /*5a10*/  F2FP.BF16.F32.PACK_AB R25, R142, R143 ;  /* 0x0000008f8e19723e */ /* 0x010fe200000010ff */
[----:B------:R2:W3:Y:S01]  /*5a20*/  MUFU.EX2 R159, R7 ;  /* 0x00000007009f7308 */ /* 0x0004e20000000800 */
[----:B-1----:R-:W1:Y:S01]  /*5a30*/  LDSM.16.MT88.4 R8, [R5+0xe000] ;  /* 0x00e000000508783b */ /* 0x002e620000004200 */
[----:B--2---:R-:W-:Y:S01]  /*5a40*/  FFMA.FTZ R7, R72, UR20, -R4 ;  /* 0x0000001448077c23 */ /* 0x004fe20008010804 */
[----:B---3--:R-:W-:-:S03]  /*5a50*/  F2FP.BF16.F32.PACK_AB R27, R159, R215 ;  /* 0x000000d79f1b723e */ /* 0x008fc600000010ff */
[----:B------:R2:W-:Y:S04]  /*5a60*/  MUFU.EX2 R158, R7 ;  /* 0x00000007009e7308 */ /* 0x0005e80000000800 */
[----:B------:R-:W-:Y:S01]  /*5a70*/  HMMA.16816.F32.BF16 R64, R24, R12, RZ ;  /* 0x0000000c1840723c */ /* 0x000fe200000418ff */
[--C-:B------:R-:W-:Y:S01]  /*5a80*/  FFMA.FTZ R12, R56, UR20, -R4.reuse ;  /* 0x00000014380c7c23 */ /* 0x100fe20008010804 */
[----:B------:R-:W-:-:S03]  /*5a90*/  FFMA.FTZ R13, R18, UR20, -R4 ;  /* 0x00000014120d7c23 */ /* 0x000fc60008010804 */
[----:B------:R3:W4:Y:S03]  /*5aa0*/  MUFU.EX2 R189, R12 ;  /* 0x0000000c00bd7308 */ /* 0x0007260000000800 */
[----:B------:R-:W-:Y:S01]  /*5ab0*/  HMMA.16816.F32.BF16 R56, R28, R14, RZ ;  /* 0x0000000e1c38723c */ /* 0x000fe200000418ff */
[----:B------:R5:W-:Y:S01]  /*5ac0*/  MUFU.EX2 R160, R13 ;  /* 0x0000000d00a07308 */ /* 0x000be20000000800 */
[----:B--2---:R-:W-:-:S04]  /*5ad0*/  FFMA.FTZ R7, R44, UR20, -R4 ;  /* 0x000000142c077c23 */ /* 0x004fc80008010804 */
[----:B------:R2:W2:Y:S02]  /*5ae0*/  MUFU.EX2 R191, R7 ;  /* 0x0000000700bf7308 */ /* 0x0004a40000000800 */
[----:B------:R-:W-:Y:S01]  /*5af0*/  HMMA.16816.F32.BF16 R60, R24, R14, RZ ;  /* 0x0000000e183c723c */ /* 0x000fe200000418ff */
[----:B---3--:R-:W-:Y:S01]  /*5b00*/  FFMA.FTZ R12, R75, UR20, -R3 ;  /* 0x000000144b0c7c23 */ /* 0x008fe20008010803 */
[----:B----4-:R-:W-:-:S03]  /*5b10*/  F2FP.BF16.F32.PACK_AB R20, R189, R158 ;  /* 0x0000009ebd14723e */ /* 0x010fc600000010ff */
[----:B------:R3:W-:Y:S03]  /*5b20*/  MUFU.EX2 R157, R12 ;  /* 0x0000000c009d7308 */ /* 0x0007e60000000800 */
[----:B-1----:R-:W-:Y:S01]  /*5b30*/  HMMA.16816.F32.BF16 R52, R28, R8, RZ ;  /* 0x000000081c34723c */ /* 0x002fe200000418ff */
[----:B-----5:R-:W-:Y:S01]  /*5b40*/  FFMA.FTZ R13, R79, UR20, -R2 ;  /* 0x000000144f0d7c23 */ /* 0x020fe20008010802 */
[----:B--2---:R-:W-:-:S03]  /*5b50*/  FFMA.FTZ R7, R74, UR20, -R3 ;  /* 0x000000144a077c23 */ /* 0x004fc60008010803 */
[----:B------:R-:W-:Y:S01]  /*5b60*/  MUFU.EX2 R156, R13 ;  /* 0x0000000d009c7308 */ /* 0x000fe20000000800 */
[----:B------:R-:W-:Y:S02]  /*5b70*/  F2FP.BF16.F32.PACK_AB R22, R160, R191 ;  /* 0x000000bfa016723e */ /* 0x000fe400000010ff */
[----:B------:R-:W-:Y:S01]  /*5b80*/  HMMA.16816.F32.BF16 R48, R24, R8, RZ ;  /* 0x000000081830723c */ /* 0x000fe200000418ff */
[----:B------:R1:W2:Y:S01]  /*5b90*/  MUFU.EX2 R207, R7 ;  /* 0x0000000700cf7308 */ /* 0x0002a20000000800 */
[----:B------:R-:W-:Y:S02]  /*5ba0*/  VIADD R9, R6, 0xc000 ;  /* 0x0000c00006097836 */ /* 0x000fe40000000000 */
[----:B------:R-:W-:Y:S01]  /*5bb0*/  FFMA.FTZ R8, R85, UR20, -R0 ;  /* 0x0000001455087c23 */ /* 0x000fe20008010800 */
[----:B---3--:R-:W-:-:S03]  /*5bc0*/  FFMA.FTZ R12, R73, UR20, -R3 ;  /* 0x00000014490c7c23 */ /* 0x008fc60008010803 */
[----:B------:R3:W-:Y:S01]  /*5bd0*/  MUFU.EX2 R188, R8 ;  /* 0x0000000800bc7308 */ /* 0x0007e20000000800 */
[----:B------:R-:W-:Y:S03]  /*5be0*/  HMMA.16816.F32.BF16 R44, R24, R10, RZ ;  /* 0x0000000a182c723c */ /* 0x000fe600000418ff */
[----:B------:R4:W-:Y:S01]  /*5bf0*/  MUFU.EX2 R217, R12 ;  /* 0x0000000c00d97308 */ /* 0x0009e20000000800 */
[----:B-1----:R-:W-:-:S04]  /*5c00*/  FFMA.FTZ R7, R32, UR20, -R3 ;  /* 0x0000001420077c23 */ /* 0x002fc80008010803 */
[----:B------:R-:W-:Y:S01]  /*5c10*/  HMMA.16816.F32.BF16 R40, R28, R10, RZ ;  /* 0x0000000a1c28723c */ /* 0x000fe200000418ff */
[----:B------:R-:W1:Y:S01]  /*5c20*/  LDSM.16.MT88.4 R32, [R5+0xc800] ;  /* 0x00c800000520783b */ /* 0x000e620000004200 */
[----:B--2---:R-:W-:Y:S01]  /*5c30*/  F2FP.BF16.F32.PACK_AB R21, R207, R157 ;  /* 0x0000009dcf15723e */ /* 0x004fe200000010ff */
[----:B------:R2:W5:Y:S01]  /*5c40*/  MUFU.EX2 R216, R7 ;  /* 0x0000000700d87308 */ /* 0x0005620000000800 */
[----:B---3--:R-:W-:Y:S01]  /*5c50*/  FFMA.FTZ R8, R84, UR20, -R0 ;  /* 0x0000001454087c23 */ /* 0x008fe20008010800 */
[----:B----4-:R-:W-:-:S03]  /*5c60*/  FFMA.FTZ R12, R78, UR20, -R2 ;  /* 0x000000144e0c7c23 */ /* 0x010fc60008010802 */
[----:B------:R-:W-:Y:S04]  /*5c70*/  MUFU.EX2 R210, R8 ;  /* 0x0000000800d27308 */ /* 0x000fe80000000800 */
[----:B------:R3:W4:Y:S01]  /*5c80*/  MUFU.EX2 R212, R12 ;  /* 0x0000000c00d47308 */ /* 0x0007220000000800 */
[----:B--2---:R-:W-:Y:S01]  /*5c90*/  FFMA.FTZ R7, R77, UR20, -R2 ;  /* 0x000000144d077c23 */ /* 0x004fe20008010802 */
[----:B-----5:R-:W-:-:S03]  /*5ca0*/  F2FP.BF16.F32.PACK_AB R23, R216, R217 ;  /* 0x000000d9d817723e */ /* 0x020fc600000010ff */
[----:B------:R2:W-:Y:S01]  /*5cb0*/  MUFU.EX2 R208, R7 ;  /* 0x0000000700d07308 */ /* 0x0005e20000000800 */
[----:B---3--:R-:W-:Y:S01]  /*5cc0*/  FFMA.FTZ R12, R76, UR20, -R2 ;  /* 0x000000144c0c7c23 */ /* 0x008fe20008010802 */
[----:B----4-:R-:W-:-:S03]  /*5cd0*/  F2FP.BF16.F32.PACK_AB R16, R212, R156 ;  /* 0x0000009cd410723e */ /* 0x010fc600000010ff */
[----:B------:R-:W3:Y:S01]  /*5ce0*/  MUFU.EX2 R211, R12 ;  /* 0x0000000c00d37308 */ /* 0x000ee20000000800 */
[----:B--2---:R-:W-:Y:S01]  /*5cf0*/  IADD3 R7, PT, PT, R6, 0xc040, RZ ;  /* 0x0000c04006077810 */ /* 0x004fe20007ffe0ff */
[----:B------:R-:W-:Y:S02]  /*5d00*/  @P3 VIADD R7, R9, 0xffffffc0 ;  /* 0xffffffc009073836 */ /* 0x000fe40000000000 */
[----:B------:R-:W-:Y:S02]  /*5d10*/  FFMA.FTZ R9, R83, UR20, -R0 ;  /* 0x0000001453097c23 */ /* 0x000fe40008010800 */
[----:B------:R-:W2:Y:S01]  /*5d20*/  LDSM.16.MT88.4 R80, [R6+0xc800] ;  /* 0x00c800000650783b */ /* 0x000ea20000004200 */
[----:B------:R-:W-:Y:S01]  /*5d30*/  IADD3 R176, PT, PT, R17, R7, RZ ;  /* 0x0000000711b07210 */ /* 0x000fe20007ffe0ff */
[----:B------:R-:W4:Y:S02]  /*5d40*/  MUFU.EX2 R209, R9 ;  /* 0x0000000900d17308 */ /* 0x000f240000000800 */
[----:B------:R-:W-:Y:S01]  /*5d50*/  LDSM.16.MT88.4 R104, [R7] ;  /* 0x000000000768783b */ /* 0x000fe20000004200 */
[----:B------:R-:W-:Y:S01]  /*5d60*/  F2FP.BF16.F32.PACK_AB R17, R213, R188 ;  /* 0x000000bcd511723e */ /* 0x000fe200000010ff */
[C---:B-1----:R-:W-:Y:S01]  /*5d70*/  HMMA.16816.F32.BF16 R72, R20.reuse, R34, R56 ;  /* 0x000000221448723c */ /* 0x042fe20000041838 */
[----:B---3--:R-:W-:Y:S01]  /*5d80*/  F2FP.BF16.F32.PACK_AB R18, R211, R208 ;  /* 0x000000d0d312723e */ /* 0x008fe200000010ff */
[----:B------:R-:W1:Y:S04]  /*5d90*/  LDSM.16.MT88.4 R112, [R176] ;  /* 0x00000000b070783b */ /* 0x000e680000004200 */
[----:B------:R-:W3:Y:S02]  /*5da0*/  LDSM.16.MT88.4 R12, [R5+0xe800] ;  /* 0x00e80000050c783b */ /* 0x000ee40000004200 */
[----:B------:R-:W-:Y:S02]  /*5db0*/  HMMA.16816.F32.BF16 R68, R20, R32, R68 ;  /* 0x000000201444723c */ /* 0x000fe40000041844 */
[----:B------:R-:W5:Y:S01]  /*5dc0*/  LDSM.16.MT88.4 R56, [R176+0x800] ;  /* 0x00080000b038783b */ /* 0x000f620000004200 */
[----:B----4-:R-:W-:-:S03]  /*5dd0*/  F2FP.BF16.F32.PACK_AB R19, R210, R209 ;  /* 0x000000d1d213723e */ /* 0x010fc600000010ff */
[----:B------:R-:W4:Y:S02]  /*5de0*/  LDSM.16.MT88.4 R108, [R7+0x800] ;  /* 0x00080000076c783b */ /* 0x000f240000004200 */
[----:B------:R-:W-:Y:S01]  /*5df0*/  HMMA.16816.F32.BF16 R8, R24, R116, RZ ;  /* 0x000000741808723c */ /* 0x000fe200000418ff */
[----:B------:R-:W-:Y:S01]  /*5e00*/  IMAD.MOV.U32 R117, RZ, RZ, R205 ;  /* 0x000000ffff757224 */ /* 0x000fe200078e00cd */
[----:B------:R-:W-:-:S06]  /*5e10*/  MOV R116, R204 ;  /* 0x000000cc00747202 */ /* 0x000fcc0000000f00 */
[C---:B------:R-:W-:Y:S08]  /*5e20*/  HMMA.16816.F32.BF16 R64, R16.reuse, R32, R64 ;  /* 0x000000201040723c */ /* 0x040ff00000041840 */
[C---:B------:R-:W-:Y:S08]  /*5e30*/  HMMA.16816.F32.BF16 R60, R16.reuse, R34, R60 ;  /* 0x00000022103c723c */ /* 0x040ff0000004183c */
[----:B--2---:R-:W-:Y:S01]  /*5e40*/  HMMA.16816.F32.BF16 R148, R16, R80, R8 ;  /* 0x000000501094723c */ /* 0x004fe20000041808 */
[--C-:B------:R-:W-:Y:S01]  /*5e50*/  FFMA.FTZ R8, R103, UR20, -R4.reuse ;  /* 0x0000001467087c23 */ /* 0x100fe20008010804 */
[--C-:B------:R-:W-:Y:S01]  /*5e60*/  FFMA.FTZ R9, R96, UR20, -R4.reuse ;  /* 0x0000001460097c23 */ /* 0x100fe20008010804 */
[----:B------:R-:W-:-:S02]  /*5e70*/  FFMA.FTZ R10, R88, UR20, -R4 ;  /* 0x00000014580a7c23 */ /* 0x000fc40008010804 */
[----:B------:R2:W-:Y:S03]  /*5e80*/  MUFU.EX2 R203, R8 ;  /* 0x0000000800cb7308 */ /* 0x0005e60000000800 */
[----:B-1----:R-:W-:Y:S01]  /*5e90*/  HMMA.16816.F32.BF16 R32, R24, R112, RZ ;  /* 0x000000701820723c */ /* 0x002fe200000418ff */
[----:B------:R1:W-:Y:S04]  /*5ea0*/  MUFU.EX2 R201, R9 ;  /* 0x0000000900c97308 */ /* 0x0003e80000000800 */
[----:B------:R-:W5:Y:S03]  /*5eb0*/  MUFU.EX2 R161, R10 ;  /* 0x0000000a00a17308 */ /* 0x000f660000000800 */
[----:B---3--:R-:W-:Y:S01]  /*5ec0*/  HMMA.16816.F32.BF16 R92, R16, R14, R44 ;  /* 0x0000000e105c723c */ /* 0x008fe2000004182c */
[----:B--2---:R-:W-:-:S04]  /*5ed0*/  FFMA.FTZ R8, R89, UR20, -R4 ;  /* 0x0000001459087c23 */ /* 0x004fc80008010804 */
[----:B------:R2:W-:Y:S01]  /*5ee0*/  MUFU.EX2 R206, R8 ;  /* 0x0000000800ce7308 */ /* 0x0005e20000000800 */
[----:B-1----:R-:W-:Y:S02]  /*5ef0*/  FFMA.FTZ R9, R125, UR20, -R3 ;  /* 0x000000147d097c23 */ /* 0x002fe40008010803 */
[----:B------:R-:W-:Y:S01]  /*5f00*/  HMMA.16816.F32.BF16 R44, R28, R112, RZ ;  /* 0x000000701c2c723c */ /* 0x000fe200000418ff */
[----:B-----5:R-:W-:Y:S01]  /*5f10*/  IMAD.MOV.U32 R113, RZ, RZ, R161 ;  /* 0x000000ffff717224 */ /* 0x020fe200078e00a1 */
[----:B------:R1:W-:Y:S06]  /*5f20*/  MUFU.EX2 R200, R9 ;  /* 0x0000000900c87308 */ /* 0x0003ec0000000800 */
[----:B------:R-:W-:Y:S01]  /*5f30*/  HMMA.16816.F32.BF16 R144, R20, R80, R36 ;  /* 0x000000501490723c */ /* 0x000fe20000041824 */
[----:B------:R-:W3:Y:S01]  /*5f40*/  LDSM.16.MT88.4 R36, [R5+0xd000] ;  /* 0x00d000000524783b */ /* 0x000ee20000004200 */
[----:B------:R-:W-:Y:S01]  /*5f50*/  MOV R81, R209 ;  /* 0x000000d100517202 */ /* 0x000fe20000000f00 */
[----:B------:R-:W-:-:S02]  /*5f60*/  IMAD.MOV.U32 R80, RZ, RZ, R208 ;  /* 0x000000ffff507224 */ /* 0x000fc400078e00d0 */
[----:B--2---:R-:W-:-:S04]  /*5f70*/  FFMA.FTZ R8, R102, UR20, -R3 ;  /* 0x0000001466087c23 */ /* 0x004fc80008010803 */
[----:B------:R2:W5:Y:S01]  /*5f80*/  MUFU.EX2 R202, R8 ;  /* 0x0000000800ca7308 */ /* 0x0005620000000800 */
[--C-:B-1----:R-:W-:Y:S01]  /*5f90*/  FFMA.FTZ R9, R101, UR20, -R3.reuse ;  /* 0x0000001465097c23 */ /* 0x102fe20008010803 */
[-C--:B------:R-:W-:Y:S03]  /*5fa0*/  HMMA.16816.F32.BF16 R52, R20, R12.reuse, R52 ;  /* 0x0000000c1434723c */ /* 0x080fe60000041834 */
[----:B------:R1:W-:Y:S05]  /*5fb0*/  MUFU.EX2 R112, R9 ;  /* 0x0000000900707308 */ /* 0x0003ea0000000800 */
[----:B------:R-:W-:Y:S01]  /*5fc0*/  HMMA.16816.F32.BF16 R48, R16, R12, R48 ;  /* 0x0000000c1030723c */ /* 0x000fe20000041830 */
[----:B--2---:R-:W-:-:S04]  /*5fd0*/  FFMA.FTZ R8, R91, UR20, -R3 ;  /* 0x000000145b087c23 */ /* 0x004fc80008010803 */
[----:B------:R2:W3:Y:S01]  /*5fe0*/  MUFU.EX2 R252, R8 ;  /* 0x0000000800fc7308 */ /* 0x0004e20000000800 */
[--C-:B-1----:R-:W-:Y:S02]  /*5ff0*/  FFMA.FTZ R9, R137, UR20, -R2.reuse ;  /* 0x0000001489097c23 */ /* 0x102fe40008010802 */
[----:B------:R-:W-:Y:S02]  /*6000*/  HMMA.16816.F32.BF16 R76, R20, R14, R40 ;  /* 0x0000000e144c723c */ /* 0x000fe40000041828 */
[----:B------:R1:W-:Y:S06]  /*6010*/  MUFU.EX2 R250, R9 ;  /* 0x0000000900fa7308 */ /* 0x0003ec0000000800 */
[----:B------:R-:W-:Y:S01]  /*6020*/  HMMA.16816.F32.BF16 R12, R28, R104, RZ ;  /* 0x000000681c0c723c */ /* 0x000fe200000418ff */
[----:B--2---:R-:W-:-:S04]  /*6030*/  FFMA.FTZ R8, R127, UR20, -R2 ;  /* 0x000000147f087c23 */ /* 0x004fc80008010802 */
[----:B------:R2:W-:Y:S01]  /*6040*/  MUFU.EX2 R251, R8 ;  /* 0x0000000800fb7308 */ /* 0x0005e20000000800 */
[----:B-1----:R-:W-:Y:S02]  /*6050*/  FFMA.FTZ R9, R124, UR20, -R2 ;  /* 0x000000147c097c23 */ /* 0x002fe40008010802 */
[----:B------:R-:W-:Y:S01]  /*6060*/  HMMA.16816.F32.BF16 R192, R16, R56, R32 ;  /* 0x0000003810c0723c */ /* 0x000fe20000041820 */
[----:B------:R-:W1:Y:S01]  /*6070*/  LDSM.16.MT88.4 R32, [R5+0xf000] ;  /* 0x00f000000520783b */ /* 0x000e620000004200 */
[----:B------:R4:W-:Y:S06]  /*6080*/  MUFU.EX2 R248, R9 ;  /* 0x0000000900f87308 */ /* 0x0009ec0000000800 */
[----:B------:R-:W-:Y:S01]  /*6090*/  HMMA.16816.F32.BF16 R40, R24, R104, RZ ;  /* 0x000000681828723c */ /* 0x000fe200000418ff */
[----:B------:R-:W-:Y:S01]  /*60a0*/  MOV R105, R160 ;  /* 0x000000a000697202 */ /* 0x000fe20000000f00 */
[----:B------:R-:W-:-:S02]  /*60b0*/  IMAD.MOV.U32 R104, RZ, RZ, R216 ;  /* 0x000000ffff687224 */ /* 0x000fc400078e00d8 */
[----:B--2---:R-:W-:-:S04]  /*60c0*/  FFMA.FTZ R8, R98, UR20, -R2 ;  /* 0x0000001462087c23 */ /* 0x004fc80008010802 */
[----:B------:R2:W2:Y:S01]  /*60d0*/  MUFU.EX2 R249, R8 ;  /* 0x0000000800f97308 */ /* 0x0004a20000000800 */
[--C-:B----4-:R-:W-:Y:S01]  /*60e0*/  FFMA.FTZ R9, R138, UR20, -R0.reuse ;  /* 0x000000148a097c23 */ /* 0x110fe20008010800 */
[C---:B------:R-:W-:Y:S01]  /*60f0*/  HMMA.16816.F32.BF16 R184, R20.reuse, R108, R12 ;  /* 0x0000006c14b8723c */ /* 0x040fe2000004180c */
[----:B------:R-:W-:Y:S02]  /*6100*/  F2FP.BF16.F32.PACK_AB R12, R201, R203 ;  /* 0x000000cbc90c723e */ /* 0x000fe400000010ff */
[----:B------:R4:W-:Y:S01]  /*6110*/  MUFU.EX2 R246, R9 ;  /* 0x0000000900f67308 */ /* 0x0009e20000000800 */
[----:B-----5:R-:W-:Y:S02]  /*6120*/  F2FP.BF16.F32.PACK_AB R13, R202, R200 ;  /* 0x000000c8ca0d723e */ /* 0x020fe400000010ff */
[----:B------:R-:W-:Y:S02]  /*6130*/  F2FP.BF16.F32.PACK_AB R14, R113, R206 ;  /* 0x000000ce710e723e */ /* 0x000fe400000010ff */
[----:B---3--:R-:W-:Y:S01]  /*6140*/  F2FP.BF16.F32.PACK_AB R15, R252, R112 ;  /* 0x00000070fc0f723e */ /* 0x008fe200000010ff */
[----:B------:R-:W-:Y:S01]  /*6150*/  HMMA.16816.F32.BF16 R196, R20, R56, R44 ;  /* 0x0000003814c4723c */ /* 0x000fe2000004182c */
[----:B------:R-:W-:Y:S01]  /*6160*/  LDSM.16.MT88.4 R44, [R176+0x2000] ;  /* 0x00200000b02c783b */ /* 0x000fe20000004200 */
[----:B------:R-:W-:Y:S01]  /*6170*/  MOV R56, R211 ;  /* 0x000000d300387202 */ /* 0x000fe20000000f00 */
[----:B--2---:R-:W-:Y:S01]  /*6180*/  FFMA.FTZ R8, R129, UR20, -R0 ;  /* 0x0000001481087c23 */ /* 0x004fe20008010800 */
[----:B------:R-:W-:Y:S01]  /*6190*/  F2FP.BF16.F32.PACK_AB R10, R249, R248 ;  /* 0x000000f8f90a723e */ /* 0x000fe200000010ff */
[----:B------:R-:W-:-:S02]  /*61a0*/  IMAD.MOV.U32 R57, RZ, RZ, R210 ;  /* 0x000000ffff397224 */ /* 0x000fc400078e00d2 */
[----:B------:R2:W3:Y:S01]  /*61b0*/  MUFU.EX2 R235, R8 ;  /* 0x0000000800eb7308 */ /* 0x0004e20000000800 */
[----:B----4-:R-:W-:Y:S01]  /*61c0*/  FFMA.FTZ R9, R126, UR20, -R0 ;  /* 0x000000147e097c23 */ /* 0x010fe20008010800 */
[----:B------:R-:W-:Y:S03]  /*61d0*/  HMMA.16816.F32.BF16 R160, R12, R36, R68 ;  /* 0x000000240ca0723c */ /* 0x000fe60000041844 */
[----:B------:R3:W-:Y:S05]  /*61e0*/  MUFU.EX2 R240, R9 ;  /* 0x0000000900f07308 */ /* 0x0007ea0000000800 */
[----:B------:R-:W-:Y:S01]  /*61f0*/  HMMA.16816.F32.BF16 R180, R16, R108, R40 ;  /* 0x0000006c10b4723c */ /* 0x000fe20000041828 */
[--C-:B------:R-:W-:Y:S01]  /*6200*/  FFMA.FTZ R40, R133, UR20, -R4.reuse ;  /* 0x0000001485287c23 */ /* 0x100fe20008010804 */
[----:B------:R-:W-:Y:S01]  /*6210*/  FFMA.FTZ R41, R132, UR20, -R4 ;  /* 0x0000001484297c23 */ /* 0x000fe20008010804 */
[----:B------:R-:W-:Y:S01]  /*6220*/  MOV R108, R215 ;  /* 0x000000d7006c7202 */ /* 0x000fe20000000f00 */
[----:B--2---:R-:W-:Y:S01]  /*6230*/  FFMA.FTZ R8, R121, UR20, -R0 ;  /* 0x0000001479087c23 */ /* 0x004fe20008010800 */
[----:B------:R-:W-:Y:S01]  /*6240*/  MUFU.EX2 R234, R40 ;  /* 0x0000002800ea7308 */ /* 0x000fe20000000800 */
[----:B------:R-:W-:-:S03]  /*6250*/  IMAD.MOV.U32 R109, RZ, RZ, R214 ;  /* 0x000000ffff6d7224 */ /* 0x000fc600078e00d6 */
[----:B------:R2:W4:Y:S01]  /*6260*/  MUFU.EX2 R247, R8 ;  /* 0x0000000800f77308 */ /* 0x0005220000000800 */
[----:B---3--:R-:W-:-:S03]  /*6270*/  F2FP.BF16.F32.PACK_AB R9, R235, R246 ;  /* 0x000000f6eb09723e */ /* 0x008fc600000010ff */
[----:B------:R3:W-:Y:S01]  /*6280*/  MUFU.EX2 R233, R41 ;  /* 0x0000002900e97308 */ /* 0x0007e20000000800 */
[----:B--2---:R-:W-:Y:S02]  /*6290*/  F2FP.BF16.F32.PACK_AB R8, R251, R250 ;  /* 0x000000fafb08723e */ /* 0x004fe400000010ff */
[----:B----4-:R-:W-:Y:S01]  /*62a0*/  F2FP.BF16.F32.PACK_AB R11, R247, R240 ;  /* 0x000000f0f70b723e */ /* 0x010fe200000010ff */
[----:B---3--:R-:W-:Y:S06]  /*62b0*/  LDSM.16.MT88.4 R40, [R6+0xe800] ;  /* 0x00e800000628783b */ /* 0x008fec0000004200 */
[C---:B------:R-:W-:Y:S01]  /*62c0*/  HMMA.16816.F32.BF16 R164, R8.reuse, R36, R64 ;  /* 0x0000002408a4723c */ /* 0x040fe20000041840 */
[--C-:B------:R-:W-:Y:S01]  /*62d0*/  FFMA.FTZ R36, R90, UR20, -R4.reuse ;  /* 0x000000145a247c23 */ /* 0x100fe20008010804 */
[----:B------:R-:W-:Y:S01]  /*62e0*/  FFMA.FTZ R4, R87, UR20, -R4 ;  /* 0x0000001457047c23 */ /* 0x000fe20008010804 */
[--C-:B------:R-:W-:Y:S01]  /*62f0*/  FFMA.FTZ R37, R140, UR20, -R3.reuse ;  /* 0x000000148c257c23 */ /* 0x100fe20008010803 */
[----:B------:R-:W-:Y:S01]  /*6300*/  IMAD.MOV.U32 R140, RZ, RZ, R168 ;  /* 0x000000ffff8c7224 */ /* 0x000fe200078e00a8 */
[----:B------:R2:W-:Y:S03]  /*6310*/  MUFU.EX2 R222, R36 ;  /* 0x0000002400de7308 */ /* 0x0005e60000000800 */
[C---:B-1----:R-:W-:Y:S01]  /*6320*/  HMMA.16816.F32.BF16 R88, R8.reuse, R32, R48 ;  /* 0x000000200858723c */ /* 0x042fe20000041830 */
[----:B------:R1:W-:Y:S01]  /*6330*/  MUFU.EX2 R223, R4 ;  /* 0x0000000400df7308 */ /* 0x0003e20000000800 */
[----:B------:R-:W3:Y:S03]  /*6340*/  LDSM.16.MT88.4 R48, [R7+0x2000] ;  /* 0x002000000730783b */ /* 0x000ee60000004200 */
[----:B------:R-:W-:Y:S03]  /*6350*/  MUFU.EX2 R232, R37 ;  /* 0x0000002500e87308 */ /* 0x000fe60000000800 */
[----:B------:R-:W-:Y:S01]  /*6360*/  HMMA.16816.F32.BF16 R168, R8, R38, R60 ;  /* 0x0000002608a8723c */ /* 0x000fe2000004183c */
[----:B--2---:R-:W-:-:S04]  /*6370*/  FFMA.FTZ R36, R123, UR20, -R3 ;  /* 0x000000147b247c23 */ /* 0x004fc80008010803 */
[----:B------:R2:W4:Y:S01]  /*6380*/  MUFU.EX2 R221, R36 ;  /* 0x0000002400dd7308 */ /* 0x0005220000000800 */
[--C-:B-1----:R-:W-:Y:S02]  /*6390*/  FFMA.FTZ R4, R99, UR20, -R3.reuse ;  /* 0x0000001463047c23 */ /* 0x102fe40008010803 */
[----:B------:R-:W-:Y:S02]  /*63a0*/  HMMA.16816.F32.BF16 R92, R8, R34, R92 ;  /* 0x00000022085c723c */ /* 0x000fe4000004185c */
[----:B------:R1:W-:Y:S06]  /*63b0*/  MUFU.EX2 R219, R4 ;  /* 0x0000000400db7308 */ /* 0x0003ec0000000800 */
[----:B------:R-:W-:Y:S01]  /*63c0*/  HMMA.16816.F32.BF16 R64, R12, R38, R72 ;  /* 0x000000260c40723c */ /* 0x000fe20000041848 */
[----:B--2---:R-:W-:Y:S01]  /*63d0*/  FFMA.FTZ R36, R86, UR20, -R3 ;  /* 0x0000001456247c23 */ /* 0x004fe20008010803 */
[----:B------:R-:W-:Y:S01]  /*63e0*/  FFMA.FTZ R3, R141, UR20, -R2 ;  /* 0x000000148d037c23 */ /* 0x000fe20008010802 */
[----:B------:R-:W-:-:S05]  /*63f0*/  MOV R141, R217 ;  /* 0x000000d9008d7202 */ /* 0x000fca0000000f00 */
[C---:B------:R-:W-:Y:S01]  /*6400*/  HMMA.16816.F32.BF16 R84, R12.reuse, R32, R52 ;  /* 0x000000200c54723c */ /* 0x040fe20000041834 */
[----:B------:R2:W-:Y:S01]  /*6410*/  MUFU.EX2 R231, R3 ;  /* 0x0000000300e77308 */ /* 0x0005e20000000800 */
[----:B------:R-:W5:Y:S01]  /*6420*/  LDSM.16.MT88.4 R52, [R6+0xe000] ;  /* 0x00e000000634783b */ /* 0x000f620000004200 */
[--C-:B-1----:R-:W-:Y:S01]  /*6430*/  FFMA.FTZ R4, R122, UR20, -R2.reuse ;  /* 0x000000147a047c23 */ /* 0x102fe20008010802 */
[----:B----4-:R-:W-:Y:S01]  /*6440*/  F2FP.BF16.F32.PACK_AB R129, R221, R232 ;  /* 0x000000e8dd81723e */ /* 0x010fe200000010ff */
[----:B------:R1:W-:Y:S03]  /*6450*/  MUFU.EX2 R220, R36 ;  /* 0x0000002400dc7308 */ /* 0x0003e60000000800 */
[----:B------:R-:W-:Y:S01]  /*6460*/  HMMA.16816.F32.BF16 R60, R12, R34, R76 ;  /* 0x000000220c3c723c */ /* 0x000fe2000004184c */
[----:B------:R4:W-:Y:S01]  /*6470*/  MUFU.EX2 R218, R4 ;  /* 0x0000000400da7308 */ /* 0x0009e20000000800 */
[----:B------:R-:W-:Y:S01]  /*6480*/  LDSM.16.MT88.4 R32, [R176+0x2800] ;  /* 0x00280000b020783b */ /* 0x000fe20000004200 */
[----:B--2---:R-:W-:-:S05]  /*6490*/  FFMA.FTZ R3, R97, UR20, -R2 ;  /* 0x0000001461037c23 */ /* 0x004fca0008010802 */
[----:B---3--:R-:W-:Y:S01]  /*64a0*/  HMMA.16816.F32.BF16 R72, R28, R48, RZ ;  /* 0x000000301c48723c */ /* 0x008fe200000418ff */
[----:B------:R2:W3:Y:S01]  /*64b0*/  LDSM.16.MT88.4 R96, [R5+0xf800] ;  /* 0x00f800000560783b */ /* 0x0004e20000004200 */
[----:B-1----:R-:W-:Y:S01]  /*64c0*/  FFMA.FTZ R36, R128, UR20, -R2 ;  /* 0x0000001480247c23 */ /* 0x002fe20008010802 */
[----:B------:R-:W-:Y:S01]  /*64d0*/  FFMA.FTZ R2, R100, UR20, -R0 ;  /* 0x0000001464027c23 */ /* 0x000fe20008010800 */
[----:B------:R1:W1:Y:S01]  /*64e0*/  MUFU.EX2 R216, R3 ;  /* 0x0000000300d87308 */ /* 0x0002620000000800 */
[----:B------:R-:W-:-:S03]  /*64f0*/  F2FP.BF16.F32.PACK_AB R128, R233, R234 ;  /* 0x000000eae980723e */ /* 0x000fc600000010ff */
[----:B------:R-:W-:Y:S01]  /*6500*/  HMMA.16816.F32.BF16 R68, R24, R48, RZ ;  /* 0x000000301844723c */ /* 0x000fe200000418ff */
[----:B------:R5:W-:Y:S01]  /*6510*/  MUFU.EX2 R133, R2 ;  /* 0x0000000200857308 */ /* 0x000be20000000800 */
[----:B------:R-:W-:Y:S01]  /*6520*/  MOV R48, R190 ;  /* 0x000000be00307202 */ /* 0x000fe20000000f00 */
[----:B------:R-:W-:Y:S01]  /*6530*/  IMAD.MOV.U32 R49, RZ, RZ, R189 ;  /* 0x000000ffff317224 */ /* 0x000fe200078e00bd */
[----:B----4-:R-:W-:Y:S01]  /*6540*/  MOV R4, R158 ;  /* 0x0000009e00047202 */ /* 0x010fe20000000f00 */
[----:B------:R4:W2:Y:S01]  /*6550*/  MUFU.EX2 R217, R36 ;  /* 0x0000002400d97308 */ /* 0x0008a20000000800 */
[--C-:B-1----:R-:W-:Y:S01]  /*6560*/  FFMA.FTZ R3, R120, UR20, -R0.reuse ;  /* 0x0000001478037c23 */ /* 0x102fe20008010800 */
[----:B------:R-:W-:Y:S01]  /*6570*/  F2FP.BF16.F32.PACK_AB R126, R216, R218 ;  /* 0x000000dad87e723e */ /* 0x000fe200000010ff */
[--C-:B-----5:R-:W-:Y:S01]  /*6580*/  FFMA.FTZ R2, R130, UR20, -R0.reuse ;  /* 0x0000001482027c23 */ /* 0x120fe20008010800 */
[----:B------:R-:W-:Y:S01]  /*6590*/  FFMA.FTZ R0, R131, UR20, -R0 ;  /* 0x0000001483007c23 */ /* 0x000fe20008010800 */
[----:B------:R-:W1:Y:S01]  /*65a0*/  MUFU.EX2 R132, R3 ;  /* 0x0000000300847308 */ /* 0x000e620000000800 */
[----:B------:R-:W-:Y:S01]  /*65b0*/  F2FP.BF16.F32.PACK_AB R130, R223, R222 ;  /* 0x000000dedf82723e */ /* 0x000fe200000010ff */
[----:B----4-:R-:W4:Y:S01]  /*65c0*/  LDSM.16.MT88.4 R36, [R7+0x2800] ;  /* 0x002800000724783b */ /* 0x010f220000004200 */
[----:B------:R-:W-:Y:S01]  /*65d0*/  F2FP.BF16.F32.PACK_AB R131, R220, R219 ;  /* 0x000000dbdc83723e */ /* 0x000fe200000010ff */
[----:B------:R5:W-:Y:S01]  /*65e0*/  MUFU.EX2 R137, R2 ;  /* 0x0000000200897308 */ /* 0x000be20000000800 */
[----:B--2---:R-:W-:Y:S01]  /*65f0*/  F2FP.BF16.F32.PACK_AB R124, R217, R231 ;  /* 0x000000e7d97c723e */ /* 0x004fe200000010ff */
[----:B------:R-:W-:Y:S01]  /*6600*/  HMMA.16816.F32.BF16 R100, R28, R52, RZ ;  /* 0x000000341c64723c */ /* 0x000fe200000418ff */
[----:B------:R-:W-:Y:S01]  /*6610*/  IMAD.MOV.U32 R5, RZ, RZ, R157 ;  /* 0x000000ffff057224 */ /* 0x000fe200078e009d */
[----:B------:R-:W2:Y:S01]  /*6620*/  MUFU.EX2 R138, R0 ;  /* 0x00000000008a7308 */ /* 0x000ea20000000800 */
[----:B------:R-:W-:Y:S01]  /*6630*/  UMOV UR20, UR29 ;  /* 0x0000001d00147c82 */ /* 0x000fe20008000000 */
[----:B-1----:R-:W-:-:S04]  /*6640*/  F2FP.BF16.F32.PACK_AB R125, R132, R133 ;  /* 0x00000085847d723e */ /* 0x002fc800000010ff */
[C---:B------:R-:W-:Y:S01]  /*6650*/  HMMA.16816.F32.BF16 R160, R128.reuse, R172, R160 ;  /* 0x000000ac80a0723c */ /* 0x040fe200000418a0 */
[----:B------:R-:W-:Y:S01]  /*6660*/  FADD.FTZ R3, R178, R177 ;  /* 0x000000b1b2037221 */ /* 0x000fe20000010000 */
[----:B------:R-:W-:Y:S02]  /*6670*/  MOV R178, R48 ;  /* 0x0000003000b27202 */ /* 0x000fe40000000f00 */
[----:B-----5:R-:W-:Y:S02]  /*6680*/  MOV R2, R213 ;  /* 0x000000d500027202 */ /* 0x020fe40000000f00 */
[----:B--2---:R-:W-:Y:S02]  /*6690*/  F2FP.BF16.F32.PACK_AB R127, R138, R137 ;  /* 0x000000898a7f723e */ /* 0x004fe400000010ff */
[----:B---3--:R-:W-:Y:S01]  /*66a0*/  HMMA.16816.F32.BF16 R84, R128, R96, R84 ;  /* 0x000000608054723c */ /* 0x008fe20000041854 */
[----:B------:R-:W-:-:S05]  /*66b0*/  IMAD.MOV.U32 R0, RZ, RZ, R212 ;  /* 0x000000ffff007224 */ /* 0x000fca00078e00d4 */
[----:B------:R-:W-:Y:S01]  /*66c0*/  MOV R48, R0 ;  /* 0x0000000000307202 */ /* 0x000fe20000000f00 */
[----:B------:R-:W-:Y:S01]  /*66d0*/  FADD.FTZ R0, R153, R152 ;  /* 0x0000009899007221 */ /* 0x000fe20000010000 */
[C---:B------:R-:W-:Y:S08]  /*66e0*/  HMMA.16816.F32.BF16 R164, R124.reuse, R172, R164 ;  /* 0x000000ac7ca4723c */ /* 0x040ff000000418a4 */
[C---:B------:R-:W-:Y:S08]  /*66f0*/  HMMA.16816.F32.BF16 R168, R124.reuse, R174, R168 ;  /* 0x000000ae7ca8723c */ /* 0x040ff000000418a8 */
[C---:B------:R-:W-:Y:S08]  /*6700*/  HMMA.16816.F32.BF16 R88, R124.reuse, R96, R88 ;  /* 0x000000607c58723c */ /* 0x040ff00000041858 */
[----:B------:R-:W-:Y:S08]  /*6710*/  HMMA.16816.F32.BF16 R92, R124, R98, R92 ;  /* 0x000000627c5c723c */ /* 0x000ff0000004185c */
[----:B------:R-:W-:Y:S01]  /*6720*/  HMMA.16816.F32.BF16 R76, R24, R52, RZ ;  /* 0x00000034184c723c */ /* 0x000fe200000418ff */
[----:B------:R-:W-:Y:S01]  /*6730*/  IMAD.MOV.U32 R53, RZ, RZ, R191 ;  /* 0x000000ffff357224 */ /* 0x000fe200078e00bf */
[----:B------:R-:W-:-:S06]  /*6740*/  MOV R52, R207 ;  /* 0x000000cf00347202 */ /* 0x000fcc0000000f00 */
[C---:B------:R-:W-:Y:S08]  /*6750*/  HMMA.16816.F32.BF16 R172, R128.reuse, R174, R64 ;  /* 0x000000ae80ac723c */ /* 0x040ff00000041840 */
[----:B------:R-:W-:Y:S08]  /*6760*/  HMMA.16816.F32.BF16 R96, R128, R98, R60 ;  /* 0x000000628060723c */ /* 0x000ff0000004183c */
[-C--:B------:R-:W-:Y:S08]  /*6770*/  HMMA.16816.F32.BF16 R64, R28, R44.reuse, RZ ;  /* 0x0000002c1c40723c */ /* 0x080ff000000418ff */
[----:B------:R-:W-:Y:S01]  /*6780*/  HMMA.16816.F32.BF16 R60, R24, R44, RZ ;  /* 0x0000002c183c723c */ /* 0x000fe200000418ff */
[----:B------:R-:W-:Y:S01]  /*6790*/  MOV R44, R112 ;  /* 0x00000070002c7202 */ /* 0x000fe20000000f00 */
[----:B------:R-:W-:Y:S01]  /*67a0*/  IMAD.MOV.U32 R112, RZ, RZ, R159 ;  /* 0x000000ffff707224 */ /* 0x000fe200078e009f */
[----:B------:R-:W-:-:S05]  /*67b0*/  MOV R45, R156 ;  /* 0x0000009c002d7202 */ /* 0x000fca0000000f00 */
[----:B------:R-:W-:Y:S01]  /*67c0*/  HMMA.16816.F32.BF16 R212, R20, R40, R100 ;  /* 0x0000002814d4723c */ /* 0x000fe20000041864 */
[----:B------:R-:W-:-:S05]  /*67d0*/  MOV R103, R188 ;  /* 0x000000bc00677202 */ /* 0x000fca0000000f00 */
[----:B------:R-:W-:Y:S02]  /*67e0*/  IMAD.MOV.U32 R177, RZ, RZ, R103 ;  /* 0x000000ffffb17224 */ /* 0x000fe400078e0067 */
[----:B------:R-:W-:Y:S01]  /*67f0*/  HMMA.16816.F32.BF16 R188, R16, R40, R76 ;  /* 0x0000002810bc723c */ /* 0x000fe2000004184c */
[----:B------:R-:W-:Y:S02]  /*6800*/  IMAD.MOV.U32 R41, RZ, RZ, R206 ;  /* 0x000000ffff297224 */ /* 0x000fe400078e00ce */
[----:B------:R-:W-:-:S05]  /*6810*/  FADD.FTZ R40, R143, R142 ;  /* 0x0000008e8f287221 */ /* 0x000fca0000010000 */
[-C--:B----4-:R-:W-:Y:S08]  /*6820*/  HMMA.16816.F32.BF16 R208, R20, R36.reuse, R72 ;  /* 0x0000002414d0723c */ /* 0x090ff00000041848 */
[----:B------:R-:W-:Y:S01]  /*6830*/  HMMA.16816.F32.BF16 R156, R16, R36, R68 ;  /* 0x00000024109c723c */ /* 0x000fe20000041844 */
[----:B------:R-:W-:Y:S01]  /*6840*/  IMAD.MOV.U32 R37, RZ, RZ, R52 ;  /* 0x000000ffff257224 */ /* 0x000fe200078e0034 */
[----:B------:R-:W-:-:S02]  /*6850*/  MOV R52, R141 ;  /* 0x0000008d00347202 */ /* 0x000fc40000000f00 */
[----:B------:R-:W-:Y:S01]  /*6860*/  MOV R36, R49 ;  /* 0x0000003100247202 */ /* 0x000fe20000000f00 */
[----:B------:R-:W-:Y:S02]  /*6870*/  IMAD.MOV.U32 R49, RZ, RZ, R2 ;  /* 0x000000ffff317224 */ /* 0x000fe400078e0002 */
[----:B------:R-:W-:Y:S01]  /*6880*/  FADD.FTZ R2, R155, R154 ;  /* 0x0000009a9b027221 */ /* 0x000fe20000010000 */
[-C--:B------:R-:W-:Y:S08]  /*6890*/  HMMA.16816.F32.BF16 R204, R20, R32.reuse, R64 ;  /* 0x0000002014cc723c */ /* 0x080ff00000041840 */
[----:B------:R-:W-:Y:S01]  /*68a0*/  HMMA.16816.F32.BF16 R120, R16, R32, R60 ;  /* 0x000000201078723c */ /* 0x000fe2000004183c */
[----:B------:R-:W-:-:S02]  /*68b0*/  MOV R33, R53 ;  /* 0x0000003500217202 */ /* 0x000fc40000000f00 */
[----:B------:R-:W-:-:S05]  /*68c0*/  MOV R53, R140 ;  /* 0x0000008c00357202 */ /* 0x000fca0000000f00 */
[C---:B------:R-:W-:Y:S08]  /*68d0*/  HMMA.16816.F32.BF16 R76, R24.reuse, R118, RZ ;  /* 0x00000076184c723c */ /* 0x040ff000000418ff */
[C---:B------:R-:W-:Y:S08]  /*68e0*/  HMMA.16816.F32.BF16 R72, R24.reuse, R106, RZ ;  /* 0x0000006a1848723c */ /* 0x040ff000000418ff */
[C---:B------:R-:W-:Y:S08]  /*68f0*/  HMMA.16816.F32.BF16 R68, R24.reuse, R114, RZ ;  /* 0x000000721844723c */ /* 0x040ff000000418ff */
[C---:B------:R-:W-:Y:S08]  /*6900*/  HMMA.16816.F32.BF16 R64, R24.reuse, R54, RZ ;  /* 0x000000361840723c */ /* 0x040ff000000418ff */
[C---:B------:R-:W-:Y:S08]  /*6910*/  HMMA.16816.F32.BF16 R60, R24.reuse, R50, RZ ;  /* 0x00000032183c723c */ /* 0x040ff000000418ff */
[----:B------:R-:W-:Y:S08]  /*6920*/  HMMA.16816.F32.BF16 R24, R24, R46, RZ ;  /* 0x0000002e1818723c */ /* 0x000ff000000418ff */
[C---:B------:R-:W-:Y:S08]  /*6930*/  HMMA.16816.F32.BF16 R140, R16.reuse, R42, R64 ;  /* 0x0000002a108c723c */ /* 0x040ff00000041840 */
[C---:B------:R-:W-:Y:S08]  /*6940*/  HMMA.16816.F32.BF16 R76, R16.reuse, R82, R76 ;  /* 0x00000052104c723c */ /* 0x040ff0000004184c */
[C---:B------:R-:W-:Y:S08]  /*6950*/  HMMA.16816.F32.BF16 R72, R16.reuse, R110, R72 ;  /* 0x0000006e1048723c */ /* 0x040ff00000041848 */
[C---:B------:R-:W-:Y:S08]  /*6960*/  HMMA.16816.F32.BF16 R68, R16.reuse, R58, R68 ;  /* 0x0000003a1044723c */ /* 0x040ff00000041844 */
[C---:B------:R-:W-:Y:S08]  /*6970*/  HMMA.16816.F32.BF16 R100, R16.reuse, R38, R60 ;  /* 0x000000261064723c */ /* 0x040ff0000004183c */
[----:B------:R-:W-:Y:S08]  /*6980*/  HMMA.16816.F32.BF16 R64, R16, R34, R24 ;  /* 0x000000221040723c */ /* 0x000ff00000041818 */
[----:B------:R-:W-:Y:S01]  /*6990*/  HMMA.16816.F32.BF16 R16, R28, R118, RZ ;  /* 0x000000761c10723c */ /* 0x000fe200000418ff */
[----:B------:R-:W-:Y:S01]  /*69a0*/  IMAD.MOV.U32 R119, RZ, RZ, R36 ;  /* 0x000000ffff777224 */ /* 0x000fe200078e0024 */
[----:B------:R-:W-:Y:S01]  /*69b0*/  MOV R118, R37 ;  /* 0x0000002500767202 */ /* 0x000fe20000000f00 */
[----:B------:R-:W-:Y:S01]  /*69c0*/  IMAD.MOV.U32 R37, RZ, RZ, R81 ;  /* 0x000000ffff257224 */ /* 0x000fe200078e0051 */
[----:B------:R-:W-:-:S04]  /*69d0*/  MOV R36, R80 ;  /* 0x0000005000247202 */ /* 0x000fc80000000f00 */
[----:B------:R-:W-:Y:S01]  /*69e0*/  HMMA.16816.F32.BF16 R24, R28, R106, RZ ;  /* 0x0000006a1c18723c */ /* 0x000fe200000418ff */
[----:B------:R-:W-:Y:S01]  /*69f0*/  MOV R107, R56 ;  /* 0x00000038006b7202 */ /* 0x000fe20000000f00 */
[----:B------:R-:W-:-:S10]  /*6a00*/  IMAD.MOV.U32 R106, RZ, RZ, R57 ;  /* 0x000000ffff6a7224 */ /* 0x000fd400078e0039 */
[----:B------:R-:W-:Y:S08]  /*6a10*/  HMMA.16816.F32.BF16 R80, R20, R82, R16 ;  /* 0x000000521450723c */ /* 0x000ff00000041810 */
[----:B------:R-:W-:Y:S01]  /*6a20*/  HMMA.16816.F32.BF16 R16, R28, R114, RZ ;  /* 0x000000721c10723c */ /* 0x000fe200000418ff */
[----:B------:R-:W-:Y:S02]  /*6a30*/  MOV R115, R48 ;  /* 0x0000003000737202 */ /* 0x000fe40000000f00 */
[----:B------:R-:W-:-:S05]  /*6a40*/  MOV R114, R49 ;  /* 0x0000003100727202 */ /* 0x000fca0000000f00 */
[----:B------:R-:W-:Y:S01]  /*6a50*/  HMMA.16816.F32.BF16 R60, R20, R110, R24 ;  /* 0x0000006e143c723c */ /* 0x000fe20000041818 */
[----:B------:R-:W-:Y:S01]  /*6a60*/  IMAD.MOV.U32 R110, RZ, RZ, R52 ;  /* 0x000000ffff6e7224 */ /* 0x000fe200078e0034 */
[----:B------:R-:W-:Y:S01]  /*6a70*/  MOV R111, R53 ;  /* 0x00000035006f7202 */ /* 0x000fe20000000f00 */
[----:B------:R-:W1:Y:S05]  /*6a80*/  LDSM.16.MT88.4 R24, [R6+0xd000] ;  /* 0x00d000000618783b */ /* 0x000e6a0000004200 */
[C---:B------:R-:W-:Y:S08]  /*6a90*/  HMMA.16816.F32.BF16 R52, R28.reuse, R54, RZ ;  /* 0x000000361c34723c */ /* 0x040ff000000418ff */
[C---:B------:R-:W-:Y:S08]  /*6aa0*/  HMMA.16816.F32.BF16 R48, R28.reuse, R50, RZ ;  /* 0x000000321c30723c */ /* 0x040ff000000418ff */
[----:B------:R-:W-:Y:S01]  /*6ab0*/  HMMA.16816.F32.BF16 R28, R28, R46, RZ ;  /* 0x0000002e1c1c723c */ /* 0x000fe200000418ff */
[----:B------:R-:W-:-:S02]  /*6ac0*/  MOV R47, R33 ;  /* 0x00000021002f7202 */ /* 0x000fc40000000f00 */
[----:B------:R-:W-:-:S05]  /*6ad0*/  MOV R46, R201 ;  /* 0x000000c9002e7202 */ /* 0x000fca0000000f00 */
[C---:B------:R-:W-:Y:S01]  /*6ae0*/  HMMA.16816.F32.BF16 R56, R20.reuse, R58, R16 ;  /* 0x0000003a1438723c */ /* 0x040fe20000041810 */
[----:B------:R-:W2:Y:S07]  /*6af0*/  LDSM.16.MT88.4 R16, [R176+0x1000] ;  /* 0x00100000b010783b */ /* 0x000eae0000004200 */
[----:B------:R-:W-:Y:S01]  /*6b00*/  HMMA.16816.F32.BF16 R52, R20, R42, R52 ;  /* 0x0000002a1434723c */ /* 0x000fe20000041834 */
[----:B------:R-:W-:Y:S02]  /*6b10*/  IMAD.MOV.U32 R42, RZ, RZ, R203 ;  /* 0x000000ffff2a7224 */ /* 0x000fe400078e00cb */
[----:B------:R-:W-:-:S05]  /*6b20*/  IMAD.MOV.U32 R43, RZ, RZ, R200 ;  /* 0x000000ffff2b7224 */ /* 0x000fca00078e00c8 */
[C---:B------:R-:W-:Y:S08]  /*6b30*/  HMMA.16816.F32.BF16 R48, R20.reuse, R38, R48 ;  /* 0x000000261430723c */ /* 0x040ff00000041830 */
[----:B------:R-:W-:Y:S01]  /*6b40*/  HMMA.16816.F32.BF16 R28, R20, R34, R28 ;  /* 0x00000022141c723c */ /* 0x000fe2000004181c */
[----:B------:R-:W3:Y:S07]  /*6b50*/  LDSM.16.MT88.4 R20, [R7+0x1000] ;  /* 0x001000000714783b */ /* 0x000eee0000004200 */
[-C--:B-1----:R-:W-:Y:S08]  /*6b60*/  HMMA.16816.F32.BF16 R144, R12, R24.reuse, R144 ;  /* 0x000000180c90723c */ /* 0x082ff00000041890 */
[C---:B------:R-:W-:Y:S08]  /*6b70*/  HMMA.16816.F32.BF16 R148, R8.reuse, R24, R148 ;  /* 0x000000180894723c */ /* 0x040ff00000041894 */
[-C--:B------:R-:W-:Y:S08]  /*6b80*/  HMMA.16816.F32.BF16 R152, R8, R26.reuse, R76 ;  /* 0x0000001a0898723c */ /* 0x080ff0000004184c */
[----:B------:R-:W-:Y:S01]  /*6b90*/  HMMA.16816.F32.BF16 R32, R12, R26, R80 ;  /* 0x0000001a0c20723c */ /* 0x000fe20000041850 */
[----:B------:R-:W-:Y:S01]  /*6ba0*/  MOV R81, R36 ;  /* 0x0000002400517202 */ /* 0x000fe20000000f00 */
[----:B------:R-:W1:Y:S01]  /*6bb0*/  LDSM.16.MT88.4 R24, [R6+0xf000] ;  /* 0x00f000000618783b */ /* 0x000e620000004200 */
[----:B------:R-:W-:Y:S01]  /*6bc0*/  MOV R80, R37 ;  /* 0x0000002500507202 */ /* 0x000fe20000000f00 */
[----:B------:R-:W-:Y:S01]  /*6bd0*/  IMAD.MOV.U32 R82, RZ, RZ, R110 ;  /* 0x000000ffff527224 */ /* 0x000fe200078e006e */
[----:B------:R-:W-:-:S02]  /*6be0*/  MOV R83, R47 ;  /* 0x0000002f00537202 */ /* 0x000fc40000000f00 */
[----:B------:R-:W-:Y:S01]  /*6bf0*/  MOV R47, R202 ;  /* 0x000000ca002f7202 */ /* 0x000fe20000000f00 */
[C---:B--2---:R-:W-:Y:S08]  /*6c00*/  HMMA.16816.F32.BF16 R196, R12.reuse, R16, R196 ;  /* 0x000000100cc4723c */ /* 0x044ff000000418c4 */
[-C--:B---3--:R-:W-:Y:S08]  /*6c10*/  HMMA.16816.F32.BF16 R36, R12, R20.reuse, R184 ;  /* 0x000000140c24723c */ /* 0x088ff000000418b8 */
[C---:B------:R-:W-:Y:S08]  /*6c20*/  HMMA.16816.F32.BF16 R180, R8.reuse, R20, R180 ;  /* 0x0000001408b4723c */ /* 0x040ff000000418b4 */
[-C--:B------:R-:W-:Y:S08]  /*6c30*/  HMMA.16816.F32.BF16 R184, R8, R22.reuse, R72 ;  /* 0x0000001608b8723c */ /* 0x080ff00000041848 */
[----:B------:R-:W-:Y:S01]  /*6c40*/  HMMA.16816.F32.BF16 R60, R12, R22, R60 ;  /* 0x000000160c3c723c */ /* 0x000fe2000004183c */
[----:B------:R-:W2:Y:S07]  /*6c50*/  LDSM.16.MT88.4 R20, [R7+0x3000] ;  /* 0x003000000714783b */ /* 0x000eae0000004200 */
[C---:B------:R-:W-:Y:S08]  /*6c60*/  HMMA.16816.F32.BF16 R192, R8.reuse, R16, R192 ;  /* 0x0000001008c0723c */ /* 0x040ff000000418c0 */
[-C--:B------:R-:W-:Y:S08]  /*6c70*/  HMMA.16816.F32.BF16 R200, R8, R18.reuse, R68 ;  /* 0x0000001208c8723c */ /* 0x080ff00000041844 */
[----:B------:R-:W-:Y:S01]  /*6c80*/  HMMA.16816.F32.BF16 R56, R12, R18, R56 ;  /* 0x000000120c38723c */ /* 0x000fe20000041838 */
[----:B------:R-:W3:Y:S07]  /*6c90*/  LDSM.16.MT88.4 R16, [R176+0x3000] ;  /* 0x00300000b010783b */ /* 0x000eee0000004200 */
[----:B-1----:R-:W-:Y:S01]  /*6ca0*/  HMMA.16816.F32.BF16 R72, R8, R24, R188 ;  /* 0x000000180848723c */ /* 0x002fe200000418bc */
[----:B------:R-:W-:Y:S01]  /*6cb0*/  MOV R188, R106 ;  /* 0x0000006a00bc7202 */ /* 0x000fe20000000f00 */
[----:B------:R-:W-:Y:S01]  /*6cc0*/  IMAD.MOV.U32 R190, RZ, RZ, R104 ;  /* 0x000000ffffbe7224 */ /* 0x000fe200078e0068 */
[----:B------:R-:W-:-:S02]  /*6cd0*/  MOV R189, R107 ;  /* 0x0000006b00bd7202 */ /* 0x000fc40000000f00 */
[----:B------:R-:W-:-:S03]  /*6ce0*/  MOV R191, R105 ;  /* 0x0000006900bf7202 */ /* 0x000fc60000000f00 */
[----:B------:R-:W-:Y:S01]  /*6cf0*/  HMMA.16816.F32.BF16 R76, R8, R26, R140 ;  /* 0x0000001a084c723c */ /* 0x000fe2000004188c */
[----:B------:R-:W-:Y:S01]  /*6d00*/  MOV R141, R111 ;  /* 0x0000006f008d7202 */ /* 0x000fe20000000f00 */
[----:B------:R-:W-:Y:S01]  /*6d10*/  IMAD.MOV.U32 R142, RZ, RZ, R108 ;  /* 0x000000ffff8e7224 */ /* 0x000fe200078e006c */
[----:B------:R-:W-:Y:S02]  /*6d20*/  MOV R143, R109 ;  /* 0x0000006d008f7202 */ /* 0x000fe40000000f00 */
[----:B------:R-:W-:-:S03]  /*6d30*/  MOV R140, R191 ;  /* 0x000000bf008c7202 */ /* 0x000fc60000000f00 */
[C---:B--2---:R-:W-:Y:S08]  /*6d40*/  HMMA.16816.F32.BF16 R108, R8.reuse, R22, R100 ;  /* 0x00000016086c723c */ /* 0x044ff00000041864 */
[----:B------:R-:W-:Y:S01]  /*6d50*/  HMMA.16816.F32.BF16 R104, R8, R20, R156 ;  /* 0x000000140868723c */ /* 0x000fe2000004189c */
[----:B------:R-:W1:Y:S07]  /*6d60*/  LDSM.16.MT88.4 R156, [R6+0xd800] ;  /* 0x00d80000069c783b */ /* 0x000e6e0000004200 */
[----:B------:R-:W-:Y:S01]  /*6d70*/  HMMA.16816.F32.BF16 R68, R12, R24, R212 ;  /* 0x000000180c44723c */ /* 0x000fe200000418d4 */
[----:B------:R-:W-:Y:S01]  /*6d80*/  MOV R24, R45 ;  /* 0x0000002d00187202 */ /* 0x000fe20000000f00 */
[----:B------:R-:W-:Y:S01]  /*6d90*/  IMAD.MOV.U32 R213, RZ, RZ, R118 ;  /* 0x000000ffffd57224 */ /* 0x000fe200078e0076 */
[----:B------:R-:W-:Y:S01]  /*6da0*/  MOV R215, R114 ;  /* 0x0000007200d77202 */ /* 0x000fe20000000f00 */
[----:B------:R-:W-:Y:S01]  /*6db0*/  IMAD.MOV.U32 R25, RZ, RZ, R177 ;  /* 0x000000ffff197224 */ /* 0x000fe200078e00b1 */
[----:B------:R-:W-:-:S02]  /*6dc0*/  MOV R214, R115 ;  /* 0x0000007300d67202 */ /* 0x000fc40000000f00 */
[----:B------:R-:W-:Y:S01]  /*6dd0*/  MOV R212, R119 ;  /* 0x0000007700d47202 */ /* 0x000fe20000000f00 */
[----:B---3--:R-:W-:Y:S01]  /*6de0*/  HMMA.16816.F32.BF16 R120, R8, R16, R120 ;  /* 0x000000100878723c */ /* 0x008fe20000041878 */
[----:B------:R-:W-:-:S07]  /*6df0*/  MOV R45, R113 ;  /* 0x00000071002d7202 */ /* 0x000fce0000000f00 */
[----:B------:R-:W-:Y:S01]  /*6e00*/  HMMA.16816.F32.BF16 R100, R12, R20, R208 ;  /* 0x000000140c64723c */ /* 0x000fe200000418d0 */
        /* <DEDUP_REMOVED lines=8> */
[----:B------:R-:W-:Y:S01]  /*6e90*/  IMAD.MOV.U32 R67, RZ, RZ, R80 ;  /* 0x000000ffff437224 */ /* 0x000fe200078e0050 */
[----:B------:R-:W-:Y:S01]  /*6ea0*/  MOV R66, R81 ;  /* 0x0000005100427202 */ /* 0x000fe20000000f00 */
[----:B------:R-:W-:Y:S01]  /*6eb0*/  IMAD.MOV.U32 R64, RZ, RZ, R83 ;  /* 0x000000ffff407224 */ /* 0x000fe200078e0053 */
[----:B------:R-:W-:Y:S01]  /*6ec0*/  MOV R65, R82 ;  /* 0x0000005200417202 */ /* 0x000fe20000000f00 */
[----:B------:R-:W2:Y:S01]  /*6ed0*/  LDSM.16.MT88.4 R188, [R7+0x1800] ;  /* 0x0018000007bc783b */ /* 0x000ea20000004200 */
[----:B------:R-:W-:Y:S01]  /*6ee0*/  MOV R211, R112 ;  /* 0x0000007000d37202 */ /* 0x000fe20000000f00 */
[----:B------:R-:W-:Y:S01]  /*6ef0*/  FADD.FTZ R0, R20, R0 ;  /* 0x0000000014007221 */ /* 0x000fe20000010000 */
[C---:B------:R-:W-:Y:S01]  /*6f00*/  HMMA.16816.F32.BF16 R48, R12.reuse, R22, R48 ;  /* 0x000000160c30723c */ /* 0x040fe20000041830 */
[----:B------:R-:W-:Y:S01]  /*6f10*/  MOV R22, R117 ;  /* 0x0000007500167202 */ /* 0x000fe20000000f00 */
[----:B------:R-:W3:Y:S01]  /*6f20*/  LDSM.16.MT88.4 R80, [R6+0xf800] ;  /* 0x00f800000650783b */ /* 0x000ee20000004200 */
[----:B------:R-:W-:Y:S01]  /*6f30*/  MOV R23, R178 ;  /* 0x000000b200177202 */ /* 0x000fe20000000f00 */
[----:B------:R-:W-:Y:S01]  /*6f40*/  FADD.FTZ R0, R210, R0 ;  /* 0x00000000d2007221 */ /* 0x000fe20000010000 */
[----:B------:R-:W-:Y:S01]  /*6f50*/  MOV R209, R179 ;  /* 0x000000b300d17202 */ /* 0x000fe20000000f00 */
[----:B------:R-:W-:Y:S01]  /*6f60*/  LDSM.16.MT88.4 R112, [R7+0x3800] ;  /* 0x003800000770783b */ /* 0x000fe20000004200 */
[----:B------:R-:W-:Y:S01]  /*6f70*/  FADD.FTZ R3, R22, R3 ;  /* 0x0000000316037221 */ /* 0x000fe20000010000 */
[----:B------:R-:W-:Y:S01]  /*6f80*/  HMMA.16816.F32.BF16 R52, R12, R26, R52 ;  /* 0x0000001a0c34723c */ /* 0x000fe20000041834 */
[----:B------:R-:W-:Y:S01]  /*6f90*/  MOV R27, R5 ;  /* 0x00000005001b7202 */ /* 0x000fe20000000f00 */
[----:B------:R-:W-:-:S02]  /*6fa0*/  IMAD.MOV.U32 R26, RZ, RZ, R4 ;  /* 0x000000ffff1a7224 */ /* 0x000fc400078e0004 */
[----:B------:R-:W-:Y:S01]  /*6fb0*/  FADD.FTZ R2, R23, R2 ;  /* 0x0000000217027221 */ /* 0x000fe20000010000 */
[----:B------:R-:W-:Y:S01]  /*6fc0*/  LDSM.16.MT88.4 R4, [R176+0x3800] ;  /* 0x00380000b004783b */ /* 0x000fe20000004200 */
[----:B------:R-:W-:Y:S01]  /*6fd0*/  FADD.FTZ R3, R208, R3 ;  /* 0x00000003d0037221 */ /* 0x000fe20000010000 */
[----:B------:R-:W-:Y:S01]  /*6fe0*/  FADD.FTZ R0, R24, R0 ;  /* 0x0000000018007221 */ /* 0x000fe20000010000 */
[----:B------:R-:W-:Y:S01]  /*6ff0*/  FADD.FTZ R2, R209, R2 ;  /* 0x00000002d1027221 */ /* 0x000fe20000010000 */
[----:B------:R-:W-:Y:S01]  /*7000*/  HMMA.16816.F32.BF16 R116, R12, R16, R204 ;  /* 0x000000100c74723c */ /* 0x000fe200000418cc */
[----:B------:R-:W4:Y:S01]  /*7010*/  LDSM.16.MT88.4 R204, [R176+0x1800] ;  /* 0x00180000b0cc783b */ /* 0x000f220000004200 */
[----:B------:R-:W-:Y:S01]  /*7020*/  FADD.FTZ R3, R26, R3 ;  /* 0x000000031a037221 */ /* 0x000fe20000010000 */
[----:B------:R-:W-:Y:S01]  /*7030*/  FADD.FTZ R2, R27, R2 ;  /* 0x000000021b027221 */ /* 0x000fe20000010000 */
[----:B------:R-:W-:Y:S02]  /*7040*/  FADD.FTZ R0, R214, R0 ;  /* 0x00000000d6007221 */ /* 0x000fe40000010000 */
[----:B------:R-:W-:Y:S01]  /*7050*/  FADD.FTZ R3, R212, R3 ;  /* 0x00000003d4037221 */ /* 0x000fe20000010000 */
[----:B------:R-:W-:Y:S01]  /*7060*/  FADD.FTZ R2, R213, R2 ;  /* 0x00000002d5027221 */ /* 0x000fe20000010000 */
[C---:B-1----:R-:W-:Y:S08]  /*7070*/  HMMA.16816.F32.BF16 R148, R124.reuse, R156, R148 ;  /* 0x0000009c7c94723c */ /* 0x042ff00000041894 */
[C---:B------:R-:W-:Y:S08]  /*7080*/  HMMA.16816.F32.BF16 R152, R124.reuse, R158, R152 ;  /* 0x0000009e7c98723c */ /* 0x040ff00000041898 */
[C---:B--2---:R-:W-:Y:S08]  /*7090*/  HMMA.16816.F32.BF16 R180, R124.reuse, R188, R180 ;  /* 0x000000bc7cb4723c */ /* 0x044ff000000418b4 */
[C---:B------:R-:W-:Y:S08]  /*70a0*/  HMMA.16816.F32.BF16 R184, R124.reuse, R190, R184 ;  /* 0x000000be7cb8723c */ /* 0x040ff000000418b8 */
[C---:B---3--:R-:W-:Y:S08]  /*70b0*/  HMMA.16816.F32.BF16 R72, R124.reuse, R80, R72 ;  /* 0x000000507c48723c */ /* 0x048ff00000041848 */
[C---:B----4-:R-:W-:Y:S08]  /*70c0*/  HMMA.16816.F32.BF16 R192, R124.reuse, R204, R192 ;  /* 0x000000cc7cc0723c */ /* 0x050ff000000418c0 */
[C---:B------:R-:W-:Y:S08]  /*70d0*/  HMMA.16816.F32.BF16 R200, R124.reuse, R206, R200 ;  /* 0x000000ce7cc8723c */ /* 0x040ff000000418c8 */
[C---:B------:R-:W-:Y:S08]  /*70e0*/  HMMA.16816.F32.BF16 R76, R124.reuse, R82, R76 ;  /* 0x000000527c4c723c */ /* 0x040ff0000004184c */
[C---:B------:R-:W-:Y:S08]  /*70f0*/  HMMA.16816.F32.BF16 R104, R124.reuse, R112, R104 ;  /* 0x000000707c68723c */ /* 0x040ff00000041868 */
[C---:B------:R-:W-:Y:S08]  /*7100*/  HMMA.16816.F32.BF16 R108, R124.reuse, R114, R108 ;  /* 0x000000727c6c723c */ /* 0x040ff0000004186c */
[C---:B------:R-:W-:Y:S08]  /*7110*/  HMMA.16816.F32.BF16 R120, R124.reuse, R4, R120 ;  /* 0x000000047c78723c */ /* 0x040ff00000041878 */
[----:B------:R-:W-:Y:S01]  /*7120*/  HMMA.16816.F32.BF16 R124, R124, R6, R8 ;  /* 0x000000067c7c723c */ /* 0x000fe20000041808 */
[----:B------:R-:W-:-:S07]  /*7130*/  FADD.FTZ R8, R21, R40 ;  /* 0x0000002815087221 */ /* 0x000fce0000010000 */
[----:B------:R-:W-:Y:S01]  /*7140*/  HMMA.16816.F32.BF16 R116, R128, R4, R116 ;  /* 0x000000048074723c */ /* 0x000fe20000041874 */
[----:B------:R-:W-:Y:S01]  /*7150*/  FADD.FTZ R4, R211, R8 ;  /* 0x00000008d3047221 */ /* 0x000fe20000010000 */
[----:B------:R-:W-:Y:S01]  /*7160*/  FADD.FTZ R5, R64, R3 ;  /* 0x0000000340057221 */ /* 0x000fe20000010000 */
[----:B------:R-:W-:Y:S01]  /*7170*/  FADD.FTZ R3, R65, R2 ;  /* 0x0000000241037221 */ /* 0x000fe20000010000 */
[----:B------:R-:W-:Y:S01]  /*7180*/  FADD.FTZ R2, R66, R0 ;  /* 0x0000000042027221 */ /* 0x000fe20000010000 */
[----:B------:R-:W-:Y:S02]  /*7190*/  FADD.FTZ R4, R25, R4 ;  /* 0x0000000419047221 */ /* 0x000fe40000010000 */
[----:B------:R-:W-:Y:S01]  /*71a0*/  FADD.FTZ R3, R141, R3 ;  /* 0x000000038d037221 */ /* 0x000fe20000010000 */
[----:B------:R-:W-:Y:S01]  /*71b0*/  FADD.FTZ R2, R142, R2 ;  /* 0x000000028e027221 */ /* 0x000fe20000010000 */
[----:B------:R-:W-:Y:S01]  /*71c0*/  FADD.FTZ R4, R215, R4 ;  /* 0x00000004d7047221 */ /* 0x000fe20000010000 */
        /* <DEDUP_REMOVED lines=29> */
[----:B------:R-:W-:Y:S02]  /*73a0*/  HMMA.16816.F32.BF16 R144, R128, R156, R144 ;  /* 0x0000009c8090723c */ /* 0x000fe40000041890 */
[----:B------:R-:W-:Y:S01]  /*73b0*/  FADD.FTZ R0, R132, R0 ;  /* 0x0000000084007221 */ /* 0x000fe20000010000 */
[----:B------:R-:W-:-:S03]  /*73c0*/  FADD.FTZ R4, R222, R4 ;  /* 0x00000004de047221 */ /* 0x000fc60000010000 */
[----:B------:R-:W-:Y:S01]  /*73d0*/  FADD.FTZ R0, R137, R0 ;  /* 0x0000000089007221 */ /* 0x000fe20000010000 */
[----:B------:R-:W-:Y:S01]  /*73e0*/  FADD.FTZ R5, R223, R4 ;  /* 0x00000004df057221 */ /* 0x000fe20000010000 */
[----:B------:R-:W-:Y:S01]  /*73f0*/  FADD.FTZ R4, R220, R3 ;  /* 0x00000003dc047221 */ /* 0x000fe20000010000 */
[----:B------:R-:W-:Y:S01]  /*7400*/  FADD.FTZ R3, R216, R2 ;  /* 0x00000002d8037221 */ /* 0x000fe20000010000 */
[----:B------:R-:W-:Y:S01]  /*7410*/  FADD.FTZ R2, R138, R0 ;  /* 0x000000008a027221 */ /* 0x000fe20000010000 */
[----:B------:R-:W-:Y:S01]  /*7420*/  LOP3.LUT R0, R225, 0x8, RZ, 0xc0, !PT ;  /* 0x00000008e1007812 */ /* 0x000fe200078ec0ff */
[----:B------:R1:W-:Y:S01]  /*7430*/  STL [R1+0x60], R5 ;  /* 0x0000600501007387 */ /* 0x0003e20000100800 */
[C---:B------:R-:W-:Y:S03]  /*7440*/  HMMA.16816.F32.BF16 R68, R128.reuse, R80, R68 ;  /* 0x000000508044723c */ /* 0x040fe60000041844 */
[----:B------:R1:W-:Y:S04]  /*7450*/  STL [R1+0x64], R4 ;  /* 0x0000640401007387 */ /* 0x0003e80000100800 */
[----:B------:R1:W-:Y:S01]  /*7460*/  STL [R1+0x68], R3 ;  /* 0x0000680301007387 */ /* 0x0003e20000100800 */
[C---:B------:R-:W-:Y:S03]  /*7470*/  HMMA.16816.F32.BF16 R176, R128.reuse, R188, R36 ;  /* 0x000000bc80b0723c */ /* 0x040fe60000041824 */
        /* <DEDUP_REMOVED lines=11> */
[----:B-1----:R-:W-:-:S15]  /*7530*/  BRA.U !UP0, `(.L_x_548) ;  /* 0x000000d108107547 */ /* 0x002fde000b800000 */
[----:B------:R-:W2:Y:S01]  /*7540*/  LDL.LU R44, [R1+0x4] ;  /* 0x00000400012c7983 */ /* 0x000ea20000300800 */
[----:B------:R-:W1:Y:S01]  /*7550*/  LDCU.64 UR4, c[0x0][0x3d8] ;  /* 0x00007b00ff0477ac */ /* 0x000e620008000a00 */
[----:B------:R-:W-:Y:S01]  /*7560*/  IMAD.MOV.U32 R2, RZ, RZ, R228 ;  /* 0x000000ffff027224 */ /* 0x000fe200078e00e4 */
[----:B------:R-:W-:-:S04]  /*7570*/  DEPBAR.LE SB0, 0x0 ;  /* 0x000080000000791a */ /* 0x000fc80000000000 */
[----:B------:R-:W3:Y:S01]  /*7580*/  LDL R45, [R1+0x70] ;  /* 0x00007000012d7983 */ /* 0x000ee20000100800 */
[----:B------:R-:W-:Y:S01]  /*7590*/  IMAD.MOV.U32 R3, RZ, RZ, R229 ;  /* 0x000000ffff037224 */ /* 0x000fe200078e00e5 */
[----:B------:R-:W4:Y:S01]  /*75a0*/  LDCU.64 UR8, c[0x0][0x390] ;  /* 0x00007200ff0877ac */ /* 0x000f220008000a00 */
[C---:B------:R-:W-:Y:S01]  /*75b0*/  IMAD R0, R237.reuse, UR11, RZ ;  /* 0x0000000bed007c24 */ /* 0x040fe2000f8e02ff */
[----:B------:R-:W-:Y:S01]  /*75c0*/  ISETP.NE.AND P6, PT, R230, RZ, PT ;  /* 0x000000ffe600720c */ /* 0x000fe20003fc5270 */
[----:B------:R-:W-:Y:S01]  /*75d0*/  IMAD.WIDE.U32 R2, R237, UR10, R2 ;  /* 0x0000000aed027c25 */ /* 0x000fe2000f8e0002 */
[----:B------:R-:W-:Y:S02]  /*75e0*/  USHF.R.S32.HI UR30, URZ, 0x1f, UR18 ;  /* 0x0000001fff1e7899 */ /* 0x000fe40008011412 */
[----:B------:R5:W-:Y:S01]  /*75f0*/  STL [R1+0x50], R0 ;  /* 0x0000500001007387 */ /* 0x000be20000100800 */
[----:B------:R-:W-:Y:S01]  /*7600*/  IMAD.IADD R3, R3, 0x1, R0 ;  /* 0x0000000103037824 */ /* 0x000fe200078e0200 */
[----:B------:R-:W-:-:S02]  /*7610*/  UIADD3 UR25, UPT, UPT, UR19, -0x2, URZ ;  /* 0xfffffffe13197890 */ /* 0x000fc4000fffe0ff */
[----:B-1----:R-:W-:Y:S02]  /*7620*/  UIMAD UR20, UR30, UR4, URZ ;  /* 0x000000041e1472a4 */ /* 0x002fe4000f8e02ff */
[----:B------:R-:W-:Y:S02]  /*7630*/  UIMAD.WIDE.U32 UR28, UR25, UR10, URZ ;  /* 0x0000000a191c72a5 */ /* 0x000fe4000f8e00ff */
[----:B------:R-:W-:Y:S02]  /*7640*/  UIMAD UR20, UR18, UR5, UR20 ;  /* 0x00000005121472a4 */ /* 0x000fe4000f8e0214 */
[----:B------:R-:W-:Y:S02]  /*7650*/  USHF.L.U32 UR26, UR10, 0x4, URZ ;  /* 0x000000040a1a7899 */ /* 0x000fe400080006ff */
[----:B------:R-:W-:Y:S01]  /*7660*/  UIMAD UR25, UR25, UR11, UR29 ;  /* 0x0000000b191972a4 */ /* 0x000fe2000f8e021d */
[----:B------:R-:W-:Y:S01]  /*7670*/  IMAD.U32 R4, RZ, RZ, UR28 ;  /* 0x0000001cff047e24 */ /* 0x000fe2000f8e00ff */
[----:B------:R-:W-:Y:S01]  /*7680*/  USHF.L.U64.HI UR23, UR10, 0x4, UR11 ;  /* 0x000000040a177899 */ /* 0x000fe2000801020b */
[----:B------:R-:W-:Y:S01]  /*7690*/  IMAD.U32 R5, RZ, RZ, UR29 ;  /* 0x0000001dff057e24 */ /* 0x000fe2000f8e00ff */
[----:B------:R-:W-:-:S06]  /*76a0*/  ULEA UR21, UP0, UR28, UR26, 0x6 ;  /* 0x0000001a1c157291 */ /* 0x000fcc000f8030ff */
[----:B------:R-:W-:Y:S02]  /*76b0*/  IMAD.U32 R7, RZ, RZ, UR21 ;  /* 0x00000015ff077e24 */ /* 0x000fe4000f8e00ff */
[----:B-----5:R-:W-:-:S04]  /*76c0*/  IMAD.U32 R0, RZ, RZ, UR4 ;  /* 0x00000004ff007e24 */ /* 0x020fc8000f8e00ff */
[----:B------:R-:W-:-:S04]  /*76d0*/  IMAD.WIDE.U32 R2, R0, UR18, R2 ;  /* 0x0000001200027c25 */ /* 0x000fc8000f8e0002 */
[----:B------:R-:W-:Y:S01]  /*76e0*/  VIADD R3, R3, UR20 ;  /* 0x0000001403037c36 */ /* 0x000fe20008000000 */
[----:B------:R-:W-:Y:S01]  /*76f0*/  BAR.SYNC.DEFER_BLOCKING 0x0 ;  /* 0x0000000000007b1d */ /* 0x000fe20000010000 */
[C---:B----4-:R-:W-:Y:S01]  /*7700*/  LEA R0, P0, R2.reuse, UR8, 0x1 ;  /* 0x0000000802007c11 */ /* 0x050fe2000f8008ff */
[----:B------:R-:W-:Y:S02]  /*7710*/  ULEA.HI.X UR20, UR28, UR23, UR25, 0x6, UP0 ;  /* 0x000000171c147291 */ /* 0x000fe400080f3419 */
[----:B------:R-:W-:Y:S01]  /*7720*/  ULEA UR28, UP0, UR10, UR21, 0x5 ;  /* 0x000000150a1c7291 */ /* 0x000fe2000f8028ff */
[----:B------:R-:W-:Y:S01]  /*7730*/  LEA.HI.X R2, R2, UR9, R3, 0x1, P0 ;  /* 0x0000000902027c11 */ /* 0x000fe200080f0c03 */
[----:B------:R-:W-:Y:S01]  /*7740*/  IMAD.U32 R3, RZ, RZ, UR25 ;  /* 0x00000019ff037e24 */ /* 0x000fe2000f8e00ff */
[----:B------:R-:W-:Y:S01]  /*7750*/  UIADD3 UR25, UP1, UPT, UR21, UR26, URZ ;  /* 0x0000001a15197290 */ /* 0x000fe2000ff3e0ff */
[C---:B------:R-:W-:Y:S01]  /*7760*/  LEA R8, P0, R4.reuse, R0, 0x7 ;  /* 0x0000000004087211 */ /* 0x040fe200078038ff */
[----:B------:R-:W-:Y:S01]  /*7770*/  ULEA.HI.X UR26, UR10, UR20, UR11, 0x5, UP0 ;  /* 0x000000140a1a7291 */ /* 0x000fe200080f2c0b */
[----:B------:R-:W-:Y:S01]  /*7780*/  IMAD.U32 R5, RZ, RZ, UR20 ;  /* 0x00000014ff057e24 */ /* 0x000fe2000f8e00ff */
[----:B------:R-:W-:Y:S01]  /*7790*/  UIADD3.X UR23, UPT, UPT, UR20, UR23, URZ, UP1, !UPT ;  /* 0x0000001714177290 */ /* 0x000fe20008ffe4ff */
[----:B------:R-:W-:Y:S01]  /*77a0*/  IMAD.U32 R14, RZ, RZ, UR28 ;  /* 0x0000001cff0e7e24 */ /* 0x000fe2000f8e00ff */
[----:B------:R-:W-:Y:S01]  /*77b0*/  LEA.HI.X R9, R4, R2, R3, 0x7, P0 ;  /* 0x0000000204097211 */ /* 0x000fe200000f3c03 */
[----:B------:R-:W-:Y:S01]  /*77c0*/  IMAD.U32 R11, RZ, RZ, UR25 ;  /* 0x00000019ff0b7e24 */ /* 0x000fe2000f8e00ff */
[----:B------:R-:W-:Y:S01]  /*77d0*/  UIADD3 UR20, UPT, UPT, UR19, -0x2, URZ ;  /* 0xfffffffe13147890 */ /* 0x000fe2000fffe0ff */
[----:B------:R-:W-:Y:S01]  /*77e0*/  IMAD.U32 R15, RZ, RZ, UR26 ;  /* 0x0000001aff0f7e24 */ /* 0x000fe2000f8e00ff */
[-C--:B------:R-:W-:Y:S01]  /*77f0*/  LEA R4, P0, R14, R0.reuse, 0x1 ;  /* 0x000000000e047211 */ /* 0x080fe200078008ff */
[----:B------:R-:W-:Y:S01]  /*7800*/  IMAD.U32 R3, RZ, RZ, UR23 ;  /* 0x00000017ff037e24 */ /* 0x000fe2000f8e00ff */
[----:B------:R-:W-:Y:S01]  /*7810*/  LEA R10, P4, R11, R0, 0x1 ;  /* 0x000000000b0a7211 */ /* 0x000fe200078808ff */
[----:B------:R-:W-:-:S03]  /*7820*/  UISETP.GT.U32.AND UP2, UPT, UR20, UR14, UPT ;  /* 0x0000000e1400728c */ /* 0x000fc6000bf44070 */
[----:B------:R-:W-:Y:S02]  /*7830*/  LEA.HI.X R11, R11, R2, R3, 0x1, P4 ;  /* 0x000000020b0b7211 */ /* 0x000fe400020f0c03 */
[----:B--2---:R-:W-:Y:S01]  /*7840*/  LOP3.LUT R13, R44, R227, RZ, 0xfc, !PT ;  /* 0x000000e32c0d7212 */ /* 0x004fe200078efcff */
[----:B------:R-:W-:Y:S01]  /*7850*/  IMAD.MOV.U32 R227, RZ, RZ, 0x40 ;  /* 0x00000040ffe37424 */ /* 0x000fe200078e00ff */
[----:B---3--:R-:W-:-:S04]  /*7860*/  LOP3.LUT R6, R45, 0x1f8, RZ, 0xc0, !PT ;  /* 0x000001f82d067812 */ /* 0x008fc800078ec0ff */
[----:B------:R-:W-:Y:S01]  /*7870*/  LOP3.LUT R12, R6, 0x38, R238, 0x78, !PT ;  /* 0x00000038060c7812 */ /* 0x000fe200078e78ee */
[----:B------:R1:W-:Y:S03]  /*7880*/  STL [R1+0x54], R6 ;  /* 0x0000540601007387 */ /* 0x0003e60000100800 */
[----:B------:R-:W-:-:S04]  /*7890*/  LOP3.LUT R12, R12, 0x1e00, R45, 0xf8, !PT ;  /* 0x00001e000c0c7812 */ /* 0x000fc800078ef82d */
[----:B------:R-:W-:-:S05]  /*78a0*/  LEA R12, R12, UR6, 0x1 ;  /* 0x000000060c0c7c11 */ /* 0x000fca000f8e08ff */
[----:B------:R-:W-:Y:S01]  /*78b0*/  @!PT LDS RZ, [RZ] ;  /* 0x00000000fffff984 */ /* 0x000fe20000000800 */
[----:B------:R-:W-:Y:S01]  /*78c0*/  @!PT LDS RZ, [RZ] ;  /* 0x00000000fffff984 */ /* 0x000fe20000000800 */
[----:B------:R-:W-:Y:S01]  /*78d0*/  @!PT LDS RZ, [RZ] ;  /* 0x00000000fffff984 */ /* 0x000fe20000000800 */
[----:B------:R-:W-:Y:S04]  /*78e0*/  LDGSTS.E.BYPASS.LTC128B.128 [R12+0xc000], desc[UR16][R8.64] ;  /* 0x0c000000080c7fae */ /* 0x000fe8000b981a10 */
[----:B------:R-:W-:Y:S01]  /*78f0*/  LDGSTS.E.BYPASS.LTC128B.128 [R12+0xe000], desc[UR16][R8.64+0x80] ;  /* 0x0e000080080c7fae */ /* 0x000fe2000b981a10 */
[----:B-1----:R-:W-:Y:S02]  /*7900*/  LEA R6, P5, R7, R0, 0x1 ;  /* 0x0000000007067211 */ /* 0x002fe400078a08ff */
[----:B------:R-:W-:Y:S02]  /*7910*/  LEA R0, R13, UR6, 0x1 ;  /* 0x000000060d007c11 */ /* 0x000fe4000f8e08ff */
[-C--:B------:R-:W-:Y:S02]  /*7920*/  LEA.HI.X R7, R7, R2.reuse, R5, 0x1, P5 ;  /* 0x0000000207077211 */ /* 0x080fe400028f0c05 */
[----:B------:R-:W-:-:S02]  /*7930*/  LEA.HI.X R5, R14, R2, R15, 0x1, P0 ;  /* 0x000000020e057211 */ /* 0x000fc400000f0c0f */
[----:B------:R-:W-:Y:S01]  /*7940*/  SEL R2, R236, 0xffffffe0, !P6 ;  /* 0xffffffe0ec027807 */ /* 0x000fe20007000000 */
[----:B------:R-:W-:Y:S01]  /*7950*/  LDGSTS.E.BYPASS.LTC128B.128 [R12+0xc800], desc[UR16][R6.64] ;  /* 0x0c800000060c7fae */ /* 0x000fe2000b981a10 */
[----:B------:R-:W-:-:S03]  /*7960*/  ISETP.NE.AND P0, PT, R239, RZ, PT ;  /* 0x000000ffef00720c */ /* 0x000fc60003f05270 */
[----:B------:R-:W-:Y:S01]  /*7970*/  LDGSTS.E.BYPASS.LTC128B.128 [R12+0xe800], desc[UR16][R6.64+0x80] ;  /* 0x0e800080060c7fae */ /* 0x000fe2000b981a10 */
[----:B------:R-:W-:Y:S02]  /*7980*/  IMAD.IADD R13, R226, 0x1, R2 ;  /* 0x00000001e20d7824 */ /* 0x000fe400078e0202 */
[----:B------:R-:W-:Y:S01]  /*7990*/  IMAD.IADD R3, R2, 0x1, R0 ;  /* 0x0000000102037824 */ /* 0x000fe200078e0200 */
[----:B------:R-:W-:Y:S04]  /*79a0*/  LDGSTS.E.BYPASS.LTC128B.128 [R12+0xd000], desc[UR16][R10.64] ;  /* 0x0d0000000a0c7fae */ /* 0x000fe8000b981a10 */
[----:B------:R1:W-:Y:S04]  /*79b0*/  LDGSTS.E.BYPASS.LTC128B.128 [R12+0xf000], desc[UR16][R10.64+0x80] ;  /* 0x0f0000800a0c7fae */ /* 0x0003e8000b981a10 */
[----:B------:R-:W-:Y:S04]  /*79c0*/  LDGSTS.E.BYPASS.LTC128B.128 [R12+0xd800], desc[UR16][R4.64] ;  /* 0x0d800000040c7fae */ /* 0x000fe8000b981a10 */
[----:B------:R2:W-:Y:S04]  /*79d0*/  LDGSTS.E.BYPASS.LTC128B.128 [R12+0xf800], desc[UR16][R4.64+0x80] ;  /* 0x0f800080040c7fae */ /* 0x0005e8000b981a10 */
[----:B------:R-:W-:Y:S04]  /*79e0*/  LDSM.16.M88.4 R36, [R226+0x8800] ;  /* 0x00880000e224783b */ /* 0x000fe80000000200 */
[----:B------:R-:W-:Y:S04]  /*79f0*/  LDSM.16.M88.4 R40, [R226+0x8000] ;  /* 0x00800000e228783b */ /* 0x000fe80000000200 */
[----:B------:R-:W-:Y:S04]  /*7a00*/  LDSM.16.M88.4 R32, [R226+0x9000] ;  /* 0x00900000e220783b */ /* 0x000fe80000000200 */
[----:B------:R-:W-:Y:S04]  /*7a10*/  LDSM.16.M88.4 R52, [R13+0x8800] ;  /* 0x008800000d34783b */ /* 0x000fe80000000200 */
[----:B-1----:R-:W1:Y:S04]  /*7a20*/  LDSM.16.M88.4 R8, [R0+0x2000] ;  /* 0x002000000008783b */ /* 0x002e680000000200 */
[----:B------:R-:W-:Y:S04]  /*7a30*/  LDSM.16.M88.4 R24, [R13+0x8000] ;  /* 0x008000000d18783b */ /* 0x000fe80000000200 */
[----:B--2---:R-:W2:Y:S04]  /*7a40*/  LDSM.16.M88.4 R4, [R3+0x2000] ;  /* 0x002000000304783b */ /* 0x004ea80000000200 */
[----:B------:R-:W3:Y:S04]  /*7a50*/  LDSM.16.M88.4 R28, [R226+0x9800] ;  /* 0x00980000e21c783b */ /* 0x000ee80000000200 */
[----:B------:R-:W4:Y:S04]  /*7a60*/  LDSM.16.M88.4 R48, [R13+0x9000] ;  /* 0x009000000d30783b */ /* 0x000f280000000200 */
[----:B------:R-:W5:Y:S04]  /*7a70*/  LDSM.16.M88.4 R44, [R13+0x9800] ;  /* 0x009800000d2c783b */ /* 0x000f680000000200 */
[----:B------:R-:W5:Y:S04]  /*7a80*/  LDSM.16.M88.4 R16, [R0] ;  /* 0x000000000010783b */ /* 0x000f680000000200 */
[----:B------:R-:W0:Y:S01]  /*7a90*/  LDGDEPBAR ;  /* 0x00000000000079af */ /* 0x000e220000000000 */
[C---:B-1----:R-:W-:Y:S08]  /*7aa0*/  HMMA.16816.F32.BF16 R56, R8.reuse, R36, RZ ;  /* 0x000000240838723c */ /* 0x042ff000000418ff */
[C---:B------:R-:W-:Y:S08]  /*7ab0*/  HMMA.16816.F32.BF16 R212, R8.reuse, R42, RZ ;  /* 0x0000002a08d4723c */ /* 0x040ff000000418ff */
[----:B------:R-:W-:Y:S08]  /*7ac0*/  HMMA.16816.F32.BF16 R20, R8, R32, RZ ;  /* 0x000000200814723c */ /* 0x000ff000000418ff */
[----:B--2---:R-:W-:Y:S08]  /*7ad0*/  HMMA.16816.F32.BF16 R220, R4, R52, R56 ;  /* 0x0000003404dc723c */ /* 0x004ff00000041838 */
[----:B------:R-:W-:Y:S08]  /*7ae0*/  HMMA.16816.F32.BF16 R140, R8, R34, RZ ;  /* 0x00000022088c723c */ /* 0x000ff000000418ff */
[----:B------:R-:W-:Y:S03]  /*7af0*/  HMMA.16816.F32.BF16 R56, R4, R26, R212 ;  /* 0x0000001a0438723c */ /* 0x000fe600000418d4 */
[----:B------:R-:W-:-:S02]  /*7b00*/  IMAD.MOV.U32 R246, RZ, RZ, R220 ;  /* 0x000000fffff67224 */ /* 0x000fc400078e00dc */
[----:B------:R-:W-:Y:S02]  /*7b10*/  IMAD.MOV.U32 R240, RZ, RZ, R221 ;  /* 0x000000fffff07224 */ /* 0x000fe400078e00dd */
[----:B------:R-:W-:Y:S01]  /*7b20*/  IMAD.MOV.U32 R138, RZ, RZ, R222 ;  /* 0x000000ffff8a7224 */ /* 0x000fe200078e00de */
[----:B------:R-:W-:Y:S01]  /*7b30*/  HMMA.16816.F32.BF16 R60, R8, R40, RZ ;  /* 0x00000028083c723c */ /* 0x000fe200000418ff */
[----:B------:R-:W-:-:S07]  /*7b40*/  IMAD.MOV.U32 R137, RZ, RZ, R223 ;  /* 0x000000ffff897224 */ /* 0x000fce00078e00df */
[C---:B---3--:R-:W-:Y:S03]  /*7b50*/  HMMA.16816.F32.BF16 R64, R8.reuse, R28, RZ ;  /* 0x0000001c0840723c */ /* 0x048fe600000418ff */
[----:B------:R-:W-:Y:S02]  /*7b60*/  IMAD.MOV.U32 R133, RZ, RZ, R56 ;  /* 0x000000ffff857224 */ /* 0x000fe400078e0038 */
[----:B------:R-:W-:Y:S02]  /*7b70*/  IMAD.MOV.U32 R132, RZ, RZ, R57 ;  /* 0x000000ffff847224 */ /* 0x000fe400078e0039 */
[----:B------:R-:W-:Y:S01]  /*7b80*/  IMAD.MOV.U32 R15, RZ, RZ, R58 ;  /* 0x000000ffff0f7224 */ /* 0x000fe200078e003a */
[----:B------:R-:W-:Y:S01]  /*7b90*/  HMMA.16816.F32.BF16 R208, R8, R38, RZ ;  /* 0x0000002608d0723c */ /* 0x000fe200000418ff */
[----:B------:R-:W-:-:S07]  /*7ba0*/  IMAD.MOV.U32 R14, RZ, RZ, R59 ;  /* 0x000000ffff0e7224 */ /* 0x000fce00078e003b */
[----:B------:R-:W-:Y:S08]  /*7bb0*/  HMMA.16816.F32.BF16 R8, R8, R30, RZ ;  /* 0x0000001e0808723c */ /* 0x000ff000000418ff */
[C---:B----4-:R-:W-:Y:S01]  /*7bc0*/  HMMA.16816.F32.BF16 R248, R4.reuse, R48, R20 ;  /* 0x0000003004f8723c */ /* 0x050fe20000041814 */
[----:B------:R-:W1:Y:S07]  /*7bd0*/  LDSM.16.M88.4 R20, [R3] ;  /* 0x000000000314783b */ /* 0x000e6e0000000200 */
[C---:B------:R-:W-:Y:S08]  /*7be0*/  HMMA.16816.F32.BF16 R56, R4.reuse, R50, R140 ;  /* 0x000000320438723c */ /* 0x040ff0000004188c */
[C---:B------:R-:W-:Y:S08]  /*7bf0*/  HMMA.16816.F32.BF16 R216, R4.reuse, R24, R60 ;  /* 0x0000001804d8723c */ /* 0x040ff0000004183c */
[----:B-----5:R-:W-:Y:S03]  /*7c00*/  HMMA.16816.F32.BF16 R220, R4, R44, R64 ;  /* 0x0000002c04dc723c */ /* 0x020fe60000041840 */
[----:B------:R-:W-:-:S02]  /*7c10*/  IMAD.MOV.U32 R65, RZ, RZ, R57 ;  /* 0x000000ffff417224 */ /* 0x000fc400078e0039 */
[----:B------:R-:W-:Y:S02]  /*7c20*/  IMAD.MOV.U32 R64, RZ, RZ, R56 ;  /* 0x000000ffff407224 */ /* 0x000fe400078e0038 */
[----:B------:R-:W-:Y:S01]  /*7c30*/  IMAD.MOV.U32 R252, RZ, RZ, R58 ;  /* 0x000000fffffc7224 */ /* 0x000fe200078e003a */
[----:B------:R-:W-:Y:S01]  /*7c40*/  HMMA.16816.F32.BF16 R228, R4, R54, R208 ;  /* 0x0000003604e4723c */ /* 0x000fe200000418d0 */
[----:B------:R-:W-:-:S07]  /*7c50*/  IMAD.MOV.U32 R247, RZ, RZ, R59 ;  /* 0x000000fffff77224 */ /* 0x000fce00078e003b */
[----:B------:R-:W-:Y:S08]  /*7c60*/  HMMA.16816.F32.BF16 R212, R4, R46, R8 ;  /* 0x0000002e04d4723c */ /* 0x000ff00000041808 */
[----:B------:R-:W-:Y:S01]  /*7c70*/  HMMA.16816.F32.BF16 R4, R16, R28, RZ ;  /* 0x0000001c1004723c */ /* 0x000fe200000418ff */
[----:B------:R-:W-:-:S07]  /*7c80*/  IMAD.MOV.U32 R29, RZ, RZ, R64 ;  /* 0x000000ffff1d7224 */ /* 0x000fce00078e0040 */
[----:B------:R-:W-:Y:S01]  /*7c90*/  HMMA.16816.F32.BF16 R8, R16, R32, RZ ;  /* 0x000000201008723c */ /* 0x000fe200000418ff */
[----:B------:R-:W-:-:S07]  /*7ca0*/  IMAD.MOV.U32 R32, RZ, RZ, R65 ;  /* 0x000000ffff207224 */ /* 0x000fce00078e0041 */
[C---:B------:R-:W-:Y:S08]  /*7cb0*/  HMMA.16816.F32.BF16 R60, R16.reuse, R40, RZ ;  /* 0x00000028103c723c */ /* 0x040ff000000418ff */
[C---:B------:R-:W-:Y:S08]  /*7cc0*/  HMMA.16816.F32.BF16 R56, R16.reuse, R36, RZ ;  /* 0x000000241038723c */ /* 0x040ff000000418ff */
[C---:B------:R-:W-:Y:S08]  /*7cd0*/  HMMA.16816.F32.BF16 R40, R16.reuse, R42, RZ ;  /* 0x0000002a1028723c */ /* 0x040ff000000418ff */
[C---:B------:R-:W-:Y:S08]  /*7ce0*/  HMMA.16816.F32.BF16 R36, R16.reuse, R38, RZ ;  /* 0x000000261024723c */ /* 0x040ff000000418ff */
[C---:B------:R-:W-:Y:S08]  /*7cf0*/  HMMA.16816.F32.BF16 R64, R16.reuse, R34, RZ ;  /* 0x000000221040723c */ /* 0x040ff000000418ff */
[----:B------:R-:W-:Y:S08]  /*7d00*/  HMMA.16816.F32.BF16 R16, R16, R30, RZ ;  /* 0x0000001e1010723c */ /* 0x000ff000000418ff */
[----:B-1----:R-:W-:Y:S01]  /*7d10*/  HMMA.16816.F32.BF16 R232, R20, R44, R4 ;  /* 0x0000002c14e8723c */ /* 0x002fe20000041804 */
[----:B------:R-:W-:-:S05]  /*7d20*/  SEL R4, R227, 0xffffffc0, !P0 ;  /* 0xffffffc0e3047807 */ /* 0x000fca0004000000 */
[----:B------:R-:W-:Y:S02]  /*7d30*/  IMAD.IADD R227, R4, 0x1, R0 ;  /* 0x0000000104e37824 */ /* 0x000fe400078e0200 */
[----:B------:R-:W-:Y:S01]  /*7d40*/  IMAD.IADD R33, R226, 0x1, R4 ;  /* 0x00000001e2217824 */ /* 0x000fe200078e0204 */
[C---:B------:R-:W-:Y:S02]  /*7d50*/  HMMA.16816.F32.BF16 R208, R20.reuse, R52, R56 ;  /* 0x0000003414d0723c */ /* 0x040fe40000041838 */
[----:B------:R-:W-:Y:S06]  /*7d60*/  LDSM.16.M88.4 R4, [R227+0x2000] ;  /* 0x00200000e304783b */ /* 0x000fec0000000200 */
[C---:B------:R-:W-:Y:S01]  /*7d70*/  HMMA.16816.F32.BF16 R56, R20.reuse, R46, R16 ;  /* 0x0000002e1438723c */ /* 0x040fe20000041810 */
[----:B------:R-:W1:Y:S07]  /*7d80*/  LDSM.16.M88.4 R16, [R33+0x9000] ;  /* 0x009000002110783b */ /* 0x000e6e0000000200 */
[C---:B------:R-:W-:Y:S08]  /*7d90*/  HMMA.16816.F32.BF16 R60, R20.reuse, R24, R60 ;  /* 0x00000018143c723c */ /* 0x040ff0000004183c */
[C---:B------:R-:W-:Y:S01]  /*7da0*/  HMMA.16816.F32.BF16 R140, R20.reuse, R48, R8 ;  /* 0x00000030148c723c */ /* 0x040fe20000041808 */
[----:B------:R-:W-:Y:S07]  /*7db0*/  LDSM.16.M88.4 R8, [R227] ;  /* 0x00000000e308783b */ /* 0x000fee0000000200 */
[C---:B------:R-:W-:Y:S01]  /*7dc0*/  HMMA.16816.F32.BF16 R40, R20.reuse, R26, R40 ;  /* 0x0000001a1428723c */ /* 0x040fe20000041828 */
[----:B------:R-:W2:Y:S07]  /*7dd0*/  LDSM.16.M88.4 R24, [R33+0x8000] ;  /* 0x008000002118783b */ /* 0x000eae0000000200 */
[----:B------:R-:W-:Y:S01]  /*7de0*/  HMMA.16816.F32.BF16 R48, R20, R50, R64 ;  /* 0x000000321430723c */ /* 0x000fe20000041840 */
[----:B------:R-:W-:-:S02]  /*7df0*/  IMAD.MOV.U32 R64, RZ, RZ, R29 ;  /* 0x000000ffff407224 */ /* 0x000fc400078e001d */
[----:B------:R-:W3:Y:S01]  /*7e00*/  LDSM.16.M88.4 R28, [R33+0x9800] ;  /* 0x00980000211c783b */ /* 0x000ee20000000200 */
[----:B------:R-:W-:Y:S02]  /*7e10*/  IMAD.MOV.U32 R65, RZ, RZ, R32 ;  /* 0x000000ffff417224 */ /* 0x000fe400078e0020 */
[----:B------:R-:W-:Y:S02]  /*7e20*/  IMAD.MOV.U32 R66, RZ, RZ, R252 ;  /* 0x000000ffff427224 */ /* 0x000fe400078e00fc */
[----:B------:R-:W-:Y:S01]  /*7e30*/  IMAD.MOV.U32 R67, RZ, RZ, R247 ;  /* 0x000000ffff437224 */ /* 0x000fe200078e00f7 */
[----:B------:R-:W-:Y:S01]  /*7e40*/  HMMA.16816.F32.BF16 R52, R20, R54, R36 ;  /* 0x000000361434723c */ /* 0x000fe20000041824 */
[----:B------:R-:W4:Y:S07]  /*7e50*/  LDSM.16.M88.4 R20, [R33+0x8800] ;  /* 0x008800002114783b */ /* 0x000f2e0000000200 */
[C---:B-1----:R-:W-:Y:S08]  /*7e60*/  HMMA.16816.F32.BF16 R64, R4.reuse, R18, R64 ;  /* 0x000000120440723c */ /* 0x042ff00000041840 */
[C---:B------:R-:W-:Y:S08]  /*7e70*/  HMMA.16816.F32.BF16 R248, R4.reuse, R16, R248 ;  /* 0x0000001004f8723c */ /* 0x040ff000000418f8 */
[----:B--2---:R-:W-:Y:S01]  /*7e80*/  HMMA.16816.F32.BF16 R44, R4, R24, R216 ;  /* 0x00000018042c723c */ /* 0x004fe200000418d8 */
[----:B------:R-:W-:-:S02]  /*7e90*/  IMAD.MOV.U32 R219, RZ, RZ, R137 ;  /* 0x000000ffffdb7224 */ /* 0x000fc400078e0089 */
[----:B------:R-:W-:Y:S02]  /*7ea0*/  IMAD.MOV.U32 R137, RZ, RZ, R64 ;  /* 0x000000ffff897224 */ /* 0x000fe400078e0040 */
[----:B------:R-:W-:Y:S02]  /*7eb0*/  IMAD.MOV.U32 R216, RZ, RZ, R246 ;  /* 0x000000ffffd87224 */ /* 0x000fe400078e00f6 */
[----:B------:R-:W-:Y:S01]  /*7ec0*/  IMAD.MOV.U32 R217, RZ, RZ, R240 ;  /* 0x000000ffffd97224 */ /* 0x000fe200078e00f0 */
[----:B------:R-:W-:Y:S01]  /*7ed0*/  HMMA.16816.F32.BF16 R36, R8, R24, R60 ;  /* 0x000000180824723c */ /* 0x000fe2000004183c */
[----:B------:R-:W-:Y:S02]  /*7ee0*/  IMAD.MOV.U32 R60, RZ, RZ, R133 ;  /* 0x000000ffff3c7224 */ /* 0x000fe400078e0085 */
[----:B------:R-:W-:Y:S02]  /*7ef0*/  IMAD.MOV.U32 R61, RZ, RZ, R132 ;  /* 0x000000ffff3d7224 */ /* 0x000fe400078e0084 */
[----:B------:R-:W-:-:S02]  /*7f00*/  IMAD.MOV.U32 R63, RZ, RZ, R14 ;  /* 0x000000ffff3f7224 */ /* 0x000fc400078e000e */
[----:B------:R-:W-:Y:S01]  /*7f10*/  IMAD.MOV.U32 R133, RZ, RZ, R65 ;  /* 0x000000ffff857224 */ /* 0x000fe200078e0041 */
[C---:B---3--:R-:W-:Y:S01]  /*7f20*/  HMMA.16816.F32.BF16 R220, R4.reuse, R28, R220 ;  /* 0x0000001c04dc723c */ /* 0x048fe200000418dc */
[----:B------:R-:W-:Y:S02]  /*7f30*/  IMAD.MOV.U32 R132, RZ, RZ, R66 ;  /* 0x000000ffff847224 */ /* 0x000fe400078e0042 */
[----:B------:R-:W-:Y:S02]  /*7f40*/  IMAD.MOV.U32 R14, RZ, RZ, R67 ;  /* 0x000000ffff0e7224 */ /* 0x000fe400078e0043 */
[----:B------:R-:W-:Y:S02]  /*7f50*/  IMAD.MOV.U32 R218, RZ, RZ, R138 ;  /* 0x000000ffffda7224 */ /* 0x000fe400078e008a */
[----:B------:R-:W-:Y:S01]  /*7f60*/  IMAD.MOV.U32 R62, RZ, RZ, R15 ;  /* 0x000000ffff3e7224 */ /* 0x000fe200078e000f */
[C---:B------:R-:W-:Y:S08]  /*7f70*/  HMMA.16816.F32.BF16 R64, R4.reuse, R30, R212 ;  /* 0x0000001e0440723c */ /* 0x040ff000000418d4 */
[----:B----4-:R-:W-:Y:S03]  /*7f80*/  HMMA.16816.F32.BF16 R216, R4, R20, R216 ;  /* 0x0000001404d8723c */ /* 0x010fe600000418d8 */
[----:B------:R-:W-:-:S02]  /*7f90*/  IMAD.MOV.U32 R35, RZ, RZ, R220 ;  /* 0x000000ffff237224 */ /* 0x000fc400078e00dc */
[----:B------:R-:W-:Y:S02]  /*7fa0*/  IMAD.MOV.U32 R34, RZ, RZ, R221 ;  /* 0x000000ffff227224 */ /* 0x000fe400078e00dd */
[----:B------:R-:W-:Y:S01]  /*7fb0*/  IMAD.MOV.U32 R32, RZ, RZ, R222 ;  /* 0x000000ffff207224 */ /* 0x000fe200078e00de */
[----:B------:R-:W-:Y:S01]  /*7fc0*/  HMMA.16816.F32.BF16 R60, R4, R26, R60 ;  /* 0x0000001a043c723c */ /* 0x000fe2000004183c */
[----:B------:R-:W-:-:S07]  /*7fd0*/  IMAD.MOV.U32 R15, RZ, RZ, R223 ;  /* 0x000000ffff0f7224 */ /* 0x000fce00078e00df */
[----:B------:R-:W-:Y:S01]  /*7fe0*/  HMMA.16816.F32.BF16 R228, R4, R22, R228 ;  /* 0x0000001604e4723c */ /* 0x000fe200000418e4 */
[----:B------:R-:W-:Y:S02]  /*7ff0*/  IMAD.MOV.U32 R7, RZ, RZ, R64 ;  /* 0x000000ffff077224 */ /* 0x000fe400078e0040 */
[----:B------:R-:W-:Y:S02]  /*8000*/  IMAD.MOV.U32 R6, RZ, RZ, R65 ;  /* 0x000000ffff067224 */ /* 0x000fe400078e0041 */
[----:B------:R-:W-:Y:S02]  /*8010*/  IMAD.MOV.U32 R5, RZ, RZ, R66 ;  /* 0x000000ffff057224 */ /* 0x000fe400078e0042 */
[----:B------:R-:W-:Y:S01]  /*8020*/  IMAD.MOV.U32 R4, RZ, RZ, R67 ;  /* 0x000000ffff047224 */ /* 0x000fe200078e0043 */
[----:B------:R-:W-:Y:S01]  /*8030*/  HMMA.16816.F32.BF16 R24, R8, R26, R40 ;  /* 0x0000001a0818723c */ /* 0x000fe20000041828 */
[----:B------:R-:W-:Y:S02]  /*8040*/  IMAD.MOV.U32 R40, RZ, RZ, R7 ;  /* 0x000000ffff287224 */ /* 0x000fe400078e0007 */
[----:B------:R-:W-:-:S02]  /*8050*/  IMAD.MOV.U32 R41, RZ, RZ, R6 ;  /* 0x000000ffff297224 */ /* 0x000fc400078e0006 */
[----:B------:R-:W-:Y:S02]  /*8060*/  IMAD.MOV.U32 R42, RZ, RZ, R5 ;  /* 0x000000ffff2a7224 */ /* 0x000fe400078e0005 */
[----:B------:R-:W-:Y:S01]  /*8070*/  IMAD.MOV.U32 R43, RZ, RZ, R4 ;  /* 0x000000ffff2b7224 */ /* 0x000fe200078e0004 */
[C---:B------:R-:W-:Y:S08]  /*8080*/  HMMA.16816.F32.BF16 R220, R8.reuse, R22, R52 ;  /* 0x0000001608dc723c */ /* 0x040ff00000041834 */
[C---:B------:R-:W-:Y:S08]  /*8090*/  HMMA.16816.F32.BF16 R4, R8.reuse, R20, R208 ;  /* 0x000000140804723c */ /* 0x040ff000000418d0 */
[C---:B------:R-:W-:Y:S08]  /*80a0*/  HMMA.16816.F32.BF16 R212, R8.reuse, R16, R140 ;  /* 0x0000001008d4723c */ /* 0x040ff0000004188c */
[----:B------:R-:W-:Y:S01]  /*80b0*/  HMMA.16816.F32.BF16 R140, R8, R28, R232 ;  /* 0x0000001c088c723c */ /* 0x000fe200000418e8 */
        /* <DEDUP_REMOVED lines=9> */
[----:B------:R-:W-:Y:S01]  /*8150*/  HMMA.16816.F32.BF16 R4, R8, R18, R48 ;  /* 0x000000120804723c */ /* 0x000fe20000041830 */
[----:B------:R-:W-:Y:S02]  /*8160*/  IMAD.MOV.U32 R51, RZ, RZ, R14 ;  /* 0x000000ffff337224 */ /* 0x000fe400078e000e */
[C---:B------:R-:W-:Y:S02]  /*8170*/  IMAD.IADD R14, R2.reuse, 0x1, R227 ;  /* 0x00000001020e7824 */ /* 0x040fe400078e02e3 */
[----:B------:R-:W-:Y:S02]  /*8180*/  IMAD.IADD R2, R2, 0x1, R33 ;  /* 0x0000000102027824 */ /* 0x000fe400078e0221 */
[----:B------:R-:W-:Y:S01]  /*8190*/  IMAD.MOV.U32 R48, RZ, RZ, R137 ;  /* 0x000000ffff307224 */ /* 0x000fe200078e0089 */
[----:B------:R-:W-:Y:S01]  /*81a0*/  LDSM.16.M88.4 R16, [R14] ;  /* 0x000000000e10783b */ /* 0x000fe20000000200 */
[----:B------:R-:W-:-:S02]  /*81b0*/  IMAD.MOV.U32 R49, RZ, RZ, R133 ;  /* 0x000000ffff317224 */ /* 0x000fc400078e0085 */
[----:B------:R-:W-:Y:S01]  /*81c0*/  IMAD.MOV.U32 R50, RZ, RZ, R132 ;  /* 0x000000ffff327224 */ /* 0x000fe200078e0084 */
[----:B------:R-:W1:Y:S01]  /*81d0*/  LDSM.16.M88.4 R20, [R2+0x8000] ;  /* 0x008000000214783b */ /* 0x000e620000000200 */
[----:B------:R-:W-:Y:S02]  /*81e0*/  IMAD.MOV.U32 R138, RZ, RZ, R140 ;  /* 0x000000ffff8a7224 */ /* 0x000fe400078e008c */
[----:B------:R-:W-:Y:S02]  /*81f0*/  IMAD.MOV.U32 R137, RZ, RZ, R141 ;  /* 0x000000ffff897224 */ /* 0x000fe400078e008d */
[----:B------:R-:W-:Y:S02]  /*8200*/  IMAD.MOV.U32 R133, RZ, RZ, R142 ;  /* 0x000000ffff857224 */ /* 0x000fe400078e008e */
[----:B------:R-:W-:Y:S02]  /*8210*/  IMAD.MOV.U32 R55, RZ, RZ, R4 ;  /* 0x000000ffff377224 */ /* 0x000fe400078e0004 */
[----:B------:R-:W-:-:S02]  /*8220*/  IMAD.MOV.U32 R54, RZ, RZ, R5 ;  /* 0x000000ffff367224 */ /* 0x000fc400078e0005 */
[----:B------:R-:W-:Y:S02]  /*8230*/  IMAD.MOV.U32 R53, RZ, RZ, R6 ;  /* 0x000000ffff357224 */ /* 0x000fe400078e0006 */
[----:B------:R-:W-:Y:S02]  /*8240*/  IMAD.MOV.U32 R52, RZ, RZ, R7 ;  /* 0x000000ffff347224 */ /* 0x000fe400078e0007 */
[----:B------:R-:W2:Y:S01]  /*8250*/  LDSM.16.M88.4 R4, [R14+0x2000] ;  /* 0x002000000e04783b */ /* 0x000ea20000000200 */
[----:B------:R-:W-:Y:S02]  /*8260*/  IMAD.MOV.U32 R132, RZ, RZ, R143 ;  /* 0x000000ffff847224 */ /* 0x000fe400078e008f */
[----:B------:R-:W-:Y:S02]  /*8270*/  IMAD.MOV.U32 R232, RZ, RZ, R67 ;  /* 0x000000ffffe87224 */ /* 0x000fe400078e0043 */
[----:B------:R-:W-:Y:S02]  /*8280*/  IMAD.MOV.U32 R233, RZ, RZ, R66 ;  /* 0x000000ffffe97224 */ /* 0x000fe400078e0042 */
[----:B------:R-:W-:-:S02]  /*8290*/  IMAD.MOV.U32 R234, RZ, RZ, R65 ;  /* 0x000000ffffea7224 */ /* 0x000fc400078e0041 */
[----:B------:R-:W-:Y:S01]  /*82a0*/  IMAD.MOV.U32 R235, RZ, RZ, R64 ;  /* 0x000000ffffeb7224 */ /* 0x000fe200078e0040 */
[C---:B-1----:R-:W-:Y:S01]  /*82b0*/  HMMA.16816.F32.BF16 R8, R16.reuse, R22, R24 ;  /* 0x000000161008723c */ /* 0x042fe20000041818 */
[----:B------:R-:W1:Y:S07]  /*82c0*/  LDSM.16.M88.4 R24, [R2+0x9800] ;  /* 0x009800000218783b */ /* 0x000e6e0000000200 */
[-C--:B------:R-:W-:Y:S08]  /*82d0*/  HMMA.16816.F32.BF16 R36, R16, R20.reuse, R36 ;  /* 0x000000141024723c */ /* 0x080ff00000041824 */
[----:B--2---:R-:W-:Y:S03]  /*82e0*/  HMMA.16816.F32.BF16 R64, R4, R20, R44 ;  /* 0x000000140440723c */ /* 0x004fe6000004182c */
[----:B------:R-:W-:-:S02]  /*82f0*/  IMAD.MOV.U32 R35, RZ, RZ, R8 ;  /* 0x000000ffff237224 */ /* 0x000fc400078e0008 */
[----:B------:R-:W-:Y:S02]  /*8300*/  IMAD.MOV.U32 R34, RZ, RZ, R9 ;  /* 0x000000ffff227224 */ /* 0x000fe400078e0009 */
[----:B------:R-:W-:Y:S01]  /*8310*/  IMAD.MOV.U32 R32, RZ, RZ, R10 ;  /* 0x000000ffff207224 */ /* 0x000fe200078e000a */
[C---:B------:R-:W-:Y:S01]  /*8320*/  HMMA.16816.F32.BF16 R140, R4.reuse, R22, R60 ;  /* 0x00000016048c723c */ /* 0x040fe2000004183c */
[----:B------:R-:W-:Y:S01]  /*8330*/  IMAD.MOV.U32 R15, RZ, RZ, R11 ;  /* 0x000000ffff0f7224 */ /* 0x000fe200078e000b */
[----:B------:R-:W2:Y:S04]  /*8340*/  LDSM.16.M88.4 R20, [R2+0x9000] ;  /* 0x009000000214783b */ /* 0x000ea80000000200 */
[----:B------:R-:W3:Y:S02]  /*8350*/  LDSM.16.M88.4 R8, [R2+0x8800] ;  /* 0x008800000208783b */ /* 0x000ee40000000200 */
[C---:B-1----:R-:W-:Y:S08]  /*8360*/  HMMA.16816.F32.BF16 R44, R4.reuse, R24, R28 ;  /* 0x00000018042c723c */ /* 0x042ff0000004181c */
[C---:B------:R-:W-:Y:S08]  /*8370*/  HMMA.16816.F32.BF16 R40, R4.reuse, R26, R40 ;  /* 0x0000001a0428723c */ /* 0x040ff00000041828 */
[----:B--2---:R-:W-:Y:S08]  /*8380*/  HMMA.16816.F32.BF16 R48, R4, R22, R48 ;  /* 0x000000160430723c */ /* 0x004ff00000041830 */
[----:B---3--:R-:W-:Y:S08]  /*8390*/  HMMA.16816.F32.BF16 R28, R16, R8, R232 ;  /* 0x00000008101c723c */ /* 0x008ff000000418e8 */
        /* <DEDUP_REMOVED lines=11> */
[----:B------:R-:W-:Y:S01]  /*8450*/  IMAD.MOV.U32 R240, RZ, RZ, R31 ;  /* 0x000000fffff07224 */ /* 0x000fe200078e001f */
[----:B------:R-:W-:Y:S01]  /*8460*/  LDSM.16.M88.4 R4, [R0+0x6000] ;  /* 0x006000000004783b */ /* 0x000fe20000000200 */
[----:B------:R-:W-:Y:S02]  /*8470*/  IMAD.MOV.U32 R217, RZ, RZ, R137 ;  /* 0x000000ffffd97224 */ /* 0x000fe400078e0089 */
[----:B------:R-:W-:Y:S01]  /*8480*/  IMAD.MOV.U32 R218, RZ, RZ, R133 ;  /* 0x000000ffffda7224 */ /* 0x000fe200078e0085 */
[----:B------:R-:W1:Y:S01]  /*8490*/  LDSM.16.M88.4 R28, [R226+0xa000] ;  /* 0x00a00000e21c783b */ /* 0x000e620000000200 */
[----:B------:R-:W-:Y:S01]  /*84a0*/  IMAD.MOV.U32 R219, RZ, RZ, R132 ;  /* 0x000000ffffdb7224 */ /* 0x000fe200078e0084 */
[C---:B------:R-:W-:Y:S02]  /*84b0*/  HMMA.16816.F32.BF16 R232, R16.reuse, R10, R220 ;  /* 0x0000000a10e8723c */ /* 0x040fe400000418dc */
[----:B------:R-:W2:Y:S06]  /*84c0*/  LDSM.16.M88.4 R8, [R0+0x4000] ;  /* 0x004000000008783b */ /* 0x000eac0000000200 */
[C---:B------:R-:W-:Y:S08]  /*84d0*/  HMMA.16816.F32.BF16 R220, R16.reuse, R20, R212 ;  /* 0x0000001410dc723c */ /* 0x040ff000000418d4 */
[----:B------:R-:W-:Y:S01]  /*84e0*/  HMMA.16816.F32.BF16 R212, R16, R24, R216 ;  /* 0x0000001810d4723c */ /* 0x000fe200000418d8 */
[----:B------:R-:W-:-:S02]  /*84f0*/  IMAD.MOV.U32 R216, RZ, RZ, R35 ;  /* 0x000000ffffd87224 */ /* 0x000fc400078e0023 */
[----:B------:R-:W-:Y:S02]  /*8500*/  IMAD.MOV.U32 R217, RZ, RZ, R34 ;  /* 0x000000ffffd97224 */ /* 0x000fe400078e0022 */
[----:B------:R-:W-:Y:S02]  /*8510*/  IMAD.MOV.U32 R218, RZ, RZ, R32 ;  /* 0x000000ffffda7224 */ /* 0x000fe400078e0020 */
[----:B------:R-:W-:Y:S01]  /*8520*/  IMAD.MOV.U32 R219, RZ, RZ, R15 ;  /* 0x000000ffffdb7224 */ /* 0x000fe200078e000f */
[----:B------:R-:W-:Y:S11]  /*8530*/  HMMA.16816.F32.BF16 R228, R16, R22, R228 ;  /* 0x0000001610e4723c */ /* 0x000ff600000418e4 */
[----:B------:R-:W-:-:S02]  /*8540*/  IMAD.MOV.U32 R23, RZ, RZ, R212 ;  /* 0x000000ffff177224 */ /* 0x000fc400078e00d4 */
[----:B------:R-:W-:Y:S01]  /*8550*/  IMAD.MOV.U32 R22, RZ, RZ, R213 ;  /* 0x000000ffff167224 */ /* 0x000fe200078e00d5 */
[----:B-1----:R-:W-:Y:S01]  /*8560*/  HMMA.16816.F32.BF16 R64, R4, R28, R64 ;  /* 0x0000001c0440723c */ /* 0x002fe20000041840 */
[----:B------:R-:W-:Y:S02]  /*8570*/  IMAD.MOV.U32 R21, RZ, RZ, R214 ;  /* 0x000000ffff157224 */ /* 0x000fe400078e00d6 */
[----:B------:R-:W-:-:S05]  /*8580*/  IMAD.MOV.U32 R20, RZ, RZ, R215 ;  /* 0x000000ffff147224 */ /* 0x000fca00078e00d7 */
[----:B------:R-:W-:Y:S01]  /*8590*/  HMMA.16816.F32.BF16 R212, R16, R26, R208 ;  /* 0x0000001a10d4723c */ /* 0x000fe200000418d0 */
[----:B------:R-:W1:Y:S07]  /*85a0*/  LDSM.16.M88.4 R24, [R226+0xa800] ;  /* 0x00a80000e218783b */ /* 0x000e6e0000000200 */
[----:B--2---:R-:W-:Y:S03]  /*85b0*/  HMMA.16816.F32.BF16 R16, R8, R28, R36 ;  /* 0x0000001c0810723c */ /* 0x004fe60000041824 */
[----:B------:R-:W-:-:S02]  /*85c0*/  IMAD.MOV.U32 R137, RZ, RZ, R64 ;  /* 0x000000ffff897224 */ /* 0x000fc400078e0040 */
[----:B------:R-:W-:Y:S02]  /*85d0*/  IMAD.MOV.U32 R133, RZ, RZ, R65 ;  /* 0x000000ffff857224 */ /* 0x000fe400078e0041 */
[----:B------:R-:W-:Y:S01]  /*85e0*/  IMAD.MOV.U32 R15, RZ, RZ, R66 ;  /* 0x000000ffff0f7224 */ /* 0x000fe200078e0042 */
[----:B------:R-:W-:Y:S01]  /*85f0*/  HMMA.16816.F32.BF16 R140, R4, R30, R140 ;  /* 0x0000001e048c723c */ /* 0x000fe2000004188c */
[----:B------:R-:W-:Y:S02]  /*8600*/  IMAD.MOV.U32 R0, RZ, RZ, R67 ;  /* 0x000000ffff007224 */ /* 0x000fe400078e0043 */
[----:B------:R-:W-:Y:S02]  /*8610*/  IMAD.MOV.U32 R64, RZ, RZ, R23 ;  /* 0x000000ffff407224 */ /* 0x000fe400078e0017 */
[----:B------:R-:W-:Y:S02]  /*8620*/  IMAD.MOV.U32 R65, RZ, RZ, R22 ;  /* 0x000000ffff417224 */ /* 0x000fe400078e0016 */
[----:B------:R-:W-:-:S02]  /*8630*/  IMAD.MOV.U32 R66, RZ, RZ, R21 ;  /* 0x000000ffff427224 */ /* 0x000fc400078e0015 */
[----:B------:R-:W-:Y:S02]  /*8640*/  IMAD.MOV.U32 R67, RZ, RZ, R20 ;  /* 0x000000ffff437224 */ /* 0x000fe400078e0014 */
[----:B------:R-:W-:Y:S01]  /*8650*/  IMAD.MOV.U32 R132, RZ, RZ, R16 ;  /* 0x000000ffff847224 */ /* 0x000fe200078e0010 */
[----:B------:R-:W2:Y:S01]  /*8660*/  LDSM.16.M88.4 R20, [R226+0xb000] ;  /* 0x00b00000e214783b */ /* 0x000ea20000000200 */
[----:B------:R-:W-:Y:S02]  /*8670*/  IMAD.MOV.U32 R35, RZ, RZ, R17 ;  /* 0x000000ffff237224 */ /* 0x000fe400078e0011 */
[----:B------:R-:W-:Y:S02]  /*8680*/  IMAD.MOV.U32 R34, RZ, RZ, R18 ;  /* 0x000000ffff227224 */ /* 0x000fe400078e0012 */
[----:B------:R-:W-:Y:S02]  /*8690*/  IMAD.MOV.U32 R32, RZ, RZ, R19 ;  /* 0x000000ffff207224 */ /* 0x000fe400078e0013 */
[----:B------:R-:W3:Y:S01]  /*86a0*/  LDSM.16.M88.4 R16, [R226+0xb800] ;  /* 0x00b80000e210783b */ /* 0x000ee20000000200 */
[----:B------:R-:W-:-:S02]  /*86b0*/  IMAD.MOV.U32 R239, RZ, RZ, R140 ;  /* 0x000000ffffef7224 */ /* 0x000fc400078e008c */
[----:B------:R-:W-:Y:S02]  /*86c0*/  IMAD.MOV.U32 R138, RZ, RZ, R141 ;  /* 0x000000ffff8a7224 */ /* 0x000fe400078e008d */
[----:B------:R-:W-:Y:S01]  /*86d0*/  IMAD.MOV.U32 R39, RZ, RZ, R142 ;  /* 0x000000ffff277224 */ /* 0x000fe200078e008e */
[----:B-1----:R-:W-:Y:S01]  /*86e0*/  HMMA.16816.F32.BF16 R60, R4, R24, R60 ;  /* 0x00000018043c723c */ /* 0x002fe2000004183c */
[----:B------:R-:W-:-:S07]  /*86f0*/  IMAD.MOV.U32 R38, RZ, RZ, R143 ;  /* 0x000000ffff267224 */ /* 0x000fce00078e008f */
[----:B------:R-:W-:Y:S01]  /*8700*/  HMMA.16816.F32.BF16 R248, R4, R26, R56 ;  /* 0x0000001a04f8723c */ /* 0x000fe20000041838 */
[----:B------:R-:W-:Y:S02]  /*8710*/  IMAD.MOV.U32 R56, RZ, RZ, R216 ;  /* 0x000000ffff387224 */ /* 0x000fe400078e00d8 */
[----:B------:R-:W-:Y:S02]  /*8720*/  IMAD.MOV.U32 R57, RZ, RZ, R217 ;  /* 0x000000ffff397224 */ /* 0x000fe400078e00d9 */
[----:B------:R-:W-:Y:S02]  /*8730*/  IMAD.MOV.U32 R58, RZ, RZ, R218 ;  /* 0x000000ffff3a7224 */ /* 0x000fe400078e00da */
[----:B------:R-:W-:-:S04]  /*8740*/  IMAD.MOV.U32 R59, RZ, RZ, R219 ;  /* 0x000000ffff3b7224 */ /* 0x000fc800078e00db */
[----:B------:R-:W-:Y:S02]  /*8750*/  IMAD.MOV.U32 R29, RZ, RZ, R62 ;  /* 0x000000ffff1d7224 */ /* 0x000fe400078e003e */
[----:B------:R-:W-:Y:S01]  /*8760*/  IMAD.MOV.U32 R28, RZ, RZ, R63 ;  /* 0x000000ffff1c7224 */ /* 0x000fe200078e003f */
[----:B------:R-:W-:Y:S01]  /*8770*/  HMMA.16816.F32.BF16 R56, R8, R30, R56 ;  /* 0x0000001e0838723c */ /* 0x000fe20000041838 */
[----:B------:R-:W-:Y:S02]  /*8780*/  IMAD.MOV.U32 R37, RZ, RZ, R60 ;  /* 0x000000ffff257224 */ /* 0x000fe400078e003c */
[----:B------:R-:W-:-:S05]  /*8790*/  IMAD.MOV.U32 R36, RZ, RZ, R61 ;  /* 0x000000ffff247224 */ /* 0x000fca00078e003d */
[C---:B--2---:R-:W-:Y:S01]  /*87a0*/  HMMA.16816.F32.BF16 R216, R4.reuse, R20, R52 ;  /* 0x0000001404d8723c */ /* 0x044fe20000041834 */
[----:B------:R-:W-:Y:S02]  /*87b0*/  IMAD.MOV.U32 R52, RZ, RZ, R252 ;  /* 0x000000ffff347224 */ /* 0x000fe400078e00fc */
[----:B------:R-:W-:Y:S02]  /*87c0*/  IMAD.MOV.U32 R53, RZ, RZ, R247 ;  /* 0x000000ffff357224 */ /* 0x000fe400078e00f7 */
[----:B------:R-:W-:Y:S02]  /*87d0*/  IMAD.MOV.U32 R54, RZ, RZ, R246 ;  /* 0x000000ffff367224 */ /* 0x000fe400078e00f6 */
[----:B------:R-:W-:Y:S01]  /*87e0*/  IMAD.MOV.U32 R55, RZ, RZ, R240 ;  /* 0x000000ffff377224 */ /* 0x000fe200078e00f0 */
[----:B---3--:R-:W-:Y:S01]  /*87f0*/  HMMA.16816.F32.BF16 R140, R4, R16, R44 ;  /* 0x00000010048c723c */ /* 0x008fe2000004182c */
[----:B------:R-:W-:-:S05]  /*8800*/  IMAD.SHL.U32 R246, R238, 0x2, RZ ;  /* 0x00000002eef67824 */ /* 0x000fca00078e00ff */
[----:B------:R-:W-:Y:S02]  /*8810*/  LOP3.LUT R246, R246, 0x6, RZ, 0xc0, !PT ;  /* 0x00000006f6f67812 */ /* 0x000fe400078ec0ff */
[----:B------:R-:W-:Y:S01]  /*8820*/  HMMA.16816.F32.BF16 R44, R8, R20, R220 ;  /* 0x00000014082c723c */ /* 0x000fe200000418dc */
[----:B------:R-:W-:Y:S02]  /*8830*/  IMAD.MOV.U32 R222, RZ, RZ, R29 ;  /* 0x000000ffffde7224 */ /* 0x000fe400078e001d */
[----:B------:R-:W-:Y:S02]  /*8840*/  IMAD.MOV.U32 R223, RZ, RZ, R28 ;  /* 0x000000ffffdf7224 */ /* 0x000fe400078e001c */
[----:B------:R-:W-:Y:S01]  /*8850*/  LDSM.16.M88.4 R28, [R13+0xa000] ;  /* 0x00a000000d1c783b */ /* 0x000fe20000000200 */
[----:B------:R-:W-:Y:S02]  /*8860*/  IMAD.MOV.U32 R220, RZ, RZ, R37 ;  /* 0x000000ffffdc7224 */ /* 0x000fe400078e0025 */
[----:B------:R-:W-:Y:S01]  /*8870*/  HMMA.16816.F32.BF16 R208, R4, R22, R48 ;  /* 0x0000001604d0723c */ /* 0x000fe20000041830 */
[----:B------:R-:W-:-:S07]  /*8880*/  IMAD.MOV.U32 R221, RZ, RZ, R36 ;  /* 0x000000ffffdd7224 */ /* 0x000fce00078e0024 */
[----:B------:R-:W-:Y:S01]  /*8890*/  HMMA.16816.F32.BF16 R60, R4, R18, R40 ;  /* 0x00000012043c723c */ /* 0x000fe20000041828 */
[----:B------:R-:W1:Y:S07]  /*88a0*/  LDSM.16.M88.4 R4, [R3+0x6000] ;  /* 0x006000000304783b */ /* 0x000e6e0000000200 */
[----:B------:R-:W-:Y:S01]  /*88b0*/  HMMA.16816.F32.BF16 R48, R8, R26, R232 ;  /* 0x0000001a0830723c */ /* 0x000fe200000418e8 */
[----:B------:R-:W-:Y:S02]  /*88c0*/  IMAD.MOV.U32 R234, RZ, RZ, R39 ;  /* 0x000000ffffea7224 */ /* 0x000fe400078e0027 */
[----:B------:R-:W-:-:S02]  /*88d0*/  IMAD.MOV.U32 R235, RZ, RZ, R38 ;  /* 0x000000ffffeb7224 */ /* 0x000fc400078e0026 */
[----:B------:R-:W-:Y:S02]  /*88e0*/  IMAD.MOV.U32 R232, RZ, RZ, R239 ;  /* 0x000000ffffe87224 */ /* 0x000fe400078e00ef */
[----:B------:R-:W-:Y:S01]  /*88f0*/  IMAD.MOV.U32 R233, RZ, RZ, R138 ;  /* 0x000000ffffe97224 */ /* 0x000fe200078e008a */
[C---:B------:R-:W-:Y:S08]  /*8900*/  HMMA.16816.F32.BF16 R64, R8.reuse, R16, R64 ;  /* 0x000000100840723c */ /* 0x040ff00000041840 */
[C---:B------:R-:W-:Y:S01]  /*8910*/  HMMA.16816.F32.BF16 R36, R8.reuse, R18, R212 ;  /* 0x000000120824723c */ /* 0x040fe200000418d4 */
[----:B------:R-:W2:Y:S07]  /*8920*/  LDSM.16.M88.4 R16, [R13+0xb800] ;  /* 0x00b800000d10783b */ /* 0x000eae0000000200 */
[C---:B------:R-:W-:Y:S01]  /*8930*/  HMMA.16816.F32.BF16 R52, R8.reuse, R24, R52 ;  /* 0x000000180834723c */ /* 0x040fe20000041834 */
[----:B------:R-:W3:Y:S07]  /*8940*/  LDSM.16.M88.4 R24, [R13+0xa800] ;  /* 0x00a800000d18783b */ /* 0x000eee0000000200 */
[----:B------:R-:W-:Y:S01]  /*8950*/  HMMA.16816.F32.BF16 R40, R8, R22, R228 ;  /* 0x000000160828723c */ /* 0x000fe200000418e4 */
[----:B------:R4:W5:Y:S01]  /*8960*/  LDSM.16.M88.4 R20, [R13+0xb000] ;  /* 0x00b000000d14783b */ /* 0x0009620000000200 */
[----:B------:R-:W-:-:S02]  /*8970*/  IMAD.MOV.U32 R228, RZ, RZ, R137 ;  /* 0x000000ffffe47224 */ /* 0x000fc400078e0089 */
[----:B------:R-:W-:Y:S01]  /*8980*/  IMAD.MOV.U32 R229, RZ, RZ, R133 ;  /* 0x000000ffffe57224 */ /* 0x000fe200078e0085 */
[----:B------:R4:W5:Y:S01]  /*8990*/  LDSM.16.M88.4 R8, [R3+0x4000] ;  /* 0x004000000308783b */ /* 0x0009620000000200 */
[----:B------:R-:W-:Y:S02]  /*89a0*/  IMAD.MOV.U32 R230, RZ, RZ, R15 ;  /* 0x000000ffffe67224 */ /* 0x000fe400078e000f */
[----:B------:R-:W-:Y:S01]  /*89b0*/  IMAD.MOV.U32 R231, RZ, RZ, R0 ;  /* 0x000000ffffe77224 */ /* 0x000fe200078e0000 */
[C---:B-1----:R-:W-:Y:S08]  /*89c0*/  HMMA.16816.F32.BF16 R232, R4.reuse, R30, R232 ;  /* 0x0000001e04e8723c */ /* 0x042ff000000418e8 */
[C---:B------:R-:W-:Y:S08]  /*89d0*/  HMMA.16816.F32.BF16 R228, R4.reuse, R28, R228 ;  /* 0x0000001c04e4723c */ /* 0x040ff000000418e4 */
[----:B--2---:R-:W-:Y:S01]  /*89e0*/  HMMA.16816.F32.BF16 R212, R4, R16, R140 ;  /* 0x0000001004d4723c */ /* 0x004fe2000004188c */
[----:B------:R-:W-:-:S02]  /*89f0*/  IMAD.MOV.U32 R140, RZ, RZ, R132 ;  /* 0x000000ffff8c7224 */ /* 0x000fc400078e0084 */
[----:B------:R-:W-:Y:S02]  /*8a00*/  IMAD.MOV.U32 R141, RZ, RZ, R35 ;  /* 0x000000ffff8d7224 */ /* 0x000fe400078e0023 */
[----:B------:R-:W-:Y:S02]  /*8a10*/  IMAD.MOV.U32 R142, RZ, RZ, R34 ;  /* 0x000000ffff8e7224 */ /* 0x000fe400078e0022 */
[----:B------:R-:W-:Y:S01]  /*8a20*/  IMAD.MOV.U32 R143, RZ, RZ, R32 ;  /* 0x000000ffff8f7224 */ /* 0x000fe200078e0020 */
[----:B---3--:R-:W-:Y:S03]  /*8a30*/  HMMA.16816.F32.BF16 R248, R4, R26, R248 ;  /* 0x0000001a04f8723c */ /* 0x008fe600000418f8 */
[----:B------:R-:W-:Y:S02]  /*8a40*/  IMAD.MOV.U32 R15, RZ, RZ, R228 ;  /* 0x000000ffff0f7224 */ /* 0x000fe400078e00e4 */
[----:B----4-:R-:W-:-:S02]  /*8a50*/  IMAD.MOV.U32 R13, RZ, RZ, R229 ;  /* 0x000000ffff0d7224 */ /* 0x010fc400078e00e5 */
[----:B------:R-:W-:Y:S02]  /*8a60*/  IMAD.MOV.U32 R3, RZ, RZ, R230 ;  /* 0x000000ffff037224 */ /* 0x000fe400078e00e6 */
[----:B------:R-:W-:Y:S02]  /*8a70*/  IMAD.MOV.U32 R0, RZ, RZ, R231 ;  /* 0x000000ffff007224 */ /* 0x000fe400078e00e7 */
[C---:B------:R-:W-:Y:S08]  /*8a80*/  HMMA.16816.F32.BF16 R228, R4.reuse, R24, R220 ;  /* 0x0000001804e4723c */ /* 0x040ff000000418dc */
[C---:B-----5:R-:W-:Y:S08]  /*8a90*/  HMMA.16816.F32.BF16 R220, R4.reuse, R20, R216 ;  /* 0x0000001404dc723c */ /* 0x060ff000000418d8 */
        /* <DEDUP_REMOVED lines=12> */
[----:B------:R-:W-:Y:S01]  /*8b60*/  HMMA.16816.F32.BF16 R40, R8, R16, R64 ;  /* 0x000000100828723c */ /* 0x000fe20000041840 */
[----:B------:R-:W-:-:S02]  /*8b70*/  IMAD.MOV.U32 R64, RZ, RZ, R15 ;  /* 0x000000ffff407224 */ /* 0x000fc400078e000f */
[----:B------:R-:W-:Y:S02]  /*8b80*/  IMAD.MOV.U32 R65, RZ, RZ, R13 ;  /* 0x000000ffff417224 */ /* 0x000fe400078e000d */
[----:B------:R-:W-:Y:S02]  /*8b90*/  IMAD.MOV.U32 R66, RZ, RZ, R3 ;  /* 0x000000ffff427224 */ /* 0x000fe400078e0003 */
[----:B------:R-:W-:Y:S01]  /*8ba0*/  IMAD.MOV.U32 R67, RZ, RZ, R0 ;  /* 0x000000ffff437224 */ /* 0x000fe200078e0000 */
[----:B------:R-:W-:Y:S01]  /*8bb0*/  HMMA.16816.F32.BF16 R36, R8, R18, R36 ;  /* 0x000000120824723c */ /* 0x000fe20000041824 */
[----:B------:R-:W4:Y:S04]  /*8bc0*/  LDSM.16.M88.4 R16, [R33+0xb800] ;  /* 0x00b800002110783b */ /* 0x000f280000000200 */
[----:B------:R-:W5:Y:S03]  /*8bd0*/  LDSM.16.M88.4 R8, [R227+0x4000] ;  /* 0x00400000e308783b */ /* 0x000f660000000200 */
[C---:B-1----:R-:W-:Y:S08]  /*8be0*/  HMMA.16816.F32.BF16 R64, R4.reuse, R28, R64 ;  /* 0x0000001c0440723c */ /* 0x042ff00000041840 */
[----:B------:R-:W-:Y:S11]  /*8bf0*/  HMMA.16816.F32.BF16 R232, R4, R30, R232 ;  /* 0x0000001e04e8723c */ /* 0x000ff600000418e8 */
[----:B------:R-:W-:-:S02]  /*8c00*/  IMAD.MOV.U32 R132, RZ, RZ, R64 ;  /* 0x000000ffff847224 */ /* 0x000fc400078e0040 */
[----:B------:R-:W-:Y:S02]  /*8c10*/  IMAD.MOV.U32 R35, RZ, RZ, R65 ;  /* 0x000000ffff237224 */ /* 0x000fe400078e0041 */
[----:B------:R-:W-:Y:S02]  /*8c20*/  IMAD.MOV.U32 R34, RZ, RZ, R66 ;  /* 0x000000ffff227224 */ /* 0x000fe400078e0042 */
[----:B------:R-:W-:Y:S02]  /*8c30*/  IMAD.MOV.U32 R32, RZ, RZ, R67 ;  /* 0x000000ffff207224 */ /* 0x000fe400078e0043 */
[C---:B--2---:R-:W-:Y:S08]  /*8c40*/  HMMA.16816.F32.BF16 R64, R4.reuse, R24, R228 ;  /* 0x000000180440723c */ /* 0x044ff000000418e4 */
[C---:B------:R-:W-:Y:S08]  /*8c50*/  HMMA.16816.F32.BF16 R228, R4.reuse, R26, R248 ;  /* 0x0000001a04e4723c */ /* 0x040ff000000418f8 */
[----:B---3--:R-:W-:Y:S03]  /*8c60*/  HMMA.16816.F32.BF16 R248, R4, R20, R220 ;  /* 0x0000001404f8723c */ /* 0x008fe600000418dc */
[----:B------:R-:W-:-:S02]  /*8c70*/  IMAD.MOV.U32 R15, RZ, RZ, R64 ;  /* 0x000000ffff0f7224 */ /* 0x000fc400078e0040 */
[----:B------:R-:W-:Y:S02]  /*8c80*/  IMAD.MOV.U32 R13, RZ, RZ, R65 ;  /* 0x000000ffff0d7224 */ /* 0x000fe400078e0041 */
[----:B------:R-:W-:Y:S01]  /*8c90*/  IMAD.MOV.U32 R3, RZ, RZ, R66 ;  /* 0x000000ffff037224 */ /* 0x000fe200078e0042 */
[----:B----4-:R-:W-:Y:S01]  /*8ca0*/  HMMA.16816.F32.BF16 R220, R4, R16, R212 ;  /* 0x0000001004dc723c */ /* 0x010fe200000418d4 */
[----:B------:R-:W-:Y:S02]  /*8cb0*/  IMAD.MOV.U32 R0, RZ, RZ, R67 ;  /* 0x000000ffff007224 */ /* 0x000fe400078e0043 */
[----:B------:R-:W-:Y:S02]  /*8cc0*/  IMAD.MOV.U32 R67, RZ, RZ, R228 ;  /* 0x000000ffff437224 */ /* 0x000fe400078e00e4 */
[----:B------:R-:W-:Y:S02]  /*8cd0*/  IMAD.MOV.U32 R66, RZ, RZ, R229 ;  /* 0x000000ffff427224 */ /* 0x000fe400078e00e5 */
[----:B------:R-:W-:Y:S01]  /*8ce0*/  IMAD.MOV.U32 R65, RZ, RZ, R230 ;  /* 0x000000ffff417224 */ /* 0x000fe200078e00e6 */
[----:B-----5:R-:W-:Y:S01]  /*8cf0*/  HMMA.16816.F32.BF16 R212, R8, R28, R140 ;  /* 0x0000001c08d4723c */ /* 0x020fe2000004188c */
[----:B------:R-:W-:-:S07]  /*8d00*/  IMAD.MOV.U32 R64, RZ, RZ, R231 ;  /* 0x000000ffff407224 */ /* 0x000fce00078e00e7 */
[----:B------:R-:W-:Y:S01]  /*8d10*/  HMMA.16816.F32.BF16 R140, R8, R24, R56 ;  /* 0x00000018088c723c */ /* 0x000fe20000041838 */
[----:B------:R-:W-:Y:S02]  /*8d20*/  IMAD.MOV.U32 R56, RZ, RZ, R67 ;  /* 0x000000ffff387224 */ /* 0x000fe400078e0043 */
[----:B------:R-:W-:Y:S02]  /*8d30*/  IMAD.MOV.U32 R57, RZ, RZ, R66 ;  /* 0x000000ffff397224 */ /* 0x000fe400078e0042 */
[----:B------:R-:W-:Y:S02]  /*8d40*/  IMAD.MOV.U32 R58, RZ, RZ, R65 ;  /* 0x000000ffff3a7224 */ /* 0x000fe400078e0041 */
[----:B------:R-:W-:Y:S01]  /*8d50*/  IMAD.MOV.U32 R59, RZ, RZ, R64 ;  /* 0x000000ffff3b7224 */ /* 0x000fe200078e0040 */
[C---:B------:R-:W-:Y:S08]  /*8d60*/  HMMA.16816.F32.BF16 R228, R4.reuse, R22, R216 ;  /* 0x0000001604e4723c */ /* 0x040ff000000418d8 */
[----:B------:R-:W-:Y:S01]  /*8d70*/  HMMA.16816.F32.BF16 R216, R4, R18, R208 ;  /* 0x0000001204d8723c */ /* 0x000fe200000418d0 */
[----:B------:R-:W-:Y:S07]  /*8d80*/  LDSM.16.M88.4 R4, [R14+0x6000] ;  /* 0x006000000e04783b */ /* 0x000fee0000000200 */
[C---:B------:R-:W-:Y:S01]  /*8d90*/  HMMA.16816.F32.BF16 R64, R8.reuse, R26, R52 ;  /* 0x0000001a0840723c */ /* 0x040fe20000041834 */
[----:B------:R-:W1:Y:S07]  /*8da0*/  LDSM.16.M88.4 R24, [R2+0xa800] ;  /* 0x00a800000218783b */ /* 0x000e6e0000000200 */
[C---:B------:R-:W-:Y:S08]  /*8db0*/  HMMA.16816.F32.BF16 R52, R8.reuse, R22, R44 ;  /* 0x000000160834723c */ /* 0x040ff0000004182c */
[----:B------:R-:W-:Y:S01]  /*8dc0*/  HMMA.16816.F32.BF16 R44, R8, R16, R40 ;  /* 0x00000010082c723c */ /* 0x000fe20000041828 */
[----:B------:R-:W-:-:S02]  /*8dd0*/  IMAD.MOV.U32 R40, RZ, RZ, R15 ;  /* 0x000000ffff287224 */ /* 0x000fc400078e000f */
[----:B------:R-:W-:Y:S02]  /*8de0*/  IMAD.MOV.U32 R41, RZ, RZ, R13 ;  /* 0x000000ffff297224 */ /* 0x000fe400078e000d */
[----:B------:R-:W-:Y:S02]  /*8df0*/  IMAD.MOV.U32 R42, RZ, RZ, R3 ;  /* 0x000000ffff2a7224 */ /* 0x000fe400078e0003 */
[----:B------:R-:W-:Y:S01]  /*8e00*/  IMAD.MOV.U32 R43, RZ, RZ, R0 ;  /* 0x000000ffff2b7224 */ /* 0x000fe200078e0000 */
[----:B------:R-:W-:Y:S01]  /*8e10*/  HMMA.16816.F32.BF16 R208, R8, R30, R60 ;  /* 0x0000001e08d0723c */ /* 0x000fe2000004183c */
[----:B------:R-:W2:Y:S01]  /*8e20*/  LDSM.16.M88.4 R28, [R2+0xa000] ;  /* 0x00a00000021c783b */ /* 0x000ea20000000200 */
[----:B------:R-:W-:Y:S02]  /*8e30*/  IMAD.U32 R0, RZ, RZ, UR19 ;  /* 0x00000013ff007e24 */ /* 0x000fe4000f8e00ff */
[----:B------:R-:W-:-:S04]  /*8e40*/  VIADD R3, R241, 0x48 ;  /* 0x00000048f1037836 */ /* 0x000fc80000000000 */
[C---:B------:R-:W-:Y:S01]  /*8e50*/  HMMA.16816.F32.BF16 R60, R8.reuse, R20, R48 ;  /* 0x00000014083c723c */ /* 0x040fe20000041830 */
[----:B------:R-:W3:Y:S01]  /*8e60*/  LDSM.16.M88.4 R20, [R2+0xb000] ;  /* 0x00b000000214783b */ /* 0x000ee20000000200 */
[----:B------:R-:W-:Y:S02]  /*8e70*/  IMAD.MOV.U32 R48, RZ, RZ, R132 ;  /* 0x000000ffff307224 */ /* 0x000fe400078e0084 */
[----:B------:R-:W-:Y:S02]  /*8e80*/  IMAD.MOV.U32 R49, RZ, RZ, R35 ;  /* 0x000000ffff317224 */ /* 0x000fe400078e0023 */
[----:B------:R-:W-:Y:S02]  /*8e90*/  IMAD.MOV.U32 R50, RZ, RZ, R34 ;  /* 0x000000ffff327224 */ /* 0x000fe400078e0022 */
[----:B------:R-:W-:Y:S01]  /*8ea0*/  HMMA.16816.F32.BF16 R36, R8, R18, R36 ;  /* 0x000000120824723c */ /* 0x000fe20000041824 */
[----:B------:R-:W-:Y:S01]  /*8eb0*/  LDSM.16.M88.4 R8, [R14+0x4000] ;  /* 0x004000000e08783b */ /* 0x000fe20000000200 */
[----:B------:R-:W-:-:S03]  /*8ec0*/  IMAD.MOV.U32 R51, RZ, RZ, R32 ;  /* 0x000000ffff337224 */ /* 0x000fc600078e0020 */
[----:B------:R4:W5:Y:S01]  /*8ed0*/  LDSM.16.M88.4 R16, [R2+0xb800] ;  /* 0x00b800000210783b */ /* 0x0009620000000200 */
[----:B------:R-:W-:-:S04]  /*8ee0*/  DEPBAR.LE SB0, 0x0 ;  /* 0x000080000000791a */ /* 0x000fc80000000000 */
[C---:B-1----:R-:W-:Y:S08]  /*8ef0*/  HMMA.16816.F32.BF16 R40, R4.reuse, R24, R40 ;  /* 0x000000180428723c */ /* 0x042ff00000041828 */
[----:B--2---:R-:W-:Y:S01]  /*8f00*/  HMMA.16816.F32.BF16 R48, R4, R28, R48 ;  /* 0x0000001c0430723c */ /* 0x004fe20000041830 */
[----:B----4-:R-:W-:-:S10]  /*8f10*/  VIADD R2, R241, 0x8 ;  /* 0x00000008f1027836 */ /* 0x010fd40000000000 */
[----:B------:R-:W-:Y:S02]  /*8f20*/  IMAD.MOV.U32 R138, RZ, RZ, R40 ;  /* 0x000000ffff8a7224 */ /* 0x000fe400078e0028 */
[----:B------:R-:W-:Y:S01]  /*8f30*/  IMAD.MOV.U32 R137, RZ, RZ, R42 ;  /* 0x000000ffff897224 */ /* 0x000fe200078e002a */
[----:B------:R-:W-:Y:S01]  /*8f40*/  HMMA.16816.F32.BF16 R232, R4, R30, R232 ;  /* 0x0000001e04e8723c */ /* 0x000fe200000418e8 */
[----:B------:R-:W-:Y:S02]  /*8f50*/  IMAD.MOV.U32 R133, RZ, RZ, R41 ;  /* 0x000000ffff857224 */ /* 0x000fe400078e0029 */
[----:B------:R-:W-:-:S05]  /*8f60*/  IMAD.MOV.U32 R132, RZ, RZ, R43 ;  /* 0x000000ffff847224 */ /* 0x000fca00078e002b */
[C---:B------:R-:W-:Y:S08]  /*8f70*/  HMMA.16816.F32.BF16 R40, R4.reuse, R26, R56 ;  /* 0x0000001a0428723c */ /* 0x040ff00000041838 */
[C---:B---3--:R-:W-:Y:S08]  /*8f80*/  HMMA.16816.F32.BF16 R248, R4.reuse, R20, R248 ;  /* 0x0000001404f8723c */ /* 0x048ff000000418f8 */
[----:B------:R-:W-:Y:S03]  /*8f90*/  HMMA.16816.F32.BF16 R228, R4, R22, R228 ;  /* 0x0000001604e4723c */ /* 0x000fe600000418e4 */
[----:B------:R-:W-:-:S02]  /*8fa0*/  IMAD.MOV.U32 R35, RZ, RZ, R40 ;  /* 0x000000ffff237224 */ /* 0x000fc400078e0028 */
[----:B------:R-:W-:Y:S02]  /*8fb0*/  IMAD.MOV.U32 R34, RZ, RZ, R42 ;  /* 0x000000ffff227224 */ /* 0x000fe400078e002a */
[----:B------:R-:W-:Y:S01]  /*8fc0*/  IMAD.MOV.U32 R32, RZ, RZ, R41 ;  /* 0x000000ffff207224 */ /* 0x000fe200078e0029 */
[----:B-----5:R-:W-:Y:S01]  /*8fd0*/  HMMA.16816.F32.BF16 R220, R4, R16, R220 ;  /* 0x0000001004dc723c */ /* 0x020fe200000418dc */
[----:B------:R-:W-:-:S07]  /*8fe0*/  IMAD.MOV.U32 R14, RZ, RZ, R43 ;  /* 0x000000ffff0e7224 */ /* 0x000fce00078e002b */
[----:B------:R-:W-:Y:S08]  /*8ff0*/  HMMA.16816.F32.BF16 R40, R8, R28, R212 ;  /* 0x0000001c0828723c */ /* 0x000ff000000418d4 */
[----:B------:R-:W-:Y:S01]  /*9000*/  HMMA.16816.F32.BF16 R216, R4, R18, R216 ;  /* 0x0000001204d8723c */ /* 0x000fe200000418d8 */
[----:B------:R-:W-:Y:S02]  /*9010*/  IMAD R4, R0, 0x40, R246 ;  /* 0x0000004000047824 */ /* 0x000fe400078e02f6 */
[----:B------:R-:W-:-:S02]  /*9020*/  VIADD R0, R241, 0x40 ;  /* 0x00000040f1007836 */ /* 0x000fc40000000000 */
[C---:B------:R-:W-:Y:S02]  /*9030*/  VIADD R5, R4.reuse, 0xffffff80 ;  /* 0xffffff8004057836 */ /* 0x040fe40000000000 */
[----:B------:R-:W-:Y:S01]  /*9040*/  VIADD R6, R4, 0xffffff81 ;  /* 0xffffff8104067836 */ /* 0x000fe20000000000 */
[C---:B------:R-:W-:Y:S02]  /*9050*/  HMMA.16816.F32.BF16 R56, R8.reuse, R30, R208 ;  /* 0x0000001e0838723c */ /* 0x040fe400000418d0 */
[-C--:B------:R-:W-:Y:S02]  /*9060*/  ISETP.GT.AND P0, PT, R2, R5.reuse, PT ;  /* 0x000000050200720c */ /* 0x080fe40003f04270 */
[CC--:B------:R-:W-:Y:S02]  /*9070*/  ISETP.GT.AND P5, PT, R241.reuse, R5.reuse, PT ;  /* 0x00000005f100720c */ /* 0x0c0fe40003fa4270 */
[----:B------:R-:W-:Y:S02]  /*9080*/  ISETP.GT.AND P4, PT, R0, R5, PT ;  /* 0x000000050000720c */ /* 0x000fe40003f84270 */
[----:B------:R-:W-:Y:S01]  /*9090*/  FSEL R7, R42, -INF , !P0 ;  /* 0xff8000002a077808 */ /* 0x000fe20004000000 */
[----:B------:R-:W-:Y:S01]  /*90a0*/  HMMA.16816.F32.BF16 R140, R8, R24, R140 ;  /* 0x00000018088c723c */ /* 0x000fe2000004188c */
[----:B------:R-:W-:Y:S01]  /*90b0*/  BAR.SYNC.DEFER_BLOCKING 0x0 ;  /* 0x0000000000007b1d */ /* 0x000fe20000010000 */
[----:B------:R-:W-:-:S04]  /*90c0*/  ISETP.GT.AND P0, PT, R241, R6, PT ;  /* 0x00000006f100720c */ /* 0x000fc80003f04270 */
[----:B------:R-:W-:Y:S02]  /*90d0*/  FSEL R13, R41, -INF , !P0 ;  /* 0xff800000290d7808 */ /* 0x000fe40004000000 */
[----:B------:R-:W-:Y:S01]  /*90e0*/  HMMA.16816.F32.BF16 R64, R8, R26, R64 ;  /* 0x0000001a0840723c */ /* 0x000fe20000041840 */
[----:B------:R-:W-:-:S07]  /*90f0*/  ISETP.GE.AND P0, PT, R5, R244, PT ;  /* 0x000000f40500720c */ /* 0x000fce0003f06270 */
[C---:B------:R-:W-:Y:S08]  /*9100*/  HMMA.16816.F32.BF16 R60, R8.reuse, R20, R60 ;  /* 0x00000014083c723c */ /* 0x040ff0000004183c */
[----:B------:R-:W-:Y:S01]  /*9110*/  HMMA.16816.F32.BF16 R52, R8, R22, R52 ;  /* 0x000000160834723c */ /* 0x000fe20000041834 */
[----:B------:R-:W-:Y:S02]  /*9120*/  FSEL R22, R7, -INF , !P0 ;  /* 0xff80000007167808 */ /* 0x000fe40004000000 */
[----:B------:R-:W-:-:S04]  /*9130*/  ISETP.GT.AND P0, PT, R3, R6, PT ;  /* 0x000000060300720c */ /* 0x000fc80003f04270 */
[----:B------:R-:W-:Y:S01]  /*9140*/  FSEL R7, R51, -INF , !P0 ;  /* 0xff80000033077808 */ /* 0x000fe20004000000 */
[----:B------:R-:W-:Y:S01]  /*9150*/  HMMA.16816.F32.BF16 R44, R8, R16, R44 ;  /* 0x00000010082c723c */ /* 0x000fe2000004182c */
[----:B------:R-:W-:-:S04]  /*9160*/  ISETP.GE.AND P0, PT, R6, R243, PT ;  /* 0x000000f30600720c */ /* 0x000fc80003f06270 */
[----:B------:R-:W-:Y:S02]  /*9170*/  FSEL R15, R13, -INF , !P0 ;  /* 0xff8000000d0f7808 */ /* 0x000fe40004000000 */
[----:B------:R-:W-:Y:S01]  /*9180*/  ISETP.GE.AND P0, PT, R6, R244, PT ;  /* 0x000000f40600720c */ /* 0x000fe20003f06270 */
[----:B------:R-:W-:Y:S01]  /*9190*/  HMMA.16816.F32.BF16 R36, R8, R18, R36 ;  /* 0x000000120824723c */ /* 0x000fe20000041824 */
[----:B------:R-:W-:Y:S02]  /*91a0*/  FSEL R8, R40, -INF , !P5 ;  /* 0xff80000028087808 */ /* 0x000fe40006800000 */
[----:B------:R-:W-:Y:S02]  /*91b0*/  ISETP.GT.AND P5, PT, R3, R5, PT ;  /* 0x000000050300720c */ /* 0x000fe40003fa4270 */
[----:B------:R-:W-:Y:S02]  /*91c0*/  FSEL R10, R48, -INF , !P4 ;  /* 0xff800000300a7808 */ /* 0x000fe40006000000 */
[----:B------:R-:W-:-:S02]  /*91d0*/  ISETP.GT.AND P4, PT, R2, R6, PT ;  /* 0x000000060200720c */ /* 0x000fc40003f84270 */
[----:B------:R-:W-:Y:S02]  /*91e0*/  FSEL R9, R50, -INF , !P5 ;  /* 0xff80000032097808 */ /* 0x000fe40006800000 */
[----:B------:R-:W-:Y:S02]  /*91f0*/  ISETP.GE.AND P5, PT, R5, R243, PT ;  /* 0x000000f30500720c */ /* 0x000fe40003fa6270 */
[----:B------:R-:W-:Y:S02]  /*9200*/  FSEL R11, R43, -INF , !P4 ;  /* 0xff8000002b0b7808 */ /* 0x000fe40006000000 */
[----:B------:R-:W-:Y:S02]  /*9210*/  ISETP.GT.AND P4, PT, R0, R6, PT ;  /* 0x000000060000720c */ /* 0x000fe40003f84270 */
[----:B------:R-:W-:Y:S02]  /*9220*/  FSEL R18, R8, -INF , !P5 ;  /* 0xff80000008127808 */ /* 0x000fe40006800000 */
[----:B------:R-:W-:-:S02]  /*9230*/  FSEL R8, R49, -INF , !P4 ;  /* 0xff80000031087808 */ /* 0x000fc40006000000 */
[C---:B------:R-:W-:Y:S02]  /*9240*/  ISETP.GE.AND P4, PT, R5.reuse, R245, PT ;  /* 0x000000f50500720c */ /* 0x040fe40003f86270 */
[-C--:B------:R-:W-:Y:S01]  /*9250*/  ISETP.GE.AND P5, PT, R5, R242.reuse, PT ;  /* 0x000000f20500720c */ /* 0x080fe20003fa6270 */
[----:B------:R-:W-:Y:S01]  /*9260*/  VIADD R5, R4, 0xffffff88 ;  /* 0xffffff8804057836 */ /* 0x000fe20000000000 */
[----:B------:R-:W-:Y:S02]  /*9270*/  FSEL R31, R9, -INF , !P4 ;  /* 0xff800000091f7808 */ /* 0x000fe40006000000 */
[----:B------:R-:W-:Y:S02]  /*9280*/  ISETP.GE.AND P4, PT, R6, R242, PT ;  /* 0x000000f20600720c */ /* 0x000fe40003f86270 */
[----:B------:R-:W-:Y:S02]  /*9290*/  FSEL R26, R10, -INF , !P5 ;  /* 0xff8000000a1a7808 */ /* 0x000fe40006800000 */
[----:B------:R-:W-:-:S02]  /*92a0*/  ISETP.GT.AND P5, PT, R241, R5, PT ;  /* 0x00000005f100720c */ /* 0x000fc40003fa4270 */
[----:B------:R-:W-:Y:S02]  /*92b0*/  FSEL R25, R8, -INF , !P4 ;  /* 0xff80000008197808 */ /* 0x000fe40006000000 */
[----:B------:R-:W-:Y:S02]  /*92c0*/  ISETP.GE.AND P4, PT, R6, R245, PT ;  /* 0x000000f50600720c */ /* 0x000fe40003f86270 */
[----:B------:R-:W-:Y:S02]  /*92d0*/  FSEL R20, R11, -INF , !P0 ;  /* 0xff8000000b147808 */ /* 0x000fe40004000000 */
[----:B------:R-:W-:Y:S02]  /*92e0*/  ISETP.GE.AND P0, PT, R5, R243, PT ;  /* 0x000000f30500720c */ /* 0x000fe40003f06270 */
[----:B------:R-:W-:Y:S02]  /*92f0*/  FSEL R6, R56, -INF , !P5 ;  /* 0xff80000038067808 */ /* 0x000fe40006800000 */
[----:B------:R-:W-:-:S02]  /*9300*/  FSEL R28, R7, -INF , !P4 ;  /* 0xff800000071c7808 */ /* 0x000fc40006000000 */
[-C--:B------:R-:W-:Y:S02]  /*9310*/  ISETP.GT.AND P4, PT, R2, R5.reuse, PT ;  /* 0x000000050200720c */ /* 0x080fe40003f84270 */
[----:B------:R-:W-:Y:S01]  /*9320*/  FSEL R17, R6, -INF , !P0 ;  /* 0xff80000006117808 */ /* 0x000fe20004000000 */
[----:B------:R-:W-:Y:S01]  /*9330*/  VIADD R6, R4, 0xffffff89 ;  /* 0xffffff8904067836 */ /* 0x000fe20000000000 */
[----:B------:R-:W-:Y:S02]  /*9340*/  ISETP.GT.AND P0, PT, R0, R5, PT ;  /* 0x000000050000720c */ /* 0x000fe40003f04270 */
[----:B------:R-:W-:Y:S02]  /*9350*/  FSEL R8, R58, -INF , !P4 ;  /* 0xff8000003a087808 */ /* 0x000fe40006000000 */
[C---:B------:R-:W-:Y:S02]  /*9360*/  ISETP.GE.AND P5, PT, R5.reuse, R244, PT ;  /* 0x000000f40500720c */ /* 0x040fe40003fa6270 */
[----:B------:R-:W-:-:S02]  /*9370*/  ISETP.GE.AND P4, PT, R5, R242, PT ;  /* 0x000000f20500720c */ /* 0x000fc40003f86270 */
[----:B------:R-:W-:Y:S02]  /*9380*/  FSEL R7, R232, -INF , !P0 ;  /* 0xff800000e8077808 */ /* 0x000fe40004000000 */
[----:B------:R-:W-:Y:S02]  /*9390*/  ISETP.GT.AND P0, PT, R3, R5, PT ;  /* 0x000000050300720c */ /* 0x000fe40003f04270 */
[----:B------:R-:W-:Y:S02]  /*93a0*/  FSEL R23, R8, -INF , !P5 ;  /* 0xff80000008177808 */ /* 0x000fe40006800000 */
[----:B------:R-:W-:Y:S02]  /*93b0*/  FSEL R27, R7, -INF , !P4 ;  /* 0xff800000071b7808 */ /* 0x000fe40006000000 */
[----:B------:R-:W-:Y:S02]  /*93c0*/  ISETP.GT.AND P5, PT, R241, R6, PT ;  /* 0x00000006f100720c */ /* 0x000fe40003fa4270 */
[----:B------:R-:W-:-:S02]  /*93d0*/  FSEL R7, R234, -INF , !P0 ;  /* 0xff800000ea077808 */ /* 0x000fc40004000000 */
[----:B------:R-:W-:Y:S02]  /*93e0*/  ISETP.GE.AND P0, PT, R5, R245, PT ;  /* 0x000000f50500720c */ /* 0x000fe40003f06270 */
[----:B------:R-:W-:Y:S02]  /*93f0*/  FSEL R5, R57, -INF , !P5 ;  /* 0xff80000039057808 */ /* 0x000fe40006800000 */
[----:B------:R-:W-:Y:S02]  /*9400*/  ISETP.GE.AND P5, PT, R6, R243, PT ;  /* 0x000000f30600720c */ /* 0x000fe40003fa6270 */
[----:B------:R-:W-:Y:S02]  /*9410*/  FSEL R30, R7, -INF , !P0 ;  /* 0xff800000071e7808 */ /* 0x000fe40004000000 */
[-C--:B------:R-:W-:Y:S02]  /*9420*/  ISETP.GT.AND P0, PT, R0, R6.reuse, PT ;  /* 0x000000060000720c */ /* 0x080fe40003f04270 */
[----:B------:R-:W-:-:S02]  /*9430*/  ISETP.GT.AND P4, PT, R2, R6, PT ;  /* 0x000000060200720c */ /* 0x000fc40003f84270 */
[----:B------:R-:W-:Y:S01]  /*9440*/  FSEL R16, R5, -INF , !P5 ;  /* 0xff80000005107808 */ /* 0x000fe20006800000 */
[----:B------:R-:W-:Y:S01]  /*9450*/  VIADD R5, R4, 0xffffff90 ;  /* 0xffffff9004057836 */ /* 0x000fe20000000000 */
[C---:B------:R-:W-:Y:S02]  /*9460*/  ISETP.GE.AND P5, PT, R6.reuse, R242, PT ;  /* 0x000000f20600720c */ /* 0x040fe40003fa6270 */
[----:B------:R-:W-:Y:S02]  /*9470*/  FSEL R7, R233, -INF , !P0 ;  /* 0xff800000e9077808 */ /* 0x000fe40004000000 */
[----:B------:R-:W-:Y:S02]  /*9480*/  FSEL R8, R59, -INF , !P4 ;  /* 0xff8000003b087808 */ /* 0x000fe40006000000 */
[----:B------:R-:W-:Y:S02]  /*9490*/  ISETP.GE.AND P4, PT, R6, R244, PT ;  /* 0x000000f40600720c */ /* 0x000fe40003f86270 */
[----:B------:R-:W-:-:S02]  /*94a0*/  ISETP.GT.AND P0, PT, R3, R6, PT ;  /* 0x000000060300720c */ /* 0x000fc40003f04270 */
[----:B------:R-:W-:Y:S02]  /*94b0*/  FSEL R24, R7, -INF , !P5 ;  /* 0xff80000007187808 */ /* 0x000fe40006800000 */
[----:B------:R-:W-:Y:S02]  /*94c0*/  ISETP.GT.AND P5, PT, R241, R5, PT ;  /* 0x00000005f100720c */ /* 0x000fe40003fa4270 */
[----:B------:R-:W-:Y:S02]  /*94d0*/  FSEL R21, R8, -INF , !P4 ;  /* 0xff80000008157808 */ /* 0x000fe40006000000 */
[----:B------:R-:W-:Y:S02]  /*94e0*/  ISETP.GE.AND P4, PT, R6, R245, PT ;  /* 0x000000f50600720c */ /* 0x000fe40003f86270 */
[----:B------:R-:W-:Y:S02]  /*94f0*/  FSEL R7, R235, -INF , !P0 ;  /* 0xff800000eb077808 */ /* 0x000fe40004000000 */
[----:B------:R-:W-:-:S02]  /*9500*/  ISETP.GE.AND P0, PT, R5, R243, PT ;  /* 0x000000f30500720c */ /* 0x000fc40003f06270 */
[----:B------:R-:W-:Y:S02]  /*9510*/  FSEL R6, R140, -INF , !P5 ;  /* 0xff8000008c067808 */ /* 0x000fe40006800000 */
[----:B------:R-:W-:Y:S02]  /*9520*/  FSEL R29, R7, -INF , !P4 ;  /* 0xff800000071d7808 */ /* 0x000fe40006000000 */
[-C--:B------:R-:W-:Y:S02]  /*9530*/  ISETP.GT.AND P4, PT, R2, R5.reuse, PT ;  /* 0x000000050200720c */ /* 0x080fe40003f84270 */
[----:B------:R-:W-:Y:S01]  /*9540*/  FSEL R209, R6, -INF , !P0 ;  /* 0xff80000006d17808 */ /* 0x000fe20004000000 */
[----:B------:R-:W-:Y:S01]  /*9550*/  VIADD R6, R4, 0xffffff91 ;  /* 0xffffff9104067836 */ /* 0x000fe20000000000 */
[----:B------:R-:W-:Y:S02]  /*9560*/  ISETP.GT.AND P0, PT, R0, R5, PT ;  /* 0x000000050000720c */ /* 0x000fe40003f04270 */
[----:B------:R-:W-:-:S02]  /*9570*/  FSEL R8, R142, -INF , !P4 ;  /* 0xff8000008e087808 */ /* 0x000fc40006000000 */
[C---:B------:R-:W-:Y:S02]  /*9580*/  ISETP.GE.AND P5, PT, R5.reuse, R244, PT ;  /* 0x000000f40500720c */ /* 0x040fe40003fa6270 */
[----:B------:R-:W-:Y:S02]  /*9590*/  ISETP.GE.AND P4, PT, R5, R242, PT ;  /* 0x000000f20500720c */ /* 0x000fe40003f86270 */
[----:B------:R-:W-:Y:S02]  /*95a0*/  FSEL R7, R138, -INF , !P0 ;  /* 0xff8000008a077808 */ /* 0x000fe40004000000 */
[----:B------:R-:W-:Y:S02]  /*95b0*/  ISETP.GT.AND P0, PT, R3, R5, PT ;  /* 0x000000050300720c */ /* 0x000fe40003f04270 */
[----:B------:R-:W-:Y:S02]  /*95c0*/  FSEL R210, R8, -INF , !P5 ;  /* 0xff80000008d27808 */ /* 0x000fe40006800000 */
[----:B------:R-:W-:-:S02]  /*95d0*/  FSEL R212, R7, -INF , !P4 ;  /* 0xff80000007d47808 */ /* 0x000fc40006000000 */
[----:B------:R-:W-:Y:S02]  /*95e0*/  ISETP.GT.AND P5, PT, R241, R6, PT ;  /* 0x00000006f100720c */ /* 0x000fe40003fa4270 */
[----:B------:R-:W-:Y:S02]  /*95f0*/  FSEL R7, R137, -INF , !P0 ;  /* 0xff80000089077808 */ /* 0x000fe40004000000 */
[----:B------:R-:W-:Y:S02]  /*9600*/  ISETP.GE.AND P0, PT, R5, R245, PT ;  /* 0x000000f50500720c */ /* 0x000fe40003f06270 */
[----:B------:R-:W-:Y:S02]  /*9610*/  FSEL R5, R141, -INF , !P5 ;  /* 0xff8000008d057808 */ /* 0x000fe40006800000 */
[----:B------:R-:W-:Y:S02]  /*9620*/  ISETP.GE.AND P5, PT, R6, R243, PT ;  /* 0x000000f30600720c */ /* 0x000fe40003fa6270 */
[----:B------:R-:W-:-:S02]  /*9630*/  FSEL R211, R7, -INF , !P0 ;  /* 0xff80000007d37808 */ /* 0x000fc40004000000 */
[-C--:B------:R-:W-:Y:S02]  /*9640*/  ISETP.GT.AND P0, PT, R0, R6.reuse, PT ;  /* 0x000000060000720c */ /* 0x080fe40003f04270 */
[----:B------:R-:W-:Y:S02]  /*9650*/  ISETP.GT.AND P4, PT, R2, R6, PT ;  /* 0x000000060200720c */ /* 0x000fe40003f84270 */
[----:B------:R-:W-:Y:S01]  /*9660*/  FSEL R50, R5, -INF , !P5 ;  /* 0xff80000005327808 */ /* 0x000fe20006800000 */
[----:B------:R-:W-:Y:S01]  /*9670*/  VIADD R5, R4, 0xffffff98 ;  /* 0xffffff9804057836 */ /* 0x000fe20000000000 */
[----:B------:R-:W-:Y:S02]  /*9680*/  ISETP.GE.AND P5, PT, R6, R242, PT ;  /* 0x000000f20600720c */ /* 0x000fe40003fa6270 */
[----:B------:R-:W-:Y:S02]  /*9690*/  FSEL R7, R133, -INF , !P0 ;  /* 0xff80000085077808 */ /* 0x000fe40004000000 */
[----:B------:R-:W-:-:S02]  /*96a0*/  FSEL R8, R143, -INF , !P4 ;  /* 0xff8000008f087808 */ /* 0x000fc40006000000 */
[----:B------:R-:W-:Y:S02]  /*96b0*/  ISETP.GE.AND P4, PT, R6, R244, PT ;  /* 0x000000f40600720c */ /* 0x000fe40003f86270 */
[----:B------:R-:W-:Y:S02]  /*96c0*/  ISETP.GT.AND P0, PT, R3, R6, PT ;  /* 0x000000060300720c */ /* 0x000fe40003f04270 */
[----:B------:R-:W-:Y:S02]  /*96d0*/  FSEL R208, R7, -INF , !P5 ;  /* 0xff80000007d07808 */ /* 0x000fe40006800000 */
[----:B------:R-:W-:Y:S02]  /*96e0*/  ISETP.GT.AND P5, PT, R241, R5, PT ;  /* 0x00000005f100720c */ /* 0x000fe40003fa4270 */
[----:B------:R-:W-:Y:S02]  /*96f0*/  FSEL R133, R8, -INF , !P4 ;  /* 0xff80000008857808 */ /* 0x000fe40006000000 */
[----:B------:R-:W-:-:S02]  /*9700*/  ISETP.GE.AND P4, PT, R6, R245, PT ;  /* 0x000000f50600720c */ /* 0x000fc40003f86270 */
[----:B------:R-:W-:Y:S02]  /*9710*/  FSEL R7, R132, -INF , !P0 ;  /* 0xff80000084077808 */ /* 0x000fe40004000000 */
[----:B------:R-:W-:Y:S02]  /*9720*/  ISETP.GE.AND P0, PT, R5, R243, PT ;  /* 0x000000f30500720c */ /* 0x000fe40003f06270 */
[----:B------:R-:W-:Y:S02]  /*9730*/  FSEL R6, R64, -INF , !P5 ;  /* 0xff80000040067808 */ /* 0x000fe40006800000 */
[----:B------:R-:W-:Y:S02]  /*9740*/  FSEL R64, R7, -INF , !P4 ;  /* 0xff80000007407808 */ /* 0x000fe40006000000 */
[-C--:B------:R-:W-:Y:S02]  /*9750*/  ISETP.GT.AND P4, PT, R2, R5.reuse, PT ;  /* 0x000000050200720c */ /* 0x080fe40003f84270 */
[----:B------:R-:W-:Y:S01]  /*9760*/  FSEL R43, R6, -INF , !P0 ;  /* 0xff800000062b7808 */ /* 0x000fe20004000000 */
[----:B------:R-:W-:Y:S01]  /*9770*/  VIADD R6, R4, 0xffffff99 ;  /* 0xffffff9904067836 */ /* 0x000fe20000000000 */
[----:B------:R-:W-:-:S02]  /*9780*/  ISETP.GT.AND P0, PT, R0, R5, PT ;  /* 0x000000050000720c */ /* 0x000fc40003f04270 */
[----:B------:R-:W-:Y:S02]  /*9790*/  FSEL R8, R66, -INF , !P4 ;  /* 0xff80000042087808 */ /* 0x000fe40006000000 */
[C---:B------:R-:W-:Y:S02]  /*97a0*/  ISETP.GE.AND P5, PT, R5.reuse, R244, PT ;  /* 0x000000f40500720c */ /* 0x040fe40003fa6270 */
[----:B------:R-:W-:Y:S02]  /*97b0*/  ISETP.GE.AND P4, PT, R5, R242, PT ;  /* 0x000000f20500720c */ /* 0x000fe40003f86270 */
[----:B------:R-:W-:Y:S02]  /*97c0*/  FSEL R7, R35, -INF , !P0 ;  /* 0xff80000023077808 */ /* 0x000fe40004000000 */
[----:B------:R-:W-:Y:S02]  /*97d0*/  ISETP.GT.AND P0, PT, R3, R5, PT ;  /* 0x000000050300720c */ /* 0x000fe40003f04270 */
[----:B------:R-:W-:-:S02]  /*97e0*/  FSEL R48, R8, -INF , !P5 ;  /* 0xff80000008307808 */ /* 0x000fc40006800000 */
[----:B------:R-:W-:Y:S02]  /*97f0*/  FSEL R51, R7, -INF , !P4 ;  /* 0xff80000007337808 */ /* 0x000fe40006000000 */
[----:B------:R-:W-:Y:S02]  /*9800*/  ISETP.GT.AND P5, PT, R241, R6, PT ;  /* 0x00000006f100720c */ /* 0x000fe40003fa4270 */
[----:B------:R-:W-:Y:S02]  /*9810*/  FSEL R7, R34, -INF , !P0 ;  /* 0xff80000022077808 */ /* 0x000fe40004000000 */
[----:B------:R-:W-:Y:S02]  /*9820*/  ISETP.GE.AND P0, PT, R5, R245, PT ;  /* 0x000000f50500720c */ /* 0x000fe40003f06270 */
[----:B------:R-:W-:Y:S02]  /*9830*/  FSEL R5, R65, -INF , !P5 ;  /* 0xff80000041057808 */ /* 0x000fe40006800000 */
[----:B------:R-:W-:-:S02]  /*9840*/  ISETP.GE.AND P5, PT, R6, R243, PT ;  /* 0x000000f30600720c */ /* 0x000fc40003fa6270 */
[----:B------:R-:W-:Y:S02]  /*9850*/  FSEL R49, R7, -INF , !P0 ;  /* 0xff80000007317808 */ /* 0x000fe40004000000 */
[-C--:B------:R-:W-:Y:S02]  /*9860*/  ISETP.GT.AND P0, PT, R0, R6.reuse, PT ;  /* 0x000000060000720c */ /* 0x080fe40003f04270 */
[----:B------:R-:W-:Y:S02]  /*9870*/  ISETP.GT.AND P4, PT, R2, R6, PT ;  /* 0x000000060200720c */ /* 0x000fe40003f84270 */
[----:B------:R-:W-:Y:S01]  /*9880*/  FSEL R35, R5, -INF , !P5 ;  /* 0xff80000005237808 */ /* 0x000fe20006800000 */
[----:B------:R-:W-:Y:S01]  /*9890*/  VIADD R5, R4, 0xffffffa0 ;  /* 0xffffffa004057836 */ /* 0x000fe20000000000 */
[----:B------:R-:W-:Y:S02]  /*98a0*/  ISETP.GE.AND P5, PT, R6, R242, PT ;  /* 0x000000f20600720c */ /* 0x000fe40003fa6270 */
[----:B------:R-:W-:-:S02]  /*98b0*/  FSEL R7, R32, -INF , !P0 ;  /* 0xff80000020077808 */ /* 0x000fc40004000000 */
[----:B------:R-:W-:Y:S02]  /*98c0*/  FSEL R8, R67, -INF , !P4 ;  /* 0xff80000043087808 */ /* 0x000fe40006000000 */
[----:B------:R-:W-:Y:S02]  /*98d0*/  ISETP.GE.AND P4, PT, R6, R244, PT ;  /* 0x000000f40600720c */ /* 0x000fe40003f86270 */
[----:B------:R-:W-:Y:S02]  /*98e0*/  ISETP.GT.AND P0, PT, R3, R6, PT ;  /* 0x000000060300720c */ /* 0x000fe40003f04270 */
[----:B------:R-:W-:Y:S02]  /*98f0*/  FSEL R41, R7, -INF , !P5 ;  /* 0xff80000007297808 */ /* 0x000fe40006800000 */
[----:B------:R-:W-:Y:S02]  /*9900*/  ISETP.GT.AND P5, PT, R241, R5, PT ;  /* 0x00000005f100720c */ /* 0x000fe40003fa4270 */
[----:B------:R-:W-:-:S02]  /*9910*/  FSEL R40, R8, -INF , !P4 ;  /* 0xff80000008287808 */ /* 0x000fc40006000000 */
[----:B------:R-:W-:Y:S02]  /*9920*/  ISETP.GE.AND P4, PT, R6, R245, PT ;  /* 0x000000f50600720c */ /* 0x000fe40003f86270 */
[----:B------:R-:W-:Y:S02]  /*9930*/  FSEL R7, R14, -INF , !P0 ;  /* 0xff8000000e077808 */ /* 0x000fe40004000000 */
[----:B------:R-:W-:Y:S02]  /*9940*/  ISETP.GE.AND P0, PT, R5, R243, PT ;  /* 0x000000f30500720c */ /* 0x000fe40003f06270 */
[----:B------:R-:W-:Y:S02]  /*9950*/  FSEL R6, R60, -INF , !P5 ;  /* 0xff8000003c067808 */ /* 0x000fe40006800000 */
[----:B------:R-:W-:Y:S02]  /*9960*/  FSEL R42, R7, -INF , !P4 ;  /* 0xff800000072a7808 */ /* 0x000fe40006000000 */
[----:B------:R-:W-:-:S02]  /*9970*/  ISETP.GT.AND P4, PT, R2, R5, PT ;  /* 0x000000050200720c */ /* 0x000fc40003f84270 */
[----:B------:R-:W-:Y:S01]  /*9980*/  FSEL R56, R6, -INF , !P0 ;  /* 0xff80000006387808 */ /* 0x000fe20004000000 */
[----:B------:R-:W-:Y:S01]  /*9990*/  VIADD R6, R4, 0xffffffa1 ;  /* 0xffffffa104067836 */ /* 0x000fe20000000000 */
[----:B------:R-:W-:Y:S02]  /*99a0*/  ISETP.GT.AND P0, PT, R0, R5, PT ;  /* 0x000000050000720c */ /* 0x000fe40003f04270 */
[----:B------:R-:W-:Y:S02]  /*99b0*/  FSEL R8, R62, -INF , !P4 ;  /* 0xff8000003e087808 */ /* 0x000fe40006000000 */
[C---:B------:R-:W-:Y:S02]  /*99c0*/  ISETP.GE.AND P5, PT, R5.reuse, R244, PT ;  /* 0x000000f40500720c */ /* 0x040fe40003fa6270 */
[----:B------:R-:W-:Y:S02]  /*99d0*/  ISETP.GE.AND P4, PT, R5, R242, PT ;  /* 0x000000f20500720c */ /* 0x000fe40003f86270 */
[----:B------:R-:W-:-:S02]  /*99e0*/  FSEL R7, R248, -INF , !P0 ;  /* 0xff800000f8077808 */ /* 0x000fc40004000000 */
[----:B------:R-:W-:Y:S02]  /*99f0*/  ISETP.GT.AND P0, PT, R3, R5, PT ;  /* 0x000000050300720c */ /* 0x000fe40003f04270 */
[----:B------:R-:W-:Y:S02]  /*9a00*/  FSEL R34, R8, -INF , !P5 ;  /* 0xff80000008227808 */ /* 0x000fe40006800000 */
[----:B------:R-:W-:Y:S02]  /*9a10*/  FSEL R65, R7, -INF , !P4 ;  /* 0xff80000007417808 */ /* 0x000fe40006000000 */
[----:B------:R-:W-:Y:S02]  /*9a20*/  ISETP.GT.AND P5, PT, R241, R6, PT ;  /* 0x00000006f100720c */ /* 0x000fe40003fa4270 */
[----:B------:R-:W-:Y:S02]  /*9a30*/  FSEL R7, R250, -INF , !P0 ;  /* 0xff800000fa077808 */ /* 0x000fe40004000000 */
[----:B------:R-:W-:-:S02]  /*9a40*/  ISETP.GE.AND P0, PT, R5, R245, PT ;  /* 0x000000f50500720c */ /* 0x000fc40003f06270 */
[----:B------:R-:W-:Y:S02]  /*9a50*/  FSEL R5, R61, -INF , !P5 ;  /* 0xff8000003d057808 */ /* 0x000fe40006800000 */
[----:B------:R-:W-:Y:S02]  /*9a60*/  ISETP.GE.AND P5, PT, R6, R243, PT ;  /* 0x000000f30600720c */ /* 0x000fe40003fa6270 */
[----:B------:R-:W-:Y:S02]  /*9a70*/  FSEL R143, R7, -INF , !P0 ;  /* 0xff800000078f7808 */ /* 0x000fe40004000000 */
[-C--:B------:R-:W-:Y:S02]  /*9a80*/  ISETP.GT.AND P0, PT, R0, R6.reuse, PT ;  /* 0x000000060000720c */ /* 0x080fe40003f04270 */
[----:B------:R-:W-:Y:S02]  /*9a90*/  ISETP.GT.AND P4, PT, R2, R6, PT ;  /* 0x000000060200720c */ /* 0x000fe40003f84270 */
[----:B------:R-:W-:Y:S01]  /*9aa0*/  FSEL R246, R5, -INF , !P5 ;  /* 0xff80000005f67808 */ /* 0x000fe20006800000 */
[----:B------:R-:W-:Y:S01]  /*9ab0*/  VIADD R5, R4, 0xffffffa8 ;  /* 0xffffffa804057836 */ /* 0x000fe20000000000 */
[----:B------:R-:W-:-:S02]  /*9ac0*/  ISETP.GE.AND P5, PT, R6, R242, PT ;  /* 0x000000f20600720c */ /* 0x000fc40003fa6270 */
[----:B------:R-:W-:Y:S02]  /*9ad0*/  FSEL R7, R249, -INF , !P0 ;  /* 0xff800000f9077808 */ /* 0x000fe40004000000 */
[----:B------:R-:W-:Y:S02]  /*9ae0*/  FSEL R8, R63, -INF , !P4 ;  /* 0xff8000003f087808 */ /* 0x000fe40006000000 */
[----:B------:R-:W-:Y:S02]  /*9af0*/  ISETP.GE.AND P4, PT, R6, R244, PT ;  /* 0x000000f40600720c */ /* 0x000fe40003f86270 */
[----:B------:R-:W-:Y:S02]  /*9b00*/  ISETP.GT.AND P0, PT, R3, R6, PT ;  /* 0x000000060300720c */ /* 0x000fe40003f04270 */
        /* <DEDUP_REMOVED lines=63> */
[----:B------:R-:W-:Y:S01]  /*9f00*/  ISETP.GE.AND P5, PT, R6, R242, PT ;  /* 0x000000f20600720c */ /* 0x000fe20003fa6270 */
[----:B------:R-:W-:Y:S01]  /*9f10*/  VIADD R4, R4, 0xffffffb9 ;  /* 0xffffffb904047836 */ /* 0x000fe20000000000 */
        /* <DEDUP_REMOVED lines=12> */
[----:B------:R-:W-:Y:S02]  /*9fe0*/  FSEL R214, R6, -INF , !P0 ;  /* 0xff80000006d67808 */ /* 0x000fe40004000000 */
[----:B------:R-:W-:-:S02]  /*9ff0*/  ISETP.GT.AND P0, PT, R0, R5, PT ;  /* 0x000000050000720c */ /* 0x000fc40003f04270 */
[----:B------:R-:W-:Y:S02]  /*a000*/  FSEL R62, R7, -INF , !P4 ;  /* 0xff800000073e7808 */ /* 0x000fe40006000000 */
[----:B------:R-:W-:Y:S02]  /*a010*/  FSEL R7, R38, -INF , !P5 ;  /* 0xff80000026077808 */ /* 0x000fe40006800000 */
[C---:B------:R-:W-:Y:S02]  /*a020*/  ISETP.GE.AND P5, PT, R5.reuse, R242, PT ;  /* 0x000000f20500720c */ /* 0x040fe40003fa6270 */
[----:B------:R-:W-:Y:S02]  /*a030*/  FSEL R6, R216, -INF , !P0 ;  /* 0xff800000d8067808 */ /* 0x000fe40004000000 */
[----:B------:R-:W-:Y:S02]  /*a040*/  ISETP.GE.AND P4, PT, R5, R244, PT ;  /* 0x000000f40500720c */ /* 0x000fe40003f86270 */
[----:B------:R-:W-:-:S02]  /*a050*/  FSEL R215, R6, -INF , !P5 ;  /* 0xff80000006d77808 */ /* 0x000fc40006800000 */
[----:B------:R-:W-:Y:S02]  /*a060*/  ISETP.GT.AND P5, PT, R241, R4, PT ;  /* 0x00000004f100720c */ /* 0x000fe40003fa4270 */
[----:B------:R-:W-:Y:S02]  /*a070*/  ISETP.GT.AND P0, PT, R3, R5, PT ;  /* 0x000000050300720c */ /* 0x000fe40003f04270 */
[----:B------:R-:W-:Y:S02]  /*a080*/  FSEL R7, R7, -INF , !P4 ;  /* 0xff80000007077808 */ /* 0x000fe40006000000 */
[----:B------:R-:W-:Y:S02]  /*a090*/  ISETP.GE.AND P4, PT, R5, R245, PT ;  /* 0x000000f50500720c */ /* 0x000fe40003f86270 */
[----:B------:R-:W-:Y:S01]  /*a0a0*/  FMNMX3.FTZ R5, R135, R18, R15, !PT ;  /* 0x0000001287057276 */ /* 0x000fe2000781000f */
[----:B------:R1:W-:Y:S01]  /*a0b0*/  STL [R1+0x8], R7 ;  /* 0x0000080701007387 */ /* 0x0003e20000100800 */
[----:B------:R-:W-:-:S02]  /*a0c0*/  FSEL R6, R37, -INF , !P5 ;  /* 0xff80000025067808 */ /* 0x000fc40006800000 */
[----:B------:R-:W-:Y:S02]  /*a0d0*/  FSEL R32, R218, -INF , !P0 ;  /* 0xff800000da207808 */ /* 0x000fe40004000000 */
[----:B------:R-:W-:Y:S02]  /*a0e0*/  ISETP.GE.AND P5, PT, R4, R243, PT ;  /* 0x000000f30400720c */ /* 0x000fe40003fa6270 */
[----:B------:R-:W-:Y:S02]  /*a0f0*/  ISETP.GT.AND P0, PT, R2, R4, PT ;  /* 0x000000040200720c */ /* 0x000fe40003f04270 */
[----:B------:R-:W-:Y:S02]  /*a100*/  FMNMX3.FTZ R5, R5, R17, R16, !PT ;  /* 0x0000001105057276 */ /* 0x000fe40007810010 */
[----:B------:R-:W-:Y:S02]  /*a110*/  FSEL R36, R6, -INF , !P5 ;  /* 0xff80000006247808 */ /* 0x000fe40006800000 */
[----:B------:R-:W-:-:S02]  /*a120*/  ISETP.GE.AND P5, PT, R4, R244, PT ;  /* 0x000000f40400720c */ /* 0x000fc40003fa6270 */
[----:B------:R-:W-:Y:S02]  /*a130*/  FMNMX3.FTZ R5, R5, R209, R50, !PT ;  /* 0x000000d105057276 */ /* 0x000fe40007810032 */
[----:B------:R-:W-:Y:S02]  /*a140*/  FMNMX3.FTZ R14, R139, R31, R28, !PT ;  /* 0x0000001f8b0e7276 */ /* 0x000fe4000781001c */
[----:B------:R-:W-:Y:S02]  /*a150*/  FMNMX3.FTZ R6, R5, R43, R35, !PT ;  /* 0x0000002b05067276 */ /* 0x000fe40007810023 */
[----:B------:R-:W-:Y:S02]  /*a160*/  FMNMX3.FTZ R5, R134, R22, R20, !PT ;  /* 0x0000001686057276 */ /* 0x000fe40007810014 */
[----:B------:R-:W-:Y:S02]  /*a170*/  FMNMX3.FTZ R10, R6, R56, R246, !PT ;  /* 0x00000038060a7276 */ /* 0x000fe400078100f6 */
[----:B-1----:R-:W-:-:S02]  /*a180*/  FSEL R7, R39, -INF , !P0 ;  /* 0xff80000027077808 */ /* 0x002fc40004000000 */
[----:B------:R-:W-:Y:S02]  /*a190*/  FMNMX3.FTZ R6, R5, R23, R21, !PT ;  /* 0x0000001705067276 */ /* 0x000fe40007810015 */
[----:B------:R-:W-:Y:S02]  /*a1a0*/  FSEL R7, R7, -INF , !P5 ;  /* 0xff80000007077808 */ /* 0x000fe40006800000 */
[----:B------:R-:W-:Y:S02]  /*a1b0*/  FMNMX3.FTZ R10, R10, R234, R228, !PT ;  /* 0x000000ea0a0a7276 */ /* 0x000fe400078100e4 */
[----:B------:R-:W-:Y:S01]  /*a1c0*/  ISETP.GT.AND P0, PT, R0, R4, PT ;  /* 0x000000040000720c */ /* 0x000fe20003f04270 */
[----:B------:R1:W-:Y:S01]  /*a1d0*/  STL [R1+0x4], R7 ;  /* 0x0000040701007387 */ /* 0x0003e20000100800 */
[----:B------:R-:W-:Y:S02]  /*a1e0*/  FMNMX3.FTZ R6, R6, R210, R133, !PT ;  /* 0x000000d206067276 */ /* 0x000fe40007810085 */
[----:B------:R-:W-:-:S02]  /*a1f0*/  FMNMX3.FTZ R10, R10, R231, R229, !PT ;  /* 0x000000e70a0a7276 */ /* 0x000fc400078100e5 */
[----:B------:R-:W-:Y:S02]  /*a200*/  ISETP.GE.AND P5, PT, R4, R242, PT ;  /* 0x000000f20400720c */ /* 0x000fe40003fa6270 */
[----:B------:R-:W-:Y:S02]  /*a210*/  FSEL R19, R217, -INF , !P0 ;  /* 0xff800000d9137808 */ /* 0x000fe40004000000 */
[----:B------:R-:W-:Y:S02]  /*a220*/  FMNMX3.FTZ R11, R6, R48, R40, !PT ;  /* 0x00000030060b7276 */ /* 0x000fe40007810028 */
[----:B------:R-:W-:Y:S02]  /*a230*/  FMNMX3.FTZ R10, R10, R214, R36, !PT ;  /* 0x000000d60a0a7276 */ /* 0x000fe40007810024 */
[----:B-1----:R-:W-:-:S04]  /*a240*/  FMNMX3.FTZ R7, R136, R26, R25, !PT ;  /* 0x0000001a88077276 */ /* 0x002fc80007810019 */
[----:B------:R-:W-:-:S04]  /*a250*/  FMNMX3.FTZ R5, R7, R27, R24, !PT ;  /* 0x0000001b07057276 */ /* 0x000fc80007810018 */
[----:B------:R-:W-:-:S04]  /*a260*/  FMNMX3.FTZ R5, R5, R212, R208, !PT ;  /* 0x000000d405057276 */ /* 0x000fc800078100d0 */
[----:B------:R-:W-:Y:S01]  /*a270*/  FMNMX3.FTZ R13, R5, R51, R41, !PT ;  /* 0x00000033050d7276 */ /* 0x000fe20007810029 */
[----:B------:R-:W-:Y:S06]  /*a280*/  BRA.U !UP2, `(.L_x_549) ;  /* 0x000000010aac7547 */ /* 0x000fec000b800000 */
[----:B------:R-:W2:Y:S04]  /*a290*/  LDL R247, [R1+0x5c] ;  /* 0x00005c0001f77983 */ /* 0x000ea80000100800 */
[----:B------:R-:W3:Y:S01]  /*a2a0*/  LDL R252, [R1+0x58] ;  /* 0x0000580001fc7983 */ /* 0x000ee20000100800 */
[----:B------:R-:W-:-:S04]  /*a2b0*/  UIADD3 UR6, UPT, UPT, UR19, -0x3, URZ ;  /* 0xfffffffd13067890 */ /* 0x000fc8000fffe0ff */
[----:B------:R-:W-:-:S04]  /*a2c0*/  UIMAD.WIDE.U32 UR28, UR6, UR12, URZ ;  /* 0x0000000c061c72a5 */ /* 0x000fc8000f8e00ff */
[----:B------:R-:W-:Y:S02]  /*a2d0*/  UIMAD UR6, UR6, UR13, UR29 ;  /* 0x0000000d060672a4 */ /* 0x000fe4000f8e021d */
[----:B------:R-:W-:Y:S01]  /*a2e0*/  IMAD.U32 R6, RZ, RZ, UR28 ;  /* 0x0000001cff067e24 */ /* 0x000fe2000f8e00ff */
[----:B------:R-:W-:Y:S01]  /*a2f0*/  ULEA UR25, UP0, UR28, UR38, 0x6 ;  /* 0x000000261c197291 */ /* 0x000fe2000f8030ff */
[----:B------:R-:W-:Y:S02]  /*a300*/  IMAD.U32 R7, RZ, RZ, UR28 ;  /* 0x0000001cff077e24 */ /* 0x000fe4000f8e00ff */
[----:B------:R-:W-:Y:S01]  /*a310*/  IMAD.U32 R5, RZ, RZ, UR6 ;  /* 0x00000006ff057e24 */ /* 0x000fe2000f8e00ff */
[----:B------:R-:W-:Y:S02]  /*a320*/  ULEA.HI.X UR6, UR28, UR37, UR6, 0x6, UP0 ;  /* 0x000000251c067291 */ /* 0x000fe400080f3406 */
[----:B------:R-:W-:-:S04]  /*a330*/  UIADD3 UR23, UP1, UPT, UR38, UR25, URZ ;  /* 0x0000001926177290 */ /* 0x000fc8000ff3e0ff */
[----:B------:R-:W-:Y:S02]  /*a340*/  UIADD3.X UR21, UPT, UPT, UR37, UR6, URZ, UP1, !UPT ;  /* 0x0000000625157290 */ /* 0x000fe40008ffe4ff */
[----:B------:R-:W-:Y:S01]  /*a350*/  IMAD.U32 R8, RZ, RZ, UR23 ;  /* 0x00000017ff087e24 */ /* 0x000fe2000f8e00ff */
[----:B--2---:R-:W-:-:S04]  /*a360*/  LEA R6, P0, R6, R247, 0x7 ;  /* 0x000000f706067211 */ /* 0x004fc800078038ff */
[----:B---3--:R-:W-:Y:S01]  /*a370*/  LEA.HI.X R7, R7, R252, R5, 0x7, P0 ;  /* 0x000000fc07077211 */ /* 0x008fe200000f3c05 */
[----:B------:R-:W-:-:S04]  /*a380*/  IMAD.U32 R5, RZ, RZ, UR25 ;  /* 0x00000019ff057e24 */ /* 0x000fc8000f8e00ff */
[----:B------:R-:W-:Y:S01]  /*a390*/  @!PT LDS RZ, [RZ] ;  /* 0x00000000fffff984 */ /* 0x000fe20000000800 */
[----:B------:R-:W-:Y:S01]  /*a3a0*/  @!PT LDS RZ, [RZ] ;  /* 0x00000000fffff984 */ /* 0x000fe20000000800 */
[----:B------:R-:W-:Y:S01]  /*a3b0*/  @!PT LDS RZ, [RZ] ;  /* 0x00000000fffff984 */ /* 0x000fe20000000800 */
[----:B------:R-:W-:Y:S04]  /*a3c0*/  LDGSTS.E.BYPASS.LTC128B.128 [R12+0x8000], desc[UR16][R6.64] ;  /* 0x08000000060c7fae */ /* 0x000fe8000b981a10 */
[----:B------:R1:W-:Y:S02]  /*a3d0*/  LDGSTS.E.BYPASS.LTC128B.128 [R12+0xa000], desc[UR16][R6.64+0x80] ;  /* 0x0a000080060c7fae */ /* 0x0003e4000b981a10 */
[----:B-1----:R-:W-:Y:S01]  /*a3e0*/  LEA R6, P0, R5, R247, 0x1 ;  /* 0x000000f705067211 */ /* 0x002fe200078008ff */
[----:B------:R-:W-:Y:S01]  /*a3f0*/  IMAD.U32 R5, RZ, RZ, UR6 ;  /* 0x00000006ff057e24 */ /* 0x000fe2000f8e00ff */
[----:B------:R-:W-:Y:S01]  /*a400*/  MOV R7, UR25 ;  /* 0x0000001900077c02 */ /* 0x000fe20008000f00 */
[----:B------:R-:W-:-:S03]  /*a410*/  ULEA UR25, UP0, UR12, UR25, 0x5 ;  /* 0x000000190c197291 */ /* 0x000fc6000f8028ff */
[----:B------:R-:W-:Y:S01]  /*a420*/  LEA.HI.X R7, R7, R252, R5, 0x1, P0 ;  /* 0x000000fc07077211 */ /* 0x000fe200000f0c05 */
[----:B------:R-:W-:Y:S01]  /*a430*/  ULEA.HI.X UR6, UR12, UR6, UR13, 0x5, UP0 ;  /* 0x000000060c067291 */ /* 0x000fe200080f2c0d */
[----:B------:R-:W-:Y:S01]  /*a440*/  IMAD.U32 R5, RZ, RZ, UR21 ;  /* 0x00000015ff057e24 */ /* 0x000fe2000f8e00ff */
[----:B------:R-:W-:Y:S02]  /*a450*/  LEA R8, P0, R8, R247, 0x1 ;  /* 0x000000f708087211 */ /* 0x000fe400078008ff */
[----:B------:R-:W-:Y:S04]  /*a460*/  LDGSTS.E.BYPASS.LTC128B.128 [R12+0x8800], desc[UR16][R6.64] ;  /* 0x08800000060c7fae */ /* 0x000fe8000b981a10 */
[----:B------:R1:W-:Y:S02]  /*a470*/  LDGSTS.E.BYPASS.LTC128B.128 [R12+0xa800], desc[UR16][R6.64+0x80] ;  /* 0x0a800080060c7fae */ /* 0x0003e4000b981a10 */
[----:B-1----:R-:W-:Y:S01]  /*a480*/  MOV R7, UR23 ;  /* 0x0000001700077c02 */ /* 0x002fe20008000f00 */
[----:B------:R-:W-:-:S03]  /*a490*/  IMAD.U32 R6, RZ, RZ, UR25 ;  /* 0x00000019ff067e24 */ /* 0x000fc6000f8e00ff */
[-C--:B------:R-:W-:Y:S01]  /*a4a0*/  LEA.HI.X R9, R7, R252.reuse, R5, 0x1, P0 ;  /* 0x000000fc07097211 */ /* 0x080fe200000f0c05 */
[----:B------:R-:W-:Y:S01]  /*a4b0*/  IMAD.U32 R5, RZ, RZ, UR6 ;  /* 0x00000006ff057e24 */ /* 0x000fe2000f8e00ff */
[----:B------:R-:W-:Y:S02]  /*a4c0*/  LEA R6, P0, R6, R247, 0x1 ;  /* 0x000000f706067211 */ /* 0x000fe400078008ff */
[----:B------:R-:W-:Y:S01]  /*a4d0*/  MOV R7, UR25 ;  /* 0x0000001900077c02 */ /* 0x000fe20008000f00 */
[----:B------:R1:W-:Y:S03]  /*a4e0*/  LDGSTS.E.BYPASS.LTC128B.128 [R12+0x9000], desc[UR16][R8.64] ;  /* 0x09000000080c7fae */ /* 0x0003e6000b981a10 */
[----:B------:R-:W-:Y:S01]  /*a4f0*/  LEA.HI.X R7, R7, R252, R5, 0x1, P0 ;  /* 0x000000fc07077211 */ /* 0x000fe200000f0c05 */
[----:B------:R1:W-:Y:S04]  /*a500*/  LDGSTS.E.BYPASS.LTC128B.128 [R12+0xb000], desc[UR16][R8.64+0x80] ;  /* 0x0b000080080c7fae */ /* 0x0003e8000b981a10 */
[----:B------:R1:W-:Y:S04]  /*a510*/  LDGSTS.E.BYPASS.LTC128B.128 [R12+0x9800], desc[UR16][R6.64] ;  /* 0x09800000060c7fae */ /* 0x0003e8000b981a10 */
[----:B------:R1:W-:Y:S04]  /*a520*/  LDGSTS.E.BYPASS.LTC128B.128 [R12+0xb800], desc[UR16][R6.64+0x80] ;  /* 0x0b800080060c7fae */ /* 0x0003e8000b981a10 */
[----:B------:R-:W0:Y:S02]  /*a530*/  LDGDEPBAR ;  /* 0x00000000000079af */ /* 0x000e240000000000 */
.L_x_549:
[----:B------:R-:W2:Y:S01]  /*a540*/  LDL R46, [R1+0x40] ;  /* 0x00004000012e7983 */ /* 0x000ea20000100800 */
[----:B------:R-:W-:Y:S01]  /*a550*/  MOV R52, R65 ;  /* 0x0000004100347202 */ /* 0x000fe20000000f00 */
[----:B------:R-:W3:Y:S01]  /*a560*/  LDCU UR21, c[0x0][0x45c] ;  /* 0x00008b80ff1577ac */ /* 0x000ee20008000800 */
[----:B------:R-:W-:Y:S01]  /*a570*/  MOV R39, R58 ;  /* 0x0000003a00277202 */ /* 0x000fe20000000f00 */
[----:B------:R-:W2:Y:S04]  /*a580*/  LDL R45, [R1+0x4c] ;  /* 0x00004c00012d7983 */ /* 0x000ea80000100800 */
[----:B------:R4:W-:Y:S04]  /*a590*/  STL [R1+0x80], R33 ;  /* 0x0000802101007387 */ /* 0x0009e80000100800 */
[----:B----4-:R-:W4:Y:S04]  /*a5a0*/  LDL.LU R33, [R1+0x8] ;  /* 0x0000080001217983 */ /* 0x010f280000300800 */
[----:B------:R1:W-:Y:S04]  /*a5b0*/  STL [R1+0x7c], R12 ;  /* 0x00007c0c01007387 */ /* 0x0003e80000100800 */
[----:B-1----:R-:W4:Y:S01]  /*a5c0*/  LDL.LU R12, [R1+0x4] ;  /* 0x00000400010c7983 */ /* 0x002f220000300800 */
[----:B------:R-:W-:-:S02]  /*a5d0*/  FMNMX3.FTZ R6, R11, R34, R132, !PT ;  /* 0x000000220b067276 */ /* 0x000fc40007810084 */
[----:B------:R-:W-:Y:S02]  /*a5e0*/  FMNMX3.FTZ R5, R14, R30, R29, !PT ;  /* 0x0000001e0e057276 */ /* 0x000fe4000781001d */
[----:B------:R-:W-:Y:S02]  /*a5f0*/  FMNMX3.FTZ R7, R13, R52, R39, !PT ;  /* 0x000000340d077276 */ /* 0x000fe40007810027 */
[----:B------:R-:W-:Y:S01]  /*a600*/  FMNMX3.FTZ R8, R6, R239, R232, !PT ;  /* 0x000000ef06087276 */ /* 0x000fe200078100e8 */
[----:B------:R-:W1:Y:S01]  /*a610*/  SHFL.BFLY PT, R13, R10, 0x2, 0x1f ;  /* 0x0c401f000a0d7f89 */ /* 0x000e6200000e0000 */
[----:B------:R-:W-:Y:S02]  /*a620*/  FMNMX3.FTZ R5, R5, R211, R64, !PT ;  /* 0x000000d305057276 */ /* 0x000fe40007810040 */
[----:B------:R-:W-:Y:S02]  /*a630*/  FMNMX3.FTZ R6, R7, R250, R233, !PT ;  /* 0x000000fa07067276 */ /* 0x000fe400078100e9 */
[----:B------:R-:W-:-:S02]  /*a640*/  FMNMX3.FTZ R8, R8, R57, R63, !PT ;  /* 0x0000003908087276 */ /* 0x000fc4000781003f */
[----:B------:R-:W-:Y:S02]  /*a650*/  FSEL R213, R19, -INF , !P5 ;  /* 0xff80000013d57808 */ /* 0x000fe40006800000 */
[----:B------:R-:W-:Y:S02]  /*a660*/  FMNMX3.FTZ R7, R5, R49, R42, !PT ;  /* 0x0000003105077276 */ /* 0x000fe4000781002a */
[----:B------:R-:W-:Y:S02]  /*a670*/  FMNMX3.FTZ R6, R6, R240, R230, !PT ;  /* 0x000000f006067276 */ /* 0x000fe400078100e6 */
[----:B------:R-:W-:Y:S02]  /*a680*/  ISETP.GT.AND P0, PT, R3, R4, PT ;  /* 0x000000040300720c */ /* 0x000fe40003f04270 */
[----:B------:R-:W-:Y:S02]  /*a690*/  ISETP.GE.AND P5, PT, R4, R245, PT ;  /* 0x000000f50400720c */ /* 0x000fe40003fa6270 */
[----:B------:R-:W-:-:S05]  /*a6a0*/  FMNMX3.FTZ R4, R6, R215, R213, !PT ;  /* 0x000000d706047276 */ /* 0x000fca00078100d5 */
[----:B------:R-:W3:Y:S01]  /*a6b0*/  SHFL.BFLY PT, R9, R4, 0x2, 0x1f ;  /* 0x0c401f0004097f89 */ /* 0x000ee200000e0000 */
[----:B------:R-:W-:Y:S02]  /*a6c0*/  FSEL R6, R219, -INF , !P0 ;  /* 0xff800000db067808 */ /* 0x000fe40004000000 */
[----:B------:R-:W-:Y:S01]  /*a6d0*/  FMNMX3.FTZ R7, R7, R143, R251, !PT ;  /* 0x0000008f07077276 */ /* 0x000fe200078100fb */
[----:B------:R1:W-:Y:S03]  /*a6e0*/  STL [R1+0x78], R2 ;  /* 0x0000780201007387 */ /* 0x0003e60000100800 */
[----:B------:R-:W-:Y:S02]  /*a6f0*/  FMNMX3.FTZ R7, R7, R249, R235, !PT ;  /* 0x000000f907077276 */ /* 0x000fe400078100eb */
[----:B------:R-:W-:Y:S02]  /*a700*/  FSEL R61, R32, -INF , !P4 ;  /* 0xff800000203d7808 */ /* 0x000fe40006000000 */
[----:B------:R-:W-:-:S02]  /*a710*/  FMNMX3.FTZ R7, R7, R59, R62, !PT ;  /* 0x0000003b07077276 */ /* 0x000fc4000781003e */
[----:B-1----:R-:W-:Y:S02]  /*a720*/  FSEL R2, R6, -INF , !P5 ;  /* 0xff80000006027808 */ /* 0x002fe40006800000 */
[----:B------:R-:W-:-:S05]  /*a730*/  FMNMX.FTZ R6, R10, R13, !PT ;  /* 0x0000000d0a067209 */ /* 0x000fca0007810000 */
[----:B------:R-:W1:Y:S01]  /*a740*/  SHFL.BFLY PT, R13, R6, 0x1, 0x1f ;  /* 0x0c201f00060d7f89 */ /* 0x000e6200000e0000 */
[----:B------:R-:W-:Y:S02]  /*a750*/  FMNMX3.FTZ R7, R7, R61, R2, !PT ;  /* 0x0000003d07077276 */ /* 0x000fe40007810002 */
[----:B---3--:R-:W-:-:S05]  /*a760*/  FMNMX.FTZ R4, R4, R9, !PT ;  /* 0x0000000904047209 */ /* 0x008fca0007810000 */
[----:B------:R-:W3:Y:S01]  /*a770*/  SHFL.BFLY PT, R10, R4, 0x1, 0x1f ;  /* 0x0c201f00040a7f89 */ /* 0x000ee200000e0000 */
[----:B-1----:R-:W-:-:S04]  /*a780*/  FMNMX.FTZ R58, R6, R13, !PT ;  /* 0x0000000d063a7209 */ /* 0x002fc80007810000 */
[C---:B------:R-:W-:Y:S01]  /*a790*/  FSETP.NEU.FTZ.AND P4, PT, R58.reuse, -INF , PT ;  /* 0xff8000003a00780b */ /* 0x040fe20003f9d000 */
[----:B------:R-:W-:-:S05]  /*a7a0*/  FMUL.FTZ R13, R58, UR21 ;  /* 0x000000153a0d7c20 */ /* 0x000fca0008410000 */
[----:B------:R-:W-:Y:S02]  /*a7b0*/  FSEL R13, R13, RZ, P4 ;  /* 0x000000ff0d0d7208 */ /* 0x000fe40002000000 */
[----:B---3--:R-:W-:-:S03]  /*a7c0*/  FMNMX.FTZ R252, R4, R10, !PT ;  /* 0x0000000a04fc7209 */ /* 0x008fc60007810000 */
[--C-:B------:R-:W-:Y:S01]  /*a7d0*/  FFMA.FTZ R4, R15, UR21, -R13.reuse ;  /* 0x000000150f047c23 */ /* 0x100fe2000801080d */
[----:B------:R-:W1:Y:S01]  /*a7e0*/  S2UR UR6, SR_CgaCtaId ;  /* 0x00000000000679c3 */ /* 0x000e620000008800 */
[----:B------:R-:W-:Y:S02]  /*a7f0*/  FFMA.FTZ R6, R17, UR21, -R13 ;  /* 0x0000001511067c23 */ /* 0x000fe4000801080d */
[----:B------:R3:W-:Y:S01]  /*a800*/  MUFU.EX2 R140, R4 ;  /* 0x00000004008c7308 */ /* 0x0007e20000000800 */
[----:B------:R-:W-:-:S03]  /*a810*/  FMUL.FTZ R14, R252, UR21 ;  /* 0x00000015fc0e7c20 */ /* 0x000fc60008410000 */
[----:B------:R4:W-:Y:S01]  /*a820*/  MUFU.EX2 R137, R6 ;  /* 0x0000000600897308 */ /* 0x0009e20000000800 */
[----:B---3--:R-:W-:Y:S01]  /*a830*/  FSEL R4, R58, RZ, P4 ;  /* 0x000000ff3a047208 */ /* 0x008fe20002000000 */
[----:B------:R-:W-:Y:S01]  /*a840*/  UMOV UR23, 0x400 ;  /* 0x0000040000177882 */ /* 0x000fe20000000000 */
[----:B------:R-:W-:Y:S01]  /*a850*/  SHF.L.U32 R44, R238, 0x6, RZ ;  /* 0x00000006ee2c7819 */ /* 0x000fe200000006ff */
[----:B-1----:R-:W-:Y:S01]  /*a860*/  ULEA UR6, UR6, UR23, 0x18 ;  /* 0x0000001706067291 */ /* 0x002fe2000f8ec0ff */
[----:B------:R-:W-:Y:S04]  /*a870*/  STL [R1+0x74], R0 ;  /* 0x0000740001007387 */ /* 0x000fe80000100800 */
[----:B------:R-:W-:Y:S01]  /*a880*/  STL [R1+0x28], R58 ;  /* 0x0000283a01007387 */ /* 0x000fe20000100800 */
[----:B----4-:R-:W-:-:S05]  /*a890*/  FMNMX3.FTZ R5, R8, R33, R12, !PT ;  /* 0x0000002108057276 */ /* 0x010fca000781000c */
[----:B------:R-:W1:Y:S04]  /*a8a0*/  SHFL.BFLY PT, R11, R5, 0x2, 0x1f ;  /* 0x0c401f00050b7f89 */ /* 0x000e6800000e0000 */
[----:B------:R-:W3:Y:S01]  /*a8b0*/  SHFL.BFLY PT, R8, R7, 0x2, 0x1f ;  /* 0x0c401f0007087f89 */ /* 0x000ee200000e0000 */
[----:B-1----:R-:W-:-:S05]  /*a8c0*/  FMNMX.FTZ R5, R5, R11, !PT ;  /* 0x0000000b05057209 */ /* 0x002fca0007810000 */
[----:B------:R-:W1:Y:S01]  /*a8d0*/  SHFL.BFLY PT, R9, R5, 0x1, 0x1f ;  /* 0x0c201f0005097f89 */ /* 0x000e6200000e0000 */
[----:B---3--:R-:W-:-:S05]  /*a8e0*/  FMNMX.FTZ R7, R7, R8, !PT ;  /* 0x0000000807077209 */ /* 0x008fca0007810000 */
[----:B------:R-:W3:Y:S01]  /*a8f0*/  SHFL.BFLY PT, R8, R7, 0x1, 0x1f ;  /* 0x0c201f0007087f89 */ /* 0x000ee200000e0000 */
[----:B-1----:R-:W-:-:S04]  /*a900*/  FMNMX.FTZ R138, R5, R9, !PT ;  /* 0x00000009058a7209 */ /* 0x002fc80007810000 */
[C---:B------:R-:W-:Y:S01]  /*a910*/  FSETP.NEU.FTZ.AND P0, PT, R138.reuse, -INF , PT ;  /* 0xff8000008a00780b */ /* 0x040fe20003f1d000 */
[----:B------:R-:W-:Y:S01]  /*a920*/  FMUL.FTZ R32, R138, UR21 ;  /* 0x000000158a207c20 */ /* 0x000fe20008410000 */
[----:B------:R-:W-:-:S04]  /*a930*/  FADD.FTZ R9, R135, -R4 ;  /* 0x8000000487097221 */ /* 0x000fc80000010000 */
[----:B------:R-:W-:Y:S02]  /*a940*/  FSEL R32, R32, RZ, P0 ;  /* 0x000000ff20207208 */ /* 0x000fe40000000000 */
[----:B------:R-:W-:Y:S01]  /*a950*/  FSEL R6, R138, RZ, P0 ;  /* 0x000000ff8a067208 */ /* 0x000fe20000000000 */
[----:B------:R-:W-:Y:S01]  /*a960*/  FFMA.FTZ R5, R18, UR21, -R13 ;  /* 0x0000001512057c23 */ /* 0x000fe2000801080d */
[----:B------:R-:W-:Y:S01]  /*a970*/  FSETP.NEU.FTZ.AND P0, PT, R252, -INF , PT ;  /* 0xff800000fc00780b */ /* 0x000fe20003f1d000 */
[----:B------:R-:W-:Y:S02]  /*a980*/  FFMA.FTZ R4, R22, UR21, -R32 ;  /* 0x0000001516047c23 */ /* 0x000fe40008010820 */
[----:B------:R1:W-:Y:S01]  /*a990*/  MUFU.EX2 R38, R5 ;  /* 0x0000000500267308 */ /* 0x0003e20000000800 */
[----:B------:R-:W-:-:S03]  /*a9a0*/  FSEL R14, R14, RZ, P0 ;  /* 0x000000ff0e0e7208 */ /* 0x000fc60000000000 */
[----:B------:R4:W-:Y:S01]  /*a9b0*/  MUFU.EX2 R37, R4 ;  /* 0x0000000400257308 */ /* 0x0009e20000000800 */
[----:B---3--:R-:W-:Y:S01]  /*a9c0*/  FMNMX.FTZ R247, R7, R8, !PT ;  /* 0x0000000807f77209 */ /* 0x008fe20007810000 */
[----:B-1----:R-:W-:Y:S01]  /*a9d0*/  FFMA.FTZ R5, R16, UR21, -R13 ;  /* 0x0000001510057c23 */ /* 0x002fe2000801080d */
[----:B----4-:R-:W-:-:S03]  /*a9e0*/  FFMA.FTZ R4, R21, UR21, -R32 ;  /* 0x0000001515047c23 */ /* 0x010fc60008010820 */
[----:B------:R1:W-:Y:S04]  /*a9f0*/  MUFU.EX2 R22, R5 ;  /* 0x0000000500167308 */ /* 0x0003e80000000800 */
[----:B------:R3:W-:Y:S01]  /*aa00*/  MUFU.EX2 R67, R4 ;  /* 0x0000000400437308 */ /* 0x0007e20000000800 */
[----:B------:R-:W-:Y:S01]  /*aa10*/  FMUL.FTZ R15, R247, UR21 ;  /* 0x00000015f70f7c20 */ /* 0x000fe20008410000 */
[----:B-1----:R-:W-:Y:S01]  /*aa20*/  FFMA.FTZ R5, R20, UR21, -R32 ;  /* 0x0000001514057c23 */ /* 0x002fe20008010820 */
[----:B---3--:R-:W-:-:S03]  /*aa30*/  FFMA.FTZ R4, R25, UR21, -R14 ;  /* 0x0000001519047c23 */ /* 0x008fc6000801080e */
[----:B------:R1:W-:Y:S04]  /*aa40*/  MUFU.EX2 R141, R5 ;  /* 0x00000005008d7308 */ /* 0x0003e80000000800 */
[----:B------:R2:W-:Y:S01]  /*aa50*/  MUFU.EX2 R53, R4 ;  /* 0x0000000400357308 */ /* 0x0005e20000000800 */
[----:B------:R-:W-:Y:S01]  /*aa60*/  FFMA.FTZ R7, R23, UR21, -R32 ;  /* 0x0000001517077c23 */ /* 0x000fe20008010820 */
[----:B-1----:R-:W-:Y:S02]  /*aa70*/  FSEL R5, R252, RZ, P0 ;  /* 0x000000fffc057208 */ /* 0x002fe40000000000 */
[----:B--2---:R-:W-:Y:S02]  /*aa80*/  LOP3.LUT R4, R45, R46, RZ, 0x3c, !PT ;  /* 0x0000002e2d047212 */ /* 0x004fe400078e3cff */
[----:B------:R-:W-:-:S02]  /*aa90*/  FSETP.NEU.FTZ.AND P0, PT, R247, -INF , PT ;  /* 0xff800000f700780b */ /* 0x000fc40003f1d000 */
[----:B------:R-:W-:Y:S02]  /*aaa0*/  LOP3.LUT R10, R4, 0x200, R44, 0xf8, !PT ;  /* 0x00000200040a7812 */ /* 0x000fe400078ef82c */
[----:B------:R-:W-:Y:S02]  /*aab0*/  FSEL R15, R15, RZ, P0 ;  /* 0x000000ff0f0f7208 */ /* 0x000fe40000000000 */
[----:B------:R-:W-:-:S03]  /*aac0*/  LEA R248, R10, UR6, 0x1 ;  /* 0x000000060af87c11 */ /* 0x000fc6000f8e08ff */
[----:B------:R-:W-:Y:S02]  /*aad0*/  FFMA.FTZ R4, R28, UR21, -R15 ;  /* 0x000000151c047c23 */ /* 0x000fe4000801080f */
[----:B------:R-:W1:Y:S01]  /*aae0*/  LDSM.16.MT88.4 R16, [R248+0xc000] ;  /* 0x00c00000f810783b */ /* 0x000e620000004200 */
[----:B------:R2:W-:Y:S01]  /*aaf0*/  MUFU.EX2 R60, R7 ;  /* 0x00000007003c7308 */ /* 0x0005e20000000800 */
[----:B------:R-:W-:Y:S01]  /*ab00*/  FADD.FTZ R8, R134, -R6 ;  /* 0x8000000686087221 */ /* 0x000fe20000010000 */
[--C-:B------:R-:W-:Y:S02]  /*ab10*/  FFMA.FTZ R6, R26, UR21, -R14.reuse ;  /* 0x000000151a067c23 */ /* 0x100fe4000801080e */
[----:B------:R3:W-:Y:S04]  /*ab20*/  MUFU.EX2 R65, R4 ;  /* 0x0000000400417308 */ /* 0x0007e80000000800 */
[----:B------:R4:W-:Y:S01]  /*ab30*/  MUFU.EX2 R134, R6 ;  /* 0x0000000600867308 */ /* 0x0009e20000000800 */
[----:B--2---:R-:W-:Y:S01]  /*ab40*/  FADD.FTZ R7, R136, -R5 ;  /* 0x8000000588077221 */ /* 0x004fe20000010000 */
[----:B------:R-:W-:Y:S01]  /*ab50*/  FFMA.FTZ R5, R24, UR21, -R14 ;  /* 0x0000001518057c23 */ /* 0x000fe2000801080e */
[----:B---3--:R-:W-:-:S03]  /*ab60*/  FSEL R4, R247, RZ, P0 ;  /* 0x000000fff7047208 */ /* 0x008fc60000000000 */
[----:B------:R2:W-:Y:S01]  /*ab70*/  MUFU.EX2 R0, R5 ;  /* 0x0000000500007308 */ /* 0x0005e20000000800 */
[----:B----4-:R-:W-:Y:S01]  /*ab80*/  FFMA.FTZ R6, R27, UR21, -R14 ;  /* 0x000000151b067c23 */ /* 0x010fe2000801080e */
[----:B------:R-:W-:Y:S01]  /*ab90*/  FMUL.FTZ R9, R9, UR21 ;  /* 0x0000001509097c20 */ /* 0x000fe20008410000 */
[----:B------:R-:W-:Y:S01]  /*aba0*/  FMUL.FTZ R8, R8, UR21 ;  /* 0x0000001508087c20 */ /* 0x000fe20008410000 */
[----:B------:R-:W-:Y:S01]  /*abb0*/  FMUL.FTZ R7, R7, UR21 ;  /* 0x0000001507077c20 */ /* 0x000fe20008410000 */
[----:B------:R3:W-:Y:S01]  /*abc0*/  MUFU.EX2 R66, R6 ;  /* 0x0000000600427308 */ /* 0x0007e20000000800 */
[----:B--2---:R-:W-:Y:S01]  /*abd0*/  FADD.FTZ R5, R139, -R4 ;  /* 0x800000048b057221 */ /* 0x004fe20000010000 */
[----:B------:R-:W-:-:S03]  /*abe0*/  FFMA.FTZ R4, R30, UR21, -R15 ;  /* 0x000000151e047c23 */ /* 0x000fc6000801080f */
[----:B------:R-:W-:Y:S01]  /*abf0*/  FMUL.FTZ R5, R5, UR21 ;  /* 0x0000001505057c20 */ /* 0x000fe20008410000 */
[----:B------:R2:W-:Y:S01]  /*ac00*/  MUFU.EX2 R21, R4 ;  /* 0x0000000400157308 */ /* 0x0005e20000000800 */
[----:B---3--:R-:W-:-:S03]  /*ac10*/  FFMA.FTZ R6, R31, UR21, -R15 ;  /* 0x000000151f067c23 */ /* 0x008fc6000801080f */
[----:B------:R-:W3:Y:S04]  /*ac20*/  MUFU.EX2 R26, R9 ;  /* 0x00000009001a7308 */ /* 0x000ee80000000800 */
[----:B------:R-:W-:Y:S01]  /*ac30*/  MUFU.EX2 R135, R6 ;  /* 0x0000000600877308 */ /* 0x000fe20000000800 */
[----:B--2---:R-:W-:-:S03]  /*ac40*/  FFMA.FTZ R4, R29, UR21, -R15 ;  /* 0x000000151d047c23 */ /* 0x004fc6000801080f */
[----:B------:R-:W2:Y:S04]  /*ac50*/  MUFU.EX2 R25, R8 ;  /* 0x0000000800197308 */ /* 0x000ea80000000800 */
[----:B------:R-:W4:Y:S04]  /*ac60*/  MUFU.EX2 R24, R7 ;  /* 0x0000000700187308 */ /* 0x000f280000000800 */
[----:B------:R-:W1:Y:S04]  /*ac70*/  MUFU.EX2 R27, R5 ;  /* 0x00000005001b7308 */ /* 0x000e680000000800 */
[----:B------:R1:W1:Y:S01]  /*ac80*/  MUFU.EX2 R142, R4 ;  /* 0x00000004008e7308 */ /* 0x0002620000000800 */
[----:B------:R-:W-:Y:S01]  /*ac90*/  STL [R1+0x2c], R138 ;  /* 0x00002c8a01007387 */ /* 0x000fe20000100800 */
[-C--:B---3--:R-:W-:Y:S01]  /*aca0*/  FMUL.FTZ R144, R144, R26.reuse ;  /* 0x0000001a90907220 */ /* 0x088fe20000410000 */
[----:B------:R-:W-:Y:S01]  /*acb0*/  FMUL.FTZ R145, R145, R26 ;  /* 0x0000001a91917220 */ /* 0x000fe20000410000 */
[-C--:B--2---:R-:W-:Y:S01]  /*acc0*/  FMUL.FTZ R146, R146, R25.reuse ;  /* 0x0000001992927220 */ /* 0x084fe20000410000 */
[----:B------:R2:W-:Y:S01]  /*acd0*/  STL [R1+0x30], R10 ;  /* 0x0000300a01007387 */ /* 0x0005e20000100800 */
[----:B------:R-:W-:Y:S01]  /*ace0*/  FMUL.FTZ R147, R147, R25 ;  /* 0x0000001993937220 */ /* 0x000fe20000410000 */
[----:B------:R-:W-:Y:S01]  /*acf0*/  F2FP.BF16.F32.PACK_AB R8, R140, R38 ;  /* 0x000000268c08723e */ /* 0x000fe200000010ff */
[-C--:B----4-:R-:W-:Y:S01]  /*ad00*/  FMUL.FTZ R148, R148, R24.reuse ;  /* 0x0000001894947220 */ /* 0x090fe20000410000 */
[----:B------:R-:W-:Y:S01]  /*ad10*/  F2FP.BF16.F32.PACK_AB R9, R141, R37 ;  /* 0x000000258d09723e */ /* 0x000fe200000010ff */
[----:B------:R-:W-:Y:S01]  /*ad20*/  FMUL.FTZ R149, R149, R24 ;  /* 0x0000001895957220 */ /* 0x000fe20000410000 */
[----:B------:R-:W-:Y:S01]  /*ad30*/  F2FP.BF16.F32.PACK_AB R11, R67, R60 ;  /* 0x0000003c430b723e */ /* 0x000fe200000010ff */
[-C--:B-1----:R-:W-:Y:S01]  /*ad40*/  FMUL.FTZ R150, R150, R27.reuse ;  /* 0x0000001b96967220 */ /* 0x082fe20000410000 */
[----:B------:R-:W-:Y:S01]  /*ad50*/  FMUL.FTZ R151, R151, R27 ;  /* 0x0000001b97977220 */ /* 0x000fe20000410000 */
[----:B------:R-:W-:Y:S01]  /*ad60*/  F2FP.BF16.F32.PACK_AB R4, R53, R134 ;  /* 0x000000863504723e */ /* 0x000fe200000010ff */
[----:B------:R-:W-:Y:S01]  /*ad70*/  FMUL.FTZ R156, R156, R26 ;  /* 0x0000001a9c9c7220 */ /* 0x000fe20000410000 */
[----:B------:R-:W-:Y:S01]  /*ad80*/  F2FP.BF16.F32.PACK_AB R6, R0, R66 ;  /* 0x000000420006723e */ /* 0x000fe200000010ff */
[----:B------:R-:W-:Y:S01]  /*ad90*/  FMUL.FTZ R157, R157, R26 ;  /* 0x0000001a9d9d7220 */ /* 0x000fe20000410000 */
[----:B------:R-:W-:Y:S01]  /*ada0*/  F2FP.BF16.F32.PACK_AB R5, R65, R135 ;  /* 0x000000874105723e */ /* 0x000fe200000010ff */
[----:B------:R-:W-:Y:S01]  /*adb0*/  FMUL.FTZ R158, R158, R25 ;  /* 0x000000199e9e7220 */ /* 0x000fe20000410000 */
[----:B------:R-:W-:Y:S01]  /*adc0*/  F2FP.BF16.F32.PACK_AB R7, R142, R21 ;  /* 0x000000158e07723e */ /* 0x000fe200000010ff */
[----:B------:R-:W-:Y:S01]  /*add0*/  FMUL.FTZ R159, R159, R25 ;  /* 0x000000199f9f7220 */ /* 0x000fe20000410000 */
[----:B------:R-:W-:Y:S01]  /*ade0*/  LOP3.LUT P0, RZ, R238, 0x2, RZ, 0xc0, !PT ;  /* 0x00000002eeff7812 */ /* 0x000fe2000780c0ff */
[-C--:B------:R-:W-:Y:S01]  /*adf0*/  FMUL.FTZ R152, R152, R24.reuse ;  /* 0x0000001898987220 */ /* 0x080fe20000410000 */
[----:B------:R-:W-:Y:S01]  /*ae00*/  FMUL.FTZ R153, R153, R24 ;  /* 0x0000001899997220 */ /* 0x000fe20000410000 */
[----:B--2---:R-:W-:Y:S01]  /*ae10*/  F2FP.BF16.F32.PACK_AB R10, R22, R137 ;  /* 0x00000089160a723e */ /* 0x004fe200000010ff */
[-C--:B------:R-:W-:Y:S01]  /*ae20*/  FMUL.FTZ R154, R154, R27.reuse ;  /* 0x0000001b9a9a7220 */ /* 0x080fe20000410000 */
[----:B------:R-:W-:Y:S01]  /*ae30*/  SEL R20, R236, 0xffffffe0, !P0 ;  /* 0xffffffe0ec147807 */ /* 0x000fe20004000000 */
[----:B------:R-:W-:Y:S01]  /*ae40*/  FMUL.FTZ R155, R155, R27 ;  /* 0x0000001b9b9b7220 */ /* 0x000fe20000410000 */
[-C--:B------:R-:W-:Y:S08]  /*ae50*/  HMMA.16816.F32.BF16 R220, R4, R16.reuse, R148 ;  /* 0x0000001004dc723c */ /* 0x080ff00000041894 */
[----:B------:R-:W-:Y:S01]  /*ae60*/  HMMA.16816.F32.BF16 R216, R8, R16, R144 ;  /* 0x0000001008d8723c */ /* 0x000fe20000041890 */
[----:B------:R-:W-:-:S07]  /*ae70*/  IADD3 R16, PT, PT, R248, 0xc000, RZ ;  /* 0x0000c000f8107810 */ /* 0x000fce0007ffe0ff */
[-C--:B------:R-:W-:Y:S01]  /*ae80*/  HMMA.16816.F32.BF16 R28, R8, R18.reuse, R156 ;  /* 0x00000012081c723c */ /* 0x080fe2000004189c */
[----:B------:R-:W-:Y:S02]  /*ae90*/  MOV R158, R39 ;  /* 0x00000027009e7202 */ /* 0x000fe40000000f00 */
[C---:B------:R-:W-:Y:S02]  /*aea0*/  IADD3 R39, PT, PT, R248.reuse, R20, RZ ;  /* 0x00000014f8277210 */ /* 0x040fe40007ffe0ff */
[----:B------:R-:W-:Y:S02]  /*aeb0*/  MOV R156, R34 ;  /* 0x00000022009c7202 */ /* 0x000fe40000000f00 */
[----:B------:R-:W-:Y:S01]  /*aec0*/  IADD3 R34, PT, PT, R248, 0xc040, RZ ;  /* 0x0000c040f8227810 */ /* 0x000fe20007ffe0ff */
[----:B------:R-:W-:Y:S01]  /*aed0*/  HMMA.16816.F32.BF16 R44, R4, R18, R152 ;  /* 0x00000012042c723c */ /* 0x000fe20000041898 */
[----:B------:R-:W-:Y:S02]  /*aee0*/  @P3 IADD3 R34, PT, PT, R16, -0x40, RZ ;  /* 0xffffffc010223810 */ /* 0x000fe40007ffe0ff */
[----:B------:R-:W1:Y:S01]  /*aef0*/  LDSM.16.MT88.4 R16, [R39+0xc000] ;  /* 0x00c000002710783b */ /* 0x000e620000004200 */
[-C--:B------:R-:W-:Y:S01]  /*af00*/  FMUL.FTZ R164, R164, R24.reuse ;  /* 0x00000018a4a47220 */ /* 0x080fe20000410000 */
[----:B------:R-:W-:Y:S01]  /*af10*/  FMUL.FTZ R165, R165, R24 ;  /* 0x00000018a5a57220 */ /* 0x000fe20000410000 */
        /* <DEDUP_REMOVED lines=14> */
[----:B------:R-:W-:-:S02]  /*b000*/  MOV R152, R53 ;  /* 0x0000003500987202 */ /* 0x000fc40000000f00 */
[----:B------:R-:W-:Y:S02]  /*b010*/  MOV R159, R52 ;  /* 0x00000034009f7202 */ /* 0x000fe40000000f00 */
[----:B------:R-:W-:Y:S01]  /*b020*/  MOV R157, R63 ;  /* 0x0000003f009d7202 */ /* 0x000fe20000000f00 */
[----:B-1----:R-:W-:Y:S01]  /*b030*/  HMMA.16816.F32.BF16 R52, R4, R16, R164 ;  /* 0x000000100434723c */ /* 0x002fe200000418a4 */
[----:B------:R-:W-:Y:S02]  /*b040*/  MOV R167, R62 ;  /* 0x0000003e00a77202 */ /* 0x000fe40000000f00 */
[----:B------:R-:W-:Y:S02]  /*b050*/  MOV R166, R61 ;  /* 0x0000003d00a67202 */ /* 0x000fe40000000f00 */
[----:B------:R-:W-:-:S03]  /*b060*/  MOV R164, R60 ;  /* 0x0000003c00a47202 */ /* 0x000fc60000000f00 */
[----:B------:R-:W-:Y:S08]  /*b070*/  HMMA.16816.F32.BF16 R160, R8, R16, R160 ;  /* 0x0000001008a0723c */ /* 0x000ff000000418a0 */
[-C--:B------:R-:W-:Y:S08]  /*b080*/  HMMA.16816.F32.BF16 R168, R4, R18.reuse, R168 ;  /* 0x0000001204a8723c */ /* 0x080ff000000418a8 */
[----:B------:R-:W-:Y:S01]  /*b090*/  HMMA.16816.F32.BF16 R60, R8, R18, R172 ;  /* 0x00000012083c723c */ /* 0x000fe200000418ac */
[----:B------:R-:W1:Y:S01]  /*b0a0*/  LDSM.16.MT88.4 R16, [R34] ;  /* 0x000000002210783b */ /* 0x000e620000004200 */
[-C--:B------:R-:W-:Y:S01]  /*b0b0*/  FMUL.FTZ R176, R176, R26.reuse ;  /* 0x0000001ab0b07220 */ /* 0x080fe20000410000 */
[----:B------:R-:W-:Y:S01]  /*b0c0*/  FMUL.FTZ R177, R177, R26 ;  /* 0x0000001ab1b17220 */ /* 0x000fe20000410000 */
[-C--:B------:R-:W-:Y:S01]  /*b0d0*/  FMUL.FTZ R178, R178, R25.reuse ;  /* 0x00000019b2b27220 */ /* 0x080fe20000410000 */
[----:B------:R-:W-:Y:S01]  /*b0e0*/  FMUL.FTZ R179, R179, R25 ;  /* 0x00000019b3b37220 */ /* 0x000fe20000410000 */
[-C--:B------:R-:W-:Y:S01]  /*b0f0*/  FMUL.FTZ R180, R180, R24.reuse ;  /* 0x00000018b4b47220 */ /* 0x080fe20000410000 */
[-C--:B------:R-:W-:Y:S01]  /*b100*/  FMUL.FTZ R181, R181, R24.reuse ;  /* 0x00000018b5b57220 */ /* 0x080fe20000410000 */
[-C--:B------:R-:W-:Y:S01]  /*b110*/  FMUL.FTZ R182, R182, R27.reuse ;  /* 0x0000001bb6b67220 */ /* 0x080fe20000410000 */
[-C--:B------:R-:W-:Y:S01]  /*b120*/  FMUL.FTZ R183, R183, R27.reuse ;  /* 0x0000001bb7b77220 */ /* 0x080fe20000410000 */
        /* <DEDUP_REMOVED lines=9> */
[----:B------:R-:W-:Y:S02]  /*b1c0*/  IADD3 R132, PT, PT, R20, R34, RZ ;  /* 0x0000002214847210 */ /* 0x000fe40007ffe0ff */
[----:B------:R-:W-:Y:S02]  /*b1d0*/  MOV R175, R59 ;  /* 0x0000003b00af7202 */ /* 0x000fe40000000f00 */
[----:B------:R-:W-:Y:S02]  /*b1e0*/  MOV R136, R58 ;  /* 0x0000003a00887202 */ /* 0x000fe40000000f00 */
[----:B------:R-:W-:Y:S02]  /*b1f0*/  MOV R23, R57 ;  /* 0x0000003900177202 */ /* 0x000fe40000000f00 */
[----:B------:R-:W-:Y:S02]  /*b200*/  MOV R139, R56 ;  /* 0x00000038008b7202 */ /* 0x000fe40000000f00 */
[-C--:B-1----:R-:W-:Y:S08]  /*b210*/  HMMA.16816.F32.BF16 R56, R8, R16.reuse, R176 ;  /* 0x000000100838723c */ /* 0x082ff000000418b0 */
[C---:B------:R-:W-:Y:S08]  /*b220*/  HMMA.16816.F32.BF16 R180, R4.reuse, R16, R180 ;  /* 0x0000001004b4723c */ /* 0x040ff000000418b4 */
[-C--:B------:R-:W-:Y:S08]  /*b230*/  HMMA.16816.F32.BF16 R184, R4, R18.reuse, R184 ;  /* 0x0000001204b8723c */ /* 0x080ff000000418b8 */
[C---:B------:R-:W-:Y:S01]  /*b240*/  HMMA.16816.F32.BF16 R188, R8.reuse, R18, R188 ;  /* 0x0000001208bc723c */ /* 0x040fe200000418bc */
        /* <DEDUP_REMOVED lines=17> */
[-C--:B-1----:R-:W-:Y:S08]  /*b360*/  HMMA.16816.F32.BF16 R196, R8, R16.reuse, R196 ;  /* 0x0000001008c4723c */ /* 0x082ff000000418c4 */
[C---:B------:R-:W-:Y:S08]  /*b370*/  HMMA.16816.F32.BF16 R192, R4.reuse, R16, R192 ;  /* 0x0000001004c0723c */ /* 0x040ff000000418c0 */
[-C--:B------:R-:W-:Y:S08]  /*b380*/  HMMA.16816.F32.BF16 R200, R4, R18.reuse, R200 ;  /* 0x0000001204c8723c */ /* 0x080ff000000418c8 */
[C---:B------:R-:W-:Y:S01]  /*b390*/  HMMA.16816.F32.BF16 R204, R8.reuse, R18, R204 ;  /* 0x0000001208cc723c */ /* 0x040fe200000418cc */
[----:B------:R-:W1:Y:S01]  /*b3a0*/  LDSM.16.MT88.4 R16, [R248+0xe000] ;  /* 0x00e00000f810783b */ /* 0x000e620000004200 */
        /* <DEDUP_REMOVED lines=16> */
[----:B------:R-:W-:Y:S01]  /*b4b0*/  MOV R155, R136 ;  /* 0x00000088009b7202 */ /* 0x000fe20000000f00 */
[----:B------:R-:W-:Y:S01]  /*b4c0*/  IMAD.MOV.U32 R153, RZ, RZ, R137 ;  /* 0x000000ffff997224 */ /* 0x000fe200078e0089 */
[----:B------:R-:W-:Y:S01]  /*b4d0*/  MOV R154, R138 ;  /* 0x0000008a009a7202 */ /* 0x000fe20000000f00 */
[----:B-1----:R-:W-:Y:S01]  /*b4e0*/  HMMA.16816.F32.BF16 R148, R8, R16, R68 ;  /* 0x000000100894723c */ /* 0x002fe20000041844 */
[----:B------:R-:W-:-:S02]  /*b4f0*/  MOV R69, R167 ;  /* 0x000000a700457202 */ /* 0x000fc40000000f00 */
[----:B------:R-:W-:Y:S02]  /*b500*/  MOV R71, R139 ;  /* 0x0000008b00477202 */ /* 0x000fe40000000f00 */
[----:B------:R-:W-:-:S03]  /*b510*/  MOV R167, R142 ;  /* 0x0000008e00a77202 */ /* 0x000fc60000000f00 */
[C---:B------:R-:W-:Y:S01]  /*b520*/  HMMA.16816.F32.BF16 R144, R4.reuse, R16, R72 ;  /* 0x000000100490723c */ /* 0x040fe20000041848 */
[----:B------:R-:W-:Y:S02]  /*b530*/  MOV R74, R158 ;  /* 0x0000009e004a7202 */ /* 0x000fe40000000f00 */
[----:B------:R-:W-:Y:S02]  /*b540*/  MOV R73, R159 ;  /* 0x0000009f00497202 */ /* 0x000fe40000000f00 */
[----:B------:R-:W-:Y:S02]  /*b550*/  MOV R72, R143 ;  /* 0x0000008f00487202 */ /* 0x000fe40000000f00 */
[----:B------:R-:W-:Y:S01]  /*b560*/  MOV R159, R141 ;  /* 0x0000008d009f7202 */ /* 0x000fe20000000f00 */
[----:B------:R-:W-:Y:S01]  /*b570*/  HMMA.16816.F32.BF16 R136, R4, R18, R76 ;  /* 0x000000120488723c */ /* 0x000fe2000004184c */
[----:B------:R-:W-:-:S07]  /*b580*/  MOV R158, R140 ;  /* 0x0000008c009e7202 */ /* 0x000fce0000000f00 */
        /* <DEDUP_REMOVED lines=18> */
[----:B-1----:R-:W-:Y:S01]  /*b6b0*/  HMMA.16816.F32.BF16 R80, R8, R16, R84 ;  /* 0x000000100850723c */ /* 0x002fe20000041854 */
[----:B------:R-:W-:-:S02]  /*b6c0*/  MOV R86, R154 ;  /* 0x0000009a00567202 */ /* 0x000fc40000000f00 */
[----:B------:R-:W-:Y:S02]  /*b6d0*/  MOV R85, R155 ;  /* 0x0000009b00557202 */ /* 0x000fe40000000f00 */
[----:B------:R-:W-:Y:S02]  /*b6e0*/  MOV R84, R23 ;  /* 0x0000001700547202 */ /* 0x000fe40000000f00 */
[----:B------:R-:W-:Y:S01]  /*b6f0*/  MOV R155, R22 ;  /* 0x00000016009b7202 */ /* 0x000fe20000000f00 */
[C---:B------:R-:W-:Y:S01]  /*b700*/  HMMA.16816.F32.BF16 R88, R4.reuse, R16, R88 ;  /* 0x000000100458723c */ /* 0x040fe20000041858 */
[----:B------:R-:W-:Y:S02]  /*b710*/  MOV R154, R21 ;  /* 0x00000015009a7202 */ /* 0x000fe40000000f00 */
[----:B------:R-:W1:Y:S05]  /*b720*/  LDSM.16.MT88.4 R20, [R34+0x2000] ;  /* 0x002000002214783b */ /* 0x000e6a0000004200 */
[-C--:B------:R-:W-:Y:S08]  /*b730*/  HMMA.16816.F32.BF16 R92, R4, R18.reuse, R92 ;  /* 0x00000012045c723c */ /* 0x080ff0000004185c */
[----:B------:R-:W-:Y:S01]  /*b740*/  HMMA.16816.F32.BF16 R96, R8, R18, R96 ;  /* 0x000000120860723c */ /* 0x000fe20000041860 */
[----:B------:R-:W2:Y:S01]  /*b750*/  LDSM.16.MT88.4 R16, [R132+0x2000] ;  /* 0x002000008410783b */ /* 0x000ea20000004200 */
[-C--:B------:R-:W-:Y:S01]  /*b760*/  FMUL.FTZ R104, R104, R24.reuse ;  /* 0x0000001868687220 */ /* 0x080fe20000410000 */
        /* <DEDUP_REMOVED lines=10> */
[----:B------:R-:W-:Y:S01]  /*b810*/  FMUL.FTZ R125, R125, R24 ;  /* 0x000000187d7d7220 */ /* 0x000fe20000410000 */
[-C--:B------:R-:W-:Y:S01]  /*b820*/  FMUL.FTZ R122, R122, R27.reuse ;  /* 0x0000001b7a7a7220 */ /* 0x080fe20000410000 */
[-C--:B------:R-:W-:Y:S01]  /*b830*/  FMUL.FTZ R123, R123, R27.reuse ;  /* 0x0000001b7b7b7220 */ /* 0x080fe20000410000 */
        /* <DEDUP_REMOVED lines=10> */
[----:B-1----:R-:W-:Y:S01]  /*b8e0*/  HMMA.16816.F32.BF16 R104, R4, R20, R104 ;  /* 0x000000140468723c */ /* 0x002fe20000041868 */
[----:B------:R-:W-:-:S02]  /*b8f0*/  MOV R77, R164 ;  /* 0x000000a4004d7202 */ /* 0x000fc40000000f00 */
[----:B------:R-:W-:-:S05]  /*b900*/  MOV R164, R166 ;  /* 0x000000a600a47202 */ /* 0x000fca0000000f00 */
[----:B------:R-:W-:Y:S01]  /*b910*/  HMMA.16816.F32.BF16 R108, R4, R22, R108 ;  /* 0x00000016046c723c */ /* 0x000fe2000004186c */
[----:B------:R-:W-:-:S07]  /*b920*/  MOV R75, R157 ;  /* 0x0000009d004b7202 */ /* 0x000fce0000000f00 */
[C---:B--2---:R-:W-:Y:S08]  /*b930*/  HMMA.16816.F32.BF16 R120, R4.reuse, R16, R120 ;  /* 0x000000100478723c */ /* 0x044ff00000041878 */
[----:B------:R-:W-:Y:S01]  /*b940*/  HMMA.16816.F32.BF16 R124, R4, R18, R124 ;  /* 0x00000012047c723c */ /* 0x000fe2000004187c */
[--C-:B------:R-:W-:Y:S01]  /*b950*/  FFMA.FTZ R4, R209, UR21, -R13.reuse ;  /* 0x00000015d1047c23 */ /* 0x100fe2000801080d */
[----:B------:R-:W-:-:S03]  /*b960*/  FFMA.FTZ R5, R50, UR21, -R13 ;  /* 0x0000001532057c23 */ /* 0x000fc6000801080d */
[----:B------:R1:W-:Y:S04]  /*b970*/  MUFU.EX2 R166, R4 ;  /* 0x0000000400a67308 */ /* 0x0003e80000000800 */
[----:B------:R2:W3:Y:S01]  /*b980*/  MUFU.EX2 R157, R5 ;  /* 0x00000005009d7308 */ /* 0x0004e20000000800 */
[----:B------:R-:W-:Y:S01]  /*b990*/  HMMA.16816.F32.BF16 R116, R8, R16, R116 ;  /* 0x000000100874723c */ /* 0x000fe20000041874 */
[----:B------:R-:W-:-:S07]  /*b9a0*/  MOV R176, R152 ;  /* 0x0000009800b07202 */ /* 0x000fce0000000f00 */
[----:B------:R-:W-:Y:S01]  /*b9b0*/  HMMA.16816.F32.BF16 R128, R8, R18, R128 ;  /* 0x000000120880723c */ /* 0x000fe20000041880 */
[--C-:B-1----:R-:W-:Y:S01]  /*b9c0*/  FFMA.FTZ R4, R43, UR21, -R13.reuse ;  /* 0x000000152b047c23 */ /* 0x102fe2000801080d */
[----:B------:R-:W1:Y:S01]  /*b9d0*/  LDSM.16.MT88.4 R16, [R248+0xc800] ;  /* 0x00c80000f810783b */ /* 0x000e620000004200 */
[----:B--2---:R-:W-:Y:S02]  /*b9e0*/  FFMA.FTZ R5, R35, UR21, -R13 ;  /* 0x0000001523057c23 */ /* 0x004fe4000801080d */
[----:B------:R2:W-:Y:S04]  /*b9f0*/  MUFU.EX2 R152, R4 ;  /* 0x0000000400987308 */ /* 0x0005e80000000800 */
[----:B------:R4:W-:Y:S01]  /*ba00*/  MUFU.EX2 R76, R5 ;  /* 0x00000005004c7308 */ /* 0x0009e20000000800 */
[----:B------:R-:W-:-:S02]  /*ba10*/  MOV R70, R165 ;  /* 0x000000a500467202 */ /* 0x000fc40000000f00 */
[----:B------:R-:W-:Y:S01]  /*ba20*/  MOV R68, R156 ;  /* 0x0000009c00447202 */ /* 0x000fe20000000f00 */
[--C-:B--2---:R-:W-:Y:S01]  /*ba30*/  FFMA.FTZ R4, R210, UR21, -R32.reuse ;  /* 0x00000015d2047c23 */ /* 0x104fe20008010820 */
[----:B----4-:R-:W-:-:S03]  /*ba40*/  FFMA.FTZ R5, R133, UR21, -R32 ;  /* 0x0000001585057c23 */ /* 0x010fc60008010820 */
[----:B------:R2:W-:Y:S04]  /*ba50*/  MUFU.EX2 R165, R4 ;  /* 0x0000000400a57308 */ /* 0x0005e80000000800 */
[----:B------:R4:W1:Y:S01]  /*ba60*/  MUFU.EX2 R156, R5 ;  /* 0x00000005009c7308 */ /* 0x0008620000000800 */
[--C-:B--2---:R-:W-:Y:S01]  /*ba70*/  FFMA.FTZ R4, R48, UR21, -R32.reuse ;  /* 0x0000001530047c23 */ /* 0x104fe20008010820 */
[----:B----4-:R-:W-:-:S03]  /*ba80*/  FFMA.FTZ R5, R40, UR21, -R32 ;  /* 0x0000001528057c23 */ /* 0x010fc60008010820 */
[----:B------:R2:W-:Y:S04]  /*ba90*/  MUFU.EX2 R177, R4 ;  /* 0x0000000400b17308 */ /* 0x0005e80000000800 */
[----:B------:R4:W1:Y:S01]  /*baa0*/  MUFU.EX2 R173, R5 ;  /* 0x0000000500ad7308 */ /* 0x0008620000000800 */
[-C--:B------:R-:W-:Y:S01]  /*bab0*/  FMUL.FTZ R100, R100, R26.reuse ;  /* 0x0000001a64647220 */ /* 0x080fe20000410000 */
[----:B------:R-:W-:Y:S01]  /*bac0*/  FMUL.FTZ R101, R101, R26 ;  /* 0x0000001a65657220 */ /* 0x000fe20000410000 */
[-C--:B------:R-:W-:Y:S01]  /*bad0*/  FMUL.FTZ R102, R102, R25.reuse ;  /* 0x0000001966667220 */ /* 0x080fe20000410000 */
[----:B------:R-:W-:Y:S01]  /*bae0*/  FMUL.FTZ R103, R103, R25 ;  /* 0x0000001967677220 */ /* 0x000fe20000410000 */
[--C-:B--2---:R-:W-:Y:S01]  /*baf0*/  FFMA.FTZ R4, R212, UR21, -R14.reuse ;  /* 0x00000015d4047c23 */ /* 0x104fe2000801080e */
[----:B----4-:R-:W-:-:S03]  /*bb00*/  FFMA.FTZ R5, R208, UR21, -R14 ;  /* 0x00000015d0057c23 */ /* 0x010fc6000801080e */
[----:B------:R2:W-:Y:S04]  /*bb10*/  MUFU.EX2 R172, R4 ;  /* 0x0000000400ac7308 */ /* 0x0005e80000000800 */
[----:B------:R4:W-:Y:S01]  /*bb20*/  MUFU.EX2 R179, R5 ;  /* 0x0000000500b37308 */ /* 0x0009e20000000800 */
[-C--:B------:R-:W-:Y:S01]  /*bb30*/  FMUL.FTZ R112, R112, R26.reuse ;  /* 0x0000001a70707220 */ /* 0x080fe20000410000 */
[----:B------:R-:W-:Y:S01]  /*bb40*/  FMUL.FTZ R113, R113, R26 ;  /* 0x0000001a71717220 */ /* 0x000fe20000410000 */
[----:B------:R-:W-:Y:S01]  /*bb50*/  FMUL.FTZ R114, R114, R25 ;  /* 0x0000001972727220 */ /* 0x000fe20000410000 */
[--C-:B--2---:R-:W-:Y:S01]  /*bb60*/  FFMA.FTZ R4, R51, UR21, -R14.reuse ;  /* 0x0000001533047c23 */ /* 0x104fe2000801080e */
[----:B----4-:R-:W-:-:S03]  /*bb70*/  FFMA.FTZ R5, R41, UR21, -R14 ;  /* 0x0000001529057c23 */ /* 0x010fc6000801080e */
[----:B------:R2:W-:Y:S01]  /*bb80*/  MUFU.EX2 R79, R4 ;  /* 0x00000004004f7308 */ /* 0x0005e20000000800 */
[----:B------:R-:W-:-:S03]  /*bb90*/  FMUL.FTZ R115, R115, R25 ;  /* 0x0000001973737220 */ /* 0x000fc60000410000 */
[----:B------:R4:W-:Y:S01]  /*bba0*/  MUFU.EX2 R174, R5 ;  /* 0x0000000500ae7308 */ /* 0x0009e20000000800 */
[----:B------:R-:W-:Y:S01]  /*bbb0*/  HMMA.16816.F32.BF16 R100, R8, R20, R100 ;  /* 0x000000140864723c */ /* 0x000fe20000041864 */
[--C-:B------:R-:W-:Y:S01]  /*bbc0*/  FFMA.FTZ R6, R64, UR21, -R15.reuse ;  /* 0x0000001540067c23 */ /* 0x100fe2000801080f */
[----:B------:R-:W-:Y:S01]  /*bbd0*/  MOV R87, R153 ;  /* 0x0000009900577202 */ /* 0x000fe20000000f00 */
[--C-:B--2---:R-:W-:Y:S01]  /*bbe0*/  FFMA.FTZ R4, R211, UR21, -R15.reuse ;  /* 0x00000015d3047c23 */ /* 0x104fe2000801080f */
[----:B----4-:R-:W-:-:S03]  /*bbf0*/  FFMA.FTZ R5, R49, UR21, -R15 ;  /* 0x0000001531057c23 */ /* 0x010fc6000801080f */
[----:B------:R2:W-:Y:S04]  /*bc00*/  MUFU.EX2 R178, R4 ;  /* 0x0000000400b27308 */ /* 0x0005e80000000800 */
[----:B------:R-:W4:Y:S01]  /*bc10*/  MUFU.EX2 R21, R5 ;  /* 0x0000000500157308 */ /* 0x000f220000000800 */
[----:B------:R-:W-:Y:S01]  /*bc20*/  MOV R78, R175 ;  /* 0x000000af004e7202 */ /* 0x000fe20000000f00 */
[----:B------:R-:W-:Y:S01]  /*bc30*/  HMMA.16816.F32.BF16 R112, R8, R22, R112 ;  /* 0x000000160870723c */ /* 0x000fe20000041870 */
[----:B------:R-:W-:Y:S02]  /*bc40*/  MOV R153, R66 ;  /* 0x0000004200997202 */ /* 0x000fe40000000f00 */
[----:B------:R4:W4:Y:S01]  /*bc50*/  MUFU.EX2 R66, R6 ;  /* 0x0000000600427308 */ /* 0x0009220000000800 */
[----:B--2---:R-:W-:Y:S01]  /*bc60*/  FFMA.FTZ R4, R42, UR21, -R15 ;  /* 0x000000152a047c23 */ /* 0x004fe2000801080f */
[----:B---3--:R-:W-:-:S02]  /*bc70*/  F2FP.BF16.F32.PACK_AB R8, R157, R166 ;  /* 0x000000a69d08723e */ /* 0x008fc400000010ff */
[----:B-1----:R-:W-:Y:S01]  /*bc80*/  F2FP.BF16.F32.PACK_AB R9, R156, R165 ;  /* 0x000000a59c09723e */ /* 0x002fe200000010ff */
[----:B------:R1:W2:Y:S01]  /*bc90*/  MUFU.EX2 R175, R4 ;  /* 0x0000000400af7308 */ /* 0x0002a20000000800 */
[----:B------:R-:W-:Y:S02]  /*bca0*/  F2FP.BF16.F32.PACK_AB R10, R76, R152 ;  /* 0x000000984c0a723e */ /* 0x000fe400000010ff */
[----:B------:R-:W-:-:S07]  /*bcb0*/  F2FP.BF16.F32.PACK_AB R11, R173, R177 ;  /* 0x000000b1ad0b723e */ /* 0x000fce00000010ff */
[C---:B------:R-:W-:Y:S01]  /*bcc0*/  HMMA.16816.F32.BF16 R40, R8.reuse, R16, R216 ;  /* 0x000000100828723c */ /* 0x040fe200000418d8 */
[----:B----4-:R-:W-:Y:S01]  /*bcd0*/  IMAD.MOV.U32 R216, RZ, RZ, R21 ;  /* 0x000000ffffd87224 */ /* 0x010fe200078e0015 */
[----:B------:R-:W-:Y:S01]  /*bce0*/  F2FP.BF16.F32.PACK_AB R6, R174, R79 ;  /* 0x0000004fae06723e */ /* 0x000fe200000010ff */
[----:B------:R-:W-:Y:S01]  /*bcf0*/  LDSM.16.MT88.4 R20, [R34+0x2800] ;  /* 0x002800002214783b */ /* 0x000fe20000004200 */
[----:B-1----:R-:W-:Y:S02]  /*bd00*/  F2FP.BF16.F32.PACK_AB R4, R179, R172 ;  /* 0x000000acb304723e */ /* 0x002fe400000010ff */
[----:B------:R-:W-:Y:S02]  /*bd10*/  F2FP.BF16.F32.PACK_AB R5, R66, R178 ;  /* 0x000000b24205723e */ /* 0x000fe400000010ff */
[----:B--2---:R-:W-:Y:S01]  /*bd20*/  F2FP.BF16.F32.PACK_AB R7, R175, R216 ;  /* 0x000000d8af07723e */ /* 0x004fe200000010ff */
[----:B------:R-:W-:Y:S08]  /*bd30*/  HMMA.16816.F32.BF16 R28, R8, R18, R28 ;  /* 0x00000012081c723c */ /* 0x000ff0000004181c */
[C---:B------:R-:W-:Y:S08]  /*bd40*/  HMMA.16816.F32.BF16 R48, R4.reuse, R16, R220 ;  /* 0x000000100430723c */ /* 0x040ff000000418dc */
[----:B------:R-:W-:Y:S01]  /*bd50*/  HMMA.16816.F32.BF16 R44, R4, R18, R44 ;  /* 0x00000012042c723c */ /* 0x000fe2000004182c */
[----:B------:R-:W1:Y:S01]  /*bd60*/  LDSM.16.MT88.4 R16, [R39+0xc800] ;  /* 0x00c800002710783b */ /* 0x000e620000004200 */
[----:B------:R-:W-:-:S02]  /*bd70*/  MOV R221, R152 ;  /* 0x0000009800dd7202 */ /* 0x000fc40000000f00 */
[----:B------:R-:W-:Y:S02]  /*bd80*/  MOV R152, R153 ;  /* 0x0000009900987202 */ /* 0x000fe40000000f00 */
[----:B------:R-:W-:Y:S02]  /*bd90*/  MOV R153, R154 ;  /* 0x0000009a00997202 */ /* 0x000fe40000000f00 */
[----:B------:R-:W-:Y:S02]  /*bda0*/  MOV R222, R177 ;  /* 0x000000b100de7202 */ /* 0x000fe40000000f00 */
[----:B------:R-:W-:Y:S02]  /*bdb0*/  MOV R154, R155 ;  /* 0x0000009b009a7202 */ /* 0x000fe40000000f00 */
[----:B------:R-:W-:Y:S02]  /*bdc0*/  MOV R155, R67 ;  /* 0x00000043009b7202 */ /* 0x000fe40000000f00 */
[----:B------:R-:W-:-:S02]  /*bdd0*/  MOV R220, R66 ;  /* 0x0000004200dc7202 */ /* 0x000fc40000000f00 */
[----:B------:R-:W-:Y:S02]  /*bde0*/  MOV R177, R65 ;  /* 0x0000004100b17202 */ /* 0x000fe40000000f00 */
[-C--:B-1----:R-:W-:Y:S08]  /*bdf0*/  HMMA.16816.F32.BF16 R64, R8, R16.reuse, R160 ;  /* 0x000000100840723c */ /* 0x082ff000000418a0 */
[C---:B------:R-:W-:Y:S08]  /*be00*/  HMMA.16816.F32.BF16 R52, R4.reuse, R16, R52 ;  /* 0x000000100434723c */ /* 0x040ff00000041834 */
[-C--:B------:R-:W-:Y:S08]  /*be10*/  HMMA.16816.F32.BF16 R168, R4, R18.reuse, R168 ;  /* 0x0000001204a8723c */ /* 0x080ff000000418a8 */
[----:B------:R-:W-:Y:S01]  /*be20*/  HMMA.16816.F32.BF16 R60, R8, R18, R60 ;  /* 0x00000012083c723c */ /* 0x000fe2000004183c */
[----:B------:R-:W1:Y:S01]  /*be30*/  LDSM.16.MT88.4 R16, [R34+0x800] ;  /* 0x000800002210783b */ /* 0x000e620000004200 */
[----:B------:R-:W-:-:S02]  /*be40*/  MOV R163, R72 ;  /* 0x0000004800a37202 */ /* 0x000fc40000000f00 */
[----:B------:R-:W-:Y:S02]  /*be50*/  MOV R162, R73 ;  /* 0x0000004900a27202 */ /* 0x000fe40000000f00 */
[----:B------:R-:W-:Y:S02]  /*be60*/  MOV R161, R74 ;  /* 0x0000004a00a17202 */ /* 0x000fe40000000f00 */
[----:B------:R-:W-:Y:S02]  /*be70*/  MOV R212, R75 ;  /* 0x0000004b00d47202 */ /* 0x000fe40000000f00 */
[C---:B-1----:R-:W-:Y:S01]  /*be80*/  HMMA.16816.F32.BF16 R72, R8.reuse, R18, R188 ;  /* 0x000000120848723c */ /* 0x042fe200000418bc */
[----:B------:R-:W2:Y:S07]  /*be90*/  LDL.LU R190, [R1+0x60] ;  /* 0x0000600001be7983 */ /* 0x000eae0000300800 */
[-C--:B------:R-:W-:Y:S08]  /*bea0*/  HMMA.16816.F32.BF16 R56, R8, R16.reuse, R56 ;  /* 0x000000100838723c */ /* 0x080ff00000041838 */
[C---:B------:R-:W-:Y:S08]  /*beb0*/  HMMA.16816.F32.BF16 R180, R4.reuse, R16, R180 ;  /* 0x0000001004b4723c */ /* 0x040ff000000418b4 */
[----:B------:R-:W-:Y:S01]  /*bec0*/  HMMA.16816.F32.BF16 R184, R4, R18, R184 ;  /* 0x0000001204b8723c */ /* 0x000fe200000418b8 */
[----:B------:R-:W1:Y:S01]  /*bed0*/  LDSM.16.MT88.4 R16, [R132+0x800] ;  /* 0x000800008410783b */ /* 0x000e620000004200 */
[----:B------:R-:W-:Y:S01]  /*bee0*/  MOV R218, R77 ;  /* 0x0000004d00da7202 */ /* 0x000fe20000000f00 */
[----:B------:R-:W-:Y:S01]  /*bef0*/  IMAD.MOV.U32 R160, RZ, RZ, R70 ;  /* 0x000000ffffa07224 */ /* 0x000fe200078e0046 */
[----:B------:R-:W-:Y:S01]  /*bf00*/  MOV R217, R76 ;  /* 0x0000004c00d97202 */ /* 0x000fe20000000f00 */
[----:B------:R-:W3:Y:S01]  /*bf10*/  LDL.LU R189, [R1+0x64] ;  /* 0x0000640001bd7983 */ /* 0x000ee20000300800 */
[----:B------:R-:W-:-:S02]  /*bf20*/  MOV R210, R78 ;  /* 0x0000004e00d27202 */ /* 0x000fc40000000f00 */
[----:B------:R-:W-:Y:S02]  /*bf30*/  MOV R223, R79 ;  /* 0x0000004f00df7202 */ /* 0x000fe40000000f00 */
[----:B------:R-:W-:Y:S02]  /*bf40*/  MOV R133, R68 ;  /* 0x0000004400857202 */ /* 0x000fe40000000f00 */
[----:B------:R-:W-:Y:S02]  /*bf50*/  MOV R35, R69 ;  /* 0x0000004500237202 */ /* 0x000fe40000000f00 */
        /* <DEDUP_REMOVED lines=10> */
[-C--:B-1----:R-:W-:Y:S08]  /*c000*/  HMMA.16816.F32.BF16 R84, R4, R16.reuse, R144 ;  /* 0x000000100454723c */ /* 0x082ff00000041890 */
[----:B------:R-:W-:Y:S08]  /*c010*/  HMMA.16816.F32.BF16 R148, R8, R16, R148 ;  /* 0x000000100894723c */ /* 0x000ff00000041894 */
[-C--:B------:R-:W-:Y:S08]  /*c020*/  HMMA.16816.F32.BF16 R136, R4, R18.reuse, R136 ;  /* 0x000000120488723c */ /* 0x080ff00000041888 */
[C---:B------:R-:W-:Y:S01]  /*c030*/  HMMA.16816.F32.BF16 R144, R8.reuse, R18, R140 ;  /* 0x000000120890723c */ /* 0x040fe2000004188c */
[----:B------:R-:W1:Y:S07]  /*c040*/  LDSM.16.MT88.4 R16, [R39+0xe800] ;  /* 0x00e800002710783b */ /* 0x000e6e0000004200 */
[-C--:B-1----:R-:W-:Y:S08]  /*c050*/  HMMA.16816.F32.BF16 R140, R8, R16.reuse, R80 ;  /* 0x00000010088c723c */ /* 0x082ff00000041850 */
[C---:B------:R-:W-:Y:S08]  /*c060*/  HMMA.16816.F32.BF16 R88, R4.reuse, R16, R88 ;  /* 0x000000100458723c */ /* 0x040ff00000041858 */
[-C--:B------:R-:W-:Y:S08]  /*c070*/  HMMA.16816.F32.BF16 R92, R4, R18.reuse, R92 ;  /* 0x00000012045c723c */ /* 0x080ff0000004185c */
[----:B------:R-:W-:Y:S01]  /*c080*/  HMMA.16816.F32.BF16 R96, R8, R18, R96 ;  /* 0x000000120860723c */ /* 0x000fe20000041860 */
[----:B------:R-:W1:Y:S07]  /*c090*/  LDSM.16.MT88.4 R16, [R132+0x2800] ;  /* 0x002800008410783b */ /* 0x000e6e0000004200 */
[C---:B------:R-:W-:Y:S08]  /*c0a0*/  HMMA.16816.F32.BF16 R104, R4.reuse, R20, R104 ;  /* 0x000000140468723c */ /* 0x040ff00000041868 */
[-C--:B------:R-:W-:Y:S08]  /*c0b0*/  HMMA.16816.F32.BF16 R108, R4, R22.reuse, R108 ;  /* 0x00000016046c723c */ /* 0x080ff0000004186c */
[----:B------:R-:W-:Y:S08]  /*c0c0*/  HMMA.16816.F32.BF16 R112, R8, R22, R112 ;  /* 0x000000160870723c */ /* 0x000ff00000041870 */
[C---:B-1----:R-:W-:Y:S08]  /*c0d0*/  HMMA.16816.F32.BF16 R120, R4.reuse, R16, R120 ;  /* 0x000000100478723c */ /* 0x042ff00000041878 */
[----:B------:R-:W-:Y:S01]  /*c0e0*/  HMMA.16816.F32.BF16 R124, R4, R18, R124 ;  /* 0x00000012047c723c */ /* 0x000fe2000004187c */
[----:B------:R-:W-:-:S04]  /*c0f0*/  FFMA.FTZ R4, R191, UR21, -R13 ;  /* 0x00000015bf047c23 */ /* 0x000fc8000801080d */
[----:B------:R1:W-:Y:S02]  /*c100*/  MUFU.EX2 R81, R4 ;  /* 0x0000000400517308 */ /* 0x0003e40000000800 */
[----:B-1----:R-:W-:-:S04]  /*c110*/  FFMA.FTZ R4, R234, UR21, -R13 ;  /* 0x00000015ea047c23 */ /* 0x002fc8000801080d */
[----:B------:R1:W-:Y:S01]  /*c120*/  MUFU.EX2 R22, R4 ;  /* 0x0000000400167308 */ /* 0x0003e20000000800 */
[----:B--2---:R-:W-:Y:S02]  /*c130*/  FFMA.FTZ R38, R190, R26, R38 ;  /* 0x0000001abe267223 */ /* 0x004fe40000010026 */
[----:B------:R-:W2:Y:S01]  /*c140*/  LDL.LU R190, [R1+0x68] ;  /* 0x0000680001be7983 */ /* 0x000ea20000300800 */
[----:B-1----:R-:W-:-:S03]  /*c150*/  FFMA.FTZ R4, R133, UR21, -R32 ;  /* 0x0000001585047c23 */ /* 0x002fc60008010820 */
[----:B------:R-:W4:Y:S01]  /*c160*/  LDL.LU R133, [R1+0x6c] ;  /* 0x00006c0001857983 */ /* 0x000f220000300800 */
[----:B------:R-:W-:Y:S02]  /*c170*/  MOV R191, R160 ;  /* 0x000000a000bf7202 */ /* 0x000fe40000000f00 */
[----:B------:R-:W-:Y:S02]  /*c180*/  MOV R160, R162 ;  /* 0x000000a200a07202 */ /* 0x000fe40000000f00 */
[----:B------:R-:W-:Y:S02]  /*c190*/  MOV R162, R163 ;  /* 0x000000a300a27202 */ /* 0x000fe40000000f00 */
[----:B------:R-:W-:Y:S02]  /*c1a0*/  MOV R163, R220 ;  /* 0x000000dc00a37202 */ /* 0x000fe40000000f00 */
[----:B------:R-:W-:Y:S02]  /*c1b0*/  MOV R220, R221 ;  /* 0x000000dd00dc7202 */ /* 0x000fe40000000f00 */
[----:B------:R-:W-:Y:S01]  /*c1c0*/  MOV R221, R222 ;  /* 0x000000de00dd7202 */ /* 0x000fe20000000f00 */
[----:B------:R-:W-:Y:S01]  /*c1d0*/  FFMA.FTZ R5, R246, UR21, -R13 ;  /* 0x00000015f6057c23 */ /* 0x000fe2000801080d */
[----:B------:R-:W-:-:S02]  /*c1e0*/  MOV R222, R223 ;  /* 0x000000df00de7202 */ /* 0x000fc40000000f00 */
[----:B------:R-:W-:Y:S02]  /*c1f0*/  MOV R223, R216 ;  /* 0x000000d800df7202 */ /* 0x000fe40000000f00 */
[----:B------:R-:W-:Y:S01]  /*c200*/  MOV R216, R217 ;  /* 0x000000d900d87202 */ /* 0x000fe20000000f00 */
[C---:B------:R-:W-:Y:S01]  /*c210*/  HMMA.16816.F32.BF16 R100, R8.reuse, R20, R100 ;  /* 0x000000140864723c */ /* 0x040fe20000041864 */
[----:B------:R-:W-:Y:S01]  /*c220*/  MOV R217, R218 ;  /* 0x000000da00d97202 */ /* 0x000fe20000000f00 */
[----:B------:R1:W-:Y:S01]  /*c230*/  MUFU.EX2 R20, R5 ;  /* 0x0000000500147308 */ /* 0x0003e20000000800 */
[----:B------:R-:W-:Y:S02]  /*c240*/  MOV R218, R219 ;  /* 0x000000db00da7202 */ /* 0x000fe40000000f00 */
[----:B------:R-:W-:Y:S02]  /*c250*/  MOV R219, R211 ;  /* 0x000000d300db7202 */ /* 0x000fe40000000f00 */
[----:B------:R-:W-:Y:S01]  /*c260*/  MOV R211, R208 ;  /* 0x000000d000d37202 */ /* 0x000fe20000000f00 */
[----:B------:R-:W-:Y:S01]  /*c270*/  HMMA.16816.F32.BF16 R116, R8, R16, R116 ;  /* 0x000000100874723c */ /* 0x000fe20000041874 */
[----:B------:R-:W-:Y:S01]  /*c280*/  MOV R208, R212 ;  /* 0x000000d400d07202 */ /* 0x000fe20000000f00 */
[----:B------:R3:W-:Y:S01]  /*c290*/  MUFU.EX2 R7, R4 ;  /* 0x0000000400077308 */ /* 0x0007e20000000800 */
[----:B------:R-:W-:-:S02]  /*c2a0*/  MOV R212, R35 ;  /* 0x0000002300d47202 */ /* 0x000fc40000000f00 */
[----:B------:R-:W-:-:S03]  /*c2b0*/  MOV R35, R164 ;  /* 0x000000a400237202 */ /* 0x000fc60000000f00 */
[----:B------:R-:W-:Y:S01]  /*c2c0*/  HMMA.16816.F32.BF16 R128, R8, R18, R128 ;  /* 0x000000120880723c */ /* 0x000fe20000041880 */
[----:B-1----:R-:W-:Y:S01]  /*c2d0*/  FFMA.FTZ R5, R228, UR21, -R13 ;  /* 0x00000015e4057c23 */ /* 0x002fe2000801080d */
[----:B------:R-:W1:Y:S03]  /*c2e0*/  LDSM.16.MT88.4 R16, [R248+0xd000] ;  /* 0x00d00000f810783b */ /* 0x000e660000004200 */
[----:B------:R3:W-:Y:S02]  /*c2f0*/  MUFU.EX2 R164, R5 ;  /* 0x0000000500a47308 */ /* 0x0007e40000000800 */
[----:B---3--:R-:W-:-:S04]  /*c300*/  FFMA.FTZ R4, R239, UR21, -R32 ;  /* 0x00000015ef047c23 */ /* 0x008fc80008010820 */
[----:B------:R3:W-:Y:S01]  /*c310*/  MUFU.EX2 R21, R4 ;  /* 0x0000000400157308 */ /* 0x0007e20000000800 */
[----:B------:R-:W-:-:S04]  /*c320*/  FFMA.FTZ R5, R191, UR21, -R32 ;  /* 0x00000015bf057c23 */ /* 0x000fc80008010820 */
[----:B------:R1:W-:Y:S01]  /*c330*/  MUFU.EX2 R23, R5 ;  /* 0x0000000500177308 */ /* 0x0003e20000000800 */
[----:B---3--:R-:W-:-:S04]  /*c340*/  FFMA.FTZ R4, R160, UR21, -R14 ;  /* 0x00000015a0047c23 */ /* 0x008fc8000801080e */
[----:B------:R3:W-:Y:S01]  /*c350*/  MUFU.EX2 R234, R4 ;  /* 0x0000000400ea7308 */ /* 0x0007e20000000800 */
[----:B-1----:R-:W-:-:S04]  /*c360*/  FFMA.FTZ R5, R232, UR21, -R32 ;  /* 0x00000015e8057c23 */ /* 0x002fc80008010820 */
[----:B------:R1:W1:Y:S01]  /*c370*/  MUFU.EX2 R8, R5 ;  /* 0x0000000500087308 */ /* 0x0002620000000800 */
[----:B---3--:R-:W-:-:S04]  /*c380*/  FFMA.FTZ R4, R250, UR21, -R14 ;  /* 0x00000015fa047c23 */ /* 0x008fc8000801080e */
[----:B------:R3:W-:Y:S01]  /*c390*/  MUFU.EX2 R246, R4 ;  /* 0x0000000400f67308 */ /* 0x0007e20000000800 */
[----:B-1----:R-:W-:-:S04]  /*c3a0*/  FFMA.FTZ R5, R161, UR21, -R14 ;  /* 0x00000015a1057c23 */ /* 0x002fc8000801080e */
[----:B------:R1:W1:Y:S01]  /*c3b0*/  MUFU.EX2 R239, R5 ;  /* 0x0000000500ef7308 */ /* 0x0002620000000800 */
[--C-:B---3--:R-:W-:Y:S01]  /*c3c0*/  FFMA.FTZ R4, R162, UR21, -R15.reuse ;  /* 0x00000015a2047c23 */ /* 0x108fe2000801080f */
[----:B------:R-:W-:Y:S02]  /*c3d0*/  MOV R162, R220 ;  /* 0x000000dc00a27202 */ /* 0x000fe40000000f00 */
[----:B------:R-:W-:Y:S01]  /*c3e0*/  MOV R220, R222 ;  /* 0x000000de00dc7202 */ /* 0x000fe20000000f00 */
[----:B------:R-:W-:Y:S01]  /*c3f0*/  IMAD.MOV.U32 R222, RZ, RZ, R216 ;  /* 0x000000ffffde7224 */ /* 0x000fe200078e00d8 */
[----:B------:R-:W-:Y:S01]  /*c400*/  MOV R216, R218 ;  /* 0x000000da00d87202 */ /* 0x000fe20000000f00 */
[----:B------:R-:W-:Y:S01]  /*c410*/  FFMA.FTZ R6, R251, UR21, -R15 ;  /* 0x00000015fb067c23 */ /* 0x000fe2000801080f */
[----:B------:R3:W-:Y:S01]  /*c420*/  MUFU.EX2 R218, R4 ;  /* 0x0000000400da7308 */ /* 0x0007e20000000800 */
[----:B-1----:R-:W-:-:S04]  /*c430*/  FFMA.FTZ R5, R233, UR21, -R14 ;  /* 0x00000015e9057c23 */ /* 0x002fc8000801080e */
[----:B------:R1:W1:Y:S01]  /*c440*/  MUFU.EX2 R250, R5 ;  /* 0x0000000500fa7308 */ /* 0x0002620000000800 */
[----:B---3--:R-:W-:-:S03]  /*c450*/  FFMA.FTZ R4, R235, UR21, -R15 ;  /* 0x00000015eb047c23 */ /* 0x008fc6000801080f */
[----:B------:R-:W3:Y:S01]  /*c460*/  MUFU.EX2 R232, R6 ;  /* 0x0000000600e87308 */ /* 0x000ee20000000800 */
[----:B------:R-:W-:Y:S01]  /*c470*/  MOV R235, R8 ;  /* 0x0000000800eb7202 */ /* 0x000fe20000000f00 */
[----:B-1----:R-:W-:Y:S01]  /*c480*/  FFMA.FTZ R5, R249, UR21, -R15 ;  /* 0x00000015f9057c23 */ /* 0x002fe2000801080f */
[----:B------:R-:W-:Y:S02]  /*c490*/  MOV R249, R219 ;  /* 0x000000db00f97202 */ /* 0x000fe40000000f00 */
[----:B------:R1:W-:Y:S04]  /*c4a0*/  MUFU.EX2 R219, R4 ;  /* 0x0000000400db7308 */ /* 0x0003e80000000800 */
[----:B------:R3:W3:Y:S01]  /*c4b0*/  MUFU.EX2 R233, R5 ;  /* 0x0000000500e97308 */ /* 0x0006e20000000800 */
[----:B------:R-:W-:-:S02]  /*c4c0*/  F2FP.BF16.F32.PACK_AB R8, R20, R81 ;  /* 0x000000511408723e */ /* 0x000fc400000010ff */
[----:B------:R-:W-:Y:S02]  /*c4d0*/  F2FP.BF16.F32.PACK_AB R9, R23, R7 ;  /* 0x000000071709723e */ /* 0x000fe400000010ff */
[----:B------:R-:W-:Y:S02]  /*c4e0*/  F2FP.BF16.F32.PACK_AB R10, R164, R22 ;  /* 0x00000016a40a723e */ /* 0x000fe400000010ff */
[----:B------:R-:W-:Y:S02]  /*c4f0*/  F2FP.BF16.F32.PACK_AB R11, R235, R21 ;  /* 0x00000015eb0b723e */ /* 0x000fe400000010ff */
[----:B------:R-:W-:Y:S02]  /*c500*/  MOV R161, R163 ;  /* 0x000000a300a17202 */ /* 0x000fe40000000f00 */
[----:B------:R-:W-:Y:S02]  /*c510*/  MOV R163, R221 ;  /* 0x000000dd00a37202 */ /* 0x000fe40000000f00 */
[----:B------:R-:W-:-:S02]  /*c520*/  MOV R221, R223 ;  /* 0x000000df00dd7202 */ /* 0x000fc40000000f00 */
[----:B------:R-:W-:Y:S02]  /*c530*/  MOV R251, R211 ;  /* 0x000000d300fb7202 */ /* 0x000fe40000000f00 */
[----:B------:R-:W-:Y:S01]  /*c540*/  MOV R223, R217 ;  /* 0x000000d900df7202 */ /* 0x000fe20000000f00 */
[--C-:B------:R-:W-:Y:S01]  /*c550*/  FFMA.FTZ R217, R231, UR21, -R13.reuse ;  /* 0x00000015e7d97c23 */ /* 0x100fe2000801080d */
[----:B------:R-:W-:Y:S01]  /*c560*/  MOV R82, R216 ;  /* 0x000000d800527202 */ /* 0x000fe20000000f00 */
[----:B------:R-:W-:Y:S01]  /*c570*/  FFMA.FTZ R216, R229, UR21, -R13 ;  /* 0x00000015e5d87c23 */ /* 0x000fe2000801080d */
[----:B------:R-:W-:Y:S01]  /*c580*/  MOV R211, R35 ;  /* 0x0000002300d37202 */ /* 0x000fe20000000f00 */
[----:B------:R-:W-:Y:S02]  /*c590*/  FFMA.FTZ R35, R230, UR21, -R14 ;  /* 0x00000015e6237c23 */ /* 0x000fe4000801080e */
[----:B------:R-:W-:Y:S01]  /*c5a0*/  HMMA.16816.F32.BF16 R228, R8, R16, R40 ;  /* 0x0000001008e4723c */ /* 0x000fe20000041828 */
[----:B------:R-:W-:Y:S01]  /*c5b0*/  IMAD.MOV.U32 R40, RZ, RZ, R7 ;  /* 0x000000ffff287224 */ /* 0x000fe200078e0007 */
[----:B-1----:R-:W-:-:S02]  /*c5c0*/  F2FP.BF16.F32.PACK_AB R4, R239, R234 ;  /* 0x000000eaef04723e */ /* 0x002fc400000010ff */
[----:B------:R-:W-:Y:S02]  /*c5d0*/  F2FP.BF16.F32.PACK_AB R6, R250, R246 ;  /* 0x000000f6fa06723e */ /* 0x000fe400000010ff */
[----:B---3--:R-:W-:Y:S02]  /*c5e0*/  F2FP.BF16.F32.PACK_AB R5, R232, R218 ;  /* 0x000000dae805723e */ /* 0x008fe400000010ff */
[----:B------:R-:W-:Y:S01]  /*c5f0*/  F2FP.BF16.F32.PACK_AB R7, R219, R233 ;  /* 0x000000e9db07723e */ /* 0x000fe200000010ff */
[----:B------:R-:W-:Y:S01]  /*c600*/  FFMA.FTZ R37, R189, R25, R37 ;  /* 0x00000019bd257223 */ /* 0x000fe20000010025 */
[----:B------:R-:W-:Y:S02]  /*c610*/  MOV R43, R23 ;  /* 0x00000017002b7202 */ /* 0x000fe40000000f00 */
[----:B------:R-:W-:Y:S02]  /*c620*/  MOV R42, R22 ;  /* 0x00000016002a7202 */ /* 0x000fe40000000f00 */
[----:B------:R-:W-:Y:S01]  /*c630*/  MOV R41, R20 ;  /* 0x0000001400297202 */ /* 0x000fe20000000f00 */
[----:B------:R-:W-:Y:S01]  /*c640*/  HMMA.16816.F32.BF16 R48, R4, R16, R48 ;  /* 0x000000100430723c */ /* 0x000fe20000041830 */
[----:B------:R-:W-:-:S02]  /*c650*/  MOV R189, R161 ;  /* 0x000000a100bd7202 */ /* 0x000fc40000000f00 */
[----:B------:R-:W-:Y:S02]  /*c660*/  MOV R188, R162 ;  /* 0x000000a200bc7202 */ /* 0x000fe40000000f00 */
[----:B------:R-:W-:-:S03]  /*c670*/  MOV R207, R163 ;  /* 0x000000a300cf7202 */ /* 0x000fc60000000f00 */
[-C--:B------:R-:W-:Y:S08]  /*c680*/  HMMA.16816.F32.BF16 R44, R4, R18.reuse, R44 ;  /* 0x00000012042c723c */ /* 0x080ff0000004182c */
[----:B------:R-:W-:Y:S01]  /*c690*/  HMMA.16816.F32.BF16 R160, R8, R18, R28 ;  /* 0x0000001208a0723c */ /* 0x000fe2000004181c */
[----:B------:R-:W1:Y:S01]  /*c6a0*/  LDSM.16.MT88.4 R16, [R132+0x1000] ;  /* 0x001000008410783b */ /* 0x000e620000004200 */
[----:B------:R-:W-:-:S02]  /*c6b0*/  MOV R199, R176 ;  /* 0x000000b000c77202 */ /* 0x000fc40000000f00 */
[----:B------:R-:W-:Y:S01]  /*c6c0*/  MOV R198, R177 ;  /* 0x000000b100c67202 */ /* 0x000fe20000000f00 */
[----:B------:R-:W-:Y:S01]  /*c6d0*/  LDSM.16.MT88.4 R28, [R132+0x3000] ;  /* 0x00300000841c783b */ /* 0x000fe20000004200 */
[----:B------:R-:W-:Y:S02]  /*c6e0*/  MOV R191, R178 ;  /* 0x000000b200bf7202 */ /* 0x000fe40000000f00 */
[----:B------:R-:W-:Y:S02]  /*c6f0*/  MOV R206, R220 ;  /* 0x000000dc00ce7202 */ /* 0x000fe40000000f00 */
[----:B------:R-:W-:Y:S02]  /*c700*/  MOV R205, R221 ;  /* 0x000000dd00cd7202 */ /* 0x000fe40000000f00 */
[----:B------:R-:W-:Y:S02]  /*c710*/  MOV R204, R222 ;  /* 0x000000de00cc7202 */ /* 0x000fe40000000f00 */
[----:B------:R-:W-:Y:S01]  /*c720*/  MOV R83, R223 ;  /* 0x000000df00537202 */ /* 0x000fe20000000f00 */
[C---:B-1----:R-:W-:Y:S08]  /*c730*/  HMMA.16816.F32.BF16 R192, R4.reuse, R16, R192 ;  /* 0x0000001004c0723c */ /* 0x042ff000000418c0 */
[----:B------:R-:W-:Y:S01]  /*c740*/  HMMA.16816.F32.BF16 R200, R4, R18, R200 ;  /* 0x0000001204c8723c */ /* 0x000fe200000418c8 */
[----:B--2---:R-:W-:Y:S01]  /*c750*/  FFMA.FTZ R80, R190, R24, R134 ;  /* 0x00000018be507223 */ /* 0x004fe20000010086 */
[----:B------:R-:W-:Y:S01]  /*c760*/  FFMA.FTZ R134, R36, UR21, -R13 ;  /* 0x0000001524867c23 */ /* 0x000fe2000801080d */
[--C-:B------:R-:W-:Y:S01]  /*c770*/  FFMA.FTZ R36, R240, UR21, -R14.reuse ;  /* 0x00000015f0247c23 */ /* 0x100fe2000801080e */
[----:B----4-:R-:W-:Y:S01]  /*c780*/  FFMA.FTZ R133, R133, R27, R135 ;  /* 0x0000001b85857223 */ /* 0x010fe20000010087 */
[----:B------:R-:W-:Y:S01]  /*c790*/  MOV R240, R21 ;  /* 0x0000001500f07202 */ /* 0x000fe20000000f00 */
[----:B------:R-:W1:Y:S04]  /*c7a0*/  LDSM.16.MT88.4 R24, [R39+0xd000] ;  /* 0x00d000002718783b */ /* 0x000e680000004200 */
[----:B------:R-:W2:Y:S01]  /*c7b0*/  LDSM.16.MT88.4 R20, [R34+0x1000] ;  /* 0x001000002214783b */ /* 0x000ea20000004200 */
[----:B------:R-:W-:Y:S01]  /*c7c0*/  FFMA.FTZ R135, R214, UR21, -R13 ;  /* 0x00000015d6877c23 */ /* 0x000fe2000801080d */
[----:B------:R-:W-:Y:S01]  /*c7d0*/  MOV R190, R179 ;  /* 0x000000b300be7202 */ /* 0x000fe20000000f00 */
[--C-:B------:R-:W-:Y:S01]  /*c7e0*/  FFMA.FTZ R13, R215, UR21, -R14.reuse ;  /* 0x00000015d70d7c23 */ /* 0x100fe2000801080e */
[----:B------:R-:W-:Y:S01]  /*c7f0*/  FFMA.FTZ R14, R213, UR21, -R14 ;  /* 0x00000015d50e7c23 */ /* 0x000fe2000801080e */
[----:B-1----:R-:W-:Y:S01]  /*c800*/  HMMA.16816.F32.BF16 R176, R8, R26, R60 ;  /* 0x0000001a08b0723c */ /* 0x002fe2000004183c */
[----:B------:R-:W-:-:S02]  /*c810*/  MOV R60, R212 ;  /* 0x000000d4003c7202 */ /* 0x000fc40000000f00 */
[----:B------:R-:W-:Y:S02]  /*c820*/  MOV R63, R198 ;  /* 0x000000c6003f7202 */ /* 0x000fe40000000f00 */
[----:B------:R-:W-:Y:S02]  /*c830*/  MOV R62, R199 ;  /* 0x000000c7003e7202 */ /* 0x000fe40000000f00 */
[----:B------:R-:W-:Y:S01]  /*c840*/  MOV R61, R211 ;  /* 0x000000d3003d7202 */ /* 0x000fe20000000f00 */
[-C--:B------:R-:W-:Y:S08]  /*c850*/  HMMA.16816.F32.BF16 R220, R8, R24.reuse, R64 ;  /* 0x0000001808dc723c */ /* 0x080ff00000041840 */
[C---:B------:R-:W-:Y:S08]  /*c860*/  HMMA.16816.F32.BF16 R52, R4.reuse, R24, R52 ;  /* 0x000000180434723c */ /* 0x040ff00000041834 */
[----:B------:R-:W-:Y:S01]  /*c870*/  HMMA.16816.F32.BF16 R168, R4, R26, R168 ;  /* 0x0000001a04a8723c */ /* 0x000fe200000418a8 */
[----:B------:R-:W1:Y:S07]  /*c880*/  LDSM.16.MT88.4 R24, [R248+0xf000] ;  /* 0x00f00000f818783b */ /* 0x000e6e0000004200 */
[----:B--2---:R-:W-:Y:S01]  /*c890*/  HMMA.16816.F32.BF16 R212, R8, R20, R56 ;  /* 0x0000001408d4723c */ /* 0x004fe20000041838 */
[----:B------:R-:W-:-:S02]  /*c8a0*/  MOV R59, R208 ;  /* 0x000000d0003b7202 */ /* 0x000fc40000000f00 */
[----:B------:R-:W-:Y:S02]  /*c8b0*/  MOV R58, R210 ;  /* 0x000000d2003a7202 */ /* 0x000fe40000000f00 */
[----:B------:R-:W-:-:S03]  /*c8c0*/  MOV R57, R209 ;  /* 0x000000d100397202 */ /* 0x000fc60000000f00 */
[C---:B------:R-:W-:Y:S08]  /*c8d0*/  HMMA.16816.F32.BF16 R180, R4.reuse, R20, R180 ;  /* 0x0000001404b4723c */ /* 0x040ff000000418b4 */
[-C--:B------:R-:W-:Y:S08]  /*c8e0*/  HMMA.16816.F32.BF16 R184, R4, R22.reuse, R184 ;  /* 0x0000001604b8723c */ /* 0x080ff000000418b8 */
[C---:B------:R-:W-:Y:S01]  /*c8f0*/  HMMA.16816.F32.BF16 R196, R8.reuse, R22, R72 ;  /* 0x0000001608c4723c */ /* 0x040fe20000041848 */
[----:B------:R-:W2:Y:S07]  /*c900*/  LDSM.16.MT88.4 R20, [R39+0xf000] ;  /* 0x00f000002714783b */ /* 0x000eae0000004200 */
[C---:B------:R-:W-:Y:S08]  /*c910*/  HMMA.16816.F32.BF16 R208, R8.reuse, R16, R68 ;  /* 0x0000001008d0723c */ /* 0x040ff00000041844 */
[----:B------:R-:W-:Y:S01]  /*c920*/  HMMA.16816.F32.BF16 R64, R8, R18, R76 ;  /* 0x000000120840723c */ /* 0x000fe2000004184c */
[----:B------:R-:W3:Y:S07]  /*c930*/  LDSM.16.MT88.4 R16, [R34+0x3000] ;  /* 0x003000002210783b */ /* 0x000eee0000004200 */
[----:B-1----:R-:W-:Y:S01]  /*c940*/  HMMA.16816.F32.BF16 R76, R4, R26, R136 ;  /* 0x0000001a044c723c */ /* 0x002fe20000041888 */
[----:B------:R-:W-:-:S02]  /*c950*/  MOV R136, R40 ;  /* 0x0000002800887202 */ /* 0x000fc40000000f00 */
[----:B------:R-:W-:Y:S02]  /*c960*/  MOV R137, R41 ;  /* 0x0000002900897202 */ /* 0x000fe40000000f00 */
[----:B------:R-:W-:Y:S02]  /*c970*/  MOV R139, R42 ;  /* 0x0000002a008b7202 */ /* 0x000fe40000000f00 */
[----:B------:R-:W-:Y:S01]  /*c980*/  MOV R138, R43 ;  /* 0x0000002b008a7202 */ /* 0x000fe20000000f00 */
[C---:B------:R-:W-:Y:S08]  /*c990*/  HMMA.16816.F32.BF16 R72, R4.reuse, R24, R84 ;  /* 0x000000180448723c */ /* 0x040ff00000041854 */
[C---:B------:R-:W-:Y:S08]  /*c9a0*/  HMMA.16816.F32.BF16 R120, R4.reuse, R28, R120 ;  /* 0x0000001c0478723c */ /* 0x040ff00000041878 */
[C---:B--2---:R-:W-:Y:S08]  /*c9b0*/  HMMA.16816.F32.BF16 R88, R4.reuse, R20, R88 ;  /* 0x000000140458723c */ /* 0x044ff00000041858 */
[C---:B------:R-:W-:Y:S08]  /*c9c0*/  HMMA.16816.F32.BF16 R92, R4.reuse, R22, R92 ;  /* 0x00000016045c723c */ /* 0x040ff0000004185c */
[C---:B---3--:R-:W-:Y:S08]  /*c9d0*/  HMMA.16816.F32.BF16 R104, R4.reuse, R16, R104 ;  /* 0x000000100468723c */ /* 0x048ff00000041868 */
[C---:B------:R-:W-:Y:S08]  /*c9e0*/  HMMA.16816.F32.BF16 R108, R4.reuse, R18, R108 ;  /* 0x00000012046c723c */ /* 0x040ff0000004186c */
[----:B------:R-:W-:Y:S01]  /*c9f0*/  HMMA.16816.F32.BF16 R40, R4, R30, R124 ;  /* 0x0000001e0428723c */ /* 0x000fe2000004187c */
[----:B------:R-:W-:-:S02]  /*ca00*/  MOV R5, R57 ;  /* 0x0000003900057202 */ /* 0x000fc40000000f00 */
[----:B------:R-:W-:Y:S02]  /*ca10*/  MOV R6, R59 ;  /* 0x0000003b00067202 */ /* 0x000fe40000000f00 */
[----:B------:R-:W-:Y:S02]  /*ca20*/  MOV R124, R60 ;  /* 0x0000003c007c7202 */ /* 0x000fe40000000f00 */
[----:B------:R-:W-:Y:S02]  /*ca30*/  MOV R125, R61 ;  /* 0x0000003d007d7202 */ /* 0x000fe40000000f00 */
[----:B------:R-:W-:Y:S02]  /*ca40*/  MOV R126, R62 ;  /* 0x0000003e007e7202 */ /* 0x000fe40000000f00 */
[----:B------:R-:W-:Y:S02]  /*ca50*/  MOV R127, R63 ;  /* 0x0000003f007f7202 */ /* 0x000fe40000000f00 */
[----:B------:R-:W-:Y:S01]  /*ca60*/  HMMA.16816.F32.BF16 R60, R8, R18, R112 ;  /* 0x00000012083c723c */ /* 0x000fe20000041870 */
[----:B------:R-:W-:Y:S01]  /*ca70*/  FFMA.FTZ R19, R5, UR21, -R32 ;  /* 0x0000001505137c23 */ /* 0x000fe20008010820 */
[----:B------:R-:W-:-:S06]  /*ca80*/  MOV R5, R6 ;  /* 0x0000000600057202 */ /* 0x000fcc0000000f00 */
[C---:B------:R-:W-:Y:S01]  /*ca90*/  HMMA.16816.F32.BF16 R100, R8.reuse, R16, R100 ;  /* 0x000000100864723c */ /* 0x040fe20000041864 */
[----:B------:R-:W-:Y:S02]  /*caa0*/  MOV R6, R33 ;  /* 0x0000002100067202 */ /* 0x000fe40000000f00 */
[----:B------:R-:W-:Y:S01]  /*cab0*/  MOV R7, R58 ;  /* 0x0000003a00077202 */ /* 0x000fe20000000f00 */
[--C-:B------:R-:W-:Y:S01]  /*cac0*/  FFMA.FTZ R18, R5, UR21, -R32.reuse ;  /* 0x0000001505127c23 */ /* 0x100fe20008010820 */
[--C-:B------:R-:W-:Y:S01]  /*cad0*/  FFMA.FTZ R4, R2, UR21, -R15.reuse ;  /* 0x0000001502047c23 */ /* 0x100fe2000801080f */
[----:B------:R-:W-:Y:S01]  /*cae0*/  FFMA.FTZ R17, R6, UR21, -R32 ;  /* 0x0000001506117c23 */ /* 0x000fe20008010820 */
[--C-:B------:R-:W-:Y:S01]  /*caf0*/  FFMA.FTZ R6, R124, UR21, -R15.reuse ;  /* 0x000000157c067c23 */ /* 0x100fe2000801080f */
[--C-:B------:R-:W-:Y:S01]  /*cb00*/  FFMA.FTZ R5, R125, UR21, -R15.reuse ;  /* 0x000000157d057c23 */ /* 0x100fe2000801080f */
[----:B------:R-:W-:Y:S01]  /*cb10*/  MOV R124, R126 ;  /* 0x0000007e007c7202 */ /* 0x000fe20000000f00 */
[----:B------:R-:W-:Y:S01]  /*cb20*/  FFMA.FTZ R7, R7, UR21, -R15 ;  /* 0x0000001507077c23 */ /* 0x000fe2000801080f */
[----:B------:R-:W-:Y:S01]  /*cb30*/  MOV R125, R127 ;  /* 0x0000007f007d7202 */ /* 0x000fe20000000f00 */
[----:B------:R-:W-:Y:S01]  /*cb40*/  IMAD.MOV.U32 R126, RZ, RZ, R82 ;  /* 0x000000ffff7e7224 */ /* 0x000fe200078e0052 */
[----:B------:R-:W-:Y:S01]  /*cb50*/  MOV R127, R83 ;  /* 0x00000053007f7202 */ /* 0x000fe20000000f00 */
[C---:B------:R-:W-:Y:S01]  /*cb60*/  HMMA.16816.F32.BF16 R68, R8.reuse, R24, R148 ;  /* 0x000000180844723c */ /* 0x040fe20000041894 */
[----:B------:R-:W-:Y:S01]  /*cb70*/  MOV R82, R204 ;  /* 0x000000cc00527202 */ /* 0x000fe20000000f00 */
[----:B------:R-:W-:Y:S01]  /*cb80*/  FFMA.FTZ R16, R12, UR21, -R32 ;  /* 0x000000150c107c23 */ /* 0x000fe20008010820 */
[----:B------:R-:W-:Y:S01]  /*cb90*/  MOV R83, R205 ;  /* 0x000000cd00537202 */ /* 0x000fe20000000f00 */
[----:B------:R-:W-:Y:S01]  /*cba0*/  MUFU.EX2 R36, R36 ;  /* 0x0000002400247308 */ /* 0x000fe20000000800 */
[----:B------:R-:W-:Y:S01]  /*cbb0*/  MOV R204, R206 ;  /* 0x000000ce00cc7202 */ /* 0x000fe20000000f00 */
[----:B------:R-:W-:Y:S01]  /*cbc0*/  LDSM.16.MT88.4 R112, [R34+0x3800] ;  /* 0x003800002270783b */ /* 0x000fe20000004200 */
[----:B------:R-:W-:Y:S01]  /*cbd0*/  MOV R205, R207 ;  /* 0x000000cf00cd7202 */ /* 0x000fe20000000f00 */
[C---:B------:R-:W-:Y:S01]  /*cbe0*/  HMMA.16816.F32.BF16 R56, R8.reuse, R22, R96 ;  /* 0x000000160838723c */ /* 0x040fe20000041860 */
[----:B------:R-:W-:Y:S01]  /*cbf0*/  MOV R206, R188 ;  /* 0x000000bc00ce7202 */ /* 0x000fe20000000f00 */
[----:B------:R1:W-:Y:S01]  /*cc00*/  MUFU.EX2 R23, R13 ;  /* 0x0000000d00177308 */ /* 0x0003e20000000800 */
[----:B------:R-:W-:Y:S01]  /*cc10*/  MOV R207, R189 ;  /* 0x000000bd00cf7202 */ /* 0x000fe20000000f00 */
[----:B------:R2:W5:Y:S01]  /*cc20*/  LDL.LU R33, [R1+0x80] ;  /* 0x0000800001217983 */ /* 0x0005620000300800 */
[----:B------:R-:W-:Y:S01]  /*cc30*/  MOV R188, R190 ;  /* 0x000000be00bc7202 */ /* 0x000fe20000000f00 */
[----:B------:R3:W-:Y:S01]  /*cc40*/  MUFU.EX2 R22, R7 ;  /* 0x0000000700167308 */ /* 0x0007e20000000800 */
[----:B------:R-:W-:Y:S01]  /*cc50*/  MOV R189, R156 ;  /* 0x0000009c00bd7202 */ /* 0x000fe20000000f00 */
[----:B------:R-:W-:Y:S01]  /*cc60*/  HMMA.16816.F32.BF16 R84, R8, R20, R140 ;  /* 0x000000140854723c */ /* 0x000fe2000004188c */
[----:B------:R-:W-:Y:S01]  /*cc70*/  MOV R190, R157 ;  /* 0x0000009d00be7202 */ /* 0x000fe20000000f00 */
[----:B------:R-:W4:Y:S01]  /*cc80*/  MUFU.EX2 R35, R35 ;  /* 0x0000002300237308 */ /* 0x000f220000000800 */
[----:B------:R-:W-:-:S03]  /*cc90*/  MOV R32, R126 ;  /* 0x0000007e00207202 */ /* 0x000fc60000000f00 */
[----:B------:R-:W-:Y:S02]  /*cca0*/  MUFU.EX2 R15, R4 ;  /* 0x00000004000f7308 */ /* 0x000fe40000000800 */
[C---:B------:R-:W-:Y:S01]  /*ccb0*/  HMMA.16816.F32.BF16 R116, R8.reuse, R28, R116 ;  /* 0x0000001c0874723c */ /* 0x040fe20000041874 */
[----:B-1----:R-:W-:Y:S01]  /*ccc0*/  FADD.FTZ R13, R158, R38 ;  /* 0x000000269e0d7221 */ /* 0x002fe20000010000 */
[----:B------:R-:W-:Y:S01]  /*ccd0*/  MOV R151, R172 ;  /* 0x000000ac00977202 */ /* 0x000fe20000000f00 */
[----:B------:R-:W-:Y:S02]  /*cce0*/  IMAD.MOV.U32 R150, RZ, RZ, R191 ;  /* 0x000000ffff967224 */ /* 0x000fe400078e00bf */
[----:B---3--:R-:W-:Y:S01]  /*ccf0*/  FADD.FTZ R7, R159, R37 ;  /* 0x000000259f077221 */ /* 0x008fe20000010000 */
[----:B------:R-:W-:Y:S04]  /*cd00*/  LDSM.16.MT88.4 R96, [R39+0xf800] ;  /* 0x00f800002760783b */ /* 0x000fe80000004200 */
[----:B------:R-:W1:Y:S01]  /*cd10*/  LDSM.16.MT88.4 R156, [R248+0xd800] ;  /* 0x00d80000f89c783b */ /* 0x000e620000004200 */
[C---:B------:R-:W-:Y:S01]  /*cd20*/  HMMA.16816.F32.BF16 R24, R8.reuse, R26, R144 ;  /* 0x0000001a0818723c */ /* 0x040fe20000041890 */
[----:B------:R-:W3:Y:S01]  /*cd30*/  MUFU.EX2 R20, R14 ;  /* 0x0000000e00147308 */ /* 0x000ee20000000800 */
[----:B------:R-:W-:Y:S01]  /*cd40*/  MOV R38, R125 ;  /* 0x0000007d00267202 */ /* 0x000fe20000000f00 */
[----:B------:R2:W5:Y:S01]  /*cd50*/  LDL.LU R12, [R1+0x7c] ;  /* 0x00007c00010c7983 */ /* 0x0005620000300800 */
[----:B------:R-:W-:Y:S01]  /*cd60*/  MOV R140, R127 ;  /* 0x0000007f008c7202 */ /* 0x000fe20000000f00 */
[----:B------:R-:W3:Y:S01]  /*cd70*/  MUFU.EX2 R21, R6 ;  /* 0x0000000600157308 */ /* 0x000ee20000000800 */
[----:B------:R-:W-:Y:S01]  /*cd80*/  MOV R125, R174 ;  /* 0x000000ae007d7202 */ /* 0x000fe20000000f00 */
[----:B------:R2:W5:Y:S01]  /*cd90*/  LDL.LU R2, [R1+0x78] ;  /* 0x0000780001027983 */ /* 0x0005620000300800 */
[----:B------:R-:W-:Y:S01]  /*cda0*/  HMMA.16816.F32.BF16 R28, R8, R30, R128 ;  /* 0x0000001e081c723c */ /* 0x000fe20000041880 */
[----:B------:R-:W-:Y:S01]  /*cdb0*/  FADD.FTZ R11, R124, R80 ;  /* 0x000000507c0b7221 */ /* 0x000fe20000010000 */
[----:B------:R4:W3:Y:S01]  /*cdc0*/  MUFU.EX2 R14, R5 ;  /* 0x00000005000e7308 */ /* 0x0008e20000000800 */
[----:B------:R-:W-:-:S02]  /*cdd0*/  MOV R124, R173 ;  /* 0x000000ad007c7202 */ /* 0x000fc40000000f00 */
[----:B------:R-:W-:Y:S02]  /*cde0*/  MOV R126, R175 ;  /* 0x000000af007e7202 */ /* 0x000fe40000000f00 */
[----:B------:R-:W2:Y:S01]  /*cdf0*/  LDSM.16.MT88.4 R172, [R39+0xd800] ;  /* 0x00d8000027ac783b */ /* 0x000ea20000004200 */
[----:B------:R-:W-:Y:S02]  /*ce00*/  MOV R143, R188 ;  /* 0x000000bc008f7202 */ /* 0x000fe40000000f00 */
[----:B------:R-:W-:Y:S02]  /*ce10*/  MOV R148, R189 ;  /* 0x000000bd00947202 */ /* 0x000fe40000000f00 */
[----:B------:R-:W-:Y:S02]  /*ce20*/  MOV R149, R190 ;  /* 0x000000be00957202 */ /* 0x000fe40000000f00 */
[----:B------:R-:W2:Y:S01]  /*ce30*/  LDSM.16.MT88.4 R188, [R34+0x1800] ;  /* 0x0018000022bc783b */ /* 0x000ea20000004200 */
[----:B------:R-:W-:Y:S01]  /*ce40*/  MOV R147, R82 ;  /* 0x0000005200937202 */ /* 0x000fe20000000f00 */
[----:B------:R-:W-:Y:S01]  /*ce50*/  FADD.FTZ R8, R140, R7 ;  /* 0x000000078c087221 */ /* 0x000fe20000010000 */
[----:B------:R-:W-:Y:S01]  /*ce60*/  MOV R146, R83 ;  /* 0x0000005300927202 */ /* 0x000fe20000000f00 */
[----:B----4-:R-:W-:Y:S01]  /*ce70*/  LDSM.16.MT88.4 R4, [R132+0x3800] ;  /* 0x003800008404783b */ /* 0x010fe20000004200 */
[----:B------:R-:W-:-:S02]  /*ce80*/  MOV R145, R204 ;  /* 0x000000cc00917202 */ /* 0x000fc40000000f00 */
[----:B------:R-:W-:Y:S02]  /*ce90*/  MOV R144, R205 ;  /* 0x000000cd00907202 */ /* 0x000fe40000000f00 */
[----:B------:R-:W-:Y:S02]  /*cea0*/  MOV R141, R206 ;  /* 0x000000ce008d7202 */ /* 0x000fe40000000f00 */
[----:B------:R-:W-:Y:S02]  /*ceb0*/  MOV R142, R207 ;  /* 0x000000cf008e7202 */ /* 0x000fe40000000f00 */
[----:B------:R-:W-:Y:S01]  /*cec0*/  MOV R127, R81 ;  /* 0x00000051007f7202 */ /* 0x000fe20000000f00 */
[----:B------:R-:W4:Y:S04]  /*ced0*/  LDSM.16.MT88.4 R204, [R132+0x1800] ;  /* 0x0018000084cc783b */ /* 0x000f280000004200 */
[----:B------:R1:W4:Y:S01]  /*cee0*/  LDSM.16.MT88.4 R80, [R248+0xf800] ;  /* 0x00f80000f850783b */ /* 0x0003220000004200 */
[----:B------:R-:W-:Y:S01]  /*cef0*/  FADD.FTZ R10, R38, R133 ;  /* 0x00000085260a7221 */ /* 0x000fe20000010000 */
[----:B------:R-:W-:Y:S01]  /*cf00*/  FADD.FTZ R9, R32, R13 ;  /* 0x0000000d20097221 */ /* 0x000fe20000010000 */
[----:B------:R-:W-:-:S02]  /*cf10*/  MOV R38, R141 ;  /* 0x0000008d00267202 */ /* 0x000fc40000000f00 */
[----:B------:R-:W-:Y:S02]  /*cf20*/  MOV R37, R142 ;  /* 0x0000008e00257202 */ /* 0x000fe40000000f00 */
[----:B------:R-:W-:Y:S02]  /*cf30*/  MOV R32, R124 ;  /* 0x0000007c00207202 */ /* 0x000fe40000000f00 */
[----:B------:R-:W-:Y:S02]  /*cf40*/  MOV R140, R125 ;  /* 0x0000007d008c7202 */ /* 0x000fe40000000f00 */
[----:B------:R-:W-:Y:S02]  /*cf50*/  MOV R141, R126 ;  /* 0x0000007e008d7202 */ /* 0x000fe40000000f00 */
[----:B------:R-:W-:Y:S02]  /*cf60*/  MOV R142, R127 ;  /* 0x0000007f008e7202 */ /* 0x000fe40000000f00 */
[----:B------:R-:W-:-:S02]  /*cf70*/  F2FP.BF16.F32.PACK_AB R124, R35, R36 ;  /* 0x00000024237c723e */ /* 0x000fc400000010ff */
[----:B---3--:R-:W-:Y:S02]  /*cf80*/  F2FP.BF16.F32.PACK_AB R126, R20, R23 ;  /* 0x00000017147e723e */ /* 0x008fe400000010ff */
[----:B------:R-:W-:Y:S02]  /*cf90*/  F2FP.BF16.F32.PACK_AB R125, R21, R22 ;  /* 0x00000016157d723e */ /* 0x000fe400000010ff */
[----:B------:R-:W-:Y:S01]  /*cfa0*/  F2FP.BF16.F32.PACK_AB R127, R15, R14 ;  /* 0x0000000e0f7f723e */ /* 0x000fe200000010ff */
[----:B------:R-:W-:Y:S01]  /*cfb0*/  MUFU.EX2 R217, R217 ;  /* 0x000000d900d97308 */ /* 0x000fe20000000800 */
[----:B------:R-:W-:Y:S02]  /*cfc0*/  MOV R130, R148 ;  /* 0x0000009400827202 */ /* 0x000fe40000000f00 */
[----:B------:R-:W-:Y:S01]  /*cfd0*/  MOV R129, R149 ;  /* 0x0000009500817202 */ /* 0x000fe20000000f00 */
[----:B------:R-:W3:Y:S01]  /*cfe0*/  MUFU.EX2 R216, R216 ;  /* 0x000000d800d87308 */ /* 0x000ee20000000800 */
[----:B------:R-:W-:-:S02]  /*cff0*/  MOV R128, R150 ;  /* 0x0000009600807202 */ /* 0x000fc40000000f00 */
[----:B-1----:R-:W-:Y:S01]  /*d000*/  MOV R248, R151 ;  /* 0x0000009700f87202 */ /* 0x002fe20000000f00 */
[----:B------:R-:W-:Y:S01]  /*d010*/  MUFU.EX2 R135, R135 ;  /* 0x0000008700877308 */ /* 0x000fe20000000800 */
[----:B------:R-:W-:Y:S03]  /*d020*/  HMMA.16816.F32.BF16 R148, R124, R156, R48 ;  /* 0x0000009c7c94723c */ /* 0x000fe60000041830 */
[----:B------:R-:W-:Y:S01]  /*d030*/  MUFU.EX2 R134, R134 ;  /* 0x0000008600867308 */ /* 0x000fe20000000800 */
[----:B------:R-:W-:-:S03]  /*d040*/  MOV R48, R152 ;  /* 0x0000009800307202 */ /* 0x000fc60000000f00 */
[----:B------:R-:W-:Y:S04]  /*d050*/  MUFU.EX2 R19, R19 ;  /* 0x0000001300137308 */ /* 0x000fe80000000800 */
[----:B------:R-:W1:Y:S04]  /*d060*/  MUFU.EX2 R18, R18 ;  /* 0x0000001200127308 */ /* 0x000e680000000800 */
[----:B------:R-:W-:Y:S04]  /*d070*/  MUFU.EX2 R17, R17 ;  /* 0x0000001100117308 */ /* 0x000fe80000000800 */
[----:B------:R-:W4:Y:S01]  /*d080*/  MUFU.EX2 R16, R16 ;  /* 0x0000001000107308 */ /* 0x000f220000000800 */
[----:B------:R-:W-:Y:S01]  /*d090*/  MOV R13, R0 ;  /* 0x00000000000d7202 */ /* 0x000fe20000000f00 */
[----:B------:R-:W-:Y:S01]  /*d0a0*/  FADD.FTZ R11, R48, R11 ;  /* 0x0000000b300b7221 */ /* 0x000fe20000010000 */
[----:B------:R-:W-:-:S02]  /*d0b0*/  MOV R49, R153 ;  /* 0x0000009900317202 */ /* 0x000fc40000000f00 */
[----:B------:R-:W-:Y:S02]  /*d0c0*/  MOV R131, R143 ;  /* 0x0000008f00837202 */ /* 0x000fe40000000f00 */
[----:B------:R-:W-:Y:S02]  /*d0d0*/  MOV R50, R154 ;  /* 0x0000009a00327202 */ /* 0x000fe40000000f00 */
[----:B------:R-:W-:Y:S01]  /*d0e0*/  MOV R51, R155 ;  /* 0x0000009b00337202 */ /* 0x000fe20000000f00 */
[----:B------:R-:W-:Y:S01]  /*d0f0*/  FADD.FTZ R10, R49, R10 ;  /* 0x0000000a310a7221 */ /* 0x000fe20000010000 */
[----:B------:R-:W-:Y:S01]  /*d100*/  FADD.FTZ R11, R13, R11 ;  /* 0x0000000b0d0b7221 */ /* 0x000fe20000010000 */
[----:B------:R-:W-:Y:S01]  /*d110*/  FADD.FTZ R9, R50, R9 ;  /* 0x0000000932097221 */ /* 0x000fe20000010000 */
[----:B------:R-:W-:Y:S01]  /*d120*/  MOV R34, R166 ;  /* 0x000000a600227202 */ /* 0x000fe20000000f00 */
[----:B------:R-:W-:Y:S01]  /*d130*/  FADD.FTZ R8, R51, R8 ;  /* 0x0000000833087221 */ /* 0x000fe20000010000 */
[----:B------:R-:W-:Y:S01]  /*d140*/  MOV R133, R167 ;  /* 0x000000a700857202 */ /* 0x000fe20000000f00 */
[----:B------:R-:W-:Y:S01]  /*d150*/  IMAD.MOV.U32 R39, RZ, RZ, R165 ;  /* 0x000000ffff277224 */ /* 0x000fe200078e00a5 */
[----:B------:R-:W-:Y:S01]  /*d160*/  MOV R49, R128 ;  /* 0x0000008000317202 */ /* 0x000fe20000000f00 */
[----:B--2---:R-:W-:Y:S01]  /*d170*/  HMMA.16816.F32.BF16 R168, R124, R174, R168 ;  /* 0x000000ae7ca8723c */ /* 0x004fe200000418a8 */
[----:B------:R-:W-:Y:S01]  /*d180*/  MOV R50, R129 ;  /* 0x0000008100327202 */ /* 0x000fe20000000f00 */
[----:B------:R2:W5:Y:S01]  /*d190*/  LDL.LU R0, [R1+0x74] ;  /* 0x0000740001007983 */ /* 0x0005620000300800 */
[----:B------:R-:W-:-:S02]  /*d1a0*/  MOV R51, R130 ;  /* 0x0000008200337202 */ /* 0x000fc40000000f00 */
[----:B------:R-:W-:Y:S02]  /*d1b0*/  MOV R13, R131 ;  /* 0x00000083000d7202 */ /* 0x000fe40000000f00 */
[----:B---3--:R-:W-:Y:S02]  /*d1c0*/  F2FP.BF16.F32.PACK_AB R128, R216, R217 ;  /* 0x000000d9d880723e */ /* 0x008fe400000010ff */
[----:B-1----:R-:W-:Y:S02]  /*d1d0*/  F2FP.BF16.F32.PACK_AB R129, R18, R19 ;  /* 0x000000131281723e */ /* 0x002fe400000010ff */
[----:B------:R-:W-:Y:S02]  /*d1e0*/  F2FP.BF16.F32.PACK_AB R130, R134, R135 ;  /* 0x000000878682723e */ /* 0x000fe400000010ff */
[----:B----4-:R-:W-:Y:S01]  /*d1f0*/  F2FP.BF16.F32.PACK_AB R131, R16, R17 ;  /* 0x000000111083723e */ /* 0x010fe200000010ff */
[----:B------:R-:W-:Y:S01]  /*d200*/  FADD.FTZ R10, R133, R10 ;  /* 0x0000000a850a7221 */ /* 0x000fe20000010000 */
[----:B------:R-:W-:Y:S01]  /*d210*/  MOV R143, R136 ;  /* 0x00000088008f7202 */ /* 0x000fe20000000f00 */
[----:B------:R-:W-:Y:S01]  /*d220*/  FADD.FTZ R9, R34, R9 ;  /* 0x0000000922097221 */ /* 0x000fe20000010000 */
[----:B------:R-:W-:Y:S01]  /*d230*/  MOV R136, R137 ;  /* 0x0000008900887202 */ /* 0x000fe20000000f00 */
[----:B------:R-:W-:Y:S01]  /*d240*/  FADD.FTZ R8, R39, R8 ;  /* 0x0000000827087221 */ /* 0x000fe20000010000 */
[----:B------:R-:W-:-:S02]  /*d250*/  MOV R137, R138 ;  /* 0x0000008a00897202 */ /* 0x000fc40000000f00 */
[----:B------:R-:W-:Y:S02]  /*d260*/  MOV R48, R248 ;  /* 0x000000f800307202 */ /* 0x000fe40000000f00 */
[----:B------:R-:W-:Y:S02]  /*d270*/  MOV R133, R37 ;  /* 0x0000002500857202 */ /* 0x000fe40000000f00 */
[----:B------:R-:W-:Y:S01]  /*d280*/  MOV R34, R38 ;  /* 0x0000002600227202 */ /* 0x000fe20000000f00 */
[----:B------:R-:W-:Y:S01]  /*d290*/  HMMA.16816.F32.BF16 R152, R124, R158, R44 ;  /* 0x0000009e7c98723c */ /* 0x000fe2000004182c */
[----:B------:R-:W-:Y:S02]  /*d2a0*/  MOV R138, R139 ;  /* 0x0000008b008a7202 */ /* 0x000fe40000000f00 */
[----:B------:R-:W-:Y:S02]  /*d2b0*/  MOV R39, R144 ;  /* 0x0000009000277202 */ /* 0x000fe40000000f00 */
[----:B------:R-:W-:-:S02]  /*d2c0*/  MOV R248, R145 ;  /* 0x0000009100f87202 */ /* 0x000fc40000000f00 */
[----:B------:R-:W-:Y:S02]  /*d2d0*/  MOV R37, R146 ;  /* 0x0000009200257202 */ /* 0x000fe40000000f00 */
[----:B------:R-:W-:Y:S02]  /*d2e0*/  MOV R38, R147 ;  /* 0x0000009300267202 */ /* 0x000fe40000000f00 */
[----:B------:R-:W-:Y:S01]  /*d2f0*/  MOV R139, R240 ;  /* 0x000000f0008b7202 */ /* 0x000fe20000000f00 */
[----:B------:R-:W-:Y:S01]  /*d300*/  HMMA.16816.F32.BF16 R144, R128, R156, R228 ;  /* 0x0000009c8090723c */ /* 0x000fe200000418e4 */
[----:B------:R-:W-:-:S07]  /*d310*/  MOV R240, R164 ;  /* 0x000000a400f07202 */ /* 0x000fce0000000f00 */
[----:B------:R-:W-:Y:S08]  /*d320*/  HMMA.16816.F32.BF16 R156, R128, R158, R160 ;  /* 0x0000009e809c723c */ /* 0x000ff000000418a0 */
[-C--:B------:R-:W-:Y:S08]  /*d330*/  HMMA.16816.F32.BF16 R164, R124, R172.reuse, R52 ;  /* 0x000000ac7ca4723c */ /* 0x080ff00000041834 */
[C---:B------:R-:W-:Y:S08]  /*d340*/  HMMA.16816.F32.BF16 R160, R128.reuse, R172, R220 ;  /* 0x000000ac80a0723c */ /* 0x040ff000000418dc */
[----:B------:R-:W-:Y:S08]  /*d350*/  HMMA.16816.F32.BF16 R172, R128, R174, R176 ;  /* 0x000000ae80ac723c */ /* 0x000ff000000418b0 */
[C---:B------:R-:W-:Y:S08]  /*d360*/  HMMA.16816.F32.BF16 R180, R124.reuse, R188, R180 ;  /* 0x000000bc7cb4723c */ /* 0x040ff000000418b4 */
[----:B------:R-:W-:Y:S08]  /*d370*/  HMMA.16816.F32.BF16 R184, R124, R190, R184 ;  /* 0x000000be7cb8723c */ /* 0x000ff000000418b8 */
        /* <DEDUP_REMOVED lines=14> */
[----:B------:R-:W-:Y:S08]  /*d460*/  HMMA.16816.F32.BF16 R120, R124, R4, R120 ;  /* 0x000000047c78723c */ /* 0x000ff00000041878 */
[C---:B------:R-:W-:Y:S08]  /*d470*/  HMMA.16816.F32.BF16 R80, R128.reuse, R82, R24 ;  /* 0x000000528050723c */ /* 0x040ff00000041818 */
[C---:B------:R-:W-:Y:S08]  /*d480*/  HMMA.16816.F32.BF16 R96, R128.reuse, R98, R56 ;  /* 0x000000628060723c */ /* 0x040ff00000041838 */
[C---:B------:R-:W-:Y:S08]  /*d490*/  HMMA.16816.F32.BF16 R112, R128.reuse, R114, R60 ;  /* 0x000000728070723c */ /* 0x040ff0000004183c */
[C---:B------:R-:W-:Y:S08]  /*d4a0*/  HMMA.16816.F32.BF16 R204, R128.reuse, R206, R64 ;  /* 0x000000ce80cc723c */ /* 0x040ff00000041840 */
[----:B------:R-:W-:Y:S01]  /*d4b0*/  HMMA.16816.F32.BF16 R116, R128, R4, R116 ;  /* 0x000000048074723c */ /* 0x000fe20000041874 */
[----:B------:R-:W-:Y:S01]  /*d4c0*/  FADD.FTZ R4, R48, R11 ;  /* 0x0000000b30047221 */ /* 0x000fe20000010000 */
[----:B------:R-:W-:-:S06]  /*d4d0*/  FADD.FTZ R5, R51, R8 ;  /* 0x0000000833057221 */ /* 0x000fcc0000010000 */
[----:B------:R-:W-:Y:S01]  /*d4e0*/  HMMA.16816.F32.BF16 R124, R124, R6, R40 ;  /* 0x000000067c7c723c */ /* 0x000fe20000041828 */
[----:B------:R-:W-:-:S07]  /*d4f0*/  FADD.FTZ R4, R13, R4 ;  /* 0x000000040d047221 */ /* 0x000fce0000010000 */
[----:B------:R-:W-:Y:S01]  /*d500*/  HMMA.16816.F32.BF16 R128, R128, R6, R28 ;  /* 0x000000068080723c */ /* 0x000fe2000004181c */
[----:B------:R-:W-:Y:S01]  /*d510*/  FADD.FTZ R7, R49, R10 ;  /* 0x0000000a31077221 */ /* 0x000fe20000010000 */
[----:B------:R-:W-:-:S03]  /*d520*/  FADD.FTZ R6, R50, R9 ;  /* 0x0000000932067221 */ /* 0x000fc60000010000 */
        /* <DEDUP_REMOVED lines=45> */
[----:B------:R-:W-:-:S02]  /*d800*/  MOV R139, R247 ;  /* 0x000000f7008b7202 */ /* 0x000fc40000000f00 */
[----:B------:R-:W-:Y:S02]  /*d810*/  MOV R136, R252 ;  /* 0x000000fc00887202 */ /* 0x000fe40000000f00 */
[----:B------:R-:W-:Y:S02]  /*d820*/  MOV R134, R249 ;  /* 0x000000f900867202 */ /* 0x000fe40000000f00 */
[----:B------:R-:W-:Y:S01]  /*d830*/  MOV R135, R251 ;  /* 0x000000fb00877202 */ /* 0x000fe20000000f00 */
[----:B------:R-:W-:Y:S06]  /*d840*/  BRA.U !UP2, `(.L_x_548) ;  /* 0x0000006d0a4c7547 */ /* 0x000fec000b800000 */
[----:B------:R-:W3:Y:S01]  /*d850*/  LDL.LU R249, [R1+0x40] ;  /* 0x0000400001f97983 */ /* 0x000ee20000300800 */
[----:B------:R-:W1:Y:S01]  /*d860*/  LDCU.64 UR10, c[0x0][0x3c0] ;  /* 0x00007800ff0a77ac */ /* 0x000e620008000a00 */
[----:B------:R-:W4:Y:S02]  /*d870*/  LDCU.64 UR4, c[0x0][0x3d8] ;  /* 0x00007b00ff0477ac */ /* 0x000f240008000a00 */
[----:B------:R-:W3:Y:S01]  /*d880*/  LDL.LU R251, [R1+0x4c] ;  /* 0x00004c0001fb7983 */ /* 0x000ee20000300800 */
[----:B--2---:R-:W-:Y:S01]  /*d890*/  IADD3 R4, P0, PT, R224, UR24, RZ ;  /* 0x00000018e0047c10 */ /* 0x004fe2000ff1e0ff */
[----:B------:R-:W-:Y:S01]  /*d8a0*/  IMAD.SHL.U32 R235, R238, 0x40, RZ ;  /* 0x00000040eeeb7824 */ /* 0x000fe200078e00ff */
[----:B------:R-:W-:Y:S01]  /*d8b0*/  SHF.R.U32.HI R237, RZ, 0x3, R238 ;  /* 0x00000003ffed7819 */ /* 0x000fe200000116ee */
[----:B------:R-:W-:Y:S01]  /*d8c0*/  USHF.R.S32.HI UR30, URZ, 0x1f, UR18 ;  /* 0x0000001fff1e7899 */ /* 0x000fe20008011412 */
[----:B------:R-:W-:-:S04]  /*d8d0*/  DEPBAR.LE SB0, 0x0 ;  /* 0x000080000000791a */ /* 0x000fc80000000000 */
[----:B------:R-:W-:Y:S01]  /*d8e0*/  IMAD.X R5, RZ, RZ, UR22, P0 ;  /* 0x00000016ff057e24 */ /* 0x000fe200080e06ff */
[----:B------:R-:W2:Y:S01]  /*d8f0*/  LDCU.64 UR8, c[0x0][0x390] ;  /* 0x00007200ff0877ac */ /* 0x000ea20008000a00 */
[----:B------:R-:W-:Y:S01]  /*d900*/  LOP3.LUT R7, R235, 0x200, RZ, 0xc0, !PT ;  /* 0x00000200eb077812 */ /* 0x000fe200078ec0ff */
[C---:B-1----:R-:W-:Y:S01]  /*d910*/  IMAD R6, R237.reuse, UR11, RZ ;  /* 0x0000000bed067c24 */ /* 0x042fe2000f8e02ff */
[----:B------:R-:W-:Y:S01]  /*d920*/  UIADD3 UR21, UPT, UPT, UR19, -0x3, URZ ;  /* 0xfffffffd13157890 */ /* 0x000fe2000fffe0ff */
[----:B------:R-:W-:Y:S01]  /*d930*/  IMAD.WIDE.U32 R4, R237, UR10, R4 ;  /* 0x0000000aed047c25 */ /* 0x000fe2000f8e0004 */
[----:B------:R-:W-:Y:S02]  /*d940*/  USHF.L.U32 UR26, UR10, 0x4, URZ ;  /* 0x000000040a1a7899 */ /* 0x000fe400080006ff */
[----:B------:R1:W-:Y:S01]  /*d950*/  STL [R1+0x50], R6 ;  /* 0x0000500601007387 */ /* 0x0003e20000100800 */
[----:B------:R-:W-:Y:S01]  /*d960*/  IMAD.IADD R5, R5, 0x1, R6 ;  /* 0x0000000105057824 */ /* 0x000fe200078e0206 */
[----:B----4-:R-:W-:-:S02]  /*d970*/  UIMAD UR23, UR30, UR4, URZ ;  /* 0x000000041e1772a4 */ /* 0x010fc4000f8e02ff */
[----:B------:R-:W-:Y:S02]  /*d980*/  UIMAD.WIDE.U32 UR32, UR21, UR10, URZ ;  /* 0x0000000a152072a5 */ /* 0x000fe4000f8e00ff */
[----:B------:R-:W-:Y:S02]  /*d990*/  UIMAD UR21, UR21, UR11, URZ ;  /* 0x0000000b151572a4 */ /* 0x000fe4000f8e02ff */
[----:B------:R-:W-:Y:S02]  /*d9a0*/  UIMAD UR23, UR18, UR5, UR23 ;  /* 0x00000005121772a4 */ /* 0x000fe4000f8e0217 */
[----:B------:R-:W-:Y:S01]  /*d9b0*/  USHF.L.U64.HI UR20, UR10, 0x4, UR11 ;  /* 0x000000040a147899 */ /* 0x000fe2000801020b */
[----:B------:R-:W-:Y:S01]  /*d9c0*/  IMAD.U32 R16, RZ, RZ, UR32 ;  /* 0x00000020ff107e24 */ /* 0x000fe2000f8e00ff */
[----:B------:R-:W-:Y:S01]  /*d9d0*/  UIADD3 UR21, UPT, UPT, UR33, UR21, URZ ;  /* 0x0000001521157290 */ /* 0x000fe2000fffe0ff */
[----:B------:R-:W-:Y:S01]  /*d9e0*/  IMAD.U32 R17, RZ, RZ, UR33 ;  /* 0x00000021ff117e24 */ /* 0x000fe2000f8e00ff */
[----:B------:R-:W-:-:S04]  /*d9f0*/  ULEA UR25, UP0, UR32, UR26, 0x6 ;  /* 0x0000001a20197291 */ /* 0x000fc8000f8030ff */
[----:B------:R-:W-:Y:S01]  /*da00*/  UIADD3 UR26, UP1, UPT, UR25, UR26, URZ ;  /* 0x0000001a191a7290 */ /* 0x000fe2000ff3e0ff */
[----:B------:R-:W-:Y:S02]  /*da10*/  IMAD.U32 R11, RZ, RZ, UR21 ;  /* 0x00000015ff0b7e24 */ /* 0x000fe4000f8e00ff */
[----:B------:R-:W-:-:S03]  /*da20*/  IMAD.U32 R19, RZ, RZ, UR25 ;  /* 0x00000019ff137e24 */ /* 0x000fc6000f8e00ff */
[----:B------:R-:W-:Y:S02]  /*da30*/  IMAD.U32 R18, RZ, RZ, UR26 ;  /* 0x0000001aff127e24 */ /* 0x000fe4000f8e00ff */
[----:B-1----:R-:W-:-:S04]  /*da40*/  IMAD.U32 R6, RZ, RZ, UR4 ;  /* 0x00000004ff067e24 */ /* 0x002fc8000f8e00ff */
[----:B------:R-:W-:-:S04]  /*da50*/  IMAD.WIDE.U32 R4, R6, UR18, R4 ;  /* 0x0000001206047c25 */ /* 0x000fc8000f8e0004 */
[----:B------:R-:W-:-:S05]  /*da60*/  IMAD.SHL.U32 R6, R238, 0x20, RZ ;  /* 0x00000020ee067824 */ /* 0x000fca00078e00ff */
[----:B------:R-:W-:Y:S01]  /*da70*/  LOP3.LUT R7, R7, 0x7c00, R6, 0xf8, !PT ;  /* 0x00007c0007077812 */ /* 0x000fe200078ef806 */
[----:B------:R-:W-:Y:S01]  /*da80*/  VIADD R6, R5, UR23 ;  /* 0x0000001705067c36 */ /* 0x000fe20008000000 */
[----:B------:R-:W-:Y:S01]  /*da90*/  ULEA.HI.X UR23, UR32, UR20, UR21, 0x6, UP0 ;  /* 0x0000001420177291 */ /* 0x000fe200080f3415 */
[----:B------:R-:W-:Y:S01]  /*daa0*/  BAR.SYNC.DEFER_BLOCKING 0x0 ;  /* 0x0000000000007b1d */ /* 0x000fe20000010000 */
[----:B------:R-:W-:Y:S01]  /*dab0*/  ULEA UR28, UP0, UR10, UR25, 0x5 ;  /* 0x000000190a1c7291 */ /* 0x000fe2000f8028ff */
[C---:B--2---:R-:W-:Y:S01]  /*dac0*/  LEA R5, P0, R4.reuse, UR8, 0x1 ;  /* 0x0000000804057c11 */ /* 0x044fe2000f8008ff */
[----:B------:R-:W-:Y:S02]  /*dad0*/  UIADD3.X UR20, UPT, UPT, UR23, UR20, URZ, UP1, !UPT ;  /* 0x0000001417147290 */ /* 0x000fe40008ffe4ff */
[----:B------:R-:W-:Y:S01]  /*dae0*/  ULEA.HI.X UR21, UR10, UR23, UR11, 0x5, UP0 ;  /* 0x000000170a157291 */ /* 0x000fe200080f2c0b */
[----:B------:R-:W-:Y:S01]  /*daf0*/  LEA.HI.X R4, R4, UR9, R6, 0x1, P0 ;  /* 0x0000000904047c11 */ /* 0x000fe200080f0c06 */
[----:B------:R-:W-:Y:S01]  /*db00*/  IMAD.U32 R9, RZ, RZ, UR23 ;  /* 0x00000017ff097e24 */ /* 0x000fe2000f8e00ff */
[-C--:B------:R-:W-:Y:S01]  /*db10*/  LEA R14, P5, R16, R5.reuse, 0x7 ;  /* 0x00000005100e7211 */ /* 0x080fe200078a38ff */
[----:B------:R-:W-:Y:S01]  /*db20*/  IMAD.U32 R17, RZ, RZ, UR28 ;  /* 0x0000001cff117e24 */ /* 0x000fe2000f8e00ff */
[-C--:B------:R-:W-:Y:S01]  /*db30*/  LEA R10, P4, R19, R5.reuse, 0x1 ;  /* 0x00000005130a7211 */ /* 0x080fe200078808ff */
[----:B------:R-:W-:Y:S01]  /*db40*/  IMAD.U32 R20, RZ, RZ, UR21 ;  /* 0x00000015ff147e24 */ /* 0x000fe2000f8e00ff */
[----:B------:R-:W-:-:S02]  /*db50*/  LEA R8, P3, R18, R5, 0x1 ;  /* 0x0000000512087211 */ /* 0x000fc400078608ff */
[-C--:B------:R-:W-:Y:S02]  /*db60*/  LEA.HI.X R15, R16, R4.reuse, R11, 0x7, P5 ;  /* 0x00000004100f7211 */ /* 0x080fe400028f3c0b */
[----:B------:R-:W-:Y:S02]  /*db70*/  LEA R6, P0, R17, R5, 0x1 ;  /* 0x0000000511067211 */ /* 0x000fe400078008ff */
[----:B------:R-:W-:Y:S01]  /*db80*/  LEA.HI.X R11, R19, R4, R9, 0x1, P4 ;  /* 0x00000004130b7211 */ /* 0x000fe200020f0c09 */
[----:B------:R-:W-:Y:S01]  /*db90*/  @!PT LDS RZ, [RZ] ;  /* 0x00000000fffff984 */ /* 0x000fe20000000800 */
[----:B------:R-:W-:Y:S01]  /*dba0*/  @!PT LDS RZ, [RZ] ;  /* 0x00000000fffff984 */ /* 0x000fe20000000800 */
[----:B------:R-:W-:Y:S01]  /*dbb0*/  @!PT LDS RZ, [RZ] ;  /* 0x00000000fffff984 */ /* 0x000fe20000000800 */
[----:B-----5:R-:W-:Y:S04]  /*dbc0*/  LDGSTS.E.BYPASS.LTC128B.128 [R12+0xc000], desc[UR16][R14.64] ;  /* 0x0c0000000e0c7fae */ /* 0x020fe8000b981a10 */
[----:B------:R1:W-:Y:S04]  /*dbd0*/  LDGSTS.E.BYPASS.LTC128B.128 [R12+0xe000], desc[UR16][R14.64+0x80] ;  /* 0x0e0000800e0c7fae */ /* 0x0003e8000b981a10 */
[----:B------:R-:W-:Y:S04]  /*dbe0*/  LDGSTS.E.BYPASS.LTC128B.128 [R12+0xc800], desc[UR16][R10.64] ;  /* 0x0c8000000a0c7fae */ /* 0x000fe8000b981a10 */
[----:B------:R-:W-:Y:S01]  /*dbf0*/  LDGSTS.E.BYPASS.LTC128B.128 [R12+0xe800], desc[UR16][R10.64+0x80] ;  /* 0x0e8000800a0c7fae */ /* 0x000fe2000b981a10 */
[----:B-1----:R-:W-:-:S05]  /*dc00*/  SEL R14, R236, 0xffffffe0, !P6 ;  /* 0xffffffe0ec0e7807 */ /* 0x002fca0007000000 */
[----:B------:R-:W-:Y:S01]  /*dc10*/  IMAD.IADD R24, R226, 0x1, R14 ;  /* 0x00000001e2187824 */ /* 0x000fe200078e020e */
[----:B---3--:R-:W-:Y:S01]  /*dc20*/  LOP3.LUT R13, R7, R251, R249, 0xf6, !PT ;  /* 0x000000fb070d7212 */ /* 0x008fe200078ef6f9 */
[----:B------:R-:W-:-:S03]  /*dc30*/  IMAD.U32 R7, RZ, RZ, UR20 ;  /* 0x00000014ff077e24 */ /* 0x000fc6000f8e00ff */
[----:B------:R-:W-:Y:S02]  /*dc40*/  LEA R15, R13, UR6, 0x1 ;  /* 0x000000060d0f7c11 */ /* 0x000fe4000f8e08ff */
[-C--:B------:R-:W-:Y:S02]  /*dc50*/  LEA.HI.X R9, R18, R4.reuse, R7, 0x1, P3 ;  /* 0x0000000412097211 */ /* 0x080fe400018f0c07 */
[----:B------:R-:W-:Y:S01]  /*dc60*/  LEA.HI.X R7, R17, R4, R20, 0x1, P0 ;  /* 0x0000000411077211 */ /* 0x000fe200000f0c14 */
[----:B------:R-:W-:Y:S02]  /*dc70*/  IMAD.IADD R13, R14, 0x1, R15 ;  /* 0x000000010e0d7824 */ /* 0x000fe400078e020f */
        /* <DEDUP_REMOVED lines=13> */
[----:B------:R-:W4:Y:S04]  /*dd50*/  LDSM.16.M88.4 R36, [R24+0x8800] ;  /* 0x008800001824783b */ /* 0x000f280000000200 */
[----:B------:R-:W4:Y:S04]  /*dd60*/  LDSM.16.M88.4 R16, [R15] ;  /* 0x000000000f10783b */ /* 0x000f280000000200 */
[----:B------:R-:W0:Y:S01]  /*dd70*/  LDGDEPBAR ;  /* 0x00000000000079af */ /* 0x000e220000000000 */
[C---:B-1----:R-:W-:Y:S08]  /*dd80*/  HMMA.16816.F32.BF16 R60, R8.reuse, R52, RZ ;  /* 0x00000034083c723c */ /* 0x042ff000000418ff */
[C---:B------:R-:W-:Y:S08]  /*dd90*/  HMMA.16816.F32.BF16 R212, R8.reuse, R28, RZ ;  /* 0x0000001c08d4723c */ /* 0x040ff000000418ff */
[C---:B------:R-:W-:Y:S08]  /*dda0*/  HMMA.16816.F32.BF16 R140, R8.reuse, R40, RZ ;  /* 0x00000028088c723c */ /* 0x040ff000000418ff */
[C---:B------:R-:W-:Y:S08]  /*ddb0*/  HMMA.16816.F32.BF16 R132, R8.reuse, R56, RZ ;  /* 0x000000380884723c */ /* 0x040ff000000418ff */
[C---:B------:R-:W-:Y:S08]  /*ddc0*/  HMMA.16816.F32.BF16 R208, R8.reuse, R30, RZ ;  /* 0x0000001e08d0723c */ /* 0x040ff000000418ff */
[C---:B------:R-:W-:Y:S08]  /*ddd0*/  HMMA.16816.F32.BF16 R136, R8.reuse, R42, RZ ;  /* 0x0000002a0888723c */ /* 0x040ff000000418ff */
[C---:B------:R-:W-:Y:S08]  /*dde0*/  HMMA.16816.F32.BF16 R64, R8.reuse, R58, RZ ;  /* 0x0000003a0840723c */ /* 0x040ff000000418ff */
[----:B------:R-:W-:Y:S08]  /*ddf0*/  HMMA.16816.F32.BF16 R8, R8, R54, RZ ;  /* 0x000000360808723c */ /* 0x000ff000000418ff */
[C---:B--2---:R-:W-:Y:S08]  /*de00*/  HMMA.16816.F32.BF16 R60, R4.reuse, R44, R60 ;  /* 0x0000002c043c723c */ /* 0x044ff0000004183c */
[C---:B---3--:R-:W-:Y:S08]  /*de10*/  HMMA.16816.F32.BF16 R216, R4.reuse, R48, R132 ;  /* 0x0000003004d8723c */ /* 0x048ff00000041884 */
[----:B------:R-:W-:Y:S01]  /*de20*/  HMMA.16816.F32.BF16 R248, R4, R46, R8 ;  /* 0x0000002e04f8723c */ /* 0x000fe20000041808 */
[----:B------:R-:W1:Y:S02]  /*de30*/  LDSM.16.M88.4 R8, [R13] ;  /* 0x000000000d08783b */ /* 0x000e640000000200 */
[----:B------:R-:W-:-:S02]  /*de40*/  IMAD.MOV.U32 R239, RZ, RZ, R60 ;  /* 0x000000ffffef7224 */ /* 0x000fc400078e003c */
[----:B------:R-:W-:Y:S02]  /*de50*/  IMAD.MOV.U32 R35, RZ, RZ, R61 ;  /* 0x000000ffff237224 */ /* 0x000fe400078e003d */
[----:B------:R-:W-:Y:S01]  /*de60*/  IMAD.MOV.U32 R34, RZ, RZ, R62 ;  /* 0x000000ffff227224 */ /* 0x000fe200078e003e */
[C---:B----4-:R-:W-:Y:S01]  /*de70*/  HMMA.16816.F32.BF16 R212, R4.reuse, R20, R212 ;  /* 0x0000001404d4723c */ /* 0x050fe200000418d4 */
[----:B------:R-:W-:Y:S02]  /*de80*/  IMAD.MOV.U32 R32, RZ, RZ, R63 ;  /* 0x000000ffff207224 */ /* 0x000fe400078e003f */
[----:B------:R-:W-:Y:S02]  /*de90*/  IMAD.MOV.U32 R235, RZ, RZ, R216 ;  /* 0x000000ffffeb7224 */ /* 0x000fe400078e00d8 */
[----:B------:R-:W-:Y:S02]  /*dea0*/  IMAD.MOV.U32 R234, RZ, RZ, R217 ;  /* 0x000000ffffea7224 */ /* 0x000fe400078e00d9 */
[----:B------:R-:W-:Y:S01]  /*deb0*/  IMAD.MOV.U32 R233, RZ, RZ, R218 ;  /* 0x000000ffffe97224 */ /* 0x000fe200078e00da */
[----:B------:R-:W-:Y:S01]  /*dec0*/  HMMA.16816.F32.BF16 R60, R4, R50, R64 ;  /* 0x00000032043c723c */ /* 0x000fe20000041840 */
[----:B------:R-:W-:-:S07]  /*ded0*/  IMAD.MOV.U32 R232, RZ, RZ, R219 ;  /* 0x000000ffffe87224 */ /* 0x000fce00078e00db */
[C---:B------:R-:W-:Y:S08]  /*dee0*/  HMMA.16816.F32.BF16 R228, R4.reuse, R36, R140 ;  /* 0x0000002404e4723c */ /* 0x040ff0000004188c */
[----:B------:R-:W-:Y:S03]  /*def0*/  HMMA.16816.F32.BF16 R208, R4, R22, R208 ;  /* 0x0000001604d0723c */ /* 0x000fe600000418d0 */
[----:B------:R-:W-:-:S02]  /*df00*/  IMAD.MOV.U32 R240, RZ, RZ, R60 ;  /* 0x000000fffff07224 */ /* 0x000fc400078e003c */
[----:B------:R-:W-:Y:S02]  /*df10*/  IMAD.MOV.U32 R27, RZ, RZ, R61 ;  /* 0x000000ffff1b7224 */ /* 0x000fe400078e003d */
[----:B------:R-:W-:Y:S01]  /*df20*/  IMAD.MOV.U32 R26, RZ, RZ, R62 ;  /* 0x000000ffff1a7224 */ /* 0x000fe200078e003e */
[----:B------:R-:W-:Y:S01]  /*df30*/  HMMA.16816.F32.BF16 R220, R4, R38, R136 ;  /* 0x0000002604dc723c */ /* 0x000fe20000041888 */
[----:B------:R-:W-:-:S07]  /*df40*/  IMAD.MOV.U32 R25, RZ, RZ, R63 ;  /* 0x000000ffff197224 */ /* 0x000fce00078e003f */
[C---:B------:R-:W-:Y:S08]  /*df50*/  HMMA.16816.F32.BF16 R132, R16.reuse, R28, RZ ;  /* 0x0000001c1084723c */ /* 0x040ff000000418ff */
[C---:B------:R-:W-:Y:S08]  /*df60*/  HMMA.16816.F32.BF16 R64, R16.reuse, R40, RZ ;  /* 0x000000281040723c */ /* 0x040ff000000418ff */
[C---:B------:R-:W-:Y:S08]  /*df70*/  HMMA.16816.F32.BF16 R60, R16.reuse, R56, RZ ;  /* 0x00000038103c723c */ /* 0x040ff000000418ff */
[C---:B------:R-:W-:Y:S08]  /*df80*/  HMMA.16816.F32.BF16 R4, R16.reuse, R52, RZ ;  /* 0x000000341004723c */ /* 0x040ff000000418ff */
[----:B------:R-:W-:Y:S08]  /*df90*/  HMMA.16816.F32.BF16 R28, R16, R30, RZ ;  /* 0x0000001e101c723c */ /* 0x000ff000000418ff */
[C---:B-1----:R-:W-:Y:S08]  /*dfa0*/  HMMA.16816.F32.BF16 R136, R8.reuse, R36, R64 ;  /* 0x000000240888723c */ /* 0x042ff00000041840 */
[C---:B------:R-:W-:Y:S08]  /*dfb0*/  HMMA.16816.F32.BF16 R140, R8.reuse, R48, R60 ;  /* 0x00000030088c723c */ /* 0x040ff0000004183c */
[C---:B------:R-:W-:Y:S01]  /*dfc0*/  HMMA.16816.F32.BF16 R64, R8.reuse, R44, R4 ;  /* 0x0000002c0840723c */ /* 0x040fe20000041804 */
[----:B------:R-:W-:Y:S07]  /*dfd0*/  LDSM.16.M88.4 R4, [R227+0x2000] ;  /* 0x00200000e304783b */ /* 0x000fee0000000200 */
[C---:B------:R-:W-:Y:S01]  /*dfe0*/  HMMA.16816.F32.BF16 R60, R8.reuse, R22, R28 ;  /* 0x00000016083c723c */ /* 0x040fe2000004181c */
[----:B------:R-:W1:Y:S07]  /*dff0*/  LDSM.16.M88.4 R28, [R33+0x8000] ;  /* 0x00800000211c783b */ /* 0x000e6e0000000200 */
[----:B------:R-:W-:Y:S01]  /*e000*/  HMMA.16816.F32.BF16 R132, R8, R20, R132 ;  /* 0x000000140884723c */ /* 0x000fe20000041884 */
[----:B------:R-:W2:Y:S07]  /*e010*/  LDSM.16.M88.4 R20, [R227] ;  /* 0x00000000e314783b */ /* 0x000eae0000000200 */
[C---:B------:R-:W-:Y:S08]  /*e020*/  HMMA.16816.F32.BF16 R40, R16.reuse, R42, RZ ;  /* 0x0000002a1028723c */ /* 0x040ff000000418ff */
[C---:B------:R-:W-:Y:S08]  /*e030*/  HMMA.16816.F32.BF16 R56, R16.reuse, R58, RZ ;  /* 0x0000003a1038723c */ /* 0x040ff000000418ff */
[----:B------:R-:W-:Y:S08]  /*e040*/  HMMA.16816.F32.BF16 R16, R16, R54, RZ ;  /* 0x000000361010723c */ /* 0x000ff000000418ff */
[----:B------:R-:W-:Y:S08]  /*e050*/  HMMA.16816.F32.BF16 R36, R8, R38, R40 ;  /* 0x000000260824723c */ /* 0x000ff00000041828 */
[-C--:B-1----:R-:W-:Y:S08]  /*e060*/  HMMA.16816.F32.BF16 R216, R4, R28.reuse, R212 ;  /* 0x0000001c04d8723c */ /* 0x082ff000000418d4 */
[----:B--2---:R-:W-:Y:S01]  /*e070*/  HMMA.16816.F32.BF16 R212, R20, R28, R132 ;  /* 0x0000001c14d4723c */ /* 0x004fe20000041884 */
[----:B------:R-:W-:-:S02]  /*e080*/  IMAD.MOV.U32 R132, RZ, RZ, R235 ;  /* 0x000000ffff847224 */ /* 0x000fc400078e00eb */
[----:B------:R-:W-:Y:S02]  /*e090*/  IMAD.MOV.U32 R133, RZ, RZ, R234 ;  /* 0x000000ffff857224 */ /* 0x000fe400078e00ea */
[----:B------:R-:W-:Y:S02]  /*e0a0*/  IMAD.MOV.U32 R134, RZ, RZ, R233 ;  /* 0x000000ffff867224 */ /* 0x000fe400078e00e9 */
[----:B------:R-:W-:Y:S01]  /*e0b0*/  IMAD.MOV.U32 R135, RZ, RZ, R232 ;  /* 0x000000ffff877224 */ /* 0x000fe200078e00e8 */
[----:B------:R-:W-:Y:S08]  /*e0c0*/  HMMA.16816.F32.BF16 R56, R8, R50, R56 ;  /* 0x000000320838723c */ /* 0x000ff00000041838 */
[-C--:B------:R-:W-:Y:S08]  /*e0d0*/  HMMA.16816.F32.BF16 R232, R4, R30.reuse, R208 ;  /* 0x0000001e04e8723c */ /* 0x080ff000000418d0 */
[----:B------:R-:W-:Y:S01]  /*e0e0*/  HMMA.16816.F32.BF16 R208, R20, R30, R60 ;  /* 0x0000001e14d0723c */ /* 0x000fe2000004183c */
[----:B------:R-:W1:Y:S01]  /*e0f0*/  LDSM.16.M88.4 R28, [R33+0x8800] ;  /* 0x00880000211c783b */ /* 0x000e620000000200 */
[----:B------:R-:W-:-:S02]  /*e100*/  IMAD.MOV.U32 R60, RZ, RZ, R240 ;  /* 0x000000ffff3c7224 */ /* 0x000fc400078e00f0 */
[----:B------:R-:W-:Y:S02]  /*e110*/  IMAD.MOV.U32 R61, RZ, RZ, R27 ;  /* 0x000000ffff3d7224 */ /* 0x000fe400078e001b */
[----:B------:R-:W-:Y:S02]  /*e120*/  IMAD.MOV.U32 R62, RZ, RZ, R26 ;  /* 0x000000ffff3e7224 */ /* 0x000fe400078e001a */
[----:B------:R-:W-:Y:S01]  /*e130*/  IMAD.MOV.U32 R63, RZ, RZ, R25 ;  /* 0x000000ffff3f7224 */ /* 0x000fe200078e0019 */
[----:B------:R-:W-:Y:S08]  /*e140*/  HMMA.16816.F32.BF16 R44, R8, R46, R16 ;  /* 0x0000002e082c723c */ /* 0x000ff00000041810 */
[-C--:B-1----:R-:W-:Y:S08]  /*e150*/  HMMA.16816.F32.BF16 R136, R20, R28.reuse, R136 ;  /* 0x0000001c1488723c */ /* 0x082ff00000041888 */
[C---:B------:R-:W-:Y:S08]  /*e160*/  HMMA.16816.F32.BF16 R228, R4.reuse, R28, R228 ;  /* 0x0000001c04e4723c */ /* 0x040ff000000418e4 */
[----:B------:R-:W-:Y:S03]  /*e170*/  HMMA.16816.F32.BF16 R220, R4, R30, R220 ;  /* 0x0000001e04dc723c */ /* 0x000fe600000418dc */
[----:B------:R-:W-:-:S02]  /*e180*/  IMAD.MOV.U32 R42, RZ, RZ, R136 ;  /* 0x000000ffff2a7224 */ /* 0x000fc400078e0088 */
[----:B------:R-:W-:Y:S02]  /*e190*/  IMAD.MOV.U32 R136, RZ, RZ, R239 ;  /* 0x000000ffff887224 */ /* 0x000fe400078e00ef */
[----:B------:R-:W-:Y:S01]  /*e1a0*/  IMAD.MOV.U32 R27, RZ, RZ, R137 ;  /* 0x000000ffff1b7224 */ /* 0x000fe200078e0089 */
[----:B------:R-:W-:Y:S01]  /*e1b0*/  HMMA.16816.F32.BF16 R36, R20, R30, R36 ;  /* 0x0000001e1424723c */ /* 0x000fe20000041824 */
[----:B------:R-:W1:Y:S01]  /*e1c0*/  LDSM.16.M88.4 R28, [R33+0x9800] ;  /* 0x00980000211c783b */ /* 0x000e620000000200 */
[----:B------:R-:W-:Y:S02]  /*e1d0*/  IMAD.MOV.U32 R26, RZ, RZ, R138 ;  /* 0x000000ffff1a7224 */ /* 0x000fe400078e008a */
[----:B------:R-:W-:Y:S02]  /*e1e0*/  IMAD.MOV.U32 R25, RZ, RZ, R139 ;  /* 0x000000ffff197224 */ /* 0x000fe400078e008b */
[----:B------:R-:W-:Y:S02]  /*e1f0*/  IMAD.MOV.U32 R137, RZ, RZ, R35 ;  /* 0x000000ffff897224 */ /* 0x000fe400078e0023 */
[----:B------:R-:W-:-:S02]  /*e200*/  IMAD.MOV.U32 R138, RZ, RZ, R34 ;  /* 0x000000ffff8a7224 */ /* 0x000fc400078e0022 */
[----:B------:R-:W-:-:S09]  /*e210*/  IMAD.MOV.U32 R139, RZ, RZ, R32 ;  /* 0x000000ffff8b7224 */ /* 0x000fd200078e0020 */
[----:B------:R-:W-:Y:S02]  /*e220*/  IMAD.MOV.U32 R246, RZ, RZ, R36 ;  /* 0x000000fffff67224 */ /* 0x000fe400078e0024 */
[----:B------:R-:W-:Y:S02]  /*e230*/  IMAD.MOV.U32 R240, RZ, RZ, R37 ;  /* 0x000000fffff07224 */ /* 0x000fe400078e0025 */
[----:B------:R-:W-:Y:S02]  /*e240*/  IMAD.MOV.U32 R239, RZ, RZ, R38 ;  /* 0x000000ffffef7224 */ /* 0x000fe400078e0026 */
[----:B------:R-:W-:Y:S02]  /*e250*/  IMAD.MOV.U32 R43, RZ, RZ, R39 ;  /* 0x000000ffff2b7224 */ /* 0x000fe400078e0027 */
[-C--:B-1----:R-:W-:Y:S08]  /*e260*/  HMMA.16816.F32.BF16 R36, R20, R28.reuse, R64 ;  /* 0x0000001c1424723c */ /* 0x082ff00000041840 */
[----:B------:R-:W-:Y:S08]  /*e270*/  HMMA.16816.F32.BF16 R136, R4, R28, R136 ;  /* 0x0000001c0488723c */ /* 0x000ff00000041888 */
[----:B------:R-:W-:Y:S03]  /*e280*/  HMMA.16816.F32.BF16 R44, R20, R30, R44 ;  /* 0x0000001e142c723c */ /* 0x000fe6000004182c */
[----:B------:R-:W-:-:S02]  /*e290*/  IMAD.MOV.U32 R40, RZ, RZ, R36 ;  /* 0x000000ffff287224 */ /* 0x000fc400078e0024 */
[----:B------:R-:W-:Y:S02]  /*e2a0*/  IMAD.MOV.U32 R35, RZ, RZ, R37 ;  /* 0x000000ffff237224 */ /* 0x000fe400078e0025 */
[----:B------:R-:W-:Y:S02]  /*e2b0*/  IMAD.MOV.U32 R34, RZ, RZ, R38 ;  /* 0x000000ffff227224 */ /* 0x000fe400078e0026 */
[----:B------:R-:W-:Y:S02]  /*e2c0*/  IMAD.MOV.U32 R32, RZ, RZ, R39 ;  /* 0x000000ffff207224 */ /* 0x000fe400078e0027 */
[----:B------:R-:W1:Y:S02]  /*e2d0*/  LDSM.16.M88.4 R36, [R33+0x9000] ;  /* 0x009000002124783b */ /* 0x000e640000000200 */
[C---:B-1----:R-:W-:Y:S08]  /*e2e0*/  HMMA.16816.F32.BF16 R64, R4.reuse, R38, R60 ;  /* 0x000000260440723c */ /* 0x042ff0000004183c */
[----:B------:R-:W-:Y:S01]  /*e2f0*/  HMMA.16816.F32.BF16 R60, R4, R30, R248 ;  /* 0x0000001e043c723c */ /* 0x000fe200000418f8 */
[----:B------:R-:W-:-:S02]  /*e300*/  IMAD.MOV.U32 R248, RZ, RZ, R40 ;  /* 0x000000fffff87224 */ /* 0x000fc400078e0028 */
[C---:B------:R-:W-:Y:S02]  /*e310*/  IMAD.IADD R40, R14.reuse, 0x1, R227 ;  /* 0x000000010e287824 */ /* 0x040fe400078e02e3 */
[----:B------:R-:W-:Y:S02]  /*e320*/  IMAD.IADD R14, R14, 0x1, R33 ;  /* 0x000000010e0e7824 */ /* 0x000fe400078e0221 */
[----:B------:R-:W-:Y:S01]  /*e330*/  IMAD.MOV.U32 R249, RZ, RZ, R35 ;  /* 0x000000fffff97224 */ /* 0x000fe200078e0023 */
[-C--:B------:R-:W-:Y:S01]  /*e340*/  HMMA.16816.F32.BF16 R132, R4, R36.reuse, R132 ;  /* 0x000000240484723c */ /* 0x080fe20000041884 */
[----:B------:R-:W-:Y:S01]  /*e350*/  LDSM.16.M88.4 R4, [R40+0x2000] ;  /* 0x002000002804783b */ /* 0x000fe20000000200 */
[----:B------:R-:W-:Y:S02]  /*e360*/  IMAD.MOV.U32 R250, RZ, RZ, R34 ;  /* 0x000000fffffa7224 */ /* 0x000fe400078e0022 */
[----:B------:R-:W-:Y:S01]  /*e370*/  IMAD.MOV.U32 R251, RZ, RZ, R32 ;  /* 0x000000fffffb7224 */ /* 0x000fe200078e0020 */
[----:B------:R-:W1:Y:S03]  /*e380*/  LDSM.16.M88.4 R8, [R14+0x8000] ;  /* 0x008000000e08783b */ /* 0x000e660000000200 */
[C---:B------:R-:W-:Y:S01]  /*e390*/  HMMA.16816.F32.BF16 R140, R20.reuse, R36, R140 ;  /* 0x00000024148c723c */ /* 0x040fe2000004188c */
[----:B------:R-:W2:Y:S04]  /*e3a0*/  LDSM.16.M88.4 R16, [R40] ;  /* 0x000000002810783b */ /* 0x000ea80000000200 */
[----:B------:R-:W-:Y:S03]  /*e3b0*/  LDSM.16.M88.4 R28, [R14+0x9800] ;  /* 0x009800000e1c783b */ /* 0x000fe60000000200 */
[----:B------:R-:W-:Y:S01]  /*e3c0*/  HMMA.16816.F32.BF16 R36, R20, R38, R56 ;  /* 0x000000261424723c */ /* 0x000fe20000041838 */
[----:B------:R-:W3:Y:S07]  /*e3d0*/  LDSM.16.M88.4 R20, [R14+0x8800] ;  /* 0x008800000e14783b */ /* 0x000eee0000000200 */
[-C--:B-1----:R-:W-:Y:S08]  /*e3e0*/  HMMA.16816.F32.BF16 R52, R4, R8.reuse, R216 ;  /* 0x000000080434723c */ /* 0x082ff000000418d8 */
[----:B--2---:R-:W-:Y:S08]  /*e3f0*/  HMMA.16816.F32.BF16 R48, R16, R8, R212 ;  /* 0x000000081030723c */ /* 0x004ff000000418d4 */
[-C--:B------:R-:W-:Y:S08]  /*e400*/  HMMA.16816.F32.BF16 R232, R4, R10.reuse, R232 ;  /* 0x0000000a04e8723c */ /* 0x080ff000000418e8 */
[----:B------:R-:W-:Y:S01]  /*e410*/  HMMA.16816.F32.BF16 R208, R16, R10, R208 ;  /* 0x0000000a10d0723c */ /* 0x000fe200000418d0 */
[----:B------:R-:W1:Y:S07]  /*e420*/  LDSM.16.M88.4 R8, [R14+0x9000] ;  /* 0x009000000e08783b */ /* 0x000e6e0000000200 */
[C---:B---3--:R-:W-:Y:S08]  /*e430*/  HMMA.16816.F32.BF16 R228, R4.reuse, R20, R228 ;  /* 0x0000001404e4723c */ /* 0x048ff000000418e4 */
[----:B------:R-:W-:Y:S03]  /*e440*/  HMMA.16816.F32.BF16 R220, R4, R22, R220 ;  /* 0x0000001604dc723c */ /* 0x000fe600000418dc */
[----:B------:R-:W-:-:S02]  /*e450*/  IMAD.MOV.U32 R41, RZ, RZ, R208 ;  /* 0x000000ffff297224 */ /* 0x000fc400078e00d0 */
[----:B------:R-:W-:Y:S02]  /*e460*/  IMAD.MOV.U32 R35, RZ, RZ, R209 ;  /* 0x000000ffff237224 */ /* 0x000fe400078e00d1 */
[----:B------:R-:W-:Y:S01]  /*e470*/  IMAD.MOV.U32 R34, RZ, RZ, R210 ;  /* 0x000000ffff227224 */ /* 0x000fe200078e00d2 */
[C---:B------:R-:W-:Y:S01]  /*e480*/  HMMA.16816.F32.BF16 R216, R4.reuse, R28, R136 ;  /* 0x0000001c04d8723c */ /* 0x040fe20000041888 */
[----:B------:R-:W-:Y:S02]  /*e490*/  IMAD.MOV.U32 R32, RZ, RZ, R211 ;  /* 0x000000ffff207224 */ /* 0x000fe400078e00d3 */
[----:B------:R-:W-:Y:S02]  /*e4a0*/  IMAD.MOV.U32 R136, RZ, RZ, R246 ;  /* 0x000000ffff887224 */ /* 0x000fe400078e00f6 */
[----:B------:R-:W-:Y:S02]  /*e4b0*/  IMAD.MOV.U32 R137, RZ, RZ, R240 ;  /* 0x000000ffff897224 */ /* 0x000fe400078e00f0 */
[----:B------:R-:W-:Y:S01]  /*e4c0*/  IMAD.MOV.U32 R138, RZ, RZ, R239 ;  /* 0x000000ffff8a7224 */ /* 0x000fe200078e00ef */
[----:B------:R-:W-:Y:S01]  /*e4d0*/  HMMA.16816.F32.BF16 R56, R4, R30, R60 ;  /* 0x0000001e0438723c */ /* 0x000fe2000004183c */
[----:B------:R-:W-:-:S02]  /*e4e0*/  IMAD.MOV.U32 R139, RZ, RZ, R43 ;  /* 0x000000ffff8b7224 */ /* 0x000fc400078e002b */
[----:B------:R-:W-:-:S05]  /*e4f0*/  IMAD.SHL.U32 R240, R238, 0x2, RZ ;  /* 0x00000002eef07824 */ /* 0x000fca00078e00ff */
[----:B------:R-:W-:Y:S01]  /*e500*/  HMMA.16816.F32.BF16 R44, R16, R30, R44 ;  /* 0x0000001e102c723c */ /* 0x000fe2000004182c */
[----:B------:R-:W-:-:S07]  /*e510*/  LOP3.LUT R240, R240, 0x6, RZ, 0xc0, !PT ;  /* 0x00000006f0f07812 */ /* 0x000fce00078ec0ff */
[C---:B-1----:R-:W-:Y:S08]  /*e520*/  HMMA.16816.F32.BF16 R208, R4.reuse, R10, R64 ;  /* 0x0000000a04d0723c */ /* 0x042ff00000041840 */
[----:B------:R-:W-:Y:S01]  /*e530*/  HMMA.16816.F32.BF16 R212, R4, R8, R132 ;  /* 0x0000000804d4723c */ /* 0x000fe20000041884 */
[----:B------:R-:W-:Y:S01]  /*e540*/  LDSM.16.M88.4 R4, [R15+0x6000] ;  /* 0x006000000f04783b */ /* 0x000fe20000000200 */
[----:B------:R-:W-:-:S02]  /*e550*/  IMAD.MOV.U32 R132, RZ, RZ, R42 ;  /* 0x000000ffff847224 */ /* 0x000fc400078e002a */
[----:B------:R-:W-:Y:S02]  /*e560*/  IMAD.MOV.U32 R133, RZ, RZ, R27 ;  /* 0x000000ffff857224 */ /* 0x000fe400078e001b */
[----:B------:R-:W-:Y:S02]  /*e570*/  IMAD.MOV.U32 R134, RZ, RZ, R26 ;  /* 0x000000ffff867224 */ /* 0x000fe400078e001a */
[----:B------:R-:W-:Y:S01]  /*e580*/  HMMA.16816.F32.BF16 R64, R16, R10, R36 ;  /* 0x0000000a1040723c */ /* 0x000fe20000041824 */
[----:B------:R-:W1:Y:S01]  /*e590*/  LDSM.16.M88.4 R36, [R226+0xa000] ;  /* 0x00a00000e224783b */ /* 0x000e620000000200 */
[----:B------:R-:W-:-:S06]  /*e5a0*/  IMAD.MOV.U32 R135, RZ, RZ, R25 ;  /* 0x000000ffff877224 */ /* 0x000fcc00078e0019 */
[C---:B------:R-:W-:Y:S01]  /*e5b0*/  HMMA.16816.F32.BF16 R140, R16.reuse, R8, R140 ;  /* 0x00000008108c723c */ /* 0x040fe2000004188c */
[----:B------:R-:W2:Y:S07]  /*e5c0*/  LDSM.16.M88.4 R8, [R15+0x4000] ;  /* 0x004000000f08783b */ /* 0x000eae0000000200 */
[C---:B------:R-:W-:Y:S08]  /*e5d0*/  HMMA.16816.F32.BF16 R60, R16.reuse, R20, R132 ;  /* 0x00000014103c723c */ /* 0x040ff00000041884 */
[C---:B------:R-:W-:Y:S08]  /*e5e0*/  HMMA.16816.F32.BF16 R132, R16.reuse, R22, R136 ;  /* 0x000000161084723c */ /* 0x040ff00000041888 */
[----:B------:R-:W-:Y:S01]  /*e5f0*/  HMMA.16816.F32.BF16 R136, R16, R28, R248 ;  /* 0x0000001c1088723c */ /* 0x000fe200000418f8 */
[----:B------:R-:W3:Y:S07]  /*e600*/  LDSM.16.M88.4 R28, [R226+0xa800] ;  /* 0x00a80000e21c783b */ /* 0x000eee0000000200 */
[----:B-1----:R-:W-:Y:S01]  /*e610*/  HMMA.16816.F32.BF16 R20, R4, R36, R52 ;  /* 0x000000240414723c */ /* 0x002fe20000041834 */
[----:B------:R-:W-:-:S02]  /*e620*/  IMAD.MOV.U32 R52, RZ, RZ, R41 ;  /* 0x000000ffff347224 */ /* 0x000fc400078e0029 */
[----:B------:R-:W-:Y:S02]  /*e630*/  IMAD.MOV.U32 R53, RZ, RZ, R35 ;  /* 0x000000ffff357224 */ /* 0x000fe400078e0023 */
[----:B------:R-:W-:Y:S02]  /*e640*/  IMAD.MOV.U32 R54, RZ, RZ, R34 ;  /* 0x000000ffff367224 */ /* 0x000fe400078e0022 */
[----:B------:R-:W-:Y:S01]  /*e650*/  IMAD.MOV.U32 R55, RZ, RZ, R32 ;  /* 0x000000ffff377224 */ /* 0x000fe200078e0020 */
[----:B--2---:R-:W-:Y:S08]  /*e660*/  HMMA.16816.F32.BF16 R16, R8, R36, R48 ;  /* 0x000000240810723c */ /* 0x004ff00000041830 */
[----:B------:R-:W-:Y:S03]  /*e670*/  HMMA.16816.F32.BF16 R48, R4, R38, R232 ;  /* 0x000000260430723c */ /* 0x000fe600000418e8 */
[----:B------:R-:W-:-:S02]  /*e680*/  IMAD.MOV.U32 R27, RZ, RZ, R20 ;  /* 0x000000ffff1b7224 */ /* 0x000fc400078e0014 */
[----:B------:R-:W-:Y:S02]  /*e690*/  IMAD.MOV.U32 R26, RZ, RZ, R21 ;  /* 0x000000ffff1a7224 */ /* 0x000fe400078e0015 */
[----:B------:R-:W-:Y:S02]  /*e6a0*/  IMAD.MOV.U32 R25, RZ, RZ, R22 ;  /* 0x000000ffff197224 */ /* 0x000fe400078e0016 */
[----:B------:R-:W-:Y:S02]  /*e6b0*/  IMAD.MOV.U32 R15, RZ, RZ, R23 ;  /* 0x000000ffff0f7224 */ /* 0x000fe400078e0017 */
[----:B------:R-:W-:Y:S01]  /*e6c0*/  IMAD.MOV.U32 R43, RZ, RZ, R16 ;  /* 0x000000ffff2b7224 */ /* 0x000fe200078e0010 */
[----:B------:R-:W1:Y:S01]  /*e6d0*/  LDSM.16.M88.4 R20, [R226+0xb000] ;  /* 0x00b00000e214783b */ /* 0x000e620000000200 */
[----:B------:R-:W-:Y:S02]  /*e6e0*/  IMAD.MOV.U32 R42, RZ, RZ, R17 ;  /* 0x000000ffff2a7224 */ /* 0x000fe400078e0011 */
[----:B------:R-:W-:Y:S01]  /*e6f0*/  IMAD.MOV.U32 R41, RZ, RZ, R18 ;  /* 0x000000ffff297224 */ /* 0x000fe200078e0012 */
[----:B---3--:R-:W-:Y:S01]  /*e700*/  HMMA.16816.F32.BF16 R232, R4, R30, R220 ;  /* 0x0000001e04e8723c */ /* 0x008fe200000418dc */
[----:B------:R-:W-:-:S02]  /*e710*/  IMAD.MOV.U32 R37, RZ, RZ, R19 ;  /* 0x000000ffff257224 */ /* 0x000fc400078e0013 */
[----:B------:R-:W2:Y:S01]  /*e720*/  LDSM.16.M88.4 R16, [R226+0xb800] ;  /* 0x00b80000e210783b */ /* 0x000ea20000000200 */
[----:B------:R-:W-:Y:S02]  /*e730*/  IMAD.MOV.U32 R36, RZ, RZ, R48 ;  /* 0x000000ffff247224 */ /* 0x000fe400078e0030 */
[----:B------:R-:W-:Y:S02]  /*e740*/  IMAD.MOV.U32 R35, RZ, RZ, R49 ;  /* 0x000000ffff237224 */ /* 0x000fe400078e0031 */
[----:B------:R-:W-:Y:S01]  /*e750*/  HMMA.16816.F32.BF16 R248, R4, R28, R228 ;  /* 0x0000001c04f8723c */ /* 0x000fe200000418e4 */
[----:B------:R-:W-:Y:S02]  /*e760*/  IMAD.MOV.U32 R34, RZ, RZ, R50 ;  /* 0x000000ffff227224 */ /* 0x000fe400078e0032 */
[----:B------:R-:W-:-:S05]  /*e770*/  IMAD.MOV.U32 R32, RZ, RZ, R51 ;  /* 0x000000ffff207224 */ /* 0x000fca00078e0033 */
[----:B------:R-:W-:Y:S08]  /*e780*/  HMMA.16816.F32.BF16 R60, R8, R28, R60 ;  /* 0x0000001c083c723c */ /* 0x000ff0000004183c */
[C---:B-1----:R-:W-:Y:S08]  /*e790*/  HMMA.16816.F32.BF16 R220, R4.reuse, R22, R208 ;  /* 0x0000001604dc723c */ /* 0x042ff000000418d0 */
[C---:B--2---:R-:W-:Y:S08]  /*e7a0*/  HMMA.16816.F32.BF16 R208, R4.reuse, R18, R56 ;  /* 0x0000001204d0723c */ /* 0x044ff00000041838 */
[C---:B------:R-:W-:Y:S08]  /*e7b0*/  HMMA.16816.F32.BF16 R228, R4.reuse, R20, R212 ;  /* 0x0000001404e4723c */ /* 0x040ff000000418d4 */
[----:B------:R-:W-:Y:S01]  /*e7c0*/  HMMA.16816.F32.BF16 R216, R4, R16, R216 ;  /* 0x0000001004d8723c */ /* 0x000fe200000418d8 */
[----:B------:R-:W-:Y:S07]  /*e7d0*/  LDSM.16.M88.4 R4, [R13+0x6000] ;  /* 0x006000000d04783b */ /* 0x000fee0000000200 */
[----:B------:R-:W-:Y:S01]  /*e7e0*/  HMMA.16816.F32.BF16 R56, R8, R30, R132 ;  /* 0x0000001e0838723c */ /* 0x000fe20000041884 */
[----:B------:R-:W1:Y:S01]  /*e7f0*/  LDSM.16.M88.4 R28, [R24+0xa000] ;  /* 0x00a00000181c783b */ /* 0x000e620000000200 */
[----:B------:R-:W-:-:S02]  /*e800*/  IMAD.MOV.U32 R135, RZ, RZ, R37 ;  /* 0x000000ffff877224 */ /* 0x000fc400078e0025 */
[----:B------:R-:W-:Y:S02]  /*e810*/  IMAD.MOV.U32 R132, RZ, RZ, R43 ;  /* 0x000000ffff847224 */ /* 0x000fe400078e002b */
[----:B------:R-:W-:Y:S02]  /*e820*/  IMAD.MOV.U32 R133, RZ, RZ, R42 ;  /* 0x000000ffff857224 */ /* 0x000fe400078e002a */
[----:B------:R-:W-:Y:S01]  /*e830*/  HMMA.16816.F32.BF16 R212, R8, R38, R52 ;  /* 0x0000002608d4723c */ /* 0x000fe20000041834 */
[----:B------:R-:W-:-:S07]  /*e840*/  IMAD.MOV.U32 R134, RZ, RZ, R41 ;  /* 0x000000ffff867224 */ /* 0x000fce00078e0029 */
[C---:B------:R-:W-:Y:S01]  /*e850*/  HMMA.16816.F32.BF16 R52, R8.reuse, R20, R140 ;  /* 0x000000140834723c */ /* 0x040fe2000004188c */
[----:B------:R-:W-:Y:S02]  /*e860*/  IMAD.MOV.U32 R140, RZ, RZ, R36 ;  /* 0x000000ffff8c7224 */ /* 0x000fe400078e0024 */
[----:B------:R-:W-:Y:S02]  /*e870*/  IMAD.MOV.U32 R141, RZ, RZ, R35 ;  /* 0x000000ffff8d7224 */ /* 0x000fe400078e0023 */
[----:B------:R-:W-:Y:S02]  /*e880*/  IMAD.MOV.U32 R142, RZ, RZ, R34 ;  /* 0x000000ffff8e7224 */ /* 0x000fe400078e0022 */
[----:B------:R-:W-:Y:S01]  /*e890*/  IMAD.MOV.U32 R143, RZ, RZ, R32 ;  /* 0x000000ffff8f7224 */ /* 0x000fe200078e0020 */
[C---:B------:R-:W-:Y:S01]  /*e8a0*/  HMMA.16816.F32.BF16 R48, R8.reuse, R22, R64 ;  /* 0x000000160830723c */ /* 0x040fe20000041840 */
[----:B------:R-:W2:Y:S07]  /*e8b0*/  LDSM.16.M88.4 R20, [R24+0xa800] ;  /* 0x00a800001814783b */ /* 0x000eae0000000200 */
[----:B------:R-:W-:Y:S01]  /*e8c0*/  HMMA.16816.F32.BF16 R64, R8, R16, R136 ;  /* 0x000000100840723c */ /* 0x000fe20000041888 */
[----:B------:R-:W-:-:S02]  /*e8d0*/  IMAD.MOV.U32 R136, RZ, RZ, R27 ;  /* 0x000000ffff887224 */ /* 0x000fc400078e001b */
[----:B------:R-:W-:Y:S02]  /*e8e0*/  IMAD.MOV.U32 R137, RZ, RZ, R26 ;  /* 0x000000ffff897224 */ /* 0x000fe400078e001a */
[----:B------:R-:W-:Y:S02]  /*e8f0*/  IMAD.MOV.U32 R138, RZ, RZ, R25 ;  /* 0x000000ffff8a7224 */ /* 0x000fe400078e0019 */
[----:B------:R-:W-:Y:S01]  /*e900*/  IMAD.MOV.U32 R139, RZ, RZ, R15 ;  /* 0x000000ffff8b7224 */ /* 0x000fe200078e000f */
[----:B------:R-:W-:Y:S01]  /*e910*/  HMMA.16816.F32.BF16 R36, R8, R18, R44 ;  /* 0x000000120824723c */ /* 0x000fe2000004182c */
[----:B------:R3:W4:Y:S04]  /*e920*/  LDSM.16.M88.4 R8, [R13+0x4000] ;  /* 0x004000000d08783b */ /* 0x0007280000000200 */
[----:B------:R-:W4:Y:S03]  /*e930*/  LDSM.16.M88.4 R16, [R24+0xb000] ;  /* 0x00b000001810783b */ /* 0x000f260000000200 */
[C---:B-1----:R-:W-:Y:S01]  /*e940*/  HMMA.16816.F32.BF16 R136, R4.reuse, R28, R136 ;  /* 0x0000001c0488723c */ /* 0x042fe20000041888 */
[----:B------:R-:W1:Y:S07]  /*e950*/  LDSM.16.M88.4 R24, [R24+0xb800] ;  /* 0x00b800001818783b */ /* 0x000e6e0000000200 */
[C---:B------:R-:W-:Y:S08]  /*e960*/  HMMA.16816.F32.BF16 R140, R4.reuse, R30, R140 ;  /* 0x0000001e048c723c */ /* 0x040ff0000004188c */
[----:B--2---:R-:W-:Y:S03]  /*e970*/  HMMA.16816.F32.BF16 R248, R4, R20, R248 ;  /* 0x0000001404f8723c */ /* 0x004fe600000418f8 */
[----:B------:R-:W-:-:S02]  /*e980*/  IMAD.MOV.U32 R34, RZ, RZ, R136 ;  /* 0x000000ffff227224 */ /* 0x000fc400078e0088 */
[----:B------:R-:W-:Y:S02]  /*e990*/  IMAD.MOV.U32 R32, RZ, RZ, R137 ;  /* 0x000000ffff207224 */ /* 0x000fe400078e0089 */
[----:B------:R-:W-:Y:S02]  /*e9a0*/  IMAD.MOV.U32 R15, RZ, RZ, R138 ;  /* 0x000000ffff0f7224 */ /* 0x000fe400078e008a */
[----:B---3--:R-:W-:Y:S01]  /*e9b0*/  IMAD.MOV.U32 R13, RZ, RZ, R139 ;  /* 0x000000ffff0d7224 */ /* 0x008fe200078e008b */
[----:B------:R-:W-:Y:S08]  /*e9c0*/  HMMA.16816.F32.BF16 R232, R4, R22, R232 ;  /* 0x0000001604e8723c */ /* 0x000ff000000418e8 */
[C---:B----4-:R-:W-:Y:S08]  /*e9d0*/  HMMA.16816.F32.BF16 R136, R8.reuse, R28, R132 ;  /* 0x0000001c0888723c */ /* 0x050ff00000041884 */
[----:B------:R-:W-:Y:S01]  /*e9e0*/  HMMA.16816.F32.BF16 R132, R8, R30, R212 ;  /* 0x0000001e0884723c */ /* 0x000fe200000418d4 */
[----:B------:R-:W-:-:S02]  /*e9f0*/  IMAD.MOV.U32 R212, RZ, RZ, R34 ;  /* 0x000000ffffd47224 */ /* 0x000fc400078e0022 */
[----:B------:R-:W-:Y:S02]  /*ea00*/  IMAD.MOV.U32 R213, RZ, RZ, R32 ;  /* 0x000000ffffd57224 */ /* 0x000fe400078e0020 */
[----:B------:R-:W-:Y:S02]  /*ea10*/  IMAD.MOV.U32 R214, RZ, RZ, R15 ;  /* 0x000000ffffd67224 */ /* 0x000fe400078e000f */
[----:B------:R-:W-:Y:S01]  /*ea20*/  IMAD.MOV.U32 R215, RZ, RZ, R13 ;  /* 0x000000ffffd77224 */ /* 0x000fe200078e000d */
[C---:B------:R-:W-:Y:S08]  /*ea30*/  HMMA.16816.F32.BF16 R228, R4.reuse, R16, R228 ;  /* 0x0000001004e4723c */ /* 0x040ff000000418e4 */
[C---:B------:R-:W-:Y:S08]  /*ea40*/  HMMA.16816.F32.BF16 R220, R4.reuse, R18, R220 ;  /* 0x0000001204dc723c */ /* 0x040ff000000418dc */
[C---:B-1----:R-:W-:Y:S08]  /*ea50*/  HMMA.16816.F32.BF16 R216, R4.reuse, R24, R216 ;  /* 0x0000001804d8723c */ /* 0x042ff000000418d8 */
        /* <DEDUP_REMOVED lines=9> */
[----:B------:R-:W-:Y:S01]  /*eaf0*/  HMMA.16816.F32.BF16 R28, R8, R26, R36 ;  /* 0x0000001a081c723c */ /* 0x000fe20000041824 */
[----:B------:R-:W3:Y:S04]  /*eb00*/  LDSM.16.M88.4 R24, [R33+0xa000] ;  /* 0x00a000002118783b */ /* 0x000ee80000000200 */
[----:B------:R-:W4:Y:S04]  /*eb10*/  LDSM.16.M88.4 R32, [R33+0xb800] ;  /* 0x00b800002120783b */ /* 0x000f280000000200 */
[----:B------:R-:W4:Y:S01]  /*eb20*/  LDSM.16.M88.4 R8, [R227+0x4000] ;  /* 0x00400000e308783b */ /* 0x000f220000000200 */
[C---:B-1----:R-:W-:Y:S08]  /*eb30*/  HMMA.16816.F32.BF16 R248, R4.reuse, R20, R248 ;  /* 0x0000001404f8723c */ /* 0x042ff000000418f8 */
[C---:B------:R-:W-:Y:S08]  /*eb40*/  HMMA.16816.F32.BF16 R232, R4.reuse, R22, R232 ;  /* 0x0000001604e8723c */ /* 0x040ff000000418e8 */
[C---:B--2---:R-:W-:Y:S08]  /*eb50*/  HMMA.16816.F32.BF16 R228, R4.reuse, R16, R228 ;  /* 0x0000001004e4723c */ /* 0x044ff000000418e4 */
[C---:B------:R-:W-:Y:S08]  /*eb60*/  HMMA.16816.F32.BF16 R220, R4.reuse, R18, R220 ;  /* 0x0000001204dc723c */ /* 0x040ff000000418dc */
[C---:B---3--:R-:W-:Y:S08]  /*eb70*/  HMMA.16816.F32.BF16 R212, R4.reuse, R24, R212 ;  /* 0x0000001804d4723c */ /* 0x048ff000000418d4 */
[C---:B----4-:R-:W-:Y:S08]  /*eb80*/  HMMA.16816.F32.BF16 R216, R4.reuse, R32, R216 ;  /* 0x0000002004d8723c */ /* 0x050ff000000418d8 */
[----:B------:R-:W-:Y:S08]  /*eb90*/  HMMA.16816.F32.BF16 R208, R4, R34, R208 ;  /* 0x0000002204d0723c */ /* 0x000ff000000418d0 */
[C---:B------:R-:W-:Y:S08]  /*eba0*/  HMMA.16816.F32.BF16 R36, R8.reuse, R32, R44 ;  /* 0x000000200824723c */ /* 0x040ff0000004182c */
[C---:B------:R-:W-:Y:S08]  /*ebb0*/  HMMA.16816.F32.BF16 R136, R8.reuse, R24, R136 ;  /* 0x000000180888723c */ /* 0x040ff00000041888 */
[C---:B------:R-:W-:Y:S08]  /*ebc0*/  HMMA.16816.F32.BF16 R64, R8.reuse, R26, R132 ;  /* 0x0000001a0840723c */ /* 0x040ff00000041884 */
[C---:B------:R-:W-:Y:S08]  /*ebd0*/  HMMA.16816.F32.BF16 R60, R8.reuse, R20, R60 ;  /* 0x00000014083c723c */ /* 0x040ff0000004183c */
[C---:B------:R-:W-:Y:S01]  /*ebe0*/  HMMA.16816.F32.BF16 R56, R8.reuse, R22, R56 ;  /* 0x000000160838723c */ /* 0x040fe20000041838 */
[----:B------:R-:W-:Y:S07]  /*ebf0*/  LDSM.16.M88.4 R20, [R14+0xb000] ;  /* 0x00b000000e14783b */ /* 0x000fee0000000200 */
[C---:B------:R-:W-:Y:S08]  /*ec00*/  HMMA.16816.F32.BF16 R52, R8.reuse, R16, R52 ;  /* 0x000000100834723c */ /* 0x040ff00000041834 */
[C---:B------:R-:W-:Y:S01]  /*ec10*/  HMMA.16816.F32.BF16 R48, R8.reuse, R18, R48 ;  /* 0x000000120830723c */ /* 0x040fe20000041830 */
[----:B------:R-:W-:Y:S07]  /*ec20*/  LDSM.16.M88.4 R16, [R14+0xb800] ;  /* 0x00b800000e10783b */ /* 0x000fee0000000200 */
[----:B------:R-:W-:Y:S01]  /*ec30*/  HMMA.16816.F32.BF16 R32, R8, R34, R28 ;  /* 0x000000220820723c */ /* 0x000fe2000004181c */
[----:B------:R-:W-:Y:S04]  /*ec40*/  LDSM.16.M88.4 R28, [R14+0xa000] ;  /* 0x00a000000e1c783b */ /* 0x000fe80000000200 */
[----:B------:R-:W1:Y:S03]  /*ec50*/  LDSM.16.M88.4 R8, [R40+0x4000] ;  /* 0x004000002808783b */ /* 0x000e660000000200 */
[----:B------:R-:W-:Y:S01]  /*ec60*/  HMMA.16816.F32.BF16 R140, R4, R26, R140 ;  /* 0x0000001a048c723c */ /* 0x000fe2000004188c */
[----:B------:R-:W2:Y:S04]  /*ec70*/  LDSM.16.M88.4 R4, [R40+0x6000] ;  /* 0x006000002804783b */ /* 0x000ea80000000200 */
[----:B------:R-:W3:Y:S01]  /*ec80*/  LDSM.16.M88.4 R24, [R14+0xa800] ;  /* 0x00a800000e18783b */ /* 0x000ee20000000200 */
[----:B------:R-:W-:-:S04]  /*ec90*/  DEPBAR.LE SB0, 0x0 ;  /* 0x000080000000791a */ /* 0x000fc80000000000 */
[C---:B-1----:R-:W-:Y:S08]  /*eca0*/  HMMA.16816.F32.BF16 R132, R8.reuse, R28, R136 ;  /* 0x0000001c0884723c */ /* 0x042ff00000041888 */
[----:B------:R-:W-:Y:S08]  /*ecb0*/  HMMA.16816.F32.BF16 R136, R8, R30, R64 ;  /* 0x0000001e0888723c */ /* 0x000ff00000041840 */
[C---:B--2---:R-:W-:Y:S08]  /*ecc0*/  HMMA.16816.F32.BF16 R212, R4.reuse, R28, R212 ;  /* 0x0000001c04d4723c */ /* 0x044ff000000418d4 */
[C---:B------:R-:W-:Y:S08]  /*ecd0*/  HMMA.16816.F32.BF16 R140, R4.reuse, R30, R140 ;  /* 0x0000001e048c723c */ /* 0x040ff0000004188c */
[C---:B---3--:R-:W-:Y:S08]  /*ece0*/  HMMA.16816.F32.BF16 R248, R4.reuse, R24, R248 ;  /* 0x0000001804f8723c */ /* 0x048ff000000418f8 */
[----:B------:R-:W-:Y:S03]  /*ecf0*/  HMMA.16816.F32.BF16 R232, R4, R26, R232 ;  /* 0x0000001a04e8723c */ /* 0x000fe600000418e8 */
[----:B------:R-:W-:-:S02]  /*ed00*/  IMAD.MOV.U32 R41, RZ, RZ, R140 ;  /* 0x000000ffff297224 */ /* 0x000fc400078e008c */
[----:B------:R-:W-:Y:S02]  /*ed10*/  IMAD.MOV.U32 R40, RZ, RZ, R141 ;  /* 0x000000ffff287224 */ /* 0x000fe400078e008d */
[----:B------:R-:W-:Y:S01]  /*ed20*/  IMAD.MOV.U32 R227, RZ, RZ, R142 ;  /* 0x000000ffffe37224 */ /* 0x000fe200078e008e */
[----:B------:R-:W-:Y:S01]  /*ed30*/  HMMA.16816.F32.BF16 R228, R4, R20, R228 ;  /* 0x0000001404e4723c */ /* 0x000fe200000418e4 */
[----:B------:R-:W-:-:S07]  /*ed40*/  IMAD.MOV.U32 R226, RZ, RZ, R143 ;  /* 0x000000ffffe27224 */ /* 0x000fce00078e008f */
[C---:B------:R-:W-:Y:S08]  /*ed50*/  HMMA.16816.F32.BF16 R220, R4.reuse, R22, R220 ;  /* 0x0000001604dc723c */ /* 0x040ff000000418dc */
[C---:B------:R-:W-:Y:S08]  /*ed60*/  HMMA.16816.F32.BF16 R216, R4.reuse, R16, R216 ;  /* 0x0000001004d8723c */ /* 0x040ff000000418d8 */
[----:B------:R-:W-:Y:S01]  /*ed70*/  HMMA.16816.F32.BF16 R208, R4, R18, R208 ;  /* 0x0000001204d0723c */ /* 0x000fe200000418d0 */
[----:B------:R-:W-:-:S04]  /*ed80*/  IMAD.U32 R4, RZ, RZ, UR19 ;  /* 0x00000013ff047e24 */ /* 0x000fc8000f8e00ff */
[----:B------:R-:W-:-:S03]  /*ed90*/  IMAD R4, R4, 0x40, R240 ;  /* 0x0000004004047824 */ /* 0x000fc600078e02f0 */
[C---:B------:R-:W-:Y:S01]  /*eda0*/  HMMA.16816.F32.BF16 R64, R8.reuse, R26, R56 ;  /* 0x0000001a0840723c */ /* 0x040fe20000041838 */
[C---:B------:R-:W-:Y:S02]  /*edb0*/  VIADD R13, R4.reuse, 0xffffff59 ;  /* 0xffffff59040d7836 */ /* 0x040fe40000000000 */
[C---:B------:R-:W-:Y:S02]  /*edc0*/  VIADD R7, R4.reuse, 0xffffff70 ;  /* 0xffffff7004077836 */ /* 0x040fe40000000000 */
[C---:B------:R-:W-:Y:S02]  /*edd0*/  VIADD R14, R4.reuse, 0xffffff58 ;  /* 0xffffff58040e7836 */ /* 0x040fe40000000000 */
[C---:B------:R-:W-:Y:S01]  /*ede0*/  VIADD R15, R4.reuse, 0xffffff51 ;  /* 0xffffff51040f7836 */ /* 0x040fe20000000000 */
[----:B------:R-:W-:Y:S01]  /*edf0*/  HMMA.16816.F32.BF16 R56, R8, R22, R48 ;  /* 0x000000160838723c */ /* 0x000fe20000041830 */
[C---:B------:R-:W-:Y:S02]  /*ee00*/  VIADD R6, R4.reuse, 0xffffff71 ;  /* 0xffffff7104067836 */ /* 0x040fe40000000000 */
[----:B------:R-:W-:-:S05]  /*ee10*/  VIADD R5, R4, 0xffffff78 ;  /* 0xffffff7804057836 */ /* 0x000fca0000000000 */
[C---:B------:R-:W-:Y:S01]  /*ee20*/  HMMA.16816.F32.BF16 R48, R8.reuse, R16, R36 ;  /* 0x000000100830723c */ /* 0x040fe20000041824 */
[C---:B------:R-:W-:Y:S02]  /*ee30*/  VIADD R17, R4.reuse, 0xffffff49 ;  /* 0xffffff4904117836 */ /* 0x040fe40000000000 */
[----:B------:R-:W-:Y:S01]  /*ee40*/  VIADD R16, R4, 0xffffff50 ;  /* 0xffffff5004107836 */ /* 0x000fe20000000000 */
[----:B------:R-:W-:Y:S02]  /*ee50*/  BAR.SYNC.DEFER_BLOCKING 0x0 ;  /* 0x0000000000007b1d */ /* 0x000fe40000010000 */
[----:B------:R-:W-:Y:S02]  /*ee60*/  ISETP.GT.AND P6, PT, R2, R17, PT ;  /* 0x000000110200720c */ /* 0x000fe40003fc4270 */
[----:B------:R-:W-:Y:S01]  /*ee70*/  HMMA.16816.F32.BF16 R36, R8, R18, R32 ;  /* 0x000000120824723c */ /* 0x000fe20000041820 */
[C---:B------:R-:W-:Y:S01]  /*ee80*/  VIADD R18, R4.reuse, 0xffffff48 ;  /* 0xffffff4804127836 */ /* 0x040fe20000000000 */
[----:B------:R-:W-:Y:S01]  /*ee90*/  FSEL R31, R139, -INF , !P6 ;  /* 0xff8000008b1f7808 */ /* 0x000fe20007000000 */
[----:B------:R-:W-:Y:S01]  /*eea0*/  VIADD R19, R4, 0xffffff41 ;  /* 0xffffff4104137836 */ /* 0x000fe20000000000 */
[----:B------:R-:W-:-:S02]  /*eeb0*/  ISETP.GT.AND P4, PT, R2, R16, PT ;  /* 0x000000100200720c */ /* 0x000fc40003f84270 */
[C---:B------:R-:W-:Y:S02]  /*eec0*/  ISETP.GT.AND P3, PT, R2.reuse, R18, PT ;  /* 0x000000120200720c */ /* 0x040fe40003f64270 */
[C---:B------:R-:W-:Y:S01]  /*eed0*/  HMMA.16816.F32.BF16 R140, R8.reuse, R24, R60 ;  /* 0x00000018088c723c */ /* 0x040fe2000004183c */
[----:B------:R-:W-:Y:S02]  /*eee0*/  ISETP.GT.AND P5, PT, R2, R19, PT ;  /* 0x000000130200720c */ /* 0x000fe40003fa4270 */
[----:B------:R-:W-:Y:S02]  /*eef0*/  FSEL R28, R138, -INF , !P3 ;  /* 0xff8000008a1c7808 */ /* 0x000fe40005800000 */
[----:B------:R-:W-:Y:S02]  /*ef00*/  ISETP.GT.AND P3, PT, R2, R13, PT ;  /* 0x0000000d0200720c */ /* 0x000fe40003f64270 */
[----:B------:R-:W-:Y:S01]  /*ef10*/  FSEL R24, R135, -INF , !P5 ;  /* 0xff80000087187808 */ /* 0x000fe20006800000 */
[----:B------:R-:W-:Y:S01]  /*ef20*/  HMMA.16816.F32.BF16 R60, R8, R20, R52 ;  /* 0x00000014083c723c */ /* 0x000fe20000041834 */
[----:B------:R-:W-:Y:S01]  /*ef30*/  FSEL R47, R67, -INF , !P3 ;  /* 0xff800000432f7808 */ /* 0x000fe20005800000 */
[----:B------:R-:W-:Y:S01]  /*ef40*/  VIADD R20, R4, 0xffffff40 ;  /* 0xffffff4004147836 */ /* 0x000fe20000000000 */
[----:B------:R-:W-:Y:S01]  /*ef50*/  ISETP.GT.AND P3, PT, R2, R7, PT ;  /* 0x000000070200720c */ /* 0x000fe20003f64270 */
[----:B------:R-:W-:Y:S01]  /*ef60*/  VIADD R10, R4, 0xffffff61 ;  /* 0xffffff61040a7836 */ /* 0x000fe20000000000 */
[----:B------:R-:W-:Y:S01]  /*ef70*/  ISETP.GT.AND P5, PT, R2, R14, PT ;  /* 0x0000000e0200720c */ /* 0x000fe20003fa4270 */
[----:B------:R-:W-:Y:S01]  /*ef80*/  VIADD R9, R4, 0xffffff68 ;  /* 0xffffff6804097836 */ /* 0x000fe20000000000 */
[----:B------:R-:W-:Y:S01]  /*ef90*/  FSEL R139, R50, -INF , !P3 ;  /* 0xff800000328b7808 */ /* 0x000fe20005800000 */
[----:B------:R-:W-:Y:S01]  /*efa0*/  VIADD R11, R4, 0xffffff60 ;  /* 0xffffff60040b7836 */ /* 0x000fe20000000000 */
[----:B------:R-:W-:Y:S01]  /*efb0*/  ISETP.GT.AND P3, PT, R0, R19, PT ;  /* 0x000000130000720c */ /* 0x000fe20003f64270 */
[----:B------:R-:W-:Y:S01]  /*efc0*/  VIADD R8, R4, 0xffffff69 ;  /* 0xffffff6904087836 */ /* 0x000fe20000000000 */
[----:B------:R-:W-:Y:S01]  /*efd0*/  ISETP.GT.AND P0, PT, R2, R20, PT ;  /* 0x000000140200720c */ /* 0x000fe20003f04270 */
[----:B------:R-:W-:Y:S01]  /*efe0*/  VIADD R4, R4, 0xffffff79 ;  /* 0xffffff7904047836 */ /* 0x000fe20000000000 */
[----:B------:R-:W-:-:S02]  /*eff0*/  FSEL R25, R213, -INF , !P3 ;  /* 0xff800000d5197808 */ /* 0x000fc40005800000 */
[----:B------:R-:W-:Y:S01]  /*f000*/  ISETP.GT.AND P3, PT, R0, R14, PT ;  /* 0x0000000e0000720c */ /* 0x000fe20003f64270 */
[----:B------:R-:W2:Y:S01]  /*f010*/  LDL R213, [R1+0x2c] ;  /* 0x00002c0001d57983 */ /* 0x000ea20000100800 */
[----:B------:R-:W-:Y:S02]  /*f020*/  FSEL R23, R134, -INF , !P0 ;  /* 0xff80000086177808 */ /* 0x000fe40004000000 */
[----:B------:R-:W-:Y:S02]  /*f030*/  FSEL R42, R232, -INF , !P3 ;  /* 0xff800000e82a7808 */ /* 0x000fe40005800000 */
[----:B------:R-:W3:Y:S01]  /*f040*/  LDL R232, [R1+0x28] ;  /* 0x0000280001e87983 */ /* 0x000ee20000100800 */
[----:B------:R-:W-:Y:S02]  /*f050*/  ISETP.GT.AND P0, PT, R2, R15, PT ;  /* 0x0000000f0200720c */ /* 0x000fe40003f04270 */
[----:B------:R-:W-:Y:S02]  /*f060*/  FSEL R44, R142, -INF , !P4 ;  /* 0xff8000008e2c7808 */ /* 0x000fe40006000000 */
[----:B------:R-:W-:-:S02]  /*f070*/  ISETP.GT.AND P4, PT, R2, R10, PT ;  /* 0x0000000a0200720c */ /* 0x000fc40003f84270 */
[----:B------:R-:W-:Y:S02]  /*f080*/  FSEL R43, R143, -INF , !P0 ;  /* 0xff8000008f2b7808 */ /* 0x000fe40004000000 */
[C---:B------:R-:W-:Y:S02]  /*f090*/  ISETP.GT.AND P0, PT, R2.reuse, R9, PT ;  /* 0x000000090200720c */ /* 0x040fe40003f04270 */
[----:B------:R-:W-:Y:S02]  /*f0a0*/  FSEL R53, R63, -INF , !P4 ;  /* 0xff8000003f357808 */ /* 0x000fe40006000000 */
[----:B------:R-:W-:Y:S02]  /*f0b0*/  ISETP.GT.AND P4, PT, R2, R5, PT ;  /* 0x000000050200720c */ /* 0x000fe40003f84270 */
[----:B------:R-:W-:Y:S02]  /*f0c0*/  FSEL R55, R58, -INF , !P0 ;  /* 0xff8000003a377808 */ /* 0x000fe40004000000 */
[----:B------:R-:W-:-:S02]  /*f0d0*/  ISETP.GT.AND P6, PT, R2, R11, PT ;  /* 0x0000000b0200720c */ /* 0x000fc40003fc4270 */
[----:B------:R-:W-:Y:S02]  /*f0e0*/  FSEL R52, R66, -INF , !P5 ;  /* 0xff80000042347808 */ /* 0x000fe40006800000 */
[C---:B------:R-:W-:Y:S02]  /*f0f0*/  ISETP.GT.AND P0, PT, R2.reuse, R4, PT ;  /* 0x000000040200720c */ /* 0x040fe40003f04270 */
[----:B------:R-:W-:Y:S02]  /*f100*/  ISETP.GT.AND P5, PT, R2, R8, PT ;  /* 0x000000080200720c */ /* 0x000fe40003fa4270 */
[----:B------:R-:W-:Y:S02]  /*f110*/  FSEL R142, R38, -INF , !P4 ;  /* 0xff800000268e7808 */ /* 0x000fe40006000000 */
[----:B------:R-:W-:Y:S02]  /*f120*/  FSEL R54, R62, -INF , !P6 ;  /* 0xff8000003e367808 */ /* 0x000fe40007000000 */
[----:B------:R-:W-:-:S02]  /*f130*/  ISETP.GT.AND P4, PT, R0, R17, PT ;  /* 0x000000110000720c */ /* 0x000fc40003f84270 */
[----:B------:R-:W-:Y:S02]  /*f140*/  FSEL R58, R39, -INF , !P0 ;  /* 0xff800000273a7808 */ /* 0x000fe40004000000 */
[----:B------:R-:W-:Y:S02]  /*f150*/  ISETP.GT.AND P6, PT, R2, R6, PT ;  /* 0x000000060200720c */ /* 0x000fe40003fc4270 */
[----:B------:R-:W-:Y:S02]  /*f160*/  FSEL R134, R59, -INF , !P5 ;  /* 0xff8000003b867808 */ /* 0x000fe40006800000 */
[C---:B------:R-:W-:Y:S02]  /*f170*/  ISETP.GT.AND P0, PT, R0.reuse, R16, PT ;  /* 0x000000100000720c */ /* 0x040fe40003f04270 */
[----:B------:R-:W-:Y:S02]  /*f180*/  ISETP.GT.AND P5, PT, R0, R20, PT ;  /* 0x000000140000720c */ /* 0x000fe40003fa4270 */
[----:B------:R-:W-:-:S02]  /*f190*/  FSEL R30, R40, -INF , !P4 ;  /* 0xff800000281e7808 */ /* 0x000fc40006000000 */
[----:B------:R-:W-:Y:S02]  /*f1a0*/  FSEL R135, R51, -INF , !P6 ;  /* 0xff80000033877808 */ /* 0x000fe40007000000 */
[----:B------:R-:W-:Y:S02]  /*f1b0*/  FSEL R40, R248, -INF , !P0 ;  /* 0xff800000f8287808 */ /* 0x000fe40004000000 */
[----:B------:R-:W-:Y:S02]  /*f1c0*/  ISETP.GT.AND P6, PT, R0, R18, PT ;  /* 0x000000120000720c */ /* 0x000fe40003fc4270 */
[----:B------:R-:W-:Y:S02]  /*f1d0*/  FSEL R22, R212, -INF , !P5 ;  /* 0xff800000d4167808 */ /* 0x000fe40006800000 */
[C---:B------:R-:W-:Y:S02]  /*f1e0*/  ISETP.GT.AND P0, PT, R0.reuse, R10, PT ;  /* 0x0000000a0000720c */ /* 0x040fe40003f04270 */
[----:B------:R-:W-:-:S02]  /*f1f0*/  ISETP.GT.AND P5, PT, R0, R15, PT ;  /* 0x0000000f0000720c */ /* 0x000fc40003fa4270 */
[C---:B------:R-:W-:Y:S02]  /*f200*/  ISETP.GT.AND P3, PT, R0.reuse, R8, PT ;  /* 0x000000080000720c */ /* 0x040fe40003f64270 */
[----:B------:R-:W-:Y:S02]  /*f210*/  FSEL R27, R41, -INF , !P6 ;  /* 0xff800000291b7808 */ /* 0x000fe40007000000 */
[----:B------:R-:W-:Y:S02]  /*f220*/  FSEL R45, R229, -INF , !P0 ;  /* 0xff800000e52d7808 */ /* 0x000fe40004000000 */
[C---:B------:R-:W-:Y:S02]  /*f230*/  ISETP.GT.AND P6, PT, R0.reuse, R13, PT ;  /* 0x0000000d0000720c */ /* 0x040fe40003fc4270 */
[----:B------:R-:W-:Y:S02]  /*f240*/  FSEL R39, R249, -INF , !P5 ;  /* 0xff800000f9277808 */ /* 0x000fe40006800000 */
[----:B------:R-:W-:-:S02]  /*f250*/  ISETP.GT.AND P0, PT, R0, R5, PT ;  /* 0x000000050000720c */ /* 0x000fc40003f04270 */
[----:B------:R-:W-:Y:S02]  /*f260*/  FSEL R221, R221, -INF , !P3 ;  /* 0xff800000dddd7808 */ /* 0x000fe40005800000 */
[C---:B------:R-:W-:Y:S02]  /*f270*/  ISETP.GT.AND P5, PT, R0.reuse, R9, PT ;  /* 0x000000090000720c */ /* 0x040fe40003fa4270 */
[----:B------:R-:W-:Y:S02]  /*f280*/  ISETP.GT.AND P3, PT, R241, R20, PT ;  /* 0x00000014f100720c */ /* 0x000fe40003f64270 */
[----:B------:R-:W-:Y:S02]  /*f290*/  ISETP.GT.AND P4, PT, R0, R11, PT ;  /* 0x0000000b0000720c */ /* 0x000fe40003f84270 */
[----:B------:R-:W-:Y:S02]  /*f2a0*/  FSEL R41, R233, -INF , !P6 ;  /* 0xff800000e9297808 */ /* 0x000fe40007000000 */
[----:B------:R-:W-:-:S02]  /*f2b0*/  FSEL R51, R208, -INF , !P0 ;  /* 0xff800000d0337808 */ /* 0x000fc40004000000 */
[----:B------:R-:W-:Y:S02]  /*f2c0*/  ISETP.GT.AND P6, PT, R0, R7, PT ;  /* 0x000000070000720c */ /* 0x000fe40003fc4270 */
[----:B------:R-:W-:Y:S02]  /*f2d0*/  FSEL R50, R220, -INF , !P5 ;  /* 0xff800000dc327808 */ /* 0x000fe40006800000 */
[----:B------:R-:W-:Y:S02]  /*f2e0*/  ISETP.GT.AND P0, PT, R3, R20, PT ;  /* 0x000000140300720c */ /* 0x000fe40003f04270 */
[----:B------:R-:W-:Y:S02]  /*f2f0*/  FSEL R2, R132, -INF , !P3 ;  /* 0xff80000084027808 */ /* 0x000fe40005800000 */
[----:B------:R-:W-:Y:S02]  /*f300*/  ISETP.GT.AND P5, PT, R0, R4, PT ;  /* 0x000000040000720c */ /* 0x000fe40003fa4270 */
[----:B------:R-:W-:-:S02]  /*f310*/  ISETP.GE.AND P3, PT, R20, R242, PT ;  /* 0x000000f21400720c */ /* 0x000fc40003f66270 */
[----:B------:R-:W-:Y:S02]  /*f320*/  FSEL R46, R228, -INF , !P4 ;  /* 0xff800000e42e7808 */ /* 0x000fe40006000000 */
[----:B------:R-:W-:Y:S02]  /*f330*/  ISETP.GT.AND P4, PT, R0, R6, PT ;  /* 0x000000060000720c */ /* 0x000fe40003f84270 */
[----:B------:R-:W-:Y:S02]  /*f340*/  FSEL R216, R216, -INF , !P6 ;  /* 0xff800000d8d87808 */ /* 0x000fe40007000000 */
[----:B------:R-:W-:Y:S02]  /*f350*/  FSEL R21, R214, -INF , !P0 ;  /* 0xff800000d6157808 */ /* 0x000fe40004000000 */
[----:B------:R-:W-:Y:S02]  /*f360*/  ISETP.GE.AND P6, PT, R20, R243, PT ;  /* 0x000000f31400720c */ /* 0x000fe40003fc6270 */
[----:B------:R-:W-:-:S02]  /*f370*/  FSEL R59, R209, -INF , !P5 ;  /* 0xff800000d13b7808 */ /* 0x000fc40006800000 */
[----:B------:R-:W-:Y:S02]  /*f380*/  ISETP.GE.AND P0, PT, R20, R245, PT ;  /* 0x000000f51400720c */ /* 0x000fe40003f06270 */
[----:B------:R-:W-:Y:S02]  /*f390*/  FSEL R26, R22, -INF , !P3 ;  /* 0xff800000161a7808 */ /* 0x000fe40005800000 */
[-C--:B------:R-:W-:Y:S02]  /*f3a0*/  ISETP.GT.AND P5, PT, R241, R19.reuse, PT ;  /* 0x00000013f100720c */ /* 0x080fe40003fa4270 */
[----:B------:R-:W-:Y:S02]  /*f3b0*/  ISETP.GT.AND P3, PT, R3, R19, PT ;  /* 0x000000130300720c */ /* 0x000fe40003f64270 */
[----:B------:R-:W-:Y:S02]  /*f3c0*/  FSEL R217, R217, -INF , !P4 ;  /* 0xff800000d9d97808 */ /* 0x000fe40006000000 */
[----:B------:R-:W-:-:S02]  /*f3d0*/  ISETP.GE.AND P4, PT, R20, R244, PT ;  /* 0x000000f41400720c */ /* 0x000fc40003f86270 */
[----:B------:R-:W-:Y:S02]  /*f3e0*/  FSEL R20, R2, -INF , !P6 ;  /* 0xff80000002147808 */ /* 0x000fe40007000000 */
[----:B------:R-:W-:Y:S02]  /*f3f0*/  FSEL R33, R21, -INF , !P0 ;  /* 0xff80000015217808 */ /* 0x000fe40004000000 */
[----:B------:R-:W-:Y:S02]  /*f400*/  FSEL R0, R133, -INF , !P5 ;  /* 0xff80000085007808 */ /* 0x000fe40006800000 */
[C---:B------:R-:W-:Y:S02]  /*f410*/  ISETP.GE.AND P6, PT, R19.reuse, R243, PT ;  /* 0x000000f31300720c */ /* 0x040fe40003fc6270 */
[----:B------:R-:W-:Y:S02]  /*f420*/  ISETP.GE.AND P0, PT, R19, R242, PT ;  /* 0x000000f21300720c */ /* 0x000fe40003f06270 */
[----:B------:R-:W-:-:S02]  /*f430*/  FSEL R34, R215, -INF , !P3 ;  /* 0xff800000d7227808 */ /* 0x000fc40005800000 */
[----:B------:R-:W-:Y:S02]  /*f440*/  ISETP.GT.AND P3, PT, R241, R18, PT ;  /* 0x00000012f100720c */ /* 0x000fe40003f64270 */
[----:B------:R-:W-:Y:S02]  /*f450*/  FSEL R29, R23, -INF , !P4 ;  /* 0xff800000171d7808 */ /* 0x000fe40006000000 */
[C---:B------:R-:W-:Y:S02]  /*f460*/  ISETP.GE.AND P4, PT, R19.reuse, R244, PT ;  /* 0x000000f41300720c */ /* 0x040fe40003f86270 */
[----:B------:R-:W-:Y:S02]  /*f470*/  ISETP.GE.AND P5, PT, R19, R245, PT ;  /* 0x000000f51300720c */ /* 0x000fe40003fa6270 */
[----:B------:R-:W-:Y:S02]  /*f480*/  FSEL R19, R0, -INF , !P6 ;  /* 0xff80000000137808 */ /* 0x000fe40007000000 */
[----:B------:R-:W-:-:S02]  /*f490*/  FSEL R25, R25, -INF , !P0 ;  /* 0xff80000019197808 */ /* 0x000fc40004000000 */
[----:B------:R-:W-:Y:S02]  /*f4a0*/  ISETP.GT.AND P0, PT, R3, R18, PT ;  /* 0x000000120300720c */ /* 0x000fe40003f04270 */
[----:B------:R-:W-:Y:S02]  /*f4b0*/  FSEL R0, R136, -INF , !P3 ;  /* 0xff80000088007808 */ /* 0x000fe40005800000 */
[C---:B------:R-:W-:Y:S02]  /*f4c0*/  ISETP.GE.AND P3, PT, R18.reuse, R242, PT ;  /* 0x000000f21200720c */ /* 0x040fe40003f66270 */
[----:B------:R-:W-:Y:S02]  /*f4d0*/  FSEL R21, R227, -INF , !P0 ;  /* 0xff800000e3157808 */ /* 0x000fe40004000000 */
[----:B------:R-:W-:Y:S02]  /*f4e0*/  ISETP.GE.AND P0, PT, R18, R245, PT ;  /* 0x000000f51200720c */ /* 0x000fe40003f06270 */
[----:B------:R-:W-:-:S02]  /*f4f0*/  FSEL R32, R27, -INF , !P3 ;  /* 0xff8000001b207808 */ /* 0x000fc40005800000 */
[----:B------:R-:W-:Y:S02]  /*f500*/  ISETP.GT.AND P3, PT, R3, R17, PT ;  /* 0x000000110300720c */ /* 0x000fe40003f64270 */
[----:B------:R-:W-:Y:S02]  /*f510*/  FSEL R23, R24, -INF , !P4 ;  /* 0xff80000018177808 */ /* 0x000fe40006000000 */
[----:B------:R-:W-:Y:S02]  /*f520*/  ISETP.GE.AND P6, PT, R18, R243, PT ;  /* 0x000000f31200720c */ /* 0x000fe40003fc6270 */
[----:B------:R-:W-:Y:S02]  /*f530*/  FSEL R34, R34, -INF , !P5 ;  /* 0xff80000022227808 */ /* 0x000fe40006800000 */
[----:B------:R-:W-:Y:S02]  /*f540*/  FSEL R35, R21, -INF , !P0 ;  /* 0xff80000015237808 */ /* 0x000fe40004000000 */
[----:B------:R-:W-:-:S02]  /*f550*/  ISETP.GE.AND P4, PT, R18, R244, PT ;  /* 0x000000f41200720c */ /* 0x000fc40003f86270 */
[----:B------:R-:W-:Y:S02]  /*f560*/  ISETP.GT.AND P5, PT, R241, R17, PT ;  /* 0x00000011f100720c */ /* 0x000fe40003fa4270 */
[----:B------:R-:W-:Y:S02]  /*f570*/  ISETP.GE.AND P0, PT, R17, R242, PT ;  /* 0x000000f21100720c */ /* 0x000fe40003f06270 */
[----:B------:R-:W-:Y:S02]  /*f580*/  FSEL R38, R226, -INF , !P3 ;  /* 0xff800000e2267808 */ /* 0x000fe40005800000 */
[----:B------:R-:W-:Y:S02]  /*f590*/  ISETP.GT.AND P3, PT, R241, R16, PT ;  /* 0x00000010f100720c */ /* 0x000fe40003f64270 */
[----:B------:R-:W-:Y:S02]  /*f5a0*/  FSEL R18, R0, -INF , !P6 ;  /* 0xff80000000127808 */ /* 0x000fe40007000000 */
[----:B------:R-:W-:-:S02]  /*f5b0*/  FSEL R2, R137, -INF , !P5 ;  /* 0xff80000089027808 */ /* 0x000fc40006800000 */
[C---:B------:R-:W-:Y:S02]  /*f5c0*/  ISETP.GE.AND P6, PT, R17.reuse, R243, PT ;  /* 0x000000f31100720c */ /* 0x040fe40003fc6270 */
[----:B------:R-:W-:Y:S02]  /*f5d0*/  FSEL R22, R28, -INF , !P4 ;  /* 0xff8000001c167808 */ /* 0x000fe40006000000 */
[----:B------:R-:W-:Y:S02]  /*f5e0*/  FSEL R27, R30, -INF , !P0 ;  /* 0xff8000001e1b7808 */ /* 0x000fe40004000000 */
[----:B------:R-:W-:Y:S02]  /*f5f0*/  ISETP.GE.AND P4, PT, R17, R244, PT ;  /* 0x000000f41100720c */ /* 0x000fe40003f86270 */
[----:B------:R-:W-:Y:S02]  /*f600*/  ISETP.GT.AND P0, PT, R3, R16, PT ;  /* 0x000000100300720c */ /* 0x000fe40003f04270 */
[----:B------:R-:W-:-:S02]  /*f610*/  FSEL R24, R140, -INF , !P3 ;  /* 0xff8000008c187808 */ /* 0x000fc40005800000 */
[----:B------:R-:W-:Y:S02]  /*f620*/  ISETP.GE.AND P3, PT, R16, R242, PT ;  /* 0x000000f21000720c */ /* 0x000fe40003f66270 */
[----:B------:R-:W-:Y:S02]  /*f630*/  ISETP.GE.AND P5, PT, R17, R245, PT ;  /* 0x000000f51100720c */ /* 0x000fe40003fa6270 */
[----:B------:R-:W-:Y:S02]  /*f640*/  FSEL R17, R2, -INF , !P6 ;  /* 0xff80000002117808 */ /* 0x000fe40007000000 */
[----:B------:R-:W-:Y:S02]  /*f650*/  FSEL R21, R31, -INF , !P4 ;  /* 0xff8000001f157808 */ /* 0x000fe40006000000 */
[----:B------:R-:W-:Y:S02]  /*f660*/  FSEL R2, R250, -INF , !P0 ;  /* 0xff800000fa027808 */ /* 0x000fe40004000000 */
[----:B------:R-:W-:-:S02]  /*f670*/  ISETP.GE.AND P4, PT, R16, R244, PT ;  /* 0x000000f41000720c */ /* 0x000fc40003f86270 */
[----:B------:R-:W-:Y:S02]  /*f680*/  ISETP.GE.AND P0, PT, R16, R245, PT ;  /* 0x000000f51000720c */ /* 0x000fe40003f06270 */
[----:B------:R-:W-:Y:S02]  /*f690*/  FSEL R137, R40, -INF , !P3 ;  /* 0xff80000028897808 */ /* 0x000fe40005800000 */
[----:B------:R-:W-:Y:S02]  /*f6a0*/  ISETP.GT.AND P3, PT, R3, R15, PT ;  /* 0x0000000f0300720c */ /* 0x000fe40003f64270 */
[----:B------:R-:W-:Y:S02]  /*f6b0*/  FSEL R38, R38, -INF , !P5 ;  /* 0xff80000026267808 */ /* 0x000fe40006800000 */
[----:B------:R-:W-:Y:S02]  /*f6c0*/  ISETP.GE.AND P6, PT, R16, R243, PT ;  /* 0x000000f31000720c */ /* 0x000fe40003fc6270 */
[----:B------:R-:W-:-:S02]  /*f6d0*/  ISETP.GT.AND P5, PT, R241, R15, PT ;  /* 0x0000000ff100720c */ /* 0x000fc40003fa4270 */
[----:B------:R-:W-:Y:S02]  /*f6e0*/  FSEL R67, R44, -INF , !P4 ;  /* 0xff8000002c437808 */ /* 0x000fe40006000000 */
[----:B------:R-:W-:Y:S02]  /*f6f0*/  FSEL R138, R2, -INF , !P0 ;  /* 0xff800000028a7808 */ /* 0x000fe40004000000 */
[C---:B------:R-:W-:Y:S02]  /*f700*/  ISETP.GE.AND P4, PT, R15.reuse, R244, PT ;  /* 0x000000f40f00720c */ /* 0x040fe40003f86270 */
[----:B------:R-:W-:Y:S02]  /*f710*/  ISETP.GE.AND P0, PT, R15, R242, PT ;  /* 0x000000f20f00720c */ /* 0x000fe40003f06270 */
[----:B------:R-:W-:Y:S02]  /*f720*/  FSEL R251, R251, -INF , !P3 ;  /* 0xff800000fbfb7808 */ /* 0x000fe40005800000 */
[----:B------:R-:W-:-:S02]  /*f730*/  ISETP.GT.AND P3, PT, R241, R14, PT ;  /* 0x0000000ef100720c */ /* 0x000fc40003f64270 */
[----:B------:R-:W-:Y:S02]  /*f740*/  FSEL R0, R141, -INF , !P5 ;  /* 0xff8000008d007808 */ /* 0x000fe40006800000 */
[----:B------:R-:W-:Y:S02]  /*f750*/  FSEL R62, R24, -INF , !P6 ;  /* 0xff800000183e7808 */ /* 0x000fe40007000000 */
[C---:B------:R-:W-:Y:S02]  /*f760*/  ISETP.GE.AND P6, PT, R15.reuse, R243, PT ;  /* 0x000000f30f00720c */ /* 0x040fe40003fc6270 */
[----:B------:R-:W-:Y:S02]  /*f770*/  ISETP.GE.AND P5, PT, R15, R245, PT ;  /* 0x000000f50f00720c */ /* 0x000fe40003fa6270 */
[----:B------:R-:W-:Y:S02]  /*f780*/  FSEL R66, R43, -INF , !P4 ;  /* 0xff8000002b427808 */ /* 0x000fe40006000000 */
[----:B------:R-:W-:-:S02]  /*f790*/  FSEL R132, R39, -INF , !P0 ;  /* 0xff80000027847808 */ /* 0x000fc40004000000 */
[----:B------:R-:W-:Y:S02]  /*f7a0*/  ISETP.GE.AND P4, PT, R14, R244, PT ;  /* 0x000000f40e00720c */ /* 0x000fe40003f86270 */
[----:B------:R-:W-:Y:S02]  /*f7b0*/  ISETP.GT.AND P0, PT, R3, R14, PT ;  /* 0x0000000e0300720c */ /* 0x000fe40003f04270 */
[----:B------:R-:W-:Y:S02]  /*f7c0*/  FSEL R15, R64, -INF , !P3 ;  /* 0xff800000400f7808 */ /* 0x000fe40005800000 */
[----:B------:R-:W-:Y:S02]  /*f7d0*/  ISETP.GE.AND P3, PT, R14, R242, PT ;  /* 0x000000f20e00720c */ /* 0x000fe40003f66270 */
[----:B------:R-:W-:Y:S02]  /*f7e0*/  FSEL R2, R234, -INF , !P0 ;  /* 0xff800000ea027808 */ /* 0x000fe40004000000 */
[----:B------:R-:W-:-:S02]  /*f7f0*/  FSEL R43, R52, -INF , !P4 ;  /* 0xff800000342b7808 */ /* 0x000fc40006000000 */
[----:B------:R-:W-:Y:S02]  /*f800*/  ISETP.GE.AND P0, PT, R14, R245, PT ;  /* 0x000000f50e00720c */ /* 0x000fe40003f06270 */
[----:B------:R-:W-:Y:S02]  /*f810*/  FSEL R52, R42, -INF , !P3 ;  /* 0xff8000002a347808 */ /* 0x000fe40005800000 */
[----:B------:R-:W-:Y:S02]  /*f820*/  ISETP.GT.AND P3, PT, R3, R13, PT ;  /* 0x0000000d0300720c */ /* 0x000fe40003f64270 */
[----:B------:R-:W-:Y:S02]  /*f830*/  FSEL R44, R0, -INF , !P6 ;  /* 0xff800000002c7808 */ /* 0x000fe40007000000 */
[----:B------:R-:W-:Y:S02]  /*f840*/  FSEL R133, R251, -INF , !P5 ;  /* 0xff800000fb857808 */ /* 0x000fe40006800000 */
[----:B------:R-:W-:-:S02]  /*f850*/  ISETP.GE.AND P6, PT, R14, R243, PT ;  /* 0x000000f30e00720c */ /* 0x000fc40003fc6270 */
[----:B------:R-:W-:Y:S02]  /*f860*/  ISETP.GT.AND P5, PT, R241, R13, PT ;  /* 0x0000000df100720c */ /* 0x000fe40003fa4270 */
[----:B------:R-:W-:Y:S02]  /*f870*/  FSEL R63, R2, -INF , !P0 ;  /* 0xff800000023f7808 */ /* 0x000fe40004000000 */
[----:B------:R-:W-:Y:S02]  /*f880*/  ISETP.GE.AND P0, PT, R13, R242, PT ;  /* 0x000000f20d00720c */ /* 0x000fe40003f06270 */
[----:B------:R-:W-:Y:S02]  /*f890*/  FSEL R235, R235, -INF , !P3 ;  /* 0xff800000ebeb7808 */ /* 0x000fe40005800000 */
[----:B------:R-:W-:Y:S02]  /*f8a0*/  ISETP.GT.AND P3, PT, R241, R11, PT ;  /* 0x0000000bf100720c */ /* 0x000fe40003f64270 */
[----:B------:R-:W-:-:S02]  /*f8b0*/  FSEL R0, R65, -INF , !P5 ;  /* 0xff80000041007808 */ /* 0x000fc40006800000 */
[----:B------:R-:W-:Y:S02]  /*f8c0*/  FSEL R40, R15, -INF , !P6 ;  /* 0xff8000000f287808 */ /* 0x000fe40007000000 */
[C---:B------:R-:W-:Y:S02]  /*f8d0*/  ISETP.GE.AND P6, PT, R13.reuse, R243, PT ;  /* 0x000000f30d00720c */ /* 0x040fe40003fc6270 */
[C---:B------:R-:W-:Y:S02]  /*f8e0*/  ISETP.GE.AND P4, PT, R13.reuse, R244, PT ;  /* 0x000000f40d00720c */ /* 0x040fe40003f86270 */
[----:B------:R-:W-:Y:S02]  /*f8f0*/  ISETP.GE.AND P5, PT, R13, R245, PT ;  /* 0x000000f50d00720c */ /* 0x000fe40003fa6270 */
[----:B------:R-:W-:Y:S02]  /*f900*/  FSEL R41, R41, -INF , !P0 ;  /* 0xff80000029297808 */ /* 0x000fe40004000000 */
[----:B------:R-:W-:-:S02]  /*f910*/  ISETP.GT.AND P0, PT, R3, R11, PT ;  /* 0x0000000b0300720c */ /* 0x000fc40003f04270 */
[----:B------:R-:W-:Y:S02]  /*f920*/  FSEL R13, R60, -INF , !P3 ;  /* 0xff8000003c0d7808 */ /* 0x000fe40005800000 */
[----:B------:R-:W-:Y:S02]  /*f930*/  ISETP.GE.AND P3, PT, R11, R242, PT ;  /* 0x000000f20b00720c */ /* 0x000fe40003f66270 */
[----:B------:R-:W-:Y:S02]  /*f940*/  FSEL R39, R0, -INF , !P6 ;  /* 0xff80000000277808 */ /* 0x000fe40007000000 */
[----:B------:R-:W-:Y:S02]  /*f950*/  FSEL R42, R47, -INF , !P4 ;  /* 0xff8000002f2a7808 */ /* 0x000fe40006000000 */
[----:B------:R-:W-:Y:S02]  /*f960*/  FSEL R2, R230, -INF , !P0 ;  /* 0xff800000e6027808 */ /* 0x000fe40004000000 */
[----:B------:R-:W-:-:S02]  /*f970*/  ISETP.GE.AND P6, PT, R11, R243, PT ;  /* 0x000000f30b00720c */ /* 0x000fc40003fc6270 */
[----:B------:R-:W-:Y:S02]  /*f980*/  FSEL R47, R235, -INF , !P5 ;  /* 0xff800000eb2f7808 */ /* 0x000fe40006800000 */
[----:B------:R-:W-:Y:S02]  /*f990*/  ISETP.GE.AND P0, PT, R11, R245, PT ;  /* 0x000000f50b00720c */ /* 0x000fe40003f06270 */
[----:B------:R-:W-:Y:S02]  /*f9a0*/  FSEL R143, R46, -INF , !P3 ;  /* 0xff8000002e8f7808 */ /* 0x000fe40005800000 */
[-C--:B------:R-:W-:Y:S02]  /*f9b0*/  ISETP.GT.AND P5, PT, R241, R10.reuse, PT ;  /* 0x0000000af100720c */ /* 0x080fe40003fa4270 */
[----:B------:R-:W-:Y:S02]  /*f9c0*/  ISETP.GT.AND P3, PT, R3, R10, PT ;  /* 0x0000000a0300720c */ /* 0x000fe40003f64270 */
[----:B------:R-:W-:-:S02]  /*f9d0*/  ISETP.GE.AND P4, PT, R11, R244, PT ;  /* 0x000000f40b00720c */ /* 0x000fc40003f86270 */
[----:B------:R-:W-:Y:S02]  /*f9e0*/  FSEL R250, R13, -INF , !P6 ;  /* 0xff8000000dfa7808 */ /* 0x000fe40007000000 */
[----:B------:R-:W-:Y:S02]  /*f9f0*/  FSEL R208, R2, -INF , !P0 ;  /* 0xff80000002d07808 */ /* 0x000fe40004000000 */
[----:B------:R-:W-:Y:S02]  /*fa00*/  FSEL R0, R61, -INF , !P5 ;  /* 0xff8000003d007808 */ /* 0x000fe40006800000 */
[C---:B------:R-:W-:Y:S02]  /*fa10*/  ISETP.GE.AND P6, PT, R10.reuse, R243, PT ;  /* 0x000000f30a00720c */ /* 0x040fe40003fc6270 */
[----:B------:R-:W-:Y:S02]  /*fa20*/  FSEL R2, R231, -INF , !P3 ;  /* 0xff800000e7027808 */ /* 0x000fe40005800000 */
[----:B------:R-:W-:-:S02]  /*fa30*/  ISETP.GE.AND P5, PT, R10, R245, PT ;  /* 0x000000f50a00720c */ /* 0x000fc40003fa6270 */
[----:B------:R-:W-:Y:S02]  /*fa40*/  ISETP.GT.AND P3, PT, R241, R9, PT ;  /* 0x00000009f100720c */ /* 0x000fe40003f64270 */
[----:B------:R-:W-:Y:S02]  /*fa50*/  FSEL R54, R54, -INF , !P4 ;  /* 0xff80000036367808 */ /* 0x000fe40006000000 */
[C---:B------:R-:W-:Y:S02]  /*fa60*/  ISETP.GE.AND P4, PT, R10.reuse, R244, PT ;  /* 0x000000f40a00720c */ /* 0x040fe40003f86270 */
[----:B------:R-:W-:Y:S02]  /*fa70*/  ISETP.GE.AND P0, PT, R10, R242, PT ;  /* 0x000000f20a00720c */ /* 0x000fe40003f06270 */
[----:B------:R-:W-:Y:S02]  /*fa80*/  FSEL R246, R0, -INF , !P6 ;  /* 0xff80000000f67808 */ /* 0x000fe40007000000 */
[----:B------:R-:W-:-:S02]  /*fa90*/  ISETP.GE.AND P6, PT, R9, R243, PT ;  /* 0x000000f30900720c */ /* 0x000fc40003fc6270 */
[----:B------:R-:W-:Y:S02]  /*faa0*/  FSEL R64, R2, -INF , !P5 ;  /* 0xff80000002407808 */ /* 0x000fe40006800000 */
[----:B------:R-:W-:Y:S02]  /*fab0*/  FSEL R10, R56, -INF , !P3 ;  /* 0xff800000380a7808 */ /* 0x000fe40005800000 */
[----:B------:R-:W-:Y:S02]  /*fac0*/  ISETP.GT.AND P5, PT, R241, R8, PT ;  /* 0x00000008f100720c */ /* 0x000fe40003fa4270 */
[----:B------:R-:W-:Y:S02]  /*fad0*/  FSEL R214, R45, -INF , !P0 ;  /* 0xff8000002dd67808 */ /* 0x000fe40004000000 */
[C---:B------:R-:W-:Y:S02]  /*fae0*/  ISETP.GE.AND P0, PT, R9.reuse, R244, PT ;  /* 0x000000f40900720c */ /* 0x040fe40003f06270 */
[----:B------:R-:W-:-:S02]  /*faf0*/  ISETP.GE.AND P3, PT, R9, R242, PT ;  /* 0x000000f20900720c */ /* 0x000fc40003f66270 */
[----:B------:R-:W-:Y:S02]  /*fb00*/  FSEL R239, R10, -INF , !P6 ;  /* 0xff8000000aef7808 */ /* 0x000fe40007000000 */
[----:B------:R-:W-:Y:S02]  /*fb10*/  FSEL R0, R57, -INF , !P5 ;  /* 0xff80000039007808 */ /* 0x000fe40006800000 */
[----:B------:R-:W-:Y:S02]  /*fb20*/  ISETP.GE.AND P6, PT, R8, R243, PT ;  /* 0x000000f30800720c */ /* 0x000fe40003fc6270 */
[----:B------:R-:W-:Y:S02]  /*fb30*/  FSEL R209, R53, -INF , !P4 ;  /* 0xff80000035d17808 */ /* 0x000fe40006000000 */
[----:B------:R-:W-:Y:S02]  /*fb40*/  ISETP.GT.AND P4, PT, R3, R9, PT ;  /* 0x000000090300720c */ /* 0x000fe40003f84270 */
        /* <DEDUP_REMOVED lines=9> */
[----:B------:R-:W-:Y:S02]  /*fbe0*/  FSEL R240, R134, -INF , !P0 ;  /* 0xff80000086f07808 */ /* 0x000fe40004000000 */
[C---:B------:R-:W-:Y:S02]  /*fbf0*/  ISETP.GE.AND P3, PT, R7.reuse, R243, PT ;  /* 0x000000f30700720c */ /* 0x040fe40003f66270 */
[----:B------:R-:W-:Y:S02]  /*fc00*/  ISETP.GE.AND P0, PT, R7, R244, PT ;  /* 0x000000f40700720c */ /* 0x000fe40003f06270 */
[----:B------:R-:W-:-:S02]  /*fc10*/  FSEL R0, R48, -INF , !P6 ;  /* 0xff80000030007808 */ /* 0x000fc40007000000 */
[----:B------:R-:W-:Y:S02]  /*fc20*/  ISETP.GT.AND P6, PT, R241, R6, PT ;  /* 0x00000006f100720c */ /* 0x000fe40003fc4270 */
[----:B------:R-:W-:Y:S02]  /*fc30*/  FSEL R212, R2, -INF , !P4 ;  /* 0xff80000002d47808 */ /* 0x000fe40006000000 */
        /* <DEDUP_REMOVED lines=8> */
[----:B------:R-:W-:Y:S01]  /*fcc0*/  ISETP.GT.AND P6, PT, R241, R5, PT ;  /* 0x00000005f100720c */ /* 0x000fe20003fc4270 */
[----:B------:R-:W-:Y:S01]  /*fcd0*/  STL [R1+0x20], R136 ;  /* 0x0000208801007387 */ /* 0x000fe20000100800 */
[----:B------:R-:W-:-:S02]  /*fce0*/  ISETP.GE.AND P3, PT, R7, R242, PT ;  /* 0x000000f20700720c */ /* 0x000fc40003f66270 */
[----:B------:R-:W-:Y:S01]  /*fcf0*/  FSEL R28, R219, -INF , !P0 ;  /* 0xff800000db1c7808 */ /* 0x000fe20004000000 */
[----:B------:R1:W-:Y:S01]  /*fd00*/  STL [R1+0x24], R2 ;  /* 0x0000240201007387 */ /* 0x0003e20000100800 */
[----:B------:R-:W-:Y:S02]  /*fd10*/  ISETP.GE.AND P0, PT, R5, R243, PT ;  /* 0x000000f30500720c */ /* 0x000fe40003f06270 */
[----:B------:R-:W-:-:S05]  /*fd20*/  FSEL R45, R216, -INF , !P3 ;  /* 0xff800000d82d7808 */ /* 0x000fca0005800000 */
[----:B------:R4:W-:Y:S04]  /*fd30*/  STL [R1+0x14], R45 ;  /* 0x0000142d01007387 */ /* 0x0009e80000100800 */
[----:B------:R4:W-:Y:S04]  /*fd40*/  STL [R1+0x1c], R48 ;  /* 0x00001c3001007387 */ /* 0x0009e80000100800 */
[----:B------:R4:W-:Y:S01]  /*fd50*/  STL [R1+0x10], R46 ;  /* 0x0000102e01007387 */ /* 0x0009e20000100800 */
[----:B-1----:R-:W-:-:S04]  /*fd60*/  FSEL R2, R36, -INF , !P6 ;  /* 0xff80000024027808 */ /* 0x002fc80007000000 */
[----:B------:R-:W-:-:S05]  /*fd70*/  FSEL R2, R2, -INF , !P0 ;  /* 0xff80000002027808 */ /* 0x000fca0004000000 */
[----:B------:R4:W-:Y:S01]  /*fd80*/  STL [R1+0x18], R2 ;  /* 0x0000180201007387 */ /* 0x0009e20000100800 */
[----:B---3--:R-:W-:Y:S01]  /*fd90*/  FMNMX3.FTZ R0, R232, R20, R19, !PT ;  /* 0x00000014e8007276 */ /* 0x008fe20007810013 */
[----:B------:R-:W-:Y:S01]  /*fda0*/  UIADD3 UR20, UPT, UPT, UR19, -0x3, URZ ;  /* 0xfffffffd13147890 */ /* 0x000fe2000fffe0ff */
[----:B------:R-:W-:Y:S02]  /*fdb0*/  ISETP.GE.AND P4, PT, R8, R242, PT ;  /* 0x000000f20800720c */ /* 0x000fe40003f86270 */
[----:B------:R-:W-:Y:S01]  /*fdc0*/  FMNMX3.FTZ R0, R0, R18, R17, !PT ;  /* 0x0000001200007276 */ /* 0x000fe20007810011 */
[----:B------:R-:W-:Y:S01]  /*fdd0*/  UISETP.GT.U32.AND UP1, UPT, UR20, UR14, UPT ;  /* 0x0000000e1400728c */ /* 0x000fe2000bf24070 */
[----:B------:R-:W-:Y:S02]  /*fde0*/  FSEL R248, R221, -INF , !P4 ;  /* 0xff800000ddf87808 */ /* 0x000fe40006000000 */
[----:B------:R-:W-:Y:S02]  /*fdf0*/  FMNMX3.FTZ R0, R0, R62, R44, !PT ;  /* 0x0000003e00007276 */ /* 0x000fe4000781002c */
[----:B------:R-:W-:-:S02]  /*fe00*/  ISETP.GT.AND P4, PT, R3, R7, PT ;  /* 0x000000070300720c */ /* 0x000fc40003f84270 */
[----:B------:R-:W-:Y:S02]  /*fe10*/  ISETP.GE.AND P3, PT, R6, R244, PT ;  /* 0x000000f40600720c */ /* 0x000fe40003f66270 */
[----:B------:R-:W-:Y:S02]  /*fe20*/  ISETP.GT.AND P6, PT, R241, R4, PT ;  /* 0x00000004f100720c */ /* 0x000fe40003fc4270 */
[----:B------:R-:W-:Y:S02]  /*fe30*/  ISETP.GE.AND P0, PT, R5, R244, PT ;  /* 0x000000f40500720c */ /* 0x000fe40003f06270 */
[----:B------:R-:W-:Y:S02]  /*fe40*/  FMNMX3.FTZ R0, R0, R40, R39, !PT ;  /* 0x0000002800007276 */ /* 0x000fe40007810027 */
[----:B------:R-:W-:Y:S02]  /*fe50*/  FSEL R31, R218, -INF , !P4 ;  /* 0xff800000da1f7808 */ /* 0x000fe40006000000 */
[----:B------:R-:W-:-:S02]  /*fe60*/  FSEL R53, R135, -INF , !P3 ;  /* 0xff80000087357808 */ /* 0x000fc40005800000 */
[----:B------:R-:W-:Y:S02]  /*fe70*/  FSEL R24, R37, -INF , !P6 ;  /* 0xff80000025187808 */ /* 0x000fe40007000000 */
[-C--:B------:R-:W-:Y:S02]  /*fe80*/  ISETP.GE.AND P5, PT, R8, R245.reuse, PT ;  /* 0x000000f50800720c */ /* 0x080fe40003fa6270 */
[-C--:B------:R-:W-:Y:S02]  /*fe90*/  ISETP.GE.AND P4, PT, R7, R245.reuse, PT ;  /* 0x000000f50700720c */ /* 0x080fe40003f86270 */
[----:B------:R-:W-:Y:S02]  /*fea0*/  ISETP.GE.AND P3, PT, R6, R245, PT ;  /* 0x000000f50600720c */ /* 0x000fe40003f66270 */
[----:B------:R-:W-:Y:S02]  /*feb0*/  FSEL R65, R142, -INF , !P0 ;  /* 0xff8000008e417808 */ /* 0x000fe40004000000 */
[----:B------:R-:W-:-:S02]  /*fec0*/  ISETP.GE.AND P6, PT, R4, R243, PT ;  /* 0x000000f30400720c */ /* 0x000fc40003fc6270 */
[----:B--2---:R-:W-:Y:S02]  /*fed0*/  FMNMX3.FTZ R13, R213, R29, R23, !PT ;  /* 0x0000001dd50d7276 */ /* 0x004fe40007810017 */
[----:B------:R-:W-:Y:S01]  /*fee0*/  FMNMX3.FTZ R16, R0, R250, R246, !PT ;  /* 0x000000fa00107276 */ /* 0x000fe200078100f6 */
[----:B----4-:R-:W-:Y:S08]  /*fef0*/  BRA.U !UP1, `(.L_x_550) ;  /* 0x0000000109ac7547 */ /* 0x010ff0000b800000 */
        /* <DEDUP_REMOVED lines=10> */
[----:B------:R-:W-:Y:S01]  /*ffa0*/  IMAD.U32 R10, RZ, RZ, UR23 ;  /* 0x00000017ff0a7e24 */ /* 0x000fe2000f8e00ff */
[----:B------:R-:W-:-:S04]  /*ffb0*/  UIADD3 UR38, UP0, UPT, UR38, UR23, URZ ;  /* 0x0000001726267290 */ /* 0x000fc8000ff1e0ff */
[----:B------:R-:W-:Y:S02]  /*ffc0*/  UIADD3.X UR37, UPT, UPT, UR37, UR21, URZ, UP0, !UPT ;  /* 0x0000001525257290 */ /* 0x000fe400087fe4ff */
[----:B------:R-:W-:Y:S01]  /*ffd0*/  IMAD.U32 R8, RZ, RZ, UR38 ;  /* 0x00000026ff087e24 */ /* 0x000fe2000f8e00ff */
[----:B--2---:R-:W-:-:S04]  /*ffe0*/  LEA R14, P0, R14, R233, 0x7 ;  /* 0x000000e90e0e7211 */ /* 0x004fc800078038ff */
[-C--:B---3--:R-:W-:Y:S01]  /*fff0*/  LEA.HI.X R15, R2, R226.reuse, R0, 0x7, P0 ;  /* 0x000000e2020f7211 */ /* 0x088fe200000f3c00 */
[----:B------:R-:W-:Y:S01]  /*10000*/  IMAD.U32 R0, RZ, RZ, UR21 ;  /* 0x00000015ff007e24 */ /* 0x000fe2000f8e00ff */
[----:B------:R-:W-:Y:S01]  /*10010*/  MOV R2, UR23 ;  /* 0x0000001700027c02 */ /* 0x000fe20008000f00 */
[----:B------:R-:W-:Y:S01]  /*10020*/  ULEA UR23, UP0, UR12, UR23, 0x5 ;  /* 0x000000170c177291 */ /* 0x000fe2000f8028ff */
[-C--:B------:R-:W-:Y:S01]  /*10030*/  LEA R10, P0, R10, R233.reuse, 0x1 ;  /* 0x000000e90a0a7211 */ /* 0x080fe200078008ff */
[----:B------:R-:W-:Y:S01]  /*10040*/  @!PT LDS RZ, [RZ] ;  /* 0x00000000fffff984 */ /* 0x000fe20000000800 */
[----:B------:R-:W-:Y:S01]  /*10050*/  @!PT LDS RZ, [RZ] ;  /* 0x00000000fffff984 */ /* 0x000fe20000000800 */
[----:B------:R-:W-:Y:S01]  /*10060*/  @!PT LDS RZ, [RZ] ;  /* 0x00000000fffff984 */ /* 0x000fe20000000800 */
[----:B------:R1:W-:Y:S02]  /*10070*/  LDGSTS.E.BYPASS.LTC128B.128 [R12+0x8000], desc[UR16][R14.64] ;  /* 0x080000000e0c7fae */ /* 0x0003e4000b981a10 */
[----:B------:R-:W-:Y:S01]  /*10080*/  ULEA.HI.X UR12, UR12, UR21, UR13, 0x5, UP0 ;  /* 0x000000150c0c7291 */ /* 0x000fe200080f2c0d */
[-C--:B------:R-:W-:Y:S01]  /*10090*/  LEA.HI.X R11, R2, R226.reuse, R0, 0x1, P0 ;  /* 0x000000e2020b7211 */ /* 0x080fe200000f0c00 */
[----:B------:R-:W-:Y:S01]  /*100a0*/  IMAD.U32 R0, RZ, RZ, UR37 ;  /* 0x00000025ff007e24 */ /* 0x000fe2000f8e00ff */
[----:B------:R-:W-:Y:S01]  /*100b0*/  MOV R2, UR38 ;  /* 0x0000002600027c02 */ /* 0x000fe20008000f00 */
[----:B------:R-:W-:Y:S01]  /*100c0*/  IMAD.U32 R6, RZ, RZ, UR23 ;  /* 0x00000017ff067e24 */ /* 0x000fe2000f8e00ff */
[-C--:B------:R-:W-:Y:S01]  /*100d0*/  LEA R8, P0, R8, R233.reuse, 0x1 ;  /* 0x000000e908087211 */ /* 0x080fe200078008ff */
[----:B------:R1:W-:Y:S03]  /*100e0*/  LDGSTS.E.BYPASS.LTC128B.128 [R12+0xa000], desc[UR16][R14.64+0x80] ;  /* 0x0a0000800e0c7fae */ /* 0x0003e6000b981a10 */
[----:B------:R-:W-:Y:S01]  /*100f0*/  LEA.HI.X R9, R2, R226, R0, 0x1, P0 ;  /* 0x000000e202097211 */ /* 0x000fe200000f0c00 */
[----:B------:R-:W-:Y:S01]  /*10100*/  IMAD.U32 R0, RZ, RZ, UR12 ;  /* 0x0000000cff007e24 */ /* 0x000fe2000f8e00ff */
[----:B------:R-:W-:Y:S01]  /*10110*/  MOV R2, UR23 ;  /* 0x0000001700027c02 */ /* 0x000fe20008000f00 */
[----:B------:R1:W-:Y:S01]  /*10120*/  LDGSTS.E.BYPASS.LTC128B.128 [R12+0x8800], desc[UR16][R10.64] ;  /* 0x088000000a0c7fae */ /* 0x0003e2000b981a10 */
[----:B------:R-:W-:-:S03]  /*10130*/  LEA R6, P0, R6, R233, 0x1 ;  /* 0x000000e906067211 */ /* 0x000fc600078008ff */
[----:B------:R1:W-:Y:S01]  /*10140*/  LDGSTS.E.BYPASS.LTC128B.128 [R12+0xa800], desc[UR16][R10.64+0x80] ;  /* 0x0a8000800a0c7fae */ /* 0x0003e2000b981a10 */
[----:B------:R-:W-:-:S03]  /*10150*/  LEA.HI.X R7, R2, R226, R0, 0x1, P0 ;  /* 0x000000e202077211 */ /* 0x000fc600000f0c00 */
[----:B------:R1:W-:Y:S04]  /*10160*/  LDGSTS.E.BYPASS.LTC128B.128 [R12+0x9000], desc[UR16][R8.64] ;  /* 0x09000000080c7fae */ /* 0x0003e8000b981a10 */
[----:B------:R1:W-:Y:S04]  /*10170*/  LDGSTS.E.BYPASS.LTC128B.128 [R12+0xb000], desc[UR16][R8.64+0x80] ;  /* 0x0b000080080c7fae */ /* 0x0003e8000b981a10 */
[----:B------:R1:W-:Y:S04]  /*10180*/  LDGSTS.E.BYPASS.LTC128B.128 [R12+0x9800], desc[UR16][R6.64] ;  /* 0x09800000060c7fae */ /* 0x0003e8000b981a10 */
[----:B------:R1:W-:Y:S04]  /*10190*/  LDGSTS.E.BYPASS.LTC128B.128 [R12+0xb800], desc[UR16][R6.64+0x80] ;  /* 0x0b800080060c7fae */ /* 0x0003e8000b981a10 */
[----:B------:R-:W0:Y:S02]  /*101a0*/  LDGDEPBAR ;  /* 0x00000000000079af */ /* 0x000e240000000000 */
.L_x_550:
[----:B------:R-:W-:Y:S01]  /*101b0*/  STL [R1+0x84], R243 ;  /* 0x000084f301007387 */ /* 0x000fe20000100800 */
[----:B-1----:R-:W-:Y:S01]  /*101c0*/  FMNMX3.FTZ R6, R16, R239, R227, !PT ;  /* 0x000000ef10067276 */ /* 0x002fe200078100e3 */
[----:B------:R-:W1:Y:S02]  /*101d0*/  LDCU UR12, c[0x0][0x45c] ;  /* 0x00008b80ff0c77ac */ /* 0x000e640008000800 */
[----:B------:R2:W-:Y:S04]  /*101e0*/  STL [R1+0x80], R241 ;  /* 0x000080f101007387 */ /* 0x0005e80000100800 */
[----:B--2---:R-:W2:Y:S01]  /*101f0*/  LDL.LU R241, [R1+0x18] ;  /* 0x0000180001f17983 */ /* 0x004ea20000300800 */
[----:B------:R-:W-:Y:S02]  /*10200*/  FMNMX3.FTZ R2, R13, R22, R21, !PT ;  /* 0x000000160d027276 */ /* 0x000fe40007810015 */
[----:B------:R-:W-:Y:S01]  /*10210*/  FMNMX3.FTZ R0, R252, R26, R25, !PT ;  /* 0x0000001afc007276 */ /* 0x000fe20007810019 */
[----:B------:R3:W-:Y:S01]  /*10220*/  STL [R1+0x7c], R237 ;  /* 0x00007ced01007387 */ /* 0x0007e20000100800 */
[----:B------:R-:W-:-:S02]  /*10230*/  FMNMX3.FTZ R2, R2, R67, R66, !PT ;  /* 0x0000004302027276 */ /* 0x000fc40007810042 */
[----:B------:R-:W-:Y:S01]  /*10240*/  FMNMX3.FTZ R0, R0, R32, R27, !PT ;  /* 0x0000002000007276 */ /* 0x000fe2000781001b */
[----:B------:R4:W-:Y:S01]  /*10250*/  STL [R1+0x78], R225 ;  /* 0x000078e101007387 */ /* 0x0009e20000100800 */
[----:B------:R-:W-:Y:S02]  /*10260*/  FMNMX3.FTZ R6, R6, R136, R48, !PT ;  /* 0x0000008806067276 */ /* 0x000fe40007810030 */
[----:B------:R-:W-:Y:S01]  /*10270*/  FMNMX3.FTZ R2, R2, R43, R42, !PT ;  /* 0x0000002b02027276 */ /* 0x000fe2000781002a */
[----:B------:R-:W-:Y:S01]  /*10280*/  STL [R1+0x74], R224 ;  /* 0x000074e001007387 */ /* 0x000fe20000100800 */
[----:B------:R-:W-:Y:S02]  /*10290*/  FMNMX3.FTZ R0, R0, R137, R132, !PT ;  /* 0x0000008900007276 */ /* 0x000fe40007810084 */
[----:B------:R-:W-:Y:S02]  /*102a0*/  ISETP.GT.AND P0, PT, R3, R5, PT ;  /* 0x000000050300720c */ /* 0x000fe40003f04270 */
[----:B---3--:R-:W-:-:S02]  /*102b0*/  FSEL R237, R24, -INF , !P6 ;  /* 0xff80000018ed7808 */ /* 0x008fc40007000000 */
[----:B------:R-:W-:Y:S02]  /*102c0*/  ISETP.GE.AND P6, PT, R5, R242, PT ;  /* 0x000000f20500720c */ /* 0x000fe40003fc6270 */
[----:B----4-:R-:W-:Y:S02]  /*102d0*/  MOV R225, R214 ;  /* 0x000000d600e17202 */ /* 0x010fe40000000f00 */
[----:B------:R-:W-:Y:S02]  /*102e0*/  FSEL R16, R51, -INF , !P6 ;  /* 0xff80000033107808 */ /* 0x000fe40007000000 */
[----:B------:R-:W-:Y:S01]  /*102f0*/  ISETP.GE.AND P6, PT, R4, R244, PT ;  /* 0x000000f40400720c */ /* 0x000fe20003fc6270 */
[----:B--2---:R-:W-:Y:S01]  /*10300*/  STL [R1+0x8c], R241 ;  /* 0x00008cf101007387 */ /* 0x004fe20000100800 */
[----:B------:R-:W-:Y:S02]  /*10310*/  FMNMX3.FTZ R135, R6, R241, R237, !PT ;  /* 0x000000f106877276 */ /* 0x000fe400078100ed */
[----:B------:R-:W-:Y:S01]  /*10320*/  FMNMX3.FTZ R6, R2, R54, R209, !PT ;  /* 0x0000003602067276 */ /* 0x000fe200078100d1 */
[----:B------:R-:W-:Y:S04]  /*10330*/  STL [R1+0x88], R237 ;  /* 0x000088ed01007387 */ /* 0x000fe80000100800 */
[----:B------:R2:W-:Y:S01]  /*10340*/  STL [R1+0x90], R244 ;  /* 0x000090f401007387 */ /* 0x0005e20000100800 */
[----:B------:R-:W-:-:S02]  /*10350*/  FSEL R60, R58, -INF , !P6 ;  /* 0xff8000003a3c7808 */ /* 0x000fc40007000000 */
[----:B------:R-:W-:Y:S01]  /*10360*/  FSEL R226, R30, -INF , !P5 ;  /* 0xff8000001ee27808 */ /* 0x000fe20006800000 */
[----:B------:R-:W-:Y:S04]  /*10370*/  SHFL.BFLY PT, R7, R135, 0x2, 0x1f ;  /* 0x0c401f0087077f89 */ /* 0x000fe800000e0000 */
[----:B--2---:R-:W2:Y:S01]  /*10380*/  LDL.LU R244, [R1+0x24] ;  /* 0x0000240001f47983 */ /* 0x004ea20000300800 */
[----:B------:R-:W-:Y:S02]  /*10390*/  FMNMX3.FTZ R2, R0, R52, R41, !PT ;  /* 0x0000003400027276 */ /* 0x000fe40007810029 */
[----:B------:R-:W-:Y:S02]  /*103a0*/  FMNMX3.FTZ R0, R247, R33, R34, !PT ;  /* 0x00000021f7007276 */ /* 0x000fe40007810022 */
[----:B------:R-:W-:-:S02]  /*103b0*/  FMNMX3.FTZ R6, R6, R249, R240, !PT ;  /* 0x000000f906067276 */ /* 0x000fc400078100f0 */
[----:B------:R-:W-:Y:S02]  /*103c0*/  FMNMX3.FTZ R0, R0, R35, R38, !PT ;  /* 0x0000002300007276 */ /* 0x000fe40007810026 */
[----:B------:R-:W-:Y:S02]  /*103d0*/  FMNMX3.FTZ R2, R2, R143, R225, !PT ;  /* 0x0000008f02027276 */ /* 0x000fe400078100e1 */
[----:B------:R-:W-:Y:S02]  /*103e0*/  FMNMX3.FTZ R0, R0, R138, R133, !PT ;  /* 0x0000008a00007276 */ /* 0x000fe40007810085 */
[----:B------:R-:W-:Y:S02]  /*103f0*/  ISETP.GE.AND P6, PT, R4, R242, PT ;  /* 0x000000f20400720c */ /* 0x000fe40003fc6270 */
[----:B------:R-:W-:Y:S02]  /*10400*/  FMNMX3.FTZ R2, R2, R251, R248, !PT ;  /* 0x000000fb02027276 */ /* 0x000fe400078100f8 */
[----:B------:R-:W-:-:S02]  /*10410*/  FMNMX3.FTZ R0, R0, R63, R47, !PT ;  /* 0x0000003f00007276 */ /* 0x000fc4000781002f */
[----:B------:R-:W-:Y:S02]  /*10420*/  FSEL R49, R59, -INF , !P6 ;  /* 0xff8000003b317808 */ /* 0x000fe40007000000 */
[----:B------:R-:W-:Y:S02]  /*10430*/  FMNMX3.FTZ R2, R2, R45, R46, !PT ;  /* 0x0000002d02027276 */ /* 0x000fe4000781002e */
[----:B------:R-:W-:Y:S02]  /*10440*/  ISETP.GT.AND P5, PT, R3, R4, PT ;  /* 0x000000040300720c */ /* 0x000fe40003fa4270 */
[----:B------:R-:W-:Y:S02]  /*10450*/  FMNMX3.FTZ R0, R0, R208, R64, !PT ;  /* 0x000000d000007276 */ /* 0x000fe40007810040 */
[----:B------:R-:W-:Y:S02]  /*10460*/  FMNMX3.FTZ R2, R2, R16, R49, !PT ;  /* 0x0000001002027276 */ /* 0x000fe40007810031 */
[----:B------:R-:W-:-:S02]  /*10470*/  FSEL R8, R210, -INF , !P0 ;  /* 0xff800000d2087808 */ /* 0x000fc40004000000 */
[-C--:B------:R-:W-:Y:S02]  /*10480*/  ISETP.GE.AND P0, PT, R5, R245.reuse, PT ;  /* 0x000000f50500720c */ /* 0x080fe40003f06270 */
[----:B------:R-:W-:Y:S02]  /*10490*/  ISETP.GE.AND P6, PT, R4, R245, PT ;  /* 0x000000f50400720c */ /* 0x000fe40003fc6270 */
[----:B------:R-:W-:Y:S02]  /*104a0*/  FSEL R3, R211, -INF , !P5 ;  /* 0xff800000d3037808 */ /* 0x000fe40006800000 */
[----:B------:R-:W-:Y:S02]  /*104b0*/  FSEL R48, R31, -INF , !P4 ;  /* 0xff8000001f307808 */ /* 0x000fe40006000000 */
[----:B------:R-:W-:Y:S02]  /*104c0*/  FSEL R24, R28, -INF , !P3 ;  /* 0xff8000001c187808 */ /* 0x000fe40005800000 */
[----:B------:R-:W-:Y:S01]  /*104d0*/  FMNMX3.FTZ R0, R0, R212, R226, !PT ;  /* 0x000000d400007276 */ /* 0x000fe200078100e2 */
[----:B------:R-:W3:Y:S01]  /*104e0*/  SHFL.BFLY PT, R5, R2, 0x2, 0x1f ;  /* 0x0c401f0002057f89 */ /* 0x000ee200000e0000 */
[----:B------:R-:W-:-:S02]  /*104f0*/  FSEL R37, R8, -INF , !P0 ;  /* 0xff80000008257808 */ /* 0x000fc40004000000 */
[----:B------:R-:W-:Y:S02]  /*10500*/  FSEL R241, R3, -INF , !P6 ;  /* 0xff80000003f17808 */ /* 0x000fe40007000000 */
[----:B------:R-:W-:-:S04]  /*10510*/  FMNMX3.FTZ R0, R0, R48, R24, !PT ;  /* 0x0000003000007276 */ /* 0x000fc80007810018 */
[----:B------:R-:W-:Y:S01]  /*10520*/  FMNMX3.FTZ R0, R0, R37, R241, !PT ;  /* 0x0000002500007276 */ /* 0x000fe200078100f1 */
[----:B--2---:R-:W-:Y:S01]  /*10530*/  STL [R1+0x94], R244 ;  /* 0x000094f401007387 */ /* 0x004fe20000100800 */
[----:B------:R-:W-:-:S03]  /*10540*/  FMNMX3.FTZ R6, R6, R244, R53, !PT ;  /* 0x000000f406067276 */ /* 0x000fc60007810035 */
[----:B------:R-:W-:Y:S01]  /*10550*/  STL [R1+0x98], R242 ;  /* 0x000098f201007387 */ /* 0x000fe20000100800 */
[----:B------:R-:W-:-:S03]  /*10560*/  FMNMX3.FTZ R134, R6, R65, R60, !PT ;  /* 0x0000004106867276 */ /* 0x000fc6000781003c */
[----:B------:R-:W2:Y:S01]  /*10570*/  LDL.LU R10, [R1+0x30] ;  /* 0x00003000010a7983 */ /* 0x000ea20000300800 */
[----:B---3--:R-:W-:Y:S02]  /*10580*/  FMNMX.FTZ R2, R2, R5, !PT ;  /* 0x0000000502027209 */ /* 0x008fe40007810000 */
[----:B------:R-:W-:Y:S01]  /*10590*/  FMNMX.FTZ R135, R135, R7, !PT ;  /* 0x0000000787877209 */ /* 0x000fe20007810000 */
[----:B------:R-:W3:Y:S04]  /*105a0*/  SHFL.BFLY PT, R6, R134, 0x2, 0x1f ;  /* 0x0c401f0086067f89 */ /* 0x000ee800000e0000 */
[----:B------:R-:W4:Y:S04]  /*105b0*/  SHFL.BFLY PT, R3, R0, 0x2, 0x1f ;  /* 0x0c401f0000037f89 */ /* 0x000f2800000e0000 */
[----:B------:R-:W1:Y:S04]  /*105c0*/  SHFL.BFLY PT, R136, R2, 0x1, 0x1f ;  /* 0x0c201f0002887f89 */ /* 0x000e6800000e0000 */
[----:B------:R-:W1:Y:S04]  /*105d0*/  SHFL.BFLY PT, R4, R135, 0x1, 0x1f ;  /* 0x0c201f0087047f89 */ /* 0x000e6800000e0000 */
[----:B------:R-:W-:Y:S04]  /*105e0*/  STL [R1+0x9c], R245 ;  /* 0x00009cf501007387 */ /* 0x000fe80000100800 */
[----:B------:R-:W-:Y:S01]  /*105f0*/  STL [R1+0xa0], R241 ;  /* 0x0000a0f101007387 */ /* 0x000fe20000100800 */
[----:B---3--:R-:W-:-:S02]  /*10600*/  FMNMX.FTZ R134, R134, R6, !PT ;  /* 0x0000000686867209 */ /* 0x008fc40007810000 */
[----:B----4-:R-:W-:-:S03]  /*10610*/  FMNMX.FTZ R0, R0, R3, !PT ;  /* 0x0000000300007209 */ /* 0x010fc60007810000 */
[----:B------:R-:W3:Y:S01]  /*10620*/  SHFL.BFLY PT, R6, R134, 0x1, 0x1f ;  /* 0x0c201f0086067f89 */ /* 0x000ee200000e0000 */
[----:B-1----:R-:W-:-:S03]  /*10630*/  FMNMX.FTZ R136, R2, R136, !PT ;  /* 0x0000008802887209 */ /* 0x002fc60007810000 */
[----:B------:R-:W1:Y:S01]  /*10640*/  SHFL.BFLY PT, R139, R0, 0x1, 0x1f ;  /* 0x0c201f00008b7f89 */ /* 0x000e6200000e0000 */
[----:B------:R-:W-:Y:S01]  /*10650*/  FMNMX.FTZ R135, R135, R4, !PT ;  /* 0x0000000487877209 */ /* 0x000fe20007810000 */
[C---:B------:R-:W-:Y:S01]  /*10660*/  FMUL.FTZ R28, R136.reuse, UR12 ;  /* 0x0000000c881c7c20 */ /* 0x040fe20008410000 */
[----:B------:R-:W-:Y:S02]  /*10670*/  FSETP.NEU.FTZ.AND P3, PT, R136, -INF , PT ;  /* 0xff8000008800780b */ /* 0x000fe40003f7d000 */
[C---:B------:R-:W-:Y:S01]  /*10680*/  FSETP.NEU.FTZ.AND P5, PT, R135.reuse, -INF , PT ;  /* 0xff8000008700780b */ /* 0x040fe20003fbd000 */
[C---:B------:R-:W-:Y:S01]  /*10690*/  FMUL.FTZ R30, R135.reuse, UR12 ;  /* 0x0000000c871e7c20 */ /* 0x040fe20008410000 */
[----:B------:R-:W-:Y:S02]  /*106a0*/  FSEL R28, R28, RZ, P3 ;  /* 0x000000ff1c1c7208 */ /* 0x000fe40001800000 */
[----:B------:R-:W-:Y:S02]  /*106b0*/  FSEL R3, R135, RZ, P5 ;  /* 0x000000ff87037208 */ /* 0x000fe40002800000 */
[----:B------:R-:W-:-:S05]  /*106c0*/  FSEL R30, R30, RZ, P5 ;  /* 0x000000ff1e1e7208 */ /* 0x000fca0002800000 */
[--C-:B------:R-:W-:Y:S01]  /*106d0*/  FFMA.FTZ R17, R17, UR12, -R30.reuse ;  /* 0x0000000c11117c23 */ /* 0x100fe2000801081e */
[--C-:B------:R-:W-:Y:S01]  /*106e0*/  FFMA.FTZ R18, R18, UR12, -R30.reuse ;  /* 0x0000000c12127c23 */ /* 0x100fe2000801081e */
[----:B---3--:R-:W-:Y:S01]  /*106f0*/  FMNMX.FTZ R134, R134, R6, !PT ;  /* 0x0000000686867209 */ /* 0x008fe20007810000 */
[----:B------:R-:W-:Y:S01]  /*10700*/  FADD.FTZ R6, R232, -R3 ;  /* 0x80000003e8067221 */ /* 0x000fe20000010000 */
[----:B------:R-:W-:Y:S01]  /*10710*/  MUFU.EX2 R244, R17 ;  /* 0x0000001100f47308 */ /* 0x000fe20000000800 */
[----:B------:R-:W-:Y:S01]  /*10720*/  FFMA.FTZ R20, R20, UR12, -R30 ;  /* 0x0000000c14147c23 */ /* 0x000fe2000801081e */
[C---:B------:R-:W-:Y:S01]  /*10730*/  FSETP.NEU.FTZ.AND P4, PT, R134.reuse, -INF , PT ;  /* 0xff8000008600780b */ /* 0x040fe20003f9d000 */
[----:B------:R-:W-:Y:S01]  /*10740*/  FMUL.FTZ R31, R134, UR12 ;  /* 0x0000000c861f7c20 */ /* 0x000fe20008410000 */
[----:B-1----:R-:W-:Y:S01]  /*10750*/  FMNMX.FTZ R139, R0, R139, !PT ;  /* 0x0000008b008b7209 */ /* 0x002fe20007810000 */
[----:B------:R-:W-:Y:S01]  /*10760*/  FFMA.FTZ R0, R25, UR12, -R28 ;  /* 0x0000000c19007c23 */ /* 0x000fe2000801081c */
[----:B------:R-:W-:Y:S01]  /*10770*/  FSEL R5, R134, RZ, P4 ;  /* 0x000000ff86057208 */ /* 0x000fe20002000000 */
[----:B------:R-:W-:Y:S01]  /*10780*/  FFMA.FTZ R19, R19, UR12, -R30 ;  /* 0x0000000c13137c23 */ /* 0x000fe2000801081e */
[----:B------:R-:W-:Y:S01]  /*10790*/  FSEL R31, R31, RZ, P4 ;  /* 0x000000ff1f1f7208 */ /* 0x000fe20002000000 */
[----:B------:R1:W-:Y:S01]  /*107a0*/  MUFU.EX2 R242, R0 ;  /* 0x0000000000f27308 */ /* 0x0003e20000000800 */
[----:B------:R-:W-:Y:S01]  /*107b0*/  FSETP.NEU.FTZ.AND P0, PT, R139, -INF , PT ;  /* 0xff8000008b00780b */ /* 0x000fe20003f1d000 */
[----:B------:R-:W-:Y:S01]  /*107c0*/  FADD.FTZ R3, R213, -R5 ;  /* 0x80000005d5037221 */ /* 0x000fe20000010000 */
[----:B------:R-:W-:Y:S01]  /*107d0*/  FMUL.FTZ R6, R6, UR12 ;  /* 0x0000000c06067c20 */ /* 0x000fe20008410000 */
[--C-:B------:R-:W-:Y:S01]  /*107e0*/  FFMA.FTZ R2, R29, UR12, -R31.reuse ;  /* 0x0000000c1d027c23 */ /* 0x100fe2000801081f */
[----:B------:R-:W-:Y:S01]  /*107f0*/  FMUL.FTZ R29, R139, UR12 ;  /* 0x0000000c8b1d7c20 */ /* 0x000fe20008410000 */
[--C-:B------:R-:W-:Y:S01]  /*10800*/  FFMA.FTZ R21, R21, UR12, -R31.reuse ;  /* 0x0000000c15157c23 */ /* 0x100fe2000801081f */
[--C-:B------:R-:W-:Y:S01]  /*10810*/  FFMA.FTZ R23, R23, UR12, -R31.reuse ;  /* 0x0000000c17177c23 */ /* 0x100fe2000801081f */
[----:B------:R3:W-:Y:S01]  /*10820*/  MUFU.EX2 R243, R2 ;  /* 0x0000000200f37308 */ /* 0x0007e20000000800 */
[----:B------:R-:W-:Y:S01]  /*10830*/  FFMA.FTZ R22, R22, UR12, -R31 ;  /* 0x0000000c16167c23 */ /* 0x000fe2000801081f */
[----:B------:R-:W-:Y:S01]  /*10840*/  FSEL R29, R29, RZ, P0 ;  /* 0x000000ff1d1d7208 */ /* 0x000fe20000000000 */
[----:B------:R-:W-:Y:S01]  /*10850*/  FMUL.FTZ R3, R3, UR12 ;  /* 0x0000000c03037c20 */ /* 0x000fe20008410000 */
[----:B------:R-:W-:Y:S01]  /*10860*/  MUFU.EX2 R9, R21 ;  /* 0x0000001500097308 */ /* 0x000fe20000000800 */
[----:B-1----:R-:W-:-:S02]  /*10870*/  FFMA.FTZ R0, R27, UR12, -R28 ;  /* 0x0000000c1b007c23 */ /* 0x002fc4000801081c */
[----:B------:R-:W-:Y:S01]  /*10880*/  FFMA.FTZ R4, R34, UR12, -R29 ;  /* 0x0000000c22047c23 */ /* 0x000fe2000801081d */
[----:B------:R-:W-:Y:S04]  /*10890*/  MUFU.EX2 R45, R18 ;  /* 0x00000012002d7308 */ /* 0x000fe80000000800 */
[----:B------:R1:W-:Y:S01]  /*108a0*/  MUFU.EX2 R7, R0 ;  /* 0x0000000000077308 */ /* 0x0003e20000000800 */
[----:B---3--:R-:W-:-:S03]  /*108b0*/  FFMA.FTZ R2, R26, UR12, -R28 ;  /* 0x0000000c1a027c23 */ /* 0x008fc6000801081c */
[----:B------:R3:W-:Y:S04]  /*108c0*/  MUFU.EX2 R18, R4 ;  /* 0x0000000400127308 */ /* 0x0007e80000000800 */
[----:B------:R4:W-:Y:S04]  /*108d0*/  MUFU.EX2 R224, R2 ;  /* 0x0000000200e07308 */ /* 0x0009e80000000800 */
[----:B------:R-:W-:Y:S01]  /*108e0*/  MUFU.EX2 R237, R20 ;  /* 0x0000001400ed7308 */ /* 0x000fe20000000800 */
[----:B-1----:R-:W-:-:S03]  /*108f0*/  FFMA.FTZ R0, R35, UR12, -R29 ;  /* 0x0000000c23007c23 */ /* 0x002fc6000801081d */
[----:B------:R-:W1:Y:S01]  /*10900*/  MUFU.EX2 R46, R19 ;  /* 0x00000013002e7308 */ /* 0x000e620000000800 */
[----:B---3--:R-:W-:-:S03]  /*10910*/  FSEL R4, R139, RZ, P0 ;  /* 0x000000ff8b047208 */ /* 0x008fc60000000000 */
[----:B------:R-:W-:Y:S01]  /*10920*/  MUFU.EX2 R245, R0 ;  /* 0x0000000000f57308 */ /* 0x000fe20000000800 */
[----:B----4-:R-:W-:-:S03]  /*10930*/  FFMA.FTZ R2, R32, UR12, -R28 ;  /* 0x0000000c20027c23 */ /* 0x010fc6000801081c */
[----:B------:R-:W-:Y:S04]  /*10940*/  MUFU.EX2 R55, R23 ;  /* 0x0000001700377308 */ /* 0x000fe80000000800 */
[----:B------:R3:W-:Y:S01]  /*10950*/  MUFU.EX2 R17, R2 ;  /* 0x0000000200117308 */ /* 0x0007e20000000800 */
[----:B-1----:R-:W-:-:S03]  /*10960*/  F2FP.BF16.F32.PACK_AB R8, R46, R237 ;  /* 0x000000ed2e08723e */ /* 0x002fc600000010ff */
[----:B------:R-:W-:Y:S04]  /*10970*/  MUFU.EX2 R241, R22 ;  /* 0x0000001600f17308 */ /* 0x000fe80000000800 */
[----:B------:R-:W1:Y:S01]  /*10980*/  MUFU.EX2 R34, R6 ;  /* 0x0000000600227308 */ /* 0x000e620000000800 */
[----:B---3--:R-:W-:-:S03]  /*10990*/  FFMA.FTZ R2, R33, UR12, -R29 ;  /* 0x0000000c21027c23 */ /* 0x008fc6000801081d */
[----:B------:R-:W3:Y:S04]  /*109a0*/  MUFU.EX2 R33, R3 ;  /* 0x0000000300217308 */ /* 0x000ee80000000800 */
[----:B------:R4:W4:Y:S01]  /*109b0*/  MUFU.EX2 R238, R2 ;  /* 0x0000000200ee7308 */ /* 0x0009220000000800 */
[-C--:B-1----:R-:W-:Y:S01]  /*109c0*/  FMUL.FTZ R144, R144, R34.reuse ;  /* 0x0000002290907220 */ /* 0x082fe20000410000 */
[-C--:B------:R-:W-:Y:S01]  /*109d0*/  FMUL.FTZ R145, R145, R34.reuse ;  /* 0x0000002291917220 */ /* 0x080fe20000410000 */
[-C--:B------:R-:W-:Y:S01]  /*109e0*/  FMUL.FTZ R160, R160, R34.reuse ;  /* 0x00000022a0a07220 */ /* 0x080fe20000410000 */
[-C--:B------:R-:W-:Y:S01]  /*109f0*/  FMUL.FTZ R161, R161, R34.reuse ;  /* 0x00000022a1a17220 */ /* 0x080fe20000410000 */
[-C--:B------:R-:W-:Y:S01]  /*10a00*/  FMUL.FTZ R172, R172, R34.reuse ;  /* 0x00000022acac7220 */ /* 0x080fe20000410000 */
[-C--:B------:R-:W-:Y:S01]  /*10a10*/  FMUL.FTZ R173, R173, R34.reuse ;  /* 0x00000022adad7220 */ /* 0x080fe20000410000 */
[-C--:B------:R-:W-:Y:S01]  /*10a20*/  FMUL.FTZ R156, R156, R34.reuse ;  /* 0x000000229c9c7220 */ /* 0x080fe20000410000 */
[----:B------:R-:W-:Y:S01]  /*10a30*/  FMUL.FTZ R157, R157, R34 ;  /* 0x000000229d9d7220 */ /* 0x000fe20000410000 */
[-C--:B---3--:R-:W-:Y:S01]  /*10a40*/  FMUL.FTZ R146, R146, R33.reuse ;  /* 0x0000002192927220 */ /* 0x088fe20000410000 */
[-C--:B------:R-:W-:Y:S01]  /*10a50*/  FMUL.FTZ R147, R147, R33.reuse ;  /* 0x0000002193937220 */ /* 0x080fe20000410000 */
[-C--:B------:R-:W-:Y:S01]  /*10a60*/  FMUL.FTZ R162, R162, R33.reuse ;  /* 0x00000021a2a27220 */ /* 0x080fe20000410000 */
[-C--:B------:R-:W-:Y:S01]  /*10a70*/  FMUL.FTZ R163, R163, R33.reuse ;  /* 0x00000021a3a37220 */ /* 0x080fe20000410000 */
[----:B----4-:R-:W-:Y:S01]  /*10a80*/  FSEL R2, R136, RZ, P3 ;  /* 0x000000ff88027208 */ /* 0x010fe20001800000 */
[-C--:B------:R-:W-:Y:S01]  /*10a90*/  FMUL.FTZ R174, R174, R33.reuse ;  /* 0x00000021aeae7220 */ /* 0x080fe20000410000 */
[----:B------:R-:W-:Y:S01]  /*10aa0*/  F2FP.BF16.F32.PACK_AB R5, R18, R238 ;  /* 0x000000ee1205723e */ /* 0x000fe200000010ff */
[-C--:B------:R-:W-:Y:S01]  /*10ab0*/  FMUL.FTZ R175, R175, R33.reuse ;  /* 0x00000021afaf7220 */ /* 0x080fe20000410000 */
[----:B------:R-:W-:Y:S01]  /*10ac0*/  FMUL.FTZ R158, R158, R33 ;  /* 0x000000219e9e7220 */ /* 0x000fe20000410000 */
[----:B------:R-:W-:Y:S01]  /*10ad0*/  FADD.FTZ R0, R252, -R2 ;  /* 0x80000002fc007221 */ /* 0x000fe20000010000 */
[----:B------:R-:W-:Y:S01]  /*10ae0*/  FADD.FTZ R2, R247, -R4 ;  /* 0x80000004f7027221 */ /* 0x000fe20000010000 */
[----:B------:R-:W-:Y:S01]  /*10af0*/  MOV R247, R9 ;  /* 0x0000000900f77202 */ /* 0x000fe20000000f00 */
[----:B------:R-:W-:Y:S01]  /*10b00*/  FMUL.FTZ R159, R159, R33 ;  /* 0x000000219f9f7220 */ /* 0x000fe20000410000 */
[----:B------:R-:W-:Y:S01]  /*10b10*/  FMUL.FTZ R0, R0, UR12 ;  /* 0x0000000c00007c20 */ /* 0x000fe20008410000 */
[----:B------:R-:W-:Y:S01]  /*10b20*/  FMUL.FTZ R2, R2, UR12 ;  /* 0x0000000c02027c20 */ /* 0x000fe20008410000 */
[----:B------:R-:W-:Y:S01]  /*10b30*/  F2FP.BF16.F32.PACK_AB R9, R55, R243 ;  /* 0x000000f33709723e */ /* 0x000fe200000010ff */
[-C--:B------:R-:W-:Y:S01]  /*10b40*/  FMUL.FTZ R196, R196, R34.reuse ;  /* 0x00000022c4c47220 */ /* 0x080fe20000410000 */
[----:B------:R1:W3:Y:S01]  /*10b50*/  MUFU.EX2 R36, R0 ;  /* 0x0000000000247308 */ /* 0x0002e20000000800 */
[----:B------:R-:W-:Y:S01]  /*10b60*/  F2FP.BF16.F32.PACK_AB R11, R247, R241 ;  /* 0x000000f1f70b723e */ /* 0x000fe200000010ff */
[----:B------:R-:W-:Y:S01]  /*10b70*/  FMUL.FTZ R197, R197, R34 ;  /* 0x00000022c5c57220 */ /* 0x000fe20000410000 */
[----:B------:R-:W-:Y:S01]  /*10b80*/  F2FP.BF16.F32.PACK_AB R4, R242, R224 ;  /* 0x000000e0f204723e */ /* 0x000fe200000010ff */
[----:B------:R4:W4:Y:S01]  /*10b90*/  MUFU.EX2 R35, R2 ;  /* 0x0000000200237308 */ /* 0x0009220000000800 */
        /* <DEDUP_REMOVED lines=8> */
[----:B------:R-:W-:Y:S01]  /*10c20*/  FMUL.FTZ R178, R178, R33 ;  /* 0x00000021b2b27220 */ /* 0x000fe20000410000 */
[----:B-1----:R-:W-:Y:S01]  /*10c30*/  FFMA.FTZ R0, R38, UR12, -R29 ;  /* 0x0000000c26007c23 */ /* 0x002fe2000801081d */
[-C--:B---3--:R-:W-:Y:S01]  /*10c40*/  FMUL.FTZ R148, R148, R36.reuse ;  /* 0x0000002494947220 */ /* 0x088fe20000410000 */
[-C--:B------:R-:W-:Y:S01]  /*10c50*/  FMUL.FTZ R149, R149, R36.reuse ;  /* 0x0000002495957220 */ /* 0x080fe20000410000 */
[-C--:B------:R-:W-:Y:S01]  /*10c60*/  FMUL.FTZ R152, R152, R36.reuse ;  /* 0x0000002498987220 */ /* 0x080fe20000410000 */
[----:B------:R-:W1:Y:S01]  /*10c70*/  MUFU.EX2 R61, R0 ;  /* 0x00000000003d7308 */ /* 0x000e620000000800 */
[----:B----4-:R-:W-:Y:S01]  /*10c80*/  SEL R2, R236, 0xffffffe0, !P2 ;  /* 0xffffffe0ec027807 */ /* 0x010fe20005000000 */
        /* <DEDUP_REMOVED lines=13> */
[----:B------:R-:W-:Y:S01]  /*10d60*/  MOV R236, R209 ;  /* 0x000000d100ec7202 */ /* 0x000fe20000000f00 */
        /* <DEDUP_REMOVED lines=34> */
[----:B------:R-:W-:-:S02]  /*10f90*/  IMAD.MOV.U32 R3, RZ, RZ, R143 ;  /* 0x000000ffff037224 */ /* 0x000fc400078e008f */
        /* <DEDUP_REMOVED lines=52> */
[----:B--2---:R-:W-:-:S02]  /*112e0*/  LEA R56, R10, UR6, 0x1 ;  /* 0x000000060a387c11 */ /* 0x004fc4000f8e08ff */
[----:B------:R-:W-:-:S03]  /*112f0*/  F2FP.BF16.F32.PACK_AB R10, R244, R45 ;  /* 0x0000002df40a723e */ /* 0x000fc600000010ff */
[----:B------:R-:W2:Y:S04]  /*11300*/  LDSM.16.MT88.4 R12, [R56+0xc000] ;  /* 0x00c00000380c783b */ /* 0x000ea80000004200 */
[----:B--2---:R-:W-:Y:S01]  /*11310*/  HMMA.16816.F32.BF16 R228, R8, R12, R144 ;  /* 0x0000000c08e4723c */ /* 0x004fe20000041890 */
[----:B------:R-:W-:Y:S01]  /*11320*/  IMAD.MOV.U32 R145, RZ, RZ, R7 ;  /* 0x000000ffff917224 */ /* 0x000fe200078e0007 */
[----:B-1----:R-:W-:Y:S01]  /*11330*/  F2FP.BF16.F32.PACK_AB R7, R61, R245 ;  /* 0x000000f53d07723e */ /* 0x002fe200000010ff */
[----:B------:R-:W-:Y:S01]  /*11340*/  IMAD.MOV.U32 R144, RZ, RZ, R37 ;  /* 0x000000ffff907224 */ /* 0x000fe200078e0025 */
[----:B------:R-:W-:Y:S01]  /*11350*/  MOV R147, R49 ;  /* 0x0000003100937202 */ /* 0x000fe20000000f00 */
[----:B------:R-:W-:Y:S01]  /*11360*/  IMAD.IADD R37, R2, 0x1, R56 ;  /* 0x0000000102257824 */ /* 0x000fe200078e0238 */
[----:B------:R-:W-:-:S02]  /*11370*/  F2FP.BF16.F32.PACK_AB R6, R145, R17 ;  /* 0x000000119106723e */ /* 0x000fc400000010ff */
[----:B------:R-:W-:-:S05]  /*11380*/  MOV R146, R48 ;  /* 0x0000003000927202 */ /* 0x000fca0000000f00 */
[C---:B------:R-:W-:Y:S01]  /*11390*/  HMMA.16816.F32.BF16 R232, R4.reuse, R12, R148 ;  /* 0x0000000c04e8723c */ /* 0x040fe20000041894 */
[----:B------:R-:W-:Y:S01]  /*113a0*/  MOV R151, R18 ;  /* 0x0000001200977202 */ /* 0x000fe20000000f00 */
[----:B------:R-:W-:Y:S01]  /*113b0*/  IMAD.MOV.U32 R149, RZ, RZ, R16 ;  /* 0x000000ffff957224 */ /* 0x000fe200078e0010 */
[----:B------:R-:W-:Y:S02]  /*113c0*/  MOV R150, R17 ;  /* 0x0000001100967202 */ /* 0x000fe40000000f00 */
[----:B------:R-:W1:Y:S01]  /*113d0*/  LDSM.16.MT88.4 R16, [R37+0xc000] ;  /* 0x00c000002510783b */ /* 0x000e620000004200 */
[----:B------:R-:W-:Y:S02]  /*113e0*/  MOV R148, R212 ;  /* 0x000000d400947202 */ /* 0x000fe40000000f00 */
[----:B------:R-:W-:Y:S01]  /*113f0*/  HMMA.16816.F32.BF16 R48, R4, R14, R152 ;  /* 0x0000000e0430723c */ /* 0x000fe20000041898 */
[----:B------:R-:W-:Y:S02]  /*11400*/  MOV R154, R56 ;  /* 0x00000038009a7202 */ /* 0x000fe40000000f00 */
[----:B------:R-:W-:-:S02]  /*11410*/  MOV R155, R208 ;  /* 0x000000d0009b7202 */ /* 0x000fc40000000f00 */
[C---:B------:R-:W-:Y:S01]  /*11420*/  IADD3 R0, PT, PT, R154.reuse, 0xc000, RZ ;  /* 0x0000c0009a007810 */ /* 0x040fe20007ffe0ff */
[----:B------:R-:W-:Y:S02]  /*11430*/  VIADD R32, R154, 0xc040 ;  /* 0x0000c0409a207836 */ /* 0x000fe40000000000 */
[----:B------:R-:W-:Y:S01]  /*11440*/  HMMA.16816.F32.BF16 R212, R8, R14, R156 ;  /* 0x0000000e08d4723c */ /* 0x000fe2000004189c */
[----:B------:R-:W-:Y:S01]  /*11450*/  @P1 IADD3 R32, PT, PT, R0, -0x40, RZ ;  /* 0xffffffc000201810 */ /* 0x000fe20007ffe0ff */
[----:B------:R-:W-:-:S03]  /*11460*/  FFMA.FTZ R0, R62, UR12, -R30 ;  /* 0x0000000c3e007c23 */ /* 0x000fc6000801081e */
[----:B------:R-:W-:Y:S01]  /*11470*/  IADD3 R38, PT, PT, R2, R32, RZ ;  /* 0x0000002002267210 */ /* 0x000fe20007ffe0ff */
[----:B------:R-:W2:Y:S01]  /*11480*/  LDSM.16.MT88.4 R12, [R32] ;  /* 0x00000000200c783b */ /* 0x000ea20000004200 */
[----:B------:R-:W-:-:S03]  /*11490*/  FFMA.FTZ R2, R44, UR12, -R30 ;  /* 0x0000000c2c027c23 */ /* 0x000fc6000801081e */
[----:B------:R-:W3:Y:S04]  /*114a0*/  LDSM.16.MT88.4 R20, [R32+0x2000] ;  /* 0x002000002014783b */ /* 0x000ee80000004200 */
[----:B------:R-:W-:Y:S01]  /*114b0*/  LDSM.16.MT88.4 R24, [R38+0x2000] ;  /* 0x002000002618783b */ /* 0x000fe20000004200 */
[-C--:B-1----:R-:W-:Y:S08]  /*114c0*/  HMMA.16816.F32.BF16 R220, R8, R16.reuse, R160 ;  /* 0x0000001008dc723c */ /* 0x082ff000000418a0 */
[C---:B------:R-:W-:Y:S08]  /*114d0*/  HMMA.16816.F32.BF16 R216, R4.reuse, R16, R164 ;  /* 0x0000001004d8723c */ /* 0x040ff000000418a4 */
[-C--:B------:R-:W-:Y:S08]  /*114e0*/  HMMA.16816.F32.BF16 R208, R4, R18.reuse, R168 ;  /* 0x0000001204d0723c */ /* 0x080ff000000418a8 */
[C---:B------:R-:W-:Y:S01]  /*114f0*/  HMMA.16816.F32.BF16 R172, R8.reuse, R18, R172 ;  /* 0x0000001208ac723c */ /* 0x040fe200000418ac */
[----:B------:R-:W1:Y:S07]  /*11500*/  LDSM.16.MT88.4 R16, [R38] ;  /* 0x000000002610783b */ /* 0x000e6e0000004200 */
[----:B--2---:R-:W-:Y:S01]  /*11510*/  HMMA.16816.F32.BF16 R56, R8, R12, R176 ;  /* 0x0000000c0838723c */ /* 0x004fe200000418b0 */
[----:B------:R-:W-:-:S07]  /*11520*/  MOV R176, R155 ;  /* 0x0000009b00b07202 */ /* 0x000fce0000000f00 */
[C---:B------:R-:W-:Y:S08]  /*11530*/  HMMA.16816.F32.BF16 R180, R4.reuse, R12, R180 ;  /* 0x0000000c04b4723c */ /* 0x040ff000000418b4 */
[-C--:B------:R-:W-:Y:S08]  /*11540*/  HMMA.16816.F32.BF16 R184, R4, R14.reuse, R184 ;  /* 0x0000000e04b8723c */ /* 0x080ff000000418b8 */
[----:B------:R-:W-:Y:S01]  /*11550*/  HMMA.16816.F32.BF16 R188, R8, R14, R188 ;  /* 0x0000000e08bc723c */ /* 0x000fe200000418bc */
[----:B------:R-:W2:Y:S07]  /*11560*/  LDSM.16.MT88.4 R12, [R154+0xe000] ;  /* 0x00e000009a0c783b */ /* 0x000eae0000004200 */
[----:B---3--:R-:W-:Y:S08]  /*11570*/  HMMA.16816.F32.BF16 R164, R4, R20, R104 ;  /* 0x0000001404a4723c */ /* 0x008ff00000041868 */
[-C--:B-1----:R-:W-:Y:S08]  /*11580*/  HMMA.16816.F32.BF16 R196, R8, R16.reuse, R196 ;  /* 0x0000001008c4723c */ /* 0x082ff000000418c4 */
[C---:B------:R-:W-:Y:S08]  /*11590*/  HMMA.16816.F32.BF16 R192, R4.reuse, R16, R192 ;  /* 0x0000001004c0723c */ /* 0x040ff000000418c0 */
[-C--:B------:R-:W-:Y:S08]  /*115a0*/  HMMA.16816.F32.BF16 R200, R4, R18.reuse, R200 ;  /* 0x0000001204c8723c */ /* 0x080ff000000418c8 */
[----:B------:R-:W-:Y:S01]  /*115b0*/  HMMA.16816.F32.BF16 R204, R8, R18, R204 ;  /* 0x0000001208cc723c */ /* 0x000fe200000418cc */
[----:B------:R-:W1:Y:S07]  /*115c0*/  LDSM.16.MT88.4 R16, [R37+0xe000] ;  /* 0x00e000002510783b */ /* 0x000e6e0000004200 */
[----:B--2---:R-:W-:Y:S01]  /*115d0*/  HMMA.16816.F32.BF16 R168, R4, R12, R72 ;  /* 0x0000000c04a8723c */ /* 0x004fe20000041848 */
[----:B------:R-:W-:Y:S01]  /*115e0*/  MOV R74, R236 ;  /* 0x000000ec004a7202 */ /* 0x000fe20000000f00 */
[----:B------:R-:W-:Y:S01]  /*115f0*/  IMAD.MOV.U32 R73, RZ, RZ, R148 ;  /* 0x000000ffff497224 */ /* 0x000fe200078e0094 */
[----:B------:R2:W-:Y:S01]  /*11600*/  MUFU.EX2 R236, R0 ;  /* 0x0000000000ec7308 */ /* 0x0005e20000000800 */
[----:B------:R-:W-:-:S02]  /*11610*/  MOV R75, R145 ;  /* 0x00000091004b7202 */ /* 0x000fc40000000f00 */
[----:B------:R-:W-:Y:S02]  /*11620*/  MOV R72, R149 ;  /* 0x0000009500487202 */ /* 0x000fe40000000f00 */
[----:B------:R-:W-:Y:S01]  /*11630*/  HMMA.16816.F32.BF16 R160, R4, R14, R76 ;  /* 0x0000000e04a0723c */ /* 0x000fe2000004184c */
[----:B------:R-:W-:Y:S01]  /*11640*/  MOV R78, R46 ;  /* 0x0000002e004e7202 */ /* 0x000fe20000000f00 */
[----:B------:R-:W-:Y:S01]  /*11650*/  IMAD.MOV.U32 R76, RZ, RZ, R151 ;  /* 0x000000ffff4c7224 */ /* 0x000fe200078e0097 */
[----:B------:R-:W-:Y:S01]  /*11660*/  MOV R79, R150 ;  /* 0x00000096004f7202 */ /* 0x000fe20000000f00 */
[----:B------:R-:W-:-:S04]  /*11670*/  IMAD.MOV.U32 R77, RZ, RZ, R225 ;  /* 0x000000ffff4d7224 */ /* 0x000fc800078e00e1 */
[----:B------:R-:W-:Y:S01]  /*11680*/  HMMA.16816.F32.BF16 R104, R8, R14, R80 ;  /* 0x0000000e0868723c */ /* 0x000fe20000041850 */
[----:B--2---:R-:W-:-:S04]  /*11690*/  FFMA.FTZ R0, R40, UR12, -R30 ;  /* 0x0000000c28007c23 */ /* 0x004fc8000801081e */
[----:B------:R2:W-:Y:S03]  /*116a0*/  MUFU.EX2 R179, R0 ;  /* 0x0000000000b37308 */ /* 0x0005e60000000800 */
[-C--:B------:R-:W-:Y:S08]  /*116b0*/  HMMA.16816.F32.BF16 R148, R4, R24.reuse, R120 ;  /* 0x000000180494723c */ /* 0x080ff00000041878 */
[----:B------:R-:W-:Y:S01]  /*116c0*/  HMMA.16816.F32.BF16 R116, R8, R24, R116 ;  /* 0x000000180874723c */ /* 0x000fe20000041874 */
[----:B--2---:R-:W-:-:S04]  /*116d0*/  FFMA.FTZ R0, R67, UR12, -R31 ;  /* 0x0000000c43007c23 */ /* 0x004fc8000801081f */
[----:B------:R2:W-:Y:S03]  /*116e0*/  MUFU.EX2 R120, R0 ;  /* 0x0000000000787308 */ /* 0x0005e60000000800 */
[----:B-1----:R-:W-:Y:S01]  /*116f0*/  HMMA.16816.F32.BF16 R140, R4, R18, R92 ;  /* 0x00000012048c723c */ /* 0x002fe2000004185c */
[----:B------:R-:W-:Y:S01]  /*11700*/  IMAD.MOV.U32 R93, RZ, RZ, R154 ;  /* 0x000000ffff5d7224 */ /* 0x000fe200078e009a */
[----:B------:R-:W-:Y:S01]  /*11710*/  MOV R95, R144 ;  /* 0x00000090005f7202 */ /* 0x000fe20000000f00 */
[----:B------:R-:W-:Y:S01]  /*11720*/  IMAD.MOV.U32 R94, RZ, RZ, R146 ;  /* 0x000000ffff5e7224 */ /* 0x000fe200078e0092 */
[----:B------:R-:W-:-:S04]  /*11730*/  MOV R92, R147 ;  /* 0x00000093005c7202 */ /* 0x000fc80000000f00 */
[C---:B------:R-:W-:Y:S01]  /*11740*/  HMMA.16816.F32.BF16 R152, R4.reuse, R22, R108 ;  /* 0x000000160498723c */ /* 0x040fe2000004186c */
[----:B------:R-:W-:Y:S02]  /*11750*/  MOV R111, R242 ;  /* 0x000000f2006f7202 */ /* 0x000fe40000000f00 */
[----:B------:R1:W-:Y:S01]  /*11760*/  MUFU.EX2 R242, R2 ;  /* 0x0000000200f27308 */ /* 0x0003e20000000800 */
[----:B------:R-:W-:Y:S01]  /*11770*/  MOV R110, R94 ;  /* 0x0000005e006e7202 */ /* 0x000fe20000000f00 */
[----:B--2---:R-:W-:Y:S01]  /*11780*/  FFMA.FTZ R0, R43, UR12, -R31 ;  /* 0x0000000c2b007c23 */ /* 0x004fe2000801081f */
[----:B------:R-:W-:Y:S02]  /*11790*/  MOV R94, R79 ;  /* 0x0000004f005e7202 */ /* 0x000fe40000000f00 */
[----:B------:R-:W-:Y:S01]  /*117a0*/  HMMA.16816.F32.BF16 R144, R4, R26, R124 ;  /* 0x0000001a0490723c */ /* 0x000fe2000004187c */
[----:B------:R2:W-:Y:S01]  /*117b0*/  MUFU.EX2 R178, R0 ;  /* 0x0000000000b27308 */ /* 0x0005e20000000800 */
[----:B------:R-:W-:-:S02]  /*117c0*/  MOV R79, R252 ;  /* 0x000000fc004f7202 */ /* 0x000fc40000000f00 */
[----:B------:R-:W-:Y:S02]  /*117d0*/  MOV R109, R92 ;  /* 0x0000005c006d7202 */ /* 0x000fe40000000f00 */
[----:B------:R-:W-:Y:S02]  /*117e0*/  MOV R92, R76 ;  /* 0x0000004c005c7202 */ /* 0x000fe40000000f00 */
[----:B------:R-:W-:Y:S01]  /*117f0*/  HMMA.16816.F32.BF16 R124, R8, R12, R68 ;  /* 0x0000000c087c723c */ /* 0x000fe20000041844 */
[----:B-1----:R-:W-:Y:S01]  /*11800*/  FFMA.FTZ R2, R39, UR12, -R30 ;  /* 0x0000000c27027c23 */ /* 0x002fe2000801081e */
[----:B------:R-:W1:Y:S01]  /*11810*/  LDSM.16.MT88.4 R12, [R93+0xc800] ;  /* 0x00c800005d0c783b */ /* 0x000e620000004200 */
[----:B------:R-:W-:Y:S02]  /*11820*/  MOV R76, R73 ;  /* 0x00000049004c7202 */ /* 0x000fe40000000f00 */
[----:B------:R3:W4:Y:S01]  /*11830*/  MUFU.EX2 R39, R2 ;  /* 0x0000000200277308 */ /* 0x0007220000000800 */
[----:B------:R-:W-:Y:S01]  /*11840*/  MOV R73, R176 ;  /* 0x000000b000497202 */ /* 0x000fe20000000f00 */
[----:B--2---:R-:W-:Y:S01]  /*11850*/  FFMA.FTZ R0, R137, UR12, -R28 ;  /* 0x0000000c89007c23 */ /* 0x004fe2000801081c */
[----:B------:R-:W-:Y:S01]  /*11860*/  HMMA.16816.F32.BF16 R156, R4, R16, R88 ;  /* 0x00000010049c723c */ /* 0x000fe20000041858 */
[----:B------:R-:W-:-:S02]  /*11870*/  MOV R71, R45 ;  /* 0x0000002d00477202 */ /* 0x000fc40000000f00 */
[----:B------:R2:W-:Y:S01]  /*11880*/  MUFU.EX2 R123, R0 ;  /* 0x00000000007b7308 */ /* 0x0005e20000000800 */
[----:B------:R-:W-:Y:S02]  /*11890*/  MOV R122, R109 ;  /* 0x0000006d007a7202 */ /* 0x000fe40000000f00 */
[----:B------:R-:W-:Y:S02]  /*118a0*/  MOV R109, R92 ;  /* 0x0000005c006d7202 */ /* 0x000fe40000000f00 */
[C---:B------:R-:W-:Y:S01]  /*118b0*/  HMMA.16816.F32.BF16 R88, R8.reuse, R16, R84 ;  /* 0x000000100858723c */ /* 0x040fe20000041854 */
[----:B------:R-:W-:Y:S01]  /*118c0*/  MOV R92, R76 ;  /* 0x0000004c005c7202 */ /* 0x000fe20000000f00 */
[--C-:B---3--:R-:W-:Y:S01]  /*118d0*/  FFMA.FTZ R2, R66, UR12, -R31.reuse ;  /* 0x0000000c42027c23 */ /* 0x108fe2000801081f */
[----:B------:R-:W-:Y:S02]  /*118e0*/  MOV R76, R55 ;  /* 0x00000037004c7202 */ /* 0x000fe40000000f00 */
[----:B------:R-:W-:Y:S01]  /*118f0*/  MOV R137, R64 ;  /* 0x0000004000897202 */ /* 0x000fe20000000f00 */
[----:B------:R3:W-:Y:S02]  /*11900*/  MUFU.EX2 R46, R2 ;  /* 0x00000002002e7308 */ /* 0x0007e40000000800 */
[C---:B------:R-:W-:Y:S01]  /*11910*/  HMMA.16816.F32.BF16 R96, R8.reuse, R18, R96 ;  /* 0x000000120860723c */ /* 0x040fe20000041860 */
[----:B--2---:R-:W-:Y:S01]  /*11920*/  FFMA.FTZ R0, R52, UR12, -R28 ;  /* 0x0000000c34007c23 */ /* 0x004fe2000801081c */
[----:B------:R-:W-:Y:S03]  /*11930*/  LDSM.16.MT88.4 R16, [R32+0x800] ;  /* 0x000800002010783b */ /* 0x000fe60000004200 */
[----:B------:R2:W-:Y:S03]  /*11940*/  MUFU.EX2 R177, R0 ;  /* 0x0000000000b17308 */ /* 0x0005e60000000800 */
[----:B------:R-:W-:Y:S01]  /*11950*/  HMMA.16816.F32.BF16 R100, R8, R20, R100 ;  /* 0x000000140864723c */ /* 0x000fe20000041864 */
[----:B---3--:R-:W-:-:S07]  /*11960*/  FFMA.FTZ R2, R42, UR12, -R31 ;  /* 0x0000000c2a027c23 */ /* 0x008fce000801081f */
[----:B------:R-:W-:Y:S01]  /*11970*/  HMMA.16816.F32.BF16 R112, R8, R22, R112 ;  /* 0x000000160870723c */ /* 0x000fe20000041870 */
[----:B------:R3:W1:Y:S01]  /*11980*/  MUFU.EX2 R108, R2 ;  /* 0x00000002006c7308 */ /* 0x0006620000000800 */
[----:B------:R-:W1:Y:S01]  /*11990*/  LDSM.16.MT88.4 R20, [R37+0xc800] ;  /* 0x00c800002514783b */ /* 0x000e620000004200 */
[----:B--2---:R-:W-:-:S04]  /*119a0*/  FFMA.FTZ R0, R138, UR12, -R29 ;  /* 0x0000000c8a007c23 */ /* 0x004fc8000801081d */
[----:B------:R2:W-:Y:S01]  /*119b0*/  MUFU.EX2 R24, R0 ;  /* 0x0000000000187308 */ /* 0x0005e20000000800 */
[----:B------:R-:W-:Y:S01]  /*119c0*/  HMMA.16816.F32.BF16 R128, R8, R26, R128 ;  /* 0x0000001a0880723c */ /* 0x000fe20000041880 */
[----:B----4-:R-:W-:Y:S01]  /*119d0*/  F2FP.BF16.F32.PACK_AB R10, R39, R179 ;  /* 0x000000b3270a723e */ /* 0x010fe200000010ff */
[----:B---3--:R-:W-:Y:S01]  /*119e0*/  FFMA.FTZ R2, R132, UR12, -R28 ;  /* 0x0000000c84027c23 */ /* 0x008fe2000801081c */
[----:B-1----:R-:W-:Y:S01]  /*119f0*/  MOV R138, R108 ;  /* 0x0000006c008a7202 */ /* 0x002fe20000000f00 */
[----:B------:R-:W-:Y:S01]  /*11a00*/  IMAD.MOV.U32 R108, RZ, RZ, R111 ;  /* 0x000000ffff6c7224 */ /* 0x000fe200078e006f */
[----:B------:R-:W-:Y:S01]  /*11a10*/  MOV R132, R76 ;  /* 0x0000004c00847202 */ /* 0x000fe20000000f00 */
[----:B------:R1:W-:Y:S01]  /*11a20*/  MUFU.EX2 R225, R2 ;  /* 0x0000000200e17308 */ /* 0x0003e20000000800 */
[----:B------:R-:W-:Y:S02]  /*11a30*/  IMAD.MOV.U32 R111, RZ, RZ, R95 ;  /* 0x000000ffff6f7224 */ /* 0x000fe400078e005f */
[----:B--2---:R-:W-:Y:S01]  /*11a40*/  FFMA.FTZ R0, R47, UR12, -R29 ;  /* 0x0000000c2f007c23 */ /* 0x004fe2000801081d */
[----:B------:R-:W-:Y:S01]  /*11a50*/  IMAD.MOV.U32 R95, RZ, RZ, R72 ;  /* 0x000000ffff5f7224 */ /* 0x000fe200078e0048 */
[----:B------:R-:W-:Y:S01]  /*11a60*/  F2FP.BF16.F32.PACK_AB R11, R138, R178 ;  /* 0x000000b28a0b723e */ /* 0x000fe200000010ff */
[----:B------:R-:W-:-:S02]  /*11a70*/  IMAD.MOV.U32 R72, RZ, RZ, R3 ;  /* 0x000000ffff487224 */ /* 0x000fc400078e0003 */
[----:B------:R-:W-:Y:S01]  /*11a80*/  FFMA.FTZ R3, R133, UR12, -R29 ;  /* 0x0000000c85037c23 */ /* 0x000fe2000801081d */
[----:B------:R-:W-:Y:S02]  /*11a90*/  MOV R121, R108 ;  /* 0x0000006c00797202 */ /* 0x000fe40000000f00 */
[----:B------:R-:W-:Y:S01]  /*11aa0*/  MOV R108, R111 ;  /* 0x0000006f006c7202 */ /* 0x000fe20000000f00 */
[----:B------:R2:W-:Y:S01]  /*11ab0*/  MUFU.EX2 R4, R3 ;  /* 0x0000000300047308 */ /* 0x0005e20000000800 */
[----:B------:R-:W-:Y:S02]  /*11ac0*/  MOV R111, R95 ;  /* 0x0000005f006f7202 */ /* 0x000fe40000000f00 */
[----:B------:R-:W-:Y:S01]  /*11ad0*/  MOV R95, R78 ;  /* 0x0000004e005f7202 */ /* 0x000fe20000000f00 */
[----:B-1----:R-:W-:Y:S01]  /*11ae0*/  FFMA.FTZ R2, R41, UR12, -R28 ;  /* 0x0000000c29027c23 */ /* 0x002fe2000801081c */
[----:B------:R-:W-:-:S03]  /*11af0*/  MOV R78, R53 ;  /* 0x00000035004e7202 */ /* 0x000fc60000000f00 */
[----:B------:R1:W3:Y:S01]  /*11b00*/  MUFU.EX2 R252, R2 ;  /* 0x0000000200fc7308 */ /* 0x0002e20000000800 */
[----:B--2---:R-:W-:Y:S01]  /*11b10*/  MOV R3, R73 ;  /* 0x0000004900037202 */ /* 0x004fe20000000f00 */
[----:B-1----:R-:W-:Y:S01]  /*11b20*/  FFMA.FTZ R2, R63, UR12, -R29 ;  /* 0x0000000c3f027c23 */ /* 0x002fe2000801081d */
[----:B---3--:R-:W-:-:S03]  /*11b30*/  F2FP.BF16.F32.PACK_AB R6, R252, R177 ;  /* 0x000000b1fc06723e */ /* 0x008fc600000010ff */
[----:B------:R1:W-:Y:S02]  /*11b40*/  MUFU.EX2 R176, R2 ;  /* 0x0000000200b07308 */ /* 0x0003e40000000800 */
[----:B-1----:R-:W-:Y:S02]  /*11b50*/  MOV R2, R242 ;  /* 0x000000f200027202 */ /* 0x002fe40000000f00 */
[----:B------:R1:W2:Y:S02]  /*11b60*/  MUFU.EX2 R242, R0 ;  /* 0x0000000000f27308 */ /* 0x0002a40000000800 */
[----:B------:R-:W-:Y:S01]  /*11b70*/  F2FP.BF16.F32.PACK_AB R8, R2, R236 ;  /* 0x000000ec0208723e */ /* 0x000fe200000010ff */
[----:B-1----:R-:W-:Y:S01]  /*11b80*/  IMAD.MOV.U32 R0, RZ, RZ, R46 ;  /* 0x000000ffff007224 */ /* 0x002fe200078e002e */
[----:B--2---:R-:W-:-:S04]  /*11b90*/  F2FP.BF16.F32.PACK_AB R7, R242, R176 ;  /* 0x000000b0f207723e */ /* 0x004fc800000010ff */
[----:B------:R-:W-:-:S07]  /*11ba0*/  F2FP.BF16.F32.PACK_AB R9, R0, R120 ;  /* 0x000000780009723e */ /* 0x000fce00000010ff */
[C---:B------:R-:W-:Y:S01]  /*11bb0*/  HMMA.16816.F32.BF16 R44, R8.reuse, R12, R228 ;  /* 0x0000000c082c723c */ /* 0x040fe200000418e4 */
[----:B------:R-:W-:Y:S01]  /*11bc0*/  IMAD.MOV.U32 R231, RZ, RZ, R123 ;  /* 0x000000ffffe77224 */ /* 0x000fe200078e007b */
[----:B------:R-:W-:Y:S01]  /*11bd0*/  MOV R228, R4 ;  /* 0x0000000400e47202 */ /* 0x000fe20000000f00 */
[----:B------:R-:W-:Y:S01]  /*11be0*/  IMAD.MOV.U32 R123, RZ, RZ, R110 ;  /* 0x000000ffff7b7224 */ /* 0x000fe200078e006e */
[----:B------:R-:W-:Y:S01]  /*11bf0*/  MOV R229, R95 ;  /* 0x0000005f00e57202 */ /* 0x000fe20000000f00 */
[----:B------:R-:W-:Y:S01]  /*11c00*/  IMAD.MOV.U32 R110, RZ, RZ, R94 ;  /* 0x000000ffff6e7224 */ /* 0x000fe200078e005e */
[----:B------:R-:W-:Y:S01]  /*11c10*/  F2FP.BF16.F32.PACK_AB R4, R225, R231 ;  /* 0x000000e7e104723e */ /* 0x000fe200000010ff */
[----:B------:R-:W-:Y:S01]  /*11c20*/  IMAD.MOV.U32 R94, RZ, RZ, R77 ;  /* 0x000000ffff5e7224 */ /* 0x000fe200078e004d */
[----:B------:R-:W-:Y:S01]  /*11c30*/  F2FP.BF16.F32.PACK_AB R5, R228, R24 ;  /* 0x00000018e405723e */ /* 0x000fe200000010ff */
[----:B------:R-:W-:Y:S01]  /*11c40*/  IMAD.MOV.U32 R77, RZ, RZ, R54 ;  /* 0x000000ffff4d7224 */ /* 0x000fe200078e0036 */
[----:B------:R-:W-:Y:S01]  /*11c50*/  HMMA.16816.F32.BF16 R40, R8, R14, R212 ;  /* 0x0000000e0828723c */ /* 0x000fe200000418d4 */
[----:B------:R-:W-:Y:S01]  /*11c60*/  IMAD.MOV.U32 R230, RZ, RZ, R65 ;  /* 0x000000ffffe67224 */ /* 0x000fe200078e0041 */
[----:B------:R-:W-:Y:S01]  /*11c70*/  MOV R213, R78 ;  /* 0x0000004e00d57202 */ /* 0x000fe20000000f00 */
[----:B------:R-:W-:Y:S01]  /*11c80*/  IMAD.MOV.U32 R215, RZ, RZ, R24 ;  /* 0x000000ffffd77224 */ /* 0x000fe200078e0018 */
[----:B------:R-:W-:Y:S01]  /*11c90*/  MOV R214, R79 ;  /* 0x0000004f00d67202 */ /* 0x000fe20000000f00 */
[----:B------:R-:W-:Y:S01]  /*11ca0*/  LDSM.16.MT88.4 R24, [R38+0x2800] ;  /* 0x002800002618783b */ /* 0x000fe20000004200 */
[----:B------:R-:W-:Y:S01]  /*11cb0*/  MOV R212, R71 ;  /* 0x0000004700d47202 */ /* 0x000fe20000000f00 */
[----:B------:R-:W-:Y:S01]  /*11cc0*/  IMAD.MOV.U32 R133, RZ, RZ, R110 ;  /* 0x000000ffff857224 */ /* 0x000fe200078e006e */
[----:B------:R-:W-:Y:S01]  /*11cd0*/  HMMA.16816.F32.BF16 R52, R4, R12, R232 ;  /* 0x0000000c0434723c */ /* 0x000fe200000418e8 */
[----:B------:R-:W-:Y:S01]  /*11ce0*/  MOV R233, R61 ;  /* 0x0000003d00e97202 */ /* 0x000fe20000000f00 */
[----:B------:R-:W-:Y:S01]  /*11cf0*/  IMAD.MOV.U32 R232, RZ, RZ, R60 ;  /* 0x000000ffffe87224 */ /* 0x000fe200078e003c */
[----:B------:R-:W-:-:S02]  /*11d00*/  MOV R235, R72 ;  /* 0x0000004800eb7202 */ /* 0x000fc40000000f00 */
[----:B------:R-:W-:-:S03]  /*11d10*/  MOV R234, R75 ;  /* 0x0000004b00ea7202 */ /* 0x000fc60000000f00 */
[C---:B------:R-:W-:Y:S01]  /*11d20*/  HMMA.16816.F32.BF16 R48, R4.reuse, R14, R48 ;  /* 0x0000000e0430723c */ /* 0x040fe20000041830 */
[----:B------:R-:W1:Y:S07]  /*11d30*/  LDSM.16.MT88.4 R12, [R38+0x800] ;  /* 0x00080000260c783b */ /* 0x000e6e0000004200 */
[----:B------:R-:W-:Y:S01]  /*11d40*/  HMMA.16816.F32.BF16 R64, R4, R22, R208 ;  /* 0x000000160440723c */ /* 0x000fe200000418d0 */
[----:B------:R-:W-:Y:S01]  /*11d50*/  MOV R208, R93 ;  /* 0x0000005d00d07202 */ /* 0x000fe20000000f00 */
[----:B------:R-:W-:-:S02]  /*11d60*/  IMAD.MOV.U32 R210, RZ, RZ, R77 ;  /* 0x000000ffffd27224 */ /* 0x000fc400078e004d */
[----:B------:R-:W-:Y:S02]  /*11d70*/  IMAD.MOV.U32 R209, RZ, RZ, R74 ;  /* 0x000000ffffd17224 */ /* 0x000fe400078e004a */
[----:B------:R-:W-:Y:S02]  /*11d80*/  IMAD.MOV.U32 R211, RZ, RZ, R94 ;  /* 0x000000ffffd37224 */ /* 0x000fe400078e005e */
[-C--:B------:R-:W-:Y:S08]  /*11d90*/  HMMA.16816.F32.BF16 R56, R8, R16.reuse, R56 ;  /* 0x000000100838723c */ /* 0x080ff00000041838 */
[C---:B------:R-:W-:Y:S08]  /*11da0*/  HMMA.16816.F32.BF16 R180, R4.reuse, R16, R180 ;  /* 0x0000001004b4723c */ /* 0x040ff000000418b4 */
[-C--:B------:R-:W-:Y:S08]  /*11db0*/  HMMA.16816.F32.BF16 R184, R4, R18.reuse, R184 ;  /* 0x0000001204b8723c */ /* 0x080ff000000418b8 */
[----:B------:R-:W-:Y:S01]  /*11dc0*/  HMMA.16816.F32.BF16 R76, R8, R18, R188 ;  /* 0x00000012084c723c */ /* 0x000fe200000418bc */
[----:B------:R-:W2:Y:S01]  /*11dd0*/  LDSM.16.MT88.4 R16, [R37+0xe800] ;  /* 0x00e800002510783b */ /* 0x000ea20000004200 */
[----:B------:R-:W-:Y:S01]  /*11de0*/  MOV R188, R138 ;  /* 0x0000008a00bc7202 */ /* 0x000fe20000000f00 */
[----:B------:R-:W-:Y:S01]  /*11df0*/  IMAD.MOV.U32 R190, RZ, RZ, R230 ;  /* 0x000000ffffbe7224 */ /* 0x000fe200078e00e6 */
        /* <DEDUP_REMOVED lines=8> */
[----:B------:R-:W-:Y:S02]  /*11e80*/  MOV R216, R92 ;  /* 0x0000005c00d87202 */ /* 0x000fe40000000f00 */
[----:B------:R-:W-:Y:S02]  /*11e90*/  MOV R217, R108 ;  /* 0x0000006c00d97202 */ /* 0x000fe40000000f00 */
[----:B------:R-:W-:Y:S02]  /*11ea0*/  MOV R218, R109 ;  /* 0x0000006d00da7202 */ /* 0x000fe40000000f00 */
[----:B------:R-:W-:Y:S01]  /*11eb0*/  MOV R219, R111 ;  /* 0x0000006f00db7202 */ /* 0x000fe20000000f00 */
[----:B------:R-:W-:Y:S01]  /*11ec0*/  HMMA.16816.F32.BF16 R60, R8, R22, R172 ;  /* 0x00000016083c723c */ /* 0x000fe200000418ac */
[----:B------:R-:W3:Y:S01]  /*11ed0*/  LDSM.16.MT88.4 R20, [R208+0xe800] ;  /* 0x00e80000d014783b */ /* 0x000ee20000004200 */
[----:B------:R-:W-:Y:S01]  /*11ee0*/  IMAD.MOV.U32 R175, RZ, RZ, R210 ;  /* 0x000000ffffaf7224 */ /* 0x000fe200078e00d2 */
[----:B------:R-:W-:-:S02]  /*11ef0*/  MOV R210, R222 ;  /* 0x000000de00d27202 */ /* 0x000fc40000000f00 */
[----:B------:R-:W-:Y:S01]  /*11f00*/  MOV R222, R0 ;  /* 0x0000000000de7202 */ /* 0x000fe20000000f00 */
[----:B------:R-:W-:Y:S01]  /*11f10*/  FFMA.FTZ R0, R250, UR12, -R30 ;  /* 0x0000000cfa007c23 */ /* 0x000fe2000801081e */
[----:B------:R-:W-:Y:S01]  /*11f20*/  MOV R174, R209 ;  /* 0x000000d100ae7202 */ /* 0x000fe20000000f00 */
[-C--:B-1----:R-:W-:Y:S01]  /*11f30*/  HMMA.16816.F32.BF16 R72, R8, R12.reuse, R196 ;  /* 0x0000000c0848723c */ /* 0x082fe200000418c4 */
[----:B------:R-:W-:Y:S01]  /*11f40*/  MOV R209, R216 ;  /* 0x000000d800d17202 */ /* 0x000fe20000000f00 */
[----:B------:R1:W-:Y:S01]  /*11f50*/  MUFU.EX2 R250, R0 ;  /* 0x0000000000fa7308 */ /* 0x0003e20000000800 */
[----:B------:R-:W-:Y:S02]  /*11f60*/  IMAD.MOV.U32 R216, RZ, RZ, R220 ;  /* 0x000000ffffd87224 */ /* 0x000fe400078e00dc */
[----:B------:R-:W-:Y:S02]  /*11f70*/  IMAD.MOV.U32 R220, RZ, RZ, R223 ;  /* 0x000000ffffdc7224 */ /* 0x000fe400078e00df */
[----:B------:R-:W-:Y:S01]  /*11f80*/  IMAD.MOV.U32 R223, RZ, RZ, R2 ;  /* 0x000000ffffdf7224 */ /* 0x000fe200078e0002 */
[----:B------:R-:W-:Y:S01]  /*11f90*/  HMMA.16816.F32.BF16 R192, R4, R12, R192 ;  /* 0x0000000c04c0723c */ /* 0x000fe200000418c0 */
[----:B------:R-:W-:-:S07]  /*11fa0*/  FFMA.FTZ R2, R246, UR12, -R30 ;  /* 0x0000000cf6027c23 */ /* 0x000fce000801081e */
[----:B------:R-:W-:Y:S01]  /*11fb0*/  HMMA.16816.F32.BF16 R200, R4, R14, R200 ;  /* 0x0000000e04c8723c */ /* 0x000fe200000418c8 */
[----:B-1----:R-:W-:-:S07]  /*11fc0*/  FFMA.FTZ R0, R239, UR12, -R30 ;  /* 0x0000000cef007c23 */ /* 0x002fce000801081e */
[----:B------:R-:W-:Y:S01]  /*11fd0*/  HMMA.16816.F32.BF16 R84, R8, R14, R204 ;  /* 0x0000000e0854723c */ /* 0x000fe200000418cc */
[----:B------:R-:W1:Y:S01]  /*11fe0*/  LDSM.16.MT88.4 R12, [R32+0x2800] ;  /* 0x00280000200c783b */ /* 0x000e620000004200 */
[----:B------:R-:W-:Y:S01]  /*11ff0*/  IMAD.MOV.U32 R207, RZ, RZ, R39 ;  /* 0x000000ffffcf7224 */ /* 0x000fe200078e0027 */
[----:B------:R-:W-:Y:S01]  /*12000*/  MOV R206, R176 ;  /* 0x000000b000ce7202 */ /* 0x000fe20000000f00 */
[----:B------:R-:W-:Y:S01]  /*12010*/  IMAD.MOV.U32 R204, RZ, RZ, R178 ;  /* 0x000000ffffcc7224 */ /* 0x000fe200078e00b2 */
[----:B------:R-:W-:-:S03]  /*12020*/  MOV R205, R177 ;  /* 0x000000b100cd7202 */ /* 0x000fc60000000f00 */
[C---:B--2---:R-:W-:Y:S08]  /*12030*/  HMMA.16816.F32.BF16 R120, R4.reuse, R16, R156 ;  /* 0x000000100478723c */ /* 0x044ff0000004189c */
[----:B------:R-:W-:Y:S08]  /*12040*/  HMMA.16816.F32.BF16 R156, R4, R24, R148 ;  /* 0x00000018049c723c */ /* 0x000ff00000041894 */
[C---:B---3--:R-:W-:Y:S08]  /*12050*/  HMMA.16816.F32.BF16 R148, R8.reuse, R20, R124 ;  /* 0x000000140894723c */ /* 0x048ff0000004187c */
[----:B------:R-:W-:Y:S01]  /*12060*/  HMMA.16816.F32.BF16 R124, R8, R16, R88 ;  /* 0x00000010087c723c */ /* 0x000fe20000041858 */
[----:B------:R-:W-:-:S02]  /*12070*/  MOV R91, R208 ;  /* 0x000000d0005b7202 */ /* 0x000fc40000000f00 */
[----:B------:R-:W-:Y:S02]  /*12080*/  MOV R208, R211 ;  /* 0x000000d300d07202 */ /* 0x000fe40000000f00 */
[----:B------:R-:W-:Y:S02]  /*12090*/  MOV R211, R221 ;  /* 0x000000dd00d37202 */ /* 0x000fe40000000f00 */
[----:B------:R-:W-:Y:S01]  /*120a0*/  MOV R221, R212 ;  /* 0x000000d400dd7202 */ /* 0x000fe20000000f00 */
[C---:B------:R-:W-:Y:S01]  /*120b0*/  HMMA.16816.F32.BF16 R108, R4.reuse, R22, R160 ;  /* 0x00000016046c723c */ /* 0x040fe200000418a0 */
[----:B------:R-:W-:Y:S02]  /*120c0*/  MOV R212, R252 ;  /* 0x000000fc00d47202 */ /* 0x000fe40000000f00 */
[----:B------:R2:W3:Y:S05]  /*120d0*/  MUFU.EX2 R252, R2 ;  /* 0x0000000200fc7308 */ /* 0x0004ea0000000800 */
[C---:B-1----:R-:W-:Y:S08]  /*120e0*/  HMMA.16816.F32.BF16 R160, R4.reuse, R14, R152 ;  /* 0x0000000e04a0723c */ /* 0x042ff00000041898 */
[----:B------:R-:W-:Y:S01]  /*120f0*/  HMMA.16816.F32.BF16 R92, R4, R20, R168 ;  /* 0x00000014045c723c */ /* 0x000fe200000418a8 */
[----:B--2---:R-:W-:-:S07]  /*12100*/  FFMA.FTZ R2, R227, UR12, -R30 ;  /* 0x0000000ce3027c23 */ /* 0x004fce000801081e */
[C---:B------:R-:W-:Y:S08]  /*12110*/  HMMA.16816.F32.BF16 R140, R4.reuse, R18, R140 ;  /* 0x00000012048c723c */ /* 0x040ff0000004188c */
[C---:B------:R-:W-:Y:S08]  /*12120*/  HMMA.16816.F32.BF16 R164, R4.reuse, R12, R164 ;  /* 0x0000000c04a4723c */ /* 0x040ff000000418a4 */
[----:B------:R-:W-:Y:S01]  /*12130*/  HMMA.16816.F32.BF16 R152, R4, R26, R144 ;  /* 0x0000001a0498723c */ /* 0x000fe20000041890 */
[----:B------:R1:W2:Y:S07]  /*12140*/  MUFU.EX2 R4, R0 ;  /* 0x0000000000047308 */ /* 0x0002ae0000000800 */
[----:B------:R-:W-:Y:S01]  /*12150*/  HMMA.16816.F32.BF16 R100, R8, R12, R100 ;  /* 0x0000000c0864723c */ /* 0x000fe20000041864 */
[----:B-1----:R-:W-:Y:S01]  /*12160*/  FFMA.FTZ R0, R175, UR12, -R31 ;  /* 0x0000000caf007c23 */ /* 0x002fe2000801081f */
[----:B------:R-:W-:Y:S01]  /*12170*/  MOV R175, R208 ;  /* 0x000000d000af7202 */ /* 0x000fe20000000f00 */
[----:B------:R-:W-:Y:S01]  /*12180*/  IMAD.MOV.U32 R208, RZ, RZ, R209 ;  /* 0x000000ffffd07224 */ /* 0x000fe200078e00d1 */
[----:B------:R-:W-:-:S04]  /*12190*/  MOV R209, R220 ;  /* 0x000000dc00d17202 */ /* 0x000fc80000000f00 */
[C---:B------:R-:W-:Y:S01]  /*121a0*/  HMMA.16816.F32.BF16 R112, R8.reuse, R14, R112 ;  /* 0x0000000e0870723c */ /* 0x040fe20000041870 */
[----:B------:R-:W-:Y:S01]  /*121b0*/  MOV R220, R221 ;  /* 0x000000dd00dc7202 */ /* 0x000fe20000000f00 */
[----:B------:R-:W-:Y:S01]  /*121c0*/  IMAD.MOV.U32 R221, RZ, RZ, R222 ;  /* 0x000000ffffdd7224 */ /* 0x000fe200078e00de */
[----:B------:R-:W-:Y:S01]  /*121d0*/  MOV R222, R223 ;  /* 0x000000df00de7202 */ /* 0x000fe20000000f00 */
        /* <DEDUP_REMOVED lines=9> */
[----:B------:R-:W-:Y:S01]  /*12270*/  MOV R233, R234 ;  /* 0x000000ea00e97202 */ /* 0x000fe20000000f00 */
[----:B------:R-:W-:Y:S01]  /*12280*/  IMAD.MOV.U32 R234, RZ, RZ, R247 ;  /* 0x000000ffffea7224 */ /* 0x000fe200078e00f7 */
[----:B------:R-:W-:Y:S01]  /*12290*/  MOV R208, R220 ;  /* 0x000000dc00d07202 */ /* 0x000fe20000000f00 */
[----:B------:R4:W-:Y:S01]  /*122a0*/  MUFU.EX2 R247, R2 ;  /* 0x0000000200f77308 */ /* 0x0009e20000000800 */
[----:B------:R-:W-:Y:S01]  /*122b0*/  MOV R220, R223 ;  /* 0x000000df00dc7202 */ /* 0x000fe20000000f00 */
[----:B------:R-:W1:Y:S01]  /*122c0*/  LDSM.16.MT88.4 R20, [R37+0xd000] ;  /* 0x00d000002514783b */ /* 0x000e620000004200 */
[----:B------:R-:W-:Y:S01]  /*122d0*/  MOV R223, R214 ;  /* 0x000000d600df7202 */ /* 0x000fe20000000f00 */
[----:B------:R-:W-:Y:S01]  /*122e0*/  HMMA.16816.F32.BF16 R96, R8, R18, R96 ;  /* 0x000000120860723c */ /* 0x000fe20000041860 */
[----:B------:R-:W-:Y:S01]  /*122f0*/  MOV R214, R233 ;  /* 0x000000e900d67202 */ /* 0x000fe20000000f00 */
[----:B------:R-:W1:Y:S01]  /*12300*/  LDSM.16.MT88.4 R16, [R32+0x1000] ;  /* 0x001000002010783b */ /* 0x000e620000004200 */
[----:B------:R-:W-:-:S02]  /*12310*/  MOV R105, R228 ;  /* 0x000000e400697202 */ /* 0x000fc40000000f00 */
[----:B------:R-:W-:Y:S02]  /*12320*/  MOV R107, R214 ;  /* 0x000000d6006b7202 */ /* 0x000fe40000000f00 */
[----:B------:R-:W-:Y:S01]  /*12330*/  MOV R104, R179 ;  /* 0x000000b300687202 */ /* 0x000fe20000000f00 */
[C---:B------:R-:W-:Y:S01]  /*12340*/  HMMA.16816.F32.BF16 R116, R8.reuse, R24, R116 ;  /* 0x000000180874723c */ /* 0x040fe20000041874 */
[--C-:B----4-:R-:W-:Y:S01]  /*12350*/  FFMA.FTZ R2, R174, UR12, -R31.reuse ;  /* 0x0000000cae027c23 */ /* 0x110fe2000801081f */
[----:B------:R-:W-:Y:S02]  /*12360*/  MOV R174, R235 ;  /* 0x000000eb00ae7202 */ /* 0x000fe40000000f00 */
[----:B------:R4:W-:Y:S04]  /*12370*/  MUFU.EX2 R235, R0 ;  /* 0x0000000000eb7308 */ /* 0x0009e80000000800 */
[----:B------:R-:W-:Y:S01]  /*12380*/  HMMA.16816.F32.BF16 R128, R8, R26, R128 ;  /* 0x0000001a0880723c */ /* 0x000fe20000041880 */
[----:B------:R2:W2:Y:S01]  /*12390*/  MUFU.EX2 R239, R2 ;  /* 0x0000000200ef7308 */ /* 0x0004a20000000800 */
[----:B---3--:R-:W-:Y:S01]  /*123a0*/  F2FP.BF16.F32.PACK_AB R8, R252, R250 ;  /* 0x000000fafc08723e */ /* 0x008fe200000010ff */
[----:B------:R-:W-:Y:S01]  /*123b0*/  LDSM.16.MT88.4 R24, [R38+0x3000] ;  /* 0x003000002618783b */ /* 0x000fe20000004200 */
[--C-:B----4-:R-:W-:Y:S01]  /*123c0*/  FFMA.FTZ R0, R249, UR12, -R31.reuse ;  /* 0x0000000cf9007c23 */ /* 0x110fe2000801081f */
[----:B--2---:R-:W-:Y:S01]  /*123d0*/  MOV R249, R4 ;  /* 0x0000000400f97202 */ /* 0x004fe20000000f00 */
[----:B------:R-:W-:Y:S01]  /*123e0*/  FFMA.FTZ R2, R240, UR12, -R31 ;  /* 0x0000000cf0027c23 */ /* 0x000fe2000801081f */
[----:B------:R-:W-:Y:S01]  /*123f0*/  F2FP.BF16.F32.PACK_AB R9, R239, R235 ;  /* 0x000000ebef09723e */ /* 0x000fe200000010ff */
[----:B------:R2:W-:Y:S01]  /*12400*/  MUFU.EX2 R240, R0 ;  /* 0x0000000000f07308 */ /* 0x0005e20000000800 */
[----:B------:R-:W-:-:S03]  /*12410*/  F2FP.BF16.F32.PACK_AB R10, R247, R249 ;  /* 0x000000f9f70a723e */ /* 0x000fc600000010ff */
[----:B------:R3:W4:Y:S01]  /*12420*/  MUFU.EX2 R246, R2 ;  /* 0x0000000200f67308 */ /* 0x0007220000000800 */
[--C-:B--2---:R-:W-:Y:S01]  /*12430*/  FFMA.FTZ R0, R174, UR12, -R28.reuse ;  /* 0x0000000cae007c23 */ /* 0x104fe2000801081c */
[----:B------:R-:W-:Y:S02]  /*12440*/  MOV R174, R221 ;  /* 0x000000dd00ae7202 */ /* 0x000fe40000000f00 */
[----:B------:R-:W-:Y:S01]  /*12450*/  MOV R221, R212 ;  /* 0x000000d400dd7202 */ /* 0x000fe20000000f00 */
[----:B------:R2:W-:Y:S01]  /*12460*/  MUFU.EX2 R227, R0 ;  /* 0x0000000000e37308 */ /* 0x0005e20000000800 */
[----:B---3--:R-:W-:Y:S01]  /*12470*/  FFMA.FTZ R2, R175, UR12, -R28 ;  /* 0x0000000caf027c23 */ /* 0x008fe2000801081c */
[----:B------:R-:W-:Y:S01]  /*12480*/  IMAD.MOV.U32 R175, RZ, RZ, R222 ;  /* 0x000000ffffaf7224 */ /* 0x000fe200078e00de */
[----:B------:R-:W-:Y:S01]  /*12490*/  MOV R212, R215 ;  /* 0x000000d700d47202 */ /* 0x000fe20000000f00 */
[----:B------:R-:W-:Y:S01]  /*124a0*/  IMAD.MOV.U32 R222, RZ, RZ, R213 ;  /* 0x000000ffffde7224 */ /* 0x000fe200078e00d5 */
[----:B------:R-:W-:Y:S01]  /*124b0*/  MOV R215, R234 ;  /* 0x000000ea00d77202 */ /* 0x000fe20000000f00 */
[----:B------:R-:W-:Y:S01]  /*124c0*/  IMAD.MOV.U32 R213, RZ, RZ, R232 ;  /* 0x000000ffffd57224 */ /* 0x000fe200078e00e8 */
[----:B----4-:R-:W-:Y:S01]  /*124d0*/  F2FP.BF16.F32.PACK_AB R11, R246, R240 ;  /* 0x000000f0f60b723e */ /* 0x010fe200000010ff */
[----:B------:R3:W4:Y:S01]  /*124e0*/  MUFU.EX2 R232, R2 ;  /* 0x0000000200e87308 */ /* 0x0007220000000800 */
[----:B------:R-:W-:Y:S01]  /*124f0*/  IMAD.MOV.U32 R197, RZ, RZ, R212 ;  /* 0x000000ffffc57224 */ /* 0x000fe200078e00d4 */
[----:B------:R-:W-:Y:S01]  /*12500*/  MOV R199, R175 ;  /* 0x000000af00c77202 */ /* 0x000fe20000000f00 */
[----:B------:R-:W-:Y:S01]  /*12510*/  IMAD.MOV.U32 R106, RZ, RZ, R215 ;  /* 0x000000ffff6a7224 */ /* 0x000fe200078e00d7 */
[----:B------:R-:W-:Y:S01]  /*12520*/  MOV R196, R213 ;  /* 0x000000d500c47202 */ /* 0x000fe20000000f00 */
[----:B------:R-:W-:-:S02]  /*12530*/  IMAD.MOV.U32 R172, RZ, RZ, R174 ;  /* 0x000000ffffac7224 */ /* 0x000fc400078e00ae */
[----:B--2---:R-:W-:Y:S01]  /*12540*/  FFMA.FTZ R0, R251, UR12, -R28 ;  /* 0x0000000cfb007c23 */ /* 0x004fe2000801081c */
[C---:B-1----:R-:W-:Y:S01]  /*12550*/  HMMA.16816.F32.BF16 R228, R8.reuse, R12, R44 ;  /* 0x0000000c08e4723c */ /* 0x042fe2000004182c */
[----:B------:R-:W-:Y:S01]  /*12560*/  MOV R174, R220 ;  /* 0x000000dc00ae7202 */ /* 0x000fe20000000f00 */
[----:B------:R-:W-:Y:S01]  /*12570*/  IMAD.MOV.U32 R175, RZ, RZ, R221 ;  /* 0x000000ffffaf7224 */ /* 0x000fe200078e00dd */
[----:B------:R1:W-:Y:S01]  /*12580*/  MUFU.EX2 R233, R0 ;  /* 0x0000000000e97308 */ /* 0x0003e20000000800 */
[----:B------:R-:W-:Y:S01]  /*12590*/  MOV R198, R222 ;  /* 0x000000de00c67202 */ /* 0x000fe20000000f00 */
[----:B------:R-:W-:Y:S01]  /*125a0*/  IMAD.MOV.U32 R251, RZ, RZ, R104 ;  /* 0x000000fffffb7224 */ /* 0x000fe200078e0068 */
[----:B------:R-:W-:Y:S01]  /*125b0*/  MOV R104, R199 ;  /* 0x000000c700687202 */ /* 0x000fe20000000f00 */
[----:B---3--:R-:W-:Y:S01]  /*125c0*/  FFMA.FTZ R2, R248, UR12, -R28 ;  /* 0x0000000cf8027c23 */ /* 0x008fe2000801081c */
[----:B----4-:R-:W-:Y:S01]  /*125d0*/  F2FP.BF16.F32.PACK_AB R4, R232, R227 ;  /* 0x000000e3e804723e */ /* 0x010fe200000010ff */
[----:B------:R-:W-:Y:S01]  /*125e0*/  HMMA.16816.F32.BF16 R212, R8, R14, R40 ;  /* 0x0000000e08d4723c */ /* 0x000fe20000041828 */
[----:B------:R-:W-:Y:S01]  /*125f0*/  MOV R248, R105 ;  /* 0x0000006900f87202 */ /* 0x000fe20000000f00 */
[----:B------:R2:W3:Y:S01]  /*12600*/  MUFU.EX2 R234, R2 ;  /* 0x0000000200ea7308 */ /* 0x0004e20000000800 */
[----:B------:R-:W-:Y:S01]  /*12610*/  MOV R105, R172 ;  /* 0x000000ac00697202 */ /* 0x000fe20000000f00 */
[----:B------:R-:W-:Y:S01]  /*12620*/  IMAD.MOV.U32 R46, RZ, RZ, R218 ;  /* 0x000000ffff2e7224 */ /* 0x000fe200078e00da */
[----:B------:R-:W-:-:S02]  /*12630*/  MOV R44, R216 ;  /* 0x000000d8002c7202 */ /* 0x000fc40000000f00 */
[----:B------:R-:W-:Y:S01]  /*12640*/  MOV R45, R217 ;  /* 0x000000d9002d7202 */ /* 0x000fe20000000f00 */
[--C-:B-1----:R-:W-:Y:S01]  /*12650*/  FFMA.FTZ R0, R3, UR12, -R29.reuse ;  /* 0x0000000c03007c23 */ /* 0x102fe2000801081d */
[--C-:B------:R-:W-:Y:S01]  /*12660*/  FFMA.FTZ R3, R137, UR12, -R29.reuse ;  /* 0x0000000c89037c23 */ /* 0x100fe2000801081d */
[----:B------:R-:W-:Y:S02]  /*12670*/  MOV R47, R219 ;  /* 0x000000db002f7202 */ /* 0x000fe40000000f00 */
[----:B------:R1:W-:Y:S01]  /*12680*/  MUFU.EX2 R137, R0 ;  /* 0x0000000000897308 */ /* 0x0003e20000000800 */
[----:B------:R-:W-:Y:S01]  /*12690*/  MOV R172, R210 ;  /* 0x000000d200ac7202 */ /* 0x000fe20000000f00 */
[----:B--2---:R-:W-:Y:S02]  /*126a0*/  FFMA.FTZ R2, R173, UR12, -R29 ;  /* 0x0000000cad027c23 */ /* 0x004fe4000801081d */
[----:B------:R-:W2:Y:S01]  /*126b0*/  MUFU.EX2 R138, R3 ;  /* 0x00000003008a7308 */ /* 0x000ea20000000800 */
[----:B---3--:R-:W-:-:S02]  /*126c0*/  F2FP.BF16.F32.PACK_AB R6, R234, R233 ;  /* 0x000000e9ea06723e */ /* 0x008fc400000010ff */
[----:B------:R-:W-:Y:S02]  /*126d0*/  MOV R173, R223 ;  /* 0x000000df00ad7202 */ /* 0x000fe40000000f00 */
[C---:B------:R-:W-:Y:S01]  /*126e0*/  HMMA.16816.F32.BF16 R220, R8.reuse, R20, R80 ;  /* 0x0000001408dc723c */ /* 0x040fe20000041850 */
[----:B------:R-:W-:Y:S01]  /*126f0*/  MOV R83, R91 ;  /* 0x0000005b00537202 */ /* 0x000fe20000000f00 */
[----:B------:R-:W-:Y:S01]  /*12700*/  IMAD.MOV.U32 R82, RZ, RZ, R107 ;  /* 0x000000ffff527224 */ /* 0x000fe200078e006b */
[----:B------:R-:W-:Y:S01]  /*12710*/  MOV R81, R196 ;  /* 0x000000c400517202 */ /* 0x000fe20000000f00 */
[----:B-1----:R-:W-:Y:S01]  /*12720*/  FFMA.FTZ R0, R226, UR12, -R29 ;  /* 0x0000000ce2007c23 */ /* 0x002fe2000801081d */
[----:B------:R-:W-:Y:S01]  /*12730*/  MOV R80, R197 ;  /* 0x000000c500507202 */ /* 0x000fe20000000f00 */
[----:B------:R1:W-:Y:S01]  /*12740*/  MUFU.EX2 R226, R2 ;  /* 0x0000000200e27308 */ /* 0x0003e20000000800 */
[----:B------:R-:W-:Y:S02]  /*12750*/  MOV R107, R209 ;  /* 0x000000d1006b7202 */ /* 0x000fe40000000f00 */
[----:B--2---:R-:W-:Y:S01]  /*12760*/  F2FP.BF16.F32.PACK_AB R5, R138, R137 ;  /* 0x000000898a05723e */ /* 0x004fe200000010ff */
[----:B------:R-:W2:Y:S01]  /*12770*/  MUFU.EX2 R39, R0 ;  /* 0x0000000000277308 */ /* 0x000ea20000000800 */
[----:B------:R-:W-:Y:S01]  /*12780*/  IMAD.MOV.U32 R3, RZ, RZ, R198 ;  /* 0x000000ffff037224 */ /* 0x000fe200078e00c6 */
[----:B------:R-:W-:Y:S01]  /*12790*/  HMMA.16816.F32.BF16 R216, R8, R16, R56 ;  /* 0x0000001008d8723c */ /* 0x000fe20000041838 */
[----:B-1----:R-:W-:-:S02]  /*127a0*/  MOV R2, R106 ;  /* 0x0000006a00027202 */ /* 0x002fc40000000f00 */
[----:B--2---:R-:W-:-:S05]  /*127b0*/  F2FP.BF16.F32.PACK_AB R7, R39, R226 ;  /* 0x000000e22707723e */ /* 0x004fca00000010ff */
[----:B------:R-:W-:Y:S01]  /*127c0*/  HMMA.16816.F32.BF16 R196, R8, R22, R60 ;  /* 0x0000001608c4723c */ /* 0x000fe2000004183c */
[----:B------:R-:W-:Y:S01]  /*127d0*/  IMAD.MOV.U32 R106, RZ, RZ, R208 ;  /* 0x000000ffff6a7224 */ /* 0x000fe200078e00d0 */
[----:B------:R-:W2:Y:S06]  /*127e0*/  LDL.LU R0, [R1+0x14] ;  /* 0x0000140001007983 */ /* 0x000eac0000300800 */
[----:B------:R-:W-:Y:S01]  /*127f0*/  HMMA.16816.F32.BF16 R176, R4, R12, R52 ;  /* 0x0000000c04b0723c */ /* 0x000fe20000041834 */
[----:B------:R-:W-:-:S07]  /*12800*/  IMAD.MOV.U32 R55, RZ, RZ, R211 ;  /* 0x000000ffff377224 */ /* 0x000fce00078e00d3 */
[C---:B------:R-:W-:Y:S01]  /*12810*/  HMMA.16816.F32.BF16 R168, R4.reuse, R14, R48 ;  /* 0x0000000e04a8723c */ /* 0x040fe20000041830 */
[----:B------:R-:W1:Y:S07]  /*12820*/  LDSM.16.MT88.4 R12, [R38+0x1000] ;  /* 0x00100000260c783b */ /* 0x000e6e0000004200 */
[C---:B------:R-:W-:Y:S08]  /*12830*/  HMMA.16816.F32.BF16 R68, R4.reuse, R20, R68 ;  /* 0x000000140444723c */ /* 0x040ff00000041844 */
[C---:B------:R-:W-:Y:S01]  /*12840*/  HMMA.16816.F32.BF16 R64, R4.reuse, R22, R64 ;  /* 0x000000160440723c */ /* 0x040fe20000041840 */
[----:B------:R-:W3:Y:S07]  /*12850*/  LDSM.16.MT88.4 R20, [R83+0xf000] ;  /* 0x00f000005314783b */ /* 0x000eee0000004200 */
[C---:B------:R-:W-:Y:S08]  /*12860*/  HMMA.16816.F32.BF16 R180, R4.reuse, R16, R180 ;  /* 0x0000001004b4723c */ /* 0x040ff000000418b4 */
[-C--:B------:R-:W-:Y:S08]  /*12870*/  HMMA.16816.F32.BF16 R184, R4, R18.reuse, R184 ;  /* 0x0000001204b8723c */ /* 0x080ff000000418b8 */
[C---:B------:R-:W-:Y:S01]  /*12880*/  HMMA.16816.F32.BF16 R60, R8.reuse, R18, R76 ;  /* 0x00000012083c723c */ /* 0x040fe2000004184c */
[----:B------:R-:W4:Y:S07]  /*12890*/  LDSM.16.MT88.4 R16, [R37+0xf000] ;  /* 0x00f000002510783b */ /* 0x000f2e0000004200 */
[-C--:B-1----:R-:W-:Y:S08]  /*128a0*/  HMMA.16816.F32.BF16 R208, R8, R12.reuse, R72 ;  /* 0x0000000c08d0723c */ /* 0x082ff00000041848 */
[C---:B------:R-:W-:Y:S08]  /*128b0*/  HMMA.16816.F32.BF16 R192, R4.reuse, R12, R192 ;  /* 0x0000000c04c0723c */ /* 0x040ff000000418c0 */
[-C--:B------:R-:W-:Y:S08]  /*128c0*/  HMMA.16816.F32.BF16 R200, R4, R14.reuse, R200 ;  /* 0x0000000e04c8723c */ /* 0x080ff000000418c8 */
[----:B------:R-:W-:Y:S01]  /*128d0*/  HMMA.16816.F32.BF16 R56, R8, R14, R84 ;  /* 0x0000000e0838723c */ /* 0x000fe20000041854 */
[----:B------:R-:W1:Y:S07]  /*128e0*/  LDSM.16.MT88.4 R12, [R32+0x3000] ;  /* 0x00300000200c783b */ /* 0x000e6e0000004200 */
[C---:B---3--:R-:W-:Y:S08]  /*128f0*/  HMMA.16816.F32.BF16 R72, R4.reuse, R20, R92 ;  /* 0x000000140448723c */ /* 0x048ff0000004185c */
[C---:B------:R-:W-:Y:S08]  /*12900*/  HMMA.16816.F32.BF16 R76, R4.reuse, R22, R108 ;  /* 0x00000016044c723c */ /* 0x040ff0000004186c */
[----:B----4-:R-:W-:Y:S01]  /*12910*/  HMMA.16816.F32.BF16 R92, R4, R18, R140 ;  /* 0x00000012045c723c */ /* 0x010fe2000004188c */
[----:B------:R-:W-:Y:S01]  /*12920*/  MOV R140, R104 ;  /* 0x00000068008c7202 */ /* 0x000fe20000000f00 */
[----:B------:R-:W-:Y:S01]  /*12930*/  IMAD.MOV.U32 R141, RZ, RZ, R105 ;  /* 0x000000ffff8d7224 */ /* 0x000fe200078e0069 */
[----:B------:R-:W-:-:S02]  /*12940*/  MOV R142, R106 ;  /* 0x0000006a008e7202 */ /* 0x000fc40000000f00 */
[----:B------:R-:W-:-:S03]  /*12950*/  MOV R143, R107 ;  /* 0x0000006b008f7202 */ /* 0x000fc60000000f00 */
[----:B-1----:R-:W-:Y:S01]  /*12960*/  HMMA.16816.F32.BF16 R108, R4, R14, R160 ;  /* 0x0000000e046c723c */ /* 0x002fe200000418a0 */
[----:B------:R-:W-:-:S07]  /*12970*/  MOV R163, R47 ;  /* 0x0000002f00a37202 */ /* 0x000fce0000000f00 */
[----:B------:R-:W-:Y:S01]  /*12980*/  HMMA.16816.F32.BF16 R104, R4, R12, R164 ;  /* 0x0000000c0468723c */ /* 0x000fe200000418a4 */
[----:B------:R-:W-:Y:S01]  /*12990*/  IMAD.MOV.U32 R164, RZ, RZ, R55 ;  /* 0x000000ffffa47224 */ /* 0x000fe200078e0037 */
        /* <DEDUP_REMOVED lines=15> */
[----:B------:R-:W-:Y:S02]  /*12a90*/  MOV R82, R2 ;  /* 0x0000000200527202 */ /* 0x000fe40000000f00 */
[----:B------:R-:W3:Y:S01]  /*12aa0*/  LDL.LU R2, [R1+0x10] ;  /* 0x0000100001027983 */ /* 0x000ee20000300800 */
[----:B------:R-:W-:Y:S01]  /*12ab0*/  MOV R161, R163 ;  /* 0x000000a300a17202 */ /* 0x000fe20000000f00 */
[----:B------:R-:W-:Y:S01]  /*12ac0*/  IMAD.MOV.U32 R163, RZ, RZ, R165 ;  /* 0x000000ffffa37224 */ /* 0x000fe200078e00a5 */
[----:B------:R-:W-:Y:S01]  /*12ad0*/  HMMA.16816.F32.BF16 R88, R4, R16, R120 ;  /* 0x000000100458723c */ /* 0x000fe20000041878 */
[----:B------:R-:W-:-:S02]  /*12ae0*/  MOV R165, R167 ;  /* 0x000000a700a57202 */ /* 0x000fc40000000f00 */
[----:B------:R-:W-:Y:S01]  /*12af0*/  MOV R167, R141 ;  /* 0x0000008d00a77202 */ /* 0x000fe20000000f00 */
[----:B------:R-:W-:Y:S01]  /*12b00*/  IMAD.MOV.U32 R141, RZ, RZ, R143 ;  /* 0x000000ffff8d7224 */ /* 0x000fe200078e008f */
[----:B------:R-:W-:-:S03]  /*12b10*/  MOV R143, R81 ;  /* 0x00000051008f7202 */ /* 0x000fc60000000f00 */
[----:B------:R-:W-:Y:S01]  /*12b20*/  HMMA.16816.F32.BF16 R120, R4, R24, R156 ;  /* 0x000000180478723c */ /* 0x000fe2000004189c */
[----:B------:R-:W-:Y:S01]  /*12b30*/  MOV R159, R161 ;  /* 0x000000a1009f7202 */ /* 0x000fe20000000f00 */
[----:B------:R-:W-:Y:S01]  /*12b40*/  IMAD.MOV.U32 R161, RZ, RZ, R163 ;  /* 0x000000ffffa17224 */ /* 0x000fe200078e00a3 */
        /* <DEDUP_REMOVED lines=13> */
[----:B------:R-:W-:Y:S02]  /*12c20*/  MOV R190, R132 ;  /* 0x0000008400be7202 */ /* 0x000fe40000000f00 */
[----:B------:R-:W-:Y:S02]  /*12c30*/  MOV R248, R204 ;  /* 0x000000cc00f87202 */ /* 0x000fe40000000f00 */
[----:B------:R-:W-:Y:S01]  /*12c40*/  MOV R164, R166 ;  /* 0x000000a600a47202 */ /* 0x000fe20000000f00 */
[----:B------:R-:W-:Y:S01]  /*12c50*/  IMAD.MOV.U32 R166, RZ, RZ, R140 ;  /* 0x000000ffffa67224 */ /* 0x000fe200078e008c */
[----:B------:R-:W-:Y:S01]  /*12c60*/  MOV R204, R206 ;  /* 0x000000ce00cc7202 */ /* 0x000fe20000000f00 */
[----:B------:R-:W-:Y:S01]  /*12c70*/  IMAD.MOV.U32 R206, RZ, RZ, R188 ;  /* 0x000000ffffce7224 */ /* 0x000fe200078e00bc */
[----:B------:R-:W-:-:S02]  /*12c80*/  MOV R188, R190 ;  /* 0x000000be00bc7202 */ /* 0x000fc40000000f00 */
[----:B------:R-:W-:Y:S02]  /*12c90*/  MOV R140, R142 ;  /* 0x0000008e008c7202 */ /* 0x000fe40000000f00 */
[----:B------:R-:W-:Y:S02]  /*12ca0*/  MOV R190, R133 ;  /* 0x0000008500be7202 */ /* 0x000fe40000000f00 */
[----:B------:R-:W-:Y:S01]  /*12cb0*/  MOV R142, R80 ;  /* 0x00000050008e7202 */ /* 0x000fe20000000f00 */
[----:B------:R-:W-:Y:S01]  /*12cc0*/  IMAD.MOV.U32 R80, RZ, RZ, R82 ;  /* 0x000000ffff507224 */ /* 0x000fe200078e0052 */
[----:B------:R-:W-:Y:S01]  /*12cd0*/  HMMA.16816.F32.BF16 R84, R8, R16, R124 ;  /* 0x000000100854723c */ /* 0x000fe2000004187c */
[----:B------:R-:W-:Y:S02]  /*12ce0*/  MOV R82, R251 ;  /* 0x000000fb00527202 */ /* 0x000fe40000000f00 */
[----:B------:R-:W-:Y:S01]  /*12cf0*/  MOV R251, R205 ;  /* 0x000000cd00fb7202 */ /* 0x000fe20000000f00 */
[----:B------:R-:W-:Y:S01]  /*12d00*/  IMAD.MOV.U32 R205, RZ, RZ, R207 ;  /* 0x000000ffffcd7224 */ /* 0x000fe200078e00cf */
[----:B------:R-:W-:-:S02]  /*12d10*/  MOV R207, R189 ;  /* 0x000000bd00cf7202 */ /* 0x000fc40000000f00 */
[----:B------:R-:W-:Y:S01]  /*12d20*/  MOV R189, R191 ;  /* 0x000000bf00bd7202 */ /* 0x000fe20000000f00 */
[----:B------:R-:W-:Y:S02]  /*12d30*/  IMAD.MOV.U32 R191, RZ, RZ, R241 ;  /* 0x000000ffffbf7224 */ /* 0x000fe400078e00f1 */
[----:B------:R-:W4:Y:S01]  /*12d40*/  LDL.LU R241, [R1+0xa0] ;  /* 0x0000a00001f17983 */ /* 0x000f220000300800 */
[----:B--2---:R-:W-:-:S04]  /*12d50*/  FFMA.FTZ R0, R0, UR12, -R28 ;  /* 0x0000000c00007c23 */ /* 0x004fc8000801081c */
[----:B------:R1:W-:Y:S02]  /*12d60*/  MUFU.EX2 R132, R0 ;  /* 0x0000000000847308 */ /* 0x0003e40000000800 */
[----:B-1----:R-:W-:Y:S01]  /*12d70*/  FFMA.FTZ R0, R160, UR12, -R28 ;  /* 0x0000000ca0007c23 */ /* 0x002fe2000801081c */
[----:B------:R-:W-:Y:S02]  /*12d80*/  MOV R160, R162 ;  /* 0x000000a200a07202 */ /* 0x000fe40000000f00 */
[----:B------:R-:W-:Y:S01]  /*12d90*/  MOV R162, R164 ;  /* 0x000000a400a27202 */ /* 0x000fe20000000f00 */
[----:B------:R-:W-:Y:S01]  /*12da0*/  IMAD.MOV.U32 R164, RZ, RZ, R166 ;  /* 0x000000ffffa47224 */ /* 0x000fe200078e00a6 */
[----:B------:R-:W-:Y:S01]  /*12db0*/  MOV R166, R140 ;  /* 0x0000008c00a67202 */ /* 0x000fe20000000f00 */
[----:B------:R-:W-:Y:S01]  /*12dc0*/  MUFU.EX2 R16, R0 ;  /* 0x0000000000107308 */ /* 0x000fe20000000800 */
        /* <DEDUP_REMOVED lines=9> */
[----:B------:R1:W5:Y:S01]  /*12e60*/  LDL.LU R245, [R1+0x9c] ;  /* 0x00009c0001f57983 */ /* 0x0003620000300800 */
[----:B---3--:R-:W-:-:S04]  /*12e70*/  FFMA.FTZ R2, R2, UR12, -R28 ;  /* 0x0000000c02027c23 */ /* 0x008fc8000801081c */
[----:B------:R2:W-:Y:S02]  /*12e80*/  MUFU.EX2 R133, R2 ;  /* 0x0000000200857308 */ /* 0x0005e40000000800 */
[----:B--2---:R-:W-:Y:S01]  /*12e90*/  FFMA.FTZ R2, R159, UR12, -R28 ;  /* 0x0000000c9f027c23 */ /* 0x004fe2000801081c */
[----:B------:R-:W-:Y:S01]  /*12ea0*/  IMAD.MOV.U32 R159, RZ, RZ, R160 ;  /* 0x000000ffff9f7224 */ /* 0x000fe200078e00a0 */
[----:B------:R-:W-:Y:S02]  /*12eb0*/  MOV R160, R161 ;  /* 0x000000a100a07202 */ /* 0x000fe40000000f00 */
[----:B------:R-:W-:Y:S01]  /*12ec0*/  MOV R161, R162 ;  /* 0x000000a200a17202 */ /* 0x000fe20000000f00 */
[----:B------:R-:W-:Y:S01]  /*12ed0*/  IMAD.MOV.U32 R162, RZ, RZ, R163 ;  /* 0x000000ffffa27224 */ /* 0x000fe200078e00a3 */
[----:B------:R-:W-:Y:S01]  /*12ee0*/  MOV R163, R164 ;  /* 0x000000a400a37202 */ /* 0x000fe20000000f00 */
[----:B------:R-:W-:Y:S01]  /*12ef0*/  FFMA.FTZ R0, R159, UR12, -R29 ;  /* 0x0000000c9f007c23 */ /* 0x000fe2000801081d */
[----:B------:R-:W-:Y:S01]  /*12f00*/  MOV R164, R165 ;  /* 0x000000a500a47202 */ /* 0x000fe20000000f00 */
[----:B------:R-:W-:Y:S01]  /*12f10*/  IMAD.MOV.U32 R165, RZ, RZ, R166 ;  /* 0x000000ffffa57224 */ /* 0x000fe200078e00a6 */
[----:B------:R-:W-:Y:S01]  /*12f20*/  MOV R166, R167 ;  /* 0x000000a700a67202 */ /* 0x000fe20000000f00 */
[----:B------:R-:W-:Y:S01]  /*12f30*/  IMAD.MOV.U32 R159, RZ, RZ, R160 ;  /* 0x000000ffff9f7224 */ /* 0x000fe200078e00a0 */
[----:B------:R-:W-:-:S02]  /*12f40*/  MOV R160, R161 ;  /* 0x000000a100a07202 */ /* 0x000fc40000000f00 */
[----:B------:R-:W-:Y:S01]  /*12f50*/  MOV R167, R140 ;  /* 0x0000008c00a77202 */ /* 0x000fe20000000f00 */
[----:B------:R-:W-:Y:S01]  /*12f60*/  IMAD.MOV.U32 R140, RZ, RZ, R141 ;  /* 0x000000ffff8c7224 */ /* 0x000fe200078e008d */
        /* <DEDUP_REMOVED lines=38> */
[----:B------:R1:W5:Y:S01]  /*131d0*/  LDL.LU R242, [R1+0x98] ;  /* 0x0000980001f27983 */ /* 0x0003620000300800 */
[----:B------:R-:W-:Y:S01]  /*131e0*/  MOV R189, R190 ;  /* 0x000000be00bd7202 */ /* 0x000fe20000000f00 */
[----:B------:R-:W-:Y:S01]  /*131f0*/  IMAD.MOV.U32 R190, RZ, RZ, R191 ;  /* 0x000000ffffbe7224 */ /* 0x000fe200078e00bf */
[----:B------:R-:W-:-:S02]  /*13200*/  MOV R191, R172 ;  /* 0x000000ac00bf7202 */ /* 0x000fc40000000f00 */
[----:B------:R-:W-:Y:S01]  /*13210*/  MOV R172, R174 ;  /* 0x000000ae00ac7202 */ /* 0x000fe20000000f00 */
[----:B------:R-:W-:Y:S02]  /*13220*/  IMAD.MOV.U32 R174, RZ, RZ, R244 ;  /* 0x000000ffffae7224 */ /* 0x000fe400078e00f4 */
[----:B------:R-:W2:Y:S01]  /*13230*/  LDL.LU R244, [R1+0x94] ;  /* 0x0000940001f47983 */ /* 0x000ea20000300800 */
[----:B------:R-:W-:Y:S02]  /*13240*/  MOV R158, R159 ;  /* 0x0000009f009e7202 */ /* 0x000fe40000000f00 */
[----:B------:R-:W-:Y:S01]  /*13250*/  MOV R159, R160 ;  /* 0x000000a0009f7202 */ /* 0x000fe20000000f00 */
[----:B------:R-:W-:Y:S01]  /*13260*/  IMAD.MOV.U32 R160, RZ, RZ, R161 ;  /* 0x000000ffffa07224 */ /* 0x000fe200078e00a1 */
[----:B------:R-:W-:Y:S02]  /*13270*/  MOV R161, R162 ;  /* 0x000000a200a17202 */ /* 0x000fe40000000f00 */
[----:B------:R-:W-:-:S02]  /*13280*/  MOV R162, R163 ;  /* 0x000000a300a27202 */ /* 0x000fc40000000f00 */
        /* <DEDUP_REMOVED lines=22> */
[----:B------:R-:W-:Y:S01]  /*133f0*/  HMMA.16816.F32.BF16 R52, R8, R14, R112 ;  /* 0x0000000e0834723c */ /* 0x000fe20000041870 */
[----:B------:R-:W-:Y:S01]  /*13400*/  MOV R172, R174 ;  /* 0x000000ae00ac7202 */ /* 0x000fe20000000f00 */
[----:B------:R4:W-:Y:S01]  /*13410*/  MUFU.EX2 R15, R0 ;  /* 0x00000000000f7308 */ /* 0x0009e20000000800 */
[--C-:B------:R-:W-:Y:S01]  /*13420*/  FFMA.FTZ R3, R3, UR12, -R29.reuse ;  /* 0x0000000c03037c23 */ /* 0x100fe2000801081d */
[----:B------:R-:W-:Y:S04]  /*13430*/  LDSM.16.MT88.4 R112, [R32+0x3800] ;  /* 0x003800002070783b */ /* 0x000fe80000004200 */
[----:B------:R-:W-:Y:S01]  /*13440*/  HMMA.16816.F32.BF16 R40, R4, R26, R152 ;  /* 0x0000001a0428723c */ /* 0x000fe20000041898 */
[----:B----4-:R-:W-:Y:S01]  /*13450*/  FFMA.FTZ R0, R241, UR12, -R29 ;  /* 0x0000000cf1007c23 */ /* 0x010fe2000801081d */
[----:B--2---:R-:W-:-:S02]  /*13460*/  MOV R174, R244 ;  /* 0x000000f400ae7202 */ /* 0x004fc40000000f00 */
[----:B------:R1:W5:Y:S04]  /*13470*/  LDL.LU R244, [R1+0x90] ;  /* 0x0000900001f47983 */ /* 0x0003680000300800 */
[----:B------:R-:W2:Y:S04]  /*13480*/  LDL.LU R241, [R1+0x8c] ;  /* 0x00008c0001f17983 */ /* 0x000ea80000300800 */
[----:B------:R-:W3:Y:S01]  /*13490*/  LDL.LU R154, [R1+0x60] ;  /* 0x00006000019a7983 */ /* 0x000ee20000300800 */
        /* <DEDUP_REMOVED lines=9> */
[----:B------:R4:W1:Y:S01]  /*13530*/  MUFU.EX2 R17, R2 ;  /* 0x0000000200117308 */ /* 0x0008620000000800 */
[----:B------:R-:W-:Y:S01]  /*13540*/  MOV R126, R127 ;  /* 0x0000007f007e7202 */ /* 0x000fe20000000f00 */
[----:B------:R-:W-:Y:S01]  /*13550*/  LDSM.16.MT88.4 R172, [R37+0xd800] ;  /* 0x00d8000025ac783b */ /* 0x000fe20000004200 */
[----:B------:R-:W-:Y:S01]  /*13560*/  MOV R127, R146 ;  /* 0x00000092007f7202 */ /* 0x000fe20000000f00 */
[----:B------:R-:W-:Y:S01]  /*13570*/  IMAD.MOV.U32 R146, RZ, RZ, R148 ;  /* 0x000000ffff927224 */ /* 0x000fe200078e0094 */
[----:B------:R-:W-:Y:S02]  /*13580*/  MOV R148, R149 ;  /* 0x0000009500947202 */ /* 0x000fe40000000f00 */
[----:B------:R-:W-:-:S02]  /*13590*/  MOV R149, R150 ;  /* 0x0000009600957202 */ /* 0x000fc40000000f00 */
[----:B------:R-:W-:Y:S01]  /*135a0*/  MOV R150, R5 ;  /* 0x0000000500967202 */ /* 0x000fe20000000f00 */
[----:B---3--:R-:W-:Y:S02]  /*135b0*/  FFMA.FTZ R6, R154, R34, R237 ;  /* 0x000000229a067223 */ /* 0x008fe400000100ed */
[----:B------:R-:W3:Y:S04]  /*135c0*/  LDL.LU R237, [R1+0x88] ;  /* 0x0000880001ed7983 */ /* 0x000ee80000300800 */
[----:B------:R-:W2:Y:S01]  /*135d0*/  LDL.LU R5, [R1+0x64] ;  /* 0x0000640001057983 */ /* 0x000ea20000300800 */
[----:B------:R-:W-:Y:S01]  /*135e0*/  IMAD.MOV.U32 R125, RZ, RZ, R126 ;  /* 0x000000ffff7d7224 */ /* 0x000fe200078e007e */
[----:B------:R-:W-:Y:S02]  /*135f0*/  MOV R126, R127 ;  /* 0x0000007f007e7202 */ /* 0x000fe40000000f00 */
[----:B------:R-:W-:-:S02]  /*13600*/  MOV R151, R160 ;  /* 0x000000a000977202 */ /* 0x000fc40000000f00 */
[----:B------:R-:W-:Y:S02]  /*13610*/  MOV R4, R161 ;  /* 0x000000a100047202 */ /* 0x000fe40000000f00 */
[----:B------:R-:W-:Y:S02]  /*13620*/  MOV R127, R146 ;  /* 0x00000092007f7202 */ /* 0x000fe40000000f00 */
[----:B------:R-:W-:Y:S01]  /*13630*/  MOV R146, R148 ;  /* 0x0000009400927202 */ /* 0x000fe20000000f00 */
[----:B------:R-:W-:Y:S01]  /*13640*/  IMAD.MOV.U32 R148, RZ, RZ, R149 ;  /* 0x000000ffff947224 */ /* 0x000fe200078e0095 */
[----:B------:R-:W-:Y:S02]  /*13650*/  MOV R149, R150 ;  /* 0x0000009600957202 */ /* 0x000fe40000000f00 */
[----:B------:R-:W-:Y:S02]  /*13660*/  MOV R150, R151 ;  /* 0x0000009700967202 */ /* 0x000fe40000000f00 */
[----:B------:R-:W-:Y:S01]  /*13670*/  MOV R151, R4 ;  /* 0x0000000400977202 */ /* 0x000fe20000000f00 */
[----:B----4-:R-:W-:-:S02]  /*13680*/  FFMA.FTZ R2, R158, UR12, -R29 ;  /* 0x0000000c9e027c23 */ /* 0x010fc4000801081d */
[----:B------:R-:W4:Y:S01]  /*13690*/  LDSM.16.MT88.4 R156, [R83+0xd800] ;  /* 0x00d80000539c783b */ /* 0x000f220000004200 */
[----:B--2---:R-:W-:-:S03]  /*136a0*/  FFMA.FTZ R5, R5, R33, R243 ;  /* 0x0000002105057223 */ /* 0x004fc600000100f3 */
[----:B------:R2:W5:Y:S04]  /*136b0*/  LDL.LU R243, [R1+0x84] ;  /* 0x0000840001f37983 */ /* 0x0005680000300800 */
[----:B------:R-:W4:Y:S04]  /*136c0*/  LDL.LU R4, [R1+0x20] ;  /* 0x0000200001047983 */ /* 0x000f280000300800 */
[----:B------:R-:W2:Y:S01]  /*136d0*/  LDL.LU R124, [R1+0x1c] ;  /* 0x00001c00017c7983 */ /* 0x000ea20000300800 */
[C---:B------:R-:W-:Y:S01]  /*136e0*/  HMMA.16816.F32.BF16 R100, R8.reuse, R12, R100 ;  /* 0x0000000c0864723c */ /* 0x040fe20000041864 */
[----:B------:R-:W3:Y:S04]  /*136f0*/  MUFU.EX2 R12, R3 ;  /* 0x00000003000c7308 */ /* 0x000ee80000000800 */
[----:B------:R-:W-:Y:S04]  /*13700*/  MUFU.EX2 R14, R2 ;  /* 0x00000002000e7308 */ /* 0x000fe80000000800 */
[----:B------:R-:W3:Y:S01]  /*13710*/  MUFU.EX2 R13, R0 ;  /* 0x00000000000d7308 */ /* 0x000ee20000000800 */
[----:B------:R-:W-:Y:S01]  /*13720*/  HMMA.16816.F32.BF16 R116, R8, R24, R116 ;  /* 0x000000180874723c */ /* 0x000fe20000041874 */
[----:B------:R-:W-:-:S02]  /*13730*/  MOV R28, R126 ;  /* 0x0000007e001c7202 */ /* 0x000fc40000000f00 */
[----:B-1----:R-:W-:-:S05]  /*13740*/  F2FP.BF16.F32.PACK_AB R126, R17, R16 ;  /* 0x00000010117e723e */ /* 0x002fca00000010ff */
[C---:B------:R-:W-:Y:S01]  /*13750*/  HMMA.16816.F32.BF16 R48, R8.reuse, R18, R96 ;  /* 0x000000120830723c */ /* 0x040fe20000041860 */
[----:B------:R-:W-:Y:S01]  /*13760*/  IMAD.MOV.U32 R19, RZ, RZ, R125 ;  /* 0x000000ffff137224 */ /* 0x000fe200078e007d */
[----:B---3--:R-:W-:Y:S01]  /*13770*/  F2FP.BF16.F32.PACK_AB R125, R12, R15 ;  /* 0x0000000f0c7d723e */ /* 0x008fe200000010ff */
[----:B------:R-:W-:Y:S01]  /*13780*/  IMAD.MOV.U32 R155, RZ, RZ, R248 ;  /* 0x000000ffff9b7224 */ /* 0x000fe200078e00f8 */
[----:B------:R-:W-:Y:S02]  /*13790*/  MOV R152, R140 ;  /* 0x0000008c00987202 */ /* 0x000fe40000000f00 */
[----:B------:R-:W-:Y:S02]  /*137a0*/  MOV R153, R141 ;  /* 0x0000008d00997202 */ /* 0x000fe40000000f00 */
[----:B------:R-:W-:Y:S01]  /*137b0*/  MOV R154, R142 ;  /* 0x0000008e009a7202 */ /* 0x000fe20000000f00 */
[----:B------:R-:W-:Y:S01]  /*137c0*/  HMMA.16816.F32.BF16 R24, R8, R26, R128 ;  /* 0x0000001a0818723c */ /* 0x000fe20000041880 */
[----:B------:R-:W-:Y:S01]  /*137d0*/  MOV R11, R127 ;  /* 0x0000007f000b7202 */ /* 0x000fe20000000f00 */
[----:B------:R-:W-:Y:S01]  /*137e0*/  IMAD.MOV.U32 R160, RZ, RZ, R163 ;  /* 0x000000ffffa07224 */ /* 0x000fe200078e00a3 */
[----:B------:R-:W-:Y:S01]  /*137f0*/  F2FP.BF16.F32.PACK_AB R127, R13, R14 ;  /* 0x0000000e0d7f723e */ /* 0x000fe200000010ff */
[----:B------:R-:W-:Y:S01]  /*13800*/  IMAD.MOV.U32 R131, RZ, RZ, R148 ;  /* 0x000000ffff837224 */ /* 0x000fe200078e0094 */
[----:B------:R-:W-:Y:S01]  /*13810*/  MOV R130, R149 ;  /* 0x0000009500827202 */ /* 0x000fe20000000f00 */
[----:B------:R1:W-:Y:S01]  /*13820*/  LDSM.16.MT88.4 R96, [R37+0xf800] ;  /* 0x00f800002560783b */ /* 0x0003e20000004200 */
[----:B------:R-:W-:Y:S01]  /*13830*/  MOV R129, R150 ;  /* 0x0000009600817202 */ /* 0x000fe20000000f00 */
[--C-:B------:R-:W-:Y:S01]  /*13840*/  FFMA.FTZ R2, R241, UR12, -R30.reuse ;  /* 0x0000000cf1027c23 */ /* 0x100fe2000801081e */
[----:B------:R-:W-:Y:S01]  /*13850*/  MOV R128, R151 ;  /* 0x0000009700807202 */ /* 0x000fe20000000f00 */
[----:B------:R-:W-:Y:S01]  /*13860*/  IMAD.MOV.U32 R144, RZ, RZ, R167 ;  /* 0x000000ffff907224 */ /* 0x000fe200078e00a7 */
[----:B------:R-:W-:Y:S01]  /*13870*/  MOV R29, R146 ;  /* 0x00000092001d7202 */ /* 0x000fe20000000f00 */
[----:B------:R3:W5:Y:S01]  /*13880*/  LDL.LU R241, [R1+0x80] ;  /* 0x0000800001f17983 */ /* 0x0007620000300800 */
[----:B------:R-:W-:Y:S01]  /*13890*/  MOV R7, R164 ;  /* 0x000000a400077202 */ /* 0x000fe20000000f00 */
[----:B------:R-:W-:Y:S01]  /*138a0*/  FFMA.FTZ R0, R237, UR12, -R30 ;  /* 0x0000000ced007c23 */ /* 0x000fe2000801081e */
[----:B------:R-:W-:Y:S01]  /*138b0*/  MOV R147, R165 ;  /* 0x000000a500937202 */ /* 0x000fe20000000f00 */
[----:B------:R-:W-:Y:S01]  /*138c0*/  IMAD.MOV.U32 R146, RZ, RZ, R155 ;  /* 0x000000ffff927224 */ /* 0x000fe200078e009b */
[----:B------:R-:W-:Y:S01]  /*138d0*/  MOV R145, R166 ;  /* 0x000000a600917202 */ /* 0x000fe20000000f00 */
[----:B------:R-:W-:Y:S01]  /*138e0*/  IMAD.MOV.U32 R164, RZ, RZ, R206 ;  /* 0x000000ffffa47224 */ /* 0x000fe200078e00ce */
[----:B------:R-:W-:Y:S01]  /*138f0*/  MOV R161, R251 ;  /* 0x000000fb00a17202 */ /* 0x000fe20000000f00 */
[----:B------:R3:W5:Y:S01]  /*13900*/  LDL.LU R237, [R1+0x7c] ;  /* 0x00007c0001ed7983 */ /* 0x0007620000300800 */
[----:B------:R-:W-:-:S02]  /*13910*/  MOV R162, R204 ;  /* 0x000000cc00a27202 */ /* 0x000fc40000000f00 */
[----:B------:R-:W-:Y:S02]  /*13920*/  MOV R163, R205 ;  /* 0x000000cd00a37202 */ /* 0x000fe40000000f00 */
[----:B------:R-:W-:Y:S02]  /*13930*/  MOV R34, R154 ;  /* 0x0000009a00227202 */ /* 0x000fe40000000f00 */
[----:B------:R-:W-:Y:S02]  /*13940*/  MOV R165, R207 ;  /* 0x000000cf00a57202 */ /* 0x000fe40000000f00 */
[----:B-1----:R-:W-:Y:S02]  /*13950*/  MOV R37, R153 ;  /* 0x0000009900257202 */ /* 0x002fe40000000f00 */
[----:B------:R-:W-:Y:S02]  /*13960*/  MOV R166, R188 ;  /* 0x000000bc00a67202 */ /* 0x000fe40000000f00 */
[----:B------:R-:W-:Y:S01]  /*13970*/  MOV R167, R189 ;  /* 0x000000bd00a77202 */ /* 0x000fe20000000f00 */
[--C-:B--2---:R-:W-:Y:S01]  /*13980*/  FFMA.FTZ R3, R124, UR12, -R30.reuse ;  /* 0x0000000c7c037c23 */ /* 0x104fe2000801081e */
[----:B------:R-:W-:Y:S01]  /*13990*/  F2FP.BF16.F32.PACK_AB R124, R133, R132 ;  /* 0x00000084857c723e */ /* 0x000fe200000010ff */
[----:B----4-:R-:W-:Y:S01]  /*139a0*/  FFMA.FTZ R4, R4, UR12, -R30 ;  /* 0x0000000c04047c23 */ /* 0x010fe2000801081e */
[----:B------:R-:W-:Y:S01]  /*139b0*/  IMAD.MOV.U32 R30, RZ, RZ, R225 ;  /* 0x000000ffff1e7224 */ /* 0x000fe200078e00e1 */
[----:B------:R-:W-:Y:S01]  /*139c0*/  MOV R18, R163 ;  /* 0x000000a300127202 */ /* 0x000fe20000000f00 */
[----:B------:R3:W5:Y:S03]  /*139d0*/  LDL.LU R225, [R1+0x78] ;  /* 0x0000780001e17983 */ /* 0x0007660000300800 */
        /* <DEDUP_REMOVED lines=10> */
[----:B------:R-:W-:Y:S01]  /*13a80*/  LDSM.16.MT88.4 R204, [R38+0x1800] ;  /* 0x0018000026cc783b */ /* 0x000fe20000004200 */
[----:B------:R-:W-:-:S02]  /*13a90*/  MOV R163, R166 ;  /* 0x000000a600a37202 */ /* 0x000fc40000000f00 */
[----:B------:R-:W-:-:S03]  /*13aa0*/  MOV R178, R167 ;  /* 0x000000a700b27202 */ /* 0x000fc60000000f00 */
[C---:B------:R-:W-:Y:S01]  /*13ab0*/  HMMA.16816.F32.BF16 R168, R124.reuse, R174, R64 ;  /* 0x000000ae7ca8723c */ /* 0x040fe20000041840 */
[----:B------:R-:W2:Y:S07]  /*13ac0*/  LDL.LU R67, [R1+0x68] ;  /* 0x0000680001437983 */ /* 0x000eae0000300800 */
[----:B------:R-:W-:Y:S01]  /*13ad0*/  HMMA.16816.F32.BF16 R164, R124, R172, R68 ;  /* 0x000000ac7ca4723c */ /* 0x000fe20000041844 */
[----:B------:R-:W4:Y:S01]  /*13ae0*/  LDL.LU R68, [R1+0x6c] ;  /* 0x00006c0001447983 */ /* 0x000f220000300800 */
[----:B------:R-:W-:Y:S01]  /*13af0*/  MOV R142, R81 ;  /* 0x00000051008e7202 */ /* 0x000fe20000000f00 */
[----:B------:R-:W-:Y:S01]  /*13b00*/  IMAD.MOV.U32 R70, RZ, RZ, R11 ;  /* 0x000000ffff467224 */ /* 0x000fe200078e000b */
[----:B------:R-:W-:Y:S01]  /*13b10*/  MOV R143, R82 ;  /* 0x00000052008f7202 */ /* 0x000fe20000000f00 */
[----:B------:R-:W-:Y:S01]  /*13b20*/  LDSM.16.MT88.4 R8, [R38+0x3800] ;  /* 0x003800002608783b */ /* 0x000fe20000004200 */
[----:B------:R-:W-:-:S03]  /*13b30*/  MOV R248, R191 ;  /* 0x000000bf00f87202 */ /* 0x000fc60000000f00 */
[----:B------:R1:W3:Y:S01]  /*13b40*/  LDSM.16.MT88.4 R188, [R32+0x1800] ;  /* 0x0018000020bc783b */ /* 0x0002e20000004200 */
[----:B------:R-:W-:-:S03]  /*13b50*/  MOV R71, R29 ;  /* 0x0000001d00477202 */ /* 0x000fc60000000f00 */
[----:B------:R-:W3:Y:S01]  /*13b60*/  LDSM.16.MT88.4 R80, [R83+0xf800] ;  /* 0x00f800005350783b */ /* 0x000ee20000004200 */
[----:B------:R1:W-:Y:S01]  /*13b70*/  MUFU.EX2 R29, R4 ;  /* 0x00000004001d7308 */ /* 0x0003e20000000800 */
[----:B------:R-:W-:Y:S02]  /*13b80*/  MOV R69, R71 ;  /* 0x0000004700457202 */ /* 0x000fe40000000f00 */
[----:B------:R-:W-:Y:S01]  /*13b90*/  MOV R71, R7 ;  /* 0x0000000700477202 */ /* 0x000fe20000000f00 */
[----:B-1----:R-:W-:Y:S01]  /*13ba0*/  FFMA.FTZ R4, R70, UR12, -R31 ;  /* 0x0000000c46047c23 */ /* 0x002fe2000801081f */
        /* <DEDUP_REMOVED lines=10> */
[----:B------:R1:W-:Y:S01]  /*13c50*/  MUFU.EX2 R32, R3 ;  /* 0x0000000300207308 */ /* 0x0003e20000000800 */
[----:B------:R-:W-:Y:S02]  /*13c60*/  MOV R28, R19 ;  /* 0x00000013001c7202 */ /* 0x000fe40000000f00 */
[----:B------:R-:W-:Y:S01]  /*13c70*/  MOV R19, R144 ;  /* 0x0000009000137202 */ /* 0x000fe20000000f00 */
[----:B------:R3:W-:Y:S04]  /*13c80*/  MUFU.EX2 R33, R2 ;  /* 0x0000000200217308 */ /* 0x0007e80000000800 */
[----:B------:R3:W-:Y:S01]  /*13c90*/  MUFU.EX2 R7, R0 ;  /* 0x0000000000077308 */ /* 0x0007e20000000800 */
[--C-:B-1----:R-:W-:Y:S01]  /*13ca0*/  FFMA.FTZ R3, R69, UR12, -R31.reuse ;  /* 0x0000000c45037c23 */ /* 0x102fe2000801081f */
[----:B------:R-:W-:Y:S01]  /*13cb0*/  IMAD.MOV.U32 R69, RZ, RZ, R176 ;  /* 0x000000ffff457224 */ /* 0x000fe200078e00b0 */
[----:B------:R-:W-:Y:S01]  /*13cc0*/  MOV R176, R179 ;  /* 0x000000b300b07202 */ /* 0x000fe20000000f00 */
[--C-:B---3--:R-:W-:Y:S01]  /*13cd0*/  FFMA.FTZ R2, R70, UR12, -R31.reuse ;  /* 0x0000000c46027c23 */ /* 0x108fe2000801081f */
[----:B------:R-:W-:Y:S01]  /*13ce0*/  MOV R70, R177 ;  /* 0x000000b100467202 */ /* 0x000fe20000000f00 */
[----:B------:R-:W-:Y:S01]  /*13cf0*/  FFMA.FTZ R0, R71, UR12, -R31 ;  /* 0x0000000c47007c23 */ /* 0x000fe2000801081f */
[----:B------:R-:W-:Y:S01]  /*13d00*/  MOV R71, R178 ;  /* 0x000000b200477202 */ /* 0x000fe20000000f00 */
[----:B------:R-:W-:Y:S01]  /*13d10*/  IMAD.MOV.U32 R177, RZ, RZ, R30 ;  /* 0x000000ffffb17224 */ /* 0x000fe200078e001e */
[----:B------:R-:W-:-:S02]  /*13d20*/  MOV R178, R128 ;  /* 0x0000008000b27202 */ /* 0x000fc40000000f00 */
[----:B------:R-:W-:Y:S01]  /*13d30*/  MOV R179, R129 ;  /* 0x0000008100b37202 */ /* 0x000fe20000000f00 */
[----:B------:R-:W-:Y:S01]  /*13d40*/  IMAD.MOV.U32 R129, RZ, RZ, R131 ;  /* 0x000000ffff817224 */ /* 0x000fe200078e0083 */
[----:B------:R-:W-:Y:S01]  /*13d50*/  MOV R128, R130 ;  /* 0x0000008200807202 */ /* 0x000fe20000000f00 */
[----:B------:R-:W-:Y:S01]  /*13d60*/  MUFU.EX2 R30, R2 ;  /* 0x00000002001e7308 */ /* 0x000fe20000000800 */
[----:B------:R-:W-:Y:S02]  /*13d70*/  MOV R130, R28 ;  /* 0x0000001c00827202 */ /* 0x000fe40000000f00 */
[----:B------:R-:W-:Y:S01]  /*13d80*/  MOV R131, R19 ;  /* 0x0000001300837202 */ /* 0x000fe20000000f00 */
[----:B------:R-:W-:Y:S04]  /*13d90*/  MUFU.EX2 R28, R3 ;  /* 0x00000003001c7308 */ /* 0x000fe80000000800 */
[----:B------:R-:W1:Y:S04]  /*13da0*/  MUFU.EX2 R19, R4 ;  /* 0x0000000400137308 */ /* 0x000e680000000800 */
[----:B------:R2:W3:Y:S01]  /*13db0*/  MUFU.EX2 R2, R0 ;  /* 0x0000000000027308 */ /* 0x0004e20000000800 */
[----:B------:R-:W-:Y:S01]  /*13dc0*/  FADD.FTZ R18, R18, R5 ;  /* 0x0000000512127221 */ /* 0x000fe20000010000 */
[----:B------:R-:W-:-:S02]  /*13dd0*/  MOV R38, R129 ;  /* 0x0000008100267202 */ /* 0x000fc40000000f00 */
[----:B------:R-:W-:Y:S01]  /*13de0*/  MOV R144, R145 ;  /* 0x0000009100907202 */ /* 0x000fe20000000f00 */
[----:B------:R-:W-:Y:S01]  /*13df0*/  IMAD.MOV.U32 R145, RZ, RZ, R147 ;  /* 0x000000ffff917224 */ /* 0x000fe200078e0093 */
[----:B------:R-:W-:Y:S02]  /*13e00*/  MOV R147, R236 ;  /* 0x000000ec00937202 */ /* 0x000fe40000000f00 */
[----:B-1----:R-:W-:Y:S01]  /*13e10*/  F2FP.BF16.F32.PACK_AB R129, R28, R19 ;  /* 0x000000131c81723e */ /* 0x002fe200000010ff */
[----:B------:R-:W-:Y:S01]  /*13e20*/  HMMA.16816.F32.BF16 R180, R124, R188, R180 ;  /* 0x000000bc7cb4723c */ /* 0x000fe200000418b4 */
[----:B------:R-:W-:Y:S01]  /*13e30*/  FADD.FTZ R4, R69, R6 ;  /* 0x0000000645047221 */ /* 0x000fe20000010000 */
[----:B------:R-:W-:Y:S01]  /*13e40*/  MOV R6, R179 ;  /* 0x000000b300067202 */ /* 0x000fe20000000f00 */
[----:B------:R-:W-:-:S05]  /*13e50*/  IMAD.MOV.U32 R31, RZ, RZ, R144 ;  /* 0x000000ffff1f7224 */ /* 0x000fca00078e0090 */
        /* <DEDUP_REMOVED lines=12> */
[----:B------:R-:W-:Y:S02]  /*13f20*/  MOV R43, R146 ;  /* 0x00000092002b7202 */ /* 0x000fe40000000f00 */
[----:B------:R-:W-:Y:S01]  /*13f30*/  MOV R41, R147 ;  /* 0x0000009300297202 */ /* 0x000fe20000000f00 */
[----:B------:R-:W-:Y:S01]  /*13f40*/  IMAD.MOV.U32 R42, RZ, RZ, R160 ;  /* 0x000000ffff2a7224 */ /* 0x000fe200078e00a0 */
[----:B------:R-:W-:Y:S02]  /*13f50*/  MOV R64, R178 ;  /* 0x000000b200407202 */ /* 0x000fe40000000f00 */
[----:B------:R-:W-:Y:S01]  /*13f60*/  MOV R65, R177 ;  /* 0x000000b100417202 */ /* 0x000fe20000000f00 */
[----:B------:R-:W-:Y:S01]  /*13f70*/  IMAD.MOV.U32 R66, RZ, RZ, R176 ;  /* 0x000000ffff427224 */ /* 0x000fe200078e00b0 */
[----:B------:R-:W-:Y:S01]  /*13f80*/  MOV R236, 0x20 ;  /* 0x0000002000ec7802 */ /* 0x000fe20000000f00 */
[----:B--2---:R-:W-:Y:S01]  /*13f90*/  FFMA.FTZ R0, R67, R36, R224 ;  /* 0x0000002443007223 */ /* 0x004fe200000100e0 */
[----:B------:R-:W-:Y:S01]  /*13fa0*/  MOV R36, R131 ;  /* 0x0000008300247202 */ /* 0x000fe20000000f00 */
[----:B------:R1:W5:Y:S02]  /*13fb0*/  LDL.LU R224, [R1+0x74] ;  /* 0x0000740001e07983 */ /* 0x0003640000300800 */
[----:B------:R-:W-:Y:S01]  /*13fc0*/  FADD.FTZ R5, R70, R0 ;  /* 0x0000000046057221 */ /* 0x000fe20000010000 */
[----:B------:R-:W-:Y:S01]  /*13fd0*/  IMAD.MOV.U32 R0, RZ, RZ, R128 ;  /* 0x000000ffff007224 */ /* 0x000fe200078e0080 */
[----:B------:R-:W-:Y:S01]  /*13fe0*/  F2FP.BF16.F32.PACK_AB R128, R32, R29 ;  /* 0x0000001d2080723e */ /* 0x000fe200000010ff */
[----:B----4-:R-:W-:Y:S01]  /*13ff0*/  FFMA.FTZ R3, R68, R35, R238 ;  /* 0x0000002344037223 */ /* 0x010fe200000100ee */
[----:B------:R-:W-:-:S02]  /*14000*/  MOV R35, R130 ;  /* 0x0000008200237202 */ /* 0x000fc40000000f00 */
[----:B------:R-:W-:Y:S02]  /*14010*/  F2FP.BF16.F32.PACK_AB R130, R7, R33 ;  /* 0x000000210782723e */ /* 0x000fe400000010ff */
[----:B---3--:R-:W-:Y:S01]  /*14020*/  F2FP.BF16.F32.PACK_AB R131, R2, R30 ;  /* 0x0000001e0283723e */ /* 0x008fe200000010ff */
[----:B------:R-:W-:Y:S01]  /*14030*/  FADD.FTZ R6, R6, R3 ;  /* 0x0000000306067221 */ /* 0x000fe20000010000 */
[----:B------:R-:W-:-:S05]  /*14040*/  FADD.FTZ R0, R0, R4 ;  /* 0x0000000400007221 */ /* 0x000fca0000010000 */
[C---:B------:R-:W-:Y:S01]  /*14050*/  HMMA.16816.F32.BF16 R144, R128.reuse, R156, R228 ;  /* 0x0000009c8090723c */ /* 0x040fe200000418e4 */
[----:B------:R-:W-:Y:S02]  /*14060*/  MOV R229, R161 ;  /* 0x000000a100e57202 */ /* 0x000fe40000000f00 */
[----:B------:R-:W-:Y:S02]  /*14070*/  MOV R230, R162 ;  /* 0x000000a200e67202 */ /* 0x000fe40000000f00 */
[----:B------:R-:W-:Y:S01]  /*14080*/  MOV R231, R163 ;  /* 0x000000a300e77202 */ /* 0x000fe20000000f00 */
        /* <DEDUP_REMOVED lines=56> */
[C---:B------:R-:W-:Y:S01]  /*14410*/  HMMA.16816.F32.BF16 R160, R128.reuse, R172, R220 ;  /* 0x000000ac80a0723c */ /* 0x040fe200000418dc */
[----:B------:R1:W-:Y:S04]  /*14420*/  STL [R1+0x60], R5 ;  /* 0x0000600501007387 */ /* 0x0003e80000100800 */
[----:B------:R1:W-:Y:S03]  /*14430*/  STL [R1+0x64], R4 ;  /* 0x0000640401007387 */ /* 0x0003e60000100800 */
[C---:B------:R-:W-:Y:S01]  /*14440*/  HMMA.16816.F32.BF16 R172, R128.reuse, R174, R196 ;  /* 0x000000ae80ac723c */ /* 0x040fe200000418c4 */
[----:B------:R1:W-:Y:S01]  /*14450*/  STL [R1+0x68], R2 ;  /* 0x0000680201007387 */ /* 0x0003e20000100800 */
[----:B------:R-:W3:Y:S06]  /*14460*/  S2R R238, SR_TID.X ;  /* 0x0000000000ee7919 */ /* 0x000eec0000002100 */
[C---:B------:R-:W-:Y:S01]  /*14470*/  HMMA.16816.F32.BF16 R68, R128.reuse, R80, R44 ;  /* 0x000000508044723c */ /* 0x040fe2000004182c */
[----:B------:R1:W-:Y:S07]  /*14480*/  STL [R1+0x6c], R0 ;  /* 0x00006c0001007387 */ /* 0x0003ee0000100800 */
        /* <DEDUP_REMOVED lines=12> */
[----:B------:R-:W-:Y:S01]  /*14550*/  @UP1 UIADD3 UR19, UPT, UPT, UR19, -0x4, URZ ;  /* 0xfffffffc13131890 */ /* 0x000fe2000fffe0ff */
[----:B------:R-:W-:-:S03]  /*14560*/  NOP ;  /* 0x0000000000007918 */ /* 0x000fc60000000000 */
[----:B-1-3--:R-:W-:-:S15]  /*14570*/  BRA.U UP1, `(.L_x_551) ;  /* 0x0000000101047547 */ /* 0x00afde000b800000 */
.L_x_548:
[----:B------:R-:W-:-:S12]  /*14580*/  UIADD3 UR19, UPT, UPT, UR20, -0x1, URZ ;  /* 0xffffffff14137890 */ /* 0x000fd8000fffe0ff */
.L_x_551:
[----:B------:R-:W-:-:S09]  /*14590*/  UISETP.GE.AND UP0, UPT, UR19, UR14, UPT ;  /* 0x0000000e1300728c */ /* 0x000fd2000bf06270 */
[----:B------:R-:W-:Y:S05]  /*145a0*/  BRA.U !UP0, `(.L_x_552) ;  /* 0x0000006108047547 */ /* 0x000fea000b800000 */
[----:B-----5:R-:W3:Y:S04]  /*145b0*/  LDL.LU R2, [R1+0x50] ;  /* 0x0000500001027983 */ /* 0x020ee80000300800 */
[----:B------:R-:W4:Y:S04]  /*145c0*/  LDL.LU R0, [R1+0x54] ;  /* 0x0000540001007983 */ /* 0x000f280000300800 */
[----:B--2---:R-:W2:Y:S01]  /*145d0*/  LDL.LU R5, [R1+0x70] ;  /* 0x0000700001057983 */ /* 0x004ea20000300800 */
[----:B------:R-:W-:Y:S02]  /*145e0*/  IMAD.U32 R3, RZ, RZ, UR22 ;  /* 0x00000016ff037e24 */ /* 0x000fe4000f8e00ff */
[----:B------:R-:W-:Y:S01]  /*145f0*/  IMAD.SHL.U32 R6, R238, 0x40, RZ ;  /* 0x00000040ee067824 */ /* 0x000fe200078e00ff */
[----:B------:R-:W-:Y:S01]  /*14600*/  UIMAD.WIDE.U32 UR12, UR19, UR10, URZ ;  /* 0x0000000a130c72a5 */ /* 0x000fe2000f8e00ff */
[----:B------:R-:W-:Y:S01]  /*14610*/  SHF.R.U32.HI R232, RZ, 0x1, R238 ;  /* 0x00000001ffe87819 */ /* 0x000fe200000116ee */
[----:B------:R-:W-:Y:S01]  /*14620*/  UMOV UR6, 0x400 ;  /* 0x0000040000067882 */ /* 0x000fe20000000000 */
[----:B------:R-:W-:-:S02]  /*14630*/  IMAD.MOV.U32 R229, RZ, RZ, 0x40 ;  /* 0x00000040ffe57424 */ /* 0x000fc400078e00ff */
[----:B------:R-:W-:-:S03]  /*14640*/  IMAD.MOV.U32 R235, RZ, RZ, 0x20 ;  /* 0x00000020ffeb7424 */ /* 0x000fc600078e00ff */
[----:B------:R-:W-:Y:S02]  /*14650*/  SEL R229, R229, 0xffffffc0, !P1 ;  /* 0xffffffc0e5e57807 */ /* 0x000fe40004800000 */
[----:B------:R-:W-:Y:S01]  /*14660*/  SEL R235, R235, 0xffffffe0, !P2 ;  /* 0xffffffe0ebeb7807 */ /* 0x000fe20005000000 */
[----:B------:R-:W-:Y:S01]  /*14670*/  UIADD3 UR34, UP0, UPT, UR34, -0x80, URZ ;  /* 0xffffff8022227890 */ /* 0x000fe2000ff1e0ff */
[----:B------:R-:W-:Y:S01]  /*14680*/  IMAD.MOV.U32 R141, RZ, RZ, R139 ;  /* 0x000000ffff8d7224 */ /* 0x000fe200078e008b */
[C---:B------:R-:W-:Y:S01]  /*14690*/  IADD3 R247, PT, PT, R241.reuse, 0x40, RZ ;  /* 0x00000040f1f77810 */ /* 0x040fe20007ffe0ff */
[----:B------:R-:W-:Y:S02]  /*146a0*/  IMAD.MOV.U32 R140, RZ, RZ, R136 ;  /* 0x000000ffff8c7224 */ /* 0x000fe400078e0088 */
[----:B------:R-:W-:Y:S02]  /*146b0*/  IMAD.MOV.U32 R132, RZ, RZ, R134 ;  /* 0x000000ffff847224 */ /* 0x000fe400078e0086 */
[----:B------:R-:W-:-:S02]  /*146c0*/  VIADD R248, R241, 0x8 ;  /* 0x00000008f1f87836 */ /* 0x000fc40000000000 */
[----:B------:R-:W-:Y:S01]  /*146d0*/  VIADD R246, R241, 0x48 ;  /* 0x00000048f1f67836 */ /* 0x000fe20000000000 */
[----:B------:R-:W-:Y:S01]  /*146e0*/  UIADD3.X UR27, UPT, UPT, UR27, -0x1, URZ, UP0, !UPT ;  /* 0xffffffff1b1b7890 */ /* 0x000fe200087fe4ff */
[----:B---3--:R-:W-:Y:S02]  /*146f0*/  IMAD.MOV.U32 R4, RZ, RZ, R2 ;  /* 0x000000ffff047224 */ /* 0x008fe400078e0002 */
[----:B------:R-:W-:Y:S01]  /*14700*/  IMAD.U32 R2, RZ, RZ, UR24 ;  /* 0x00000018ff027e24 */ /* 0x000fe2000f8e00ff */
[----:B----4-:R-:W-:-:S03]  /*14710*/  LOP3.LUT R0, R0, 0x38, R238, 0x78, !PT ;  /* 0x0000003800007812 */ /* 0x010fc600078e78ee */
[----:B------:R-:W-:Y:S01]  /*14720*/  IMAD.WIDE.U32 R2, R237, UR10, R2 ;  /* 0x0000000aed027c25 */ /* 0x000fe2000f8e0002 */
[----:B--2---:R-:W-:-:S03]  /*14730*/  LOP3.LUT R249, R0, 0x1e00, R5, 0xf8, !PT ;  /* 0x00001e0000f97812 */ /* 0x004fc600078ef805 */
[----:B------:R-:W-:Y:S02]  /*14740*/  IMAD.SHL.U32 R5, R238, 0x2, RZ ;  /* 0x00000002ee057824 */ /* 0x000fe400078e00ff */
[----:B------:R-:W-:Y:S01]  /*14750*/  IMAD.IADD R3, R4, 0x1, R3 ;  /* 0x0000000104037824 */ /* 0x000fe200078e0203 */
[----:B------:R-:W-:Y:S01]  /*14760*/  MOV R4, UR4 ;  /* 0x0000000400047c02 */ /* 0x000fe20008000f00 */
[----:B------:R-:W-:Y:S01]  /*14770*/  UIMAD UR4, UR30, UR4, URZ ;  /* 0x000000041e0472a4 */ /* 0x000fe2000f8e02ff */
[----:B------:R-:W-:Y:S01]  /*14780*/  LOP3.LUT R5, R5, 0x6, RZ, 0xc0, !PT ;  /* 0x0000000605057812 */ /* 0x000fe200078ec0ff */
[----:B------:R-:W-:Y:S02]  /*14790*/  IMAD.U32 R0, RZ, RZ, UR19 ;  /* 0x00000013ff007e24 */ /* 0x000fe4000f8e00ff */
[----:B------:R-:W-:Y:S01]  /*147a0*/  IMAD.WIDE.U32 R2, R4, UR18, R2 ;  /* 0x0000001204027c25 */ /* 0x000fe2000f8e0002 */
[----:B------:R-:W-:Y:S01]  /*147b0*/  UIMAD UR4, UR18, UR5, UR4 ;  /* 0x00000005120472a4 */ /* 0x000fe2000f8e0204 */
[----:B------:R-:W-:-:S02]  /*147c0*/  SHF.L.U32 R4, R238, 0x5, RZ ;  /* 0x00000005ee047819 */ /* 0x000fc400000006ff */
[----:B------:R-:W-:Y:S01]  /*147d0*/  IMAD R240, R0, 0x40, R5 ;  /* 0x0000004000f07824 */ /* 0x000fe200078e0205 */
[----:B------:R-:W-:Y:S02]  /*147e0*/  LOP3.LUT R5, R6, 0x200, RZ, 0xc0, !PT ;  /* 0x0000020006057812 */ /* 0x000fe400078ec0ff */
[C---:B------:R-:W-:Y:S02]  /*147f0*/  IADD3 R0, P0, PT, R224.reuse, R2, RZ ;  /* 0x00000002e0007210 */ /* 0x040fe40007f1e0ff */
[----:B------:R-:W-:Y:S02]  /*14800*/  LOP3.LUT R5, R5, 0x7c00, R4, 0xf8, !PT ;  /* 0x00007c0005057812 */ /* 0x000fe400078ef804 */
[----:B------:R-:W-:Y:S01]  /*14810*/  IADD3.X R4, PT, PT, R3, UR4, RZ, P0, !PT ;  /* 0x0000000403047c10 */ /* 0x000fe200087fe4ff */
[----:B------:R-:W-:Y:S01]  /*14820*/  UIMAD UR4, UR19, UR11, UR13 ;  /* 0x0000000b130472a4 */ /* 0x000fe2000f8e020d */
[----:B------:R-:W-:Y:S01]  /*14830*/  IMAD.U32 R3, RZ, RZ, UR13 ;  /* 0x0000000dff037e24 */ /* 0x000fe2000f8e00ff */
[----:B------:R-:W-:Y:S01]  /*14840*/  LOP3.LUT R224, R224, 0x1c0, R6, 0xf8, !PT ;  /* 0x000001c0e0e07812 */ /* 0x000fe200078ef806 */
[----:B------:R-:W-:Y:S01]  /*14850*/  IMAD.U32 R2, RZ, RZ, UR12 ;  /* 0x0000000cff027e24 */ /* 0x000fe2000f8e00ff */
[----:B------:R-:W1:Y:S01]  /*14860*/  S2UR UR5, SR_CgaCtaId ;  /* 0x00000000000579c3 */ /* 0x000e620000008800 */
[C---:B------:R-:W-:Y:S01]  /*14870*/  IMAD.SHL.U32 R3, R0.reuse, 0x2, RZ ;  /* 0x0000000200037824 */ /* 0x040fe200078e00ff */
[----:B------:R-:W-:-:S02]  /*14880*/  SHF.L.U64.HI R4, R0, 0x1, R4 ;  /* 0x0000000100047819 */ /* 0x000fc40000010204 */
[----:B------:R-:W-:Y:S01]  /*14890*/  LOP3.LUT R0, R6, 0x400, RZ, 0xc0, !PT ;  /* 0x0000040006007812 */ /* 0x000fe200078ec0ff */
[----:B------:R-:W-:Y:S01]  /*148a0*/  IMAD.U32 R6, RZ, RZ, UR4 ;  /* 0x00000004ff067e24 */ /* 0x000fe2000f8e00ff */
[----:B------:R-:W-:Y:S01]  /*148b0*/  LOP3.LUT R228, R224, 0x8, R238, 0x78, !PT ;  /* 0x00000008e0e47812 */ /* 0x000fe200078e78ee */
[----:B------:R-:W-:Y:S01]  /*148c0*/  VIADD R240, R240, 0x20 ;  /* 0x00000020f0f07836 */ /* 0x000fe20000000000 */
[----:B------:R-:W-:Y:S01]  /*148d0*/  LEA R3, P0, R2, R3, 0x7 ;  /* 0x0000000302037211 */ /* 0x000fe200078038ff */
[----:B------:R-:W2:Y:S01]  /*148e0*/  S2R R238, SR_TID.X ;  /* 0x0000000000ee7919 */ /* 0x000ea20000002100 */
[----:B------:R-:W-:Y:S01]  /*148f0*/  LEA R228, R228, R0, 0x1 ;  /* 0x00000000e4e47211 */ /* 0x000fe200078e08ff */
[----:B------:R-:W3:Y:S01]  /*14900*/  S2UR UR12, SR_CgaCtaId ;  /* 0x00000000000c79c3 */ /* 0x000ee20000008800 */
[----:B------:R-:W-:Y:S01]  /*14910*/  LEA.HI.X R2, R2, R4, R6, 0x7, P0 ;  /* 0x0000000402027211 */ /* 0x000fe200000f3c06 */
[----:B------:R-:W-:Y:S01]  /*14920*/  USHF.L.U64.HI UR11, UR10, 0x5, UR11 ;  /* 0x000000050a0b7899 */ /* 0x000fe2000801020b */
[----:B------:R-:W-:Y:S01]  /*14930*/  IADD3 R0, P0, PT, R3, UR8, RZ ;  /* 0x0000000803007c10 */ /* 0x000fe2000ff1e0ff */
[----:B------:R-:W-:Y:S01]  /*14940*/  UIADD3 UR19, UPT, UPT, UR19, 0x1, URZ ;  /* 0x0000000113137890 */ /* 0x000fe2000fffe0ff */
[----:B------:R-:W-:Y:S01]  /*14950*/  LOP3.LUT R232, R224, 0x8, R232, 0x78, !PT ;  /* 0x00000008e0e87812 */ /* 0x000fe200078e78e8 */
[----:B------:R-:W4:Y:S02]  /*14960*/  LDCU UR4, c[0x0][0x45c] ;  /* 0x00008b80ff0477ac */ /* 0x000f240008000800 */
[----:B------:R3:W-:Y:S01]  /*14970*/  STL [R1+0x48], R0 ;  /* 0x0000480001007387 */ /* 0x0007e20000100800 */
[----:B------:R-:W-:Y:S01]  /*14980*/  LOP3.LUT R232, R5, R232, RZ, 0xfc, !PT ;  /* 0x000000e805e87212 */ /* 0x000fe200078efcff */
[----:B-1----:R-:W-:-:S06]  /*14990*/  ULEA UR5, UR5, UR6, 0x18 ;  /* 0x0000000605057291 */ /* 0x002fcc000f8ec0ff */
[----:B------:R-:W-:Y:S02]  /*149a0*/  LEA R232, R232, UR5, 0x1 ;  /* 0x00000005e8e87c11 */ /* 0x000fe4000f8e08ff */
[----:B---3--:R-:W-:-:S05]  /*149b0*/  IADD3.X R0, PT, PT, R2, UR9, RZ, P0, !PT ;  /* 0x0000000902007c10 */ /* 0x008fca00087fe4ff */
[----:B------:R1:W-:Y:S01]  /*149c0*/  STL [R1+0x44], R0 ;  /* 0x0000440001007387 */ /* 0x0003e20000100800 */
[----:B------:R-:W-:Y:S02]  /*149d0*/  VIADD R230, R228, UR5 ;  /* 0x00000005e4e67c36 */ /* 0x000fe40008000000 */
[----:B------:R-:W-:Y:S01]  /*149e0*/  IMAD.IADD R233, R229, 0x1, R232 ;  /* 0x00000001e5e97824 */ /* 0x000fe200078e02e8 */
[----:B--2---:R-:W-:Y:S01]  /*149f0*/  LOP3.LUT P0, RZ, R238, 0x2, RZ, 0xc0, !PT ;  /* 0x00000002eeff7812 */ /* 0x004fe2000780c0ff */
[C---:B------:R-:W-:Y:S01]  /*14a00*/  IMAD.IADD R229, R230.reuse, 0x1, R229 ;  /* 0x00000001e6e57824 */ /* 0x040fe200078e02e5 */
[C---:B------:R-:W-:Y:S01]  /*14a10*/  IADD3 R234, PT, PT, R235.reuse, R232, RZ ;  /* 0x000000e8ebea7210 */ /* 0x040fe20007ffe0ff */
[----:B------:R-:W-:Y:S01]  /*14a20*/  IMAD.IADD R230, R230, 0x1, R235 ;  /* 0x00000001e6e67824 */ /* 0x000fe200078e02eb */
[----:B------:R-:W-:Y:S01]  /*14a30*/  MOV R3, R135 ;  /* 0x0000008700037202 */ /* 0x000fe20000000f00 */
[----:B------:R-:W-:Y:S01]  /*14a40*/  IMAD.IADD R231, R235, 0x1, R229 ;  /* 0x00000001ebe77824 */ /* 0x000fe200078e02e5 */
[----:B------:R-:W-:Y:S01]  /*14a50*/  LEA R249, R249, UR5, 0x1 ;  /* 0x00000005f9f97c11 */ /* 0x000fe2000f8e08ff */
[----:B------:R-:W-:Y:S01]  /*14a60*/  IMAD.IADD R235, R235, 0x1, R233 ;  /* 0x00000001ebeb7824 */ /* 0x000fe200078e02e9 */
[----:B------:R-:W-:Y:S01]  /*14a70*/  SHF.L.U32 R239, R238, 0x6, RZ ;  /* 0x00000006eeef7819 */ /* 0x000fe200000006ff */
[----:B------:R-:W-:Y:S01]  /*14a80*/  UMOV UR8, 0x400 ;  /* 0x0000040000087882 */ /* 0x000fe20000000000 */
[----:B------:R-:W-:Y:S01]  /*14a90*/  SEL R237, R236, 0xffffffe0, !P0 ;  /* 0xffffffe0eced7807 */ /* 0x000fe20004000000 */
[----:B------:R-:W-:-:S02]  /*14aa0*/  USHF.L.U32 UR10, UR10, 0x5, URZ ;  /* 0x000000050a0a7899 */ /* 0x000fc400080006ff */
[----:B------:R-:W-:Y:S01]  /*14ab0*/  ULEA UR6, UR12, UR8, 0x18 ;  /* 0x000000080c067291 */ /* 0x000fe2000f8ec0ff */
[----:B----4-:R-:W-:Y:S11]  /*14ac0*/  BRA `(.L_x_553) ;  /* 0x00000000008c7947 */ /* 0x010ff60003800000 */
.L_x_555:
[----:B------:R-:W2:Y:S01]  /*14ad0*/  LDL R49, [R1+0x5c] ;  /* 0x00005c0001317983 */ /* 0x000ea20000100800 */
[----:B------:R-:W1:Y:S01]  /*14ae0*/  LDC.64 R6, c[0x0][0x3b8] ;  /* 0x0000ee00ff067b82 */ /* 0x000e620000000a00 */
[----:B------:R-:W-:Y:S02]  /*14af0*/  UIADD3 UR9, UPT, UPT, UR19, -0x2, URZ ;  /* 0xfffffffe13097890 */ /* 0x000fe4000fffe0ff */
[----:B------:R-:W3:Y:S04]  /*14b00*/  LDL R43, [R1+0x58] ;  /* 0x00005800012b7983 */ /* 0x000ee80000100800 */
[C---:B-1----:R-:W-:Y:S01]  /*14b10*/  IMAD.WIDE.U32 R4, R6.reuse, UR9, RZ ;  /* 0x0000000906047c25 */ /* 0x042fe2000f8e00ff */
[C---:B------:R-:W-:Y:S03]  /*14b20*/  SHF.L.U64.HI R9, R6.reuse, 0x4, R7 ;  /* 0x0000000406097819 */ /* 0x040fe60000010207 */
[----:B------:R-:W-:Y:S02]  /*14b30*/  IMAD.SHL.U32 R8, R6, 0x10, RZ ;  /* 0x0000001006087824 */ /* 0x000fe400078e00ff */
[----:B------:R-:W-:Y:S03]  /*14b40*/  IMAD R5, R7, UR9, R5 ;  /* 0x0000000907057c24 */ /* 0x000fe6000f8e0205 */
[C---:B------:R-:W-:Y:S04]  /*14b50*/  LEA R0, P0, R4.reuse, R8, 0x6 ;  /* 0x0000000804007211 */ /* 0x040fe800078030ff */
[C-C-:B------:R-:W-:Y:S02]  /*14b60*/  LEA.HI.X R2, R4.reuse, R9, R5.reuse, 0x6, P0 ;  /* 0x0000000904027211 */ /* 0x140fe400000f3405 */
[C---:B--2---:R-:W-:Y:S04]  /*14b70*/  LEA R10, P0, R4.reuse, R49, 0x7 ;  /* 0x00000031040a7211 */ /* 0x044fe800078038ff */
[----:B---3--:R-:W-:Y:S02]  /*14b80*/  LEA.HI.X R11, R4, R43, R5, 0x7, P0 ;  /* 0x0000002b040b7211 */ /* 0x008fe400000f3c05 */
[C---:B------:R-:W-:Y:S03]  /*14b90*/  LEA R5, P0, R6.reuse, R0, 0x5 ;  /* 0x0000000006057211 */ /* 0x040fe600078028ff */
[----:B------:R-:W-:Y:S01]  /*14ba0*/  @!PT LDS RZ, [RZ] ;  /* 0x00000000fffff984 */ /* 0x000fe20000000800 */
[----:B------:R-:W-:Y:S01]  /*14bb0*/  @!PT LDS RZ, [RZ] ;  /* 0x00000000fffff984 */ /* 0x000fe20000000800 */
[----:B------:R-:W-:Y:S01]  /*14bc0*/  @!PT LDS RZ, [RZ] ;  /* 0x00000000fffff984 */ /* 0x000fe20000000800 */
[----:B------:R1:W-:Y:S01]  /*14bd0*/  LDGSTS.E.BYPASS.LTC128B.128 [R249+0x8000], desc[UR16][R10.64] ;  /* 0x080000000af97fae */ /* 0x0003e2000b981a10 */
[----:B------:R-:W-:Y:S02]  /*14be0*/  LEA.HI.X R25, R6, R2, R7, 0x5, P0 ;  /* 0x0000000206197211 */ /* 0x000fe400000f2c07 */
[----:B------:R-:W-:Y:S01]  /*14bf0*/  IADD3 R4, P0, PT, R8, R0, RZ ;  /* 0x0000000008047210 */ /* 0x000fe20007f1e0ff */
[----:B------:R1:W-:Y:S04]  /*14c00*/  LDGSTS.E.BYPASS.LTC128B.128 [R249+0xa000], desc[UR16][R10.64+0x80] ;  /* 0x0a0000800af97fae */ /* 0x0003e8000b981a10 */
[--C-:B------:R-:W-:Y:S01]  /*14c10*/  IMAD.X R7, R9, 0x1, R2.reuse, P0 ;  /* 0x0000000109077824 */ /* 0x100fe200000e0602 */
[C---:B------:R-:W-:Y:S04]  /*14c20*/  LEA R8, P0, R0.reuse, R49, 0x1 ;  /* 0x0000003100087211 */ /* 0x040fe800078008ff */
[----:B------:R-:W-:Y:S02]  /*14c30*/  LEA.HI.X R9, R0, R43, R2, 0x1, P0 ;  /* 0x0000002b00097211 */ /* 0x000fe400000f0c02 */
[C---:B------:R-:W-:Y:S03]  /*14c40*/  LEA R6, P0, R4.reuse, R49, 0x1 ;  /* 0x0000003104067211 */ /* 0x040fe600078008ff */
[----:B------:R1:W-:Y:S01]  /*14c50*/  LDGSTS.E.BYPASS.LTC128B.128 [R249+0x8800], desc[UR16][R8.64] ;  /* 0x0880000008f97fae */ /* 0x0003e2000b981a10 */
[----:B------:R-:W-:Y:S02]  /*14c60*/  LEA.HI.X R7, R4, R43, R7, 0x1, P0 ;  /* 0x0000002b04077211 */ /* 0x000fe400000f0c07 */
[C---:B------:R-:W-:Y:S01]  /*14c70*/  LEA R4, P0, R5.reuse, R49, 0x1 ;  /* 0x0000003105047211 */ /* 0x040fe200078008ff */
[----:B------:R1:W-:Y:S03]  /*14c80*/  LDGSTS.E.BYPASS.LTC128B.128 [R249+0xa800], desc[UR16][R8.64+0x80] ;  /* 0x0a80008008f97fae */ /* 0x0003e6000b981a10 */
[----:B------:R-:W-:Y:S01]  /*14c90*/  LEA.HI.X R5, R5, R43, R25, 0x1, P0 ;  /* 0x0000002b05057211 */ /* 0x000fe200000f0c19 */
[----:B------:R1:W-:Y:S04]  /*14ca0*/  LDGSTS.E.BYPASS.LTC128B.128 [R249+0x9000], desc[UR16][R6.64] ;  /* 0x0900000006f97fae */ /* 0x0003e8000b981a10 */
[----:B------:R1:W-:Y:S04]  /*14cb0*/  LDGSTS.E.BYPASS.LTC128B.128 [R249+0xb000], desc[UR16][R6.64+0x80] ;  /* 0x0b00008006f97fae */ /* 0x0003e8000b981a10 */
[----:B------:R1:W-:Y:S04]  /*14cc0*/  LDGSTS.E.BYPASS.LTC128B.128 [R249+0x9800], desc[UR16][R4.64] ;  /* 0x0980000004f97fae */ /* 0x0003e8000b981a10 */
[----:B------:R1:W-:Y:S04]  /*14cd0*/  LDGSTS.E.BYPASS.LTC128B.128 [R249+0xb800], desc[UR16][R4.64+0x80] ;  /* 0x0b80008004f97fae */ /* 0x0003e8000b981a10 */
[----:B------:R-:W0:Y:S01]  /*14ce0*/  LDGDEPBAR ;  /* 0x00000000000079af */ /* 0x000e220000000000 */
[----:B------:R-:W-:Y:S05]  /*14cf0*/  BRA `(.L_x_554) ;  /* 0x0000002000387947 */ /* 0x000fea0003800000 */
.L_x_553:
[----:B----4-:R-:W2:Y:S01]  /*14d00*/  LDL R2, [R1+0x44] ;  /* 0x0000440001027983 */ /* 0x010ea20000100800 */
[----:B------:R-:W-:Y:S04]  /*14d10*/  DEPBAR.LE SB0, 0x0 ;  /* 0x000080000000791a */ /* 0x000fe80000000000 */
[----:B-1----:R-:W3:Y:S01]  /*14d20*/  LDL R0, [R1+0x48] ;  /* 0x0000480001007983 */ /* 0x002ee20000100800 */
[C---:B------:R-:W-:Y:S01]  /*14d30*/  VIADD R135, R240.reuse, 0xfffffff1 ;  /* 0xfffffff1f0877836 */ /* 0x040fe20000000000 */
[----:B------:R-:W-:Y:S01]  /*14d40*/  UIADD3 UR8, UPT, UPT, UR19, -0x1, URZ ;  /* 0xffffffff13087890 */ /* 0x000fe2000fffe0ff */
[C---:B------:R-:W-:Y:S01]  /*14d50*/  VIADD R134, R240.reuse, 0xfffffff0 ;  /* 0xfffffff0f0867836 */ /* 0x040fe20000000000 */
[----:B------:R-:W-:Y:S01]  /*14d60*/  BAR.SYNC.DEFER_BLOCKING 0x0 ;  /* 0x0000000000007b1d */ /* 0x000fe20000010000 */
[C---:B------:R-:W-:Y:S01]  /*14d70*/  VIADD R142, R240.reuse, 0xffffffe8 ;  /* 0xffffffe8f08e7836 */ /* 0x040fe20000000000 */
[----:B------:R-:W-:Y:S01]  /*14d80*/  UISETP.GT.AND UP0, UPT, UR8, UR14, UPT ;  /* 0x0000000e0800728c */ /* 0x000fe2000bf04270 */
[----:B------:R-:W-:Y:S02]  /*14d90*/  VIADD R143, R240, 0xffffffe9 ;  /* 0xffffffe9f08f7836 */ /* 0x000fe40000000000 */
[----:B---3--:R-:W-:Y:S01]  /*14da0*/  IMAD.MOV.U32 R10, RZ, RZ, R0 ;  /* 0x000000ffff0a7224 */ /* 0x008fe200078e0000 */
[----:B------:R-:W-:Y:S01]  /*14db0*/  IADD3 R6, P0, PT, R0, UR10, RZ ;  /* 0x0000000a00067c10 */ /* 0x000fe2000ff1e0ff */
[----:B--2---:R-:W-:Y:S03]  /*14dc0*/  IMAD.MOV.U32 R11, RZ, RZ, R2 ;  /* 0x000000ffff0b7224 */ /* 0x004fe600078e0002 */
[----:B------:R-:W-:Y:S02]  /*14dd0*/  IADD3.X R7, PT, PT, R2, UR11, RZ, P0, !PT ;  /* 0x0000000b02077c10 */ /* 0x000fe400087fe4ff */
[----:B------:R-:W-:Y:S01]  /*14de0*/  @!PT LDS RZ, [RZ] ;  /* 0x00000000fffff984 */ /* 0x000fe20000000800 */
[----:B------:R-:W-:Y:S01]  /*14df0*/  @!PT LDS RZ, [RZ] ;  /* 0x00000000fffff984 */ /* 0x000fe20000000800 */
[----:B------:R-:W-:Y:S01]  /*14e00*/  @!PT LDS RZ, [RZ] ;  /* 0x00000000fffff984 */ /* 0x000fe20000000800 */
[----:B-----5:R-:W-:Y:S01]  /*14e10*/  LDGSTS.E.BYPASS.LTC128B.128 [R249+0xc000], desc[UR16][R10.64] ;  /* 0x0c0000000af97fae */ /* 0x020fe2000b981a10 */
[----:B------:R-:W-:Y:S04]  /*14e20*/  IADD3 R4, P0, PT, R6, UR34, RZ ;  /* 0x0000002206047c10 */ /* 0x000fe8000ff1e0ff */
[----:B------:R-:W-:Y:S02]  /*14e30*/  IADD3.X R5, PT, PT, R7, UR27, RZ, P0, !PT ;  /* 0x0000001b07057c10 */ /* 0x000fe400087fe4ff */
[----:B------:R-:W-:Y:S01]  /*14e40*/  IADD3 R8, P0, PT, R4, UR34, RZ ;  /* 0x0000002204087c10 */ /* 0x000fe2000ff1e0ff */
[----:B------:R-:W-:Y:S03]  /*14e50*/  LDGSTS.E.BYPASS.LTC128B.128 [R249+0xe000], desc[UR16][R10.64+0x80] ;  /* 0x0e0000800af97fae */ /* 0x000fe6000b981a10 */
[----:B------:R-:W-:Y:S05]  /*14e60*/  IADD3.X R9, PT, PT, R5, UR27, RZ, P0, !PT ;  /* 0x0000001b05097c10 */ /* 0x000fea00087fe4ff */
        /* <DEDUP_REMOVED lines=21> */
[-C--:B---3--:R-:W-:Y:S07]  /*14fc0*/  HMMA.16816.F32.BF16 R20, R64, R32.reuse, RZ ;  /* 0x000000204014723c */ /* 0x088fee00000418ff */
[----:B------:R-:W-:Y:S01]  /*14fd0*/  LDSM.16.M88.4 R224, [R230+0x9800] ;  /* 0x00980000e6e0783b */ /* 0x000fe20000000200 */
        /* <DEDUP_REMOVED lines=16> */
[----:B------:R-:W-:Y:S07]  /*150e0*/  LDSM.16.M88.4 R212, [R229+0x8000] ;  /* 0x00800000e5d4783b */ /* 0x000fee0000000200 */
[-C--:B---3--:R-:W-:Y:S08]  /*150f0*/  HMMA.16816.F32.BF16 R20, R208, R136.reuse, R20 ;  /* 0x00000088d014723c */ /* 0x088ff00000041814 */
[C---:B------:R-:W-:Y:S08]  /*15100*/  HMMA.16816.F32.BF16 R24, R216.reuse, R136, R24 ;  /* 0x00000088d818723c */ /* 0x040ff00000041818 */
[-C--:B------:R-:W-:Y:S08]  /*15110*/  HMMA.16816.F32.BF16 R28, R216, R138.reuse, R28 ;  /* 0x0000008ad81c723c */ /* 0x080ff0000004181c */
[C---:B------:R-:W-:Y:S01]  /*15120*/  HMMA.16816.F32.BF16 R32, R208.reuse, R138, R32 ;  /* 0x0000008ad020723c */ /* 0x040fe20000041820 */
[----:B------:R-:W1:Y:S07]  /*15130*/  LDSM.16.M88.4 R136, [R233] ;  /* 0x00000000e988783b */ /* 0x000e6e0000000200 */
[-C--:B------:R-:W-:Y:S08]  /*15140*/  HMMA.16816.F32.BF16 R36, R208, R220.reuse, R36 ;  /* 0x000000dcd024723c */ /* 0x080ff00000041824 */
[C---:B------:R-:W-:Y:S08]  /*15150*/  HMMA.16816.F32.BF16 R40, R216.reuse, R220, R40 ;  /* 0x000000dcd828723c */ /* 0x040ff00000041828 */
[-C--:B------:R-:W-:Y:S08]  /*15160*/  HMMA.16816.F32.BF16 R44, R216, R222.reuse, R44 ;  /* 0x000000ded82c723c */ /* 0x080ff0000004182c */
[C---:B------:R-:W-:Y:S01]  /*15170*/  HMMA.16816.F32.BF16 R48, R208.reuse, R222, R48 ;  /* 0x000000ded030723c */ /* 0x040fe20000041830 */
[----:B------:R-:W2:Y:S07]  /*15180*/  LDSM.16.M88.4 R220, [R233+0x2000] ;  /* 0x00200000e9dc783b */ /* 0x000eae0000000200 */
[-C--:B------:R-:W-:Y:S08]  /*15190*/  HMMA.16816.F32.BF16 R52, R208, R224.reuse, R52 ;  /* 0x000000e0d034723c */ /* 0x080ff00000041834 */
[C---:B------:R-:W-:Y:S08]  /*151a0*/  HMMA.16816.F32.BF16 R56, R216.reuse, R224, R56 ;  /* 0x000000e0d838723c */ /* 0x040ff00000041838 */
[-C--:B------:R-:W-:Y:S01]  /*151b0*/  HMMA.16816.F32.BF16 R60, R216, R226.reuse, R60 ;  /* 0x000000e2d83c723c */ /* 0x080fe2000004183c */
[----:B------:R-:W-:Y:S07]  /*151c0*/  LDSM.16.M88.4 R216, [R229+0x9000] ;  /* 0x00900000e5d8783b */ /* 0x000fee0000000200 */
[----:B------:R-:W-:Y:S01]  /*151d0*/  HMMA.16816.F32.BF16 R64, R208, R226, R64 ;  /* 0x000000e2d040723c */ /* 0x000fe20000041840 */
[----:B------:R-:W3:Y:S07]  /*151e0*/  LDSM.16.M88.4 R208, [R229+0x8800] ;  /* 0x00880000e5d0783b */ /* 0x000eee0000000200 */
[-C--:B-1----:R-:W-:Y:S01]  /*151f0*/  HMMA.16816.F32.BF16 R4, R136, R212.reuse, R4 ;  /* 0x000000d48804723c */ /* 0x082fe20000041804 */
[----:B------:R-:W1:Y:S07]  /*15200*/  LDSM.16.M88.4 R224, [R229+0x9800] ;  /* 0x00980000e5e0783b */ /* 0x000e6e0000000200 */
        /* <DEDUP_REMOVED lines=8> */
[----:B------:R-:W2:Y:S07]  /*15290*/  LDSM.16.M88.4 R208, [R235] ;  /* 0x00000000ebd0783b */ /* 0x000eae0000000200 */
[-C--:B------:R-:W-:Y:S08]  /*152a0*/  HMMA.16816.F32.BF16 R36, R136, R216.reuse, R36 ;  /* 0x000000d88824723c */ /* 0x080ff00000041824 */
[C---:B------:R-:W-:Y:S08]  /*152b0*/  HMMA.16816.F32.BF16 R40, R220.reuse, R216, R40 ;  /* 0x000000d8dc28723c */ /* 0x040ff00000041828 */
[-C--:B------:R-:W-:Y:S08]  /*152c0*/  HMMA.16816.F32.BF16 R44, R220, R218.reuse, R44 ;  /* 0x000000dadc2c723c */ /* 0x080ff0000004182c */
[C---:B------:R-:W-:Y:S01]  /*152d0*/  HMMA.16816.F32.BF16 R48, R136.reuse, R218, R48 ;  /* 0x000000da8830723c */ /* 0x040fe20000041830 */
[----:B------:R-:W3:Y:S07]  /*152e0*/  LDSM.16.M88.4 R216, [R235+0x2000] ;  /* 0x00200000ebd8783b */ /* 0x000eee0000000200 */
        /* <DEDUP_REMOVED lines=8> */
[C---:B---3--:R-:W-:Y:S08]  /*15370*/  HMMA.16816.F32.BF16 R8, R216.reuse, R212, R8 ;  /* 0x000000d4d808723c */ /* 0x048ff00000041808 */
[-C--:B------:R-:W-:Y:S08]  /*15380*/  HMMA.16816.F32.BF16 R12, R216, R214.reuse, R12 ;  /* 0x000000d6d80c723c */ /* 0x080ff0000004180c */
[C---:B------:R-:W-:Y:S01]  /*15390*/  HMMA.16816.F32.BF16 R16, R208.reuse, R214, R16 ;  /* 0x000000d6d010723c */ /* 0x040fe20000041810 */
[----:B------:R-:W-:Y:S07]  /*153a0*/  LDSM.16.M88.4 R212, [R228+UR5+0xa000] ;  /* 0x00a00005e4d4783b */ /* 0x000fee0008000200 */
[-C--:B-1----:R-:W-:Y:S08]  /*153b0*/  HMMA.16816.F32.BF16 R20, R208, R136.reuse, R20 ;  /* 0x00000088d014723c */ /* 0x082ff00000041814 */
[C---:B------:R-:W-:Y:S08]  /*153c0*/  HMMA.16816.F32.BF16 R24, R216.reuse, R136, R24 ;  /* 0x00000088d818723c */ /* 0x040ff00000041818 */
[-C--:B------:R-:W-:Y:S08]  /*153d0*/  HMMA.16816.F32.BF16 R28, R216, R138.reuse, R28 ;  /* 0x0000008ad81c723c */ /* 0x080ff0000004181c */
[C---:B------:R-:W-:Y:S01]  /*153e0*/  HMMA.16816.F32.BF16 R32, R208.reuse, R138, R32 ;  /* 0x0000008ad020723c */ /* 0x040fe20000041820 */
[----:B------:R-:W1:Y:S07]  /*153f0*/  LDSM.16.M88.4 R136, [R232+0x4000] ;  /* 0x00400000e888783b */ /* 0x000e6e0000000200 */
[-C--:B------:R-:W-:Y:S08]  /*15400*/  HMMA.16816.F32.BF16 R36, R208, R220.reuse, R36 ;  /* 0x000000dcd024723c */ /* 0x080ff00000041824 */
[C---:B------:R-:W-:Y:S08]  /*15410*/  HMMA.16816.F32.BF16 R40, R216.reuse, R220, R40 ;  /* 0x000000dcd828723c */ /* 0x040ff00000041828 */
[-C--:B------:R-:W-:Y:S08]  /*15420*/  HMMA.16816.F32.BF16 R44, R216, R222.reuse, R44 ;  /* 0x000000ded82c723c */ /* 0x080ff0000004182c */
[C---:B------:R-:W-:Y:S01]  /*15430*/  HMMA.16816.F32.BF16 R48, R208.reuse, R222, R48 ;  /* 0x000000ded030723c */ /* 0x040fe20000041830 */
[----:B------:R-:W3:Y:S07]  /*15440*/  LDSM.16.M88.4 R220, [R232+0x6000] ;  /* 0x00600000e8dc783b */ /* 0x000eee0000000200 */
[-C--:B--2---:R-:W-:Y:S08]  /*15450*/  HMMA.16816.F32.BF16 R52, R208, R224.reuse, R52 ;  /* 0x000000e0d034723c */ /* 0x084ff00000041834 */
[C---:B------:R-:W-:Y:S08]  /*15460*/  HMMA.16816.F32.BF16 R56, R216.reuse, R224, R56 ;  /* 0x000000e0d838723c */ /* 0x040ff00000041838 */
[-C--:B------:R-:W-:Y:S01]  /*15470*/  HMMA.16816.F32.BF16 R60, R216, R226.reuse, R60 ;  /* 0x000000e2d83c723c */ /* 0x080fe2000004183c */
[----:B------:R-:W-:Y:S07]  /*15480*/  LDSM.16.M88.4 R216, [R228+UR5+0xb000] ;  /* 0x00b00005e4d8783b */ /* 0x000fee0008000200 */
[----:B------:R-:W-:Y:S01]  /*15490*/  HMMA.16816.F32.BF16 R64, R208, R226, R64 ;  /* 0x000000e2d040723c */ /* 0x000fe20000041840 */
[----:B------:R-:W2:Y:S07]  /*154a0*/  LDSM.16.M88.4 R208, [R228+UR5+0xa800] ;  /* 0x00a80005e4d0783b */ /* 0x000eae0008000200 */
[-C--:B-1----:R-:W-:Y:S01]  /*154b0*/  HMMA.16816.F32.BF16 R4, R136, R212.reuse, R4 ;  /* 0x000000d48804723c */ /* 0x082fe20000041804 */
[----:B------:R-:W1:Y:S07]  /*154c0*/  LDSM.16.M88.4 R224, [R228+UR5+0xb800] ;  /* 0x00b80005e4e0783b */ /* 0x000e6e0008000200 */
[C---:B---3--:R-:W-:Y:S08]  /*154d0*/  HMMA.16816.F32.BF16 R8, R220.reuse, R212, R8 ;  /* 0x000000d4dc08723c */ /* 0x048ff00000041808 */
[-C--:B------:R-:W-:Y:S08]  /*154e0*/  HMMA.16816.F32.BF16 R12, R220, R214.reuse, R12 ;  /* 0x000000d6dc0c723c */ /* 0x080ff0000004180c */
[C---:B------:R-:W-:Y:S01]  /*154f0*/  HMMA.16816.F32.BF16 R16, R136.reuse, R214, R16 ;  /* 0x000000d68810723c */ /* 0x040fe20000041810 */
[----:B------:R-:W-:Y:S07]  /*15500*/  LDSM.16.M88.4 R212, [R230+0xa000] ;  /* 0x00a00000e6d4783b */ /* 0x000fee0000000200 */
[-C--:B--2---:R-:W-:Y:S08]  /*15510*/  HMMA.16816.F32.BF16 R20, R136, R208.reuse, R20 ;  /* 0x000000d08814723c */ /* 0x084ff00000041814 */
        /* <DEDUP_REMOVED lines=34> */
[----:B------:R-:W-:Y:S07]  /*15740*/  LDSM.16.M88.4 R216, [R229+0xb000] ;  /* 0x00b00000e5d8783b */ /* 0x000fee0000000200 */
[----:B------:R-:W-:Y:S01]  /*15750*/  HMMA.16816.F32.BF16 R64, R208, R226, R64 ;  /* 0x000000e2d040723c */ /* 0x000fe20000041840 */
[----:B------:R-:W2:Y:S07]  /*15760*/  LDSM.16.M88.4 R208, [R229+0xa800] ;  /* 0x00a80000e5d0783b */ /* 0x000eae0000000200 */
[-C--:B-1----:R-:W-:Y:S01]  /*15770*/  HMMA.16816.F32.BF16 R4, R136, R212.reuse, R4 ;  /* 0x000000d48804723c */ /* 0x082fe20000041804 */
[----:B------:R-:W1:Y:S07]  /*15780*/  LDSM.16.M88.4 R224, [R229+0xb800] ;  /* 0x00b80000e5e0783b */ /* 0x000e6e0000000200 */
        /* <DEDUP_REMOVED lines=17> */
[----:B------:R-:W1:Y:S07]  /*158a0*/  LDSM.16.M88.4 R220, [R231+0xa800] ;  /* 0x00a80000e7dc783b */ /* 0x000e6e0000000200 */
[----:B------:R-:W-:Y:S01]  /*158b0*/  HMMA.16816.F32.BF16 R64, R136, R226, R64 ;  /* 0x000000e28840723c */ /* 0x000fe20000041840 */
[----:B------:R-:W4:Y:S07]  /*158c0*/  LDSM.16.M88.4 R136, [R231+0xb000] ;  /* 0x00b00000e788783b */ /* 0x000f2e0000000200 */
[-C--:B--2---:R-:W-:Y:S08]  /*158d0*/  HMMA.16816.F32.BF16 R4, R208, R212.reuse, R4 ;  /* 0x000000d4d004723c */ /* 0x084ff00000041804 */
[C---:B---3--:R-:W-:Y:S04]  /*158e0*/  HMMA.16816.F32.BF16 R8, R216.reuse, R212, R8 ;  /* 0x000000d4d808723c */ /* 0x048fe80000041808 */
[C---:B------:R-:W-:Y:S02]  /*158f0*/  VIADD R212, R240.reuse, 0xffffffe0 ;  /* 0xffffffe0f0d47836 */ /* 0x040fe40000000000 */
[----:B------:R-:W-:Y:S02]  /*15900*/  VIADD R213, R240, 0xffffffe1 ;  /* 0xffffffe1f0d57836 */ /* 0x000fe40000000000 */
[-C--:B------:R-:W-:Y:S03]  /*15910*/  HMMA.16816.F32.BF16 R12, R216, R214.reuse, R12 ;  /* 0x000000d6d80c723c */ /* 0x080fe6000004180c */
[CC--:B------:R-:W-:Y:S02]  /*15920*/  ISETP.GT.AND P3, PT, R241.reuse, R212.reuse, PT ;  /* 0x000000d4f100720c */ /* 0x0c0fe40003f64270 */
[-C--:B------:R-:W-:Y:S02]  /*15930*/  ISETP.GT.AND P2, PT, R241, R213.reuse, PT ;  /* 0x000000d5f100720c */ /* 0x080fe40003f44270 */
[CC--:B------:R-:W-:Y:S01]  /*15940*/  ISETP.GT.AND P1, PT, R248.reuse, R212.reuse, PT ;  /* 0x000000d4f800720c */ /* 0x0c0fe20003f24270 */
[C---:B------:R-:W-:Y:S04]  /*15950*/  HMMA.16816.F32.BF16 R16, R208.reuse, R214, R16 ;  /* 0x000000d6d010723c */ /* 0x040fe80000041810 */
[-C--:B------:R-:W-:Y:S02]  /*15960*/  ISETP.GT.AND P0, PT, R248, R213.reuse, PT ;  /* 0x000000d5f800720c */ /* 0x080fe40003f04270 */
[----:B------:R-:W-:Y:S02]  /*15970*/  FSEL R0, R4, -INF , !P3 ;  /* 0xff80000004007808 */ /* 0x000fe40005800000 */
[----:B------:R-:W-:Y:S01]  /*15980*/  FSEL R2, R5, -INF , !P2 ;  /* 0xff80000005027808 */ /* 0x000fe20005000000 */
[-C--:B-1----:R-:W-:Y:S03]  /*15990*/  HMMA.16816.F32.BF16 R20, R208, R220.reuse, R20 ;  /* 0x000000dcd014723c */ /* 0x082fe60000041814 */
[----:B------:R-:W-:Y:S02]  /*159a0*/  FSEL R133, R6, -INF , !P1 ;  /* 0xff80000006857808 */ /* 0x000fe40004800000 */
[----:B------:R-:W-:Y:S02]  /*159b0*/  FSEL R224, R7, -INF , !P0 ;  /* 0xff80000007e07808 */ /* 0x000fe40004000000 */
[CC--:B------:R-:W-:Y:S01]  /*159c0*/  ISETP.GT.AND P3, PT, R247.reuse, R212.reuse, PT ;  /* 0x000000d4f700720c */ /* 0x0c0fe20003f64270 */
[----:B------:R-:W1:Y:S01]  /*159d0*/  LDSM.16.M88.4 R4, [R231+0xb800] ;  /* 0x00b80000e704783b */ /* 0x000e620000000200 */
[----:B------:R-:W-:Y:S01]  /*159e0*/  ISETP.GT.AND P1, PT, R246, R212, PT ;  /* 0x000000d4f600720c */ /* 0x000fe20003f24270 */
[----:B------:R-:W-:Y:S04]  /*159f0*/  DEPBAR.LE SB0, 0x0 ;  /* 0x000080000000791a */ /* 0x000fe80000000000 */
[----:B------:R-:W-:Y:S01]  /*15a00*/  FSEL R225, R8, -INF , !P3 ;  /* 0xff80000008e17808 */ /* 0x000fe20005800000 */
[----:B------:R-:W-:Y:S01]  /*15a10*/  VIADD R8, R240, 0x9 ;  /* 0x00000009f0087836 */ /* 0x000fe20000000000 */
[----:B------:R-:W-:Y:S01]  /*15a20*/  BAR.SYNC.DEFER_BLOCKING 0x0 ;  /* 0x0000000000007b1d */ /* 0x000fe20000010000 */
[-C--:B------:R-:W-:Y:S01]  /*15a30*/  ISETP.GT.AND P0, PT, R246, R213.reuse, PT ;  /* 0x000000d5f600720c */ /* 0x080fe20003f04270 */
[C---:B------:R-:W-:Y:S05]  /*15a40*/  HMMA.16816.F32.BF16 R24, R216.reuse, R220, R24 ;  /* 0x000000dcd818723c */ /* 0x040fea0000041818 */
[CC--:B------:R-:W-:Y:S02]  /*15a50*/  ISETP.GT.AND P3, PT, R247.reuse, R142.reuse, PT ;  /* 0x0000008ef700720c */ /* 0x0c0fe40003f64270 */
[----:B------:R-:W-:Y:S01]  /*15a60*/  FSEL R10, R10, -INF , !P1 ;  /* 0xff8000000a0a7808 */ /* 0x000fe20004800000 */
[-C--:B------:R-:W-:Y:S03]  /*15a70*/  HMMA.16816.F32.BF16 R28, R216, R222.reuse, R28 ;  /* 0x000000ded81c723c */ /* 0x080fe6000004181c */
[-C--:B------:R-:W-:Y:S02]  /*15a80*/  ISETP.GT.AND P1, PT, R246, R142.reuse, PT ;  /* 0x0000008ef600720c */ /* 0x080fe40003f24270 */
[----:B------:R-:W-:Y:S02]  /*15a90*/  ISETP.GT.AND P2, PT, R247, R213, PT ;  /* 0x000000d5f700720c */ /* 0x000fe40003f44270 */
[----:B------:R-:W-:Y:S01]  /*15aa0*/  FSEL R11, R11, -INF , !P0 ;  /* 0xff8000000b0b7808 */ /* 0x000fe20004000000 */
[C---:B------:R-:W-:Y:S04]  /*15ab0*/  HMMA.16816.F32.BF16 R32, R208.reuse, R222, R32 ;  /* 0x000000ded020723c */ /* 0x040fe80000041820 */
[----:B------:R-:W-:Y:S02]  /*15ac0*/  FSEL R12, R12, -INF , !P3 ;  /* 0xff8000000c0c7808 */ /* 0x000fe40005800000 */
[-C--:B------:R-:W-:Y:S02]  /*15ad0*/  ISETP.GT.AND P0, PT, R246, R143.reuse, PT ;  /* 0x0000008ff600720c */ /* 0x080fe40003f04270 */
[-C--:B------:R-:W-:Y:S01]  /*15ae0*/  ISETP.GT.AND P3, PT, R241, R142.reuse, PT ;  /* 0x0000008ef100720c */ /* 0x080fe20003f64270 */
[-C--:B----4-:R-:W-:Y:S03]  /*15af0*/  HMMA.16816.F32.BF16 R36, R208, R136.reuse, R36 ;  /* 0x00000088d024723c */ /* 0x090fe60000041824 */
[----:B------:R-:W-:Y:S01]  /*15b00*/  FSEL R251, R14, -INF , !P1 ;  /* 0xff8000000efb7808 */ /* 0x000fe20004800000 */
[----:B------:R-:W-:Y:S01]  /*15b10*/  IMAD.MOV.U32 R14, RZ, RZ, R11 ;  /* 0x000000ffff0e7224 */ /* 0x000fe200078e000b */
[----:B------:R-:W-:Y:S01]  /*15b20*/  FSEL R226, R9, -INF , !P2 ;  /* 0xff80000009e27808 */ /* 0x000fe20005000000 */
[----:B------:R-:W-:Y:S01]  /*15b30*/  VIADD R9, R240, 0x8 ;  /* 0x00000008f0097836 */ /* 0x000fe20000000000 */
[----:B------:R-:W-:Y:S01]  /*15b40*/  ISETP.GT.AND P1, PT, R248, R142, PT ;  /* 0x0000008ef800720c */ /* 0x000fe20003f24270 */
[C---:B------:R-:W-:Y:S04]  /*15b50*/  HMMA.16816.F32.BF16 R40, R216.reuse, R136, R40 ;  /* 0x00000088d828723c */ /* 0x040fe80000041828 */
[-C--:B------:R-:W-:Y:S01]  /*15b60*/  ISETP.GT.AND P2, PT, R247, R143.reuse, PT ;  /* 0x0000008ff700720c */ /* 0x080fe20003f44270 */
[----:B------:R-:W-:Y:S01]  /*15b70*/  VIADD R11, R240, 0xfffffff9 ;  /* 0xfffffff9f00b7836 */ /* 0x000fe20000000000 */
[----:B------:R-:W-:Y:S01]  /*15b80*/  FSEL R250, R15, -INF , !P0 ;  /* 0xff8000000ffa7808 */ /* 0x000fe20004000000 */
[----:B------:R-:W-:Y:S01]  /*15b90*/  IMAD.MOV.U32 R15, RZ, RZ, R10 ;  /* 0x000000ffff0f7224 */ /* 0x000fe200078e000a */
[----:B------:R-:W-:Y:S01]  /*15ba0*/  FSEL R227, R16, -INF , !P3 ;  /* 0xff80000010e37808 */ /* 0x000fe20005800000 */
[-C--:B------:R-:W-:Y:S03]  /*15bb0*/  HMMA.16816.F32.BF16 R44, R216, R138.reuse, R44 ;  /* 0x0000008ad82c723c */ /* 0x080fe6000004182c */
[-C--:B------:R-:W-:Y:S01]  /*15bc0*/  ISETP.GT.AND P0, PT, R248, R143.reuse, PT ;  /* 0x0000008ff800720c */ /* 0x080fe20003f04270 */
[----:B------:R-:W-:Y:S01]  /*15bd0*/  VIADD R10, R240, 0x1 ;  /* 0x00000001f00a7836 */ /* 0x000fe20000000000 */
[----:B------:R-:W-:Y:S01]  /*15be0*/  FSEL R252, R13, -INF , !P2 ;  /* 0xff8000000dfc7808 */ /* 0x000fe20005000000 */
[----:B------:R-:W-:Y:S01]  /*15bf0*/  IMAD.MOV.U32 R16, RZ, RZ, R12 ;  /* 0x000000ffff107224 */ /* 0x000fe200078e000c */
[C---:B------:R-:W-:Y:S01]  /*15c00*/  ISETP.GT.AND P2, PT, R241.reuse, R143, PT ;  /* 0x0000008ff100720c */ /* 0x040fe20003f44270 */
[C---:B------:R-:W-:Y:S04]  /*15c10*/  HMMA.16816.F32.BF16 R48, R208.reuse, R138, R48 ;  /* 0x0000008ad030723c */ /* 0x040fe80000041830 */
[-C--:B------:R-:W-:Y:S01]  /*15c20*/  ISETP.GT.AND P3, PT, R241, R134.reuse, PT ;  /* 0x00000086f100720c */ /* 0x080fe20003f64270 */
[----:B------:R-:W-:Y:S01]  /*15c30*/  IMAD.MOV.U32 R12, RZ, RZ, R225 ;  /* 0x000000ffff0c7224 */ /* 0x000fe200078e00e1 */
[----:B------:R-:W-:Y:S01]  /*15c40*/  FSEL R225, R18, -INF , !P1 ;  /* 0xff80000012e17808 */ /* 0x000fe20004800000 */
[----:B------:R-:W-:Y:S01]  /*15c50*/  IMAD.MOV.U32 R18, RZ, RZ, R224 ;  /* 0x000000ffff127224 */ /* 0x000fe200078e00e0 */
[----:B------:R-:W-:Y:S01]  /*15c60*/  FSEL R224, R19, -INF , !P0 ;  /* 0xff80000013e07808 */ /* 0x000fe20004000000 */
[-C--:B-1----:R-:W-:Y:S03]  /*15c70*/  HMMA.16816.F32.BF16 R52, R208, R4.reuse, R52 ;  /* 0x00000004d034723c */ /* 0x082fe60000041834 */
[CC--:B------:R-:W-:Y:S01]  /*15c80*/  ISETP.GT.AND P0, PT, R248.reuse, R135.reuse, PT ;  /* 0x00000087f800720c */ /* 0x0c0fe20003f04270 */
[----:B------:R-:W-:Y:S01]  /*15c90*/  IMAD.MOV.U32 R13, RZ, RZ, R226 ;  /* 0x000000ffff0d7224 */ /* 0x000fe200078e00e2 */
[-C--:B------:R-:W-:Y:S01]  /*15ca0*/  ISETP.GT.AND P1, PT, R248, R134.reuse, PT ;  /* 0x00000086f800720c */ /* 0x080fe20003f24270 */
[----:B------:R-:W-:Y:S01]  /*15cb0*/  IMAD.MOV.U32 R19, RZ, RZ, R2 ;  /* 0x000000ffff137224 */ /* 0x000fe200078e0002 */
[----:B------:R-:W-:Y:S01]  /*15cc0*/  FSEL R226, R17, -INF , !P2 ;  /* 0xff80000011e27808 */ /* 0x000fe20005000000 */
[C---:B------:R-:W-:Y:S04]  /*15cd0*/  HMMA.16816.F32.BF16 R56, R216.reuse, R4, R56 ;  /* 0x00000004d838723c */ /* 0x040fe80000041838 */
[-C--:B------:R-:W-:Y:S01]  /*15ce0*/  ISETP.GT.AND P2, PT, R241, R135.reuse, PT ;  /* 0x00000087f100720c */ /* 0x080fe20003f44270 */
[C---:B------:R-:W-:Y:S01]  /*15cf0*/  VIADD R4, R240.reuse, 0x11 ;  /* 0x00000011f0047836 */ /* 0x040fe20000000000 */
[----:B------:R-:W-:Y:S01]  /*15d00*/  FSEL R220, R23, -INF , !P0 ;  /* 0xff80000017dc7808 */ /* 0x000fe20004000000 */
[----:B------:R-:W-:Y:S01]  /*15d10*/  VIADD R5, R240, 0x10 ;  /* 0x00000010f0057836 */ /* 0x000fe20000000000 */
[----:B------:R-:W-:Y:S01]  /*15d20*/  FSEL R223, R20, -INF , !P3 ;  /* 0xff80000014df7808 */ /* 0x000fe20005800000 */
[-C--:B------:R-:W-:Y:S03]  /*15d30*/  HMMA.16816.F32.BF16 R60, R216, R6.reuse, R60 ;  /* 0x00000006d83c723c */ /* 0x080fe6000004183c */
[-C--:B------:R-:W-:Y:S01]  /*15d40*/  ISETP.GT.AND P0, PT, R246, R135.reuse, PT ;  /* 0x00000087f600720c */ /* 0x080fe20003f04270 */
[----:B------:R-:W-:Y:S01]  /*15d50*/  IMAD.MOV.U32 R20, RZ, RZ, R133 ;  /* 0x000000ffff147224 */ /* 0x000fe200078e0085 */
[----:B------:R-:W-:Y:S01]  /*15d60*/  FSEL R221, R22, -INF , !P1 ;  /* 0xff80000016dd7808 */ /* 0x000fe20004800000 */
[----:B------:R-:W-:Y:S01]  /*15d70*/  VIADD R133, R240, 0xfffffff8 ;  /* 0xfffffff8f0857836 */ /* 0x000fe20000000000 */
[-C--:B------:R-:W-:Y:S01]  /*15d80*/  ISETP.GT.AND P1, PT, R246, R134.reuse, PT ;  /* 0x00000086f600720c */ /* 0x080fe20003f24270 */
[----:B------:R-:W-:Y:S04]  /*15d90*/  HMMA.16816.F32.BF16 R64, R208, R6, R64 ;  /* 0x00000006d040723c */ /* 0x000fe80000041840 */
[----:B------:R-:W-:Y:S01]  /*15da0*/  FSEL R222, R21, -INF , !P2 ;  /* 0xff80000015de7808 */ /* 0x000fe20005000000 */
[C---:B------:R-:W-:Y:S01]  /*15db0*/  VIADD R2, R240.reuse, 0x19 ;  /* 0x00000019f0027836 */ /* 0x040fe20000000000 */
[----:B------:R-:W-:Y:S01]  /*15dc0*/  ISETP.GT.AND P2, PT, R247, R135, PT ;  /* 0x00000087f700720c */ /* 0x000fe20003f44270 */
[----:B------:R-:W-:Y:S01]  /*15dd0*/  IMAD.MOV.U32 R17, RZ, RZ, R0 ;  /* 0x000000ffff117224 */ /* 0x000fe200078e0000 */
[----:B------:R-:W-:Y:S01]  /*15de0*/  FSEL R136, R27, -INF , !P0 ;  /* 0xff8000001b887808 */ /* 0x000fe20004000000 */
[----:B------:R-:W-:Y:S01]  /*15df0*/  VIADD R0, R240, 0x18 ;  /* 0x00000018f0007836 */ /* 0x000fe20000000000 */
[----:B------:R-:W-:Y:S02]  /*15e00*/  ISETP.GT.AND P0, PT, R246, R11, PT ;  /* 0x0000000bf600720c */ /* 0x000fe40003f04270 */
[----:B------:R-:W-:Y:S02]  /*15e10*/  ISETP.GT.AND P3, PT, R247, R134, PT ;  /* 0x00000086f700720c */ /* 0x000fe40003f64270 */
[----:B------:R-:W-:Y:S02]  /*15e20*/  FSEL R137, R26, -INF , !P1 ;  /* 0xff8000001a897808 */ /* 0x000fe40004800000 */
[----:B------:R-:W-:Y:S02]  /*15e30*/  ISETP.GT.AND P1, PT, R246, R133, PT ;  /* 0x00000085f600720c */ /* 0x000fe40003f24270 */
[----:B------:R-:W-:Y:S02]  /*15e40*/  FSEL R214, R25, -INF , !P2 ;  /* 0xff80000019d67808 */ /* 0x000fe40005000000 */
[-C--:B------:R-:W-:Y:S02]  /*15e50*/  ISETP.GT.AND P2, PT, R247, R11.reuse, PT ;  /* 0x0000000bf700720c */ /* 0x080fe40003f44270 */
[----:B------:R-:W-:Y:S02]  /*15e60*/  FSEL R31, R31, -INF , !P0 ;  /* 0xff8000001f1f7808 */ /* 0x000fe40004000000 */
[----:B------:R-:W-:Y:S02]  /*15e70*/  FSEL R215, R24, -INF , !P3 ;  /* 0xff80000018d77808 */ /* 0x000fe40005800000 */
[----:B------:R-:W-:Y:S02]  /*15e80*/  ISETP.GT.AND P0, PT, R248, R11, PT ;  /* 0x0000000bf800720c */ /* 0x000fe40003f04270 */
[-C--:B------:R-:W-:Y:S02]  /*15e90*/  ISETP.GT.AND P3, PT, R247, R133.reuse, PT ;  /* 0x00000085f700720c */ /* 0x080fe40003f64270 */
[----:B------:R-:W-:Y:S02]  /*15ea0*/  FSEL R30, R30, -INF , !P1 ;  /* 0xff8000001e1e7808 */ /* 0x000fe40004800000 */
[----:B------:R-:W-:Y:S02]  /*15eb0*/  ISETP.GT.AND P1, PT, R248, R133, PT ;  /* 0x00000085f800720c */ /* 0x000fe40003f24270 */
[----:B------:R-:W-:Y:S02]  /*15ec0*/  FSEL R25, R29, -INF , !P2 ;  /* 0xff8000001d197808 */ /* 0x000fe40005000000 */
[----:B------:R-:W-:Y:S02]  /*15ed0*/  ISETP.GT.AND P2, PT, R241, R11, PT ;  /* 0x0000000bf100720c */ /* 0x000fe40003f44270 */
[----:B------:R-:W-:Y:S02]  /*15ee0*/  FSEL R35, R35, -INF , !P0 ;  /* 0xff80000023237808 */ /* 0x000fe40004000000 */
[----:B------:R-:W-:Y:S02]  /*15ef0*/  FSEL R28, R28, -INF , !P3 ;  /* 0xff8000001c1c7808 */ /* 0x000fe40005800000 */
        /* <DEDUP_REMOVED lines=19> */
[-C--:B------:R-:W-:Y:S02]  /*16030*/  ISETP.GT.AND P1, PT, R246, R9.reuse, PT ;  /* 0x00000009f600720c */ /* 0x080fe40003f24270 */
[----:B------:R-:W-:Y:S02]  /*16040*/  FSEL R41, R41, -INF , !P2 ;  /* 0xff80000029297808 */ /* 0x000fe40005000000 */
[-C--:B------:R-:W-:Y:S02]  /*16050*/  ISETP.GT.AND P2, PT, R247, R8.reuse, PT ;  /* 0x00000008f700720c */ /* 0x080fe40003f44270 */
[----:B------:R-:W-:Y:S02]  /*16060*/  FSEL R47, R47, -INF , !P0 ;  /* 0xff8000002f2f7808 */ /* 0x000fe40004000000 */
[----:B------:R-:W-:Y:S02]  /*16070*/  FSEL R40, R40, -INF , !P3 ;  /* 0xff80000028287808 */ /* 0x000fe40005800000 */
[-C--:B------:R-:W-:Y:S02]  /*16080*/  ISETP.GT.AND P0, PT, R248, R8.reuse, PT ;  /* 0x00000008f800720c */ /* 0x080fe40003f04270 */
[-C--:B------:R-:W-:Y:S02]  /*16090*/  ISETP.GT.AND P3, PT, R247, R9.reuse, PT ;  /* 0x00000009f700720c */ /* 0x080fe40003f64270 */
[----:B------:R-:W-:Y:S02]  /*160a0*/  FSEL R46, R46, -INF , !P1 ;  /* 0xff8000002e2e7808 */ /* 0x000fe40004800000 */
[-C--:B------:R-:W-:Y:S02]  /*160b0*/  ISETP.GT.AND P1, PT, R248, R9.reuse, PT ;  /* 0x00000009f800720c */ /* 0x080fe40003f24270 */
[----:B------:R-:W-:Y:S02]  /*160c0*/  FSEL R45, R45, -INF , !P2 ;  /* 0xff8000002d2d7808 */ /* 0x000fe40005000000 */
[----:B------:R-:W-:Y:S02]  /*160d0*/  ISETP.GT.AND P2, PT, R241, R8, PT ;  /* 0x00000008f100720c */ /* 0x000fe40003f44270 */
[----:B------:R-:W-:Y:S02]  /*160e0*/  FSEL R51, R51, -INF , !P0 ;  /* 0xff80000033337808 */ /* 0x000fe40004000000 */
[----:B------:R-:W-:Y:S02]  /*160f0*/  FSEL R44, R44, -INF , !P3 ;  /* 0xff8000002c2c7808 */ /* 0x000fe40005800000 */
[-C--:B------:R-:W-:Y:S02]  /*16100*/  ISETP.GT.AND P0, PT, R248, R4.reuse, PT ;  /* 0x00000004f800720c */ /* 0x080fe40003f04270 */
        /* <DEDUP_REMOVED lines=19> */
[----:B------:R-:W-:Y:S02]  /*16240*/  ISETP.GT.AND P4, PT, R248, R0, PT ;  /* 0x00000000f800720c */ /* 0x000fe40003f84270 */
[----:B------:R-:W-:Y:S02]  /*16250*/  FSEL R57, R57, -INF , !P2 ;  /* 0xff80000039397808 */ /* 0x000fe40005000000 */
[----:B------:R-:W-:Y:S02]  /*16260*/  ISETP.GT.AND P2, PT, R247, R2, PT ;  /* 0x00000002f700720c */ /* 0x000fe40003f44270 */
[----:B------:R-:W-:Y:S02]  /*16270*/  FSEL R63, R63, -INF , !P0 ;  /* 0xff8000003f3f7808 */ /* 0x000fe40004000000 */
[----:B------:R-:W-:Y:S02]  /*16280*/  FSEL R56, R56, -INF , !P3 ;  /* 0xff80000038387808 */ /* 0x000fe40005800000 */
[-C--:B------:R-:W-:Y:S02]  /*16290*/  ISETP.GE.AND P0, PT, R212, R243.reuse, PT ;  /* 0x000000f3d400720c */ /* 0x080fe40003f06270 */
[-C--:B------:R-:W-:Y:S02]  /*162a0*/  ISETP.GT.AND P3, PT, R247, R0.reuse, PT ;  /* 0x00000000f700720c */ /* 0x080fe40003f64270 */
[----:B------:R-:W-:Y:S02]  /*162b0*/  FSEL R62, R62, -INF , !P1 ;  /* 0xff8000003e3e7808 */ /* 0x000fe40004800000 */
[----:B------:R-:W-:Y:S02]  /*162c0*/  FSEL R66, R66, -INF , !P4 ;  /* 0xff80000042427808 */ /* 0x000fe40006000000 */
[----:B------:R-:W-:Y:S02]  /*162d0*/  ISETP.GT.AND P6, PT, R241, R0, PT ;  /* 0x00000000f100720c */ /* 0x000fe40003fc4270 */
[----:B------:R-:W-:Y:S02]  /*162e0*/  ISETP.GT.AND P1, PT, R248, R2, PT ;  /* 0x00000002f800720c */ /* 0x000fe40003f24270 */
[----:B------:R-:W-:Y:S02]  /*162f0*/  ISETP.GE.AND P4, PT, R213, R243, PT ;  /* 0x000000f3d500720c */ /* 0x000fe40003f86270 */
[----:B------:R-:W-:Y:S02]  /*16300*/  FSEL R61, R61, -INF , !P2 ;  /* 0xff8000003d3d7808 */ /* 0x000fe40005000000 */
[----:B------:R-:W-:Y:S02]  /*16310*/  ISETP.GE.AND P2, PT, R212, R244, PT ;  /* 0x000000f4d400720c */ /* 0x000fe40003f46270 */
[----:B------:R-:W-:Y:S02]  /*16320*/  FSEL R17, R17, -INF , !P0 ;  /* 0xff80000011117808 */ /* 0x000fe40004000000 */
[----:B------:R-:W-:Y:S02]  /*16330*/  FSEL R60, R60, -INF , !P3 ;  /* 0xff8000003c3c7808 */ /* 0x000fe40005800000 */
[-C--:B------:R-:W-:Y:S02]  /*16340*/  ISETP.GE.AND P0, PT, R213, R245.reuse, PT ;  /* 0x000000f5d500720c */ /* 0x080fe40003f06270 */
[----:B------:R-:W-:Y:S02]  /*16350*/  ISETP.GT.AND P5, PT, R241, R2, PT ;  /* 0x00000002f100720c */ /* 0x000fe40003fa4270 */
[----:B------:R-:W-:Y:S02]  /*16360*/  ISETP.GE.AND P3, PT, R212, R242, PT ;  /* 0x000000f2d400720c */ /* 0x000fe40003f66270 */
[----:B------:R-:W-:Y:S02]  /*16370*/  FSEL R64, R64, -INF , !P6 ;  /* 0xff80000040407808 */ /* 0x000fe40007000000 */
[----:B------:R-:W-:Y:S02]  /*16380*/  FSEL R67, R67, -INF , !P1 ;  /* 0xff80000043437808 */ /* 0x000fe40004800000 */
[----:B------:R-:W-:Y:S02]  /*16390*/  FSEL R19, R19, -INF , !P4 ;  /* 0xff80000013137808 */ /* 0x000fe40006000000 */
[C---:B------:R-:W-:Y:S02]  /*163a0*/  ISETP.GE.AND P6, PT, R213.reuse, R244, PT ;  /* 0x000000f4d500720c */ /* 0x040fe40003fc6270 */
[-C--:B------:R-:W-:Y:S02]  /*163b0*/  ISETP.GE.AND P1, PT, R213, R242.reuse, PT ;  /* 0x000000f2d500720c */ /* 0x080fe40003f26270 */
[----:B------:R-:W-:Y:S02]  /*163c0*/  ISETP.GE.AND P4, PT, R142, R242, PT ;  /* 0x000000f28e00720c */ /* 0x000fe40003f86270 */
[----:B------:R-:W-:Y:S02]  /*163d0*/  FSEL R20, R20, -INF , !P2 ;  /* 0xff80000014147808 */ /* 0x000fe40005000000 */
[----:B------:R-:W-:Y:S02]  /*163e0*/  ISETP.GE.AND P2, PT, R142, R245, PT ;  /* 0x000000f58e00720c */ /* 0x000fe40003f46270 */
[----:B------:R-:W-:Y:S02]  /*163f0*/  FSEL R14, R14, -INF , !P0 ;  /* 0xff8000000e0e7808 */ /* 0x000fe40004000000 */
[----:B------:R-:W-:Y:S02]  /*16400*/  FSEL R65, R65, -INF , !P5 ;  /* 0xff80000041417808 */ /* 0x000fe40006800000 */
[----:B------:R-:W-:Y:S02]  /*16410*/  FSEL R12, R12, -INF , !P3 ;  /* 0xff8000000c0c7808 */ /* 0x000fe40005800000 */
[----:B------:R-:W-:Y:S02]  /*16420*/  ISETP.GE.AND P0, PT, R143, R243, PT ;  /* 0x000000f38f00720c */ /* 0x000fe40003f06270 */
[----:B------:R-:W-:Y:S02]  /*16430*/  ISETP.GE.AND P5, PT, R212, R245, PT ;  /* 0x000000f5d400720c */ /* 0x000fe40003fa6270 */
[----:B------:R-:W-:Y:S02]  /*16440*/  FSEL R21, R18, -INF , !P6 ;  /* 0xff80000012157808 */ /* 0x000fe40007000000 */
[----:B------:R-:W-:Y:S02]  /*16450*/  ISETP.GE.AND P3, PT, R142, R244, PT ;  /* 0x000000f48e00720c */ /* 0x000fe40003f66270 */
[----:B------:R-:W-:Y:S02]  /*16460*/  FSEL R13, R13, -INF , !P1 ;  /* 0xff8000000d0d7808 */ /* 0x000fe40004800000 */
[----:B------:R-:W-:Y:S02]  /*16470*/  FSEL R16, R16, -INF , !P4 ;  /* 0xff80000010107808 */ /* 0x000fe40006000000 */
[-C--:B------:R-:W-:Y:S02]  /*16480*/  ISETP.GE.AND P6, PT, R142, R243.reuse, PT ;  /* 0x000000f38e00720c */ /* 0x080fe40003fc6270 */
[C---:B------:R-:W-:Y:S02]  /*16490*/  ISETP.GE.AND P1, PT, R143.reuse, R242, PT ;  /* 0x000000f28f00720c */ /* 0x040fe40003f26270 */
[-C--:B------:R-:W-:Y:S02]  /*164a0*/  ISETP.GE.AND P4, PT, R143, R244.reuse, PT ;  /* 0x000000f48f00720c */ /* 0x080fe40003f86270 */
[----:B------:R-:W-:Y:S02]  /*164b0*/  FSEL R22, R251, -INF , !P2 ;  /* 0xff800000fb167808 */ /* 0x000fe40005000000 */
[-C--:B------:R-:W-:Y:S02]  /*164c0*/  ISETP.GE.AND P2, PT, R134, R244.reuse, PT ;  /* 0x000000f48600720c */ /* 0x080fe40003f46270 */
[----:B------:R-:W-:Y:S02]  /*164d0*/  FSEL R24, R226, -INF , !P0 ;  /* 0xff800000e2187808 */ /* 0x000fe40004000000 */
[----:B------:R-:W-:Y:S02]  /*164e0*/  FSEL R15, R15, -INF , !P5 ;  /* 0xff8000000f0f7808 */ /* 0x000fe40006800000 */
[----:B------:R-:W-:Y:S02]  /*164f0*/  ISETP.GE.AND P0, PT, R135, R243, PT ;  /* 0x000000f38700720c */ /* 0x000fe40003f06270 */
[----:B------:R-:W-:Y:S02]  /*16500*/  FSEL R26, R225, -INF , !P3 ;  /* 0xff800000e11a7808 */ /* 0x000fe40005800000 */
[----:B------:R-:W-:Y:S02]  /*16510*/  ISETP.GE.AND P5, PT, R143, R245, PT ;  /* 0x000000f58f00720c */ /* 0x000fe40003fa6270 */
[----:B------:R-:W-:Y:S02]  /*16520*/  FSEL R18, R252, -INF , !P1 ;  /* 0xff800000fc127808 */ /* 0x000fe40004800000 */
[----:B------:R-:W-:Y:S02]  /*16530*/  FSEL R23, R227, -INF , !P6 ;  /* 0xff800000e3177808 */ /* 0x000fe40007000000 */
[C---:B------:R-:W-:Y:S02]  /*16540*/  ISETP.GE.AND P3, PT, R135.reuse, R244, PT ;  /* 0x000000f48700720c */ /* 0x040fe40003f66270 */
[----:B------:R-:W-:Y:S02]  /*16550*/  FSEL R27, R224, -INF , !P4 ;  /* 0xff800000e01b7808 */ /* 0x000fe40006000000 */
[C---:B------:R-:W-:Y:S02]  /*16560*/  ISETP.GE.AND P1, PT, R134.reuse, R243, PT ;  /* 0x000000f38600720c */ /* 0x040fe40003f26270 */
[-C--:B------:R-:W-:Y:S02]  /*16570*/  ISETP.GE.AND P6, PT, R134, R245.reuse, PT ;  /* 0x000000f58600720c */ /* 0x080fe40003fc6270 */
[-C--:B------:R-:W-:Y:S02]  /*16580*/  ISETP.GE.AND P4, PT, R135, R242.reuse, PT ;  /* 0x000000f28700720c */ /* 0x080fe40003f86270 */
[----:B------:R-:W-:Y:S02]  /*16590*/  FSEL R7, R221, -INF , !P2 ;  /* 0xff800000dd077808 */ /* 0x000fe40005000000 */
[----:B------:R-:W-:Y:S02]  /*165a0*/  FSEL R142, R222, -INF , !P0 ;  /* 0xff800000de8e7808 */ /* 0x000fe40004000000 */
[CC--:B------:R-:W-:Y:S02]  /*165b0*/  ISETP.GE.AND P2, PT, R133.reuse, R245.reuse, PT ;  /* 0x000000f58500720c */ /* 0x0c0fe40003f46270 */
[----:B------:R-:W-:Y:S02]  /*165c0*/  FSEL R29, R250, -INF , !P5 ;  /* 0xff800000fa1d7808 */ /* 0x000fe40006800000 */
[-C--:B------:R-:W-:Y:S02]  /*165d0*/  ISETP.GE.AND P0, PT, R133, R242.reuse, PT ;  /* 0x000000f28500720c */ /* 0x080fe40003f06270 */
[----:B------:R-:W-:Y:S02]  /*165e0*/  FSEL R6, R220, -INF , !P3 ;  /* 0xff800000dc067808 */ /* 0x000fe40005800000 */
[-C--:B------:R-:W-:Y:S02]  /*165f0*/  ISETP.GE.AND P5, PT, R134, R242.reuse, PT ;  /* 0x000000f28600720c */ /* 0x080fe40003fa6270 */
[----:B------:R-:W-:Y:S02]  /*16600*/  FSEL R208, R223, -INF , !P1 ;  /* 0xff800000dfd07808 */ /* 0x000fe40004800000 */
[----:B------:R-:W-:Y:S02]  /*16610*/  FSEL R227, R214, -INF , !P4 ;  /* 0xff800000d6e37808 */ /* 0x000fe40006000000 */
[----:B------:R-:W-:Y:S02]  /*16620*/  FSEL R220, R137, -INF , !P6 ;  /* 0xff80000089dc7808 */ /* 0x000fe40007000000 */
[----:B------:R-:W-:Y:S02]  /*16630*/  ISETP.GE.AND P1, PT, R135, R245, PT ;  /* 0x000000f58700720c */ /* 0x000fe40003f26270 */
[----:B------:R-:W-:Y:S02]  /*16640*/  ISETP.GE.AND P3, PT, R133, R243, PT ;  /* 0x000000f38500720c */ /* 0x000fe40003f66270 */
[C---:B------:R-:W-:Y:S02]  /*16650*/  ISETP.GE.AND P4, PT, R11.reuse, R242, PT ;  /* 0x000000f20b00720c */ /* 0x040fe40003f86270 */
[----:B------:R-:W-:Y:S02]  /*16660*/  ISETP.GE.AND P6, PT, R11, R245, PT ;  /* 0x000000f50b00720c */ /* 0x000fe40003fc6270 */
[----:B------:R-:W-:Y:S02]  /*16670*/  FSEL R139, R30, -INF , !P2 ;  /* 0xff8000001e8b7808 */ /* 0x000fe40005000000 */
[----:B------:R-:W-:Y:S02]  /*16680*/  FSEL R223, R28, -INF , !P0 ;  /* 0xff8000001cdf7808 */ /* 0x000fe40004000000 */
[-C--:B------:R-:W-:Y:S02]  /*16690*/  ISETP.GE.AND P2, PT, R10, R244.reuse, PT ;  /* 0x000000f40a00720c */ /* 0x080fe40003f46270 */
[----:B------:R-:W-:Y:S02]  /*166a0*/  FSEL R251, R215, -INF , !P5 ;  /* 0xff800000d7fb7808 */ /* 0x000fe40006800000 */
[-C--:B------:R-:W-:Y:S02]  /*166b0*/  ISETP.GE.AND P0, PT, R11, R244.reuse, PT ;  /* 0x000000f40b00720c */ /* 0x080fe40003f06270 */
[----:B------:R-:W-:Y:S02]  /*166c0*/  ISETP.GE.AND P5, PT, R133, R244, PT ;  /* 0x000000f48500720c */ /* 0x000fe40003fa6270 */
[----:B------:R-:W-:Y:S02]  /*166d0*/  FSEL R136, R136, -INF , !P1 ;  /* 0xff80000088887808 */ /* 0x000fe40004800000 */
[----:B------:R-:W-:Y:S02]  /*166e0*/  FSEL R222, R25, -INF , !P4 ;  /* 0xff80000019de7808 */ /* 0x000fe40006000000 */
[----:B------:R-:W-:Y:S02]  /*166f0*/  FSEL R31, R31, -INF , !P6 ;  /* 0xff8000001f1f7808 */ /* 0x000fe40007000000 */
[----:B------:R-:W-:Y:S02]  /*16700*/  FSEL R32, R32, -INF , !P3 ;  /* 0xff80000020207808 */ /* 0x000fe40005800000 */
[-C--:B------:R-:W-:Y:S02]  /*16710*/  ISETP.GE.AND P1, PT, R11, R243.reuse, PT ;  /* 0x000000f30b00720c */ /* 0x080fe40003f26270 */
[C---:B------:R-:W-:Y:S02]  /*16720*/  ISETP.GE.AND P4, PT, R10.reuse, R243, PT ;  /* 0x000000f30a00720c */ /* 0x040fe40003f86270 */
[CC--:B------:R-:W-:Y:S02]  /*16730*/  ISETP.GE.AND P6, PT, R10.reuse, R242.reuse, PT ;  /* 0x000000f20a00720c */ /* 0x0c0fe40003fc6270 */
[----:B------:R-:W-:Y:S02]  /*16740*/  ISETP.GE.AND P3, PT, R10, R245, PT ;  /* 0x000000f50a00720c */ /* 0x000fe40003f66270 */
[----:B------:R-:W-:Y:S02]  /*16750*/  FSEL R10, R39, -INF , !P2 ;  /* 0xff800000270a7808 */ /* 0x000fe40005000000 */
[----:B------:R-:W-:Y:S01]  /*16760*/  FSEL R30, R35, -INF , !P0 ;  /* 0xff800000231e7808 */ /* 0x000fe20004000000 */
[----:B------:R-:W-:Y:S01]  /*16770*/  IMAD.MOV.U32 R35, RZ, RZ, R208 ;  /* 0x000000ffff237224 */ /* 0x000fe200078e00d0 */
[----:B------:R-:W-:Y:S01]  /*16780*/  FSEL R138, R34, -INF , !P5 ;  /* 0xff800000228a7808 */ /* 0x000fe20006800000 */
[----:B------:R-:W-:Y:S01]  /*16790*/  IMAD.MOV.U32 R34, RZ, RZ, R136 ;  /* 0x000000ffff227224 */ /* 0x000fe200078e0088 */
[C---:B------:R-:W-:Y:S02]  /*167a0*/  ISETP.GE.AND P0, PT, R240.reuse, R242, PT ;  /* 0x000000f2f000720c */ /* 0x040fe40003f06270 */
[----:B------:R-:W-:Y:S01]  /*167b0*/  FSEL R216, R33, -INF , !P1 ;  /* 0xff80000021d87808 */ /* 0x000fe20004800000 */
[----:B------:R1:W-:Y:S01]  /*167c0*/  STL [R1+0x10], R138 ;  /* 0x0000108a01007387 */ /* 0x0003e20000100800 */
[C---:B------:R-:W-:Y:S02]  /*167d0*/  ISETP.GE.AND P1, PT, R240.reuse, R243, PT ;  /* 0x000000f3f000720c */ /* 0x040fe40003f26270 */
[C---:B------:R-:W-:Y:S02]  /*167e0*/  ISETP.GE.AND P5, PT, R240.reuse, R244, PT ;  /* 0x000000f4f000720c */ /* 0x040fe40003fa6270 */
[----:B------:R-:W-:Y:S02]  /*167f0*/  FSEL R37, R37, -INF , !P4 ;  /* 0xff80000025257808 */ /* 0x000fe40006000000 */
[----:B------:R-:W-:Y:S01]  /*16800*/  FSEL R39, R41, -INF , !P6 ;  /* 0xff80000029277808 */ /* 0x000fe20007000000 */
[----:B------:R-:W-:Y:S01]  /*16810*/  IMAD.MOV.U32 R41, RZ, RZ, R10 ;  /* 0x000000ffff297224 */ /* 0x000fe200078e000a */
[CC--:B------:R-:W-:Y:S02]  /*16820*/  ISETP.GE.AND P4, PT, R9.reuse, R242.reuse, PT ;  /* 0x000000f20900720c */ /* 0x0c0fe40003f86270 */
[-C--:B------:R-:W-:Y:S02]  /*16830*/  ISETP.GE.AND P6, PT, R240, R245.reuse, PT ;  /* 0x000000f5f000720c */ /* 0x080fe40003fc6270 */
[----:B------:R-:W-:Y:S02]  /*16840*/  FSEL R10, R40, -INF , !P0 ;  /* 0xff800000280a7808 */ /* 0x000fe40004000000 */
[----:B------:R-:W-:Y:S01]  /*16850*/  FSEL R11, R36, -INF , !P1 ;  /* 0xff800000240b7808 */ /* 0x000fe20004800000 */
[----:B------:R-:W-:Y:S01]  /*16860*/  IMAD.MOV.U32 R36, RZ, RZ, R139 ;  /* 0x000000ffff247224 */ /* 0x000fe200078e008b */
[----:B------:R-:W-:Y:S01]  /*16870*/  FSEL R33, R38, -INF , !P5 ;  /* 0xff80000026217808 */ /* 0x000fe20006800000 */
[----:B------:R1:W-:Y:S01]  /*16880*/  STL [R1], R10 ;  /* 0x0000000a01007387 */ /* 0x0003e20000100800 */
[----:B------:R-:W-:Y:S02]  /*16890*/  ISETP.GE.AND P0, PT, R8, R242, PT ;  /* 0x000000f20800720c */ /* 0x000fe40003f06270 */
[C---:B------:R-:W-:Y:S02]  /*168a0*/  ISETP.GE.AND P1, PT, R9.reuse, R245, PT ;  /* 0x000000f50900720c */ /* 0x040fe40003f26270 */
[CC--:B------:R-:W-:Y:S02]  /*168b0*/  ISETP.GE.AND P2, PT, R9.reuse, R243.reuse, PT ;  /* 0x000000f30900720c */ /* 0x0c0fe40003f46270 */
[-C--:B------:R-:W-:Y:S02]  /*168c0*/  ISETP.GE.AND P5, PT, R9, R244.reuse, PT ;  /* 0x000000f40900720c */ /* 0x080fe40003fa6270 */
[----:B------:R-:W-:Y:S02]  /*168d0*/  FSEL R42, R42, -INF , !P6 ;  /* 0xff8000002a2a7808 */ /* 0x000fe40007000000 */
[----:B------:R-:W-:Y:S01]  /*168e0*/  FSEL R38, R44, -INF , !P4 ;  /* 0xff8000002c267808 */ /* 0x000fe20006000000 */
[----:B------:R-:W-:Y:S01]  /*168f0*/  IMAD.MOV.U32 R44, RZ, RZ, R142 ;  /* 0x000000ffff2c7224 */ /* 0x000fe200078e008e */
[----:B------:R-:W-:Y:S02]  /*16900*/  FSEL R9, R43, -INF , !P3 ;  /* 0xff8000002b097808 */ /* 0x000fe40005800000 */
[C---:B------:R-:W-:Y:S02]  /*16910*/  ISETP.GE.AND P6, PT, R8.reuse, R243, PT ;  /* 0x000000f30800720c */ /* 0x040fe40003fc6270 */
[C---:B------:R-:W-:Y:S01]  /*16920*/  ISETP.GE.AND P4, PT, R8.reuse, R244, PT ;  /* 0x000000f40800720c */ /* 0x040fe20003f86270 */
[----:B------:R1:W-:Y:S01]  /*16930*/  STL [R1+0xc], R9 ;  /* 0x00000c0901007387 */ /* 0x0003e20000100800 */
[----:B------:R-:W-:Y:S02]  /*16940*/  ISETP.GE.AND P3, PT, R8, R245, PT ;  /* 0x000000f50800720c */ /* 0x000fe40003f66270 */
[----:B------:R-:W-:Y:S01]  /*16950*/  FSEL R25, R45, -INF , !P0 ;  /* 0xff8000002d197808 */ /* 0x000fe20004000000 */
[----:B------:R-:W-:Y:S01]  /*16960*/  IMAD.MOV.U32 R45, RZ, RZ, R7 ;  /* 0x000000ffff2d7224 */ /* 0x000fe200078e0007 */
[----:B------:R-:W-:Y:S02]  /*16970*/  FSEL R8, R49, -INF , !P6 ;  /* 0xff80000031087808 */ /* 0x000fe40007000000 */
[----:B------:R-:W-:Y:S01]  /*16980*/  FSEL R7, R51, -INF , !P4 ;  /* 0xff80000033077808 */ /* 0x000fe20006000000 */
[----:B------:R-:W-:Y:S01]  /*16990*/  IMAD.MOV.U32 R51, RZ, RZ, R6 ;  /* 0x000000ffff337224 */ /* 0x000fe200078e0006 */
[-C--:B------:R-:W-:Y:S01]  /*169a0*/  ISETP.GE.AND P0, PT, R5, R243.reuse, PT ;  /* 0x000000f30500720c */ /* 0x080fe20003f06270 */
[----:B------:R1:W-:Y:S01]  /*169b0*/  STL [R1+0x38], R8 ;  /* 0x0000380801007387 */ /* 0x0003e20000100800 */
[C---:B------:R-:W-:Y:S02]  /*169c0*/  ISETP.GE.AND P6, PT, R4.reuse, R243, PT ;  /* 0x000000f30400720c */ /* 0x040fe40003fc6270 */
[----:B------:R-:W-:Y:S01]  /*169d0*/  ISETP.GE.AND P4, PT, R4, R242, PT ;  /* 0x000000f20400720c */ /* 0x000fe20003f86270 */
[----:B------:R1:W-:Y:S01]  /*169e0*/  STL [R1+0x2c], R7 ;  /* 0x00002c0701007387 */ /* 0x0003e20000100800 */
[----:B------:R-:W-:Y:S02]  /*169f0*/  FSEL R46, R46, -INF , !P1 ;  /* 0xff8000002e2e7808 */ /* 0x000fe40004800000 */
[----:B------:R-:W-:Y:S02]  /*16a00*/  FSEL R47, R47, -INF , !P3 ;  /* 0xff8000002f2f7808 */ /* 0x000fe40005800000 */
[----:B------:R-:W-:Y:S02]  /*16a10*/  FSEL R28, R50, -INF , !P5 ;  /* 0xff800000321c7808 */ /* 0x000fe40006800000 */
[C---:B------:R-:W-:Y:S02]  /*16a20*/  ISETP.GE.AND P1, PT, R5.reuse, R244, PT ;  /* 0x000000f40500720c */ /* 0x040fe40003f26270 */
[----:B------:R-:W-:Y:S02]  /*16a30*/  ISETP.GE.AND P3, PT, R5, R242, PT ;  /* 0x000000f20500720c */ /* 0x000fe40003f66270 */
[----:B------:R-:W-:Y:S02]  /*16a40*/  ISETP.GE.AND P5, PT, R4, R244, PT ;  /* 0x000000f40400720c */ /* 0x000fe40003fa6270 */
[----:B------:R-:W-:Y:S02]  /*16a50*/  FSEL R48, R48, -INF , !P2 ;  /* 0xff80000030307808 */ /* 0x000fe40005000000 */
[----:B------:R-:W-:Y:S01]  /*16a60*/  FSEL R6, R52, -INF , !P0 ;  /* 0xff80000034067808 */ /* 0x000fe20004000000 */
[----:B------:R-:W-:Y:S01]  /*16a70*/  IMAD.MOV.U32 R52, RZ, RZ, R32 ;  /* 0x000000ffff347224 */ /* 0x000fe200078e0020 */
[----:B------:R-:W-:Y:S02]  /*16a80*/  FSEL R53, R53, -INF , !P6 ;  /* 0xff80000035357808 */ /* 0x000fe40007000000 */
[----:B------:R-:W-:Y:S01]  /*16a90*/  FSEL R226, R57, -INF , !P4 ;  /* 0xff80000039e27808 */ /* 0x000fe20006000000 */
[----:B------:R1:W-:Y:S01]  /*16aa0*/  STL [R1+0x34], R6 ;  /* 0x0000340601007387 */ /* 0x0003e20000100800 */
[-C--:B------:R-:W-:Y:S01]  /*16ab0*/  ISETP.GE.AND P2, PT, R5, R245.reuse, PT ;  /* 0x000000f50500720c */ /* 0x080fe20003f46270 */
[----:B------:R-:W-:Y:S01]  /*16ac0*/  IMAD.MOV.U32 R57, RZ, RZ, R31 ;  /* 0x000000ffff397224 */ /* 0x000fe200078e001f */
[-C--:B------:R-:W-:Y:S02]  /*16ad0*/  ISETP.GE.AND P6, PT, R2, R242.reuse, PT ;  /* 0x000000f20200720c */ /* 0x080fe40003fc6270 */
[----:B------:R-:W-:Y:S02]  /*16ae0*/  ISETP.GE.AND P4, PT, R0, R242, PT ;  /* 0x000000f20000720c */ /* 0x000fe40003f86270 */
[----:B------:R-:W-:Y:S01]  /*16af0*/  FSEL R32, R54, -INF , !P1 ;  /* 0xff80000036207808 */ /* 0x000fe20004800000 */
[----:B------:R-:W-:Y:S01]  /*16b00*/  IMAD.MOV.U32 R54, RZ, RZ, R30 ;  /* 0x000000ffff367224 */ /* 0x000fe200078e001e */
[----:B------:R-:W-:Y:S01]  /*16b10*/  FSEL R40, R55, -INF , !P5 ;  /* 0xff80000037287808 */ /* 0x000fe20006800000 */
[----:B------:R-:W-:Y:S01]  /*16b20*/  IMAD.MOV.U32 R55, RZ, RZ, R28 ;  /* 0x000000ffff377224 */ /* 0x000fe200078e001c */
[----:B------:R-:W-:Y:S01]  /*16b30*/  FSEL R250, R56, -INF , !P3 ;  /* 0xff80000038fa7808 */ /* 0x000fe20005800000 */
[----:B------:R-:W-:Y:S01]  /*16b40*/  IMAD.MOV.U32 R56, RZ, RZ, R25 ;  /* 0x000000ffff387224 */ /* 0x000fe200078e0019 */
[C---:B------:R-:W-:Y:S01]  /*16b50*/  ISETP.GE.AND P1, PT, R2.reuse, R245, PT ;  /* 0x000000f50200720c */ /* 0x040fe20003f26270 */
[----:B------:R1:W-:Y:S01]  /*16b60*/  STL [R1+0x3c], R40 ;  /* 0x00003c2801007387 */ /* 0x0003e20000100800 */
[C---:B------:R-:W-:Y:S02]  /*16b70*/  ISETP.GE.AND P5, PT, R2.reuse, R243, PT ;  /* 0x000000f30200720c */ /* 0x040fe40003fa6270 */
[----:B------:R-:W-:Y:S02]  /*16b80*/  ISETP.GE.AND P3, PT, R2, R244, PT ;  /* 0x000000f40200720c */ /* 0x000fe40003f66270 */
[----:B------:R-:W-:Y:S02]  /*16b90*/  FMNMX3.FTZ R2, R140, R12, R13, !PT ;  /* 0x0000000c8c027276 */ /* 0x000fe4000781000d */
[----:B------:R-:W-:Y:S01]  /*16ba0*/  FSEL R252, R58, -INF , !P2 ;  /* 0xff8000003afc7808 */ /* 0x000fe20005000000 */
[----:B------:R-:W-:Y:S01]  /*16bb0*/  IMAD.MOV.U32 R58, RZ, RZ, R11 ;  /* 0x000000ffff3a7224 */ /* 0x000fe200078e000b */
[----:B------:R-:W-:Y:S02]  /*16bc0*/  FSEL R221, R61, -INF , !P6 ;  /* 0xff8000003ddd7808 */ /* 0x000fe40007000000 */
[----:B------:R-:W-:Y:S02]  /*16bd0*/  FSEL R219, R60, -INF , !P4 ;  /* 0xff8000003cdb7808 */ /* 0x000fe40006000000 */
[C---:B------:R-:W-:Y:S02]  /*16be0*/  ISETP.GE.AND P2, PT, R0.reuse, R245, PT ;  /* 0x000000f50000720c */ /* 0x040fe40003f46270 */
[C---:B------:R-:W-:Y:S02]  /*16bf0*/  ISETP.GE.AND P6, PT, R0.reuse, R243, PT ;  /* 0x000000f30000720c */ /* 0x040fe40003fc6270 */
[----:B------:R-:W-:Y:S02]  /*16c00*/  ISETP.GE.AND P4, PT, R0, R244, PT ;  /* 0x000000f40000720c */ /* 0x000fe40003f86270 */
[----:B------:R-:W-:Y:S02]  /*16c10*/  FMNMX3.FTZ R0, R141, R15, R14, !PT ;  /* 0x0000000f8d007276 */ /* 0x000fe4000781000e */
[----:B------:R-:W-:Y:S02]  /*16c20*/  FMNMX3.FTZ R5, R3, R17, R19, !PT ;  /* 0x0000001103057276 */ /* 0x000fe40007810013 */
[----:B------:R-:W-:Y:S02]  /*16c30*/  FMNMX3.FTZ R2, R2, R16, R18, !PT ;  /* 0x0000001002027276 */ /* 0x000fe40007810012 */
[----:B------:R-:W-:Y:S02]  /*16c40*/  ISETP.GE.AND P0, PT, R4, R245, PT ;  /* 0x000000f50400720c */ /* 0x000fe40003f06270 */
        /* <DEDUP_REMOVED lines=21> */
[----:B------:R-:W-:Y:S02]  /*16da0*/  FSEL R218, R59, -INF , !P0 ;  /* 0xff8000003bda7808 */ /* 0x000fe40004000000 */
[----:B------:R-:W-:Y:S02]  /*16db0*/  FMNMX3.FTZ R30, R0, R6, R53, !PT ;  /* 0x00000006001e7276 */ /* 0x000fe40007810035 */
[----:B------:R-:W-:Y:S01]  /*16dc0*/  FMNMX3.FTZ R136, R136, R219, R221, !PT ;  /* 0x000000db88887276 */ /* 0x000fe200078100dd */
[----:B-1----:R-:W-:Y:S06]  /*16dd0*/  BRA.U.ANY UP0, `(.L_x_555) ;  /* 0xffffffdd003c7547 */ /* 0x002fec000b93ffff */
.L_x_554:
[----:B------:R-:W-:Y:S01]  /*16de0*/  STL [R1+0xb4], R249 ;  /* 0x0000b4f901007387 */ /* 0x000fe20000100800 */
[----:B-1----:R-:W-:Y:S01]  /*16df0*/  FMNMX3.FTZ R5, R28, R32, R40, !PT ;  /* 0x000000201c057276 */ /* 0x002fe20007810028 */
[----:B------:R-:W-:Y:S01]  /*16e00*/  UISETP.GT.AND UP0, UPT, UR8, UR14, UPT ;  /* 0x0000000e0800728c */ /* 0x000fe2000bf04270 */
[----:B------:R-:W-:Y:S01]  /*16e10*/  FSEL R137, R63, -INF , !P1 ;  /* 0xff8000003f897808 */ /* 0x000fe20004800000 */
[----:B------:R-:W-:Y:S01]  /*16e20*/  STL [R1+0xb0], R248 ;  /* 0x0000b0f801007387 */ /* 0x000fe20000100800 */
[----:B------:R-:W-:Y:S01]  /*16e30*/  FMNMX3.FTZ R0, R31, R252, R218, !PT ;  /* 0x000000fc1f007276 */ /* 0x000fe200078100da */
[----:B------:R-:W-:Y:S01]  /*16e40*/  UMOV UR19, UR8 ;  /* 0x0000000800137c82 */ /* 0x000fe20008000000 */
[----:B------:R-:W-:Y:S01]  /*16e50*/  FSEL R50, R65, -INF , !P5 ;  /* 0xff80000041327808 */ /* 0x000fe20006800000 */
[----:B------:R-:W-:Y:S01]  /*16e60*/  STL [R1+0xac], R247 ;  /* 0x0000acf701007387 */ /* 0x000fe20000100800 */
[----:B------:R-:W-:Y:S02]  /*16e70*/  FSEL R49, R64, -INF , !P6 ;  /* 0xff80000040317808 */ /* 0x000fe40007000000 */
[----:B------:R-:W-:Y:S01]  /*16e80*/  FSEL R138, R62, -INF , !P2 ;  /* 0xff8000003e8a7808 */ /* 0x000fe20005000000 */
[----:B------:R-:W-:Y:S01]  /*16e90*/  STL [R1+0xa8], R246 ;  /* 0x0000a8f601007387 */ /* 0x000fe20000100800 */
[----:B------:R-:W-:Y:S02]  /*16ea0*/  FMNMX3.FTZ R4, R30, R49, R50, !PT ;  /* 0x000000311e047276 */ /* 0x000fe40007810032 */
[----:B------:R-:W-:Y:S01]  /*16eb0*/  FMNMX3.FTZ R2, R0, R138, R137, !PT ;  /* 0x0000008a00027276 */ /* 0x000fe20007810089 */
[----:B------:R-:W-:Y:S01]  /*16ec0*/  STL [R1+0xa4], R245 ;  /* 0x0000a4f501007387 */ /* 0x000fe20000100800 */
[----:B------:R-:W-:Y:S02]  /*16ed0*/  SHF.L.U32 R10, R238, 0x3, RZ ;  /* 0x00000003ee0a7819 */ /* 0x000fe400000006ff */
[----:B------:R-:W-:Y:S01]  /*16ee0*/  SHF.R.U32.HI R225, RZ, 0x1, R238 ;  /* 0x00000001ffe17819 */ /* 0x000fe200000116ee */
[----:B------:R-:W-:Y:S01]  /*16ef0*/  STL [R1+0xa0], R244 ;  /* 0x0000a0f401007387 */ /* 0x000fe20000100800 */
[----:B------:R-:W-:Y:S02]  /*16f00*/  LOP3.LUT R224, R10, 0x38, RZ, 0xc0, !PT ;  /* 0x000000380ae07812 */ /* 0x000fe400078ec0ff */
[----:B------:R-:W-:Y:S01]  /*16f10*/  LOP3.LUT R212, R225, 0x8, RZ, 0xc0, !PT ;  /* 0x00000008e1d47812 */ /* 0x000fe200078ec0ff */
[----:B------:R-:W-:Y:S01]  /*16f20*/  STL [R1+0x9c], R243 ;  /* 0x00009cf301007387 */ /* 0x000fe20000100800 */
[----:B------:R-:W-:Y:S02]  /*16f30*/  MOV R236, R42 ;  /* 0x0000002a00ec7202 */ /* 0x000fe40000000f00 */
[----:B------:R-:W-:Y:S01]  /*16f40*/  IADD3 R240, PT, PT, R240, -0x40, RZ ;  /* 0xffffffc0f0f07810 */ /* 0x000fe20007ffe0ff */
[----:B------:R-:W-:Y:S04]  /*16f50*/  STL [R1+0x98], R242 ;  /* 0x000098f201007387 */ /* 0x000fe80000100800 */
[----:B------:R-:W-:Y:S04]  /*16f60*/  STL [R1+0x94], R241 ;  /* 0x000094f101007387 */ /* 0x000fe80000100800 */
[----:B------:R-:W-:Y:S04]  /*16f70*/  STL [R1+0x90], R235 ;  /* 0x000090eb01007387 */ /* 0x000fe80000100800 */
[----:B------:R-:W-:Y:S04]  /*16f80*/  STL [R1+0x8c], R234 ;  /* 0x00008cea01007387 */ /* 0x000fe80000100800 */
[----:B------:R1:W-:Y:S04]  /*16f90*/  STL [R1+0x88], R233 ;  /* 0x000088e901007387 */ /* 0x0003e80000100800 */
[----:B------:R-:W-:Y:S04]  /*16fa0*/  STL [R1+0x84], R232 ;  /* 0x000084e801007387 */ /* 0x000fe80000100800 */
[----:B------:R2:W-:Y:S04]  /*16fb0*/  STL [R1+0x80], R231 ;  /* 0x000080e701007387 */ /* 0x0005e80000100800 */
[----:B------:R3:W-:Y:S04]  /*16fc0*/  STL [R1+0x7c], R230 ;  /* 0x00007ce601007387 */ /* 0x0007e80000100800 */
[----:B------:R-:W-:Y:S08]  /*16fd0*/  SHFL.BFLY PT, R8, R4, 0x2, 0x1f ;  /* 0x0c401f0004087f89 */ /* 0x000ff000000e0000 */
[----:B------:R-:W-:Y:S08]  /*16fe0*/  SHFL.BFLY PT, R0, R2, 0x2, 0x1f ;  /* 0x0c401f0002007f89 */ /* 0x000ff000000e0000 */
[----:B------:R-:W-:Y:S01]  /*16ff0*/  SHFL.BFLY PT, R6, R136, 0x2, 0x1f ;  /* 0x0c401f0088067f89 */ /* 0x000fe200000e0000 */
[----:B-1----:R-:W-:Y:S07]  /*17000*/  MOV R233, R48 ;  /* 0x0000003000e97202 */ /* 0x002fee0000000f00 */
[----:B------:R-:W-:Y:S04]  /*17010*/  STL [R1+0x78], R229 ;  /* 0x000078e501007387 */ /* 0x000fe80000100800 */
[----:B------:R1:W-:Y:S01]  /*17020*/  STL [R1+0x74], R228 ;  /* 0x000074e401007387 */ /* 0x0003e20000100800 */
[----:B--2---:R-:W-:Y:S03]  /*17030*/  FSEL R231, R66, -INF , !P4 ;  /* 0xff80000042e77808 */ /* 0x004fe60006000000 */
[----:B------:R-:W-:Y:S01]  /*17040*/  STL [R1+0x70], R10 ;  /* 0x0000700a01007387 */ /* 0x000fe20000100800 */
[----:B---3--:R-:W-:Y:S04]  /*17050*/  FSEL R230, R67, -INF , !P3 ;  /* 0xff80000043e67808 */ /* 0x008fe80005800000 */
[----:B------:R-:W-:Y:S05]  /*17060*/  FMNMX3.FTZ R9, R5, R231, R230, !PT ;  /* 0x000000e705097276 */ /* 0x000fea00078100e6 */
[----:B------:R-:W2:Y:S01]  /*17070*/  SHFL.BFLY PT, R7, R9, 0x2, 0x1f ;  /* 0x0c401f0009077f89 */ /* 0x000ea200000e0000 */
[----:B-1----:R-:W-:Y:S02]  /*17080*/  MOV R228, R57 ;  /* 0x0000003900e47202 */ /* 0x002fe40000000f00 */
[----:B--2---:R-:W-:Y:S02]  /*17090*/  FMNMX.FTZ R7, R9, R7, !PT ;  /* 0x0000000709077209 */ /* 0x004fe40007810000 */
[----:B------:R-:W-:Y:S02]  /*170a0*/  FMNMX.FTZ R8, R4, R8, !PT ;  /* 0x0000000804087209 */ /* 0x000fe40007810000 */
[----:B------:R-:W-:Y:S01]  /*170b0*/  FMNMX.FTZ R2, R2, R0, !PT ;  /* 0x0000000002027209 */ /* 0x000fe20007810000 */
[----:B------:R-:W1:Y:S01]  /*170c0*/  SHFL.BFLY PT, R134, R7, 0x1, 0x1f ;  /* 0x0c201f0007867f89 */ /* 0x000e6200000e0000 */
[----:B------:R-:W-:Y:S07]  /*170d0*/  FMNMX.FTZ R136, R136, R6, !PT ;  /* 0x0000000688887209 */ /* 0x000fee0007810000 */
[----:B------:R-:W2:Y:S08]  /*170e0*/  SHFL.BFLY PT, R0, R2, 0x1, 0x1f ;  /* 0x0c201f0002007f89 */ /* 0x000eb000000e0000 */
[----:B------:R-:W3:Y:S08]  /*170f0*/  SHFL.BFLY PT, R135, R8, 0x1, 0x1f ;  /* 0x0c201f0008877f89 */ /* 0x000ef000000e0000 */
[----:B------:R-:W4:Y:S01]  /*17100*/  SHFL.BFLY PT, R5, R136, 0x1, 0x1f ;  /* 0x0c201f0088057f89 */ /* 0x000f2200000e0000 */
[----:B-1----:R-:W-:Y:S02]  /*17110*/  FMNMX.FTZ R134, R7, R134, !PT ;  /* 0x0000008607867209 */ /* 0x002fe40007810000 */
[----:B--2---:R-:W-:Y:S03]  /*17120*/  FMNMX.FTZ R139, R2, R0, !PT ;  /* 0x00000000028b7209 */ /* 0x004fe60007810000 */
[----:B------:R-:W-:Y:S01]  /*17130*/  FMUL.FTZ R215, R134, UR4 ;  /* 0x0000000486d77c20 */ /* 0x000fe20008410000 */
[----:B------:R-:W-:Y:S02]  /*17140*/  LOP3.LUT R0, R224, 0x1c0, R239, 0xf8, !PT ;  /* 0x000001c0e0007812 */ /* 0x000fe400078ef8ef */
[----:B---3--:R-:W-:Y:S01]  /*17150*/  FMNMX.FTZ R135, R8, R135, !PT ;  /* 0x0000008708877209 */ /* 0x008fe20007810000 */
[C---:B------:R-:W-:Y:S01]  /*17160*/  FMUL.FTZ R214, R139.reuse, UR4 ;  /* 0x000000048bd67c20 */ /* 0x040fe20008410000 */
[----:B------:R-:W-:Y:S02]  /*17170*/  FSETP.NEU.FTZ.AND P0, PT, R139, -INF , PT ;  /* 0xff8000008b00780b */ /* 0x000fe40003f1d000 */
[C---:B------:R-:W-:Y:S01]  /*17180*/  FSETP.NEU.FTZ.AND P3, PT, R135.reuse, -INF , PT ;  /* 0xff8000008700780b */ /* 0x040fe20003f7d000 */
[C---:B------:R-:W-:Y:S01]  /*17190*/  FMUL.FTZ R217, R135.reuse, UR4 ;  /* 0x0000000487d97c20 */ /* 0x040fe20008410000 */
[----:B------:R-:W-:Y:S02]  /*171a0*/  FSETP.NEU.FTZ.AND P2, PT, R134, -INF , PT ;  /* 0xff8000008600780b */ /* 0x000fe40003f5d000 */
[----:B------:R-:W-:Y:S02]  /*171b0*/  FSEL R2, R135, RZ, P3 ;  /* 0x000000ff87027208 */ /* 0x000fe40001800000 */
[----:B------:R-:W-:Y:S02]  /*171c0*/  FSEL R214, R214, RZ, P0 ;  /* 0x000000ffd6d67208 */ /* 0x000fe40000000000 */
[----:B------:R-:W-:Y:S01]  /*171d0*/  FSEL R217, R217, RZ, P3 ;  /* 0x000000ffd9d97208 */ /* 0x000fe20001800000 */
[----:B------:R-:W-:Y:S01]  /*171e0*/  FADD.FTZ R2, -R2, R3 ;  /* 0x0000000302027221 */ /* 0x000fe20000010100 */
[----:B------:R-:W-:Y:S01]  /*171f0*/  FSEL R215, R215, RZ, P2 ;  /* 0x000000ffd7d77208 */ /* 0x000fe20001000000 */
[----:B------:R-:W-:Y:S01]  /*17200*/  FFMA.FTZ R22, R22, UR4, -R214 ;  /* 0x0000000416167c23 */ /* 0x000fe200080108d6 */
[----:B------:R-:W-:Y:S01]  /*17210*/  LOP3.LUT R212, R0, R212, RZ, 0x3c, !PT ;  /* 0x000000d400d47212 */ /* 0x000fe200078e3cff */
[----:B------:R-:W-:Y:S01]  /*17220*/  FFMA.FTZ R23, R23, UR4, -R217 ;  /* 0x0000000417177c23 */ /* 0x000fe200080108d9 */
[----:B------:R-:W-:Y:S01]  /*17230*/  FSEL R0, R134, RZ, P2 ;  /* 0x000000ff86007208 */ /* 0x000fe20001000000 */
[--C-:B------:R-:W-:Y:S01]  /*17240*/  FFMA.FTZ R20, R20, UR4, -R215.reuse ;  /* 0x0000000414147c23 */ /* 0x100fe200080108d7 */
[--C-:B------:R-:W-:Y:S01]  /*17250*/  FFMA.FTZ R21, R21, UR4, -R215.reuse ;  /* 0x0000000415157c23 */ /* 0x100fe200080108d7 */
[----:B------:R-:W-:Y:S01]  /*17260*/  FFMA.FTZ R3, R27, UR4, -R215 ;  /* 0x000000041b037c23 */ /* 0x000fe200080108d7 */
[----:B------:R-:W-:Y:S01]  /*17270*/  MUFU.EX2 R244, R22 ;  /* 0x0000001600f47308 */ /* 0x000fe20000000800 */
[----:B------:R-:W-:Y:S01]  /*17280*/  FADD.FTZ R0, -R0, R132 ;  /* 0x0000008400007221 */ /* 0x000fe20000010100 */
[----:B------:R-:W-:Y:S01]  /*17290*/  LOP3.LUT R212, R212, 0x200, R239, 0xf8, !PT ;  /* 0x00000200d4d47812 */ /* 0x000fe200078ef8ef */
[----:B------:R-:W-:Y:S07]  /*172a0*/  FFMA.FTZ R4, R26, UR4, -R215 ;  /* 0x000000041a047c23 */ /* 0x000fee00080108d7 */
[----:B------:R-:W-:Y:S01]  /*172b0*/  MUFU.EX2 R40, R20 ;  /* 0x0000001400287308 */ /* 0x000fe20000000800 */
[----:B------:R-:W-:Y:S01]  /*172c0*/  FMUL.FTZ R0, R0, UR4 ;  /* 0x0000000400007c20 */ /* 0x000fe20008410000 */
[----:B----4-:R-:W-:Y:S01]  /*172d0*/  FMNMX.FTZ R136, R136, R5, !PT ;  /* 0x0000000588887209 */ /* 0x010fe20007810000 */
[----:B------:R-:W-:Y:S07]  /*172e0*/  FMUL.FTZ R2, R2, UR4 ;  /* 0x0000000402027c20 */ /* 0x000fee0008410000 */
[----:B------:R-:W-:Y:S01]  /*172f0*/  MUFU.EX2 R246, R21 ;  /* 0x0000001500f67308 */ /* 0x000fe20000000800 */
[----:B------:R-:W-:Y:S01]  /*17300*/  LEA R212, R212, UR6, 0x1 ;  /* 0x00000006d4d47c11 */ /* 0x000fe2000f8e08ff */
[--C-:B------:R-:W-:Y:S01]  /*17310*/  FFMA.FTZ R15, R15, UR4, -R214.reuse ;  /* 0x000000040f0f7c23 */ /* 0x100fe200080108d6 */
[C---:B------:R-:W-:Y:S07]  /*17320*/  FMUL.FTZ R213, R136.reuse, UR4 ;  /* 0x0000000488d57c20 */ /* 0x040fee0008410000 */
[----:B------:R1:W-:Y:S01]  /*17330*/  MUFU.EX2 R243, R23 ;  /* 0x0000001700f37308 */ /* 0x0003e20000000800 */
[----:B------:R-:W-:Y:S01]  /*17340*/  FSETP.NEU.FTZ.AND P1, PT, R136, -INF , PT ;  /* 0xff8000008800780b */ /* 0x000fe20003f3d000 */
[--C-:B------:R-:W-:Y:S01]  /*17350*/  FFMA.FTZ R14, R14, UR4, -R214.reuse ;  /* 0x000000040e0e7c23 */ /* 0x100fe200080108d6 */
[--C-:B------:R-:W-:Y:S07]  /*17360*/  FFMA.FTZ R17, R17, UR4, -R217.reuse ;  /* 0x0000000411117c23 */ /* 0x100fee00080108d9 */
[----:B------:R2:W-:Y:S01]  /*17370*/  MUFU.EX2 R232, R3 ;  /* 0x0000000300e87308 */ /* 0x0005e20000000800 */
[----:B------:R-:W-:Y:S01]  /*17380*/  FSEL R213, R213, RZ, P1 ;  /* 0x000000ffd5d57208 */ /* 0x000fe20000800000 */
[--C-:B------:R-:W-:Y:S01]  /*17390*/  FFMA.FTZ R19, R19, UR4, -R217.reuse ;  /* 0x0000000413137c23 */ /* 0x100fe200080108d9 */
[----:B------:R-:W-:Y:S07]  /*173a0*/  FFMA.FTZ R24, R24, UR4, -R217 ;  /* 0x0000000418187c23 */ /* 0x000fee00080108d9 */
[----:B------:R-:W3:Y:S01]  /*173b0*/  MUFU.EX2 R132, R0 ;  /* 0x0000000000847308 */ /* 0x000ee20000000800 */
[----:B------:R-:W-:Y:S01]  /*173c0*/  MOV R239, R47 ;  /* 0x0000002f00ef7202 */ /* 0x000fe20000000f00 */
[--C-:B------:R-:W-:Y:S01]  /*173d0*/  FFMA.FTZ R18, R18, UR4, -R213.reuse ;  /* 0x0000000412127c23 */ /* 0x100fe200080108d5 */
[--C-:B------:R-:W-:Y:S07]  /*173e0*/  FFMA.FTZ R16, R16, UR4, -R213.reuse ;  /* 0x0000000410107c23 */ /* 0x100fee00080108d5 */
[----:B------:R4:W4:Y:S01]  /*173f0*/  MUFU.EX2 R242, R4 ;  /* 0x0000000400f27308 */ /* 0x0009220000000800 */
[--C-:B------:R-:W-:Y:S01]  /*17400*/  FFMA.FTZ R12, R12, UR4, -R213.reuse ;  /* 0x000000040c0c7c23 */ /* 0x100fe200080108d5 */
[----:B-1----:R-:W1:Y:S01]  /*17410*/  LDSM.16.MT88.4 R20, [R212+0xc000] ;  /* 0x00c00000d414783b */ /* 0x002e620000004200 */
[--C-:B------:R-:W-:Y:S07]  /*17420*/  FFMA.FTZ R13, R13, UR4, -R213.reuse ;  /* 0x000000040d0d7c23 */ /* 0x100fee00080108d5 */
[----:B------:R-:W4:Y:S01]  /*17430*/  MUFU.EX2 R133, R2 ;  /* 0x0000000200857308 */ /* 0x000f220000000800 */
[--C-:B------:R-:W-:Y:S01]  /*17440*/  FFMA.FTZ R218, R218, UR4, -R214.reuse ;  /* 0x00000004dada7c23 */ /* 0x100fe200080108d6 */
[----:B--2---:R-:W-:Y:S01]  /*17450*/  FSEL R3, R139, RZ, P0 ;  /* 0x000000ff8b037208 */ /* 0x004fe20000000000 */
[----:B------:R-:W-:Y:S07]  /*17460*/  FFMA.FTZ R252, R252, UR4, -R214 ;  /* 0x00000004fcfc7c23 */ /* 0x000fee00080108d6 */
[----:B------:R2:W-:Y:S01]  /*17470*/  MUFU.EX2 R241, R18 ;  /* 0x0000001200f17308 */ /* 0x0005e20000000800 */
[----:B------:R-:W-:Y:S01]  /*17480*/  FFMA.FTZ R219, R219, UR4, -R213 ;  /* 0x00000004dbdb7c23 */ /* 0x000fe200080108d5 */
[----:B---3--:R-:W-:Y:S01]  /*17490*/  FMUL.FTZ R6, R132, R146 ;  /* 0x0000009284067220 */ /* 0x008fe20000410000 */
[----:B------:R-:W-:Y:S07]  /*174a0*/  FADD.FTZ R0, -R3, R141 ;  /* 0x0000008d03007221 */ /* 0x000fee0000010100 */
[----:B------:R3:W1:Y:S01]  /*174b0*/  MUFU.EX2 R245, R16 ;  /* 0x0000001000f57308 */ /* 0x0006620000000800 */
[----:B------:R-:W-:Y:S01]  /*174c0*/  F2FP.BF16.F32.PACK_AB R141, R246, R40 ;  /* 0x00000028f68d723e */ /* 0x000fe200000010ff */
[----:B------:R-:W-:Y:S01]  /*174d0*/  FMUL.FTZ R7, R132, R147 ;  /* 0x0000009384077220 */ /* 0x000fe20000410000 */
[----:B----4-:R-:W-:Y:S01]  /*174e0*/  FSEL R4, R136, RZ, P1 ;  /* 0x000000ff88047208 */ /* 0x010fe20000800000 */
[----:B------:R-:W-:Y:S06]  /*174f0*/  FMUL.FTZ R0, R0, UR4 ;  /* 0x0000000400007c20 */ /* 0x000fec0008410000 */
[----:B------:R-:W-:Y:S01]  /*17500*/  MUFU.EX2 R248, R14 ;  /* 0x0000000e00f87308 */ /* 0x000fe20000000800 */
[----:B------:R-:W-:Y:S01]  /*17510*/  F2FP.BF16.F32.PACK_AB R143, R232, R242 ;  /* 0x000000f2e88f723e */ /* 0x000fe200000010ff */
[----:B------:R-:W-:Y:S01]  /*17520*/  FMUL.FTZ R5, R133, R145 ;  /* 0x0000009185057220 */ /* 0x000fe20000410000 */
[----:B------:R-:W-:Y:S07]  /*17530*/  FADD.FTZ R2, -R4, R140 ;  /* 0x0000008c04027221 */ /* 0x000fee0000010100 */
[----:B------:R-:W4:Y:S01]  /*17540*/  MUFU.EX2 R43, R15 ;  /* 0x0000000f002b7308 */ /* 0x000f220000000800 */
[----:B------:R-:W-:Y:S01]  /*17550*/  FFMA.FTZ R4, R29, UR4, -R214 ;  /* 0x000000041d047c23 */ /* 0x000fe200080108d6 */
[----:B--2---:R-:W-:Y:S01]  /*17560*/  FMUL.FTZ R18, R132, R158 ;  /* 0x0000009e84127220 */ /* 0x004fe20000410000 */
[----:B------:R-:W-:Y:S07]  /*17570*/  FMUL.FTZ R2, R2, UR4 ;  /* 0x0000000402027c20 */ /* 0x000fee0008410000 */
[----:B------:R2:W-:Y:S01]  /*17580*/  MUFU.EX2 R42, R17 ;  /* 0x00000011002a7308 */ /* 0x0005e20000000800 */
[----:B------:R-:W-:Y:S01]  /*17590*/  MOV R158, R216 ;  /* 0x000000d8009e7202 */ /* 0x000fe20000000f00 */
[----:B---3--:R-:W-:Y:S01]  /*175a0*/  FMUL.FTZ R16, R133, R156 ;  /* 0x0000009c85107220 */ /* 0x008fe20000410000 */
[----:B------:R-:W-:Y:S07]  /*175b0*/  IADD3 R216, PT, PT, R237, R212, RZ ;  /* 0x000000d4edd87210 */ /* 0x000fee0007ffe0ff */
[----:B------:R-:W3:Y:S01]  /*175c0*/  MUFU.EX2 R0, R0 ;  /* 0x0000000000007308 */ /* 0x000ee20000000800 */
[----:B------:R-:W-:Y:S01]  /*175d0*/  MOV R156, R36 ;  /* 0x00000024009c7202 */ /* 0x000fe20000000f00 */
[----:B------:R-:W-:Y:S01]  /*175e0*/  FMUL.FTZ R48, R133, R188 ;  /* 0x000000bc85307220 */ /* 0x000fe20000410000 */
[----:B-1----:R-:W-:Y:S07]  /*175f0*/  F2FP.BF16.F32.PACK_AB R210, R241, R245 ;  /* 0x000000f5f1d2723e */ /* 0x002fee00000010ff */
[----:B------:R-:W1:Y:S01]  /*17600*/  MUFU.EX2 R247, R19 ;  /* 0x0000001300f77308 */ /* 0x000e620000000800 */
[----:B------:R-:W-:Y:S01]  /*17610*/  LOP3.LUT P1, RZ, R238, 0x4, RZ, 0xc0, !PT ;  /* 0x00000004eeff7812 */ /* 0x000fe2000782c0ff */
[C---:B------:R-:W-:Y:S01]  /*17620*/  FMUL.FTZ R64, R133.reuse, R204 ;  /* 0x000000cc85407220 */ /* 0x040fe20000410000 */
[----:B----4-:R-:W-:Y:S07]  /*17630*/  F2FP.BF16.F32.PACK_AB R209, R248, R43 ;  /* 0x0000002bf8d1723e */ /* 0x010fee00000010ff */
[----:B------:R-:W4:Y:S01]  /*17640*/  MUFU.EX2 R234, R24 ;  /* 0x0000001800ea7308 */ /* 0x000f220000000800 */
[----:B------:R-:W-:Y:S01]  /*17650*/  IADD3 R3, PT, PT, R212, 0xc000, RZ ;  /* 0x0000c000d4037810 */ /* 0x000fe20007ffe0ff */
[----:B--2---:R-:W-:Y:S01]  /*17660*/  FMUL.FTZ R17, R133, R157 ;  /* 0x0000009d85117220 */ /* 0x004fe20000410000 */
[----:B------:R-:W-:Y:S07]  /*17670*/  MOV R157, R37 ;  /* 0x00000025009d7202 */ /* 0x000fee0000000f00 */
[----:B------:R2:W2:Y:S01]  /*17680*/  MUFU.EX2 R235, R4 ;  /* 0x0000000400eb7308 */ /* 0x0004a20000000800 */
[----:B------:R-:W-:Y:S01]  /*17690*/  MOV R238, R45 ;  /* 0x0000002d00ee7202 */ /* 0x000fe20000000f00 */
[C---:B---3--:R-:W-:Y:S01]  /*176a0*/  FMUL.FTZ R14, R0.reuse, R154 ;  /* 0x0000009a000e7220 */ /* 0x048fe20000410000 */
[C---:B------:R-:W-:Y:S07]  /*176b0*/  FMUL.FTZ R15, R0.reuse, R155 ;  /* 0x0000009b000f7220 */ /* 0x040fee0000410000 */
[----:B------:R-:W-:Y:S01]  /*176c0*/  MUFU.EX2 R249, R13 ;  /* 0x0000000d00f97308 */ /* 0x000fe20000000800 */
[----:B------:R-:W-:Y:S01]  /*176d0*/  IMAD.MOV.U32 R154, RZ, RZ, R38 ;  /* 0x000000ffff9a7224 */ /* 0x000fe200078e0026 */
[----:B------:R-:W-:Y:S01]  /*176e0*/  MOV R155, R39 ;  /* 0x00000027009b7202 */ /* 0x000fe20000000f00 */
[C---:B------:R-:W-:Y:S07]  /*176f0*/  FMUL.FTZ R10, R0.reuse, R150 ;  /* 0x00000096000a7220 */ /* 0x040fee0000410000 */
[----:B------:R-:W3:Y:S01]  /*17700*/  MUFU.EX2 R25, R12 ;  /* 0x0000000c00197308 */ /* 0x000ee20000000800 */
[----:B------:R-:W3:Y:S01]  /*17710*/  LDSM.16.MT88.4 R36, [R216+0xc000] ;  /* 0x00c00000d824783b */ /* 0x000ee20000004200 */
[----:B-1----:R-:W-:Y:S01]  /*17720*/  F2FP.BF16.F32.PACK_AB R140, R247, R42 ;  /* 0x0000002af78c723e */ /* 0x002fe200000010ff */
[----:B------:R-:W-:Y:S07]  /*17730*/  FMUL.FTZ R11, R0, R151 ;  /* 0x00000097000b7220 */ /* 0x000fee0000410000 */
[----:B------:R-:W1:Y:S01]  /*17740*/  MUFU.EX2 R2, R2 ;  /* 0x0000000200027308 */ /* 0x000e620000000800 */
[----:B----4-:R-:W-:Y:S01]  /*17750*/  F2FP.BF16.F32.PACK_AB R142, R234, R243 ;  /* 0x000000f3ea8e723e */ /* 0x010fe200000010ff */
[----:B--2---:R-:W-:Y:S01]  /*17760*/  FMUL.FTZ R4, R133, R144 ;  /* 0x0000009085047220 */ /* 0x004fe20000410000 */
[----:B------:R-:W-:Y:S01]  /*17770*/  F2FP.BF16.F32.PACK_AB R211, R235, R244 ;  /* 0x000000f4ebd3723e */ /* 0x000fe200000010ff */
[----:B------:R-:W-:Y:S01]  /*17780*/  IMAD.MOV.U32 R150, RZ, RZ, R46 ;  /* 0x000000ffff967224 */ /* 0x000fe200078e002e */
[----:B------:R-:W-:Y:S01]  /*17790*/  MOV R151, R55 ;  /* 0x0000003700977202 */ /* 0x000fe20000000f00 */
[----:B------:R-:W-:Y:S01]  /*177a0*/  FMUL.FTZ R65, R133, R205 ;  /* 0x000000cd85417220 */ /* 0x000fe20000410000 */
[C---:B------:R-:W-:Y:S01]  /*177b0*/  FMUL.FTZ R66, R132.reuse, R206 ;  /* 0x000000ce84427220 */ /* 0x040fe20000410000 */
[----:B------:R-:W-:Y:S01]  /*177c0*/  FMUL.FTZ R67, R132, R207 ;  /* 0x000000cf84437220 */ /* 0x000fe20000410000 */
[-C--:B------:R-:W-:Y:S05]  /*177d0*/  HMMA.16816.F32.BF16 R4, R140, R20.reuse, R4 ;  /* 0x000000148c04723c */ /* 0x080fea0000041804 */
[----:B---3--:R-:W-:Y:S01]  /*177e0*/  F2FP.BF16.F32.PACK_AB R208, R249, R25 ;  /* 0x00000019f9d0723e */ /* 0x008fe200000010ff */
[C---:B-1----:R-:W-:Y:S01]  /*177f0*/  FMUL.FTZ R8, R2.reuse, R148 ;  /* 0x0000009402087220 */ /* 0x042fe20000410000 */
[----:B------:R-:W-:Y:S01]  /*17800*/  FMUL.FTZ R9, R2, R149 ;  /* 0x0000009502097220 */ /* 0x000fe20000410000 */
[--C-:B------:R-:W-:Y:S01]  /*17810*/  FFMA.FTZ R155, R155, UR4, -R213.reuse ;  /* 0x000000049b9b7c23 */ /* 0x100fe200080108d5 */
[----:B------:R-:W-:Y:S01]  /*17820*/  FFMA.FTZ R154, R154, UR4, -R213 ;  /* 0x000000049a9a7c23 */ /* 0x000fe200080108d5 */
[C---:B------:R-:W-:Y:S01]  /*17830*/  FMUL.FTZ R12, R2.reuse, R152 ;  /* 0x00000098020c7220 */ /* 0x040fe20000410000 */
[----:B------:R-:W-:Y:S01]  /*17840*/  FMUL.FTZ R13, R2, R153 ;  /* 0x00000099020d7220 */ /* 0x000fe20000410000 */
[----:B------:R-:W-:Y:S01]  /*17850*/  MOV R153, R54 ;  /* 0x0000003600997202 */ /* 0x000fe20000000f00 */
[C---:B------:R-:W-:Y:S01]  /*17860*/  FMUL.FTZ R19, R132.reuse, R159 ;  /* 0x0000009f84137220 */ /* 0x040fe20000410000 */
[C---:B------:R-:W-:Y:S04]  /*17870*/  HMMA.16816.F32.BF16 R8, R208.reuse, R20, R8 ;  /* 0x00000014d008723c */ /* 0x040fe80000041808 */
[----:B------:R-:W-:Y:S01]  /*17880*/  MOV R148, R34 ;  /* 0x0000002200947202 */ /* 0x000fe20000000f00 */
[----:B------:R-:W-:Y:S01]  /*17890*/  FMUL.FTZ R34, R132, R174 ;  /* 0x000000ae84227220 */ /* 0x000fe20000410000 */
[----:B------:R-:W-:Y:S01]  /*178a0*/  MOV R174, R220 ;  /* 0x000000dc00ae7202 */ /* 0x000fe20000000f00 */
[----:B------:R-:W-:Y:S01]  /*178b0*/  FMUL.FTZ R20, R133, R160 ;  /* 0x000000a085147220 */ /* 0x000fe20000410000 */
[-C--:B------:R-:W-:Y:S03]  /*178c0*/  HMMA.16816.F32.BF16 R12, R208, R22.reuse, R12 ;  /* 0x00000016d00c723c */ /* 0x080fe6000004180c */
[----:B------:R-:W-:Y:S01]  /*178d0*/  IADD3 R220, PT, PT, R212, 0xc040, RZ ;  /* 0x0000c040d4dc7810 */ /* 0x000fe20007ffe0ff */
[----:B------:R-:W-:Y:S01]  /*178e0*/  FMUL.FTZ R24, R2, R164 ;  /* 0x000000a402187220 */ /* 0x000fe20000410000 */
[----:B------:R-:W-:Y:S01]  /*178f0*/  @P1 IADD3 R220, PT, PT, R3, -0x40, RZ ;  /* 0xffffffc003dc1810 */ /* 0x000fe20007ffe0ff */
[----:B------:R-:W-:Y:S01]  /*17900*/  FMUL.FTZ R21, R133, R161 ;  /* 0x000000a185157220 */ /* 0x000fe20000410000 */
[----:B------:R-:W-:Y:S01]  /*17910*/  MOV R164, R52 ;  /* 0x0000003400a47202 */ /* 0x000fe20000000f00 */
[C---:B------:R-:W-:Y:S04]  /*17920*/  HMMA.16816.F32.BF16 R16, R140.reuse, R22, R16 ;  /* 0x000000168c10723c */ /* 0x040fe80000041810 */
[----:B------:R-:W-:Y:S01]  /*17930*/  MOV R160, R53 ;  /* 0x0000003500a07202 */ /* 0x000fe20000000f00 */
[C---:B------:R-:W-:Y:S01]  /*17940*/  FMUL.FTZ R22, R132.reuse, R162 ;  /* 0x000000a284167220 */ /* 0x040fe20000410000 */
[----:B------:R-:W1:Y:S01]  /*17950*/  LDSM.16.MT88.4 R52, [R220] ;  /* 0x00000000dc34783b */ /* 0x000e620000004200 */
[----:B------:R-:W-:Y:S01]  /*17960*/  FMUL.FTZ R23, R132, R163 ;  /* 0x000000a384177220 */ /* 0x000fe20000410000 */
[----:B------:R-:W-:Y:S01]  /*17970*/  MOV R162, R33 ;  /* 0x0000002100a27202 */ /* 0x000fe20000000f00 */
[C---:B------:R-:W-:Y:S01]  /*17980*/  FMUL.FTZ R26, R0.reuse, R166 ;  /* 0x000000a6001a7220 */ /* 0x040fe20000410000 */
[----:B------:R-:W-:Y:S01]  /*17990*/  IADD3 R3, PT, PT, R237, R220, RZ ;  /* 0x000000dced037210 */ /* 0x000fe20007ffe0ff */
[----:B------:R-:W-:Y:S01]  /*179a0*/  FMUL.FTZ R27, R0, R167 ;  /* 0x000000a7001b7220 */ /* 0x000fe20000410000 */
[----:B------:R-:W-:Y:S01]  /*179b0*/  MOV R159, R25 ;  /* 0x00000019009f7202 */ /* 0x000fe20000000f00 */
[C---:B------:R-:W-:Y:S01]  /*179c0*/  FMUL.FTZ R25, R2.reuse, R165 ;  /* 0x000000a502197220 */ /* 0x040fe20000410000 */
[-C--:B------:R-:W-:Y:S01]  /*179d0*/  HMMA.16816.F32.BF16 R20, R140, R36.reuse, R20 ;  /* 0x000000248c14723c */ /* 0x080fe20000041814 */
[----:B------:R-:W2:Y:S02]  /*179e0*/  LDSM.16.MT88.4 R144, [R3] ;  /* 0x000000000390783b */ /* 0x000ea40000004200 */
[C---:B------:R-:W-:Y:S01]  /*179f0*/  FMUL.FTZ R28, R2.reuse, R168 ;  /* 0x000000a8021c7220 */ /* 0x040fe20000410000 */
[----:B------:R-:W-:Y:S01]  /*17a00*/  FMUL.FTZ R29, R2, R169 ;  /* 0x000000a9021d7220 */ /* 0x000fe20000410000 */
[C---:B------:R-:W-:Y:S01]  /*17a10*/  FMUL.FTZ R30, R0.reuse, R170 ;  /* 0x000000aa001e7220 */ /* 0x040fe20000410000 */
[----:B------:R-:W-:Y:S01]  /*17a20*/  FMUL.FTZ R31, R0, R171 ;  /* 0x000000ab001f7220 */ /* 0x000fe20000410000 */
[C---:B------:R-:W-:Y:S01]  /*17a30*/  FMUL.FTZ R33, R133.reuse, R173 ;  /* 0x000000ad85217220 */ /* 0x040fe20000410000 */
[C---:B------:R-:W-:Y:S01]  /*17a40*/  HMMA.16816.F32.BF16 R24, R208.reuse, R36, R24 ;  /* 0x00000024d018723c */ /* 0x040fe20000041818 */
[----:B------:R-:W-:Y:S03]  /*17a50*/  LDSM.16.MT88.4 R204, [R3+0x1800] ;  /* 0x0018000003cc783b */ /* 0x000fe60000004200 */
[C---:B------:R-:W-:Y:S01]  /*17a60*/  FMUL.FTZ R36, R133.reuse, R176 ;  /* 0x000000b085247220 */ /* 0x040fe20000410000 */
[C---:B------:R-:W-:Y:S01]  /*17a70*/  FMUL.FTZ R37, R133.reuse, R177 ;  /* 0x000000b185257220 */ /* 0x040fe20000410000 */
[----:B------:R-:W-:Y:S01]  /*17a80*/  MOV R165, R40 ;  /* 0x0000002800a57202 */ /* 0x000fe20000000f00 */
[----:B------:R-:W-:Y:S01]  /*17a90*/  FMUL.FTZ R40, R2, R180 ;  /* 0x000000b402287220 */ /* 0x000fe20000410000 */
[-C--:B------:R-:W-:Y:S03]  /*17aa0*/  HMMA.16816.F32.BF16 R28, R208, R38.reuse, R28 ;  /* 0x00000026d01c723c */ /* 0x080fe6000004181c */
[----:B------:R-:W-:Y:S01]  /*17ab0*/  MOV R161, R32 ;  /* 0x0000002000a17202 */ /* 0x000fe20000000f00 */
[C---:B------:R-:W-:Y:S01]  /*17ac0*/  FMUL.FTZ R32, R133.reuse, R172 ;  /* 0x000000ac85207220 */ /* 0x040fe20000410000 */
[----:B------:R-:W-:Y:S01]  /*17ad0*/  MOV R173, R35 ;  /* 0x0000002300ad7202 */ /* 0x000fe20000000f00 */
[----:B------:R-:W-:Y:S01]  /*17ae0*/  FMUL.FTZ R35, R132, R175 ;  /* 0x000000af84237220 */ /* 0x000fe20000410000 */
[----:B------:R-:W-:Y:S01]  /*17af0*/  MOV R163, R41 ;  /* 0x0000002900a37202 */ /* 0x000fe20000000f00 */
[C---:B------:R-:W-:Y:S01]  /*17b00*/  FMUL.FTZ R41, R2.reuse, R181 ;  /* 0x000000b502297220 */ /* 0x040fe20000410000 */
[----:B------:R-:W-:Y:S01]  /*17b10*/  FMUL.FTZ R45, R2, R185 ;  /* 0x000000b9022d7220 */ /* 0x000fe20000410000 */
[C---:B------:R-:W-:Y:S01]  /*17b20*/  FMUL.FTZ R46, R0.reuse, R186 ;  /* 0x000000ba002e7220 */ /* 0x040fe20000410000 */
[----:B------:R-:W-:Y:S01]  /*17b30*/  FMUL.FTZ R47, R0, R187 ;  /* 0x000000bb002f7220 */ /* 0x000fe20000410000 */
[----:B------:R-:W-:Y:S01]  /*17b40*/  IMAD.MOV.U32 R171, RZ, RZ, R51 ;  /* 0x000000ffffab7224 */ /* 0x000fe200078e0033 */
[C---:B------:R-:W-:Y:S01]  /*17b50*/  HMMA.16816.F32.BF16 R32, R140.reuse, R38, R32 ;  /* 0x000000268c20723c */ /* 0x040fe20000041820 */
[----:B------:R-:W-:Y:S03]  /*17b60*/  MUFU.EX2 R187, R154 ;  /* 0x0000009a00bb7308 */ /* 0x000fe60000000800 */
[C---:B------:R-:W-:Y:S01]  /*17b70*/  FMUL.FTZ R38, R132.reuse, R178 ;  /* 0x000000b284267220 */ /* 0x040fe20000410000 */
[C---:B------:R-:W-:Y:S01]  /*17b80*/  FMUL.FTZ R39, R132.reuse, R179 ;  /* 0x000000b384277220 */ /* 0x040fe20000410000 */
[C---:B------:R-:W-:Y:S01]  /*17b90*/  FMUL.FTZ R51, R132.reuse, R191 ;  /* 0x000000bf84337220 */ /* 0x040fe20000410000 */
[----:B------:R-:W-:Y:S01]  /*17ba0*/  MOV R168, R50 ;  /* 0x0000003200a87202 */ /* 0x000fe20000000f00 */
[----:B------:R-:W-:Y:S01]  /*17bb0*/  FMUL.FTZ R50, R132, R190 ;  /* 0x000000be84327220 */ /* 0x000fe20000410000 */
[----:B------:R-:W-:Y:S01]  /*17bc0*/  MOV R149, R58 ;  /* 0x0000003a00957202 */ /* 0x000fe20000000f00 */
[----:B------:R-:W-:Y:S01]  /*17bd0*/  FMUL.FTZ R57, R2, R193 ;  /* 0x000000c102397220 */ /* 0x000fe20000410000 */
[----:B------:R-:W-:Y:S01]  /*17be0*/  MOV R152, R56 ;  /* 0x0000003800987202 */ /* 0x000fe20000000f00 */
[-C--:B-1----:R-:W-:Y:S03]  /*17bf0*/  HMMA.16816.F32.BF16 R36, R140, R52.reuse, R36 ;  /* 0x000000348c24723c */ /* 0x082fe60000041824 */
[----:B------:R-:W-:Y:S01]  /*17c00*/  MOV R170, R43 ;  /* 0x0000002b00aa7202 */ /* 0x000fe20000000f00 */
[----:B------:R-:W-:Y:S02]  /*17c10*/  IMAD.MOV.U32 R169, RZ, RZ, R42 ;  /* 0x000000ffffa97224 */ /* 0x000fe400078e002a */
[C---:B------:R-:W-:Y:S01]  /*17c20*/  FMUL.FTZ R42, R0.reuse, R182 ;  /* 0x000000b6002a7220 */ /* 0x040fe20000410000 */
[----:B------:R-:W-:Y:S01]  /*17c30*/  FMUL.FTZ R43, R0, R183 ;  /* 0x000000b7002b7220 */ /* 0x000fe20000410000 */
[--C-:B------:R-:W-:Y:S01]  /*17c40*/  FFMA.FTZ R152, R152, UR4, -R213.reuse ;  /* 0x0000000498987c23 */ /* 0x100fe200080108d5 */
[----:B------:R-:W-:Y:S01]  /*17c50*/  FMUL.FTZ R56, R2, R192 ;  /* 0x000000c002387220 */ /* 0x000fe20000410000 */
[C---:B------:R-:W-:Y:S01]  /*17c60*/  FMUL.FTZ R58, R0.reuse, R194 ;  /* 0x000000c2003a7220 */ /* 0x040fe20000410000 */
[----:B------:R-:W-:Y:S01]  /*17c70*/  FMUL.FTZ R59, R0, R195 ;  /* 0x000000c3003b7220 */ /* 0x000fe20000410000 */
[----:B------:R-:W-:Y:S01]  /*17c80*/  MUFU.EX2 R194, R152 ;  /* 0x0000009800c27308 */ /* 0x000fe20000000800 */
[C---:B------:R-:W-:Y:S01]  /*17c90*/  FMUL.FTZ R60, R2.reuse, R200 ;  /* 0x000000c8023c7220 */ /* 0x040fe20000410000 */
[C---:B------:R-:W-:Y:S08]  /*17ca0*/  HMMA.16816.F32.BF16 R40, R208.reuse, R52, R40 ;  /* 0x00000034d028723c */ /* 0x040ff00000041828 */
[----:B------:R-:W-:Y:S01]  /*17cb0*/  MUFU.EX2 R200, R252 ;  /* 0x000000fc00c87308 */ /* 0x000fe20000000800 */
[----:B------:R-:W-:Y:S01]  /*17cc0*/  MOV R172, R44 ;  /* 0x0000002c00ac7202 */ /* 0x000fe20000000f00 */
[C---:B------:R-:W-:Y:S01]  /*17cd0*/  FMUL.FTZ R44, R2.reuse, R184 ;  /* 0x000000b8022c7220 */ /* 0x040fe20000410000 */
[C---:B------:R-:W-:Y:S01]  /*17ce0*/  FMUL.FTZ R52, R133.reuse, R196 ;  /* 0x000000c485347220 */ /* 0x040fe20000410000 */
[C---:B------:R-:W-:Y:S01]  /*17cf0*/  FMUL.FTZ R53, R133.reuse, R197 ;  /* 0x000000c585357220 */ /* 0x040fe20000410000 */
[----:B------:R-:W-:Y:S01]  /*17d00*/  FMUL.FTZ R61, R2, R201 ;  /* 0x000000c9023d7220 */ /* 0x000fe20000410000 */
[C---:B------:R-:W-:Y:S01]  /*17d10*/  FMUL.FTZ R62, R0.reuse, R202 ;  /* 0x000000ca003e7220 */ /* 0x040fe20000410000 */
[----:B------:R-:W-:Y:S03]  /*17d20*/  FMUL.FTZ R63, R0, R203 ;  /* 0x000000cb003f7220 */ /* 0x000fe60000410000 */
[----:B------:R-:W1:Y:S01]  /*17d30*/  MUFU.EX2 R202, R218 ;  /* 0x000000da00ca7308 */ /* 0x000e620000000800 */
[-C--:B------:R-:W-:Y:S03]  /*17d40*/  HMMA.16816.F32.BF16 R44, R208, R54.reuse, R44 ;  /* 0x00000036d02c723c */ /* 0x080fe6000004182c */
[----:B------:R-:W-:Y:S01]  /*17d50*/  MOV R166, R49 ;  /* 0x0000003100a67202 */ /* 0x000fe20000000f00 */
[C---:B------:R-:W-:Y:S01]  /*17d60*/  FMUL.FTZ R49, R133.reuse, R189 ;  /* 0x000000bd85317220 */ /* 0x040fe20000410000 */
[C---:B------:R-:W-:Y:S01]  /*17d70*/  FMUL.FTZ R68, R133.reuse, R68 ;  /* 0x0000004485447220 */ /* 0x040fe20000410000 */
[C---:B------:R-:W-:Y:S01]  /*17d80*/  FMUL.FTZ R69, R133.reuse, R69 ;  /* 0x0000004585457220 */ /* 0x040fe20000410000 */
[C---:B------:R-:W-:Y:S01]  /*17d90*/  FMUL.FTZ R70, R132.reuse, R70 ;  /* 0x0000004684467220 */ /* 0x040fe20000410000 */
[----:B------:R-:W-:Y:S01]  /*17da0*/  FMUL.FTZ R71, R132, R71 ;  /* 0x0000004784477220 */ /* 0x000fe20000410000 */
[C---:B------:R-:W-:Y:S01]  /*17db0*/  FMUL.FTZ R72, R2.reuse, R72 ;  /* 0x0000004802487220 */ /* 0x040fe20000410000 */
[----:B------:R-:W-:Y:S01]  /*17dc0*/  FMUL.FTZ R73, R2, R73 ;  /* 0x0000004902497220 */ /* 0x000fe20000410000 */
[C---:B------:R-:W-:Y:S04]  /*17dd0*/  HMMA.16816.F32.BF16 R48, R140.reuse, R54, R48 ;  /* 0x000000368c30723c */ /* 0x040fe80000041830 */
        /* <DEDUP_REMOVED lines=8> */
[-C--:B--2---:R-:W-:Y:S03]  /*17e60*/  HMMA.16816.F32.BF16 R52, R140, R144.reuse, R52 ;  /* 0x000000908c34723c */ /* 0x084fe60000041834 */
        /* <DEDUP_REMOVED lines=15> */
[----:B------:R-:W-:Y:S01]  /*17f60*/  FMUL.FTZ R93, R2, R93 ;  /* 0x0000005d025d7220 */ /* 0x000fe20000410000 */
[C---:B------:R-:W-:Y:S01]  /*17f70*/  HMMA.16816.F32.BF16 R64, R140.reuse, R146, R64 ;  /* 0x000000928c40723c */ /* 0x040fe20000041840 */
[----:B------:R-:W2:Y:S03]  /*17f80*/  LDSM.16.MT88.4 R144, [R212+0xe000] ;  /* 0x00e00000d490783b */ /* 0x000ea60000004200 */
        /* <DEDUP_REMOVED lines=30> */
[----:B------:R-:W-:Y:S01]  /*18170*/  FFMA.FTZ R148, R148, UR4, -R214 ;  /* 0x0000000494947c23 */ /* 0x000fe200080108d6 */
        /* <DEDUP_REMOVED lines=8> */
[----:B------:R-:W-:Y:S01]  /*18200*/  FMUL.FTZ R131, R132, R131 ;  /* 0x0000008384837220 */ /* 0x000fe20000410000 */
[----:B------:R-:W-:Y:S01]  /*18210*/  MOV R183, R151 ;  /* 0x0000009700b77202 */ /* 0x000fe20000000f00 */
[--C-:B------:R-:W-:Y:S01]  /*18220*/  FFMA.FTZ R250, R250, UR4, -R213.reuse ;  /* 0x00000004fafa7c23 */ /* 0x100fe200080108d5 */
[----:B------:R-:W-:Y:S01]  /*18230*/  MOV R189, R149 ;  /* 0x0000009500bd7202 */ /* 0x000fe20000000f00 */
[C---:B------:R-:W-:Y:S02]  /*18240*/  HMMA.16816.F32.BF16 R72, R208.reuse, R144, R72 ;  /* 0x00000090d048723c */ /* 0x040fe40000041848 */
[----:B------:R-:W-:Y:S02]  /*18250*/  MUFU.EX2 R199, R250 ;  /* 0x000000fa00c77308 */ /* 0x000fe40000000800 */
[----:B------:R-:W-:Y:S01]  /*18260*/  FFMA.FTZ R226, R226, UR4, -R213 ;  /* 0x00000004e2e27c23 */ /* 0x000fe200080108d5 */
[----:B------:R-:W-:Y:S01]  /*18270*/  FFMA.FTZ R161, R161, UR4, -R215 ;  /* 0x00000004a1a17c23 */ /* 0x000fe200080108d7 */
[----:B------:R-:W-:Y:S01]  /*18280*/  MOV R175, R173 ;  /* 0x000000ad00af7202 */ /* 0x000fe20000000f00 */
[----:B------:R-:W-:Y:S01]  /*18290*/  IMAD.MOV.U32 R173, RZ, RZ, R238 ;  /* 0x000000ffffad7224 */ /* 0x000fe200078e00ee */
[-C--:B------:R-:W-:Y:S04]  /*182a0*/  HMMA.16816.F32.BF16 R76, R208, R146.reuse, R76 ;  /* 0x00000092d04c723c */ /* 0x080fe8000004184c */
[----:B------:R-:W-:Y:S01]  /*182b0*/  MUFU.EX2 R201, R226 ;  /* 0x000000e200c97308 */ /* 0x000fe20000000800 */
[----:B------:R-:W-:Y:S01]  /*182c0*/  MOV R238, R164 ;  /* 0x000000a400ee7202 */ /* 0x000fe20000000f00 */
[----:B------:R-:W-:Y:S01]  /*182d0*/  IMAD.MOV.U32 R176, RZ, RZ, R175 ;  /* 0x000000ffffb07224 */ /* 0x000fe200078e00af */
[----:B------:R-:W-:Y:S07]  /*182e0*/  MOV R164, R159 ;  /* 0x0000009f00a47202 */ /* 0x000fee0000000f00 */
[----:B------:R-:W-:Y:S01]  /*182f0*/  MUFU.EX2 R161, R161 ;  /* 0x000000a100a17308 */ /* 0x000fe20000000800 */
[----:B------:R-:W-:Y:S01]  /*18300*/  MOV R159, R156 ;  /* 0x0000009c009f7202 */ /* 0x000fe20000000f00 */
[C---:B------:R-:W-:Y:S01]  /*18310*/  HMMA.16816.F32.BF16 R80, R140.reuse, R146, R80 ;  /* 0x000000928c50723c */ /* 0x040fe20000041850 */
[----:B------:R-:W2:Y:S08]  /*18320*/  LDSM.16.MT88.4 R144, [R216+0xe000] ;  /* 0x00e00000d890783b */ /* 0x000eb00000004200 */
[----:B------:R-:W3:Y:S01]  /*18330*/  LDL.LU R156, [R1+0xc] ;  /* 0x00000c00019c7983 */ /* 0x000ee20000300800 */
[-C--:B--2---:R-:W-:Y:S08]  /*18340*/  HMMA.16816.F32.BF16 R84, R140, R144.reuse, R84 ;  /* 0x000000908c54723c */ /* 0x084ff00000041854 */
[C---:B------:R-:W-:Y:S08]  /*18350*/  HMMA.16816.F32.BF16 R88, R208.reuse, R144, R88 ;  /* 0x00000090d058723c */ /* 0x040ff00000041858 */
[-C--:B------:R-:W-:Y:S08]  /*18360*/  HMMA.16816.F32.BF16 R92, R208, R146.reuse, R92 ;  /* 0x00000092d05c723c */ /* 0x080ff0000004185c */
[C---:B------:R-:W-:Y:S01]  /*18370*/  HMMA.16816.F32.BF16 R96, R140.reuse, R146, R96 ;  /* 0x000000928c60723c */ /* 0x040fe20000041860 */
[----:B------:R-:W2:Y:S07]  /*18380*/  LDSM.16.MT88.4 R144, [R220+0x2000] ;  /* 0x00200000dc90783b */ /* 0x000eae0000004200 */
[-C--:B--2---:R-:W-:Y:S08]  /*18390*/  HMMA.16816.F32.BF16 R100, R140, R144.reuse, R100 ;  /* 0x000000908c64723c */ /* 0x084ff00000041864 */
[C---:B------:R-:W-:Y:S08]  /*183a0*/  HMMA.16816.F32.BF16 R104, R208.reuse, R144, R104 ;  /* 0x00000090d068723c */ /* 0x040ff00000041868 */
[-C--:B------:R-:W-:Y:S08]  /*183b0*/  HMMA.16816.F32.BF16 R108, R208, R146.reuse, R108 ;  /* 0x00000092d06c723c */ /* 0x080ff0000004186c */
[C---:B------:R-:W-:Y:S01]  /*183c0*/  HMMA.16816.F32.BF16 R112, R140.reuse, R146, R112 ;  /* 0x000000928c70723c */ /* 0x040fe20000041870 */
[----:B------:R-:W2:Y:S07]  /*183d0*/  LDSM.16.MT88.4 R144, [R3+0x2000] ;  /* 0x002000000390783b */ /* 0x000eae0000004200 */
[-C--:B--2---:R-:W-:Y:S08]  /*183e0*/  HMMA.16816.F32.BF16 R116, R140, R144.reuse, R116 ;  /* 0x000000908c74723c */ /* 0x084ff00000041874 */
[C---:B------:R-:W-:Y:S04]  /*183f0*/  HMMA.16816.F32.BF16 R120, R208.reuse, R144, R120 ;  /* 0x00000090d078723c */ /* 0x040fe80000041878 */
[--C-:B------:R-:W-:Y:S01]  /*18400*/  FFMA.FTZ R144, R251, UR4, -R213.reuse ;  /* 0x00000004fb907c23 */ /* 0x100fe200080108d5 */
[--C-:B------:R-:W-:Y:S03]  /*18410*/  FFMA.FTZ R145, R227, UR4, -R213.reuse ;  /* 0x00000004e3917c23 */ /* 0x100fe600080108d5 */
[-C--:B------:R-:W-:Y:S01]  /*18420*/  HMMA.16816.F32.BF16 R124, R208, R146.reuse, R124 ;  /* 0x00000092d07c723c */ /* 0x080fe2000004187c */
[----:B------:R2:W-:Y:S02]  /*18430*/  MUFU.EX2 R167, R144 ;  /* 0x0000009000a77308 */ /* 0x0005e40000000800 */
[----:B-1----:R-:W-:Y:S08]  /*18440*/  F2FP.BF16.F32.PACK_AB R209, R202, R200 ;  /* 0x000000c8cad1723e */ /* 0x002ff000000010ff */
[----:B------:R1:W4:Y:S01]  /*18450*/  MUFU.EX2 R186, R145 ;  /* 0x0000009100ba7308 */ /* 0x0003220000000800 */
[----:B------:R-:W-:Y:S04]  /*18460*/  HMMA.16816.F32.BF16 R128, R140, R146, R128 ;  /* 0x000000928c80723c */ /* 0x000fe80000041880 */
[--C-:B--2---:R-:W-:Y:S05]  /*18470*/  FFMA.FTZ R144, R223, UR4, -R213.reuse ;  /* 0x00000004df907c23 */ /* 0x104fea00080108d5 */
[----:B------:R2:W-:Y:S01]  /*18480*/  MUFU.EX2 R229, R144 ;  /* 0x0000009000e57308 */ /* 0x0005e20000000800 */
[----:B-1----:R-:W-:Y:S01]  /*18490*/  FFMA.FTZ R145, R222, UR4, -R213 ;  /* 0x00000004de917c23 */ /* 0x002fe200080108d5 */
[--C-:B--2---:R-:W-:Y:S01]  /*184a0*/  FFMA.FTZ R144, R174, UR4, -R214.reuse ;  /* 0x00000004ae907c23 */ /* 0x104fe200080108d6 */
[----:B------:R-:W-:Y:S02]  /*184b0*/  MOV R174, R172 ;  /* 0x000000ac00ae7202 */ /* 0x000fe40000000f00 */
[----:B------:R-:W-:Y:S05]  /*184c0*/  MOV R172, R171 ;  /* 0x000000ab00ac7202 */ /* 0x000fea0000000f00 */
[----:B------:R-:W-:Y:S01]  /*184d0*/  MUFU.EX2 R251, R144 ;  /* 0x0000009000fb7308 */ /* 0x000fe20000000800 */
[----:B------:R-:W-:Y:S02]  /*184e0*/  MOV R171, R158 ;  /* 0x0000009e00ab7202 */ /* 0x000fe40000000f00 */
[----:B------:R-:W-:Y:S02]  /*184f0*/  MOV R158, R153 ;  /* 0x00000099009e7202 */ /* 0x000fe40000000f00 */
[----:B------:R-:W-:Y:S05]  /*18500*/  MOV R153, R236 ;  /* 0x000000ec00997202 */ /* 0x000fea0000000f00 */
[----:B------:R1:W-:Y:S01]  /*18510*/  MUFU.EX2 R236, R145 ;  /* 0x0000009100ec7308 */ /* 0x0003e20000000800 */
[----:B------:R-:W-:Y:S02]  /*18520*/  MOV R175, R174 ;  /* 0x000000ae00af7202 */ /* 0x000fe40000000f00 */
[----:B------:R-:W-:Y:S01]  /*18530*/  MOV R174, R173 ;  /* 0x000000ad00ae7202 */ /* 0x000fe20000000f00 */
[----:B------:R-:W-:Y:S01]  /*18540*/  FFMA.FTZ R153, R153, UR4, -R214 ;  /* 0x0000000499997c23 */ /* 0x000fe200080108d6 */
[----:B------:R-:W-:Y:S02]  /*18550*/  MOV R173, R172 ;  /* 0x000000ac00ad7202 */ /* 0x000fe40000000f00 */
[----:B------:R-:W-:Y:S03]  /*18560*/  MOV R172, R238 ;  /* 0x000000ee00ac7202 */ /* 0x000fe60000000f00 */
[----:B------:R-:W-:Y:S01]  /*18570*/  MUFU.EX2 R203, R153 ;  /* 0x0000009900cb7308 */ /* 0x000fe20000000800 */
[----:B------:R-:W-:Y:S02]  /*18580*/  MOV R238, R171 ;  /* 0x000000ab00ee7202 */ /* 0x000fe40000000f00 */
[----:B------:R-:W-:Y:S02]  /*18590*/  MOV R171, R159 ;  /* 0x0000009f00ab7202 */ /* 0x000fe40000000f00 */
[----:B------:R-:W-:Y:S01]  /*185a0*/  MOV R177, R175 ;  /* 0x000000af00b17202 */ /* 0x000fe20000000f00 */
[--C-:B-1----:R-:W-:Y:S01]  /*185b0*/  FFMA.FTZ R145, R176, UR4, -R217.reuse ;  /* 0x00000004b0917c23 */ /* 0x102fe200080108d9 */
[----:B------:R-:W-:Y:S02]  /*185c0*/  MOV R176, R174 ;  /* 0x000000ae00b07202 */ /* 0x000fe40000000f00 */
[----:B------:R-:W-:Y:S01]  /*185d0*/  MOV R174, R172 ;  /* 0x000000ac00ae7202 */ /* 0x000fe20000000f00 */
[----:B------:R-:W-:Y:S01]  /*185e0*/  FFMA.FTZ R144, R177, UR4, -R217 ;  /* 0x00000004b1907c23 */ /* 0x000fe200080108d9 */
[----:B------:R-:W-:Y:S02]  /*185f0*/  MOV R172, R171 ;  /* 0x000000ab00ac7202 */ /* 0x000fe40000000f00 */
[----:B------:R-:W-:Y:S02]  /*18600*/  MOV R171, R233 ;  /* 0x000000e900ab7202 */ /* 0x000fe40000000f00 */
[----:B------:R1:W2:Y:S01]  /*18610*/  MUFU.EX2 R233, R148 ;  /* 0x0000009400e97308 */ /* 0x0002a20000000800 */
[----:B------:R-:W-:Y:S01]  /*18620*/  MOV R159, R158 ;  /* 0x0000009e009f7202 */ /* 0x000fe20000000f00 */
[----:B------:R-:W-:Y:S01]  /*18630*/  IMAD.MOV.U32 R158, RZ, RZ, R150 ;  /* 0x000000ffff9e7224 */ /* 0x000fe200078e0096 */
[----:B------:R-:W-:Y:S01]  /*18640*/  MOV R175, R173 ;  /* 0x000000ad00af7202 */ /* 0x000fe20000000f00 */
[----:B------:R-:W2:Y:S01]  /*18650*/  LDL.LU R150, [R1+0x38] ;  /* 0x0000380001967983 */ /* 0x000ea20000300800 */
[----:B------:R-:W-:Y:S01]  /*18660*/  MOV R173, R238 ;  /* 0x000000ee00ad7202 */ /* 0x000fe20000000f00 */
[--C-:B------:R-:W-:Y:S01]  /*18670*/  FFMA.FTZ R158, R158, UR4, -R214.reuse ;  /* 0x000000049e9e7c23 */ /* 0x100fe200080108d6 */
[----:B------:R-:W-:Y:S02]  /*18680*/  MOV R178, R176 ;  /* 0x000000b000b27202 */ /* 0x000fe40000000f00 */
[----:B------:R-:W-:Y:S01]  /*18690*/  MOV R238, R159 ;  /* 0x0000009f00ee7202 */ /* 0x000fe20000000f00 */
[----:B------:R-:W-:Y:S01]  /*186a0*/  IMAD.MOV.U32 R159, RZ, RZ, R239 ;  /* 0x000000ffff9f7224 */ /* 0x000fe200078e00ef */
[----:B------:R-:W-:Y:S01]  /*186b0*/  MOV R177, R175 ;  /* 0x000000af00b17202 */ /* 0x000fe20000000f00 */
[----:B------:R-:W2:Y:S01]  /*186c0*/  LDL.LU R239, [R1+0x44] ;  /* 0x0000440001ef7983 */ /* 0x000ea20000300800 */
[----:B------:R-:W-:Y:S01]  /*186d0*/  MOV R176, R174 ;  /* 0x000000ae00b07202 */ /* 0x000fe20000000f00 */
[----:B-1----:R-:W-:Y:S01]  /*186e0*/  FFMA.FTZ R148, R178, UR4, -R215 ;  /* 0x00000004b2947c23 */ /* 0x002fe200080108d7 */
[----:B------:R-:W-:Y:S01]  /*186f0*/  MOV R175, R173 ;  /* 0x000000ad00af7202 */ /* 0x000fe20000000f00 */
[--C-:B------:R-:W-:Y:S01]  /*18700*/  FFMA.FTZ R159, R159, UR4, -R214.reuse ;  /* 0x000000049f9f7c23 */ /* 0x100fe200080108d6 */
[----:B------:R-:W-:Y:S01]  /*18710*/  MOV R174, R172 ;  /* 0x000000ac00ae7202 */ /* 0x000fe20000000f00 */
[----:B------:R-:W-:Y:S01]  /*18720*/  IMAD.MOV.U32 R172, RZ, RZ, R171 ;  /* 0x000000ffffac7224 */ /* 0x000fe200078e00ab */
[----:B------:R-:W-:Y:S01]  /*18730*/  MOV R178, R177 ;  /* 0x000000b100b27202 */ /* 0x000fe20000000f00 */
[----:B------:R-:W-:Y:S01]  /*18740*/  MUFU.EX2 R195, R159 ;  /* 0x0000009f00c37308 */ /* 0x000fe20000000800 */
[----:B------:R-:W-:Y:S02]  /*18750*/  MOV R173, R238 ;  /* 0x000000ee00ad7202 */ /* 0x000fe40000000f00 */
[----:B------:R-:W-:Y:S01]  /*18760*/  MOV R177, R176 ;  /* 0x000000b000b17202 */ /* 0x000fe20000000f00 */
[----:B------:R-:W-:Y:S01]  /*18770*/  IMAD.MOV.U32 R176, RZ, RZ, R175 ;  /* 0x000000ffffb07224 */ /* 0x000fe200078e00af */
[----:B------:R-:W-:Y:S01]  /*18780*/  MOV R238, R170 ;  /* 0x000000aa00ee7202 */ /* 0x000fe20000000f00 */
[----:B------:R-:W-:Y:S01]  /*18790*/  FFMA.FTZ R140, R178, UR4, -R215 ;  /* 0x00000004b28c7c23 */ /* 0x000fe200080108d7 */
[----:B------:R-:W-:Y:S02]  /*187a0*/  MOV R171, R169 ;  /* 0x000000a900ab7202 */ /* 0x000fe40000000f00 */
[----:B------:R-:W-:Y:S02]  /*187b0*/  MOV R175, R174 ;  /* 0x000000ae00af7202 */ /* 0x000fe40000000f00 */
[----:B------:R-:W-:Y:S02]  /*187c0*/  MOV R170, R165 ;  /* 0x000000a500aa7202 */ /* 0x000fe40000000f00 */
[----:B------:R-:W-:Y:S01]  /*187d0*/  MOV R169, R163 ;  /* 0x000000a300a97202 */ /* 0x000fe20000000f00 */
[----:B------:R-:W-:Y:S01]  /*187e0*/  MUFU.EX2 R165, R145 ;  /* 0x0000009100a57308 */ /* 0x000fe20000000800 */
[----:B------:R-:W-:Y:S02]  /*187f0*/  MOV R174, R173 ;  /* 0x000000ad00ae7202 */ /* 0x000fe40000000f00 */
[----:B------:R-:W-:Y:S02]  /*18800*/  MOV R163, R162 ;  /* 0x000000a200a37202 */ /* 0x000fe40000000f00 */
[----:B------:R-:W-:Y:S01]  /*18810*/  MOV R173, R172 ;  /* 0x000000ac00ad7202 */ /* 0x000fe20000000f00 */
[----:B------:R-:W2:Y:S01]  /*18820*/  LDL.LU R162, [R1+0x3c] ;  /* 0x00003c0001a27983 */ /* 0x000ea20000300800 */
[----:B------:R-:W-:Y:S02]  /*18830*/  MOV R172, R238 ;  /* 0x000000ee00ac7202 */ /* 0x000fe40000000f00 */
[----:B------:R-:W-:Y:S02]  /*18840*/  MOV R178, R177 ;  /* 0x000000b100b27202 */ /* 0x000fe40000000f00 */
[----:B------:R-:W-:Y:S02]  /*18850*/  MOV R238, R171 ;  /* 0x000000ab00ee7202 */ /* 0x000fe40000000f00 */
[----:B------:R-:W-:Y:S01]  /*18860*/  MOV R177, R176 ;  /* 0x000000b000b17202 */ /* 0x000fe20000000f00 */
[----:B------:R-:W-:Y:S01]  /*18870*/  FFMA.FTZ R141, R178, UR4, -R217 ;  /* 0x00000004b28d7c23 */ /* 0x000fe200080108d9 */
[----:B------:R-:W-:Y:S02]  /*18880*/  MOV R171, R170 ;  /* 0x000000aa00ab7202 */ /* 0x000fe40000000f00 */
[----:B------:R-:W-:Y:S02]  /*18890*/  MOV R176, R175 ;  /* 0x000000af00b07202 */ /* 0x000fe40000000f00 */
[----:B------:R-:W-:Y:S01]  /*188a0*/  MOV R170, R169 ;  /* 0x000000a900aa7202 */ /* 0x000fe20000000f00 */
[----:B------:R-:W-:Y:S01]  /*188b0*/  IMAD.MOV.U32 R169, RZ, RZ, R163 ;  /* 0x000000ffffa97224 */ /* 0x000fe200078e00a3 */
[----:B------:R-:W-:Y:S01]  /*188c0*/  MOV R175, R174 ;  /* 0x000000ae00af7202 */ /* 0x000fe20000000f00 */
[----:B---3--:R-:W-:Y:S01]  /*188d0*/  FFMA.FTZ R156, R156, UR4, -R214 ;  /* 0x000000049c9c7c23 */ /* 0x008fe200080108d6 */
[----:B------:R-:W-:Y:S02]  /*188e0*/  MOV R174, R173 ;  /* 0x000000ad00ae7202 */ /* 0x000fe40000000f00 */
[----:B------:R-:W-:Y:S01]  /*188f0*/  MOV R173, R172 ;  /* 0x000000ac00ad7202 */ /* 0x000fe20000000f00 */
[----:B------:R-:W-:Y:S01]  /*18900*/  IMAD.MOV.U32 R172, RZ, RZ, R238 ;  /* 0x000000ffffac7224 */ /* 0x000fe200078e00ee */
[----:B------:R-:W-:Y:S02]  /*18910*/  MOV R238, R171 ;  /* 0x000000ab00ee7202 */ /* 0x000fe40000000f00 */
[----:B------:R-:W-:Y:S02]  /*18920*/  MOV R171, R170 ;  /* 0x000000aa00ab7202 */ /* 0x000fe40000000f00 */
[----:B------:R-:W-:Y:S02]  /*18930*/  MOV R170, R169 ;  /* 0x000000a900aa7202 */ /* 0x000fe40000000f00 */
[----:B------:R-:W-:Y:S02]  /*18940*/  MOV R169, R168 ;  /* 0x000000a800a97202 */ /* 0x000fe40000000f00 */
[----:B------:R-:W-:Y:S02]  /*18950*/  MOV R168, R166 ;  /* 0x000000a600a87202 */ /* 0x000fe40000000f00 */
[----:B------:R-:W-:Y:S01]  /*18960*/  MOV R179, R177 ;  /* 0x000000b100b37202 */ /* 0x000fe20000000f00 */
[----:B------:R-:W-:Y:S01]  /*18970*/  IMAD.MOV.U32 R177, RZ, RZ, R175 ;  /* 0x000000ffffb17224 */ /* 0x000fe200078e00af */
[----:B------:R-:W-:Y:S01]  /*18980*/  MOV R175, R171 ;  /* 0x000000ab00af7202 */ /* 0x000fe20000000f00 */
[----:B------:R-:W-:Y:S01]  /*18990*/  MUFU.EX2 R166, R148 ;  /* 0x0000009400a67308 */ /* 0x000fe20000000800 */
[----:B------:R-:W-:Y:S02]  /*189a0*/  MOV R171, R168 ;  /* 0x000000a800ab7202 */ /* 0x000fe40000000f00 */
[----:B------:R-:W-:Y:S07]  /*189b0*/  MOV R168, R230 ;  /* 0x000000e600a87202 */ /* 0x000fee0000000f00 */
[----:B------:R1:W-:Y:S01]  /*189c0*/  MUFU.EX2 R230, R140 ;  /* 0x0000008c00e67308 */ /* 0x0003e20000000800 */
        /* <DEDUP_REMOVED lines=8> */
[----:B-1----:R-:W-:Y:S01]  /*18a50*/  FFMA.FTZ R140, R179, UR4, -R217 ;  /* 0x00000004b38c7c23 */ /* 0x002fe200080108d9 */
[----:B------:R-:W-:Y:S01]  /*18a60*/  MOV R179, R177 ;  /* 0x000000b100b37202 */ /* 0x000fe20000000f00 */
[----:B------:R-:W3:Y:S01]  /*18a70*/  LDL.LU R160, [R1+0x34] ;  /* 0x0000340001a07983 */ /* 0x000ee20000300800 */
[----:B------:R-:W-:Y:S01]  /*18a80*/  MOV R177, R175 ;  /* 0x000000af00b17202 */ /* 0x000fe20000000f00 */
[----:B------:R-:W-:Y:S01]  /*18a90*/  FFMA.FTZ R142, R180, UR4, -R214 ;  /* 0x00000004b48e7c23 */ /* 0x000fe200080108d6 */
[----:B------:R-:W-:Y:S01]  /*18aa0*/  MOV R175, R171 ;  /* 0x000000ab00af7202 */ /* 0x000fe20000000f00 */
[----:B------:R-:W-:Y:S01]  /*18ab0*/  IMAD.MOV.U32 R171, RZ, RZ, R170 ;  /* 0x000000ffffab7224 */ /* 0x000fe200078e00aa */
[----:B------:R-:W-:Y:S01]  /*18ac0*/  MOV R170, R168 ;  /* 0x000000a800aa7202 */ /* 0x000fe20000000f00 */
[----:B------:R1:W-:Y:S01]  /*18ad0*/  MUFU.EX2 R193, R140 ;  /* 0x0000008c00c17308 */ /* 0x0003e20000000800 */
[----:B------:R-:W-:Y:S02]  /*18ae0*/  MOV R168, R164 ;  /* 0x000000a400a87202 */ /* 0x000fe40000000f00 */
[----:B------:R-:W3:Y:S01]  /*18af0*/  LDL.LU R164, [R1+0x2c] ;  /* 0x00002c0001a47983 */ /* 0x000ee20000300800 */
[----:B------:R-:W-:Y:S02]  /*18b00*/  MOV R178, R176 ;  /* 0x000000b000b27202 */ /* 0x000fe40000000f00 */
[----:B------:R-:W-:Y:S02]  /*18b10*/  MOV R176, R238 ;  /* 0x000000ee00b07202 */ /* 0x000fe40000000f00 */
[----:B------:R-:W-:Y:S02]  /*18b20*/  MOV R180, R179 ;  /* 0x000000b300b47202 */ /* 0x000fe40000000f00 */
[----:B------:R-:W3:Y:S01]  /*18b30*/  MUFU.EX2 R238, R141 ;  /* 0x0000008d00ee7308 */ /* 0x000ee20000000800 */
[----:B------:R-:W-:Y:S02]  /*18b40*/  MOV R179, R178 ;  /* 0x000000b200b37202 */ /* 0x000fe40000000f00 */
[----:B------:R-:W-:Y:S02]  /*18b50*/  MOV R178, R177 ;  /* 0x000000b100b27202 */ /* 0x000fe40000000f00 */
[----:B------:R-:W-:Y:S01]  /*18b60*/  MOV R177, R176 ;  /* 0x000000b000b17202 */ /* 0x000fe20000000f00 */
[----:B-1----:R-:W-:Y:S01]  /*18b70*/  FFMA.FTZ R140, R180, UR4, -R215 ;  /* 0x00000004b48c7c23 */ /* 0x002fe200080108d7 */
[----:B------:R-:W-:Y:S01]  /*18b80*/  MOV R176, R175 ;  /* 0x000000af00b07202 */ /* 0x000fe20000000f00 */
[----:B------:R-:W-:Y:S01]  /*18b90*/  IMAD.MOV.U32 R175, RZ, RZ, R171 ;  /* 0x000000ffffaf7224 */ /* 0x000fe200078e00ab */
[----:B------:R-:W-:Y:S02]  /*18ba0*/  MOV R171, R170 ;  /* 0x000000aa00ab7202 */ /* 0x000fe40000000f00 */
[----:B------:R-:W-:Y:S02]  /*18bb0*/  MOV R170, R168 ;  /* 0x000000a800aa7202 */ /* 0x000fe40000000f00 */
[----:B------:R-:W-:Y:S02]  /*18bc0*/  MOV R163, R231 ;  /* 0x000000e700a37202 */ /* 0x000fe40000000f00 */
[----:B------:R1:W-:Y:S01]  /*18bd0*/  MUFU.EX2 R231, R144 ;  /* 0x0000009000e77308 */ /* 0x0003e20000000800 */
[----:B------:R-:W-:Y:S01]  /*18be0*/  MOV R182, R177 ;  /* 0x000000b100b67202 */ /* 0x000fe20000000f00 */
[----:B------:R-:W-:Y:S01]  /*18bf0*/  IMAD.MOV.U32 R177, RZ, RZ, R175 ;  /* 0x000000ffffb17224 */ /* 0x000fe200078e00af */
[----:B------:R-:W-:Y:S01]  /*18c00*/  MOV R175, R171 ;  /* 0x000000ab00af7202 */ /* 0x000fe20000000f00 */
[--C-:B------:R-:W-:Y:S01]  /*18c10*/  FFMA.FTZ R163, R163, UR4, -R215.reuse ;  /* 0x00000004a3a37c23 */ /* 0x100fe200080108d7 */
[----:B------:R-:W-:Y:S02]  /*18c20*/  MOV R171, R170 ;  /* 0x000000aa00ab7202 */ /* 0x000fe40000000f00 */
[----:B------:R-:W-:Y:S02]  /*18c30*/  MOV R184, R175 ;  /* 0x000000af00b87202 */ /* 0x000fe40000000f00 */
[----:B------:R-:W-:Y:S02]  /*18c40*/  MOV R175, R171 ;  /* 0x000000ab00af7202 */ /* 0x000fe40000000f00 */
[----:B----4-:R-:W-:Y:S02]  /*18c50*/  F2FP.BF16.F32.PACK_AB R148, R186, R167 ;  /* 0x000000a7ba94723e */ /* 0x010fe400000010ff */
[----:B--2---:R-:W-:Y:S01]  /*18c60*/  F2FP.BF16.F32.PACK_AB R149, R233, R251 ;  /* 0x000000fbe995723e */ /* 0x004fe200000010ff */
[----:B-1----:R-:W1:Y:S01]  /*18c70*/  LDSM.16.MT88.4 R144, [R212+0xc800] ;  /* 0x00c80000d490783b */ /* 0x002e620000004200 */
[----:B------:R-:W-:Y:S02]  /*18c80*/  MOV R185, R177 ;  /* 0x000000b100b97202 */ /* 0x000fe40000000f00 */
[----:B------:R-:W-:Y:S01]  /*18c90*/  MUFU.EX2 R177, R155 ;  /* 0x0000009b00b17308 */ /* 0x000fe20000000800 */
[----:B------:R-:W-:Y:S01]  /*18ca0*/  MOV R192, R239 ;  /* 0x000000ef00c07202 */ /* 0x000fe20000000f00 */
[----:B------:R-:W-:Y:S08]  /*18cb0*/  FFMA.FTZ R162, R162, UR4, -R215 ;  /* 0x00000004a2a27c23 */ /* 0x000ff000080108d7 */
[----:B------:R-:W-:Y:S01]  /*18cc0*/  MUFU.EX2 R239, R162 ;  /* 0x000000a200ef7308 */ /* 0x000fe20000000800 */
[----:B---3--:R-:W-:Y:S09]  /*18cd0*/  FFMA.FTZ R160, R160, UR4, -R217 ;  /* 0x00000004a0a07c23 */ /* 0x008ff200080108d9 */
[----:B------:R-:W-:Y:S01]  /*18ce0*/  MUFU.EX2 R160, R160 ;  /* 0x000000a000a07308 */ /* 0x000fe20000000800 */
[----:B------:R-:W-:Y:S02]  /*18cf0*/  MOV R168, R164 ;  /* 0x000000a400a87202 */ /* 0x000fe40000000f00 */
[----:B------:R-:W-:Y:S02]  /*18d00*/  MOV R164, R157 ;  /* 0x0000009d00a47202 */ /* 0x000fe40000000f00 */
[----:B------:R-:W2:Y:S01]  /*18d10*/  LDL.LU R157, [R1] ;  /* 0x00000000019d7983 */ /* 0x000ea20000300800 */
[----:B------:R-:W-:Y:S04]  /*18d20*/  MOV R170, R168 ;  /* 0x000000a800aa7202 */ /* 0x000fe80000000f00 */
[----:B------:R3:W-:Y:S01]  /*18d30*/  MUFU.EX2 R168, R140 ;  /* 0x0000008c00a87308 */ /* 0x0007e20000000800 */
[----:B------:R-:W4:Y:S01]  /*18d40*/  LDL.LU R181, [R1+0x10] ;  /* 0x0000100001b57983 */ /* 0x000f220000300800 */
[----:B------:R-:W-:Y:S01]  /*18d50*/  MOV R171, R170 ;  /* 0x000000aa00ab7202 */ /* 0x000fe20000000f00 */
[----:B------:R-:W-:Y:S01]  /*18d60*/  IMAD.MOV.U32 R188, RZ, RZ, R164 ;  /* 0x000000ffffbc7224 */ /* 0x000fe200078e00a4 */
[----:B------:R-:W-:Y:S01]  /*18d70*/  MOV R170, R150 ;  /* 0x0000009600aa7202 */ /* 0x000fe20000000f00 */
[--C-:B------:R-:W-:Y:S01]  /*18d80*/  FFMA.FTZ R164, R138, UR4, -R214.reuse ;  /* 0x000000048aa47c23 */ /* 0x100fe200080108d6 */
[----:B------:R-:W-:Y:S01]  /*18d90*/  F2FP.BF16.F32.PACK_AB R150, R236, R229 ;  /* 0x000000e5ec96723e */ /* 0x000fe200000010ff */
[----:B------:R-:W-:Y:S01]  /*18da0*/  FFMA.FTZ R138, R182, UR4, -R215 ;  /* 0x00000004b68a7c23 */ /* 0x000fe200080108d7 */
[----:B------:R-:W4:Y:S01]  /*18db0*/  LDL.LU R152, [R1+0x68] ;  /* 0x0000680001987983 */ /* 0x000f220000300800 */
[--C-:B---3--:R-:W-:Y:S01]  /*18dc0*/  FFMA.FTZ R140, R228, UR4, -R214.reuse ;  /* 0x00000004e48c7c23 */ /* 0x108fe200080108d6 */
[----:B------:R-:W-:Y:S01]  /*18dd0*/  FFMA.FTZ R214, R137, UR4, -R214 ;  /* 0x0000000489d67c23 */ /* 0x000fe200080108d6 */
[----:B------:R3:W-:Y:S01]  /*18de0*/  MUFU.EX2 R228, R142 ;  /* 0x0000008e00e47308 */ /* 0x0007e20000000800 */
[----:B------:R-:W-:Y:S01]  /*18df0*/  FFMA.FTZ R137, R189, UR4, -R217 ;  /* 0x00000004bd897c23 */ /* 0x000fe200080108d9 */
[----:B------:R-:W-:Y:S08]  /*18e00*/  MOV R189, R183 ;  /* 0x000000b700bd7202 */ /* 0x000ff00000000f00 */
[----:B------:R1:W-:Y:S01]  /*18e10*/  MUFU.EX2 R183, R156 ;  /* 0x0000009c00b77308 */ /* 0x0003e20000000800 */
[----:B---3--:R-:W-:Y:S01]  /*18e20*/  F2FP.BF16.F32.PACK_AB R142, R193, R238 ;  /* 0x000000eec18e723e */ /* 0x008fe200000010ff */
[----:B-1----:R-:W3:Y:S01]  /*18e30*/  LDL.LU R156, [R1+0x6c] ;  /* 0x00006c00019c7983 */ /* 0x002ee20000300800 */
[--C-:B--2---:R-:W-:Y:S01]  /*18e40*/  FFMA.FTZ R157, R157, UR4, -R213.reuse ;  /* 0x000000049d9d7c23 */ /* 0x104fe200080108d5 */
[----:B------:R-:W-:Y:S01]  /*18e50*/  FFMA.FTZ R213, R221, UR4, -R213 ;  /* 0x00000004ddd57c23 */ /* 0x000fe200080108d5 */
[----:B----4-:R-:W-:Y:S01]  /*18e60*/  FFMA.FTZ R141, R181, UR4, -R215 ;  /* 0x00000004b58d7c23 */ /* 0x010fe200080108d7 */
[----:B------:R-:W-:Y:S04]  /*18e70*/  MOV R181, R179 ;  /* 0x000000b300b57202 */ /* 0x000fe80000000f00 */
[----:B------:R-:W-:Y:S01]  /*18e80*/  MUFU.EX2 R197, R157 ;  /* 0x0000009d00c57308 */ /* 0x000fe20000000800 */
[----:B------:R-:W-:Y:S09]  /*18e90*/  MOV R179, R176 ;  /* 0x000000b000b37202 */ /* 0x000ff20000000f00 */
[----:B------:R1:W2:Y:S01]  /*18ea0*/  MUFU.EX2 R180, R141 ;  /* 0x0000008d00b47308 */ /* 0x0002a20000000800 */
[----:B------:R-:W-:Y:S02]  /*18eb0*/  FFMA.FTZ R2, R2, R152, R175 ;  /* 0x0000009802027223 */ /* 0x000fe400000100af */
[----:B------:R-:W-:Y:S07]  /*18ec0*/  LDSM.16.MT88.4 R152, [R216+0xd000] ;  /* 0x00d00000d898783b */ /* 0x000fee0000004200 */
[----:B------:R4:W3:Y:S01]  /*18ed0*/  MUFU.EX2 R176, R140 ;  /* 0x0000008c00b07308 */ /* 0x0008e20000000800 */
[----:B------:R-:W-:Y:S04]  /*18ee0*/  FADD.FTZ R2, R249, R2 ;  /* 0x00000002f9027221 */ /* 0x000fe80000010000 */
[----:B------:R-:W-:Y:S01]  /*18ef0*/  FADD.FTZ R2, R245, R2 ;  /* 0x00000002f5027221 */ /* 0x000fe20000010000 */
[----:B-1----:R-:W-:Y:S02]  /*18f00*/  F2FP.BF16.F32.PACK_AB R141, R230, R166 ;  /* 0x000000a6e68d723e */ /* 0x002fe400000010ff */
[----:B--2---:R-:W-:Y:S02]  /*18f10*/  F2FP.BF16.F32.PACK_AB R143, R168, R180 ;  /* 0x000000b4a88f723e */ /* 0x004fe400000010ff */
[----:B----4-:R-:W-:Y:S02]  /*18f20*/  F2FP.BF16.F32.PACK_AB R140, R231, R165 ;  /* 0x000000a5e78c723e */ /* 0x010fe400000010ff */
[----:B---3--:R-:W-:Y:S05]  /*18f30*/  F2FP.BF16.F32.PACK_AB R151, R176, R228 ;  /* 0x000000e4b097723e */ /* 0x008fea00000010ff */
[-C--:B------:R-:W-:Y:S03]  /*18f40*/  HMMA.16816.F32.BF16 R4, R140, R144.reuse, R4 ;  /* 0x000000908c04723c */ /* 0x080fe60000041804 */
[----:B------:R-:W-:Y:S04]  /*18f50*/  FFMA.FTZ R0, R0, R156, R174 ;  /* 0x0000009c00007223 */ /* 0x000fe800000100ae */
[----:B------:R-:W-:Y:S01]  /*18f60*/  FADD.FTZ R0, R248, R0 ;  /* 0x00000000f8007221 */ /* 0x000fe20000010000 */
[C---:B------:R-:W-:Y:S04]  /*18f70*/  HMMA.16816.F32.BF16 R8, R148.reuse, R144, R8 ;  /* 0x000000909408723c */ /* 0x040fe80000041808 */
[----:B------:R-:W-:Y:S04]  /*18f80*/  FADD.FTZ R0, R244, R0 ;  /* 0x00000000f4007221 */ /* 0x000fe80000010000 */
        /* <DEDUP_REMOVED lines=35> */
[----:B------:R-:W2:Y:S03]  /*191c0*/  LDL.LU R145, [R1+0x60] ;  /* 0x0000600001917983 */ /* 0x000ea60000300800 */
[--C-:B------:R-:W-:Y:S01]  /*191d0*/  FFMA.FTZ R144, R188, UR4, -R217.reuse ;  /* 0x00000004bc907c23 */ /* 0x100fe200080108d9 */
[----:B------:R-:W-:Y:S02]  /*191e0*/  MOV R188, R185 ;  /* 0x000000b900bc7202 */ /* 0x000fe40000000f00 */
[----:B------:R-:W-:Y:S01]  /*191f0*/  MOV R185, R179 ;  /* 0x000000b300b97202 */ /* 0x000fe20000000f00 */
[-C--:B------:R-:W-:Y:S01]  /*19200*/  HMMA.16816.F32.BF16 R124, R148, R146.reuse, R124 ;  /* 0x00000092947c723c */ /* 0x080fe2000004187c */
[----:B------:R1:W-:Y:S01]  /*19210*/  MUFU.EX2 R182, R144 ;  /* 0x0000009000b67308 */ /* 0x0003e20000000800 */
[----:B------:R-:W3:Y:S02]  /*19220*/  LDSM.16.MT88.4 R148, [R212+0xd000] ;  /* 0x00d00000d494783b */ /* 0x000ee40000004200 */
[----:B------:R-:W-:Y:S07]  /*19230*/  FFMA.FTZ R227, R185, UR4, -R217 ;  /* 0x00000004b9e37c23 */ /* 0x000fee00080108d9 */
[----:B------:R4:W4:Y:S01]  /*19240*/  MUFU.EX2 R179, R137 ;  /* 0x0000008900b37308 */ /* 0x0009220000000800 */
[----:B------:R-:W-:Y:S09]  /*19250*/  HMMA.16816.F32.BF16 R128, R140, R146, R128 ;  /* 0x000000928c80723c */ /* 0x000ff20000041880 */
[----:B------:R-:W-:Y:S01]  /*19260*/  MUFU.EX2 R185, R219 ;  /* 0x000000db00b97308 */ /* 0x000fe20000000800 */
[----:B------:R-:W-:Y:S09]  /*19270*/  F2FP.BF16.F32.PACK_AB R146, R194, R187 ;  /* 0x000000bbc292723e */ /* 0x000ff200000010ff */
[----:B------:R-:W-:Y:S01]  /*19280*/  MUFU.EX2 R227, R227 ;  /* 0x000000e300e37308 */ /* 0x000fe20000000800 */
[----:B-1----:R-:W2:Y:S01]  /*19290*/  LDL.LU R144, [R1+0x64] ;  /* 0x0000640001907983 */ /* 0x002ea20000300800 */
[----:B----4-:R-:W-:Y:S01]  /*192a0*/  FFMA.FTZ R137, R178, UR4, -R215 ;  /* 0x00000004b2897c23 */ /* 0x010fe200080108d7 */
[----:B------:R-:W-:Y:S07]  /*192b0*/  F2FP.BF16.F32.PACK_AB R140, R182, R179 ;  /* 0x000000b3b68c723e */ /* 0x000fee00000010ff */
[----:B------:R1:W-:Y:S01]  /*192c0*/  MUFU.EX2 R178, R138 ;  /* 0x0000008a00b27308 */ /* 0x0003e20000000800 */
[----:B------:R4:W5:Y:S04]  /*192d0*/  LDL.LU R249, [R1+0xb4] ;  /* 0x0000b40001f97983 */ /* 0x0009680000300800 */
[----:B------:R4:W5:Y:S01]  /*192e0*/  LDL.LU R248, [R1+0xb0] ;  /* 0x0000b00001f87983 */ /* 0x0009620000300800 */
[--C-:B-1----:R-:W-:Y:S04]  /*192f0*/  FFMA.FTZ R138, R181, UR4, -R217.reuse ;  /* 0x00000004b58a7c23 */ /* 0x102fe800080108d9 */
[----:B------:R1:W3:Y:S02]  /*19300*/  MUFU.EX2 R181, R137 ;  /* 0x0000008900b57308 */ /* 0x0002e40000000800 */
[----:B-1----:R-:W-:Y:S01]  /*19310*/  FFMA.FTZ R137, R170, UR4, -R217 ;  /* 0x00000004aa897c23 */ /* 0x002fe200080108d9 */
[----:B---3--:R-:W-:Y:S07]  /*19320*/  F2FP.BF16.F32.PACK_AB R141, R181, R178 ;  /* 0x000000b2b58d723e */ /* 0x008fee00000010ff */
[----:B------:R1:W-:Y:S10]  /*19330*/  MUFU.EX2 R170, R138 ;  /* 0x0000008a00aa7308 */ /* 0x0003f40000000800 */
[----:B------:R3:W4:Y:S01]  /*19340*/  MUFU.EX2 R196, R137 ;  /* 0x0000008900c47308 */ /* 0x0007220000000800 */
[--C-:B-1----:R-:W-:Y:S01]  /*19350*/  FFMA.FTZ R138, R189, UR4, -R215.reuse ;  /* 0x00000004bd8a7c23 */ /* 0x102fe200080108d7 */
[--C-:B---3--:R-:W-:Y:S01]  /*19360*/  FFMA.FTZ R137, R171, UR4, -R215.reuse ;  /* 0x00000004ab897c23 */ /* 0x108fe200080108d7 */
[----:B----4-:R-:W-:Y:S07]  /*19370*/  F2FP.BF16.F32.PACK_AB R142, R196, R170 ;  /* 0x000000aac48e723e */ /* 0x010fee00000010ff */
[----:B------:R1:W-:Y:S01]  /*19380*/  MUFU.EX2 R171, R138 ;  /* 0x0000008a00ab7308 */ /* 0x0003e20000000800 */
[----:B------:R-:W-:Y:S09]  /*19390*/  FFMA.FTZ R215, R184, UR4, -R215 ;  /* 0x00000004b8d77c23 */ /* 0x000ff200080108d7 */
[----:B------:R-:W3:Y:S10]  /*193a0*/  MUFU.EX2 R198, R137 ;  /* 0x0000008900c67308 */ /* 0x000ef40000000800 */
[----:B------:R-:W-:Y:S10]  /*193b0*/  MUFU.EX2 R226, R215 ;  /* 0x000000d700e27308 */ /* 0x000ff40000000800 */
[----:B------:R-:W4:Y:S01]  /*193c0*/  MUFU.EX2 R184, R213 ;  /* 0x000000d500b87308 */ /* 0x000f220000000800 */
[--C-:B-1----:R-:W-:Y:S01]  /*193d0*/  FFMA.FTZ R138, R188, UR4, -R217.reuse ;  /* 0x00000004bc8a7c23 */ /* 0x102fe200080108d9 */
[----:B------:R-:W-:Y:S01]  /*193e0*/  FFMA.FTZ R217, R169, UR4, -R217 ;  /* 0x00000004a9d97c23 */ /* 0x000fe200080108d9 */
[----:B------:R-:W-:Y:S07]  /*193f0*/  LDSM.16.MT88.4 R188, [R220+0x1800] ;  /* 0x00180000dcbc783b */ /* 0x000fee0000004200 */
[----:B------:R-:W1:Y:S01]  /*19400*/  MUFU.EX2 R169, R158 ;  /* 0x0000009e00a97308 */ /* 0x000e620000000800 */
[----:B---3--:R-:W-:Y:S09]  /*19410*/  F2FP.BF16.F32.PACK_AB R143, R198, R171 ;  /* 0x000000abc68f723e */ /* 0x008ff200000010ff */
[----:B------:R-:W-:Y:S01]  /*19420*/  MUFU.EX2 R250, R217 ;  /* 0x000000d900fa7308 */ /* 0x000fe20000000800 */
[-C--:B------:R-:W-:Y:S09]  /*19430*/  HMMA.16816.F32.BF16 R4, R140, R148.reuse, R4 ;  /* 0x000000948c04723c */ /* 0x080ff20000041804 */
[----:B------:R-:W3:Y:S01]  /*19440*/  MUFU.EX2 R208, R138 ;  /* 0x0000008a00d07308 */ /* 0x000ee20000000800 */
[----:B----4-:R-:W-:Y:S09]  /*19450*/  F2FP.BF16.F32.PACK_AB R210, R184, R185 ;  /* 0x000000b9b8d2723e */ /* 0x010ff200000010ff */
[----:B------:R-:W-:Y:S01]  /*19460*/  MUFU.EX2 R138, R163 ;  /* 0x000000a3008a7308 */ /* 0x000fe20000000800 */
[----:B-1----:R-:W-:Y:S01]  /*19470*/  F2FP.BF16.F32.PACK_AB R147, R195, R169 ;  /* 0x000000a9c393723e */ /* 0x002fe200000010ff */
[----:B------:R-:W1:Y:S01]  /*19480*/  LDSM.16.MT88.4 R156, [R220+0x1000] ;  /* 0x00100000dc9c783b */ /* 0x000e620000004200 */
[----:B--2---:R-:W-:Y:S01]  /*19490*/  FFMA.FTZ R133, R133, R145, R173 ;  /* 0x0000009185857223 */ /* 0x004fe200000100ad */
[----:B------:R-:W-:Y:S01]  /*194a0*/  F2FP.BF16.F32.PACK_AB R145, R183, R203 ;  /* 0x000000cbb791723e */ /* 0x000fe200000010ff */
[----:B------:R-:W-:Y:S01]  /*194b0*/  FFMA.FTZ R137, R132, R144, R172 ;  /* 0x0000009084897223 */ /* 0x000fe200000100ac */
[----:B------:R-:W-:Y:S04]  /*194c0*/  F2FP.BF16.F32.PACK_AB R144, R177, R197 ;  /* 0x000000c5b190723e */ /* 0x000fe800000010ff */
[----:B------:R-:W-:Y:S01]  /*194d0*/  LDSM.16.MT88.4 R172, [R216+0xd800] ;  /* 0x00d80000d8ac783b */ /* 0x000fe20000004200 */
[----:B------:R-:W-:Y:S01]  /*194e0*/  FADD.FTZ R132, R247, R133 ;  /* 0x00000085f7847221 */ /* 0x000fe20000010000 */
[----:B------:R-:W-:Y:S03]  /*194f0*/  FADD.FTZ R133, R246, R137 ;  /* 0x00000089f6857221 */ /* 0x000fe60000010000 */
[----:B------:R-:W-:Y:S01]  /*19500*/  FADD.FTZ R137, R243, R132 ;  /* 0x00000084f3897221 */ /* 0x000fe20000010000 */
[C---:B------:R-:W-:Y:S02]  /*19510*/  HMMA.16816.F32.BF16 R8, R144.reuse, R148, R8 ;  /* 0x000000949008723c */ /* 0x040fe40000041808 */
[----:B------:R4:W5:Y:S02]  /*19520*/  LDL.LU R247, [R1+0xac] ;  /* 0x0000ac0001f77983 */ /* 0x0009640000300800 */
[----:B------:R-:W-:Y:S01]  /*19530*/  FADD.FTZ R132, R241, R2 ;  /* 0x00000002f1847221 */ /* 0x000fe20000010000 */
[----:B------:R-:W-:Y:S01]  /*19540*/  FADD.FTZ R133, R242, R133 ;  /* 0x00000085f2857221 */ /* 0x000fe20000010000 */
[----:B------:R4:W5:Y:S01]  /*19550*/  LDL.LU R246, [R1+0xa8] ;  /* 0x0000a80001f67983 */ /* 0x0009620000300800 */
[----:B------:R-:W-:Y:S01]  /*19560*/  FADD.FTZ R2, R235, R0 ;  /* 0x00000000eb027221 */ /* 0x000fe20000010000 */
[-C--:B------:R-:W-:Y:S02]  /*19570*/  HMMA.16816.F32.BF16 R12, R144, R150.reuse, R12 ;  /* 0x00000096900c723c */ /* 0x080fe4000004180c */
[----:B------:R4:W5:Y:S01]  /*19580*/  LDL.LU R245, [R1+0xa4] ;  /* 0x0000a40001f57983 */ /* 0x0009620000300800 */
[----:B------:R-:W-:Y:S01]  /*19590*/  FADD.FTZ R0, R234, R137 ;  /* 0x00000089ea007221 */ /* 0x000fe20000010000 */
[----:B------:R-:W-:Y:S01]  /*195a0*/  FADD.FTZ R251, R251, R2 ;  /* 0x00000002fbfb7221 */ /* 0x000fe20000010000 */
[----:B------:R-:W-:Y:S01]  /*195b0*/  FADD.FTZ R252, R167, R132 ;  /* 0x00000084a7fc7221 */ /* 0x000fe20000010000 */
[----:B------:R4:W5:Y:S01]  /*195c0*/  LDL.LU R244, [R1+0xa0] ;  /* 0x0000a00001f47983 */ /* 0x0009620000300800 */
[----:B------:R-:W-:Y:S01]  /*195d0*/  MUFU.EX2 R132, R214 ;  /* 0x000000d600847308 */ /* 0x000fe20000000800 */
[C---:B------:R-:W-:Y:S02]  /*195e0*/  HMMA.16816.F32.BF16 R16, R140.reuse, R150, R16 ;  /* 0x000000968c10723c */ /* 0x040fe40000041810 */
[----:B------:R-:W2:Y:S07]  /*195f0*/  LDSM.16.MT88.4 R148, [R3+0x1000] ;  /* 0x001000000394783b */ /* 0x000eae0000004200 */
[----:B------:R-:W1:Y:S01]  /*19600*/  MUFU.EX2 R137, R164 ;  /* 0x000000a400897308 */ /* 0x000e620000000800 */
[----:B------:R-:W-:Y:S01]  /*19610*/  FADD.FTZ R133, R232, R133 ;  /* 0x00000085e8857221 */ /* 0x000fe20000010000 */
[----:B------:R-:W-:Y:S01]  /*19620*/  FADD.FTZ R232, R165, R0 ;  /* 0x00000000a5e87221 */ /* 0x000fe20000010000 */
[----:B---3--:R-:W-:Y:S01]  /*19630*/  IMAD.MOV.U32 R0, RZ, RZ, R208 ;  /* 0x000000ffff007224 */ /* 0x008fe200078e00d0 */
[----:B------:R-:W-:Y:S01]  /*19640*/  F2FP.BF16.F32.PACK_AB R208, R201, R199 ;  /* 0x000000c7c9d0723e */ /* 0x000fe200000010ff */
[-C--:B------:R-:W-:Y:S01]  /*19650*/  HMMA.16816.F32.BF16 R20, R140, R152.reuse, R20 ;  /* 0x000000988c14723c */ /* 0x080fe20000041814 */
[----:B------:R4:W5:Y:S02]  /*19660*/  LDL.LU R243, [R1+0x9c] ;  /* 0x00009c0001f37983 */ /* 0x0009640000300800 */
[----:B------:R-:W-:Y:S01]  /*19670*/  FADD.FTZ R133, R166, R133 ;  /* 0x00000085a6857221 */ /* 0x000fe20000010000 */
[----:B------:R-:W-:Y:S01]  /*19680*/  MOV R2, R186 ;  /* 0x000000ba00027202 */ /* 0x000fe20000000f00 */
[----:B------:R4:W5:Y:S03]  /*19690*/  LDL.LU R242, [R1+0x98] ;  /* 0x0000980001f27983 */ /* 0x0009660000300800 */
[C---:B------:R-:W-:Y:S01]  /*196a0*/  HMMA.16816.F32.BF16 R24, R144.reuse, R152, R24 ;  /* 0x000000989018723c */ /* 0x040fe20000041818 */
[----:B------:R4:W5:Y:S03]  /*196b0*/  LDL.LU R241, [R1+0x94] ;  /* 0x0000940001f17983 */ /* 0x0009660000300800 */
[----:B------:R-:W-:Y:S01]  /*196c0*/  FADD.FTZ R2, R2, R252 ;  /* 0x000000fc02027221 */ /* 0x000fe20000010000 */
[----:B-1----:R-:W-:Y:S01]  /*196d0*/  F2FP.BF16.F32.PACK_AB R211, R132, R137 ;  /* 0x0000008984d3723e */ /* 0x002fe200000010ff */
[----:B------:R4:W5:Y:S02]  /*196e0*/  LDL.LU R235, [R1+0x90] ;  /* 0x0000900001eb7983 */ /* 0x0009640000300800 */
[-C--:B------:R-:W-:Y:S02]  /*196f0*/  HMMA.16816.F32.BF16 R28, R144, R154.reuse, R28 ;  /* 0x0000009a901c723c */ /* 0x080fe4000004181c */
[----:B------:R4:W5:Y:S01]  /*19700*/  LDL.LU R234, [R1+0x8c] ;  /* 0x00008c0001ea7983 */ /* 0x0009620000300800 */
[----:B------:R-:W-:Y:S04]  /*19710*/  FADD.FTZ R2, R229, R2 ;  /* 0x00000002e5027221 */ /* 0x000fe80000010000 */
[----:B------:R-:W-:Y:S01]  /*19720*/  FADD.FTZ R2, R236, R2 ;  /* 0x00000002ec027221 */ /* 0x000fe20000010000 */
[C---:B------:R-:W-:Y:S01]  /*19730*/  HMMA.16816.F32.BF16 R32, R140.reuse, R154, R32 ;  /* 0x0000009a8c20723c */ /* 0x040fe20000041820 */
[----:B------:R-:W1:Y:S01]  /*19740*/  LDSM.16.MT88.4 R152, [R212+0xf000] ;  /* 0x00f00000d498783b */ /* 0x000e620000004200 */
[----:B------:R-:W-:Y:S06]  /*19750*/  MOV R236, 0x20 ;  /* 0x0000002000ec7802 */ /* 0x000fec0000000f00 */
[-C--:B------:R-:W-:Y:S08]  /*19760*/  HMMA.16816.F32.BF16 R36, R140, R156.reuse, R36 ;  /* 0x0000009c8c24723c */ /* 0x080ff00000041824 */
[C---:B------:R-:W-:Y:S08]  /*19770*/  HMMA.16816.F32.BF16 R40, R144.reuse, R156, R40 ;  /* 0x0000009c9028723c */ /* 0x040ff00000041828 */
[-C--:B------:R-:W-:Y:S08]  /*19780*/  HMMA.16816.F32.BF16 R44, R144, R158.reuse, R44 ;  /* 0x0000009e902c723c */ /* 0x080ff0000004182c */
[C---:B------:R-:W-:Y:S01]  /*19790*/  HMMA.16816.F32.BF16 R48, R140.reuse, R158, R48 ;  /* 0x0000009e8c30723c */ /* 0x040fe20000041830 */
[----:B------:R-:W3:Y:S07]  /*197a0*/  LDSM.16.MT88.4 R156, [R216+0xf000] ;  /* 0x00f00000d89c783b */ /* 0x000eee0000004200 */
[-C--:B--2---:R-:W-:Y:S01]  /*197b0*/  HMMA.16816.F32.BF16 R52, R140, R148.reuse, R52 ;  /* 0x000000948c34723c */ /* 0x084fe20000041834 */
[----:B------:R-:W-:Y:S07]  /*197c0*/  LDSM.16.MT88.4 R216, [R216+0xf800] ;  /* 0x00f80000d8d8783b */ /* 0x000fee0000004200 */
[C---:B------:R-:W-:Y:S08]  /*197d0*/  HMMA.16816.F32.BF16 R56, R144.reuse, R148, R56 ;  /* 0x000000949038723c */ /* 0x040ff00000041838 */
[-C--:B------:R-:W-:Y:S08]  /*197e0*/  HMMA.16816.F32.BF16 R60, R144, R150.reuse, R60 ;  /* 0x00000096903c723c */ /* 0x080ff0000004183c */
[C---:B------:R-:W-:Y:S01]  /*197f0*/  HMMA.16816.F32.BF16 R64, R140.reuse, R150, R64 ;  /* 0x000000968c40723c */ /* 0x040fe20000041840 */
[----:B------:R-:W2:Y:S07]  /*19800*/  LDSM.16.MT88.4 R148, [R220+0x3000] ;  /* 0x00300000dc94783b */ /* 0x000eae0000004200 */
[-C--:B-1----:R-:W-:Y:S01]  /*19810*/  HMMA.16816.F32.BF16 R68, R140, R152.reuse, R68 ;  /* 0x000000988c44723c */ /* 0x082fe20000041844 */
[----:B------:R-:W-:Y:S07]  /*19820*/  LDSM.16.MT88.4 R220, [R220+0x3800] ;  /* 0x00380000dcdc783b */ /* 0x000fee0000004200 */
        /* <DEDUP_REMOVED lines=9> */
[-C--:B--2---:R-:W-:Y:S01]  /*198c0*/  HMMA.16816.F32.BF16 R100, R140, R148.reuse, R100 ;  /* 0x000000948c64723c */ /* 0x084fe20000041864 */
[----:B------:R-:W2:Y:S07]  /*198d0*/  LDSM.16.MT88.4 R212, [R212+0xf800] ;  /* 0x00f80000d4d4783b */ /* 0x000eae0000004200 */
[C---:B------:R-:W-:Y:S08]  /*198e0*/  HMMA.16816.F32.BF16 R104, R144.reuse, R148, R104 ;  /* 0x000000949068723c */ /* 0x040ff00000041868 */
[-C--:B------:R-:W-:Y:S08]  /*198f0*/  HMMA.16816.F32.BF16 R108, R144, R150.reuse, R108 ;  /* 0x00000096906c723c */ /* 0x080ff0000004186c */
[C---:B------:R-:W-:Y:S08]  /*19900*/  HMMA.16816.F32.BF16 R112, R140.reuse, R150, R112 ;  /* 0x000000968c70723c */ /* 0x040ff00000041870 */
[-C--:B-1----:R-:W-:Y:S08]  /*19910*/  HMMA.16816.F32.BF16 R116, R140, R152.reuse, R116 ;  /* 0x000000988c74723c */ /* 0x082ff00000041874 */
[C---:B------:R-:W-:Y:S08]  /*19920*/  HMMA.16816.F32.BF16 R120, R144.reuse, R152, R120 ;  /* 0x000000989078723c */ /* 0x040ff00000041878 */
[-C--:B------:R-:W-:Y:S08]  /*19930*/  HMMA.16816.F32.BF16 R124, R144, R154.reuse, R124 ;  /* 0x0000009a907c723c */ /* 0x080ff0000004187c */
[----:B------:R-:W-:Y:S04]  /*19940*/  HMMA.16816.F32.BF16 R128, R140, R154, R128 ;  /* 0x0000009a8c80723c */ /* 0x000fe80000041880 */
[----:B------:R-:W-:Y:S02]  /*19950*/  F2FP.BF16.F32.PACK_AB R140, R0, R160 ;  /* 0x000000a0008c723e */ /* 0x000fe400000010ff */
[----:B------:R-:W-:Y:S02]  /*19960*/  F2FP.BF16.F32.PACK_AB R141, R239, R161 ;  /* 0x000000a1ef8d723e */ /* 0x000fe400000010ff */
[----:B------:R-:W-:Y:S02]  /*19970*/  F2FP.BF16.F32.PACK_AB R142, R250, R227 ;  /* 0x000000e3fa8e723e */ /* 0x000fe400000010ff */
[----:B------:R-:W-:Y:S07]  /*19980*/  F2FP.BF16.F32.PACK_AB R143, R226, R138 ;  /* 0x0000008ae28f723e */ /* 0x000fee00000010ff */
[-C--:B---3--:R-:W-:Y:S01]  /*19990*/  HMMA.16816.F32.BF16 R144, R140, R156.reuse, R4 ;  /* 0x0000009c8c90723c */ /* 0x088fe20000041804 */
[----:B------:R1:W3:Y:S07]  /*199a0*/  LDSM.16.MT88.4 R4, [R3+0x3800] ;  /* 0x003800000304783b */ /* 0x0002ee0000004200 */
[C---:B------:R-:W-:Y:S04]  /*199b0*/  HMMA.16816.F32.BF16 R148, R208.reuse, R156, R8 ;  /* 0x0000009cd094723c */ /* 0x040fe80000041808 */
[----:B------:R-:W-:Y:S01]  /*199c0*/  IMAD.MOV.U32 R10, RZ, RZ, R168 ;  /* 0x000000ffff0a7224 */ /* 0x000fe200078e00a8 */
[----:B------:R-:W-:Y:S02]  /*199d0*/  MOV R8, R202 ;  /* 0x000000ca00087202 */ /* 0x000fe40000000f00 */
[----:B------:R-:W-:Y:S01]  /*199e0*/  MOV R11, R203 ;  /* 0x000000cb000b7202 */ /* 0x000fe20000000f00 */
[-C--:B------:R-:W-:Y:S03]  /*199f0*/  HMMA.16816.F32.BF16 R152, R208, R158.reuse, R12 ;  /* 0x0000009ed098723c */ /* 0x080fe6000004180c */
[----:B------:R-:W-:Y:S02]  /*19a00*/  MOV R14, R183 ;  /* 0x000000b7000e7202 */ /* 0x000fe40000000f00 */
[----:B------:R-:W-:Y:S02]  /*19a10*/  MOV R13, R184 ;  /* 0x000000b8000d7202 */ /* 0x000fe40000000f00 */
[----:B------:R-:W-:Y:S01]  /*19a20*/  MOV R15, R192 ;  /* 0x000000c0000f7202 */ /* 0x000fe20000000f00 */
[C---:B------:R-:W-:Y:S04]  /*19a30*/  HMMA.16816.F32.BF16 R156, R140.reuse, R158, R16 ;  /* 0x0000009e8c9c723c */ /* 0x040fe80000041810 */
[----:B------:R-:W-:Y:S01]  /*19a40*/  MOV R18, R161 ;  /* 0x000000a100127202 */ /* 0x000fe20000000f00 */
[----:B-1----:R-:W-:Y:S01]  /*19a50*/  FADD.FTZ R3, R231, R232 ;  /* 0x000000e8e7037221 */ /* 0x002fe20000010000 */
[----:B------:R-:W-:Y:S02]  /*19a60*/  MOV R17, R160 ;  /* 0x000000a000117202 */ /* 0x000fe40000000f00 */
[-C--:B------:R-:W-:Y:S03]  /*19a70*/  HMMA.16816.F32.BF16 R160, R140, R172.reuse, R20 ;  /* 0x000000ac8ca0723c */ /* 0x080fe60000041814 */
[----:B------:R-:W-:Y:S01]  /*19a80*/  MOV R9, R197 ;  /* 0x000000c500097202 */ /* 0x000fe20000000f00 */
[----:B------:R-:W-:Y:S01]  /*19a90*/  IMAD.MOV.U32 R22, RZ, RZ, R198 ;  /* 0x000000ffff167224 */ /* 0x000fe200078e00c6 */
[----:B------:R-:W-:Y:S02]  /*19aa0*/  MOV R12, R185 ;  /* 0x000000b9000c7202 */ /* 0x000fe40000000f00 */
[----:B------:R-:W-:Y:S01]  /*19ab0*/  MOV R19, R201 ;  /* 0x000000c900137202 */ /* 0x000fe20000000f00 */
[C---:B------:R-:W-:Y:S04]  /*19ac0*/  HMMA.16816.F32.BF16 R164, R208.reuse, R172, R24 ;  /* 0x000000acd0a4723c */ /* 0x040fe80000041818 */
[----:B------:R-:W-:Y:S01]  /*19ad0*/  MOV R26, R171 ;  /* 0x000000ab001a7202 */ /* 0x000fe20000000f00 */
[----:B------:R-:W-:Y:S01]  /*19ae0*/  FADD.FTZ R9, R9, R2 ;  /* 0x0000000209097221 */ /* 0x000fe20000010000 */
[----:B------:R-:W-:Y:S02]  /*19af0*/  MOV R25, R170 ;  /* 0x000000aa00197202 */ /* 0x000fe40000000f00 */
[----:B------:R-:W-:Y:S02]  /*19b00*/  MOV R24, R169 ;  /* 0x000000a900187202 */ /* 0x000fe40000000f00 */
[-C--:B------:R-:W-:Y:S03]  /*19b10*/  HMMA.16816.F32.BF16 R168, R208, R174.reuse, R28 ;  /* 0x000000aed0a8723c */ /* 0x080fe6000004181c */
[----:B------:R-:W-:Y:S01]  /*19b20*/  IMAD.MOV.U32 R28, RZ, RZ, R182 ;  /* 0x000000ffff1c7224 */ /* 0x000fe200078e00b6 */
[----:B------:R-:W-:Y:S02]  /*19b30*/  MOV R29, R181 ;  /* 0x000000b5001d7202 */ /* 0x000fe40000000f00 */
[----:B------:R-:W-:Y:S02]  /*19b40*/  MOV R30, R187 ;  /* 0x000000bb001e7202 */ /* 0x000fe40000000f00 */
        /* <DEDUP_REMOVED lines=18> */
[----:B------:R-:W-:Y:S02]  /*19c70*/  MOV R29, R30 ;  /* 0x0000001e001d7202 */ /* 0x000fe40000000f00 */
[----:B------:R-:W-:Y:S01]  /*19c80*/  MOV R30, R31 ;  /* 0x0000001f001e7202 */ /* 0x000fe20000000f00 */
[----:B------:R-:W-:Y:S01]  /*19c90*/  IMAD.MOV.U32 R31, RZ, RZ, R24 ;  /* 0x000000ffff1f7224 */ /* 0x000fe200078e0018 */
[----:B------:R-:W-:Y:S02]  /*19ca0*/  MOV R27, R194 ;  /* 0x000000c2001b7202 */ /* 0x000fe40000000f00 */
[----:B------:R-:W-:Y:S02]  /*19cb0*/  MOV R20, R195 ;  /* 0x000000c300147202 */ /* 0x000fe40000000f00 */
[----:B------:R-:W-:Y:S02]  /*19cc0*/  MOV R21, R196 ;  /* 0x000000c400157202 */ /* 0x000fe40000000f00 */
[----:B------:R-:W-:Y:S02]  /*19cd0*/  MOV R24, R25 ;  /* 0x0000001900187202 */ /* 0x000fe40000000f00 */
[----:B------:R-:W-:Y:S01]  /*19ce0*/  MOV R37, R38 ;  /* 0x0000002600257202 */ /* 0x000fe20000000f00 */
[----:B------:R-:W-:Y:S01]  /*19cf0*/  IMAD.MOV.U32 R38, RZ, RZ, R34 ;  /* 0x000000ffff267224 */ /* 0x000fe200078e0022 */
        /* <DEDUP_REMOVED lines=16> */
[----:B------:R-:W-:Y:S01]  /*19e00*/  IMAD.MOV.U32 R23, RZ, RZ, R16 ;  /* 0x000000ffff177224 */ /* 0x000fe200078e0010 */
[----:B------:R-:W-:Y:S02]  /*19e10*/  MOV R30, R31 ;  /* 0x0000001f001e7202 */ /* 0x000fe40000000f00 */
[-C--:B--2---:R-:W-:Y:S03]  /*19e20*/  HMMA.16816.F32.BF16 R68, R140, R212.reuse, R68 ;  /* 0x000000d48c44723c */ /* 0x084fe60000041844 */
[----:B------:R-:W-:Y:S02]  /*19e30*/  MOV R16, R17 ;  /* 0x0000001100107202 */ /* 0x000fe40000000f00 */
[----:B------:R-:W-:Y:S02]  /*19e40*/  MOV R31, R24 ;  /* 0x00000018001f7202 */ /* 0x000fe40000000f00 */
[----:B------:R-:W-:Y:S01]  /*19e50*/  MOV R36, R37 ;  /* 0x0000002500247202 */ /* 0x000fe20000000f00 */
[C---:B------:R-:W-:Y:S04]  /*19e60*/  HMMA.16816.F32.BF16 R72, R208.reuse, R212, R72 ;  /* 0x000000d4d048723c */ /* 0x040fe80000041848 */
[----:B------:R-:W-:Y:S02]  /*19e70*/  MOV R17, R18 ;  /* 0x0000001200117202 */ /* 0x000fe40000000f00 */
[----:B------:R-:W-:Y:S01]  /*19e80*/  MOV R24, R25 ;  /* 0x0000001900187202 */ /* 0x000fe20000000f00 */
[----:B------:R-:W-:Y:S01]  /*19e90*/  IMAD.MOV.U32 R25, RZ, RZ, R26 ;  /* 0x000000ffff197224 */ /* 0x000fe200078e001a */
        /* <DEDUP_REMOVED lines=14> */
[----:B------:R-:W-:Y:S01]  /*19f80*/  MOV R30, R31 ;  /* 0x0000001f001e7202 */ /* 0x000fe20000000f00 */
[----:B------:R-:W-:Y:S01]  /*19f90*/  IMAD.MOV.U32 R31, RZ, RZ, R24 ;  /* 0x000000ffff1f7224 */ /* 0x000fe200078e0018 */
[-C--:B------:R-:W-:Y:S01]  /*19fa0*/  HMMA.16816.F32.BF16 R92, R208, R218.reuse, R92 ;  /* 0x000000dad05c723c */ /* 0x080fe2000004185c */
[----:B------:R4:W5:Y:S02]  /*19fb0*/  LDL.LU R233, [R1+0x88] ;  /* 0x0000880001e97983 */ /* 0x0009640000300800 */
[----:B------:R-:W-:Y:S01]  /*19fc0*/  MOV R20, R21 ;  /* 0x0000001500147202 */ /* 0x000fe20000000f00 */
[----:B------:R-:W-:Y:S01]  /*19fd0*/  FADD.FTZ R0, R228, R0 ;  /* 0x00000000e4007221 */ /* 0x000fe20000010000 */
[----:B------:R-:W-:Y:S01]  /*19fe0*/  MOV R21, R22 ;  /* 0x0000001600157202 */ /* 0x000fe20000000f00 */
[----:B------:R4:W5:Y:S01]  /*19ff0*/  LDL.LU R232, [R1+0x84] ;  /* 0x0000840001e87983 */ /* 0x0009620000300800 */
[----:B------:R-:W-:Y:S01]  /*1a000*/  MOV R24, R25 ;  /* 0x0000001900187202 */ /* 0x000fe20000000f00 */
[C---:B------:R-:W-:Y:S02]  /*1a010*/  HMMA.16816.F32.BF16 R96, R140.reuse, R218, R96 ;  /* 0x000000da8c60723c */ /* 0x040fe40000041860 */
[----:B------:R4:W5:Y:S02]  /*1a020*/  LDL.LU R231, [R1+0x80] ;  /* 0x0000800001e77983 */ /* 0x0009640000300800 */
        /* <DEDUP_REMOVED lines=10> */
[-C--:B------:R-:W-:Y:S03]  /*1a0d0*/  HMMA.16816.F32.BF16 R108, R208, R222.reuse, R108 ;  /* 0x000000ded06c723c */ /* 0x080fe6000004186c */
[----:B------:R-:W-:Y:S02]  /*1a0e0*/  MOV R18, R19 ;  /* 0x0000001300127202 */ /* 0x000fe40000000f00 */
[----:B------:R-:W-:Y:S02]  /*1a0f0*/  MOV R21, R22 ;  /* 0x0000001600157202 */ /* 0x000fe40000000f00 */
[----:B------:R-:W-:Y:S01]  /*1a100*/  MOV R19, R8 ;  /* 0x0000000800137202 */ /* 0x000fe20000000f00 */
[----:B------:R-:W-:Y:S01]  /*1a110*/  FADD.FTZ R8, R230, R133 ;  /* 0x00000085e6087221 */ /* 0x000fe20000010000 */
[----:B------:R-:W-:Y:S01]  /*1a120*/  MOV R22, R23 ;  /* 0x0000001700167202 */ /* 0x000fe20000000f00 */
[----:B------:R4:W5:Y:S01]  /*1a130*/  LDL.LU R230, [R1+0x7c] ;  /* 0x00007c0001e67983 */ /* 0x0009620000300800 */
[C---:B------:R-:W-:Y:S03]  /*1a140*/  HMMA.16816.F32.BF16 R112, R140.reuse, R222, R112 ;  /* 0x000000de8c70723c */ /* 0x040fe60000041870 */
[----:B------:R4:W5:Y:S01]  /*1a150*/  LDL.LU R229, [R1+0x78] ;  /* 0x0000780001e57983 */ /* 0x0009620000300800 */
[----:B------:R-:W-:Y:S01]  /*1a160*/  MOV R23, R16 ;  /* 0x0000001000177202 */ /* 0x000fe20000000f00 */
[----:B------:R-:W-:Y:S01]  /*1a170*/  IMAD.MOV.U32 R16, RZ, RZ, R17 ;  /* 0x000000ffff107224 */ /* 0x000fe200078e0011 */
[----:B------:R-:W-:Y:S01]  /*1a180*/  MOV R43, R36 ;  /* 0x00000024002b7202 */ /* 0x000fe20000000f00 */
[----:B------:R4:W5:Y:S01]  /*1a190*/  LDL.LU R228, [R1+0x74] ;  /* 0x0000740001e47983 */ /* 0x0009620000300800 */
[----:B------:R-:W-:Y:S01]  /*1a1a0*/  MOV R17, R18 ;  /* 0x0000001200117202 */ /* 0x000fe20000000f00 */
[-C--:B---3--:R-:W-:Y:S03]  /*1a1b0*/  HMMA.16816.F32.BF16 R116, R140, R4.reuse, R116 ;  /* 0x000000048c74723c */ /* 0x088fe60000041874 */
[----:B------:R-:W-:Y:S02]  /*1a1c0*/  MOV R18, R19 ;  /* 0x0000001300127202 */ /* 0x000fe40000000f00 */
[----:B------:R-:W-:Y:S02]  /*1a1d0*/  MOV R36, R37 ;  /* 0x0000002500247202 */ /* 0x000fe40000000f00 */
[----:B------:R-:W-:Y:S01]  /*1a1e0*/  MOV R37, R38 ;  /* 0x0000002600257202 */ /* 0x000fe20000000f00 */
[C---:B------:R-:W-:Y:S04]  /*1a1f0*/  HMMA.16816.F32.BF16 R120, R208.reuse, R4, R120 ;  /* 0x00000004d078723c */ /* 0x040fe80000041878 */
[----:B------:R-:W-:Y:S01]  /*1a200*/  MOV R38, R18 ;  /* 0x0000001200267202 */ /* 0x000fe20000000f00 */
[----:B------:R-:W-:Y:S01]  /*1a210*/  FADD.FTZ R0, R36, R0 ;  /* 0x0000000024007221 */ /* 0x000fe20000010000 */
[----:B------:R-:W-:Y:S01]  /*1a220*/  MOV R19, R11 ;  /* 0x0000000b00137202 */ /* 0x000fe20000000f00 */
[----:B------:R-:W-:Y:S01]  /*1a230*/  FADD.FTZ R11, R238, R3 ;  /* 0x00000003ee0b7221 */ /* 0x000fe20000010000 */
[----:B------:R-:W-:Y:S01]  /*1a240*/  FADD.FTZ R3, R43, R8 ;  /* 0x000000082b037221 */ /* 0x000fe20000010000 */
[----:B------:R-:W-:Y:S01]  /*1a250*/  FADD.FTZ R8, R38, R0 ;  /* 0x0000000026087221 */ /* 0x000fe20000010000 */
[-C--:B------:R-:W-:Y:S01]  /*1a260*/  HMMA.16816.F32.BF16 R124, R208, R6.reuse, R124 ;  /* 0x00000006d07c723c */ /* 0x080fe2000004187c */
[----:B------:R-:W1:Y:S02]  /*1a270*/  S2R R238, SR_TID.X ;  /* 0x0000000000ee7919 */ /* 0x000e640000002100 */
[----:B------:R-:W-:Y:S01]  /*1a280*/  FADD.FTZ R8, R14, R8 ;  /* 0x000000080e087221 */ /* 0x000fe20000010000 */
[----:B------:R-:W-:Y:S01]  /*1a290*/  FADD.FTZ R11, R37, R11 ;  /* 0x0000000b250b7221 */ /* 0x000fe20000010000 */
[----:B------:R-:W2:Y:S01]  /*1a2a0*/  LDL.LU R14, [R1+0x48] ;  /* 0x00004800010e7983 */ /* 0x000ea20000300800 */
[----:B------:R-:W-:Y:S01]  /*1a2b0*/  FADD.FTZ R10, R10, R3 ;  /* 0x000000030a0a7221 */ /* 0x000fe20000010000 */
[----:B------:R-:W-:Y:S01]  /*1a2c0*/  MOV R18, R19 ;  /* 0x0000001300127202 */ /* 0x000fe20000000f00 */
[----:B------:R-:W-:Y:S01]  /*1a2d0*/  FADD.FTZ R3, R39, R11 ;  /* 0x0000000b27037221 */ /* 0x000fe20000010000 */
[----:B------:R-:W-:Y:S04]  /*1a2e0*/  HMMA.16816.F32.BF16 R128, R140, R6, R128 ;  /* 0x000000068c80723c */ /* 0x000fe80000041880 */
[----:B------:R-:W-:Y:S01]  /*1a2f0*/  FADD.FTZ R11, R34, R3 ;  /* 0x00000003220b7221 */ /* 0x000fe20000010000 */
[----:B------:R-:W-:Y:S01]  /*1a300*/  FADD.FTZ R2, R32, R10 ;  /* 0x0000000a20027221 */ /* 0x000fe20000010000 */
[----:B------:R-:W-:Y:S02]  /*1a310*/  IMAD.MOV.U32 R19, RZ, RZ, R239 ;  /* 0x000000ffff137224 */ /* 0x000fe400078e00ef */
[----:B------:R-:W-:Y:S01]  /*1a320*/  FADD.FTZ R0, R33, R9 ;  /* 0x0000000921007221 */ /* 0x000fe20000010000 */
[----:B------:R-:W-:Y:S01]  /*1a330*/  MOV R141, R139 ;  /* 0x0000008b008d7202 */ /* 0x000fe20000000f00 */
[----:B------:R-:W-:Y:S01]  /*1a340*/  FADD.FTZ R10, R35, R2 ;  /* 0x00000002230a7221 */ /* 0x000fe20000010000 */
[----:B------:R-:W-:Y:S01]  /*1a350*/  MOV R140, R136 ;  /* 0x00000088008c7202 */ /* 0x000fe20000000f00 */
[----:B------:R-:W3:Y:S01]  /*1a360*/  LDC.64 R2, c[0x0][0x3c0] ;  /* 0x0000f000ff027b82 */ /* 0x000ee20000000a00 */
        /* <DEDUP_REMOVED lines=22> */
[----:B-1----:R-:W-:Y:S02]  /*1a4d0*/  SHF.L.U32 R239, R238, 0x6, RZ ;  /* 0x00000006eeef7819 */ /* 0x002fe400000006ff */
[----:B---3--:R-:W-:Y:S01]  /*1a4e0*/  SHF.L.U64.HI R3, R2, 0x7, R3 ;  /* 0x0000000702037819 */ /* 0x008fe20000010203 */
[----:B------:R1:W-:Y:S01]  /*1a4f0*/  STL [R1+0x68], R0 ;  /* 0x0000680001007387 */ /* 0x0003e20000100800 */
[----:B------:R-:W-:Y:S01]  /*1a500*/  MOV R132, R134 ;  /* 0x0000008600847202 */ /* 0x000fe20000000f00 */
[----:B-1----:R-:W-:Y:S01]  /*1a510*/  FADD.FTZ R0, R226, R4 ;  /* 0x00000004e2007221 */ /* 0x002fe20000010000 */
[----:B--2---:R-:W-:Y:S01]  /*1a520*/  LEA R14, P0, -R2, R14, 0x7 ;  /* 0x0000000e020e7211 */ /* 0x004fe200078039ff */
[----:B------:R-:W-:Y:S03]  /*1a530*/  FADD.FTZ R2, R250, R5 ;  /* 0x00000005fa027221 */ /* 0x000fe60000010000 */
[----:B------:R-:W-:Y:S01]  /*1a540*/  IADD3.X R15, PT, PT, R15, ~R3, RZ, P0, !PT ;  /* 0x800000030f0f7210 */ /* 0x000fe200007fe4ff */
[----:B------:R4:W-:Y:S01]  /*1a550*/  STL [R1+0x48], R14 ;  /* 0x0000480e01007387 */ /* 0x0009e20000100800 */
[----:B------:R-:W-:Y:S03]  /*1a560*/  MOV R3, R135 ;  /* 0x0000008700037202 */ /* 0x000fe60000000f00 */
[----:B------:R4:W-:Y:S04]  /*1a570*/  STL [R1+0x6c], R6 ;  /* 0x00006c0601007387 */ /* 0x0009e80000100800 */
[----:B------:R4:W-:Y:S04]  /*1a580*/  STL [R1+0x60], R2 ;  /* 0x0000600201007387 */ /* 0x0009e80000100800 */
[----:B------:R4:W-:Y:S04]  /*1a590*/  STL [R1+0x64], R0 ;  /* 0x0000640001007387 */ /* 0x0009e80000100800 */
[----:B------:R4:W-:Y:S01]  /*1a5a0*/  STL [R1+0x44], R15 ;  /* 0x0000440f01007387 */ /* 0x0009e20000100800 */
[----:B------:R-:W-:Y:S05]  /*1a5b0*/  BRA.U UP0, `(.L_x_553) ;  /* 0xffffffa500d07547 */ /* 0x000fea000b83ffff */
.L_x_552:
[----:B--2---:R-:W2:Y:S01]  /*1a5c0*/  LDL.LU R4, [R1+0x60] ;  /* 0x0000600001047983 */ /* 0x004ea20000300800 */
[----:B------:R-:W-:Y:S01]  /*1a5d0*/  MOV R66, 0x10 ;  /* 0x0000001000427802 */ /* 0x000fe20000000f00 */
[----:B------:R-:W-:Y:S02]  /*1a5e0*/  UISETP.NE.AND UP3, UPT, UR15, -0x1, UPT ;  /* 0xffffffff0f00788c */ /* 0x000fe4000bf65270 */
[----:B------:R-:W3:Y:S01]  /*1a5f0*/  LDL.LU R8, [R1+0x64] ;  /* 0x0000640001087983 */ /* 0x000ee20000300800 */
[----:B------:R-:W1:Y:S01]  /*1a600*/  S2UR UR10, SR_CTAID.Y ;  /* 0x00000000000a79c3 */ /* 0x000e620000002600 */
[----:B------:R-:W1:Y:S02]  /*1a610*/  LDCU.U8 UR11, c[0x0][0x549] ;  /* 0x0000a920ff0b77ac */ /* 0x000e640008000000 */
[----:B------:R-:W3:Y:S01]  /*1a620*/  LDL.LU R7, [R1+0x68] ;  /* 0x0000680001077983 */ /* 0x000ee20000300800 */
[----:B------:R-:W1:Y:S03]  /*1a630*/  LDCU.U8 UR12, c[0x0][0x548] ;  /* 0x0000a900ff0c77ac */ /* 0x000e660008000000 */
[----:B----4-:R-:W4:Y:S01]  /*1a640*/  LDL.LU R6, [R1+0x6c] ;  /* 0x00006c0001067983 */ /* 0x010f220000300800 */
[----:B------:R-:W-:Y:S01]  /*1a650*/  SEL R66, R66, 0xfffffff0, !P1 ;  /* 0xfffffff042427807 */ /* 0x000fe20004800000 */
[----:B------:R-:W1:Y:S02]  /*1a660*/  @!UP3 LDCU.64 UR8, c[0x0][0x400] ;  /* 0x00008000ff08b7ac */ /* 0x000e640008000a00 */
[----:B------:R-:W4:Y:S01]  /*1a670*/  LDL.LU R5, [R1+0x70] ;  /* 0x0000700001057983 */ /* 0x000f220000300800 */
[----:B------:R-:W-:Y:S01]  /*1a680*/  LOP3.LUT P1, RZ, R238, 0x8, RZ, 0xc0, !PT ;  /* 0x00000008eeff7812 */ /* 0x000fe2000782c0ff */
[----:B------:R-:W1:Y:S03]  /*1a690*/  @UP3 LDCU.64 UR4, c[0x0][0x408] ;  /* 0x00008100ff0437ac */ /* 0x000e660008000a00 */
[----:B------:R-:W-:Y:S01]  /*1a6a0*/  SEL R236, R236, 0xffffffe0, !P1 ;  /* 0xffffffe0ecec7807 */ /* 0x000fe20004800000 */
[----:B------:R-:W-:Y:S01]  /*1a6b0*/  UISETP.NE.AND UP2, UPT, UR15, -0x1, UPT ;  /* 0xffffffff0f00788c */ /* 0x000fe2000bf45270 */
[----:B------:R-:W-:Y:S01]  /*1a6c0*/  LOP3.LUT P1, RZ, R238, 0x10, RZ, 0xc0, !PT ;  /* 0x00000010eeff7812 */ /* 0x000fe2000782c0ff */
[----:B-1----:R-:W-:Y:S01]  /*1a6d0*/  UISETP.NE.AND UP1, UPT, UR11, URZ, UPT ;  /* 0x000000ff0b00728c */ /* 0x002fe2000bf25270 */
[----:B------:R-:W1:Y:S01]  /*1a6e0*/  LDCU UR11, c[0x0][0x434] ;  /* 0x00008680ff0b77ac */ /* 0x000e620008000800 */
[----:B------:R-:W1:Y:S01]  /*1a6f0*/  LDCU UR13, c[0x0][0x434] ;  /* 0x00008680ff0d77ac */ /* 0x000e620008000800 */
[----:B------:R-:W-:Y:S01]  /*1a700*/  @!UP3 UIMAD.WIDE.U32 UR20, UR10, UR8, URZ ;  /* 0x000000080a14b2a5 */ /* 0x000fe2000f8e00ff */
[----:B------:R-:W2:Y:S01]  /*1a710*/  S2UR UR8, SR_CTAID.Z ;  /* 0x00000000000879c3 */ /* 0x000ea20000002700 */
[----:B------:R-:W-:-:S06]  /*1a720*/  @UP3 UIMAD.WIDE.U32 UR22, UR15, UR4, URZ ;  /* 0x000000040f1632a5 */ /* 0x000fcc000f8e00ff */
[----:B------:R-:W1:Y:S01]  /*1a730*/  @UP1 LDCU UR4, c[0x0][0x430] ;  /* 0x00008600ff0417ac */ /* 0x000e620008000800 */
[----:B------:R-:W-:Y:S02]  /*1a740*/  @!UP3 UIMAD UR9, UR10, UR9, UR21 ;  /* 0x000000090a09b2a4 */ /* 0x000fe4000f8e0215 */
[----:B------:R-:W-:Y:S02]  /*1a750*/  @UP3 UIMAD UR9, UR15, UR5, UR23 ;  /* 0x000000050f0932a4 */ /* 0x000fe4000f8e0217 */
[----:B-1----:R-:W-:Y:S01]  /*1a760*/  @!UP2 UIMAD UR15, UR10, UR11, URZ ;  /* 0x0000000b0a0fa2a4 */ /* 0x002fe2000f8e02ff */
[----:B------:R-:W-:Y:S01]  /*1a770*/  @!UP3 UMOV UR14, UR20 ;  /* 0x00000014000ebc82 */ /* 0x000fe20008000000 */
[----:B------:R-:W-:Y:S01]  /*1a780*/  UISETP.NE.AND UP0, UPT, UR12, URZ, !UP1 ;  /* 0x000000ff0c00728c */ /* 0x000fe2000cf05270 */
[----:B------:R-:W1:Y:S01]  /*1a790*/  @UP1 LDCU UR18, c[0x0][0x430] ;  /* 0x00008600ff1217ac */ /* 0x000e620008000800 */
[----:B------:R-:W-:Y:S01]  /*1a7a0*/  @UP1 UMOV UR5, 0x1 ;  /* 0x0000000100051882 */ /* 0x000fe20000000000 */
[----:B------:R-:W-:Y:S01]  /*1a7b0*/  @UP1 UIMAD UR13, UR4, UR11, URZ ;  /* 0x0000000b040d12a4 */ /* 0x000fe2000f8e02ff */
[----:B------:R-:W-:Y:S01]  /*1a7c0*/  @UP3 UMOV UR14, UR22 ;  /* 0x00000016000e3c82 */ /* 0x000fe20008000000 */
[----:B------:R-:W-:Y:S01]  /*1a7d0*/  USHF.R.S32.HI UR4, URZ, 0x1f, UR15 ;  /* 0x0000001fff047899 */ /* 0x000fe2000801140f */
[----:B--2--5:R-:W2:Y:S04]  /*1a7e0*/  SHFL.BFLY PT, R2, R4, 0x2, 0x1f ;  /* 0x0c401f0004027f89 */ /* 0x024ea800000e0000 */
[----:B---3--:R-:W3:Y:S04]  /*1a7f0*/  SHFL.BFLY PT, R0, R8, 0x2, 0x1f ;  /* 0x0c401f0008007f89 */ /* 0x008ee800000e0000 */
[----:B----4-:R-:W4:Y:S01]  /*1a800*/  SHFL.BFLY PT, R3, R6, 0x2, 0x1f ;  /* 0x0c401f0006037f89 */ /* 0x010f2200000e0000 */
[----:B------:R-:W-:-:S02]  /*1a810*/  MOV R142, R5 ;  /* 0x00000005008e7202 */ /* 0x000fc40000000f00 */
[----:B------:R-:W-:Y:S01]  /*1a820*/  SHF.L.U32 R5, R238, 0x1, RZ ;  /* 0x00000001ee057819 */ /* 0x000fe200000006ff */
[----:B--2---:R-:W-:Y:S02]  /*1a830*/  FADD.FTZ R2, R2, R4 ;  /* 0x0000000402027221 */ /* 0x004fe40000010000 */
[----:B------:R-:W2:Y:S01]  /*1a840*/  SHFL.BFLY PT, R4, R7, 0x2, 0x1f ;  /* 0x0c401f0007047f89 */ /* 0x000ea200000e0000 */
[----:B---3--:R-:W-:Y:S01]  /*1a850*/  FADD.FTZ R0, R0, R8 ;  /* 0x0000000800007221 */ /* 0x008fe20000010000 */
[----:B------:R-:W-:Y:S02]  /*1a860*/  SHF.L.U32 R8, R238, 0x5, RZ ;  /* 0x00000005ee087819 */ /* 0x000fe400000006ff */
[----:B------:R-:W3:Y:S04]  /*1a870*/  SHFL.BFLY PT, R132, R2, 0x1, 0x1f ;  /* 0x0c201f0002847f89 */ /* 0x000ee800000e0000 */
[----:B------:R-:W1:Y:S01]  /*1a880*/  SHFL.BFLY PT, R133, R0, 0x1, 0x1f ;  /* 0x0c201f0000857f89 */ /* 0x000e6200000e0000 */
[----:B----4-:R-:W-:Y:S01]  /*1a890*/  FADD.FTZ R3, R3, R6 ;  /* 0x0000000603037221 */ /* 0x010fe20000010000 */
[----:B------:R-:W-:-:S04]  /*1a8a0*/  LOP3.LUT R6, R5, 0x6, RZ, 0xc0, !PT ;  /* 0x0000000605067812 */ /* 0x000fc800078ec0ff */
[----:B------:R-:W4:Y:S01]  /*1a8b0*/  SHFL.BFLY PT, R138, R3, 0x1, 0x1f ;  /* 0x0c201f00038a7f89 */ /* 0x000f2200000e0000 */
[----:B------:R-:W-:Y:S01]  /*1a8c0*/  LOP3.LUT R6, R6, 0x7c00, R8, 0xf8, !PT ;  /* 0x00007c0006067812 */ /* 0x000fe200078ef808 */
[----:B--2---:R-:W-:Y:S01]  /*1a8d0*/  FADD.FTZ R4, R4, R7 ;  /* 0x0000000704047221 */ /* 0x004fe20000010000 */
[----:B---3--:R-:W-:-:S04]  /*1a8e0*/  FADD.FTZ R132, R2, R132 ;  /* 0x0000008402847221 */ /* 0x008fc80000010000 */
[----:B------:R-:W2:Y:S01]  /*1a8f0*/  SHFL.BFLY PT, R137, R4, 0x1, 0x1f ;  /* 0x0c201f0004897f89 */ /* 0x000ea200000e0000 */
[----:B-1----:R-:W-:Y:S01]  /*1a900*/  FADD.FTZ R133, R0, R133 ;  /* 0x0000008500857221 */ /* 0x002fe20000010000 */
[----:B------:R-:W1:Y:S01]  /*1a910*/  MUFU.RCP R2, R132 ;  /* 0x0000008400027308 */ /* 0x000e620000001000 */
[----:B------:R-:W-:Y:S02]  /*1a920*/  SHF.L.U32 R0, R238, 0x4, RZ ;  /* 0x00000004ee007819 */ /* 0x000fe400000006ff */
[----:B------:R-:W-:Y:S02]  /*1a930*/  FSETP.NE.FTZ.AND P4, PT, R132, RZ, PT ;  /* 0x000000ff8400720b */ /* 0x000fe40003f95000 */
[----:B------:R-:W-:Y:S01]  /*1a940*/  LOP3.LUT R0, R0, 0x1c0, RZ, 0xc0, !PT ;  /* 0x000001c000007812 */ /* 0x000fe200078ec0ff */
[----:B----4-:R-:W-:Y:S01]  /*1a950*/  FADD.FTZ R138, R3, R138 ;  /* 0x0000008a038a7221 */ /* 0x010fe20000010000 */
[----:B------:R-:W-:Y:S01]  /*1a960*/  FSETP.NE.FTZ.AND P3, PT, R133, RZ, PT ;  /* 0x000000ff8500720b */ /* 0x000fe20003f75000 */
[----:B------:R-:W3:Y:S01]  /*1a970*/  MUFU.RCP R7, R133 ;  /* 0x0000008500077308 */ /* 0x000ee20000001000 */
[----:B------:R-:W-:-:S02]  /*1a980*/  LOP3.LUT R5, R0, 0x38, R5, 0xf8, !PT ;  /* 0x0000003800057812 */ /* 0x000fc400078ef805 */
[----:B------:R-:W-:Y:S02]  /*1a990*/  FSETP.NE.FTZ.AND P0, PT, R138, RZ, PT ;  /* 0x000000ff8a00720b */ /* 0x000fe40003f15000 */
[----:B------:R-:W-:Y:S02]  /*1a9a0*/  LOP3.LUT R6, R6, R5, RZ, 0xfc, !PT ;  /* 0x0000000506067212 */ /* 0x000fe400078efcff */
[----:B-1----:R-:W-:Y:S01]  /*1a9b0*/  FSEL R0, R2, 1, P4 ;  /* 0x3f80000002007808 */ /* 0x002fe20002000000 */
[----:B--2---:R-:W-:-:S04]  /*1a9c0*/  FADD.FTZ R137, R4, R137 ;  /* 0x0000008904897221 */ /* 0x004fc80000010000 */
[C---:B------:R-:W-:Y:S01]  /*1a9d0*/  FMUL.FTZ R144, R0.reuse, R144 ;  /* 0x0000009000907220 */ /* 0x040fe20000410000 */
[C---:B------:R-:W-:Y:S01]  /*1a9e0*/  FMUL.FTZ R65, R0.reuse, R145 ;  /* 0x0000009100417220 */ /* 0x040fe20000410000 */
[C---:B------:R-:W-:Y:S01]  /*1a9f0*/  FMUL.FTZ R156, R0.reuse, R156 ;  /* 0x0000009c009c7220 */ /* 0x040fe20000410000 */
[----:B---3--:R-:W-:Y:S01]  /*1aa00*/  FSEL R2, R7, 1, P3 ;  /* 0x3f80000007027808 */ /* 0x008fe20001800000 */
[C---:B------:R-:W-:Y:S01]  /*1aa10*/  FMUL.FTZ R3, R0.reuse, R157 ;  /* 0x0000009d00037220 */ /* 0x040fe20000410000 */
[----:B------:R-:W1:Y:S01]  /*1aa20*/  MUFU.RCP R7, R138 ;  /* 0x0000008a00077308 */ /* 0x000e620000001000 */
        /* <DEDUP_REMOVED lines=28> */
[----:B------:R-:W-:Y:S01]  /*1abf0*/  FSETP.NE.FTZ.AND P2, PT, R137, RZ, PT ;  /* 0x000000ff8900720b */ /* 0x000fe20003f55000 */
[----:B------:R-:W2:Y:S01]  /*1ac00*/  MUFU.RCP R0, R137 ;  /* 0x0000008900007308 */ /* 0x000ea20000001000 */
        /* <DEDUP_REMOVED lines=37> */
[----:B------:R-:W-:Y:S01]  /*1ae60*/  F2FP.BF16.F32.PACK_AB R65, R65, R144 ;  /* 0x000000904141723e */ /* 0x000fe200000010ff */
[----:B------:R-:W-:Y:S01]  /*1ae70*/  FMUL.FTZ R154, R7, R154 ;  /* 0x0000009a079a7220 */ /* 0x000fe20000410000 */
        /* <DEDUP_REMOVED lines=35> */
[----:B------:R-:W-:Y:S01]  /*1b0b0*/  FMUL.FTZ R8, R7, R155 ;  /* 0x0000009b07087220 */ /* 0x000fe20000410000 */
[----:B------:R-:W-:Y:S01]  /*1b0c0*/  F2FP.BF16.F32.PACK_AB R0, R159, R158 ;  /* 0x0000009e9f00723e */ /* 0x000fe200000010ff */
[----:B------:R-:W-:Y:S01]  /*1b0d0*/  STS [R2], R65 ;  /* 0x0000004102007388 */ /* 0x000fe20000000800 */
[----:B------:R-:W-:Y:S01]  /*1b0e0*/  F2FP.BF16.F32.PACK_AB R5, R5, R150 ;  /* 0x000000960505723e */ /* 0x000fe200000010ff */
[----:B------:R-:W-:Y:S01]  /*1b0f0*/  FMUL.FTZ R166, R7, R166 ;  /* 0x000000a607a67220 */ /* 0x000fe20000410000 */
[----:B------:R-:W-:Y:S01]  /*1b100*/  F2FP.BF16.F32.PACK_AB R67, R67, R148 ;  /* 0x000000944343723e */ /* 0x000fe200000010ff */
[----:B------:R-:W-:Y:S01]  /*1b110*/  STS [R2+0x400], R64 ;  /* 0x0004004002007388 */ /* 0x000fe20000000800 */
[C---:B------:R-:W-:Y:S01]  /*1b120*/  FMUL.FTZ R11, R7.reuse, R167 ;  /* 0x000000a7070b7220 */ /* 0x040fe20000410000 */
[----:B------:R-:W-:Y:S01]  /*1b130*/  F2FP.BF16.F32.PACK_AB R4, R4, R152 ;  /* 0x000000980404723e */ /* 0x000fe200000010ff */
[C---:B------:R-:W-:Y:S01]  /*1b140*/  FMUL.FTZ R170, R7.reuse, R170 ;  /* 0x000000aa07aa7220 */ /* 0x040fe20000410000 */
        /* <DEDUP_REMOVED lines=8> */
[----:B------:R3:W-:Y:S01]  /*1b1d0*/  STS [R2+0x2400], R5 ;  /* 0x0024000502007388 */ /* 0x0007e20000000800 */
[C---:B------:R-:W-:Y:S01]  /*1b1e0*/  FMUL.FTZ R22, R7.reuse, R183 ;  /* 0x000000b707167220 */ /* 0x040fe20000410000 */
[----:B------:R-:W-:Y:S01]  /*1b1f0*/  F2FP.BF16.F32.PACK_AB R10, R10, R172 ;  /* 0x000000ac0a0a723e */ /* 0x000fe200000010ff */
[C---:B------:R-:W-:Y:S01]  /*1b200*/  FMUL.FTZ R186, R7.reuse, R186 ;  /* 0x000000ba07ba7220 */ /* 0x040fe20000410000 */
[----:B------:R-:W-:Y:S01]  /*1b210*/  STS [R2+0x2000], R67 ;  /* 0x0020004302007388 */ /* 0x000fe20000000800 */
[C---:B------:R-:W-:Y:S01]  /*1b220*/  FMUL.FTZ R62, R7.reuse, R187 ;  /* 0x000000bb073e7220 */ /* 0x040fe20000410000 */
[----:B------:R-:W-:Y:S01]  /*1b230*/  F2FP.BF16.F32.PACK_AB R12, R12, R164 ;  /* 0x000000a40c0c723e */ /* 0x000fe200000010ff */
[----:B------:R-:W-:Y:S01]  /*1b240*/  FMUL.FTZ R194, R7, R194 ;  /* 0x000000c207c27220 */ /* 0x000fe20000410000 */
[----:B------:R-:W-:Y:S01]  /*1b250*/  F2FP.BF16.F32.PACK_AB R11, R11, R166 ;  /* 0x000000a60b0b723e */ /* 0x000fe200000010ff */
[----:B------:R-:W-:Y:S01]  /*1b260*/  STS [R6+0x2000], R4 ;  /* 0x0020000406007388 */ /* 0x000fe20000000800 */
[----:B------:R-:W-:Y:S01]  /*1b270*/  F2FP.BF16.F32.PACK_AB R20, R20, R168 ;  /* 0x000000a81414723e */ /* 0x000fe200000010ff */
[----:B------:R-:W-:Y:S01]  /*1b280*/  FMUL.FTZ R58, R7, R195 ;  /* 0x000000c3073a7220 */ /* 0x000fe20000410000 */
[----:B------:R-:W-:Y:S01]  /*1b290*/  F2FP.BF16.F32.PACK_AB R19, R19, R170 ;  /* 0x000000aa1313723e */ /* 0x000fe200000010ff */
[----:B------:R4:W-:Y:S01]  /*1b2a0*/  STS [R6+0x2400], R8 ;  /* 0x0024000806007388 */ /* 0x0009e20000000800 */
[----:B------:R-:W-:Y:S01]  /*1b2b0*/  F2FP.BF16.F32.PACK_AB R18, R18, R176 ;  /* 0x000000b01212723e */ /* 0x000fe200000010ff */
[----:B------:R-:W-:Y:S01]  /*1b2c0*/  FMUL.FTZ R202, R7, R202 ;  /* 0x000000ca07ca7220 */ /* 0x000fe20000410000 */
        /* <DEDUP_REMOVED lines=10> */
[----:B---3--:R-:W-:Y:S01]  /*1b370*/  IADD3 R5, PT, PT, R66, R3, RZ ;  /* 0x0000000342057210 */ /* 0x008fe20007ffe0ff */
        /* <DEDUP_REMOVED lines=8> */
[----:B------:R-:W-:Y:S01]  /*1b400*/  STS [R5], R10 ;  /* 0x0000000a05007388 */ /* 0x000fe20000000800 */
[----:B------:R-:W-:Y:S01]  /*1b410*/  F2FP.BF16.F32.PACK_AB R62, R62, R186 ;  /* 0x000000ba3e3e723e */ /* 0x000fe200000010ff */
[----:B------:R-:W-:Y:S01]  /*1b420*/  FMUL.FTZ R42, R7, R91 ;  /* 0x0000005b072a7220 */ /* 0x000fe20000410000 */
[----:B----4-:R-:W-:Y:S01]  /*1b430*/  IADD3 R8, PT, PT, R66, R0, RZ ;  /* 0x0000000042087210 */ /* 0x010fe20007ffe0ff */
        /* <DEDUP_REMOVED lines=16> */
[----:B------:R-:W-:Y:S01]  /*1b540*/  STS [R0], R18 ;  /* 0x0000001200007388 */ /* 0x000fe20000000800 */
[----:B-1----:R-:W-:Y:S01]  /*1b550*/  IADD3 R9, PT, PT, R236, R0, RZ ;  /* 0x00000000ec097210 */ /* 0x002fe20007ffe0ff */
[----:B------:R-:W-:Y:S01]  /*1b560*/  FMUL.FTZ R110, R7, R110 ;  /* 0x0000006e076e7220 */ /* 0x000fe20000410000 */
[----:B------:R-:W-:Y:S01]  /*1b570*/  F2FP.BF16.F32.PACK_AB R53, R53, R68 ;  /* 0x000000443535723e */ /* 0x000fe200000010ff */
[----:B------:R-:W-:Y:S01]  /*1b580*/  STS [R0+0x400], R17 ;  /* 0x0004001100007388 */ /* 0x000fe20000000800 */
[----:B------:R-:W-:Y:S01]  /*1b590*/  IADD3 R4, PT, PT, R66, R9, RZ ;  /* 0x0000000942047210 */ /* 0x000fe20007ffe0ff */
[----:B------:R-:W-:Y:S01]  /*1b5a0*/  FMUL.FTZ R30, R7, R111 ;  /* 0x0000006f071e7220 */ /* 0x000fe20000410000 */
[----:B------:R-:W-:Y:S01]  /*1b5b0*/  F2FP.BF16.F32.PACK_AB R52, R52, R70 ;  /* 0x000000463434723e */ /* 0x000fe200000010ff */
[----:B------:R-:W-:Y:S01]  /*1b5c0*/  STS [R8], R16 ;  /* 0x0000001008007388 */ /* 0x000fe20000000800 */
        /* <DEDUP_REMOVED lines=79> */
[----:B----4-:R-:W4:Y:S01]  /*1bac0*/  @P4 LDC R8, c[0x0][0x458] ;  /* 0x00011600ff084b82 */ /* 0x010f220000000800 */
[----:B------:R-:W-:Y:S02]  /*1bad0*/  LOP3.LUT R2, R0, 0x1e00, R142, 0xf8, !PT ;  /* 0x00001e0000027812 */ /* 0x000fe400078ef88e */
[----:B------:R1:W-:Y:S01]  /*1bae0*/  STS [R4+0x6000], R63 ;  /* 0x0060003f04007388 */ /* 0x0003e20000000800 */
[----:B------:R-:W-:Y:S01]  /*1baf0*/  F2FP.BF16.F32.PACK_AB R0, R7, R126 ;  /* 0x0000007e0700723e */ /* 0x000fe200000010ff */
[----:B---3--:R1:W3:Y:S01]  /*1bb00*/  @P3 MUFU.LG2 R9, R133 ;  /* 0x0000008500093308 */ /* 0x0082e20000000c00 */
[----:B--2---:R-:W-:Y:S05]  /*1bb10*/  BRA.U UP1, `(.L_x_556) ;  /* 0x0000000101207547 */ /* 0x004fea000b800000 */
[----:B------:R-:W-:Y:S01]  /*1bb20*/  UISETP.NE.AND UP1, UPT, UR12, URZ, UPT ;  /* 0x000000ff0c00728c */ /* 0x000fe2000bf25270 */
[----:B------:R-:W2:Y:S10]  /*1bb30*/  LDCU UR12, c[0x0][0x3e0] ;  /* 0x00007c00ff0c77ac */ /* 0x000eb40008000800 */
[----:B------:R-:W2:Y:S01]  /*1bb40*/  @UP1 LDCU UR5, c[0x0][0x454] ;  /* 0x00008a80ff0517ac */ /* 0x000ea20008000800 */
[----:B------:R-:W-:Y:S01]  /*1bb50*/  @UP1 UMOV UR18, 0x1 ;  /* 0x0000000100121882 */ /* 0x000fe20000000000 */
[----:B------:R-:W1:Y:S01]  /*1bb60*/  @UP1 LDCU UR13, c[0x0][0x454] ;  /* 0x00008a80ff0d17ac */ /* 0x000e620008000800 */
[----:B------:R-:W-:Y:S01]  /*1bb70*/  @!UP1 UMOV UR18, 0x1 ;  /* 0x0000000100129882 */ /* 0x000fe20000000000 */
[----:B--2---:R-:W-:-:S02]  /*1bb80*/  @UP1 UIMAD UR5, UR5, UR12, URZ ;  /* 0x0000000c050512a4 */ /* 0x004fc4000f8e02ff */
[----:B-1----:R-:W-:-:S12]  /*1bb90*/  @!UP1 UIMAD UR5, UR11, UR12, URZ ;  /* 0x0000000c0b0592a4 */ /* 0x002fd8000f8e02ff */
.L_x_556:
[----:B------:R1:W-:Y:S01]  /*1bba0*/  STS [R4+0x6400], R0 ;  /* 0x0064000004007388 */ /* 0x0003e20000000800 */
[----:B------:R-:W-:Y:S01]  /*1bbb0*/  LEA R18, R2, UR6, 0x1 ;  /* 0x0000000602127c11 */ /* 0x000fe2000f8e08ff */
[----:B------:R-:W2:Y:S01]  /*1bbc0*/  S2UR UR11, SR_CTAID.X ;  /* 0x00000000000b79c3 */ /* 0x000ea20000002500 */
[----:B------:R-:W5:Y:S07]  /*1bbd0*/  @P2 MUFU.LG2 R2, R137 ;  /* 0x0000008900022308 */ /* 0x000f6e0000000c00 */
        /* <DEDUP_REMOVED lines=8> */
[----:B------:R-:W-:Y:S01]  /*1bc60*/  BSSY.RECONVERGENT B0, `(.L_x_557) ;  /* 0x000003e000007945 */ /* 0x000fe20003800200 */
[----:B------:R-:W-:Y:S02]  /*1bc70*/  MOV R16, 0x7f800000 ;  /* 0x7f80000000107802 */ /* 0x000fe40000000f00 */
[----:B------:R-:W-:Y:S02]  /*1bc80*/  MOV R15, 0x7f800000 ;  /* 0x7f800000000f7802 */ /* 0x000fe40000000f00 */
[----:B------:R-:W-:Y:S01]  /*1bc90*/  MOV R14, 0x7f800000 ;  /* 0x7f800000000e7802 */ /* 0x000fe20000000f00 */
[----:B------:R-:W4:Y:S01]  /*1bca0*/  @P2 LDC R6, c[0x0][0x458] ;  /* 0x00011600ff062b82 */ /* 0x000f220000000800 */
[----:B------:R-:W-:Y:S01]  /*1bcb0*/  SHF.R.U32.HI R19, RZ, 0x3, R238 ;  /* 0x00000003ff137819 */ /* 0x000fe200000116ee */
[----:B-----5:R-:W-:Y:S01]  /*1bcc0*/  @P2 FMUL.FTZ R2, R2, 0.69314718246459960938 ;  /* 0x3f31721802022820 */ /* 0x020fe20000410000 */
[----:B-1----:R-:W1:Y:S05]  /*1bcd0*/  @P0 MUFU.LG2 R4, R138 ;  /* 0x0000008a00040308 */ /* 0x002e6a0000000c00 */
[----:B------:R-:W5:Y:S01]  /*1bce0*/  @P0 LDC R5, c[0x0][0x458] ;  /* 0x00011600ff050b82 */ /* 0x000f620000000800 */
[----:B--2---:R-:W-:Y:S01]  /*1bcf0*/  UIMAD UR6, UR11, UR18, URZ ;  /* 0x000000120b0672a4 */ /* 0x004fe2000f8e02ff */
[----:B------:R2:W2:Y:S01]  /*1bd00*/  LDS.128 R24, [R18+0x3800] ;  /* 0x0038000012187984 */ /* 0x0004a20000000c00 */
[----:B------:R-:W-:Y:S01]  /*1bd10*/  @P4 FMUL.FTZ R0, R3, 0.69314718246459960938 ;  /* 0x3f31721803004820 */ /* 0x000fe20000410000 */
[----:B---3--:R-:W-:Y:S01]  /*1bd20*/  @P3 FMUL.FTZ R3, R9, 0.69314718246459960938 ;  /* 0x3f31721809033820 */ /* 0x008fe20000410000 */
[----:B------:R-:W-:-:S02]  /*1bd30*/  USHF.L.U32 UR10, UR6, 0x7, URZ ;  /* 0x00000007060a7899 */ /* 0x000fc400080006ff */
[----:B------:R-:W-:Y:S01]  /*1bd40*/  USHF.R.S32.HI UR6, URZ, 0x1f, UR13 ;  /* 0x0000001fff067899 */ /* 0x000fe2000801140d */
[----:B----4-:R-:W-:Y:S01]  /*1bd50*/  @P4 FFMA.FTZ R17, R135, R8, R0 ;  /* 0x0000000887114223 */ /* 0x010fe20000010000 */
[----:B------:R-:W-:Y:S01]  /*1bd60*/  USHF.R.S32.HI UR5, URZ, 0x1f, UR10 ;  /* 0x0000001fff057899 */ /* 0x000fe2000801140a */
[----:B------:R-:W-:Y:S01]  /*1bd70*/  @P3 FFMA.FTZ R16, R134, R7, R3 ;  /* 0x0000000786103223 */ /* 0x000fe20000010003 */
[----:B------:R-:W-:-:S04]  /*1bd80*/  UIADD3 UR15, UP1, UP0, UR10, UR15, UR13 ;  /* 0x0000000f0a0f7290 */ /* 0x000fc8000f83e00d */
[----:B------:R-:W-:Y:S01]  /*1bd90*/  UIADD3.X UR4, UPT, UPT, UR5, UR4, UR6, UP1, UP0 ;  /* 0x0000000405047290 */ /* 0x000fe20008fe0406 */
[----:B------:R-:W-:Y:S01]  /*1bda0*/  @P2 FFMA.FTZ R15, R136, R6, R2 ;  /* 0x00000006880f2223 */ /* 0x000fe20000010002 */
[----:B-1----:R-:W-:-:S04]  /*1bdb0*/  @P0 FMUL.FTZ R0, R4, 0.69314718246459960938 ;  /* 0x3f31721804000820 */ /* 0x002fc80000410000 */
[----:B-----5:R-:W-:Y:S01]  /*1bdc0*/  @P0 FFMA.FTZ R14, R139, R5, R0 ;  /* 0x000000058b0e0223 */ /* 0x020fe20000010000 */
[----:B--2---:R-:W-:Y:S06]  /*1bdd0*/  @P1 BRA `(.L_x_558) ;  /* 0x0000000000981947 */ /* 0x004fec0003800000 */
[----:B------:R-:W-:Y:S02]  /*1bde0*/  LOP3.LUT R0, R225, 0x30, RZ, 0xc0, !PT ;  /* 0x00000030e1007812 */ /* 0x000fe400078ec0ff */
[----:B------:R-:W-:-:S04]  /*1bdf0*/  SHF.R.U32.HI R238, RZ, 0x2, R238 ;  /* 0x00000002ffee7819 */ /* 0x000fc800000116ee */
        /* <DEDUP_REMOVED lines=17> */
[----:B------:R-:W3:Y:S01]  /*1bf10*/  @!P4 LDC.64 R12, c[0x0][0x420] ;  /* 0x00010800ff0ccb82 */ /* 0x000ee20000000a00 */
[----:B------:R-:W-:-:S07]  /*1bf20*/  @!P5 LEA.HI.X.SX32 R2, R2, UR4, 0x1, P0 ;  /* 0x000000040202dc11 */ /* 0x000fce00080f0eff */
[----:B------:R-:W4:Y:S01]  /*1bf30*/  @!P3 LDC.64 R20, c[0x0][0x420] ;  /* 0x00010800ff14bb82 */ /* 0x000f220000000a00 */
[----:B-1----:R-:W-:-:S04]  /*1bf40*/  @!P6 LEA R8, P1, R0, R8, 0x2 ;  /* 0x000000080008e211 */ /* 0x002fc800078210ff */
[----:B------:R-:W-:Y:S02]  /*1bf50*/  @!P6 LEA.HI.X R9, R0, R9, R6, 0x2, P1 ;  /* 0x000000090009e211 */ /* 0x000fe400008f1406 */
[----:B------:R-:W-:Y:S02]  /*1bf60*/  @!P4 IADD3 R0, P1, PT, R5, UR15, RZ ;  /* 0x0000000f0500cc10 */ /* 0x000fe4000ff3e0ff */
[C---:B--2---:R-:W-:Y:S01]  /*1bf70*/  @!P5 LEA R6, P2, R3.reuse, R10, 0x2 ;  /* 0x0000000a0306d211 */ /* 0x044fe200078410ff */
[----:B------:R1:W-:Y:S01]  /*1bf80*/  @!P6 STG.E desc[UR16][R8.64], R17 ;  /* 0x000000110800e986 */ /* 0x0003e2000c101910 */
[----:B------:R-:W-:Y:S02]  /*1bf90*/  @!P3 IADD3 R10, P0, PT, R4, UR15, RZ ;  /* 0x0000000f040abc10 */ /* 0x000fe4000ff1e0ff */
[----:B------:R-:W-:Y:S02]  /*1bfa0*/  @!P5 LEA.HI.X R7, R3, R11, R2, 0x2, P2 ;  /* 0x0000000b0307d211 */ /* 0x000fe400010f1402 */
[----:B------:R-:W-:-:S02]  /*1bfb0*/  @!P4 LEA.HI.X.SX32 R5, R5, UR4, 0x1, P1 ;  /* 0x000000040505cc11 */ /* 0x000fc400088f0eff */
[----:B------:R-:W-:Y:S01]  /*1bfc0*/  @!P3 LEA.HI.X.SX32 R3, R4, UR4, 0x1, P0 ;  /* 0x000000040403bc11 */ /* 0x000fe200080f0eff */
[----:B------:R1:W-:Y:S01]  /*1bfd0*/  @!P5 STG.E desc[UR16][R6.64], R16 ;  /* 0x000000100600d986 */ /* 0x0003e2000c101910 */
[----:B---3--:R-:W-:-:S04]  /*1bfe0*/  @!P4 LEA R4, P1, R0, R12, 0x2 ;  /* 0x0000000c0004c211 */ /* 0x008fc800078210ff */
[----:B------:R-:W-:Y:S02]  /*1bff0*/  @!P4 LEA.HI.X R5, R0, R13, R5, 0x2, P1 ;  /* 0x0000000d0005c211 */ /* 0x000fe400008f1405 */
[----:B----4-:R-:W-:-:S03]  /*1c000*/  @!P3 LEA R2, P0, R10, R20, 0x2 ;  /* 0x000000140a02b211 */ /* 0x010fc600078010ff */
[----:B------:R1:W-:Y:S01]  /*1c010*/  @!P4 STG.E desc[UR16][R4.64], R15 ;  /* 0x0000000f0400c986 */ /* 0x0003e2000c101910 */
[----:B------:R-:W-:-:S05]  /*1c020*/  @!P3 LEA.HI.X R3, R10, R21, R3, 0x2, P0 ;  /* 0x000000150a03b211 */ /* 0x000fca00000f1403 */
[----:B------:R1:W-:Y:S04]  /*1c030*/  @!P3 STG.E desc[UR16][R2.64], R14 ;  /* 0x0000000e0200b986 */ /* 0x0003e8000c101910 */
.L_x_558:
[----:B------:R-:W-:Y:S05]  /*1c040*/  BSYNC.RECONVERGENT B0 ;  /* 0x0000000000007941 */ /* 0x000fea0003800200 */
.L_x_557:
[----:B-1----:R1:W2:Y:S01]  /*1c050*/  LDS.128 R12, [R18] ;  /* 0x00000000120c7984 */ /* 0x0022a20000000c00 */
[----:B------:R-:W3:Y:S01]  /*1c060*/  LDCU.64 UR4, c[0x0][0x410] ;  /* 0x00008200ff0477ac */ /* 0x000ee20008000a00 */
[C---:B------:R-:W-:Y:S01]  /*1c070*/  VIADD R3, R19.reuse, 0x10 ;  /* 0x0000001013037836 */ /* 0x040fe20000000000 */
[----:B------:R-:W-:Y:S01]  /*1c080*/  BSSY.RECONVERGENT B0, `(.L_x_559) ;  /* 0x0000024000007945 */ /* 0x000fe20003800200 */
[----:B------:R1:W4:Y:S01]  /*1c090*/  LDS.128 R8, [R18+0x4000] ;  /* 0x0040000012087984 */ /* 0x0003220000000c00 */
[----:B------:R-:W-:Y:S01]  /*1c0a0*/  VIADD R2, R19, 0x20 ;  /* 0x0000002013027836 */ /* 0x000fe20000000000 */
[----:B------:R-:W-:Y:S01]  /*1c0b0*/  UIMAD.WIDE.U32 UR10, UR11, 0x80, URZ ;  /* 0x000000800b0a78a5 */ /* 0x000fe2000f8e00ff */
[----:B------:R-:W-:Y:S01]  /*1c0c0*/  ISETP.GE.AND P6, PT, R3, UR7, PT ;  /* 0x0000000703007c0c */ /* 0x000fe2000bfc6270 */
[C---:B------:R-:W-:Y:S01]  /*1c0d0*/  VIADD R0, R19.reuse, 0x30 ;  /* 0x0000003013007836 */ /* 0x040fe20000000000 */
[C---:B------:R-:W-:Y:S01]  /*1c0e0*/  IADD3 R3, PT, PT, R19.reuse, 0x40, RZ ;  /* 0x0000004013037810 */ /* 0x040fe20007ffe0ff */
[----:B------:R-:W-:Y:S01]  /*1c0f0*/  VIADD R4, R19, 0x60 ;  /* 0x0000006013047836 */ /* 0x000fe20000000000 */
[----:B------:R-:W-:-:S02]  /*1c100*/  ISETP.GE.AND P5, PT, R2, UR7, PT ;  /* 0x0000000702007c0c */ /* 0x000fc4000bfa6270 */
[----:B------:R-:W-:Y:S02]  /*1c110*/  IADD3 R2, P0, PT, R224, UR14, RZ ;  /* 0x0000000ee0027c10 */ /* 0x000fe4000ff1e0ff */
[----:B------:R-:W-:Y:S02]  /*1c120*/  ISETP.GE.AND P3, PT, R3, UR7, PT ;  /* 0x0000000703007c0c */ /* 0x000fe4000bf66270 */
[----:B------:R-:W-:Y:S01]  /*1c130*/  ISETP.GE.AND P4, PT, R0, UR7, PT ;  /* 0x0000000700007c0c */ /* 0x000fe2000bf86270 */
[C---:B------:R-:W-:Y:S01]  /*1c140*/  VIADD R0, R19.reuse, 0x50 ;  /* 0x0000005013007836 */ /* 0x040fe20000000000 */
[----:B------:R-:W-:Y:S02]  /*1c150*/  IADD3.X R3, PT, PT, RZ, UR9, RZ, P0, !PT ;  /* 0x00000009ff037c10 */ /* 0x000fe400087fe4ff */
[C---:B------:R-:W-:Y:S02]  /*1c160*/  ISETP.GE.AND P0, PT, R19.reuse, UR7, PT ;  /* 0x0000000713007c0c */ /* 0x040fe4000bf06270 */
[----:B------:R-:W-:Y:S01]  /*1c170*/  ISETP.GE.AND P2, PT, R0, UR7, PT ;  /* 0x0000000700007c0c */ /* 0x000fe2000bf46270 */
[----:B---3--:R-:W-:Y:S01]  /*1c180*/  IMAD.U32 R0, RZ, RZ, UR4 ;  /* 0x00000004ff007e24 */ /* 0x008fe2000f8e00ff */
[----:B------:R-:W-:-:S02]  /*1c190*/  IADD3 R20, PT, PT, R19, 0x70, RZ ;  /* 0x0000007013147810 */ /* 0x000fc40007ffe0ff */
[----:B------:R-:W-:Y:S01]  /*1c1a0*/  ISETP.GE.AND P1, PT, R4, UR7, PT ;  /* 0x0000000704007c0c */ /* 0x000fe2000bf26270 */
[----:B------:R-:W-:Y:S01]  /*1c1b0*/  IMAD.WIDE.U32 R16, R0, UR8, R2 ;  /* 0x0000000800107c25 */ /* 0x000fe2000f8e0002 */
[----:B------:R-:W-:-:S03]  /*1c1c0*/  LOP3.LUT R19, R19, UR10, RZ, 0xfc, !PT ;  /* 0x0000000a13137c12 */ /* 0x000fc6000f8efcff */
[----:B------:R-:W-:-:S04]  /*1c1d0*/  IMAD.U32 R0, RZ, RZ, UR5 ;  /* 0x00000005ff007e24 */ /* 0x000fc8000f8e00ff */
[----:B------:R-:W-:Y:S01]  /*1c1e0*/  IMAD R7, R0, UR8, R17 ;  /* 0x0000000800077c24 */ /* 0x000fe2000f8e0211 */
[----:B-1----:R-:W-:Y:S06]  /*1c1f0*/  @P0 BRA `(.L_x_560) ;  /* 0x0000000000300947 */ /* 0x002fec0003800000 */
        /* <DEDUP_REMOVED lines=12> */
.L_x_560:
[----:B------:R-:W-:Y:S05]  /*1c2c0*/  BSYNC.RECONVERGENT B0 ;  /* 0x0000000000007941 */ /* 0x000fea0003800200 */
.L_x_559:
        /* <DEDUP_REMOVED lines=19> */
.L_x_562:
[----:B------:R-:W-:Y:S05]  /*1c400*/  BSYNC.RECONVERGENT B0 ;  /* 0x0000000000007941 */ /* 0x000fea0003800200 */
.L_x_561:
        /* <DEDUP_REMOVED lines=18> */
.L_x_564:
[----:B------:R-:W-:Y:S05]  /*1c530*/  BSYNC.RECONVERGENT B0 ;  /* 0x0000000000007941 */ /* 0x000fea0003800200 */
.L_x_563:
        /* <DEDUP_REMOVED lines=18> */
.L_x_566:
[----:B------:R-:W-:Y:S05]  /*1c660*/  BSYNC.RECONVERGENT B0 ;  /* 0x0000000000007941 */ /* 0x000fea0003800200 */
.L_x_565:
        /* <DEDUP_REMOVED lines=18> */
.L_x_568:
[----:B------:R-:W-:Y:S05]  /*1c790*/  BSYNC.RECONVERGENT B0 ;  /* 0x0000000000007941 */ /* 0x000fea0003800200 */
.L_x_567:
        /* <DEDUP_REMOVED lines=18> */
.L_x_570:
[----:B------:R-:W-:Y:S05]  /*1c8c0*/  BSYNC.RECONVERGENT B0 ;  /* 0x0000000000007941 */ /* 0x000fea0003800200 */
.L_x_569:
        /* <DEDUP_REMOVED lines=18> */
.L_x_572:
[----:B------:R-:W-:Y:S05]  /*1c9f0*/  BSYNC.RECONVERGENT B0 ;  /* 0x0000000000007941 */ /* 0x000fea0003800200 */
.L_x_571:
        /* <DEDUP_REMOVED lines=17> */
.L_x_573:
        /* <DEDUP_REMOVED lines=15> */
.L_x_2847:


//--------------------- .text._ZN5flash16flash_fwd_kernelI23Flash_fwd_kernel_traitsILi128ELi128ELi64ELi4ELb0ELb0EN7cutlass10bfloat16_tE19Flash_kernel_traitsILi128ELi128ELi64ELi4ES3_EELb0ELb0ELb1ELb0ELb0ELb1ELb1ELb0EEEvNS_16Flash_fwd_paramsE --------------------------
	.section	.text._ZN5flash16flash_fwd_kernelI23Flash_fwd_kernel_traitsILi128ELi128ELi64ELi4ELb0ELb0EN7cutlass10bfloat16_tE19Flash_kernel_traitsILi128ELi128ELi64ELi4ES3_EELb0ELb0ELb1ELb0ELb0ELb1ELb1ELb0EEEvNS_16Flash_fwd_paramsE,"ax",@progbits
	.align	128
        .global         _ZN5flash16flash_fwd_kernelI23Flash_fwd_kernel_traitsILi128ELi128ELi64ELi4ELb0ELb0EN7cutlass10bfloat16_tE19Flash_kernel_traitsILi128ELi128ELi64ELi4ES3_EELb0ELb0ELb1ELb0ELb0ELb1ELb1ELb0EEEvNS_16Flash_fwd_paramsE
        .type           _ZN5flash16flash_fwd_kernelI23Flash_fwd_kernel_traitsILi128ELi128ELi64ELi4ELb0ELb0EN7cutlass10bfloat16_tE19Flash_kernel_traitsILi128ELi128ELi64ELi4ES3_EELb0ELb0ELb1ELb0ELb0ELb1ELb1ELb0EEEvNS_16Flash_fwd_paramsE,@function
        .size           _ZN5flash16flash_fwd_kernelI23Flash_fwd_kernel_traitsILi128ELi128ELi64ELi4ELb0ELb0EN7cutlass10bfloat16_tE19Flash_kernel_traitsILi128ELi128ELi64ELi4ES3_EELb0ELb0ELb1ELb0ELb0ELb1ELb1ELb0EEEvNS_16Flash_fwd_paramsE,(.L_x_2848 - _ZN5flash16flash_fwd_kernelI23Flash_fwd_kernel_traitsILi128ELi128ELi64ELi4ELb0ELb0EN7cutlass10bfloat16_tE19Flash_kernel_traitsILi128ELi128ELi64ELi4ES3_EELb0ELb0ELb1ELb0ELb0ELb1ELb1ELb0EEEvNS_16Flash_fwd_paramsE)
        .other          _ZN5flash16flash_fwd_kernelI23Flash_fwd_kernel_traitsILi128ELi128ELi64ELi4ELb0ELb0EN7cutlass10bfloat16_tE19Flash_kernel_traitsILi128ELi128ELi64ELi4ES3_EELb0ELb0ELb1ELb0ELb0ELb1ELb1ELb0EEEvNS_16Flash_fwd_paramsE,@"STO_CUDA_ENTRY STV_DEFAULT"
_ZN5flash16flash_fwd_kernelI23Flash_fwd_kernel_traitsILi128ELi128ELi64ELi4ELb0ELb0EN7cutlass10bfloat16_tE19Flash_kernel_traitsILi128ELi128ELi64ELi4ES3_EELb0ELb0ELb1ELb0ELb0ELb1ELb1ELb0EEEvNS_16Flash_fwd_paramsE:
.text._ZN5flash16flash_fwd_kernelI23Flash_fwd_kernel_traitsILi128ELi128ELi64ELi4ELb0ELb0EN7cutlass10bfloat16_tE19Flash_kernel_traitsILi128ELi128ELi64ELi4ES3_EELb0ELb0ELb1ELb0ELb0ELb1ELb1ELb0EEEvNS_16Flash_fwd_paramsE:
        /* <DEDUP_REMOVED lines=72> */
.L_x_574:
        /* <DEDUP_REMOVED lines=57> */
.L_x_576:
        /* <DEDUP_REMOVED lines=56> */
.L_x_578:
[----:B------:R-:W-:Y:S05]  /*0b90*/  BSYNC.RECONVERGENT B0 ;  /* 0x0000000000007941 */ /* 0x000fea0003800200 */
.L_x_577:
        /* <DEDUP_REMOVED lines=17> */
.L_x_580:
[----:B------:R-:W-:Y:S05]  /*0cb0*/  BSYNC.RECONVERGENT B0 ;  /* 0x0000000000007941 */ /* 0x000fea0003800200 */
.L_x_579:
        /* <DEDUP_REMOVED lines=16> */
.L_x_582:
[----:B------:R-:W-:Y:S05]  /*0dc0*/  BSYNC.RECONVERGENT B0 ;  /* 0x0000000000007941 */ /* 0x000fea0003800200 */
.L_x_581:
        /* <DEDUP_REMOVED lines=16> */
.L_x_584:
[----:B------:R-:W-:Y:S05]  /*0ed0*/  BSYNC.RECONVERGENT B0 ;  /* 0x0000000000007941 */ /* 0x000fea0003800200 */
.L_x_583:
        /* <DEDUP_REMOVED lines=16> */
.L_x_586:
[----:B------:R-:W-:Y:S05]  /*0fe0*/  BSYNC.RECONVERGENT B0 ;  /* 0x0000000000007941 */ /* 0x000fea0003800200 */
.L_x_585:
        /* <DEDUP_REMOVED lines=16> */
.L_x_588:
[----:B------:R-:W-:Y:S05]  /*10f0*/  BSYNC.RECONVERGENT B0 ;  /* 0x0000000000007941 */ /* 0x000fea0003800200 */
.L_x_587:
        /* <DEDUP_REMOVED lines=16> */
.L_x_590:
[----:B------:R-:W-:Y:S05]  /*1200*/  BSYNC.RECONVERGENT B0 ;  /* 0x0000000000007941 */ /* 0x000fea0003800200 */
.L_x_589:
        /* <DEDUP_REMOVED lines=17> */
.L_x_592:
[----:B------:R-:W-:Y:S05]  /*1320*/  BSYNC.RECONVERGENT B0 ;  /* 0x0000000000007941 */ /* 0x000fea0003800200 */
.L_x_591:
        /* <DEDUP_REMOVED lines=23> */
.L_x_594:
[----:B------:R-:W-:Y:S05]  /*14a0*/  BSYNC.RECONVERGENT B0 ;  /* 0x0000000000007941 */ /* 0x000fea0003800200 */
.L_x_593:
        /* <DEDUP_REMOVED lines=11> */
.L_x_596:
[----:B------:R-:W-:Y:S05]  /*1560*/  BSYNC.RECONVERGENT B0 ;  /* 0x0000000000007941 */ /* 0x000fea0003800200 */
.L_x_595:
        /* <DEDUP_REMOVED lines=10> */
.L_x_598:
[----:B------:R-:W-:Y:S05]  /*1610*/  BSYNC.RECONVERGENT B0 ;  /* 0x0000000000007941 */ /* 0x000fea0003800200 */
.L_x_597:
        /* <DEDUP_REMOVED lines=10> */
.L_x_600:
[----:B------:R-:W-:Y:S05]  /*16c0*/  BSYNC.RECONVERGENT B0 ;  /* 0x0000000000007941 */ /* 0x000fea0003800200 */
.L_x_599:
        /* <DEDUP_REMOVED lines=10> */
.L_x_602:
[----:B------:R-:W-:Y:S05]  /*1770*/  BSYNC.RECONVERGENT B0 ;  /* 0x0000000000007941 */ /* 0x000fea0003800200 */
.L_x_601:
        /* <DEDUP_REMOVED lines=10> */
.L_x_604:
[----:B------:R-:W-:Y:S05]  /*1820*/  BSYNC.RECONVERGENT B0 ;  /* 0x0000000000007941 */ /* 0x000fea0003800200 */
.L_x_603:
        /* <DEDUP_REMOVED lines=10> */
.L_x_606:
[----:B------:R-:W-:Y:S05]  /*18d0*/  BSYNC.RECONVERGENT B0 ;  /* 0x0000000000007941 */ /* 0x000fea0003800200 */
.L_x_605:
        /* <DEDUP_REMOVED lines=10> */
.L_x_575:
        /* <DEDUP_REMOVED lines=22> */
.L_x_607:
[----:B------:R-:W1:Y:S01]  /*1ae0*/  LDCU.64 UR12, c[0x0][0x3b8] ;  /* 0x00007700ff0c77ac */ /* 0x000e620008000a00 */
[----:B------:R-:W-:-:S04]  /*1af0*/  UIADD3 UR30, UPT, UPT, UR7, UR24, URZ ;  /* 0x00000018071e7290 */ /* 0x000fc8000fffe0ff */
[----:B-1----:R-:W-:Y:S02]  /*1b00*/  UIMAD.WIDE.U32 UR36, UR30, UR12, URZ ;  /* 0x0000000c1e2472a5 */ /* 0x002fe4000f8e00ff */
[----:B------:R-:W-:-:S04]  /*1b10*/  UIMAD UR30, UR30, UR13, URZ ;  /* 0x0000000d1e1e72a4 */ /* 0x000fc8000f8e02ff */
[----:B------:R-:W-:Y:S02]  /*1b20*/  UIADD3 UR30, UPT, UPT, UR37, UR30, URZ ;  /* 0x0000001e251e7290 */ /* 0x000fe4000fffe0ff */
.L_x_608:
        /* <DEDUP_REMOVED lines=43> */
.L_x_609:
[----:B------:R-:W1:Y:S01]  /*1de0*/  LDCU.64 UR10, c[0x0][0x3c0] ;  /* 0x00007800ff0a77ac */ /* 0x000e620008000a00 */
[----:B------:R-:W-:-:S04]  /*1df0*/  UIADD3 UR7, UPT, UPT, UR7, UR24, URZ ;  /* 0x0000001807077290 */ /* 0x000fc8000fffe0ff */
[----:B-1----:R-:W-:Y:S02]  /*1e00*/  UIMAD.WIDE.U32 UR4, UR7, UR10, URZ ;  /* 0x0000000a070472a5 */ /* 0x002fe4000f8e00ff */
[----:B------:R-:W-:-:S04]  /*1e10*/  UIMAD UR7, UR7, UR11, URZ ;  /* 0x0000000b070772a4 */ /* 0x000fc8000f8e02ff */
[----:B------:R-:W-:Y:S01]  /*1e20*/  UIADD3 UR22, UPT, UPT, UR5, UR7, URZ ;  /* 0x0000000705167290 */ /* 0x000fe2000fffe0ff */
[----:B------:R-:W-:-:S11]  /*1e30*/  UMOV UR24, UR4 ;  /* 0x0000000400187c82 */ /* 0x000fd60008000000 */
.L_x_610:
[----:B------:R-:W-:Y:S01]  /*1e40*/  SHF.R.U32.HI R30, RZ, 0x3, R238 ;  /* 0x00000003ff1e7819 */ /* 0x000fe200000116ee */
[----:B------:R-:W-:Y:S01]  /*1e50*/  UIADD3 UR7, UPT, UPT, -UR23, UR26, URZ ;  /* 0x0000001a17077290 */ /* 0x000fe2000fffe1ff */
[C---:B------:R-:W-:Y:S01]  /*1e60*/  IMAD.SHL.U32 R4, R238.reuse, 0x8, RZ ;  /* 0x00000008ee047824 */ /* 0x040fe200078e00ff */
[----:B------:R-:W1:Y:S01]  /*1e70*/  LDCU.64 UR4, c[0x0][0x3c8] ;  /* 0x00007900ff0477ac */ /* 0x000e620008000a00 */
[----:B------:R-:W-:Y:S01]  /*1e80*/  IMAD.SHL.U32 R153, R238, 0x40, RZ ;  /* 0x00000040ee997824 */ /* 0x000fe200078e00ff */
[----:B------:R-:W-:Y:S01]  /*1e90*/  STL [R1+0x3c], R30 ;  /* 0x00003c1e01007387 */ /* 0x000fe20000100800 */
        /* <DEDUP_REMOVED lines=15> */
[----:B-1----:R-:W-:Y:S01]  /*1f90*/  MOV R0, UR4 ;  /* 0x0000000400007c02 */ /* 0x002fe20008000f00 */
[----:B------:R-:W-:Y:S01]  /*1fa0*/  USHF.L.U32 UR4, UR33, 0x7, URZ ;  /* 0x0000000721047899 */ /* 0x000fe200080006ff */
[----:B------:R1:W-:Y:S01]  /*1fb0*/  STL [R1+0x6c], R5 ;  /* 0x00006c0501007387 */ /* 0x0003e20000100800 */
[----:B------:R-:W-:Y:S01]  /*1fc0*/  USHF.R.U32.HI UR33, URZ, 0x19, UR33 ;  /* 0x00000019ff217899 */ /* 0x000fe20008011621 */
[----:B------:R-:W-:Y:S01]  /*1fd0*/  ISETP.GE.AND P4, PT, R27, UR7, PT ;  /* 0x000000071b007c0c */ /* 0x000fe2000bf86270 */
[----:B------:R-:W-:Y:S01]  /*1fe0*/  IMAD.WIDE.U32 R2, R0, UR6, R2 ;  /* 0x0000000600027c25 */ /* 0x000fe2000f8e0002 */
[----:B------:R-:W-:Y:S01]  /*1ff0*/  UIMAD UR27, UR29, -0x40, UR25 ;  /* 0xffffffc01d1b78a4 */ /* 0x000fe2000f8e0219 */
[----:B------:R-:W4:Y:S01]  /*2000*/  @!P1 LDC.64 R12, c[0x0][0x3b0] ;  /* 0x0000ec00ff0c9b82 */ /* 0x000f220000000a00 */
[C---:B------:R-:W-:Y:S01]  /*2010*/  LOP3.LUT R26, R30.reuse, UR4, RZ, 0xfc, !PT ;  /* 0x000000041e1a7c12 */ /* 0x040fe2000f8efcff */
[----:B------:R-:W-:Y:S01]  /*2020*/  IMAD.U32 R0, RZ, RZ, UR5 ;  /* 0x00000005ff007e24 */ /* 0x000fe2000f8e00ff */
[----:B------:R-:W-:Y:S01]  /*2030*/  UIMAD.WIDE.U32 UR34, UR32, UR29, URZ ;  /* 0x0000001d202272a5 */ /* 0x000fe2000f8e00ff */
[----:B------:R-:W-:Y:S01]  /*2040*/  IMAD R29, R30, UR11, RZ ;  /* 0x0000000b1e1d7c24 */ /* 0x000fe2000f8e02ff */
[----:B------:R-:W-:Y:S01]  /*2050*/  @!P1 IADD3 R6, P0, PT, R26, 0x10, RZ ;  /* 0x000000101a069810 */ /* 0x000fe20007f1e0ff */
[----:B------:R-:W-:Y:S01]  /*2060*/  IMAD R3, R0, UR6, R3 ;  /* 0x0000000600037c24 */ /* 0x000fe2000f8e0203 */
[----:B--2---:R-:W-:Y:S01]  /*2070*/  IADD3 R4, PT, PT, R30, 0x40, RZ ;  /* 0x000000401e047810 */ /* 0x004fe20007ffe0ff */
[----:B------:R-:W2:Y:S01]  /*2080*/  @!P2 LDC.64 R16, c[0x0][0x380] ;  /* 0x0000e000ff10ab82 */ /* 0x000ea20000000a00 */
[----:B------:R-:W-:Y:S01]  /*2090*/  UMOV UR6, 0x400 ;  /* 0x0000040000067882 */ /* 0x000fe20000000000 */
[----:B------:R-:W-:Y:S01]  /*20a0*/  @!P1 IMAD.X R8, RZ, RZ, UR33, P0 ;  /* 0x00000021ff089e24 */ /* 0x000fe200080e06ff */
[----:B------:R-:W-:Y:S01]  /*20b0*/  ISETP.GE.AND P3, PT, R4, UR7, PT ;  /* 0x0000000704007c0c */ /* 0x000fe2000bf66270 */
[----:B------:R-:W5:Y:S01]  /*20c0*/  LDCU.64 UR8, c[0x0][0x3d0] ;  /* 0x00007a00ff0877ac */ /* 0x000f620008000a00 */
[----:B------:R-:W-:Y:S01]  /*20d0*/  @!P1 MOV R4, R2 ;  /* 0x0000000200049202 */ /* 0x000fe20000000f00 */
[----:B------:R-:W-:Y:S01]  /*20e0*/  IMAD.MOV.U32 R236, RZ, RZ, 0x20 ;  /* 0x00000020ffec7424 */ /* 0x000fe200078e00ff */
[--C-:B------:R-:W-:Y:S01]  /*20f0*/  SHF.R.U32.HI R225, RZ, 0x1, R238.reuse ;  /* 0x00000001ffe17819 */ /* 0x100fe200000116ee */
[----:B------:R-:W5:Y:S01]  /*2100*/  @!P1 LDC.64 R18, c[0x0][0x380] ;  /* 0x0000e000ff129b82 */ /* 0x000f620000000a00 */
[----:B---3--:R-:W-:Y:S01]  /*2110*/  @!P2 IMAD R9, R10, UR33, RZ ;  /* 0x000000210a09ac24 */ /* 0x008fe2000f8e02ff */
[----:B------:R-:W-:Y:S01]  /*2120*/  USHF.L.U64.HI UR31, UR12, 0x6, UR13 ;  /* 0x000000060c1f7899 */ /* 0x000fe2000801020d */
[----:B------:R-:W-:Y:S01]  /*2130*/  LOP3.LUT R101, R153, 0x400, RZ, 0xc0, !PT ;  /* 0x0000040099657812 */ /* 0x000fe200078ec0ff */
[----:B------:R-:W-:Y:S01]  /*2140*/  USHF.L.U32 UR38, UR12, 0x4, URZ ;  /* 0x000000040c267899 */ /* 0x000fe200080006ff */
[----:B-1----:R-:W-:Y:S01]  /*2150*/  LOP3.LUT R5, R5, 0x38, R238, 0x78, !PT ;  /* 0x0000003805057812 */ /* 0x002fe200078e78ee */
[----:B------:R-:W-:Y:S01]  /*2160*/  @!P2 IMAD R9, R26, R11, R9 ;  /* 0x0000000b1a09a224 */ /* 0x000fe200078e0209 */
[----:B------:R-:W-:Y:S01]  /*2170*/  UIMAD UR28, UR31, UR29, URZ ;  /* 0x0000001d1f1c72a4 */ /* 0x000fe2000f8e02ff */
[----:B------:R-:W1:Y:S01]  /*2180*/  S2UR UR5, SR_CgaCtaId ;  /* 0x00000000000579c3 */ /* 0x000e620000008800 */
[----:B------:R-:W-:Y:S01]  /*2190*/  LOP3.LUT R20, R5, R7, RZ, 0xfc, !PT ;  /* 0x0000000705147212 */ /* 0x000fe200078efcff */
[----:B----4-:R-:W-:Y:S01]  /*21a0*/  @!P1 IMAD R0, R8, R12, RZ ;  /* 0x0000000c08009224 */ /* 0x010fe200078e02ff */
[----:B------:R-:W-:Y:S01]  /*21b0*/  UIADD3 UR28, UPT, UPT, UR35, UR28, URZ ;  /* 0x0000001c231c7290 */ /* 0x000fe2000fffe0ff */
[--C-:B------:R-:W-:Y:S01]  /*21c0*/  @!P1 IMAD.MOV.U32 R5, RZ, RZ, R3.reuse ;  /* 0x000000ffff059224 */ /* 0x100fe200078e0003 */
[----:B------:R-:W-:Y:S01]  /*21d0*/  UIMAD.WIDE.U32 UR40, UR12, 0x20, URZ ;  /* 0x000000200c2878a5 */ /* 0x000fe2000f8e00ff */
[----:B------:R-:W-:Y:S01]  /*21e0*/  @!P2 IMAD.WIDE.U32 R10, R26, R10, R2 ;  /* 0x0000000a1a0aa225 */ /* 0x000fe200078e0002 */
[----:B------:R-:W-:Y:S01]  /*21f0*/  USHF.L.U64.HI UR37, UR12, 0x4, UR13 ;  /* 0x000000040c257899 */ /* 0x000fe2000801020d */
[----:B------:R-:W3:Y:S01]  /*2200*/  @!P5 LDC.64 R14, c[0x0][0x3b0] ;  /* 0x0000ec00ff0edb82 */ /* 0x000ee20000000a00 */
[----:B------:R-:W-:Y:S01]  /*2210*/  UIADD3 UR21, UPT, UPT, UR25, UR21, -UR26 ;  /* 0x0000001519157290 */ /* 0x000fe2000fffe81a */
[----:B------:R-:W-:Y:S01]  /*2220*/  @!P1 IMAD R7, R6, R13, R0 ;  /* 0x0000000d06079224 */ /* 0x000fe200078e0200 */
[----:B--2---:R-:W-:Y:S01]  /*2230*/  @!P2 LEA R8, P6, R10, R16, 0x1 ;  /* 0x000000100a08a211 */ /* 0x004fe200078c08ff */
[----:B------:R-:W-:Y:S01]  /*2240*/  @!P1 IMAD.WIDE.U32 R4, R6, R12, R4 ;  /* 0x0000000c06049225 */ /* 0x000fe200078e0004 */
[----:B------:R-:W-:-:S03]  /*2250*/  IADD3 R12, PT, PT, R30, 0x70, RZ ;  /* 0x000000701e0c7810 */ /* 0x000fc60007ffe0ff */
[----:B------:R-:W-:Y:S01]  /*2260*/  @!P2 IMAD.IADD R0, R11, 0x1, R9 ;  /* 0x000000010b00a824 */ /* 0x000fe200078e0209 */
[----:B------:R-:W-:Y:S01]  /*2270*/  @!P1 IADD3 R7, PT, PT, R5, R7, RZ ;  /* 0x0000000705079210 */ /* 0x000fe20007ffe0ff */
[----:B------:R-:W2:Y:S01]  /*2280*/  @!P5 LDC.64 R22, c[0x0][0x380] ;  /* 0x0000e000ff16db82 */ /* 0x000ea20000000a00 */
[----:B-----5:R-:W-:Y:S01]  /*2290*/  @!P1 LEA R6, P0, R4, R18, 0x1 ;  /* 0x0000001204069211 */ /* 0x020fe200078008ff */
[----:B------:R-:W-:Y:S01]  /*22a0*/  VIADD R5, R30, 0x50 ;  /* 0x000000501e057836 */ /* 0x000fe20000000000 */
[----:B------:R-:W-:Y:S01]  /*22b0*/  @!P2 LEA.HI.X R9, R10, R17, R0, 0x1, P6 ;  /* 0x000000110a09a211 */ /* 0x000fe200030f0c00 */
[----:B------:R-:W-:Y:S01]  /*22c0*/  IMAD.U32 R13, RZ, RZ, UR28 ;  /* 0x0000001cff0d7e24 */ /* 0x000fe2000f8e00ff */
[----:B------:R-:W-:Y:S01]  /*22d0*/  @!P1 LEA.HI.X R7, R4, R19, R7, 0x1, P0 ;  /* 0x0000001304079211 */ /* 0x000fe200000f0c07 */
[----:B-1----:R-:W-:Y:S01]  /*22e0*/  ULEA UR6, UR5, UR6, 0x18 ;  /* 0x0000000605067291 */ /* 0x002fe2000f8ec0ff */
[----:B------:R-:W-:Y:S01]  /*22f0*/  @!P5 IADD3 R0, P0, PT, R26, 0x20, RZ ;  /* 0x000000201a00d810 */ /* 0x000fe20007f1e0ff */
[----:B------:R-:W1:Y:S01]  /*2300*/  @!P4 LDC.64 R16, c[0x0][0x3b0] ;  /* 0x0000ec00ff10cb82 */ /* 0x000e620000000a00 */
[----:B------:R-:W-:Y:S01]  /*2310*/  ISETP.GE.AND P6, PT, R5, UR7, PT ;  /* 0x0000000705007c0c */ /* 0x000fe2000bfc6270 */
[----:B------:R-:W-:Y:S01]  /*2320*/  @!P5 IMAD.MOV.U32 R5, RZ, RZ, R3 ;  /* 0x000000ffff05d224 */ /* 0x000fe200078e0003 */
[----:B------:R-:W4:Y:S01]  /*2330*/  LDCU.64 UR4, c[0x0][0x388] ;  /* 0x00007100ff0477ac */ /* 0x000f220008000a00 */
[----:B------:R-:W-:Y:S01]  /*2340*/  LEA R20, R20, UR6, 0x1 ;  /* 0x0000000614147c11 */ /* 0x000fe2000f8e08ff */
[----:B------:R-:W-:-:S03]  /*2350*/  @!P5 IMAD.X R4, RZ, RZ, UR33, P0 ;  /* 0x00000021ff04de24 */ /* 0x000fc600080e06ff */
[----:B------:R-:W5:Y:S01]  /*2360*/  @!P3 LDC.64 R18, c[0x0][0x3b0] ;  /* 0x0000ec00ff12bb82 */ /* 0x000f620000000a00 */
[----:B------:R-:W-:Y:S01]  /*2370*/  @!PT LDS RZ, [RZ] ;  /* 0x00000000fffff984 */ /* 0x000fe20000000800 */
[----:B------:R-:W-:Y:S01]  /*2380*/  @!PT LDS RZ, [RZ] ;  /* 0x00000000fffff984 */ /* 0x000fe20000000800 */
[----:B------:R-:W-:Y:S01]  /*2390*/  @!PT LDS RZ, [RZ] ;  /* 0x00000000fffff984 */ /* 0x000fe20000000800 */
[----:B------:R-:W-:Y:S01]  /*23a0*/  @!P2 LDGSTS.E.BYPASS.LTC128B.128 [R20], desc[UR16][R8.64] ;  /* 0x000000000814afae */ /* 0x000fe2000b981a10 */
[----:B---3--:R-:W-:-:S03]  /*23b0*/  @!P5 IMAD R4, R4, R14, RZ ;  /* 0x0000000e0404d224 */ /* 0x008fc600078e02ff */
[----:B------:R3:W-:Y:S03]  /*23c0*/  @!P2 LDGSTS.E.BYPASS.LTC128B.128 [R20+0x4000], desc[UR16][R8.64+0x80] ;  /* 0x040000800814afae */ /* 0x0007e6000b981a10 */
[----:B------:R-:W4:Y:S01]  /*23d0*/  @!P3 LDC.64 R24, c[0x0][0x380] ;  /* 0x0000e000ff18bb82 */ /* 0x000f220000000a00 */
[----:B------:R-:W-:Y:S04]  /*23e0*/  @!P1 LDGSTS.E.BYPASS.LTC128B.128 [R20+0x800], desc[UR16][R6.64] ;  /* 0x0080000006149fae */ /* 0x000fe8000b981a10 */
[----:B------:R2:W-:Y:S01]  /*23f0*/  @!P1 LDGSTS.E.BYPASS.LTC128B.128 [R20+0x4800], desc[UR16][R6.64+0x80] ;  /* 0x0480008006149fae */ /* 0x0005e2000b981a10 */
[----:B---3--:R-:W-:-:S04]  /*2400*/  @!P3 IADD3 R8, P1, PT, R26, 0x40, RZ ;  /* 0x000000401a08b810 */ /* 0x008fc80007f3e0ff */
[----:B------:R-:W-:Y:S01]  /*2410*/  @!P3 IADD3.X R9, PT, PT, RZ, UR33, RZ, P1, !PT ;  /* 0x00000021ff09bc10 */ /* 0x000fe20008ffe4ff */
[----:B--2---:R-:W-:Y:S01]  /*2420*/  @!P5 IMAD R7, R0, R15, R4 ;  /* 0x0000000f0007d224 */ /* 0x004fe200078e0204 */
[----:B------:R-:W-:Y:S01]  /*2430*/  @!P5 MOV R4, R2 ;  /* 0x000000020004d202 */ /* 0x000fe20000000f00 */
[----:B------:R-:W-:-:S04]  /*2440*/  VIADD R6, R30, 0x60 ;  /* 0x000000601e067836 */ /* 0x000fc80000000000 */
[----:B------:R-:W-:Y:S01]  /*2450*/  @!P5 IMAD.WIDE.U32 R4, R0, R14, R4 ;  /* 0x0000000e0004d225 */ /* 0x000fe200078e0004 */
[----:B------:R-:W-:Y:S01]  /*2460*/  @!P4 IADD3 R0, P0, PT, R26, 0x30, RZ ;  /* 0x000000301a00c810 */ /* 0x000fe20007f1e0ff */
[----:B------:R-:W2:Y:S01]  /*2470*/  @!P4 LDC.64 R14, c[0x0][0x380] ;  /* 0x0000e000ff0ecb82 */ /* 0x000ea20000000a00 */
[----:B------:R-:W-:Y:S01]  /*2480*/  ISETP.GE.AND P2, PT, R6, UR7, PT ;  /* 0x0000000706007c0c */ /* 0x000fe2000bf46270 */
[----:B------:R-:W-:Y:S02]  /*2490*/  @!P5 IMAD.IADD R7, R5, 0x1, R7 ;  /* 0x000000010507d824 */ /* 0x000fe400078e0207 */
[----:B------:R-:W-:Y:S01]  /*24a0*/  @!P4 IMAD.X R11, RZ, RZ, UR33, P0 ;  /* 0x00000021ff0bce24 */ /* 0x000fe200080e06ff */
[C---:B------:R-:W-:Y:S01]  /*24b0*/  @!P5 LEA R10, P0, R4.reuse, R22, 0x1 ;  /* 0x00000016040ad211 */ /* 0x040fe200078008ff */
[----:B-----5:R-:W-:Y:S02]  /*24c0*/  @!P3 IMAD R6, R9, R18, RZ ;  /* 0x000000120906b224 */ /* 0x020fe400078e02ff */
[----:B-1----:R-:W-:Y:S01]  /*24d0*/  @!P4 IMAD R5, R11, R16, RZ ;  /* 0x000000100b05c224 */ /* 0x002fe200078e02ff */
[----:B------:R-:W-:Y:S01]  /*24e0*/  @!P5 LEA.HI.X R11, R4, R23, R7, 0x1, P0 ;  /* 0x00000017040bd211 */ /* 0x000fe200000f0c07 */
[----:B------:R-:W-:Y:S01]  /*24f0*/  @!P4 IMAD.MOV.U32 R4, RZ, RZ, R2 ;  /* 0x000000ffff04c224 */ /* 0x000fe200078e0002 */
[----:B------:R-:W-:Y:S01]  /*2500*/  ISETP.GE.AND P0, PT, R12, UR7, PT ;  /* 0x000000070c007c0c */ /* 0x000fe2000bf06270 */
[----:B------:R-:W-:-:S02]  /*2510*/  @!P4 IMAD R9, R0, R17, R5 ;  /* 0x000000110009c224 */ /* 0x000fc400078e0205 */
[----:B------:R-:W-:Y:S01]  /*2520*/  @!P4 IMAD.MOV.U32 R5, RZ, RZ, R3 ;  /* 0x000000ffff05c224 */ /* 0x000fe200078e0003 */
[----:B------:R-:W-:Y:S01]  /*2530*/  @!P5 LDGSTS.E.BYPASS.LTC128B.128 [R20+0x1000], desc[UR16][R10.64] ;  /* 0x010000000a14dfae */ /* 0x000fe2000b981a10 */
[----:B------:R-:W-:Y:S01]  /*2540*/  @!P3 IMAD R12, R8, R19, R6 ;  /* 0x00000013080cb224 */ /* 0x000fe200078e0206 */
[----:B------:R-:W-:Y:S01]  /*2550*/  @!P3 MOV R6, R2 ;  /* 0x000000020006b202 */ /* 0x000fe20000000f00 */
[----:B------:R-:W-:Y:S01]  /*2560*/  @!P4 IMAD.WIDE.U32 R4, R0, R16, R4 ;  /* 0x000000100004c225 */ /* 0x000fe200078e0004 */
[----:B------:R1:W-:Y:S01]  /*2570*/  @!P5 LDGSTS.E.BYPASS.LTC128B.128 [R20+0x5000], desc[UR16][R10.64+0x80] ;  /* 0x050000800a14dfae */ /* 0x0003e2000b981a10 */
[----:B------:R-:W3:Y:S02]  /*2580*/  @!P2 LDC.64 R16, c[0x0][0x3b0] ;  /* 0x0000ec00ff10ab82 */ /* 0x000ee40000000a00 */
[----:B------:R-:W-:Y:S02]  /*2590*/  @!P3 IMAD.MOV.U32 R7, RZ, RZ, R3 ;  /* 0x000000ffff07b224 */ /* 0x000fe400078e0003 */
[----:B------:R-:W-:-:S02]  /*25a0*/  @!P4 IMAD.IADD R0, R5, 0x1, R9 ;  /* 0x000000010500c824 */ /* 0x000fc400078e0209 */
[----:B------:R-:W-:Y:S01]  /*25b0*/  @!P3 IMAD.WIDE.U32 R6, R8, R18, R6 ;  /* 0x000000120806b225 */ /* 0x000fe200078e0006 */
[C---:B--2---:R-:W-:Y:S01]  /*25c0*/  @!P4 LEA R8, P1, R4.reuse, R14, 0x1 ;  /* 0x0000000e0408c211 */ /* 0x044fe200078208ff */
[----:B------:R-:W2:Y:S03]  /*25d0*/  @!P6 LDC.64 R18, c[0x0][0x380] ;  /* 0x0000e000ff12eb82 */ /* 0x000ea60000000a00 */
[----:B------:R-:W-:Y:S02]  /*25e0*/  @!P4 LEA.HI.X R9, R4, R15, R0, 0x1, P1 ;  /* 0x0000000f0409c211 */ /* 0x000fe400008f0c00 */
[----:B------:R-:W-:Y:S02]  /*25f0*/  @!P3 IADD3 R0, PT, PT, R7, R12, RZ ;  /* 0x0000000c0700b210 */ /* 0x000fe40007ffe0ff */
[----:B----4-:R-:W-:Y:S01]  /*2600*/  @!P3 LEA R4, P1, R6, R24, 0x1 ;  /* 0x000000180604b211 */ /* 0x010fe200078208ff */
[----:B------:R-:W4:Y:S01]  /*2610*/  @!P6 LDC.64 R14, c[0x0][0x3b0] ;  /* 0x0000ec00ff0eeb82 */ /* 0x000f220000000a00 */
[----:B------:R-:W-:Y:S01]  /*2620*/  @!P4 LDGSTS.E.BYPASS.LTC128B.128 [R20+0x1800], desc[UR16][R8.64] ;  /* 0x018000000814cfae */ /* 0x000fe2000b981a10 */
[----:B------:R-:W-:-:S02]  /*2630*/  MOV R7, UR35 ;  /* 0x0000002300077c02 */ /* 0x000fc40008000f00 */
[----:B------:R-:W-:Y:S01]  /*2640*/  @!P3 LEA.HI.X R5, R6, R25, R0, 0x1, P1 ;  /* 0x000000190605b211 */ /* 0x000fe200008f0c00 */
[----:B------:R5:W-:Y:S01]  /*2650*/  @!P4 LDGSTS.E.BYPASS.LTC128B.128 [R20+0x5800], desc[UR16][R8.64+0x80] ;  /* 0x058000800814cfae */ /* 0x000be2000b981a10 */
[----:B------:R-:W-:Y:S01]  /*2660*/  ISETP.GE.AND P1, PT, R27, UR27, PT ;  /* 0x0000001b1b007c0c */ /* 0x000fe2000bf26270 */
[----:B------:R-:W-:Y:S01]  /*2670*/  IMAD.U32 R6, RZ, RZ, UR34 ;  /* 0x00000022ff067e24 */ /* 0x000fe2000f8e00ff */
[----:B------:R-:W2:Y:S01]  /*2680*/  @!P2 LDC.64 R22, c[0x0][0x380] ;  /* 0x0000e000ff16ab82 */ /* 0x000ea20000000a00 */
[----:B------:R-:W-:Y:S01]  /*2690*/  @!P3 LDGSTS.E.BYPASS.LTC128B.128 [R20+0x2000], desc[UR16][R4.64] ;  /* 0x020000000414bfae */ /* 0x000fe2000b981a10 */
[C---:B-1----:R-:W-:Y:S02]  /*26a0*/  @!P2 IADD3 R11, P5, PT, R26.reuse, 0x60, RZ ;  /* 0x000000601a0ba810 */ /* 0x042fe40007fbe0ff */
[----:B------:R-:W-:Y:S01]  /*26b0*/  ISETP.GE.AND P4, PT, R21, UR27, PT ;  /* 0x0000001b15007c0c */ /* 0x000fe2000bf86270 */
[----:B------:R1:W-:Y:S01]  /*26c0*/  @!P3 LDGSTS.E.BYPASS.LTC128B.128 [R20+0x6000], desc[UR16][R4.64+0x80] ;  /* 0x060000800414bfae */ /* 0x0003e2000b981a10 */
[----:B------:R-:W-:-:S05]  /*26d0*/  @!P6 IADD3 R0, P3, PT, R26, 0x50, RZ ;  /* 0x000000501a00e810 */ /* 0x000fca0007f7e0ff */
[----:B------:R-:W-:-:S06]  /*26e0*/  @!P1 IMAD.MOV.U32 R12, RZ, RZ, R6 ;  /* 0x000000ffff0c9224 */ /* 0x000fcc00078e0006 */
[----:B------:R-:W-:Y:S01]  /*26f0*/  VOTEU.ALL UP1, P4 ;  /* 0x0000000000ff7886 */ /* 0x000fe20002020000 */
[----:B-----5:R-:W-:Y:S01]  /*2700*/  @!P2 IMAD.X R8, RZ, RZ, UR33, P5 ;  /* 0x00000021ff08ae24 */ /* 0x020fe2000a8e06ff */
[----:B------:R-:W-:Y:S01]  /*2710*/  ISETP.GE.AND P5, PT, R21, UR27, PT ;  /* 0x0000001b15007c0c */ /* 0x000fe2000bfa6270 */
[----:B------:R-:W-:Y:S02]  /*2720*/  IMAD R9, R30, UR13, RZ ;  /* 0x0000000d1e097c24 */ /* 0x000fe4000f8e02ff */
[----:B---3--:R-:W-:Y:S02]  /*2730*/  @!P2 IMAD R8, R8, R16, RZ ;  /* 0x000000100808a224 */ /* 0x008fe400078e02ff */
[----:B-1----:R-:W-:Y:S01]  /*2740*/  @!P6 IMAD.X R5, RZ, RZ, UR33, P3 ;  /* 0x00000021ff05ee24 */ /* 0x002fe200098e06ff */
[----:B------:R-:W-:Y:S01]  /*2750*/  IADD3 R4, P3, PT, R224, UR36, RZ ;  /* 0x00000024e0047c10 */ /* 0x000fe2000ff7e0ff */
[----:B------:R-:W-:Y:S02]  /*2760*/  @!UP1 UIADD3 UR36, UP3, UPT, UR38, UR34, URZ ;  /* 0x0000002226249290 */ /* 0x000fe4000ff7e0ff */
[----:B----4-:R-:W-:Y:S01]  /*2770*/  @!P6 IMAD R7, R5, R14, RZ ;  /* 0x0000000e0507e224 */ /* 0x010fe200078e02ff */
[----:B------:R-:W-:Y:S01]  /*2780*/  IADD3.X R5, PT, PT, RZ, UR30, RZ, P3, !PT ;  /* 0x0000001eff057c10 */ /* 0x000fe20009ffe4ff */
[----:B------:R-:W-:-:S02]  /*2790*/  USHF.R.S32.HI UR30, URZ, 0x1f, UR18 ;  /* 0x0000001fff1e7899 */ /* 0x000fc40008011412 */
[----:B------:R-:W-:Y:S02]  /*27a0*/  @!P6 IMAD R10, R0, R15, R7 ;  /* 0x0000000f000ae224 */ /* 0x000fe400078e0207 */
[----:B------:R-:W-:Y:S01]  /*27b0*/  IMAD.WIDE.U32 R6, R30, UR12, R4 ;  /* 0x0000000c1e067c25 */ /* 0x000fe2000f8e0004 */
[----:B------:R-:W-:-:S03]  /*27c0*/  @!P6 MOV R5, R3 ;  /* 0x000000030005e202 */ /* 0x000fc60000000f00 */
[----:B------:R-:W-:Y:S02]  /*27d0*/  @!P6 IMAD.MOV.U32 R4, RZ, RZ, R2 ;  /* 0x000000ffff04e224 */ /* 0x000fe400078e0002 */
[----:B------:R-:W-:Y:S01]  /*27e0*/  @!P2 IMAD R15, R11, R17, R8 ;  /* 0x000000110b0fa224 */ /* 0x000fe200078e0208 */
[----:B------:R-:W-:Y:S01]  /*27f0*/  @!P2 MOV R8, R2 ;  /* 0x000000020008a202 */ /* 0x000fe20000000f00 */
[----:B------:R-:W-:-:S04]  /*2800*/  @!P6 IMAD.WIDE.U32 R4, R0, R14, R4 ;  /* 0x0000000e0004e225 */ /* 0x000fc800078e0004 */
[----:B------:R-:W-:Y:S02]  /*2810*/  IMAD.IADD R7, R7, 0x1, R9 ;  /* 0x0000000107077824 */ /* 0x000fe400078e0209 */
[----:B------:R-:W-:Y:S02]  /*2820*/  @!P2 IMAD.MOV.U32 R9, RZ, RZ, R3 ;  /* 0x000000ffff09a224 */ /* 0x000fe400078e0003 */
[----:B------:R-:W-:Y:S01]  /*2830*/  @!P6 IMAD.IADD R0, R5, 0x1, R10 ;  /* 0x000000010500e824 */ /* 0x000fe200078e020a */
[C---:B--2---:R-:W-:Y:S01]  /*2840*/  @!P6 LEA R10, P3, R4.reuse, R18, 0x1 ;  /* 0x00000012040ae211 */ /* 0x044fe200078608ff */
[----:B------:R-:W-:Y:S01]  /*2850*/  IMAD.U32 R14, RZ, RZ, UR8 ;  /* 0x00000008ff0e7e24 */ /* 0x000fe2000f8e00ff */
[----:B------:R-:W-:Y:S01]  /*2860*/  UIMAD UR8, UR30, UR8, URZ ;  /* 0x000000081e0872a4 */ /* 0x000fe2000f8e02ff */
[----:B------:R-:W-:Y:S01]  /*2870*/  @!P2 IMAD.WIDE.U32 R8, R11, R16, R8 ;  /* 0x000000100b08a225 */ /* 0x000fe200078e0008 */
[----:B------:R-:W-:Y:S01]  /*2880*/  @!P6 LEA.HI.X R11, R4, R19, R0, 0x1, P3 ;  /* 0x00000013040be211 */ /* 0x000fe200018f0c00 */
[----:B------:R-:W1:Y:S01]  /*2890*/  @!P0 LDC.64 R16, c[0x0][0x380] ;  /* 0x0000e000ff108b82 */ /* 0x000e620000000a00 */
[----:B------:R-:W-:Y:S01]  /*28a0*/  UIMAD UR8, UR18, UR9, UR8 ;  /* 0x00000009120872a4 */ /* 0x000fe2000f8e0208 */
[----:B------:R-:W-:Y:S01]  /*28b0*/  IMAD.WIDE.U32 R4, R14, UR18, R6 ;  /* 0x000000120e047c25 */ /* 0x000fe2000f8e0006 */
[----:B------:R-:W-:Y:S01]  /*28c0*/  @!P2 IADD3 R0, PT, PT, R9, R15, RZ ;  /* 0x0000000f0900a210 */ /* 0x000fe20007ffe0ff */
[----:B------:R-:W-:Y:S01]  /*28d0*/  @!P6 LDGSTS.E.BYPASS.LTC128B.128 [R20+0x2800], desc[UR16][R10.64] ;  /* 0x028000000a14efae */ /* 0x000fe2000b981a10 */
[C---:B------:R-:W-:Y:S01]  /*28e0*/  @!P2 LEA R6, P3, R8.reuse, R22, 0x1 ;  /* 0x000000160806a211 */ /* 0x040fe200078608ff */
[----:B------:R-:W-:Y:S01]  /*28f0*/  @!P0 IMAD.MOV.U32 R9, RZ, RZ, R3 ;  /* 0x000000ffff098224 */ /* 0x000fe200078e0003 */
[----:B------:R-:W-:Y:S01]  /*2900*/  MOV R3, UR35 ;  /* 0x0000002300037c02 */ /* 0x000fe20008000f00 */
[----:B------:R-:W2:Y:S01]  /*2910*/  @!P0 LDC.64 R14, c[0x0][0x3b0] ;  /* 0x0000ec00ff0e8b82 */ /* 0x000ea20000000a00 */
[----:B------:R-:W-:Y:S01]  /*2920*/  @!P2 LEA.HI.X R7, R8, R23, R0, 0x1, P3 ;  /* 0x000000170807a211 */ /* 0x000fe200018f0c00 */
[----:B------:R-:W-:Y:S01]  /*2930*/  VIADD R5, R5, UR8 ;  /* 0x0000000805057c36 */ /* 0x000fe20008000000 */
[----:B------:R3:W-:Y:S01]  /*2940*/  @!P6 LDGSTS.E.BYPASS.LTC128B.128 [R20+0x6800], desc[UR16][R10.64+0x80] ;  /* 0x068000800a14efae */ /* 0x0007e2000b981a10 */
[----:B------:R-:W-:Y:S01]  /*2950*/  LEA R155, P3, R4, UR4, 0x1 ;  /* 0x00000004049b7c11 */ /* 0x000fe2000f8608ff */
[----:B------:R-:W-:Y:S01]  /*2960*/  IMAD.U32 R0, RZ, RZ, UR12 ;  /* 0x0000000cff007e24 */ /* 0x000fe2000f8e00ff */
[----:B------:R-:W-:Y:S01]  /*2970*/  ISETP.GE.AND P6, PT, R30, UR27, PT ;  /* 0x0000001b1e007c0c */ /* 0x000fe2000bfc6270 */
[----:B------:R-:W-:Y:S01]  /*2980*/  @!P2 LDGSTS.E.BYPASS.LTC128B.128 [R20+0x3000], desc[UR16][R6.64] ;  /* 0x030000000614afae */ /* 0x000fe2000b981a10 */
[----:B------:R-:W-:Y:S01]  /*2990*/  LEA.HI.X R154, R4, UR5, R5, 0x1, P3 ;  /* 0x00000005049a7c11 */ /* 0x000fe200098f0c05 */
[----:B------:R-:W-:Y:S01]  /*29a0*/  @!P1 IMAD.WIDE.U32 R12, R0, 0x30, R12 ;  /* 0x00000030000c9825 */ /* 0x000fe200078e000c */
[----:B------:R-:W-:Y:S01]  /*29b0*/  @!P0 MOV R8, R2 ;  /* 0x0000000200088202 */ /* 0x000fe20000000f00 */
[----:B------:R4:W-:Y:S01]  /*29c0*/  @!P2 LDGSTS.E.BYPASS.LTC128B.128 [R20+0x7000], desc[UR16][R6.64+0x80] ;  /* 0x070000800614afae */ /* 0x0009e2000b981a10 */
[----:B------:R-:W-:Y:S01]  /*29d0*/  @!P0 IADD3 R4, P2, PT, R26, 0x70, RZ ;  /* 0x000000701a048810 */ /* 0x000fe20007f5e0ff */
[----:B------:R-:W-:Y:S01]  /*29e0*/  IMAD.U32 R2, RZ, RZ, UR34 ;  /* 0x00000022ff027e24 */ /* 0x000fe2000f8e00ff */
[----:B------:R-:W5:Y:S01]  /*29f0*/  LDCU.64 UR4, c[0x0][0x3d8] ;  /* 0x00007b00ff0477ac */ /* 0x000f620008000a00 */
[----:B------:R-:W-:Y:S01]  /*2a00*/  IMAD.U32 R0, RZ, RZ, UR28 ;  /* 0x0000001cff007e24 */ /* 0x000fe2000f8e00ff */
[C---:B------:R-:W-:Y:S01]  /*2a10*/  LOP3.LUT R19, R224.reuse, 0x1c0, R153, 0xf8, !PT ;  /* 0x000001c0e0137812 */ /* 0x040fe200078ef899 */
[----:B------:R-:W-:Y:S01]  /*2a20*/  @!P0 IMAD.X R3, RZ, RZ, UR33, P2 ;  /* 0x00000021ff038e24 */ /* 0x000fe200090e06ff */
[----:B------:R-:W-:Y:S01]  /*2a30*/  IADD3 R32, P2, PT, R224, UR24, RZ ;  /* 0x00000018e0207c10 */ /* 0x000fe2000ff5e0ff */
[----:B------:R-:W-:Y:S01]  /*2a40*/  USHF.L.U32 UR35, UR13, 0x5, URZ ;  /* 0x000000050d237899 */ /* 0x000fe200080006ff */
[----:B------:R-:W-:Y:S01]  /*2a50*/  LOP3.LUT R152, R19, 0x8, R225, 0x78, !PT ;  /* 0x0000000813987812 */ /* 0x000fe200078e78e1 */
[----:B------:R-:W1:Y:S01]  /*2a60*/  LDCU.64 UR8, c[0x0][0x390] ;  /* 0x00007200ff0877ac */ /* 0x000e620008000a00 */
[----:B------:R-:W-:Y:S01]  /*2a70*/  IADD3.X R33, PT, PT, RZ, UR22, RZ, P2, !PT ;  /* 0x00000016ff217c10 */ /* 0x000fe200097fe4ff */
[----:B------:R-:W-:Y:S01]  /*2a80*/  STL [R1+0x74], R155 ;  /* 0x0000749b01007387 */ /* 0x000fe20000100800 */
[----:B------:R-:W-:Y:S01]  /*2a90*/  ISETP.GE.AND P2, PT, R28, UR27, PT ;  /* 0x0000001b1c007c0c */ /* 0x000fe2000bf46270 */
[----:B------:R-:W-:-:S02]  /*2aa0*/  IMAD.MOV.U32 R23, RZ, RZ, 0x40 ;  /* 0x00000040ff177424 */ /* 0x000fc400078e00ff */
[----:B------:R-:W-:Y:S01]  /*2ab0*/  STL [R1+0x70], R154 ;  /* 0x0000709a01007387 */ /* 0x000fe20000100800 */
[----:B---3--:R-:W-:-:S03]  /*2ac0*/  @!P6 LEA R10, P3, R2, R155, 0x1 ;  /* 0x0000009b020ae211 */ /* 0x008fc600078608ff */
[----:B------:R-:W-:Y:S01]  /*2ad0*/  STL.64 [R1+0x48], R32 ;  /* 0x0000482001007387 */ /* 0x000fe20000100a00 */
[----:B-----5:R-:W-:Y:S01]  /*2ae0*/  UIMAD UR33, UR30, UR4, URZ ;  /* 0x000000041e2172a4 */ /* 0x020fe2000f8e02ff */
[----:B------:R-:W-:Y:S01]  /*2af0*/  @!P6 LEA.HI.X R11, R2, R154, R0, 0x1, P3 ;  /* 0x0000009a020be211 */ /* 0x000fe200018f0c00 */
[-C--:B--2---:R-:W-:Y:S02]  /*2b00*/  @!P0 IMAD R0, R3, R14.reuse, RZ ;  /* 0x0000000e03008224 */ /* 0x084fe400078e02ff */
[----:B------:R-:W-:Y:S01]  /*2b10*/  UIMAD UR33, UR18, UR5, UR33 ;  /* 0x00000005122172a4 */ /* 0x000fe2000f8e0221 */
[----:B------:R-:W-:Y:S01]  /*2b20*/  IMAD.WIDE.U32 R2, R30, UR10, R32 ;  /* 0x0000000a1e027c25 */ /* 0x000fe2000f8e0020 */
[----:B------:R-:W-:Y:S01]  /*2b30*/  VOTEU.ALL UP0, P2 ;  /* 0x0000000000ff7886 */ /* 0x000fe20001000000 */
[----:B------:R-:W-:Y:S02]  /*2b40*/  STL [R1+0x68], R29 ;  /* 0x0000681d01007387 */ /* 0x000fe40000100800 */
[----:B----4-:R-:W-:Y:S01]  /*2b50*/  @!P0 IMAD R6, R4, R15, R0 ;  /* 0x0000000f04068224 */ /* 0x010fe200078e0200 */
[----:B------:R-:W-:Y:S01]  /*2b60*/  SHF.L.U32 R15, R238, 0x5, RZ ;  /* 0x00000005ee0f7819 */ /* 0x000fe200000006ff */
[----:B------:R-:W-:Y:S01]  /*2b70*/  @!P0 IMAD.WIDE.U32 R4, R4, R14, R8 ;  /* 0x0000000e04048225 */ /* 0x000fe200078e0008 */
[----:B------:R-:W-:-:S02]  /*2b80*/  @!UP0 UIADD3 UR39, UP2, UPT, UR34, UR40, URZ ;  /* 0x0000002822278290 */ /* 0x000fc4000ff5e0ff */
[----:B------:R-:W-:Y:S01]  /*2b90*/  @!UP1 UIADD3.X UR34, UPT, UPT, UR37, UR28, URZ, UP3, !UPT ;  /* 0x0000001c25229290 */ /* 0x000fe20009ffe4ff */
[----:B------:R-:W-:Y:S01]  /*2ba0*/  IMAD.U32 R0, RZ, RZ, UR4 ;  /* 0x00000004ff007e24 */ /* 0x000fe2000f8e00ff */
[----:B------:R-:W-:Y:S01]  /*2bb0*/  @!P0 IADD3 R5, PT, PT, R5, R6, RZ ;  /* 0x0000000605058210 */ /* 0x000fe20007ffe0ff */
[----:B------:R-:W-:Y:S01]  /*2bc0*/  IMAD.IADD R3, R3, 0x1, R29 ;  /* 0x0000000103037824 */ /* 0x000fe200078e021d */
[----:B-1----:R-:W-:Y:S01]  /*2bd0*/  @!P0 LEA R6, P3, R4, R16, 0x1 ;  /* 0x0000001004068211 */ /* 0x002fe200078608ff */
[----:B------:R-:W-:Y:S01]  /*2be0*/  @!UP0 UIADD3.X UR35, UPT, UPT, UR28, UR41, UR35, UP2, !UPT ;  /* 0x000000291c238290 */ /* 0x000fe200097fe423 */
[----:B------:R-:W-:Y:S01]  /*2bf0*/  MOV R9, UR39 ;  /* 0x0000002700097c02 */ /* 0x000fe20008000f00 */
[----:B------:R-:W-:Y:S01]  /*2c00*/  IMAD.WIDE.U32 R2, R0, UR18, R2 ;  /* 0x0000001200027c25 */ /* 0x000fe2000f8e0002 */
[----:B------:R-:W-:Y:S01]  /*2c10*/  @!P0 LEA.HI.X R7, R4, R17, R5, 0x1, P3 ;  /* 0x0000001104078211 */ /* 0x000fe200018f0c05 */
[----:B------:R-:W-:Y:S02]  /*2c20*/  USHF.L.U64.HI UR28, UR10, 0x6, UR11 ;  /* 0x000000060a1c7899 */ /* 0x000fe4000801020b */
[----:B------:R-:W-:Y:S01]  /*2c30*/  IMAD.U32 R5, RZ, RZ, UR36 ;  /* 0x00000024ff057e24 */ /* 0x000fe2000f8e00ff */
[----:B------:R-:W-:Y:S01]  /*2c40*/  USHF.L.U32 UR40, UR10, 0x6, URZ ;  /* 0x000000060a287899 */ /* 0x000fe200080006ff */
[----:B------:R-:W-:Y:S01]  /*2c50*/  IMAD.U32 R0, RZ, RZ, UR13 ;  /* 0x0000000dff007e24 */ /* 0x000fe2000f8e00ff */
[----:B------:R-:W-:Y:S01]  /*2c60*/  @!P0 LDGSTS.E.BYPASS.LTC128B.128 [R20+0x3800], desc[UR16][R6.64] ;  /* 0x0380000006148fae */ /* 0x000fe2000b981a10 */
[----:B------:R-:W-:Y:S01]  /*2c70*/  UIMAD UR28, UR28, UR29, URZ ;  /* 0x0000001d1c1c72a4 */ /* 0x000fe2000f8e02ff */
[-C--:B------:R-:W-:Y:S01]  /*2c80*/  @!P4 LEA R4, P3, R5, R155.reuse, 0x1 ;  /* 0x0000009b0504c211 */ /* 0x080fe200078608ff */
[----:B------:R-:W-:Y:S01]  /*2c90*/  @!P1 IMAD R0, R0, 0x30, RZ ;  /* 0x0000003000009824 */ /* 0x000fe200078e02ff */
[----:B------:R1:W-:Y:S01]  /*2ca0*/  @!P0 LDGSTS.E.BYPASS.LTC128B.128 [R20+0x7800], desc[UR16][R6.64+0x80] ;  /* 0x0780008006148fae */ /* 0x0003e2000b981a10 */
[----:B------:R-:W-:Y:S01]  /*2cb0*/  @!P2 LEA R8, P0, R9, R155, 0x1 ;  /* 0x0000009b0908a211 */ /* 0x000fe200078008ff */
[----:B------:R-:W-:-:S02]  /*2cc0*/  UIMAD.WIDE.U32 UR40, UR40, UR29, URZ ;  /* 0x0000001d282872a5 */ /* 0x000fc4000f8e00ff */
[----:B------:R-:W-:Y:S01]  /*2cd0*/  @!P1 IADD3 R14, PT, PT, R13, R0, RZ ;  /* 0x000000000d0e9210 */ /* 0x000fe20007ffe0ff */
[----:B------:R-:W-:Y:S01]  /*2ce0*/  @!P6 LDGSTS.E.BYPASS.LTC128B.128 [R20+0x8000], desc[UR16][R10.64] ;  /* 0x080000000a14efae */ /* 0x000fe2000b981a10 */
[----:B------:R-:W-:Y:S01]  /*2cf0*/  VIADD R0, R3, UR33 ;  /* 0x0000002103007c36 */ /* 0x000fe20008000000 */
[----:B------:R-:W-:Y:S01]  /*2d00*/  UIADD3 UR28, UPT, UPT, UR41, UR28, URZ ;  /* 0x0000001c291c7290 */ /* 0x000fe2000fffe0ff */
[----:B------:R-:W-:Y:S01]  /*2d10*/  IMAD.U32 R3, RZ, RZ, UR41 ;  /* 0x00000029ff037e24 */ /* 0x000fe2000f8e00ff */
[----:B------:R2:W-:Y:S04]  /*2d20*/  @!P6 LDGSTS.E.BYPASS.LTC128B.128 [R20+0xa000], desc[UR16][R10.64+0x80] ;  /* 0x0a0000800a14efae */ /* 0x0005e8000b981a10 */
[----:B------:R-:W-:Y:S01]  /*2d30*/  MOV R3, UR28 ;  /* 0x0000001c00037c02 */ /* 0x000fe20008000f00 */
[----:B-1----:R-:W-:-:S02]  /*2d40*/  IMAD.U32 R6, RZ, RZ, UR34 ;  /* 0x00000022ff067e24 */ /* 0x002fc4000f8e00ff */
[----:B------:R-:W-:Y:S01]  /*2d50*/  IMAD.U32 R7, RZ, RZ, UR35 ;  /* 0x00000023ff077e24 */ /* 0x000fe2000f8e00ff */
[----:B------:R-:W-:Y:S02]  /*2d60*/  UIMAD.WIDE.U32 UR34, UR10, 0x20, URZ ;  /* 0x000000200a2278a5 */ /* 0x000fe4000f8e00ff */
[-C--:B------:R-:W-:Y:S02]  /*2d70*/  @!P4 LEA.HI.X R5, R5, R154.reuse, R6, 0x1, P3 ;  /* 0x0000009a0505c211 */ /* 0x080fe400018f0c06 */
[C---:B------:R-:W-:Y:S02]  /*2d80*/  @!P1 LEA R6, P3, R12.reuse, R155, 0x1 ;  /* 0x0000009b0c069211 */ /* 0x040fe400078608ff */
[-C--:B------:R-:W-:Y:S01]  /*2d90*/  @!P2 LEA.HI.X R9, R9, R154.reuse, R7, 0x1, P0 ;  /* 0x0000009a0909a211 */ /* 0x080fe200000f0c07 */
[----:B------:R-:W-:Y:S01]  /*2da0*/  @!P4 LDGSTS.E.BYPASS.LTC128B.128 [R20+0x8800], desc[UR16][R4.64] ;  /* 0x088000000414cfae */ /* 0x000fe2000b981a10 */
[----:B------:R-:W-:Y:S01]  /*2db0*/  @!P1 LEA.HI.X R7, R12, R154, R14, 0x1, P3 ;  /* 0x0000009a0c079211 */ /* 0x000fe200018f0c0e */
[----:B--2---:R-:W-:Y:S01]  /*2dc0*/  IMAD.U32 R10, RZ, RZ, UR10 ;  /* 0x0000000aff0a7e24 */ /* 0x004fe2000f8e00ff */
[----:B------:R-:W-:Y:S01]  /*2dd0*/  ISETP.GE.AND P3, PT, R27, UR27, PT ;  /* 0x0000001b1b007c0c */ /* 0x000fe2000bf66270 */
[----:B------:R1:W-:Y:S01]  /*2de0*/  @!P4 LDGSTS.E.BYPASS.LTC128B.128 [R20+0xa800], desc[UR16][R4.64+0x80] ;  /* 0x0a8000800414cfae */ /* 0x0003e2000b981a10 */
[----:B------:R-:W-:Y:S01]  /*2df0*/  ISETP.GE.AND P4, PT, R28, UR27, PT ;  /* 0x0000001b1c007c0c */ /* 0x000fe2000bf86270 */
[----:B------:R-:W-:Y:S01]  /*2e00*/  USHF.L.U32 UR27, UR11, 0x5, URZ ;  /* 0x000000050b1b7899 */ /* 0x000fe200080006ff */
[C---:B------:R-:W-:Y:S01]  /*2e10*/  LEA R13, P0, R2.reuse, UR8, 0x1 ;  /* 0x00000008020d7c11 */ /* 0x040fe2000f8008ff */
        /* <DEDUP_REMOVED lines=12> */
[----:B------:R-:W-:-:S02]  /*2ee0*/  IMAD.U32 R0, RZ, RZ, UR11 ;  /* 0x0000000bff007e24 */ /* 0x000fc4000f8e00ff */
[----:B------:R-:W-:Y:S01]  /*2ef0*/  @!UP0 UIADD3 UR40, UP1, UPT, UR40, UR34, URZ ;  /* 0x0000002228288290 */ /* 0x000fe2000ff3e0ff */
[----:B------:R-:W0:Y:S01]  /*2f00*/  LDGDEPBAR ;  /* 0x00000000000079af */ /* 0x000e220000000000 */
[----:B------:R-:W-:Y:S01]  /*2f10*/  @!P3 IMAD.WIDE.U32 R10, R10, 0x30, R2 ;  /* 0x000000300a0ab825 */ /* 0x000fe200078e0002 */
[----:B------:R-:W-:Y:S02]  /*2f20*/  MOV R3, UR41 ;  /* 0x0000002900037c02 */ /* 0x000fe40008000f00 */
[----:B------:R-:W-:Y:S01]  /*2f30*/  STL [R1+0x54], R18 ;  /* 0x0000541201007387 */ /* 0x000fe20000100800 */
[----:B------:R-:W-:Y:S02]  /*2f40*/  IMAD.U32 R3, RZ, RZ, UR28 ;  /* 0x0000001cff037e24 */ /* 0x000fe4000f8e00ff */
[----:B-1----:R-:W-:Y:S01]  /*2f50*/  IMAD.U32 R4, RZ, RZ, UR11 ;  /* 0x0000000bff047e24 */ /* 0x002fe2000f8e00ff */
[----:B------:R-:W-:Y:S01]  /*2f60*/  MOV R5, UR10 ;  /* 0x0000000a00057c02 */ /* 0x000fe20008000f00 */
[----:B------:R-:W-:Y:S01]  /*2f70*/  @!P3 IMAD R0, R0, 0x30, RZ ;  /* 0x000000300000b824 */ /* 0x000fe200078e02ff */
[----:B------:R-:W-:Y:S02]  /*2f80*/  STL [R1+0x64], R19 ;  /* 0x0000641301007387 */ /* 0x000fe40000100800 */
[----:B------:R-:W-:Y:S01]  /*2f90*/  @!P5 LEA.HI.X R15, R5, UR28, R4, 0x4, P0 ;  /* 0x0000001c050fdc11 */ /* 0x000fe200080f2404 */
[----:B------:R-:W-:Y:S01]  /*2fa0*/  @!UP0 UIADD3.X UR28, UPT, UPT, UR27, UR28, URZ, UP1, !UPT ;  /* 0x0000001c1b1c8290 */ /* 0x000fe20008ffe4ff */
[----:B------:R-:W-:Y:S01]  /*2fb0*/  LOP3.LUT R4, R238, 0x8, RZ, 0xc0, !PT ;  /* 0x00000008ee047812 */ /* 0x000fe200078ec0ff */
[----:B------:R-:W-:Y:S01]  /*2fc0*/  IMAD.U32 R5, RZ, RZ, UR40 ;  /* 0x00000028ff057e24 */ /* 0x000fe2000f8e00ff */
[C---:B--2---:R-:W-:Y:S01]  /*2fd0*/  @!P6 LEA R8, P0, R2.reuse, R13, 0x1 ;  /* 0x0000000d0208e211 */ /* 0x044fe200078008ff */
[----:B------:R-:W-:Y:S01]  /*2fe0*/  STL [R1+0x38], R152 ;  /* 0x0000389801007387 */ /* 0x000fe20000100800 */
[----:B------:R-:W-:Y:S01]  /*2ff0*/  @!P3 IADD3 R0, PT, PT, R11, R0, RZ ;  /* 0x000000000b00b210 */ /* 0x000fe20007ffe0ff */
[----:B------:R-:W-:Y:S01]  /*3000*/  IMAD.U32 R11, RZ, RZ, UR28 ;  /* 0x0000001cff0b7e24 */ /* 0x000fe2000f8e00ff */
[----:B------:R-:W-:Y:S01]  /*3010*/  @!P6 LEA.HI.X R9, R2, R12, R3, 0x1, P0 ;  /* 0x0000000c0209e211 */ /* 0x000fe200000f0c03 */
[----:B------:R-:W-:Y:S01]  /*3020*/  UISETP.GT.U32.AND UP0, UPT, UR29, UR14, UPT ;  /* 0x0000000e1d00728c */ /* 0x000fe2000bf04070 */
[----:B------:R-:W-:Y:S01]  /*3030*/  LOP3.LUT R3, R19, R4, RZ, 0x3c, !PT ;  /* 0x0000000413037212 */ /* 0x000fe200078e3cff */
[----:B------:R-:W-:-:S04]  /*3040*/  DEPBAR.LE SB0, 0x0 ;  /* 0x000080000000791a */ /* 0x000fc80000000000 */
[----:B------:R-:W-:Y:S01]  /*3050*/  BAR.SYNC.DEFER_BLOCKING 0x0 ;  /* 0x0000000000007b1d */ /* 0x000fe20000010000 */
[-C--:B---3--:R-:W-:Y:S01]  /*3060*/  @!P5 LEA R6, P2, R14, R13.reuse, 0x1 ;  /* 0x0000000d0e06d211 */ /* 0x088fe200078408ff */
[----:B------:R-:W-:Y:S01]  /*3070*/  IMAD R101, R3, 0x2, R101 ;  /* 0x0000000203657824 */ /* 0x000fe200078e0265 */
[-C--:B------:R-:W-:Y:S02]  /*3080*/  @!P3 LEA R2, P0, R10, R13.reuse, 0x1 ;  /* 0x0000000d0a02b211 */ /* 0x080fe400078008ff */
[----:B------:R-:W-:Y:S01]  /*3090*/  @!P4 LEA R4, P1, R5, R13, 0x1 ;  /* 0x0000000d0504c211 */ /* 0x000fe200078208ff */
[----:B------:R-:W-:Y:S01]  /*30a0*/  VIADD R226, R101, UR6 ;  /* 0x0000000665e27c36 */ /* 0x000fe20008000000 */
[-C--:B------:R-:W-:Y:S01]  /*30b0*/  @!P5 LEA.HI.X R7, R14, R12.reuse, R15, 0x1, P2 ;  /* 0x0000000c0e07d211 */ /* 0x080fe200010f0c0f */
[----:B------:R-:W1:Y:S01]  /*30c0*/  LDCU UR28, c[0x0][0x50c] ;  /* 0x0000a180ff1c77ac */ /* 0x000e620008000800 */
[-C--:B------:R-:W-:Y:S02]  /*30d0*/  @!P3 LEA.HI.X R3, R10, R12.reuse, R0, 0x1, P0 ;  /* 0x0000000c0a03b211 */ /* 0x080fe400000f0c00 */
[----:B------:R-:W-:-:S02]  /*30e0*/  @!P4 LEA.HI.X R5, R5, R12, R11, 0x1, P1 ;  /* 0x0000000c0505c211 */ /* 0x000fc400008f0c0b */
[----:B------:R-:W-:Y:S02]  /*30f0*/  IADD3 R0, PT, PT, R18, R152, RZ ;  /* 0x0000009812007210 */ /* 0x000fe40007ffe0ff */
[----:B------:R-:W-:Y:S02]  /*3100*/  LOP3.LUT P2, RZ, R238, 0x2, RZ, 0xc0, !PT ;  /* 0x00000002eeff7812 */ /* 0x000fe4000784c0ff */
[----:B------:R-:W-:Y:S02]  /*3110*/  LEA R21, R0, UR6, 0x1 ;  /* 0x0000000600157c11 */ /* 0x000fe4000f8e08ff */
[----:B------:R-:W-:Y:S02]  /*3120*/  SEL R0, R236, 0xffffffe0, !P2 ;  /* 0xffffffe0ec007807 */ /* 0x000fe40005000000 */
[----:B------:R-:W-:Y:S02]  /*3130*/  LOP3.LUT P1, RZ, R238, 0x4, RZ, 0xc0, !PT ;  /* 0x00000004eeff7812 */ /* 0x000fe4000782c0ff */
[----:B------:R-:W-:Y:S01]  /*3140*/  IADD3 R100, PT, PT, R226, R0, RZ ;  /* 0x00000000e2647210 */ /* 0x000fe20007ffe0ff */
[----:B------:R-:W-:Y:S01]  /*3150*/  @!PT LDS RZ, [RZ] ;  /* 0x00000000fffff984 */ /* 0x000fe20000000800 */
[----:B------:R-:W-:Y:S01]  /*3160*/  @!PT LDS RZ, [RZ] ;  /* 0x00000000fffff984 */ /* 0x000fe20000000800 */
[----:B------:R-:W-:Y:S01]  /*3170*/  @!PT LDS RZ, [RZ] ;  /* 0x00000000fffff984 */ /* 0x000fe20000000800 */
[----:B------:R-:W-:Y:S01]  /*3180*/  @!P6 LDGSTS.E.BYPASS.LTC128B.128 [R20+0xc000], desc[UR16][R8.64] ;  /* 0x0c0000000814efae */ /* 0x000fe2000b981a10 */
[----:B------:R-:W-:-:S03]  /*3190*/  IMAD.IADD R22, R21, 0x1, R0 ;  /* 0x0000000115167824 */ /* 0x000fc600078e0200 */
        /* <DEDUP_REMOVED lines=25> */
[----:B--2---:R-:W-:Y:S04]  /*3330*/  LDSM.16.M88.4 R8, [R21+0x2000] ;  /* 0x002000001508783b */ /* 0x004fe80000000200 */
[----:B---3--:R-:W2:Y:S04]  /*3340*/  LDSM.16.M88.4 R4, [R101+UR6+0x8000] ;  /* 0x008000066504783b */ /* 0x008ea80008000200 */
[----:B------:R-:W3:Y:S04]  /*3350*/  LDSM.16.M88.4 R52, [R101+UR6+0x8800] ;  /* 0x008800066534783b */ /* 0x000ee80008000200 */
[----:B------:R-:W5:Y:S04]  /*3360*/  LDSM.16.M88.4 R48, [R101+UR6+0x9000] ;  /* 0x009000066530783b */ /* 0x000f680008000200 */
[----:B------:R-:W1:Y:S01]  /*3370*/  LDSM.16.M88.4 R44, [R101+UR6+0x9800] ;  /* 0x00980006652c783b */ /* 0x000e620008000200 */
[----:B----4-:R-:W-:-:S03]  /*3380*/  SEL R2, R23, 0xffffffc0, !P1 ;  /* 0xffffffc017027807 */ /* 0x010fc60004800000 */
[----:B------:R-:W-:Y:S01]  /*3390*/  LDSM.16.M88.4 R28, [R100+0x8000] ;  /* 0x00800000641c783b */ /* 0x000fe20000000200 */
[----:B------:R-:W-:-:S03]  /*33a0*/  IADD3 R23, PT, PT, R21, R2, RZ ;  /* 0x0000000215177210 */ /* 0x000fc60007ffe0ff */
[----:B------:R-:W-:Y:S01]  /*33b0*/  LDSM.16.M88.4 R32, [R100+0x9800] ;  /* 0x009800006420783b */ /* 0x000fe20000000200 */
[----:B------:R-:W-:-:S03]  /*33c0*/  IMAD.IADD R2, R226, 0x1, R2 ;  /* 0x00000001e2027824 */ /* 0x000fc600078e0202 */
[----:B------:R-:W-:Y:S01]  /*33d0*/  LDSM.16.M88.4 R16, [R22] ;  /* 0x000000001610783b */ /* 0x000fe20000000200 */
[C---:B------:R-:W-:Y:S01]  /*33e0*/  IMAD.IADD R3, R0.reuse, 0x1, R23 ;  /* 0x0000000100037824 */ /* 0x040fe200078e0217 */
[----:B------:R-:W-:Y:S02]  /*33f0*/  IADD3 R0, PT, PT, R0, R2, RZ ;  /* 0x0000000200007210 */ /* 0x000fe40007ffe0ff */
[----:B------:R-:W-:Y:S04]  /*3400*/  LDSM.16.M88.4 R40, [R100+0x8800] ;  /* 0x008800006428783b */ /* 0x000fe80000000200 */
[----:B------:R-:W-:Y:S04]  /*3410*/  LDSM.16.M88.4 R36, [R100+0x9000] ;  /* 0x009000006424783b */ /* 0x000fe80000000200 */
[----:B------:R-:W-:Y:S01]  /*3420*/  LDSM.16.M88.4 R24, [R23+0x2000] ;  /* 0x002000001718783b */ /* 0x000fe20000000200 */
[-C--:B--2---:R-:W-:Y:S03]  /*3430*/  HMMA.16816.F32.BF16 R116, R12, R4.reuse, RZ ;  /* 0x000000040c74723c */ /* 0x084fe600000418ff */
[----:B------:R-:W-:Y:S04]  /*3440*/  LDSM.16.M88.4 R72, [R2+0x8800] ;  /* 0x008800000248783b */ /* 0x000fe80000000200 */
[----:B------:R-:W-:Y:S01]  /*3450*/  LDSM.16.M88.4 R128, [R2+0x9800] ;  /* 0x009800000280783b */ /* 0x000fe20000000200 */
[C---:B------:R-:W-:Y:S03]  /*3460*/  HMMA.16816.F32.BF16 R64, R8.reuse, R4, RZ ;  /* 0x000000040840723c */ /* 0x040fe600000418ff */
[----:B------:R-:W-:Y:S04]  /*3470*/  LDSM.16.M88.4 R76, [R2+0x8000] ;  /* 0x00800000024c783b */ /* 0x000fe80000000200 */
[----:B------:R-:W-:Y:S01]  /*3480*/  LDSM.16.M88.4 R92, [R2+0x9000] ;  /* 0x00900000025c783b */ /* 0x000fe20000000200 */
[-C--:B------:R-:W-:Y:S03]  /*3490*/  HMMA.16816.F32.BF16 R80, R8, R6.reuse, RZ ;  /* 0x000000060850723c */ /* 0x080fe600000418ff */
[----:B------:R-:W0:Y:S05]  /*34a0*/  LDGDEPBAR ;  /* 0x00000000000079af */ /* 0x000e2a0000000000 */
[----:B------:R-:W-:Y:S01]  /*34b0*/  HMMA.16816.F32.BF16 R140, R12, R6, RZ ;  /* 0x000000060c8c723c */ /* 0x000fe200000418ff */
[----:B------:R-:W2:Y:S07]  /*34c0*/  LDSM.16.M88.4 R4, [R22+0x2000] ;  /* 0x002000001604783b */ /* 0x000eae0000000200 */
[C---:B---3--:R-:W-:Y:S08]  /*34d0*/  HMMA.16816.F32.BF16 R60, R8.reuse, R52, RZ ;  /* 0x00000034083c723c */ /* 0x048ff000000418ff */
[C---:B-----5:R-:W-:Y:S08]  /*34e0*/  HMMA.16816.F32.BF16 R56, R8.reuse, R48, RZ ;  /* 0x000000300838723c */ /* 0x060ff000000418ff */
[C---:B-1----:R-:W-:Y:S08]  /*34f0*/  HMMA.16816.F32.BF16 R68, R8.reuse, R44, RZ ;  /* 0x0000002c0844723c */ /* 0x042ff000000418ff */
[C---:B------:R-:W-:Y:S08]  /*3500*/  HMMA.16816.F32.BF16 R88, R8.reuse, R54, RZ ;  /* 0x000000360858723c */ /* 0x040ff000000418ff */
[----:B------:R-:W-:Y:S08]  /*3510*/  HMMA.16816.F32.BF16 R84, R8, R50, RZ ;  /* 0x000000320854723c */ /* 0x000ff000000418ff */
[C---:B------:R-:W-:Y:S08]  /*3520*/  HMMA.16816.F32.BF16 R108, R12.reuse, R52, RZ ;  /* 0x000000340c6c723c */ /* 0x040ff000000418ff */
[----:B------:R-:W-:Y:S08]  /*3530*/  HMMA.16816.F32.BF16 R136, R12, R54, RZ ;  /* 0x000000360c88723c */ /* 0x000ff000000418ff */
[----:B------:R-:W-:Y:S08]  /*3540*/  HMMA.16816.F32.BF16 R8, R8, R46, RZ ;  /* 0x0000002e0808723c */ /* 0x000ff000000418ff */
[C---:B------:R-:W-:Y:S08]  /*3550*/  HMMA.16816.F32.BF16 R52, R12.reuse, R44, RZ ;  /* 0x0000002c0c34723c */ /* 0x040ff000000418ff */
[C---:B------:R-:W-:Y:S08]  /*3560*/  HMMA.16816.F32.BF16 R104, R12.reuse, R48, RZ ;  /* 0x000000300c68723c */ /* 0x040ff000000418ff */
[C---:B------:R-:W-:Y:S08]  /*3570*/  HMMA.16816.F32.BF16 R132, R12.reuse, R50, RZ ;  /* 0x000000320c84723c */ /* 0x040ff000000418ff */
[----:B------:R-:W-:Y:S08]  /*3580*/  HMMA.16816.F32.BF16 R124, R12, R46, RZ ;  /* 0x0000002e0c7c723c */ /* 0x000ff000000418ff */
[C---:B--2---:R-:W-:Y:S08]  /*3590*/  HMMA.16816.F32.BF16 R48, R4.reuse, R30, R80 ;  /* 0x0000001e0430723c */ /* 0x044ff00000041850 */
[C---:B------:R-:W-:Y:S08]  /*35a0*/  HMMA.16816.F32.BF16 R112, R4.reuse, R28, R64 ;  /* 0x0000001c0470723c */ /* 0x040ff00000041840 */
[----:B------:R-:W-:Y:S01]  /*35b0*/  HMMA.16816.F32.BF16 R80, R4, R34, R8 ;  /* 0x000000220450723c */ /* 0x000fe20000041808 */
[----:B------:R-:W1:Y:S07]  /*35c0*/  LDSM.16.M88.4 R8, [R23] ;  /* 0x000000001708783b */ /* 0x000e6e0000000200 */
[----:B------:R-:W-:Y:S08]  /*35d0*/  HMMA.16816.F32.BF16 R144, R16, R32, R52 ;  /* 0x000000201090723c */ /* 0x000ff00000041834 */
[C---:B------:R-:W-:Y:S08]  /*35e0*/  HMMA.16816.F32.BF16 R96, R4.reuse, R40, R60 ;  /* 0x000000280460723c */ /* 0x040ff0000004183c */
[C---:B------:R-:W-:Y:S08]  /*35f0*/  HMMA.16816.F32.BF16 R44, R4.reuse, R36, R56 ;  /* 0x00000024042c723c */ /* 0x040ff00000041838 */
[C---:B------:R-:W-:Y:S08]  /*3600*/  HMMA.16816.F32.BF16 R12, R4.reuse, R32, R68 ;  /* 0x00000020040c723c */ /* 0x040ff00000041844 */
[----:B------:R-:W-:Y:S08]  /*3610*/  HMMA.16816.F32.BF16 R120, R4, R42, R88 ;  /* 0x0000002a0478723c */ /* 0x000ff00000041858 */
[C---:B------:R-:W-:Y:S08]  /*3620*/  HMMA.16816.F32.BF16 R64, R16.reuse, R40, R108 ;  /* 0x000000281040723c */ /* 0x040ff0000004186c */
[----:B------:R-:W-:Y:S08]  /*3630*/  HMMA.16816.F32.BF16 R52, R16, R42, R136 ;  /* 0x0000002a1034723c */ /* 0x000ff00000041888 */
[----:B------:R-:W-:Y:S01]  /*3640*/  HMMA.16816.F32.BF16 R84, R4, R38, R84 ;  /* 0x000000260454723c */ /* 0x000fe20000041854 */
[----:B------:R-:W-:Y:S07]  /*3650*/  LDSM.16.M88.4 R4, [R3+0x2000] ;  /* 0x002000000304783b */ /* 0x000fee0000000200 */
[C---:B------:R-:W-:Y:S08]  /*3660*/  HMMA.16816.F32.BF16 R68, R16.reuse, R28, R116 ;  /* 0x0000001c1044723c */ /* 0x040ff00000041874 */
[C---:B------:R-:W-:Y:S08]  /*3670*/  HMMA.16816.F32.BF16 R60, R16.reuse, R36, R104 ;  /* 0x00000024103c723c */ /* 0x040ff00000041868 */
[C---:B------:R-:W-:Y:S01]  /*3680*/  HMMA.16816.F32.BF16 R56, R16.reuse, R30, R140 ;  /* 0x0000001e1038723c */ /* 0x040fe2000004188c */
[----:B------:R-:W-:Y:S07]  /*3690*/  LDSM.16.M88.4 R28, [R0+0x9000] ;  /* 0x00900000001c783b */ /* 0x000fee0000000200 */
[C---:B------:R-:W-:Y:S01]  /*36a0*/  HMMA.16816.F32.BF16 R40, R16.reuse, R38, R132 ;  /* 0x000000261028723c */ /* 0x040fe20000041884 */
[----:B------:R-:W2:Y:S07]  /*36b0*/  LDSM.16.M88.4 R36, [R0+0x8000] ;  /* 0x008000000024783b */ /* 0x000eae0000000200 */
[----:B------:R-:W-:Y:S01]  /*36c0*/  HMMA.16816.F32.BF16 R124, R16, R34, R124 ;  /* 0x00000022107c723c */ /* 0x000fe2000004187c */
[----:B------:R-:W3:Y:S04]  /*36d0*/  LDSM.16.M88.4 R32, [R0+0x8800] ;  /* 0x008800000020783b */ /* 0x000ee80000000200 */
[----:B------:R-:W4:Y:S03]  /*36e0*/  LDSM.16.M88.4 R16, [R0+0x9800] ;  /* 0x009800000010783b */ /* 0x000f260000000200 */
[C---:B------:R-:W-:Y:S01]  /*36f0*/  HMMA.16816.F32.BF16 R148, R24.reuse, R128, R12 ;  /* 0x000000801894723c */ /* 0x040fe2000004180c */
[----:B------:R-:W5:Y:S07]  /*3700*/  LDSM.16.M88.4 R12, [R3] ;  /* 0x00000000030c783b */ /* 0x000f6e0000000200 */
[C---:B------:R-:W-:Y:S08]  /*3710*/  HMMA.16816.F32.BF16 R108, R24.reuse, R74, R120 ;  /* 0x0000004a186c723c */ /* 0x040ff00000041878 */
[C---:B------:R-:W-:Y:S08]  /*3720*/  HMMA.16816.F32.BF16 R132, R24.reuse, R76, R112 ;  /* 0x0000004c1884723c */ /* 0x040ff00000041870 */
[C---:B------:R-:W-:Y:S08]  /*3730*/  HMMA.16816.F32.BF16 R88, R24.reuse, R78, R48 ;  /* 0x0000004e1858723c */ /* 0x040ff00000041830 */
[C---:B------:R-:W-:Y:S08]  /*3740*/  HMMA.16816.F32.BF16 R120, R24.reuse, R94, R84 ;  /* 0x0000005e1878723c */ /* 0x040ff00000041854 */
[C---:B------:R-:W-:Y:S08]  /*3750*/  HMMA.16816.F32.BF16 R136, R24.reuse, R72, R96 ;  /* 0x000000481888723c */ /* 0x040ff00000041860 */
[C---:B------:R-:W-:Y:S01]  /*3760*/  HMMA.16816.F32.BF16 R140, R24.reuse, R92, R44 ;  /* 0x0000005c188c723c */ /* 0x040fe2000004182c */
[----:B------:R-:W-:Y:S07]  /*3770*/  LDSM.16.M88.4 R44, [R101+UR6+0xa000] ;  /* 0x00a00006652c783b */ /* 0x000fee0008000200 */
[----:B------:R-:W-:Y:S01]  /*3780*/  HMMA.16816.F32.BF16 R116, R24, R130, R80 ;  /* 0x000000821874723c */ /* 0x000fe20000041850 */
[----:B------:R-:W5:Y:S07]  /*3790*/  LDSM.16.M88.4 R24, [R21+0x6000] ;  /* 0x006000001518783b */ /* 0x000f6e0000000200 */
[C---:B-1----:R-:W-:Y:S08]  /*37a0*/  HMMA.16816.F32.BF16 R104, R8.reuse, R78, R56 ;  /* 0x0000004e0868723c */ /* 0x042ff00000041838 */
[C---:B------:R-:W-:Y:S08]  /*37b0*/  HMMA.16816.F32.BF16 R84, R8.reuse, R74, R52 ;  /* 0x0000004a0854723c */ /* 0x040ff00000041834 */
[C---:B------:R-:W-:Y:S01]  /*37c0*/  HMMA.16816.F32.BF16 R112, R8.reuse, R76, R68 ;  /* 0x0000004c0870723c */ /* 0x040fe20000041844 */
[----:B------:R-:W1:Y:S07]  /*37d0*/  LDSM.16.M88.4 R68, [R101+UR6+0xa800] ;  /* 0x00a800066544783b */ /* 0x000e6e0008000200 */
[C---:B------:R-:W-:Y:S01]  /*37e0*/  HMMA.16816.F32.BF16 R96, R8.reuse, R72, R64 ;  /* 0x000000480860723c */ /* 0x040fe20000041840 */
[----:B------:R-:W1:Y:S07]  /*37f0*/  LDSM.16.M88.4 R64, [R101+UR6+0xb000] ;  /* 0x00b000066540783b */ /* 0x000e6e0008000200 */
[C---:B------:R-:W-:Y:S01]  /*3800*/  HMMA.16816.F32.BF16 R80, R8.reuse, R92, R60 ;  /* 0x0000005c0850723c */ /* 0x040fe2000004183c */
[----:B------:R-:W1:Y:S07]  /*3810*/  LDSM.16.M88.4 R60, [R101+UR6+0xb800] ;  /* 0x00b80006653c783b */ /* 0x000e6e0008000200 */
[C---:B------:R-:W-:Y:S08]  /*3820*/  HMMA.16816.F32.BF16 R56, R8.reuse, R94, R40 ;  /* 0x0000005e0838723c */ /* 0x040ff00000041828 */
[C---:B------:R-:W-:Y:S08]  /*3830*/  HMMA.16816.F32.BF16 R52, R8.reuse, R128, R144 ;  /* 0x000000800834723c */ /* 0x040ff00000041890 */
[----:B------:R-:W-:Y:S08]  /*3840*/  HMMA.16816.F32.BF16 R48, R8, R130, R124 ;  /* 0x000000820830723c */ /* 0x000ff0000004187c */
[C---:B--2---:R-:W-:Y:S08]  /*3850*/  HMMA.16816.F32.BF16 R40, R4.reuse, R36, R132 ;  /* 0x000000240428723c */ /* 0x044ff00000041884 */
[C---:B------:R-:W-:Y:S08]  /*3860*/  HMMA.16816.F32.BF16 R8, R4.reuse, R38, R88 ;  /* 0x000000260408723c */ /* 0x040ff00000041858 */
[C---:B------:R-:W-:Y:S08]  /*3870*/  HMMA.16816.F32.BF16 R124, R4.reuse, R30, R120 ;  /* 0x0000001e047c723c */ /* 0x040ff00000041878 */
[C---:B---3--:R-:W-:Y:S08]  /*3880*/  HMMA.16816.F32.BF16 R76, R4.reuse, R32, R136 ;  /* 0x00000020044c723c */ /* 0x048ff00000041888 */
[C---:B------:R-:W-:Y:S08]  /*3890*/  HMMA.16816.F32.BF16 R72, R4.reuse, R34, R108 ;  /* 0x000000220448723c */ /* 0x040ff0000004186c */
[C---:B------:R-:W-:Y:S08]  /*38a0*/  HMMA.16816.F32.BF16 R88, R4.reuse, R28, R140 ;  /* 0x0000001c0458723c */ /* 0x040ff0000004188c */
[C---:B----4-:R-:W-:Y:S08]  /*38b0*/  HMMA.16816.F32.BF16 R132, R4.reuse, R16, R148 ;  /* 0x000000100484723c */ /* 0x050ff00000041894 */
[----:B------:R-:W-:Y:S01]  /*38c0*/  HMMA.16816.F32.BF16 R120, R4, R18, R116 ;  /* 0x000000120478723c */ /* 0x000fe20000041874 */
[----:B------:R-:W2:Y:S07]  /*38d0*/  LDSM.16.M88.4 R4, [R21+0x4000] ;  /* 0x004000001504783b */ /* 0x000eae0000000200 */
[C---:B-----5:R-:W-:Y:S08]  /*38e0*/  HMMA.16816.F32.BF16 R128, R12.reuse, R32, R96 ;  /* 0x000000200c80723c */ /* 0x060ff00000041860 */
[C---:B------:R-:W-:Y:S08]  /*38f0*/  HMMA.16816.F32.BF16 R116, R12.reuse, R38, R104 ;  /* 0x000000260c74723c */ /* 0x040ff00000041868 */
[C---:B------:R-:W-:Y:S08]  /*3900*/  HMMA.16816.F32.BF16 R96, R12.reuse, R30, R56 ;  /* 0x0000001e0c60723c */ /* 0x040ff00000041838 */
[C---:B------:R-:W-:Y:S01]  /*3910*/  HMMA.16816.F32.BF16 R112, R12.reuse, R36, R112 ;  /* 0x000000240c70723c */ /* 0x040fe20000041870 */
[----:B------:R-:W-:Y:S07]  /*3920*/  LDSM.16.M88.4 R36, [R100+0xb800] ;  /* 0x00b800006424783b */ /* 0x000fee0000000200 */
[C---:B------:R-:W-:Y:S01]  /*3930*/  HMMA.16816.F32.BF16 R108, R12.reuse, R34, R84 ;  /* 0x000000220c6c723c */ /* 0x040fe20000041854 */
[----:B------:R-:W-:Y:S07]  /*3940*/  LDSM.16.M88.4 R32, [R100+0xa000] ;  /* 0x00a000006420783b */ /* 0x000fee0000000200 */
[C---:B------:R-:W-:Y:S01]  /*3950*/  HMMA.16816.F32.BF16 R104, R12.reuse, R28, R80 ;  /* 0x0000001c0c68723c */ /* 0x040fe20000041850 */
[----:B------:R-:W3:Y:S07]  /*3960*/  LDSM.16.M88.4 R28, [R22+0x4000] ;  /* 0x00400000161c783b */ /* 0x000eee0000000200 */
[C---:B------:R-:W-:Y:S08]  /*3970*/  HMMA.16816.F32.BF16 R92, R12.reuse, R16, R52 ;  /* 0x000000100c5c723c */ /* 0x040ff00000041834 */
[----:B------:R-:W-:Y:S01]  /*3980*/  HMMA.16816.F32.BF16 R56, R12, R18, R48 ;  /* 0x000000120c38723c */ /* 0x000fe20000041830 */
[----:B------:R-:W4:Y:S04]  /*3990*/  LDSM.16.M88.4 R16, [R22+0x6000] ;  /* 0x006000001610783b */ /* 0x000f280000000200 */
[----:B------:R-:W5:Y:S03]  /*39a0*/  LDSM.16.M88.4 R48, [R100+0xa800] ;  /* 0x00a800006430783b */ /* 0x000f660000000200 */
[C---:B------:R-:W-:Y:S01]  /*39b0*/  HMMA.16816.F32.BF16 R52, R24.reuse, R44, R40 ;  /* 0x0000002c1834723c */ /* 0x040fe20000041828 */
[----:B------:R5:W5:Y:S07]  /*39c0*/  LDSM.16.M88.4 R40, [R100+0xb000] ;  /* 0x00b000006428783b */ /* 0x000b6e0000000200 */
[C---:B------:R-:W-:Y:S08]  /*39d0*/  HMMA.16816.F32.BF16 R12, R24.reuse, R46, R8 ;  /* 0x0000002e180c723c */ /* 0x040ff00000041808 */
[C---:B-1----:R-:W-:Y:S08]  /*39e0*/  HMMA.16816.F32.BF16 R84, R24.reuse, R68, R76 ;  /* 0x000000441854723c */ /* 0x042ff0000004184c */
[C---:B------:R-:W-:Y:S08]  /*39f0*/  HMMA.16816.F32.BF16 R80, R24.reuse, R70, R72 ;  /* 0x000000461850723c */ /* 0x040ff00000041848 */
[C---:B------:R-:W-:Y:S08]  /*3a00*/  HMMA.16816.F32.BF16 R76, R24.reuse, R64, R88 ;  /* 0x00000040184c723c */ /* 0x040ff00000041858 */
[C---:B------:R-:W-:Y:S08]  /*3a10*/  HMMA.16816.F32.BF16 R72, R24.reuse, R66, R124 ;  /* 0x000000421848723c */ /* 0x040ff0000004187c */
[C---:B------:R-:W-:Y:S08]  /*3a20*/  HMMA.16816.F32.BF16 R140, R24.reuse, R60, R132 ;  /* 0x0000003c188c723c */ /* 0x040ff00000041884 */
[----:B------:R-:W-:Y:S01]  /*3a30*/  HMMA.16816.F32.BF16 R144, R24, R62, R120 ;  /* 0x0000003e1890723c */ /* 0x000fe20000041878 */
[----:B------:R-:W-:Y:S07]  /*3a40*/  LDSM.16.M88.4 R24, [R23+0x4000] ;  /* 0x004000001718783b */ /* 0x000fee0000000200 */
[C---:B--2---:R-:W-:Y:S08]  /*3a50*/  HMMA.16816.F32.BF16 R8, R4.reuse, R44, R112 ;  /* 0x0000002c0408723c */ /* 0x044ff00000041870 */
[C---:B------:R-:W-:Y:S01]  /*3a60*/  HMMA.16816.F32.BF16 R136, R4.reuse, R46, R116 ;  /* 0x0000002e0488723c */ /* 0x040fe20000041874 */
[----:B------:R-:W1:Y:S07]  /*3a70*/  LDSM.16.M88.4 R44, [R2+0xa000] ;  /* 0x00a00000022c783b */ /* 0x000e6e0000000200 */
[C---:B------:R-:W-:Y:S08]  /*3a80*/  HMMA.16816.F32.BF16 R132, R4.reuse, R68, R128 ;  /* 0x000000440484723c */ /* 0x040ff00000041880 */
[C---:B------:R-:W-:Y:S08]  /*3a90*/  HMMA.16816.F32.BF16 R128, R4.reuse, R70, R108 ;  /* 0x000000460480723c */ /* 0x040ff0000004186c */
[C---:B------:R-:W-:Y:S08]  /*3aa0*/  HMMA.16816.F32.BF16 R124, R4.reuse, R64, R104 ;  /* 0x00000040047c723c */ /* 0x040ff00000041868 */
[C---:B------:R-:W-:Y:S01]  /*3ab0*/  HMMA.16816.F32.BF16 R120, R4.reuse, R66, R96 ;  /* 0x000000420478723c */ /* 0x040fe20000041860 */
[----:B------:R-:W-:Y:S07]  /*3ac0*/  LDSM.16.M88.4 R64, [R2+0xb000] ;  /* 0x00b000000240783b */ /* 0x000fee0000000200 */
[C---:B------:R-:W-:Y:S08]  /*3ad0*/  HMMA.16816.F32.BF16 R116, R4.reuse, R60, R92 ;  /* 0x0000003c0474723c */ /* 0x040ff0000004185c */
[----:B------:R-:W-:Y:S01]  /*3ae0*/  HMMA.16816.F32.BF16 R112, R4, R62, R56 ;  /* 0x0000003e0470723c */ /* 0x000fe20000041838 */
[----:B------:R-:W-:Y:S07]  /*3af0*/  LDSM.16.M88.4 R56, [R0+0xa000] ;  /* 0x00a000000038783b */ /* 0x000fee0000000200 */
[----:B---3--:R-:W-:Y:S01]  /*3b00*/  HMMA.16816.F32.BF16 R4, R28, R32, R8 ;  /* 0x000000201c04723c */ /* 0x008fe20000041808 */
[----:B------:R-:W-:Y:S07]  /*3b10*/  LDSM.16.M88.4 R8, [R3+0x4000] ;  /* 0x004000000308783b */ /* 0x000fee0000000200 */
[C---:B----4-:R-:W-:Y:S01]  /*3b20*/  HMMA.16816.F32.BF16 R104, R16.reuse, R34, R12 ;  /* 0x000000221068723c */ /* 0x050fe2000004180c */
[----:B------:R-:W2:Y:S07]  /*3b30*/  LDSM.16.M88.4 R12, [R23+0x6000] ;  /* 0x00600000170c783b */ /* 0x000eae0000000200 */
[C---:B------:R-:W-:Y:S01]  /*3b40*/  HMMA.16816.F32.BF16 R108, R16.reuse, R32, R52 ;  /* 0x00000020106c723c */ /* 0x040fe20000041834 */
[----:B------:R-:W3:Y:S07]  /*3b50*/  LDSM.16.M88.4 R52, [R2+0xa800] ;  /* 0x00a800000234783b */ /* 0x000eee0000000200 */
[C---:B-----5:R-:W-:Y:S08]  /*3b60*/  HMMA.16816.F32.BF16 R100, R16.reuse, R48, R84 ;  /* 0x000000301064723c */ /* 0x060ff00000041854 */
[C---:B------:R-:W-:Y:S08]  /*3b70*/  HMMA.16816.F32.BF16 R96, R16.reuse, R50, R80 ;  /* 0x000000321060723c */ /* 0x040ff00000041850 */
[C---:B------:R-:W-:Y:S01]  /*3b80*/  HMMA.16816.F32.BF16 R84, R16.reuse, R42, R72 ;  /* 0x0000002a1054723c */ /* 0x040fe20000041848 */
[----:B------:R-:W4:Y:S07]  /*3b90*/  LDSM.16.M88.4 R72, [R2+0xb800] ;  /* 0x00b800000248783b */ /* 0x000f2e0000000200 */
[C---:B------:R-:W-:Y:S08]  /*3ba0*/  HMMA.16816.F32.BF16 R88, R16.reuse, R40, R76 ;  /* 0x000000281058723c */ /* 0x040ff0000004184c */
[C---:B------:R-:W-:Y:S08]  /*3bb0*/  HMMA.16816.F32.BF16 R80, R16.reuse, R36, R140 ;  /* 0x000000241050723c */ /* 0x040ff0000004188c */
[----:B------:R-:W-:Y:S08]  /*3bc0*/  HMMA.16816.F32.BF16 R68, R16, R38, R144 ;  /* 0x000000261044723c */ /* 0x000ff00000041890 */
[----:B------:R-:W-:Y:S08]  /*3bd0*/  HMMA.16816.F32.BF16 R16, R28, R34, R136 ;  /* 0x000000221c10723c */ /* 0x000ff00000041888 */
[----:B-1----:R-:W-:Y:S01]  /*3be0*/  HMMA.16816.F32.BF16 R60, R24, R44, R4 ;  /* 0x0000002c183c723c */ /* 0x002fe20000041804 */
[----:B------:R1:W5:Y:S07]  /*3bf0*/  LDSM.16.M88.4 R4, [R3+0x6000] ;  /* 0x006000000304783b */ /* 0x00036e0000000200 */
[C---:B------:R-:W-:Y:S08]  /*3c00*/  HMMA.16816.F32.BF16 R76, R28.reuse, R48, R132 ;  /* 0x000000301c4c723c */ /* 0x040ff00000041884 */
[C---:B------:R-:W-:Y:S08]  /*3c10*/  HMMA.16816.F32.BF16 R48, R28.reuse, R50, R128 ;  /* 0x000000321c30723c */ /* 0x040ff00000041880 */
[----:B------:R-:W-:Y:S01]  /*3c20*/  HMMA.16816.F32.BF16 R92, R28, R40, R124 ;  /* 0x000000281c5c723c */ /* 0x000fe2000004187c */
[----:B-1----:R-:W-:-:S04]  /*3c30*/  SHF.R.U32.HI R3, RZ, 0x2, R238 ;  /* 0x00000002ff037819 */ /* 0x002fc800000116ee */
[----:B------:R-:W-:-:S03]  /*3c40*/  LOP3.LUT R3, R3, 0x7, RZ, 0xc0, !PT ;  /* 0x0000000703037812 */ /* 0x000fc600078ec0ff */
[C---:B------:R-:W-:Y:S08]  /*3c50*/  HMMA.16816.F32.BF16 R120, R28.reuse, R42, R120 ;  /* 0x0000002a1c78723c */ /* 0x040ff00000041878 */
[C---:B------:R-:W-:Y:S08]  /*3c60*/  HMMA.16816.F32.BF16 R116, R28.reuse, R36, R116 ;  /* 0x000000241c74723c */ /* 0x040ff00000041874 */
[----:B------:R-:W-:Y:S08]  /*3c70*/  HMMA.16816.F32.BF16 R112, R28, R38, R112 ;  /* 0x000000261c70723c */ /* 0x000ff00000041870 */
[----:B------:R-:W-:Y:S01]  /*3c80*/  HMMA.16816.F32.BF16 R28, R24, R46, R16 ;  /* 0x0000002e181c723c */ /* 0x000fe20000041810 */
[----:B------:R-:W1:Y:S07]  /*3c90*/  LDSM.16.M88.4 R16, [R0+0xa800] ;  /* 0x00a800000010783b */ /* 0x000e6e0000000200 */
[----:B--2---:R-:W-:Y:S08]  /*3ca0*/  HMMA.16816.F32.BF16 R32, R12, R44, R108 ;  /* 0x0000002c0c20723c */ /* 0x004ff0000004186c */
[----:B------:R-:W-:Y:S08]  /*3cb0*/  HMMA.16816.F32.BF16 R36, R8, R56, R60 ;  /* 0x000000380824723c */ /* 0x000ff0000004183c */
[C---:B---3--:R-:W-:Y:S08]  /*3cc0*/  HMMA.16816.F32.BF16 R60, R12.reuse, R52, R100 ;  /* 0x000000340c3c723c */ /* 0x048ff00000041864 */
[----:B------:R-:W-:Y:S03]  /*3cd0*/  HMMA.16816.F32.BF16 R100, R12, R64, R88 ;  /* 0x000000400c64723c */ /* 0x000fe60000041858 */
[----:B------:R-:W-:-:S04]  /*3ce0*/  FMUL.FTZ R2, R36, UR28 ;  /* 0x0000001c24027c20 */ /* 0x000fc80008410000 */
[----:B------:R2:W3:Y:S01]  /*3cf0*/  MUFU.TANH R111, R2 ;  /* 0x00000002006f7308 */ /* 0x0004e20000002400 */
[C---:B------:R-:W-:Y:S08]  /*3d00*/  HMMA.16816.F32.BF16 R40, R12.reuse, R46, R104 ;  /* 0x0000002e0c28723c */ /* 0x040ff00000041868 */
[C---:B----4-:R-:W-:Y:S08]  /*3d10*/  HMMA.16816.F32.BF16 R88, R12.reuse, R72, R80 ;  /* 0x000000480c58723c */ /* 0x050ff00000041850 */
[----:B------:R-:W-:Y:S01]  /*3d20*/  HMMA.16816.F32.BF16 R96, R12, R54, R96 ;  /* 0x000000360c60723c */ /* 0x000fe20000041860 */
[----:B--2---:R-:W-:-:S04]  /*3d30*/  FMUL.FTZ R2, R37, UR28 ;  /* 0x0000001c25027c20 */ /* 0x004fc80008410000 */
[----:B------:R2:W4:Y:S03]  /*3d40*/  MUFU.TANH R124, R2 ;  /* 0x00000002007c7308 */ /* 0x0005260000002400 */
[C---:B------:R-:W-:Y:S08]  /*3d50*/  HMMA.16816.F32.BF16 R104, R12.reuse, R66, R84 ;  /* 0x000000420c68723c */ /* 0x040ff00000041854 */
[----:B------:R-:W-:Y:S01]  /*3d60*/  HMMA.16816.F32.BF16 R80, R12, R74, R68 ;  /* 0x0000004a0c50723c */ /* 0x000fe20000041844 */
[----:B--2---:R-:W-:-:S07]  /*3d70*/  FMUL.FTZ R2, R38, UR28 ;  /* 0x0000001c26027c20 */ /* 0x004fce0008410000 */
[----:B------:R-:W-:Y:S01]  /*3d80*/  HMMA.16816.F32.BF16 R12, R24, R52, R76 ;  /* 0x00000034180c723c */ /* 0x000fe2000004184c */
[----:B------:R2:W1:Y:S07]  /*3d90*/  MUFU.TANH R109, R2 ;  /* 0x00000002006d7308 */ /* 0x00046e0000002400 */
[----:B-----5:R-:W-:Y:S08]  /*3da0*/  HMMA.16816.F32.BF16 R84, R4, R56, R32 ;  /* 0x000000380454723c */ /* 0x020ff00000041820 */
[----:B------:R-:W-:Y:S01]  /*3db0*/  HMMA.16816.F32.BF16 R76, R8, R58, R28 ;  /* 0x0000003a084c723c */ /* 0x000fe2000004181c */
[----:B------:R-:W-:Y:S01]  /*3dc0*/  LDSM.16.M88.4 R28, [R0+0xb800] ;  /* 0x00b80000001c783b */ /* 0x000fe20000000200 */
[----:B--2---:R-:W-:-:S06]  /*3dd0*/  FMUL.FTZ R2, R39, UR28 ;  /* 0x0000001c27027c20 */ /* 0x004fcc0008410000 */
[----:B-1----:R-:W-:Y:S01]  /*3de0*/  HMMA.16816.F32.BF16 R68, R8, R16, R12 ;  /* 0x000000100844723c */ /* 0x002fe2000004180c */
[----:B------:R1:W2:Y:S01]  /*3df0*/  LDSM.16.M88.4 R12, [R0+0xb000] ;  /* 0x00b00000000c783b */ /* 0x0002a20000000200 */
[----:B------:R5:W1:Y:S01]  /*3e00*/  MUFU.TANH R108, R2 ;  /* 0x00000002006c7308 */ /* 0x000a620000002400 */
[----:B------:R-:W-:-:S05]  /*3e10*/  DEPBAR.LE SB0, 0x0 ;  /* 0x000080000000791a */ /* 0x000fca0000000000 */
[----:B------:R-:W-:Y:S08]  /*3e20*/  HMMA.16816.F32.BF16 R32, R24, R54, R48 ;  /* 0x000000361820723c */ /* 0x000ff00000041830 */
[----:B------:R-:W-:Y:S01]  /*3e30*/  HMMA.16816.F32.BF16 R56, R4, R58, R40 ;  /* 0x0000003a0438723c */ /* 0x000fe20000041828 */
[----:B-----5:R-:W-:-:S04]  /*3e40*/  FMUL.FTZ R2, R84, UR28 ;  /* 0x0000001c54027c20 */ /* 0x020fc80008410000 */
[----:B------:R5:W2:Y:S03]  /*3e50*/  MUFU.TANH R110, R2 ;  /* 0x00000002006e7308 */ /* 0x000aa60000002400 */
[----:B------:R-:W-:Y:S01]  /*3e60*/  HMMA.16816.F32.BF16 R60, R4, R16, R60 ;  /* 0x00000010043c723c */ /* 0x000fe2000004183c */
[----:B-1----:R-:W-:-:S07]  /*3e70*/  FMUL.FTZ R0, R71, UR28 ;  /* 0x0000001c47007c20 */ /* 0x002fce0008410000 */
[----:B------:R-:W-:Y:S08]  /*3e80*/  HMMA.16816.F32.BF16 R40, R24, R64, R92 ;  /* 0x000000401828723c */ /* 0x000ff0000004185c */
[----:B------:R-:W-:Y:S01]  /*3e90*/  HMMA.16816.F32.BF16 R52, R8, R18, R32 ;  /* 0x000000120834723c */ /* 0x000fe20000041820 */
[----:B-----5:R-:W-:-:S04]  /*3ea0*/  FMUL.FTZ R2, R85, UR28 ;  /* 0x0000001c55027c20 */ /* 0x020fc80008410000 */
[----:B------:R1:W1:Y:S03]  /*3eb0*/  MUFU.TANH R85, R2 ;  /* 0x0000000200557308 */ /* 0x0002660000002400 */
[----:B------:R-:W-:Y:S08]  /*3ec0*/  HMMA.16816.F32.BF16 R48, R4, R18, R96 ;  /* 0x000000120430723c */ /* 0x000ff00000041860 */
[----:B------:R-:W-:Y:S01]  /*3ed0*/  HMMA.16816.F32.BF16 R36, R24, R66, R120 ;  /* 0x000000421824723c */ /* 0x000fe20000041878 */
[----:B-1----:R-:W-:-:S07]  /*3ee0*/  FMUL.FTZ R2, R78, UR28 ;  /* 0x0000001c4e027c20 */ /* 0x002fce0008410000 */
[----:B------:R-:W-:Y:S01]  /*3ef0*/  HMMA.16816.F32.BF16 R44, R24, R72, R116 ;  /* 0x00000048182c723c */ /* 0x000fe20000041874 */
[----:B------:R1:W1:Y:S07]  /*3f00*/  MUFU.TANH R23, R2 ;  /* 0x0000000200177308 */ /* 0x00026e0000002400 */
[----:B--2---:R-:W-:Y:S08]  /*3f10*/  HMMA.16816.F32.BF16 R40, R8, R12, R40 ;  /* 0x0000000c0828723c */ /* 0x004ff00000041828 */
[----:B------:R-:W-:Y:S01]  /*3f20*/  HMMA.16816.F32.BF16 R24, R24, R74, R112 ;  /* 0x0000004a1818723c */ /* 0x000fe20000041870 */
[----:B-1----:R-:W-:-:S07]  /*3f30*/  FMUL.FTZ R2, R79, UR28 ;  /* 0x0000001c4f027c20 */ /* 0x002fce0008410000 */
[C---:B------:R-:W-:Y:S01]  /*3f40*/  HMMA.16816.F32.BF16 R72, R4.reuse, R12, R100 ;  /* 0x0000000c0448723c */ /* 0x040fe20000041864 */
[----:B------:R1:W2:Y:S07]  /*3f50*/  MUFU.TANH R78, R2 ;  /* 0x00000002004e7308 */ /* 0x0002ae0000002400 */
[----:B------:R-:W-:Y:S08]  /*3f60*/  HMMA.16816.F32.BF16 R92, R4, R30, R80 ;  /* 0x0000001e045c723c */ /* 0x000ff00000041850 */
[----:B------:R-:W-:Y:S01]  /*3f70*/  HMMA.16816.F32.BF16 R80, R8, R28, R44 ;  /* 0x0000001c0850723c */ /* 0x000fe2000004182c */
[----:B-1----:R-:W-:-:S02]  /*3f80*/  FMUL.FTZ R2, R56, UR28 ;  /* 0x0000001c38027c20 */ /* 0x002fc40008410000 */
[----:B------:R1:W1:Y:S05]  /*3f90*/  MUFU.TANH R56, R0 ;  /* 0x0000000000387308 */ /* 0x00026a0000002400 */
[----:B------:R-:W-:Y:S03]  /*3fa0*/  HMMA.16816.F32.BF16 R44, R8, R30, R24 ;  /* 0x0000001e082c723c */ /* 0x000fe60000041818 */
[----:B------:R5:W2:Y:S05]  /*3fb0*/  MUFU.TANH R84, R2 ;  /* 0x0000000200547308 */ /* 0x000aaa0000002400 */
[----:B------:R-:W-:Y:S01]  /*3fc0*/  HMMA.16816.F32.BF16 R104, R4, R14, R104 ;  /* 0x0000000e0468723c */ /* 0x000fe20000041868 */
[----:B-1----:R-:W-:-:S07]  /*3fd0*/  FMUL.FTZ R0, R60, UR28 ;  /* 0x0000001c3c007c20 */ /* 0x002fce0008410000 */
[----:B------:R-:W-:Y:S01]  /*3fe0*/  HMMA.16816.F32.BF16 R88, R4, R28, R88 ;  /* 0x0000001c0458723c */ /* 0x000fe20000041858 */
[----:B------:R-:W-:Y:S01]  /*3ff0*/  IMAD.SHL.U32 R5, R238, 0x2, RZ ;  /* 0x00000002ee057824 */ /* 0x000fe200078e00ff */
[----:B------:R-:W-:-:S04]  /*4000*/  MOV R4, UR21 ;  /* 0x0000001500047c02 */ /* 0x000fc80008000f00 */
[----:B------:R-:W-:Y:S01]  /*4010*/  LOP3.LUT R156, R5, 0x6, RZ, 0xc0, !PT ;  /* 0x00000006059c7812 */ /* 0x000fe200078ec0ff */
[----:B-----5:R-:W-:Y:S01]  /*4020*/  FMUL.FTZ R2, R57, UR28 ;  /* 0x0000001c39027c20 */ /* 0x020fe20008410000 */
[----:B------:R-:W-:Y:S03]  /*4030*/  HMMA.16816.F32.BF16 R64, R8, R14, R36 ;  /* 0x0000000e0840723c */ /* 0x000fe60000041824 */
[----:B------:R1:W1:Y:S02]  /*4040*/  MUFU.TANH R79, R2 ;  /* 0x00000002004f7308 */ /* 0x0002640000002400 */
[----:B-1----:R-:W-:-:S06]  /*4050*/  FMUL.FTZ R2, R70, UR28 ;  /* 0x0000001c46027c20 */ /* 0x002fcc0008410000 */
[----:B------:R1:W1:Y:S08]  /*4060*/  MUFU.TANH R70, R0 ;  /* 0x0000000000467308 */ /* 0x0002700000002400 */
[----:B------:R5:W2:Y:S01]  /*4070*/  MUFU.TANH R57, R2 ;  /* 0x0000000200397308 */ /* 0x000aa20000002400 */
[----:B-1----:R-:W-:-:S07]  /*4080*/  FMUL.FTZ R0, R61, UR28 ;  /* 0x0000001c3d007c20 */ /* 0x002fce0008410000 */
[----:B------:R1:W1:Y:S01]  /*4090*/  MUFU.TANH R60, R0 ;  /* 0x00000000003c7308 */ /* 0x0002620000002400 */
[----:B-----5:R-:W-:-:S07]  /*40a0*/  FMUL.FTZ R2, R43, UR28 ;  /* 0x0000001c2b027c20 */ /* 0x020fce0008410000 */
[----:B------:R5:W2:Y:S01]  /*40b0*/  MUFU.TANH R14, R2 ;  /* 0x00000002000e7308 */ /* 0x000aa20000002400 */
[----:B-1----:R-:W-:-:S07]  /*40c0*/  FMUL.FTZ R0, R54, UR28 ;  /* 0x0000001c36007c20 */ /* 0x002fce0008410000 */
[----:B------:R1:W1:Y:S01]  /*40d0*/  MUFU.TANH R21, R0 ;  /* 0x0000000000157308 */ /* 0x0002620000002400 */
[----:B-----5:R-:W-:Y:S02]  /*40e0*/  IMAD.U32 R2, RZ, RZ, UR20 ;  /* 0x00000014ff027e24 */ /* 0x020fe4000f8e00ff */
[----:B-1----:R-:W-:-:S05]  /*40f0*/  FMUL.FTZ R0, R55, UR28 ;  /* 0x0000001c37007c20 */ /* 0x002fca0008410000 */
[----:B------:R1:W1:Y:S02]  /*4100*/  MUFU.TANH R19, R0 ;  /* 0x0000000000137308 */ /* 0x0002640000002400 */
[----:B-1----:R-:W-:-:S06]  /*4110*/  FMUL.FTZ R0, R48, UR28 ;  /* 0x0000001c30007c20 */ /* 0x002fcc0008410000 */
[----:B------:R1:W1:Y:S02]  /*4120*/  MUFU.TANH R48, R0 ;  /* 0x0000000000307308 */ /* 0x0002640000002400 */
[----:B-1----:R-:W-:-:S06]  /*4130*/  FMUL.FTZ R0, R49, UR28 ;  /* 0x0000001c31007c20 */ /* 0x002fcc0008410000 */
[----:B------:R1:W1:Y:S02]  /*4140*/  MUFU.TANH R33, R0 ;  /* 0x0000000000217308 */ /* 0x0002640000002400 */
[----:B-1----:R-:W-:-:S06]  /*4150*/  FMUL.FTZ R0, R42, UR28 ;  /* 0x0000001c2a007c20 */ /* 0x002fcc0008410000 */
[----:B------:R1:W1:Y:S02]  /*4160*/  MUFU.TANH R16, R0 ;  /* 0x0000000000107308 */ /* 0x0002640000002400 */
[----:B-1----:R-:W-:-:S04]  /*4170*/  LOP3.LUT R0, R225, 0x1f0, RZ, 0xc0, !PT ;  /* 0x000001f0e1007812 */ /* 0x002fc800078ec0ff */
[----:B------:R-:W-:Y:S01]  /*4180*/  IADD3 R0, PT, PT, R3, UR23, R0 ;  /* 0x0000001703007c10 */ /* 0x000fe2000fffe000 */
[----:B------:R-:W-:-:S03]  /*4190*/  FMUL.FTZ R3, R72, UR28 ;  /* 0x0000001c48037c20 */ /* 0x000fc60008410000 */
[C---:B------:R-:W-:Y:S01]  /*41a0*/  IADD3 R241, PT, PT, R0.reuse, UR25, -R2 ;  /* 0x0000001900f17c10 */ /* 0x040fe2000fffe802 */
[----:B------:R1:W1:Y:S01]  /*41b0*/  MUFU.TANH R32, R3 ;  /* 0x0000000300207308 */ /* 0x0002620000002400 */
[----:B------:R-:W-:Y:S01]  /*41c0*/  IADD3 R12, PT, PT, R0, 0x1, R4 ;  /* 0x00000001000c7810 */ /* 0x000fe20007ffe004 */
[----:B-1----:R-:W-:-:S05]  /*41d0*/  IMAD.U32 R3, RZ, RZ, UR29 ;  /* 0x0000001dff037e24 */ /* 0x002fca000f8e00ff */
[----:B------:R-:W-:Y:S01]  /*41e0*/  LEA R0, R3, R156, 0x6 ;  /* 0x0000009c03007211 */ /* 0x000fe200078e30ff */
[----:B------:R-:W-:Y:S06]  /*41f0*/  BAR.SYNC.DEFER_BLOCKING 0x0 ;  /* 0x0000000000007b1d */ /* 0x000fec0000010000 */
[----:B--234-:R-:W-:Y:S05]  /*4200*/  BRA.U !UP0, `(.L_x_611) ;  /* 0x00000001089c7547 */ /* 0x01cfea000b800000 */
[----:B------:R-:W-:-:S04]  /*4210*/  UIADD3 UR20, UPT, UPT, UR19, -0x2, URZ ;  /* 0xfffffffe13147890 */ /* 0x000fc8000fffe0ff */
[----:B------:R-:W-:Y:S02]  /*4220*/  UIMAD.WIDE.U32 UR32, UR32, UR20, URZ ;  /* 0x00000014202072a5 */ /* 0x000fe4000f8e00ff */
[----:B------:R-:W-:Y:S02]  /*4230*/  UIMAD UR26, UR31, UR20, URZ ;  /* 0x000000141f1a72a4 */ /* 0x000fe4000f8e02ff */
[----:B------:R-:W-:Y:S02]  /*4240*/  UIADD3 UR21, UP0, UPT, UR38, UR32, URZ ;  /* 0x0000002026157290 */ /* 0x000fe4000ff1e0ff */
[----:B------:R-:W-:Y:S01]  /*4250*/  UIADD3 UR26, UPT, UPT, UR33, UR26, URZ ;  /* 0x0000001a211a7290 */ /* 0x000fe2000fffe0ff */
[----:B------:R-:W-:Y:S01]  /*4260*/  IMAD.U32 R2, RZ, RZ, UR32 ;  /* 0x00000020ff027e24 */ /* 0x000fe2000f8e00ff */
[----:B------:R-:W-:Y:S01]  /*4270*/  UIADD3 UR23, UP1, UPT, UR38, UR21, URZ ;  /* 0x0000001526177290 */ /* 0x000fe2000ff3e0ff */
[----:B------:R-:W-:Y:S01]  /*4280*/  IMAD.U32 R3, RZ, RZ, UR33 ;  /* 0x00000021ff037e24 */ /* 0x000fe2000f8e00ff */
[----:B------:R-:W-:Y:S01]  /*4290*/  UIADD3.X UR20, UPT, UPT, UR37, UR26, URZ, UP0, !UPT ;  /* 0x0000001a25147290 */ /* 0x000fe200087fe4ff */
[----:B------:R-:W-:Y:S01]  /*42a0*/  IMAD.U32 R7, RZ, RZ, UR21 ;  /* 0x00000015ff077e24 */ /* 0x000fe2000f8e00ff */
[----:B------:R-:W-:Y:S01]  /*42b0*/  ULEA UR31, UP0, UR12, UR21, 0x5 ;  /* 0x000000150c1f7291 */ /* 0x000fe2000f8028ff */
[----:B------:R-:W-:Y:S01]  /*42c0*/  IMAD.U32 R3, RZ, RZ, UR26 ;  /* 0x0000001aff037e24 */ /* 0x000fe2000f8e00ff */
[CC--:B------:R-:W-:Y:S01]  /*42d0*/  LEA R8, P0, R2.reuse, R155.reuse, 0x1 ;  /* 0x0000009b02087211 */ /* 0x0c0fe200078008ff */
[----:B------:R-:W-:Y:S01]  /*42e0*/  UIADD3.X UR21, UPT, UPT, UR37, UR20, URZ, UP1, !UPT ;  /* 0x0000001425157290 */ /* 0x000fe20008ffe4ff */
[----:B------:R-:W-:Y:S01]  /*42f0*/  MOV R5, UR23 ;  /* 0x0000001700057c02 */ /* 0x000fe20008000f00 */
[----:B------:R-:W-:Y:S01]  /*4300*/  ULEA.HI.X UR26, UR12, UR20, UR13, 0x5, UP0 ;  /* 0x000000140c1a7291 */ /* 0x000fe200080f2c0d */
[----:B------:R-:W-:Y:S01]  /*4310*/  LEA.HI.X R9, R2, R154, R3, 0x1, P0 ;  /* 0x0000009a02097211 */ /* 0x000fe200000f0c03 */
[----:B------:R-:W-:Y:S01]  /*4320*/  IMAD.U32 R10, RZ, RZ, UR31 ;  /* 0x0000001fff0a7e24 */ /* 0x000fe2000f8e00ff */
[-C--:B------:R-:W-:Y:S01]  /*4330*/  LEA R6, P4, R7, R155.reuse, 0x1 ;  /* 0x0000009b07067211 */ /* 0x080fe200078808ff */
[----:B------:R-:W-:Y:S01]  /*4340*/  IMAD.U32 R3, RZ, RZ, UR20 ;  /* 0x00000014ff037e24 */ /* 0x000fe2000f8e00ff */
[-C--:B------:R-:W-:Y:S01]  /*4350*/  LEA R4, P3, R5, R155.reuse, 0x1 ;  /* 0x0000009b05047211 */ /* 0x080fe200078608ff */
[----:B------:R-:W-:Y:S01]  /*4360*/  IMAD.U32 R11, RZ, RZ, UR26 ;  /* 0x0000001aff0b7e24 */ /* 0x000fe2000f8e00ff */
[----:B------:R-:W-:Y:S01]  /*4370*/  MOV R13, UR21 ;  /* 0x00000015000d7c02 */ /* 0x000fe20008000f00 */
[----:B------:R-:W-:Y:S01]  /*4380*/  @!PT LDS RZ, [RZ] ;  /* 0x00000000fffff984 */ /* 0x000fe20000000800 */
[----:B------:R-:W-:Y:S01]  /*4390*/  @!PT LDS RZ, [RZ] ;  /* 0x00000000fffff984 */ /* 0x000fe20000000800 */
[----:B------:R-:W-:Y:S01]  /*43a0*/  @!PT LDS RZ, [RZ] ;  /* 0x00000000fffff984 */ /* 0x000fe20000000800 */
[----:B------:R1:W-:Y:S01]  /*43b0*/  LDGSTS.E.BYPASS.LTC128B.128 [R20+0x8000], desc[UR16][R8.64] ;  /* 0x0800000008147fae */ /* 0x0003e2000b981a10 */
[----:B------:R-:W-:-:S02]  /*43c0*/  LEA R2, P0, R10, R155, 0x1 ;  /* 0x0000009b0a027211 */ /* 0x000fc400078008ff */
[-C--:B------:R-:W-:Y:S01]  /*43d0*/  LEA.HI.X R7, R7, R154.reuse, R3, 0x1, P4 ;  /* 0x0000009a07077211 */ /* 0x080fe200020f0c03 */
[----:B------:R1:W-:Y:S01]  /*43e0*/  LDGSTS.E.BYPASS.LTC128B.128 [R20+0xa000], desc[UR16][R8.64+0x80] ;  /* 0x0a00008008147fae */ /* 0x0003e2000b981a10 */
[-C--:B------:R-:W-:Y:S02]  /*43f0*/  LEA.HI.X R5, R5, R154.reuse, R13, 0x1, P3 ;  /* 0x0000009a05057211 */ /* 0x080fe400018f0c0d */
        /* <DEDUP_REMOVED lines=8> */
.L_x_611:
[----:B-1----:R-:W-:Y:S01]  /*4480*/  FMUL.FTZ R2, R73, UR28 ;  /* 0x0000001c49027c20 */ /* 0x002fe20008410000 */
[----:B------:R-:W-:Y:S01]  /*4490*/  VIADD R3, R241, 0x8 ;  /* 0x00000008f1037836 */ /* 0x000fe20000000000 */
[----:B------:R-:W-:Y:S01]  /*44a0*/  VIMNMX R244, PT, PT, R12, UR25, PT ;  /* 0x000000190cf47c48 */ /* 0x000fe2000bfe0100 */
[C---:B------:R-:W-:Y:S01]  /*44b0*/  VIADD R8, R0.reuse, 0x1 ;  /* 0x0000000100087836 */ /* 0x040fe20000000000 */
[----:B------:R1:W-:Y:S01]  /*44c0*/  MUFU.TANH R43, R2 ;  /* 0x00000002002b7308 */ /* 0x0003e20000002400 */
[C---:B------:R-:W-:Y:S01]  /*44d0*/  VIADD R11, R0.reuse, 0x8 ;  /* 0x00000008000b7836 */ /* 0x040fe20000000000 */
[C---:B------:R-:W-:Y:S01]  /*44e0*/  ISETP.GT.AND P6, PT, R3.reuse, R0, PT ;  /* 0x000000000300720c */ /* 0x040fe20003fc4270 */
[C---:B------:R-:W-:Y:S01]  /*44f0*/  VIADD R15, R0.reuse, 0x9 ;  /* 0x00000009000f7836 */ /* 0x040fe20000000000 */
[----:B------:R-:W-:Y:S01]  /*4500*/  ISETP.GT.AND P0, PT, R3, R8, PT ;  /* 0x000000080300720c */ /* 0x000fe20003f04270 */
[C---:B------:R-:W-:Y:S01]  /*4510*/  VIADD R18, R0.reuse, 0x10 ;  /* 0x0000001000127836 */ /* 0x040fe20000000000 */
[----:B------:R-:W-:Y:S01]  /*4520*/  FSEL R10, R109, -INF , !P6 ;  /* 0xff8000006d0a7808 */ /* 0x000fe20007000000 */
[C---:B------:R-:W-:Y:S01]  /*4530*/  VIADD R22, R0.reuse, 0x11 ;  /* 0x0000001100167836 */ /* 0x040fe20000000000 */
[C---:B------:R-:W-:Y:S01]  /*4540*/  ISETP.GT.AND P3, PT, R3.reuse, R11, PT ;  /* 0x0000000b0300720c */ /* 0x040fe20003f64270 */
[C---:B------:R-:W-:Y:S01]  /*4550*/  VIADD R24, R0.reuse, 0x18 ;  /* 0x0000001800187836 */ /* 0x040fe20000000000 */
[C---:B------:R-:W-:Y:S01]  /*4560*/  ISETP.GT.AND P4, PT, R3.reuse, R15, PT ;  /* 0x0000000f0300720c */ /* 0x040fe20003f84270 */
[C---:B------:R-:W-:Y:S01]  /*4570*/  VIADD R28, R0.reuse, 0x19 ;  /* 0x00000019001c7836 */ /* 0x040fe20000000000 */
[C---:B------:R-:W-:Y:S01]  /*4580*/  ISETP.GT.AND P5, PT, R3.reuse, R18, PT ;  /* 0x000000120300720c */ /* 0x040fe20003fa4270 */
[C---:B------:R-:W-:Y:S01]  /*4590*/  VIADD R30, R0.reuse, 0x20 ;  /* 0x00000020001e7836 */ /* 0x040fe20000000000 */
[----:B------:R-:W-:Y:S01]  /*45a0*/  ISETP.GT.AND P6, PT, R3, R22, PT ;  /* 0x000000160300720c */ /* 0x000fe20003fc4270 */
[----:B------:R-:W-:Y:S01]  /*45b0*/  VIADD R34, R0, 0x21 ;  /* 0x0000002100227836 */ /* 0x000fe20000000000 */
[----:B------:R-:W-:Y:S01]  /*45c0*/  FSEL R17, R108, -INF , !P0 ;  /* 0xff8000006c117808 */ /* 0x000fe20004000000 */
[----:B------:R-:W-:-:S02]  /*45d0*/  VIADD R35, R0, 0x28 ;  /* 0x0000002800237836 */ /* 0x000fc40000000000 */
[----:B-1----:R-:W-:Y:S01]  /*45e0*/  FMUL.FTZ R2, R66, UR28 ;  /* 0x0000001c42027c20 */ /* 0x002fe20008410000 */
[----:B------:R-:W-:Y:S01]  /*45f0*/  FSEL R23, R23, -INF , !P3 ;  /* 0xff80000017177808 */ /* 0x000fe20005800000 */
[----:B------:R-:W-:Y:S01]  /*4600*/  VIADD R37, R0, 0x29 ;  /* 0x0000002900257836 */ /* 0x000fe20000000000 */
[----:B------:R-:W-:Y:S01]  /*4610*/  FSEL R26, R78, -INF , !P4 ;  /* 0xff8000004e1a7808 */ /* 0x000fe20006000000 */
[----:B------:R1:W2:Y:S01]  /*4620*/  MUFU.TANH R4, R2 ;  /* 0x0000000200047308 */ /* 0x0002a20000002400 */
[----:B------:R-:W-:Y:S01]  /*4630*/  FSEL R31, R57, -INF , !P5 ;  /* 0xff800000391f7808 */ /* 0x000fe20006800000 */
[----:B------:R-:W-:Y:S01]  /*4640*/  VIADD R39, R0, 0x30 ;  /* 0x0000003000277836 */ /* 0x000fe20000000000 */
[----:B------:R-:W-:Y:S01]  /*4650*/  FSEL R36, R56, -INF , !P6 ;  /* 0xff80000038247808 */ /* 0x000fe20007000000 */
[C---:B------:R-:W-:Y:S01]  /*4660*/  VIADD R42, R0.reuse, 0x31 ;  /* 0x00000031002a7836 */ /* 0x040fe20000000000 */
[C---:B------:R-:W-:Y:S01]  /*4670*/  ISETP.GT.AND P0, PT, R3.reuse, R24, PT ;  /* 0x000000180300720c */ /* 0x040fe20003f04270 */
[----:B------:R-:W-:Y:S01]  /*4680*/  VIADD R66, R0, 0x38 ;  /* 0x0000003800427836 */ /* 0x000fe20000000000 */
[C---:B------:R-:W-:Y:S01]  /*4690*/  ISETP.GT.AND P3, PT, R3.reuse, R28, PT ;  /* 0x0000001c0300720c */ /* 0x040fe20003f64270 */
[----:B------:R-:W3:Y:S01]  /*46a0*/  LDCU UR20, c[0x0][0x45c] ;  /* 0x00008b80ff1477ac */ /* 0x000ee20008000800 */
[----:B------:R-:W-:-:S02]  /*46b0*/  ISETP.GT.AND P4, PT, R3, R30, PT ;  /* 0x0000001e0300720c */ /* 0x000fc40003f84270 */
[C---:B------:R-:W-:Y:S01]  /*46c0*/  ISETP.GT.AND P5, PT, R3.reuse, R34, PT ;  /* 0x000000220300720c */ /* 0x040fe20003fa4270 */
[----:B------:R-:W-:Y:S01]  /*46d0*/  UISETP.GT.U32.AND UP0, UPT, UR29, UR14, UPT ;  /* 0x0000000e1d00728c */ /* 0x000fe2000bf04070 */
[----:B------:R-:W-:Y:S02]  /*46e0*/  ISETP.GT.AND P6, PT, R3, R35, PT ;  /* 0x000000230300720c */ /* 0x000fe40003fc4270 */
[----:B------:R-:W-:Y:S02]  /*46f0*/  FSEL R38, R21, -INF , !P0 ;  /* 0xff80000015267808 */ /* 0x000fe40004000000 */
[----:B------:R-:W-:Y:S01]  /*4700*/  FSEL R55, R16, -INF , !P4 ;  /* 0xff80000010377808 */ /* 0x000fe20006000000 */
[----:B-1----:R-:W-:Y:S01]  /*4710*/  FMUL.FTZ R2, R67, UR28 ;  /* 0x0000001c43027c20 */ /* 0x002fe20008410000 */
[----:B------:R-:W-:Y:S01]  /*4720*/  VIADD R67, R0, 0x39 ;  /* 0x0000003900437836 */ /* 0x000fe20000000000 */
[----:B------:R-:W-:Y:S02]  /*4730*/  FSEL R61, R14, -INF , !P5 ;  /* 0xff8000000e3d7808 */ /* 0x000fe40006800000 */
[----:B------:R1:W4:Y:S01]  /*4740*/  MUFU.TANH R13, R2 ;  /* 0x00000002000d7308 */ /* 0x0003220000002400 */
[----:B--2---:R-:W-:Y:S01]  /*4750*/  FSEL R121, R4, -INF , !P6 ;  /* 0xff80000004797808 */ /* 0x004fe20007000000 */
[----:B------:R-:W-:Y:S01]  /*4760*/  IMAD.U32 R4, RZ, RZ, UR25 ;  /* 0x00000019ff047e24 */ /* 0x000fe2000f8e00ff */
[----:B------:R-:W-:-:S02]  /*4770*/  ISETP.GT.AND P0, PT, R3, R37, PT ;  /* 0x000000250300720c */ /* 0x000fc40003f04270 */
[C---:B------:R-:W-:Y:S02]  /*4780*/  ISETP.GT.AND P4, PT, R3.reuse, R42, PT ;  /* 0x0000002a0300720c */ /* 0x040fe40003f84270 */
[C---:B------:R-:W-:Y:S02]  /*4790*/  ISETP.GT.AND P5, PT, R3.reuse, R66, PT ;  /* 0x000000420300720c */ /* 0x040fe40003fa4270 */
[----:B------:R-:W-:Y:S02]  /*47a0*/  ISETP.GT.AND P6, PT, R3, R67, PT ;  /* 0x000000430300720c */ /* 0x000fe40003fc4270 */
[C-C-:B------:R-:W-:Y:S02]  /*47b0*/  VIADDMNMX R243, R12.reuse, 0x8, R4.reuse, PT ;  /* 0x000000080cf37846 */ /* 0x140fe40003800104 */
[C-C-:B------:R-:W-:Y:S02]  /*47c0*/  VIADDMNMX R242, R12.reuse, 0x40, R4.reuse, PT ;  /* 0x000000400cf27846 */ /* 0x140fe40003800104 */
[----:B------:R-:W-:Y:S01]  /*47d0*/  VIADDMNMX R245, R12, 0x48, R4, PT ;  /* 0x000000480cf57846 */ /* 0x000fe20003800104 */
[----:B-1----:R-:W-:-:S04]  /*47e0*/  FMUL.FTZ R2, R82, UR28 ;  /* 0x0000001c52027c20 */ /* 0x002fc80008410000 */
[----:B------:R1:W-:Y:S02]  /*47f0*/  MUFU.TANH R9, R2 ;  /* 0x0000000200097308 */ /* 0x0003e40000002400 */
[----:B-1----:R-:W-:Y:S01]  /*4800*/  FMUL.FTZ R2, R83, UR28 ;  /* 0x0000001c53027c20 */ /* 0x002fe20008410000 */
[----:B----4-:R-:W-:-:S05]  /*4810*/  FSEL R83, R13, -INF , !P0 ;  /* 0xff8000000d537808 */ /* 0x010fca0004000000 */
[----:B------:R1:W2:Y:S02]  /*4820*/  MUFU.TANH R7, R2 ;  /* 0x0000000200077308 */ /* 0x0002a40000002400 */
[----:B-1----:R-:W-:Y:S01]  /*4830*/  FMUL.FTZ R2, R46, UR28 ;  /* 0x0000001c2e027c20 */ /* 0x002fe20008410000 */
[----:B------:R-:W-:Y:S02]  /*4840*/  FSEL R46, R19, -INF , !P3 ;  /* 0xff800000132e7808 */ /* 0x000fe40005800000 */
[----:B------:R-:W-:-:S03]  /*4850*/  ISETP.GT.AND P3, PT, R3, R39, PT ;  /* 0x000000270300720c */ /* 0x000fc60003f64270 */
[----:B------:R1:W4:Y:S01]  /*4860*/  MUFU.TANH R6, R2 ;  /* 0x0000000200067308 */ /* 0x0003220000002400 */
[----:B------:R-:W-:Y:S01]  /*4870*/  VIADD R3, R241, 0x40 ;  /* 0x00000040f1037836 */ /* 0x000fe20000000000 */
[----:B--2---:R-:W-:Y:S02]  /*4880*/  FSEL R127, R7, -INF , !P4 ;  /* 0xff800000077f7808 */ /* 0x004fe40006000000 */
[----:B------:R-:W-:Y:S02]  /*4890*/  FSEL R130, R9, -INF , !P3 ;  /* 0xff80000009827808 */ /* 0x000fe40005800000 */
[C---:B------:R-:W-:Y:S02]  /*48a0*/  ISETP.GT.AND P0, PT, R3.reuse, R0, PT ;  /* 0x000000000300720c */ /* 0x040fe40003f04270 */
[C---:B------:R-:W-:Y:S02]  /*48b0*/  ISETP.GT.AND P3, PT, R3.reuse, R8, PT ;  /* 0x000000080300720c */ /* 0x040fe40003f64270 */
[----:B------:R-:W-:-:S04]  /*48c0*/  ISETP.GT.AND P4, PT, R3, R11, PT ;  /* 0x0000000b0300720c */ /* 0x000fc80003f84270 */
[----:B------:R-:W-:Y:S02]  /*48d0*/  FSEL R9, R84, -INF , !P4 ;  /* 0xff80000054097808 */ /* 0x000fe40006000000 */
[----:B------:R-:W-:Y:S01]  /*48e0*/  ISETP.GT.AND P4, PT, R3, R28, PT ;  /* 0x0000001c0300720c */ /* 0x000fe20003f84270 */
[----:B-1----:R-:W-:Y:S01]  /*48f0*/  FMUL.FTZ R2, R47, UR28 ;  /* 0x0000001c2f027c20 */ /* 0x002fe20008410000 */
[----:B----4-:R-:W-:Y:S02]  /*4900*/  FSEL R97, R6, -INF , !P5 ;  /* 0xff80000006617808 */ /* 0x010fe40006800000 */
[----:B------:R-:W-:Y:S01]  /*4910*/  ISETP.GT.AND P5, PT, R3, R15, PT ;  /* 0x0000000f0300720c */ /* 0x000fe20003fa4270 */
[----:B------:R1:W2:Y:S01]  /*4920*/  MUFU.TANH R5, R2 ;  /* 0x0000000200057308 */ /* 0x0002a20000002400 */
[----:B------:R-:W-:Y:S02]  /*4930*/  FSEL R6, R85, -INF , !P3 ;  /* 0xff80000055067808 */ /* 0x000fe40005800000 */
[----:B------:R-:W-:-:S02]  /*4940*/  FSEL R16, R79, -INF , !P5 ;  /* 0xff8000004f107808 */ /* 0x000fc40006800000 */
[C---:B------:R-:W-:Y:S02]  /*4950*/  ISETP.GT.AND P3, PT, R3.reuse, R24, PT ;  /* 0x000000180300720c */ /* 0x040fe40003f64270 */
[----:B------:R-:W-:Y:S02]  /*4960*/  ISETP.GT.AND P5, PT, R3, R30, PT ;  /* 0x0000001e0300720c */ /* 0x000fe40003fa4270 */
[----:B------:R-:W-:Y:S02]  /*4970*/  FSEL R29, R48, -INF , !P3 ;  /* 0xff800000301d7808 */ /* 0x000fe40005800000 */
[----:B------:R-:W-:Y:S02]  /*4980*/  FSEL R33, R33, -INF , !P4 ;  /* 0xff80000021217808 */ /* 0x000fe40006000000 */
[----:B------:R-:W-:Y:S02]  /*4990*/  FSEL R32, R32, -INF , !P5 ;  /* 0xff80000020207808 */ /* 0x000fe40006800000 */
[----:B------:R-:W-:-:S02]  /*49a0*/  ISETP.GT.AND P3, PT, R3, R37, PT ;  /* 0x000000250300720c */ /* 0x000fc40003f64270 */
[----:B------:R-:W-:Y:S01]  /*49b0*/  ISETP.GT.AND P4, PT, R3, R39, PT ;  /* 0x000000270300720c */ /* 0x000fe20003f84270 */
[----:B-1----:R-:W-:Y:S01]  /*49c0*/  FMUL.FTZ R2, R104, UR28 ;  /* 0x0000001c68027c20 */ /* 0x002fe20008410000 */
[----:B--2---:R-:W-:Y:S02]  /*49d0*/  FSEL R100, R5, -INF , !P6 ;  /* 0xff80000005647808 */ /* 0x004fe40007000000 */
[----:B------:R-:W-:Y:S01]  /*49e0*/  FSEL R5, R110, -INF , !P0 ;  /* 0xff8000006e057808 */ /* 0x000fe20004000000 */
[----:B------:R1:W2:Y:S01]  /*49f0*/  MUFU.TANH R20, R2 ;  /* 0x0000000200147308 */ /* 0x0002a20000002400 */
[C---:B------:R-:W-:Y:S02]  /*4a00*/  ISETP.GT.AND P6, PT, R3.reuse, R18, PT ;  /* 0x000000120300720c */ /* 0x040fe40003fc4270 */
[----:B------:R-:W-:Y:S02]  /*4a10*/  ISETP.GT.AND P0, PT, R3, R22, PT ;  /* 0x000000160300720c */ /* 0x000fe40003f04270 */
[----:B------:R-:W-:-:S02]  /*4a20*/  FSEL R21, R70, -INF , !P6 ;  /* 0xff80000046157808 */ /* 0x000fc40007000000 */
[----:B------:R-:W-:Y:S02]  /*4a30*/  FSEL R25, R60, -INF , !P0 ;  /* 0xff8000003c197808 */ /* 0x000fe40004000000 */
[C---:B------:R-:W-:Y:S02]  /*4a40*/  ISETP.GT.AND P6, PT, R3.reuse, R34, PT ;  /* 0x000000220300720c */ /* 0x040fe40003fc4270 */
[----:B------:R-:W-:Y:S02]  /*4a50*/  ISETP.GT.AND P0, PT, R3, R35, PT ;  /* 0x000000230300720c */ /* 0x000fe40003f04270 */
[----:B------:R-:W-:Y:S02]  /*4a60*/  FSEL R60, R43, -INF , !P6 ;  /* 0xff8000002b3c7808 */ /* 0x000fe40007000000 */
[C---:B------:R-:W-:Y:S02]  /*4a70*/  ISETP.GT.AND P5, PT, R3.reuse, R42, PT ;  /* 0x0000002a0300720c */ /* 0x040fe40003fa4270 */
[----:B------:R-:W-:Y:S01]  /*4a80*/  ISETP.GT.AND P6, PT, R3, R66, PT ;  /* 0x000000420300720c */ /* 0x000fe20003fc4270 */
[----:B-1----:R-:W-:Y:S01]  /*4a90*/  FMUL.FTZ R2, R105, UR28 ;  /* 0x0000001c69027c20 */ /* 0x002fe20008410000 */
[----:B--2---:R-:W-:Y:S01]  /*4aa0*/  FSEL R71, R20, -INF , !P0 ;  /* 0xff80000014477808 */ /* 0x004fe20004000000 */
[----:B------:R-:W-:Y:S01]  /*4ab0*/  VIADD R20, R241, 0x48 ;  /* 0x00000048f1147836 */ /* 0x000fe20000000000 */
[----:B------:R-:W-:Y:S01]  /*4ac0*/  ISETP.GT.AND P0, PT, R3, R67, PT ;  /* 0x000000430300720c */ /* 0x000fe20003f04270 */
[----:B------:R1:W2:Y:S01]  /*4ad0*/  MUFU.TANH R27, R2 ;  /* 0x00000002001b7308 */ /* 0x0002a20000002400 */
[----:B------:R-:W-:-:S07]  /*4ae0*/  FMUL.FTZ R3, R86, UR28 ;  /* 0x0000001c56037c20 */ /* 0x000fce0008410000 */
[----:B------:R4:W-:Y:S01]  /*4af0*/  MUFU.TANH R4, R3 ;  /* 0x0000000300047308 */ /* 0x0009e20000002400 */
[----:B-1----:R-:W-:Y:S01]  /*4b00*/  FMUL.FTZ R2, R88, UR28 ;  /* 0x0000001c58027c20 */ /* 0x002fe20008410000 */
[----:B--2---:R-:W-:Y:S02]  /*4b10*/  FSEL R70, R27, -INF , !P3 ;  /* 0xff8000001b467808 */ /* 0x004fe40005800000 */
[----:B------:R-:W-:-:S04]  /*4b20*/  ISETP.GT.AND P3, PT, R241, R0, PT ;  /* 0x00000000f100720c */ /* 0x000fc80003f64270 */
[----:B------:R1:W2:Y:S01]  /*4b30*/  MUFU.TANH R19, R2 ;  /* 0x0000000200137308 */ /* 0x0002a20000002400 */
[----:B----4-:R-:W-:Y:S01]  /*4b40*/  FMUL.FTZ R3, R76, UR28 ;  /* 0x0000001c4c037c20 */ /* 0x010fe20008410000 */
[----:B-1----:R-:W-:Y:S01]  /*4b50*/  FMUL.FTZ R2, R89, UR28 ;  /* 0x0000001c59027c20 */ /* 0x002fe20008410000 */
[----:B--2---:R-:W-:Y:S02]  /*4b60*/  FSEL R82, R19, -INF , !P4 ;  /* 0xff80000013527808 */ /* 0x004fe40006000000 */
[----:B------:R-:W-:-:S03]  /*4b70*/  ISETP.GE.AND P4, PT, R0, R244, PT ;  /* 0x000000f40000720c */ /* 0x000fc60003f86270 */
[----:B------:R1:W2:Y:S02]  /*4b80*/  MUFU.TANH R14, R2 ;  /* 0x00000002000e7308 */ /* 0x0002a40000002400 */
[----:B-1----:R-:W-:Y:S01]  /*4b90*/  FMUL.FTZ R2, R92, UR28 ;  /* 0x0000001c5c027c20 */ /* 0x002fe20008410000 */
[----:B--2---:R-:W-:Y:S02]  /*4ba0*/  FSEL R131, R14, -INF , !P5 ;  /* 0xff8000000e837808 */ /* 0x004fe40006800000 */
[----:B------:R-:W-:-:S03]  /*4bb0*/  ISETP.GE.AND P5, PT, R0, R243, PT ;  /* 0x000000f30000720c */ /* 0x000fc60003fa6270 */
[----:B------:R1:W2:Y:S01]  /*4bc0*/  MUFU.TANH R13, R2 ;  /* 0x00000002000d7308 */ /* 0x0002a20000002400 */
[----:B------:R-:W-:Y:S02]  /*4bd0*/  FSEL R27, R10, -INF , !P5 ;  /* 0xff8000000a1b7808 */ /* 0x000fe40006800000 */
[----:B------:R-:W-:Y:S01]  /*4be0*/  ISETP.GE.AND P5, PT, R8, R244, PT ;  /* 0x000000f40800720c */ /* 0x000fe20003fa6270 */
[----:B-1----:R-:W-:Y:S01]  /*4bf0*/  FMUL.FTZ R2, R93, UR28 ;  /* 0x0000001c5d027c20 */ /* 0x002fe20008410000 */
[----:B--2---:R-:W-:Y:S02]  /*4c00*/  FSEL R98, R13, -INF , !P6 ;  /* 0xff8000000d627808 */ /* 0x004fe40007000000 */
[----:B------:R-:W-:Y:S01]  /*4c10*/  ISETP.GE.AND P6, PT, R0, R242, PT ;  /* 0x000000f20000720c */ /* 0x000fe20003fc6270 */
[----:B------:R1:W2:Y:S03]  /*4c20*/  MUFU.TANH R7, R2 ;  /* 0x0000000200077308 */ /* 0x0002a60000002400 */
[----:B------:R-:W-:-:S02]  /*4c30*/  FSEL R48, R5, -INF , !P6 ;  /* 0xff80000005307808 */ /* 0x000fc40007000000 */
[----:B------:R-:W-:Y:S01]  /*4c40*/  ISETP.GE.AND P6, PT, R8, R242, PT ;  /* 0x000000f20800720c */ /* 0x000fe20003fc6270 */
[----:B-1----:R-:W-:Y:S01]  /*4c50*/  FMUL.FTZ R2, R87, UR28 ;  /* 0x0000001c57027c20 */ /* 0x002fe20008410000 */
[----:B--2---:R-:W-:Y:S02]  /*4c60*/  FSEL R93, R7, -INF , !P0 ;  /* 0xff800000075d7808 */ /* 0x004fe40004000000 */
[----:B------:R-:W-:Y:S01]  /*4c70*/  ISETP.GT.AND P0, PT, R20, R0, PT ;  /* 0x000000001400720c */ /* 0x000fe20003f04270 */
[----:B------:R1:W2:Y:S08]  /*4c80*/  MUFU.TANH R12, R2 ;  /* 0x00000002000c7308 */ /* 0x0002b00000002400 */
[----:B------:R4:W5:Y:S01]  /*4c90*/  MUFU.TANH R7, R3 ;  /* 0x0000000300077308 */ /* 0x0009620000002400 */
[----:B-1----:R-:W-:-:S02]  /*4ca0*/  FSEL R2, R111, -INF , !P3 ;  /* 0xff8000006f027808 */ /* 0x002fc40005800000 */
[----:B------:R-:W-:Y:S01]  /*4cb0*/  ISETP.GE.AND P3, PT, R0, R245, PT ;  /* 0x000000f50000720c */ /* 0x000fe20003f66270 */
[----:B------:R-:W-:Y:S01]  /*4cc0*/  FMUL.FTZ R0, R77, UR28 ;  /* 0x0000001c4d007c20 */ /* 0x000fe20008410000 */
[----:B------:R-:W-:Y:S02]  /*4cd0*/  FSEL R14, R2, -INF , !P4 ;  /* 0xff800000020e7808 */ /* 0x000fe40006000000 */
[-C--:B------:R-:W-:Y:S01]  /*4ce0*/  ISETP.GT.AND P4, PT, R241, R8.reuse, PT ;  /* 0x00000008f100720c */ /* 0x080fe20003f84270 */
[----:B------:R1:W-:Y:S01]  /*4cf0*/  MUFU.TANH R10, R0 ;  /* 0x00000000000a7308 */ /* 0x0003e20000002400 */
[----:B----4-:R-:W-:Y:S01]  /*4d00*/  FMUL.FTZ R3, R58, UR28 ;  /* 0x0000001c3a037c20 */ /* 0x010fe20008410000 */
[----:B------:R-:W-:Y:S02]  /*4d10*/  FSEL R2, R4, -INF , !P0 ;  /* 0xff80000004027808 */ /* 0x000fe40004000000 */
[----:B------:R-:W-:Y:S02]  /*4d20*/  ISETP.GE.AND P0, PT, R8, R243, PT ;  /* 0x000000f30800720c */ /* 0x000fe40003f06270 */
[----:B------:R-:W-:Y:S01]  /*4d30*/  FSEL R92, R2, -INF , !P3 ;  /* 0xff800000025c7808 */ /* 0x000fe20005800000 */
[----:B------:R-:W-:Y:S01]  /*4d40*/  FMUL.FTZ R2, R59, UR28 ;  /* 0x0000001c3b027c20 */ /* 0x000fe20008410000 */
[----:B------:R4:W3:Y:S01]  /*4d50*/  MUFU.TANH R4, R3 ;  /* 0x0000000300047308 */ /* 0x0008e20000002400 */
[----:B------:R-:W-:-:S02]  /*4d60*/  ISETP.GT.AND P3, PT, R20, R8, PT ;  /* 0x000000081400720c */ /* 0x000fc40003f64270 */
[----:B------:R-:W-:Y:S02]  /*4d70*/  FSEL R57, R17, -INF , !P0 ;  /* 0xff80000011397808 */ /* 0x000fe40004000000 */
[C---:B------:R-:W-:Y:S02]  /*4d80*/  ISETP.GE.AND P0, PT, R11.reuse, R244, PT ;  /* 0x000000f40b00720c */ /* 0x040fe40003f06270 */
[----:B------:R-:W-:Y:S01]  /*4d90*/  FSEL R58, R6, -INF , !P6 ;  /* 0xff800000063a7808 */ /* 0x000fe20007000000 */
[----:B------:R3:W3:Y:S01]  /*4da0*/  MUFU.TANH R5, R2 ;  /* 0x0000000200057308 */ /* 0x0006e20000002400 */
[----:B------:R-:W-:Y:S02]  /*4db0*/  ISETP.GE.AND P6, PT, R11, R242, PT ;  /* 0x000000f20b00720c */ /* 0x000fe40003fc6270 */
[----:B-1----:R-:W-:Y:S02]  /*4dc0*/  FSEL R0, R124, -INF , !P4 ;  /* 0xff8000007c007808 */ /* 0x002fe40006000000 */
[----:B------:R-:W-:-:S02]  /*4dd0*/  ISETP.GE.AND P4, PT, R8, R245, PT ;  /* 0x000000f50800720c */ /* 0x000fc40003f86270 */
[----:B------:R-:W-:Y:S02]  /*4de0*/  FSEL R13, R0, -INF , !P5 ;  /* 0xff800000000d7808 */ /* 0x000fe40006800000 */
[----:B--2---:R-:W-:Y:S01]  /*4df0*/  FSEL R0, R12, -INF , !P3 ;  /* 0xff8000000c007808 */ /* 0x004fe20005800000 */
[----:B----4-:R-:W-:Y:S01]  /*4e00*/  FMUL.FTZ R3, R68, UR28 ;  /* 0x0000001c44037c20 */ /* 0x010fe20008410000 */
[-C--:B------:R-:W-:Y:S02]  /*4e10*/  ISETP.GT.AND P5, PT, R241, R11.reuse, PT ;  /* 0x0000000bf100720c */ /* 0x080fe40003fa4270 */
[----:B------:R-:W-:Y:S01]  /*4e20*/  FSEL R54, R0, -INF , !P4 ;  /* 0xff80000000367808 */ /* 0x000fe20006000000 */
[----:B------:R1:W2:Y:S01]  /*4e30*/  MUFU.TANH R6, R3 ;  /* 0x0000000300067308 */ /* 0x0002a20000002400 */
[----:B-----5:R-:W-:Y:S02]  /*4e40*/  FSEL R0, R7, -INF , !P5 ;  /* 0xff80000007007808 */ /* 0x020fe40006800000 */
[----:B------:R-:W-:Y:S01]  /*4e50*/  ISETP.GT.AND P4, PT, R20, R11, PT ;  /* 0x0000000b1400720c */ /* 0x000fe20003f84270 */
[----:B---3--:R-:W-:Y:S01]  /*4e60*/  FMUL.FTZ R2, R69, UR28 ;  /* 0x0000001c45027c20 */ /* 0x008fe20008410000 */
[----:B------:R-:W-:-:S02]  /*4e70*/  ISETP.GE.AND P3, PT, R11, R243, PT ;  /* 0x000000f30b00720c */ /* 0x000fc40003f66270 */
[----:B------:R-:W-:Y:S01]  /*4e80*/  ISETP.GE.AND P5, PT, R11, R245, PT ;  /* 0x000000f50b00720c */ /* 0x000fe20003fa6270 */
[----:B------:R3:W-:Y:S01]  /*4e90*/  MUFU.TANH R8, R2 ;  /* 0x0000000200087308 */ /* 0x0007e20000002400 */
[----:B------:R-:W-:Y:S02]  /*4ea0*/  FSEL R11, R0, -INF , !P0 ;  /* 0xff800000000b7808 */ /* 0x000fe40004000000 */
[----:B------:R-:W-:Y:S02]  /*4eb0*/  FSEL R0, R4, -INF , !P4 ;  /* 0xff80000004007808 */ /* 0x000fe40006000000 */
[----:B------:R-:W-:Y:S02]  /*4ec0*/  ISETP.GT.AND P0, PT, R241, R15, PT ;  /* 0x0000000ff100720c */ /* 0x000fe40003f04270 */
[----:B------:R-:W-:Y:S02]  /*4ed0*/  FSEL R12, R23, -INF , !P3 ;  /* 0xff800000170c7808 */ /* 0x000fe40005800000 */
[----:B------:R-:W-:Y:S01]  /*4ee0*/  FSEL R47, R0, -INF , !P5 ;  /* 0xff800000002f7808 */ /* 0x000fe20006800000 */
[----:B-1----:R-:W-:Y:S01]  /*4ef0*/  FMUL.FTZ R3, R62, UR28 ;  /* 0x0000001c3e037c20 */ /* 0x002fe20008410000 */
[----:B------:R-:W-:-:S02]  /*4f00*/  ISETP.GE.AND P3, PT, R15, R244, PT ;  /* 0x000000f40f00720c */ /* 0x000fc40003f66270 */
[----:B------:R-:W-:Y:S01]  /*4f10*/  FSEL R0, R10, -INF , !P0 ;  /* 0xff8000000a007808 */ /* 0x000fe20004000000 */
[----:B------:R1:W4:Y:S01]  /*4f20*/  MUFU.TANH R4, R3 ;  /* 0x0000000300047308 */ /* 0x0003220000002400 */
[----:B------:R-:W-:Y:S02]  /*4f30*/  ISETP.GT.AND P5, PT, R20, R15, PT ;  /* 0x0000000f1400720c */ /* 0x000fe40003fa4270 */
[----:B------:R-:W-:Y:S01]  /*4f40*/  FSEL R10, R0, -INF , !P3 ;  /* 0xff800000000a7808 */ /* 0x000fe20005800000 */
[----:B---3--:R-:W-:Y:S01]  /*4f50*/  FMUL.FTZ R2, R63, UR28 ;  /* 0x0000001c3f027c20 */ /* 0x008fe20008410000 */
[C---:B------:R-:W-:Y:S02]  /*4f60*/  ISETP.GE.AND P4, PT, R15.reuse, R243, PT ;  /* 0x000000f30f00720c */ /* 0x040fe40003f86270 */
[----:B------:R-:W-:Y:S02]  /*4f70*/  ISETP.GE.AND P0, PT, R15, R245, PT ;  /* 0x000000f50f00720c */ /* 0x000fe40003f06270 */
[----:B------:R-:W-:-:S02]  /*4f80*/  FSEL R0, R5, -INF , !P5 ;  /* 0xff80000005007808 */ /* 0x000fc40006800000 */
[----:B------:R-:W-:Y:S01]  /*4f90*/  ISETP.GT.AND P3, PT, R241, R18, PT ;  /* 0x00000012f100720c */ /* 0x000fe20003f64270 */
[----:B------:R3:W5:Y:S01]  /*4fa0*/  MUFU.TANH R5, R2 ;  /* 0x0000000200057308 */ /* 0x0007620000002400 */
[----:B------:R-:W-:Y:S02]  /*4fb0*/  FSEL R56, R9, -INF , !P6 ;  /* 0xff80000009387808 */ /* 0x000fe40007000000 */
[----:B------:R-:W-:Y:S02]  /*4fc0*/  FSEL R26, R26, -INF , !P4 ;  /* 0xff8000001a1a7808 */ /* 0x000fe40006000000 */
[----:B------:R-:W-:Y:S01]  /*4fd0*/  FSEL R23, R0, -INF , !P0 ;  /* 0xff80000000177808 */ /* 0x000fe20004000000 */
[----:B-1----:R-:W-:Y:S01]  /*4fe0*/  FMUL.FTZ R3, R52, UR28 ;  /* 0x0000001c34037c20 */ /* 0x002fe20008410000 */
[----:B------:R-:W-:Y:S02]  /*4ff0*/  ISETP.GE.AND P6, PT, R15, R242, PT ;  /* 0x000000f20f00720c */ /* 0x000fe40003fc6270 */
[----:B------:R-:W-:Y:S01]  /*5000*/  ISETP.GE.AND P4, PT, R18, R244, PT ;  /* 0x000000f41200720c */ /* 0x000fe20003f86270 */
[----:B------:R1:W5:Y:S01]  /*5010*/  MUFU.TANH R7, R3 ;  /* 0x0000000300077308 */ /* 0x0003620000002400 */
[----:B--2---:R-:W-:-:S02]  /*5020*/  FSEL R0, R6, -INF , !P3 ;  /* 0xff80000006007808 */ /* 0x004fc40005800000 */
[----:B------:R-:W-:Y:S02]  /*5030*/  ISETP.GT.AND P0, PT, R20, R18, PT ;  /* 0x000000121400720c */ /* 0x000fe40003f04270 */
[----:B------:R-:W-:Y:S02]  /*5040*/  FSEL R49, R16, -INF , !P6 ;  /* 0xff80000010317808 */ /* 0x000fe40007000000 */
[----:B------:R-:W-:Y:S01]  /*5050*/  FSEL R43, R0, -INF , !P4 ;  /* 0xff800000002b7808 */ /* 0x000fe20006000000 */
[----:B---3--:R-:W-:Y:S01]  /*5060*/  FMUL.FTZ R2, R53, UR28 ;  /* 0x0000001c35027c20 */ /* 0x008fe20008410000 */
[C---:B------:R-:W-:Y:S02]  /*5070*/  ISETP.GE.AND P6, PT, R18.reuse, R243, PT ;  /* 0x000000f31200720c */ /* 0x040fe40003fc6270 */
[----:B------:R-:W-:Y:S01]  /*5080*/  ISETP.GE.AND P3, PT, R18, R245, PT ;  /* 0x000000f51200720c */ /* 0x000fe20003f66270 */
[----:B------:R2:W-:Y:S01]  /*5090*/  MUFU.TANH R9, R2 ;  /* 0x0000000200097308 */ /* 0x0005e20000002400 */
[----:B----4-:R-:W-:-:S02]  /*50a0*/  FSEL R0, R4, -INF , !P0 ;  /* 0xff80000004007808 */ /* 0x010fc40004000000 */
[----:B------:R-:W-:Y:S02]  /*50b0*/  ISETP.GT.AND P4, PT, R241, R22, PT ;  /* 0x00000016f100720c */ /* 0x000fe40003f84270 */
[----:B------:R-:W-:Y:S01]  /*50c0*/  FSEL R52, R31, -INF , !P6 ;  /* 0xff8000001f347808 */ /* 0x000fe20007000000 */
[----:B-1----:R-:W-:Y:S01]  /*50d0*/  FMUL.FTZ R3, R50, UR28 ;  /* 0x0000001c32037c20 */ /* 0x002fe20008410000 */
[----:B------:R-:W-:Y:S02]  /*50e0*/  FSEL R76, R0, -INF , !P3 ;  /* 0xff800000004c7808 */ /* 0x000fe40005800000 */
[----:B------:R-:W-:Y:S01]  /*50f0*/  ISETP.GE.AND P6, PT, R22, R244, PT ;  /* 0x000000f41600720c */ /* 0x000fe20003fc6270 */
[----:B------:R1:W3:Y:S01]  /*5100*/  MUFU.TANH R4, R3 ;  /* 0x0000000300047308 */ /* 0x0002e20000002400 */
[----:B------:R-:W-:Y:S02]  /*5110*/  FSEL R0, R8, -INF , !P4 ;  /* 0xff80000008007808 */ /* 0x000fe40006000000 */
[----:B------:R-:W-:-:S02]  /*5120*/  ISETP.GT.AND P3, PT, R20, R22, PT ;  /* 0x000000161400720c */ /* 0x000fc40003f64270 */
[----:B------:R-:W-:Y:S02]  /*5130*/  FSEL R19, R0, -INF , !P6 ;  /* 0xff80000000137808 */ /* 0x000fe40007000000 */
[C---:B------:R-:W-:Y:S01]  /*5140*/  ISETP.GE.AND P0, PT, R22.reuse, R243, PT ;  /* 0x000000f31600720c */ /* 0x040fe20003f06270 */
[----:B--2---:R-:W-:Y:S01]  /*5150*/  FMUL.FTZ R2, R51, UR28 ;  /* 0x0000001c33027c20 */ /* 0x004fe20008410000 */
[----:B------:R-:W-:Y:S02]  /*5160*/  ISETP.GE.AND P4, PT, R22, R245, PT ;  /* 0x000000f51600720c */ /* 0x000fe40003f86270 */
[----:B-----5:R-:W-:Y:S01]  /*5170*/  FSEL R0, R5, -INF , !P3 ;  /* 0xff80000005007808 */ /* 0x020fe20005800000 */
[----:B------:R2:W4:Y:S01]  /*5180*/  MUFU.TANH R6, R2 ;  /* 0x0000000200067308 */ /* 0x0005220000002400 */
[----:B------:R-:W-:Y:S02]  /*5190*/  ISETP.GT.AND P6, PT, R241, R24, PT ;  /* 0x00000018f100720c */ /* 0x000fe40003fc4270 */
[----:B------:R-:W-:-:S02]  /*51a0*/  FSEL R50, R36, -INF , !P0 ;  /* 0xff80000024327808 */ /* 0x000fc40004000000 */
[----:B------:R-:W-:Y:S01]  /*51b0*/  FSEL R73, R0, -INF , !P4 ;  /* 0xff80000000497808 */ /* 0x000fe20006000000 */
[----:B-1----:R-:W-:Y:S01]  /*51c0*/  FMUL.FTZ R3, R40, UR28 ;  /* 0x0000001c28037c20 */ /* 0x002fe20008410000 */
[----:B------:R-:W-:Y:S02]  /*51d0*/  ISETP.GE.AND P0, PT, R24, R244, PT ;  /* 0x000000f41800720c */ /* 0x000fe40003f06270 */
[----:B------:R-:W-:Y:S01]  /*51e0*/  FSEL R0, R7, -INF , !P6 ;  /* 0xff80000007007808 */ /* 0x000fe20007000000 */
[----:B------:R1:W5:Y:S01]  /*51f0*/  MUFU.TANH R5, R3 ;  /* 0x0000000300057308 */ /* 0x0003620000002400 */
[----:B------:R-:W-:Y:S02]  /*5200*/  ISETP.GT.AND P4, PT, R20, R24, PT ;  /* 0x000000181400720c */ /* 0x000fe40003f84270 */
[----:B------:R-:W-:Y:S02]  /*5210*/  ISETP.GE.AND P5, PT, R18, R242, PT ;  /* 0x000000f21200720c */ /* 0x000fe40003fa6270 */
[----:B------:R-:W-:-:S02]  /*5220*/  FSEL R18, R0, -INF , !P0 ;  /* 0xff80000000127808 */ /* 0x000fc40004000000 */
[C---:B------:R-:W-:Y:S01]  /*5230*/  ISETP.GE.AND P3, PT, R24.reuse, R243, PT ;  /* 0x000000f31800720c */ /* 0x040fe20003f66270 */
[----:B--2---:R-:W-:Y:S01]  /*5240*/  FMUL.FTZ R2, R41, UR28 ;  /* 0x0000001c29027c20 */ /* 0x004fe20008410000 */
[----:B------:R-:W-:Y:S02]  /*5250*/  ISETP.GE.AND P6, PT, R24, R245, PT ;  /* 0x000000f51800720c */ /* 0x000fe40003fc6270 */
[----:B---3--:R-:W-:Y:S01]  /*5260*/  FSEL R0, R4, -INF , !P4 ;  /* 0xff80000004007808 */ /* 0x008fe20006000000 */
[----:B------:R2:W-:Y:S01]  /*5270*/  MUFU.TANH R7, R2 ;  /* 0x0000000200077308 */ /* 0x0005e20000002400 */
[----:B------:R-:W-:Y:S02]  /*5280*/  ISETP.GT.AND P0, PT, R241, R28, PT ;  /* 0x0000001cf100720c */ /* 0x000fe40003f04270 */
[----:B------:R-:W-:Y:S02]  /*5290*/  FSEL R38, R38, -INF , !P3 ;  /* 0xff80000026267808 */ /* 0x000fe40005800000 */
[----:B------:R-:W-:Y:S01]  /*52a0*/  FSEL R72, R0, -INF , !P6 ;  /* 0xff80000000487808 */ /* 0x000fe20007000000 */
[----:B-1----:R-:W-:Y:S01]  /*52b0*/  FMUL.FTZ R3, R74, UR28 ;  /* 0x0000001c4a037c20 */ /* 0x002fe20008410000 */
[----:B------:R-:W-:-:S02]  /*52c0*/  ISETP.GE.AND P3, PT, R28, R244, PT ;  /* 0x000000f41c00720c */ /* 0x000fc40003f66270 */
[----:B------:R-:W-:Y:S01]  /*52d0*/  FSEL R0, R9, -INF , !P0 ;  /* 0xff80000009007808 */ /* 0x000fe20004000000 */
[----:B------:R4:W1:Y:S01]  /*52e0*/  MUFU.TANH R4, R3 ;  /* 0x0000000300047308 */ /* 0x0008620000002400 */
[----:B------:R-:W-:Y:S02]  /*52f0*/  FSEL R78, R21, -INF , !P5 ;  /* 0xff800000154e7808 */ /* 0x000fe40006800000 */
[----:B------:R-:W-:Y:S02]  /*5300*/  ISETP.GE.AND P5, PT, R22, R242, PT ;  /* 0x000000f21600720c */ /* 0x000fe40003fa6270 */
[----:B------:R-:W-:Y:S02]  /*5310*/  ISETP.GT.AND P6, PT, R20, R28, PT ;  /* 0x0000001c1400720c */ /* 0x000fe40003fc4270 */
[----:B------:R-:W-:Y:S01]  /*5320*/  ISETP.GE.AND P4, PT, R28, R243, PT ;  /* 0x000000f31c00720c */ /* 0x000fe20003f86270 */
[----:B--2---:R-:W-:Y:S01]  /*5330*/  FMUL.FTZ R2, R75, UR28 ;  /* 0x0000001c4b027c20 */ /* 0x004fe20008410000 */
[----:B------:R-:W-:-:S02]  /*5340*/  FSEL R16, R0, -INF , !P3 ;  /* 0xff80000000107808 */ /* 0x000fc40005800000 */
[----:B------:R-:W-:Y:S02]  /*5350*/  ISETP.GT.AND P3, PT, R241, R30, PT ;  /* 0x0000001ef100720c */ /* 0x000fe40003f64270 */
[----:B------:R-:W-:Y:S02]  /*5360*/  FSEL R51, R25, -INF , !P5 ;  /* 0xff80000019337808 */ /* 0x000fe40006800000 */
[----:B------:R-:W-:Y:S02]  /*5370*/  ISETP.GE.AND P5, PT, R24, R242, PT ;  /* 0x000000f21800720c */ /* 0x000fe40003fa6270 */
[----:B------:R-:W-:Y:S02]  /*5380*/  ISETP.GE.AND P0, PT, R28, R245, PT ;  /* 0x000000f51c00720c */ /* 0x000fe40003f06270 */
[----:B----4-:R-:W-:Y:S02]  /*5390*/  FSEL R3, R6, -INF , !P6 ;  /* 0xff80000006037808 */ /* 0x010fe40007000000 */
[----:B------:R-:W-:Y:S01]  /*53a0*/  FSEL R21, R46, -INF , !P4 ;  /* 0xff8000002e157808 */ /* 0x000fe20006000000 */
[----:B------:R2:W-:Y:S01]  /*53b0*/  MUFU.TANH R6, R2 ;  /* 0x0000000200067308 */ /* 0x0005e20000002400 */
[----:B------:R-:W-:-:S02]  /*53c0*/  ISETP.GE.AND P4, PT, R30, R244, PT ;  /* 0x000000f41e00720c */ /* 0x000fc40003f86270 */
[----:B-----5:R-:W-:Y:S02]  /*53d0*/  FSEL R0, R5, -INF , !P3 ;  /* 0xff80000005007808 */ /* 0x020fe40005800000 */
[----:B------:R-:W-:Y:S02]  /*53e0*/  FSEL R40, R29, -INF , !P5 ;  /* 0xff8000001d287808 */ /* 0x000fe40006800000 */
[----:B------:R-:W-:Y:S02]  /*53f0*/  ISETP.GE.AND P5, PT, R28, R242, PT ;  /* 0x000000f21c00720c */ /* 0x000fe40003fa6270 */
[----:B------:R-:W-:Y:S01]  /*5400*/  FSEL R22, R3, -INF , !P0 ;  /* 0xff80000003167808 */ /* 0x000fe20004000000 */
[----:B------:R-:W-:Y:S01]  /*5410*/  FMUL.FTZ R3, R107, UR28 ;  /* 0x0000001c6b037c20 */ /* 0x000fe20008410000 */
[----:B------:R-:W-:Y:S02]  /*5420*/  ISETP.GT.AND P0, PT, R20, R30, PT ;  /* 0x0000001e1400720c */ /* 0x000fe40003f04270 */
[----:B------:R-:W-:Y:S01]  /*5430*/  FSEL R88, R0, -INF , !P4 ;  /* 0xff80000000587808 */ /* 0x000fe20006000000 */
[----:B------:R-:W-:Y:S01]  /*5440*/  FMUL.FTZ R0, R106, UR28 ;  /* 0x0000001c6a007c20 */ /* 0x000fe20008410000 */
[----:B------:R-:W-:-:S02]  /*5450*/  FSEL R36, R33, -INF , !P5 ;  /* 0xff80000021247808 */ /* 0x000fc40006800000 */
[----:B------:R-:W-:Y:S01]  /*5460*/  ISETP.GE.AND P5, PT, R30, R243, PT ;  /* 0x000000f31e00720c */ /* 0x000fe20003fa6270 */
[----:B--2---:R-:W-:Y:S01]  /*5470*/  FMUL.FTZ R2, R64, UR28 ;  /* 0x0000001c40027c20 */ /* 0x004fe20008410000 */
[----:B------:R-:W-:Y:S02]  /*5480*/  ISETP.GE.AND P3, PT, R30, R245, PT ;  /* 0x000000f51e00720c */ /* 0x000fe40003f66270 */
[----:B------:R-:W-:Y:S01]  /*5490*/  ISETP.GT.AND P4, PT, R241, R34, PT ;  /* 0x00000022f100720c */ /* 0x000fe20003f84270 */
[----:B------:R1:W2:Y:S01]  /*54a0*/  MUFU.TANH R5, R2 ;  /* 0x0000000200057308 */ /* 0x0002a20000002400 */
[----:B------:R-:W-:Y:S02]  /*54b0*/  FSEL R145, R55, -INF , !P5 ;  /* 0xff80000037917808 */ /* 0x000fe40006800000 */
[----:B------:R-:W-:Y:S02]  /*54c0*/  ISETP.GE.AND P5, PT, R34, R244, PT ;  /* 0x000000f42200720c */ /* 0x000fe40003fa6270 */
[----:B------:R-:W-:-:S04]  /*54d0*/  ISETP.GE.AND P6, PT, R30, R242, PT ;  /* 0x000000f21e00720c */ /* 0x000fc80003fc6270 */
[----:B------:R-:W-:Y:S02]  /*54e0*/  FSEL R149, R32, -INF , !P6 ;  /* 0xff80000020957808 */ /* 0x000fe40007000000 */
[----:B------:R-:W-:-:S04]  /*54f0*/  ISETP.GE.AND P6, PT, R34, R242, PT ;  /* 0x000000f22200720c */ /* 0x000fc80003fc6270 */
[----:B------:R-:W-:Y:S02]  /*5500*/  FSEL R126, R60, -INF , !P6 ;  /* 0xff8000003c7e7808 */ /* 0x000fe40007000000 */
[----:B------:R-:W-:Y:S02]  /*5510*/  ISETP.GE.AND P6, PT, R35, R242, PT ;  /* 0x000000f22300720c */ /* 0x000fe40003fc6270 */
[----:B-1----:R-:W-:Y:S02]  /*5520*/  FSEL R2, R4, -INF , !P0 ;  /* 0xff80000004027808 */ /* 0x002fe40004000000 */
[----:B------:R1:W3:Y:S01]  /*5530*/  MUFU.TANH R4, R0 ;  /* 0x0000000000047308 */ /* 0x0002e20000002400 */
[----:B------:R-:W-:Y:S02]  /*5540*/  ISETP.GE.AND P0, PT, R34, R243, PT ;  /* 0x000000f32200720c */ /* 0x000fe40003f06270 */
[----:B------:R-:W-:Y:S01]  /*5550*/  FSEL R132, R2, -INF , !P3 ;  /* 0xff80000002847808 */ /* 0x000fe20005800000 */
[----:B------:R-:W-:Y:S01]  /*5560*/  FMUL.FTZ R2, R65, UR28 ;  /* 0x0000001c41027c20 */ /* 0x000fe20008410000 */
[----:B------:R-:W-:-:S02]  /*5570*/  ISETP.GT.AND P3, PT, R20, R34, PT ;  /* 0x000000221400720c */ /* 0x000fc40003f64270 */
[----:B------:R-:W-:Y:S02]  /*5580*/  FSEL R140, R61, -INF , !P0 ;  /* 0xff8000003d8c7808 */ /* 0x000fe40004000000 */
[----:B------:R-:W-:Y:S02]  /*5590*/  ISETP.GE.AND P0, PT, R35, R244, PT ;  /* 0x000000f42300720c */ /* 0x000fe40003f06270 */
[----:B------:R-:W-:Y:S02]  /*55a0*/  FSEL R122, R71, -INF , !P6 ;  /* 0xff800000477a7808 */ /* 0x000fe40007000000 */
[----:B------:R-:W-:Y:S02]  /*55b0*/  ISETP.GE.AND P6, PT, R37, R243, PT ;  /* 0x000000f32500720c */ /* 0x000fe40003fc6270 */
[----:B-1----:R-:W-:Y:S02]  /*55c0*/  FSEL R0, R7, -INF , !P4 ;  /* 0xff80000007007808 */ /* 0x002fe40006000000 */
[----:B------:R1:W4:Y:S01]  /*55d0*/  MUFU.TANH R7, R2 ;  /* 0x0000000200077308 */ /* 0x0003220000002400 */
[----:B------:R-:W-:-:S02]  /*55e0*/  ISETP.GE.AND P4, PT, R34, R245, PT ;  /* 0x000000f52200720c */ /* 0x000fc40003f86270 */
[----:B------:R-:W-:Y:S02]  /*55f0*/  FSEL R84, R0, -INF , !P5 ;  /* 0xff80000000547808 */ /* 0x000fe40006800000 */
[----:B------:R-:W-:-:S04]  /*5600*/  ISETP.GT.AND P5, PT, R241, R35, PT ;  /* 0x00000023f100720c */ /* 0x000fc80003fa4270 */
[----:B--2---:R-:W-:Y:S02]  /*5610*/  FSEL R0, R5, -INF , !P5 ;  /* 0xff80000005007808 */ /* 0x004fe40006800000 */
[----:B------:R-:W-:Y:S02]  /*5620*/  ISETP.GE.AND P5, PT, R35, R245, PT ;  /* 0x000000f52300720c */ /* 0x000fe40003fa6270 */
[----:B------:R-:W-:Y:S01]  /*5630*/  FSEL R79, R0, -INF , !P0 ;  /* 0xff800000004f7808 */ /* 0x000fe20004000000 */
[----:B------:R-:W-:Y:S01]  /*5640*/  FMUL.FTZ R0, R80, UR28 ;  /* 0x0000001c50007c20 */ /* 0x000fe20008410000 */
[----:B------:R-:W-:Y:S02]  /*5650*/  ISETP.GT.AND P0, PT, R241, R37, PT ;  /* 0x00000025f100720c */ /* 0x000fe40003f04270 */
[----:B-1----:R-:W-:Y:S01]  /*5660*/  FSEL R2, R6, -INF , !P3 ;  /* 0xff80000006027808 */ /* 0x002fe20005800000 */
[----:B------:R4:W1:Y:S01]  /*5670*/  MUFU.TANH R5, R0 ;  /* 0x0000000000057308 */ /* 0x0008620000002400 */
[----:B------:R-:W-:-:S02]  /*5680*/  ISETP.GE.AND P3, PT, R35, R243, PT ;  /* 0x000000f32300720c */ /* 0x000fc40003f66270 */
[----:B------:R-:W-:Y:S02]  /*5690*/  FSEL R129, R2, -INF , !P4 ;  /* 0xff80000002817808 */ /* 0x000fe40006000000 */
[----:B------:R-:W-:Y:S02]  /*56a0*/  ISETP.GT.AND P4, PT, R20, R35, PT ;  /* 0x000000231400720c */ /* 0x000fe40003f84270 */
[----:B------:R-:W-:Y:S01]  /*56b0*/  FSEL R121, R121, -INF , !P3 ;  /* 0xff80000079797808 */ /* 0x000fe20005800000 */
[----:B------:R2:W5:Y:S01]  /*56c0*/  MUFU.TANH R6, R3 ;  /* 0x0000000300067308 */ /* 0x0005620000002400 */
[----:B---3--:R-:W-:Y:S02]  /*56d0*/  FSEL R2, R4, -INF , !P4 ;  /* 0xff80000004027808 */ /* 0x008fe40006000000 */
[----:B------:R-:W-:Y:S02]  /*56e0*/  ISETP.GE.AND P3, PT, R37, R244, PT ;  /* 0x000000f42500720c */ /* 0x000fe40003f66270 */
[----:B------:R-:W-:Y:S01]  /*56f0*/  FSEL R123, R2, -INF , !P5 ;  /* 0xff800000027b7808 */ /* 0x000fe20006800000 */
[----:B------:R-:W-:Y:S01]  /*5700*/  FMUL.FTZ R2, R90, UR28 ;  /* 0x0000001c5a027c20 */ /* 0x000fe20008410000 */
[----:B------:R-:W-:-:S02]  /*5710*/  ISETP.GT.AND P5, PT, R20, R37, PT ;  /* 0x000000251400720c */ /* 0x000fc40003fa4270 */
[----:B------:R-:W-:Y:S01]  /*5720*/  FSEL R90, R83, -INF , !P6 ;  /* 0xff800000535a7808 */ /* 0x000fe20007000000 */
[----:B------:R5:W3:Y:S01]  /*5730*/  MUFU.TANH R4, R2 ;  /* 0x0000000200047308 */ /* 0x000ae20000002400 */
[----:B----4-:R-:W-:Y:S01]  /*5740*/  FSEL R0, R7, -INF , !P0 ;  /* 0xff80000007007808 */ /* 0x010fe20004000000 */
[----:B------:R-:W-:Y:S01]  /*5750*/  FMUL.FTZ R7, R95, UR28 ;  /* 0x0000001c5f077c20 */ /* 0x000fe20008410000 */
[----:B------:R-:W-:Y:S02]  /*5760*/  ISETP.GE.AND P0, PT, R37, R245, PT ;  /* 0x000000f52500720c */ /* 0x000fe40003f06270 */
[----:B------:R-:W-:Y:S02]  /*5770*/  FSEL R77, R0, -INF , !P3 ;  /* 0xff800000004d7808 */ /* 0x000fe40005800000 */
[----:B------:R-:W-:Y:S01]  /*5780*/  ISETP.GT.AND P3, PT, R241, R39, PT ;  /* 0x00000027f100720c */ /* 0x000fe20003f64270 */
[----:B--2---:R-:W-:Y:S01]  /*5790*/  FMUL.FTZ R3, R81, UR28 ;  /* 0x0000001c51037c20 */ /* 0x004fe20008410000 */
[----:B------:R-:W-:Y:S01]  /*57a0*/  ISETP.GE.AND P4, PT, R37, R242, PT ;  /* 0x000000f22500720c */ /* 0x000fe20003f86270 */
[----:B------:R-:W-:Y:S01]  /*57b0*/  MUFU.TANH R7, R7 ;  /* 0x0000000700077308 */ /* 0x000fe20000002400 */
[----:B------:R-:W-:-:S02]  /*57c0*/  ISETP.GE.AND P6, PT, R39, R244, PT ;  /* 0x000000f42700720c */ /* 0x000fc40003fc6270 */
[----:B-1----:R-:W-:Y:S02]  /*57d0*/  FSEL R0, R5, -INF , !P3 ;  /* 0xff80000005007808 */ /* 0x002fe40005800000 */
[----:B------:R-:W-:Y:S02]  /*57e0*/  ISETP.GT.AND P3, PT, R20, R39, PT ;  /* 0x000000271400720c */ /* 0x000fe40003f64270 */
[----:B------:R-:W-:Y:S01]  /*57f0*/  FSEL R120, R70, -INF , !P4 ;  /* 0xff80000046787808 */ /* 0x000fe20006000000 */
[----:B------:R-:W1:Y:S01]  /*5800*/  MUFU.TANH R3, R3 ;  /* 0x0000000300037308 */ /* 0x000e620000002400 */
[----:B-----5:R-:W-:Y:S01]  /*5810*/  FSEL R2, R6, -INF , !P5 ;  /* 0xff80000006027808 */ /* 0x020fe20006800000 */
[----:B------:R-:W-:Y:S01]  /*5820*/  FMUL.FTZ R6, R94, UR28 ;  /* 0x0000001c5e067c20 */ /* 0x000fe20008410000 */
[----:B------:R-:W-:Y:S02]  /*5830*/  FSEL R96, R0, -INF , !P6 ;  /* 0xff80000000607808 */ /* 0x000fe40007000000 */
[----:B------:R-:W-:Y:S01]  /*5840*/  FSEL R99, R2, -INF , !P0 ;  /* 0xff80000002637808 */ /* 0x000fe20004000000 */
[----:B------:R-:W-:Y:S01]  /*5850*/  FMUL.FTZ R2, R44, UR28 ;  /* 0x0000001c2c027c20 */ /* 0x000fe20008410000 */
[C---:B------:R-:W-:Y:S01]  /*5860*/  ISETP.GE.AND P4, PT, R39.reuse, R243, PT ;  /* 0x000000f32700720c */ /* 0x040fe20003f86270 */
[----:B------:R-:W-:Y:S01]  /*5870*/  MUFU.TANH R8, R6 ;  /* 0x0000000600087308 */ /* 0x000fe20000002400 */
[----:B------:R-:W-:-:S02]  /*5880*/  ISETP.GE.AND P0, PT, R39, R245, PT ;  /* 0x000000f52700720c */ /* 0x000fc40003f06270 */
[----:B---3--:R-:W-:Y:S02]  /*5890*/  FSEL R0, R4, -INF , !P3 ;  /* 0xff80000004007808 */ /* 0x008fe40005800000 */
[----:B------:R-:W-:Y:S02]  /*58a0*/  ISETP.GT.AND P6, PT, R241, R42, PT ;  /* 0x0000002af100720c */ /* 0x000fe40003fc4270 */
[----:B------:R-:W-:Y:S01]  /*58b0*/  FSEL R130, R130, -INF , !P4 ;  /* 0xff80000082827808 */ /* 0x000fe20006000000 */
[----:B------:R2:W3:Y:S01]  /*58c0*/  MUFU.TANH R5, R2 ;  /* 0x0000000200057308 */ /* 0x0004e20000002400 */
[----:B------:R-:W-:Y:S02]  /*58d0*/  FSEL R141, R0, -INF , !P0 ;  /* 0xff800000008d7808 */ /* 0x000fe40004000000 */
[----:B------:R-:W-:Y:S02]  /*58e0*/  ISETP.GE.AND P4, PT, R42, R244, PT ;  /* 0x000000f42a00720c */ /* 0x000fe40003f86270 */
[----:B-1----:R-:W-:Y:S01]  /*58f0*/  FSEL R0, R3, -INF , !P6 ;  /* 0xff80000003007808 */ /* 0x002fe20007000000 */
[----:B------:R-:W-:Y:S01]  /*5900*/  FMUL.FTZ R3, R91, UR28 ;  /* 0x0000001c5b037c20 */ /* 0x000fe20008410000 */
[----:B------:R-:W-:-:S02]  /*5910*/  ISETP.GE.AND P5, PT, R39, R242, PT ;  /* 0x000000f22700720c */ /* 0x000fc40003fa6270 */
[----:B------:R-:W-:Y:S01]  /*5920*/  FSEL R87, R0, -INF , !P4 ;  /* 0xff80000000577808 */ /* 0x000fe20006000000 */
[----:B------:R-:W-:Y:S01]  /*5930*/  MUFU.TANH R9, R3 ;  /* 0x0000000300097308 */ /* 0x000fe20000002400 */
[----:B------:R-:W-:Y:S02]  /*5940*/  FMNMX3.FTZ R0, R14, R13, R11, !PT ;  /* 0x0000000d0e007276 */ /* 0x000fe4000781000b */
[----:B------:R-:W-:Y:S02]  /*5950*/  FSEL R133, R82, -INF , !P5 ;  /* 0xff80000052857808 */ /* 0x000fe40006800000 */
[----:B------:R-:W-:Y:S02]  /*5960*/  FMNMX3.FTZ R0, R0, R10, R43, !PT ;  /* 0x0000000a00007276 */ /* 0x000fe4000781002b */
[----:B------:R-:W-:Y:S01]  /*5970*/  ISETP.GE.AND P5, PT, R42, R243, PT ;  /* 0x000000f32a00720c */ /* 0x000fe20003fa6270 */
[----:B--2---:R-:W-:Y:S01]  /*5980*/  FMUL.FTZ R2, R45, UR28 ;  /* 0x0000001c2d027c20 */ /* 0x004fe20008410000 */
[----:B------:R-:W-:-:S02]  /*5990*/  ISETP.GT.AND P4, PT, R241, R66, PT ;  /* 0x00000042f100720c */ /* 0x000fc40003f84270 */
[----:B------:R-:W-:Y:S01]  /*59a0*/  FMNMX3.FTZ R0, R0, R19, R18, !PT ;  /* 0x0000001300007276 */ /* 0x000fe20007810012 */
[----:B------:R3:W1:Y:S01]  /*59b0*/  MUFU.TANH R4, R2 ;  /* 0x0000000200047308 */ /* 0x0006620000002400 */
[----:B------:R-:W-:Y:S02]  /*59c0*/  ISETP.GE.AND P3, PT, R42, R242, PT ;  /* 0x000000f22a00720c */ /* 0x000fe40003f66270 */
[----:B------:R-:W-:Y:S02]  /*59d0*/  FSEL R127, R127, -INF , !P5 ;  /* 0xff8000007f7f7808 */ /* 0x000fe40006800000 */
[----:B------:R-:W-:Y:S02]  /*59e0*/  ISETP.GE.AND P5, PT, R66, R244, PT ;  /* 0x000000f44200720c */ /* 0x000fe40003fa6270 */
[----:B------:R-:W-:Y:S02]  /*59f0*/  FMNMX3.FTZ R0, R0, R16, R88, !PT ;  /* 0x0000001000007276 */ /* 0x000fe40007810058 */
[----:B------:R-:W-:-:S02]  /*5a00*/  FSEL R131, R131, -INF , !P3 ;  /* 0xff80000083837808 */ /* 0x000fc40005800000 */
[----:B------:R-:W-:Y:S02]  /*5a10*/  ISETP.GE.AND P3, PT, R66, R243, PT ;  /* 0x000000f34200720c */ /* 0x000fe40003f66270 */
[----:B------:R-:W-:Y:S02]  /*5a20*/  ISETP.GT.AND P0, PT, R20, R42, PT ;  /* 0x0000002a1400720c */ /* 0x000fe40003f04270 */
[----:B------:R-:W-:Y:S02]  /*5a30*/  FSEL R97, R97, -INF , !P3 ;  /* 0xff80000061617808 */ /* 0x000fe40005800000 */
[----:B------:R-:W-:Y:S02]  /*5a40*/  ISETP.GE.AND P3, PT, R67, R244, PT ;  /* 0x000000f44300720c */ /* 0x000fe40003f66270 */
[----:B---3--:R-:W-:Y:S02]  /*5a50*/  FSEL R2, R5, -INF , !P4 ;  /* 0xff80000005027808 */ /* 0x008fe40006000000 */
[----:B------:R-:W-:-:S02]  /*5a60*/  ISETP.GT.AND P4, PT, R241, R67, PT ;  /* 0x00000043f100720c */ /* 0x000fc40003f84270 */
[----:B------:R-:W-:Y:S02]  /*5a70*/  FSEL R89, R2, -INF , !P5 ;  /* 0xff80000002597808 */ /* 0x000fe40006800000 */
[----:B------:R-:W-:Y:S02]  /*5a80*/  FMNMX3.FTZ R2, R0, R84, R79, !PT ;  /* 0x0000005400027276 */ /* 0x000fe4000781004f */
[----:B-1----:R-:W-:Y:S02]  /*5a90*/  FSEL R3, R4, -INF , !P4 ;  /* 0xff80000004037808 */ /* 0x002fe40006000000 */
[----:B------:R-:W-:Y:S02]  /*5aa0*/  FMNMX3.FTZ R0, R27, R57, R12, !PT ;  /* 0x000000391b007276 */ /* 0x000fe4000781000c */
[----:B------:R-:W-:Y:S02]  /*5ab0*/  FMNMX3.FTZ R5, R2, R77, R96, !PT ;  /* 0x0000004d02057276 */ /* 0x000fe40007810060 */
[----:B------:R-:W-:-:S02]  /*5ac0*/  FMNMX3.FTZ R4, R48, R58, R56, !PT ;  /* 0x0000003a30047276 */ /* 0x000fc40007810038 */
[----:B------:R-:W-:Y:S02]  /*5ad0*/  FSEL R86, R3, -INF , !P3 ;  /* 0xff80000003567808 */ /* 0x000fe40005800000 */
[----:B------:R-:W-:Y:S02]  /*5ae0*/  FMNMX3.FTZ R2, R0, R26, R52, !PT ;  /* 0x0000001a00027276 */ /* 0x000fe40007810034 */
[----:B------:R-:W-:Y:S02]  /*5af0*/  FMNMX3.FTZ R3, R5, R87, R89, !PT ;  /* 0x0000005705037276 */ /* 0x000fe40007810059 */
[----:B------:R-:W-:Y:S02]  /*5b00*/  FMNMX3.FTZ R0, R4, R49, R78, !PT ;  /* 0x0000003104007276 */ /* 0x000fe4000781004e */
[----:B------:R-:W-:Y:S02]  /*5b10*/  FMNMX3.FTZ R2, R2, R50, R38, !PT ;  /* 0x0000003202027276 */ /* 0x000fe40007810026 */
[----:B------:R-:W-:-:S02]  /*5b20*/  FMNMX.FTZ R136, R86, R3, !PT ;  /* 0x0000000356887209 */ /* 0x000fc40007810000 */
[----:B------:R-:W-:Y:S02]  /*5b30*/  FMNMX3.FTZ R0, R0, R51, R40, !PT ;  /* 0x0000003300007276 */ /* 0x000fe40007810028 */
[----:B------:R-:W-:Y:S01]  /*5b40*/  FMNMX3.FTZ R2, R2, R21, R145, !PT ;  /* 0x0000001502027276 */ /* 0x000fe20007810091 */
[----:B------:R-:W1:Y:S01]  /*5b50*/  SHFL.BFLY PT, R4, R136, 0x2, 0x1f ;  /* 0x0c401f0088047f89 */ /* 0x000e6200000e0000 */
[----:B------:R-:W-:Y:S02]  /*5b60*/  FMNMX3.FTZ R0, R0, R36, R149, !PT ;  /* 0x0000002400007276 */ /* 0x000fe40007810095 */
[----:B------:R-:W-:Y:S02]  /*5b70*/  FMNMX3.FTZ R2, R2, R140, R121, !PT ;  /* 0x0000008c02027276 */ /* 0x000fe40007810079 */
[----:B------:R-:W-:Y:S02]  /*5b80*/  FMNMX3.FTZ R0, R0, R126, R122, !PT ;  /* 0x0000007e00007276 */ /* 0x000fe4000781007a */
[----:B------:R-:W-:-:S02]  /*5b90*/  FMNMX3.FTZ R3, R2, R90, R130, !PT ;  /* 0x0000005a02037276 */ /* 0x000fc40007810082 */
[----:B------:R-:W-:Y:S02]  /*5ba0*/  FMNMX3.FTZ R2, R0, R120, R133, !PT ;  /* 0x0000007800027276 */ /* 0x000fe40007810085 */
[----:B------:R-:W-:Y:S02]  /*5bb0*/  FMNMX3.FTZ R0, R92, R54, R47, !PT ;  /* 0x000000365c007276 */ /* 0x000fe4000781002f */
[----:B------:R-:W-:Y:S02]  /*5bc0*/  ISETP.GE.AND P3, PT, R66, R242, PT ;  /* 0x000000f24200720c */ /* 0x000fe40003f66270 */
[----:B------:R-:W-:Y:S02]  /*5bd0*/  ISETP.GE.AND P4, PT, R67, R243, PT ;  /* 0x000000f34300720c */ /* 0x000fe40003f86270 */
[----:B------:R-:W-:Y:S02]  /*5be0*/  FMNMX3.FTZ R0, R0, R23, R76, !PT ;  /* 0x0000001700007276 */ /* 0x000fe4000781004c */
[----:B------:R-:W-:-:S02]  /*5bf0*/  FSEL R98, R98, -INF , !P3 ;  /* 0xff80000062627808 */ /* 0x000fc40005800000 */
[----:B------:R-:W-:Y:S02]  /*5c00*/  ISETP.GE.AND P3, PT, R67, R242, PT ;  /* 0x000000f24300720c */ /* 0x000fe40003f66270 */
[----:B------:R-:W-:Y:S02]  /*5c10*/  FSEL R85, R100, -INF , !P4 ;  /* 0xff80000064557808 */ /* 0x000fe40006000000 */
[----:B------:R-:W-:Y:S02]  /*5c20*/  FMNMX3.FTZ R3, R3, R127, R97, !PT ;  /* 0x0000007f03037276 */ /* 0x000fe40007810061 */
[----:B------:R-:W-:Y:S02]  /*5c30*/  FMNMX3.FTZ R0, R0, R73, R72, !PT ;  /* 0x0000004900007276 */ /* 0x000fe40007810048 */
[----:B------:R-:W-:Y:S02]  /*5c40*/  FSEL R91, R93, -INF , !P3 ;  /* 0xff8000005d5b7808 */ /* 0x000fe40005800000 */
[----:B------:R-:W-:-:S02]  /*5c50*/  FMNMX3.FTZ R2, R2, R131, R98, !PT ;  /* 0x0000008302027276 */ /* 0x000fc40007810062 */
[----:B------:R-:W-:Y:S02]  /*5c60*/  FMNMX.FTZ R135, R85, R3, !PT ;  /* 0x0000000355877209 */ /* 0x000fe40007810000 */
[----:B------:R-:W-:Y:S02]  /*5c70*/  ISETP.GT.AND P5, PT, R20, R66, PT ;  /* 0x000000421400720c */ /* 0x000fe40003fa4270 */
[----:B------:R-:W-:Y:S01]  /*5c80*/  FMNMX3.FTZ R0, R0, R22, R132, !PT ;  /* 0x0000001600007276 */ /* 0x000fe20007810084 */
[----:B------:R-:W2:Y:S01]  /*5c90*/  SHFL.BFLY PT, R6, R135, 0x2, 0x1f ;  /* 0x0c401f0087067f89 */ /* 0x000ea200000e0000 */
[----:B------:R-:W-:Y:S02]  /*5ca0*/  FMNMX.FTZ R2, R91, R2, !PT ;  /* 0x000000025b027209 */ /* 0x000fe40007810000 */
[----:B-1----:R-:W-:Y:S02]  /*5cb0*/  FMNMX.FTZ R136, R136, R4, !PT ;  /* 0x0000000488887209 */ /* 0x002fe40007810000 */
[----:B------:R-:W-:Y:S01]  /*5cc0*/  ISETP.GE.AND P6, PT, R42, R245, PT ;  /* 0x000000f52a00720c */ /* 0x000fe20003fc6270 */
[----:B------:R-:W1:Y:S01]  /*5cd0*/  SHFL.BFLY PT, R137, R2, 0x2, 0x1f ;  /* 0x0c401f0002897f89 */ /* 0x000e6200000e0000 */
[----:B------:R-:W-:-:S02]  /*5ce0*/  ISETP.GT.AND P3, PT, R20, R67, PT ;  /* 0x000000431400720c */ /* 0x000fc40003f64270 */
[----:B------:R-:W-:Y:S02]  /*5cf0*/  ISETP.GE.AND P4, PT, R66, R245, PT ;  /* 0x000000f54200720c */ /* 0x000fe40003f86270 */
        /* <DEDUP_REMOVED lines=8> */
[----:B------:R-:W-:Y:S02]  /*5d80*/  FSEL R128, R3, -INF , !P0 ;  /* 0xff80000003807808 */ /* 0x000fe40004000000 */
[----:B------:R-:W-:Y:S01]  /*5d90*/  FMNMX3.FTZ R0, R0, R124, R125, !PT ;  /* 0x0000007c00007276 */ /* 0x000fe2000781007d */
[----:B------:R-:W3:Y:S01]  /*5da0*/  SHFL.BFLY PT, R3, R136, 0x1, 0x1f ;  /* 0x0c201f0088037f89 */ /* 0x000ee200000e0000 */
[----:B--2---:R-:W-:-:S02]  /*5db0*/  FMNMX.FTZ R135, R135, R6, !PT ;  /* 0x0000000687877209 */ /* 0x004fc40007810000 */
[----:B------:R-:W-:Y:S02]  /*5dc0*/  FMNMX.FTZ R0, R128, R0, !PT ;  /* 0x0000000080007209 */ /* 0x000fe40007810000 */
[----:B-1----:R-:W-:Y:S02]  /*5dd0*/  FMNMX.FTZ R137, R2, R137, !PT ;  /* 0x0000008902897209 */ /* 0x002fe40007810000 */
[----:B------:R-:W1:Y:S04]  /*5de0*/  SHFL.BFLY PT, R2, R135, 0x1, 0x1f ;  /* 0x0c201f0087027f89 */ /* 0x000e6800000e0000 */
[----:B------:R-:W2:Y:S04]  /*5df0*/  SHFL.BFLY PT, R5, R0, 0x2, 0x1f ;  /* 0x0c401f0000057f89 */ /* 0x000ea800000e0000 */
[----:B------:R-:W4:Y:S01]  /*5e00*/  SHFL.BFLY PT, R6, R137, 0x1, 0x1f ;  /* 0x0c201f0089067f89 */ /* 0x000f2200000e0000 */
[----:B---3--:R-:W-:-:S04]  /*5e10*/  FMNMX.FTZ R136, R136, R3, !PT ;  /* 0x0000000388887209 */ /* 0x008fc80007810000 */
[C---:B------:R-:W-:Y:S01]  /*5e20*/  FSETP.NEU.FTZ.AND P0, PT, R136.reuse, -INF , PT ;  /* 0xff8000008800780b */ /* 0x040fe20003f1d000 */
[----:B------:R-:W-:Y:S01]  /*5e30*/  FMUL.FTZ R4, R136, UR20 ;  /* 0x0000001488047c20 */ /* 0x000fe20008410000 */
[----:B-1----:R-:W-:-:S04]  /*5e40*/  FMNMX.FTZ R135, R135, R2, !PT ;  /* 0x0000000287877209 */ /* 0x002fc80007810000 */
[----:B------:R-:W-:Y:S02]  /*5e50*/  FSEL R4, R4, RZ, P0 ;  /* 0x000000ff04047208 */ /* 0x000fe40000000000 */
[----:B--2---:R-:W-:Y:S02]  /*5e60*/  FMNMX.FTZ R0, R0, R5, !PT ;  /* 0x0000000500007209 */ /* 0x004fe40007810000 */
[----:B------:R-:W-:Y:S01]  /*5e70*/  LOP3.LUT P0, R3, R238, 0x2, RZ, 0xc0, !PT ;  /* 0x00000002ee037812 */ /* 0x000fe2000780c0ff */
[--C-:B------:R-:W-:Y:S01]  /*5e80*/  FFMA.FTZ R2, R13, UR20, -R4.reuse ;  /* 0x000000140d027c23 */ /* 0x100fe20008010804 */
[----:B----4-:R-:W-:Y:S01]  /*5e90*/  FMNMX.FTZ R137, R137, R6, !PT ;  /* 0x0000000689897209 */ /* 0x010fe20007810000 */
[----:B------:R-:W1:Y:S01]  /*5ea0*/  SHFL.BFLY PT, R134, R0, 0x1, 0x1f ;  /* 0x0c201f0000867f89 */ /* 0x000e6200000e0000 */
[----:B------:R-:W-:Y:S01]  /*5eb0*/  SEL R17, R236, 0xffffffe0, !P0 ;  /* 0xffffffe0ec117807 */ /* 0x000fe20004000000 */
[----:B------:R2:W-:Y:S01]  /*5ec0*/  MUFU.EX2 R147, R2 ;  /* 0x0000000200937308 */ /* 0x0005e20000000800 */
[----:B------:R-:W-:Y:S01]  /*5ed0*/  FSETP.NEU.FTZ.AND P0, PT, R135, -INF , PT ;  /* 0xff8000008700780b */ /* 0x000fe20003f1d000 */
[----:B------:R3:W-:Y:S01]  /*5ee0*/  STL [R1+0x40], R3 ;  /* 0x0000400301007387 */ /* 0x0007e20000100800 */
[----:B------:R-:W-:Y:S01]  /*5ef0*/  LOP3.LUT R6, R152, 0x200, R153, 0xf8, !PT ;  /* 0x0000020098067812 */ /* 0x000fe200078ef899 */
[----:B------:R-:W-:-:S03]  /*5f00*/  FFMA.FTZ R5, R11, UR20, -R4 ;  /* 0x000000140b057c23 */ /* 0x000fc60008010804 */
[----:B------:R-:W-:Y:S01]  /*5f10*/  LEA R6, R6, UR6, 0x1 ;  /* 0x0000000606067c11 */ /* 0x000fe2000f8e08ff */
[----:B------:R4:W-:Y:S04]  /*5f20*/  MUFU.EX2 R177, R5 ;  /* 0x0000000500b17308 */ /* 0x0009e80000000800 */
[----:B------:R-:W-:Y:S01]  /*5f30*/  LDSM.16.MT88.4 R112, [R6+0xc000] ;  /* 0x00c000000670783b */ /* 0x000fe20000004200 */
[----:B--2---:R-:W-:-:S03]  /*5f40*/  FFMA.FTZ R2, R10, UR20, -R4 ;  /* 0x000000140a027c23 */ /* 0x004fc60008010804 */
[----:B------:R-:W-:Y:S01]  /*5f50*/  LDSM.16.MT88.4 R80, [R6+0xc800] ;  /* 0x00c800000650783b */ /* 0x000fe20000004200 */
[----:B------:R2:W5:Y:S01]  /*5f60*/  MUFU.EX2 R164, R2 ;  /* 0x0000000200a47308 */ /* 0x0005620000000800 */
[----:B-1----:R-:W-:Y:S01]  /*5f70*/  FMNMX.FTZ R134, R0, R134, !PT ;  /* 0x0000008600867209 */ /* 0x002fe20007810000 */
[----:B----4-:R-:W-:Y:S02]  /*5f80*/  IMAD.IADD R5, R6, 0x1, R17 ;  /* 0x0000000106057824 */ /* 0x010fe400078e0211 */
[----:B---3--:R-:W-:-:S03]  /*5f90*/  FFMA.FTZ R3, R14, UR20, -R4 ;  /* 0x000000140e037c23 */ /* 0x008fc60008010804 */
[----:B------:R-:W-:Y:S01]  /*5fa0*/  LDSM.16.MT88.4 R32, [R5+0xc800] ;  /* 0x00c800000520783b */ /* 0x000fe20000004200 */
[----:B------:R1:W3:Y:S01]  /*5fb0*/  MUFU.EX2 R148, R3 ;  /* 0x0000000300947308 */ /* 0x0002e20000000800 */
[----:B--2---:R-:W-:Y:S01]  /*5fc0*/  FMUL.FTZ R2, R137, UR20 ;  /* 0x0000001489027c20 */ /* 0x004fe20008410000 */
[----:B-----5:R-:W-:Y:S01]  /*5fd0*/  F2FP.BF16.F32.PACK_AB R30, R164, R177 ;  /* 0x000000b1a41e723e */ /* 0x020fe200000010ff */
[----:B------:R-:W-:Y:S01]  /*5fe0*/  LDSM.16.MT88.4 R172, [R5+0xd800] ;  /* 0x00d8000005ac783b */ /* 0x000fe20000004200 */
[----:B-1----:R-:W-:Y:S01]  /*5ff0*/  FMUL.FTZ R3, R135, UR20 ;  /* 0x0000001487037c20 */ /* 0x002fe20008410000 */
[----:B---3--:R-:W-:-:S04]  /*6000*/  F2FP.BF16.F32.PACK_AB R28, R147, R148 ;  /* 0x00000094931c723e */ /* 0x008fc800000010ff */
[----:B------:R-:W-:Y:S02]  /*6010*/  FSEL R3, R3, RZ, P0 ;  /* 0x000000ff03037208 */ /* 0x000fe40000000000 */
[----:B------:R-:W-:-:S03]  /*6020*/  FSETP.NEU.FTZ.AND P0, PT, R137, -INF , PT ;  /* 0xff8000008900780b */ /* 0x000fc60003f1d000 */
[--C-:B------:R-:W-:Y:S01]  /*6030*/  FFMA.FTZ R8, R27, UR20, -R3.reuse ;  /* 0x000000141b087c23 */ /* 0x100fe20008010803 */
[--C-:B------:R-:W-:Y:S01]  /*6040*/  FFMA.FTZ R7, R57, UR20, -R3.reuse ;  /* 0x0000001439077c23 */ /* 0x100fe20008010803 */
[--C-:B------:R-:W-:Y:S01]  /*6050*/  FFMA.FTZ R0, R12, UR20, -R3.reuse ;  /* 0x000000140c007c23 */ /* 0x100fe20008010803 */
[----:B------:R-:W-:Y:S01]  /*6060*/  FSEL R2, R2, RZ, P0 ;  /* 0x000000ff02027208 */ /* 0x000fe20000000000 */
[----:B------:R1:W-:Y:S01]  /*6070*/  MUFU.EX2 R146, R8 ;  /* 0x0000000800927308 */ /* 0x0003e20000000800 */
[----:B------:R-:W2:Y:S01]  /*6080*/  LDSM.16.MT88.4 R12, [R5+0xc000] ;  /* 0x00c00000050c783b */ /* 0x000ea20000004200 */
[----:B------:R-:W-:Y:S02]  /*6090*/  FSETP.NEU.FTZ.AND P0, PT, R134, -INF , PT ;  /* 0xff8000008600780b */ /* 0x000fe40003f1d000 */
[----:B------:R3:W4:Y:S04]  /*60a0*/  MUFU.EX2 R144, R7 ;  /* 0x0000000700907308 */ /* 0x0007280000000800 */
[----:B------:R5:W-:Y:S01]  /*60b0*/  MUFU.EX2 R178, R0 ;  /* 0x0000000000b27308 */ /* 0x000be20000000800 */
[----:B-1----:R-:W-:Y:S01]  /*60c0*/  FFMA.FTZ R8, R26, UR20, -R3 ;  /* 0x000000141a087c23 */ /* 0x002fe20008010803 */
[----:B---3--:R-:W-:-:S03]  /*60d0*/  FFMA.FTZ R7, R48, UR20, -R2 ;  /* 0x0000001430077c23 */ /* 0x008fc60008010802 */
[----:B------:R1:W3:Y:S01]  /*60e0*/  MUFU.EX2 R165, R8 ;  /* 0x0000000800a57308 */ /* 0x0002e20000000800 */
[----:B----4-:R-:W-:Y:S01]  /*60f0*/  F2FP.BF16.F32.PACK_AB R29, R144, R146 ;  /* 0x00000092901d723e */ /* 0x010fe200000010ff */
[----:B-----5:R-:W-:Y:S02]  /*6100*/  FMUL.FTZ R0, R134, UR20 ;  /* 0x0000001486007c20 */ /* 0x020fe40008410000 */
[----:B------:R4:W-:Y:S03]  /*6110*/  MUFU.EX2 R143, R7 ;  /* 0x00000007008f7308 */ /* 0x0009e60000000800 */
[----:B------:R-:W-:-:S05]  /*6120*/  FSEL R0, R0, RZ, P0 ;  /* 0x000000ff00007208 */ /* 0x000fca0000000000 */
[----:B------:R-:W-:Y:S01]  /*6130*/  FFMA.FTZ R9, R54, UR20, -R0 ;  /* 0x0000001436097c23 */ /* 0x000fe20008010800 */
[--C-:B-1----:R-:W-:Y:S01]  /*6140*/  FFMA.FTZ R8, R58, UR20, -R2.reuse ;  /* 0x000000143a087c23 */ /* 0x102fe20008010802 */
[----:B---3--:R-:W-:Y:S02]  /*6150*/  F2FP.BF16.F32.PACK_AB R31, R165, R178 ;  /* 0x000000b2a51f723e */ /* 0x008fe400000010ff */
[----:B------:R-:W-:Y:S01]  /*6160*/  MUFU.EX2 R138, R9 ;  /* 0x00000009008a7308 */ /* 0x000fe20000000800 */
[----:B----4-:R-:W-:-:S03]  /*6170*/  FFMA.FTZ R7, R56, UR20, -R2 ;  /* 0x0000001438077c23 */ /* 0x010fc60008010802 */
[----:B------:R1:W3:Y:S01]  /*6180*/  MUFU.EX2 R142, R8 ;  /* 0x00000008008e7308 */ /* 0x0002e20000000800 */
[C---:B--2---:R-:W-:Y:S03]  /*6190*/  HMMA.16816.F32.BF16 R68, R28.reuse, R12, RZ ;  /* 0x0000000c1c44723c */ /* 0x044fe600000418ff */
[----:B------:R2:W-:Y:S05]  /*61a0*/  MUFU.EX2 R162, R7 ;  /* 0x0000000700a27308 */ /* 0x0005ea0000000800 */
[----:B------:R-:W-:Y:S01]  /*61b0*/  HMMA.16816.F32.BF16 R56, R28, R14, RZ ;  /* 0x0000000e1c38723c */ /* 0x000fe200000418ff */
[----:B-1----:R-:W-:Y:S01]  /*61c0*/  FFMA.FTZ R8, R49, UR20, -R2 ;  /* 0x0000001431087c23 */ /* 0x002fe20008010802 */
[----:B---3--:R-:W-:Y:S01]  /*61d0*/  F2FP.BF16.F32.PACK_AB R24, R142, R143 ;  /* 0x0000008f8e18723e */ /* 0x008fe200000010ff */
[----:B--2---:R-:W-:-:S02]  /*61e0*/  FFMA.FTZ R7, R92, UR20, -R0 ;  /* 0x000000145c077c23 */ /* 0x004fc40008010800 */
[----:B------:R1:W2:Y:S04]  /*61f0*/  MUFU.EX2 R166, R8 ;  /* 0x0000000800a67308 */ /* 0x0002a80000000800 */
[----:B------:R3:W4:Y:S01]  /*6200*/  MUFU.EX2 R139, R7 ;  /* 0x00000007008b7308 */ /* 0x0007220000000800 */
[--C-:B-1----:R-:W-:Y:S01]  /*6210*/  FFMA.FTZ R8, R47, UR20, -R0.reuse ;  /* 0x000000142f087c23 */ /* 0x102fe20008010800 */
[----:B--2---:R-:W-:Y:S01]  /*6220*/  F2FP.BF16.F32.PACK_AB R26, R166, R162 ;  /* 0x000000a2a61a723e */ /* 0x004fe200000010ff */
[----:B---3--:R-:W-:Y:S02]  /*6230*/  FFMA.FTZ R7, R23, UR20, -R0 ;  /* 0x0000001417077c23 */ /* 0x008fe40008010800 */
[----:B------:R1:W-:Y:S01]  /*6240*/  MUFU.EX2 R163, R8 ;  /* 0x0000000800a37308 */ /* 0x0003e20000000800 */
[----:B----4-:R-:W-:Y:S01]  /*6250*/  F2FP.BF16.F32.PACK_AB R25, R138, R139 ;  /* 0x0000008b8a19723e */ /* 0x010fe200000010ff */
[----:B------:R-:W-:-:S02]  /*6260*/  FADD.FTZ R138, R139, R138 ;  /* 0x0000008a8b8a7221 */ /* 0x000fc40000010000 */
[----:B------:R2:W3:Y:S01]  /*6270*/  MUFU.EX2 R207, R7 ;  /* 0x0000000700cf7308 */ /* 0x0004e20000000800 */
[----:B-1----:R-:W1:Y:S01]  /*6280*/  LDSM.16.MT88.4 R8, [R5+0xe000] ;  /* 0x00e000000508783b */ /* 0x002e620000004200 */
[----:B--2---:R-:W-:Y:S01]  /*6290*/  FFMA.FTZ R7, R43, UR20, -R4 ;  /* 0x000000142b077c23 */ /* 0x004fe20008010804 */
[----:B---3--:R-:W-:-:S03]  /*62a0*/  F2FP.BF16.F32.PACK_AB R27, R207, R163 ;  /* 0x000000a3cf1b723e */ /* 0x008fc600000010ff */
[----:B------:R2:W-:Y:S04]  /*62b0*/  MUFU.EX2 R158, R7 ;  /* 0x00000007009e7308 */ /* 0x0005e80000000800 */
[C---:B------:R-:W-:Y:S01]  /*62c0*/  HMMA.16816.F32.BF16 R64, R24.reuse, R12, RZ ;  /* 0x0000000c1840723c */ /* 0x040fe200000418ff */
[--C-:B------:R-:W-:Y:S01]  /*62d0*/  FFMA.FTZ R12, R19, UR20, -R4.reuse ;  /* 0x00000014130c7c23 */ /* 0x100fe20008010804 */
[----:B------:R-:W-:Y:S01]  /*62e0*/  FFMA.FTZ R13, R16, UR20, -R4 ;  /* 0x00000014100d7c23 */ /* 0x000fe20008010804 */
[----:B------:R-:W-:Y:S02]  /*62f0*/  FFMA.FTZ R16, R73, UR20, -R0 ;  /* 0x0000001449107c23 */ /* 0x000fe40008010800 */
[----:B------:R3:W4:Y:S03]  /*6300*/  MUFU.EX2 R150, R12 ;  /* 0x0000000c00967308 */ /* 0x0007260000000800 */
[----:B------:R-:W-:Y:S01]  /*6310*/  HMMA.16816.F32.BF16 R60, R24, R14, RZ ;  /* 0x0000000e183c723c */ /* 0x000fe200000418ff */
[----:B------:R5:W-:Y:S01]  /*6320*/  MUFU.EX2 R206, R13 ;  /* 0x0000000d00ce7308 */ /* 0x000be20000000800 */
[----:B--2---:R-:W-:-:S03]  /*6330*/  FFMA.FTZ R7, R18, UR20, -R4 ;  /* 0x0000001412077c23 */ /* 0x004fc60008010804 */
[----:B------:R-:W-:Y:S04]  /*6340*/  MUFU.EX2 R189, R16 ;  /* 0x0000001000bd7308 */ /* 0x000fe80000000800 */
[----:B------:R2:W-:Y:S01]  /*6350*/  MUFU.EX2 R190, R7 ;  /* 0x0000000700be7308 */ /* 0x0005e20000000800 */
[----:B---3--:R-:W-:Y:S01]  /*6360*/  FFMA.FTZ R12, R52, UR20, -R3 ;  /* 0x00000014340c7c23 */ /* 0x008fe20008010803 */
[----:B----4-:R-:W-:-:S03]  /*6370*/  F2FP.BF16.F32.PACK_AB R20, R150, R158 ;  /* 0x0000009e9614723e */ /* 0x010fc600000010ff */
[----:B------:R3:W-:Y:S01]  /*6380*/  MUFU.EX2 R159, R12 ;  /* 0x0000000c009f7308 */ /* 0x0007e20000000800 */
[----:B-----5:R-:W-:Y:S01]  /*6390*/  FFMA.FTZ R13, R78, UR20, -R2 ;  /* 0x000000144e0d7c23 */ /* 0x020fe20008010802 */
[----:B-1----:R-:W-:Y:S03]  /*63a0*/  HMMA.16816.F32.BF16 R52, R28, R8, RZ ;  /* 0x000000081c34723c */ /* 0x002fe600000418ff */
[----:B------:R-:W-:Y:S01]  /*63b0*/  MUFU.EX2 R204, R13 ;  /* 0x0000000d00cc7308 */ /* 0x000fe20000000800 */
[----:B--2---:R-:W-:-:S04]  /*63c0*/  FFMA.FTZ R7, R50, UR20, -R3 ;  /* 0x0000001432077c23 */ /* 0x004fc80008010803 */
[----:B------:R1:W2:Y:S01]  /*63d0*/  MUFU.EX2 R188, R7 ;  /* 0x0000000700bc7308 */ /* 0x0002a20000000800 */
[----:B------:R-:W-:Y:S01]  /*63e0*/  HMMA.16816.F32.BF16 R44, R24, R10, RZ ;  /* 0x0000000a182c723c */ /* 0x000fe200000418ff */
[----:B---3--:R-:W-:-:S04]  /*63f0*/  FFMA.FTZ R12, R38, UR20, -R3 ;  /* 0x00000014260c7c23 */ /* 0x008fc80008010803 */
[----:B------:R3:W-:Y:S01]  /*6400*/  MUFU.EX2 R191, R12 ;  /* 0x0000000c00bf7308 */ /* 0x0007e20000000800 */
[----:B-1----:R-:W-:Y:S01]  /*6410*/  FFMA.FTZ R7, R21, UR20, -R3 ;  /* 0x0000001415077c23 */ /* 0x002fe20008010803 */
[----:B--2---:R-:W-:-:S03]  /*6420*/  F2FP.BF16.F32.PACK_AB R21, R188, R159 ;  /* 0x0000009fbc15723e */ /* 0x004fc600000010ff */
[----:B------:R1:W2:Y:S01]  /*6430*/  MUFU.EX2 R205, R7 ;  /* 0x0000000700cd7308 */ /* 0x0002a20000000800 */
[----:B---3--:R-:W-:Y:S02]  /*6440*/  FFMA.FTZ R12, R51, UR20, -R2 ;  /* 0x00000014330c7c23 */ /* 0x008fe40008010802 */
[----:B------:R-:W-:Y:S01]  /*6450*/  HMMA.16816.F32.BF16 R48, R24, R8, RZ ;  /* 0x000000081830723c */ /* 0x000fe200000418ff */
[----:B------:R-:W-:Y:S02]  /*6460*/  VIADD R9, R6, 0xc000 ;  /* 0x0000c00006097836 */ /* 0x000fe40000000000 */
[----:B------:R-:W-:Y:S01]  /*6470*/  FFMA.FTZ R8, R76, UR20, -R0 ;  /* 0x000000144c087c23 */ /* 0x000fe20008010800 */
[----:B------:R3:W4:Y:S04]  /*6480*/  MUFU.EX2 R78, R12 ;  /* 0x0000000c004e7308 */ /* 0x0007280000000800 */
[----:B------:R5:W-:Y:S01]  /*6490*/  MUFU.EX2 R151, R8 ;  /* 0x0000000800977308 */ /* 0x000be20000000800 */
[----:B-1----:R-:W-:-:S02]  /*64a0*/  LOP3.LUT P3, R7, R238, 0x4, RZ, 0xc0, !PT ;  /* 0x00000004ee077812 */ /* 0x002fc4000786c0ff */
[----:B--2---:R-:W-:-:S03]  /*64b0*/  F2FP.BF16.F32.PACK_AB R23, R205, R191 ;  /* 0x000000bfcd17723e */ /* 0x004fc600000010ff */
[----:B------:R1:W-:Y:S01]  /*64c0*/  STL [R1+0x50], R7 ;  /* 0x0000500701007387 */ /* 0x0003e20000100800 */
[----:B---3--:R-:W-:Y:S01]  /*64d0*/  FFMA.FTZ R12, R36, UR20, -R2 ;  /* 0x00000014240c7c23 */ /* 0x008fe20008010802 */
[----:B----4-:R-:W-:Y:S01]  /*64e0*/  F2FP.BF16.F32.PACK_AB R16, R78, R204 ;  /* 0x000000cc4e10723e */ /* 0x010fe200000010ff */
[----:B------:R-:W-:Y:S01]  /*64f0*/  HMMA.16816.F32.BF16 R36, R28, R112, RZ ;  /* 0x000000701c24723c */ /* 0x000fe200000418ff */
[----:B-----5:R-:W-:Y:S01]  /*6500*/  FFMA.FTZ R8, R22, UR20, -R0 ;  /* 0x0000001416087c23 */ /* 0x020fe20008010800 */
[----:B------:R2:W-:Y:S01]  /*6510*/  MUFU.EX2 R157, R12 ;  /* 0x0000000c009d7308 */ /* 0x0005e20000000800 */
[----:B------:R-:W-:-:S03]  /*6520*/  F2FP.BF16.F32.PACK_AB R22, R206, R190 ;  /* 0x000000bece16723e */ /* 0x000fc600000010ff */
[----:B------:R-:W-:Y:S04]  /*6530*/  MUFU.EX2 R156, R8 ;  /* 0x00000008009c7308 */ /* 0x000fe80000000800 */
[C---:B------:R-:W-:Y:S01]  /*6540*/  HMMA.16816.F32.BF16 R68, R20.reuse, R32, R68 ;  /* 0x000000201444723c */ /* 0x040fe20000041844 */
[----:B--2---:R-:W2:Y:S09]  /*6550*/  LDSM.16.MT88.4 R12, [R5+0xe800] ;  /* 0x00e80000050c783b */ /* 0x004eb20000004200 */
[----:B------:R-:W-:Y:S01]  /*6560*/  HMMA.16816.F32.BF16 R200, R20, R80, R36 ;  /* 0x0000005014c8723c */ /* 0x000fe20000041824 */
[----:B-1----:R-:W-:Y:S01]  /*6570*/  FFMA.FTZ R7, R40, UR20, -R2 ;  /* 0x0000001428077c23 */ /* 0x002fe20008010802 */
[----:B------:R-:W-:Y:S03]  /*6580*/  LDSM.16.MT88.4 R36, [R5+0xd000] ;  /* 0x00d000000524783b */ /* 0x000fe60000004200 */
[----:B------:R1:W3:Y:S03]  /*6590*/  MUFU.EX2 R161, R7 ;  /* 0x0000000700a17308 */ /* 0x0002e60000000800 */
[----:B------:R-:W-:Y:S01]  /*65a0*/  HMMA.16816.F32.BF16 R40, R28, R10, RZ ;  /* 0x0000000a1c28723c */ /* 0x000fe200000418ff */
[----:B-1----:R-:W-:Y:S01]  /*65b0*/  VIADD R7, R6, 0xc040 ;  /* 0x0000c04006077836 */ /* 0x002fe20000000000 */
[----:B---3--:R-:W-:Y:S01]  /*65c0*/  F2FP.BF16.F32.PACK_AB R18, R157, R161 ;  /* 0x000000a19d12723e */ /* 0x008fe200000010ff */
[----:B------:R-:W-:-:S02]  /*65d0*/  @P3 VIADD R7, R9, 0xffffffc0 ;  /* 0xffffffc009073836 */ /* 0x000fc40000000000 */
[----:B------:R-:W-:-:S03]  /*65e0*/  FFMA.FTZ R9, R72, UR20, -R0 ;  /* 0x0000001448097c23 */ /* 0x000fc60008010800 */
[----:B------:R-:W-:Y:S01]  /*65f0*/  HMMA.16816.F32.BF16 R72, R20, R34, R56 ;  /* 0x000000221448723c */ /* 0x000fe20000041838 */
[----:B------:R-:W-:Y:S01]  /*6600*/  IMAD.IADD R176, R17, 0x1, R7 ;  /* 0x0000000111b07824 */ /* 0x000fe200078e0207 */
[----:B------:R-:W1:Y:S01]  /*6610*/  MUFU.EX2 R160, R9 ;  /* 0x0000000900a07308 */ /* 0x000e620000000800 */
[----:B------:R-:W-:Y:S01]  /*6620*/  LDSM.16.MT88.4 R104, [R7] ;  /* 0x000000000768783b */ /* 0x000fe20000004200 */
[----:B------:R-:W-:-:S03]  /*6630*/  F2FP.BF16.F32.PACK_AB R17, R189, R151 ;  /* 0x00000097bd11723e */ /* 0x000fc600000010ff */
[----:B------:R-:W3:Y:S04]  /*6640*/  LDSM.16.MT88.4 R116, [R176] ;  /* 0x00000000b074783b */ /* 0x000ee80000004200 */
[----:B------:R-:W4:Y:S01]  /*6650*/  LDSM.16.MT88.4 R56, [R176+0x800] ;  /* 0x00080000b038783b */ /* 0x000f220000004200 */
[----:B--2---:R-:W-:Y:S03]  /*6660*/  HMMA.16816.F32.BF16 R52, R20, R12, R52 ;  /* 0x0000000c1434723c */ /* 0x004fe60000041834 */
[----:B------:R-:W2:Y:S01]  /*6670*/  LDSM.16.MT88.4 R108, [R7+0x800] ;  /* 0x00080000076c783b */ /* 0x000ea20000004200 */
[----:B-1----:R-:W-:-:S04]  /*6680*/  F2FP.BF16.F32.PACK_AB R19, R156, R160 ;  /* 0x000000a09c13723e */ /* 0x002fc800000010ff */
[----:B------:R-:W-:Y:S01]  /*6690*/  HMMA.16816.F32.BF16 R8, R24, R112, RZ ;  /* 0x000000701808723c */ /* 0x000fe200000418ff */
[----:B------:R-:W-:Y:S02]  /*66a0*/  IMAD.MOV.U32 R112, RZ, RZ, R163 ;  /* 0x000000ffff707224 */ /* 0x000fe400078e00a3 */
[----:B------:R-:W-:-:S05]  /*66b0*/  IMAD.MOV.U32 R113, RZ, RZ, R162 ;  /* 0x000000ffff717224 */ /* 0x000fca00078e00a2 */
[C---:B------:R-:W-:Y:S08]  /*66c0*/  HMMA.16816.F32.BF16 R64, R16.reuse, R32, R64 ;  /* 0x000000201040723c */ /* 0x040ff00000041840 */
[C---:B------:R-:W-:Y:S08]  /*66d0*/  HMMA.16816.F32.BF16 R60, R16.reuse, R34, R60 ;  /* 0x00000022103c723c */ /* 0x040ff0000004183c */
[----:B------:R-:W-:Y:S01]  /*66e0*/  HMMA.16816.F32.BF16 R152, R16, R80, R8 ;  /* 0x000000501098723c */ /* 0x000fe20000041808 */
[--C-:B------:R-:W-:Y:S01]  /*66f0*/  FFMA.FTZ R8, R88, UR20, -R4.reuse ;  /* 0x0000001458087c23 */ /* 0x100fe20008010804 */
[--C-:B------:R-:W-:Y:S01]  /*6700*/  FFMA.FTZ R9, R84, UR20, -R4.reuse ;  /* 0x0000001454097c23 */ /* 0x100fe20008010804 */
[----:B------:R-:W-:Y:S01]  /*6710*/  FFMA.FTZ R10, R77, UR20, -R4 ;  /* 0x000000144d0a7c23 */ /* 0x000fe20008010804 */
[----:B------:R-:W-:Y:S01]  /*6720*/  IMAD.MOV.U32 R80, RZ, RZ, R166 ;  /* 0x000000ffff507224 */ /* 0x000fe200078e00a6 */
[----:B------:R1:W-:Y:S03]  /*6730*/  MUFU.EX2 R252, R8 ;  /* 0x0000000800fc7308 */ /* 0x0003e60000000800 */
[----:B---3--:R-:W-:Y:S01]  /*6740*/  HMMA.16816.F32.BF16 R32, R24, R116, RZ ;  /* 0x000000741820723c */ /* 0x008fe200000418ff */
[----:B------:R3:W-:Y:S04]  /*6750*/  MUFU.EX2 R179, R9 ;  /* 0x0000000900b37308 */ /* 0x0007e80000000800 */
[----:B------:R-:W-:Y:S03]  /*6760*/  MUFU.EX2 R81, R10 ;  /* 0x0000000a00517308 */ /* 0x000fe60000000800 */
[----:B------:R-:W-:Y:S01]  /*6770*/  HMMA.16816.F32.BF16 R48, R16, R12, R48 ;  /* 0x0000000c1030723c */ /* 0x000fe20000041830 */
[----:B-1----:R-:W-:-:S04]  /*6780*/  FFMA.FTZ R8, R79, UR20, -R4 ;  /* 0x000000144f087c23 */ /* 0x002fc80008010804 */
[----:B------:R1:W5:Y:S01]  /*6790*/  MUFU.EX2 R167, R8 ;  /* 0x0000000800a77308 */ /* 0x0003620000000800 */
[----:B---3--:R-:W-:Y:S02]  /*67a0*/  FFMA.FTZ R9, R145, UR20, -R3 ;  /* 0x0000001491097c23 */ /* 0x008fe40008010803 */
[-C--:B------:R-:W-:Y:S01]  /*67b0*/  HMMA.16816.F32.BF16 R92, R16, R14.reuse, R44 ;  /* 0x0000000e105c723c */ /* 0x080fe2000004182c */
[----:B------:R-:W-:Y:S01]  /*67c0*/  IMAD.MOV.U32 R145, RZ, RZ, R189 ;  /* 0x000000ffff917224 */ /* 0x000fe200078e00bd */
[----:B------:R3:W-:Y:S06]  /*67d0*/  MUFU.EX2 R250, R9 ;  /* 0x0000000900fa7308 */ /* 0x0007ec0000000800 */
[----:B------:R-:W-:Y:S01]  /*67e0*/  HMMA.16816.F32.BF16 R100, R20, R14, R40 ;  /* 0x0000000e1464723c */ /* 0x000fe20000041828 */
[----:B-1----:R-:W-:Y:S01]  /*67f0*/  FFMA.FTZ R8, R140, UR20, -R3 ;  /* 0x000000148c087c23 */ /* 0x002fe20008010803 */
[----:B------:R-:W-:-:S03]  /*6800*/  IMAD.MOV.U32 R140, RZ, RZ, R165 ;  /* 0x000000ffff8c7224 */ /* 0x000fc600078e00a5 */
[----:B------:R1:W2:Y:S01]  /*6810*/  MUFU.EX2 R249, R8 ;  /* 0x0000000800f97308 */ /* 0x0002a20000000800 */
[--C-:B---3--:R-:W-:Y:S02]  /*6820*/  FFMA.FTZ R9, R121, UR20, -R3.reuse ;  /* 0x0000001479097c23 */ /* 0x108fe40008010803 */
[----:B------:R-:W-:Y:S02]  /*6830*/  HMMA.16816.F32.BF16 R12, R28, R104, RZ ;  /* 0x000000681c0c723c */ /* 0x000fe400000418ff */
[----:B------:R3:W-:Y:S06]  /*6840*/  MUFU.EX2 R251, R9 ;  /* 0x0000000900fb7308 */ /* 0x0007ec0000000800 */
[----:B----4-:R-:W-:Y:S01]  /*6850*/  HMMA.16816.F32.BF16 R192, R16, R56, R32 ;  /* 0x0000003810c0723c */ /* 0x010fe20000041820 */
[----:B------:R-:W4:Y:S01]  /*6860*/  LDSM.16.MT88.4 R32, [R5+0xf000] ;  /* 0x00f000000520783b */ /* 0x000f220000004200 */
[----:B-1----:R-:W-:-:S04]  /*6870*/  FFMA.FTZ R8, R90, UR20, -R3 ;  /* 0x000000145a087c23 */ /* 0x002fc80008010803 */
[----:B------:R1:W2:Y:S01]  /*6880*/  MUFU.EX2 R248, R8 ;  /* 0x0000000800f87308 */ /* 0x0002a20000000800 */
[----:B---3--:R-:W-:Y:S01]  /*6890*/  FFMA.FTZ R9, R149, UR20, -R2 ;  /* 0x0000001495097c23 */ /* 0x008fe20008010802 */
[----:B------:R-:W-:Y:S01]  /*68a0*/  HMMA.16816.F32.BF16 R44, R28, R116, RZ ;  /* 0x000000741c2c723c */ /* 0x000fe200000418ff */
[----:B-----5:R-:W-:Y:S02]  /*68b0*/  IMAD.MOV.U32 R116, RZ, RZ, R167 ;  /* 0x000000ffff747224 */ /* 0x020fe400078e00a7 */
[----:B------:R3:W-:Y:S01]  /*68c0*/  MUFU.EX2 R246, R9 ;  /* 0x0000000900f67308 */ /* 0x0007e20000000800 */
[----:B------:R-:W-:Y:S02]  /*68d0*/  IMAD.MOV.U32 R117, RZ, RZ, R164 ;  /* 0x000000ffff757224 */ /* 0x000fe400078e00a4 */
[----:B------:R-:W-:Y:S02]  /*68e0*/  IMAD.MOV.U32 R149, RZ, RZ, R190 ;  /* 0x000000ffff957224 */ /* 0x000fe400078e00be */
[----:B------:R-:W-:Y:S01]  /*68f0*/  HMMA.16816.F32.BF16 R40, R24, R104, RZ ;  /* 0x000000681828723c */ /* 0x000fe200000418ff */
[----:B------:R-:W-:-:S02]  /*6900*/  IMAD.MOV.U32 R104, RZ, RZ, R78 ;  /* 0x000000ffff687224 */ /* 0x000fc400078e004e */
[----:B------:R-:W-:Y:S02]  /*6910*/  IMAD.MOV.U32 R105, RZ, RZ, R188 ;  /* 0x000000ffff697224 */ /* 0x000fe400078e00bc */
[----:B-1----:R-:W-:-:S04]  /*6920*/  FFMA.FTZ R8, R126, UR20, -R2 ;  /* 0x000000147e087c23 */ /* 0x002fc80008010802 */
[----:B------:R1:W-:Y:S01]  /*6930*/  MUFU.EX2 R247, R8 ;  /* 0x0000000800f77308 */ /* 0x0003e20000000800 */
[--C-:B---3--:R-:W-:Y:S01]  /*6940*/  FFMA.FTZ R9, R122, UR20, -R2.reuse ;  /* 0x000000147a097c23 */ /* 0x108fe20008010802 */
[C---:B--2---:R-:W-:Y:S01]  /*6950*/  HMMA.16816.F32.BF16 R184, R20.reuse, R108, R12 ;  /* 0x0000006c14b8723c */ /* 0x044fe2000004180c */
[----:B------:R-:W-:Y:S02]  /*6960*/  F2FP.BF16.F32.PACK_AB R12, R179, R252 ;  /* 0x000000fcb30c723e */ /* 0x000fe400000010ff */
[----:B------:R2:W-:Y:S01]  /*6970*/  MUFU.EX2 R239, R9 ;  /* 0x0000000900ef7308 */ /* 0x0005e20000000800 */
[----:B------:R-:W-:Y:S02]  /*6980*/  F2FP.BF16.F32.PACK_AB R13, R249, R250 ;  /* 0x000000faf90d723e */ /* 0x000fe400000010ff */
[----:B------:R-:W-:Y:S02]  /*6990*/  F2FP.BF16.F32.PACK_AB R14, R81, R116 ;  /* 0x00000074510e723e */ /* 0x000fe400000010ff */
[----:B------:R-:W-:Y:S01]  /*69a0*/  F2FP.BF16.F32.PACK_AB R15, R248, R251 ;  /* 0x000000fbf80f723e */ /* 0x000fe200000010ff */
[----:B------:R-:W-:Y:S01]  /*69b0*/  HMMA.16816.F32.BF16 R196, R20, R56, R44 ;  /* 0x0000003814c4723c */ /* 0x000fe2000004182c */
[----:B------:R-:W-:Y:S01]  /*69c0*/  IMAD.MOV.U32 R57, RZ, RZ, R161 ;  /* 0x000000ffff397224 */ /* 0x000fe200078e00a1 */
[----:B------:R-:W-:Y:S01]  /*69d0*/  LDSM.16.MT88.4 R44, [R176+0x2000] ;  /* 0x00200000b02c783b */ /* 0x000fe20000004200 */
[----:B-1----:R-:W-:Y:S01]  /*69e0*/  FFMA.FTZ R8, R120, UR20, -R2 ;  /* 0x0000001478087c23 */ /* 0x002fe20008010802 */
[----:B------:R-:W-:-:S03]  /*69f0*/  IMAD.MOV.U32 R56, RZ, RZ, R160 ;  /* 0x000000ffff387224 */ /* 0x000fc600078e00a0 */
[----:B------:R1:W3:Y:S01]  /*6a00*/  MUFU.EX2 R240, R8 ;  /* 0x0000000800f07308 */ /* 0x0002e20000000800 */
[----:B--2---:R-:W-:Y:S01]  /*6a10*/  FFMA.FTZ R9, R132, UR20, -R0 ;  /* 0x0000001484097c23 */ /* 0x004fe20008010800 */
[----:B------:R-:W-:Y:S03]  /*6a20*/  HMMA.16816.F32.BF16 R160, R12, R36, R68 ;  /* 0x000000240ca0723c */ /* 0x000fe60000041844 */
[----:B------:R2:W-:Y:S05]  /*6a30*/  MUFU.EX2 R235, R9 ;  /* 0x0000000900eb7308 */ /* 0x0005ea0000000800 */
[----:B------:R-:W-:Y:S01]  /*6a40*/  HMMA.16816.F32.BF16 R180, R16, R108, R40 ;  /* 0x0000006c10b4723c */ /* 0x000fe20000041828 */
[--C-:B------:R-:W-:Y:S01]  /*6a50*/  FFMA.FTZ R40, R96, UR20, -R4.reuse ;  /* 0x0000001460287c23 */ /* 0x100fe20008010804 */
[----:B------:R-:W-:Y:S01]  /*6a60*/  FFMA.FTZ R41, R87, UR20, -R4 ;  /* 0x0000001457297c23 */ /* 0x000fe20008010804 */
[----:B------:R-:W-:-:S02]  /*6a70*/  IMAD.MOV.U32 R109, RZ, RZ, R191 ;  /* 0x000000ffff6d7224 */ /* 0x000fc400078e00bf */
[----:B-1----:R-:W-:Y:S01]  /*6a80*/  FFMA.FTZ R8, R129, UR20, -R0 ;  /* 0x0000001481087c23 */ /* 0x002fe20008010800 */
[----:B---3--:R-:W-:Y:S01]  /*6a90*/  F2FP.BF16.F32.PACK_AB R10, R240, R239 ;  /* 0x000000eff00a723e */ /* 0x008fe200000010ff */
[----:B------:R-:W-:Y:S01]  /*6aa0*/  MUFU.EX2 R232, R40 ;  /* 0x0000002800e87308 */ /* 0x000fe20000000800 */
[----:B------:R-:W-:Y:S02]  /*6ab0*/  IMAD.MOV.U32 R108, RZ, RZ, R204 ;  /* 0x000000ffff6c7224 */ /* 0x000fe400078e00cc */
[--C-:B--2---:R-:W-:Y:S01]  /*6ac0*/  FFMA.FTZ R9, R123, UR20, -R0.reuse ;  /* 0x000000147b097c23 */ /* 0x104fe20008010800 */
[----:B------:R1:W2:Y:S04]  /*6ad0*/  MUFU.EX2 R233, R8 ;  /* 0x0000000800e97308 */ /* 0x0002a80000000800 */
[----:B------:R2:W-:Y:S04]  /*6ae0*/  MUFU.EX2 R234, R9 ;  /* 0x0000000900ea7308 */ /* 0x0005e80000000800 */
[----:B------:R3:W-:Y:S01]  /*6af0*/  MUFU.EX2 R229, R41 ;  /* 0x0000002900e57308 */ /* 0x0007e20000000800 */
[----:B-1----:R-:W-:-:S04]  /*6b00*/  FFMA.FTZ R8, R99, UR20, -R0 ;  /* 0x0000001463087c23 */ /* 0x002fc80008010800 */
[----:B------:R1:W5:Y:S01]  /*6b10*/  MUFU.EX2 R237, R8 ;  /* 0x0000000800ed7308 */ /* 0x0003620000000800 */
[----:B--2---:R-:W-:Y:S01]  /*6b20*/  F2FP.BF16.F32.PACK_AB R9, R233, R235 ;  /* 0x000000ebe909723e */ /* 0x004fe200000010ff */
[----:B---3--:R-:W-:Y:S01]  /*6b30*/  LDSM.16.MT88.4 R40, [R6+0xe800] ;  /* 0x00e800000628783b */ /* 0x008fe20000004200 */
[----:B-1----:R-:W-:Y:S02]  /*6b40*/  F2FP.BF16.F32.PACK_AB R8, R247, R246 ;  /* 0x000000f6f708723e */ /* 0x002fe400000010ff */
[----:B-----5:R-:W-:-:S07]  /*6b50*/  F2FP.BF16.F32.PACK_AB R11, R237, R234 ;  /* 0x000000eaed0b723e */ /* 0x020fce00000010ff */
[C---:B------:R-:W-:Y:S01]  /*6b60*/  HMMA.16816.F32.BF16 R164, R8.reuse, R36, R64 ;  /* 0x0000002408a4723c */ /* 0x040fe20000041840 */
[--C-:B------:R-:W-:Y:S01]  /*6b70*/  FFMA.FTZ R36, R89, UR20, -R4.reuse ;  /* 0x0000001459247c23 */ /* 0x100fe20008010804 */
[----:B------:R-:W-:Y:S01]  /*6b80*/  FFMA.FTZ R4, R86, UR20, -R4 ;  /* 0x0000001456047c23 */ /* 0x000fe20008010804 */
[--C-:B------:R-:W-:Y:S02]  /*6b90*/  FFMA.FTZ R37, R130, UR20, -R3.reuse ;  /* 0x0000001482257c23 */ /* 0x100fe40008010803 */
[----:B------:R1:W-:Y:S03]  /*6ba0*/  MUFU.EX2 R230, R36 ;  /* 0x0000002400e67308 */ /* 0x0003e60000000800 */
[C---:B------:R-:W-:Y:S01]  /*6bb0*/  HMMA.16816.F32.BF16 R168, R8.reuse, R38, R60 ;  /* 0x0000002608a8723c */ /* 0x040fe2000004183c */
[----:B------:R2:W3:Y:S04]  /*6bc0*/  MUFU.EX2 R231, R4 ;  /* 0x0000000400e77308 */ /* 0x0004e80000000800 */
[----:B------:R-:W-:Y:S03]  /*6bd0*/  MUFU.EX2 R227, R37 ;  /* 0x0000002500e37308 */ /* 0x000fe60000000800 */
[----:B----4-:R-:W-:Y:S01]  /*6be0*/  HMMA.16816.F32.BF16 R92, R8, R34, R92 ;  /* 0x00000022085c723c */ /* 0x010fe2000004185c */
[----:B-1----:R-:W-:-:S04]  /*6bf0*/  FFMA.FTZ R36, R127, UR20, -R3 ;  /* 0x000000147f247c23 */ /* 0x002fc80008010803 */
[----:B------:R1:W4:Y:S01]  /*6c00*/  MUFU.EX2 R228, R36 ;  /* 0x0000002400e47308 */ /* 0x0003220000000800 */
[--C-:B--2---:R-:W-:Y:S02]  /*6c10*/  FFMA.FTZ R4, R97, UR20, -R3.reuse ;  /* 0x0000001461047c23 */ /* 0x104fe40008010803 */
[C---:B------:R-:W-:Y:S01]  /*6c20*/  HMMA.16816.F32.BF16 R64, R12.reuse, R38, R72 ;  /* 0x000000260c40723c */ /* 0x040fe20000041848 */
[----:B---3--:R-:W-:Y:S01]  /*6c30*/  F2FP.BF16.F32.PACK_AB R130, R231, R230 ;  /* 0x000000e6e782723e */ /* 0x008fe200000010ff */
[----:B------:R2:W-:Y:S06]  /*6c40*/  MUFU.EX2 R222, R4 ;  /* 0x0000000400de7308 */ /* 0x0005ec0000000800 */
[----:B------:R-:W-:Y:S01]  /*6c50*/  HMMA.16816.F32.BF16 R60, R12, R34, R100 ;  /* 0x000000220c3c723c */ /* 0x000fe20000041864 */
[----:B-1----:R-:W-:Y:S01]  /*6c60*/  FFMA.FTZ R36, R85, UR20, -R3 ;  /* 0x0000001455247c23 */ /* 0x002fe20008010803 */
[----:B------:R-:W-:Y:S01]  /*6c70*/  FFMA.FTZ R3, R133, UR20, -R2 ;  /* 0x0000001485037c23 */ /* 0x000fe20008010802 */
[----:B----4-:R-:W-:-:S05]  /*6c80*/  F2FP.BF16.F32.PACK_AB R129, R228, R227 ;  /* 0x000000e3e481723e */ /* 0x010fca00000010ff */
[----:B------:R-:W-:Y:S01]  /*6c90*/  HMMA.16816.F32.BF16 R84, R12, R32, R52 ;  /* 0x000000200c54723c */ /* 0x000fe20000041834 */
[----:B------:R1:W-:Y:S01]  /*6ca0*/  MUFU.EX2 R221, R3 ;  /* 0x0000000300dd7308 */ /* 0x0003e20000000800 */
[--C-:B--2---:R-:W-:Y:S01]  /*6cb0*/  FFMA.FTZ R4, R98, UR20, -R2.reuse ;  /* 0x0000001462047c23 */ /* 0x104fe20008010802 */
[----:B------:R-:W2:Y:S02]  /*6cc0*/  LDSM.16.MT88.4 R52, [R6+0xe000] ;  /* 0x00e000000634783b */ /* 0x000ea40000004200 */
[----:B------:R3:W4:Y:S02]  /*6cd0*/  MUFU.EX2 R223, R36 ;  /* 0x0000002400df7308 */ /* 0x0007240000000800 */
[----:B------:R5:W2:Y:S02]  /*6ce0*/  LDSM.16.MT88.4 R96, [R5+0xf800] ;  /* 0x00f800000560783b */ /* 0x000aa40000004200 */
[----:B------:R4:W-:Y:S01]  /*6cf0*/  MUFU.EX2 R220, R4 ;  /* 0x0000000400dc7308 */ /* 0x0009e20000000800 */
[----:B-1----:R-:W-:-:S02]  /*6d00*/  FFMA.FTZ R3, R91, UR20, -R2 ;  /* 0x000000145b037c23 */ /* 0x002fc40008010802 */
[----:B------:R-:W-:Y:S01]  /*6d10*/  HMMA.16816.F32.BF16 R88, R8, R32, R48 ;  /* 0x000000200858723c */ /* 0x000fe20000041830 */
[----:B------:R-:W1:Y:S01]  /*6d20*/  LDSM.16.MT88.4 R48, [R7+0x2000] ;  /* 0x002000000730783b */ /* 0x000e620000004200 */
[----:B---3--:R-:W-:Y:S01]  /*6d30*/  FFMA.FTZ R36, R131, UR20, -R2 ;  /* 0x0000001483247c23 */ /* 0x008fe20008010802 */
[----:B------:R-:W-:Y:S01]  /*6d40*/  FFMA.FTZ R2, R141, UR20, -R0 ;  /* 0x000000148d027c23 */ /* 0x000fe20008010800 */
[----:B------:R3:W3:Y:S01]  /*6d50*/  MUFU.EX2 R218, R3 ;  /* 0x0000000300da7308 */ /* 0x0006e20000000800 */
[----:B------:R-:W-:Y:S01]  /*6d60*/  LDSM.16.MT88.4 R32, [R176+0x2800] ;  /* 0x00280000b020783b */ /* 0x000fe20000004200 */
[----:B----4-:R-:W-:Y:S01]  /*6d70*/  F2FP.BF16.F32.PACK_AB R131, R223, R222 ;  /* 0x000000dedf83723e */ /* 0x010fe200000010ff */
[----:B------:R-:W-:Y:S01]  /*6d80*/  IMAD.MOV.U32 R4, RZ, RZ, R207 ;  /* 0x000000ffff047224 */ /* 0x000fe200078e00cf */
[----:B------:R4:W-:Y:S01]  /*6d90*/  MUFU.EX2 R216, R2 ;  /* 0x0000000200d87308 */ /* 0x0009e20000000800 */
[----:B------:R-:W-:-:S03]  /*6da0*/  IMAD.MOV.U32 R141, RZ, RZ, R205 ;  /* 0x000000ffff8d7224 */ /* 0x000fc600078e00cd */
[----:B------:R2:W2:Y:S01]  /*6db0*/  MUFU.EX2 R219, R36 ;  /* 0x0000002400db7308 */ /* 0x0004a20000000800 */
[----:B-----5:R-:W-:Y:S02]  /*6dc0*/  IMAD.MOV.U32 R5, RZ, RZ, R206 ;  /* 0x000000ffff057224 */ /* 0x020fe400078e00ce */
[--C-:B---3--:R-:W-:Y:S01]  /*6dd0*/  FFMA.FTZ R3, R124, UR20, -R0.reuse ;  /* 0x000000147c037c23 */ /* 0x108fe20008010800 */
[----:B------:R-:W-:Y:S01]  /*6de0*/  F2FP.BF16.F32.PACK_AB R126, R218, R220 ;  /* 0x000000dcda7e723e */ /* 0x000fe200000010ff */
[--C-:B----4-:R-:W-:Y:S01]  /*6df0*/  FFMA.FTZ R2, R125, UR20, -R0.reuse ;  /* 0x000000147d027c23 */ /* 0x110fe20008010800 */
[----:B------:R-:W-:Y:S01]  /*6e00*/  FFMA.FTZ R0, R128, UR20, -R0 ;  /* 0x0000001480007c23 */ /* 0x000fe20008010800 */
[----:B------:R-:W3:Y:S01]  /*6e10*/  MUFU.EX2 R132, R3 ;  /* 0x0000000300847308 */ /* 0x000ee20000000800 */
[----:B------:R-:W-:Y:S01]  /*6e20*/  F2FP.BF16.F32.PACK_AB R128, R229, R232 ;  /* 0x000000e8e580723e */ /* 0x000fe200000010ff */
[----:B--2---:R-:W2:Y:S01]  /*6e30*/  LDSM.16.MT88.4 R36, [R7+0x2800] ;  /* 0x002800000724783b */ /* 0x004ea20000004200 */
[----:B------:R-:W-:Y:S01]  /*6e40*/  F2FP.BF16.F32.PACK_AB R124, R219, R221 ;  /* 0x000000dddb7c723e */ /* 0x000fe200000010ff */
[----:B------:R4:W-:Y:S01]  /*6e50*/  MUFU.EX2 R133, R2 ;  /* 0x0000000200857308 */ /* 0x0009e20000000800 */
[----:B------:R-:W-:Y:S01]  /*6e60*/  HMMA.16816.F32.BF16 R100, R28, R52, RZ ;  /* 0x000000341c64723c */ /* 0x000fe200000418ff */
[----:B------:R-:W-:-:S02]  /*6e70*/  UMOV UR20, UR29 ;  /* 0x0000001d00147c82 */ /* 0x000fc40008000000 */
[----:B------:R-:W5:Y:S05]  /*6e80*/  MUFU.EX2 R217, R0 ;  /* 0x0000000000d97308 */ /* 0x000f6a0000000800 */
[----:B------:R-:W-:Y:S01]  /*6e90*/  HMMA.16816.F32.BF16 R160, R128, R172, R160 ;  /* 0x000000ac80a0723c */ /* 0x000fe200000418a0 */
[----:B---3--:R-:W-:Y:S01]  /*6ea0*/  F2FP.BF16.F32.PACK_AB R125, R132, R216 ;  /* 0x000000d8847d723e */ /* 0x008fe200000010ff */
[----:B------:R-:W-:Y:S01]  /*6eb0*/  FADD.FTZ R3, R146, R144 ;  /* 0x0000009092037221 */ /* 0x000fe20000010000 */
[----:B----4-:R-:W-:-:S05]  /*6ec0*/  FADD.FTZ R2, R143, R142 ;  /* 0x0000008e8f027221 */ /* 0x010fca0000010000 */
[----:B------:R-:W-:Y:S01]  /*6ed0*/  HMMA.16816.F32.BF16 R84, R128, R96, R84 ;  /* 0x000000608054723c */ /* 0x000fe20000041854 */
[----:B-----5:R-:W-:Y:S01]  /*6ee0*/  F2FP.BF16.F32.PACK_AB R127, R217, R133 ;  /* 0x00000085d97f723e */ /* 0x020fe200000010ff */
[----:B------:R-:W-:Y:S01]  /*6ef0*/  FADD.FTZ R0, R148, R147 ;  /* 0x0000009394007221 */ /* 0x000fe20000010000 */
[----:B------:R-:W-:-:S05]  /*6f00*/  IMAD.MOV.U32 R147, RZ, RZ, R141 ;  /* 0x000000ffff937224 */ /* 0x000fca00078e008d */
[C---:B------:R-:W-:Y:S08]  /*6f10*/  HMMA.16816.F32.BF16 R164, R124.reuse, R172, R164 ;  /* 0x000000ac7ca4723c */ /* 0x040ff000000418a4 */
[C---:B------:R-:W-:Y:S08]  /*6f20*/  HMMA.16816.F32.BF16 R168, R124.reuse, R174, R168 ;  /* 0x000000ae7ca8723c */ /* 0x040ff000000418a8 */
[C---:B------:R-:W-:Y:S08]  /*6f30*/  HMMA.16816.F32.BF16 R88, R124.reuse, R96, R88 ;  /* 0x000000607c58723c */ /* 0x040ff00000041858 */
[----:B------:R-:W-:Y:S08]  /*6f40*/  HMMA.16816.F32.BF16 R92, R124, R98, R92 ;  /* 0x000000627c5c723c */ /* 0x000ff0000004185c */
[----:B------:R-:W-:Y:S01]  /*6f50*/  HMMA.16816.F32.BF16 R76, R24, R52, RZ ;  /* 0x00000034184c723c */ /* 0x000fe200000418ff */
[----:B------:R-:W-:-:S02]  /*6f60*/  IMAD.MOV.U32 R52, RZ, RZ, R159 ;  /* 0x000000ffff347224 */ /* 0x000fc400078e009f */
[----:B------:R-:W-:-:S05]  /*6f70*/  IMAD.MOV.U32 R53, RZ, RZ, R158 ;  /* 0x000000ffff357224 */ /* 0x000fca00078e009e */
[C---:B------:R-:W-:Y:S08]  /*6f80*/  HMMA.16816.F32.BF16 R172, R128.reuse, R174, R64 ;  /* 0x000000ae80ac723c */ /* 0x040ff00000041840 */
[----:B------:R-:W-:Y:S08]  /*6f90*/  HMMA.16816.F32.BF16 R96, R128, R98, R60 ;  /* 0x000000628060723c */ /* 0x000ff0000004183c */
[-C--:B-1----:R-:W-:Y:S08]  /*6fa0*/  HMMA.16816.F32.BF16 R72, R28, R48.reuse, RZ ;  /* 0x000000301c48723c */ /* 0x082ff000000418ff */
[----:B------:R-:W-:Y:S01]  /*6fb0*/  HMMA.16816.F32.BF16 R68, R24, R48, RZ ;  /* 0x000000301844723c */ /* 0x000fe200000418ff */
[----:B------:R-:W-:-:S04]  /*6fc0*/  IMAD.MOV.U32 R49, RZ, RZ, R157 ;  /* 0x000000ffff317224 */ /* 0x000fc800078e009d */
[----:B------:R-:W-:-:S03]  /*6fd0*/  IMAD.MOV.U32 R139, RZ, RZ, R49 ;  /* 0x000000ffff8b7224 */ /* 0x000fc600078e0031 */
[-C--:B------:R-:W-:Y:S08]  /*6fe0*/  HMMA.16816.F32.BF16 R64, R28, R44.reuse, RZ ;  /* 0x0000002c1c40723c */ /* 0x080ff000000418ff */
[----:B------:R-:W-:Y:S01]  /*6ff0*/  HMMA.16816.F32.BF16 R60, R24, R44, RZ ;  /* 0x0000002c183c723c */ /* 0x000fe200000418ff */
[----:B------:R-:W-:Y:S02]  /*7000*/  IMAD.MOV.U32 R44, RZ, RZ, R4 ;  /* 0x000000ffff2c7224 */ /* 0x000fe400078e0004 */
[----:B------:R-:W-:-:S02]  /*7010*/  IMAD.MOV.U32 R4, RZ, RZ, R140 ;  /* 0x000000ffff047224 */ /* 0x000fc400078e008c */
[----:B------:R-:W-:-:S03]  /*7020*/  IMAD.MOV.U32 R45, RZ, RZ, R81 ;  /* 0x000000ffff2d7224 */ /* 0x000fc600078e0051 */
[-C--:B------:R-:W-:Y:S08]  /*7030*/  HMMA.16816.F32.BF16 R212, R20, R40.reuse, R100 ;  /* 0x0000002814d4723c */ /* 0x080ff00000041864 */
[----:B------:R-:W-:Y:S01]  /*7040*/  HMMA.16816.F32.BF16 R188, R16, R40, R76 ;  /* 0x0000002810bc723c */ /* 0x000fe2000004184c */
[----:B------:R-:W-:Y:S02]  /*7050*/  IMAD.MOV.U32 R40, RZ, RZ, R156 ;  /* 0x000000ffff287224 */ /* 0x000fe400078e009c */
[----:B------:R-:W-:-:S05]  /*7060*/  IMAD.MOV.U32 R41, RZ, RZ, R53 ;  /* 0x000000ffff297224 */ /* 0x000fca00078e0035 */
[-C--:B--2---:R-:W-:Y:S08]  /*7070*/  HMMA.16816.F32.BF16 R208, R20, R36.reuse, R72 ;  /* 0x0000002414d0723c */ /* 0x084ff00000041848 */
[----:B------:R-:W-:Y:S01]  /*7080*/  HMMA.16816.F32.BF16 R156, R16, R36, R68 ;  /* 0x00000024109c723c */ /* 0x000fe20000041844 */
[----:B------:R-:W-:Y:S02]  /*7090*/  IMAD.MOV.U32 R37, RZ, RZ, R52 ;  /* 0x000000ffff257224 */ /* 0x000fe400078e0034 */
[----:B------:R-:W-:-:S05]  /*70a0*/  IMAD.MOV.U32 R36, RZ, RZ, R57 ;  /* 0x000000ffff247224 */ /* 0x000fca00078e0039 */
[-C--:B------:R-:W-:Y:S08]  /*70b0*/  HMMA.16816.F32.BF16 R204, R20, R32.reuse, R64 ;  /* 0x0000002014cc723c */ /* 0x080ff00000041840 */
[----:B------:R-:W-:Y:S01]  /*70c0*/  HMMA.16816.F32.BF16 R120, R16, R32, R60 ;  /* 0x000000201078723c */ /* 0x000fe2000004183c */
[----:B------:R-:W-:Y:S02]  /*70d0*/  IMAD.MOV.U32 R32, RZ, RZ, R5 ;  /* 0x000000ffff207224 */ /* 0x000fe400078e0005 */
[----:B------:R-:W-:-:S02]  /*70e0*/  IMAD.MOV.U32 R5, RZ, RZ, R80 ;  /* 0x000000ffff057224 */ /* 0x000fc400078e0050 */
[----:B------:R-:W-:-:S03]  /*70f0*/  IMAD.MOV.U32 R33, RZ, RZ, R56 ;  /* 0x000000ffff217224 */ /* 0x000fc600078e0038 */
        /* <DEDUP_REMOVED lines=13> */
[----:B------:R-:W-:-:S02]  /*71d0*/  IMAD.MOV.U32 R114, RZ, RZ, R108 ;  /* 0x000000ffff727224 */ /* 0x000fc400078e006c */
[----:B------:R-:W-:Y:S02]  /*71e0*/  IMAD.MOV.U32 R108, RZ, RZ, R145 ;  /* 0x000000ffff6c7224 */ /* 0x000fe400078e0091 */
[----:B------:R-:W-:-:S03]  /*71f0*/  IMAD.MOV.U32 R115, RZ, RZ, R37 ;  /* 0x000000ffff737224 */ /* 0x000fc600078e0025 */
[C---:B------:R-:W-:Y:S08]  /*7200*/  HMMA.16816.F32.BF16 R24, R28.reuse, R106, RZ ;  /* 0x0000006a1c18723c */ /* 0x040ff000000418ff */
[----:B------:R-:W-:Y:S08]  /*7210*/  HMMA.16816.F32.BF16 R52, R28, R54, RZ ;  /* 0x000000361c34723c */ /* 0x000ff000000418ff */
[----:B------:R-:W-:Y:S08]  /*7220*/  HMMA.16816.F32.BF16 R80, R20, R82, R16 ;  /* 0x000000521450723c */ /* 0x000ff00000041810 */
[----:B------:R-:W-:Y:S01]  /*7230*/  HMMA.16816.F32.BF16 R16, R28, R118, RZ ;  /* 0x000000761c10723c */ /* 0x000fe200000418ff */
[----:B------:R-:W-:-:S02]  /*7240*/  IMAD.MOV.U32 R119, RZ, RZ, R151 ;  /* 0x000000ffff777224 */ /* 0x000fc400078e0097 */
[----:B------:R-:W-:-:S05]  /*7250*/  IMAD.MOV.U32 R118, RZ, RZ, R150 ;  /* 0x000000ffff767224 */ /* 0x000fca00078e0096 */
[C---:B------:R-:W-:Y:S08]  /*7260*/  HMMA.16816.F32.BF16 R48, R28.reuse, R50, RZ ;  /* 0x000000321c30723c */ /* 0x040ff000000418ff */
[----:B------:R-:W-:Y:S01]  /*7270*/  HMMA.16816.F32.BF16 R28, R28, R46, RZ ;  /* 0x0000002e1c1c723c */ /* 0x000fe200000418ff */
[----:B------:R-:W-:Y:S02]  /*7280*/  IMAD.MOV.U32 R47, RZ, RZ, R147 ;  /* 0x000000ffff2f7224 */ /* 0x000fe400078e0093 */
[----:B------:R-:W-:-:S05]  /*7290*/  IMAD.MOV.U32 R46, RZ, RZ, R32 ;  /* 0x000000ffff2e7224 */ /* 0x000fca00078e0020 */
[C---:B------:R-:W-:Y:S01]  /*72a0*/  HMMA.16816.F32.BF16 R60, R20.reuse, R110, R24 ;  /* 0x0000006e143c723c */ /* 0x040fe20000041818 */
[----:B------:R-:W1:Y:S01]  /*72b0*/  LDSM.16.MT88.4 R24, [R6+0xd000] ;  /* 0x00d000000618783b */ /* 0x000e620000004200 */
[----:B------:R-:W-:Y:S02]  /*72c0*/  IMAD.MOV.U32 R111, RZ, RZ, R149 ;  /* 0x000000ffff6f7224 */ /* 0x000fe400078e0095 */
[----:B------:R-:W-:Y:S02]  /*72d0*/  IMAD.MOV.U32 R110, RZ, RZ, R109 ;  /* 0x000000ffff6e7224 */ /* 0x000fe400078e006d */
[----:B------:R-:W-:Y:S02]  /*72e0*/  IMAD.MOV.U32 R109, RZ, RZ, R104 ;  /* 0x000000ffff6d7224 */ /* 0x000fe400078e0068 */
[C---:B------:R-:W-:Y:S01]  /*72f0*/  HMMA.16816.F32.BF16 R56, R20.reuse, R58, R16 ;  /* 0x0000003a1438723c */ /* 0x040fe20000041810 */
[----:B------:R-:W-:Y:S07]  /*7300*/  LDSM.16.MT88.4 R16, [R176+0x1000] ;  /* 0x00100000b010783b */ /* 0x000fee0000004200 */
[----:B------:R-:W-:Y:S01]  /*7310*/  HMMA.16816.F32.BF16 R52, R20, R42, R52 ;  /* 0x0000002a1434723c */ /* 0x000fe20000041834 */
[----:B------:R-:W-:-:S02]  /*7320*/  IMAD.MOV.U32 R43, RZ, RZ, R33 ;  /* 0x000000ffff2b7224 */ /* 0x000fc400078e0021 */
[----:B------:R-:W-:-:S05]  /*7330*/  IMAD.MOV.U32 R42, RZ, RZ, R36 ;  /* 0x000000ffff2a7224 */ /* 0x000fca00078e0024 */
[C---:B------:R-:W-:Y:S08]  /*7340*/  HMMA.16816.F32.BF16 R48, R20.reuse, R38, R48 ;  /* 0x000000261430723c */ /* 0x040ff00000041830 */
[----:B------:R-:W-:Y:S01]  /*7350*/  HMMA.16816.F32.BF16 R28, R20, R34, R28 ;  /* 0x00000022141c723c */ /* 0x000fe2000004181c */
[----:B------:R-:W2:Y:S07]  /*7360*/  LDSM.16.MT88.4 R20, [R7+0x1000] ;  /* 0x001000000714783b */ /* 0x000eae0000004200 */
[-C--:B-1----:R-:W-:Y:S08]  /*7370*/  HMMA.16816.F32.BF16 R148, R8, R24.reuse, R152 ;  /* 0x000000180894723c */ /* 0x082ff00000041898 */
[----:B------:R-:W-:Y:S08]  /*7380*/  HMMA.16816.F32.BF16 R144, R12, R24, R200 ;  /* 0x000000180c90723c */ /* 0x000ff000000418c8 */
[-C--:B------:R-:W-:Y:S08]  /*7390*/  HMMA.16816.F32.BF16 R152, R8, R26.reuse, R76 ;  /* 0x0000001a0898723c */ /* 0x080ff0000004184c */
[----:B------:R-:W-:Y:S01]  /*73a0*/  HMMA.16816.F32.BF16 R32, R12, R26, R80 ;  /* 0x0000001a0c20723c */ /* 0x000fe20000041850 */
[----:B------:R-:W1:Y:S01]  /*73b0*/  LDSM.16.MT88.4 R24, [R6+0xf000] ;  /* 0x00f000000618783b */ /* 0x000e620000004200 */
[----:B------:R-:W-:-:S06]  /*73c0*/  IMAD.MOV.U32 R83, RZ, RZ, R105 ;  /* 0x000000ffff537224 */ /* 0x000fcc00078e0069 */
        /* <DEDUP_REMOVED lines=8> */
[----:B------:R-:W-:Y:S01]  /*7450*/  HMMA.16816.F32.BF16 R56, R12, R18, R56 ;  /* 0x000000120c38723c */ /* 0x000fe20000041838 */
[----:B------:R-:W3:Y:S07]  /*7460*/  LDSM.16.MT88.4 R16, [R176+0x3000] ;  /* 0x00300000b010783b */ /* 0x000eee0000004200 */
[----:B-1----:R-:W-:Y:S01]  /*7470*/  HMMA.16816.F32.BF16 R76, R8, R26, R140 ;  /* 0x0000001a084c723c */ /* 0x002fe2000004188c */
[----:B------:R-:W-:-:S02]  /*7480*/  IMAD.MOV.U32 R143, RZ, RZ, R110 ;  /* 0x000000ffff8f7224 */ /* 0x000fc400078e006e */
[----:B------:R-:W-:Y:S02]  /*7490*/  IMAD.MOV.U32 R142, RZ, RZ, R111 ;  /* 0x000000ffff8e7224 */ /* 0x000fe400078e006f */
[----:B------:R-:W-:Y:S02]  /*74a0*/  IMAD.MOV.U32 R141, RZ, RZ, R108 ;  /* 0x000000ffff8d7224 */ /* 0x000fe400078e006c */
[----:B------:R-:W-:Y:S01]  /*74b0*/  IMAD.MOV.U32 R140, RZ, RZ, R109 ;  /* 0x000000ffff8c7224 */ /* 0x000fe200078e006d */
[C---:B------:R-:W-:Y:S01]  /*74c0*/  HMMA.16816.F32.BF16 R72, R8.reuse, R24, R188 ;  /* 0x000000180848723c */ /* 0x040fe200000418bc */
[----:B------:R-:W-:Y:S07]  /*74d0*/  LDSM.16.MT88.4 R188, [R7+0x1800] ;  /* 0x0018000007bc783b */ /* 0x000fee0000004200 */
[C---:B--2---:R-:W-:Y:S01]  /*74e0*/  HMMA.16816.F32.BF16 R104, R8.reuse, R20, R156 ;  /* 0x000000140868723c */ /* 0x044fe2000004189c */
[----:B------:R-:W1:Y:S07]  /*74f0*/  LDSM.16.MT88.4 R156, [R6+0xd800] ;  /* 0x00d80000069c783b */ /* 0x000e6e0000004200 */
[----:B------:R-:W-:Y:S08]  /*7500*/  HMMA.16816.F32.BF16 R108, R8, R22, R100 ;  /* 0x00000016086c723c */ /* 0x000ff00000041864 */
[----:B------:R-:W-:Y:S01]  /*7510*/  HMMA.16816.F32.BF16 R68, R12, R24, R212 ;  /* 0x000000180c44723c */ /* 0x000fe200000418d4 */
[----:B------:R-:W-:-:S02]  /*7520*/  IMAD.MOV.U32 R213, RZ, RZ, R44 ;  /* 0x000000ffffd57224 */ /* 0x000fc400078e002c */
[----:B------:R-:W-:Y:S02]  /*7530*/  IMAD.MOV.U32 R215, RZ, RZ, R115 ;  /* 0x000000ffffd77224 */ /* 0x000fe400078e0073 */
[----:B------:R-:W-:Y:S02]  /*7540*/  IMAD.MOV.U32 R44, RZ, RZ, R116 ;  /* 0x000000ffff2c7224 */ /* 0x000fe400078e0074 */
[----:B------:R-:W-:Y:S01]  /*7550*/  IMAD.MOV.U32 R24, RZ, RZ, R117 ;  /* 0x000000ffff187224 */ /* 0x000fe200078e0075 */
[----:B---3--:R-:W-:Y:S01]  /*7560*/  HMMA.16816.F32.BF16 R120, R8, R16, R120 ;  /* 0x000000100878723c */ /* 0x008fe20000041878 */
[----:B------:R-:W-:Y:S02]  /*7570*/  IMAD.MOV.U32 R212, RZ, RZ, R5 ;  /* 0x000000ffffd47224 */ /* 0x000fe400078e0005 */
[----:B------:R-:W-:Y:S02]  /*7580*/  IMAD.MOV.U32 R25, RZ, RZ, R4 ;  /* 0x000000ffff197224 */ /* 0x000fe400078e0004 */
[----:B------:R-:W-:-:S02]  /*7590*/  IMAD.MOV.U32 R214, RZ, RZ, R41 ;  /* 0x000000ffffd67224 */ /* 0x000fc400078e0029 */
[----:B------:R-:W-:Y:S01]  /*75a0*/  IMAD.MOV.U32 R41, RZ, RZ, R179 ;  /* 0x000000ffff297224 */ /* 0x000fe200078e00b3 */
[----:B------:R-:W-:Y:S01]  /*75b0*/  HMMA.16816.F32.BF16 R8, R8, R18, R64 ;  /* 0x000000120808723c */ /* 0x000fe20000041840 */
[----:B------:R-:W-:Y:S02]  /*75c0*/  IMAD.MOV.U32 R67, RZ, RZ, R83 ;  /* 0x000000ffff437224 */ /* 0x000fe400078e0053 */
[----:B------:R-:W-:Y:S01]  /*75d0*/  IMAD.MOV.U32 R66, RZ, RZ, R118 ;  /* 0x000000ffff427224 */ /* 0x000fe200078e0076 */
[----:B------:R-:W-:Y:S01]  /*75e0*/  LDSM.16.MT88.4 R80, [R6+0xf800] ;  /* 0x00f800000650783b */ /* 0x000fe20000004200 */
[----:B------:R-:W-:Y:S02]  /*75f0*/  IMAD.MOV.U32 R65, RZ, RZ, R119 ;  /* 0x000000ffff417224 */ /* 0x000fe400078e0077 */
[----:B------:R-:W-:Y:S01]  /*7600*/  IMAD.MOV.U32 R64, RZ, RZ, R114 ;  /* 0x000000ffff407224 */ /* 0x000fe200078e0072 */
[----:B------:R-:W-:Y:S01]  /*7610*/  HMMA.16816.F32.BF16 R52, R12, R26, R52 ;  /* 0x0000001a0c34723c */ /* 0x000fe20000041834 */
[----:B------:R-:W-:-:S02]  /*7620*/  IMAD.MOV.U32 R27, RZ, RZ, R112 ;  /* 0x000000ffff1b7224 */ /* 0x000fc400078e0070 */
[----:B------:R-:W-:Y:S02]  /*7630*/  IMAD.MOV.U32 R26, RZ, RZ, R113 ;  /* 0x000000ffff1a7224 */ /* 0x000fe400078e0071 */
[----:B------:R-:W-:Y:S02]  /*7640*/  LDSM.16.MT88.4 R112, [R7+0x3800] ;  /* 0x003800000770783b */ /* 0x000fe40000004200 */
[----:B------:R-:W-:Y:S01]  /*7650*/  FADD.FTZ R2, R26, R2 ;  /* 0x000000021a027221 */ /* 0x000fe20000010000 */
[C---:B------:R-:W-:Y:S01]  /*7660*/  HMMA.16816.F32.BF16 R116, R12.reuse, R16, R204 ;  /* 0x000000100c74723c */ /* 0x040fe200000418cc */
[----:B------:R-:W2:Y:S02]  /*7670*/  LDSM.16.MT88.4 R204, [R176+0x1800] ;  /* 0x00180000b0cc783b */ /* 0x000ea40000004200 */
[----:B------:R-:W-:Y:S02]  /*7680*/  FADD.FTZ R2, R212, R2 ;  /* 0x00000002d4027221 */ /* 0x000fe40000010000 */
[----:B------:R-:W3:Y:S03]  /*7690*/  LDSM.16.MT88.4 R4, [R176+0x3800] ;  /* 0x00380000b004783b */ /* 0x000ee60000004200 */
[----:B------:R-:W-:Y:S01]  /*76a0*/  HMMA.16816.F32.BF16 R100, R12, R20, R208 ;  /* 0x000000140c64723c */ /* 0x000fe200000418d0 */
[----:B------:R-:W-:-:S02]  /*76b0*/  IMAD.MOV.U32 R210, RZ, RZ, R177 ;  /* 0x000000ffffd27224 */ /* 0x000fc400078e00b1 */
[----:B------:R-:W-:Y:S02]  /*76c0*/  IMAD.MOV.U32 R211, RZ, RZ, R178 ;  /* 0x000000ffffd37224 */ /* 0x000fe400078e00b2 */
[----:B------:R-:W-:Y:S02]  /*76d0*/  FADD.FTZ R0, R210, R0 ;  /* 0x00000000d2007221 */ /* 0x000fe40000010000 */
[----:B------:R-:W-:Y:S01]  /*76e0*/  FADD.FTZ R3, R211, R3 ;  /* 0x00000003d3037221 */ /* 0x000fe20000010000 */
[----:B-1----:R-:W-:Y:S03]  /*76f0*/  HMMA.16816.F32.BF16 R148, R124, R156, R148 ;  /* 0x0000009c7c94723c */ /* 0x002fe60000041894 */
[----:B------:R-:W-:-:S05]  /*7700*/  FADD.FTZ R3, R25, R3 ;  /* 0x0000000319037221 */ /* 0x000fca0000010000 */
[C---:B------:R-:W-:Y:S08]  /*7710*/  HMMA.16816.F32.BF16 R152, R124.reuse, R158, R152 ;  /* 0x0000009e7c98723c */ /* 0x040ff00000041898 */
[C---:B------:R-:W-:Y:S08]  /*7720*/  HMMA.16816.F32.BF16 R180, R124.reuse, R188, R180 ;  /* 0x000000bc7cb4723c */ /* 0x040ff000000418b4 */
[C---:B------:R-:W-:Y:S08]  /*7730*/  HMMA.16816.F32.BF16 R184, R124.reuse, R190, R184 ;  /* 0x000000be7cb8723c */ /* 0x040ff000000418b8 */
[C---:B--2---:R-:W-:Y:S08]  /*7740*/  HMMA.16816.F32.BF16 R192, R124.reuse, R204, R192 ;  /* 0x000000cc7cc0723c */ /* 0x044ff000000418c0 */
[C---:B------:R-:W-:Y:S08]  /*7750*/  HMMA.16816.F32.BF16 R200, R124.reuse, R206, R200 ;  /* 0x000000ce7cc8723c */ /* 0x040ff000000418c8 */
[C---:B------:R-:W-:Y:S08]  /*7760*/  HMMA.16816.F32.BF16 R72, R124.reuse, R80, R72 ;  /* 0x000000507c48723c */ /* 0x040ff00000041848 */
[C---:B------:R-:W-:Y:S08]  /*7770*/  HMMA.16816.F32.BF16 R76, R124.reuse, R82, R76 ;  /* 0x000000527c4c723c */ /* 0x040ff0000004184c */
[C---:B------:R-:W-:Y:S08]  /*7780*/  HMMA.16816.F32.BF16 R104, R124.reuse, R112, R104 ;  /* 0x000000707c68723c */ /* 0x040ff00000041868 */
[C---:B------:R-:W-:Y:S08]  /*7790*/  HMMA.16816.F32.BF16 R108, R124.reuse, R114, R108 ;  /* 0x000000727c6c723c */ /* 0x040ff0000004186c */
[C---:B---3--:R-:W-:Y:S08]  /*77a0*/  HMMA.16816.F32.BF16 R120, R124.reuse, R4, R120 ;  /* 0x000000047c78723c */ /* 0x048ff00000041878 */
[----:B------:R-:W-:Y:S01]  /*77b0*/  HMMA.16816.F32.BF16 R124, R124, R6, R8 ;  /* 0x000000067c7c723c */ /* 0x000fe20000041808 */
[----:B------:R-:W-:Y:S01]  /*77c0*/  FADD.FTZ R8, R27, R138 ;  /* 0x0000008a1b087221 */ /* 0x000fe20000010000 */
[----:B------:R-:W-:-:S03]  /*77d0*/  FADD.FTZ R9, R24, R0 ;  /* 0x0000000018097221 */ /* 0x000fc60000010000 */
        /* <DEDUP_REMOVED lines=71> */
[----:B------:R-:W2:Y:S01]  /*7c50*/  LDL.LU.64 R42, [R1+0x48] ;  /* 0x00004800012a7983 */ /* 0x000ea20000300a00 */
[----:B------:R-:W1:Y:S01]  /*7c60*/  LDCU.64 UR4, c[0x0][0x3d8] ;  /* 0x00007b00ff0477ac */ /* 0x000e620008000a00 */
[----:B------:R-:W-:-:S04]  /*7c70*/  DEPBAR.LE SB0, 0x0 ;  /* 0x000080000000791a */ /* 0x000fc80000000000 */
[----:B------:R-:W3:Y:S01]  /*7c80*/  LDL.LU R44, [R1+0x40] ;  /* 0x00004000012c7983 */ /* 0x000ee20000300800 */
[----:B------:R-:W4:Y:S03]  /*7c90*/  LDCU.64 UR8, c[0x0][0x390] ;  /* 0x00007200ff0877ac */ /* 0x000f260008000a00 */
[----:B------:R-:W5:Y:S04]  /*7ca0*/  LDL.LU R45, [R1+0x50] ;  /* 0x00005000012d7983 */ /* 0x000f680000300800 */
[----:B------:R-:W4:Y:S04]  /*7cb0*/  LDL R47, [R1+0x3c] ;  /* 0x00003c00012f7983 */ /* 0x000f280000100800 */
[----:B------:R-:W4:Y:S04]  /*7cc0*/  LDL.LU R139, [R1+0x38] ;  /* 0x00003800018b7983 */ /* 0x000f280000300800 */
[----:B------:R-:W4:Y:S04]  /*7cd0*/  LDL.LU R40, [R1+0x54] ;  /* 0x0000540001287983 */ /* 0x000f280000300800 */
[----:B------:R-:W4:Y:S01]  /*7ce0*/  LDL R41, [R1+0x88] ;  /* 0x0000880001297983 */ /* 0x000f220000100800 */
[----:B------:R-:W-:Y:S01]  /*7cf0*/  USHF.R.S32.HI UR30, URZ, 0x1f, UR18 ;  /* 0x0000001fff1e7899 */ /* 0x000fe20008011412 */
[----:B------:R-:W-:Y:S01]  /*7d00*/  IMAD.MOV.U32 R227, RZ, RZ, 0x40 ;  /* 0x00000040ffe37424 */ /* 0x000fe200078e00ff */
        /* <DEDUP_REMOVED lines=10> */
[----:B------:R-:W-:Y:S01]  /*7db0*/  IMAD.U32 R7, RZ, RZ, UR21 ;  /* 0x00000015ff077e24 */ /* 0x000fe2000f8e00ff */
[----:B------:R-:W-:Y:S01]  /*7dc0*/  BAR.SYNC.DEFER_BLOCKING 0x0 ;  /* 0x0000000000007b1d */ /* 0x000fe20000010000 */
[----:B--2---:R-:W-:Y:S02]  /*7dd0*/  IMAD.MOV.U32 R2, RZ, RZ, R42 ;  /* 0x000000ffff027224 */ /* 0x004fe400078e002a */
[----:B------:R-:W-:Y:S01]  /*7de0*/  IMAD.MOV.U32 R3, RZ, RZ, R43 ;  /* 0x000000ffff037224 */ /* 0x000fe200078e002b */
[----:B---3--:R-:W-:Y:S01]  /*7df0*/  ISETP.NE.AND P6, PT, R44, RZ, PT ;  /* 0x000000ff2c00720c */ /* 0x008fe20003fc5270 */
[----:B-----5:R-:W-:Y:S02]  /*7e00*/  IMAD.MOV.U32 R235, RZ, RZ, R45 ;  /* 0x000000ffffeb7224 */ /* 0x020fe400078e002d */
[C---:B----4-:R-:W-:Y:S02]  /*7e10*/  IMAD R0, R47.reuse, UR11, RZ ;  /* 0x0000000b2f007c24 */ /* 0x050fe4000f8e02ff */
[----:B------:R-:W-:-:S03]  /*7e20*/  IMAD.WIDE.U32 R2, R47, UR10, R2 ;  /* 0x0000000a2f027c25 */ /* 0x000fc6000f8e0002 */
[----:B------:R1:W-:Y:S01]  /*7e30*/  STL [R1+0x68], R0 ;  /* 0x0000680001007387 */ /* 0x0003e20000100800 */
[----:B------:R-:W-:Y:S01]  /*7e40*/  IMAD.IADD R3, R3, 0x1, R0 ;  /* 0x0000000103037824 */ /* 0x000fe200078e0200 */
[----:B------:R-:W-:Y:S02]  /*7e50*/  LOP3.LUT R13, R40, R139, RZ, 0xfc, !PT ;  /* 0x0000008b280d7212 */ /* 0x000fe400078efcff */
[----:B------:R-:W-:-:S04]  /*7e60*/  LOP3.LUT R6, R41, 0x1f8, RZ, 0xc0, !PT ;  /* 0x000001f829067812 */ /* 0x000fc800078ec0ff */
[----:B------:R-:W-:Y:S01]  /*7e70*/  LOP3.LUT R12, R6, 0x38, R238, 0x78, !PT ;  /* 0x00000038060c7812 */ /* 0x000fe200078e78ee */
[----:B------:R2:W-:Y:S03]  /*7e80*/  STL [R1+0x6c], R6 ;  /* 0x00006c0601007387 */ /* 0x0005e60000100800 */
[----:B------:R-:W-:-:S04]  /*7e90*/  LOP3.LUT R12, R12, 0x1e00, R41, 0xf8, !PT ;  /* 0x00001e000c0c7812 */ /* 0x000fc800078ef829 */
[----:B------:R-:W-:Y:S01]  /*7ea0*/  LEA R12, R12, UR6, 0x1 ;  /* 0x000000060c0c7c11 */ /* 0x000fe2000f8e08ff */
[----:B-1----:R-:W-:-:S04]  /*7eb0*/  IMAD.U32 R0, RZ, RZ, UR4 ;  /* 0x00000004ff007e24 */ /* 0x002fc8000f8e00ff */
[----:B------:R-:W-:-:S04]  /*7ec0*/  IMAD.WIDE.U32 R2, R0, UR18, R2 ;  /* 0x0000001200027c25 */ /* 0x000fc8000f8e0002 */
[----:B------:R-:W-:Y:S01]  /*7ed0*/  VIADD R3, R3, UR20 ;  /* 0x0000001403037c36 */ /* 0x000fe20008000000 */
[C---:B------:R-:W-:Y:S01]  /*7ee0*/  LEA R0, P0, R2.reuse, UR8, 0x1 ;  /* 0x0000000802007c11 */ /* 0x040fe2000f8008ff */
        /* <DEDUP_REMOVED lines=12> */
[-C--:B--2---:R-:W-:Y:S01]  /*7fb0*/  LEA R6, P5, R7, R0.reuse, 0x1 ;  /* 0x0000000007067211 */ /* 0x084fe200078a08ff */
[----:B------:R-:W-:Y:S01]  /*7fc0*/  IMAD.U32 R15, RZ, RZ, UR26 ;  /* 0x0000001aff0f7e24 */ /* 0x000fe2000f8e00ff */
[CC--:B------:R-:W-:Y:S01]  /*7fd0*/  LEA R4, P0, R14.reuse, R0.reuse, 0x1 ;  /* 0x000000000e047211 */ /* 0x0c0fe200078008ff */
[----:B------:R-:W-:Y:S01]  /*7fe0*/  IMAD.U32 R3, RZ, RZ, UR23 ;  /* 0x00000017ff037e24 */ /* 0x000fe2000f8e00ff */
[----:B------:R-:W-:Y:S01]  /*7ff0*/  LEA R10, P4, R11, R0, 0x1 ;  /* 0x000000000b0a7211 */ /* 0x000fe200078808ff */
[----:B------:R-:W-:Y:S01]  /*8000*/  @!PT LDS RZ, [RZ] ;  /* 0x00000000fffff984 */ /* 0x000fe20000000800 */
[----:B------:R-:W-:Y:S01]  /*8010*/  @!PT LDS RZ, [RZ] ;  /* 0x00000000fffff984 */ /* 0x000fe20000000800 */
[----:B------:R-:W-:Y:S01]  /*8020*/  @!PT LDS RZ, [RZ] ;  /* 0x00000000fffff984 */ /* 0x000fe20000000800 */
[----:B------:R-:W-:Y:S01]  /*8030*/  LDGSTS.E.BYPASS.LTC128B.128 [R12+0xc000], desc[UR16][R8.64] ;  /* 0x0c000000080c7fae */ /* 0x000fe2000b981a10 */
[-C--:B------:R-:W-:Y:S01]  /*8040*/  LEA.HI.X R7, R7, R2.reuse, R5, 0x1, P5 ;  /* 0x0000000207077211 */ /* 0x080fe200028f0c05 */
[----:B------:R-:W-:Y:S01]  /*8050*/  UIADD3 UR20, UPT, UPT, UR19, -0x2, URZ ;  /* 0xfffffffe13147890 */ /* 0x000fe2000fffe0ff */
[-C--:B------:R-:W-:Y:S01]  /*8060*/  LEA.HI.X R11, R11, R2.reuse, R3, 0x1, P4 ;  /* 0x000000020b0b7211 */ /* 0x080fe200020f0c03 */
[----:B------:R-:W-:Y:S01]  /*8070*/  LDGSTS.E.BYPASS.LTC128B.128 [R12+0xe000], desc[UR16][R8.64+0x80] ;  /* 0x0e000080080c7fae */ /* 0x000fe2000b981a10 */
[----:B------:R-:W-:Y:S01]  /*8080*/  LEA.HI.X R5, R14, R2, R15, 0x1, P0 ;  /* 0x000000020e057211 */ /* 0x000fe200000f0c0f */
[----:B------:R-:W-:Y:S01]  /*8090*/  UISETP.GT.U32.AND UP2, UPT, UR20, UR14, UPT ;  /* 0x0000000e1400728c */ /* 0x000fe2000bf44070 */
[----:B------:R-:W-:Y:S01]  /*80a0*/  LEA R0, R13, UR6, 0x1 ;  /* 0x000000060d007c11 */ /* 0x000fe2000f8e08ff */
[----:B------:R-:W-:Y:S01]  /*80b0*/  LDGSTS.E.BYPASS.LTC128B.128 [R12+0xc800], desc[UR16][R6.64] ;  /* 0x0c800000060c7fae */ /* 0x000fe2000b981a10 */
[----:B------:R-:W-:Y:S01]  /*80c0*/  SEL R2, R236, 0xffffffe0, !P6 ;  /* 0xffffffe0ec027807 */ /* 0x000fe20007000000 */
[----:B------:R-:W1:Y:S02]  /*80d0*/  LDCU UR6, c[0x0][0x50c] ;  /* 0x0000a180ff0677ac */ /* 0x000e640008000800 */
[----:B------:R-:W-:Y:S02]  /*80e0*/  LDGSTS.E.BYPASS.LTC128B.128 [R12+0xe800], desc[UR16][R6.64+0x80] ;  /* 0x0e800080060c7fae */ /* 0x000fe4000b981a10 */
[----:B------:R-:W-:-:S02]  /*80f0*/  IMAD.IADD R13, R226, 0x1, R2 ;  /* 0x00000001e20d7824 */ /* 0x000fc400078e0202 */
[----:B------:R-:W-:Y:S01]  /*8100*/  LDGSTS.E.BYPASS.LTC128B.128 [R12+0xd000], desc[UR16][R10.64] ;  /* 0x0d0000000a0c7fae */ /* 0x000fe2000b981a10 */
[----:B------:R-:W-:-:S03]  /*8110*/  IMAD.IADD R3, R2, 0x1, R0 ;  /* 0x0000000102037824 */ /* 0x000fc600078e0200 */
[----:B------:R2:W-:Y:S04]  /*8120*/  LDGSTS.E.BYPASS.LTC128B.128 [R12+0xf000], desc[UR16][R10.64+0x80] ;  /* 0x0f0000800a0c7fae */ /* 0x0005e8000b981a10 */
[----:B------:R-:W-:Y:S04]  /*8130*/  LDGSTS.E.BYPASS.LTC128B.128 [R12+0xd800], desc[UR16][R4.64] ;  /* 0x0d800000040c7fae */ /* 0x000fe8000b981a10 */
[----:B------:R3:W-:Y:S04]  /*8140*/  LDGSTS.E.BYPASS.LTC128B.128 [R12+0xf800], desc[UR16][R4.64+0x80] ;  /* 0x0f800080040c7fae */ /* 0x0007e8000b981a10 */
[----:B------:R-:W-:Y:S04]  /*8150*/  LDSM.16.M88.4 R36, [R226+0x8800] ;  /* 0x00880000e224783b */ /* 0x000fe80000000200 */
[----:B------:R-:W-:Y:S04]  /*8160*/  LDSM.16.M88.4 R40, [R226+0x8000] ;  /* 0x00800000e228783b */ /* 0x000fe80000000200 */
[----:B------:R-:W-:Y:S04]  /*8170*/  LDSM.16.M88.4 R32, [R226+0x9000] ;  /* 0x00900000e220783b */ /* 0x000fe80000000200 */
[----:B------:R-:W-:Y:S04]  /*8180*/  LDSM.16.M88.4 R28, [R226+0x9800] ;  /* 0x00980000e21c783b */ /* 0x000fe80000000200 */
[----:B--2---:R-:W2:Y:S04]  /*8190*/  LDSM.16.M88.4 R8, [R0+0x2000] ;  /* 0x002000000008783b */ /* 0x004ea80000000200 */
[----:B------:R-:W-:Y:S04]  /*81a0*/  LDSM.16.M88.4 R52, [R13+0x8800] ;  /* 0x008800000d34783b */ /* 0x000fe80000000200 */
[----:B---3--:R-:W3:Y:S04]  /*81b0*/  LDSM.16.M88.4 R4, [R3+0x2000] ;  /* 0x002000000304783b */ /* 0x008ee80000000200 */
[----:B------:R-:W-:Y:S04]  /*81c0*/  LDSM.16.M88.4 R24, [R13+0x8000] ;  /* 0x008000000d18783b */ /* 0x000fe80000000200 */
[----:B------:R-:W4:Y:S04]  /*81d0*/  LDSM.16.M88.4 R48, [R13+0x9000] ;  /* 0x009000000d30783b */ /* 0x000f280000000200 */
[----:B------:R-:W5:Y:S04]  /*81e0*/  LDSM.16.M88.4 R44, [R13+0x9800] ;  /* 0x009800000d2c783b */ /* 0x000f680000000200 */
[----:B------:R-:W1:Y:S04]  /*81f0*/  LDSM.16.M88.4 R16, [R0] ;  /* 0x000000000010783b */ /* 0x000e680000000200 */
[----:B------:R-:W0:Y:S01]  /*8200*/  LDGDEPBAR ;  /* 0x00000000000079af */ /* 0x000e220000000000 */
[C---:B--2---:R-:W-:Y:S08]  /*8210*/  HMMA.16816.F32.BF16 R56, R8.reuse, R36, RZ ;  /* 0x000000240838723c */ /* 0x044ff000000418ff */
[C---:B------:R-:W-:Y:S08]  /*8220*/  HMMA.16816.F32.BF16 R20, R8.reuse, R32, RZ ;  /* 0x000000200814723c */ /* 0x040ff000000418ff */
[C---:B------:R-:W-:Y:S08]  /*8230*/  HMMA.16816.F32.BF16 R212, R8.reuse, R42, RZ ;  /* 0x0000002a08d4723c */ /* 0x040ff000000418ff */
[C---:B------:R-:W-:Y:S08]  /*8240*/  HMMA.16816.F32.BF16 R60, R8.reuse, R40, RZ ;  /* 0x00000028083c723c */ /* 0x040ff000000418ff */
[C---:B------:R-:W-:Y:S08]  /*8250*/  HMMA.16816.F32.BF16 R64, R8.reuse, R28, RZ ;  /* 0x0000001c0840723c */ /* 0x040ff000000418ff */
[C---:B------:R-:W-:Y:S08]  /*8260*/  HMMA.16816.F32.BF16 R208, R8.reuse, R38, RZ ;  /* 0x0000002608d0723c */ /* 0x040ff000000418ff */
[----:B------:R-:W-:Y:S08]  /*8270*/  HMMA.16816.F32.BF16 R140, R8, R34, RZ ;  /* 0x00000022088c723c */ /* 0x000ff000000418ff */
[----:B---3--:R-:W-:Y:S08]  /*8280*/  HMMA.16816.F32.BF16 R220, R4, R52, R56 ;  /* 0x0000003404dc723c */ /* 0x008ff00000041838 */
[----:B------:R-:W-:Y:S08]  /*8290*/  HMMA.16816.F32.BF16 R8, R8, R30, RZ ;  /* 0x0000001e0808723c */ /* 0x000ff000000418ff */
[----:B----4-:R-:W-:Y:S01]  /*82a0*/  HMMA.16816.F32.BF16 R248, R4, R48, R20 ;  /* 0x0000003004f8723c */ /* 0x010fe20000041814 */
[----:B------:R-:W2:Y:S02]  /*82b0*/  LDSM.16.M88.4 R20, [R3] ;  /* 0x000000000314783b */ /* 0x000ea40000000200 */
[----:B------:R-:W-:-:S02]  /*82c0*/  IMAD.MOV.U32 R252, RZ, RZ, R220 ;  /* 0x000000fffffc7224 */ /* 0x000fc400078e00dc */
[----:B------:R-:W-:Y:S02]  /*82d0*/  IMAD.MOV.U32 R247, RZ, RZ, R221 ;  /* 0x000000fffff77224 */ /* 0x000fe400078e00dd */
[----:B------:R-:W-:Y:S01]  /*82e0*/  IMAD.MOV.U32 R246, RZ, RZ, R222 ;  /* 0x000000fffff67224 */ /* 0x000fe200078e00de */
[----:B------:R-:W-:Y:S01]  /*82f0*/  HMMA.16816.F32.BF16 R56, R4, R26, R212 ;  /* 0x0000001a0438723c */ /* 0x000fe200000418d4 */
[----:B------:R-:W-:-:S07]  /*8300*/  IMAD.MOV.U32 R240, RZ, RZ, R223 ;  /* 0x000000fffff07224 */ /* 0x000fce00078e00df */
[C---:B------:R-:W-:Y:S08]  /*8310*/  HMMA.16816.F32.BF16 R216, R4.reuse, R24, R60 ;  /* 0x0000001804d8723c */ /* 0x040ff0000004183c */
[----:B-----5:R-:W-:Y:S03]  /*8320*/  HMMA.16816.F32.BF16 R220, R4, R44, R64 ;  /* 0x0000002c04dc723c */ /* 0x020fe60000041840 */
[----:B------:R-:W-:-:S02]  /*8330*/  IMAD.MOV.U32 R239, RZ, RZ, R56 ;  /* 0x000000ffffef7224 */ /* 0x000fc400078e0038 */
[----:B------:R-:W-:Y:S02]  /*8340*/  IMAD.MOV.U32 R237, RZ, RZ, R57 ;  /* 0x000000ffffed7224 */ /* 0x000fe400078e0039 */
[----:B------:R-:W-:Y:S01]  /*8350*/  IMAD.MOV.U32 R139, RZ, RZ, R58 ;  /* 0x000000ffff8b7224 */ /* 0x000fe200078e003a */
[----:B------:R-:W-:Y:S01]  /*8360*/  HMMA.16816.F32.BF16 R228, R4, R54, R208 ;  /* 0x0000003604e4723c */ /* 0x000fe200000418d0 */
[----:B------:R-:W-:-:S07]  /*8370*/  IMAD.MOV.U32 R138, RZ, RZ, R59 ;  /* 0x000000ffff8a7224 */ /* 0x000fce00078e003b */
[C---:B------:R-:W-:Y:S08]  /*8380*/  HMMA.16816.F32.BF16 R56, R4.reuse, R50, R140 ;  /* 0x000000320438723c */ /* 0x040ff0000004188c */
[----:B------:R-:W-:Y:S08]  /*8390*/  HMMA.16816.F32.BF16 R212, R4, R46, R8 ;  /* 0x0000002e04d4723c */ /* 0x000ff00000041808 */
[----:B-1----:R-:W-:Y:S03]  /*83a0*/  HMMA.16816.F32.BF16 R4, R16, R28, RZ ;  /* 0x0000001c1004723c */ /* 0x002fe600000418ff */
[----:B------:R-:W-:-:S02]  /*83b0*/  IMAD.MOV.U32 R133, RZ, RZ, R56 ;  /* 0x000000ffff857224 */ /* 0x000fc400078e0038 */
[----:B------:R-:W-:Y:S02]  /*83c0*/  IMAD.MOV.U32 R132, RZ, RZ, R57 ;  /* 0x000000ffff847224 */ /* 0x000fe400078e0039 */
[----:B------:R-:W-:Y:S01]  /*83d0*/  IMAD.MOV.U32 R15, RZ, RZ, R58 ;  /* 0x000000ffff0f7224 */ /* 0x000fe200078e003a */
[----:B------:R-:W-:Y:S01]  /*83e0*/  HMMA.16816.F32.BF16 R8, R16, R32, RZ ;  /* 0x000000201008723c */ /* 0x000fe200000418ff */
[----:B------:R-:W-:Y:S01]  /*83f0*/  MOV R33, R235 ;  /* 0x000000eb00217202 */ /* 0x000fe20000000f00 */
[----:B------:R-:W-:-:S03]  /*8400*/  IMAD.MOV.U32 R14, RZ, RZ, R59 ;  /* 0x000000ffff0e7224 */ /* 0x000fc600078e003b */
[----:B------:R-:W-:-:S03]  /*8410*/  ISETP.NE.AND P0, PT, R33, RZ, PT ;  /* 0x000000ff2100720c */ /* 0x000fc60003f05270 */
[----:B------:R-:W-:Y:S08]  /*8420*/  HMMA.16816.F32.BF16 R60, R16, R40, RZ ;  /* 0x00000028103c723c */ /* 0x000ff000000418ff */
[----:B--2---:R-:W-:Y:S01]  /*8430*/  HMMA.16816.F32.BF16 R232, R20, R44, R4 ;  /* 0x0000002c14e8723c */ /* 0x004fe20000041804 */
[----:B------:R-:W-:-:S05]  /*8440*/  SEL R4, R227, 0xffffffc0, !P0 ;  /* 0xffffffc0e3047807 */ /* 0x000fca0004000000 */
[----:B------:R-:W-:Y:S02]  /*8450*/  IMAD.IADD R227, R4, 0x1, R0 ;  /* 0x0000000104e37824 */ /* 0x000fe400078e0200 */
[C---:B------:R-:W-:Y:S01]  /*8460*/  HMMA.16816.F32.BF16 R56, R16.reuse, R36, RZ ;  /* 0x000000241038723c */ /* 0x040fe200000418ff */
[----:B------:R-:W-:Y:S02]  /*8470*/  IMAD.IADD R33, R226, 0x1, R4 ;  /* 0x00000001e2217824 */ /* 0x000fe400078e0204 */
[----:B------:R-:W-:Y:S05]  /*8480*/  LDSM.16.M88.4 R4, [R227+0x2000] ;  /* 0x00200000e304783b */ /* 0x000fea0000000200 */
[C---:B------:R-:W-:Y:S08]  /*8490*/  HMMA.16816.F32.BF16 R40, R16.reuse, R42, RZ ;  /* 0x0000002a1028723c */ /* 0x040ff000000418ff */
[C---:B------:R-:W-:Y:S08]  /*84a0*/  HMMA.16816.F32.BF16 R36, R16.reuse, R38, RZ ;  /* 0x000000261024723c */ /* 0x040ff000000418ff */
[C---:B------:R-:W-:Y:S08]  /*84b0*/  HMMA.16816.F32.BF16 R64, R16.reuse, R34, RZ ;  /* 0x000000221040723c */ /* 0x040ff000000418ff */
[----:B------:R-:W-:Y:S01]  /*84c0*/  HMMA.16816.F32.BF16 R16, R16, R30, RZ ;  /* 0x0000001e1010723c */ /* 0x000fe200000418ff */
[----:B------:R-:W1:Y:S07]  /*84d0*/  LDSM.16.M88.4 R28, [R33+0x9800] ;  /* 0x00980000211c783b */ /* 0x000e6e0000000200 */
[C---:B------:R-:W-:Y:S08]  /*84e0*/  HMMA.16816.F32.BF16 R60, R20.reuse, R24, R60 ;  /* 0x00000018143c723c */ /* 0x040ff0000004183c */
[C---:B------:R-:W-:Y:S08]  /*84f0*/  HMMA.16816.F32.BF16 R208, R20.reuse, R52, R56 ;  /* 0x0000003414d0723c */ /* 0x040ff00000041838 */
[C---:B------:R-:W-:Y:S01]  /*8500*/  HMMA.16816.F32.BF16 R140, R20.reuse, R48, R8 ;  /* 0x00000030148c723c */ /* 0x040fe20000041808 */
[----:B------:R-:W-:Y:S07]  /*8510*/  LDSM.16.M88.4 R8, [R227] ;  /* 0x00000000e308783b */ /* 0x000fee0000000200 */
[C---:B------:R-:W-:Y:S01]  /*8520*/  HMMA.16816.F32.BF16 R40, R20.reuse, R26, R40 ;  /* 0x0000001a1428723c */ /* 0x040fe20000041828 */
[----:B------:R-:W2:Y:S07]  /*8530*/  LDSM.16.M88.4 R24, [R33+0x8000] ;  /* 0x008000002118783b */ /* 0x000eae0000000200 */
[C---:B------:R-:W-:Y:S08]  /*8540*/  HMMA.16816.F32.BF16 R52, R20.reuse, R54, R36 ;  /* 0x000000361434723c */ /* 0x040ff00000041824 */
[----:B------:R-:W-:Y:S01]  /*8550*/  HMMA.16816.F32.BF16 R48, R20, R50, R64 ;  /* 0x000000321430723c */ /* 0x000fe20000041840 */
[----:B------:R-:W-:-:S02]  /*8560*/  IMAD.MOV.U32 R64, RZ, RZ, R252 ;  /* 0x000000ffff407224 */ /* 0x000fc400078e00fc */
[----:B------:R-:W-:Y:S02]  /*8570*/  IMAD.MOV.U32 R65, RZ, RZ, R247 ;  /* 0x000000ffff417224 */ /* 0x000fe400078e00f7 */
[----:B------:R-:W-:Y:S02]  /*8580*/  IMAD.MOV.U32 R66, RZ, RZ, R246 ;  /* 0x000000ffff427224 */ /* 0x000fe400078e00f6 */
[----:B------:R-:W-:Y:S01]  /*8590*/  IMAD.MOV.U32 R67, RZ, RZ, R240 ;  /* 0x000000ffff437224 */ /* 0x000fe200078e00f0 */
[----:B------:R-:W-:Y:S01]  /*85a0*/  HMMA.16816.F32.BF16 R56, R20, R46, R16 ;  /* 0x0000002e1438723c */ /* 0x000fe20000041810 */
[----:B------:R-:W3:Y:S04]  /*85b0*/  LDSM.16.M88.4 R20, [R33+0x8800] ;  /* 0x008800002114783b */ /* 0x000ee80000000200 */
[----:B------:R-:W4:Y:S03]  /*85c0*/  LDSM.16.M88.4 R16, [R33+0x9000] ;  /* 0x009000002110783b */ /* 0x000f260000000200 */
[C---:B-1----:R-:W-:Y:S08]  /*85d0*/  HMMA.16816.F32.BF16 R220, R4.reuse, R28, R220 ;  /* 0x0000001c04dc723c */ /* 0x042ff000000418dc */
[C---:B------:R-:W-:Y:S08]  /*85e0*/  HMMA.16816.F32.BF16 R212, R4.reuse, R30, R212 ;  /* 0x0000001e04d4723c */ /* 0x040ff000000418d4 */
        /* <DEDUP_REMOVED lines=8> */
[----:B------:R-:W-:Y:S01]  /*8670*/  IMAD.MOV.U32 R63, RZ, RZ, R138 ;  /* 0x000000ffff3f7224 */ /* 0x000fe200078e008a */
[----:B---3--:R-:W-:Y:S01]  /*8680*/  HMMA.16816.F32.BF16 R216, R4, R20, R64 ;  /* 0x0000001404d8723c */ /* 0x008fe20000041840 */
[----:B------:R-:W-:-:S02]  /*8690*/  IMAD.MOV.U32 R64, RZ, RZ, R220 ;  /* 0x000000ffff407224 */ /* 0x000fc400078e00dc */
[----:B------:R-:W-:Y:S02]  /*86a0*/  IMAD.MOV.U32 R220, RZ, RZ, R133 ;  /* 0x000000ffffdc7224 */ /* 0x000fe400078e0085 */
[----:B------:R-:W-:Y:S02]  /*86b0*/  IMAD.MOV.U32 R221, RZ, RZ, R132 ;  /* 0x000000ffffdd7224 */ /* 0x000fe400078e0084 */
[----:B------:R-:W-:Y:S01]  /*86c0*/  IMAD.MOV.U32 R222, RZ, RZ, R15 ;  /* 0x000000ffffde7224 */ /* 0x000fe200078e000f */
[----:B----4-:R-:W-:Y:S01]  /*86d0*/  HMMA.16816.F32.BF16 R248, R4, R16, R248 ;  /* 0x0000001004f8723c */ /* 0x010fe200000418f8 */
[----:B------:R-:W-:-:S07]  /*86e0*/  IMAD.MOV.U32 R223, RZ, RZ, R14 ;  /* 0x000000ffffdf7224 */ /* 0x000fce00078e000e */
[C---:B------:R-:W-:Y:S08]  /*86f0*/  HMMA.16816.F32.BF16 R60, R4.reuse, R26, R60 ;  /* 0x0000001a043c723c */ /* 0x040ff0000004183c */
[C---:B------:R-:W-:Y:S08]  /*8700*/  HMMA.16816.F32.BF16 R228, R4.reuse, R22, R228 ;  /* 0x0000001604e4723c */ /* 0x040ff000000418e4 */
[----:B------:R-:W-:Y:S01]  /*8710*/  HMMA.16816.F32.BF16 R220, R4, R18, R220 ;  /* 0x0000001204dc723c */ /* 0x000fe200000418dc */
[----:B------:R-:W-:Y:S01]  /*8720*/  MOV R5, R214 ;  /* 0x000000d600057202 */ /* 0x000fe20000000f00 */
[----:B------:R-:W-:-:S02]  /*8730*/  IMAD.MOV.U32 R7, RZ, RZ, R212 ;  /* 0x000000ffff077224 */ /* 0x000fc400078e00d4 */
[----:B------:R-:W-:Y:S02]  /*8740*/  IMAD.MOV.U32 R6, RZ, RZ, R213 ;  /* 0x000000ffff067224 */ /* 0x000fe400078e00d5 */
[----:B------:R-:W-:Y:S02]  /*8750*/  IMAD.MOV.U32 R4, RZ, RZ, R215 ;  /* 0x000000ffff047224 */ /* 0x000fe400078e00d7 */
[C---:B------:R-:W-:Y:S01]  /*8760*/  HMMA.16816.F32.BF16 R24, R8.reuse, R26, R40 ;  /* 0x0000001a0818723c */ /* 0x040fe20000041828 */
[----:B------:R-:W-:Y:S02]  /*8770*/  IMAD.MOV.U32 R40, RZ, RZ, R7 ;  /* 0x000000ffff287224 */ /* 0x000fe400078e0007 */
[----:B------:R-:W-:Y:S02]  /*8780*/  IMAD.MOV.U32 R41, RZ, RZ, R6 ;  /* 0x000000ffff297224 */ /* 0x000fe400078e0006 */
[----:B------:R-:W-:Y:S02]  /*8790*/  IMAD.MOV.U32 R42, RZ, RZ, R5 ;  /* 0x000000ffff2a7224 */ /* 0x000fe400078e0005 */
[----:B------:R-:W-:Y:S01]  /*87a0*/  IMAD.MOV.U32 R43, RZ, RZ, R4 ;  /* 0x000000ffff2b7224 */ /* 0x000fe200078e0004 */
[----:B------:R-:W-:Y:S03]  /*87b0*/  HMMA.16816.F32.BF16 R212, R8, R16, R140 ;  /* 0x0000001008d4723c */ /* 0x000fe6000004188c */
[----:B------:R-:W-:-:S02]  /*87c0*/  IMAD.MOV.U32 R14, RZ, RZ, R223 ;  /* 0x000000ffff0e7224 */ /* 0x000fc400078e00df */
[----:B------:R-:W-:Y:S02]  /*87d0*/  IMAD.MOV.U32 R138, RZ, RZ, R220 ;  /* 0x000000ffff8a7224 */ /* 0x000fe400078e00dc */
[----:B------:R-:W-:Y:S01]  /*87e0*/  IMAD.MOV.U32 R133, RZ, RZ, R221 ;  /* 0x000000ffff857224 */ /* 0x000fe200078e00dd */
[----:B------:R-:W-:Y:S01]  /*87f0*/  HMMA.16816.F32.BF16 R4, R8, R20, R208 ;  /* 0x000000140804723c */ /* 0x000fe200000418d0 */
[----:B------:R-:W-:-:S07]  /*8800*/  IMAD.MOV.U32 R132, RZ, RZ, R222 ;  /* 0x000000ffff847224 */ /* 0x000fce00078e00de */
[C---:B------:R-:W-:Y:S08]  /*8810*/  HMMA.16816.F32.BF16 R220, R8.reuse, R22, R52 ;  /* 0x0000001608dc723c */ /* 0x040ff00000041834 */
[----:B------:R-:W-:Y:S01]  /*8820*/  HMMA.16816.F32.BF16 R140, R8, R28, R232 ;  /* 0x0000001c088c723c */ /* 0x000fe200000418e8 */
[----:B------:R-:W-:Y:S02]  /*8830*/  IMAD.MOV.U32 R29, RZ, RZ, R35 ;  /* 0x000000ffff1d7224 */ /* 0x000fe400078e0023 */
[----:B------:R-:W-:-:S02]  /*8840*/  IMAD.MOV.U32 R139, RZ, RZ, R4 ;  /* 0x000000ffff8b7224 */ /* 0x000fc400078e0004 */
[----:B------:R-:W-:Y:S02]  /*8850*/  IMAD.MOV.U32 R67, RZ, RZ, R5 ;  /* 0x000000ffff437224 */ /* 0x000fe400078e0005 */
[----:B------:R-:W-:Y:S01]  /*8860*/  IMAD.MOV.U32 R66, RZ, RZ, R6 ;  /* 0x000000ffff427224 */ /* 0x000fe200078e0006 */
[C---:B------:R-:W-:Y:S01]  /*8870*/  HMMA.16816.F32.BF16 R208, R8.reuse, R30, R56 ;  /* 0x0000001e08d0723c */ /* 0x040fe20000041838 */
[----:B------:R-:W-:Y:S02]  /*8880*/  IMAD.MOV.U32 R65, RZ, RZ, R7 ;  /* 0x000000ffff417224 */ /* 0x000fe400078e0007 */
[----:B------:R-:W-:Y:S01]  /*8890*/  IMAD.MOV.U32 R30, RZ, RZ, R34 ;  /* 0x000000ffff1e7224 */ /* 0x000fe200078e0022 */
[----:B------:R-:W-:Y:S01]  /*88a0*/  MOV R234, R66 ;  /* 0x0000004200ea7202 */ /* 0x000fe20000000f00 */
[----:B------:R-:W-:Y:S02]  /*88b0*/  IMAD.MOV.U32 R31, RZ, RZ, R32 ;  /* 0x000000ffff1f7224 */ /* 0x000fe400078e0020 */
[----:B------:R-:W-:Y:S01]  /*88c0*/  IMAD.MOV.U32 R233, RZ, RZ, R67 ;  /* 0x000000ffffe97224 */ /* 0x000fe200078e0043 */
[----:B------:R-:W-:Y:S01]  /*88d0*/  HMMA.16816.F32.BF16 R4, R8, R18, R48 ;  /* 0x000000120804723c */ /* 0x000fe20000041830 */
[----:B------:R-:W-:-:S02]  /*88e0*/  IMAD.MOV.U32 R51, RZ, RZ, R14 ;  /* 0x000000ffff337224 */ /* 0x000fc400078e000e */
[C---:B------:R-:W-:Y:S02]  /*88f0*/  IMAD.IADD R14, R2.reuse, 0x1, R227 ;  /* 0x00000001020e7824 */ /* 0x040fe400078e02e3 */
[----:B------:R-:W-:Y:S02]  /*8900*/  IMAD.IADD R2, R2, 0x1, R33 ;  /* 0x0000000102027824 */ /* 0x000fe400078e0221 */
[----:B------:R-:W-:Y:S01]  /*8910*/  IMAD.MOV.U32 R48, RZ, RZ, R138 ;  /* 0x000000ffff307224 */ /* 0x000fe200078e008a */
[----:B------:R-:W-:Y:S01]  /*8920*/  LDSM.16.M88.4 R16, [R14] ;  /* 0x000000000e10783b */ /* 0x000fe20000000200 */
[----:B------:R-:W-:Y:S02]  /*8930*/  IMAD.MOV.U32 R49, RZ, RZ, R133 ;  /* 0x000000ffff317224 */ /* 0x000fe400078e0085 */
[----:B------:R-:W-:Y:S01]  /*8940*/  IMAD.MOV.U32 R50, RZ, RZ, R132 ;  /* 0x000000ffff327224 */ /* 0x000fe200078e0084 */
[----:B------:R-:W1:Y:S01]  /*8950*/  LDSM.16.M88.4 R20, [R2+0x8000] ;  /* 0x008000000214783b */ /* 0x000e620000000200 */
[----:B------:R-:W-:-:S02]  /*8960*/  IMAD.MOV.U32 R138, RZ, RZ, R140 ;  /* 0x000000ffff8a7224 */ /* 0x000fc400078e008c */
[----:B------:R-:W-:Y:S02]  /*8970*/  IMAD.MOV.U32 R133, RZ, RZ, R141 ;  /* 0x000000ffff857224 */ /* 0x000fe400078e008d */
[----:B------:R-:W-:Y:S02]  /*8980*/  IMAD.MOV.U32 R132, RZ, RZ, R142 ;  /* 0x000000ffff847224 */ /* 0x000fe400078e008e */
[----:B------:R-:W-:Y:S02]  /*8990*/  IMAD.MOV.U32 R54, RZ, RZ, R4 ;  /* 0x000000ffff367224 */ /* 0x000fe400078e0004 */
[----:B------:R-:W-:Y:S02]  /*89a0*/  IMAD.MOV.U32 R53, RZ, RZ, R5 ;  /* 0x000000ffff357224 */ /* 0x000fe400078e0005 */
[----:B------:R-:W-:Y:S02]  /*89b0*/  IMAD.MOV.U32 R52, RZ, RZ, R6 ;  /* 0x000000ffff347224 */ /* 0x000fe400078e0006 */
[----:B------:R-:W-:-:S02]  /*89c0*/  IMAD.MOV.U32 R15, RZ, RZ, R7 ;  /* 0x000000ffff0f7224 */ /* 0x000fc400078e0007 */
[----:B------:R-:W2:Y:S01]  /*89d0*/  LDSM.16.M88.4 R4, [R14+0x2000] ;  /* 0x002000000e04783b */ /* 0x000ea20000000200 */
[----:B------:R-:W-:Y:S02]  /*89e0*/  IMAD.MOV.U32 R55, RZ, RZ, R143 ;  /* 0x000000ffff377224 */ /* 0x000fe400078e008f */
[----:B------:R-:W-:Y:S02]  /*89f0*/  IMAD.MOV.U32 R235, RZ, RZ, R65 ;  /* 0x000000ffffeb7224 */ /* 0x000fe400078e0041 */
[----:B------:R-:W-:Y:S02]  /*8a00*/  IMAD.MOV.U32 R28, RZ, RZ, R64 ;  /* 0x000000ffff1c7224 */ /* 0x000fe400078e0040 */
        /* <DEDUP_REMOVED lines=15> */
[-C--:B---3--:R-:W-:Y:S08]  /*8b00*/  HMMA.16816.F32.BF16 R28, R16, R8.reuse, R232 ;  /* 0x00000008101c723c */ /* 0x088ff000000418e8 */
        /* <DEDUP_REMOVED lines=14> */
[----:B------:R-:W-:Y:S02]  /*8bf0*/  IMAD.MOV.U32 R239, RZ, RZ, R31 ;  /* 0x000000ffffef7224 */ /* 0x000fe400078e001f */
[----:B------:R-:W1:Y:S01]  /*8c00*/  LDSM.16.M88.4 R28, [R226+0xa000] ;  /* 0x00a00000e21c783b */ /* 0x000e620000000200 */
[----:B------:R-:W-:Y:S01]  /*8c10*/  HMMA.16816.F32.BF16 R232, R16, R10, R220 ;  /* 0x0000000a10e8723c */ /* 0x000fe200000418dc */
[----:B------:R-:W-:-:S02]  /*8c20*/  IMAD.MOV.U32 R231, RZ, RZ, R15 ;  /* 0x000000ffffe77224 */ /* 0x000fc400078e000f */
[----:B------:R2:W3:Y:S05]  /*8c30*/  LDSM.16.M88.4 R8, [R0+0x4000] ;  /* 0x004000000008783b */ /* 0x0004ea0000000200 */
[C---:B------:R-:W-:Y:S08]  /*8c40*/  HMMA.16816.F32.BF16 R220, R16.reuse, R20, R212 ;  /* 0x0000001410dc723c */ /* 0x040ff000000418d4 */
[----:B------:R-:W-:Y:S01]  /*8c50*/  HMMA.16816.F32.BF16 R212, R16, R24, R216 ;  /* 0x0000001810d4723c */ /* 0x000fe200000418d8 */
[----:B------:R-:W-:Y:S01]  /*8c60*/  IMAD.MOV.U32 R218, RZ, RZ, R34 ;  /* 0x000000ffffda7224 */ /* 0x000fe200078e0022 */
[----:B------:R-:W-:Y:S01]  /*8c70*/  MOV R217, R35 ;  /* 0x0000002300d97202 */ /* 0x000fe20000000f00 */
[----:B------:R-:W-:-:S05]  /*8c80*/  IMAD.MOV.U32 R219, RZ, RZ, R32 ;  /* 0x000000ffffdb7224 */ /* 0x000fca00078e0020 */
[----:B------:R-:W-:Y:S11]  /*8c90*/  HMMA.16816.F32.BF16 R228, R16, R22, R228 ;  /* 0x0000001610e4723c */ /* 0x000ff600000418e4 */
[----:B------:R-:W-:-:S02]  /*8ca0*/  IMAD.MOV.U32 R21, RZ, RZ, R212 ;  /* 0x000000ffff157224 */ /* 0x000fc400078e00d4 */
[----:B------:R-:W-:Y:S02]  /*8cb0*/  IMAD.MOV.U32 R20, RZ, RZ, R213 ;  /* 0x000000ffff147224 */ /* 0x000fe400078e00d5 */
[----:B------:R-:W-:Y:S01]  /*8cc0*/  IMAD.MOV.U32 R15, RZ, RZ, R214 ;  /* 0x000000ffff0f7224 */ /* 0x000fe200078e00d6 */
[----:B-1----:R-:W-:Y:S01]  /*8cd0*/  HMMA.16816.F32.BF16 R64, R4, R28, R64 ;  /* 0x0000001c0440723c */ /* 0x002fe20000041840 */
[----:B--2---:R-:W-:-:S07]  /*8ce0*/  IMAD.MOV.U32 R0, RZ, RZ, R215 ;  /* 0x000000ffff007224 */ /* 0x004fce00078e00d7 */
[----:B------:R-:W-:Y:S01]  /*8cf0*/  HMMA.16816.F32.BF16 R212, R16, R26, R208 ;  /* 0x0000001a10d4723c */ /* 0x000fe200000418d0 */
[----:B------:R-:W1:Y:S07]  /*8d00*/  LDSM.16.M88.4 R24, [R226+0xa800] ;  /* 0x00a80000e218783b */ /* 0x000e6e0000000200 */
[----:B---3--:R-:W-:Y:S03]  /*8d10*/  HMMA.16816.F32.BF16 R16, R8, R28, R36 ;  /* 0x0000001c0810723c */ /* 0x008fe60000041824 */
        /* <DEDUP_REMOVED lines=21> */
[----:B------:R-:W-:Y:S01]  /*8e70*/  IMAD.MOV.U32 R56, RZ, RZ, R217 ;  /* 0x000000ffff387224 */ /* 0x000fe200078e00d9 */
[----:B------:R-:W-:Y:S01]  /*8e80*/  MOV R59, R252 ;  /* 0x000000fc003b7202 */ /* 0x000fe20000000f00 */
[----:B------:R-:W-:Y:S02]  /*8e90*/  IMAD.MOV.U32 R57, RZ, RZ, R218 ;  /* 0x000000ffff397224 */ /* 0x000fe400078e00da */
[----:B------:R-:W-:Y:S02]  /*8ea0*/  IMAD.MOV.U32 R58, RZ, RZ, R219 ;  /* 0x000000ffff3a7224 */ /* 0x000fe400078e00db */
[----:B------:R-:W-:-:S04]  /*8eb0*/  IMAD.SHL.U32 R252, R238, 0x2, RZ ;  /* 0x00000002eefc7824 */ /* 0x000fc800078e00ff */
[----:B------:R-:W-:Y:S01]  /*8ec0*/  IMAD.MOV.U32 R39, RZ, RZ, R60 ;  /* 0x000000ffff277224 */ /* 0x000fe200078e003c */
[----:B------:R-:W-:Y:S01]  /*8ed0*/  HMMA.16816.F32.BF16 R56, R8, R30, R56 ;  /* 0x0000001e0838723c */ /* 0x000fe20000041838 */
[----:B------:R-:W-:Y:S01]  /*8ee0*/  IMAD.MOV.U32 R38, RZ, RZ, R61 ;  /* 0x000000ffff267224 */ /* 0x000fe200078e003d */
[----:B------:R-:W-:Y:S01]  /*8ef0*/  LOP3.LUT R252, R252, 0x6, RZ, 0xc0, !PT ;  /* 0x00000006fcfc7812 */ /* 0x000fe200078ec0ff */
[----:B------:R-:W-:Y:S02]  /*8f00*/  IMAD.MOV.U32 R37, RZ, RZ, R62 ;  /* 0x000000ffff257224 */ /* 0x000fe400078e003e */
[----:B------:R-:W-:-:S03]  /*8f10*/  IMAD.MOV.U32 R36, RZ, RZ, R63 ;  /* 0x000000ffff247224 */ /* 0x000fc600078e003f */
[C---:B--2---:R-:W-:Y:S01]  /*8f20*/  HMMA.16816.F32.BF16 R216, R4.reuse, R20, R52 ;  /* 0x0000001404d8723c */ /* 0x044fe20000041834 */
[----:B------:R-:W-:Y:S02]  /*8f30*/  IMAD.MOV.U32 R52, RZ, RZ, R247 ;  /* 0x000000ffff347224 */ /* 0x000fe400078e00f7 */
[----:B------:R-:W-:Y:S02]  /*8f40*/  IMAD.MOV.U32 R53, RZ, RZ, R246 ;  /* 0x000000ffff357224 */ /* 0x000fe400078e00f6 */
[----:B------:R-:W-:Y:S02]  /*8f50*/  IMAD.MOV.U32 R54, RZ, RZ, R240 ;  /* 0x000000ffff367224 */ /* 0x000fe400078e00f0 */
[----:B------:R-:W-:Y:S01]  /*8f60*/  IMAD.MOV.U32 R55, RZ, RZ, R239 ;  /* 0x000000ffff377224 */ /* 0x000fe200078e00ef */
[----:B---3--:R-:W-:Y:S08]  /*8f70*/  HMMA.16816.F32.BF16 R140, R4, R16, R44 ;  /* 0x00000010048c723c */ /* 0x008ff0000004182c */
[----:B------:R-:W-:Y:S01]  /*8f80*/  HMMA.16816.F32.BF16 R44, R8, R20, R220 ;  /* 0x00000014082c723c */ /* 0x000fe200000418dc */
[----:B------:R-:W-:-:S02]  /*8f90*/  IMAD.MOV.U32 R220, RZ, RZ, R39 ;  /* 0x000000ffffdc7224 */ /* 0x000fc400078e0027 */
[----:B------:R-:W-:Y:S02]  /*8fa0*/  IMAD.MOV.U32 R221, RZ, RZ, R38 ;  /* 0x000000ffffdd7224 */ /* 0x000fe400078e0026 */
[----:B------:R-:W-:Y:S02]  /*8fb0*/  IMAD.MOV.U32 R222, RZ, RZ, R37 ;  /* 0x000000ffffde7224 */ /* 0x000fe400078e0025 */
[----:B------:R-:W-:Y:S01]  /*8fc0*/  IMAD.MOV.U32 R223, RZ, RZ, R36 ;  /* 0x000000ffffdf7224 */ /* 0x000fe200078e0024 */
[----:B------:R-:W-:Y:S08]  /*8fd0*/  HMMA.16816.F32.BF16 R208, R4, R22, R48 ;  /* 0x0000001604d0723c */ /* 0x000ff00000041830 */
[----:B------:R-:W-:Y:S01]  /*8fe0*/  HMMA.16816.F32.BF16 R36, R8, R18, R212 ;  /* 0x000000120824723c */ /* 0x000fe200000418d4 */
[----:B------:R-:W-:-:S02]  /*8ff0*/  IMAD.MOV.U32 R212, RZ, RZ, R29 ;  /* 0x000000ffffd47224 */ /* 0x000fc400078e001d */
[----:B------:R-:W-:Y:S02]  /*9000*/  IMAD.MOV.U32 R213, RZ, RZ, R28 ;  /* 0x000000ffffd57224 */ /* 0x000fe400078e001c */
[----:B------:R-:W-:Y:S01]  /*9010*/  LDSM.16.M88.4 R28, [R13+0xa000] ;  /* 0x00a000000d1c783b */ /* 0x000fe20000000200 */
[----:B------:R-:W-:Y:S02]  /*9020*/  IMAD.MOV.U32 R214, RZ, RZ, R15 ;  /* 0x000000ffffd67224 */ /* 0x000fe400078e000f */
[----:B------:R-:W-:Y:S01]  /*9030*/  HMMA.16816.F32.BF16 R60, R4, R18, R40 ;  /* 0x00000012043c723c */ /* 0x000fe20000041828 */
[----:B------:R-:W1:Y:S01]  /*9040*/  LDSM.16.M88.4 R4, [R3+0x6000] ;  /* 0x006000000304783b */ /* 0x000e620000000200 */
[----:B------:R-:W-:-:S06]  /*9050*/  IMAD.MOV.U32 R215, RZ, RZ, R0 ;  /* 0x000000ffffd77224 */ /* 0x000fcc00078e0000 */
[C---:B------:R-:W-:Y:S08]  /*9060*/  HMMA.16816.F32.BF16 R52, R8.reuse, R24, R52 ;  /* 0x000000180834723c */ /* 0x040ff00000041834 */
[----:B------:R-:W-:Y:S01]  /*9070*/  HMMA.16816.F32.BF16 R48, R8, R26, R232 ;  /* 0x0000001a0830723c */ /* 0x000fe200000418e8 */
[----:B------:R-:W2:Y:S01]  /*9080*/  LDSM.16.M88.4 R24, [R13+0xa800] ;  /* 0x00a800000d18783b */ /* 0x000ea20000000200 */
[----:B------:R-:W-:-:S02]  /*9090*/  IMAD.MOV.U32 R232, RZ, RZ, R237 ;  /* 0x000000ffffe87224 */ /* 0x000fc400078e00ed */
[----:B------:R-:W-:Y:S02]  /*90a0*/  IMAD.MOV.U32 R233, RZ, RZ, R139 ;  /* 0x000000ffffe97224 */ /* 0x000fe400078e008b */
[----:B------:R-:W-:Y:S02]  /*90b0*/  IMAD.MOV.U32 R234, RZ, RZ, R138 ;  /* 0x000000ffffea7224 */ /* 0x000fe400078e008a */
[----:B------:R-:W-:Y:S01]  /*90c0*/  HMMA.16816.F32.BF16 R40, R8, R22, R228 ;  /* 0x000000160828723c */ /* 0x000fe200000418e4 */
[----:B------:R-:W3:Y:S01]  /*90d0*/  LDSM.16.M88.4 R20, [R13+0xb000] ;  /* 0x00b000000d14783b */ /* 0x000ee20000000200 */
[----:B------:R-:W-:Y:S02]  /*90e0*/  IMAD.MOV.U32 R228, RZ, RZ, R132 ;  /* 0x000000ffffe47224 */ /* 0x000fe400078e0084 */
[----:B------:R-:W-:Y:S02]  /*90f0*/  IMAD.MOV.U32 R229, RZ, RZ, R35 ;  /* 0x000000ffffe57224 */ /* 0x000fe400078e0023 */
[----:B------:R-:W-:-:S02]  /*9100*/  IMAD.MOV.U32 R230, RZ, RZ, R34 ;  /* 0x000000ffffe67224 */ /* 0x000fc400078e0022 */
[----:B------:R-:W-:Y:S01]  /*9110*/  HMMA.16816.F32.BF16 R64, R8, R16, R64 ;  /* 0x000000100840723c */ /* 0x000fe20000041840 */
[----:B------:R4:W5:Y:S01]  /*9120*/  LDSM.16.M88.4 R16, [R13+0xb800] ;  /* 0x00b800000d10783b */ /* 0x0009620000000200 */
[----:B------:R-:W-:Y:S02]  /*9130*/  IMAD.MOV.U32 R231, RZ, RZ, R32 ;  /* 0x000000ffffe77224 */ /* 0x000fe400078e0020 */
[----:B------:R-:W-:Y:S01]  /*9140*/  IMAD.MOV.U32 R235, RZ, RZ, R133 ;  /* 0x000000ffffeb7224 */ /* 0x000fe200078e0085 */
[----:B------:R4:W5:Y:S04]  /*9150*/  LDSM.16.M88.4 R8, [R3+0x4000] ;  /* 0x004000000308783b */ /* 0x0009680000000200 */
[C---:B-1----:R-:W-:Y:S08]  /*9160*/  HMMA.16816.F32.BF16 R228, R4.reuse, R28, R228 ;  /* 0x0000001c04e4723c */ /* 0x042ff000000418e4 */
[C---:B------:R-:W-:Y:S08]  /*9170*/  HMMA.16816.F32.BF16 R232, R4.reuse, R30, R232 ;  /* 0x0000001e04e8723c */ /* 0x040ff000000418e8 */
[----:B--2---:R-:W-:Y:S03]  /*9180*/  HMMA.16816.F32.BF16 R248, R4, R26, R248 ;  /* 0x0000001a04f8723c */ /* 0x004fe600000418f8 */
[----:B------:R-:W-:-:S02]  /*9190*/  IMAD.MOV.U32 R15, RZ, RZ, R228 ;  /* 0x000000ffff0f7224 */ /* 0x000fc400078e00e4 */
[----:B----4-:R-:W-:Y:S02]  /*91a0*/  IMAD.MOV.U32 R13, RZ, RZ, R229 ;  /* 0x000000ffff0d7224 */ /* 0x010fe400078e00e5 */
[----:B------:R-:W-:Y:S02]  /*91b0*/  IMAD.MOV.U32 R3, RZ, RZ, R230 ;  /* 0x000000ffff037224 */ /* 0x000fe400078e00e6 */
[----:B------:R-:W-:Y:S02]  /*91c0*/  IMAD.MOV.U32 R0, RZ, RZ, R231 ;  /* 0x000000ffff007224 */ /* 0x000fe400078e00e7 */
[C---:B------:R-:W-:Y:S08]  /*91d0*/  HMMA.16816.F32.BF16 R228, R4.reuse, R24, R220 ;  /* 0x0000001804e4723c */ /* 0x040ff000000418dc */
[C---:B---3--:R-:W-:Y:S08]  /*91e0*/  HMMA.16816.F32.BF16 R220, R4.reuse, R20, R216 ;  /* 0x0000001404dc723c */ /* 0x048ff000000418d8 */
[C---:B------:R-:W-:Y:S08]  /*91f0*/  HMMA.16816.F32.BF16 R216, R4.reuse, R22, R208 ;  /* 0x0000001604d8723c */ /* 0x040ff000000418d0 */
[C---:B-----5:R-:W-:Y:S08]  /*9200*/  HMMA.16816.F32.BF16 R208, R4.reuse, R16, R140 ;  /* 0x0000001004d0723c */ /* 0x060ff0000004188c */
        /* <DEDUP_REMOVED lines=12> */
[----:B------:R-:W-:Y:S01]  /*92d0*/  IMAD.MOV.U32 R64, RZ, RZ, R15 ;  /* 0x000000ffff407224 */ /* 0x000fe200078e000f */
[----:B------:R-:W-:Y:S01]  /*92e0*/  MOV R65, R13 ;  /* 0x0000000d00417202 */ /* 0x000fe20000000f00 */
[----:B------:R-:W-:-:S02]  /*92f0*/  IMAD.MOV.U32 R66, RZ, RZ, R3 ;  /* 0x000000ffff427224 */ /* 0x000fc400078e0003 */
[----:B------:R-:W-:-:S03]  /*9300*/  IMAD.MOV.U32 R67, RZ, RZ, R0 ;  /* 0x000000ffff437224 */ /* 0x000fc600078e0000 */
[----:B------:R-:W-:Y:S01]  /*9310*/  HMMA.16816.F32.BF16 R36, R8, R18, R36 ;  /* 0x000000120824723c */ /* 0x000fe20000041824 */
[----:B------:R-:W4:Y:S04]  /*9320*/  LDSM.16.M88.4 R16, [R33+0xb800] ;  /* 0x00b800002110783b */ /* 0x000f280000000200 */
[----:B------:R-:W5:Y:S03]  /*9330*/  LDSM.16.M88.4 R8, [R227+0x4000] ;  /* 0x00400000e308783b */ /* 0x000f660000000200 */
[C---:B-1----:R-:W-:Y:S08]  /*9340*/  HMMA.16816.F32.BF16 R64, R4.reuse, R28, R64 ;  /* 0x0000001c0440723c */ /* 0x042ff00000041840 */
[C---:B------:R-:W-:Y:S08]  /*9350*/  HMMA.16816.F32.BF16 R232, R4.reuse, R30, R232 ;  /* 0x0000001e04e8723c */ /* 0x040ff000000418e8 */
[----:B--2---:R-:W-:Y:S03]  /*9360*/  HMMA.16816.F32.BF16 R228, R4, R24, R228 ;  /* 0x0000001804e4723c */ /* 0x004fe600000418e4 */
[----:B------:R-:W-:-:S02]  /*9370*/  IMAD.MOV.U32 R132, RZ, RZ, R64 ;  /* 0x000000ffff847224 */ /* 0x000fc400078e0040 */
[----:B------:R-:W-:Y:S02]  /*9380*/  IMAD.MOV.U32 R35, RZ, RZ, R65 ;  /* 0x000000ffff237224 */ /* 0x000fe400078e0041 */
[----:B------:R-:W-:Y:S01]  /*9390*/  IMAD.MOV.U32 R34, RZ, RZ, R66 ;  /* 0x000000ffff227224 */ /* 0x000fe200078e0042 */
[----:B------:R-:W-:Y:S01]  /*93a0*/  HMMA.16816.F32.BF16 R248, R4, R26, R248 ;  /* 0x0000001a04f8723c */ /* 0x000fe200000418f8 */
[----:B------:R-:W-:-:S07]  /*93b0*/  IMAD.MOV.U32 R32, RZ, RZ, R67 ;  /* 0x000000ffff207224 */ /* 0x000fce00078e0043 */
[C---:B---3--:R-:W-:Y:S08]  /*93c0*/  HMMA.16816.F32.BF16 R220, R4.reuse, R20, R220 ;  /* 0x0000001404dc723c */ /* 0x048ff000000418dc */
[C---:B------:R-:W-:Y:S08]  /*93d0*/  HMMA.16816.F32.BF16 R216, R4.reuse, R22, R216 ;  /* 0x0000001604d8723c */ /* 0x040ff000000418d8 */
[C---:B----4-:R-:W-:Y:S08]  /*93e0*/  HMMA.16816.F32.BF16 R64, R4.reuse, R16, R208 ;  /* 0x000000100440723c */ /* 0x050ff000000418d0 */
[----:B------:R-:W-:Y:S08]  /*93f0*/  HMMA.16816.F32.BF16 R4, R4, R18, R140 ;  /* 0x000000120404723c */ /* 0x000ff0000004188c */
[----:B-----5:R-:W-:Y:S03]  /*9400*/  HMMA.16816.F32.BF16 R140, R8, R24, R56 ;  /* 0x00000018088c723c */ /* 0x020fe60000041838 */
        /* <DEDUP_REMOVED lines=8> */
[C---:B------:R-:W-:Y:S01]  /*9490*/  HMMA.16816.F32.BF16 R64, R8.reuse, R26, R52 ;  /* 0x0000001a0840723c */ /* 0x040fe20000041834 */
[----:B------:R-:W-:Y:S01]  /*94a0*/  IMAD.MOV.U32 R237, RZ, RZ, R7 ;  /* 0x000000ffffed7224 */ /* 0x000fe200078e0007 */
[----:B------:R-:W-:Y:S04]  /*94b0*/  LDSM.16.M88.4 R24, [R2+0xa000] ;  /* 0x00a000000218783b */ /* 0x000fe80000000200 */
[----:B------:R-:W1:Y:S02]  /*94c0*/  LDSM.16.M88.4 R4, [R14+0x4000] ;  /* 0x004000000e04783b */ /* 0x000e640000000200 */
[C---:B------:R-:W-:Y:S08]  /*94d0*/  HMMA.16816.F32.BF16 R60, R8.reuse, R20, R48 ;  /* 0x00000014083c723c */ /* 0x040ff00000041830 */
[C---:B------:R-:W-:Y:S01]  /*94e0*/  HMMA.16816.F32.BF16 R56, R8.reuse, R22, R44 ;  /* 0x000000160838723c */ /* 0x040fe2000004182c */
[----:B------:R-:W2:Y:S07]  /*94f0*/  LDSM.16.M88.4 R20, [R2+0xa800] ;  /* 0x00a800000214783b */ /* 0x000eae0000000200 */
[C---:B------:R-:W-:Y:S08]  /*9500*/  HMMA.16816.F32.BF16 R40, R8.reuse, R16, R40 ;  /* 0x000000100828723c */ /* 0x040ff00000041828 */
[C---:B------:R-:W-:Y:S01]  /*9510*/  HMMA.16816.F32.BF16 R36, R8.reuse, R18, R36 ;  /* 0x000000120824723c */ /* 0x040fe20000041824 */
[----:B------:R-:W3:Y:S07]  /*9520*/  LDSM.16.M88.4 R16, [R2+0xb000] ;  /* 0x00b000000210783b */ /* 0x000eee0000000200 */
[----:B------:R-:W-:Y:S01]  /*9530*/  HMMA.16816.F32.BF16 R212, R8, R28, R212 ;  /* 0x0000001c08d4723c */ /* 0x000fe200000418d4 */
[----:B------:R-:W4:Y:S04]  /*9540*/  LDSM.16.M88.4 R28, [R2+0xb800] ;  /* 0x00b80000021c783b */ /* 0x000f280000000200 */
[----:B------:R-:W5:Y:S01]  /*9550*/  LDSM.16.M88.4 R8, [R14+0x6000] ;  /* 0x006000000e08783b */ /* 0x000f620000000200 */
[----:B------:R-:W-:-:S04]  /*9560*/  DEPBAR.LE SB0, 0x0 ;  /* 0x000080000000791a */ /* 0x000fc80000000000 */
[C---:B-1----:R-:W-:Y:S08]  /*9570*/  HMMA.16816.F32.BF16 R48, R4.reuse, R26, R208 ;  /* 0x0000001a0430723c */ /* 0x042ff000000418d0 */
[C---:B--2---:R-:W-:Y:S08]  /*9580*/  HMMA.16816.F32.BF16 R44, R4.reuse, R20, R140 ;  /* 0x00000014042c723c */ /* 0x044ff0000004188c */
[C---:B------:R-:W-:Y:S08]  /*9590*/  HMMA.16816.F32.BF16 R52, R4.reuse, R24, R212 ;  /* 0x000000180434723c */ /* 0x040ff000000418d4 */
[----:B---3--:R-:W-:Y:S01]  /*95a0*/  HMMA.16816.F32.BF16 R140, R4, R18, R56 ;  /* 0x00000012048c723c */ /* 0x008fe20000041838 */
[----:B------:R-:W-:-:S02]  /*95b0*/  IMAD.MOV.U32 R56, RZ, RZ, R132 ;  /* 0x000000ffff387224 */ /* 0x000fc400078e0084 */
[----:B------:R-:W-:Y:S02]  /*95c0*/  IMAD.MOV.U32 R57, RZ, RZ, R35 ;  /* 0x000000ffff397224 */ /* 0x000fe400078e0023 */
[----:B------:R-:W-:Y:S02]  /*95d0*/  IMAD.MOV.U32 R58, RZ, RZ, R34 ;  /* 0x000000ffff3a7224 */ /* 0x000fe400078e0022 */
[----:B------:R-:W-:Y:S01]  /*95e0*/  IMAD.MOV.U32 R59, RZ, RZ, R32 ;  /* 0x000000ffff3b7224 */ /* 0x000fe200078e0020 */
[----:B----4-:R-:W-:Y:S08]  /*95f0*/  HMMA.16816.F32.BF16 R212, R4, R30, R36 ;  /* 0x0000001e04d4723c */ /* 0x010ff00000041824 */
[C---:B-----5:R-:W-:Y:S08]  /*9600*/  HMMA.16816.F32.BF16 R36, R8.reuse, R24, R56 ;  /* 0x000000180824723c */ /* 0x060ff00000041838 */
[----:B------:R-:W-:Y:S01]  /*9610*/  HMMA.16816.F32.BF16 R24, R8, R26, R232 ;  /* 0x0000001a0818723c */ /* 0x000fe200000418e8 */
[----:B------:R-:W-:-:S02]  /*9620*/  IMAD.MOV.U32 R235, RZ, RZ, R0 ;  /* 0x000000ffffeb7224 */ /* 0x000fc400078e0000 */
[----:B------:R-:W-:Y:S01]  /*9630*/  FMUL.FTZ R0, R52, UR6 ;  /* 0x0000000634007c20 */ /* 0x000fe20008410000 */
[----:B------:R-:W-:Y:S02]  /*9640*/  IMAD.MOV.U32 R232, RZ, RZ, R15 ;  /* 0x000000ffffe87224 */ /* 0x000fe400078e000f */
[----:B------:R-:W-:Y:S02]  /*9650*/  IMAD.MOV.U32 R233, RZ, RZ, R13 ;  /* 0x000000ffffe97224 */ /* 0x000fe400078e000d */
[----:B------:R-:W-:Y:S01]  /*9660*/  IMAD.MOV.U32 R234, RZ, RZ, R3 ;  /* 0x000000ffffea7224 */ /* 0x000fe200078e0003 */
[-C--:B------:R-:W-:Y:S08]  /*9670*/  HMMA.16816.F32.BF16 R60, R4, R16.reuse, R60 ;  /* 0x00000010043c723c */ /* 0x080ff0000004183c */
[----:B------:R-:W-:Y:S01]  /*9680*/  HMMA.16816.F32.BF16 R56, R8, R16, R220 ;  /* 0x000000100838723c */ /* 0x000fe200000418dc */
[----:B------:R1:W2:Y:S07]  /*9690*/  MUFU.TANH R16, R0 ;  /* 0x0000000000107308 */ /* 0x0002ae0000002400 */
[C---:B------:R-:W-:Y:S08]  /*96a0*/  HMMA.16816.F32.BF16 R64, R4.reuse, R22, R64 ;  /* 0x000000160440723c */ /* 0x040ff00000041840 */
[----:B------:R-:W-:Y:S01]  /*96b0*/  HMMA.16816.F32.BF16 R208, R4, R28, R40 ;  /* 0x0000001c04d0723c */ /* 0x000fe20000041828 */
[----:B-1----:R-:W-:-:S04]  /*96c0*/  FMUL.FTZ R0, R53, UR6 ;  /* 0x0000000635007c20 */ /* 0x002fc80008410000 */
[----:B------:R1:W-:Y:S03]  /*96d0*/  MUFU.TANH R52, R0 ;  /* 0x0000000000347308 */ /* 0x0003e60000002400 */
[----:B------:R-:W-:Y:S03]  /*96e0*/  HMMA.16816.F32.BF16 R4, R8, R20, R228 ;  /* 0x000000140804723c */ /* 0x000fe600000418e4 */
[----:B------:R-:W-:-:S05]  /*96f0*/  FMUL.FTZ R3, R64, UR6 ;  /* 0x0000000640037c20 */ /* 0x000fca0008410000 */
[C---:B------:R-:W-:Y:S08]  /*9700*/  HMMA.16816.F32.BF16 R20, R8.reuse, R22, R248 ;  /* 0x000000160814723c */ /* 0x040ff000000418f8 */
[----:B------:R-:W-:Y:S01]  /*9710*/  HMMA.16816.F32.BF16 R40, R8, R18, R216 ;  /* 0x000000120828723c */ /* 0x000fe200000418d8 */
[----:B-1----:R-:W-:Y:S02]  /*9720*/  FMUL.FTZ R0, R54, UR6 ;  /* 0x0000000636007c20 */ /* 0x002fe40008410000 */
[----:B------:R-:W-:Y:S01]  /*9730*/  FMUL.FTZ R2, R7, UR6 ;  /* 0x0000000607027c20 */ /* 0x000fe20008410000 */
[----:B------:R-:W-:Y:S01]  /*9740*/  FMUL.FTZ R7, R66, UR6 ;  /* 0x0000000642077c20 */ /* 0x000fe20008410000 */
[----:B------:R1:W3:Y:S08]  /*9750*/  MUFU.TANH R15, R0 ;  /* 0x00000000000f7308 */ /* 0x0002f00000002400 */
[----:B------:R4:W-:Y:S01]  /*9760*/  MUFU.TANH R132, R2 ;  /* 0x0000000200847308 */ /* 0x0009e20000002400 */
[----:B-1----:R-:W-:-:S07]  /*9770*/  FMUL.FTZ R0, R55, UR6 ;  /* 0x0000000637007c20 */ /* 0x002fce0008410000 */
[----:B------:R1:W-:Y:S01]  /*9780*/  MUFU.TANH R32, R0 ;  /* 0x0000000000207308 */ /* 0x0003e20000002400 */
[----:B----4-:R-:W-:Y:S02]  /*9790*/  VIADD R2, R241, 0x8 ;  /* 0x00000008f1027836 */ /* 0x010fe40000000000 */
[----:B-1----:R-:W-:-:S05]  /*97a0*/  FMUL.FTZ R0, R36, UR6 ;  /* 0x0000000624007c20 */ /* 0x002fca0008410000 */
[----:B------:R1:W4:Y:S02]  /*97b0*/  MUFU.TANH R13, R0 ;  /* 0x00000000000d7308 */ /* 0x0003240000002400 */
[----:B-1----:R-:W-:-:S06]  /*97c0*/  FMUL.FTZ R0, R37, UR6 ;  /* 0x0000000625007c20 */ /* 0x002fcc0008410000 */
[----:B------:R1:W-:Y:S02]  /*97d0*/  MUFU.TANH R17, R0 ;  /* 0x0000000000117308 */ /* 0x0003e40000002400 */
[----:B-1----:R-:W-:-:S06]  /*97e0*/  FMUL.FTZ R0, R38, UR6 ;  /* 0x0000000626007c20 */ /* 0x002fcc0008410000 */
[----:B------:R1:W5:Y:S02]  /*97f0*/  MUFU.TANH R14, R0 ;  /* 0x00000000000e7308 */ /* 0x0003640000002400 */
[----:B-1----:R-:W-:-:S06]  /*9800*/  FMUL.FTZ R0, R39, UR6 ;  /* 0x0000000627007c20 */ /* 0x002fcc0008410000 */
[----:B------:R-:W-:Y:S08]  /*9810*/  MUFU.TANH R39, R7 ;  /* 0x0000000700277308 */ /* 0x000ff00000002400 */
[----:B------:R1:W5:Y:S02]  /*9820*/  MUFU.TANH R34, R0 ;  /* 0x0000000000227308 */ /* 0x0003640000002400 */
[----:B-1----:R-:W-:-:S06]  /*9830*/  FMUL.FTZ R0, R48, UR6 ;  /* 0x0000000630007c20 */ /* 0x002fcc0008410000 */
[----:B------:R1:W5:Y:S02]  /*9840*/  MUFU.TANH R53, R0 ;  /* 0x0000000000357308 */ /* 0x0003640000002400 */
[----:B-1----:R-:W-:-:S06]  /*9850*/  FMUL.FTZ R0, R49, UR6 ;  /* 0x0000000631007c20 */ /* 0x002fcc0008410000 */
[----:B------:R1:W-:Y:S02]  /*9860*/  MUFU.TANH R221, R0 ;  /* 0x0000000000dd7308 */ /* 0x0003e40000002400 */
[----:B-1----:R-:W-:-:S06]  /*9870*/  FMUL.FTZ R0, R50, UR6 ;  /* 0x0000000632007c20 */ /* 0x002fcc0008410000 */
[----:B------:R-:W-:Y:S08]  /*9880*/  MUFU.TANH R50, R3 ;  /* 0x0000000300327308 */ /* 0x000ff00000002400 */
[----:B------:R1:W5:Y:S02]  /*9890*/  MUFU.TANH R38, R0 ;  /* 0x0000000000267308 */ /* 0x0003640000002400 */
[----:B-1----:R-:W-:-:S06]  /*98a0*/  FMUL.FTZ R0, R51, UR6 ;  /* 0x0000000633007c20 */ /* 0x002fcc0008410000 */
[----:B------:R1:W-:Y:S02]  /*98b0*/  MUFU.TANH R139, R0 ;  /* 0x00000000008b7308 */ /* 0x0003e40000002400 */
[----:B-1----:R-:W-:-:S06]  /*98c0*/  FMUL.FTZ R0, R24, UR6 ;  /* 0x0000000618007c20 */ /* 0x002fcc0008410000 */
[----:B------:R1:W5:Y:S02]  /*98d0*/  MUFU.TANH R37, R0 ;  /* 0x0000000000257308 */ /* 0x0003640000002400 */
[----:B-1----:R-:W-:-:S06]  /*98e0*/  FMUL.FTZ R0, R25, UR6 ;  /* 0x0000000619007c20 */ /* 0x002fcc0008410000 */
[----:B------:R1:W-:Y:S02]  /*98f0*/  MUFU.TANH R54, R0 ;  /* 0x0000000000367308 */ /* 0x0003e40000002400 */
[----:B-1----:R-:W-:-:S06]  /*9900*/  FMUL.FTZ R0, R26, UR6 ;  /* 0x000000061a007c20 */ /* 0x002fcc0008410000 */
[----:B------:R1:W5:Y:S02]  /*9910*/  MUFU.TANH R36, R0 ;  /* 0x0000000000247308 */ /* 0x0003640000002400 */
[----:B-1----:R-:W-:-:S06]  /*9920*/  FMUL.FTZ R0, R27, UR6 ;  /* 0x000000061b007c20 */ /* 0x002fcc0008410000 */
[----:B------:R1:W5:Y:S02]  /*9930*/  MUFU.TANH R138, R0 ;  /* 0x00000000008a7308 */ /* 0x0003640000002400 */
[----:B-1----:R-:W-:-:S06]  /*9940*/  FMUL.FTZ R0, R44, UR6 ;  /* 0x000000062c007c20 */ /* 0x002fcc0008410000 */
[----:B------:R1:W5:Y:S02]  /*9950*/  MUFU.TANH R220, R0 ;  /* 0x0000000000dc7308 */ /* 0x0003640000002400 */
[----:B-1----:R-:W-:-:S06]  /*9960*/  FMUL.FTZ R0, R45, UR6 ;  /* 0x000000062d007c20 */ /* 0x002fcc0008410000 */
[----:B------:R1:W-:Y:S02]  /*9970*/  MUFU.TANH R228, R0 ;  /* 0x0000000000e47308 */ /* 0x0003e40000002400 */
[----:B-1----:R-:W-:-:S06]  /*9980*/  FMUL.FTZ R0, R46, UR6 ;  /* 0x000000062e007c20 */ /* 0x002fcc0008410000 */
[----:B------:R1:W5:Y:S02]  /*9990*/  MUFU.TANH R133, R0 ;  /* 0x0000000000857308 */ /* 0x0003640000002400 */
[----:B-1----:R-:W-:Y:S02]  /*99a0*/  FMUL.FTZ R0, R47, UR6 ;  /* 0x000000062f007c20 */ /* 0x002fe40008410000 */
[----:B------:R-:W-:Y:S04]  /*99b0*/  HMMA.16816.F32.BF16 R44, R8, R28, R232 ;  /* 0x0000001c082c723c */ /* 0x000fe800000418e8 */
[----:B------:R1:W-:Y:S02]  /*99c0*/  MUFU.TANH R223, R0 ;  /* 0x0000000000df7308 */ /* 0x0003e40000002400 */
[----:B-1----:R-:W-:-:S06]  /*99d0*/  FMUL.FTZ R0, R4, UR6 ;  /* 0x0000000604007c20 */ /* 0x002fcc0008410000 */
[----:B------:R1:W5:Y:S02]  /*99e0*/  MUFU.TANH R51, R0 ;  /* 0x0000000000337308 */ /* 0x0003640000002400 */
[----:B-1----:R-:W-:-:S06]  /*99f0*/  FMUL.FTZ R0, R5, UR6 ;  /* 0x0000000605007c20 */ /* 0x002fcc0008410000 */
[----:B------:R1:W-:Y:S02]  /*9a00*/  MUFU.TANH R222, R0 ;  /* 0x0000000000de7308 */ /* 0x0003e40000002400 */
[----:B-1----:R-:W-:Y:S01]  /*9a10*/  FMUL.FTZ R0, R6, UR6 ;  /* 0x0000000606007c20 */ /* 0x002fe20008410000 */
[----:B------:R-:W-:-:S05]  /*9a20*/  FMUL.FTZ R6, R65, UR6 ;  /* 0x0000000641067c20 */ /* 0x000fca0008410000 */
[----:B------:R1:W5:Y:S08]  /*9a30*/  MUFU.TANH R49, R0 ;  /* 0x0000000000317308 */ /* 0x0003700000002400 */
[----:B------:R3:W-:Y:S01]  /*9a40*/  MUFU.TANH R65, R6 ;  /* 0x0000000600417308 */ /* 0x0007e20000002400 */
[----:B-1----:R-:W-:-:S05]  /*9a50*/  IMAD.U32 R0, RZ, RZ, UR19 ;  /* 0x00000013ff007e24 */ /* 0x002fca000f8e00ff */
[----:B------:R-:W-:Y:S01]  /*9a60*/  LEA R4, R0, R252, 0x6 ;  /* 0x000000fc00047211 */ /* 0x000fe200078e30ff */
[----:B------:R-:W-:-:S04]  /*9a70*/  VIADD R0, R241, 0x40 ;  /* 0x00000040f1007836 */ /* 0x000fc80000000000 */
[----:B------:R-:W-:Y:S01]  /*9a80*/  VIADD R5, R4, 0xffffff80 ;  /* 0xffffff8004057836 */ /* 0x000fe20000000000 */
[----:B------:R-:W-:Y:S04]  /*9a90*/  BAR.SYNC.DEFER_BLOCKING 0x0 ;  /* 0x0000000000007b1d */ /* 0x000fe80000010000 */
[-C--:B------:R-:W-:Y:S02]  /*9aa0*/  ISETP.GT.AND P0, PT, R241, R5.reuse, PT ;  /* 0x00000005f100720c */ /* 0x080fe40003f04270 */
[----:B------:R-:W-:Y:S02]  /*9ab0*/  ISETP.GE.AND P4, PT, R5, R244, PT ;  /* 0x000000f40500720c */ /* 0x000fe40003f86270 */
[----:B--2---:R-:W-:Y:S02]  /*9ac0*/  FSEL R3, R16, -INF , !P0 ;  /* 0xff80000010037808 */ /* 0x004fe40004000000 */
[----:B------:R-:W-:-:S02]  /*9ad0*/  ISETP.GT.AND P5, PT, R2, R5, PT ;  /* 0x000000050200720c */ /* 0x000fc40003fa4270 */
[----:B------:R-:W-:Y:S02]  /*9ae0*/  ISETP.GE.AND P0, PT, R5, R243, PT ;  /* 0x000000f30500720c */ /* 0x000fe40003f06270 */
[----:B------:R-:W-:Y:S01]  /*9af0*/  FSEL R25, R3, -INF , !P4 ;  /* 0xff80000003197808 */ /* 0x000fe20006000000 */
[----:B------:R-:W-:Y:S01]  /*9b00*/  VIADD R3, R241, 0x48 ;  /* 0x00000048f1037836 */ /* 0x000fe20000000000 */
[----:B---3--:R-:W-:Y:S01]  /*9b10*/  FSEL R6, R15, -INF , !P5 ;  /* 0xff8000000f067808 */ /* 0x008fe20006800000 */
[----:B------:R-:W-:Y:S01]  /*9b20*/  FMUL.FTZ R15, R23, UR6 ;  /* 0x00000006170f7c20 */ /* 0x000fe20008410000 */
[----:B------:R-:W-:Y:S02]  /*9b30*/  ISETP.GT.AND P4, PT, R0, R5, PT ;  /* 0x000000050000720c */ /* 0x000fe40003f84270 */
[----:B------:R-:W-:Y:S02]  /*9b40*/  FSEL R26, R6, -INF , !P0 ;  /* 0xff800000061a7808 */ /* 0x000fe40004000000 */
[----:B----4-:R-:W-:Y:S01]  /*9b50*/  FSEL R6, R13, -INF , !P4 ;  /* 0xff8000000d067808 */ /* 0x010fe20006000000 */
[----:B------:R-:W-:Y:S01]  /*9b60*/  FMUL.FTZ R13, R67, UR6 ;  /* 0x00000006430d7c20 */ /* 0x000fe20008410000 */
[----:B------:R-:W-:-:S02]  /*9b70*/  ISETP.GE.AND P5, PT, R5, R242, PT ;  /* 0x000000f20500720c */ /* 0x000fc40003fa6270 */
[----:B------:R-:W-:Y:S01]  /*9b80*/  ISETP.GE.AND P0, PT, R5, R245, PT ;  /* 0x000000f50500720c */ /* 0x000fe20003f06270 */
[----:B------:R1:W-:Y:S01]  /*9b90*/  MUFU.TANH R64, R13 ;  /* 0x0000000d00407308 */ /* 0x0003e20000002400 */
[----:B------:R-:W-:Y:S01]  /*9ba0*/  ISETP.GT.AND P4, PT, R3, R5, PT ;  /* 0x000000050300720c */ /* 0x000fe20003f84270 */
[----:B------:R-:W-:Y:S01]  /*9bb0*/  VIADD R5, R4, 0xffffff81 ;  /* 0xffffff8104057836 */ /* 0x000fe20000000000 */
[----:B------:R-:W-:Y:S02]  /*9bc0*/  FSEL R29, R6, -INF , !P5 ;  /* 0xff800000061d7808 */ /* 0x000fe40006800000 */
[----:B-----5:R-:W-:Y:S01]  /*9bd0*/  FSEL R7, R14, -INF , !P4 ;  /* 0xff8000000e077808 */ /* 0x020fe20006000000 */
[----:B------:R-:W-:Y:S01]  /*9be0*/  FMUL.FTZ R14, R20, UR6 ;  /* 0x00000006140e7c20 */ /* 0x000fe20008410000 */
[-C--:B------:R-:W-:Y:S02]  /*9bf0*/  ISETP.GT.AND P4, PT, R241, R5.reuse, PT ;  /* 0x00000005f100720c */ /* 0x080fe40003f84270 */
[----:B------:R-:W-:Y:S01]  /*9c00*/  FSEL R35, R7, -INF , !P0 ;  /* 0xff80000007237808 */ /* 0x000fe20004000000 */
[----:B------:R2:W3:Y:S01]  /*9c10*/  MUFU.TANH R48, R14 ;  /* 0x0000000e00307308 */ /* 0x0004e20000002400 */
[----:B------:R-:W-:-:S02]  /*9c20*/  ISETP.GT.AND P0, PT, R2, R5, PT ;  /* 0x000000050200720c */ /* 0x000fc40003f04270 */
[----:B------:R-:W-:Y:S02]  /*9c30*/  FSEL R7, R52, -INF , !P4 ;  /* 0xff80000034077808 */ /* 0x000fe40006000000 */
[----:B------:R-:W-:Y:S02]  /*9c40*/  ISETP.GT.AND P4, PT, R0, R5, PT ;  /* 0x000000050000720c */ /* 0x000fe40003f84270 */
[C---:B------:R-:W-:Y:S02]  /*9c50*/  ISETP.GE.AND P5, PT, R5.reuse, R244, PT ;  /* 0x000000f40500720c */ /* 0x040fe40003fa6270 */
[----:B-1----:R-:W-:Y:S02]  /*9c60*/  FSEL R13, R32, -INF , !P0 ;  /* 0xff800000200d7808 */ /* 0x002fe40004000000 */
[----:B------:R-:W-:Y:S02]  /*9c70*/  ISETP.GE.AND P0, PT, R5, R242, PT ;  /* 0x000000f20500720c */ /* 0x000fe40003f06270 */
[----:B------:R-:W-:-:S02]  /*9c80*/  FSEL R6, R17, -INF , !P4 ;  /* 0xff80000011067808 */ /* 0x000fc40006000000 */
[----:B------:R-:W-:Y:S02]  /*9c90*/  ISETP.GT.AND P4, PT, R3, R5, PT ;  /* 0x000000050300720c */ /* 0x000fe40003f84270 */
[----:B------:R-:W-:Y:S01]  /*9ca0*/  FSEL R28, R6, -INF , !P0 ;  /* 0xff800000061c7808 */ /* 0x000fe20004000000 */
[----:B------:R-:W-:Y:S01]  /*9cb0*/  FMUL.FTZ R6, R21, UR6 ;  /* 0x0000000615067c20 */ /* 0x000fe20008410000 */
[----:B------:R-:W-:Y:S01]  /*9cc0*/  FSEL R24, R7, -INF , !P5 ;  /* 0xff80000007187808 */ /* 0x000fe20006800000 */
[----:B--2---:R-:W-:Y:S01]  /*9cd0*/  FMUL.FTZ R14, R22, UR6 ;  /* 0x00000006160e7c20 */ /* 0x004fe20008410000 */
[C---:B------:R-:W-:Y:S01]  /*9ce0*/  ISETP.GE.AND P5, PT, R5.reuse, R243, PT ;  /* 0x000000f30500720c */ /* 0x040fe20003fa6270 */
[----:B------:R1:W-:Y:S01]  /*9cf0*/  MUFU.TANH R55, R6 ;  /* 0x0000000600377308 */ /* 0x0003e20000002400 */
[----:B------:R-:W-:Y:S01]  /*9d00*/  ISETP.GE.AND P0, PT, R5, R245, PT ;  /* 0x000000f50500720c */ /* 0x000fe20003f06270 */
[----:B------:R-:W-:Y:S01]  /*9d10*/  VIADD R5, R4, 0xffffff88 ;  /* 0xffffff8804057836 */ /* 0x000fe20000000000 */
[----:B------:R-:W-:Y:S01]  /*9d20*/  FSEL R20, R13, -INF , !P5 ;  /* 0xff8000000d147808 */ /* 0x000fe20006800000 */
[----:B------:R-:W-:Y:S01]  /*9d30*/  FMUL.FTZ R13, R62, UR6 ;  /* 0x000000063e0d7c20 */ /* 0x000fe20008410000 */
[----:B------:R-:W-:-:S02]  /*9d40*/  IMAD.MOV.U32 R62, RZ, RZ, R239 ;  /* 0x000000ffff3e7224 */ /* 0x000fc400078e00ef */
[----:B------:R-:W-:Y:S01]  /*9d50*/  ISETP.GE.AND P5, PT, R5, R244, PT ;  /* 0x000000f40500720c */ /* 0x000fe20003fa6270 */
[----:B------:R2:W4:Y:S08]  /*9d60*/  MUFU.TANH R32, R14 ;  /* 0x0000000e00207308 */ /* 0x0005300000002400 */
[----:B------:R5:W-:Y:S01]  /*9d70*/  MUFU.TANH R17, R13 ;  /* 0x0000000d00117308 */ /* 0x000be20000002400 */
[----:B-1----:R-:W-:-:S02]  /*9d80*/  FSEL R6, R34, -INF , !P4 ;  /* 0xff80000022067808 */ /* 0x002fc40006000000 */
[-C--:B------:R-:W-:Y:S02]  /*9d90*/  ISETP.GT.AND P4, PT, R241, R5.reuse, PT ;  /* 0x00000005f100720c */ /* 0x080fe40003f84270 */
[----:B------:R-:W-:Y:S02]  /*9da0*/  FSEL R34, R6, -INF , !P0 ;  /* 0xff80000006227808 */ /* 0x000fe40004000000 */
[----:B------:R-:W-:Y:S02]  /*9db0*/  ISETP.GT.AND P0, PT, R2, R5, PT ;  /* 0x000000050200720c */ /* 0x000fe40003f04270 */
[----:B------:R-:W-:Y:S01]  /*9dc0*/  FSEL R7, R53, -INF , !P4 ;  /* 0xff80000035077808 */ /* 0x000fe20006000000 */
[----:B--2---:R-:W-:Y:S01]  /*9dd0*/  FMUL.FTZ R14, R143, UR6 ;  /* 0x000000068f0e7c20 */ /* 0x004fe20008410000 */
[----:B------:R-:W-:Y:S01]  /*9de0*/  ISETP.GE.AND P4, PT, R5, R243, PT ;  /* 0x000000f30500720c */ /* 0x000fe20003f86270 */
[----:B------:R-:W1:Y:S01]  /*9df0*/  MUFU.TANH R53, R15 ;  /* 0x0000000f00357308 */ /* 0x000e620000002400 */
[----:B------:R-:W-:-:S02]  /*9e00*/  FSEL R6, R38, -INF , !P0 ;  /* 0xff80000026067808 */ /* 0x000fc40004000000 */
[-C--:B------:R-:W-:Y:S02]  /*9e10*/  ISETP.GT.AND P0, PT, R0, R5.reuse, PT ;  /* 0x000000050000720c */ /* 0x080fe40003f04270 */
[----:B------:R-:W-:Y:S01]  /*9e20*/  FSEL R22, R6, -INF , !P4 ;  /* 0xff80000006167808 */ /* 0x000fe20006000000 */
[----:B-----5:R-:W-:Y:S01]  /*9e30*/  FMUL.FTZ R13, R63, UR6 ;  /* 0x000000063f0d7c20 */ /* 0x020fe20008410000 */
[----:B------:R-:W-:Y:S01]  /*9e40*/  ISETP.GT.AND P4, PT, R3, R5, PT ;  /* 0x000000050300720c */ /* 0x000fe20003f84270 */
[----:B------:R-:W-:Y:S01]  /*9e50*/  IMAD.MOV.U32 R63, RZ, RZ, R237 ;  /* 0x000000ffff3f7224 */ /* 0x000fe200078e00ed */
[----:B------:R-:W-:Y:S01]  /*9e60*/  FSEL R19, R7, -INF , !P5 ;  /* 0xff80000007137808 */ /* 0x000fe20006800000 */
[----:B------:R2:W-:Y:S01]  /*9e70*/  MUFU.TANH R38, R13 ;  /* 0x0000000d00267308 */ /* 0x0005e20000002400 */
[----:B------:R-:W-:Y:S02]  /*9e80*/  FSEL R6, R37, -INF , !P0 ;  /* 0xff80000025067808 */ /* 0x000fe40004000000 */
[----:B------:R-:W-:-:S02]  /*9e90*/  ISETP.GE.AND P5, PT, R5, R242, PT ;  /* 0x000000f20500720c */ /* 0x000fc40003fa6270 */
[----:B------:R-:W-:Y:S01]  /*9ea0*/  ISETP.GE.AND P0, PT, R5, R245, PT ;  /* 0x000000f50500720c */ /* 0x000fe20003f06270 */
[----:B------:R-:W-:Y:S01]  /*9eb0*/  VIADD R5, R4, 0xffffff89 ;  /* 0xffffff8904057836 */ /* 0x000fe20000000000 */
[----:B------:R-:W-:Y:S02]  /*9ec0*/  FSEL R7, R36, -INF , !P4 ;  /* 0xff80000024077808 */ /* 0x000fe40006000000 */
[----:B------:R-:W-:Y:S01]  /*9ed0*/  FSEL R27, R6, -INF , !P5 ;  /* 0xff800000061b7808 */ /* 0x000fe20006800000 */
[----:B------:R-:W-:Y:S01]  /*9ee0*/  FMUL.FTZ R6, R60, UR6 ;  /* 0x000000063c067c20 */ /* 0x000fe20008410000 */
[-C--:B------:R-:W-:Y:S01]  /*9ef0*/  ISETP.GT.AND P4, PT, R241, R5.reuse, PT ;  /* 0x00000005f100720c */ /* 0x080fe20003f84270 */
[----:B------:R-:W-:Y:S01]  /*9f00*/  IMAD.MOV.U32 R60, RZ, RZ, R246 ;  /* 0x000000ffff3c7224 */ /* 0x000fe200078e00f6 */
[----:B------:R-:W-:Y:S01]  /*9f10*/  FSEL R37, R7, -INF , !P0 ;  /* 0xff80000007257808 */ /* 0x000fe20004000000 */
[----:B------:R5:W1:Y:S01]  /*9f20*/  MUFU.TANH R52, R6 ;  /* 0x0000000600347308 */ /* 0x000a620000002400 */
[----:B------:R-:W-:-:S02]  /*9f30*/  ISETP.GT.AND P0, PT, R2, R5, PT ;  /* 0x000000050200720c */ /* 0x000fc40003f04270 */
[----:B------:R-:W-:Y:S01]  /*9f40*/  ISETP.GE.AND P5, PT, R5, R244, PT ;  /* 0x000000f40500720c */ /* 0x000fe20003fa6270 */
[----:B--2---:R-:W-:Y:S01]  /*9f50*/  FMUL.FTZ R13, R59, UR6 ;  /* 0x000000063b0d7c20 */ /* 0x004fe20008410000 */
[----:B------:R-:W-:Y:S02]  /*9f60*/  FSEL R7, R221, -INF , !P4 ;  /* 0xff800000dd077808 */ /* 0x000fe40006000000 */
[----:B------:R-:W-:Y:S02]  /*9f70*/  ISETP.GE.AND P4, PT, R5, R243, PT ;  /* 0x000000f30500720c */ /* 0x000fe40003f86270 */
[----:B------:R-:W-:Y:S01]  /*9f80*/  FSEL R18, R7, -INF , !P5 ;  /* 0xff80000007127808 */ /* 0x000fe20006800000 */
[----:B------:R-:W-:Y:S01]  /*9f90*/  FMUL.FTZ R7, R61, UR6 ;  /* 0x000000063d077c20 */ /* 0x000fe20008410000 */
[----:B------:R-:W-:Y:S01]  /*9fa0*/  ISETP.GE.AND P5, PT, R5, R242, PT ;  /* 0x000000f20500720c */ /* 0x000fe20003fa6270 */
[----:B------:R-:W-:Y:S01]  /*9fb0*/  IMAD.MOV.U32 R61, RZ, RZ, R240 ;  /* 0x000000ffff3d7224 */ /* 0x000fe200078e00f0 */
[----:B-----5:R-:W-:-:S06]  /*9fc0*/  FSEL R6, R139, -INF , !P0 ;  /* 0xff8000008b067808 */ /* 0x020fcc0004000000 */
[----:B------:R-:W-:Y:S01]  /*9fd0*/  HMMA.16816.F32.BF16 R8, R8, R30, R60 ;  /* 0x0000001e0808723c */ /* 0x000fe2000004183c */
[-C--:B------:R-:W-:Y:S02]  /*9fe0*/  ISETP.GT.AND P0, PT, R0, R5.reuse, PT ;  /* 0x000000050000720c */ /* 0x080fe40003f04270 */
[----:B------:R-:W-:Y:S02]  /*9ff0*/  FSEL R21, R6, -INF , !P4 ;  /* 0xff80000006157808 */ /* 0x000fe40006000000 */
[----:B------:R-:W-:Y:S02]  /*a000*/  ISETP.GT.AND P4, PT, R3, R5, PT ;  /* 0x000000050300720c */ /* 0x000fe40003f84270 */
[----:B------:R-:W-:Y:S02]  /*a010*/  FSEL R6, R54, -INF , !P0 ;  /* 0xff80000036067808 */ /* 0x000fe40004000000 */
[----:B------:R-:W-:Y:S01]  /*a020*/  ISETP.GE.AND P0, PT, R5, R245, PT ;  /* 0x000000f50500720c */ /* 0x000fe20003f06270 */
[----:B------:R2:W-:Y:S01]  /*a030*/  MUFU.TANH R54, R7 ;  /* 0x0000000700367308 */ /* 0x0005e20000002400 */
[----:B------:R-:W-:Y:S01]  /*a040*/  VIADD R5, R4, 0xffffff90 ;  /* 0xffffff9004057836 */ /* 0x000fe20000000000 */
[----:B------:R-:W-:-:S04]  /*a050*/  FSEL R23, R6, -INF , !P5 ;  /* 0xff80000006177808 */ /* 0x000fc80006800000 */
[----:B------:R-:W-:-:S03]  /*a060*/  ISETP.GE.AND P5, PT, R5, R244, PT ;  /* 0x000000f40500720c */ /* 0x000fc60003fa6270 */
[----:B------:R-:W-:Y:S01]  /*a070*/  FMUL.FTZ R8, R8, UR6 ;  /* 0x0000000608087c20 */ /* 0x000fe20008410000 */
[----:B------:R-:W-:-:S04]  /*a080*/  FMUL.FTZ R10, R10, UR6 ;  /* 0x000000060a0a7c20 */ /* 0x000fc80008410000 */
[----:B------:R-:W-:Y:S01]  /*a090*/  MUFU.TANH R30, R10 ;  /* 0x0000000a001e7308 */ /* 0x000fe20000002400 */
[----:B--2---:R-:W-:Y:S02]  /*a0a0*/  FSEL R7, R138, -INF , !P4 ;  /* 0xff8000008a077808 */ /* 0x004fe40006000000 */
[----:B------:R-:W-:Y:S02]  /*a0b0*/  ISETP.GT.AND P4, PT, R241, R5, PT ;  /* 0x00000005f100720c */ /* 0x000fe40003f84270 */
[----:B------:R-:W-:-:S03]  /*a0c0*/  FSEL R36, R7, -INF , !P0 ;  /* 0xff80000007247808 */ /* 0x000fc60004000000 */
[----:B------:R-:W-:Y:S01]  /*a0d0*/  MUFU.TANH R8, R8 ;  /* 0x0000000800087308 */ /* 0x000fe20000002400 */
[----:B------:R-:W-:Y:S02]  /*a0e0*/  ISETP.GT.AND P0, PT, R2, R5, PT ;  /* 0x000000050200720c */ /* 0x000fe40003f04270 */
[----:B------:R-:W-:Y:S02]  /*a0f0*/  FSEL R7, R220, -INF , !P4 ;  /* 0xff800000dc077808 */ /* 0x000fe40006000000 */
[----:B------:R-:W-:Y:S02]  /*a100*/  ISETP.GE.AND P4, PT, R5, R243, PT ;  /* 0x000000f30500720c */ /* 0x000fe40003f86270 */
[----:B------:R-:W-:Y:S02]  /*a110*/  FSEL R6, R133, -INF , !P0 ;  /* 0xff80000085067808 */ /* 0x000fe40004000000 */
[----:B------:R-:W-:Y:S02]  /*a120*/  ISETP.GT.AND P0, PT, R0, R5, PT ;  /* 0x000000050000720c */ /* 0x000fe40003f04270 */
[----:B------:R-:W-:Y:S01]  /*a130*/  FSEL R231, R7, -INF , !P5 ;  /* 0xff80000007e77808 */ /* 0x000fe20006800000 */
[----:B------:R-:W-:Y:S01]  /*a140*/  FMUL.FTZ R7, R56, UR6 ;  /* 0x0000000638077c20 */ /* 0x000fe20008410000 */
[----:B------:R-:W-:-:S02]  /*a150*/  FSEL R232, R6, -INF , !P4 ;  /* 0xff80000006e87808 */ /* 0x000fc40006000000 */
[----:B------:R-:W-:Y:S01]  /*a160*/  ISETP.GT.AND P4, PT, R3, R5, PT ;  /* 0x000000050300720c */ /* 0x000fe20003f84270 */
[----:B------:R2:W5:Y:S01]  /*a170*/  MUFU.TANH R16, R7 ;  /* 0x0000000700107308 */ /* 0x0005620000002400 */
[----:B------:R-:W-:Y:S02]  /*a180*/  FSEL R6, R51, -INF , !P0 ;  /* 0xff80000033067808 */ /* 0x000fe40004000000 */
[C---:B------:R-:W-:Y:S02]  /*a190*/  ISETP.GE.AND P5, PT, R5.reuse, R242, PT ;  /* 0x000000f20500720c */ /* 0x040fe40003fa6270 */
[----:B------:R-:W-:Y:S01]  /*a1a0*/  ISETP.GE.AND P0, PT, R5, R245, PT ;  /* 0x000000f50500720c */ /* 0x000fe20003f06270 */
[----:B------:R-:W-:Y:S01]  /*a1b0*/  VIADD R5, R4, 0xffffff91 ;  /* 0xffffff9104057836 */ /* 0x000fe20000000000 */
[----:B------:R-:W-:Y:S01]  /*a1c0*/  FSEL R233, R6, -INF , !P5 ;  /* 0xff80000006e97808 */ /* 0x000fe20006800000 */
[----:B------:R-:W-:-:S03]  /*a1d0*/  FMUL.FTZ R6, R57, UR6 ;  /* 0x0000000639067c20 */ /* 0x000fc60008410000 */
[----:B------:R-:W-:Y:S01]  /*a1e0*/  ISETP.GE.AND P5, PT, R5, R244, PT ;  /* 0x000000f40500720c */ /* 0x000fe20003fa6270 */
[----:B------:R3:W-:Y:S01]  /*a1f0*/  MUFU.TANH R51, R6 ;  /* 0x0000000600337308 */ /* 0x0007e20000002400 */
[----:B--2---:R-:W-:Y:S02]  /*a200*/  FSEL R7, R49, -INF , !P4 ;  /* 0xff80000031077808 */ /* 0x004fe40006000000 */
[----:B------:R-:W-:-:S05]  /*a210*/  ISETP.GT.AND P4, PT, R241, R5, PT ;  /* 0x00000005f100720c */ /* 0x000fca0003f84270 */
[----:B------:R2:W-:Y:S01]  /*a220*/  MUFU.TANH R49, R13 ;  /* 0x0000000d00317308 */ /* 0x0005e20000002400 */
[----:B------:R-:W-:Y:S02]  /*a230*/  FSEL R234, R7, -INF , !P0 ;  /* 0xff80000007ea7808 */ /* 0x000fe40004000000 */
[----:B------:R-:W-:Y:S02]  /*a240*/  ISETP.GT.AND P0, PT, R2, R5, PT ;  /* 0x000000050200720c */ /* 0x000fe40003f04270 */
[----:B------:R-:W-:Y:S02]  /*a250*/  FSEL R7, R228, -INF , !P4 ;  /* 0xff800000e4077808 */ /* 0x000fe40006000000 */
[----:B------:R-:W-:Y:S02]  /*a260*/  ISETP.GE.AND P4, PT, R5, R243, PT ;  /* 0x000000f30500720c */ /* 0x000fe40003f86270 */
[----:B---3--:R-:W-:Y:S02]  /*a270*/  FSEL R6, R223, -INF , !P0 ;  /* 0xff800000df067808 */ /* 0x008fe40004000000 */
[----:B------:R-:W-:-:S02]  /*a280*/  ISETP.GT.AND P0, PT, R0, R5, PT ;  /* 0x000000050000720c */ /* 0x000fc40003f04270 */
[----:B------:R-:W-:Y:S01]  /*a290*/  FSEL R223, R7, -INF , !P5 ;  /* 0xff80000007df7808 */ /* 0x000fe20006800000 */
[----:B------:R-:W-:Y:S01]  /*a2a0*/  FMUL.FTZ R7, R58, UR6 ;  /* 0x000000063a077c20 */ /* 0x000fe20008410000 */
[----:B------:R-:W-:Y:S02]  /*a2b0*/  FSEL R228, R6, -INF , !P4 ;  /* 0xff80000006e47808 */ /* 0x000fe40006000000 */
[----:B------:R-:W-:Y:S01]  /*a2c0*/  ISETP.GT.AND P4, PT, R3, R5, PT ;  /* 0x000000050300720c */ /* 0x000fe20003f84270 */
[----:B------:R3:W5:Y:S01]  /*a2d0*/  MUFU.TANH R15, R7 ;  /* 0x00000007000f7308 */ /* 0x0007620000002400 */
[----:B------:R-:W-:Y:S01]  /*a2e0*/  FSEL R6, R222, -INF , !P0 ;  /* 0xff800000de067808 */ /* 0x000fe20004000000 */
[----:B--2---:R-:W-:Y:S01]  /*a2f0*/  FMUL.FTZ R13, R140, UR6 ;  /* 0x000000068c0d7c20 */ /* 0x004fe20008410000 */
[C---:B------:R-:W-:Y:S02]  /*a300*/  ISETP.GE.AND P5, PT, R5.reuse, R242, PT ;  /* 0x000000f20500720c */ /* 0x040fe40003fa6270 */
[----:B------:R-:W-:Y:S01]  /*a310*/  ISETP.GE.AND P0, PT, R5, R245, PT ;  /* 0x000000f50500720c */ /* 0x000fe20003f06270 */
[----:B------:R-:W-:Y:S01]  /*a320*/  VIADD R5, R4, 0xffffff98 ;  /* 0xffffff9804057836 */ /* 0x000fe20000000000 */
[----:B------:R-:W-:-:S04]  /*a330*/  FSEL R229, R6, -INF , !P5 ;  /* 0xff80000006e57808 */ /* 0x000fc80006800000 */
[----:B------:R-:W-:Y:S02]  /*a340*/  ISETP.GE.AND P5, PT, R5, R244, PT ;  /* 0x000000f40500720c */ /* 0x000fe40003fa6270 */
[----:B---3--:R-:W-:Y:S02]  /*a350*/  FSEL R7, R132, -INF , !P4 ;  /* 0xff80000084077808 */ /* 0x008fe40006000000 */
[-C--:B------:R-:W-:Y:S02]  /*a360*/  ISETP.GT.AND P4, PT, R241, R5.reuse, PT ;  /* 0x00000005f100720c */ /* 0x080fe40003f84270 */
[----:B------:R-:W-:Y:S02]  /*a370*/  FSEL R230, R7, -INF , !P0 ;  /* 0xff80000007e67808 */ /* 0x000fe40004000000 */
[----:B------:R-:W-:Y:S02]  /*a380*/  ISETP.GT.AND P0, PT, R2, R5, PT ;  /* 0x000000050200720c */ /* 0x000fe40003f04270 */
[----:B------:R-:W-:-:S02]  /*a390*/  FSEL R7, R50, -INF , !P4 ;  /* 0xff80000032077808 */ /* 0x000fc40006000000 */
[----:B------:R-:W-:Y:S02]  /*a3a0*/  ISETP.GE.AND P4, PT, R5, R243, PT ;  /* 0x000000f30500720c */ /* 0x000fe40003f86270 */
[----:B------:R-:W-:Y:S02]  /*a3b0*/  FSEL R6, R39, -INF , !P0 ;  /* 0xff80000027067808 */ /* 0x000fe40004000000 */
[-C--:B------:R-:W-:Y:S01]  /*a3c0*/  ISETP.GT.AND P0, PT, R0, R5.reuse, PT ;  /* 0x000000050000720c */ /* 0x080fe20003f04270 */
[----:B------:R2:W3:Y:S01]  /*a3d0*/  MUFU.TANH R39, R13 ;  /* 0x0000000d00277308 */ /* 0x0004e20000002400 */
[----:B------:R-:W-:Y:S01]  /*a3e0*/  FSEL R219, R7, -INF , !P5 ;  /* 0xff80000007db7808 */ /* 0x000fe20006800000 */
[----:B------:R-:W-:Y:S01]  /*a3f0*/  FMUL.FTZ R7, R141, UR6 ;  /* 0x000000068d077c20 */ /* 0x000fe20008410000 */
[----:B------:R-:W-:Y:S02]  /*a400*/  FSEL R221, R6, -INF , !P4 ;  /* 0xff80000006dd7808 */ /* 0x000fe40006000000 */
[----:B------:R-:W-:-:S02]  /*a410*/  ISETP.GT.AND P4, PT, R3, R5, PT ;  /* 0x000000050300720c */ /* 0x000fc40003f84270 */
[----:B------:R-:W-:Y:S01]  /*a420*/  FSEL R6, R48, -INF , !P0 ;  /* 0xff80000030067808 */ /* 0x000fe20004000000 */
[----:B------:R4:W-:Y:S01]  /*a430*/  MUFU.TANH R50, R7 ;  /* 0x0000000700327308 */ /* 0x0009e20000002400 */
[C---:B------:R-:W-:Y:S02]  /*a440*/  ISETP.GE.AND P5, PT, R5.reuse, R242, PT ;  /* 0x000000f20500720c */ /* 0x040fe40003fa6270 */
[----:B------:R-:W-:Y:S01]  /*a450*/  ISETP.GE.AND P0, PT, R5, R245, PT ;  /* 0x000000f50500720c */ /* 0x000fe20003f06270 */
[----:B------:R-:W-:Y:S01]  /*a460*/  VIADD R5, R4, 0xffffff99 ;  /* 0xffffff9904057836 */ /* 0x000fe20000000000 */
[----:B------:R-:W-:-:S03]  /*a470*/  FSEL R220, R6, -INF , !P5 ;  /* 0xff80000006dc7808 */ /* 0x000fc60006800000 */
[----:B------:R-:W-:Y:S01]  /*a480*/  MUFU.TANH R48, R14 ;  /* 0x0000000e00307308 */ /* 0x000fe20000002400 */
[----:B------:R-:W-:Y:S01]  /*a490*/  ISETP.GE.AND P5, PT, R5, R244, PT ;  /* 0x000000f40500720c */ /* 0x000fe20003fa6270 */
[----:B--2---:R-:W-:Y:S01]  /*a4a0*/  FMUL.FTZ R13, R142, UR6 ;  /* 0x000000068e0d7c20 */ /* 0x004fe20008410000 */
[----:B----4-:R-:W-:Y:S02]  /*a4b0*/  FSEL R7, R32, -INF , !P4 ;  /* 0xff80000020077808 */ /* 0x010fe40006000000 */
[----:B------:R-:W-:-:S03]  /*a4c0*/  ISETP.GT.AND P4, PT, R241, R5, PT ;  /* 0x00000005f100720c */ /* 0x000fc60003f84270 */
[----:B------:R2:W4:Y:S01]  /*a4d0*/  MUFU.TANH R32, R13 ;  /* 0x0000000d00207308 */ /* 0x0005220000002400 */
[----:B------:R-:W-:Y:S02]  /*a4e0*/  FSEL R222, R7, -INF , !P0 ;  /* 0xff80000007de7808 */ /* 0x000fe40004000000 */
[----:B------:R-:W-:Y:S02]  /*a4f0*/  ISETP.GT.AND P0, PT, R2, R5, PT ;  /* 0x000000050200720c */ /* 0x000fe40003f04270 */
[----:B------:R-:W-:Y:S02]  /*a500*/  FSEL R7, R65, -INF , !P4 ;  /* 0xff80000041077808 */ /* 0x000fe40006000000 */
[----:B------:R-:W-:Y:S02]  /*a510*/  ISETP.GE.AND P4, PT, R5, R243, PT ;  /* 0x000000f30500720c */ /* 0x000fe40003f86270 */
[----:B------:R-:W-:Y:S02]  /*a520*/  FSEL R6, R64, -INF , !P0 ;  /* 0xff80000040067808 */ /* 0x000fe40004000000 */
[----:B------:R-:W-:-:S02]  /*a530*/  ISETP.GT.AND P0, PT, R0, R5, PT ;  /* 0x000000050000720c */ /* 0x000fc40003f04270 */
[----:B------:R-:W-:Y:S02]  /*a540*/  FSEL R216, R6, -INF , !P4 ;  /* 0xff80000006d87808 */ /* 0x000fe40006000000 */
[----:B------:R-:W-:Y:S02]  /*a550*/  ISETP.GT.AND P4, PT, R3, R5, PT ;  /* 0x000000050300720c */ /* 0x000fe40003f84270 */
[----:B------:R-:W-:Y:S01]  /*a560*/  FSEL R133, R7, -INF , !P5 ;  /* 0xff80000007857808 */ /* 0x000fe20006800000 */
[----:B--2---:R-:W-:Y:S01]  /*a570*/  FMUL.FTZ R13, R42, UR6 ;  /* 0x000000062a0d7c20 */ /* 0x004fe20008410000 */
[----:B------:R-:W-:Y:S02]  /*a580*/  FSEL R6, R55, -INF , !P0 ;  /* 0xff80000037067808 */ /* 0x000fe40004000000 */
[C---:B------:R-:W-:Y:S02]  /*a590*/  ISETP.GE.AND P5, PT, R5.reuse, R242, PT ;  /* 0x000000f20500720c */ /* 0x040fe40003fa6270 */
[----:B------:R-:W-:Y:S01]  /*a5a0*/  ISETP.GE.AND P0, PT, R5, R245, PT ;  /* 0x000000f50500720c */ /* 0x000fe20003f06270 */
[----:B------:R-:W-:Y:S01]  /*a5b0*/  VIADD R5, R4, 0xffffffa0 ;  /* 0xffffffa004057836 */ /* 0x000fe20000000000 */
[----:B-1----:R-:W-:-:S02]  /*a5c0*/  FSEL R7, R53, -INF , !P4 ;  /* 0xff80000035077808 */ /* 0x002fc40006000000 */
[----:B------:R-:W-:Y:S01]  /*a5d0*/  FSEL R217, R6, -INF , !P5 ;  /* 0xff80000006d97808 */ /* 0x000fe20006800000 */
[----:B------:R-:W-:Y:S01]  /*a5e0*/  FMUL.FTZ R6, R40, UR6 ;  /* 0x0000000628067c20 */ /* 0x000fe20008410000 */
[-C--:B------:R-:W-:Y:S02]  /*a5f0*/  ISETP.GT.AND P4, PT, R241, R5.reuse, PT ;  /* 0x00000005f100720c */ /* 0x080fe40003f84270 */
[----:B------:R-:W-:Y:S01]  /*a600*/  FSEL R218, R7, -INF , !P0 ;  /* 0xff80000007da7808 */ /* 0x000fe20004000000 */
[----:B------:R1:W2:Y:S01]  /*a610*/  MUFU.TANH R14, R6 ;  /* 0x00000006000e7308 */ /* 0x0002a20000002400 */
[----:B------:R-:W-:Y:S02]  /*a620*/  ISETP.GT.AND P0, PT, R2, R5, PT ;  /* 0x000000050200720c */ /* 0x000fe40003f04270 */
[----:B------:R-:W-:Y:S02]  /*a630*/  ISETP.GE.AND P5, PT, R5, R244, PT ;  /* 0x000000f40500720c */ /* 0x000fe40003fa6270 */
[----:B------:R-:W-:-:S02]  /*a640*/  FSEL R7, R52, -INF , !P4 ;  /* 0xff80000034077808 */ /* 0x000fc40006000000 */
[----:B------:R-:W-:Y:S02]  /*a650*/  ISETP.GE.AND P4, PT, R5, R243, PT ;  /* 0x000000f30500720c */ /* 0x000fe40003f86270 */
[----:B------:R-:W-:Y:S01]  /*a660*/  FSEL R65, R7, -INF , !P5 ;  /* 0xff80000007417808 */ /* 0x000fe20006800000 */
[----:B------:R-:W-:Y:S01]  /*a670*/  FMUL.FTZ R7, R41, UR6 ;  /* 0x0000000629077c20 */ /* 0x000fe20008410000 */
[----:B------:R-:W-:Y:S02]  /*a680*/  ISETP.GE.AND P5, PT, R5, R242, PT ;  /* 0x000000f20500720c */ /* 0x000fe40003fa6270 */
[----:B-1----:R-:W-:Y:S02]  /*a690*/  FSEL R6, R17, -INF , !P0 ;  /* 0xff80000011067808 */ /* 0x002fe40004000000 */
[----:B------:R-:W-:Y:S02]  /*a6a0*/  ISETP.GT.AND P0, PT, R0, R5, PT ;  /* 0x000000050000720c */ /* 0x000fe40003f04270 */
[----:B------:R-:W-:-:S02]  /*a6b0*/  FSEL R66, R6, -INF , !P4 ;  /* 0xff80000006427808 */ /* 0x000fc40006000000 */
[----:B------:R-:W-:Y:S02]  /*a6c0*/  ISETP.GT.AND P4, PT, R3, R5, PT ;  /* 0x000000050300720c */ /* 0x000fe40003f84270 */
[----:B-----5:R-:W-:Y:S02]  /*a6d0*/  FSEL R6, R16, -INF , !P0 ;  /* 0xff80000010067808 */ /* 0x020fe40004000000 */
[----:B------:R-:W-:Y:S01]  /*a6e0*/  ISETP.GE.AND P0, PT, R5, R245, PT ;  /* 0x000000f50500720c */ /* 0x000fe20003f06270 */
[----:B------:R1:W-:Y:S01]  /*a6f0*/  MUFU.TANH R16, R7 ;  /* 0x0000000700107308 */ /* 0x0003e20000002400 */
[----:B------:R-:W-:Y:S01]  /*a700*/  VIADD R5, R4, 0xffffffa1 ;  /* 0xffffffa104057836 */ /* 0x000fe20000000000 */
[----:B------:R-:W-:-:S04]  /*a710*/  FSEL R132, R6, -INF , !P5 ;  /* 0xff80000006847808 */ /* 0x000fc80006800000 */
[----:B------:R-:W-:Y:S02]  /*a720*/  ISETP.GE.AND P5, PT, R5, R244, PT ;  /* 0x000000f40500720c */ /* 0x000fe40003fa6270 */
[----:B-1----:R-:W-:Y:S02]  /*a730*/  FSEL R7, R15, -INF , !P4 ;  /* 0xff8000000f077808 */ /* 0x002fe40006000000 */
[-C--:B------:R-:W-:Y:S01]  /*a740*/  ISETP.GT.AND P4, PT, R241, R5.reuse, PT ;  /* 0x00000005f100720c */ /* 0x080fe20003f84270 */
[----:B------:R1:W5:Y:S01]  /*a750*/  MUFU.TANH R15, R13 ;  /* 0x0000000d000f7308 */ /* 0x0003620000002400 */
[----:B------:R-:W-:Y:S02]  /*a760*/  FSEL R143, R7, -INF , !P0 ;  /* 0xff800000078f7808 */ /* 0x000fe40004000000 */
[----:B------:R-:W-:Y:S02]  /*a770*/  ISETP.GT.AND P0, PT, R2, R5, PT ;  /* 0x000000050200720c */ /* 0x000fe40003f04270 */
[----:B------:R-:W-:-:S02]  /*a780*/  FSEL R7, R54, -INF , !P4 ;  /* 0xff80000036077808 */ /* 0x000fc40006000000 */
[----:B------:R-:W-:Y:S02]  /*a790*/  ISETP.GE.AND P4, PT, R5, R243, PT ;  /* 0x000000f30500720c */ /* 0x000fe40003f86270 */
[----:B------:R-:W-:Y:S02]  /*a7a0*/  FSEL R6, R38, -INF , !P0 ;  /* 0xff80000026067808 */ /* 0x000fe40004000000 */
[-C--:B------:R-:W-:Y:S02]  /*a7b0*/  ISETP.GT.AND P0, PT, R0, R5.reuse, PT ;  /* 0x000000050000720c */ /* 0x080fe40003f04270 */
[----:B------:R-:W-:Y:S01]  /*a7c0*/  FSEL R56, R7, -INF , !P5 ;  /* 0xff80000007387808 */ /* 0x000fe20006800000 */
[----:B------:R-:W-:Y:S01]  /*a7d0*/  FMUL.FTZ R7, R208, UR6 ;  /* 0x00000006d0077c20 */ /* 0x000fe20008410000 */
[----:B------:R-:W-:Y:S02]  /*a7e0*/  FSEL R67, R6, -INF , !P4 ;  /* 0xff80000006437808 */ /* 0x000fe40006000000 */
[----:B------:R-:W-:Y:S01]  /*a7f0*/  ISETP.GE.AND P5, PT, R5, R242, PT ;  /* 0x000000f20500720c */ /* 0x000fe20003fa6270 */
[----:B------:R3:W-:Y:S01]  /*a800*/  MUFU.TANH R17, R7 ;  /* 0x0000000700117308 */ /* 0x0007e20000002400 */
[----:B------:R-:W-:Y:S01]  /*a810*/  ISETP.GT.AND P4, PT, R3, R5, PT ;  /* 0x000000050300720c */ /* 0x000fe20003f84270 */
[----:B-1----:R-:W-:Y:S01]  /*a820*/  FMUL.FTZ R13, R43, UR6 ;  /* 0x000000062b0d7c20 */ /* 0x002fe20008410000 */
[----:B------:R-:W-:-:S02]  /*a830*/  FSEL R6, R51, -INF , !P0 ;  /* 0xff80000033067808 */ /* 0x000fc40004000000 */
[----:B------:R-:W-:Y:S01]  /*a840*/  ISETP.GE.AND P0, PT, R5, R245, PT ;  /* 0x000000f50500720c */ /* 0x000fe20003f06270 */
[----:B------:R-:W-:Y:S01]  /*a850*/  VIADD R5, R4, 0xffffffa8 ;  /* 0xffffffa804057836 */ /* 0x000fe20000000000 */
[----:B------:R-:W-:Y:S01]  /*a860*/  FSEL R6, R6, -INF , !P5 ;  /* 0xff80000006067808 */ /* 0x000fe20006800000 */
[----:B------:R1:W5:Y:S03]  /*a870*/  MUFU.TANH R38, R13 ;  /* 0x0000000d00267308 */ /* 0x0003660000002400 */
[----:B------:R-:W-:Y:S01]  /*a880*/  ISETP.GE.AND P5, PT, R5, R244, PT ;  /* 0x000000f40500720c */ /* 0x000fe20003fa6270 */
[----:B------:R4:W-:Y:S01]  /*a890*/  STL [R1+0x4], R6 ;  /* 0x0000040601007387 */ /* 0x0009e20000100800 */
[----:B---3--:R-:W-:Y:S02]  /*a8a0*/  FSEL R7, R49, -INF , !P4 ;  /* 0xff80000031077808 */ /* 0x008fe40006000000 */
[----:B------:R-:W-:-:S02]  /*a8b0*/  ISETP.GT.AND P4, PT, R241, R5, PT ;  /* 0x00000005f100720c */ /* 0x000fc40003f84270 */
[----:B------:R-:W-:Y:S02]  /*a8c0*/  FSEL R7, R7, -INF , !P0 ;  /* 0xff80000007077808 */ /* 0x000fe40004000000 */
[----:B------:R-:W-:Y:S01]  /*a8d0*/  ISETP.GT.AND P0, PT, R2, R5, PT ;  /* 0x000000050200720c */ /* 0x000fe20003f04270 */
[----:B-1----:R-:W-:Y:S02]  /*a8e0*/  FMUL.FTZ R13, R211, UR6 ;  /* 0x00000006d30d7c20 */ /* 0x002fe40008410000 */
[----:B------:R1:W-:Y:S01]  /*a8f0*/  STL [R1+0x8], R7 ;  /* 0x0000080701007387 */ /* 0x0003e20000100800 */
[----:B----4-:R-:W-:-:S04]  /*a900*/  FMUL.FTZ R6, R209, UR6 ;  /* 0x00000006d1067c20 */ /* 0x010fc80008410000 */
[----:B------:R3:W-:Y:S01]  /*a910*/  MUFU.TANH R40, R6 ;  /* 0x0000000600287308 */ /* 0x0007e20000002400 */
[----:B-1----:R-:W-:Y:S02]  /*a920*/  FSEL R7, R39, -INF , !P4 ;  /* 0xff80000027077808 */ /* 0x002fe40006000000 */
[----:B------:R-:W-:-:S05]  /*a930*/  ISETP.GE.AND P4, PT, R5, R243, PT ;  /* 0x000000f30500720c */ /* 0x000fca0003f86270 */
[----:B------:R1:W-:Y:S01]  /*a940*/  MUFU.TANH R39, R13 ;  /* 0x0000000d00277308 */ /* 0x0003e20000002400 */
[----:B------:R-:W-:Y:S01]  /*a950*/  FSEL R249, R7, -INF , !P5 ;  /* 0xff80000007f97808 */ /* 0x000fe20006800000 */
[----:B------:R-:W-:Y:S01]  /*a960*/  FMUL.FTZ R7, R210, UR6 ;  /* 0x00000006d2077c20 */ /* 0x000fe20008410000 */
[----:B------:R-:W-:Y:S02]  /*a970*/  ISETP.GE.AND P5, PT, R5, R242, PT ;  /* 0x000000f20500720c */ /* 0x000fe40003fa6270 */
[----:B---3--:R-:W-:Y:S01]  /*a980*/  FSEL R6, R32, -INF , !P0 ;  /* 0xff80000020067808 */ /* 0x008fe20004000000 */
[----:B------:R-:W-:Y:S01]  /*a990*/  FMUL.FTZ R32, R47, UR6 ;  /* 0x000000062f207c20 */ /* 0x000fe20008410000 */
[-C--:B------:R-:W-:Y:S02]  /*a9a0*/  ISETP.GT.AND P0, PT, R0, R5.reuse, PT ;  /* 0x000000050000720c */ /* 0x080fe40003f04270 */
[----:B------:R-:W-:Y:S02]  /*a9b0*/  FSEL R250, R6, -INF , !P4 ;  /* 0xff80000006fa7808 */ /* 0x000fe40006000000 */
[----:B------:R-:W-:-:S02]  /*a9c0*/  ISETP.GT.AND P4, PT, R3, R5, PT ;  /* 0x000000050300720c */ /* 0x000fc40003f84270 */
[----:B--2---:R-:W-:Y:S02]  /*a9d0*/  FSEL R6, R14, -INF , !P0 ;  /* 0xff8000000e067808 */ /* 0x004fe40004000000 */
[----:B------:R-:W-:Y:S01]  /*a9e0*/  ISETP.GE.AND P0, PT, R5, R245, PT ;  /* 0x000000f50500720c */ /* 0x000fe20003f06270 */
[----:B------:R5:W2:Y:S01]  /*a9f0*/  MUFU.TANH R14, R7 ;  /* 0x00000007000e7308 */ /* 0x000aa20000002400 */
[----:B------:R-:W-:Y:S01]  /*aa00*/  VIADD R5, R4, 0xffffffa9 ;  /* 0xffffffa904057836 */ /* 0x000fe20000000000 */
[----:B------:R-:W-:Y:S01]  /*aa10*/  FSEL R251, R6, -INF , !P5 ;  /* 0xff80000006fb7808 */ /* 0x000fe20006800000 */
[----:B-1----:R-:W-:-:S03]  /*aa20*/  FMUL.FTZ R13, R44, UR6 ;  /* 0x000000062c0d7c20 */ /* 0x002fc60008410000 */
[----:B------:R-:W-:-:S03]  /*aa30*/  ISETP.GE.AND P5, PT, R5, R244, PT ;  /* 0x000000f40500720c */ /* 0x000fc60003fa6270 */
[----:B------:R-:W1:Y:S01]  /*aa40*/  MUFU.TANH R13, R13 ;  /* 0x0000000d000d7308 */ /* 0x000e620000002400 */
[----:B-----5:R-:W-:Y:S02]  /*aa50*/  FSEL R7, R15, -INF , !P4 ;  /* 0xff8000000f077808 */ /* 0x020fe40006000000 */
[-C--:B------:R-:W-:Y:S02]  /*aa60*/  ISETP.GT.AND P4, PT, R241, R5.reuse, PT ;  /* 0x00000005f100720c */ /* 0x080fe40003f84270 */
[----:B------:R-:W-:Y:S02]  /*aa70*/  FSEL R252, R7, -INF , !P0 ;  /* 0xff80000007fc7808 */ /* 0x000fe40004000000 */
[----:B------:R-:W-:Y:S02]  /*aa80*/  ISETP.GT.AND P0, PT, R2, R5, PT ;  /* 0x000000050200720c */ /* 0x000fe40003f04270 */
[----:B------:R-:W-:Y:S02]  /*aa90*/  FSEL R7, R50, -INF , !P4 ;  /* 0xff80000032077808 */ /* 0x000fe40006000000 */
[----:B------:R-:W-:-:S02]  /*aaa0*/  ISETP.GE.AND P4, PT, R5, R243, PT ;  /* 0x000000f30500720c */ /* 0x000fc40003f86270 */
[----:B------:R-:W-:Y:S02]  /*aab0*/  FSEL R6, R48, -INF , !P0 ;  /* 0xff80000030067808 */ /* 0x000fe40004000000 */
[-C--:B------:R-:W-:Y:S02]  /*aac0*/  ISETP.GT.AND P0, PT, R0, R5.reuse, PT ;  /* 0x000000050000720c */ /* 0x080fe40003f04270 */
[----:B------:R-:W-:Y:S01]  /*aad0*/  FSEL R239, R7, -INF , !P5 ;  /* 0xff80000007ef7808 */ /* 0x000fe20006800000 */
[----:B------:R-:W-:Y:S01]  /*aae0*/  FMUL.FTZ R7, R46, UR6 ;  /* 0x000000062e077c20 */ /* 0x000fe20008410000 */
[----:B------:R-:W-:Y:S02]  /*aaf0*/  FSEL R248, R6, -INF , !P4 ;  /* 0xff80000006f87808 */ /* 0x000fe40006000000 */
[----:B------:R-:W-:Y:S01]  /*ab00*/  ISETP.GT.AND P4, PT, R3, R5, PT ;  /* 0x000000050300720c */ /* 0x000fe20003f84270 */
[----:B------:R3:W4:Y:S01]  /*ab10*/  MUFU.TANH R15, R7 ;  /* 0x00000007000f7308 */ /* 0x0007220000002400 */
[----:B------:R-:W-:Y:S01]  /*ab20*/  FSEL R6, R16, -INF , !P0 ;  /* 0xff80000010067808 */ /* 0x000fe20004000000 */
[----:B------:R-:W-:Y:S01]  /*ab30*/  FMUL.FTZ R16, R45, UR6 ;  /* 0x000000062d107c20 */ /* 0x000fe20008410000 */
[----:B------:R-:W-:-:S02]  /*ab40*/  ISETP.GE.AND P5, PT, R5, R242, PT ;  /* 0x000000f20500720c */ /* 0x000fc40003fa6270 */
        /* <DEDUP_REMOVED lines=9> */
[----:B------:R-:W-:Y:S01]  /*abe0*/  ISETP.GE.AND P4, PT, R5, R243, PT ;  /* 0x000000f30500720c */ /* 0x000fe20003f86270 */
[----:B------:R-:W3:Y:S01]  /*abf0*/  MUFU.TANH R17, R16 ;  /* 0x0000001000117308 */ /* 0x000ee20000002400 */
[----:B--2---:R-:W-:Y:S01]  /*ac00*/  FSEL R6, R14, -INF , !P0 ;  /* 0xff8000000e067808 */ /* 0x004fe20004000000 */
[----:B------:R-:W-:Y:S01]  /*ac10*/  FMUL.FTZ R14, R212, UR6 ;  /* 0x00000006d40e7c20 */ /* 0x000fe20008410000 */
[-C--:B------:R-:W-:Y:S02]  /*ac20*/  ISETP.GT.AND P0, PT, R0, R5.reuse, PT ;  /* 0x000000050000720c */ /* 0x080fe40003f04270 */
[----:B------:R-:W-:Y:S02]  /*ac30*/  FSEL R140, R6, -INF , !P4 ;  /* 0xff800000068c7808 */ /* 0x000fe40006000000 */
[----:B------:R-:W-:Y:S01]  /*ac40*/  ISETP.GT.AND P4, PT, R3, R5, PT ;  /* 0x000000050300720c */ /* 0x000fe20003f84270 */
[----:B------:R-:W2:Y:S01]  /*ac50*/  MUFU.TANH R16, R32 ;  /* 0x0000002000107308 */ /* 0x000ea20000002400 */
[----:B------:R-:W-:-:S02]  /*ac60*/  FSEL R240, R7, -INF , !P5 ;  /* 0xff80000007f07808 */ /* 0x000fc40006800000 */
[----:B-1----:R-:W-:Y:S01]  /*ac70*/  FSEL R6, R13, -INF , !P0 ;  /* 0xff8000000d067808 */ /* 0x002fe20004000000 */
[----:B------:R-:W-:Y:S01]  /*ac80*/  FMUL.FTZ R13, R214, UR6 ;  /* 0x00000006d60d7c20 */ /* 0x000fe20008410000 */
[C---:B------:R-:W-:Y:S02]  /*ac90*/  ISETP.GE.AND P5, PT, R5.reuse, R242, PT ;  /* 0x000000f20500720c */ /* 0x040fe40003fa6270 */
[----:B------:R-:W-:Y:S01]  /*aca0*/  ISETP.GE.AND P0, PT, R5, R245, PT ;  /* 0x000000f50500720c */ /* 0x000fe20003f06270 */
[----:B------:R-:W-:Y:S01]  /*acb0*/  VIADD R5, R4, 0xffffffb1 ;  /* 0xffffffb104057836 */ /* 0x000fe20000000000 */
[----:B----4-:R-:W-:Y:S01]  /*acc0*/  FSEL R7, R15, -INF , !P4 ;  /* 0xff8000000f077808 */ /* 0x010fe20006000000 */
[----:B------:R-:W1:Y:S01]  /*acd0*/  MUFU.TANH R14, R14 ;  /* 0x0000000e000e7308 */ /* 0x000e620000002400 */
[----:B------:R-:W-:Y:S01]  /*ace0*/  FSEL R237, R6, -INF , !P5 ;  /* 0xff80000006ed7808 */ /* 0x000fe20006800000 */
[----:B------:R-:W-:Y:S01]  /*acf0*/  FMUL.FTZ R15, R215, UR6 ;  /* 0x00000006d70f7c20 */ /* 0x000fe20008410000 */
[----:B------:R-:W-:-:S02]  /*ad00*/  ISETP.GT.AND P4, PT, R241, R5, PT ;  /* 0x00000005f100720c */ /* 0x000fc40003f84270 */
[----:B------:R-:W-:Y:S02]  /*ad10*/  FSEL R52, R7, -INF , !P0 ;  /* 0xff80000007347808 */ /* 0x000fe40004000000 */
[----:B------:R-:W-:Y:S01]  /*ad20*/  ISETP.GT.AND P0, PT, R2, R5, PT ;  /* 0x000000050200720c */ /* 0x000fe20003f04270 */
[----:B------:R-:W4:Y:S01]  /*ad30*/  MUFU.TANH R13, R13 ;  /* 0x0000000d000d7308 */ /* 0x000f220000002400 */
[----:B------:R-:W-:Y:S02]  /*ad40*/  FSEL R7, R40, -INF , !P4 ;  /* 0xff80000028077808 */ /* 0x000fe40006000000 */
[----:B------:R-:W-:Y:S02]  /*ad50*/  ISETP.GE.AND P4, PT, R5, R243, PT ;  /* 0x000000f30500720c */ /* 0x000fe40003f86270 */
[----:B------:R-:W-:Y:S02]  /*ad60*/  FSEL R6, R39, -INF , !P0 ;  /* 0xff80000027067808 */ /* 0x000fe40004000000 */
[----:B------:R-:W-:Y:S01]  /*ad70*/  ISETP.GE.AND P5, PT, R5, R244, PT ;  /* 0x000000f40500720c */ /* 0x000fe20003fa6270 */
[----:B------:R-:W-:Y:S01]  /*ad80*/  MUFU.TANH R15, R15 ;  /* 0x0000000f000f7308 */ /* 0x000fe20000002400 */
[----:B------:R-:W-:-:S02]  /*ad90*/  ISETP.GT.AND P0, PT, R0, R5, PT ;  /* 0x000000050000720c */ /* 0x000fc40003f04270 */
[----:B------:R-:W-:Y:S02]  /*ada0*/  FSEL R141, R6, -INF , !P4 ;  /* 0xff800000068d7808 */ /* 0x000fe40006000000 */
[----:B------:R-:W-:Y:S02]  /*adb0*/  FSEL R214, R7, -INF , !P5 ;  /* 0xff80000007d67808 */ /* 0x000fe40006800000 */
[----:B---3--:R-:W-:Y:S01]  /*adc0*/  FSEL R6, R17, -INF , !P0 ;  /* 0xff80000011067808 */ /* 0x008fe20004000000 */
[----:B------:R-:W-:Y:S01]  /*add0*/  FMUL.FTZ R17, R11, UR6 ;  /* 0x000000060b117c20 */ /* 0x000fe20008410000 */
[----:B------:R-:W-:Y:S02]  /*ade0*/  ISETP.GE.AND P5, PT, R5, R242, PT ;  /* 0x000000f20500720c */ /* 0x000fe40003fa6270 */
[----:B------:R-:W-:Y:S02]  /*adf0*/  ISETP.GT.AND P4, PT, R3, R5, PT ;  /* 0x000000050300720c */ /* 0x000fe40003f84270 */
[----:B------:R-:W-:Y:S01]  /*ae00*/  ISETP.GE.AND P0, PT, R5, R245, PT ;  /* 0x000000f50500720c */ /* 0x000fe20003f06270 */
[----:B------:R-:W-:Y:S01]  /*ae10*/  VIADD R5, R4, 0xffffffb8 ;  /* 0xffffffb804057836 */ /* 0x000fe20000000000 */
[----:B--2---:R-:W-:Y:S01]  /*ae20*/  FSEL R7, R16, -INF , !P4 ;  /* 0xff80000010077808 */ /* 0x004fe20006000000 */
[----:B------:R-:W-:Y:S01]  /*ae30*/  VIADD R4, R4, 0xffffffb9 ;  /* 0xffffffb904047836 */ /* 0x000fe20000000000 */
[----:B------:R-:W-:Y:S01]  /*ae40*/  FSEL R212, R6, -INF , !P5 ;  /* 0xff80000006d47808 */ /* 0x000fe20006800000 */
[----:B------:R-:W-:Y:S01]  /*ae50*/  FMUL.FTZ R16, R9, UR6 ;  /* 0x0000000609107c20 */ /* 0x000fe20008410000 */
[----:B------:R-:W-:-:S02]  /*ae60*/  ISETP.GT.AND P5, PT, R241, R5, PT ;  /* 0x00000005f100720c */ /* 0x000fc40003fa4270 */
[----:B------:R-:W-:Y:S02]  /*ae70*/  FSEL R64, R7, -INF , !P0 ;  /* 0xff80000007407808 */ /* 0x000fe40004000000 */
[----:B-1----:R-:W-:Y:S01]  /*ae80*/  FSEL R7, R14, -INF , !P5 ;  /* 0xff8000000e077808 */ /* 0x002fe20006800000 */
[----:B------:R-:W-:Y:S01]  /*ae90*/  FMUL.FTZ R14, R213, UR6 ;  /* 0x00000006d50e7c20 */ /* 0x000fe20008410000 */
[----:B------:R-:W-:Y:S02]  /*aea0*/  ISETP.GT.AND P0, PT, R2, R5, PT ;  /* 0x000000050200720c */ /* 0x000fe40003f04270 */
[----:B------:R-:W-:Y:S02]  /*aeb0*/  ISETP.GE.AND P5, PT, R5, R243, PT ;  /* 0x000000f30500720c */ /* 0x000fe40003fa6270 */
[----:B----4-:R-:W-:Y:S01]  /*aec0*/  FSEL R6, R13, -INF , !P0 ;  /* 0xff8000000d067808 */ /* 0x010fe20004000000 */
[----:B------:R-:W1:Y:S01]  /*aed0*/  MUFU.TANH R14, R14 ;  /* 0x0000000e000e7308 */ /* 0x000e620000002400 */
[----:B------:R-:W-:-:S02]  /*aee0*/  ISETP.GE.AND P4, PT, R5, R244, PT ;  /* 0x000000f40500720c */ /* 0x000fc40003f86270 */
[----:B------:R-:W-:Y:S02]  /*aef0*/  FSEL R6, R6, -INF , !P5 ;  /* 0xff80000006067808 */ /* 0x000fe40006800000 */
[----:B------:R-:W-:Y:S02]  /*af00*/  FSEL R211, R7, -INF , !P4 ;  /* 0xff80000007d37808 */ /* 0x000fe40006000000 */
[-C--:B------:R-:W-:Y:S01]  /*af10*/  ISETP.GT.AND P4, PT, R0, R5.reuse, PT ;  /* 0x000000050000720c */ /* 0x080fe20003f84270 */
[----:B------:R2:W-:Y:S01]  /*af20*/  STL [R1+0x14], R6 ;  /* 0x0000140601007387 */ /* 0x0005e20000100800 */
[----:B------:R-:W-:Y:S02]  /*af30*/  ISETP.GE.AND P0, PT, R5, R242, PT ;  /* 0x000000f20500720c */ /* 0x000fe40003f06270 */
[----:B------:R-:W-:Y:S02]  /*af40*/  ISETP.GT.AND P5, PT, R3, R5, PT ;  /* 0x000000050300720c */ /* 0x000fe40003fa4270 */
[----:B------:R-:W-:-:S02]  /*af50*/  FMNMX3.FTZ R13, R136, R25, R24, !PT ;  /* 0x00000019880d7276 */ /* 0x000fc40007810018 */
[----:B------:R-:W-:Y:S02]  /*af60*/  FSEL R30, R30, -INF , !P5 ;  /* 0xff8000001e1e7808 */ /* 0x000fe40006800000 */
[----:B------:R-:W-:Y:S02]  /*af70*/  ISETP.GE.AND P5, PT, R4, R244, PT ;  /* 0x000000f40400720c */ /* 0x000fe40003fa6270 */
[----:B--2---:R-:W-:Y:S02]  /*af80*/  FSEL R6, R8, -INF , !P4 ;  /* 0xff80000008067808 */ /* 0x004fe40006000000 */
[----:B------:R-:W-:Y:S02]  /*af90*/  ISETP.GE.AND P4, PT, R5, R245, PT ;  /* 0x000000f50500720c */ /* 0x000fe40003f86270 */
[----:B------:R-:W-:Y:S02]  /*afa0*/  FSEL R210, R6, -INF , !P0 ;  /* 0xff80000006d27808 */ /* 0x000fe40004000000 */
[----:B------:R-:W-:-:S04]  /*afb0*/  ISETP.GT.AND P0, PT, R241, R4, PT ;  /* 0x00000004f100720c */ /* 0x000fc80003f04270 */
[----:B-1----:R-:W-:Y:S01]  /*afc0*/  FSEL R14, R14, -INF , !P0 ;  /* 0xff8000000e0e7808 */ /* 0x002fe20004000000 */
[----:B------:R-:W-:Y:S08]  /*afd0*/  BRA.U !UP2, `(.L_x_613) ;  /* 0x000000010aac7547 */ /* 0x000ff0000b800000 */
        /* <DEDUP_REMOVED lines=11> */
[----:B------:R-:W-:Y:S01]  /*b090*/  UIADD3 UR23, UP1, UPT, UR38, UR25, URZ ;  /* 0x0000001926177290 */ /* 0x000fe2000ff3e0ff */
[----:B------:R-:W-:Y:S01]  /*b0a0*/  MOV R8, UR25 ;  /* 0x0000001900087c02 */ /* 0x000fe20008000f00 */
[----:B------:R-:W-:-:S02]  /*b0b0*/  ULEA UR25, UP0, UR12, UR25, 0x5 ;  /* 0x000000190c197291 */ /* 0x000fc4000f8028ff */
[----:B------:R-:W-:Y:S01]  /*b0c0*/  UIADD3.X UR21, UPT, UPT, UR37, UR6, URZ, UP1, !UPT ;  /* 0x0000000625157290 */ /* 0x000fe20008ffe4ff */
[----:B--2---:R-:W-:-:S04]  /*b0d0*/  LEA R6, P0, R6, R60, 0x7 ;  /* 0x0000003c06067211 */ /* 0x004fc800078038ff */
[-C--:B---3--:R-:W-:Y:S01]  /*b0e0*/  LEA.HI.X R7, R7, R235.reuse, R5, 0x7, P0 ;  /* 0x000000eb07077211 */ /* 0x088fe200000f3c05 */
[----:B------:R-:W-:Y:S01]  /*b0f0*/  IMAD.U32 R5, RZ, RZ, UR6 ;  /* 0x00000006ff057e24 */ /* 0x000fe2000f8e00ff */
[----:B------:R-:W-:Y:S01]  /*b100*/  LEA R10, P0, R10, R60, 0x1 ;  /* 0x0000003c0a0a7211 */ /* 0x000fe200078008ff */
[----:B------:R-:W-:Y:S02]  /*b110*/  ULEA.HI.X UR6, UR12, UR6, UR13, 0x5, UP0 ;  /* 0x000000060c067291 */ /* 0x000fe400080f2c0d */
[----:B------:R-:W-:Y:S01]  /*b120*/  @!PT LDS RZ, [RZ] ;  /* 0x00000000fffff984 */ /* 0x000fe20000000800 */
[----:B------:R-:W-:Y:S01]  /*b130*/  @!PT LDS RZ, [RZ] ;  /* 0x00000000fffff984 */ /* 0x000fe20000000800 */
[----:B------:R-:W-:Y:S01]  /*b140*/  @!PT LDS RZ, [RZ] ;  /* 0x00000000fffff984 */ /* 0x000fe20000000800 */
[----:B------:R-:W-:Y:S01]  /*b150*/  LDGSTS.E.BYPASS.LTC128B.128 [R12+0x8000], desc[UR16][R6.64] ;  /* 0x08000000060c7fae */ /* 0x000fe2000b981a10 */
[----:B------:R-:W-:Y:S01]  /*b160*/  LEA.HI.X R11, R8, R235, R5, 0x1, P0 ;  /* 0x000000eb080b7211 */ /* 0x000fe200000f0c05 */
[----:B------:R-:W-:Y:S02]  /*b170*/  IMAD.U32 R8, RZ, RZ, UR23 ;  /* 0x00000017ff087e24 */ /* 0x000fe4000f8e00ff */
[----:B------:R1:W-:Y:S01]  /*b180*/  LDGSTS.E.BYPASS.LTC128B.128 [R12+0xa000], desc[UR16][R6.64+0x80] ;  /* 0x0a000080060c7fae */ /* 0x0003e2000b981a10 */
[----:B------:R-:W-:-:S02]  /*b190*/  IMAD.U32 R5, RZ, RZ, UR21 ;  /* 0x00000015ff057e24 */ /* 0x000fc4000f8e00ff */
[----:B------:R-:W-:Y:S01]  /*b1a0*/  LEA R8, P0, R8, R60, 0x1 ;  /* 0x0000003c08087211 */ /* 0x000fe200078008ff */
[----:B------:R2:W-:Y:S04]  /*b1b0*/  LDGSTS.E.BYPASS.LTC128B.128 [R12+0x8800], desc[UR16][R10.64] ;  /* 0x088000000a0c7fae */ /* 0x0005e8000b981a10 */
[----:B------:R2:W-:Y:S01]  /*b1c0*/  LDGSTS.E.BYPASS.LTC128B.128 [R12+0xa800], desc[UR16][R10.64+0x80] ;  /* 0x0a8000800a0c7fae */ /* 0x0005e2000b981a10 */
        /* <DEDUP_REMOVED lines=12> */
.L_x_613:
[----:B------:R-:W3:Y:S04]  /*b290*/  LDL R42, [R1+0x58] ;  /* 0x00005800012a7983 */ /* 0x000ee80000100800 */
[----:B------:R-:W3:Y:S01]  /*b2a0*/  LDL R41, [R1+0x64] ;  /* 0x0000640001297983 */ /* 0x000ee20000100800 */
[----:B------:R-:W-:Y:S02]  /*b2b0*/  FMNMX3.FTZ R5, R13, R19, R18, !PT ;  /* 0x000000130d057276 */ /* 0x000fe40007810012 */
[----:B------:R-:W-:Y:S01]  /*b2c0*/  ISETP.GT.AND P0, PT, R2, R4, PT ;  /* 0x000000040200720c */ /* 0x000fe20003f04270 */
[----:B------:R1:W-:Y:S01]  /*b2d0*/  STL [R1+0x98], R225 ;  /* 0x000098e101007387 */ /* 0x0003e20000100800 */
[----:B------:R-:W-:Y:S01]  /*b2e0*/  FSEL R209, R14, -INF , !P5 ;  /* 0xff8000000ed17808 */ /* 0x000fe20006800000 */
[----:B--2---:R-:W2:Y:S01]  /*b2f0*/  MUFU.TANH R10, R16 ;  /* 0x00000010000a7308 */ /* 0x004ea20000002400 */
[----:B------:R-:W-:Y:S01]  /*b300*/  FMNMX3.FTZ R9, R134, R35, R34, !PT ;  /* 0x0000002386097276 */ /* 0x000fe20007810022 */
[----:B------:R-:W4:Y:S01]  /*b310*/  LDCU UR21, c[0x0][0x45c] ;  /* 0x00008b80ff1577ac */ /* 0x000f220008000800 */
[----:B-1----:R-:W4:Y:S04]  /*b320*/  LDL.LU R225, [R1+0x4] ;  /* 0x0000040001e17983 */ /* 0x002f280000300800 */
[----:B------:R1:W-:Y:S04]  /*b330*/  STL [R1+0x94], R224 ;  /* 0x000094e001007387 */ /* 0x0003e80000100800 */
[----:B-1----:R-:W3:Y:S04]  /*b340*/  LDL.LU R224, [R1+0x8] ;  /* 0x0000080001e07983 */ /* 0x002ee80000300800 */
[----:B------:R1:W-:Y:S04]  /*b350*/  STL [R1+0x90], R33 ;  /* 0x0000902101007387 */ /* 0x0003e80000100800 */
[----:B-1----:R-:W3:Y:S01]  /*b360*/  LDL.LU R33, [R1+0x14] ;  /* 0x0000140001217983 */ /* 0x002ee20000300800 */
[----:B------:R-:W-:Y:S01]  /*b370*/  ISETP.GE.AND P5, PT, R4, R243, PT ;  /* 0x000000f30400720c */ /* 0x000fe20003fa6270 */
[----:B------:R-:W1:Y:S01]  /*b380*/  MUFU.TANH R11, R17 ;  /* 0x00000011000b7308 */ /* 0x000e620000002400 */
[----:B------:R-:W-:Y:S01]  /*b390*/  FMNMX3.FTZ R5, R5, R231, R223, !PT ;  /* 0x000000e705057276 */ /* 0x000fe200078100df */
[----:B------:R1:W-:Y:S01]  /*b3a0*/  STL [R1+0x8c], R12 ;  /* 0x00008c0c01007387 */ /* 0x0003e20000100800 */
[----:B------:R-:W-:Y:S01]  /*b3b0*/  FSEL R6, R15, -INF , !P0 ;  /* 0xff8000000f067808 */ /* 0x000fe20004000000 */
[----:B------:R-:W1:Y:S01]  /*b3c0*/  S2UR UR6, SR_CgaCtaId ;  /* 0x00000000000679c3 */ /* 0x000e620000008800 */
[----:B------:R-:W-:Y:S01]  /*b3d0*/  FMNMX3.FTZ R7, R5, R219, R133, !PT ;  /* 0x000000db05077276 */ /* 0x000fe20007810085 */
[----:B------:R-:W-:Y:S01]  /*b3e0*/  UMOV UR23, 0x400 ;  /* 0x0000040000177882 */ /* 0x000fe20000000000 */
[----:B------:R-:W-:-:S02]  /*b3f0*/  FMNMX3.FTZ R5, R137, R29, R28, !PT ;  /* 0x0000001d89057276 */ /* 0x000fc4000781001c */
[----:B------:R-:W-:Y:S02]  /*b400*/  FMNMX3.FTZ R7, R7, R65, R56, !PT ;  /* 0x0000004107077276 */ /* 0x000fe40007810038 */
[----:B------:R-:W-:Y:S02]  /*b410*/  FMNMX3.FTZ R5, R5, R27, R23, !PT ;  /* 0x0000001b05057276 */ /* 0x000fe40007810017 */
[----:B------:R-:W-:Y:S02]  /*b420*/  FMNMX3.FTZ R8, R7, R249, R239, !PT ;  /* 0x000000f907087276 */ /* 0x000fe400078100ef */
[----:B------:R-:W-:Y:S02]  /*b430*/  FMNMX3.FTZ R5, R5, R233, R229, !PT ;  /* 0x000000e905057276 */ /* 0x000fe400078100e5 */
[----:B------:R-:W-:Y:S02]  /*b440*/  ISETP.GT.AND P0, PT, R0, R4, PT ;  /* 0x000000040000720c */ /* 0x000fe40003f04270 */
[----:B------:R-:W-:-:S02]  /*b450*/  FSEL R138, R30, -INF , !P4 ;  /* 0xff8000001e8a7808 */ /* 0x000fc40006000000 */
[----:B--2---:R-:W-:Y:S02]  /*b460*/  FSEL R10, R10, -INF , !P0 ;  /* 0xff8000000a0a7808 */ /* 0x004fe40004000000 */
[----:B------:R-:W-:Y:S02]  /*b470*/  ISETP.GT.AND P0, PT, R3, R4, PT ;  /* 0x000000040300720c */ /* 0x000fe40003f04270 */
[----:B-1----:R-:W-:Y:S01]  /*b480*/  FSEL R12, R6, -INF , !P5 ;  /* 0xff800000060c7808 */ /* 0x002fe20006800000 */
[----:B------:R-:W-:Y:S01]  /*b490*/  ULEA UR6, UR6, UR23, 0x18 ;  /* 0x0000001706067291 */ /* 0x000fe2000f8ec0ff */
[----:B------:R-:W-:Y:S02]  /*b4a0*/  FMNMX3.FTZ R6, R135, R26, R20, !PT ;  /* 0x0000001a87067276 */ /* 0x000fe40007810014 */
[----:B------:R-:W-:Y:S02]  /*b4b0*/  ISETP.GE.AND P5, PT, R4, R242, PT ;  /* 0x000000f20400720c */ /* 0x000fe40003fa6270 */
[----:B------:R-:W-:-:S02]  /*b4c0*/  FMNMX3.FTZ R6, R6, R22, R21, !PT ;  /* 0x0000001606067276 */ /* 0x000fc40007810015 */
[----:B------:R-:W-:Y:S02]  /*b4d0*/  FSEL R208, R10, -INF , !P5 ;  /* 0xff8000000ad07808 */ /* 0x000fe40006800000 */
[----:B------:R-:W-:Y:S02]  /*b4e0*/  FMNMX3.FTZ R7, R6, R232, R228, !PT ;  /* 0x000000e806077276 */ /* 0x000fe400078100e4 */
[----:B------:R-:W-:Y:S02]  /*b4f0*/  FMNMX3.FTZ R6, R8, R240, R214, !PT ;  /* 0x000000f008067276 */ /* 0x000fe400078100d6 */
[----:B------:R-:W-:Y:S02]  /*b500*/  FMNMX3.FTZ R7, R7, R221, R216, !PT ;  /* 0x000000dd07077276 */ /* 0x000fe400078100d8 */
[----:B------:R-:W-:Y:S02]  /*b510*/  FMNMX3.FTZ R8, R5, R220, R217, !PT ;  /* 0x000000dc05087276 */ /* 0x000fe400078100d9 */
[----:B------:R-:W-:-:S02]  /*b520*/  FMNMX3.FTZ R7, R7, R66, R67, !PT ;  /* 0x0000004207077276 */ /* 0x000fc40007810043 */
[----:B------:R-:W-:Y:S02]  /*b530*/  FMNMX3.FTZ R6, R6, R211, R209, !PT ;  /* 0x000000d306067276 */ /* 0x000fe400078100d1 */
[----:B------:R-:W-:Y:S02]  /*b540*/  FMNMX3.FTZ R5, R9, R37, R36, !PT ;  /* 0x0000002509057276 */ /* 0x000fe40007810024 */
[----:B------:R-:W-:Y:S01]  /*b550*/  FMNMX3.FTZ R9, R7, R250, R248, !PT ;  /* 0x000000fa07097276 */ /* 0x000fe200078100f8 */
[----:B------:R-:W1:Y:S01]  /*b560*/  SHFL.BFLY PT, R13, R6, 0x2, 0x1f ;  /* 0x0c401f00060d7f89 */ /* 0x000e6200000e0000 */
[----:B------:R-:W-:Y:S02]  /*b570*/  FMNMX3.FTZ R5, R5, R234, R230, !PT ;  /* 0x000000ea05057276 */ /* 0x000fe400078100e6 */
[----:B------:R-:W-:Y:S02]  /*b580*/  FMNMX3.FTZ R9, R9, R140, R141, !PT ;  /* 0x0000008c09097276 */ /* 0x000fe4000781008d */
[----:B------:R-:W-:-:S02]  /*b590*/  ISETP.GE.AND P5, PT, R4, R245, PT ;  /* 0x000000f50400720c */ /* 0x000fc40003fa6270 */
[----:B----4-:R-:W-:-:S04]  /*b5a0*/  FMNMX3.FTZ R8, R8, R132, R225, !PT ;  /* 0x0000008408087276 */ /* 0x010fc800078100e1 */
[----:B------:R-:W-:Y:S02]  /*b5b0*/  FMNMX3.FTZ R7, R8, R251, R246, !PT ;  /* 0x000000fb08077276 */ /* 0x000fe400078100f6 */
[----:B------:R-:W-:Y:S02]  /*b5c0*/  FMNMX3.FTZ R8, R5, R222, R218, !PT ;  /* 0x000000de05087276 */ /* 0x000fe400078100da */
[----:B------:R-:W-:-:S04]  /*b5d0*/  FMNMX3.FTZ R7, R7, R237, R212, !PT ;  /* 0x000000ed07077276 */ /* 0x000fc800078100d4 */
[----:B------:R-:W-:Y:S02]  /*b5e0*/  FMNMX3.FTZ R4, R7, R210, R208, !PT ;  /* 0x000000d207047276 */ /* 0x000fe400078100d0 */
[----:B------:R-:W-:-:S03]  /*b5f0*/  FSEL R7, R11, -INF , !P0 ;  /* 0xff8000000b077808 */ /* 0x000fc60004000000 */
[----:B------:R-:W2:Y:S01]  /*b600*/  SHFL.BFLY PT, R10, R4, 0x2, 0x1f ;  /* 0x0c401f00040a7f89 */ /* 0x000ea200000e0000 */
[----:B------:R-:W-:Y:S02]  /*b610*/  FSEL R139, R7, -INF , !P5 ;  /* 0xff800000078b7808 */ /* 0x000fe40006800000 */
[----:B-1----:R-:W-:-:S05]  /*b620*/  FMNMX.FTZ R7, R6, R13, !PT ;  /* 0x0000000d06077209 */ /* 0x002fca0007810000 */
[----:B------:R-:W1:Y:S01]  /*b630*/  SHFL.BFLY PT, R13, R7, 0x1, 0x1f ;  /* 0x0c201f00070d7f89 */ /* 0x000e6200000e0000 */
[----:B---3--:R-:W-:-:S04]  /*b640*/  FMNMX3.FTZ R8, R8, R143, R224, !PT ;  /* 0x0000008f08087276 */ /* 0x008fc800078100e0 */
[----:B------:R-:W-:-:S04]  /*b650*/  FMNMX3.FTZ R8, R8, R252, R247, !PT ;  /* 0x000000fc08087276 */ /* 0x000fc800078100f7 */
[----:B------:R-:W-:-:S04]  /*b660*/  FMNMX3.FTZ R8, R8, R52, R64, !PT ;  /* 0x0000003408087276 */ /* 0x000fc80007810040 */
[----:B------:R-:W-:Y:S02]  /*b670*/  FMNMX3.FTZ R8, R8, R138, R139, !PT ;  /* 0x0000008a08087276 */ /* 0x000fe4000781008b */
[----:B--2---:R-:W-:Y:S02]  /*b680*/  FMNMX.FTZ R4, R4, R10, !PT ;  /* 0x0000000a04047209 */ /* 0x004fe40007810000 */
[----:B-1----:R-:W-:-:S04]  /*b690*/  FMNMX.FTZ R39, R7, R13, !PT ;  /* 0x0000000d07277209 */ /* 0x002fc80007810000 */
[C---:B------:R-:W-:Y:S01]  /*b6a0*/  FSETP.NEU.FTZ.AND P4, PT, R39.reuse, -INF , PT ;  /* 0xff8000002700780b */ /* 0x040fe20003f9d000 */
[----:B------:R-:W-:Y:S01]  /*b6b0*/  FMUL.FTZ R13, R39, UR21 ;  /* 0x00000015270d7c20 */ /* 0x000fe20008410000 */
[----:B------:R-:W-:Y:S01]  /*b6c0*/  STL [R1+0x38], R39 ;  /* 0x0000382701007387 */ /* 0x000fe20000100800 */
[----:B------:R-:W-:-:S03]  /*b6d0*/  FMNMX3.FTZ R5, R9, R33, R12, !PT ;  /* 0x0000002109057276 */ /* 0x000fc6000781000c */
[----:B------:R-:W-:Y:S01]  /*b6e0*/  SHFL.BFLY PT, R9, R8, 0x2, 0x1f ;  /* 0x0c401f0008097f89 */ /* 0x000fe200000e0000 */
[----:B------:R-:W-:-:S03]  /*b6f0*/  FSEL R13, R13, RZ, P4 ;  /* 0x000000ff0d0d7208 */ /* 0x000fc60002000000 */
[----:B------:R-:W1:Y:S02]  /*b700*/  SHFL.BFLY PT, R11, R5, 0x2, 0x1f ;  /* 0x0c401f00050b7f89 */ /* 0x000e6400000e0000 */
[----:B------:R-:W-:-:S04]  /*b710*/  FFMA.FTZ R7, R19, UR21, -R13 ;  /* 0x0000001513077c23 */ /* 0x000fc8000801080d */
[----:B------:R-:W-:Y:S01]  /*b720*/  MUFU.EX2 R58, R7 ;  /* 0x00000007003a7308 */ /* 0x000fe20000000800 */
[----:B-1----:R-:W-:Y:S02]  /*b730*/  FMNMX.FTZ R6, R5, R11, !PT ;  /* 0x0000000b05067209 */ /* 0x002fe40007810000 */
[----:B------:R-:W1:Y:S01]  /*b740*/  SHFL.BFLY PT, R11, R4, 0x1, 0x1f ;  /* 0x0c201f00040b7f89 */ /* 0x000e6200000e0000 */
[----:B------:R-:W-:-:S03]  /*b750*/  FMNMX.FTZ R5, R8, R9, !PT ;  /* 0x0000000908057209 */ /* 0x000fc60007810000 */
[----:B------:R-:W2:Y:S04]  /*b760*/  SHFL.BFLY PT, R10, R6, 0x1, 0x1f ;  /* 0x0c201f00060a7f89 */ /* 0x000ea800000e0000 */
[----:B------:R-:W3:Y:S01]  /*b770*/  SHFL.BFLY PT, R8, R5, 0x1, 0x1f ;  /* 0x0c201f0005087f89 */ /* 0x000ee200000e0000 */
[----:B-1----:R-:W-:Y:S01]  /*b780*/  FMNMX.FTZ R215, R4, R11, !PT ;  /* 0x0000000b04d77209 */ /* 0x002fe20007810000 */
[--C-:B------:R-:W-:Y:S01]  /*b790*/  FFMA.FTZ R4, R24, UR21, -R13.reuse ;  /* 0x0000001518047c23 */ /* 0x100fe2000801080d */
[----:B--2---:R-:W-:Y:S01]  /*b7a0*/  FMNMX.FTZ R53, R6, R10, !PT ;  /* 0x0000000a06357209 */ /* 0x004fe20007810000 */
[----:B------:R-:W-:Y:S02]  /*b7b0*/  FFMA.FTZ R6, R25, UR21, -R13 ;  /* 0x0000001519067c23 */ /* 0x000fe4000801080d */
[----:B------:R1:W-:Y:S01]  /*b7c0*/  MUFU.EX2 R55, R4 ;  /* 0x0000000400377308 */ /* 0x0003e20000000800 */
[----:B------:R-:W-:Y:S01]  /*b7d0*/  FMUL.FTZ R14, R215, UR21 ;  /* 0x00000015d70e7c20 */ /* 0x000fe20008410000 */
[C---:B------:R-:W-:Y:S01]  /*b7e0*/  FSETP.NEU.FTZ.AND P0, PT, R53.reuse, -INF , PT ;  /* 0xff8000003500780b */ /* 0x040fe20003f1d000 */
[----:B------:R-:W-:Y:S01]  /*b7f0*/  FMUL.FTZ R32, R53, UR21 ;  /* 0x0000001535207c20 */ /* 0x000fe20008410000 */
[----:B------:R2:W-:Y:S01]  /*b800*/  MUFU.EX2 R38, R6 ;  /* 0x0000000600267308 */ /* 0x0005e20000000800 */
[----:B---3--:R-:W-:Y:S01]  /*b810*/  FMNMX.FTZ R40, R5, R8, !PT ;  /* 0x0000000805287209 */ /* 0x008fe20007810000 */
[----:B------:R-:W-:Y:S02]  /*b820*/  STL [R1+0x34], R53 ;  /* 0x0000343501007387 */ /* 0x000fe40000100800 */
[----:B------:R-:W-:-:S02]  /*b830*/  FSEL R32, R32, RZ, P0 ;  /* 0x000000ff20207208 */ /* 0x000fc40000000000 */
[----:B------:R-:W-:Y:S03]  /*b840*/  STL [R1+0x30], R215 ;  /* 0x000030d701007387 */ /* 0x000fe60000100800 */
[--C-:B------:R-:W-:Y:S01]  /*b850*/  FFMA.FTZ R5, R20, UR21, -R32.reuse ;  /* 0x0000001514057c23 */ /* 0x100fe20008010820 */
[----:B-1----:R-:W-:Y:S01]  /*b860*/  FSEL R4, R39, RZ, P4 ;  /* 0x000000ff27047208 */ /* 0x002fe20002000000 */
[----:B------:R-:W-:Y:S01]  /*b870*/  FFMA.FTZ R7, R22, UR21, -R32 ;  /* 0x0000001516077c23 */ /* 0x000fe20008010820 */
[----:B------:R1:W-:Y:S01]  /*b880*/  STL [R1+0x2c], R40 ;  /* 0x00002c2801007387 */ /* 0x0003e20000100800 */
[----:B------:R-:W-:Y:S01]  /*b890*/  MUFU.EX2 R142, R5 ;  /* 0x00000005008e7308 */ /* 0x000fe20000000800 */
[----:B--2---:R-:W-:Y:S01]  /*b8a0*/  FFMA.FTZ R6, R18, UR21, -R13 ;  /* 0x0000001512067c23 */ /* 0x004fe2000801080d */
[----:B------:R-:W-:Y:S01]  /*b8b0*/  FADD.FTZ R9, R136, -R4 ;  /* 0x8000000488097221 */ /* 0x000fe20000010000 */
[----:B------:R-:W-:Y:S01]  /*b8c0*/  FFMA.FTZ R4, R26, UR21, -R32 ;  /* 0x000000151a047c23 */ /* 0x000fe20008010820 */
[----:B------:R-:W-:Y:S01]  /*b8d0*/  MUFU.EX2 R54, R7 ;  /* 0x0000000700367308 */ /* 0x000fe20000000800 */
[----:B------:R-:W-:Y:S01]  /*b8e0*/  MOV R136, R52 ;  /* 0x0000003400887202 */ /* 0x000fe20000000f00 */
[----:B------:R-:W-:-:S02]  /*b8f0*/  FMUL.FTZ R9, R9, UR21 ;  /* 0x0000001509097c20 */ /* 0x000fc40008410000 */
[----:B------:R2:W-:Y:S04]  /*b900*/  MUFU.EX2 R31, R6 ;  /* 0x00000006001f7308 */ /* 0x0005e80000000800 */
[----:B------:R3:W-:Y:S04]  /*b910*/  MUFU.EX2 R213, R4 ;  /* 0x0000000400d57308 */ /* 0x0007e80000000800 */
[----:B------:R-:W4:Y:S01]  /*b920*/  MUFU.EX2 R26, R9 ;  /* 0x00000009001a7308 */ /* 0x000f220000000800 */
[----:B--2---:R-:W-:Y:S02]  /*b930*/  FSEL R6, R53, RZ, P0 ;  /* 0x000000ff35067208 */ /* 0x004fe40000000000 */
[----:B------:R-:W-:Y:S01]  /*b940*/  FSETP.NEU.FTZ.AND P0, PT, R215, -INF , PT ;  /* 0xff800000d700780b */ /* 0x000fe20003f1d000 */
[----:B---3--:R-:W-:-:S02]  /*b950*/  FFMA.FTZ R4, R21, UR21, -R32 ;  /* 0x0000001515047c23 */ /* 0x008fc40008010820 */
[----:B------:R-:W-:Y:S01]  /*b960*/  FADD.FTZ R8, R135, -R6 ;  /* 0x8000000687087221 */ /* 0x000fe20000010000 */
[----:B------:R-:W-:Y:S02]  /*b970*/  FSEL R14, R14, RZ, P0 ;  /* 0x000000ff0e0e7208 */ /* 0x000fe40000000000 */
[----:B------:R-:W-:Y:S01]  /*b980*/  FSEL R5, R215, RZ, P0 ;  /* 0x000000ffd7057208 */ /* 0x000fe20000000000 */
[----:B------:R2:W-:Y:S01]  /*b990*/  MUFU.EX2 R59, R4 ;  /* 0x00000004003b7308 */ /* 0x0005e20000000800 */
[----:B------:R-:W-:Y:S01]  /*b9a0*/  FMUL.FTZ R8, R8, UR21 ;  /* 0x0000001508087c20 */ /* 0x000fe20008410000 */
[--C-:B------:R-:W-:Y:S01]  /*b9b0*/  FFMA.FTZ R6, R29, UR21, -R14.reuse ;  /* 0x000000151d067c23 */ /* 0x100fe2000801080e */
[----:B----4-:R-:W-:Y:S01]  /*b9c0*/  FMUL.FTZ R144, R144, R26 ;  /* 0x0000001a90907220 */ /* 0x010fe20000410000 */
[----:B------:R-:W-:Y:S01]  /*b9d0*/  FADD.FTZ R7, R137, -R5 ;  /* 0x8000000589077221 */ /* 0x000fe20000010000 */
[----:B------:R-:W-:Y:S01]  /*b9e0*/  MOV R137, R40 ;  /* 0x0000002800897202 */ /* 0x000fe20000000f00 */
[--C-:B------:R-:W-:Y:S01]  /*b9f0*/  FFMA.FTZ R5, R23, UR21, -R14.reuse ;  /* 0x0000001517057c23 */ /* 0x100fe2000801080e */
[----:B-1----:R-:W-:Y:S01]  /*ba00*/  SHF.L.U32 R40, R238, 0x6, RZ ;  /* 0x00000006ee287819 */ /* 0x002fe200000006ff */
[----:B------:R1:W-:Y:S01]  /*ba10*/  MUFU.EX2 R135, R6 ;  /* 0x0000000600877308 */ /* 0x0003e20000000800 */
[C---:B------:R-:W-:Y:S01]  /*ba20*/  FSETP.NEU.FTZ.AND P0, PT, R137.reuse, -INF , PT ;  /* 0xff8000008900780b */ /* 0x040fe20003f1d000 */
[----:B------:R-:W-:Y:S01]  /*ba30*/  FMUL.FTZ R15, R137, UR21 ;  /* 0x00000015890f7c20 */ /* 0x000fe20008410000 */
[----:B------:R-:W-:Y:S01]  /*ba40*/  FMUL.FTZ R7, R7, UR21 ;  /* 0x0000001507077c20 */ /* 0x000fe20008410000 */
[----:B------:R-:W-:Y:S01]  /*ba50*/  MUFU.EX2 R21, R5 ;  /* 0x0000000500157308 */ /* 0x000fe20000000800 */
[-C--:B------:R-:W-:Y:S01]  /*ba60*/  FMUL.FTZ R145, R145, R26.reuse ;  /* 0x0000001a91917220 */ /* 0x080fe20000410000 */
[--C-:B--2---:R-:W-:Y:S01]  /*ba70*/  FFMA.FTZ R4, R28, UR21, -R14.reuse ;  /* 0x000000151c047c23 */ /* 0x104fe2000801080e */
[----:B------:R-:W-:Y:S01]  /*ba80*/  FSEL R15, R15, RZ, P0 ;  /* 0x000000ff0f0f7208 */ /* 0x000fe20000000000 */
[----:B------:R-:W2:Y:S01]  /*ba90*/  MUFU.EX2 R24, R7 ;  /* 0x0000000700187308 */ /* 0x000ea20000000800 */
[----:B------:R-:W-:Y:S01]  /*baa0*/  F2FP.BF16.F32.PACK_AB R9, R142, R213 ;  /* 0x000000d58e09723e */ /* 0x000fe200000010ff */
[-C--:B------:R-:W-:Y:S01]  /*bab0*/  FMUL.FTZ R156, R156, R26.reuse ;  /* 0x0000001a9c9c7220 */ /* 0x080fe20000410000 */
[-C--:B------:R-:W-:Y:S01]  /*bac0*/  FMUL.FTZ R157, R157, R26.reuse ;  /* 0x0000001a9d9d7220 */ /* 0x080fe20000410000 */
[----:B------:R3:W-:Y:S01]  /*bad0*/  MUFU.EX2 R10, R4 ;  /* 0x00000004000a7308 */ /* 0x0007e20000000800 */
[-C--:B------:R-:W-:Y:S01]  /*bae0*/  FMUL.FTZ R160, R160, R26.reuse ;  /* 0x0000001aa0a07220 */ /* 0x080fe20000410000 */
[----:B-1----:R-:W-:Y:S01]  /*baf0*/  FFMA.FTZ R6, R27, UR21, -R14 ;  /* 0x000000151b067c23 */ /* 0x002fe2000801080e */
[-C--:B------:R-:W-:Y:S01]  /*bb00*/  FMUL.FTZ R161, R161, R26.reuse ;  /* 0x0000001aa1a17220 */ /* 0x080fe20000410000 */
[----:B------:R-:W1:Y:S01]  /*bb10*/  MUFU.EX2 R25, R8 ;  /* 0x0000000800197308 */ /* 0x000e620000000800 */
[-C--:B------:R-:W-:Y:S01]  /*bb20*/  FMUL.FTZ R172, R172, R26.reuse ;  /* 0x0000001aacac7220 */ /* 0x080fe20000410000 */
[-C--:B------:R-:W-:Y:S01]  /*bb30*/  FMUL.FTZ R173, R173, R26.reuse ;  /* 0x0000001aadad7220 */ /* 0x080fe20000410000 */
[-C--:B------:R-:W-:Y:S01]  /*bb40*/  FMUL.FTZ R176, R176, R26.reuse ;  /* 0x0000001ab0b07220 */ /* 0x080fe20000410000 */
[----:B------:R4:W4:Y:S01]  /*bb50*/  MUFU.EX2 R20, R6 ;  /* 0x0000000600147308 */ /* 0x0009220000000800 */
[----:B------:R-:W-:Y:S01]  /*bb60*/  FMUL.FTZ R177, R177, R26 ;  /* 0x0000001ab1b17220 */ /* 0x000fe20000410000 */
[-C--:B--2---:R-:W-:Y:S01]  /*bb70*/  FMUL.FTZ R152, R152, R24.reuse ;  /* 0x0000001898987220 */ /* 0x084fe20000410000 */
[-C--:B------:R-:W-:Y:S01]  /*bb80*/  FMUL.FTZ R153, R153, R24.reuse ;  /* 0x0000001899997220 */ /* 0x080fe20000410000 */
[-C--:B------:R-:W-:Y:S01]  /*bb90*/  FMUL.FTZ R148, R148, R24.reuse ;  /* 0x0000001894947220 */ /* 0x080fe20000410000 */
[----:B------:R-:W-:Y:S01]  /*bba0*/  FMUL.FTZ R149, R149, R24 ;  /* 0x0000001895957220 */ /* 0x000fe20000410000 */
[----:B---3--:R-:W-:Y:S01]  /*bbb0*/  LOP3.LUT R4, R41, R42, RZ, 0x3c, !PT ;  /* 0x0000002a29047212 */ /* 0x008fe200078e3cff */
[-C--:B------:R-:W-:Y:S01]  /*bbc0*/  FMUL.FTZ R164, R164, R24.reuse ;  /* 0x00000018a4a47220 */ /* 0x080fe20000410000 */
[-C--:B------:R-:W-:Y:S01]  /*bbd0*/  FMUL.FTZ R165, R165, R24.reuse ;  /* 0x00000018a5a57220 */ /* 0x080fe20000410000 */
[----:B------:R-:W-:Y:S01]  /*bbe0*/  FMUL.FTZ R168, R168, R24 ;  /* 0x00000018a8a87220 */ /* 0x000fe20000410000 */
[----:B------:R-:W-:Y:S01]  /*bbf0*/  LOP3.LUT R11, R4, 0x200, R40, 0xf8, !PT ;  /* 0x00000200040b7812 */ /* 0x000fe200078ef828 */
[--C-:B------:R-:W-:Y:S01]  /*bc00*/  FFMA.FTZ R4, R34, UR21, -R15.reuse ;  /* 0x0000001522047c23 */ /* 0x100fe2000801080f */
[-C--:B-1----:R-:W-:Y:S01]  /*bc10*/  FMUL.FTZ R146, R146, R25.reuse ;  /* 0x0000001992927220 */ /* 0x082fe20000410000 */
[-C--:B------:R-:W-:Y:S01]  /*bc20*/  FMUL.FTZ R147, R147, R25.reuse ;  /* 0x0000001993937220 */ /* 0x080fe20000410000 */
[----:B------:R-:W-:Y:S01]  /*bc30*/  LEA R235, R11, UR6, 0x1 ;  /* 0x000000060beb7c11 */ /* 0x000fe2000f8e08ff */
[----:B------:R1:W-:Y:S01]  /*bc40*/  MUFU.EX2 R57, R4 ;  /* 0x0000000400397308 */ /* 0x0003e20000000800 */
[--C-:B----4-:R-:W-:Y:S01]  /*bc50*/  FFMA.FTZ R6, R35, UR21, -R15.reuse ;  /* 0x0000001523067c23 */ /* 0x110fe2000801080f */
[----:B------:R2:W-:Y:S01]  /*bc60*/  STL [R1+0x40], R11 ;  /* 0x0000400b01007387 */ /* 0x0005e20000100800 */
[----:B------:R-:W-:Y:S01]  /*bc70*/  F2FP.BF16.F32.PACK_AB R8, R55, R38 ;  /* 0x000000263708723e */ /* 0x000fe200000010ff */
[-C--:B------:R-:W-:Y:S01]  /*bc80*/  FMUL.FTZ R158, R158, R25.reuse ;  /* 0x000000199e9e7220 */ /* 0x080fe20000410000 */
[----:B------:R3:W4:Y:S01]  /*bc90*/  MUFU.EX2 R35, R6 ;  /* 0x0000000600237308 */ /* 0x0007220000000800 */
[----:B------:R-:W4:Y:S01]  /*bca0*/  LDSM.16.MT88.4 R16, [R235+0xc000] ;  /* 0x00c00000eb10783b */ /* 0x000f220000004200 */
[-C--:B------:R-:W-:Y:S01]  /*bcb0*/  FMUL.FTZ R159, R159, R25.reuse ;  /* 0x000000199f9f7220 */ /* 0x080fe20000410000 */
[----:B------:R-:W-:Y:S01]  /*bcc0*/  IADD3 R34, PT, PT, R235, 0xc040, RZ ;  /* 0x0000c040eb227810 */ /* 0x000fe20007ffe0ff */
[-C--:B------:R-:W-:Y:S01]  /*bcd0*/  FMUL.FTZ R162, R162, R25.reuse ;  /* 0x00000019a2a27220 */ /* 0x080fe20000410000 */
[-C--:B------:R-:W-:Y:S01]  /*bce0*/  FMUL.FTZ R163, R163, R25.reuse ;  /* 0x00000019a3a37220 */ /* 0x080fe20000410000 */
[----:B------:R-:W-:Y:S01]  /*bcf0*/  FMUL.FTZ R169, R169, R24 ;  /* 0x00000018a9a97220 */ /* 0x000fe20000410000 */
[-C--:B------:R-:W-:Y:S01]  /*bd00*/  FMUL.FTZ R174, R174, R25.reuse ;  /* 0x00000019aeae7220 */ /* 0x080fe20000410000 */
[-C--:B------:R-:W-:Y:S01]  /*bd10*/  FMUL.FTZ R175, R175, R25.reuse ;  /* 0x00000019afaf7220 */ /* 0x080fe20000410000 */
[----:B-1----:R-:W-:Y:S01]  /*bd20*/  FSEL R4, R137, RZ, P0 ;  /* 0x000000ff89047208 */ /* 0x002fe20000000000 */
[-C--:B------:R-:W-:Y:S01]  /*bd30*/  FMUL.FTZ R178, R178, R25.reuse ;  /* 0x00000019b2b27220 */ /* 0x080fe20000410000 */
[----:B------:R-:W-:Y:S01]  /*bd40*/  LOP3.LUT P0, RZ, R238, 0x2, RZ, 0xc0, !PT ;  /* 0x00000002eeff7812 */ /* 0x000fe2000780c0ff */
[-C--:B------:R-:W-:Y:S01]  /*bd50*/  FMUL.FTZ R179, R179, R25.reuse ;  /* 0x00000019b3b37220 */ /* 0x080fe20000410000 */
[----:B------:R-:W-:Y:S01]  /*bd60*/  MOV R238, R54 ;  /* 0x0000003600ee7202 */ /* 0x000fe20000000f00 */
[----:B------:R-:W-:Y:S01]  /*bd70*/  FADD.FTZ R5, R134, -R4 ;  /* 0x8000000486057221 */ /* 0x000fe20000010000 */
[--C-:B------:R-:W-:Y:S01]  /*bd80*/  FFMA.FTZ R4, R37, UR21, -R15.reuse ;  /* 0x0000001525047c23 */ /* 0x100fe2000801080f */
[----:B------:R-:W-:Y:S01]  /*bd90*/  MOV R37, R10 ;  /* 0x0000000a00257202 */ /* 0x000fe20000000f00 */
[----:B------:R-:W-:Y:S01]  /*bda0*/  FMUL.FTZ R180, R180, R24 ;  /* 0x00000018b4b47220 */ /* 0x000fe20000410000 */
[----:B------:R-:W-:Y:S01]  /*bdb0*/  FMUL.FTZ R5, R5, UR21 ;  /* 0x0000001505057c20 */ /* 0x000fe20008410000 */
[----:B------:R1:W-:Y:S01]  /*bdc0*/  MUFU.EX2 R23, R4 ;  /* 0x0000000400177308 */ /* 0x0003e20000000800 */
[----:B---3--:R-:W-:Y:S01]  /*bdd0*/  F2FP.BF16.F32.PACK_AB R6, R21, R20 ;  /* 0x000000141506723e */ /* 0x008fe200000010ff */
[----:B------:R-:W-:Y:S01]  /*bde0*/  FMUL.FTZ R181, R181, R24 ;  /* 0x00000018b5b57220 */ /* 0x000fe20000410000 */
[----:B------:R-:W-:Y:S01]  /*bdf0*/  F2FP.BF16.F32.PACK_AB R10, R31, R58 ;  /* 0x0000003a1f0a723e */ /* 0x000fe200000010ff */
[----:B------:R4:W3:Y:S01]  /*be00*/  MUFU.EX2 R27, R5 ;  /* 0x00000005001b7308 */ /* 0x0008e20000000800 */
[----:B--2---:R-:W-:Y:S01]  /*be10*/  F2FP.BF16.F32.PACK_AB R11, R59, R54 ;  /* 0x000000363b0b723e */ /* 0x004fe200000010ff */
[-C--:B------:R-:W-:Y:S01]  /*be20*/  FMUL.FTZ R184, R184, R24.reuse ;  /* 0x00000018b8b87220 */ /* 0x080fe20000410000 */
[----:B------:R-:W-:Y:S01]  /*be30*/  FMUL.FTZ R185, R185, R24 ;  /* 0x00000018b9b97220 */ /* 0x000fe20000410000 */
[-C--:B------:R-:W-:Y:S01]  /*be40*/  FMUL.FTZ R188, R188, R26.reuse ;  /* 0x0000001abcbc7220 */ /* 0x080fe20000410000 */
[----:B------:R-:W-:Y:S01]  /*be50*/  FMUL.FTZ R189, R189, R26 ;  /* 0x0000001abdbd7220 */ /* 0x000fe20000410000 */
[-C--:B------:R-:W-:Y:S01]  /*be60*/  FMUL.FTZ R190, R190, R25.reuse ;  /* 0x00000019bebe7220 */ /* 0x080fe20000410000 */
[-C--:B------:R-:W-:Y:S01]  /*be70*/  FMUL.FTZ R191, R191, R25.reuse ;  /* 0x00000019bfbf7220 */ /* 0x080fe20000410000 */
[----:B------:R-:W-:Y:S01]  /*be80*/  IMAD.MOV.U32 R134, RZ, RZ, R136 ;  /* 0x000000ffff867224 */ /* 0x000fe200078e0088 */
[----:B------:R-:W-:Y:S01]  /*be90*/  MOV R136, R132 ;  /* 0x0000008400887202 */ /* 0x000fe20000000f00 */
[----:B-1----:R-:W-:Y:S01]  /*bea0*/  FFMA.FTZ R4, R36, UR21, -R15 ;  /* 0x0000001524047c23 */ /* 0x002fe2000801080f */
[-C--:B------:R-:W-:Y:S01]  /*beb0*/  FMUL.FTZ R196, R196, R26.reuse ;  /* 0x0000001ac4c47220 */ /* 0x080fe20000410000 */
[----:B------:R-:W-:Y:S01]  /*bec0*/  FMUL.FTZ R197, R197, R26 ;  /* 0x0000001ac5c57220 */ /* 0x000fe20000410000 */
[----:B------:R-:W-:Y:S01]  /*bed0*/  FMUL.FTZ R198, R198, R25 ;  /* 0x00000019c6c67220 */ /* 0x000fe20000410000 */
[----:B------:R1:W2:Y:S01]  /*bee0*/  MUFU.EX2 R22, R4 ;  /* 0x0000000400167308 */ /* 0x0002a20000000800 */
[----:B----4-:R-:W-:Y:S01]  /*bef0*/  F2FP.BF16.F32.PACK_AB R5, R57, R35 ;  /* 0x000000233905723e */ /* 0x010fe200000010ff */
[-C--:B---3--:R-:W-:Y:S01]  /*bf00*/  FMUL.FTZ R154, R154, R27.reuse ;  /* 0x0000001b9a9a7220 */ /* 0x088fe20000410000 */
[-C--:B------:R-:W-:Y:S01]  /*bf10*/  FMUL.FTZ R155, R155, R27.reuse ;  /* 0x0000001b9b9b7220 */ /* 0x080fe20000410000 */
[-C--:B------:R-:W-:Y:S01]  /*bf20*/  FMUL.FTZ R150, R150, R27.reuse ;  /* 0x0000001b96967220 */ /* 0x080fe20000410000 */
[-C--:B------:R-:W-:Y:S01]  /*bf30*/  FMUL.FTZ R151, R151, R27.reuse ;  /* 0x0000001b97977220 */ /* 0x080fe20000410000 */
[----:B------:R-:W-:Y:S01]  /*bf40*/  HMMA.16816.F32.BF16 R40, R8, R16, R144 ;  /* 0x000000100828723c */ /* 0x000fe20000041890 */
[-C--:B------:R-:W-:Y:S01]  /*bf50*/  FMUL.FTZ R166, R166, R27.reuse ;  /* 0x0000001ba6a67220 */ /* 0x080fe20000410000 */
[-C--:B------:R-:W-:Y:S01]  /*bf60*/  FMUL.FTZ R167, R167, R27.reuse ;  /* 0x0000001ba7a77220 */ /* 0x080fe20000410000 */
[-C--:B------:R-:W-:Y:S01]  /*bf70*/  FMUL.FTZ R170, R170, R27.reuse ;  /* 0x0000001baaaa7220 */ /* 0x080fe20000410000 */
[-C--:B------:R-:W-:Y:S01]  /*bf80*/  FMUL.FTZ R171, R171, R27.reuse ;  /* 0x0000001babab7220 */ /* 0x080fe20000410000 */
[-C--:B------:R-:W-:Y:S01]  /*bf90*/  FMUL.FTZ R182, R182, R27.reuse ;  /* 0x0000001bb6b67220 */ /* 0x080fe20000410000 */
[-C--:B------:R-:W-:Y:S01]  /*bfa0*/  FMUL.FTZ R183, R183, R27.reuse ;  /* 0x0000001bb7b77220 */ /* 0x080fe20000410000 */
[----:B------:R-:W-:Y:S01]  /*bfb0*/  FMUL.FTZ R186, R186, R27 ;  /* 0x0000001bbaba7220 */ /* 0x000fe20000410000 */
[----:B-1----:R-:W-:Y:S01]  /*bfc0*/  F2FP.BF16.F32.PACK_AB R4, R37, R135 ;  /* 0x000000872504723e */ /* 0x002fe200000010ff */
[----:B------:R-:W-:Y:S01]  /*bfd0*/  FMUL.FTZ R187, R187, R27 ;  /* 0x0000001bbbbb7220 */ /* 0x000fe20000410000 */
[----:B--2---:R-:W-:Y:S01]  /*bfe0*/  F2FP.BF16.F32.PACK_AB R7, R22, R23 ;  /* 0x000000171607723e */ /* 0x004fe200000010ff */
[----:B------:R-:W-:Y:S01]  /*bff0*/  FMUL.FTZ R199, R199, R25 ;  /* 0x00000019c7c77220 */ /* 0x000fe20000410000 */
[----:B------:R-:W-:Y:S01]  /*c000*/  MOV R147, R56 ;  /* 0x0000003800937202 */ /* 0x000fe20000000f00 */
[-C--:B------:R-:W-:Y:S01]  /*c010*/  FMUL.FTZ R192, R192, R24.reuse ;  /* 0x00000018c0c07220 */ /* 0x080fe20000410000 */
[----:B------:R-:W-:Y:S01]  /*c020*/  FMUL.FTZ R193, R193, R24 ;  /* 0x00000018c1c17220 */ /* 0x000fe20000410000 */
[-C--:B------:R-:W-:Y:S01]  /*c030*/  FMUL.FTZ R194, R194, R27.reuse ;  /* 0x0000001bc2c27220 */ /* 0x080fe20000410000 */
[----:B------:R-:W-:Y:S01]  /*c040*/  FMUL.FTZ R195, R195, R27 ;  /* 0x0000001bc3c37220 */ /* 0x000fe20000410000 */
[C---:B------:R-:W-:Y:S01]  /*c050*/  HMMA.16816.F32.BF16 R44, R4.reuse, R18, R152 ;  /* 0x00000012042c723c */ /* 0x040fe20000041898 */
[----:B------:R-:W-:Y:S01]  /*c060*/  MOV R153, R20 ;  /* 0x0000001400997202 */ /* 0x000fe20000000f00 */
[----:B------:R-:W-:Y:S01]  /*c070*/  IMAD.MOV.U32 R154, RZ, RZ, R31 ;  /* 0x000000ffff9a7224 */ /* 0x000fe200078e001f */
[----:B------:R-:W-:Y:S01]  /*c080*/  SEL R20, R236, 0xffffffe0, !P0 ;  /* 0xffffffe0ec147807 */ /* 0x000fe20004000000 */
[-C--:B------:R-:W-:Y:S01]  /*c090*/  FMUL.FTZ R200, R200, R24.reuse ;  /* 0x00000018c8c87220 */ /* 0x080fe20000410000 */
[----:B------:R-:W-:Y:S01]  /*c0a0*/  MOV R155, R59 ;  /* 0x0000003b009b7202 */ /* 0x000fe20000000f00 */
[----:B------:R-:W-:Y:S01]  /*c0b0*/  FMUL.FTZ R201, R201, R24 ;  /* 0x00000018c9c97220 */ /* 0x000fe20000410000 */
[-C--:B------:R-:W-:Y:S01]  /*c0c0*/  FMUL.FTZ R202, R202, R27.reuse ;  /* 0x0000001bcaca7220 */ /* 0x080fe20000410000 */
[----:B------:R-:W-:Y:S01]  /*c0d0*/  HMMA.16816.F32.BF16 R48, R4, R16, R148 ;  /* 0x000000100430723c */ /* 0x000fe20000041894 */
[----:B------:R-:W-:Y:S01]  /*c0e0*/  IADD3 R16, PT, PT, R235, 0xc000, RZ ;  /* 0x0000c000eb107810 */ /* 0x000fe20007ffe0ff */
[----:B------:R-:W-:Y:S01]  /*c0f0*/  FMUL.FTZ R203, R203, R27 ;  /* 0x0000001bcbcb7220 */ /* 0x000fe20000410000 */
[-C--:B------:R-:W-:Y:S01]  /*c100*/  FMUL.FTZ R204, R204, R26.reuse ;  /* 0x0000001acccc7220 */ /* 0x080fe20000410000 */
[----:B------:R-:W-:Y:S01]  /*c110*/  FMUL.FTZ R205, R205, R26 ;  /* 0x0000001acdcd7220 */ /* 0x000fe20000410000 */
[----:B------:R-:W-:Y:S01]  /*c120*/  FMUL.FTZ R206, R206, R25 ;  /* 0x00000019cece7220 */ /* 0x000fe20000410000 */
[----:B------:R-:W-:-:S02]  /*c130*/  @P3 VIADD R34, R16, 0xffffffc0 ;  /* 0xffffffc010223836 */ /* 0x000fc40000000000 */
[----:B------:R-:W-:Y:S01]  /*c140*/  FMUL.FTZ R207, R207, R25 ;  /* 0x00000019cfcf7220 */ /* 0x000fe20000410000 */
[C---:B------:R-:W-:Y:S01]  /*c150*/  HMMA.16816.F32.BF16 R28, R8.reuse, R18, R156 ;  /* 0x00000012081c723c */ /* 0x040fe2000004189c */
[----:B------:R-:W-:Y:S01]  /*c160*/  IMAD.MOV.U32 R159, RZ, RZ, R39 ;  /* 0x000000ffff9f7224 */ /* 0x000fe200078e0027 */
[----:B------:R-:W-:Y:S01]  /*c170*/  IADD3 R39, PT, PT, R235, R20, RZ ;  /* 0x00000014eb277210 */ /* 0x000fe20007ffe0ff */
[-C--:B------:R-:W-:Y:S01]  /*c180*/  FMUL.FTZ R68, R68, R26.reuse ;  /* 0x0000001a44447220 */ /* 0x080fe20000410000 */
[----:B------:R-:W-:Y:S01]  /*c190*/  MOV R157, R55 ;  /* 0x00000037009d7202 */ /* 0x000fe20000000f00 */
[----:B------:R-:W-:Y:S01]  /*c1a0*/  FMUL.FTZ R69, R69, R26 ;  /* 0x0000001a45457220 */ /* 0x000fe20000410000 */
[----:B------:R-:W-:Y:S01]  /*c1b0*/  MOV R158, R53 ;  /* 0x00000035009e7202 */ /* 0x000fe20000000f00 */
[----:B------:R-:W1:Y:S01]  /*c1c0*/  LDSM.16.MT88.4 R16, [R39+0xc000] ;  /* 0x00c000002710783b */ /* 0x000e620000004200 */
[----:B------:R-:W-:Y:S01]  /*c1d0*/  IADD3 R132, PT, PT, R20, R34, RZ ;  /* 0x0000002214847210 */ /* 0x000fe20007ffe0ff */
[-C--:B------:R-:W-:Y:S01]  /*c1e0*/  FMUL.FTZ R70, R70, R25.reuse ;  /* 0x0000001946467220 */ /* 0x080fe20000410000 */
[----:B------:R-:W-:Y:S01]  /*c1f0*/  MOV R36, R64 ;  /* 0x0000004000247202 */ /* 0x000fe20000000f00 */
        /* <DEDUP_REMOVED lines=33> */
[----:B------:R-:W-:Y:S01]  /*c410*/  FMUL.FTZ R107, R107, R27 ;  /* 0x0000001b6b6b7220 */ /* 0x000fe20000410000 */
[-C--:B------:R-:W-:Y:S01]  /*c420*/  FMUL.FTZ R108, R108, R24.reuse ;  /* 0x000000186c6c7220 */ /* 0x080fe20000410000 */
[----:B------:R-:W-:Y:S01]  /*c430*/  FMUL.FTZ R109, R109, R24 ;  /* 0x000000186d6d7220 */ /* 0x000fe20000410000 */
[-C--:B-1----:R-:W-:Y:S01]  /*c440*/  HMMA.16816.F32.BF16 R52, R8, R16.reuse, R160 ;  /* 0x000000100834723c */ /* 0x082fe200000418a0 */
[----:B------:R-:W-:Y:S01]  /*c450*/  MOV R161, R58 ;  /* 0x0000003a00a17202 */ /* 0x000fe20000000f00 */
[-C--:B------:R-:W-:Y:S01]  /*c460*/  FMUL.FTZ R120, R120, R24.reuse ;  /* 0x0000001878787220 */ /* 0x080fe20000410000 */
[----:B------:R-:W-:Y:S01]  /*c470*/  MOV R160, R139 ;  /* 0x0000008b00a07202 */ /* 0x000fe20000000f00 */
[-C--:B------:R-:W-:Y:S01]  /*c480*/  FMUL.FTZ R121, R121, R24.reuse ;  /* 0x0000001879797220 */ /* 0x080fe20000410000 */
[-C--:B------:R-:W-:Y:S01]  /*c490*/  FMUL.FTZ R110, R110, R27.reuse ;  /* 0x0000001b6e6e7220 */ /* 0x080fe20000410000 */
[-C--:B------:R-:W-:Y:S01]  /*c4a0*/  FMUL.FTZ R111, R111, R27.reuse ;  /* 0x0000001b6f6f7220 */ /* 0x080fe20000410000 */
[-C--:B------:R-:W-:Y:S01]  /*c4b0*/  FMUL.FTZ R124, R124, R24.reuse ;  /* 0x000000187c7c7220 */ /* 0x080fe20000410000 */
[C---:B------:R-:W-:Y:S01]  /*c4c0*/  HMMA.16816.F32.BF16 R164, R4.reuse, R16, R164 ;  /* 0x0000001004a4723c */ /* 0x040fe200000418a4 */
[----:B------:R-:W-:Y:S01]  /*c4d0*/  FMUL.FTZ R125, R125, R24 ;  /* 0x000000187d7d7220 */ /* 0x000fe20000410000 */
[-C--:B------:R-:W-:Y:S01]  /*c4e0*/  FMUL.FTZ R122, R122, R27.reuse ;  /* 0x0000001b7a7a7220 */ /* 0x080fe20000410000 */
[-C--:B------:R-:W-:Y:S01]  /*c4f0*/  FMUL.FTZ R123, R123, R27.reuse ;  /* 0x0000001b7b7b7220 */ /* 0x080fe20000410000 */
[-C--:B------:R-:W-:Y:S01]  /*c500*/  FMUL.FTZ R126, R126, R27.reuse ;  /* 0x0000001b7e7e7220 */ /* 0x080fe20000410000 */
[----:B------:R-:W-:Y:S01]  /*c510*/  FMUL.FTZ R127, R127, R27 ;  /* 0x0000001b7f7f7220 */ /* 0x000fe20000410000 */
[-C--:B------:R-:W-:Y:S01]  /*c520*/  FMUL.FTZ R116, R116, R26.reuse ;  /* 0x0000001a74747220 */ /* 0x080fe20000410000 */
[-C--:B------:R-:W-:Y:S01]  /*c530*/  FMUL.FTZ R117, R117, R26.reuse ;  /* 0x0000001a75757220 */ /* 0x080fe20000410000 */
[-C--:B------:R-:W-:Y:S01]  /*c540*/  HMMA.16816.F32.BF16 R168, R4, R18.reuse, R168 ;  /* 0x0000001204a8723c */ /* 0x080fe200000418a8 */
[-C--:B------:R-:W-:Y:S01]  /*c550*/  FMUL.FTZ R118, R118, R25.reuse ;  /* 0x0000001976767220 */ /* 0x080fe20000410000 */
[-C--:B------:R-:W-:Y:S01]  /*c560*/  FMUL.FTZ R119, R119, R25.reuse ;  /* 0x0000001977777220 */ /* 0x080fe20000410000 */
[-C--:B------:R-:W-:Y:S01]  /*c570*/  FMUL.FTZ R128, R128, R26.reuse ;  /* 0x0000001a80807220 */ /* 0x080fe20000410000 */
[-C--:B------:R-:W-:Y:S01]  /*c580*/  FMUL.FTZ R129, R129, R26.reuse ;  /* 0x0000001a81817220 */ /* 0x080fe20000410000 */
[-C--:B------:R-:W-:Y:S01]  /*c590*/  FMUL.FTZ R130, R130, R25.reuse ;  /* 0x0000001982827220 */ /* 0x080fe20000410000 */
[----:B------:R-:W-:Y:S01]  /*c5a0*/  FMUL.FTZ R131, R131, R25 ;  /* 0x0000001983837220 */ /* 0x000fe20000410000 */
[-C--:B------:R-:W-:Y:S01]  /*c5b0*/  FMUL.FTZ R100, R100, R26.reuse ;  /* 0x0000001a64647220 */ /* 0x080fe20000410000 */
[C---:B------:R-:W-:Y:S01]  /*c5c0*/  HMMA.16816.F32.BF16 R60, R8.reuse, R18, R172 ;  /* 0x00000012083c723c */ /* 0x040fe200000418ac */
[----:B------:R-:W1:Y:S01]  /*c5d0*/  LDSM.16.MT88.4 R16, [R34] ;  /* 0x000000002210783b */ /* 0x000e620000004200 */
[----:B------:R-:W-:Y:S01]  /*c5e0*/  MOV R173, R57 ;  /* 0x0000003900ad7202 */ /* 0x000fe20000000f00 */
[----:B------:R-:W-:Y:S01]  /*c5f0*/  FMUL.FTZ R101, R101, R26 ;  /* 0x0000001a65657220 */ /* 0x000fe20000410000 */
[----:B------:R-:W-:Y:S01]  /*c600*/  MOV R172, R141 ;  /* 0x0000008d00ac7202 */ /* 0x000fe20000000f00 */
[-C--:B------:R-:W-:Y:S01]  /*c610*/  FMUL.FTZ R102, R102, R25.reuse ;  /* 0x0000001966667220 */ /* 0x080fe20000410000 */
[----:B------:R-:W-:Y:S01]  /*c620*/  MOV R175, R140 ;  /* 0x0000008c00af7202 */ /* 0x000fe20000000f00 */
[-C--:B------:R-:W-:Y:S01]  /*c630*/  FMUL.FTZ R103, R103, R25.reuse ;  /* 0x0000001967677220 */ /* 0x080fe20000410000 */
[-C--:B------:R-:W-:Y:S01]  /*c640*/  FMUL.FTZ R112, R112, R26.reuse ;  /* 0x0000001a70707220 */ /* 0x080fe20000410000 */
[----:B------:R-:W-:Y:S01]  /*c650*/  FMUL.FTZ R113, R113, R26 ;  /* 0x0000001a71717220 */ /* 0x000fe20000410000 */
[-C--:B------:R-:W-:Y:S01]  /*c660*/  FMUL.FTZ R114, R114, R25.reuse ;  /* 0x0000001972727220 */ /* 0x080fe20000410000 */
[----:B------:R-:W-:Y:S01]  /*c670*/  FMUL.FTZ R115, R115, R25 ;  /* 0x0000001973737220 */ /* 0x000fe20000410000 */
[----:B-1----:R-:W-:Y:S01]  /*c680*/  HMMA.16816.F32.BF16 R56, R8, R16, R176 ;  /* 0x000000100838723c */ /* 0x002fe200000418b0 */
[----:B------:R-:W-:-:S02]  /*c690*/  MOV R178, R137 ;  /* 0x0000008900b27202 */ /* 0x000fc40000000f00 */
[----:B------:R-:W-:Y:S01]  /*c6a0*/  MOV R177, R22 ;  /* 0x0000001600b17202 */ /* 0x000fe20000000f00 */
[----:B------:R-:W-:Y:S01]  /*c6b0*/  IMAD.MOV.U32 R22, RZ, RZ, R67 ;  /* 0x000000ffff167224 */ /* 0x000fe200078e0043 */
[----:B------:R-:W-:Y:S02]  /*c6c0*/  MOV R176, R65 ;  /* 0x0000004100b07202 */ /* 0x000fe40000000f00 */
[----:B------:R-:W-:Y:S01]  /*c6d0*/  MOV R137, R66 ;  /* 0x0000004200897202 */ /* 0x000fe20000000f00 */
[----:B------:R-:W-:Y:S01]  /*c6e0*/  HMMA.16816.F32.BF16 R180, R4, R16, R180 ;  /* 0x0000001004b4723c */ /* 0x000fe200000418b4 */
[----:B------:R-:W-:-:S07]  /*c6f0*/  MOV R179, R142 ;  /* 0x0000008e00b37202 */ /* 0x000fce0000000f00 */
[-C--:B------:R-:W-:Y:S08]  /*c700*/  HMMA.16816.F32.BF16 R184, R4, R18.reuse, R184 ;  /* 0x0000001204b8723c */ /* 0x080ff000000418b8 */
[C---:B------:R-:W-:Y:S01]  /*c710*/  HMMA.16816.F32.BF16 R188, R8.reuse, R18, R188 ;  /* 0x0000001208bc723c */ /* 0x040fe200000418bc */
[----:B------:R-:W1:Y:S07]  /*c720*/  LDSM.16.MT88.4 R16, [R132] ;  /* 0x000000008410783b */ /* 0x000e6e0000004200 */
[----:B-1----:R-:W-:Y:S01]  /*c730*/  HMMA.16816.F32.BF16 R64, R8, R16, R196 ;  /* 0x000000100840723c */ /* 0x002fe200000418c4 */
[----:B------:R-:W-:Y:S01]  /*c740*/  MOV R199, R37 ;  /* 0x0000002500c77202 */ /* 0x000fe20000000f00 */
[----:B------:R-:W-:Y:S01]  /*c750*/  IMAD.MOV.U32 R37, RZ, RZ, R138 ;  /* 0x000000ffff257224 */ /* 0x000fe200078e008a */
[----:B------:R-:W-:Y:S01]  /*c760*/  MOV R197, R147 ;  /* 0x0000009300c57202 */ /* 0x000fe20000000f00 */
[----:B------:R-:W-:-:S04]  /*c770*/  IMAD.MOV.U32 R198, RZ, RZ, R21 ;  /* 0x000000ffffc67224 */ /* 0x000fc800078e0015 */
[C---:B------:R-:W-:Y:S08]  /*c780*/  HMMA.16816.F32.BF16 R192, R4.reuse, R16, R192 ;  /* 0x0000001004c0723c */ /* 0x040ff000000418c0 */
[-C--:B------:R-:W-:Y:S08]  /*c790*/  HMMA.16816.F32.BF16 R200, R4, R18.reuse, R200 ;  /* 0x0000001204c8723c */ /* 0x080ff000000418c8 */
[C---:B------:R-:W-:Y:S01]  /*c7a0*/  HMMA.16816.F32.BF16 R204, R8.reuse, R18, R204 ;  /* 0x0000001208cc723c */ /* 0x040fe200000418cc */
[----:B------:R-:W1:Y:S07]  /*c7b0*/  LDSM.16.MT88.4 R16, [R235+0xe000] ;  /* 0x00e00000eb10783b */ /* 0x000e6e0000004200 */
[----:B-1----:R-:W-:Y:S01]  /*c7c0*/  HMMA.16816.F32.BF16 R148, R8, R16, R68 ;  /* 0x000000100894723c */ /* 0x002fe20000041844 */
[----:B------:R-:W-:Y:S01]  /*c7d0*/  IMAD.MOV.U32 R71, RZ, RZ, R137 ;  /* 0x000000ffff477224 */ /* 0x000fe200078e0089 */
[----:B------:R-:W-:-:S02]  /*c7e0*/  MOV R69, R136 ;  /* 0x0000008800457202 */ /* 0x000fc40000000f00 */
[----:B------:R-:W-:Y:S02]  /*c7f0*/  MOV R68, R143 ;  /* 0x0000008f00447202 */ /* 0x000fe40000000f00 */
[----:B------:R-:W-:Y:S02]  /*c800*/  MOV R70, R22 ;  /* 0x0000001600467202 */ /* 0x000fe40000000f00 */
[----:B------:R-:W-:Y:S01]  /*c810*/  HMMA.16816.F32.BF16 R144, R4, R16, R72 ;  /* 0x000000100490723c */ /* 0x000fe20000041848 */
[----:B------:R-:W1:Y:S01]  /*c820*/  LDSM.16.MT88.4 R20, [R34+0x2000] ;  /* 0x002000002214783b */ /* 0x000e620000004200 */
[----:B------:R-:W-:Y:S01]  /*c830*/  MOV R73, R68 ;  /* 0x0000004400497202 */ /* 0x000fe20000000f00 */
[----:B------:R-:W-:Y:S01]  /*c840*/  IMAD.MOV.U32 R68, RZ, RZ, R71 ;  /* 0x000000ffff447224 */ /* 0x000fe200078e0047 */
[----:B------:R-:W-:Y:S02]  /*c850*/  MOV R74, R69 ;  /* 0x00000045004a7202 */ /* 0x000fe40000000f00 */
[----:B------:R-:W-:-:S02]  /*c860*/  MOV R69, R197 ;  /* 0x000000c500457202 */ /* 0x000fc40000000f00 */
[-C--:B------:R-:W-:Y:S01]  /*c870*/  HMMA.16816.F32.BF16 R140, R4, R18.reuse, R76 ;  /* 0x00000012048c723c */ /* 0x080fe2000004184c */
[----:B------:R-:W-:Y:S01]  /*c880*/  MOV R72, R73 ;  /* 0x0000004900487202 */ /* 0x000fe20000000f00 */
[----:B------:R-:W-:Y:S01]  /*c890*/  IMAD.MOV.U32 R73, RZ, RZ, R74 ;  /* 0x000000ffff497224 */ /* 0x000fe200078e004a */
[----:B------:R-:W-:Y:S02]  /*c8a0*/  MOV R71, R178 ;  /* 0x000000b200477202 */ /* 0x000fe40000000f00 */
[----:B------:R-:W-:Y:S02]  /*c8b0*/  MOV R197, R177 ;  /* 0x000000b100c57202 */ /* 0x000fe40000000f00 */
[----:B------:R-:W-:Y:S01]  /*c8c0*/  MOV R177, R161 ;  /* 0x000000a100b17202 */ /* 0x000fe20000000f00 */
[----:B------:R-:W-:Y:S01]  /*c8d0*/  HMMA.16816.F32.BF16 R136, R8, R18, R80 ;  /* 0x000000120888723c */ /* 0x000fe20000041850 */
[----:B------:R-:W2:Y:S01]  /*c8e0*/  LDSM.16.MT88.4 R16, [R39+0xe000] ;  /* 0x00e000002710783b */ /* 0x000ea20000004200 */
[----:B------:R-:W-:-:S02]  /*c8f0*/  MOV R178, R238 ;  /* 0x000000ee00b27202 */ /* 0x000fc40000000f00 */
[----:B------:R-:W-:-:S04]  /*c900*/  MOV R161, R157 ;  /* 0x0000009d00a17202 */ /* 0x000fc80000000f00 */
[C---:B-1----:R-:W-:Y:S08]  /*c910*/  HMMA.16816.F32.BF16 R104, R4.reuse, R20, R104 ;  /* 0x000000140468723c */ /* 0x042ff00000041868 */
[----:B------:R-:W-:Y:S08]  /*c920*/  HMMA.16816.F32.BF16 R108, R4, R22, R108 ;  /* 0x00000016046c723c */ /* 0x000ff0000004186c */
[-C--:B--2---:R-:W-:Y:S08]  /*c930*/  HMMA.16816.F32.BF16 R80, R8, R16.reuse, R84 ;  /* 0x000000100850723c */ /* 0x084ff00000041854 */
[C---:B------:R-:W-:Y:S08]  /*c940*/  HMMA.16816.F32.BF16 R88, R4.reuse, R16, R88 ;  /* 0x000000100458723c */ /* 0x040ff00000041858 */
[-C--:B------:R-:W-:Y:S08]  /*c950*/  HMMA.16816.F32.BF16 R92, R4, R18.reuse, R92 ;  /* 0x00000012045c723c */ /* 0x080ff0000004185c */
[C---:B------:R-:W-:Y:S01]  /*c960*/  HMMA.16816.F32.BF16 R96, R8.reuse, R18, R96 ;  /* 0x000000120860723c */ /* 0x040fe20000041860 */
[----:B------:R-:W1:Y:S07]  /*c970*/  LDSM.16.MT88.4 R16, [R132+0x2000] ;  /* 0x002000008410783b */ /* 0x000e6e0000004200 */
[C---:B------:R-:W-:Y:S08]  /*c980*/  HMMA.16816.F32.BF16 R100, R8.reuse, R20, R100 ;  /* 0x000000140864723c */ /* 0x040ff00000041864 */
[----:B------:R-:W-:Y:S01]  /*c990*/  HMMA.16816.F32.BF16 R112, R8, R22, R112 ;  /* 0x000000160870723c */ /* 0x000fe20000041870 */
[----:B------:R-:W-:Y:S07]  /*c9a0*/  LDSM.16.MT88.4 R20, [R34+0x2800] ;  /* 0x002800002214783b */ /* 0x000fee0000004200 */
[C---:B-1----:R-:W-:Y:S08]  /*c9b0*/  HMMA.16816.F32.BF16 R120, R4.reuse, R16, R120 ;  /* 0x000000100478723c */ /* 0x042ff00000041878 */
[----:B------:R-:W-:Y:S01]  /*c9c0*/  HMMA.16816.F32.BF16 R124, R4, R18, R124 ;  /* 0x00000012047c723c */ /* 0x000fe2000004187c */
[--C-:B------:R-:W-:Y:S01]  /*c9d0*/  FFMA.FTZ R4, R231, UR21, -R13.reuse ;  /* 0x00000015e7047c23 */ /* 0x100fe2000801080d */
[----:B------:R-:W-:Y:S01]  /*c9e0*/  FFMA.FTZ R5, R223, UR21, -R13 ;  /* 0x00000015df057c23 */ /* 0x000fe2000801080d */
[----:B------:R-:W-:Y:S01]  /*c9f0*/  FFMA.FTZ R6, R230, UR21, -R15 ;  /* 0x00000015e6067c23 */ /* 0x000fe2000801080f */
[----:B------:R-:W-:Y:S01]  /*ca00*/  MOV R231, R72 ;  /* 0x0000004800e77202 */ /* 0x000fe20000000f00 */
[----:B------:R1:W-:Y:S03]  /*ca10*/  MUFU.EX2 R196, R4 ;  /* 0x0000000400c47308 */ /* 0x0003e60000000800 */
[C---:B------:R-:W-:Y:S01]  /*ca20*/  HMMA.16816.F32.BF16 R116, R8.reuse, R16, R116 ;  /* 0x000000100874723c */ /* 0x040fe20000041874 */
[----:B------:R2:W3:Y:S07]  /*ca30*/  MUFU.EX2 R162, R5 ;  /* 0x0000000500a27308 */ /* 0x0004ee0000000800 */
[----:B------:R-:W-:Y:S01]  /*ca40*/  HMMA.16816.F32.BF16 R128, R8, R18, R128 ;  /* 0x000000120880723c */ /* 0x000fe20000041880 */
[----:B------:R-:W4:Y:S01]  /*ca50*/  LDSM.16.MT88.4 R16, [R235+0xc800] ;  /* 0x00c80000eb10783b */ /* 0x000f220000004200 */
[----:B-1----:R-:W-:-:S04]  /*ca60*/  FFMA.FTZ R4, R219, UR21, -R13 ;  /* 0x00000015db047c23 */ /* 0x002fc8000801080d */
[----:B------:R1:W-:Y:S01]  /*ca70*/  MUFU.EX2 R236, R4 ;  /* 0x0000000400ec7308 */ /* 0x0003e20000000800 */
[----:B--2---:R-:W-:Y:S01]  /*ca80*/  FFMA.FTZ R5, R133, UR21, -R13 ;  /* 0x0000001585057c23 */ /* 0x004fe2000801080d */
[----:B---3--:R-:W-:Y:S02]  /*ca90*/  F2FP.BF16.F32.PACK_AB R8, R162, R196 ;  /* 0x000000c4a208723e */ /* 0x008fe400000010ff */
[----:B------:R-:W-:Y:S01]  /*caa0*/  MOV R133, R73 ;  /* 0x0000004900857202 */ /* 0x000fe20000000f00 */
[----:B------:R2:W-:Y:S01]  /*cab0*/  MUFU.EX2 R79, R5 ;  /* 0x00000005004f7308 */ /* 0x0005e20000000800 */
[----:B-1----:R-:W-:-:S04]  /*cac0*/  FFMA.FTZ R4, R232, UR21, -R32 ;  /* 0x00000015e8047c23 */ /* 0x002fc80008010820 */
[----:B------:R1:W-:Y:S01]  /*cad0*/  MUFU.EX2 R223, R4 ;  /* 0x0000000400df7308 */ /* 0x0003e20000000800 */
[----:B--2---:R-:W-:-:S04]  /*cae0*/  FFMA.FTZ R5, R228, UR21, -R32 ;  /* 0x00000015e4057c23 */ /* 0x004fc80008010820 */
[----:B------:R2:W-:Y:S01]  /*caf0*/  MUFU.EX2 R163, R5 ;  /* 0x0000000500a37308 */ /* 0x0005e20000000800 */
[----:B-1----:R-:W-:-:S04]  /*cb00*/  FFMA.FTZ R4, R221, UR21, -R32 ;  /* 0x00000015dd047c23 */ /* 0x002fc80008010820 */
[----:B------:R1:W3:Y:S01]  /*cb10*/  MUFU.EX2 R75, R4 ;  /* 0x00000004004b7308 */ /* 0x0002e20000000800 */
[----:B--2---:R-:W-:-:S04]  /*cb20*/  FFMA.FTZ R5, R216, UR21, -R32 ;  /* 0x00000015d8057c23 */ /* 0x004fc80008010820 */
[----:B------:R2:W-:Y:S01]  /*cb30*/  MUFU.EX2 R156, R5 ;  /* 0x00000005009c7308 */ /* 0x0005e20000000800 */
[----:B-1----:R-:W-:-:S04]  /*cb40*/  FFMA.FTZ R4, R233, UR21, -R14 ;  /* 0x00000015e9047c23 */ /* 0x002fc8000801080e */
[----:B------:R1:W-:Y:S01]  /*cb50*/  MUFU.EX2 R174, R4 ;  /* 0x0000000400ae7308 */ /* 0x0003e20000000800 */
[----:B--2---:R-:W-:-:S04]  /*cb60*/  FFMA.FTZ R5, R229, UR21, -R14 ;  /* 0x00000015e5057c23 */ /* 0x004fc8000801080e */
[----:B------:R2:W-:Y:S01]  /*cb70*/  MUFU.EX2 R238, R5 ;  /* 0x0000000500ee7308 */ /* 0x0005e20000000800 */
[--C-:B-1----:R-:W-:Y:S01]  /*cb80*/  FFMA.FTZ R4, R220, UR21, -R14.reuse ;  /* 0x00000015dc047c23 */ /* 0x102fe2000801080e */
[----:B---3--:R-:W-:Y:S02]  /*cb90*/  MOV R220, R75 ;  /* 0x0000004b00dc7202 */ /* 0x008fe40000000f00 */
[----:B------:R-:W-:Y:S01]  /*cba0*/  MOV R75, R70 ;  /* 0x00000046004b7202 */ /* 0x000fe20000000f00 */
[----:B------:R1:W3:Y:S01]  /*cbb0*/  MUFU.EX2 R7, R4 ;  /* 0x0000000400077308 */ /* 0x0002e20000000800 */
[----:B------:R-:W-:Y:S01]  /*cbc0*/  MOV R70, R176 ;  /* 0x000000b000467202 */ /* 0x000fe20000000f00 */
[----:B------:R-:W-:Y:S01]  /*cbd0*/  IMAD.MOV.U32 R176, RZ, RZ, R173 ;  /* 0x000000ffffb07224 */ /* 0x000fe200078e00ad */
[----:B------:R-:W-:Y:S01]  /*cbe0*/  MOV R74, R75 ;  /* 0x0000004b004a7202 */ /* 0x000fe20000000f00 */
[----:B--2---:R-:W-:Y:S01]  /*cbf0*/  FFMA.FTZ R5, R217, UR21, -R14 ;  /* 0x00000015d9057c23 */ /* 0x004fe2000801080e */
[----:B------:R-:W-:-:S02]  /*cc00*/  MOV R75, R68 ;  /* 0x00000044004b7202 */ /* 0x000fc40000000f00 */
[----:B------:R-:W-:Y:S01]  /*cc10*/  MOV R68, R69 ;  /* 0x0000004500447202 */ /* 0x000fe20000000f00 */
[----:B------:R2:W4:Y:S01]  /*cc20*/  MUFU.EX2 R157, R5 ;  /* 0x00000005009d7308 */ /* 0x0005220000000800 */
[----:B------:R-:W-:Y:S01]  /*cc30*/  MOV R69, R70 ;  /* 0x0000004600457202 */ /* 0x000fe20000000f00 */
[----:B------:R-:W-:Y:S01]  /*cc40*/  IMAD.MOV.U32 R216, RZ, RZ, R74 ;  /* 0x000000ffffd87224 */ /* 0x000fe200078e004a */
[----:B------:R-:W-:Y:S01]  /*cc50*/  MOV R70, R71 ;  /* 0x0000004700467202 */ /* 0x000fe20000000f00 */
[----:B------:R-:W-:Y:S01]  /*cc60*/  IMAD.MOV.U32 R71, RZ, RZ, R176 ;  /* 0x000000ffff477224 */ /* 0x000fe200078e00b0 */
[----:B------:R-:W-:Y:S01]  /*cc70*/  MOV R176, R177 ;  /* 0x000000b100b07202 */ /* 0x000fe20000000f00 */
[--C-:B-1----:R-:W-:Y:S01]  /*cc80*/  FFMA.FTZ R4, R234, UR21, -R15.reuse ;  /* 0x00000015ea047c23 */ /* 0x102fe2000801080f */
[----:B------:R-:W-:Y:S02]  /*cc90*/  MOV R177, R178 ;  /* 0x000000b200b17202 */ /* 0x000fe40000000f00 */
[----:B------:R-:W-:Y:S01]  /*cca0*/  MOV R178, R179 ;  /* 0x000000b300b27202 */ /* 0x000fe20000000f00 */
[----:B------:R1:W-:Y:S01]  /*ccb0*/  MUFU.EX2 R173, R4 ;  /* 0x0000000400ad7308 */ /* 0x0003e20000000800 */
[----:B------:R-:W-:Y:S01]  /*ccc0*/  MOV R179, R172 ;  /* 0x000000ac00b37202 */ /* 0x000fe20000000f00 */
[----:B------:R-:W-:Y:S01]  /*ccd0*/  IMAD.MOV.U32 R228, RZ, RZ, R176 ;  /* 0x000000ffffe47224 */ /* 0x000fe200078e00b0 */
[----:B------:R-:W-:Y:S01]  /*cce0*/  MOV R172, R175 ;  /* 0x000000af00ac7202 */ /* 0x000fe20000000f00 */
[----:B--2---:R-:W-:Y:S01]  /*ccf0*/  FFMA.FTZ R5, R222, UR21, -R15 ;  /* 0x00000015de057c23 */ /* 0x004fe2000801080f */
[----:B------:R-:W-:Y:S01]  /*cd00*/  IMAD.MOV.U32 R175, RZ, RZ, R160 ;  /* 0x000000ffffaf7224 */ /* 0x000fe200078e00a0 */
[----:B------:R-:W-:-:S02]  /*cd10*/  MOV R160, R37 ;  /* 0x0000002500a07202 */ /* 0x000fc40000000f00 */
[----:B------:R-:W-:Y:S01]  /*cd20*/  MOV R176, R178 ;  /* 0x000000b200b07202 */ /* 0x000fe20000000f00 */
[----:B------:R-:W-:Y:S01]  /*cd30*/  MUFU.EX2 R217, R5 ;  /* 0x0000000500d97308 */ /* 0x000fe20000000800 */
[----:B------:R-:W-:Y:S02]  /*cd40*/  MOV R37, R215 ;  /* 0x000000d700257202 */ /* 0x000fe40000000f00 */
[----:B------:R-:W-:Y:S01]  /*cd50*/  MOV R178, R172 ;  /* 0x000000ac00b27202 */ /* 0x000fe20000000f00 */
[----:B------:R4:W2:Y:S01]  /*cd60*/  MUFU.EX2 R215, R6 ;  /* 0x0000000600d77308 */ /* 0x0008a20000000800 */
[----:B-1----:R-:W-:Y:S01]  /*cd70*/  FFMA.FTZ R4, R218, UR21, -R15 ;  /* 0x00000015da047c23 */ /* 0x002fe2000801080f */
[----:B---3--:R-:W-:Y:S02]  /*cd80*/  MOV R222, R7 ;  /* 0x0000000700de7202 */ /* 0x008fe40000000f00 */
[----:B------:R-:W-:Y:S01]  /*cd90*/  MOV R218, R79 ;  /* 0x0000004f00da7202 */ /* 0x000fe20000000f00 */
[----:B------:R1:W3:Y:S01]  /*cda0*/  MUFU.EX2 R172, R4 ;  /* 0x0000000400ac7308 */ /* 0x0002e20000000800 */
[----:B------:R-:W-:-:S02]  /*cdb0*/  F2FP.BF16.F32.PACK_AB R9, R163, R223 ;  /* 0x000000dfa309723e */ /* 0x000fc400000010ff */
[----:B------:R-:W-:Y:S02]  /*cdc0*/  F2FP.BF16.F32.PACK_AB R10, R218, R236 ;  /* 0x000000ecda0a723e */ /* 0x000fe400000010ff */
[----:B------:R-:W-:Y:S02]  /*cdd0*/  F2FP.BF16.F32.PACK_AB R11, R156, R220 ;  /* 0x000000dc9c0b723e */ /* 0x000fe400000010ff */
[----:B------:R-:W-:Y:S02]  /*cde0*/  MOV R229, R68 ;  /* 0x0000004400e57202 */ /* 0x000fe40000000f00 */
[----:B----4-:R-:W-:Y:S02]  /*cdf0*/  F2FP.BF16.F32.PACK_AB R6, R157, R222 ;  /* 0x000000de9d06723e */ /* 0x010fe400000010ff */
[----:B--2---:R-:W-:Y:S02]  /*ce00*/  F2FP.BF16.F32.PACK_AB R5, R215, R173 ;  /* 0x000000add705723e */ /* 0x004fe400000010ff */
[----:B------:R-:W-:-:S02]  /*ce10*/  MOV R234, R69 ;  /* 0x0000004500ea7202 */ /* 0x000fc40000000f00 */
[----:B-1----:R-:W-:Y:S02]  /*ce20*/  F2FP.BF16.F32.PACK_AB R4, R238, R174 ;  /* 0x000000aeee04723e */ /* 0x002fe400000010ff */
[----:B---3--:R-:W-:Y:S01]  /*ce30*/  F2FP.BF16.F32.PACK_AB R7, R172, R217 ;  /* 0x000000d9ac07723e */ /* 0x008fe200000010ff */
[-C--:B------:R-:W-:Y:S01]  /*ce40*/  HMMA.16816.F32.BF16 R40, R8, R16.reuse, R40 ;  /* 0x000000100828723c */ /* 0x080fe20000041828 */
[----:B------:R-:W-:Y:S02]  /*ce50*/  MOV R219, R70 ;  /* 0x0000004600db7202 */ /* 0x000fe40000000f00 */
[----:B------:R-:W-:Y:S02]  /*ce60*/  MOV R232, R71 ;  /* 0x0000004700e87202 */ /* 0x000fe40000000f00 */
[----:B------:R-:W-:Y:S02]  /*ce70*/  MOV R233, R75 ;  /* 0x0000004b00e97202 */ /* 0x000fe40000000f00 */
[----:B------:R-:W-:Y:S01]  /*ce80*/  MOV R221, R177 ;  /* 0x000000b100dd7202 */ /* 0x000fe20000000f00 */
[----:B------:R-:W-:Y:S01]  /*ce90*/  HMMA.16816.F32.BF16 R48, R4, R16, R48 ;  /* 0x000000100430723c */ /* 0x000fe20000041830 */
[----:B------:R-:W-:-:S02]  /*cea0*/  MOV R177, R179 ;  /* 0x000000b300b17202 */ /* 0x000fc40000000f00 */
[----:B------:R-:W-:Y:S01]  /*ceb0*/  MOV R179, R175 ;  /* 0x000000af00b37202 */ /* 0x000fe20000000f00 */
[----:B------:R-:W-:Y:S02]  /*cec0*/  IMAD.MOV.U32 R175, RZ, RZ, R37 ;  /* 0x000000ffffaf7224 */ /* 0x000fe400078e0025 */
[----:B------:R-:W2:Y:S02]  /*ced0*/  LDL.LU R37, [R1+0x7c] ;  /* 0x00007c0001257983 */ /* 0x000ea40000300800 */
[-C--:B------:R-:W-:Y:S02]  /*cee0*/  HMMA.16816.F32.BF16 R44, R4, R18.reuse, R44 ;  /* 0x00000012042c723c */ /* 0x080fe4000004182c */
[----:B------:R-:W3:Y:S06]  /*cef0*/  LDL.LU R230, [R1+0x80] ;  /* 0x0000800001e67983 */ /* 0x000eec0000300800 */
        /* <DEDUP_REMOVED lines=10> */
[----:B------:R-:W-:Y:S01]  /*cfa0*/  HMMA.16816.F32.BF16 R68, R8, R18, R188 ;  /* 0x000000120844723c */ /* 0x000fe200000418bc */
[----:B------:R-:W1:Y:S04]  /*cfb0*/  LDSM.16.MT88.4 R16, [R132+0x800] ;  /* 0x000800008410783b */ /* 0x000e680000004200 */
[----:B------:R-:W4:Y:S03]  /*cfc0*/  LDL.LU R191, [R1+0x78] ;  /* 0x0000780001bf7983 */ /* 0x000f260000300800 */
[C---:B------:R-:W-:Y:S08]  /*cfd0*/  HMMA.16816.F32.BF16 R104, R4.reuse, R20, R104 ;  /* 0x000000140468723c */ /* 0x040ff00000041868 */
[----:B------:R-:W-:Y:S08]  /*cfe0*/  HMMA.16816.F32.BF16 R108, R4, R22, R108 ;  /* 0x00000016046c723c */ /* 0x000ff0000004186c */
[C---:B------:R-:W-:Y:S08]  /*cff0*/  HMMA.16816.F32.BF16 R100, R8.reuse, R20, R100 ;  /* 0x000000140864723c */ /* 0x040ff00000041864 */
[C---:B------:R-:W-:Y:S01]  /*d000*/  HMMA.16816.F32.BF16 R112, R8.reuse, R22, R112 ;  /* 0x000000160870723c */ /* 0x040fe20000041870 */
[----:B------:R-:W-:Y:S01]  /*d010*/  MOV R189, R220 ;  /* 0x000000dc00bd7202 */ /* 0x000fe20000000f00 */
[----:B------:R-:W-:Y:S01]  /*d020*/  IMAD.MOV.U32 R190, RZ, RZ, R222 ;  /* 0x000000ffffbe7224 */ /* 0x000fe200078e00de */
[----:B------:R-:W-:Y:S05]  /*d030*/  LDSM.16.MT88.4 R20, [R34+0x1000] ;  /* 0x001000002214783b */ /* 0x000fea0000004200 */
[-C--:B-1----:R-:W-:Y:S08]  /*d040*/  HMMA.16816.F32.BF16 R64, R8, R16.reuse, R64 ;  /* 0x000000100840723c */ /* 0x082ff00000041840 */
[C---:B------:R-:W-:Y:S08]  /*d050*/  HMMA.16816.F32.BF16 R192, R4.reuse, R16, R192 ;  /* 0x0000001004c0723c */ /* 0x040ff000000418c0 */
[-C--:B------:R-:W-:Y:S08]  /*d060*/  HMMA.16816.F32.BF16 R200, R4, R18.reuse, R200 ;  /* 0x0000001204c8723c */ /* 0x080ff000000418c8 */
[----:B------:R-:W-:Y:S01]  /*d070*/  HMMA.16816.F32.BF16 R72, R8, R18, R204 ;  /* 0x000000120848723c */ /* 0x000fe200000418cc */
[----:B------:R-:W1:Y:S07]  /*d080*/  LDSM.16.MT88.4 R16, [R235+0xe800] ;  /* 0x00e80000eb10783b */ /* 0x000e6e0000004200 */
[----:B-1----:R-:W-:Y:S08]  /*d090*/  HMMA.16816.F32.BF16 R84, R4, R18, R140 ;  /* 0x000000120454723c */ /* 0x002ff0000004188c */
[-C--:B------:R-:W-:Y:S08]  /*d0a0*/  HMMA.16816.F32.BF16 R148, R8, R16.reuse, R148 ;  /* 0x000000100894723c */ /* 0x080ff00000041894 */
[----:B------:R-:W-:Y:S08]  /*d0b0*/  HMMA.16816.F32.BF16 R76, R4, R16, R144 ;  /* 0x00000010044c723c */ /* 0x000ff00000041890 */
[----:B------:R-:W-:Y:S01]  /*d0c0*/  HMMA.16816.F32.BF16 R140, R8, R18, R136 ;  /* 0x00000012088c723c */ /* 0x000fe20000041888 */
[----:B------:R-:W1:Y:S01]  /*d0d0*/  LDSM.16.MT88.4 R16, [R39+0xe800] ;  /* 0x00e800002710783b */ /* 0x000e620000004200 */
[----:B--2---:R-:W-:-:S06]  /*d0e0*/  FFMA.FTZ R37, R37, R25, R213 ;  /* 0x0000001925257223 */ /* 0x004fcc00000100d5 */
[----:B-1----:R-:W-:Y:S01]  /*d0f0*/  HMMA.16816.F32.BF16 R136, R8, R16, R80 ;  /* 0x000000100888723c */ /* 0x002fe20000041850 */
[----:B---3--:R-:W-:-:S07]  /*d100*/  FFMA.FTZ R80, R230, R24, R135 ;  /* 0x00000018e6507223 */ /* 0x008fce0000010087 */
[C---:B------:R-:W-:Y:S08]  /*d110*/  HMMA.16816.F32.BF16 R88, R4.reuse, R16, R88 ;  /* 0x000000100458723c */ /* 0x040ff00000041858 */
[-C--:B------:R-:W-:Y:S08]  /*d120*/  HMMA.16816.F32.BF16 R92, R4, R18.reuse, R92 ;  /* 0x00000012045c723c */ /* 0x080ff0000004185c */
[----:B------:R-:W-:Y:S01]  /*d130*/  HMMA.16816.F32.BF16 R96, R8, R18, R96 ;  /* 0x000000120860723c */ /* 0x000fe20000041860 */
[----:B------:R-:W1:Y:S07]  /*d140*/  LDSM.16.MT88.4 R16, [R132+0x2800] ;  /* 0x002800008410783b */ /* 0x000e6e0000004200 */
[C---:B-1----:R-:W-:Y:S08]  /*d150*/  HMMA.16816.F32.BF16 R120, R4.reuse, R16, R120 ;  /* 0x000000100478723c */ /* 0x042ff00000041878 */
[----:B------:R-:W-:Y:S01]  /*d160*/  HMMA.16816.F32.BF16 R124, R4, R18, R124 ;  /* 0x00000012047c723c */ /* 0x000fe2000004187c */
[--C-:B------:R-:W-:Y:S01]  /*d170*/  FFMA.FTZ R5, R229, UR21, -R13.reuse ;  /* 0x00000015e5057c23 */ /* 0x100fe2000801080d */
[----:B------:R-:W-:Y:S01]  /*d180*/  MOV R229, R233 ;  /* 0x000000e900e57202 */ /* 0x000fe20000000f00 */
[----:B------:R-:W-:Y:S01]  /*d190*/  FFMA.FTZ R4, R234, UR21, -R13 ;  /* 0x00000015ea047c23 */ /* 0x000fe2000801080d */
[----:B------:R-:W-:-:S02]  /*d1a0*/  MOV R233, R216 ;  /* 0x000000d800e97202 */ /* 0x000fc40000000f00 */
[----:B------:R-:W-:Y:S02]  /*d1b0*/  MOV R216, R133 ;  /* 0x0000008500d87202 */ /* 0x000fe40000000f00 */
[----:B------:R-:W2:Y:S01]  /*d1c0*/  LDL.LU R133, [R1+0x84] ;  /* 0x0000840001857983 */ /* 0x000ea20000300800 */
[----:B------:R1:W-:Y:S01]  /*d1d0*/  MUFU.EX2 R7, R4 ;  /* 0x0000000400077308 */ /* 0x0003e20000000800 */
[C---:B------:R-:W-:Y:S08]  /*d1e0*/  HMMA.16816.F32.BF16 R116, R8.reuse, R16, R116 ;  /* 0x000000100874723c */ /* 0x040ff00000041874 */
[----:B------:R-:W-:Y:S01]  /*d1f0*/  HMMA.16816.F32.BF16 R128, R8, R18, R128 ;  /* 0x000000120880723c */ /* 0x000fe20000041880 */
[----:B------:R-:W3:Y:S01]  /*d200*/  LDSM.16.MT88.4 R16, [R235+0xd000] ;  /* 0x00d00000eb10783b */ /* 0x000ee20000004200 */
[----:B-1----:R-:W-:-:S02]  /*d210*/  FFMA.FTZ R4, R249, UR21, -R13 ;  /* 0x00000015f9047c23 */ /* 0x002fc4000801080d */
[----:B------:R1:W-:Y:S04]  /*d220*/  MUFU.EX2 R249, R5 ;  /* 0x0000000500f97308 */ /* 0x0003e80000000800 */
[----:B------:R1:W-:Y:S02]  /*d230*/  MUFU.EX2 R8, R4 ;  /* 0x0000000400087308 */ /* 0x0003e40000000800 */
[----:B-1----:R-:W-:Y:S01]  /*d240*/  FFMA.FTZ R5, R239, UR21, -R13 ;  /* 0x00000015ef057c23 */ /* 0x002fe2000801080d */
[----:B------:R-:W-:-:S03]  /*d250*/  FFMA.FTZ R4, R229, UR21, -R32 ;  /* 0x00000015e5047c23 */ /* 0x000fc60008010820 */
[----:B------:R1:W-:Y:S01]  /*d260*/  MUFU.EX2 R9, R5 ;  /* 0x0000000500097308 */ /* 0x0003e20000000800 */
[----:B------:R-:W-:Y:S02]  /*d270*/  MOV R229, R216 ;  /* 0x000000d800e57202 */ /* 0x000fe40000000f00 */
[----:B------:R-:W-:Y:S01]  /*d280*/  MOV R216, R221 ;  /* 0x000000dd00d87202 */ /* 0x000fe20000000f00 */
[----:B------:R-:W-:Y:S01]  /*d290*/  IMAD.MOV.U32 R221, RZ, RZ, R228 ;  /* 0x000000ffffdd7224 */ /* 0x000fe200078e00e4 */
[----:B------:R-:W-:Y:S01]  /*d2a0*/  MOV R228, R232 ;  /* 0x000000e800e47202 */ /* 0x000fe20000000f00 */
[----:B-1----:R-:W-:Y:S02]  /*d2b0*/  FFMA.FTZ R5, R233, UR21, -R32 ;  /* 0x00000015e9057c23 */ /* 0x002fe40008010820 */
[----:B------:R1:W-:Y:S01]  /*d2c0*/  MUFU.EX2 R233, R4 ;  /* 0x0000000400e97308 */ /* 0x0003e20000000800 */
[----:B----4-:R-:W-:Y:S01]  /*d2d0*/  FFMA.FTZ R38, R191, R26, R38 ;  /* 0x0000001abf267223 */ /* 0x010fe20000010026 */
[----:B------:R-:W-:-:S02]  /*d2e0*/  MOV R191, R217 ;  /* 0x000000d900bf7202 */ /* 0x000fc40000000f00 */
[----:B------:R4:W-:Y:S01]  /*d2f0*/  MUFU.EX2 R232, R5 ;  /* 0x0000000500e87308 */ /* 0x0009e20000000800 */
[----:B------:R-:W-:Y:S02]  /*d300*/  MOV R217, R216 ;  /* 0x000000d800d97202 */ /* 0x000fe40000000f00 */
[----:B------:R-:W-:Y:S01]  /*d310*/  MOV R216, R221 ;  /* 0x000000dd00d87202 */ /* 0x000fe20000000f00 */
[----:B-1----:R-:W-:-:S04]  /*d320*/  FFMA.FTZ R4, R250, UR21, -R32 ;  /* 0x00000015fa047c23 */ /* 0x002fc80008010820 */
[----:B------:R1:W-:Y:S01]  /*d330*/  MUFU.EX2 R234, R4 ;  /* 0x0000000400ea7308 */ /* 0x0003e20000000800 */
[----:B----4-:R-:W-:Y:S01]  /*d340*/  FFMA.FTZ R5, R248, UR21, -R32 ;  /* 0x00000015f8057c23 */ /* 0x010fe20008010820 */
[----:B------:R-:W-:-:S03]  /*d350*/  MOV R221, R228 ;  /* 0x000000e400dd7202 */ /* 0x000fc60000000f00 */
[----:B------:R4:W3:Y:S01]  /*d360*/  MUFU.EX2 R239, R5 ;  /* 0x0000000500ef7308 */ /* 0x0008e20000000800 */
[----:B-1----:R-:W-:-:S04]  /*d370*/  FFMA.FTZ R4, R229, UR21, -R14 ;  /* 0x00000015e5047c23 */ /* 0x002fc8000801080e */
[----:B------:R1:W-:Y:S01]  /*d380*/  MUFU.EX2 R228, R4 ;  /* 0x0000000400e47308 */ /* 0x0003e20000000800 */
[----:B----4-:R-:W-:Y:S01]  /*d390*/  FFMA.FTZ R5, R225, UR21, -R14 ;  /* 0x00000015e1057c23 */ /* 0x010fe2000801080e */
[----:B------:R-:W-:Y:S01]  /*d3a0*/  FFMA.FTZ R6, R224, UR21, -R15 ;  /* 0x00000015e0067c23 */ /* 0x000fe2000801080f */
[----:B------:R-:W-:Y:S02]  /*d3b0*/  MOV R146, R221 ;  /* 0x000000dd00927202 */ /* 0x000fe40000000f00 */
[----:B------:R-:W-:Y:S01]  /*d3c0*/  MOV R82, R223 ;  /* 0x000000df00527202 */ /* 0x000fe20000000f00 */
[----:B------:R4:W-:Y:S01]  /*d3d0*/  MUFU.EX2 R229, R5 ;  /* 0x0000000500e57308 */ /* 0x0009e20000000800 */
[----:B------:R-:W-:Y:S01]  /*d3e0*/  FFMA.FTZ R145, R240, UR21, -R13 ;  /* 0x00000015f0917c23 */ /* 0x000fe2000801080d */
[----:B---3--:R-:W-:Y:S01]  /*d3f0*/  F2FP.BF16.F32.PACK_AB R11, R239, R234 ;  /* 0x000000eaef0b723e */ /* 0x008fe200000010ff */
[----:B------:R-:W-:Y:S02]  /*d400*/  IMAD.MOV.U32 R207, RZ, RZ, R190 ;  /* 0x000000ffffcf7224 */ /* 0x000fe400078e00be */
[--C-:B-1----:R-:W-:Y:S01]  /*d410*/  FFMA.FTZ R4, R251, UR21, -R14.reuse ;  /* 0x00000015fb047c23 */ /* 0x102fe2000801080e */
[----:B------:R-:W-:Y:S01]  /*d420*/  MOV R248, R198 ;  /* 0x000000c600f87202 */ /* 0x000fe20000000f00 */
[----:B------:R-:W-:Y:S01]  /*d430*/  IMAD.MOV.U32 R83, RZ, RZ, R219 ;  /* 0x000000ffff537224 */ /* 0x000fe200078e00db */
[----:B------:R-:W-:Y:S01]  /*d440*/  MOV R206, R191 ;  /* 0x000000bf00ce7202 */ /* 0x000fe20000000f00 */
[----:B------:R1:W-:Y:S01]  /*d450*/  MUFU.EX2 R230, R4 ;  /* 0x0000000400e67308 */ /* 0x0003e20000000800 */
[----:B------:R-:W-:Y:S01]  /*d460*/  MOV R205, R218 ;  /* 0x000000da00cd7202 */ /* 0x000fe20000000f00 */
[----:B----4-:R-:W-:Y:S01]  /*d470*/  FFMA.FTZ R5, R246, UR21, -R14 ;  /* 0x00000015f6057c23 */ /* 0x010fe2000801080e */
[----:B------:R-:W-:Y:S01]  /*d480*/  MOV R204, R217 ;  /* 0x000000d900cc7202 */ /* 0x000fe20000000f00 */
[----:B------:R-:W-:Y:S01]  /*d490*/  MUFU.EX2 R222, R6 ;  /* 0x0000000600de7308 */ /* 0x000fe20000000800 */
[----:B------:R-:W-:Y:S01]  /*d4a0*/  MOV R147, R216 ;  /* 0x000000d800937202 */ /* 0x000fe20000000f00 */
[--C-:B------:R-:W-:Y:S01]  /*d4b0*/  FFMA.FTZ R144, R214, UR21, -R13.reuse ;  /* 0x00000015d6907c23 */ /* 0x100fe2000801080d */
[----:B------:R-:W-:Y:S01]  /*d4c0*/  MOV R188, R189 ;  /* 0x000000bd00bc7202 */ /* 0x000fe20000000f00 */
[----:B------:R-:W-:Y:S01]  /*d4d0*/  FFMA.FTZ R135, R211, UR21, -R13 ;  /* 0x00000015d3877c23 */ /* 0x000fe2000801080d */
[----:B------:R-:W-:Y:S01]  /*d4e0*/  MOV R81, R196 ;  /* 0x000000c400517202 */ /* 0x000fe20000000f00 */
[----:B------:R3:W5:Y:S01]  /*d4f0*/  LDL.LU R225, [R1+0x98] ;  /* 0x0000980001e17983 */ /* 0x0007620000300800 */
[----:B-1----:R-:W-:Y:S01]  /*d500*/  FFMA.FTZ R4, R231, UR21, -R15 ;  /* 0x00000015e7047c23 */ /* 0x002fe2000801080f */
[----:B------:R-:W-:Y:S01]  /*d510*/  MOV R240, R8 ;  /* 0x0000000800f07202 */ /* 0x000fe20000000f00 */
[----:B------:R1:W4:Y:S01]  /*d520*/  MUFU.EX2 R231, R5 ;  /* 0x0000000500e77308 */ /* 0x0003220000000800 */
[----:B------:R-:W-:-:S02]  /*d530*/  MOV R251, R199 ;  /* 0x000000c700fb7202 */ /* 0x000fc40000000f00 */
[----:B------:R-:W-:Y:S01]  /*d540*/  MOV R198, R178 ;  /* 0x000000b200c67202 */ /* 0x000fe20000000f00 */
[----:B------:R4:W3:Y:S01]  /*d550*/  MUFU.EX2 R220, R4 ;  /* 0x0000000400dc7308 */ /* 0x0008e20000000800 */
[----:B------:R-:W-:Y:S02]  /*d560*/  MOV R191, R162 ;  /* 0x000000a200bf7202 */ /* 0x000fe40000000f00 */
[----:B------:R-:W-:Y:S01]  /*d570*/  MOV R190, R163 ;  /* 0x000000a300be7202 */ /* 0x000fe20000000f00 */
[----:B------:R-:W-:Y:S01]  /*d580*/  IMAD.MOV.U32 R246, RZ, RZ, R176 ;  /* 0x000000fffff67224 */ /* 0x000fe200078e00b0 */
[----:B------:R-:W-:Y:S02]  /*d590*/  MOV R189, R215 ;  /* 0x000000d700bd7202 */ /* 0x000fe40000000f00 */
[----:B------:R-:W-:Y:S01]  /*d5a0*/  MOV R250, R197 ;  /* 0x000000c500fa7202 */ /* 0x000fe20000000f00 */
[----:B------:R-:W-:Y:S01]  /*d5b0*/  MUFU.EX2 R135, R135 ;  /* 0x0000008700877308 */ /* 0x000fe20000000800 */
[----:B------:R2:W5:Y:S01]  /*d5c0*/  LDL.LU R224, [R1+0x94] ;  /* 0x0000940001e07983 */ /* 0x0005620000300800 */
[--C-:B-1----:R-:W-:Y:S01]  /*d5d0*/  FFMA.FTZ R5, R252, UR21, -R15.reuse ;  /* 0x00000015fc057c23 */ /* 0x102fe2000801080f */
[----:B----4-:R-:W-:-:S03]  /*d5e0*/  FFMA.FTZ R4, R247, UR21, -R15 ;  /* 0x00000015f7047c23 */ /* 0x010fc6000801080f */
[----:B------:R3:W-:Y:S04]  /*d5f0*/  MUFU.EX2 R223, R5 ;  /* 0x0000000500df7308 */ /* 0x0007e80000000800 */
[----:B------:R1:W4:Y:S01]  /*d600*/  MUFU.EX2 R221, R4 ;  /* 0x0000000400dd7308 */ /* 0x0003220000000800 */
[----:B------:R-:W-:Y:S02]  /*d610*/  MOV R252, R9 ;  /* 0x0000000900fc7202 */ /* 0x000fe40000000f00 */
[----:B------:R-:W-:Y:S02]  /*d620*/  MOV R247, R7 ;  /* 0x0000000700f77202 */ /* 0x000fe40000000f00 */
[----:B------:R-:W-:Y:S02]  /*d630*/  F2FP.BF16.F32.PACK_AB R9, R232, R233 ;  /* 0x000000e9e809723e */ /* 0x000fe400000010ff */
[----:B------:R-:W-:-:S02]  /*d640*/  F2FP.BF16.F32.PACK_AB R8, R249, R247 ;  /* 0x000000f7f908723e */ /* 0x000fc400000010ff */
[----:B------:R-:W-:Y:S02]  /*d650*/  F2FP.BF16.F32.PACK_AB R10, R252, R240 ;  /* 0x000000f0fc0a723e */ /* 0x000fe400000010ff */
[----:B------:R-:W-:Y:S02]  /*d660*/  F2FP.BF16.F32.PACK_AB R6, R231, R230 ;  /* 0x000000e6e706723e */ /* 0x000fe400000010ff */
[----:B---3--:R-:W-:Y:S02]  /*d670*/  F2FP.BF16.F32.PACK_AB R5, R222, R220 ;  /* 0x000000dcde05723e */ /* 0x008fe400000010ff */
[----:B-1----:R-:W-:Y:S02]  /*d680*/  F2FP.BF16.F32.PACK_AB R4, R229, R228 ;  /* 0x000000e4e504723e */ /* 0x002fe400000010ff */
[----:B----4-:R-:W-:Y:S02]  /*d690*/  F2FP.BF16.F32.PACK_AB R7, R221, R223 ;  /* 0x000000dfdd07723e */ /* 0x010fe400000010ff */
[----:B------:R-:W-:-:S02]  /*d6a0*/  MOV R199, R177 ;  /* 0x000000b100c77202 */ /* 0x000fc40000000f00 */
[----:B------:R-:W-:Y:S01]  /*d6b0*/  MOV R177, R36 ;  /* 0x0000002400b17202 */ /* 0x000fe20000000f00 */
[--C-:B------:R-:W-:Y:S01]  /*d6c0*/  FFMA.FTZ R36, R237, UR21, -R14.reuse ;  /* 0x00000015ed247c23 */ /* 0x100fe2000801080e */
[----:B------:R-:W-:Y:S01]  /*d6d0*/  MOV R178, R160 ;  /* 0x000000a000b27202 */ /* 0x000fe20000000f00 */
[----:B------:R-:W-:Y:S01]  /*d6e0*/  IMAD.MOV.U32 R237, RZ, RZ, R161 ;  /* 0x000000ffffed7224 */ /* 0x000fe200078e00a1 */
[-C--:B------:R-:W-:Y:S08]  /*d6f0*/  HMMA.16816.F32.BF16 R216, R8, R16.reuse, R40 ;  /* 0x0000001008d8723c */ /* 0x080ff00000041828 */
[C---:B------:R-:W-:Y:S08]  /*d700*/  HMMA.16816.F32.BF16 R48, R4.reuse, R16, R48 ;  /* 0x000000100430723c */ /* 0x040ff00000041830 */
[-C--:B------:R-:W-:Y:S08]  /*d710*/  HMMA.16816.F32.BF16 R44, R4, R18.reuse, R44 ;  /* 0x00000012042c723c */ /* 0x080ff0000004182c */
[----:B------:R-:W-:Y:S01]  /*d720*/  HMMA.16816.F32.BF16 R160, R8, R18, R28 ;  /* 0x0000001208a0723c */ /* 0x000fe2000004181c */
[----:B------:R-:W1:Y:S01]  /*d730*/  LDSM.16.MT88.4 R16, [R132+0x1000] ;  /* 0x001000008410783b */ /* 0x000e620000004200 */
[----:B------:R-:W-:Y:S01]  /*d740*/  MOV R176, R134 ;  /* 0x0000008600b07202 */ /* 0x000fe20000000f00 */
[----:B------:R-:W-:Y:S01]  /*d750*/  FFMA.FTZ R134, R209, UR21, -R13 ;  /* 0x00000015d1867c23 */ /* 0x000fe2000801080d */
[----:B------:R-:W-:Y:S01]  /*d760*/  FFMA.FTZ R13, R210, UR21, -R14 ;  /* 0x00000015d20d7c23 */ /* 0x000fe2000801080e */
[----:B------:R-:W-:Y:S03]  /*d770*/  LDSM.16.MT88.4 R28, [R132+0x3000] ;  /* 0x00300000841c783b */ /* 0x000fe60000004200 */
[C---:B------:R-:W-:Y:S08]  /*d780*/  HMMA.16816.F32.BF16 R180, R4.reuse, R20, R180 ;  /* 0x0000001404b4723c */ /* 0x040ff000000418b4 */
[----:B------:R-:W-:Y:S08]  /*d790*/  HMMA.16816.F32.BF16 R184, R4, R22, R184 ;  /* 0x0000001604b8723c */ /* 0x000ff000000418b8 */
[-C--:B-1----:R-:W-:Y:S08]  /*d7a0*/  HMMA.16816.F32.BF16 R64, R8, R16.reuse, R64 ;  /* 0x000000100840723c */ /* 0x082ff00000041840 */
[C---:B------:R-:W-:Y:S08]  /*d7b0*/  HMMA.16816.F32.BF16 R192, R4.reuse, R16, R192 ;  /* 0x0000001004c0723c */ /* 0x040ff000000418c0 */
[----:B------:R-:W-:Y:S01]  /*d7c0*/  HMMA.16816.F32.BF16 R200, R4, R18, R200 ;  /* 0x0000001204c8723c */ /* 0x000fe200000418c8 */
[----:B--2---:R-:W-:-:S02]  /*d7d0*/  FFMA.FTZ R133, R133, R27, R35 ;  /* 0x0000001b85857223 */ /* 0x004fc40000010023 */
[----:B------:R-:W1:Y:S01]  /*d7e0*/  LDSM.16.MT88.4 R24, [R39+0xd000] ;  /* 0x00d000002718783b */ /* 0x000e620000004200 */
[--C-:B------:R-:W-:Y:S01]  /*d7f0*/  FFMA.FTZ R35, R212, UR21, -R14.reuse ;  /* 0x00000015d4237c23 */ /* 0x100fe2000801080e */
[----:B------:R-:W-:-:S03]  /*d800*/  FFMA.FTZ R14, R208, UR21, -R14 ;  /* 0x00000015d00e7c23 */ /* 0x000fc6000801080e */
[----:B------:R-:W-:Y:S01]  /*d810*/  HMMA.16816.F32.BF16 R208, R8, R20, R56 ;  /* 0x0000001408d0723c */ /* 0x000fe20000041838 */
[----:B------:R-:W-:Y:S02]  /*d820*/  MOV R58, R198 ;  /* 0x000000c6003a7202 */ /* 0x000fe40000000f00 */
[----:B------:R-:W-:-:S05]  /*d830*/  MOV R59, R199 ;  /* 0x000000c7003b7202 */ /* 0x000fca0000000f00 */
[C---:B------:R-:W-:Y:S01]  /*d840*/  HMMA.16816.F32.BF16 R196, R8.reuse, R22, R68 ;  /* 0x0000001608c4723c */ /* 0x040fe20000041844 */
[----:B------:R-:W2:Y:S07]  /*d850*/  LDSM.16.MT88.4 R20, [R39+0xf000] ;  /* 0x00f000002714783b */ /* 0x000eae0000004200 */
[----:B-1----:R-:W-:Y:S01]  /*d860*/  HMMA.16816.F32.BF16 R212, R8, R24, R52 ;  /* 0x0000001808d4723c */ /* 0x002fe20000041834 */
[----:B------:R-:W-:Y:S01]  /*d870*/  MOV R52, R176 ;  /* 0x000000b000347202 */ /* 0x000fe20000000f00 */
[----:B------:R-:W-:Y:S01]  /*d880*/  IMAD.MOV.U32 R54, RZ, RZ, R178 ;  /* 0x000000ffff367224 */ /* 0x000fe200078e00b2 */
[----:B------:R-:W-:-:S02]  /*d890*/  MOV R53, R177 ;  /* 0x000000b100357202 */ /* 0x000fc40000000f00 */
[----:B------:R-:W-:-:S03]  /*d8a0*/  MOV R55, R179 ;  /* 0x000000b300377202 */ /* 0x000fc60000000f00 */
[C---:B------:R-:W-:Y:S08]  /*d8b0*/  HMMA.16816.F32.BF16 R164, R4.reuse, R24, R164 ;  /* 0x0000001804a4723c */ /* 0x040ff000000418a4 */
[-C--:B------:R-:W-:Y:S08]  /*d8c0*/  HMMA.16816.F32.BF16 R168, R4, R26.reuse, R168 ;  /* 0x0000001a04a8723c */ /* 0x080ff000000418a8 */
[C---:B------:R-:W-:Y:S01]  /*d8d0*/  HMMA.16816.F32.BF16 R176, R8.reuse, R26, R60 ;  /* 0x0000001a08b0723c */ /* 0x040fe2000004183c */
[----:B------:R-:W1:Y:S07]  /*d8e0*/  LDSM.16.MT88.4 R24, [R235+0xf000] ;  /* 0x00f00000eb18783b */ /* 0x000e6e0000004200 */
[----:B------:R-:W-:Y:S01]  /*d8f0*/  HMMA.16816.F32.BF16 R60, R8, R18, R72 ;  /* 0x00000012083c723c */ /* 0x000fe20000041848 */
[----:B------:R-:W3:Y:S07]  /*d900*/  LDSM.16.MT88.4 R16, [R34+0x3000] ;  /* 0x003000002210783b */ /* 0x000eee0000004200 */
[C---:B--2---:R-:W-:Y:S08]  /*d910*/  HMMA.16816.F32.BF16 R88, R4.reuse, R20, R88 ;  /* 0x000000140458723c */ /* 0x044ff00000041858 */
[C---:B------:R-:W-:Y:S08]  /*d920*/  HMMA.16816.F32.BF16 R92, R4.reuse, R22, R92 ;  /* 0x00000016045c723c */ /* 0x040ff0000004185c */
[C---:B------:R-:W-:Y:S08]  /*d930*/  HMMA.16816.F32.BF16 R120, R4.reuse, R28, R120 ;  /* 0x0000001c0478723c */ /* 0x040ff00000041878 */
[----:B------:R-:W-:Y:S01]  /*d940*/  HMMA.16816.F32.BF16 R40, R4, R30, R124 ;  /* 0x0000001e0428723c */ /* 0x000fe2000004187c */
[----:B------:R-:W-:Y:S01]  /*d950*/  IMAD.MOV.U32 R124, RZ, RZ, R52 ;  /* 0x000000ffff7c7224 */ /* 0x000fe200078e0034 */
[----:B------:R-:W-:-:S06]  /*d960*/  MOV R125, R53 ;  /* 0x00000035007d7202 */ /* 0x000fcc0000000f00 */
[----:B-1----:R-:W-:Y:S01]  /*d970*/  HMMA.16816.F32.BF16 R72, R4, R24, R76 ;  /* 0x000000180448723c */ /* 0x002fe2000004184c */
[----:B------:R-:W-:-:S07]  /*d980*/  MOV R126, R54 ;  /* 0x00000036007e7202 */ /* 0x000fce0000000f00 */
[----:B------:R-:W-:Y:S01]  /*d990*/  HMMA.16816.F32.BF16 R76, R4, R26, R84 ;  /* 0x0000001a044c723c */ /* 0x000fe20000041854 */
[----:B------:R-:W-:-:S07]  /*d9a0*/  MOV R127, R55 ;  /* 0x00000037007f7202 */ /* 0x000fce0000000f00 */
[C---:B---3--:R-:W-:Y:S08]  /*d9b0*/  HMMA.16816.F32.BF16 R104, R4.reuse, R16, R104 ;  /* 0x000000100468723c */ /* 0x048ff00000041868 */
[----:B------:R-:W-:Y:S01]  /*d9c0*/  HMMA.16816.F32.BF16 R108, R4, R18, R108 ;  /* 0x00000012046c723c */ /* 0x000fe2000004186c */
[----:B------:R-:W-:Y:S02]  /*d9d0*/  MOV R6, R58 ;  /* 0x0000003a00067202 */ /* 0x000fe40000000f00 */
[----:B------:R-:W-:-:S05]  /*d9e0*/  MOV R7, R59 ;  /* 0x0000003b00077202 */ /* 0x000fca0000000f00 */
[----:B------:R-:W-:Y:S01]  /*d9f0*/  HMMA.16816.F32.BF16 R56, R8, R18, R112 ;  /* 0x000000120838723c */ /* 0x000fe20000041870 */
[--C-:B------:R-:W-:Y:S01]  /*da00*/  FFMA.FTZ R19, R6, UR21, -R32.reuse ;  /* 0x0000001506137c23 */ /* 0x100fe20008010820 */
[----:B------:R-:W-:Y:S01]  /*da10*/  MOV R6, R7 ;  /* 0x0000000700067202 */ /* 0x000fe20000000f00 */
[----:B------:R-:W-:Y:S01]  /*da20*/  LDSM.16.MT88.4 R112, [R34+0x3800] ;  /* 0x003800002270783b */ /* 0x000fe20000004200 */
[----:B------:R-:W-:Y:S01]  /*da30*/  MOV R7, R124 ;  /* 0x0000007c00077202 */ /* 0x000fe20000000f00 */
[----:B------:R-:W-:Y:S01]  /*da40*/  IMAD.MOV.U32 R124, RZ, RZ, R125 ;  /* 0x000000ffff7c7224 */ /* 0x000fe200078e007d */
[----:B------:R-:W-:Y:S02]  /*da50*/  MOV R125, R126 ;  /* 0x0000007e007d7202 */ /* 0x000fe40000000f00 */
[----:B------:R-:W-:Y:S01]  /*da60*/  MOV R126, R127 ;  /* 0x0000007f007e7202 */ /* 0x000fe20000000f00 */
[----:B------:R-:W-:Y:S01]  /*da70*/  FFMA.FTZ R18, R6, UR21, -R32 ;  /* 0x0000001506127c23 */ /* 0x000fe20008010820 */
[----:B------:R-:W-:-:S02]  /*da80*/  MOV R127, R237 ;  /* 0x000000ed007f7202 */ /* 0x000fc40000000f00 */
[----:B------:R-:W-:Y:S02]  /*da90*/  MOV R237, R246 ;  /* 0x000000f600ed7202 */ /* 0x000fe40000000f00 */
[----:B------:R-:W-:Y:S01]  /*daa0*/  MOV R246, R251 ;  /* 0x000000fb00f67202 */ /* 0x000fe20000000f00 */
[----:B------:R-:W-:Y:S01]  /*dab0*/  IMAD.MOV.U32 R251, RZ, RZ, R248 ;  /* 0x000000fffffb7224 */ /* 0x000fe200078e00f8 */
[----:B------:R-:W-:Y:S02]  /*dac0*/  MOV R6, R124 ;  /* 0x0000007c00067202 */ /* 0x000fe40000000f00 */
[----:B------:R-:W-:Y:S02]  /*dad0*/  MOV R124, R125 ;  /* 0x0000007d007c7202 */ /* 0x000fe40000000f00 */
[----:B------:R-:W-:Y:S02]  /*dae0*/  MOV R248, R250 ;  /* 0x000000fa00f87202 */ /* 0x000fe40000000f00 */
[----:B------:R-:W-:-:S02]  /*daf0*/  MOV R125, R126 ;  /* 0x0000007e007d7202 */ /* 0x000fc40000000f00 */
[----:B------:R-:W-:Y:S02]  /*db00*/  MOV R250, R81 ;  /* 0x0000005100fa7202 */ /* 0x000fe40000000f00 */
[----:B------:R-:W-:Y:S01]  /*db10*/  MOV R126, R127 ;  /* 0x0000007f007e7202 */ /* 0x000fe20000000f00 */
[----:B------:R-:W-:Y:S01]  /*db20*/  IMAD.MOV.U32 R127, RZ, RZ, R237 ;  /* 0x000000ffff7f7224 */ /* 0x000fe200078e00ed */
[----:B------:R-:W-:Y:S02]  /*db30*/  MOV R81, R82 ;  /* 0x0000005200517202 */ /* 0x000fe40000000f00 */
[----:B------:R-:W-:Y:S02]  /*db40*/  MOV R82, R83 ;  /* 0x0000005300527202 */ /* 0x000fe40000000f00 */
[----:B------:R-:W-:Y:S02]  /*db50*/  MOV R237, R246 ;  /* 0x000000f600ed7202 */ /* 0x000fe40000000f00 */
[----:B------:R-:W-:Y:S01]  /*db60*/  MOV R83, R146 ;  /* 0x0000009200537202 */ /* 0x000fe20000000f00 */
[----:B------:R-:W-:Y:S01]  /*db70*/  IMAD.MOV.U32 R146, RZ, RZ, R147 ;  /* 0x000000ffff927224 */ /* 0x000fe200078e0093 */
[----:B------:R-:W-:-:S02]  /*db80*/  MOV R246, R251 ;  /* 0x000000fb00f67202 */ /* 0x000fc40000000f00 */
[----:B------:R-:W-:Y:S02]  /*db90*/  MOV R251, R248 ;  /* 0x000000f800fb7202 */ /* 0x000fe40000000f00 */
        /* <DEDUP_REMOVED lines=8> */
[----:B------:R-:W-:Y:S01]  /*dc20*/  MOV R207, R188 ;  /* 0x000000bc00cf7202 */ /* 0x000fe20000000f00 */
[----:B------:R-:W-:Y:S01]  /*dc30*/  IMAD.MOV.U32 R188, RZ, RZ, R236 ;  /* 0x000000ffffbc7224 */ /* 0x000fe200078e00ec */
[----:B------:R-:W-:Y:S02]  /*dc40*/  MOV R83, R146 ;  /* 0x0000009200537202 */ /* 0x000fe40000000f00 */
[----:B------:R-:W-:Y:S01]  /*dc50*/  MOV R146, R147 ;  /* 0x0000009300927202 */ /* 0x000fe20000000f00 */
[----:B------:R-:W-:Y:S01]  /*dc60*/  FFMA.FTZ R7, R7, UR21, -R15 ;  /* 0x0000001507077c23 */ /* 0x000fe2000801080f */
[----:B------:R-:W-:-:S02]  /*dc70*/  MOV R147, R204 ;  /* 0x000000cc00937202 */ /* 0x000fc40000000f00 */
[----:B------:R-:W-:Y:S01]  /*dc80*/  MOV R204, R205 ;  /* 0x000000cd00cc7202 */ /* 0x000fe20000000f00 */
[----:B------:R-:W-:Y:S01]  /*dc90*/  IMAD.MOV.U32 R205, RZ, RZ, R206 ;  /* 0x000000ffffcd7224 */ /* 0x000fe200078e00ce */
[----:B------:R-:W-:Y:S01]  /*dca0*/  HMMA.16816.F32.BF16 R84, R8, R20, R136 ;  /* 0x000000140854723c */ /* 0x000fe20000041888 */
[----:B------:R-:W-:Y:S01]  /*dcb0*/  MOV R206, R207 ;  /* 0x000000cf00ce7202 */ /* 0x000fe20000000f00 */
[----:B------:R-:W-:Y:S01]  /*dcc0*/  MUFU.EX2 R136, R36 ;  /* 0x0000002400887308 */ /* 0x000fe20000000800 */
[----:B------:R-:W-:Y:S01]  /*dcd0*/  MOV R207, R188 ;  /* 0x000000bc00cf7202 */ /* 0x000fe20000000f00 */
[--C-:B------:R-:W-:Y:S01]  /*dce0*/  FFMA.FTZ R5, R124, UR21, -R15.reuse ;  /* 0x000000157c057c23 */ /* 0x100fe2000801080f */
[----:B------:R-:W-:Y:S01]  /*dcf0*/  MOV R188, R189 ;  /* 0x000000bd00bc7202 */ /* 0x000fe20000000f00 */
[----:B------:R1:W-:Y:S01]  /*dd00*/  MUFU.EX2 R36, R7 ;  /* 0x0000000700247308 */ /* 0x0003e20000000800 */
[----:B------:R-:W-:Y:S01]  /*dd10*/  MOV R189, R238 ;  /* 0x000000ee00bd7202 */ /* 0x000fe20000000f00 */
[----:B------:R-:W-:Y:S01]  /*dd20*/  FFMA.FTZ R4, R125, UR21, -R15 ;  /* 0x000000157d047c23 */ /* 0x000fe2000801080f */
[----:B------:R-:W-:Y:S01]  /*dd30*/  MOV R124, R237 ;  /* 0x000000ed007c7202 */ /* 0x000fe20000000f00 */
[----:B------:R2:W-:Y:S01]  /*dd40*/  MUFU.EX2 R138, R13 ;  /* 0x0000000d008a7308 */ /* 0x0005e20000000800 */
[----:B------:R-:W-:-:S02]  /*dd50*/  MOV R237, R250 ;  /* 0x000000fa00ed7202 */ /* 0x000fc40000000f00 */
[----:B------:R-:W-:Y:S01]  /*dd60*/  MOV R125, R248 ;  /* 0x000000f8007d7202 */ /* 0x000fe20000000f00 */
[----:B------:R-:W-:Y:S01]  /*dd70*/  IMAD.MOV.U32 R248, RZ, RZ, R83 ;  /* 0x000000fffff87224 */ /* 0x000fe200078e0053 */
[----:B------:R-:W-:Y:S02]  /*dd80*/  MOV R250, R146 ;  /* 0x0000009200fa7202 */ /* 0x000fe40000000f00 */
[----:B------:R-:W-:Y:S01]  /*dd90*/  MOV R146, R204 ;  /* 0x000000cc00927202 */ /* 0x000fe20000000f00 */
[----:B-1----:R-:W-:Y:S01]  /*dda0*/  FADD.FTZ R7, R127, R37 ;  /* 0x000000257f077221 */ /* 0x002fe20000010000 */
[----:B------:R-:W-:Y:S01]  /*ddb0*/  IMAD.MOV.U32 R127, RZ, RZ, R246 ;  /* 0x000000ffff7f7224 */ /* 0x000fe200078e00f6 */
[----:B------:R-:W-:Y:S01]  /*ddc0*/  MOV R246, R81 ;  /* 0x0000005100f67202 */ /* 0x000fe20000000f00 */
[----:B--2---:R-:W-:Y:S01]  /*ddd0*/  FADD.FTZ R13, R126, R38 ;  /* 0x000000267e0d7221 */ /* 0x004fe20000010000 */
        /* <DEDUP_REMOVED lines=14> */
[----:B------:R-:W-:Y:S02]  /*dec0*/  MOV R173, R159 ;  /* 0x0000009f00ad7202 */ /* 0x000fe40000000f00 */
[----:B------:R-:W1:Y:S01]  /*ded0*/  LDSM.16.MT88.4 R156, [R235+0xd800] ;  /* 0x00d80000eb9c783b */ /* 0x000e620000004200 */
[----:B------:R-:W-:Y:S01]  /*dee0*/  FFMA.FTZ R6, R6, UR21, -R15 ;  /* 0x0000001506067c23 */ /* 0x000fe2000801080f */
[----:B------:R2:W-:Y:S01]  /*def0*/  MUFU.EX2 R21, R14 ;  /* 0x0000000e00157308 */ /* 0x0005e20000000800 */
[----:B------:R-:W-:Y:S01]  /*df00*/  HMMA.16816.F32.BF16 R52, R8, R22, R96 ;  /* 0x000000160834723c */ /* 0x000fe20000041860 */
[----:B------:R-:W-:Y:S01]  /*df10*/  MOV R22, R251 ;  /* 0x000000fb00167202 */ /* 0x000fe20000000f00 */
[----:B------:R-:W-:Y:S01]  /*df20*/  IMAD.MOV.U32 R37, RZ, RZ, R248 ;  /* 0x000000ffff257224 */ /* 0x000fe200078e00f8 */
[----:B------:R-:W-:Y:S01]  /*df30*/  MUFU.EX2 R137, R35 ;  /* 0x0000002300897308 */ /* 0x000fe20000000800 */
[----:B------:R-:W-:-:S03]  /*df40*/  MOV R38, R250 ;  /* 0x000000fa00267202 */ /* 0x000fc60000000f00 */
[----:B------:R-:W-:Y:S01]  /*df50*/  MUFU.EX2 R15, R5 ;  /* 0x00000005000f7308 */ /* 0x000fe20000000800 */
[----:B------:R-:W-:Y:S01]  /*df60*/  MOV R250, R173 ;  /* 0x000000ad00fa7202 */ /* 0x000fe20000000f00 */
[C---:B------:R-:W-:Y:S01]  /*df70*/  HMMA.16816.F32.BF16 R68, R8.reuse, R24, R148 ;  /* 0x000000180844723c */ /* 0x040fe20000041894 */
[----:B------:R-:W-:Y:S01]  /*df80*/  MOV R248, R174 ;  /* 0x000000ae00f87202 */ /* 0x000fe20000000f00 */
[----:B------:R-:W-:Y:S01]  /*df90*/  MUFU.EX2 R35, R6 ;  /* 0x0000000600237308 */ /* 0x000fe20000000800 */
[----:B--2---:R-:W-:Y:S01]  /*dfa0*/  FADD.FTZ R14, R124, R80 ;  /* 0x000000507c0e7221 */ /* 0x004fe20000010000 */
[----:B------:R-:W-:Y:S02]  /*dfb0*/  MOV R124, R237 ;  /* 0x000000ed007c7202 */ /* 0x000fe40000000f00 */
[----:B------:R2:W3:Y:S01]  /*dfc0*/  MUFU.EX2 R20, R4 ;  /* 0x0000000400147308 */ /* 0x0004e20000000800 */
[----:B------:R-:W-:Y:S01]  /*dfd0*/  MOV R237, R172 ;  /* 0x000000ac00ed7202 */ /* 0x000fe20000000f00 */
[C---:B------:R-:W-:Y:S01]  /*dfe0*/  HMMA.16816.F32.BF16 R100, R8.reuse, R16, R100 ;  /* 0x000000100864723c */ /* 0x040fe20000041864 */
[----:B------:R-:W-:Y:S01]  /*dff0*/  MOV R251, R175 ;  /* 0x000000af00fb7202 */ /* 0x000fe20000000f00 */
[----:B------:R-:W-:Y:S01]  /*e000*/  IMAD.MOV.U32 R151, RZ, RZ, R191 ;  /* 0x000000ffff977224 */ /* 0x000fe200078e00bf */
[----:B------:R-:W4:Y:S01]  /*e010*/  LDSM.16.MT88.4 R172, [R39+0xd800] ;  /* 0x00d8000027ac783b */ /* 0x000f220000004200 */
[----:B------:R-:W-:Y:S01]  /*e020*/  MOV R148, R188 ;  /* 0x000000bc00947202 */ /* 0x000fe20000000f00 */
[--C-:B------:R-:W-:Y:S01]  /*e030*/  FFMA.FTZ R17, R33, UR21, -R32.reuse ;  /* 0x0000001521117c23 */ /* 0x100fe20008010820 */
[----:B------:R-:W-:Y:S01]  /*e040*/  MOV R149, R189 ;  /* 0x000000bd00957202 */ /* 0x000fe20000000f00 */
[----:B------:R-:W-:Y:S01]  /*e050*/  FFMA.FTZ R16, R12, UR21, -R32 ;  /* 0x000000150c107c23 */ /* 0x000fe20008010820 */
[----:B------:R-:W-:Y:S01]  /*e060*/  MOV R150, R190 ;  /* 0x000000be00967202 */ /* 0x000fe20000000f00 */
[----:B------:R-:W-:Y:S01]  /*e070*/  HMMA.16816.F32.BF16 R24, R8, R26, R140 ;  /* 0x0000001a0818723c */ /* 0x000fe2000004188c */
[----:B------:R1:W4:Y:S01]  /*e080*/  LDSM.16.MT88.4 R188, [R34+0x1800] ;  /* 0x0018000022bc783b */ /* 0x0003220000004200 */
[----:B------:R-:W-:Y:S01]  /*e090*/  MOV R141, R81 ;  /* 0x00000051008d7202 */ /* 0x000fe20000000f00 */
[----:B------:R-:W-:Y:S01]  /*e0a0*/  IMAD.MOV.U32 R23, RZ, RZ, R205 ;  /* 0x000000ffff177224 */ /* 0x000fe200078e00cd */
[----:B------:R-:W-:Y:S01]  /*e0b0*/  MOV R140, R82 ;  /* 0x00000052008c7202 */ /* 0x000fe20000000f00 */
[----:B------:R1:W-:Y:S01]  /*e0c0*/  LDSM.16.MT88.4 R96, [R39+0xf800] ;  /* 0x00f800002760783b */ /* 0x0003e20000004200 */
[----:B------:R-:W-:-:S02]  /*e0d0*/  MOV R139, R83 ;  /* 0x00000053008b7202 */ /* 0x000fc40000000f00 */
[C---:B------:R-:W-:Y:S01]  /*e0e0*/  HMMA.16816.F32.BF16 R116, R8.reuse, R28, R116 ;  /* 0x0000001c0874723c */ /* 0x040fe20000041874 */
[----:B------:R-:W-:Y:S01]  /*e0f0*/  MOV R32, R204 ;  /* 0x000000cc00207202 */ /* 0x000fe20000000f00 */
[----:B------:R4:W-:Y:S01]  /*e100*/  LDSM.16.MT88.4 R80, [R235+0xf800] ;  /* 0x00f80000eb50783b */ /* 0x0009e20000004200 */
[----:B------:R-:W-:Y:S02]  /*e110*/  MOV R142, R206 ;  /* 0x000000ce008e7202 */ /* 0x000fe40000000f00 */
[----:B------:R-:W-:Y:S01]  /*e120*/  MOV R143, R207 ;  /* 0x000000cf008f7202 */ /* 0x000fe20000000f00 */
[----:B------:R-:W-:Y:S01]  /*e130*/  FADD.FTZ R22, R22, R133 ;  /* 0x0000008516167221 */ /* 0x000fe20000010000 */
[----:B------:R-:W4:Y:S01]  /*e140*/  LDSM.16.MT88.4 R204, [R132+0x1800] ;  /* 0x0018000084cc783b */ /* 0x000f220000004200 */
[----:B------:R-:W-:Y:S01]  /*e150*/  HMMA.16816.F32.BF16 R28, R8, R30, R128 ;  /* 0x0000001e081c723c */ /* 0x000fe20000041880 */
[----:B------:R-:W-:Y:S02]  /*e160*/  FADD.FTZ R10, R38, R7 ;  /* 0x00000007260a7221 */ /* 0x000fe40000010000 */
[----:B--2---:R-:W2:Y:S01]  /*e170*/  LDSM.16.MT88.4 R4, [R132+0x3800] ;  /* 0x003800008404783b */ /* 0x004ea20000004200 */
[----:B------:R-:W-:-:S02]  /*e180*/  MOV R133, R127 ;  /* 0x0000007f00857202 */ /* 0x000fc40000000f00 */
[----:B---3--:R-:W-:Y:S01]  /*e190*/  F2FP.BF16.F32.PACK_AB R127, R20, R15 ;  /* 0x0000000f147f723e */ /* 0x008fe200000010ff */
[----:B------:R-:W-:Y:S01]  /*e1a0*/  MUFU.EX2 R19, R19 ;  /* 0x0000001300137308 */ /* 0x000fe20000000800 */
[----:B-1----:R-:W-:Y:S01]  /*e1b0*/  MOV R34, R126 ;  /* 0x0000007e00227202 */ /* 0x002fe20000000f00 */
[----:B------:R1:W5:Y:S01]  /*e1c0*/  LDL.LU R33, [R1+0x90] ;  /* 0x0000900001217983 */ /* 0x0003620000300800 */
[----:B------:R-:W-:Y:S02]  /*e1d0*/  F2FP.BF16.F32.PACK_AB R126, R21, R138 ;  /* 0x0000008a157e723e */ /* 0x000fe400000010ff */
[----:B------:R-:W-:Y:S01]  /*e1e0*/  MOV R39, R125 ;  /* 0x0000007d00277202 */ /* 0x000fe20000000f00 */
[----:B------:R-:W-:Y:S01]  /*e1f0*/  FADD.FTZ R11, R37, R13 ;  /* 0x0000000d250b7221 */ /* 0x000fe20000010000 */
[----:B------:R-:W-:Y:S02]  /*e200*/  F2FP.BF16.F32.PACK_AB R125, R35, R36 ;  /* 0x00000024237d723e */ /* 0x000fe400000010ff */
[----:B----4-:R-:W-:Y:S01]  /*e210*/  MOV R235, R124 ;  /* 0x0000007c00eb7202 */ /* 0x010fe20000000f00 */
[----:B------:R-:W-:Y:S01]  /*e220*/  MUFU.EX2 R9, R134 ;  /* 0x0000008600097308 */ /* 0x000fe20000000800 */
[----:B------:R-:W-:Y:S01]  /*e230*/  F2FP.BF16.F32.PACK_AB R124, R137, R136 ;  /* 0x00000088897c723e */ /* 0x000fe200000010ff */
[----:B------:R-:W-:Y:S01]  /*e240*/  IMAD.MOV.U32 R37, RZ, RZ, R23 ;  /* 0x000000ffff257224 */ /* 0x000fe200078e0017 */
[----:B------:R-:W-:Y:S01]  /*e250*/  MOV R38, R32 ;  /* 0x0000002000267202 */ /* 0x000fe20000000f00 */
[----:B------:R-:W-:Y:S01]  /*e260*/  MUFU.EX2 R23, R145 ;  /* 0x0000009100177308 */ /* 0x000fe20000000800 */
[----:B------:R-:W-:Y:S01]  /*e270*/  MOV R131, R142 ;  /* 0x0000008e00837202 */ /* 0x000fe20000000f00 */
[----:B------:R1:W5:Y:S01]  /*e280*/  LDL.LU R12, [R1+0x8c] ;  /* 0x00008c00010c7983 */ /* 0x0003620000300800 */
[----:B------:R-:W-:Y:S01]  /*e290*/  MOV R130, R143 ;  /* 0x0000008f00827202 */ /* 0x000fe20000000f00 */
[----:B------:R-:W3:Y:S01]  /*e2a0*/  MUFU.EX2 R32, R144 ;  /* 0x0000009000207308 */ /* 0x000ee20000000800 */
[----:B------:R-:W-:Y:S01]  /*e2b0*/  MOV R129, R148 ;  /* 0x0000009400817202 */ /* 0x000fe20000000f00 */
[----:B------:R-:W-:-:S02]  /*e2c0*/  IMAD.MOV.U32 R143, RZ, RZ, R151 ;  /* 0x000000ffff8f7224 */ /* 0x000fc400078e0097 */
[----:B------:R-:W4:Y:S01]  /*e2d0*/  MUFU.EX2 R18, R18 ;  /* 0x0000001200127308 */ /* 0x000f220000000800 */
[----:B------:R-:W-:-:S03]  /*e2e0*/  MOV R128, R149 ;  /* 0x0000009500807202 */ /* 0x000fc60000000f00 */
[----:B------:R-:W-:Y:S01]  /*e2f0*/  MUFU.EX2 R17, R17 ;  /* 0x0000001100117308 */ /* 0x000fe20000000800 */
[----:B------:R-:W-:-:S03]  /*e300*/  MOV R142, R150 ;  /* 0x00000096008e7202 */ /* 0x000fc60000000f00 */
[----:B------:R-:W2:Y:S01]  /*e310*/  MUFU.EX2 R8, R16 ;  /* 0x0000001000087308 */ /* 0x000ea20000000800 */
[----:B------:R-:W-:Y:S01]  /*e320*/  MOV R13, R152 ;  /* 0x00000098000d7202 */ /* 0x000fe20000000f00 */
[----:B------:R-:W-:Y:S01]  /*e330*/  HMMA.16816.F32.BF16 R148, R124, R156, R48 ;  /* 0x0000009c7c94723c */ /* 0x000fe20000041830 */
[----:B------:R-:W-:Y:S01]  /*e340*/  IMAD.MOV.U32 R49, RZ, RZ, R153 ;  /* 0x000000ffff317224 */ /* 0x000fe200078e0099 */
[----:B------:R-:W-:Y:S02]  /*e350*/  MOV R50, R154 ;  /* 0x0000009a00327202 */ /* 0x000fe40000000f00 */
[----:B------:R-:W-:Y:S01]  /*e360*/  MOV R51, R155 ;  /* 0x0000009b00337202 */ /* 0x000fe20000000f00 */
[----:B------:R-:W-:Y:S01]  /*e370*/  FADD.FTZ R14, R49, R14 ;  /* 0x0000000e310e7221 */ /* 0x000fe20000010000 */
[----:B------:R-:W-:Y:S01]  /*e380*/  FADD.FTZ R13, R13, R22 ;  /* 0x000000160d0d7221 */ /* 0x000fe20000010000 */
[----:B------:R-:W-:Y:S01]  /*e390*/  FADD.FTZ R11, R50, R11 ;  /* 0x0000000b320b7221 */ /* 0x000fe20000010000 */
[----:B------:R-:W-:Y:S01]  /*e3a0*/  MOV R50, R128 ;  /* 0x0000008000327202 */ /* 0x000fe20000000f00 */
[----:B------:R-:W-:Y:S01]  /*e3b0*/  FADD.FTZ R10, R51, R10 ;  /* 0x0000000a330a7221 */ /* 0x000fe20000010000 */
[----:B------:R-:W-:Y:S01]  /*e3c0*/  FADD.FTZ R14, R133, R14 ;  /* 0x0000000e850e7221 */ /* 0x000fe20000010000 */
[----:B------:R-:W-:Y:S01]  /*e3d0*/  FADD.FTZ R13, R34, R13 ;  /* 0x0000000d220d7221 */ /* 0x000fe20000010000 */
[----:B------:R-:W-:Y:S01]  /*e3e0*/  MOV R51, R129 ;  /* 0x0000008100337202 */ /* 0x000fe20000000f00 */
[----:B------:R-:W-:Y:S01]  /*e3f0*/  IMAD.MOV.U32 R34, RZ, RZ, R131 ;  /* 0x000000ffff227224 */ /* 0x000fe200078e0083 */
[----:B------:R-:W-:-:S02]  /*e400*/  MOV R133, R130 ;  /* 0x0000008200857202 */ /* 0x000fc40000000f00 */
[----:B---3--:R-:W-:Y:S02]  /*e410*/  F2FP.BF16.F32.PACK_AB R128, R32, R23 ;  /* 0x000000172080723e */ /* 0x008fe400000010ff */
[----:B----4-:R-:W-:Y:S02]  /*e420*/  F2FP.BF16.F32.PACK_AB R129, R18, R19 ;  /* 0x000000131281723e */ /* 0x010fe400000010ff */
[----:B------:R-:W-:Y:S02]  /*e430*/  F2FP.BF16.F32.PACK_AB R130, R9, R135 ;  /* 0x000000870982723e */ /* 0x000fe400000010ff */
[----:B--2---:R-:W-:Y:S01]  /*e440*/  F2FP.BF16.F32.PACK_AB R131, R8, R17 ;  /* 0x000000110883723e */ /* 0x004fe200000010ff */
[----:B------:R-:W-:Y:S01]  /*e450*/  FADD.FTZ R11, R39, R11 ;  /* 0x0000000b270b7221 */ /* 0x000fe20000010000 */
[----:B------:R-:W-:Y:S01]  /*e460*/  FADD.FTZ R10, R235, R10 ;  /* 0x0000000aeb0a7221 */ /* 0x000fe20000010000 */
[----:B------:R-:W-:Y:S02]  /*e470*/  MOV R39, R37 ;  /* 0x0000002500277202 */ /* 0x000fe40000000f00 */
[----:B------:R-:W-:-:S02]  /*e480*/  MOV R235, R38 ;  /* 0x0000002600eb7202 */ /* 0x000fc40000000f00 */
[----:B------:R-:W-:Y:S02]  /*e490*/  MOV R37, R139 ;  /* 0x0000008b00257202 */ /* 0x000fe40000000f00 */
[----:B------:R-:W-:Y:S01]  /*e4a0*/  MOV R38, R140 ;  /* 0x0000008c00267202 */ /* 0x000fe20000000f00 */
[----:B------:R-:W-:Y:S01]  /*e4b0*/  IMAD.MOV.U32 R140, RZ, RZ, R146 ;  /* 0x000000ffff8c7224 */ /* 0x000fe200078e0092 */
[----:B------:R-:W-:Y:S01]  /*e4c0*/  MOV R139, R141 ;  /* 0x0000008d008b7202 */ /* 0x000fe20000000f00 */
[----:B------:R-:W-:Y:S01]  /*e4d0*/  HMMA.16816.F32.BF16 R152, R124, R158, R44 ;  /* 0x0000009e7c98723c */ /* 0x000fe2000004182c */
[----:B------:R-:W-:-:S07]  /*e4e0*/  MOV R141, R147 ;  /* 0x00000093008d7202 */ /* 0x000fce0000000f00 */
[C---:B------:R-:W-:Y:S08]  /*e4f0*/  HMMA.16816.F32.BF16 R144, R128.reuse, R156, R216 ;  /* 0x0000009c8090723c */ /* 0x040ff000000418d8 */
[----:B------:R-:W-:Y:S08]  /*e500*/  HMMA.16816.F32.BF16 R156, R128, R158, R160 ;  /* 0x0000009e809c723c */ /* 0x000ff000000418a0 */
        /* <DEDUP_REMOVED lines=76> */
[----:B------:R1:W-:Y:S01]  /*e9d0*/  STL [R1+0x80], R5 ;  /* 0x0000800501007387 */ /* 0x0003e20000100800 */
[----:B------:R-:W2:Y:S03]  /*e9e0*/  S2R R238, SR_TID.X ;  /* 0x0000000000ee7919 */ /* 0x000ea60000002100 */
[----:B------:R1:W-:Y:S01]  /*e9f0*/  STL [R1+0x84], R4 ;  /* 0x0000840401007387 */ /* 0x0003e20000100800 */
[----:B------:R-:W-:-:S02]  /*ea00*/  MOV R236, 0x20 ;  /* 0x0000002000ec7802 */ /* 0x000fc40000000f00 */
[----:B------:R-:W-:Y:S02]  /*ea10*/  MOV R134, R246 ;  /* 0x000000f600867202 */ /* 0x000fe40000000f00 */
[----:B------:R-:W-:Y:S02]  /*ea20*/  MOV R137, R251 ;  /* 0x000000fb00897202 */ /* 0x000fe40000000f00 */
[----:B------:R-:W-:Y:S02]  /*ea30*/  MOV R135, R248 ;  /* 0x000000f800877202 */ /* 0x000fe40000000f00 */
[----:B------:R-:W-:Y:S01]  /*ea40*/  MOV R136, R250 ;  /* 0x000000fa00887202 */ /* 0x000fe20000000f00 */
[----:B------:R-:W-:Y:S06]  /*ea50*/  BRA.U !UP2, `(.L_x_612) ;  /* 0x0000006d0a887547 */ /* 0x000fec000b800000 */
[----:B------:R-:W3:Y:S01]  /*ea60*/  LDL.LU R248, [R1+0x58] ;  /* 0x0000580001f87983 */ /* 0x000ee20000300800 */
[----:B------:R-:W4:Y:S01]  /*ea70*/  LDCU.64 UR10, c[0x0][0x3c0] ;  /* 0x00007800ff0a77ac */ /* 0x000f220008000a00 */
[----:B------:R-:W4:Y:S02]  /*ea80*/  LDCU.64 UR4, c[0x0][0x3d8] ;  /* 0x00007b00ff0477ac */ /* 0x000f240008000a00 */
[----:B------:R-:W3:Y:S01]  /*ea90*/  LDL.LU R250, [R1+0x64] ;  /* 0x0000640001fa7983 */ /* 0x000ee20000300800 */
[----:B-1---5:R-:W-:Y:S01]  /*eaa0*/  IADD3 R4, P0, PT, R224, UR24, RZ ;  /* 0x00000018e0047c10 */ /* 0x022fe2000ff1e0ff */
[----:B--2---:R-:W-:Y:S01]  /*eab0*/  IMAD.SHL.U32 R251, R238, 0x40, RZ ;  /* 0x00000040eefb7824 */ /* 0x004fe200078e00ff */
[----:B------:R-:W-:Y:S01]  /*eac0*/  SHF.R.U32.HI R7, RZ, 0x3, R238 ;  /* 0x00000003ff077819 */ /* 0x000fe200000116ee */
[----:B------:R-:W-:Y:S01]  /*ead0*/  USHF.R.S32.HI UR30, URZ, 0x1f, UR18 ;  /* 0x0000001fff1e7899 */ /* 0x000fe20008011412 */
[----:B------:R-:W-:-:S04]  /*eae0*/  DEPBAR.LE SB0, 0x0 ;  /* 0x000080000000791a */ /* 0x000fc80000000000 */
[----:B------:R-:W-:Y:S01]  /*eaf0*/  IMAD.X R5, RZ, RZ, UR22, P0 ;  /* 0x00000016ff057e24 */ /* 0x000fe200080e06ff */
[----:B------:R-:W1:Y:S01]  /*eb00*/  LDCU.64 UR8, c[0x0][0x390] ;  /* 0x00007200ff0877ac */ /* 0x000e620008000a00 */
[----:B------:R2:W-:Y:S01]  /*eb10*/  STL [R1+0x3c], R7 ;  /* 0x00003c0701007387 */ /* 0x0005e20000100800 */
[----:B------:R-:W-:Y:S02]  /*eb20*/  IMAD.SHL.U32 R246, R238, 0x2, RZ ;  /* 0x00000002eef67824 */ /* 0x000fe400078e00ff */
[C---:B----4-:R-:W-:Y:S01]  /*eb30*/  IMAD R6, R7.reuse, UR11, RZ ;  /* 0x0000000b07067c24 */ /* 0x050fe2000f8e02ff */
[----:B------:R-:W-:Y:S01]  /*eb40*/  UIADD3 UR21, UPT, UPT, UR19, -0x3, URZ ;  /* 0xfffffffd13157890 */ /* 0x000fe2000fffe0ff */
[----:B------:R-:W-:Y:S01]  /*eb50*/  IMAD.WIDE.U32 R4, R7, UR10, R4 ;  /* 0x0000000a07047c25 */ /* 0x000fe2000f8e0004 */
[----:B------:R-:W-:Y:S01]  /*eb60*/  UIMAD UR23, UR30, UR4, URZ ;  /* 0x000000041e1772a4 */ /* 0x000fe2000f8e02ff */
[----:B------:R-:W-:Y:S01]  /*eb70*/  LOP3.LUT R246, R246, 0x6, RZ, 0xc0, !PT ;  /* 0x00000006f6f67812 */ /* 0x000fe200078ec0ff */
[----:B------:R4:W-:Y:S01]  /*eb80*/  STL [R1+0x68], R6 ;  /* 0x0000680601007387 */ /* 0x0009e20000100800 */
[----:B------:R-:W-:Y:S01]  /*eb90*/  IMAD.IADD R5, R5, 0x1, R6 ;  /* 0x0000000105057824 */ /* 0x000fe200078e0206 */
[----:B------:R-:W-:-:S02]  /*eba0*/  UIMAD.WIDE.U32 UR32, UR21, UR10, URZ ;  /* 0x0000000a152072a5 */ /* 0x000fc4000f8e00ff */
[----:B------:R-:W-:Y:S02]  /*ebb0*/  UIMAD UR21, UR21, UR11, URZ ;  /* 0x0000000b151572a4 */ /* 0x000fe4000f8e02ff */
[----:B------:R-:W-:Y:S02]  /*ebc0*/  USHF.L.U32 UR26, UR10, 0x4, URZ ;  /* 0x000000040a1a7899 */ /* 0x000fe400080006ff */
[----:B------:R-:W-:Y:S01]  /*ebd0*/  UIMAD UR23, UR18, UR5, UR23 ;  /* 0x00000005121772a4 */ /* 0x000fe2000f8e0217 */
[----:B------:R-:W-:Y:S01]  /*ebe0*/  IMAD.U32 R16, RZ, RZ, UR32 ;  /* 0x00000020ff107e24 */ /* 0x000fe2000f8e00ff */
[----:B------:R-:W-:Y:S01]  /*ebf0*/  USHF.L.U64.HI UR20, UR10, 0x4, UR11 ;  /* 0x000000040a147899 */ /* 0x000fe2000801020b */
[----:B------:R-:W-:Y:S01]  /*ec00*/  IMAD.U32 R17, RZ, RZ, UR33 ;  /* 0x00000021ff117e24 */ /* 0x000fe2000f8e00ff */
[----:B------:R-:W-:Y:S02]  /*ec10*/  UIADD3 UR21, UPT, UPT, UR33, UR21, URZ ;  /* 0x0000001521157290 */ /* 0x000fe4000fffe0ff */
[----:B------:R-:W-:Y:S01]  /*ec20*/  ULEA UR25, UP0, UR32, UR26, 0x6 ;  /* 0x0000001a20197291 */ /* 0x000fe2000f8030ff */
[----:B--2---:R-:W-:-:S03]  /*ec30*/  LOP3.LUT R7, R251, 0x200, RZ, 0xc0, !PT ;  /* 0x00000200fb077812 */ /* 0x004fc600078ec0ff */
[----:B------:R-:W-:Y:S01]  /*ec40*/  UIADD3 UR26, UP1, UPT, UR25, UR26, URZ ;  /* 0x0000001a191a7290 */ /* 0x000fe2000ff3e0ff */
[----:B------:R-:W-:Y:S02]  /*ec50*/  IMAD.U32 R11, RZ, RZ, UR21 ;  /* 0x00000015ff0b7e24 */ /* 0x000fe4000f8e00ff */
[----:B------:R-:W-:-:S03]  /*ec60*/  IMAD.U32 R19, RZ, RZ, UR25 ;  /* 0x00000019ff137e24 */ /* 0x000fc6000f8e00ff */
[----:B------:R-:W-:Y:S02]  /*ec70*/  IMAD.U32 R18, RZ, RZ, UR26 ;  /* 0x0000001aff127e24 */ /* 0x000fe4000f8e00ff */
[----:B----4-:R-:W-:-:S04]  /*ec80*/  IMAD.U32 R6, RZ, RZ, UR4 ;  /* 0x00000004ff067e24 */ /* 0x010fc8000f8e00ff */
[----:B------:R-:W-:-:S04]  /*ec90*/  IMAD.WIDE.U32 R4, R6, UR18, R4 ;  /* 0x0000001206047c25 */ /* 0x000fc8000f8e0004 */
[----:B------:R-:W-:-:S05]  /*eca0*/  IMAD.SHL.U32 R6, R238, 0x20, RZ ;  /* 0x00000020ee067824 */ /* 0x000fca00078e00ff */
[----:B------:R-:W-:Y:S01]  /*ecb0*/  LOP3.LUT R7, R7, 0x7c00, R6, 0xf8, !PT ;  /* 0x00007c0007077812 */ /* 0x000fe200078ef806 */
[----:B------:R-:W-:Y:S01]  /*ecc0*/  VIADD R6, R5, UR23 ;  /* 0x0000001705067c36 */ /* 0x000fe20008000000 */
[----:B------:R-:W-:Y:S01]  /*ecd0*/  ULEA.HI.X UR23, UR32, UR20, UR21, 0x6, UP0 ;  /* 0x0000001420177291 */ /* 0x000fe200080f3415 */
[----:B------:R-:W-:Y:S01]  /*ece0*/  BAR.SYNC.DEFER_BLOCKING 0x0 ;  /* 0x0000000000007b1d */ /* 0x000fe20000010000 */
[----:B------:R-:W-:Y:S01]  /*ecf0*/  ULEA UR28, UP0, UR10, UR25, 0x5 ;  /* 0x000000190a1c7291 */ /* 0x000fe2000f8028ff */
[C---:B-1----:R-:W-:Y:S01]  /*ed00*/  LEA R5, P0, R4.reuse, UR8, 0x1 ;  /* 0x0000000804057c11 */ /* 0x042fe2000f8008ff */
        /* <DEDUP_REMOVED lines=10> */
[----:B------:R-:W-:Y:S01]  /*edb0*/  LEA R6, P0, R17, R5, 0x1 ;  /* 0x0000000511067211 */ /* 0x000fe200078008ff */
[----:B------:R-:W1:Y:S01]  /*edc0*/  LDCU UR21, c[0x0][0x50c] ;  /* 0x0000a180ff1577ac */ /* 0x000e620008000800 */
[----:B------:R-:W-:Y:S01]  /*edd0*/  LEA.HI.X R11, R19, R4, R9, 0x1, P4 ;  /* 0x00000004130b7211 */ /* 0x000fe200020f0c09 */
[----:B------:R-:W-:Y:S01]  /*ede0*/  @!PT LDS RZ, [RZ] ;  /* 0x00000000fffff984 */ /* 0x000fe20000000800 */
[----:B------:R-:W-:Y:S01]  /*edf0*/  @!PT LDS RZ, [RZ] ;  /* 0x00000000fffff984 */ /* 0x000fe20000000800 */
[----:B------:R-:W-:Y:S01]  /*ee00*/  @!PT LDS RZ, [RZ] ;  /* 0x00000000fffff984 */ /* 0x000fe20000000800 */
[----:B------:R-:W-:Y:S04]  /*ee10*/  LDGSTS.E.BYPASS.LTC128B.128 [R12+0xc000], desc[UR16][R14.64] ;  /* 0x0c0000000e0c7fae */ /* 0x000fe8000b981a10 */
[----:B------:R2:W-:Y:S04]  /*ee20*/  LDGSTS.E.BYPASS.LTC128B.128 [R12+0xe000], desc[UR16][R14.64+0x80] ;  /* 0x0e0000800e0c7fae */ /* 0x0005e8000b981a10 */
[----:B------:R-:W-:Y:S04]  /*ee30*/  LDGSTS.E.BYPASS.LTC128B.128 [R12+0xc800], desc[UR16][R10.64] ;  /* 0x0c8000000a0c7fae */ /* 0x000fe8000b981a10 */
[----:B------:R-:W-:Y:S01]  /*ee40*/  LDGSTS.E.BYPASS.LTC128B.128 [R12+0xe800], desc[UR16][R10.64+0x80] ;  /* 0x0e8000800a0c7fae */ /* 0x000fe2000b981a10 */
[----:B--2---:R-:W-:-:S05]  /*ee50*/  SEL R14, R236, 0xffffffe0, !P6 ;  /* 0xffffffe0ec0e7807 */ /* 0x004fca0007000000 */
        /* <DEDUP_REMOVED lines=18> */
[----:B------:R-:W4:Y:S04]  /*ef80*/  LDSM.16.M88.4 R48, [R24+0x9000] ;  /* 0x009000001830783b */ /* 0x000f280000000200 */
[----:B------:R-:W1:Y:S04]  /*ef90*/  LDSM.16.M88.4 R20, [R24+0x8000] ;  /* 0x008000001814783b */ /* 0x000e680000000200 */
[----:B------:R-:W1:Y:S04]  /*efa0*/  LDSM.16.M88.4 R36, [R24+0x8800] ;  /* 0x008800001824783b */ /* 0x000e680000000200 */
        /* <DEDUP_REMOVED lines=8> */
[C---:B------:R-:W-:Y:S08]  /*f030*/  HMMA.16816.F32.BF16 R64, R8.reuse, R58, RZ ;  /* 0x0000003a0840723c */ /* 0x040ff000000418ff */
[----:B------:R-:W-:Y:S08]  /*f040*/  HMMA.16816.F32.BF16 R8, R8, R54, RZ ;  /* 0x000000360808723c */ /* 0x000ff000000418ff */
[C---:B---3--:R-:W-:Y:S08]  /*f050*/  HMMA.16816.F32.BF16 R60, R4.reuse, R44, R60 ;  /* 0x0000002c043c723c */ /* 0x048ff0000004183c */
[C---:B----4-:R-:W-:Y:S08]  /*f060*/  HMMA.16816.F32.BF16 R216, R4.reuse, R48, R132 ;  /* 0x0000003004d8723c */ /* 0x050ff00000041884 */
[----:B------:R-:W-:Y:S01]  /*f070*/  HMMA.16816.F32.BF16 R248, R4, R46, R8 ;  /* 0x0000002e04f8723c */ /* 0x000fe20000041808 */
[----:B------:R-:W2:Y:S02]  /*f080*/  LDSM.16.M88.4 R8, [R13] ;  /* 0x000000000d08783b */ /* 0x000ea40000000200 */
[----:B------:R-:W-:-:S02]  /*f090*/  IMAD.MOV.U32 R237, RZ, RZ, R60 ;  /* 0x000000ffffed7224 */ /* 0x000fc400078e003c */
[----:B------:R-:W-:Y:S02]  /*f0a0*/  IMAD.MOV.U32 R35, RZ, RZ, R61 ;  /* 0x000000ffff237224 */ /* 0x000fe400078e003d */
[----:B------:R-:W-:Y:S01]  /*f0b0*/  IMAD.MOV.U32 R34, RZ, RZ, R62 ;  /* 0x000000ffff227224 */ /* 0x000fe200078e003e */
[C---:B-1----:R-:W-:Y:S01]  /*f0c0*/  HMMA.16816.F32.BF16 R212, R4.reuse, R20, R212 ;  /* 0x0000001404d4723c */ /* 0x042fe200000418d4 */
        /* <DEDUP_REMOVED lines=18> */
[C---:B--2---:R-:W-:Y:S08]  /*f1f0*/  HMMA.16816.F32.BF16 R136, R8.reuse, R36, R64 ;  /* 0x000000240888723c */ /* 0x044ff00000041840 */
        /* <DEDUP_REMOVED lines=83> */
[----:B------:R-:W-:-:S07]  /*f730*/  IMAD.MOV.U32 R139, RZ, RZ, R43 ;  /* 0x000000ffff8b7224 */ /* 0x000fce00078e002b */
[----:B------:R-:W-:Y:S08]  /*f740*/  HMMA.16816.F32.BF16 R44, R16, R30, R44 ;  /* 0x0000001e102c723c */ /* 0x000ff0000004182c */
        /* <DEDUP_REMOVED lines=95> */
[----:B------:R-:W4:Y:S03]  /*fd40*/  LDSM.16.M88.4 R32, [R33+0xb800] ;  /* 0x00b800002120783b */ /* 0x000f260000000200 */
[C---:B-1----:R-:W-:Y:S01]  /*fd50*/  HMMA.16816.F32.BF16 R140, R4.reuse, R26, R140 ;  /* 0x0000001a048c723c */ /* 0x042fe2000004188c */
[----:B------:R-:W1:Y:S07]  /*fd60*/  LDSM.16.M88.4 R8, [R227+0x4000] ;  /* 0x00400000e308783b */ /* 0x000e6e0000000200 */
        /* <DEDUP_REMOVED lines=17> */
[----:B------:R-:W-:-:S02]  /*fe80*/  IMAD.MOV.U32 R208, RZ, RZ, R37 ;  /* 0x000000ffffd07224 */ /* 0x000fc400078e0025 */
[----:B------:R-:W-:Y:S02]  /*fe90*/  IMAD.MOV.U32 R209, RZ, RZ, R36 ;  /* 0x000000ffffd17224 */ /* 0x000fe400078e0024 */
[----:B------:R-:W-:Y:S02]  /*fea0*/  IMAD.MOV.U32 R210, RZ, RZ, R15 ;  /* 0x000000ffffd27224 */ /* 0x000fe400078e000f */
[----:B------:R-:W-:Y:S01]  /*feb0*/  IMAD.MOV.U32 R211, RZ, RZ, R13 ;  /* 0x000000ffffd37224 */ /* 0x000fe200078e000d */
[----:B-1----:R-:W-:Y:S01]  /*fec0*/  HMMA.16816.F32.BF16 R36, R8, R26, R132 ;  /* 0x0000001a0824723c */ /* 0x002fe20000041884 */
[----:B------:R-:W-:-:S07]  /*fed0*/  IMAD.MOV.U32 R217, RZ, RZ, R41 ;  /* 0x000000ffffd97224 */ /* 0x000fce00078e0029 */
[C---:B------:R-:W-:Y:S08]  /*fee0*/  HMMA.16816.F32.BF16 R132, R8.reuse, R20, R60 ;  /* 0x000000140884723c */ /* 0x040ff0000004183c */
[C---:B------:R-:W-:Y:S01]  /*fef0*/  HMMA.16816.F32.BF16 R60, R8.reuse, R22, R56 ;  /* 0x00000016083c723c */ /* 0x040fe20000041838 */
[----:B------:R-:W-:Y:S07]  /*ff00*/  LDSM.16.M88.4 R20, [R14+0xb000] ;  /* 0x00b000000e14783b */ /* 0x000fee0000000200 */
[C---:B------:R-:W-:Y:S08]  /*ff10*/  HMMA.16816.F32.BF16 R56, R8.reuse, R16, R52 ;  /* 0x000000100838723c */ /* 0x040ff00000041834 */
[----:B------:R-:W-:Y:S08]  /*ff20*/  HMMA.16816.F32.BF16 R52, R8, R32, R44 ;  /* 0x000000200834723c */ /* 0x000ff0000004182c */
[----:B------:R-:W-:Y:S01]  /*ff30*/  HMMA.16816.F32.BF16 R228, R4, R16, R228 ;  /* 0x0000001004e4723c */ /* 0x000fe200000418e4 */
[----:B------:R-:W1:Y:S07]  /*ff40*/  LDSM.16.M88.4 R4, [R40+0x6000] ;  /* 0x006000002804783b */ /* 0x000e6e0000000200 */
[C---:B------:R-:W-:Y:S01]  /*ff50*/  HMMA.16816.F32.BF16 R32, R8.reuse, R34, R28 ;  /* 0x000000220820723c */ /* 0x040fe2000004181c */
[----:B------:R-:W2:Y:S07]  /*ff60*/  LDSM.16.M88.4 R28, [R14+0xa000] ;  /* 0x00a000000e1c783b */ /* 0x000eae0000000200 */
[C---:B------:R-:W-:Y:S01]  /*ff70*/  HMMA.16816.F32.BF16 R140, R8.reuse, R24, R136 ;  /* 0x00000018088c723c */ /* 0x040fe20000041888 */
[----:B------:R-:W3:Y:S07]  /*ff80*/  LDSM.16.M88.4 R24, [R14+0xa800] ;  /* 0x00a800000e18783b */ /* 0x000eee0000000200 */
[----:B------:R-:W-:Y:S01]  /*ff90*/  HMMA.16816.F32.BF16 R48, R8, R18, R48 ;  /* 0x000000120830723c */ /* 0x000fe20000041830 */
[----:B------:R-:W4:Y:S04]  /*ffa0*/  LDSM.16.M88.4 R16, [R14+0xb800] ;  /* 0x00b800000e10783b */ /* 0x000f280000000200 */
[----:B------:R-:W4:Y:S01]  /*ffb0*/  LDSM.16.M88.4 R8, [R40+0x4000] ;  /* 0x004000002808783b */ /* 0x000f220000000200 */
[----:B------:R-:W-:-:S04]  /*ffc0*/  DEPBAR.LE SB0, 0x0 ;  /* 0x000080000000791a */ /* 0x000fc80000000000 */
[C---:B-1----:R-:W-:Y:S08]  /*ffd0*/  HMMA.16816.F32.BF16 R228, R4.reuse, R20, R228 ;  /* 0x0000001404e4723c */ /* 0x042ff000000418e4 */
[C---:B--2---:R-:W-:Y:S08]  /*ffe0*/  HMMA.16816.F32.BF16 R136, R4.reuse, R30, R208 ;  /* 0x0000001e0488723c */ /* 0x044ff000000418d0 */
[C---:B---3--:R-:W-:Y:S08]  /*fff0*/  HMMA.16816.F32.BF16 R208, R4.reuse, R24, R216 ;  /* 0x0000001804d0723c */ /* 0x048ff000000418d8 */
[C---:B------:R-:W-:Y:S08]  /*10000*/  HMMA.16816.F32.BF16 R64, R4.reuse, R28, R64 ;  /* 0x0000001c0440723c */ /* 0x040ff00000041840 */
[C---:B------:R-:W-:Y:S08]  /*10010*/  HMMA.16816.F32.BF16 R216, R4.reuse, R26, R248 ;  /* 0x0000001a04d8723c */ /* 0x040ff000000418f8 */
[C---:B------:R-:W-:Y:S08]  /*10020*/  HMMA.16816.F32.BF16 R232, R4.reuse, R22, R232 ;  /* 0x0000001604e8723c */ /* 0x040ff000000418e8 */
[C---:B----4-:R-:W-:Y:S08]  /*10030*/  HMMA.16816.F32.BF16 R220, R4.reuse, R16, R220 ;  /* 0x0000001004dc723c */ /* 0x050ff000000418dc */
[----:B------:R-:W-:Y:S08]  /*10040*/  HMMA.16816.F32.BF16 R212, R4, R18, R212 ;  /* 0x0000001204d4723c */ /* 0x000ff000000418d4 */
[C---:B------:R-:W-:Y:S08]  /*10050*/  HMMA.16816.F32.BF16 R4, R8.reuse, R28, R140 ;  /* 0x0000001c0804723c */ /* 0x040ff0000004188c */
[C---:B------:R-:W-:Y:S08]  /*10060*/  HMMA.16816.F32.BF16 R36, R8.reuse, R30, R36 ;  /* 0x0000001e0824723c */ /* 0x040ff00000041824 */
[C---:B------:R-:W-:Y:S03]  /*10070*/  HMMA.16816.F32.BF16 R44, R8.reuse, R24, R132 ;  /* 0x00000018082c723c */ /* 0x040fe60000041884 */
[----:B------:R-:W-:Y:S01]  /*10080*/  FMUL.FTZ R4, R4, UR21 ;  /* 0x0000001504047c20 */ /* 0x000fe20008410000 */
[----:B------:R-:W-:Y:S01]  /*10090*/  FMUL.FTZ R7, R7, UR21 ;  /* 0x0000001507077c20 */ /* 0x000fe20008410000 */
[----:B------:R-:W-:Y:S01]  /*100a0*/  FMUL.FTZ R5, R5, UR21 ;  /* 0x0000001505057c20 */ /* 0x000fe20008410000 */
[----:B------:R-:W-:Y:S01]  /*100b0*/  FMUL.FTZ R6, R6, UR21 ;  /* 0x0000001506067c20 */ /* 0x000fe20008410000 */
[----:B------:R1:W-:Y:S01]  /*100c0*/  MUFU.TANH R226, R4 ;  /* 0x0000000400e27308 */ /* 0x0003e20000002400 */
[C---:B------:R-:W-:Y:S07]  /*100d0*/  HMMA.16816.F32.BF16 R60, R8.reuse, R26, R60 ;  /* 0x0000001a083c723c */ /* 0x040fee000004183c */
[----:B------:R-:W-:Y:S01]  /*100e0*/  MUFU.TANH R25, R7 ;  /* 0x0000000700197308 */ /* 0x000fe20000002400 */
[C---:B------:R-:W-:Y:S07]  /*100f0*/  HMMA.16816.F32.BF16 R40, R8.reuse, R20, R56 ;  /* 0x000000140828723c */ /* 0x040fee0000041838 */
[----:B------:R2:W-:Y:S01]  /*10100*/  MUFU.TANH R227, R5 ;  /* 0x0000000500e37308 */ /* 0x0005e20000002400 */
[----:B------:R-:W-:Y:S01]  /*10110*/  HMMA.16816.F32.BF16 R52, R8, R16, R52 ;  /* 0x000000100834723c */ /* 0x000fe20000041834 */
[----:B-1----:R-:W-:-:S06]  /*10120*/  FMUL.FTZ R4, R64, UR21 ;  /* 0x0000001540047c20 */ /* 0x002fcc0008410000 */
[----:B------:R1:W-:Y:S01]  /*10130*/  MUFU.TANH R142, R4 ;  /* 0x00000004008e7308 */ /* 0x0003e20000002400 */
[C---:B------:R-:W-:Y:S07]  /*10140*/  HMMA.16816.F32.BF16 R48, R8.reuse, R22, R48 ;  /* 0x000000160830723c */ /* 0x040fee0000041830 */
[----:B------:R-:W-:Y:S01]  /*10150*/  MUFU.TANH R133, R6 ;  /* 0x0000000600857308 */ /* 0x000fe20000002400 */
[----:B------:R-:W-:Y:S01]  /*10160*/  HMMA.16816.F32.BF16 R28, R8, R18, R32 ;  /* 0x00000012081c723c */ /* 0x000fe20000041820 */
[----:B--2---:R-:W-:Y:S01]  /*10170*/  FMUL.FTZ R5, R229, UR21 ;  /* 0x00000015e5057c20 */ /* 0x004fe20008410000 */
[----:B-1----:R-:W-:-:S05]  /*10180*/  FMUL.FTZ R4, R65, UR21 ;  /* 0x0000001541047c20 */ /* 0x002fca0008410000 */
[----:B------:R1:W-:Y:S02]  /*10190*/  MUFU.TANH R141, R4 ;  /* 0x00000004008d7308 */ /* 0x0003e40000002400 */
[----:B-1----:R-:W-:-:S06]  /*101a0*/  FMUL.FTZ R4, R38, UR21 ;  /* 0x0000001526047c20 */ /* 0x002fcc0008410000 */
        /* <DEDUP_REMOVED lines=8> */
[----:B------:R1:W2:Y:S02]  /*10230*/  MUFU.TANH R24, R4 ;  /* 0x0000000400187308 */ /* 0x0002a40000002400 */
[----:B-1----:R-:W-:-:S06]  /*10240*/  FMUL.FTZ R4, R47, UR21 ;  /* 0x000000152f047c20 */ /* 0x002fcc0008410000 */
[----:B------:R1:W3:Y:S02]  /*10250*/  MUFU.TANH R47, R4 ;  /* 0x00000004002f7308 */ /* 0x0002e40000002400 */
[----:B-1----:R-:W-:-:S06]  /*10260*/  FMUL.FTZ R4, R208, UR21 ;  /* 0x00000015d0047c20 */ /* 0x002fcc0008410000 */
[----:B------:R1:W-:Y:S02]  /*10270*/  MUFU.TANH R135, R4 ;  /* 0x0000000400877308 */ /* 0x0003e40000002400 */
[----:B-1----:R-:W-:-:S06]  /*10280*/  FMUL.FTZ R4, R209, UR21 ;  /* 0x00000015d1047c20 */ /* 0x002fcc0008410000 */
[----:B------:R1:W-:Y:S02]  /*10290*/  MUFU.TANH R134, R4 ;  /* 0x0000000400867308 */ /* 0x0003e40000002400 */
[----:B-1----:R-:W-:-:S06]  /*102a0*/  FMUL.FTZ R4, R62, UR21 ;  /* 0x000000153e047c20 */ /* 0x002fcc0008410000 */
[----:B------:R1:W4:Y:S02]  /*102b0*/  MUFU.TANH R46, R4 ;  /* 0x00000004002e7308 */ /* 0x0003240000002400 */
[----:B-1----:R-:W-:-:S06]  /*102c0*/  FMUL.FTZ R4, R63, UR21 ;  /* 0x000000153f047c20 */ /* 0x002fcc0008410000 */
[----:B------:R1:W4:Y:S02]  /*102d0*/  MUFU.TANH R39, R4 ;  /* 0x0000000400277308 */ /* 0x0003240000002400 */
        /* <DEDUP_REMOVED lines=8> */
[----:B-1----:R-:W-:Y:S02]  /*10360*/  FMUL.FTZ R4, R228, UR21 ;  /* 0x00000015e4047c20 */ /* 0x002fe40008410000 */
[----:B------:R-:W4:Y:S04]  /*10370*/  LDL R228, [R1+0x38] ;  /* 0x0000380001e47983 */ /* 0x000f280000100800 */
[----:B------:R1:W-:Y:S01]  /*10380*/  MUFU.TANH R63, R4 ;  /* 0x00000004003f7308 */ /* 0x0003e20000002400 */
[----:B------:R-:W-:Y:S01]  /*10390*/  FMUL.FTZ R21, R54, UR21 ;  /* 0x0000001536157c20 */ /* 0x000fe20008410000 */
[----:B------:R-:W-:Y:S01]  /*103a0*/  FMUL.FTZ R23, R55, UR21 ;  /* 0x0000001537177c20 */ /* 0x000fe20008410000 */
[----:B-1----:R-:W-:-:S04]  /*103b0*/  IMAD.U32 R4, RZ, RZ, UR19 ;  /* 0x00000013ff047e24 */ /* 0x002fc8000f8e00ff */
[----:B------:R-:W-:-:S04]  /*103c0*/  IMAD R4, R4, 0x40, R246 ;  /* 0x0000004004047824 */ /* 0x000fc800078e02f6 */
[C---:B------:R-:W-:Y:S01]  /*103d0*/  VIADD R19, R4.reuse, 0xffffff41 ;  /* 0xffffff4104137836 */ /* 0x040fe20000000000 */
[----:B------:R1:W-:Y:S01]  /*103e0*/  MUFU.TANH R56, R5 ;  /* 0x0000000500387308 */ /* 0x0003e20000002400 */
[----:B------:R-:W-:-:S03]  /*103f0*/  VIADD R16, R4, 0xffffff50 ;  /* 0xffffff5004107836 */ /* 0x000fc60000000000 */
[----:B------:R-:W-:Y:S01]  /*10400*/  ISETP.GT.AND P5, PT, R2, R19, PT ;  /* 0x000000130200720c */ /* 0x000fe20003fa4270 */
[----:B------:R-:W-:Y:S01]  /*10410*/  VIADD R20, R4, 0xffffff40 ;  /* 0xffffff4004147836 */ /* 0x000fe20000000000 */
[----:B------:R-:W-:Y:S02]  /*10420*/  ISETP.GT.AND P4, PT, R2, R16, PT ;  /* 0x000000100200720c */ /* 0x000fe40003f84270 */
[----:B------:R3:W-:Y:S01]  /*10430*/  MUFU.TANH R27, R21 ;  /* 0x00000015001b7308 */ /* 0x0007e20000002400 */
[----:B------:R-:W-:Y:S01]  /*10440*/  VIADD R18, R4, 0xffffff48 ;  /* 0xffffff4804127836 */ /* 0x000fe20000000000 */
[----:B--2---:R-:W-:Y:S01]  /*10450*/  FSEL R42, R24, -INF , !P4 ;  /* 0xff800000182a7808 */ /* 0x004fe20006000000 */
[----:B-1----:R-:W-:-:S05]  /*10460*/  FMUL.FTZ R5, R50, UR21 ;  /* 0x0000001532057c20 */ /* 0x002fca0008410000 */
[----:B------:R1:W2:Y:S01]  /*10470*/  MUFU.TANH R33, R5 ;  /* 0x0000000500217308 */ /* 0x0002a20000002400 */
[----:B---3--:R-:W-:-:S07]  /*10480*/  FSEL R21, R25, -INF , !P5 ;  /* 0xff80000019157808 */ /* 0x008fce0006800000 */
[----:B------:R3:W-:Y:S01]  /*10490*/  MUFU.TANH R25, R23 ;  /* 0x0000001700197308 */ /* 0x0007e20000002400 */
[----:B------:R-:W-:Y:S01]  /*104a0*/  VIADD R17, R4, 0xffffff49 ;  /* 0xffffff4904117836 */ /* 0x000fe20000000000 */
[----:B------:R-:W-:Y:S01]  /*104b0*/  ISETP.GT.AND P6, PT, R2, R20, PT ;  /* 0x000000140200720c */ /* 0x000fe20003fc4270 */
[----:B------:R-:W-:Y:S01]  /*104c0*/  VIADD R15, R4, 0xffffff51 ;  /* 0xffffff51040f7836 */ /* 0x000fe20000000000 */
[----:B------:R-:W-:Y:S01]  /*104d0*/  ISETP.GT.AND P3, PT, R2, R18, PT ;  /* 0x000000120200720c */ /* 0x000fe20003f64270 */
[----:B-1----:R-:W-:Y:S01]  /*104e0*/  FMUL.FTZ R5, R51, UR21 ;  /* 0x0000001533057c20 */ /* 0x002fe20008410000 */
[----:B---3--:R-:W-:-:S03]  /*104f0*/  FMUL.FTZ R23, R30, UR21 ;  /* 0x000000151e177c20 */ /* 0x008fc60008410000 */
[----:B------:R-:W1:Y:S01]  /*10500*/  MUFU.TANH R32, R5 ;  /* 0x0000000500207308 */ /* 0x000e620000002400 */
[----:B------:R-:W-:Y:S01]  /*10510*/  FSEL R22, R133, -INF , !P6 ;  /* 0xff80000085167808 */ /* 0x000fe20007000000 */
[----:B------:R-:W-:Y:S01]  /*10520*/  VIADD R14, R4, 0xffffff58 ;  /* 0xffffff58040e7836 */ /* 0x000fe20000000000 */
[----:B------:R-:W-:-:S05]  /*10530*/  ISETP.GT.AND P0, PT, R2, R17, PT ;  /* 0x000000110200720c */ /* 0x000fca0003f04270 */
[----:B------:R3:W-:Y:S01]  /*10540*/  MUFU.TANH R24, R23 ;  /* 0x0000001700187308 */ /* 0x0007e20000002400 */
[----:B------:R-:W-:Y:S01]  /*10550*/  VIADD R13, R4, 0xffffff59 ;  /* 0xffffff59040d7836 */ /* 0x000fe20000000000 */
[----:B------:R-:W-:Y:S01]  /*10560*/  ISETP.GT.AND P6, PT, R2, R15, PT ;  /* 0x0000000f0200720c */ /* 0x000fe20003fc4270 */
[C---:B------:R-:W-:Y:S02]  /*10570*/  VIADD R11, R4.reuse, 0xffffff60 ;  /* 0xffffff60040b7836 */ /* 0x040fe40000000000 */
[C---:B------:R-:W-:Y:S02]  /*10580*/  VIADD R10, R4.reuse, 0xffffff61 ;  /* 0xffffff61040a7836 */ /* 0x040fe40000000000 */
[----:B------:R-:W-:Y:S01]  /*10590*/  VIADD R9, R4, 0xffffff68 ;  /* 0xffffff6804097836 */ /* 0x000fe20000000000 */
[----:B------:R-:W-:Y:S01]  /*105a0*/  FSEL R26, R26, -INF , !P3 ;  /* 0xff8000001a1a7808 */ /* 0x000fe20005800000 */
[----:B------:R-:W-:Y:S01]  /*105b0*/  VIADD R8, R4, 0xffffff69 ;  /* 0xffffff6904087836 */ /* 0x000fe20000000000 */
[----:B------:R-:W-:Y:S01]  /*105c0*/  FSEL R30, R64, -INF , !P0 ;  /* 0xff800000401e7808 */ /* 0x000fe20004000000 */
[----:B---3--:R-:W-:Y:S01]  /*105d0*/  FMUL.FTZ R23, R31, UR21 ;  /* 0x000000151f177c20 */ /* 0x008fe20008410000 */
[C---:B------:R-:W-:Y:S01]  /*105e0*/  VIADD R7, R4.reuse, 0xffffff70 ;  /* 0xffffff7004077836 */ /* 0x040fe20000000000 */
[----:B------:R-:W-:Y:S01]  /*105f0*/  FSEL R47, R47, -INF , !P6 ;  /* 0xff8000002f2f7808 */ /* 0x000fe20007000000 */
[----:B------:R-:W-:-:S03]  /*10600*/  VIADD R6, R4, 0xffffff71 ;  /* 0xffffff7104067836 */ /* 0x000fc60000000000 */
[----:B------:R-:W3:Y:S01]  /*10610*/  MUFU.TANH R23, R23 ;  /* 0x0000001700177308 */ /* 0x000ee20000002400 */
[----:B------:R-:W-:Y:S01]  /*10620*/  VIADD R5, R4, 0xffffff78 ;  /* 0xffffff7804057836 */ /* 0x000fe20000000000 */
[----:B------:R-:W-:Y:S01]  /*10630*/  ISETP.GT.AND P5, PT, R2, R14, PT ;  /* 0x0000000e0200720c */ /* 0x000fe20003fa4270 */
[----:B------:R-:W-:Y:S01]  /*10640*/  VIADD R4, R4, 0xffffff79 ;  /* 0xffffff7904047836 */ /* 0x000fe20000000000 */
[C---:B------:R-:W-:Y:S02]  /*10650*/  ISETP.GT.AND P3, PT, R2.reuse, R13, PT ;  /* 0x0000000d0200720c */ /* 0x040fe40003f64270 */
[C---:B------:R-:W-:Y:S02]  /*10660*/  ISETP.GT.AND P0, PT, R2.reuse, R11, PT ;  /* 0x0000000b0200720c */ /* 0x040fe40003f04270 */
[C---:B------:R-:W-:Y:S02]  /*10670*/  ISETP.GT.AND P4, PT, R2.reuse, R10, PT ;  /* 0x0000000a0200720c */ /* 0x040fe40003f84270 */
[----:B------:R-:W-:Y:S01]  /*10680*/  ISETP.GT.AND P6, PT, R2, R9, PT ;  /* 0x000000090200720c */ /* 0x000fe20003fc4270 */
[----:B------:R-:W-:Y:S01]  /*10690*/  FMUL.FTZ R31, R232, UR21 ;  /* 0x00000015e81f7c20 */ /* 0x000fe20008410000 */
[----:B----4-:R-:W-:-:S02]  /*106a0*/  FSEL R46, R46, -INF , !P5 ;  /* 0xff8000002e2e7808 */ /* 0x010fc40006800000 */
[----:B------:R-:W-:Y:S02]  /*106b0*/  FSEL R51, R39, -INF , !P3 ;  /* 0xff80000027337808 */ /* 0x000fe40005800000 */
[----:B------:R-:W-:Y:S02]  /*106c0*/  FSEL R55, R38, -INF , !P0 ;  /* 0xff80000026377808 */ /* 0x000fe40004000000 */
[----:B------:R-:W-:Y:S02]  /*106d0*/  FSEL R57, R57, -INF , !P4 ;  /* 0xff80000039397808 */ /* 0x000fe40006000000 */
[----:B--2---:R-:W-:Y:S02]  /*106e0*/  FSEL R58, R33, -INF , !P6 ;  /* 0xff800000213a7808 */ /* 0x004fe40007000000 */
[C---:B------:R-:W-:Y:S02]  /*106f0*/  ISETP.GT.AND P5, PT, R2.reuse, R8, PT ;  /* 0x000000080200720c */ /* 0x040fe40003fa4270 */
[----:B------:R-:W-:-:S02]  /*10700*/  ISETP.GT.AND P3, PT, R2, R7, PT ;  /* 0x000000070200720c */ /* 0x000fc40003f64270 */
[C---:B------:R-:W-:Y:S02]  /*10710*/  ISETP.GT.AND P0, PT, R2.reuse, R6, PT ;  /* 0x000000060200720c */ /* 0x040fe40003f04270 */
[C---:B------:R-:W-:Y:S02]  /*10720*/  ISETP.GT.AND P4, PT, R2.reuse, R5, PT ;  /* 0x000000050200720c */ /* 0x040fe40003f84270 */
[----:B------:R-:W-:Y:S01]  /*10730*/  ISETP.GT.AND P6, PT, R2, R4, PT ;  /* 0x000000040200720c */ /* 0x000fe20003fc4270 */
[----:B------:R-:W-:Y:S01]  /*10740*/  FMUL.FTZ R2, R233, UR21 ;  /* 0x00000015e9027c20 */ /* 0x000fe20008410000 */
[----:B------:R-:W2:Y:S01]  /*10750*/  MUFU.TANH R34, R31 ;  /* 0x0000001f00227308 */ /* 0x000ea20000002400 */
[----:B-1----:R-:W-:Y:S02]  /*10760*/  FSEL R137, R32, -INF , !P5 ;  /* 0xff80000020897808 */ /* 0x002fe40006800000 */
[----:B------:R-:W-:-:S05]  /*10770*/  ISETP.GT.AND P5, PT, R0, R20, PT ;  /* 0x000000140000720c */ /* 0x000fca0003fa4270 */
[----:B------:R1:W4:Y:S01]  /*10780*/  MUFU.TANH R35, R2 ;  /* 0x0000000200237308 */ /* 0x0003220000002400 */
[----:B---3--:R-:W-:Y:S02]  /*10790*/  FSEL R64, R23, -INF , !P6 ;  /* 0xff80000017407808 */ /* 0x008fe40007000000 */
[----:B------:R-:W-:Y:S01]  /*107a0*/  ISETP.GT.AND P6, PT, R0, R16, PT ;  /* 0x000000100000720c */ /* 0x000fe20003fc4270 */
[----:B------:R-:W-:Y:S01]  /*107b0*/  FMUL.FTZ R62, R212, UR21 ;  /* 0x00000015d43e7c20 */ /* 0x000fe20008410000 */
[----:B------:R-:W-:Y:S01]  /*107c0*/  FSEL R59, R24, -INF , !P4 ;  /* 0xff800000183b7808 */ /* 0x000fe20006000000 */
[----:B------:R-:W-:Y:S01]  /*107d0*/  FMUL.FTZ R24, R221, UR21 ;  /* 0x00000015dd187c20 */ /* 0x000fe20008410000 */
[----:B------:R-:W-:Y:S01]  /*107e0*/  FMUL.FTZ R33, R213, UR21 ;  /* 0x00000015d5217c20 */ /* 0x000fe20008410000 */
[----:B-1----:R-:W-:-:S04]  /*107f0*/  FMUL.FTZ R2, R220, UR21 ;  /* 0x00000015dc027c20 */ /* 0x002fc80008410000 */
[----:B------:R1:W3:Y:S01]  /*10800*/  MUFU.TANH R32, R2 ;  /* 0x0000000200207308 */ /* 0x0002e20000002400 */
[----:B------:R-:W-:Y:S02]  /*10810*/  FSEL R31, R135, -INF , !P6 ;  /* 0xff800000871f7808 */ /* 0x000fe40007000000 */
[C---:B------:R-:W-:Y:S02]  /*10820*/  ISETP.GT.AND P6, PT, R0.reuse, R10, PT ;  /* 0x0000000a0000720c */ /* 0x040fe40003fc4270 */
[----:B------:R-:W-:Y:S02]  /*10830*/  FSEL R143, R27, -INF , !P3 ;  /* 0xff8000001b8f7808 */ /* 0x000fe40005800000 */
[----:B------:R-:W-:Y:S02]  /*10840*/  ISETP.GT.AND P3, PT, R0, R19, PT ;  /* 0x000000130000720c */ /* 0x000fe40003f64270 */
[----:B------:R-:W-:Y:S02]  /*10850*/  FSEL R54, R56, -INF , !P6 ;  /* 0xff80000038367808 */ /* 0x000fe40007000000 */
[----:B-1----:R-:W-:-:S02]  /*10860*/  FSEL R2, R142, -INF , !P5 ;  /* 0xff8000008e027808 */ /* 0x002fc40006800000 */
[----:B------:R-:W-:-:S04]  /*10870*/  ISETP.GT.AND P5, PT, R0, R15, PT ;  /* 0x0000000f0000720c */ /* 0x000fc80003fa4270 */
[----:B------:R-:W-:Y:S02]  /*10880*/  FSEL R38, R134, -INF , !P5 ;  /* 0xff80000086267808 */ /* 0x000fe40006800000 */
[----:B------:R-:W-:Y:S02]  /*10890*/  ISETP.GT.AND P5, PT, R0, R9, PT ;  /* 0x000000090000720c */ /* 0x000fe40003fa4270 */
[----:B------:R-:W-:Y:S02]  /*108a0*/  FSEL R208, R25, -INF , !P0 ;  /* 0xff80000019d07808 */ /* 0x000fe40004000000 */
[----:B--2---:R-:W-:Y:S01]  /*108b0*/  FSEL R56, R34, -INF , !P5 ;  /* 0xff80000022387808 */ /* 0x004fe20006800000 */
[----:B------:R-:W-:Y:S01]  /*108c0*/  FMUL.FTZ R34, R66, UR21 ;  /* 0x0000001542227c20 */ /* 0x000fe20008410000 */
[----:B------:R-:W-:Y:S01]  /*108d0*/  ISETP.GT.AND P0, PT, R0, R18, PT ;  /* 0x000000120000720c */ /* 0x000fe20003f04270 */
[----:B------:R-:W1:Y:S01]  /*108e0*/  MUFU.TANH R24, R24 ;  /* 0x0000001800187308 */ /* 0x000e620000002400 */
[----:B------:R-:W-:-:S02]  /*108f0*/  FSEL R23, R141, -INF , !P3 ;  /* 0xff8000008d177808 */ /* 0x000fc40005800000 */
[----:B------:R-:W-:Y:S02]  /*10900*/  ISETP.GT.AND P3, PT, R0, R14, PT ;  /* 0x0000000e0000720c */ /* 0x000fe40003f64270 */
[----:B------:R-:W-:-:S03]  /*10910*/  FSEL R25, R140, -INF , !P0 ;  /* 0xff8000008c197808 */ /* 0x000fc60004000000 */
[----:B------:R-:W2:Y:S01]  /*10920*/  MUFU.TANH R62, R62 ;  /* 0x0000003e003e7308 */ /* 0x000ea20000002400 */
[C---:B------:R-:W-:Y:S02]  /*10930*/  ISETP.GT.AND P4, PT, R0.reuse, R17, PT ;  /* 0x000000110000720c */ /* 0x040fe40003f84270 */
[----:B------:R-:W-:-:S05]  /*10940*/  ISETP.GT.AND P0, PT, R0, R13, PT ;  /* 0x0000000d0000720c */ /* 0x000fca0003f04270 */
[----:B------:R-:W2:Y:S01]  /*10950*/  MUFU.TANH R33, R33 ;  /* 0x0000002100217308 */ /* 0x000ea20000002400 */
[----:B------:R-:W-:Y:S02]  /*10960*/  FSEL R39, R132, -INF , !P3 ;  /* 0xff80000084277808 */ /* 0x000fe40005800000 */
[----:B------:R-:W-:Y:S02]  /*10970*/  ISETP.GT.AND P3, PT, R0, R8, PT ;  /* 0x000000080000720c */ /* 0x000fe40003f64270 */
[----:B------:R-:W-:-:S03]  /*10980*/  FSEL R27, R136, -INF , !P4 ;  /* 0xff800000881b7808 */ /* 0x000fc60006000000 */
[----:B------:R-:W2:Y:S01]  /*10990*/  MUFU.TANH R34, R34 ;  /* 0x0000002200227308 */ /* 0x000ea20000002400 */
[----:B------:R-:W-:Y:S01]  /*109a0*/  FSEL R43, R65, -INF , !P0 ;  /* 0xff800000412b7808 */ /* 0x000fe20004000000 */
[----:B------:R-:W-:Y:S01]  /*109b0*/  FMUL.FTZ R67, R67, UR21 ;  /* 0x0000001543437c20 */ /* 0x000fe20008410000 */
[----:B------:R-:W-:Y:S01]  /*109c0*/  ISETP.GT.AND P4, PT, R0, R11, PT ;  /* 0x0000000b0000720c */ /* 0x000fe20003f84270 */
[----:B------:R-:W-:Y:S01]  /*109d0*/  FMUL.FTZ R36, R36, UR21 ;  /* 0x0000001524247c20 */ /* 0x000fe20008410000 */
[----:B------:R-:W-:Y:S02]  /*109e0*/  ISETP.GT.AND P0, PT, R0, R7, PT ;  /* 0x000000070000720c */ /* 0x000fe40003f04270 */
[----:B----4-:R-:W-:Y:S02]  /*109f0*/  FSEL R134, R35, -INF , !P3 ;  /* 0xff80000023867808 */ /* 0x010fe40005800000 */
[----:B------:R-:W-:Y:S02]  /*10a00*/  ISETP.GT.AND P3, PT, R241, R20, PT ;  /* 0x00000014f100720c */ /* 0x000fe40003f64270 */
[----:B------:R-:W-:-:S02]  /*10a10*/  FSEL R50, R63, -INF , !P4 ;  /* 0xff8000003f327808 */ /* 0x000fc40006000000 */
[----:B---3--:R-:W-:Y:S02]  /*10a20*/  FSEL R135, R32, -INF , !P0 ;  /* 0xff80000020877808 */ /* 0x008fe40004000000 */
[C---:B------:R-:W-:Y:S01]  /*10a30*/  ISETP.GT.AND P4, PT, R0.reuse, R6, PT ;  /* 0x000000060000720c */ /* 0x040fe20003f84270 */
[----:B------:R-:W3:Y:S01]  /*10a40*/  MUFU.TANH R32, R67 ;  /* 0x0000004300207308 */ /* 0x000ee20000002400 */
[C---:B------:R-:W-:Y:S02]  /*10a50*/  ISETP.GT.AND P6, PT, R0.reuse, R5, PT ;  /* 0x000000050000720c */ /* 0x040fe40003fc4270 */
[----:B------:R-:W-:Y:S01]  /*10a60*/  ISETP.GT.AND P5, PT, R0, R4, PT ;  /* 0x000000040000720c */ /* 0x000fe20003fa4270 */
[----:B------:R-:W-:Y:S01]  /*10a70*/  FMUL.FTZ R35, R138, UR21 ;  /* 0x000000158a237c20 */ /* 0x000fe20008410000 */
[----:B------:R-:W-:Y:S02]  /*10a80*/  ISETP.GE.AND P0, PT, R20, R244, PT ;  /* 0x000000f41400720c */ /* 0x000fe40003f06270 */
[----:B------:R-:W-:Y:S01]  /*10a90*/  FSEL R0, R226, -INF , !P3 ;  /* 0xff800000e2007808 */ /* 0x000fe20005800000 */
[----:B------:R-:W4:Y:S01]  /*10aa0*/  MUFU.TANH R36, R36 ;  /* 0x0000002400247308 */ /* 0x000f220000002400 */
[----:B-1----:R-:W-:-:S02]  /*10ab0*/  FSEL R136, R24, -INF , !P4 ;  /* 0xff80000018887808 */ /* 0x002fc40006000000 */
[----:B--2---:R-:W-:Y:S02]  /*10ac0*/  FSEL R62, R62, -INF , !P6 ;  /* 0xff8000003e3e7808 */ /* 0x004fe40007000000 */
[----:B------:R-:W-:Y:S02]  /*10ad0*/  FSEL R63, R33, -INF , !P5 ;  /* 0xff800000213f7808 */ /* 0x000fe40006800000 */
[C---:B------:R-:W-:Y:S02]  /*10ae0*/  ISETP.GE.AND P4, PT, R20.reuse, R243, PT ;  /* 0x000000f31400720c */ /* 0x040fe40003f86270 */
[C---:B------:R-:W-:Y:S02]  /*10af0*/  ISETP.GE.AND P6, PT, R20.reuse, R242, PT ;  /* 0x000000f21400720c */ /* 0x040fe40003fc6270 */
[----:B------:R-:W-:Y:S02]  /*10b00*/  ISETP.GE.AND P5, PT, R20, R245, PT ;  /* 0x000000f51400720c */ /* 0x000fe40003fa6270 */
[----:B------:R-:W-:Y:S01]  /*10b10*/  ISETP.GT.AND P3, PT, R3, R20, PT ;  /* 0x000000140300720c */ /* 0x000fe20003f64270 */
[----:B------:R-:W-:Y:S01]  /*10b20*/  FMUL.FTZ R37, R37, UR21 ;  /* 0x0000001525257c20 */ /* 0x000fe20008410000 */
[----:B------:R-:W-:-:S02]  /*10b30*/  FSEL R20, R0, -INF , !P0 ;  /* 0xff80000000147808 */ /* 0x000fc40004000000 */
[----:B------:R-:W-:Y:S01]  /*10b40*/  ISETP.GT.AND P0, PT, R241, R19, PT ;  /* 0x00000013f100720c */ /* 0x000fe20003f04270 */
[----:B------:R-:W1:Y:S01]  /*10b50*/  MUFU.TANH R35, R35 ;  /* 0x0000002300237308 */ /* 0x000e620000002400 */
[----:B------:R-:W-:Y:S02]  /*10b60*/  FSEL R33, R34, -INF , !P3 ;  /* 0xff80000022217808 */ /* 0x000fe40005800000 */
[----:B------:R-:W-:Y:S02]  /*10b70*/  FSEL R22, R22, -INF , !P4 ;  /* 0xff80000016167808 */ /* 0x000fe40006000000 */
[----:B------:R-:W-:Y:S02]  /*10b80*/  ISETP.GE.AND P4, PT, R19, R244, PT ;  /* 0x000000f41300720c */ /* 0x000fe40003f86270 */
[----:B------:R-:W-:Y:S01]  /*10b90*/  FSEL R0, R227, -INF , !P0 ;  /* 0xff800000e3007808 */ /* 0x000fe20004000000 */
[----:B------:R-:W2:Y:S01]  /*10ba0*/  MUFU.TANH R65, R37 ;  /* 0x0000002500417308 */ /* 0x000ea20000002400 */
[----:B------:R-:W-:Y:S01]  /*10bb0*/  FSEL R24, R2, -INF , !P6 ;  /* 0xff80000002187808 */ /* 0x000fe20007000000 */
[----:B------:R-:W-:Y:S01]  /*10bc0*/  FMUL.FTZ R44, R44, UR21 ;  /* 0x000000152c2c7c20 */ /* 0x000fe20008410000 */
[----:B------:R-:W-:-:S02]  /*10bd0*/  FSEL R33, R33, -INF , !P5 ;  /* 0xff80000021217808 */ /* 0x000fc40006800000 */
[C---:B------:R-:W-:Y:S02]  /*10be0*/  ISETP.GE.AND P3, PT, R19.reuse, R243, PT ;  /* 0x000000f31300720c */ /* 0x040fe40003f66270 */
[C---:B------:R-:W-:Y:S02]  /*10bf0*/  ISETP.GE.AND P6, PT, R19.reuse, R242, PT ;  /* 0x000000f21300720c */ /* 0x040fe40003fc6270 */
[----:B------:R-:W-:Y:S02]  /*10c00*/  ISETP.GE.AND P5, PT, R19, R245, PT ;  /* 0x000000f51300720c */ /* 0x000fe40003fa6270 */
[----:B------:R-:W-:Y:S02]  /*10c10*/  ISETP.GT.AND P0, PT, R3, R19, PT ;  /* 0x000000130300720c */ /* 0x000fe40003f04270 */
[----:B------:R-:W-:Y:S01]  /*10c20*/  FSEL R19, R0, -INF , !P4 ;  /* 0xff80000000137808 */ /* 0x000fe20006000000 */
[----:B------:R-:W-:Y:S01]  /*10c30*/  FMUL.FTZ R139, R139, UR21 ;  /* 0x000000158b8b7c20 */ /* 0x000fe20008410000 */
[----:B------:R-:W-:Y:S01]  /*10c40*/  ISETP.GT.AND P4, PT, R241, R18, PT ;  /* 0x00000012f100720c */ /* 0x000fe20003f84270 */
[----:B------:R-:W-:Y:S01]  /*10c50*/  FMUL.FTZ R2, R210, UR21 ;  /* 0x00000015d2027c20 */ /* 0x000fe20008410000 */
[----:B---3--:R-:W-:Y:S01]  /*10c60*/  FSEL R34, R32, -INF , !P0 ;  /* 0xff80000020227808 */ /* 0x008fe20004000000 */
[----:B------:R-:W3:Y:S01]  /*10c70*/  MUFU.TANH R44, R44 ;  /* 0x0000002c002c7308 */ /* 0x000ee20000002400 */
[----:B------:R-:W-:-:S02]  /*10c80*/  FSEL R21, R21, -INF , !P3 ;  /* 0xff80000015157808 */ /* 0x000fc40005800000 */
[----:B------:R-:W-:Y:S02]  /*10c90*/  ISETP.GE.AND P3, PT, R18, R244, PT ;  /* 0x000000f41200720c */ /* 0x000fe40003f66270 */
[----:B----4-:R-:W-:Y:S02]  /*10ca0*/  FSEL R0, R36, -INF , !P4 ;  /* 0xff80000024007808 */ /* 0x010fe40006000000 */
[----:B------:R-:W-:Y:S01]  /*10cb0*/  FSEL R23, R23, -INF , !P6 ;  /* 0xff80000017177808 */ /* 0x000fe20007000000 */
[----:B------:R-:W4:Y:S01]  /*10cc0*/  MUFU.TANH R37, R139 ;  /* 0x0000008b00257308 */ /* 0x000f220000002400 */
[----:B------:R-:W-:Y:S02]  /*10cd0*/  FSEL R34, R34, -INF , !P5 ;  /* 0xff80000022227808 */ /* 0x000fe40006800000 */
[C---:B------:R-:W-:Y:S02]  /*10ce0*/  ISETP.GE.AND P0, PT, R18.reuse, R243, PT ;  /* 0x000000f31200720c */ /* 0x040fe40003f06270 */
[----:B------:R-:W-:-:S02]  /*10cf0*/  ISETP.GE.AND P6, PT, R18, R242, PT ;  /* 0x000000f21200720c */ /* 0x000fc40003fc6270 */
[----:B------:R-:W-:Y:S02]  /*10d00*/  ISETP.GE.AND P5, PT, R18, R245, PT ;  /* 0x000000f51200720c */ /* 0x000fe40003fa6270 */
[----:B------:R-:W-:Y:S01]  /*10d10*/  ISETP.GT.AND P4, PT, R3, R18, PT ;  /* 0x000000120300720c */ /* 0x000fe20003f84270 */
[----:B------:R-:W4:Y:S01]  /*10d20*/  MUFU.TANH R2, R2 ;  /* 0x0000000200027308 */ /* 0x000f220000002400 */
[----:B------:R-:W-:Y:S02]  /*10d30*/  FSEL R18, R0, -INF , !P3 ;  /* 0xff80000000127808 */ /* 0x000fe40005800000 */
[----:B------:R-:W-:Y:S02]  /*10d40*/  ISETP.GT.AND P3, PT, R241, R17, PT ;  /* 0x00000011f100720c */ /* 0x000fe40003f64270 */
[----:B-1----:R-:W-:Y:S01]  /*10d50*/  FSEL R35, R35, -INF , !P4 ;  /* 0xff80000023237808 */ /* 0x002fe20006000000 */
[----:B------:R-:W-:Y:S01]  /*10d60*/  FMUL.FTZ R45, R45, UR21 ;  /* 0x000000152d2d7c20 */ /* 0x000fe20008410000 */
[----:B------:R-:W-:-:S02]  /*10d70*/  FSEL R26, R26, -INF , !P0 ;  /* 0xff8000001a1a7808 */ /* 0x000fc40004000000 */
[----:B------:R-:W-:Y:S02]  /*10d80*/  ISETP.GE.AND P0, PT, R17, R244, PT ;  /* 0x000000f41100720c */ /* 0x000fe40003f06270 */
[----:B--2---:R-:W-:Y:S02]  /*10d90*/  FSEL R0, R65, -INF , !P3 ;  /* 0xff80000041007808 */ /* 0x004fe40005800000 */
[----:B------:R-:W-:Y:S02]  /*10da0*/  FSEL R32, R25, -INF , !P6 ;  /* 0xff80000019207808 */ /* 0x000fe40007000000 */
[----:B------:R-:W-:Y:S02]  /*10db0*/  FSEL R35, R35, -INF , !P5 ;  /* 0xff80000023237808 */ /* 0x000fe40006800000 */
[C---:B------:R-:W-:Y:S02]  /*10dc0*/  ISETP.GE.AND P4, PT, R17.reuse, R243, PT ;  /* 0x000000f31100720c */ /* 0x040fe40003f86270 */
[----:B------:R-:W-:-:S02]  /*10dd0*/  ISETP.GE.AND P6, PT, R17, R242, PT ;  /* 0x000000f21100720c */ /* 0x000fc40003fc6270 */
[----:B------:R-:W-:Y:S02]  /*10de0*/  ISETP.GE.AND P5, PT, R17, R245, PT ;  /* 0x000000f51100720c */ /* 0x000fe40003fa6270 */
[----:B------:R-:W-:Y:S02]  /*10df0*/  ISETP.GT.AND P3, PT, R3, R17, PT ;  /* 0x000000110300720c */ /* 0x000fe40003f64270 */
[----:B------:R-:W-:Y:S01]  /*10e00*/  FSEL R17, R0, -INF , !P0 ;  /* 0xff80000000117808 */ /* 0x000fe20004000000 */
[----:B------:R-:W1:Y:S01]  /*10e10*/  MUFU.TANH R45, R45 ;  /* 0x0000002d002d7308 */ /* 0x000e620000002400 */
[----:B------:R-:W-:Y:S01]  /*10e20*/  ISETP.GT.AND P0, PT, R241, R16, PT ;  /* 0x00000010f100720c */ /* 0x000fe20003f04270 */
[----:B------:R-:W-:Y:S01]  /*10e30*/  FMUL.FTZ R211, R211, UR21 ;  /* 0x00000015d3d37c20 */ /* 0x000fe20008410000 */
[----:B------:R-:W-:Y:S02]  /*10e40*/  FSEL R25, R30, -INF , !P4 ;  /* 0xff8000001e197808 */ /* 0x000fe40006000000 */
[----:B------:R-:W-:-:S02]  /*10e50*/  ISETP.GE.AND P4, PT, R16, R244, PT ;  /* 0x000000f41000720c */ /* 0x000fc40003f86270 */
[----:B---3--:R-:W-:Y:S01]  /*10e60*/  FSEL R0, R44, -INF , !P0 ;  /* 0xff8000002c007808 */ /* 0x008fe20004000000 */
[----:B------:R-:W2:Y:S01]  /*10e70*/  MUFU.TANH R30, R211 ;  /* 0x000000d3001e7308 */ /* 0x000ea20000002400 */
[----:B----4-:R-:W-:Y:S02]  /*10e80*/  FSEL R37, R37, -INF , !P3 ;  /* 0xff80000025257808 */ /* 0x010fe40005800000 */
[----:B------:R-:W-:Y:S01]  /*10e90*/  ISETP.GT.AND P0, PT, R3, R16, PT ;  /* 0x000000100300720c */ /* 0x000fe20003f04270 */
[----:B------:R-:W-:Y:S01]  /*10ea0*/  FMUL.FTZ R60, R60, UR21 ;  /* 0x000000153c3c7c20 */ /* 0x000fe20008410000 */
[----:B------:R-:W-:Y:S02]  /*10eb0*/  FSEL R65, R0, -INF , !P4 ;  /* 0xff80000000417808 */ /* 0x000fe40006000000 */
[----:B------:R-:W-:Y:S02]  /*10ec0*/  FSEL R27, R27, -INF , !P6 ;  /* 0xff8000001b1b7808 */ /* 0x000fe40007000000 */
[----:B------:R-:W-:-:S02]  /*10ed0*/  FSEL R37, R37, -INF , !P5 ;  /* 0xff80000025257808 */ /* 0x000fc40006800000 */
[----:B------:R-:W-:Y:S01]  /*10ee0*/  FSEL R0, R2, -INF , !P0 ;  /* 0xff80000002007808 */ /* 0x000fe20004000000 */
[----:B------:R-:W-:Y:S01]  /*10ef0*/  FMUL.FTZ R2, R218, UR21 ;  /* 0x00000015da027c20 */ /* 0x000fe20008410000 */
[C---:B------:R-:W-:Y:S02]  /*10f00*/  ISETP.GE.AND P3, PT, R16.reuse, R243, PT ;  /* 0x000000f31000720c */ /* 0x040fe40003f66270 */
[C---:B------:R-:W-:Y:S02]  /*10f10*/  ISETP.GE.AND P6, PT, R16.reuse, R242, PT ;  /* 0x000000f21000720c */ /* 0x040fe40003fc6270 */
[----:B------:R-:W-:Y:S02]  /*10f20*/  ISETP.GE.AND P5, PT, R16, R245, PT ;  /* 0x000000f51000720c */ /* 0x000fe40003fa6270 */
[----:B------:R-:W3:Y:S01]  /*10f30*/  MUFU.TANH R16, R60 ;  /* 0x0000003c00107308 */ /* 0x000ee20000002400 */
[----:B------:R-:W-:Y:S02]  /*10f40*/  ISETP.GT.AND P4, PT, R241, R15, PT ;  /* 0x0000000ff100720c */ /* 0x000fe40003f84270 */
[----:B------:R-:W-:-:S02]  /*10f50*/  FSEL R133, R42, -INF , !P3 ;  /* 0xff8000002a857808 */ /* 0x000fc40005800000 */
[----:B------:R-:W-:-:S03]  /*10f60*/  FSEL R139, R0, -INF , !P5 ;  /* 0xff800000008b7808 */ /* 0x000fc60006800000 */
[----:B------:R-:W4:Y:S01]  /*10f70*/  MUFU.TANH R2, R2 ;  /* 0x0000000200027308 */ /* 0x000f220000002400 */
[----:B------:R-:W-:Y:S02]  /*10f80*/  ISETP.GE.AND P3, PT, R15, R244, PT ;  /* 0x000000f40f00720c */ /* 0x000fe40003f66270 */
[----:B-1----:R-:W-:Y:S02]  /*10f90*/  FSEL R0, R45, -INF , !P4 ;  /* 0xff8000002d007808 */ /* 0x002fe40006000000 */
[----:B------:R-:W-:Y:S01]  /*10fa0*/  ISETP.GT.AND P4, PT, R3, R15, PT ;  /* 0x0000000f0300720c */ /* 0x000fe20003f84270 */
[----:B------:R-:W-:Y:S01]  /*10fb0*/  FMUL.FTZ R61, R61, UR21 ;  /* 0x000000153d3d7c20 */ /* 0x000fe20008410000 */
[----:B------:R-:W-:Y:S02]  /*10fc0*/  FSEL R138, R31, -INF , !P6 ;  /* 0xff8000001f8a7808 */ /* 0x000fe40007000000 */
[----:B------:R-:W-:Y:S02]  /*10fd0*/  FSEL R44, R0, -INF , !P3 ;  /* 0xff800000002c7808 */ /* 0x000fe40005800000 */
[----:B------:R-:W-:-:S02]  /*10fe0*/  ISETP.GE.AND P0, PT, R15, R243, PT ;  /* 0x000000f30f00720c */ /* 0x000fc40003f06270 */
[C---:B------:R-:W-:Y:S02]  /*10ff0*/  ISETP.GE.AND P6, PT, R15.reuse, R242, PT ;  /* 0x000000f20f00720c */ /* 0x040fe40003fc6270 */
[----:B------:R-:W-:Y:S01]  /*11000*/  ISETP.GE.AND P5, PT, R15, R245, PT ;  /* 0x000000f50f00720c */ /* 0x000fe20003fa6270 */
[----:B------:R-:W-:Y:S01]  /*11010*/  FMUL.FTZ R15, R219, UR21 ;  /* 0x00000015db0f7c20 */ /* 0x000fe20008410000 */
[----:B--2---:R-:W-:Y:S01]  /*11020*/  FSEL R0, R30, -INF , !P4 ;  /* 0xff8000001e007808 */ /* 0x004fe20006000000 */
[----:B------:R-:W1:Y:S01]  /*11030*/  MUFU.TANH R31, R61 ;  /* 0x0000003d001f7308 */ /* 0x000e620000002400 */
[----:B------:R-:W-:Y:S01]  /*11040*/  ISETP.GT.AND P3, PT, R241, R14, PT ;  /* 0x0000000ef100720c */ /* 0x000fe20003f64270 */
[----:B------:R-:W-:Y:S01]  /*11050*/  FMUL.FTZ R40, R40, UR21 ;  /* 0x0000001528287c20 */ /* 0x000fe20008410000 */
[----:B------:R-:W-:Y:S02]  /*11060*/  FSEL R66, R47, -INF , !P0 ;  /* 0xff8000002f427808 */ /* 0x000fe40004000000 */
[----:B------:R-:W-:-:S02]  /*11070*/  FSEL R132, R0, -INF , !P5 ;  /* 0xff80000000847808 */ /* 0x000fc40006800000 */
[----:B------:R-:W-:Y:S02]  /*11080*/  ISETP.GE.AND P0, PT, R14, R244, PT ;  /* 0x000000f40e00720c */ /* 0x000fe40003f06270 */
[----:B---3--:R-:W-:Y:S01]  /*11090*/  FSEL R0, R16, -INF , !P3 ;  /* 0xff80000010007808 */ /* 0x008fe20005800000 */
[----:B------:R-:W2:Y:S01]  /*110a0*/  MUFU.TANH R15, R15 ;  /* 0x0000000f000f7308 */ /* 0x000ea20000002400 */
[----:B------:R-:W-:Y:S02]  /*110b0*/  FSEL R67, R38, -INF , !P6 ;  /* 0xff80000026437808 */ /* 0x000fe40007000000 */
[----:B------:R-:W-:Y:S02]  /*110c0*/  ISETP.GT.AND P3, PT, R3, R14, PT ;  /* 0x0000000e0300720c */ /* 0x000fe40003f64270 */
[C---:B------:R-:W-:Y:S02]  /*110d0*/  ISETP.GE.AND P4, PT, R14.reuse, R243, PT ;  /* 0x000000f30e00720c */ /* 0x040fe40003f86270 */
[----:B------:R-:W-:-:S02]  /*110e0*/  ISETP.GE.AND P6, PT, R14, R242, PT ;  /* 0x000000f20e00720c */ /* 0x000fc40003fc6270 */
[----:B------:R-:W-:Y:S02]  /*110f0*/  ISETP.GE.AND P5, PT, R14, R245, PT ;  /* 0x000000f50e00720c */ /* 0x000fe40003fa6270 */
[----:B------:R3:W2:Y:S01]  /*11100*/  MUFU.TANH R14, R40 ;  /* 0x00000028000e7308 */ /* 0x0006a20000002400 */
[----:B------:R-:W-:Y:S01]  /*11110*/  FSEL R46, R46, -INF , !P4 ;  /* 0xff8000002e2e7808 */ /* 0x000fe20006000000 */
[----:B------:R-:W-:Y:S01]  /*11120*/  FMUL.FTZ R16, R41, UR21 ;  /* 0x0000001529107c20 */ /* 0x000fe20008410000 */
[----:B------:R-:W-:Y:S02]  /*11130*/  ISETP.GE.AND P4, PT, R13, R244, PT ;  /* 0x000000f40d00720c */ /* 0x000fe40003f86270 */
[----:B---3--:R-:W-:Y:S02]  /*11140*/  FSEL R40, R0, -INF , !P0 ;  /* 0xff80000000287808 */ /* 0x008fe40004000000 */
[----:B----4-:R-:W-:Y:S01]  /*11150*/  FSEL R0, R2, -INF , !P3 ;  /* 0xff80000002007808 */ /* 0x010fe20005800000 */
[----:B------:R-:W-:Y:S01]  /*11160*/  FMUL.FTZ R2, R230, UR21 ;  /* 0x00000015e6027c20 */ /* 0x000fe20008410000 */
[----:B------:R-:W-:-:S02]  /*11170*/  ISETP.GT.AND P0, PT, R241, R13, PT ;  /* 0x0000000df100720c */ /* 0x000fc40003f04270 */
[----:B------:R-:W-:-:S03]  /*11180*/  FSEL R47, R0, -INF , !P5 ;  /* 0xff800000002f7808 */ /* 0x000fc60006800000 */
[----:B------:R-:W3:Y:S01]  /*11190*/  MUFU.TANH R2, R2 ;  /* 0x0000000200027308 */ /* 0x000ee20000002400 */
[----:B-1----:R-:W-:Y:S02]  /*111a0*/  FSEL R0, R31, -INF , !P0 ;  /* 0xff8000001f007808 */ /* 0x002fe40004000000 */
[----:B------:R-:W-:Y:S02]  /*111b0*/  ISETP.GT.AND P0, PT, R3, R13, PT ;  /* 0x0000000d0300720c */ /* 0x000fe40003f04270 */
[----:B------:R-:W-:Y:S02]  /*111c0*/  FSEL R45, R39, -INF , !P6 ;  /* 0xff800000272d7808 */ /* 0x000fe40007000000 */
[C---:B------:R-:W-:Y:S02]  /*111d0*/  ISETP.GE.AND P3, PT, R13.reuse, R243, PT ;  /* 0x000000f30d00720c */ /* 0x040fe40003f66270 */
[C---:B------:R-:W-:Y:S02]  /*111e0*/  ISETP.GE.AND P6, PT, R13.reuse, R242, PT ;  /* 0x000000f20d00720c */ /* 0x040fe40003fc6270 */
[----:B------:R-:W-:Y:S01]  /*111f0*/  ISETP.GE.AND P5, PT, R13, R245, PT ;  /* 0x000000f50d00720c */ /* 0x000fe20003fa6270 */
[----:B------:R-:W-:Y:S01]  /*11200*/  FMUL.FTZ R13, R231, UR21 ;  /* 0x00000015e70d7c20 */ /* 0x000fe20008410000 */
[----:B------:R-:W-:Y:S01]  /*11210*/  FSEL R39, R0, -INF , !P4 ;  /* 0xff80000000277808 */ /* 0x000fe20006000000 */
[----:B------:R-:W1:Y:S01]  /*11220*/  MUFU.TANH R16, R16 ;  /* 0x0000001000107308 */ /* 0x000e620000002400 */
[----:B--2---:R-:W-:-:S02]  /*11230*/  FSEL R0, R15, -INF , !P0 ;  /* 0xff8000000f007808 */ /* 0x004fc40004000000 */
[-C--:B------:R-:W-:Y:S02]  /*11240*/  ISETP.GT.AND P4, PT, R241, R11.reuse, PT ;  /* 0x0000000bf100720c */ /* 0x080fe40003f84270 */
[----:B------:R-:W-:Y:S02]  /*11250*/  FSEL R41, R51, -INF , !P3 ;  /* 0xff80000033297808 */ /* 0x000fe40005800000 */
[----:B------:R-:W-:Y:S01]  /*11260*/  FSEL R42, R0, -INF , !P5 ;  /* 0xff800000002a7808 */ /* 0x000fe20006800000 */
[----:B------:R-:W2:Y:S01]  /*11270*/  MUFU.TANH R13, R13 ;  /* 0x0000000d000d7308 */ /* 0x000ea20000002400 */
[----:B------:R-:W-:Y:S02]  /*11280*/  ISETP.GE.AND P3, PT, R11, R244, PT ;  /* 0x000000f40b00720c */ /* 0x000fe40003f66270 */
[----:B------:R-:W-:Y:S01]  /*11290*/  FSEL R0, R14, -INF , !P4 ;  /* 0xff8000000e007808 */ /* 0x000fe20006000000 */
[----:B------:R-:W-:Y:S01]  /*112a0*/  FMUL.FTZ R48, R48, UR21 ;  /* 0x0000001530307c20 */ /* 0x000fe20008410000 */
[----:B------:R-:W-:-:S02]  /*112b0*/  ISETP.GT.AND P4, PT, R3, R11, PT ;  /* 0x0000000b0300720c */ /* 0x000fc40003f84270 */
[----:B------:R-:W-:Y:S02]  /*112c0*/  FSEL R43, R43, -INF , !P6 ;  /* 0xff8000002b2b7808 */ /* 0x000fe40007000000 */
[----:B------:R-:W-:Y:S02]  /*112d0*/  FSEL R247, R0, -INF , !P3 ;  /* 0xff80000000f77808 */ /* 0x000fe40005800000 */
[C---:B------:R-:W-:Y:S02]  /*112e0*/  ISETP.GE.AND P0, PT, R11.reuse, R243, PT ;  /* 0x000000f30b00720c */ /* 0x040fe40003f06270 */
[C---:B------:R-:W-:Y:S02]  /*112f0*/  ISETP.GE.AND P6, PT, R11.reuse, R242, PT ;  /* 0x000000f20b00720c */ /* 0x040fe40003fc6270 */
[----:B------:R-:W-:Y:S02]  /*11300*/  ISETP.GE.AND P5, PT, R11, R245, PT ;  /* 0x000000f50b00720c */ /* 0x000fe40003fa6270 */
[----:B---3--:R-:W-:Y:S01]  /*11310*/  FSEL R0, R2, -INF , !P4 ;  /* 0xff80000002007808 */ /* 0x008fe20006000000 */
[----:B------:R-:W3:Y:S01]  /*11320*/  MUFU.TANH R11, R48 ;  /* 0x00000030000b7308 */ /* 0x000ee20000002400 */
[----:B------:R-:W-:Y:S01]  /*11330*/  FMUL.FTZ R2, R234, UR21 ;  /* 0x00000015ea027c20 */ /* 0x000fe20008410000 */
[----:B------:R-:W-:Y:S01]  /*11340*/  ISETP.GT.AND P3, PT, R241, R10, PT ;  /* 0x0000000af100720c */ /* 0x000fe20003f64270 */
[----:B------:R-:W-:Y:S01]  /*11350*/  FMUL.FTZ R14, R49, UR21 ;  /* 0x00000015310e7c20 */ /* 0x000fe20008410000 */
[----:B------:R-:W-:-:S02]  /*11360*/  FSEL R251, R55, -INF , !P0 ;  /* 0xff80000037fb7808 */ /* 0x000fc40004000000 */
[----:B------:R-:W-:Y:S02]  /*11370*/  FSEL R246, R0, -INF , !P5 ;  /* 0xff80000000f67808 */ /* 0x000fe40006800000 */
[----:B------:R-:W4:Y:S01]  /*11380*/  MUFU.TANH R2, R2 ;  /* 0x0000000200027308 */ /* 0x000f220000002400 */
[----:B------:R-:W-:Y:S02]  /*11390*/  ISETP.GE.AND P0, PT, R10, R244, PT ;  /* 0x000000f40a00720c */ /* 0x000fe40003f06270 */
[----:B-1----:R-:W-:Y:S02]  /*113a0*/  FSEL R0, R16, -INF , !P3 ;  /* 0xff80000010007808 */ /* 0x002fe40005800000 */
[----:B------:R-:W-:Y:S01]  /*113b0*/  ISETP.GT.AND P3, PT, R3, R10, PT ;  /* 0x0000000a0300720c */ /* 0x000fe20003f64270 */
[----:B------:R-:W-:Y:S01]  /*113c0*/  FMUL.FTZ R36, R235, UR21 ;  /* 0x00000015eb247c20 */ /* 0x000fe20008410000 */
[----:B------:R-:W-:Y:S01]  /*113d0*/  FSEL R235, R0, -INF , !P0 ;  /* 0xff80000000eb7808 */ /* 0x000fe20004000000 */
[----:B------:R-:W1:Y:S01]  /*113e0*/  MUFU.TANH R14, R14 ;  /* 0x0000000e000e7308 */ /* 0x000e620000002400 */
[----:B------:R-:W-:-:S02]  /*113f0*/  FSEL R252, R50, -INF , !P6 ;  /* 0xff80000032fc7808 */ /* 0x000fc40007000000 */
[C---:B------:R-:W-:Y:S02]  /*11400*/  ISETP.GE.AND P5, PT, R10.reuse, R245, PT ;  /* 0x000000f50a00720c */ /* 0x040fe40003fa6270 */
[----:B--2---:R-:W-:Y:S02]  /*11410*/  FSEL R0, R13, -INF , !P3 ;  /* 0xff8000000d007808 */ /* 0x004fe40005800000 */
[C---:B------:R-:W-:Y:S02]  /*11420*/  ISETP.GE.AND P6, PT, R10.reuse, R243, PT ;  /* 0x000000f30a00720c */ /* 0x040fe40003fc6270 */
[----:B------:R-:W-:Y:S02]  /*11430*/  ISETP.GE.AND P4, PT, R10, R242, PT ;  /* 0x000000f20a00720c */ /* 0x000fe40003f86270 */
[----:B------:R-:W-:Y:S01]  /*11440*/  ISETP.GT.AND P0, PT, R241, R9, PT ;  /* 0x00000009f100720c */ /* 0x000fe20003f04270 */
[----:B------:R-:W-:Y:S01]  /*11450*/  FMUL.FTZ R52, R52, UR21 ;  /* 0x0000001534347c20 */ /* 0x000fe20008410000 */
[----:B------:R-:W-:-:S02]  /*11460*/  FSEL R250, R0, -INF , !P5 ;  /* 0xff80000000fa7808 */ /* 0x000fc40006800000 */
[----:B------:R-:W-:Y:S02]  /*11470*/  FSEL R248, R57, -INF , !P6 ;  /* 0xff80000039f87808 */ /* 0x000fe40007000000 */
[----:B------:R-:W-:Y:S02]  /*11480*/  FSEL R249, R54, -INF , !P4 ;  /* 0xff80000036f97808 */ /* 0x000fe40006000000 */
[----:B---3--:R-:W-:Y:S01]  /*11490*/  FSEL R0, R11, -INF , !P0 ;  /* 0xff8000000b007808 */ /* 0x008fe20004000000 */
[----:B------:R-:W2:Y:S01]  /*114a0*/  MUFU.TANH R36, R36 ;  /* 0x0000002400247308 */ /* 0x000ea20000002400 */
[C---:B------:R-:W-:Y:S02]  /*114b0*/  ISETP.GE.AND P6, PT, R9.reuse, R244, PT ;  /* 0x000000f40900720c */ /* 0x040fe40003fc6270 */
[C---:B------:R-:W-:Y:S02]  /*114c0*/  ISETP.GE.AND P4, PT, R9.reuse, R243, PT ;  /* 0x000000f30900720c */ /* 0x040fe40003f86270 */
[----:B------:R-:W-:-:S02]  /*114d0*/  ISETP.GE.AND P3, PT, R9, R242, PT ;  /* 0x000000f20900720c */ /* 0x000fc40003f66270 */
[----:B------:R-:W-:Y:S02]  /*114e0*/  ISETP.GE.AND P5, PT, R9, R245, PT ;  /* 0x000000f50900720c */ /* 0x000fe40003fa6270 */
[----:B------:R-:W-:Y:S02]  /*114f0*/  ISETP.GT.AND P0, PT, R3, R9, PT ;  /* 0x000000090300720c */ /* 0x000fe40003f04270 */
[----:B------:R-:W3:Y:S01]  /*11500*/  MUFU.TANH R9, R52 ;  /* 0x0000003400097308 */ /* 0x000ee20000002400 */
[----:B------:R-:W-:Y:S01]  /*11510*/  FMUL.FTZ R38, R222, UR21 ;  /* 0x00000015de267c20 */ /* 0x000fe20008410000 */
[----:B------:R-:W-:Y:S02]  /*11520*/  FSEL R232, R0, -INF , !P6 ;  /* 0xff80000000e87808 */ /* 0x000fe40007000000 */
[----:B----4-:R-:W-:Y:S01]  /*11530*/  FSEL R2, R2, -INF , !P0 ;  /* 0xff80000002027808 */ /* 0x010fe20004000000 */
[----:B------:R-:W-:Y:S01]  /*11540*/  FMUL.FTZ R53, R53, UR21 ;  /* 0x0000001535357c20 */ /* 0x000fe20008410000 */
[----:B------:R-:W-:-:S02]  /*11550*/  ISETP.GT.AND P6, PT, R241, R8, PT ;  /* 0x00000008f100720c */ /* 0x000fc40003fc4270 */
[----:B------:R-:W-:Y:S01]  /*11560*/  FSEL R237, R58, -INF , !P4 ;  /* 0xff8000003aed7808 */ /* 0x000fe20006000000 */
[----:B------:R-:W4:Y:S01]  /*11570*/  MUFU.TANH R38, R38 ;  /* 0x0000002600267308 */ /* 0x000f220000002400 */
[----:B------:R-:W-:Y:S02]  /*11580*/  ISETP.GE.AND P4, PT, R8, R244, PT ;  /* 0x000000f40800720c */ /* 0x000fe40003f86270 */
[----:B-1----:R-:W-:Y:S02]  /*11590*/  FSEL R0, R14, -INF , !P6 ;  /* 0xff8000000e007808 */ /* 0x002fe40007000000 */
[----:B------:R-:W-:-:S03]  /*115a0*/  FSEL R239, R2, -INF , !P5 ;  /* 0xff80000002ef7808 */ /* 0x000fc60006800000 */
[----:B------:R-:W1:Y:S01]  /*115b0*/  MUFU.TANH R2, R53 ;  /* 0x0000003500027308 */ /* 0x000e620000002400 */
[----:B------:R-:W-:Y:S02]  /*115c0*/  FSEL R240, R56, -INF , !P3 ;  /* 0xff80000038f07808 */ /* 0x000fe40005800000 */
[----:B------:R-:W-:Y:S02]  /*115d0*/  ISETP.GE.AND P3, PT, R8, R243, PT ;  /* 0x000000f30800720c */ /* 0x000fe40003f66270 */
[----:B------:R-:W-:Y:S02]  /*115e0*/  FSEL R227, R0, -INF , !P4 ;  /* 0xff80000000e37808 */ /* 0x000fe40006000000 */
[----:B------:R-:W-:Y:S02]  /*115f0*/  ISETP.GT.AND P6, PT, R3, R8, PT ;  /* 0x000000080300720c */ /* 0x000fe40003fc4270 */
[----:B------:R-:W-:Y:S02]  /*11600*/  ISETP.GT.AND P4, PT, R241, R7, PT ;  /* 0x00000007f100720c */ /* 0x000fe40003f84270 */
[----:B------:R-:W-:-:S02]  /*11610*/  FSEL R233, R137, -INF , !P3 ;  /* 0xff80000089e97808 */ /* 0x000fc40005800000 */
[----:B------:R-:W-:Y:S02]  /*11620*/  ISETP.GE.AND P3, PT, R7, R244, PT ;  /* 0x000000f40700720c */ /* 0x000fe40003f66270 */
[----:B--2---:R-:W-:Y:S02]  /*11630*/  FSEL R36, R36, -INF , !P6 ;  /* 0xff80000024247808 */ /* 0x004fe40007000000 */
[----:B---3--:R-:W-:Y:S02]  /*11640*/  FSEL R0, R9, -INF , !P4 ;  /* 0xff80000009007808 */ /* 0x008fe40006000000 */
[----:B------:R-:W-:Y:S02]  /*11650*/  ISETP.GE.AND P6, PT, R7, R243, PT ;  /* 0x000000f30700720c */ /* 0x000fe40003fc6270 */
[----:B------:R-:W-:Y:S02]  /*11660*/  FSEL R220, R0, -INF , !P3 ;  /* 0xff80000000dc7808 */ /* 0x000fe40005800000 */
[----:B------:R-:W-:-:S02]  /*11670*/  ISETP.GT.AND P3, PT, R3, R7, PT ;  /* 0x000000070300720c */ /* 0x000fc40003f64270 */
[----:B------:R-:W-:Y:S02]  /*11680*/  FSEL R229, R143, -INF , !P6 ;  /* 0xff8000008fe57808 */ /* 0x000fe40007000000 */
[----:B------:R-:W-:Y:S02]  /*11690*/  ISETP.GT.AND P6, PT, R241, R6, PT ;  /* 0x00000006f100720c */ /* 0x000fe40003fc4270 */
[----:B----4-:R-:W-:Y:S02]  /*116a0*/  FSEL R38, R38, -INF , !P3 ;  /* 0xff80000026267808 */ /* 0x010fe40005800000 */
[----:B------:R-:W-:Y:S02]  /*116b0*/  ISETP.GE.AND P3, PT, R6, R244, PT ;  /* 0x000000f40600720c */ /* 0x000fe40003f66270 */
[----:B-1----:R-:W-:Y:S01]  /*116c0*/  FSEL R0, R2, -INF , !P6 ;  /* 0xff80000002007808 */ /* 0x002fe20007000000 */
[----:B------:R-:W-:Y:S01]  /*116d0*/  FMUL.FTZ R31, R223, UR21 ;  /* 0x00000015df1f7c20 */ /* 0x000fe20008410000 */
[----:B------:R-:W-:-:S02]  /*116e0*/  FMUL.FTZ R16, R28, UR21 ;  /* 0x000000151c107c20 */ /* 0x000fc40008410000 */
[----:B------:R-:W-:Y:S01]  /*116f0*/  FSEL R142, R0, -INF , !P3 ;  /* 0xff800000008e7808 */ /* 0x000fe20005800000 */
[----:B------:R1:W-:Y:S01]  /*11700*/  STL [R1+0x20], R220 ;  /* 0x000020dc01007387 */ /* 0x0003e20000100800 */
[----:B------:R-:W-:Y:S01]  /*11710*/  ISETP.GE.AND P0, PT, R8, R242, PT ;  /* 0x000000f20800720c */ /* 0x000fe20003f06270 */
[----:B------:R-:W2:Y:S02]  /*11720*/  MUFU.TANH R31, R31 ;  /* 0x0000001f001f7308 */ /* 0x000ea40000002400 */
[----:B------:R1:W-:Y:S01]  /*11730*/  STL [R1+0x24], R229 ;  /* 0x000024e501007387 */ /* 0x0003e20000100800 */
[----:B------:R-:W-:-:S03]  /*11740*/  FMUL.FTZ R29, R29, UR21 ;  /* 0x000000151d1d7c20 */ /* 0x000fc60008410000 */
[----:B------:R1:W-:Y:S02]  /*11750*/  STL [R1+0x1c], R142 ;  /* 0x00001c8e01007387 */ /* 0x0003e40000100800 */
[----:B------:R-:W3:Y:S01]  /*11760*/  MUFU.TANH R16, R16 ;  /* 0x0000001000107308 */ /* 0x000ee20000002400 */
[----:B------:R-:W-:Y:S01]  /*11770*/  FSEL R234, R134, -INF , !P0 ;  /* 0xff80000086ea7808 */ /* 0x000fe20004000000 */
[----:B------:R-:W-:Y:S01]  /*11780*/  UIADD3 UR20, UPT, UPT, UR19, -0x3, URZ ;  /* 0xfffffffd13147890 */ /* 0x000fe2000fffe0ff */
[----:B------:R-:W-:Y:S02]  /*11790*/  ISETP.GE.AND P0, PT, R7, R242, PT ;  /* 0x000000f20700720c */ /* 0x000fe40003f06270 */
[----:B------:R-:W-:Y:S01]  /*117a0*/  ISETP.GE.AND P6, PT, R6, R243, PT ;  /* 0x000000f30600720c */ /* 0x000fe20003fc6270 */
[----:B------:R-:W-:Y:S02]  /*117b0*/  UISETP.GT.U32.AND UP1, UPT, UR20, UR14, UPT ;  /* 0x0000000e1400728c */ /* 0x000fe4000bf24070 */
[----:B------:R-:W4:Y:S01]  /*117c0*/  MUFU.TANH R29, R29 ;  /* 0x0000001d001d7308 */ /* 0x000f220000002400 */
[----:B------:R-:W-:-:S02]  /*117d0*/  FSEL R209, R135, -INF , !P0 ;  /* 0xff80000087d17808 */ /* 0x000fc40004000000 */
[----:B------:R-:W-:Y:S02]  /*117e0*/  ISETP.GE.AND P0, PT, R6, R242, PT ;  /* 0x000000f20600720c */ /* 0x000fe40003f06270 */
[----:B------:R-:W-:Y:S02]  /*117f0*/  FSEL R217, R208, -INF , !P6 ;  /* 0xff800000d0d97808 */ /* 0x000fe40007000000 */
[----:B------:R-:W-:Y:S02]  /*11800*/  ISETP.GT.AND P6, PT, R3, R6, PT ;  /* 0x000000060300720c */ /* 0x000fe40003fc4270 */
[----:B------:R-:W-:Y:S02]  /*11810*/  FSEL R216, R136, -INF , !P0 ;  /* 0xff80000088d87808 */ /* 0x000fe40004000000 */
[----:B------:R-:W-:Y:S02]  /*11820*/  ISETP.GT.AND P0, PT, R241, R5, PT ;  /* 0x00000005f100720c */ /* 0x000fe40003f04270 */
[----:B------:R-:W-:Y:S01]  /*11830*/  FMNMX3.FTZ R0, R228, R20, R19, !PT ;  /* 0x00000014e4007276 */ /* 0x000fe20007810013 */
[----:B------:R-:W-:Y:S01]  /*11840*/  FMUL.FTZ R28, R214, UR21 ;  /* 0x00000015d61c7c20 */ /* 0x000fe20008410000 */
[----:B--2---:R-:W-:Y:S01]  /*11850*/  FSEL R31, R31, -INF , !P6 ;  /* 0xff8000001f1f7808 */ /* 0x004fe20007000000 */
[----:B------:R-:W-:Y:S01]  /*11860*/  FMUL.FTZ R30, R215, UR21 ;  /* 0x00000015d71e7c20 */ /* 0x000fe20008410000 */
[----:B------:R-:W-:Y:S01]  /*11870*/  BAR.SYNC.DEFER_BLOCKING 0x0 ;  /* 0x0000000000007b1d */ /* 0x000fe20000010000 */
[----:B------:R-:W-:-:S02]  /*11880*/  ISETP.GE.AND P5, PT, R8, R245, PT ;  /* 0x000000f50800720c */ /* 0x000fc40003fa6270 */
[-C--:B------:R-:W-:Y:S02]  /*11890*/  ISETP.GE.AND P4, PT, R7, R245.reuse, PT ;  /* 0x000000f50700720c */ /* 0x080fe40003f86270 */
[----:B------:R-:W-:Y:S02]  /*118a0*/  ISETP.GE.AND P3, PT, R6, R245, PT ;  /* 0x000000f50600720c */ /* 0x000fe40003f66270 */
[----:B------:R-:W-:Y:S02]  /*118b0*/  ISETP.GE.AND P6, PT, R5, R244, PT ;  /* 0x000000f40500720c */ /* 0x000fe40003fc6270 */
[----:B---3--:R-:W-:Y:S02]  /*118c0*/  FSEL R16, R16, -INF , !P0 ;  /* 0xff80000010107808 */ /* 0x008fe40004000000 */
[----:B------:R-:W-:Y:S01]  /*118d0*/  FMNMX3.FTZ R13, R0, R18, R17, !PT ;  /* 0x00000012000d7276 */ /* 0x000fe20007810011 */
[----:B-1--4-:R-:W-:Y:S08]  /*118e0*/  BRA.U !UP1, `(.L_x_614) ;  /* 0x0000000109ac7547 */ /* 0x012ff0000b800000 */
        /* <DEDUP_REMOVED lines=15> */
[----:B---3--:R-:W-:Y:S01]  /*119e0*/  LEA.HI.X R15, R2, R221, R0, 0x7, P0 ;  /* 0x000000dd020f7211 */ /* 0x008fe200000f3c00 */
[----:B------:R-:W-:Y:S01]  /*119f0*/  IMAD.U32 R0, RZ, RZ, UR21 ;  /* 0x00000015ff007e24 */ /* 0x000fe2000f8e00ff */
[----:B------:R-:W-:Y:S01]  /*11a00*/  MOV R2, UR23 ;  /* 0x0000001700027c02 */ /* 0x000fe20008000f00 */
[----:B------:R-:W-:Y:S01]  /*11a10*/  ULEA UR23, UP0, UR12, UR23, 0x5 ;  /* 0x000000170c177291 */ /* 0x000fe2000f8028ff */
[----:B------:R-:W-:Y:S01]  /*11a20*/  LEA R10, P0, R10, R141, 0x1 ;  /* 0x0000008d0a0a7211 */ /* 0x000fe200078008ff */
[----:B------:R-:W-:Y:S01]  /*11a30*/  @!PT LDS RZ, [RZ] ;  /* 0x00000000fffff984 */ /* 0x000fe20000000800 */
[----:B------:R-:W-:Y:S01]  /*11a40*/  @!PT LDS RZ, [RZ] ;  /* 0x00000000fffff984 */ /* 0x000fe20000000800 */
[----:B------:R-:W-:Y:S01]  /*11a50*/  @!PT LDS RZ, [RZ] ;  /* 0x00000000fffff984 */ /* 0x000fe20000000800 */
[----:B------:R1:W-:Y:S02]  /*11a60*/  LDGSTS.E.BYPASS.LTC128B.128 [R12+0x8000], desc[UR16][R14.64] ;  /* 0x080000000e0c7fae */ /* 0x0003e4000b981a10 */
[----:B------:R-:W-:Y:S01]  /*11a70*/  ULEA.HI.X UR12, UR12, UR21, UR13, 0x5, UP0 ;  /* 0x000000150c0c7291 */ /* 0x000fe200080f2c0d */
[----:B------:R-:W-:Y:S01]  /*11a80*/  LEA.HI.X R11, R2, R221, R0, 0x1, P0 ;  /* 0x000000dd020b7211 */ /* 0x000fe200000f0c00 */
[----:B------:R-:W-:Y:S01]  /*11a90*/  IMAD.U32 R0, RZ, RZ, UR37 ;  /* 0x00000025ff007e24 */ /* 0x000fe2000f8e00ff */
[----:B------:R-:W-:Y:S01]  /*11aa0*/  MOV R2, UR38 ;  /* 0x0000002600027c02 */ /* 0x000fe20008000f00 */
[----:B------:R-:W-:Y:S01]  /*11ab0*/  IMAD.U32 R6, RZ, RZ, UR23 ;  /* 0x00000017ff067e24 */ /* 0x000fe2000f8e00ff */
[----:B------:R-:W-:Y:S01]  /*11ac0*/  LEA R8, P0, R8, R141, 0x1 ;  /* 0x0000008d08087211 */ /* 0x000fe200078008ff */
        /* <DEDUP_REMOVED lines=13> */
.L_x_614:
[----:B------:R-:W2:Y:S01]  /*11ba0*/  LDL.LU R49, [R1+0x34] ;  /* 0x0000340001317983 */ /* 0x000ea20000300800 */
[----:B------:R-:W-:Y:S02]  /*11bb0*/  ISETP.GE.AND P0, PT, R5, R243, PT ;  /* 0x000000f30500720c */ /* 0x000fe40003f06270 */
[----:B-1----:R-:W-:Y:S01]  /*11bc0*/  FSEL R8, R16, -INF , !P6 ;  /* 0xff80000010087808 */ /* 0x002fe20007000000 */
[----:B------:R-:W3:Y:S01]  /*11bd0*/  LDL.LU R48, [R1+0x30] ;  /* 0x0000300001307983 */ /* 0x000ee20000300800 */
[----:B------:R-:W-:Y:S01]  /*11be0*/  FMNMX3.FTZ R0, R13, R65, R44, !PT ;  /* 0x000000410d007276 */ /* 0x000fe2000781002c */
[----:B------:R-:W1:Y:S01]  /*11bf0*/  MUFU.TANH R7, R28 ;  /* 0x0000001c00077308 */ /* 0x000e620000002400 */
[----:B------:R-:W-:Y:S01]  /*11c00*/  MOV R56, R246 ;  /* 0x000000f600387202 */ /* 0x000fe20000000f00 */
[----:B------:R-:W4:Y:S01]  /*11c10*/  LDL.LU R11, [R1+0x2c] ;  /* 0x00002c00010b7983 */ /* 0x000f220000300800 */
[----:B------:R-:W-:Y:S01]  /*11c20*/  ISETP.GT.AND P6, PT, R241, R4, PT ;  /* 0x00000004f100720c */ /* 0x000fe20003fc4270 */
[----:B------:R-:W1:Y:S01]  /*11c30*/  LDCU UR12, c[0x0][0x45c] ;  /* 0x00008b80ff0c77ac */ /* 0x000e620008000800 */
[----:B------:R-:W-:Y:S01]  /*11c40*/  FMNMX3.FTZ R0, R0, R40, R39, !PT ;  /* 0x0000002800007276 */ /* 0x000fe20007810027 */
[----:B------:R-:W-:Y:S01]  /*11c50*/  STL [R1+0x90], R225 ;  /* 0x000090e101007387 */ /* 0x000fe20000100800 */
[----:B------:R-:W-:-:S02]  /*11c60*/  FSEL R6, R29, -INF , !P6 ;  /* 0xff8000001d067808 */ /* 0x000fc40007000000 */
[----:B------:R-:W-:Y:S01]  /*11c70*/  FMNMX3.FTZ R2, R0, R247, R235, !PT ;  /* 0x000000f700027276 */ /* 0x000fe200078100eb */
[----:B------:R-:W-:Y:S01]  /*11c80*/  STL [R1+0x8c], R224 ;  /* 0x00008ce001007387 */ /* 0x000fe20000100800 */
[----:B------:R-:W-:Y:S02]  /*11c90*/  ISETP.GE.AND P6, PT, R5, R242, PT ;  /* 0x000000f20500720c */ /* 0x000fe40003fc6270 */
[----:B------:R-:W-:Y:S01]  /*11ca0*/  FMNMX3.FTZ R136, R2, R232, R227, !PT ;  /* 0x000000e802887276 */ /* 0x000fe200078100e3 */
[----:B------:R1:W-:Y:S01]  /*11cb0*/  STL [R1+0x94], R241 ;  /* 0x000094f101007387 */ /* 0x0003e20000100800 */
[----:B------:R-:W-:Y:S02]  /*11cc0*/  FSEL R141, R62, -INF , !P6 ;  /* 0xff8000003e8d7808 */ /* 0x000fe40007000000 */
[----:B------:R-:W-:Y:S01]  /*11cd0*/  FMNMX3.FTZ R136, R136, R220, R142, !PT ;  /* 0x000000dc88887276 */ /* 0x000fe2000781008e */
[----:B------:R-:W-:Y:S01]  /*11ce0*/  STL [R1+0x14], R8 ;  /* 0x0000140801007387 */ /* 0x000fe20000100800 */
[----:B------:R-:W-:-:S03]  /*11cf0*/  ISETP.GE.AND P6, PT, R4, R243, PT ;  /* 0x000000f30400720c */ /* 0x000fc60003fc6270 */
[----:B------:R-:W-:Y:S01]  /*11d00*/  STL [R1+0x98], R244 ;  /* 0x000098f401007387 */ /* 0x000fe20000100800 */
[----:B------:R-:W-:Y:S02]  /*11d10*/  FSEL R226, R36, -INF , !P5 ;  /* 0xff80000024e27808 */ /* 0x000fe40006800000 */
[----:B-1----:R-:W-:Y:S02]  /*11d20*/  FSEL R241, R59, -INF , !P0 ;  /* 0xff8000003bf17808 */ /* 0x002fe40004000000 */
[----:B------:R-:W-:Y:S02]  /*11d30*/  ISETP.GE.AND P0, PT, R4, R244, PT ;  /* 0x000000f40400720c */ /* 0x000fe40003f06270 */
[----:B------:R-:W-:Y:S02]  /*11d40*/  FSEL R225, R64, -INF , !P6 ;  /* 0xff80000040e17808 */ /* 0x000fe40007000000 */
[----:B------:R-:W-:Y:S02]  /*11d50*/  FSEL R9, R6, -INF , !P0 ;  /* 0xff80000006097808 */ /* 0x000fe40004000000 */
[----:B------:R-:W-:-:S02]  /*11d60*/  ISETP.GT.AND P0, PT, R3, R5, PT ;  /* 0x000000050300720c */ /* 0x000fc40003f04270 */
[----:B------:R-:W-:Y:S01]  /*11d70*/  FMNMX3.FTZ R136, R136, R8, R9, !PT ;  /* 0x0000000888887276 */ /* 0x000fe20007810009 */
[----:B------:R1:W-:Y:S01]  /*11d80*/  STL [R1+0x10], R9 ;  /* 0x0000100901007387 */ /* 0x0003e20000100800 */
[----:B------:R-:W-:Y:S02]  /*11d90*/  ISETP.GE.AND P6, PT, R4, R242, PT ;  /* 0x000000f20400720c */ /* 0x000fe40003fc6270 */
[----:B------:R-:W-:Y:S01]  /*11da0*/  ISETP.GT.AND P5, PT, R3, R4, PT ;  /* 0x000000040300720c */ /* 0x000fe20003fa4270 */
[----:B------:R-:W-:Y:S01]  /*11db0*/  STL [R1+0x9c], R243 ;  /* 0x00009cf301007387 */ /* 0x000fe20000100800 */
[----:B------:R-:W-:-:S03]  /*11dc0*/  FSEL R7, R7, -INF , !P0 ;  /* 0xff80000007077808 */ /* 0x000fc60004000000 */
[----:B------:R-:W4:Y:S01]  /*11dd0*/  LDL.LU R12, [R1+0x40] ;  /* 0x00004000010c7983 */ /* 0x000f220000300800 */
[----:B------:R-:W-:Y:S02]  /*11de0*/  FSEL R16, R38, -INF , !P4 ;  /* 0xff80000026107808 */ /* 0x000fe40006000000 */
[----:B------:R-:W-:Y:S01]  /*11df0*/  FSEL R57, R31, -INF , !P3 ;  /* 0xff8000001f397808 */ /* 0x000fe20005800000 */
[----:B------:R-:W1:Y:S02]  /*11e00*/  SHFL.BFLY PT, R8, R136, 0x2, 0x1f ;  /* 0x0c401f0088087f89 */ /* 0x000e6400000e0000 */
[----:B-1----:R-:W1:Y:S01]  /*11e10*/  MUFU.TANH R9, R30 ;  /* 0x0000001e00097308 */ /* 0x002e620000002400 */
[----:B------:R-:W-:Y:S02]  /*11e20*/  FSEL R142, R63, -INF , !P6 ;  /* 0xff8000003f8e7808 */ /* 0x000fe40007000000 */
[-C--:B------:R-:W-:Y:S02]  /*11e30*/  ISETP.GE.AND P0, PT, R5, R245.reuse, PT ;  /* 0x000000f50500720c */ /* 0x080fe40003f06270 */
[----:B------:R-:W-:-:S02]  /*11e40*/  ISETP.GE.AND P6, PT, R4, R245, PT ;  /* 0x000000f50400720c */ /* 0x000fc40003fc6270 */
[----:B------:R-:W-:Y:S02]  /*11e50*/  FSEL R59, R7, -INF , !P0 ;  /* 0xff800000073b7808 */ /* 0x000fe40004000000 */
[----:B-1----:R-:W-:-:S04]  /*11e60*/  FSEL R9, R9, -INF , !P5 ;  /* 0xff80000009097808 */ /* 0x002fc80006800000 */
[----:B------:R-:W-:Y:S02]  /*11e70*/  FSEL R38, R9, -INF , !P6 ;  /* 0xff80000009267808 */ /* 0x000fe40007000000 */
[----:B------:R-:W-:-:S05]  /*11e80*/  FMNMX.FTZ R136, R136, R8, !PT ;  /* 0x0000000888887209 */ /* 0x000fca0007810000 */
[----:B------:R-:W1:Y:S04]  /*11e90*/  SHFL.BFLY PT, R4, R136, 0x1, 0x1f ;  /* 0x0c201f0088047f89 */ /* 0x000e6800000e0000 */
[----:B------:R1:W-:Y:S04]  /*11ea0*/  STL [R1+0xa0], R242 ;  /* 0x0000a0f201007387 */ /* 0x0003e80000100800 */
[----:B------:R-:W-:Y:S01]  /*11eb0*/  STL [R1+0xa8], R241 ;  /* 0x0000a8f101007387 */ /* 0x000fe20000100800 */
[----:B-1----:R-:W-:-:S04]  /*11ec0*/  FMNMX.FTZ R136, R136, R4, !PT ;  /* 0x0000000488887209 */ /* 0x002fc80007810000 */
[C---:B------:R-:W-:Y:S01]  /*11ed0*/  FSETP.NEU.FTZ.AND P5, PT, R136.reuse, -INF , PT ;  /* 0xff8000008800780b */ /* 0x040fe20003fbd000 */
[----:B------:R-:W-:-:S05]  /*11ee0*/  FMUL.FTZ R30, R136, UR12 ;  /* 0x0000000c881e7c20 */ /* 0x000fca0008410000 */
[----:B------:R-:W-:-:S05]  /*11ef0*/  FSEL R30, R30, RZ, P5 ;  /* 0x000000ff1e1e7208 */ /* 0x000fca0002800000 */
[--C-:B------:R-:W-:Y:S01]  /*11f00*/  FFMA.FTZ R19, R19, UR12, -R30.reuse ;  /* 0x0000000c13137c23 */ /* 0x100fe2000801081e */
[--C-:B------:R-:W-:Y:S01]  /*11f10*/  FFMA.FTZ R20, R20, UR12, -R30.reuse ;  /* 0x0000000c14147c23 */ /* 0x100fe2000801081e */
[--C-:B------:R-:W-:Y:S01]  /*11f20*/  FFMA.FTZ R18, R18, UR12, -R30.reuse ;  /* 0x0000000c12127c23 */ /* 0x100fe2000801081e */
[----:B------:R-:W-:Y:S01]  /*11f30*/  FFMA.FTZ R17, R17, UR12, -R30 ;  /* 0x0000000c11117c23 */ /* 0x000fe2000801081e */
[----:B------:R-:W-:Y:S01]  /*11f40*/  MUFU.EX2 R10, R19 ;  /* 0x00000013000a7308 */ /* 0x000fe20000000800 */
[----:B------:R-:W-:Y:S03]  /*11f50*/  STL [R1+0xa4], R225 ;  /* 0x0000a4e101007387 */ /* 0x000fe60000100800 */
[----:B------:R-:W-:Y:S04]  /*11f60*/  MUFU.EX2 R242, R20 ;  /* 0x0000001400f27308 */ /* 0x000fe80000000800 */
[----:B------:R-:W-:Y:S04]  /*11f70*/  MUFU.EX2 R143, R18 ;  /* 0x00000012008f7308 */ /* 0x000fe80000000800 */
[----:B------:R-:W-:Y:S01]  /*11f80*/  MUFU.EX2 R58, R17 ;  /* 0x00000011003a7308 */ /* 0x000fe20000000800 */
[----:B--2---:R-:W-:-:S04]  /*11f90*/  FMNMX3.FTZ R0, R49, R22, R21, !PT ;  /* 0x0000001631007276 */ /* 0x004fc80007810015 */
[----:B------:R-:W-:Y:S02]  /*11fa0*/  FMNMX3.FTZ R2, R0, R26, R25, !PT ;  /* 0x0000001a00027276 */ /* 0x000fe40007810019 */
[----:B---3--:R-:W-:Y:S02]  /*11fb0*/  FMNMX3.FTZ R0, R48, R24, R23, !PT ;  /* 0x0000001830007276 */ /* 0x008fe40007810017 */
[----:B------:R-:W-:Y:S02]  /*11fc0*/  FMNMX3.FTZ R2, R2, R133, R66, !PT ;  /* 0x0000008502027276 */ /* 0x000fe40007810042 */
[----:B------:R-:W-:Y:S02]  /*11fd0*/  FMNMX3.FTZ R0, R0, R32, R27, !PT ;  /* 0x0000002000007276 */ /* 0x000fe4000781001b */
[----:B------:R-:W-:Y:S02]  /*11fe0*/  FMNMX3.FTZ R6, R2, R46, R41, !PT ;  /* 0x0000002e02067276 */ /* 0x000fe40007810029 */
[----:B------:R-:W-:-:S02]  /*11ff0*/  FMNMX3.FTZ R0, R0, R138, R67, !PT ;  /* 0x0000008a00007276 */ /* 0x000fc40007810043 */
[----:B------:R-:W-:Y:S02]  /*12000*/  FMNMX3.FTZ R6, R6, R251, R248, !PT ;  /* 0x000000fb06067276 */ /* 0x000fe400078100f8 */
[----:B------:R-:W-:Y:S02]  /*12010*/  FMNMX3.FTZ R2, R0, R45, R43, !PT ;  /* 0x0000002d00027276 */ /* 0x000fe4000781002b */
[----:B----4-:R-:W-:Y:S02]  /*12020*/  FMNMX3.FTZ R0, R11, R33, R34, !PT ;  /* 0x000000210b007276 */ /* 0x010fe40007810022 */
[----:B------:R-:W-:Y:S02]  /*12030*/  FMNMX3.FTZ R2, R2, R252, R249, !PT ;  /* 0x000000fc02027276 */ /* 0x000fe400078100f9 */
[----:B------:R-:W-:Y:S02]  /*12040*/  FMNMX3.FTZ R0, R0, R35, R37, !PT ;  /* 0x0000002300007276 */ /* 0x000fe40007810025 */
[----:B------:R-:W-:-:S02]  /*12050*/  FMNMX3.FTZ R6, R6, R237, R233, !PT ;  /* 0x000000ed06067276 */ /* 0x000fc400078100e9 */
[----:B------:R-:W-:Y:S02]  /*12060*/  FMNMX3.FTZ R0, R0, R139, R132, !PT ;  /* 0x0000008b00007276 */ /* 0x000fe40007810084 */
[----:B------:R-:W-:Y:S02]  /*12070*/  FMNMX3.FTZ R2, R2, R240, R234, !PT ;  /* 0x000000f002027276 */ /* 0x000fe400078100ea */
[----:B------:R-:W-:Y:S02]  /*12080*/  FMNMX3.FTZ R0, R0, R47, R42, !PT ;  /* 0x0000002f00007276 */ /* 0x000fe4000781002a */
[----:B------:R-:W-:Y:S02]  /*12090*/  FMNMX3.FTZ R6, R6, R229, R217, !PT ;  /* 0x000000e506067276 */ /* 0x000fe400078100d9 */
[----:B------:R-:W-:Y:S02]  /*120a0*/  FMNMX3.FTZ R0, R0, R56, R250, !PT ;  /* 0x0000003800007276 */ /* 0x000fe400078100fa */
[----:B------:R-:W-:-:S02]  /*120b0*/  FMNMX3.FTZ R2, R2, R209, R216, !PT ;  /* 0x000000d102027276 */ /* 0x000fc400078100d8 */
[----:B------:R-:W-:Y:S02]  /*120c0*/  FMNMX3.FTZ R0, R0, R239, R226, !PT ;  /* 0x000000ef00007276 */ /* 0x000fe400078100e2 */
[----:B------:R-:W-:Y:S02]  /*120d0*/  FMNMX3.FTZ R2, R2, R141, R142, !PT ;  /* 0x0000008d02027276 */ /* 0x000fe4000781008e */
[----:B------:R-:W-:Y:S02]  /*120e0*/  FMNMX3.FTZ R0, R0, R16, R57, !PT ;  /* 0x0000001000007276 */ /* 0x000fe40007810039 */
[----:B------:R-:W-:Y:S01]  /*120f0*/  FMNMX3.FTZ R135, R6, R241, R225, !PT ;  /* 0x000000f106877276 */ /* 0x000fe200078100e1 */
[----:B------:R-:W1:Y:S01]  /*12100*/  SHFL.BFLY PT, R5, R2, 0x2, 0x1f ;  /* 0x0c401f0002057f89 */ /* 0x000e6200000e0000 */
[----:B------:R-:W-:-:S03]  /*12110*/  FMNMX3.FTZ R0, R0, R59, R38, !PT ;  /* 0x0000003b00007276 */ /* 0x000fc60007810026 */
[----:B------:R-:W2:Y:S04]  /*12120*/  SHFL.BFLY PT, R6, R135, 0x2, 0x1f ;  /* 0x0c401f0087067f89 */ /* 0x000ea800000e0000 */
[----:B------:R-:W3:Y:S01]  /*12130*/  SHFL.BFLY PT, R3, R0, 0x2, 0x1f ;  /* 0x0c401f0000037f89 */ /* 0x000ee200000e0000 */
[----:B-1----:R-:W-:Y:S02]  /*12140*/  FMNMX.FTZ R2, R2, R5, !PT ;  /* 0x0000000502027209 */ /* 0x002fe40007810000 */
[----:B--2---:R-:W-:-:S03]  /*12150*/  FMNMX.FTZ R135, R135, R6, !PT ;  /* 0x0000000687877209 */ /* 0x004fc60007810000 */
[----:B------:R-:W1:Y:S01]  /*12160*/  SHFL.BFLY PT, R137, R2, 0x1, 0x1f ;  /* 0x0c201f0002897f89 */ /* 0x000e6200000e0000 */
[----:B---3--:R-:W-:-:S03]  /*12170*/  FMNMX.FTZ R0, R0, R3, !PT ;  /* 0x0000000300007209 */ /* 0x008fc60007810000 */
[----:B------:R-:W2:Y:S04]  /*12180*/  SHFL.BFLY PT, R6, R135, 0x1, 0x1f ;  /* 0x0c201f0087067f89 */ /* 0x000ea800000e0000 */
[----:B------:R-:W3:Y:S01]  /*12190*/  SHFL.BFLY PT, R134, R0, 0x1, 0x1f ;  /* 0x0c201f0000867f89 */ /* 0x000ee200000e0000 */
[----:B------:R-:W-:-:S05]  /*121a0*/  LEA R246, R12, UR6, 0x1 ;  /* 0x000000060cf67c11 */ /* 0x000fca000f8e08ff */
[----:B------:R-:W4:Y:S01]  /*121b0*/  LDSM.16.MT88.4 R12, [R246+0xc000] ;  /* 0x00c00000f60c783b */ /* 0x000f220000004200 */
[----:B-1----:R-:W-:Y:S02]  /*121c0*/  FMNMX.FTZ R137, R2, R137, !PT ;  /* 0x0000008902897209 */ /* 0x002fe40007810000 */
[----:B--2---:R-:W-:-:S03]  /*121d0*/  FMNMX.FTZ R135, R135, R6, !PT ;  /* 0x0000000687877209 */ /* 0x004fc60007810000 */
[C---:B------:R-:W-:Y:S01]  /*121e0*/  FMUL.FTZ R28, R137.reuse, UR12 ;  /* 0x0000000c891c7c20 */ /* 0x040fe20008410000 */
[----:B------:R-:W-:Y:S02]  /*121f0*/  FSETP.NEU.FTZ.AND P3, PT, R137, -INF , PT ;  /* 0xff8000008900780b */ /* 0x000fe40003f7d000 */
[----:B---3--:R-:W-:Y:S01]  /*12200*/  FMNMX.FTZ R134, R0, R134, !PT ;  /* 0x0000008600867209 */ /* 0x008fe20007810000 */
[C---:B------:R-:W-:Y:S01]  /*12210*/  FMUL.FTZ R31, R135.reuse, UR12 ;  /* 0x0000000c871f7c20 */ /* 0x040fe20008410000 */
[----:B------:R-:W-:Y:S02]  /*12220*/  FSETP.NEU.FTZ.AND P4, PT, R135, -INF , PT ;  /* 0xff8000008700780b */ /* 0x000fe40003f9d000 */
[----:B------:R-:W-:Y:S01]  /*12230*/  FSEL R28, R28, RZ, P3 ;  /* 0x000000ff1c1c7208 */ /* 0x000fe20001800000 */
[C---:B------:R-:W-:Y:S01]  /*12240*/  FMUL.FTZ R29, R134.reuse, UR12 ;  /* 0x0000000c861d7c20 */ /* 0x040fe20008410000 */
[----:B------:R-:W-:Y:S02]  /*12250*/  FSETP.NEU.FTZ.AND P0, PT, R134, -INF , PT ;  /* 0xff8000008600780b */ /* 0x000fe40003f1d000 */
[----:B------:R-:W-:-:S02]  /*12260*/  FSEL R3, R136, RZ, P5 ;  /* 0x000000ff88037208 */ /* 0x000fc40002800000 */
[----:B------:R-:W-:Y:S01]  /*12270*/  FSEL R5, R135, RZ, P4 ;  /* 0x000000ff87057208 */ /* 0x000fe20002000000 */
[--C-:B------:R-:W-:Y:S01]  /*12280*/  FFMA.FTZ R2, R32, UR12, -R28.reuse ;  /* 0x0000000c20027c23 */ /* 0x100fe2000801081c */
[----:B------:R-:W-:Y:S02]  /*12290*/  FSEL R31, R31, RZ, P4 ;  /* 0x000000ff1f1f7208 */ /* 0x000fe40002000000 */
[----:B------:R-:W-:Y:S01]  /*122a0*/  FSEL R29, R29, RZ, P0 ;  /* 0x000000ff1d1d7208 */ /* 0x000fe20000000000 */
[----:B------:R-:W-:Y:S01]  /*122b0*/  FADD.FTZ R6, R228, -R3 ;  /* 0x80000003e4067221 */ /* 0x000fe20000010000 */
[----:B------:R-:W-:Y:S01]  /*122c0*/  FADD.FTZ R3, R49, -R5 ;  /* 0x8000000531037221 */ /* 0x000fe20000010000 */
[--C-:B------:R-:W-:Y:S01]  /*122d0*/  FFMA.FTZ R23, R23, UR12, -R28.reuse ;  /* 0x0000000c17177c23 */ /* 0x100fe2000801081c */
[----:B------:R1:W-:Y:S01]  /*122e0*/  MUFU.EX2 R241, R2 ;  /* 0x0000000200f17308 */ /* 0x0003e20000000800 */
[----:B------:R-:W-:Y:S01]  /*122f0*/  FFMA.FTZ R25, R25, UR12, -R31 ;  /* 0x0000000c19197c23 */ /* 0x000fe2000801081f */
[----:B------:R-:W-:Y:S01]  /*12300*/  FFMA.FTZ R0, R27, UR12, -R28 ;  /* 0x0000000c1b007c23 */ /* 0x000fe2000801081c */
[----:B------:R-:W-:Y:S01]  /*12310*/  FFMA.FTZ R4, R34, UR12, -R29 ;  /* 0x0000000c22047c23 */ /* 0x000fe2000801081d */
[--C-:B------:R-:W-:Y:S01]  /*12320*/  FFMA.FTZ R22, R22, UR12, -R31.reuse ;  /* 0x0000000c16167c23 */ /* 0x100fe2000801081f */
[--C-:B------:R-:W-:Y:S01]  /*12330*/  FFMA.FTZ R21, R21, UR12, -R31.reuse ;  /* 0x0000000c15157c23 */ /* 0x100fe2000801081f */
[----:B------:R-:W-:Y:S01]  /*12340*/  FFMA.FTZ R26, R26, UR12, -R31 ;  /* 0x0000000c1a1a7c23 */ /* 0x000fe2000801081f */
[----:B------:R-:W-:Y:S01]  /*12350*/  FMUL.FTZ R6, R6, UR12 ;  /* 0x0000000c06067c20 */ /* 0x000fe20008410000 */
[----:B------:R-:W-:Y:S01]  /*12360*/  FMUL.FTZ R3, R3, UR12 ;  /* 0x0000000c03037c20 */ /* 0x000fe20008410000 */
[----:B------:R-:W-:Y:S01]  /*12370*/  MUFU.EX2 R140, R23 ;  /* 0x00000017008c7308 */ /* 0x000fe20000000800 */
[----:B-1----:R-:W-:-:S03]  /*12380*/  FFMA.FTZ R2, R33, UR12, -R29 ;  /* 0x0000000c21027c23 */ /* 0x002fc6000801081d */
[----:B------:R1:W-:Y:S04]  /*12390*/  MUFU.EX2 R7, R0 ;  /* 0x0000000000077308 */ /* 0x0003e80000000800 */
[----:B------:R2:W-:Y:S04]  /*123a0*/  MUFU.EX2 R238, R2 ;  /* 0x0000000200ee7308 */ /* 0x0005e80000000800 */
[----:B------:R3:W-:Y:S04]  /*123b0*/  MUFU.EX2 R23, R4 ;  /* 0x0000000400177308 */ /* 0x0007e80000000800 */
[----:B------:R-:W-:Y:S01]  /*123c0*/  MUFU.EX2 R243, R22 ;  /* 0x0000001600f37308 */ /* 0x000fe20000000800 */
[----:B-1----:R-:W-:-:S03]  /*123d0*/  FFMA.FTZ R0, R35, UR12, -R29 ;  /* 0x0000000c23007c23 */ /* 0x002fc6000801081d */
[----:B------:R-:W1:Y:S01]  /*123e0*/  MUFU.EX2 R225, R21 ;  /* 0x0000001500e17308 */ /* 0x000e620000000800 */
[----:B--2---:R-:W-:-:S03]  /*123f0*/  FSEL R2, R137, RZ, P3 ;  /* 0x000000ff89027208 */ /* 0x004fc60001800000 */
[----:B------:R-:W-:Y:S01]  /*12400*/  MUFU.EX2 R64, R26 ;  /* 0x0000001a00407308 */ /* 0x000fe20000000800 */
[----:B---3--:R-:W-:-:S03]  /*12410*/  FSEL R4, R134, RZ, P0 ;  /* 0x000000ff86047208 */ /* 0x008fc60000000000 */
[----:B------:R-:W-:Y:S04]  /*12420*/  MUFU.EX2 R25, R25 ;  /* 0x0000001900197308 */ /* 0x000fe80000000800 */
[----:B------:R-:W2:Y:S04]  /*12430*/  MUFU.EX2 R34, R6 ;  /* 0x0000000600227308 */ /* 0x000ea80000000800 */
[----:B------:R-:W3:Y:S04]  /*12440*/  MUFU.EX2 R33, R3 ;  /* 0x0000000300217308 */ /* 0x000ee80000000800 */
[----:B------:R4:W3:Y:S01]  /*12450*/  MUFU.EX2 R17, R0 ;  /* 0x0000000000117308 */ /* 0x0008e20000000800 */
[----:B-1----:R-:W-:Y:S01]  /*12460*/  F2FP.BF16.F32.PACK_AB R9, R225, R243 ;  /* 0x000000f3e109723e */ /* 0x002fe200000010ff */
[----:B----4-:R-:W-:Y:S01]  /*12470*/  FADD.FTZ R0, R48, -R2 ;  /* 0x8000000230007221 */ /* 0x010fe20000010000 */
[----:B------:R-:W-:Y:S01]  /*12480*/  FADD.FTZ R2, R11, -R4 ;  /* 0x800000040b027221 */ /* 0x000fe20000010000 */
[----:B------:R-:W-:-:S03]  /*12490*/  MOV R3, R10 ;  /* 0x0000000a00037202 */ /* 0x000fc60000000f00 */
[----:B------:R-:W-:Y:S01]  /*124a0*/  FMUL.FTZ R2, R2, UR12 ;  /* 0x0000000c02027c20 */ /* 0x000fe20008410000 */
[----:B------:R-:W-:Y:S01]  /*124b0*/  FMUL.FTZ R0, R0, UR12 ;  /* 0x0000000c00007c20 */ /* 0x000fe20008410000 */
[----:B------:R-:W-:Y:S01]  /*124c0*/  F2FP.BF16.F32.PACK_AB R8, R3, R242 ;  /* 0x000000f20308723e */ /* 0x000fe200000010ff */
[-C--:B--2---:R-:W-:Y:S01]  /*124d0*/  FMUL.FTZ R144, R144, R34.reuse ;  /* 0x0000002290907220 */ /* 0x084fe20000410000 */
[----:B------:R1:W-:Y:S01]  /*124e0*/  MUFU.EX2 R35, R2 ;  /* 0x0000000200237308 */ /* 0x0003e20000000800 */
[----:B------:R-:W-:Y:S01]  /*124f0*/  F2FP.BF16.F32.PACK_AB R10, R58, R143 ;  /* 0x0000008f3a0a723e */ /* 0x000fe200000010ff */
[----:B------:R-:W-:Y:S01]  /*12500*/  FMUL.FTZ R145, R145, R34 ;  /* 0x0000002291917220 */ /* 0x000fe20000410000 */
[----:B------:R-:W-:Y:S01]  /*12510*/  F2FP.BF16.F32.PACK_AB R11, R25, R64 ;  /* 0x00000040190b723e */ /* 0x000fe200000010ff */
[-C--:B---3--:R-:W-:Y:S01]  /*12520*/  FMUL.FTZ R146, R146, R33.reuse ;  /* 0x0000002192927220 */ /* 0x088fe20000410000 */
[----:B------:R-:W-:Y:S01]  /*12530*/  FMUL.FTZ R147, R147, R33 ;  /* 0x0000002193937220 */ /* 0x000fe20000410000 */
[----:B------:R2:W3:Y:S01]  /*12540*/  MUFU.EX2 R36, R0 ;  /* 0x0000000000247308 */ /* 0x0004e20000000800 */
[----:B-1----:R-:W-:-:S05]  /*12550*/  SEL R2, R236, 0xffffffe0, !P2 ;  /* 0xffffffe0ec027807 */ /* 0x002fca0005000000 */
[----:B------:R-:W-:Y:S01]  /*12560*/  HMMA.16816.F32.BF16 R52, R8, R12, R144 ;  /* 0x0000000c0834723c */ /* 0x000fe20000041890 */
[----:B--2---:R-:W-:Y:S01]  /*12570*/  FFMA.FTZ R0, R37, UR12, -R29 ;  /* 0x0000000c25007c23 */ /* 0x004fe2000801081d */
[----:B------:R-:W-:Y:S02]  /*12580*/  IADD3 R37, PT, PT, R2, R246, RZ ;  /* 0x000000f602257210 */ /* 0x000fe40007ffe0ff */
[----:B------:R-:W-:Y:S02]  /*12590*/  MOV R144, R17 ;  /* 0x0000001100907202 */ /* 0x000fe40000000f00 */
[----:B------:R-:W-:Y:S02]  /*125a0*/  MOV R22, R16 ;  /* 0x0000001000167202 */ /* 0x000fe40000000f00 */
[----:B------:R-:W1:Y:S01]  /*125b0*/  LDSM.16.MT88.4 R16, [R37+0xc000] ;  /* 0x00c000002510783b */ /* 0x000e620000004200 */
[----:B------:R-:W-:Y:S01]  /*125c0*/  FFMA.FTZ R24, R24, UR12, -R28 ;  /* 0x0000000c18187c23 */ /* 0x000fe2000801081c */
[----:B------:R2:W4:Y:S04]  /*125d0*/  MUFU.EX2 R244, R0 ;  /* 0x0000000000f47308 */ /* 0x0005280000000800 */
[----:B------:R-:W4:Y:S01]  /*125e0*/  MUFU.EX2 R224, R24 ;  /* 0x0000001800e07308 */ /* 0x000f220000000800 */
[----:B------:R-:W-:-:S02]  /*125f0*/  IMAD.MOV.U32 R145, RZ, RZ, R7 ;  /* 0x000000ffff917224 */ /* 0x000fc400078e0007 */
[-C--:B---3--:R-:W-:Y:S01]  /*12600*/  FMUL.FTZ R148, R148, R36.reuse ;  /* 0x0000002494947220 */ /* 0x088fe20000410000 */
[----:B------:R-:W-:Y:S01]  /*12610*/  FMUL.FTZ R149, R149, R36 ;  /* 0x0000002495957220 */ /* 0x000fe20000410000 */
[-C--:B------:R-:W-:Y:S01]  /*12620*/  FMUL.FTZ R150, R150, R35.reuse ;  /* 0x0000002396967220 */ /* 0x080fe20000410000 */
[----:B------:R-:W-:Y:S01]  /*12630*/  FMUL.FTZ R151, R151, R35 ;  /* 0x0000002397977220 */ /* 0x000fe20000410000 */
[----:B------:R-:W-:Y:S01]  /*12640*/  F2FP.BF16.F32.PACK_AB R5, R23, R238 ;  /* 0x000000ee1705723e */ /* 0x000fe200000010ff */
[----:B--2---:R-:W-:Y:S01]  /*12650*/  VIADD R0, R246, 0xc000 ;  /* 0x0000c000f6007836 */ /* 0x004fe20000000000 */
[----:B------:R-:W-:Y:S01]  /*12660*/  F2FP.BF16.F32.PACK_AB R6, R145, R241 ;  /* 0x000000f19106723e */ /* 0x000fe200000010ff */
[----:B------:R-:W-:Y:S01]  /*12670*/  FMUL.FTZ R152, R152, R36 ;  /* 0x0000002498987220 */ /* 0x000fe20000410000 */
[----:B----4-:R-:W-:Y:S01]  /*12680*/  F2FP.BF16.F32.PACK_AB R7, R244, R144 ;  /* 0x00000090f407723e */ /* 0x010fe200000010ff */
[----:B------:R-:W-:Y:S01]  /*12690*/  FMUL.FTZ R153, R153, R36 ;  /* 0x0000002499997220 */ /* 0x000fe20000410000 */
[----:B------:R-:W-:Y:S01]  /*126a0*/  F2FP.BF16.F32.PACK_AB R4, R140, R224 ;  /* 0x000000e08c04723e */ /* 0x000fe200000010ff */
[-C--:B------:R-:W-:Y:S01]  /*126b0*/  FMUL.FTZ R154, R154, R35.reuse ;  /* 0x000000239a9a7220 */ /* 0x080fe20000410000 */
[----:B------:R-:W-:Y:S01]  /*126c0*/  FMUL.FTZ R155, R155, R35 ;  /* 0x000000239b9b7220 */ /* 0x000fe20000410000 */
[-C--:B------:R-:W-:Y:S01]  /*126d0*/  FMUL.FTZ R156, R156, R34.reuse ;  /* 0x000000229c9c7220 */ /* 0x080fe20000410000 */
[-C--:B------:R-:W-:Y:S01]  /*126e0*/  FMUL.FTZ R157, R157, R34.reuse ;  /* 0x000000229d9d7220 */ /* 0x080fe20000410000 */
[-C--:B------:R-:W-:Y:S01]  /*126f0*/  FMUL.FTZ R158, R158, R33.reuse ;  /* 0x000000219e9e7220 */ /* 0x080fe20000410000 */
[-C--:B------:R-:W-:Y:S01]  /*12700*/  FMUL.FTZ R159, R159, R33.reuse ;  /* 0x000000219f9f7220 */ /* 0x080fe20000410000 */
[----:B------:R-:W-:Y:S01]  /*12710*/  IADD3 R32, PT, PT, R246, 0xc040, RZ ;  /* 0x0000c040f6207810 */ /* 0x000fe20007ffe0ff */
[-C--:B------:R-:W-:Y:S01]  /*12720*/  FMUL.FTZ R160, R160, R34.reuse ;  /* 0x00000022a0a07220 */ /* 0x080fe20000410000 */
[----:B------:R-:W-:Y:S01]  /*12730*/  @P1 IADD3 R32, PT, PT, R0, -0x40, RZ ;  /* 0xffffffc000201810 */ /* 0x000fe20007ffe0ff */
        /* <DEDUP_REMOVED lines=16> */
[----:B------:R-:W-:Y:S01]  /*12840*/  IADD3 R38, PT, PT, R2, R32, RZ ;  /* 0x0000002002267210 */ /* 0x000fe20007ffe0ff */
[----:B------:R-:W-:Y:S01]  /*12850*/  HMMA.16816.F32.BF16 R228, R4, R12, R148 ;  /* 0x0000000c04e4723c */ /* 0x000fe20000041894 */
[----:B------:R-:W-:Y:S01]  /*12860*/  MOV R20, R217 ;  /* 0x000000d900147202 */ /* 0x000fe20000000f00 */
[----:B------:R-:W-:Y:S01]  /*12870*/  IMAD.MOV.U32 R21, RZ, RZ, R216 ;  /* 0x000000ffff157224 */ /* 0x000fe200078e00d8 */
[----:B------:R-:W-:-:S05]  /*12880*/  MOV R26, R209 ;  /* 0x000000d1001a7202 */ /* 0x000fca0000000f00 */
[-C--:B------:R-:W-:Y:S08]  /*12890*/  HMMA.16816.F32.BF16 R48, R4, R14.reuse, R152 ;  /* 0x0000000e0430723c */ /* 0x080ff00000041898 */
[C---:B------:R-:W-:Y:S01]  /*128a0*/  HMMA.16816.F32.BF16 R212, R8.reuse, R14, R156 ;  /* 0x0000000e08d4723c */ /* 0x040fe2000004189c */
[----:B------:R-:W2:Y:S07]  /*128b0*/  LDSM.16.MT88.4 R12, [R32] ;  /* 0x00000000200c783b */ /* 0x000eae0000004200 */
[-C--:B-1----:R-:W-:Y:S08]  /*128c0*/  HMMA.16816.F32.BF16 R220, R8, R16.reuse, R160 ;  /* 0x0000001008dc723c */ /* 0x082ff000000418a0 */
[C---:B------:R-:W-:Y:S08]  /*128d0*/  HMMA.16816.F32.BF16 R216, R4.reuse, R16, R164 ;  /* 0x0000001004d8723c */ /* 0x040ff000000418a4 */
        /* <DEDUP_REMOVED lines=35> */
[----:B------:R-:W-:Y:S01]  /*12b10*/  IMAD.MOV.U32 R175, RZ, RZ, R25 ;  /* 0x000000ffffaf7224 */ /* 0x000fe200078e0019 */
[----:B------:R-:W-:Y:S01]  /*12b20*/  MOV R173, R26 ;  /* 0x0000001a00ad7202 */ /* 0x000fe20000000f00 */
[----:B------:R-:W-:Y:S01]  /*12b30*/  IMAD.MOV.U32 R26, RZ, RZ, R22 ;  /* 0x000000ffff1a7224 */ /* 0x000fe200078e0016 */
[----:B------:R-:W-:Y:S01]  /*12b40*/  MOV R25, R20 ;  /* 0x0000001400197202 */ /* 0x000fe20000000f00 */
[----:B------:R-:W-:Y:S01]  /*12b50*/  IMAD.MOV.U32 R147, RZ, RZ, R58 ;  /* 0x000000ffff937224 */ /* 0x000fe200078e003a */
[----:B------:R-:W-:Y:S01]  /*12b60*/  MOV R27, R59 ;  /* 0x0000003b001b7202 */ /* 0x000fe20000000f00 */
[----:B--2---:R-:W-:Y:S01]  /*12b70*/  HMMA.16816.F32.BF16 R180, R4, R12, R180 ;  /* 0x0000000c04b4723c */ /* 0x004fe200000418b4 */
[----:B------:R-:W-:-:S02]  /*12b80*/  MOV R146, R57 ;  /* 0x0000003900927202 */ /* 0x000fc40000000f00 */
[----:B------:R-:W-:Y:S02]  /*12b90*/  MOV R149, R56 ;  /* 0x0000003800957202 */ /* 0x000fe40000000f00 */
[----:B------:R-:W-:-:S03]  /*12ba0*/  MOV R151, R23 ;  /* 0x0000001700977202 */ /* 0x000fc60000000f00 */
[----:B------:R-:W-:Y:S01]  /*12bb0*/  HMMA.16816.F32.BF16 R56, R8, R12, R176 ;  /* 0x0000000c0838723c */ /* 0x000fe200000418b0 */
[----:B------:R-:W-:Y:S01]  /*12bc0*/  MOV R150, R21 ;  /* 0x0000001500967202 */ /* 0x000fe20000000f00 */
[----:B------:R-:W-:Y:S01]  /*12bd0*/  IMAD.MOV.U32 R178, RZ, RZ, R26 ;  /* 0x000000ffffb27224 */ /* 0x000fe200078e001a */
[----:B------:R-:W-:Y:S01]  /*12be0*/  LDSM.16.MT88.4 R20, [R32+0x2000] ;  /* 0x002000002014783b */ /* 0x000fe20000004200 */
[----:B------:R-:W-:-:S04]  /*12bf0*/  MOV R177, R27 ;  /* 0x0000001b00b17202 */ /* 0x000fc80000000f00 */
[-C--:B------:R-:W-:Y:S01]  /*12c00*/  HMMA.16816.F32.BF16 R184, R4, R14.reuse, R184 ;  /* 0x0000000e04b8723c */ /* 0x080fe200000418b8 */
[----:B------:R-:W-:Y:S02]  /*12c10*/  MOV R176, R24 ;  /* 0x0000001800b07202 */ /* 0x000fe40000000f00 */
[----:B------:R-:W-:Y:S02]  /*12c20*/  MOV R179, R25 ;  /* 0x0000001900b37202 */ /* 0x000fe40000000f00 */
[----:B------:R-:W-:Y:S03]  /*12c30*/  LDSM.16.MT88.4 R24, [R38+0x2000] ;  /* 0x002000002618783b */ /* 0x000fe60000004200 */
[C---:B------:R-:W-:Y:S01]  /*12c40*/  HMMA.16816.F32.BF16 R188, R8.reuse, R14, R188 ;  /* 0x0000000e08bc723c */ /* 0x040fe200000418bc */
[----:B------:R-:W2:Y:S07]  /*12c50*/  LDSM.16.MT88.4 R12, [R246+0xe000] ;  /* 0x00e00000f60c783b */ /* 0x000eae0000004200 */
[-C--:B-1----:R-:W-:Y:S08]  /*12c60*/  HMMA.16816.F32.BF16 R196, R8, R16.reuse, R196 ;  /* 0x0000001008c4723c */ /* 0x082ff000000418c4 */
[C---:B------:R-:W-:Y:S08]  /*12c70*/  HMMA.16816.F32.BF16 R192, R4.reuse, R16, R192 ;  /* 0x0000001004c0723c */ /* 0x040ff000000418c0 */
[-C--:B------:R-:W-:Y:S08]  /*12c80*/  HMMA.16816.F32.BF16 R200, R4, R18.reuse, R200 ;  /* 0x0000001204c8723c */ /* 0x080ff000000418c8 */
[----:B------:R-:W-:Y:S01]  /*12c90*/  HMMA.16816.F32.BF16 R204, R8, R18, R204 ;  /* 0x0000001208cc723c */ /* 0x000fe200000418cc */
[----:B------:R-:W1:Y:S01]  /*12ca0*/  LDSM.16.MT88.4 R16, [R37+0xe000] ;  /* 0x00e000002510783b */ /* 0x000e620000004200 */
        /* <DEDUP_REMOVED lines=32> */
[C---:B--2---:R-:W-:Y:S01]  /*12eb0*/  HMMA.16816.F32.BF16 R164, R4.reuse, R12, R72 ;  /* 0x0000000c04a4723c */ /* 0x044fe20000041848 */
[----:B------:R-:W-:Y:S01]  /*12ec0*/  MOV R72, R143 ;  /* 0x0000008f00487202 */ /* 0x000fe20000000f00 */
[----:B------:R-:W-:Y:S01]  /*12ed0*/  IMAD.MOV.U32 R75, RZ, RZ, R140 ;  /* 0x000000ffff4b7224 */ /* 0x000fe200078e008c */
[----:B------:R-:W-:Y:S01]  /*12ee0*/  MOV R73, R142 ;  /* 0x0000008e00497202 */ /* 0x000fe20000000f00 */
[--C-:B------:R-:W-:Y:S01]  /*12ef0*/  FFMA.FTZ R0, R65, UR12, -R30.reuse ;  /* 0x0000000c41007c23 */ /* 0x100fe2000801081e */
[----:B------:R-:W-:Y:S01]  /*12f00*/  MOV R74, R141 ;  /* 0x0000008d004a7202 */ /* 0x000fe20000000f00 */
[----:B------:R-:W-:Y:S01]  /*12f10*/  IMAD.MOV.U32 R174, RZ, RZ, R145 ;  /* 0x000000ffffae7224 */ /* 0x000fe200078e0091 */
[----:B------:R-:W-:Y:S01]  /*12f20*/  MOV R172, R147 ;  /* 0x0000009300ac7202 */ /* 0x000fe20000000f00 */
[----:B------:R-:W-:Y:S01]  /*12f30*/  HMMA.16816.F32.BF16 R160, R4, R14, R76 ;  /* 0x0000000e04a0723c */ /* 0x000fe2000004184c */
[----:B------:R-:W-:Y:S01]  /*12f40*/  IMAD.MOV.U32 R79, RZ, RZ, R149 ;  /* 0x000000ffff4f7224 */ /* 0x000fe200078e0095 */
[----:B------:R-:W-:Y:S01]  /*12f50*/  MOV R76, R144 ;  /* 0x00000090004c7202 */ /* 0x000fe20000000f00 */
[----:B------:R-:W-:-:S05]  /*12f60*/  FFMA.FTZ R2, R44, UR12, -R30 ;  /* 0x0000000c2c027c23 */ /* 0x000fca000801081e */
[----:B-1----:R-:W-:Y:S01]  /*12f70*/  HMMA.16816.F32.BF16 R140, R4, R18, R92 ;  /* 0x00000012048c723c */ /* 0x002fe2000004185c */
[----:B------:R-:W-:Y:S02]  /*12f80*/  MOV R92, R150 ;  /* 0x00000096005c7202 */ /* 0x000fe40000000f00 */
[----:B------:R-:W-:-:S05]  /*12f90*/  MOV R95, R146 ;  /* 0x00000092005f7202 */ /* 0x000fca0000000f00 */
[----:B------:R-:W-:Y:S01]  /*12fa0*/  HMMA.16816.F32.BF16 R152, R4, R22, R108 ;  /* 0x000000160498723c */ /* 0x000fe2000004186c */
[----:B------:R-:W-:-:S07]  /*12fb0*/  MOV R111, R151 ;  /* 0x00000097006f7202 */ /* 0x000fce0000000f00 */
[C---:B------:R-:W-:Y:S08]  /*12fc0*/  HMMA.16816.F32.BF16 R156, R4.reuse, R16, R88 ;  /* 0x00000010049c723c */ /* 0x040ff00000041858 */
[C---:B------:R-:W-:Y:S08]  /*12fd0*/  HMMA.16816.F32.BF16 R168, R4.reuse, R20, R104 ;  /* 0x0000001404a8723c */ /* 0x040ff00000041868 */
[C---:B------:R-:W-:Y:S08]  /*12fe0*/  HMMA.16816.F32.BF16 R148, R4.reuse, R24, R120 ;  /* 0x000000180494723c */ /* 0x040ff00000041878 */
[----:B------:R-:W-:Y:S01]  /*12ff0*/  HMMA.16816.F32.BF16 R144, R4, R26, R124 ;  /* 0x0000001a0490723c */ /* 0x000fe2000004187c */
[----:B------:R1:W-:Y:S04]  /*13000*/  MUFU.EX2 R4, R0 ;  /* 0x0000000000047308 */ /* 0x0003e80000000800 */
[----:B------:R2:W-:Y:S01]  /*13010*/  MUFU.EX2 R127, R2 ;  /* 0x00000002007f7308 */ /* 0x0005e20000000800 */
[-C--:B------:R-:W-:Y:S01]  /*13020*/  FMUL.FTZ R68, R68, R34.reuse ;  /* 0x0000002244447220 */ /* 0x080fe20000410000 */
[----:B------:R-:W-:Y:S01]  /*13030*/  FMUL.FTZ R69, R69, R34 ;  /* 0x0000002245457220 */ /* 0x000fe20000410000 */
[----:B------:R-:W-:Y:S01]  /*13040*/  FMUL.FTZ R70, R70, R33 ;  /* 0x0000002146467220 */ /* 0x000fe20000410000 */
[--C-:B-1----:R-:W-:Y:S01]  /*13050*/  FFMA.FTZ R0, R40, UR12, -R30.reuse ;  /* 0x0000000c28007c23 */ /* 0x102fe2000801081e */
[----:B--2---:R-:W-:-:S03]  /*13060*/  FFMA.FTZ R2, R39, UR12, -R30 ;  /* 0x0000000c27027c23 */ /* 0x004fc6000801081e */
[----:B------:R1:W-:Y:S01]  /*13070*/  MUFU.EX2 R236, R0 ;  /* 0x0000000000ec7308 */ /* 0x0003e20000000800 */
        /* <DEDUP_REMOVED lines=12> */
[--C-:B-1----:R-:W-:Y:S01]  /*13140*/  FFMA.FTZ R0, R133, UR12, -R31.reuse ;  /* 0x0000000c85007c23 */ /* 0x102fe2000801081f */
[----:B------:R-:W-:Y:S01]  /*13150*/  FMUL.FTZ R115, R115, R33 ;  /* 0x0000002173737220 */ /* 0x000fe20000410000 */
[----:B------:R1:W-:Y:S04]  /*13160*/  MUFU.EX2 R78, R2 ;  /* 0x00000002004e7308 */ /* 0x0003e80000000800 */
[----:B------:R2:W-:Y:S01]  /*13170*/  MUFU.EX2 R110, R0 ;  /* 0x00000000006e7308 */ /* 0x0005e20000000800 */
[----:B------:R-:W-:Y:S01]  /*13180*/  IMAD.MOV.U32 R93, RZ, RZ, R64 ;  /* 0x000000ffff5d7224 */ /* 0x000fe200078e0040 */
[----:B------:R-:W-:Y:S01]  /*13190*/  HMMA.16816.F32.BF16 R120, R8, R12, R68 ;  /* 0x0000000c0878723c */ /* 0x000fe20000041844 */
[--C-:B-1----:R-:W-:Y:S01]  /*131a0*/  FFMA.FTZ R2, R66, UR12, -R31.reuse ;  /* 0x0000000c42027c23 */ /* 0x102fe2000801081f */
[----:B--2---:R-:W-:-:S03]  /*131b0*/  FFMA.FTZ R0, R46, UR12, -R31 ;  /* 0x0000000c2e007c23 */ /* 0x004fc6000801081f */
[----:B------:R1:W-:Y:S03]  /*131c0*/  MUFU.EX2 R108, R2 ;  /* 0x00000002006c7308 */ /* 0x0003e60000000800 */
[C---:B------:R-:W-:Y:S01]  /*131d0*/  HMMA.16816.F32.BF16 R104, R8.reuse, R14, R80 ;  /* 0x0000000e0868723c */ /* 0x040fe20000041850 */
[----:B------:R-:W-:Y:S01]  /*131e0*/  LDSM.16.MT88.4 R12, [R246+0xc800] ;  /* 0x00c80000f60c783b */ /* 0x000fe20000004200 */
[----:B------:R2:W-:Y:S06]  /*131f0*/  MUFU.EX2 R64, R0 ;  /* 0x0000000000407308 */ /* 0x0005ec0000000800 */
[----:B------:R-:W-:Y:S01]  /*13200*/  HMMA.16816.F32.BF16 R100, R8, R20, R100 ;  /* 0x000000140864723c */ /* 0x000fe20000041864 */
[----:B-1----:R-:W-:-:S07]  /*13210*/  FFMA.FTZ R2, R41, UR12, -R31 ;  /* 0x0000000c29027c23 */ /* 0x002fce000801081f */
[----:B------:R-:W-:Y:S01]  /*13220*/  HMMA.16816.F32.BF16 R112, R8, R22, R112 ;  /* 0x000000160870723c */ /* 0x000fe20000041870 */
[--C-:B--2---:R-:W-:Y:S01]  /*13230*/  FFMA.FTZ R0, R138, UR12, -R28.reuse ;  /* 0x0000000c8a007c23 */ /* 0x104fe2000801081c */
[----:B------:R-:W1:Y:S01]  /*13240*/  LDSM.16.MT88.4 R20, [R37+0xc800] ;  /* 0x00c800002514783b */ /* 0x000e620000004200 */
[----:B------:R2:W3:Y:S01]  /*13250*/  MUFU.EX2 R5, R2 ;  /* 0x0000000200057308 */ /* 0x0004e20000000800 */
[-C--:B------:R-:W-:Y:S01]  /*13260*/  FMUL.FTZ R116, R116, R34.reuse ;  /* 0x0000002274747220 */ /* 0x080fe20000410000 */
[----:B------:R-:W-:Y:S02]  /*13270*/  FMUL.FTZ R117, R117, R34 ;  /* 0x0000002275757220 */ /* 0x000fe40000410000 */
[----:B------:R4:W-:Y:S01]  /*13280*/  MUFU.EX2 R94, R0 ;  /* 0x00000000005e7308 */ /* 0x0009e20000000800 */
[-C--:B------:R-:W-:Y:S01]  /*13290*/  FMUL.FTZ R118, R118, R33.reuse ;  /* 0x0000002176767220 */ /* 0x080fe20000410000 */
[----:B------:R-:W-:Y:S01]  /*132a0*/  FMUL.FTZ R119, R119, R33 ;  /* 0x0000002177777220 */ /* 0x000fe20000410000 */
[--C-:B--2---:R-:W-:Y:S01]  /*132b0*/  FFMA.FTZ R2, R67, UR12, -R28.reuse ;  /* 0x0000000c43027c23 */ /* 0x104fe2000801081c */
[----:B----4-:R-:W-:-:S03]  /*132c0*/  FFMA.FTZ R0, R45, UR12, -R28 ;  /* 0x0000000c2d007c23 */ /* 0x010fc6000801081c */
[----:B------:R2:W4:Y:S01]  /*132d0*/  MUFU.EX2 R109, R2 ;  /* 0x00000002006d7308 */ /* 0x0005220000000800 */
[----:B------:R-:W-:-:S03]  /*132e0*/  MOV R126, R3 ;  /* 0x00000003007e7202 */ /* 0x000fc60000000f00 */
[----:B------:R3:W-:Y:S01]  /*132f0*/  MUFU.EX2 R77, R0 ;  /* 0x00000000004d7308 */ /* 0x0007e20000000800 */
[----:B------:R-:W-:Y:S01]  /*13300*/  HMMA.16816.F32.BF16 R116, R8, R24, R116 ;  /* 0x000000180874723c */ /* 0x000fe20000041874 */
[--C-:B------:R-:W-:Y:S01]  /*13310*/  FFMA.FTZ R3, R132, UR12, -R29.reuse ;  /* 0x0000000c84037c23 */ /* 0x100fe2000801081d */
[----:B------:R-:W-:Y:S01]  /*13320*/  MOV R125, R126 ;  /* 0x0000007e007d7202 */ /* 0x000fe20000000f00 */
[----:B--2---:R-:W-:Y:S01]  /*13330*/  FFMA.FTZ R2, R43, UR12, -R28 ;  /* 0x0000000c2b027c23 */ /* 0x004fe2000801081c */
[----:B---3--:R-:W-:-:S03]  /*13340*/  FFMA.FTZ R0, R139, UR12, -R29 ;  /* 0x0000000c8b007c23 */ /* 0x008fc6000801081d */
[----:B------:R2:W-:Y:S01]  /*13350*/  MUFU.EX2 R133, R2 ;  /* 0x0000000200857308 */ /* 0x0005e20000000800 */
[----:B------:R-:W-:-:S03]  /*13360*/  IMAD.MOV.U32 R126, RZ, RZ, R111 ;  /* 0x000000ffff7e7224 */ /* 0x000fc600078e006f */
[----:B------:R3:W-:Y:S01]  /*13370*/  MUFU.EX2 R25, R0 ;  /* 0x0000000000197308 */ /* 0x0007e20000000800 */
[----:B------:R-:W-:Y:S02]  /*13380*/  MOV R111, R173 ;  /* 0x000000ad006f7202 */ /* 0x000fe40000000f00 */
[----:B------:R-:W-:Y:S01]  /*13390*/  MOV R173, R175 ;  /* 0x000000af00ad7202 */ /* 0x000fe20000000f00 */
[----:B------:R4:W1:Y:S01]  /*133a0*/  MUFU.EX2 R24, R3 ;  /* 0x0000000300187308 */ /* 0x0008620000000800 */
[--C-:B--2---:R-:W-:Y:S01]  /*133b0*/  FFMA.FTZ R2, R47, UR12, -R29.reuse ;  /* 0x0000000c2f027c23 */ /* 0x104fe2000801081d */
[----:B---3--:R-:W-:-:S05]  /*133c0*/  FFMA.FTZ R0, R42, UR12, -R29 ;  /* 0x0000000c2a007c23 */ /* 0x008fca000801081d */
[----:B------:R-:W-:Y:S04]  /*133d0*/  MUFU.EX2 R2, R2 ;  /* 0x0000000200027308 */ /* 0x000fe80000000800 */
[----:B------:R-:W2:Y:S01]  /*133e0*/  MUFU.EX2 R175, R0 ;  /* 0x0000000000af7308 */ /* 0x000ea20000000800 */
        /* <DEDUP_REMOVED lines=12> */
[----:B------:R-:W-:-:S02]  /*134b0*/  MOV R132, R5 ;  /* 0x0000000500847202 */ /* 0x000fc40000000f00 */
[----:B----4-:R-:W-:Y:S01]  /*134c0*/  MOV R3, R4 ;  /* 0x0000000400037202 */ /* 0x010fe20000000f00 */
[C---:B------:R-:W-:Y:S01]  /*134d0*/  HMMA.16816.F32.BF16 R88, R8.reuse, R16, R84 ;  /* 0x000000100858723c */ /* 0x040fe20000041854 */
[----:B------:R-:W-:Y:S02]  /*134e0*/  F2FP.BF16.F32.PACK_AB R4, R109, R94 ;  /* 0x0000005e6d04723e */ /* 0x000fe400000010ff */
[----:B-1----:R-:W-:Y:S02]  /*134f0*/  F2FP.BF16.F32.PACK_AB R5, R24, R25 ;  /* 0x000000191805723e */ /* 0x002fe400000010ff */
[----:B------:R-:W-:Y:S02]  /*13500*/  F2FP.BF16.F32.PACK_AB R6, R133, R77 ;  /* 0x0000004d8506723e */ /* 0x000fe400000010ff */
[----:B--2---:R-:W-:Y:S01]  /*13510*/  F2FP.BF16.F32.PACK_AB R7, R175, R2 ;  /* 0x00000002af07723e */ /* 0x004fe200000010ff */
[C---:B------:R-:W-:Y:S01]  /*13520*/  HMMA.16816.F32.BF16 R96, R8.reuse, R18, R96 ;  /* 0x000000120860723c */ /* 0x040fe20000041860 */
[----:B------:R-:W1:Y:S07]  /*13530*/  LDSM.16.MT88.4 R16, [R32+0x800] ;  /* 0x000800002010783b */ /* 0x000e6e0000004200 */
[----:B------:R-:W-:Y:S01]  /*13540*/  HMMA.16816.F32.BF16 R128, R8, R26, R128 ;  /* 0x0000001a0880723c */ /* 0x000fe20000041880 */
[----:B------:R-:W-:-:S02]  /*13550*/  F2FP.BF16.F32.PACK_AB R8, R127, R3 ;  /* 0x000000037f08723e */ /* 0x000fc400000010ff */
[----:B------:R-:W-:Y:S02]  /*13560*/  F2FP.BF16.F32.PACK_AB R9, R108, R110 ;  /* 0x0000006e6c09723e */ /* 0x000fe400000010ff */
[----:B------:R-:W-:Y:S02]  /*13570*/  F2FP.BF16.F32.PACK_AB R10, R78, R236 ;  /* 0x000000ec4e0a723e */ /* 0x000fe400000010ff */
[-C--:B------:R-:W-:Y:S01]  /*13580*/  F2FP.BF16.F32.PACK_AB R11, R132, R64.reuse ;  /* 0x00000040840b723e */ /* 0x080fe200000010ff */
[----:B------:R-:W-:Y:S01]  /*13590*/  HMMA.16816.F32.BF16 R68, R4, R20, R216 ;  /* 0x000000140444723c */ /* 0x000fe200000418d8 */
[----:B------:R-:W-:-:S07]  /*135a0*/  MOV R216, R64 ;  /* 0x0000004000d87202 */ /* 0x000fce0000000f00 */
[-C--:B------:R-:W-:Y:S08]  /*135b0*/  HMMA.16816.F32.BF16 R44, R8, R12.reuse, R52 ;  /* 0x0000000c082c723c */ /* 0x080ff00000041834 */
[C---:B------:R-:W-:Y:S08]  /*135c0*/  HMMA.16816.F32.BF16 R52, R4.reuse, R12, R228 ;  /* 0x0000000c0434723c */ /* 0x040ff000000418e4 */
[-C--:B------:R-:W-:Y:S08]  /*135d0*/  HMMA.16816.F32.BF16 R48, R4, R14.reuse, R48 ;  /* 0x0000000e0430723c */ /* 0x080ff00000041830 */
[----:B------:R-:W-:Y:S01]  /*135e0*/  HMMA.16816.F32.BF16 R40, R8, R14, R212 ;  /* 0x0000000e0828723c */ /* 0x000fe200000418d4 */
[----:B------:R-:W2:Y:S01]  /*135f0*/  LDSM.16.MT88.4 R12, [R38+0x800] ;  /* 0x00080000260c783b */ /* 0x000ea20000004200 */
[----:B------:R-:W-:-:S06]  /*13600*/  IMAD.MOV.U32 R215, RZ, RZ, R24 ;  /* 0x000000ffffd77224 */ /* 0x000fcc00078e0018 */
[----:B------:R-:W-:Y:S01]  /*13610*/  HMMA.16816.F32.BF16 R80, R8, R20, R220 ;  /* 0x000000140850723c */ /* 0x000fe200000418dc */
[----:B------:R-:W-:Y:S02]  /*13620*/  MOV R220, R25 ;  /* 0x0000001900dc7202 */ /* 0x000fe40000000f00 */
[----:B------:R-:W-:Y:S05]  /*13630*/  LDSM.16.MT88.4 R24, [R38+0x2800] ;  /* 0x002800002618783b */ /* 0x000fea0000004200 */
[-C--:B------:R-:W-:Y:S08]  /*13640*/  HMMA.16816.F32.BF16 R64, R4, R22.reuse, R208 ;  /* 0x000000160440723c */ /* 0x080ff000000418d0 */
[C---:B------:R-:W-:Y:S01]  /*13650*/  HMMA.16816.F32.BF16 R60, R8.reuse, R22, R60 ;  /* 0x00000016083c723c */ /* 0x040fe2000004183c */
[----:B------:R-:W3:Y:S01]  /*13660*/  LDSM.16.MT88.4 R20, [R246+0xe800] ;  /* 0x00e80000f614783b */ /* 0x000ee20000004200 */
        /* <DEDUP_REMOVED lines=8> */
[----:B------:R-:W-:Y:S01]  /*136f0*/  FFMA.FTZ R2, R235, UR12, -R30 ;  /* 0x0000000ceb027c23 */ /* 0x000fe2000801081e */
[----:B------:R-:W-:Y:S01]  /*13700*/  MOV R231, R72 ;  /* 0x0000004800e77202 */ /* 0x000fe20000000f00 */
[----:B-1----:R-:W-:Y:S01]  /*13710*/  HMMA.16816.F32.BF16 R76, R8, R18, R188 ;  /* 0x00000012084c723c */ /* 0x002fe200000418bc */
[----:B------:R-:W-:-:S02]  /*13720*/  MOV R139, R73 ;  /* 0x00000049008b7202 */ /* 0x000fc40000000f00 */
[----:B------:R-:W-:Y:S01]  /*13730*/  MOV R39, R75 ;  /* 0x0000004b00277202 */ /* 0x000fe20000000f00 */
[----:B------:R1:W-:Y:S01]  /*13740*/  MUFU.EX2 R190, R0 ;  /* 0x0000000000be7308 */ /* 0x0003e20000000800 */
[----:B------:R-:W-:Y:S02]  /*13750*/  MOV R219, R108 ;  /* 0x0000006c00db7202 */ /* 0x000fe40000000f00 */
[----:B------:R-:W-:Y:S01]  /*13760*/  MOV R218, R109 ;  /* 0x0000006d00da7202 */ /* 0x000fe20000000f00 */
[----:B--2---:R-:W-:Y:S01]  /*13770*/  HMMA.16816.F32.BF16 R72, R8, R12, R196 ;  /* 0x0000000c0848723c */ /* 0x004fe200000418c4 */
[----:B------:R-:W-:-:S07]  /*13780*/  MOV R221, R111 ;  /* 0x0000006f00dd7202 */ /* 0x000fce0000000f00 */
[----:B------:R-:W-:Y:S01]  /*13790*/  HMMA.16816.F32.BF16 R192, R4, R12, R192 ;  /* 0x0000000c04c0723c */ /* 0x000fe200000418c0 */
[----:B-1----:R-:W-:-:S07]  /*137a0*/  FFMA.FTZ R0, R232, UR12, -R30 ;  /* 0x0000000ce8007c23 */ /* 0x002fce000801081e */
[-C--:B------:R-:W-:Y:S01]  /*137b0*/  HMMA.16816.F32.BF16 R200, R4, R14.reuse, R200 ;  /* 0x0000000e04c8723c */ /* 0x080fe200000418c8 */
[----:B------:R1:W-:Y:S07]  /*137c0*/  MUFU.EX2 R189, R0 ;  /* 0x0000000000bd7308 */ /* 0x0003ee0000000800 */
[----:B------:R-:W-:Y:S01]  /*137d0*/  HMMA.16816.F32.BF16 R84, R8, R14, R204 ;  /* 0x0000000e0854723c */ /* 0x000fe200000418cc */
[----:B------:R-:W2:Y:S07]  /*137e0*/  LDSM.16.MT88.4 R12, [R32+0x2800] ;  /* 0x00280000200c783b */ /* 0x000eae0000004200 */
[----:B---3--:R-:W-:Y:S01]  /*137f0*/  HMMA.16816.F32.BF16 R108, R4, R22, R160 ;  /* 0x00000016046c723c */ /* 0x008fe200000418a0 */
[----:B-1----:R-:W-:-:S07]  /*13800*/  FFMA.FTZ R0, R251, UR12, -R31 ;  /* 0x0000000cfb007c23 */ /* 0x002fce000801081f */
[----:B------:R-:W-:Y:S08]  /*13810*/  HMMA.16816.F32.BF16 R160, R4, R24, R148 ;  /* 0x0000001804a0723c */ /* 0x000ff00000041894 */
[----:B------:R-:W-:Y:S01]  /*13820*/  HMMA.16816.F32.BF16 R148, R8, R22, R104 ;  /* 0x000000160894723c */ /* 0x000fe20000041868 */
[----:B------:R1:W-:Y:S02]  /*13830*/  MUFU.EX2 R104, R2 ;  /* 0x0000000200687308 */ /* 0x0003e40000000800 */
[----:B-1----:R-:W-:-:S04]  /*13840*/  FFMA.FTZ R2, R227, UR12, -R30 ;  /* 0x0000000ce3027c23 */ /* 0x002fc8000801081e */
[----:B------:R1:W-:Y:S02]  /*13850*/  MUFU.EX2 R188, R2 ;  /* 0x0000000200bc7308 */ /* 0x0003e40000000800 */
[--C-:B-1----:R-:W-:Y:S02]  /*13860*/  FFMA.FTZ R2, R248, UR12, -R31.reuse ;  /* 0x0000000cf8027c23 */ /* 0x102fe4000801081f */
[----:B------:R1:W-:Y:S02]  /*13870*/  MUFU.EX2 R248, R0 ;  /* 0x0000000000f87308 */ /* 0x0003e40000000800 */
[----:B-1----:R-:W-:-:S04]  /*13880*/  FFMA.FTZ R0, R237, UR12, -R31 ;  /* 0x0000000ced007c23 */ /* 0x002fc8000801081f */
[----:B------:R1:W3:Y:S02]  /*13890*/  MUFU.EX2 R191, R0 ;  /* 0x0000000000bf7308 */ /* 0x0002e40000000800 */
[----:B-1----:R-:W-:-:S04]  /*138a0*/  FFMA.FTZ R0, R252, UR12, -R28 ;  /* 0x0000000cfc007c23 */ /* 0x002fc8000801081c */
[----:B------:R1:W-:Y:S01]  /*138b0*/  MUFU.EX2 R227, R0 ;  /* 0x0000000000e37308 */ /* 0x0003e20000000800 */
[----:B------:R-:W-:Y:S01]  /*138c0*/  IMAD.MOV.U32 R229, RZ, RZ, R126 ;  /* 0x000000ffffe57224 */ /* 0x000fe200078e007e */
[----:B------:R-:W-:Y:S01]  /*138d0*/  MOV R228, R127 ;  /* 0x0000007f00e47202 */ /* 0x000fe20000000f00 */
[----:B------:R-:W-:Y:S01]  /*138e0*/  HMMA.16816.F32.BF16 R56, R8, R16, R56 ;  /* 0x000000100838723c */ /* 0x000fe20000041838 */
[----:B------:R-:W-:Y:S01]  /*138f0*/  MOV R230, R125 ;  /* 0x0000007d00e67202 */ /* 0x000fe20000000f00 */
[----:B-1----:R-:W-:-:S04]  /*13900*/  FFMA.FTZ R0, R240, UR12, -R28 ;  /* 0x0000000cf0007c23 */ /* 0x002fc8000801081c */
[----:B------:R1:W-:Y:S02]  /*13910*/  MUFU.EX2 R240, R0 ;  /* 0x0000000000f07308 */ /* 0x0003e40000000800 */
[C---:B------:R-:W-:Y:S08]  /*13920*/  HMMA.16816.F32.BF16 R180, R4.reuse, R16, R180 ;  /* 0x0000001004b4723c */ /* 0x040ff000000418b4 */
[----:B------:R-:W-:Y:S01]  /*13930*/  HMMA.16816.F32.BF16 R184, R4, R18, R184 ;  /* 0x0000001204b8723c */ /* 0x000fe200000418b8 */
[----:B------:R-:W4:Y:S01]  /*13940*/  LDSM.16.MT88.4 R16, [R37+0xe800] ;  /* 0x00e800002510783b */ /* 0x000f220000004200 */
[----:B-1----:R-:W-:Y:S01]  /*13950*/  FFMA.FTZ R0, R208, UR12, -R29 ;  /* 0x0000000cd0007c23 */ /* 0x002fe2000801081d */
        /* <DEDUP_REMOVED lines=16> */
[----:B------:R-:W-:Y:S01]  /*13a60*/  HMMA.16816.F32.BF16 R92, R4, R20, R164 ;  /* 0x00000014045c723c */ /* 0x000fe200000418a4 */
[----:B------:R-:W-:Y:S01]  /*13a70*/  FFMA.FTZ R3, R250, UR12, -R29 ;  /* 0x0000000cfa037c23 */ /* 0x000fe2000801081d */
[----:B------:R1:W-:Y:S01]  /*13a80*/  MUFU.EX2 R251, R2 ;  /* 0x0000000200fb7308 */ /* 0x0003e20000000800 */
[----:B---3--:R-:W-:Y:S01]  /*13a90*/  MOV R250, R191 ;  /* 0x000000bf00fa7202 */ /* 0x008fe20000000f00 */
[----:B------:R-:W-:Y:S01]  /*13aa0*/  IMAD.MOV.U32 R191, RZ, RZ, R208 ;  /* 0x000000ffffbf7224 */ /* 0x000fe200078e00d0 */
[----:B------:R-:W-:-:S03]  /*13ab0*/  MOV R208, R209 ;  /* 0x000000d100d07202 */ /* 0x000fc60000000f00 */
[----:B--2---:R-:W-:Y:S01]  /*13ac0*/  HMMA.16816.F32.BF16 R168, R4, R12, R168 ;  /* 0x0000000c04a8723c */ /* 0x004fe200000418a8 */
[----:B------:R-:W-:Y:S02]  /*13ad0*/  MOV R209, R210 ;  /* 0x000000d200d17202 */ /* 0x000fe40000000f00 */
[----:B------:R-:W-:-:S05]  /*13ae0*/  MOV R210, R211 ;  /* 0x000000d300d27202 */ /* 0x000fca0000000f00 */
[----:B------:R-:W-:Y:S01]  /*13af0*/  HMMA.16816.F32.BF16 R164, R4, R14, R152 ;  /* 0x0000000e04a4723c */ /* 0x000fe20000041898 */
[----:B-1----:R-:W-:Y:S01]  /*13b00*/  FFMA.FTZ R2, R233, UR12, -R31 ;  /* 0x0000000ce9027c23 */ /* 0x002fe2000801081f */
[----:B------:R-:W-:-:S06]  /*13b10*/  IMAD.MOV.U32 R211, RZ, RZ, R216 ;  /* 0x000000ffffd37224 */ /* 0x000fcc00078e00d8 */
[----:B------:R-:W-:Y:S01]  /*13b20*/  HMMA.16816.F32.BF16 R100, R8, R12, R100 ;  /* 0x0000000c0864723c */ /* 0x000fe20000041864 */
[----:B------:R1:W-:Y:S01]  /*13b30*/  MUFU.EX2 R252, R2 ;  /* 0x0000000200fc7308 */ /* 0x0003e20000000800 */
[----:B------:R-:W-:-:S06]  /*13b40*/  MOV R216, R217 ;  /* 0x000000d900d87202 */ /* 0x000fcc0000000f00 */
[----:B------:R-:W-:Y:S01]  /*13b50*/  HMMA.16816.F32.BF16 R112, R8, R14, R112 ;  /* 0x0000000e0870723c */ /* 0x000fe20000041870 */
[----:B------:R-:W2:Y:S01]  /*13b60*/  LDSM.16.MT88.4 R12, [R246+0xd000] ;  /* 0x00d00000f60c783b */ /* 0x000ea20000004200 */
[----:B------:R-:W-:Y:S02]  /*13b70*/  MOV R217, R218 ;  /* 0x000000da00d97202 */ /* 0x000fe40000000f00 */
[----:B------:R-:W-:Y:S01]  /*13b80*/  MOV R218, R219 ;  /* 0x000000db00da7202 */ /* 0x000fe20000000f00 */
[----:B-1----:R-:W-:Y:S01]  /*13b90*/  FFMA.FTZ R2, R249, UR12, -R28 ;  /* 0x0000000cf9027c23 */ /* 0x002fe2000801081c */
[----:B------:R-:W-:Y:S01]  /*13ba0*/  IMAD.MOV.U32 R219, RZ, RZ, R228 ;  /* 0x000000ffffdb7224 */ /* 0x000fe200078e00e4 */
[----:B------:R-:W-:Y:S02]  /*13bb0*/  MOV R228, R229 ;  /* 0x000000e500e47202 */ /* 0x000fe40000000f00 */
[----:B------:R1:W3:Y:S01]  /*13bc0*/  MUFU.EX2 R237, R2 ;  /* 0x0000000200ed7308 */ /* 0x0002e20000000800 */
[----:B------:R-:W-:-:S02]  /*13bd0*/  MOV R229, R230 ;  /* 0x000000e600e57202 */ /* 0x000fc40000000f00 */
[----:B------:R-:W-:Y:S01]  /*13be0*/  MOV R230, R231 ;  /* 0x000000e700e67202 */ /* 0x000fe20000000f00 */
[----:B------:R-:W-:Y:S01]  /*13bf0*/  IMAD.MOV.U32 R231, RZ, RZ, R139 ;  /* 0x000000ffffe77224 */ /* 0x000fe200078e008b */
[----:B------:R-:W-:Y:S02]  /*13c00*/  MOV R139, R138 ;  /* 0x0000008a008b7202 */ /* 0x000fe40000000f00 */
[----:B------:R4:W-:Y:S01]  /*13c10*/  MUFU.EX2 R138, R0 ;  /* 0x00000000008a7308 */ /* 0x0009e20000000800 */
[----:B-1----:R-:W-:Y:S01]  /*13c20*/  FFMA.FTZ R2, R234, UR12, -R28 ;  /* 0x0000000cea027c23 */ /* 0x002fe2000801081c */
[----:B------:R-:W-:Y:S03]  /*13c30*/  HMMA.16816.F32.BF16 R152, R8, R20, R120 ;  /* 0x000000140898723c */ /* 0x000fe60000041878 */
[----:B------:R1:W-:Y:S01]  /*13c40*/  MUFU.EX2 R247, R2 ;  /* 0x0000000200f77308 */ /* 0x0003e20000000800 */
[----:B----4-:R-:W-:Y:S01]  /*13c50*/  FFMA.FTZ R0, R226, UR12, -R29 ;  /* 0x0000000ce2007c23 */ /* 0x010fe2000801081d */
[----:B------:R-:W-:Y:S01]  /*13c60*/  MOV R122, R139 ;  /* 0x0000008b007a7202 */ /* 0x000fe20000000f00 */
[----:B------:R-:W-:Y:S01]  /*13c70*/  IMAD.MOV.U32 R121, RZ, RZ, R39 ;  /* 0x000000ffff797224 */ /* 0x000fe200078e0027 */
[----:B------:R-:W4:Y:S01]  /*13c80*/  MUFU.EX2 R139, R3 ;  /* 0x00000003008b7308 */ /* 0x000f220000000800 */
[----:B------:R-:W-:Y:S01]  /*13c90*/  MOV R249, R188 ;  /* 0x000000bc00f97202 */ /* 0x000fe20000000f00 */
[----:B------:R-:W-:Y:S01]  /*13ca0*/  HMMA.16816.F32.BF16 R124, R4, R16, R156 ;  /* 0x00000010047c723c */ /* 0x000fe2000004189c */
[----:B------:R-:W2:Y:S01]  /*13cb0*/  LDSM.16.MT88.4 R20, [R37+0xd000] ;  /* 0x00d000002514783b */ /* 0x000ea20000004200 */
[----:B------:R-:W-:Y:S01]  /*13cc0*/  MUFU.EX2 R39, R0 ;  /* 0x0000000000277308 */ /* 0x000fe20000000800 */
[----:B-1----:R-:W-:-:S04]  /*13cd0*/  FFMA.FTZ R2, R239, UR12, -R29 ;  /* 0x0000000cef027c23 */ /* 0x002fc8000801081d */
[----:B------:R-:W1:Y:S01]  /*13ce0*/  MUFU.EX2 R226, R2 ;  /* 0x0000000200e27308 */ /* 0x000e620000000800 */
[----:B------:R-:W-:Y:S01]  /*13cf0*/  MOV R239, R189 ;  /* 0x000000bd00ef7202 */ /* 0x000fe20000000f00 */
[----:B------:R-:W-:Y:S01]  /*13d00*/  HMMA.16816.F32.BF16 R156, R4, R26, R144 ;  /* 0x0000001a049c723c */ /* 0x000fe20000041890 */
[----:B------:R-:W-:Y:S01]  /*13d10*/  IMAD.MOV.U32 R206, RZ, RZ, R208 ;  /* 0x000000ffffce7224 */ /* 0x000fe200078e00d0 */
[----:B------:R-:W-:-:S06]  /*13d20*/  MOV R205, R209 ;  /* 0x000000d100cd7202 */ /* 0x000fcc0000000f00 */
[----:B------:R-:W-:Y:S01]  /*13d30*/  HMMA.16816.F32.BF16 R140, R4, R18, R140 ;  /* 0x00000012048c723c */ /* 0x000fe2000004188c */
[----:B---3--:R-:W-:Y:S02]  /*13d40*/  F2FP.BF16.F32.PACK_AB R4, R237, R227 ;  /* 0x000000e3ed04723e */ /* 0x008fe400000010ff */
[----:B----4-:R-:W-:Y:S02]  /*13d50*/  F2FP.BF16.F32.PACK_AB R5, R139, R138 ;  /* 0x0000008a8b05723e */ /* 0x010fe400000010ff */
[----:B------:R-:W-:Y:S02]  /*13d60*/  F2FP.BF16.F32.PACK_AB R6, R247, R240 ;  /* 0x000000f0f706723e */ /* 0x000fe400000010ff */
[----:B-1----:R-:W-:Y:S01]  /*13d70*/  F2FP.BF16.F32.PACK_AB R7, R39, R226 ;  /* 0x000000e22707723e */ /* 0x002fe200000010ff */
[----:B------:R-:W-:Y:S01]  /*13d80*/  HMMA.16816.F32.BF16 R144, R8, R16, R88 ;  /* 0x000000100890723c */ /* 0x000fe20000041858 */
[----:B------:R-:W-:-:S07]  /*13d90*/  MOV R204, R210 ;  /* 0x000000d200cc7202 */ /* 0x000fce0000000f00 */
[----:B------:R-:W-:Y:S01]  /*13da0*/  HMMA.16816.F32.BF16 R96, R8, R18, R96 ;  /* 0x000000120860723c */ /* 0x000fe20000041860 */
[----:B------:R-:W-:-:S07]  /*13db0*/  MOV R210, R216 ;  /* 0x000000d800d27202 */ /* 0x000fce0000000f00 */
[----:B------:R-:W-:Y:S01]  /*13dc0*/  HMMA.16816.F32.BF16 R116, R8, R24, R116 ;  /* 0x000000180874723c */ /* 0x000fe20000041874 */
[----:B------:R-:W-:-:S07]  /*13dd0*/  IMAD.MOV.U32 R209, RZ, RZ, R217 ;  /* 0x000000ffffd17224 */ /* 0x000fce00078e00d9 */
[----:B------:R-:W-:Y:S01]  /*13de0*/  HMMA.16816.F32.BF16 R128, R8, R26, R128 ;  /* 0x0000001a0880723c */ /* 0x000fe20000041880 */
[----:B------:R-:W-:Y:S01]  /*13df0*/  F2FP.BF16.F32.PACK_AB R8, R104, R190 ;  /* 0x000000be6808723e */ /* 0x000fe200000010ff */
[----:B------:R-:W-:Y:S01]  /*13e00*/  IMAD.MOV.U32 R189, RZ, RZ, R179 ;  /* 0x000000ffffbd7224 */ /* 0x000fe200078e00b3 */
[----:B------:R-:W-:Y:S01]  /*13e10*/  F2FP.BF16.F32.PACK_AB R9, R251, R248 ;  /* 0x000000f8fb09723e */ /* 0x000fe200000010ff */
[----:B------:R-:W1:Y:S01]  /*13e20*/  LDSM.16.MT88.4 R16, [R32+0x1000] ;  /* 0x001000002010783b */ /* 0x000e620000004200 */
[----:B------:R-:W-:Y:S02]  /*13e30*/  F2FP.BF16.F32.PACK_AB R10, R249, R239 ;  /* 0x000000eff90a723e */ /* 0x000fe400000010ff */
[----:B------:R-:W-:Y:S01]  /*13e40*/  F2FP.BF16.F32.PACK_AB R11, R252, R250 ;  /* 0x000000fafc0b723e */ /* 0x000fe200000010ff */
[-C--:B--2---:R-:W-:Y:S01]  /*13e50*/  HMMA.16816.F32.BF16 R196, R4, R12.reuse, R52 ;  /* 0x0000000c04c4723c */ /* 0x084fe20000041834 */
[----:B------:R-:W-:Y:S02]  /*13e60*/  MOV R208, R218 ;  /* 0x000000da00d07202 */ /* 0x000fe40000000f00 */
[----:B------:R-:W-:Y:S01]  /*13e70*/  MOV R107, R177 ;  /* 0x000000b1006b7202 */ /* 0x000fe20000000f00 */
[----:B------:R-:W-:Y:S01]  /*13e80*/  IMAD.MOV.U32 R105, RZ, RZ, R229 ;  /* 0x000000ffff697224 */ /* 0x000fe200078e00e5 */
[----:B------:R-:W-:Y:S01]  /*13e90*/  MOV R91, R219 ;  /* 0x000000db005b7202 */ /* 0x000fe20000000f00 */
[----:B------:R-:W-:Y:S01]  /*13ea0*/  LDSM.16.MT88.4 R24, [R38+0x3000] ;  /* 0x003000002618783b */ /* 0x000fe20000004200 */
[----:B------:R-:W-:Y:S01]  /*13eb0*/  MOV R120, R176 ;  /* 0x000000b000787202 */ /* 0x000fe20000000f00 */
[----:B------:R-:W-:Y:S01]  /*13ec0*/  HMMA.16816.F32.BF16 R232, R8, R12, R44 ;  /* 0x0000000c08e8723c */ /* 0x000fe2000004182c */
[----:B------:R-:W-:-:S07]  /*13ed0*/  MOV R188, R178 ;  /* 0x000000b200bc7202 */ /* 0x000fce0000000f00 */
[-C--:B------:R-:W-:Y:S08]  /*13ee0*/  HMMA.16816.F32.BF16 R176, R4, R14.reuse, R48 ;  /* 0x0000000e04b0723c */ /* 0x080ff00000041830 */
[----:B------:R-:W-:Y:S01]  /*13ef0*/  HMMA.16816.F32.BF16 R216, R8, R14, R40 ;  /* 0x0000000e08d8723c */ /* 0x000fe20000041828 */
[----:B------:R-:W2:Y:S01]  /*13f00*/  LDSM.16.MT88.4 R12, [R38+0x1000] ;  /* 0x00100000260c783b */ /* 0x000ea20000004200 */
[----:B------:R-:W-:-:S02]  /*13f10*/  MOV R207, R191 ;  /* 0x000000bf00cf7202 */ /* 0x000fc40000000f00 */
[----:B------:R-:W-:Y:S02]  /*13f20*/  MOV R106, R230 ;  /* 0x000000e6006a7202 */ /* 0x000fe40000000f00 */
[----:B------:R-:W-:Y:S02]  /*13f30*/  MOV R191, R228 ;  /* 0x000000e400bf7202 */ /* 0x000fe40000000f00 */
[----:B------:R-:W-:Y:S02]  /*13f40*/  MOV R123, R231 ;  /* 0x000000e7007b7202 */ /* 0x000fe40000000f00 */
[-C--:B------:R-:W-:Y:S01]  /*13f50*/  HMMA.16816.F32.BF16 R228, R8, R20.reuse, R80 ;  /* 0x0000001408e4723c */ /* 0x080fe20000041850 */
        /* <DEDUP_REMOVED lines=20> */
[----:B------:R-:W-:Y:S01]  /*140a0*/  MOV R191, R214 ;  /* 0x000000d600bf7202 */ /* 0x000fe20000000f00 */
        /* <DEDUP_REMOVED lines=10> */
[----:B------:R-:W-:Y:S01]  /*14150*/  HMMA.16816.F32.BF16 R56, R8, R14, R84 ;  /* 0x0000000e0838723c */ /* 0x000fe20000041854 */
[----:B------:R-:W2:Y:S01]  /*14160*/  LDSM.16.MT88.4 R12, [R32+0x3000] ;  /* 0x00300000200c783b */ /* 0x000ea20000004200 */
[----:B------:R-:W-:-:S06]  /*14170*/  MOV R83, R91 ;  /* 0x0000005b00537202 */ /* 0x000fcc0000000f00 */
[C---:B---3--:R-:W-:Y:S08]  /*14180*/  HMMA.16816.F32.BF16 R72, R4.reuse, R20, R92 ;  /* 0x000000140448723c */ /* 0x048ff0000004185c */
[C---:B------:R-:W-:Y:S08]  /*14190*/  HMMA.16816.F32.BF16 R76, R4.reuse, R22, R108 ;  /* 0x00000016044c723c */ /* 0x040ff0000004186c */
[----:B-1----:R-:W-:Y:S01]  /*141a0*/  HMMA.16816.F32.BF16 R88, R4, R16, R124 ;  /* 0x000000100458723c */ /* 0x002fe2000004187c */
[----:B------:R-:W-:-:S02]  /*141b0*/  MOV R125, R104 ;  /* 0x00000068007d7202 */ /* 0x000fc40000000f00 */
[----:B------:R-:W-:-:S05]  /*141c0*/  MOV R124, R105 ;  /* 0x00000069007c7202 */ /* 0x000fca0000000f00 */
[----:B------:R-:W-:Y:S01]  /*141d0*/  HMMA.16816.F32.BF16 R92, R4, R18, R140 ;  /* 0x00000012045c723c */ /* 0x000fe2000004188c */
[----:B------:R-:W-:Y:S01]  /*141e0*/  MOV R140, R106 ;  /* 0x0000006a008c7202 */ /* 0x000fe20000000f00 */
[----:B------:R-:W-:-:S06]  /*141f0*/  IMAD.MOV.U32 R141, RZ, RZ, R107 ;  /* 0x000000ffff8d7224 */ /* 0x000fcc00078e006b */
[----:B--2---:R-:W-:Y:S01]  /*14200*/  HMMA.16816.F32.BF16 R108, R4, R14, R164 ;  /* 0x0000000e046c723c */ /* 0x004fe200000418a4 */
[----:B------:R-:W-:Y:S02]  /*14210*/  MOV R166, R122 ;  /* 0x0000007a00a67202 */ /* 0x000fe40000000f00 */
[----:B------:R-:W-:Y:S02]  /*14220*/  MOV R167, R123 ;  /* 0x0000007b00a77202 */ /* 0x000fe40000000f00 */
[----:B------:R-:W-:-:S03]  /*14230*/  MOV R165, R166 ;  /* 0x000000a600a57202 */ /* 0x000fc60000000f00 */
[----:B------:R-:W-:Y:S01]  /*14240*/  HMMA.16816.F32.BF16 R104, R4, R12, R168 ;  /* 0x0000000c0468723c */ /* 0x000fe200000418a8 */
        /* <DEDUP_REMOVED lines=14> */
[----:B------:R-:W-:-:S02]  /*14330*/  MOV R80, R81 ;  /* 0x0000005100507202 */ /* 0x000fc40000000f00 */
[----:B------:R-:W-:Y:S02]  /*14340*/  MOV R81, R82 ;  /* 0x0000005200517202 */ /* 0x000fe40000000f00 */
[----:B------:R-:W-:Y:S01]  /*14350*/  MOV R82, R83 ;  /* 0x0000005300527202 */ /* 0x000fe20000000f00 */
[----:B------:R-:W-:Y:S02]  /*14360*/  IMAD.MOV.U32 R83, RZ, RZ, R204 ;  /* 0x000000ffff537224 */ /* 0x000fe400078e00cc */
[----:B------:R-:W-:Y:S01]  /*14370*/  FFMA.FTZ R0, R0, UR12, -R28 ;  /* 0x0000000c00007c23 */ /* 0x000fe2000801081c */
[----:B------:R-:W-:Y:S02]  /*14380*/  MOV R204, R205 ;  /* 0x000000cd00cc7202 */ /* 0x000fe40000000f00 */
[----:B------:R-:W-:Y:S02]  /*14390*/  MOV R205, R206 ;  /* 0x000000ce00cd7202 */ /* 0x000fe40000000f00 */
[----:B------:R-:W-:Y:S01]  /*143a0*/  MOV R206, R207 ;  /* 0x000000cf00ce7202 */ /* 0x000fe20000000f00 */
[----:B------:R-:W-:-:S02]  /*143b0*/  IMAD.MOV.U32 R207, RZ, RZ, R132 ;  /* 0x000000ffffcf7224 */ /* 0x000fc400078e0084 */
[----:B------:R1:W-:Y:S01]  /*143c0*/  MUFU.EX2 R132, R0 ;  /* 0x0000000000847308 */ /* 0x0003e20000000800 */
[--C-:B------:R-:W-:Y:S01]  /*143d0*/  FFMA.FTZ R2, R2, UR12, -R28.reuse ;  /* 0x0000000c02027c23 */ /* 0x100fe2000801081c */
[----:B------:R-:W-:Y:S02]  /*143e0*/  MOV R164, R166 ;  /* 0x000000a600a47202 */ /* 0x000fe40000000f00 */
[----:B------:R-:W-:Y:S01]  /*143f0*/  MOV R166, R168 ;  /* 0x000000a800a67202 */ /* 0x000fe20000000f00 */
[----:B-1----:R-:W-:Y:S01]  /*14400*/  FFMA.FTZ R0, R165, UR12, -R28 ;  /* 0x0000000ca5007c23 */ /* 0x002fe2000801081c */
[----:B------:R-:W-:Y:S01]  /*14410*/  MOV R165, R167 ;  /* 0x000000a700a57202 */ /* 0x000fe20000000f00 */
[----:B------:R-:W-:Y:S01]  /*14420*/  IMAD.MOV.U32 R167, RZ, RZ, R169 ;  /* 0x000000ffffa77224 */ /* 0x000fe200078e00a9 */
[----:B------:R-:W-:Y:S02]  /*14430*/  MOV R169, R140 ;  /* 0x0000008c00a97202 */ /* 0x000fe40000000f00 */
[----:B------:R-:W-:-:S02]  /*14440*/  MOV R140, R142 ;  /* 0x0000008e008c7202 */ /* 0x000fc40000000f00 */
[----:B------:R-:W-:Y:S02]  /*14450*/  MOV R142, R80 ;  /* 0x00000050008e7202 */ /* 0x000fe40000000f00 */
[----:B------:R-:W-:Y:S02]  /*14460*/  MOV R80, R82 ;  /* 0x0000005200507202 */ /* 0x000fe40000000f00 */
[----:B------:R-:W-:Y:S02]  /*14470*/  MOV R82, R204 ;  /* 0x000000cc00527202 */ /* 0x000fe40000000f00 */
[----:B------:R-:W-:Y:S02]  /*14480*/  MOV R204, R206 ;  /* 0x000000ce00cc7202 */ /* 0x000fe40000000f00 */
[----:B------:R-:W-:Y:S02]  /*14490*/  MOV R206, R133 ;  /* 0x0000008500ce7202 */ /* 0x000fe40000000f00 */
[----:B------:R1:W2:Y:S01]  /*144a0*/  MUFU.EX2 R133, R2 ;  /* 0x0000000200857308 */ /* 0x0002a20000000800 */
[----:B------:R-:W-:Y:S01]  /*144b0*/  MOV R168, R141 ;  /* 0x0000008d00a87202 */ /* 0x000fe20000000f00 */
[----:B------:R-:W-:Y:S01]  /*144c0*/  IMAD.MOV.U32 R141, RZ, RZ, R143 ;  /* 0x000000ffff8d7224 */ /* 0x000fe200078e008f */
[----:B------:R-:W-:Y:S01]  /*144d0*/  MOV R143, R81 ;  /* 0x00000051008f7202 */ /* 0x000fe20000000f00 */
[----:B------:R-:W-:Y:S01]  /*144e0*/  IMAD.MOV.U32 R81, RZ, RZ, R83 ;  /* 0x000000ffff517224 */ /* 0x000fe200078e0053 */
[----:B------:R-:W-:Y:S01]  /*144f0*/  MOV R83, R205 ;  /* 0x000000cd00537202 */ /* 0x000fe20000000f00 */
[----:B------:R-:W-:-:S02]  /*14500*/  IMAD.MOV.U32 R205, RZ, RZ, R207 ;  /* 0x000000ffffcd7224 */ /* 0x000fc400078e00cf */
[----:B-1----:R-:W-:Y:S01]  /*14510*/  FFMA.FTZ R2, R164, UR12, -R28 ;  /* 0x0000000ca4027c23 */ /* 0x002fe2000801081c */
        /* <DEDUP_REMOVED lines=11> */
[----:B------:R-:W-:Y:S01]  /*145d0*/  MOV R82, R83 ;  /* 0x0000005300527202 */ /* 0x000fe20000000f00 */
[----:B------:R-:W3:Y:S01]  /*145e0*/  LDL.LU R241, [R1+0xa8] ;  /* 0x0000a80001f17983 */ /* 0x000ee20000300800 */
[----:B------:R-:W-:Y:S02]  /*145f0*/  MOV R83, R204 ;  /* 0x000000cc00537202 */ /* 0x000fe40000000f00 */
[----:B------:R-:W-:Y:S01]  /*14600*/  MOV R204, R205 ;  /* 0x000000cd00cc7202 */ /* 0x000fe20000000f00 */
[----:B------:R-:W-:Y:S01]  /*14610*/  IMAD.MOV.U32 R205, RZ, RZ, R206 ;  /* 0x000000ffffcd7224 */ /* 0x000fe200078e00ce */
[----:B------:R-:W-:-:S02]  /*14620*/  MOV R206, R207 ;  /* 0x000000cf00ce7202 */ /* 0x000fc40000000f00 */
[----:B------:R-:W-:Y:S02]  /*14630*/  MOV R207, R188 ;  /* 0x000000bc00cf7202 */ /* 0x000fe40000000f00 */
[----:B------:R-:W4:Y:S01]  /*14640*/  LDL.LU R188, [R1+0x24] ;  /* 0x0000240001bc7983 */ /* 0x000f220000300800 */
[C---:B------:R-:W-:Y:S01]  /*14650*/  HMMA.16816.F32.BF16 R48, R8.reuse, R18, R96 ;  /* 0x000000120830723c */ /* 0x040fe20000041860 */
[----:B------:R1:W-:Y:S07]  /*14660*/  MUFU.EX2 R18, R0 ;  /* 0x0000000000127308 */ /* 0x0003ee0000000800 */
[----:B------:R-:W-:Y:S01]  /*14670*/  HMMA.16816.F32.BF16 R84, R8, R16, R144 ;  /* 0x000000100854723c */ /* 0x000fe20000041890 */
[----:B------:R-:W-:-:S07]  /*14680*/  IMAD.MOV.U32 R171, RZ, RZ, R121 ;  /* 0x000000ffffab7224 */ /* 0x000fce00078e0079 */
[----:B------:R-:W-:Y:S01]  /*14690*/  HMMA.16816.F32.BF16 R100, R8, R12, R100 ;  /* 0x0000000c0864723c */ /* 0x000fe20000041864 */
[----:B-1----:R-:W-:Y:S01]  /*146a0*/  FFMA.FTZ R0, R164, UR12, -R29 ;  /* 0x0000000ca4007c23 */ /* 0x002fe2000801081d */
[----:B------:R-:W-:Y:S01]  /*146b0*/  MOV R164, R165 ;  /* 0x000000a500a47202 */ /* 0x000fe20000000f00 */
[----:B------:R-:W-:Y:S01]  /*146c0*/  IMAD.MOV.U32 R165, RZ, RZ, R166 ;  /* 0x000000ffffa57224 */ /* 0x000fe200078e00a6 */
[----:B------:R-:W-:-:S04]  /*146d0*/  MOV R166, R167 ;  /* 0x000000a700a67202 */ /* 0x000fc80000000f00 */
[C---:B------:R-:W-:Y:S01]  /*146e0*/  HMMA.16816.F32.BF16 R40, R4.reuse, R26, R156 ;  /* 0x0000001a0428723c */ /* 0x040fe2000004189c */
[----:B------:R-:W-:Y:S01]  /*146f0*/  MOV R167, R168 ;  /* 0x000000a800a77202 */ /* 0x000fe20000000f00 */
[----:B------:R1:W-:Y:S01]  /*14700*/  MUFU.EX2 R17, R0 ;  /* 0x0000000000117308 */ /* 0x0003e20000000800 */
        /* <DEDUP_REMOVED lines=8> */
[----:B------:R-:W-:-:S02]  /*14790*/  MOV R82, R83 ;  /* 0x0000005300527202 */ /* 0x000fc40000000f00 */
[----:B------:R-:W-:Y:S01]  /*147a0*/  MOV R127, R44 ;  /* 0x0000002c007f7202 */ /* 0x000fe20000000f00 */
[--C-:B------:R-:W-:Y:S01]  /*147b0*/  FFMA.FTZ R3, R3, UR12, -R29.reuse ;  /* 0x0000000c03037c23 */ /* 0x100fe2000801081d */
[----:B------:R-:W-:Y:S01]  /*147c0*/  MOV R83, R204 ;  /* 0x000000cc00537202 */ /* 0x000fe20000000f00 */
[C---:B------:R-:W-:Y:S01]  /*147d0*/  HMMA.16816.F32.BF16 R52, R8.reuse, R14, R112 ;  /* 0x0000000e0834723c */ /* 0x040fe20000041870 */
[----:B------:R-:W-:Y:S01]  /*147e0*/  MOV R204, R205 ;  /* 0x000000cd00cc7202 */ /* 0x000fe20000000f00 */
[----:B------:R-:W-:Y:S01]  /*147f0*/  IMAD.MOV.U32 R205, RZ, RZ, R206 ;  /* 0x000000ffffcd7224 */ /* 0x000fe200078e00ce */
[----:B------:R-:W-:Y:S01]  /*14800*/  MOV R206, R207 ;  /* 0x000000cf00ce7202 */ /* 0x000fe20000000f00 */
[----:B-1----:R-:W-:Y:S01]  /*14810*/  FFMA.FTZ R0, R165, UR12, -R29 ;  /* 0x0000000ca5007c23 */ /* 0x002fe2000801081d */
[----:B------:R1:W-:Y:S01]  /*14820*/  MUFU.EX2 R19, R2 ;  /* 0x0000000200137308 */ /* 0x0003e20000000800 */
[----:B------:R-:W3:Y:S02]  /*14830*/  LDSM.16.MT88.4 R156, [R246+0xd800] ;  /* 0x00d80000f69c783b */ /* 0x000ee40000004200 */
[C---:B------:R-:W-:Y:S01]  /*14840*/  HMMA.16816.F32.BF16 R44, R8.reuse, R20, R152 ;  /* 0x00000014082c723c */ /* 0x040fe20000041898 */
[----:B------:R2:W3:Y:S01]  /*14850*/  MUFU.EX2 R14, R3 ;  /* 0x00000003000e7308 */ /* 0x0004e20000000800 */
[----:B------:R-:W-:Y:S01]  /*14860*/  MOV R6, R166 ;  /* 0x000000a600067202 */ /* 0x000fe20000000f00 */
[----:B------:R-:W-:Y:S05]  /*14870*/  LDSM.16.MT88.4 R96, [R37+0xf800] ;  /* 0x00f800002560783b */ /* 0x000fea0000004200 */
[----:B------:R-:W-:Y:S01]  /*14880*/  HMMA.16816.F32.BF16 R116, R8, R24, R116 ;  /* 0x000000180874723c */ /* 0x000fe20000041874 */
[----:B------:R-:W-:Y:S01]  /*14890*/  MOV R4, R82 ;  /* 0x0000005200047202 */ /* 0x000fe20000000f00 */
[----:B------:R-:W-:Y:S01]  /*148a0*/  LDSM.16.MT88.4 R112, [R32+0x3800] ;  /* 0x003800002070783b */ /* 0x000fe20000004200 */
[----:B----4-:R-:W-:-:S02]  /*148b0*/  MOV R207, R188 ;  /* 0x000000bc00cf7202 */ /* 0x010fc40000000f00 */
[----:B------:R-:W-:Y:S01]  /*148c0*/  MOV R188, R189 ;  /* 0x000000bd00bc7202 */ /* 0x000fe20000000f00 */
[----:B------:R-:W-:Y:S02]  /*148d0*/  IMAD.MOV.U32 R189, RZ, RZ, R225 ;  /* 0x000000ffffbd7224 */ /* 0x000fe400078e00e1 */
[----:B------:R-:W4:Y:S04]  /*148e0*/  LDL.LU R225, [R1+0xa4] ;  /* 0x0000a40001e17983 */ /* 0x000f280000300800 */
[----:B------:R-:W2:Y:S02]  /*148f0*/  LDL.LU R165, [R1+0x78] ;  /* 0x0000780001a57983 */ /* 0x000ea40000300800 */
[----:B--2---:R-:W-:Y:S02]  /*14900*/  FFMA.FTZ R13, R165, R34, R242 ;  /* 0x00000022a50d7223 */ /* 0x004fe400000100f2 */
[----:B------:R2:W5:Y:S04]  /*14910*/  LDL.LU R242, [R1+0xa0] ;  /* 0x0000a00001f27983 */ /* 0x0005680000300800 */
[----:B------:R-:W3:Y:S01]  /*14920*/  LDL.LU R7, [R1+0x7c] ;  /* 0x00007c0001077983 */ /* 0x000ee20000300800 */
[----:B------:R-:W-:Y:S01]  /*14930*/  HMMA.16816.F32.BF16 R20, R8, R22, R148 ;  /* 0x000000160814723c */ /* 0x000fe20000041894 */
[----:B---3--:R-:W-:-:S02]  /*14940*/  FFMA.FTZ R7, R7, R33, R243 ;  /* 0x0000002107077223 */ /* 0x008fc400000100f3 */
[----:B------:R2:W5:Y:S04]  /*14950*/  LDL.LU R243, [R1+0x9c] ;  /* 0x00009c0001f37983 */ /* 0x0005680000300800 */
[----:B------:R-:W3:Y:S01]  /*14960*/  LDL.LU R148, [R1+0x20] ;  /* 0x0000200001947983 */ /* 0x000ee20000300800 */
[----:B-1----:R-:W-:Y:S01]  /*14970*/  FFMA.FTZ R2, R164, UR12, -R29 ;  /* 0x0000000ca4027c23 */ /* 0x002fe2000801081d */
[----:B---3--:R-:W-:Y:S02]  /*14980*/  FFMA.FTZ R3, R148, UR12, -R30 ;  /* 0x0000000c94037c23 */ /* 0x008fe4000801081e */
[----:B------:R-:W3:Y:S01]  /*14990*/  LDL.LU R148, [R1+0x1c] ;  /* 0x00001c0001947983 */ /* 0x000ee20000300800 */
[----:B------:R3:W-:Y:S01]  /*149a0*/  MUFU.EX2 R16, R2 ;  /* 0x0000000200107308 */ /* 0x0007e20000000800 */
[----:B------:R-:W-:Y:S01]  /*149b0*/  MOV R149, R167 ;  /* 0x000000a700957202 */ /* 0x000fe20000000f00 */
[----:B------:R-:W-:Y:S01]  /*149c0*/  IMAD.MOV.U32 R167, RZ, RZ, R173 ;  /* 0x000000ffffa77224 */ /* 0x000fe200078e00ad */
[----:B------:R-:W-:-:S02]  /*149d0*/  MOV R150, R168 ;  /* 0x000000a800967202 */ /* 0x000fc40000000f00 */
[----:B------:R-:W-:Y:S02]  /*149e0*/  MOV R152, R141 ;  /* 0x0000008d00987202 */ /* 0x000fe40000000f00 */
[----:B------:R-:W-:Y:S02]  /*149f0*/  MOV R166, R172 ;  /* 0x000000ac00a67202 */ /* 0x000fe40000000f00 */
[----:B------:R-:W-:Y:S02]  /*14a00*/  MOV R168, R174 ;  /* 0x000000ae00a87202 */ /* 0x000fe40000000f00 */
[----:B------:R-:W-:Y:S02]  /*14a10*/  MOV R141, R175 ;  /* 0x000000af008d7202 */ /* 0x000fe40000000f00 */
[----:B------:R1:W4:Y:S01]  /*14a20*/  LDSM.16.MT88.4 R172, [R37+0xd800] ;  /* 0x00d8000025ac783b */ /* 0x0003220000004200 */
[----:B---3--:R-:W-:-:S03]  /*14a30*/  FFMA.FTZ R2, R148, UR12, -R30 ;  /* 0x0000000c94027c23 */ /* 0x008fc6000801081e */
[----:B------:R-:W3:Y:S01]  /*14a40*/  LDL.LU R148, [R1+0x14] ;  /* 0x0000140001947983 */ /* 0x000ee20000300800 */
[----:B------:R-:W2:Y:S01]  /*14a50*/  MUFU.EX2 R15, R0 ;  /* 0x00000000000f7308 */ /* 0x000ea20000000800 */
[----:B------:R-:W-:Y:S01]  /*14a60*/  IMAD.MOV.U32 R151, RZ, RZ, R140 ;  /* 0x000000ffff977224 */ /* 0x000fe200078e008c */
[----:B------:R-:W-:Y:S01]  /*14a70*/  HMMA.16816.F32.BF16 R24, R8, R26, R128 ;  /* 0x0000001a0818723c */ /* 0x000fe20000041880 */
[----:B------:R-:W-:Y:S01]  /*14a80*/  MOV R131, R124 ;  /* 0x0000007c00837202 */ /* 0x000fe20000000f00 */
[----:B------:R-:W-:Y:S01]  /*14a90*/  IMAD.MOV.U32 R128, RZ, RZ, R127 ;  /* 0x000000ffff807224 */ /* 0x000fe200078e007f */
[----:B------:R-:W-:Y:S01]  /*14aa0*/  MOV R130, R125 ;  /* 0x0000007d00827202 */ /* 0x000fe20000000f00 */
[----:B------:R-:W-:Y:S01]  /*14ab0*/  IMAD.MOV.U32 R155, RZ, RZ, R81 ;  /* 0x000000ffff9b7224 */ /* 0x000fe200078e0051 */
[----:B------:R-:W-:Y:S02]  /*14ac0*/  MOV R129, R126 ;  /* 0x0000007e00817202 */ /* 0x000fe40000000f00 */
[----:B------:R-:W-:-:S02]  /*14ad0*/  MOV R154, R80 ;  /* 0x00000050009a7202 */ /* 0x000fc40000000f00 */
[----:B------:R-:W-:Y:S01]  /*14ae0*/  MOV R153, R142 ;  /* 0x0000008e00997202 */ /* 0x000fe20000000f00 */
[----:B------:R-:W-:Y:S01]  /*14af0*/  IMAD.MOV.U32 R164, RZ, RZ, R189 ;  /* 0x000000ffffa47224 */ /* 0x000fe200078e00bd */
[----:B------:R-:W-:Y:S02]  /*14b00*/  F2FP.BF16.F32.PACK_AB R124, R133, R132 ;  /* 0x00000084857c723e */ /* 0x000fe400000010ff */
[----:B------:R-:W-:Y:S02]  /*14b10*/  MOV R160, R207 ;  /* 0x000000cf00a07202 */ /* 0x000fe40000000f00 */
[----:B------:R-:W-:Y:S02]  /*14b20*/  MOV R5, R83 ;  /* 0x0000005300057202 */ /* 0x000fe40000000f00 */
[----:B------:R-:W-:Y:S01]  /*14b30*/  MOV R165, R191 ;  /* 0x000000bf00a57202 */ /* 0x000fe20000000f00 */
[----:B------:R4:W-:Y:S01]  /*14b40*/  LDSM.16.MT88.4 R80, [R246+0xf800] ;  /* 0x00f80000f650783b */ /* 0x0009e20000004200 */
[----:B------:R-:W-:-:S02]  /*14b50*/  F2FP.BF16.F32.PACK_AB R125, R14, R17 ;  /* 0x000000110e7d723e */ /* 0x000fc400000010ff */
[----:B------:R-:W-:Y:S01]  /*14b60*/  F2FP.BF16.F32.PACK_AB R126, R19, R18 ;  /* 0x00000012137e723e */ /* 0x000fe200000010ff */
[----:B------:R4:W-:Y:S01]  /*14b70*/  MUFU.EX2 R33, R2 ;  /* 0x0000000200217308 */ /* 0x0009e20000000800 */
[----:B--2---:R-:W-:Y:S01]  /*14b80*/  F2FP.BF16.F32.PACK_AB R127, R15, R16 ;  /* 0x000000100f7f723e */ /* 0x004fe200000010ff */
[----:B------:R-:W-:Y:S01]  /*14b90*/  IMAD.MOV.U32 R163, RZ, RZ, R205 ;  /* 0x000000ffffa37224 */ /* 0x000fe200078e00cd */
[----:B-1----:R-:W-:Y:S01]  /*14ba0*/  MOV R37, R155 ;  /* 0x0000009b00257202 */ /* 0x002fe20000000f00 */
[----:B------:R-:W-:Y:S01]  /*14bb0*/  LDSM.16.MT88.4 R8, [R38+0x3800] ;  /* 0x003800002608783b */ /* 0x000fe20000004200 */
[----:B------:R-:W-:Y:S02]  /*14bc0*/  MOV R28, R164 ;  /* 0x000000a4001c7202 */ /* 0x000fe40000000f00 */
[----:B------:R-:W-:Y:S02]  /*14bd0*/  MOV R34, R5 ;  /* 0x0000000500227202 */ /* 0x000fe40000000f00 */
[----:B----4-:R-:W-:Y:S01]  /*14be0*/  MOV R246, R4 ;  /* 0x0000000400f67202 */ /* 0x010fe20000000f00 */
[----:B------:R-:W-:Y:S01]  /*14bf0*/  IMAD.MOV.U32 R4, RZ, RZ, R160 ;  /* 0x000000ffff047224 */ /* 0x000fe200078e00a0 */
[----:B------:R-:W-:Y:S01]  /*14c00*/  MOV R160, R167 ;  /* 0x000000a700a07202 */ /* 0x000fe20000000f00 */
[----:B------:R-:W-:Y:S01]  /*14c10*/  FFMA.FTZ R2, R241, UR12, -R31 ;  /* 0x0000000cf1027c23 */ /* 0x000fe2000801081f */
[----:B---3--:R-:W-:Y:S01]  /*14c20*/  FFMA.FTZ R0, R148, UR12, -R30 ;  /* 0x0000000c94007c23 */ /* 0x008fe2000801081e */
[----:B------:R-:W-:Y:S01]  /*14c30*/  MOV R148, R149 ;  /* 0x0000009500947202 */ /* 0x000fe20000000f00 */
[----:B------:R-:W-:Y:S01]  /*14c40*/  IMAD.MOV.U32 R149, RZ, RZ, R150 ;  /* 0x000000ffff957224 */ /* 0x000fe200078e0096 */
[----:B------:R-:W-:-:S02]  /*14c50*/  MOV R150, R151 ;  /* 0x0000009700967202 */ /* 0x000fc40000000f00 */
[----:B------:R-:W-:Y:S02]  /*14c60*/  MOV R151, R152 ;  /* 0x0000009800977202 */ /* 0x000fe40000000f00 */
[----:B------:R-:W-:Y:S01]  /*14c70*/  MOV R152, R6 ;  /* 0x0000000600987202 */ /* 0x000fe20000000f00 */
[----:B------:R-:W-:Y:S01]  /*14c80*/  IMAD.MOV.U32 R146, RZ, RZ, R148 ;  /* 0x000000ffff927224 */ /* 0x000fe200078e0094 */
[----:B------:R-:W-:Y:S01]  /*14c90*/  MOV R147, R149 ;  /* 0x0000009500937202 */ /* 0x000fe20000000f00 */
[----:B------:R-:W2:Y:S01]  /*14ca0*/  LDL.LU R6, [R1+0x10] ;  /* 0x0000100001067983 */ /* 0x000ea20000300800 */
[----:B------:R-:W-:Y:S02]  /*14cb0*/  MOV R145, R150 ;  /* 0x0000009600917202 */ /* 0x000fe40000000f00 */
[----:B------:R-:W-:Y:S01]  /*14cc0*/  MOV R12, R151 ;  /* 0x00000097000c7202 */ /* 0x000fe20000000f00 */
[----:B------:R-:W-:Y:S01]  /*14cd0*/  IMAD.MOV.U32 R29, RZ, RZ, R152 ;  /* 0x000000ffff1d7224 */ /* 0x000fe200078e0098 */
[----:B------:R-:W-:Y:S01]  /*14ce0*/  HMMA.16816.F32.BF16 R148, R124, R156, R196 ;  /* 0x0000009c7c94723c */ /* 0x000fe200000418c4 */
[----:B------:R-:W-:Y:S01]  /*14cf0*/  MOV R197, R153 ;  /* 0x0000009900c57202 */ /* 0x000fe20000000f00 */
[----:B------:R-:W-:Y:S01]  /*14d00*/  IMAD.MOV.U32 R196, RZ, RZ, R154 ;  /* 0x000000ffffc47224 */ /* 0x000fe200078e009a */
[----:B------:R-:W-:Y:S01]  /*14d10*/  MOV R198, R165 ;  /* 0x000000a500c67202 */ /* 0x000fe20000000f00 */
[----:B------:R-:W-:-:S04]  /*14d20*/  IMAD.MOV.U32 R199, RZ, RZ, R166 ;  /* 0x000000ffffc77224 */ /* 0x000fc800078e00a6 */
[----:B------:R-:W-:Y:S01]  /*14d30*/  HMMA.16816.F32.BF16 R152, R124, R158, R176 ;  /* 0x0000009e7c98723c */ /* 0x000fe200000418b0 */
[----:B------:R-:W-:Y:S02]  /*14d40*/  MOV R177, R169 ;  /* 0x000000a900b17202 */ /* 0x000fe40000000f00 */
[----:B------:R-:W-:-:S05]  /*14d50*/  MOV R179, R171 ;  /* 0x000000ab00b37202 */ /* 0x000fca0000000f00 */
        /* <DEDUP_REMOVED lines=8> */
[----:B------:R1:W-:Y:S01]  /*14de0*/  MUFU.EX2 R5, R0 ;  /* 0x0000000000057308 */ /* 0x0003e20000000800 */
[----:B------:R-:W-:Y:S02]  /*14df0*/  MOV R145, R244 ;  /* 0x000000f400917202 */ /* 0x000fe40000000f00 */
[----:B------:R3:W5:Y:S04]  /*14e00*/  LDL.LU R244, [R1+0x98] ;  /* 0x0000980001f47983 */ /* 0x0007680000300800 */
[----:B------:R3:W5:Y:S01]  /*14e10*/  LDL.LU R241, [R1+0x94] ;  /* 0x0000940001f17983 */ /* 0x0007620000300800 */
[----:B-1----:R-:W-:-:S03]  /*14e20*/  FFMA.FTZ R0, R225, UR12, -R31 ;  /* 0x0000000ce1007c23 */ /* 0x002fc6000801081f */
[----:B------:R3:W5:Y:S04]  /*14e30*/  LDL.LU R225, [R1+0x90] ;  /* 0x0000900001e17983 */ /* 0x0007680000300800 */
[----:B------:R-:W4:Y:S01]  /*14e40*/  LDL.LU R69, [R1+0x80] ;  /* 0x0000800001457983 */ /* 0x000f220000300800 */
[----:B------:R-:W-:Y:S01]  /*14e50*/  IMAD.MOV.U32 R178, RZ, RZ, R170 ;  /* 0x000000ffffb27224 */ /* 0x000fe200078e00aa */
[----:B------:R-:W-:Y:S02]  /*14e60*/  MOV R161, R188 ;  /* 0x000000bc00a17202 */ /* 0x000fe40000000f00 */
[----:B------:R-:W-:Y:S02]  /*14e70*/  MOV R142, R190 ;  /* 0x000000be008e7202 */ /* 0x000fe40000000f00 */
[----:B------:R-:W-:Y:S01]  /*14e80*/  MOV R176, R178 ;  /* 0x000000b200b07202 */ /* 0x000fe20000000f00 */
[----:B------:R1:W3:Y:S01]  /*14e90*/  LDSM.16.MT88.4 R188, [R32+0x1800] ;  /* 0x0018000020bc783b */ /* 0x0002e20000004200 */
[----:B------:R-:W-:-:S03]  /*14ea0*/  MOV R178, R196 ;  /* 0x000000c400b27202 */ /* 0x000fc60000000f00 */
[----:B------:R-:W-:Y:S01]  /*14eb0*/  IMAD.MOV.U32 R70, RZ, RZ, R176 ;  /* 0x000000ffff467224 */ /* 0x000fe200078e00b0 */
[----:B------:R-:W-:Y:S01]  /*14ec0*/  MOV R176, R178 ;  /* 0x000000b200b07202 */ /* 0x000fe20000000f00 */
[----:B-1----:R1:W-:Y:S02]  /*14ed0*/  MUFU.EX2 R32, R3 ;  /* 0x0000000300207308 */ /* 0x0023e40000000800 */
[----:B-1----:R-:W-:Y:S01]  /*14ee0*/  FFMA.FTZ R3, R71, UR12, -R31 ;  /* 0x0000000c47037c23 */ /* 0x002fe2000801081f */
[----:B--2---:R-:W-:Y:S01]  /*14ef0*/  FFMA.FTZ R6, R6, UR12, -R30 ;  /* 0x0000000c06067c23 */ /* 0x004fe2000801081e */
[----:B------:R-:W-:-:S04]  /*14f00*/  MOV R30, R236 ;  /* 0x000000ec001e7202 */ /* 0x000fc80000000f00 */
[----:B------:R-:W-:Y:S02]  /*14f10*/  MOV R196, R30 ;  /* 0x0000001e00c47202 */ /* 0x000fe40000000f00 */
[----:B------:R-:W-:-:S03]  /*14f20*/  MOV R30, R129 ;  /* 0x00000081001e7202 */ /* 0x000fc60000000f00 */
[----:B------:R-:W-:Y:S01]  /*14f30*/  IMAD.MOV.U32 R178, RZ, RZ, R196 ;  /* 0x000000ffffb27224 */ /* 0x000fe200078e00c4 */
[----:B------:R-:W-:Y:S02]  /*14f40*/  MOV R196, R30 ;  /* 0x0000001e00c47202 */ /* 0x000fe40000000f00 */
[----:B------:R-:W-:Y:S04]  /*14f50*/  MUFU.EX2 R30, R3 ;  /* 0x00000003001e7308 */ /* 0x000fe80000000800 */
[----:B------:R-:W-:Y:S04]  /*14f60*/  MUFU.EX2 R3, R2 ;  /* 0x0000000200037308 */ /* 0x000fe80000000800 */
[----:B------:R4:W-:Y:S02]  /*14f70*/  MUFU.EX2 R2, R0 ;  /* 0x0000000000027308 */ /* 0x0009e40000000800 */
[----:B----4-:R-:W-:-:S02]  /*14f80*/  FFMA.FTZ R0, R69, R36, R224 ;  /* 0x0000002445007223 */ /* 0x010fc400000100e0 */
[----:B------:R4:W5:Y:S04]  /*14f90*/  LDL.LU R224, [R1+0x8c] ;  /* 0x00008c0001e07983 */ /* 0x0009680000300800 */
[----:B------:R-:W2:Y:S01]  /*14fa0*/  LDL.LU R69, [R1+0x84] ;  /* 0x0000840001457983 */ /* 0x000ea20000300800 */
[----:B------:R-:W-:Y:S02]  /*14fb0*/  MOV R140, R204 ;  /* 0x000000cc008c7202 */ /* 0x000fe40000000f00 */
[----:B------:R-:W-:Y:S02]  /*14fc0*/  MOV R162, R206 ;  /* 0x000000ce00a27202 */ /* 0x000fe40000000f00 */
[----:B------:R-:W1:Y:S01]  /*14fd0*/  LDSM.16.MT88.4 R204, [R38+0x1800] ;  /* 0x0018000026cc783b */ /* 0x000e620000004200 */
[----:B------:R-:W-:-:S02]  /*14fe0*/  MOV R129, R131 ;  /* 0x0000008300817202 */ /* 0x000fc40000000f00 */
[----:B------:R-:W-:Y:S02]  /*14ff0*/  MOV R71, R177 ;  /* 0x000000b100477202 */ /* 0x000fe40000000f00 */
[----:B------:R-:W-:Y:S02]  /*15000*/  MOV R177, R179 ;  /* 0x000000b300b17202 */ /* 0x000fe40000000f00 */
[----:B------:R-:W-:Y:S02]  /*15010*/  MOV R131, R12 ;  /* 0x0000000c00837202 */ /* 0x000fe40000000f00 */
[----:B------:R-:W-:Y:S01]  /*15020*/  MOV R179, R197 ;  /* 0x000000c500b37202 */ /* 0x000fe20000000f00 */
[----:B------:R-:W-:Y:S01]  /*15030*/  FFMA.FTZ R4, R4, UR12, -R31 ;  /* 0x0000000c04047c23 */ /* 0x000fe2000801081f */
[----:B------:R-:W-:Y:S01]  /*15040*/  MOV R197, R128 ;  /* 0x0000008000c57202 */ /* 0x000fe20000000f00 */
[----:B------:R-:W-:Y:S01]  /*15050*/  IMAD.MOV.U32 R128, RZ, RZ, R129 ;  /* 0x000000ffff807224 */ /* 0x000fe200078e0081 */
[----:B------:R-:W-:-:S02]  /*15060*/  MOV R129, R130 ;  /* 0x0000008200817202 */ /* 0x000fc40000000f00 */
[----:B------:R-:W-:Y:S01]  /*15070*/  MOV R130, R131 ;  /* 0x0000008300827202 */ /* 0x000fe20000000f00 */
[----:B------:R4:W4:Y:S01]  /*15080*/  MUFU.EX2 R12, R6 ;  /* 0x00000006000c7308 */ /* 0x0009220000000800 */
[----:B------:R-:W-:-:S03]  /*15090*/  MOV R131, R29 ;  /* 0x0000001d00837202 */ /* 0x000fc60000000f00 */
[----:B------:R-:W1:Y:S01]  /*150a0*/  MUFU.EX2 R29, R4 ;  /* 0x00000004001d7308 */ /* 0x000e620000000800 */
[----:B------:R-:W-:Y:S01]  /*150b0*/  MOV R144, R161 ;  /* 0x000000a100907202 */ /* 0x000fe20000000f00 */
[----:B---3--:R-:W-:Y:S01]  /*150c0*/  HMMA.16816.F32.BF16 R180, R124, R188, R180 ;  /* 0x000000bc7cb4723c */ /* 0x008fe200000418b4 */
[----:B------:R-:W-:Y:S01]  /*150d0*/  MOV R161, R168 ;  /* 0x000000a800a17202 */ /* 0x000fe20000000f00 */
[----:B------:R-:W-:Y:S01]  /*150e0*/  FADD.FTZ R28, R28, R7 ;  /* 0x000000071c1c7221 */ /* 0x000fe20000010000 */
[----:B------:R-:W-:Y:S01]  /*150f0*/  FADD.FTZ R7, R71, R0 ;  /* 0x0000000047077221 */ /* 0x000fe20000010000 */
[----:B------:R-:W-:-:S04]  /*15100*/  MOV R0, R131 ;  /* 0x0000008300007202 */ /* 0x000fc80000000f00 */
[----:B------:R-:W-:Y:S01]  /*15110*/  HMMA.16816.F32.BF16 R168, R124, R174, R64 ;  /* 0x000000ae7ca8723c */ /* 0x000fe20000041840 */
[----:B----4-:R-:W-:Y:S01]  /*15120*/  IMAD.MOV.U32 R6, RZ, RZ, R130 ;  /* 0x000000ffff067224 */ /* 0x010fe200078e0082 */
[----:B------:R-:W-:Y:S02]  /*15130*/  F2FP.BF16.F32.PACK_AB R130, R12, R5 ;  /* 0x000000050c82723e */ /* 0x000fe400000010ff */
[----:B------:R-:W-:-:S04]  /*15140*/  F2FP.BF16.F32.PACK_AB R131, R2, R3 ;  /* 0x000000030283723e */ /* 0x000fc800000010ff */
[C---:B------:R-:W-:Y:S08]  /*15150*/  HMMA.16816.F32.BF16 R184, R124.reuse, R190, R184 ;  /* 0x000000be7cb8723c */ /* 0x040ff000000418b8 */
[C---:B-1----:R-:W-:Y:S08]  /*15160*/  HMMA.16816.F32.BF16 R192, R124.reuse, R204, R192 ;  /* 0x000000cc7cc0723c */ /* 0x042ff000000418c0 */
        /* <DEDUP_REMOVED lines=11> */
[----:B------:R-:W-:Y:S02]  /*15220*/  F2FP.BF16.F32.PACK_AB R128, R33, R32 ;  /* 0x000000202180723e */ /* 0x000fe400000010ff */
[----:B------:R-:W-:Y:S01]  /*15230*/  F2FP.BF16.F32.PACK_AB R129, R30, R29 ;  /* 0x0000001d1e81723e */ /* 0x000fe200000010ff */
[----:B------:R-:W-:Y:S01]  /*15240*/  IMAD.MOV.U32 R31, RZ, RZ, R146 ;  /* 0x000000ffff1f7224 */ /* 0x000fe200078e0092 */
[----:B------:R-:W-:Y:S02]  /*15250*/  MOV R40, R144 ;  /* 0x0000009000287202 */ /* 0x000fe40000000f00 */
[----:B------:R-:W-:Y:S01]  /*15260*/  MOV R36, R147 ;  /* 0x0000009300247202 */ /* 0x000fe20000000f00 */
[----:B------:R-:W-:-:S04]  /*15270*/  FADD.FTZ R13, R70, R13 ;  /* 0x0000000d460d7221 */ /* 0x000fc80000010000 */
[----:B------:R-:W-:Y:S01]  /*15280*/  FADD.FTZ R0, R0, R13 ;  /* 0x0000000d00007221 */ /* 0x000fe20000010000 */
[C---:B------:R-:W-:Y:S01]  /*15290*/  HMMA.16816.F32.BF16 R116, R128.reuse, R8, R116 ;  /* 0x000000088074723c */ /* 0x040fe20000041874 */
[----:B------:R-:W-:Y:S01]  /*152a0*/  MOV R43, R197 ;  /* 0x000000c5002b7202 */ /* 0x000fe20000000f00 */
[----:B------:R-:W-:Y:S01]  /*152b0*/  IMAD.MOV.U32 R38, RZ, RZ, R196 ;  /* 0x000000ffff267224 */ /* 0x000fe200078e00c4 */
[----:B------:R-:W-:Y:S02]  /*152c0*/  MOV R64, R179 ;  /* 0x000000b300407202 */ /* 0x000fe40000000f00 */
[----:B------:R-:W-:Y:S02]  /*152d0*/  MOV R65, R178 ;  /* 0x000000b200417202 */ /* 0x000fe40000000f00 */
[----:B------:R-:W-:Y:S01]  /*152e0*/  MOV R66, R177 ;  /* 0x000000b100427202 */ /* 0x000fe20000000f00 */
[----:B------:R-:W-:Y:S01]  /*152f0*/  IMAD.MOV.U32 R67, RZ, RZ, R176 ;  /* 0x000000ffff437224 */ /* 0x000fe200078e00b0 */
[C---:B------:R-:W-:Y:S08]  /*15300*/  HMMA.16816.F32.BF16 R84, R128.reuse, R96, R84 ;  /* 0x000000608054723c */ /* 0x040ff00000041854 */
[C---:B------:R-:W-:Y:S08]  /*15310*/  HMMA.16816.F32.BF16 R176, R128.reuse, R188, R220 ;  /* 0x000000bc80b0723c */ /* 0x040ff000000418dc */
[C---:B------:R-:W-:Y:S08]  /*15320*/  HMMA.16816.F32.BF16 R100, R128.reuse, R112, R100 ;  /* 0x000000708064723c */ /* 0x040ff00000041864 */
[C---:B------:R-:W-:Y:S08]  /*15330*/  HMMA.16816.F32.BF16 R96, R128.reuse, R98, R48 ;  /* 0x000000628060723c */ /* 0x040ff00000041830 */
[C---:B------:R-:W-:Y:S08]  /*15340*/  HMMA.16816.F32.BF16 R188, R128.reuse, R190, R60 ;  /* 0x000000be80bc723c */ /* 0x040ff0000004183c */
[----:B------:R-:W-:Y:S01]  /*15350*/  HMMA.16816.F32.BF16 R112, R128, R114, R52 ;  /* 0x000000728070723c */ /* 0x000fe20000041834 */
[----:B------:R-:W-:Y:S01]  /*15360*/  MOV R236, 0x20 ;  /* 0x0000002000ec7802 */ /* 0x000fe20000000f00 */
[----:B------:R-:W-:Y:S01]  /*15370*/  @UP1 UIADD3 UR19, UPT, UPT, UR19, -0x4, URZ ;  /* 0xfffffffc13131890 */ /* 0x000fe2000fffe0ff */
[----:B--2---:R-:W-:Y:S01]  /*15380*/  FFMA.FTZ R4, R69, R35, R238 ;  /* 0x0000002345047223 */ /* 0x004fe200000100ee */
[----:B------:R-:W-:-:S04]  /*15390*/  MOV R35, R145 ;  /* 0x0000009100237202 */ /* 0x000fc80000000f00 */
[----:B------:R-:W-:Y:S01]  /*153a0*/  HMMA.16816.F32.BF16 R144, R128, R156, R232 ;  /* 0x0000009c8090723c */ /* 0x000fe200000418e8 */
[----:B------:R-:W-:Y:S01]  /*153b0*/  MOV R232, R198 ;  /* 0x000000c600e87202 */ /* 0x000fe20000000f00 */
[----:B------:R-:W-:Y:S01]  /*153c0*/  FADD.FTZ R6, R6, R4 ;  /* 0x0000000406067221 */ /* 0x000fe20000010000 */
[----:B------:R-:W-:-:S05]  /*153d0*/  MOV R233, R199 ;  /* 0x000000c700e97202 */ /* 0x000fca0000000f00 */
[----:B------:R-:W-:Y:S01]  /*153e0*/  HMMA.16816.F32.BF16 R156, R128, R158, R216 ;  /* 0x0000009e809c723c */ /* 0x000fe200000418d8 */
[----:B------:R-:W-:Y:S02]  /*153f0*/  MOV R218, R162 ;  /* 0x000000a200da7202 */ /* 0x000fe40000000f00 */
[----:B------:R-:W-:Y:S01]  /*15400*/  MOV R219, R163 ;  /* 0x000000a300db7202 */ /* 0x000fe20000000f00 */
[----:B------:R-:W-:Y:S01]  /*15410*/  IMAD.MOV.U32 R234, RZ, RZ, R160 ;  /* 0x000000ffffea7224 */ /* 0x000fe200078e00a0 */
        /* <DEDUP_REMOVED lines=56> */
[----:B------:R3:W-:Y:S01]  /*157a0*/  STL [R1+0x78], R5 ;  /* 0x0000780501007387 */ /* 0x0007e20000100800 */
[C---:B------:R-:W-:Y:S03]  /*157b0*/  HMMA.16816.F32.BF16 R68, R128.reuse, R80, R44 ;  /* 0x000000508044723c */ /* 0x040fe6000004182c */
[----:B------:R3:W-:Y:S04]  /*157c0*/  STL [R1+0x7c], R4 ;  /* 0x00007c0401007387 */ /* 0x0007e80000100800 */
[----:B------:R3:W-:Y:S01]  /*157d0*/  STL [R1+0x80], R2 ;  /* 0x0000800201007387 */ /* 0x0007e20000100800 */
[C---:B------:R-:W-:Y:S01]  /*157e0*/  HMMA.16816.F32.BF16 R160, R128.reuse, R172, R228 ;  /* 0x000000ac80a0723c */ /* 0x040fe200000418e4 */
[----:B------:R-:W4:Y:S02]  /*157f0*/  S2R R238, SR_TID.X ;  /* 0x0000000000ee7919 */ /* 0x000f240000002100 */
[----:B------:R3:W-:Y:S05]  /*15800*/  STL [R1+0x84], R0 ;  /* 0x0000840001007387 */ /* 0x0007ea0000100800 */
[C---:B------:R-:W-:Y:S08]  /*15810*/  HMMA.16816.F32.BF16 R196, R128.reuse, R204, R212 ;  /* 0x000000cc80c4723c */ /* 0x040ff000000418d4 */
[C---:B------:R-:W-:Y:S08]  /*15820*/  HMMA.16816.F32.BF16 R80, R128.reuse, R82, R20 ;  /* 0x000000528050723c */ /* 0x040ff00000041814 */
[C---:B------:R-:W-:Y:S08]  /*15830*/  HMMA.16816.F32.BF16 R172, R128.reuse, R174, R208 ;  /* 0x000000ae80ac723c */ /* 0x040ff000000418d0 */
[C---:B------:R-:W-:Y:S08]  /*15840*/  HMMA.16816.F32.BF16 R204, R128.reuse, R206, R56 ;  /* 0x000000ce80cc723c */ /* 0x040ff00000041838 */
[----:B------:R-:W-:Y:S01]  /*15850*/  HMMA.16816.F32.BF16 R128, R128, R10, R24 ;  /* 0x0000000a8080723c */ /* 0x000fe20000041818 */
[----:B------:R-:W-:-:S04]  /*15860*/  NOP ;  /* 0x0000000000007918 */ /* 0x000fc80000000000 */
[----:B---34-:R-:W-:-:S15]  /*15870*/  BRA.U UP1, `(.L_x_615) ;  /* 0x0000000101047547 */ /* 0x018fde000b800000 */
.L_x_612:
[----:B------:R-:W-:-:S12]  /*15880*/  UIADD3 UR19, UPT, UPT, UR20, -0x1, URZ ;  /* 0xffffffff14137890 */ /* 0x000fd8000fffe0ff */
.L_x_615:
[----:B------:R-:W-:-:S09]  /*15890*/  UISETP.GE.AND UP0, UPT, UR19, UR14, UPT ;  /* 0x0000000e1300728c */ /* 0x000fd2000bf06270 */
[----:B------:R-:W-:Y:S05]  /*158a0*/  BRA.U !UP0, `(.L_x_616) ;  /* 0x0000006508a07547 */ /* 0x000fea000b800000 */
[----:B------:R-:W3:Y:S04]  /*158b0*/  LDL.LU R2, [R1+0x88] ;  /* 0x0000880001027983 */ /* 0x000ee80000300800 */
[----:B-1----:R-:W4:Y:S04]  /*158c0*/  LDL.LU R5, [R1+0x3c] ;  /* 0x00003c0001057983 */ /* 0x002f280000300800 */
[----:B------:R-:W4:Y:S04]  /*158d0*/  LDL.LU R0, [R1+0x68] ;  /* 0x0000680001007983 */ /* 0x000f280000300800 */
[----:B------:R-:W4:Y:S01]  /*158e0*/  LDL.LU R4, [R1+0x6c] ;  /* 0x00006c0001047983 */ /* 0x000f220000300800 */
[----:B------:R-:W-:Y:S01]  /*158f0*/  IMAD.U32 R3, RZ, RZ, UR22 ;  /* 0x00000016ff037e24 */ /* 0x000fe2000f8e00ff */
[----:B------:R-:W-:Y:S01]  /*15900*/  UIMAD UR30, UR30, UR4, URZ ;  /* 0x000000041e1e72a4 */ /* 0x000fe2000f8e02ff */
[C---:B--2---:R-:W-:Y:S01]  /*15910*/  IMAD.SHL.U32 R8, R238.reuse, 0x2, RZ ;  /* 0x00000002ee087824 */ /* 0x044fe200078e00ff */
[----:B------:R-:W-:Y:S01]  /*15920*/  UIMAD.WIDE.U32 UR12, UR19, UR10, URZ ;  /* 0x0000000a130c72a5 */ /* 0x000fe2000f8e00ff */
[C---:B------:R-:W-:Y:S01]  /*15930*/  IMAD.SHL.U32 R6, R238.reuse, 0x40, RZ ;  /* 0x00000040ee067824 */ /* 0x040fe200078e00ff */
[----:B------:R-:W-:Y:S01]  /*15940*/  UIMAD UR30, UR18, UR5, UR30 ;  /* 0x00000005121e72a4 */ /* 0x000fe2000f8e021e */
[----:B------:R-:W-:Y:S01]  /*15950*/  IMAD.SHL.U32 R7, R238, 0x20, RZ ;  /* 0x00000020ee077824 */ /* 0x000fe200078e00ff */
[----:B------:R-:W-:Y:S01]  /*15960*/  LOP3.LUT R8, R8, 0x6, RZ, 0xc0, !PT ;  /* 0x0000000608087812 */ /* 0x000fe200078ec0ff */
[----:B------:R-:W1:Y:S01]  /*15970*/  S2UR UR5, SR_CgaCtaId ;  /* 0x00000000000579c3 */ /* 0x000e620000008800 */
[----:B------:R-:W-:Y:S01]  /*15980*/  SHF.R.U32.HI R232, RZ, 0x1, R238 ;  /* 0x00000001ffe87819 */ /* 0x000fe200000116ee */
[----:B------:R-:W-:Y:S01]  /*15990*/  UMOV UR6, 0x400 ;  /* 0x0000040000067882 */ /* 0x000fe20000000000 */
[----:B------:R-:W-:Y:S01]  /*159a0*/  IMAD.MOV.U32 R229, RZ, RZ, 0x40 ;  /* 0x00000040ffe57424 */ /* 0x000fe200078e00ff */
[----:B------:R-:W-:Y:S01]  /*159b0*/  UIADD3 UR34, UP0, UPT, UR34, -0x80, URZ ;  /* 0xffffff8022227890 */ /* 0x000fe2000ff1e0ff */
[----:B------:R-:W-:Y:S01]  /*159c0*/  IMAD.MOV.U32 R235, RZ, RZ, 0x20 ;  /* 0x00000020ffeb7424 */ /* 0x000fe200078e00ff */
[----:B-----5:R-:W-:Y:S01]  /*159d0*/  IADD3 R247, PT, PT, R241, 0x40, RZ ;  /* 0x00000040f1f77810 */ /* 0x020fe20007ffe0ff */
[----:B------:R-:W-:Y:S01]  /*159e0*/  IMAD.MOV.U32 R141, RZ, RZ, R134 ;  /* 0x000000ffff8d7224 */ /* 0x000fe200078e0086 */
[----:B------:R-:W-:Y:S01]  /*159f0*/  SEL R229, R229, 0xffffffc0, !P1 ;  /* 0xffffffc0e5e57807 */ /* 0x000fe20004800000 */
[----:B------:R-:W-:Y:S01]  /*15a00*/  IMAD.MOV.U32 R140, RZ, RZ, R137 ;  /* 0x000000ffff8c7224 */ /* 0x000fe200078e0089 */
[----:B------:R-:W-:Y:S01]  /*15a10*/  SEL R235, R235, 0xffffffe0, !P2 ;  /* 0xffffffe0ebeb7807 */ /* 0x000fe20005000000 */
[----:B------:R-:W-:Y:S01]  /*15a20*/  IMAD.MOV.U32 R132, RZ, RZ, R135 ;  /* 0x000000ffff847224 */ /* 0x000fe200078e0087 */
[----:B------:R-:W-:Y:S01]  /*15a30*/  UIADD3.X UR27, UPT, UPT, UR27, -0x1, URZ, UP0, !UPT ;  /* 0xffffffff1b1b7890 */ /* 0x000fe200087fe4ff */
[----:B------:R-:W-:-:S02]  /*15a40*/  VIADD R248, R241, 0x8 ;  /* 0x00000008f1f87836 */ /* 0x000fc40000000000 */
[----:B------:R-:W-:Y:S01]  /*15a50*/  VIADD R246, R241, 0x48 ;  /* 0x00000048f1f67836 */ /* 0x000fe20000000000 */
[----:B-1----:R-:W-:Y:S01]  /*15a60*/  ULEA UR5, UR5, UR6, 0x18 ;  /* 0x0000000605057291 */ /* 0x002fe2000f8ec0ff */
[----:B---3--:R-:W-:Y:S02]  /*15a70*/  IMAD.MOV.U32 R9, RZ, RZ, R2 ;  /* 0x000000ffff097224 */ /* 0x008fe400078e0002 */
[----:B------:R-:W-:-:S04]  /*15a80*/  IMAD.U32 R2, RZ, RZ, UR24 ;  /* 0x00000018ff027e24 */ /* 0x000fc8000f8e00ff */
[----:B----4-:R-:W-:-:S04]  /*15a90*/  IMAD.WIDE.U32 R2, R5, UR10, R2 ;  /* 0x0000000a05027c25 */ /* 0x010fc8000f8e0002 */
[----:B------:R-:W-:Y:S01]  /*15aa0*/  IMAD.IADD R3, R0, 0x1, R3 ;  /* 0x0000000100037824 */ /* 0x000fe200078e0203 */
[----:B------:R-:W-:Y:S01]  /*15ab0*/  MOV R0, UR4 ;  /* 0x0000000400007c02 */ /* 0x000fe20008000f00 */
[----:B------:R-:W-:Y:S01]  /*15ac0*/  UIMAD UR4, UR19, UR11, UR13 ;  /* 0x0000000b130472a4 */ /* 0x000fe2000f8e020d */
[----:B------:R-:W-:Y:S01]  /*15ad0*/  LOP3.LUT R5, R4, 0x38, R238, 0x78, !PT ;  /* 0x0000003804057812 */ /* 0x000fe200078e78ee */
[----:B------:R-:W-:Y:S01]  /*15ae0*/  IMAD.U32 R4, RZ, RZ, UR19 ;  /* 0x00000013ff047e24 */ /* 0x000fe2000f8e00ff */
[----:B------:R-:W-:Y:S01]  /*15af0*/  USHF.L.U64.HI UR11, UR10, 0x5, UR11 ;  /* 0x000000050a0b7899 */ /* 0x000fe2000801020b */
[----:B------:R-:W-:Y:S01]  /*15b00*/  IMAD.WIDE.U32 R2, R0, UR18, R2 ;  /* 0x0000001200027c25 */ /* 0x000fe2000f8e0002 */
[----:B------:R-:W-:Y:S01]  /*15b10*/  LOP3.LUT R249, R5, 0x1e00, R9, 0xf8, !PT ;  /* 0x00001e0005f97812 */ /* 0x000fe200078ef809 */
[----:B------:R-:W-:Y:S01]  /*15b20*/  USHF.L.U32 UR10, UR10, 0x5, URZ ;  /* 0x000000050a0a7899 */ /* 0x000fe200080006ff */
[----:B------:R-:W-:Y:S01]  /*15b30*/  LEA R240, R4, R8, 0x6 ;  /* 0x0000000804f07211 */ /* 0x000fe200078e30ff */
[----:B------:R-:W-:Y:S01]  /*15b40*/  UIADD3 UR19, UPT, UPT, UR19, 0x1, URZ ;  /* 0x0000000113137890 */ /* 0x000fe2000fffe0ff */
[----:B------:R-:W-:-:S02]  /*15b50*/  IADD3 R0, P0, PT, R224, R2, RZ ;  /* 0x00000002e0007210 */ /* 0x000fc40007f1e0ff */
[----:B------:R-:W-:Y:S01]  /*15b60*/  LOP3.LUT R2, R6, 0x200, RZ, 0xc0, !PT ;  /* 0x0000020006027812 */ /* 0x000fe200078ec0ff */
[----:B------:R-:W-:Y:S01]  /*15b70*/  VIADD R240, R240, 0x20 ;  /* 0x00000020f0f07836 */ /* 0x000fe20000000000 */
[----:B------:R-:W-:Y:S01]  /*15b80*/  IADD3.X R4, PT, PT, R3, UR30, RZ, P0, !PT ;  /* 0x0000001e03047c10 */ /* 0x000fe200087fe4ff */
[----:B------:R-:W-:Y:S01]  /*15b90*/  IMAD.U32 R3, RZ, RZ, UR13 ;  /* 0x0000000dff037e24 */ /* 0x000fe2000f8e00ff */
[----:B------:R-:W-:Y:S01]  /*15ba0*/  LOP3.LUT R5, R2, 0x7c00, R7, 0xf8, !PT ;  /* 0x00007c0002057812 */ /* 0x000fe200078ef807 */
[----:B------:R-:W-:Y:S01]  /*15bb0*/  IMAD.U32 R2, RZ, RZ, UR12 ;  /* 0x0000000cff027e24 */ /* 0x000fe2000f8e00ff */
[----:B------:R-:W-:Y:S01]  /*15bc0*/  LOP3.LUT R224, R224, 0x1c0, R6, 0xf8, !PT ;  /* 0x000001c0e0e07812 */ /* 0x000fe200078ef806 */
[C---:B------:R-:W-:Y:S01]  /*15bd0*/  IMAD.SHL.U32 R3, R0.reuse, 0x2, RZ ;  /* 0x0000000200037824 */ /* 0x040fe200078e00ff */
[----:B------:R-:W-:Y:S01]  /*15be0*/  SHF.L.U64.HI R4, R0, 0x1, R4 ;  /* 0x0000000100047819 */ /* 0x000fe20000010204 */
[----:B------:R-:W-:Y:S01]  /*15bf0*/  IMAD.U32 R0, RZ, RZ, UR4 ;  /* 0x00000004ff007e24 */ /* 0x000fe2000f8e00ff */
[----:B------:R-:W-:Y:S01]  /*15c00*/  LOP3.LUT R228, R224, 0x8, R238, 0x78, !PT ;  /* 0x00000008e0e47812 */ /* 0x000fe200078e78ee */
[----:B------:R-:W1:Y:S01]  /*15c10*/  S2UR UR12, SR_CgaCtaId ;  /* 0x00000000000c79c3 */ /* 0x000e620000008800 */
[----:B------:R-:W2:Y:S01]  /*15c20*/  S2R R238, SR_TID.X ;  /* 0x0000000000ee7919 */ /* 0x000ea20000002100 */
[----:B------:R-:W-:Y:S01]  /*15c30*/  LEA R3, P0, R2, R3, 0x7 ;  /* 0x0000000302037211 */ /* 0x000fe200078038ff */
[----:B------:R-:W3:Y:S01]  /*15c40*/  LDCU UR4, c[0x0][0x45c] ;  /* 0x00008b80ff0477ac */ /* 0x000ee20008000800 */
[----:B------:R-:W-:-:S02]  /*15c50*/  LOP3.LUT R232, R224, 0x8, R232, 0x78, !PT ;  /* 0x00000008e0e87812 */ /* 0x000fc400078e78e8 */
[----:B------:R-:W-:Y:S02]  /*15c60*/  LEA.HI.X R2, R2, R4, R0, 0x7, P0 ;  /* 0x0000000402027211 */ /* 0x000fe400000f3c00 */
[----:B------:R-:W-:Y:S02]  /*15c70*/  LOP3.LUT R0, R6, 0x400, RZ, 0xc0, !PT ;  /* 0x0000040006007812 */ /* 0x000fe400078ec0ff */
[----:B------:R-:W-:Y:S01]  /*15c80*/  IADD3 R3, P0, PT, R3, UR8, RZ ;  /* 0x0000000803037c10 */ /* 0x000fe2000ff1e0ff */
[----:B------:R-:W4:Y:S01]  /*15c90*/  LDCU UR8, c[0x0][0x50c] ;  /* 0x0000a180ff0877ac */ /* 0x000f220008000800 */
[----:B------:R-:W-:Y:S02]  /*15ca0*/  LEA R228, R228, R0, 0x1 ;  /* 0x00000000e4e47211 */ /* 0x000fe400078e08ff */
[----:B------:R-:W-:Y:S01]  /*15cb0*/  IADD3.X R0, PT, PT, R2, UR9, RZ, P0, !PT ;  /* 0x0000000902007c10 */ /* 0x000fe200087fe4ff */
[----:B------:R3:W-:Y:S01]  /*15cc0*/  STL [R1+0x60], R3 ;  /* 0x0000600301007387 */ /* 0x0007e20000100800 */
[----:B------:R-:W-:Y:S01]  /*15cd0*/  LOP3.LUT R232, R5, R232, RZ, 0xfc, !PT ;  /* 0x000000e805e87212 */ /* 0x000fe200078efcff */
[----:B------:R-:W-:Y:S01]  /*15ce0*/  VIADD R230, R228, UR5 ;  /* 0x00000005e4e67c36 */ /* 0x000fe20008000000 */
[----:B------:R-:W-:Y:S01]  /*15cf0*/  LEA R249, R249, UR5, 0x1 ;  /* 0x00000005f9f97c11 */ /* 0x000fe2000f8e08ff */
[----:B------:R4:W-:Y:S01]  /*15d00*/  STL [R1+0x5c], R0 ;  /* 0x00005c0001007387 */ /* 0x0009e20000100800 */
[----:B------:R-:W-:Y:S01]  /*15d10*/  LEA R232, R232, UR5, 0x1 ;  /* 0x00000005e8e87c11 */ /* 0x000fe2000f8e08ff */
[----:B------:R-:W-:-:S03]  /*15d20*/  UMOV UR9, 0x400 ;  /* 0x0000040000097882 */ /* 0x000fc60000000000 */
[----:B------:R-:W-:Y:S01]  /*15d30*/  IADD3 R234, PT, PT, R235, R232, RZ ;  /* 0x000000e8ebea7210 */ /* 0x000fe20007ffe0ff */
[----:B------:R-:W-:Y:S01]  /*15d40*/  IMAD.IADD R233, R229, 0x1, R232 ;  /* 0x00000001e5e97824 */ /* 0x000fe200078e02e8 */
[----:B-1----:R-:W-:Y:S01]  /*15d50*/  ULEA UR6, UR12, UR9, 0x18 ;  /* 0x000000090c067291 */ /* 0x002fe2000f8ec0ff */
[C---:B------:R-:W-:Y:S02]  /*15d60*/  IMAD.IADD R229, R230.reuse, 0x1, R229 ;  /* 0x00000001e6e57824 */ /* 0x040fe400078e02e5 */
[----:B------:R-:W-:Y:S02]  /*15d70*/  IMAD.IADD R230, R230, 0x1, R235 ;  /* 0x00000001e6e67824 */ /* 0x000fe400078e02eb */
[C---:B------:R-:W-:Y:S01]  /*15d80*/  IMAD.IADD R231, R235.reuse, 0x1, R229 ;  /* 0x00000001ebe77824 */ /* 0x040fe200078e02e5 */
[C---:B--2---:R-:W-:Y:S01]  /*15d90*/  LOP3.LUT P0, RZ, R238.reuse, 0x2, RZ, 0xc0, !PT ;  /* 0x00000002eeff7812 */ /* 0x044fe2000780c0ff */
[----:B------:R-:W-:Y:S01]  /*15da0*/  IMAD.IADD R235, R235, 0x1, R233 ;  /* 0x00000001ebeb7824 */ /* 0x000fe200078e02e9 */
[----:B------:R-:W-:-:S02]  /*15db0*/  SHF.L.U32 R239, R238, 0x6, RZ ;  /* 0x00000006eeef7819 */ /* 0x000fc400000006ff */
[----:B------:R-:W-:Y:S02]  /*15dc0*/  SEL R237, R236, 0xffffffe0, !P0 ;  /* 0xffffffe0eced7807 */ /* 0x000fe40004000000 */
[----:B---3--:R-:W-:Y:S01]  /*15dd0*/  MOV R3, R136 ;  /* 0x0000008800037202 */ /* 0x008fe20000000f00 */
[----:B------:R-:W-:Y:S06]  /*15de0*/  BRA `(.L_x_617) ;  /* 0x00000000008c7947 */ /* 0x000fec0003800000 */
.L_x_619:
        /* <DEDUP_REMOVED lines=12> */
[CC--:B------:R-:W-:Y:S03]  /*15eb0*/  LEA R5, P0, R6.reuse, R2.reuse, 0x5 ;  /* 0x0000000206057211 */ /* 0x0c0fe600078028ff */
        /* <DEDUP_REMOVED lines=8> */
[CC--:B------:R-:W-:Y:S04]  /*15f40*/  LEA R8, P0, R2.reuse, R41.reuse, 0x1 ;  /* 0x0000002902087211 */ /* 0x0c0fe800078008ff */
[-C--:B------:R-:W-:Y:S02]  /*15f50*/  LEA.HI.X R9, R2, R40.reuse, R9, 0x1, P0 ;  /* 0x0000002802097211 */ /* 0x080fe400000f0c09 */
[CC--:B------:R-:W-:Y:S03]  /*15f60*/  LEA R6, P0, R4.reuse, R41.reuse, 0x1 ;  /* 0x0000002904067211 */ /* 0x0c0fe600078008ff */
[----:B------:R1:W-:Y:S01]  /*15f70*/  LDGSTS.E.BYPASS.LTC128B.128 [R249+0x8800], desc[UR16][R8.64] ;  /* 0x0880000008f97fae */ /* 0x0003e2000b981a10 */
[-C--:B------:R-:W-:Y:S02]  /*15f80*/  LEA.HI.X R7, R4, R40.reuse, R12, 0x1, P0 ;  /* 0x0000002804077211 */ /* 0x080fe400000f0c0c */
        /* <DEDUP_REMOVED lines=9> */
.L_x_617:
[----:B---3--:R-:W2:Y:S01]  /*16020*/  LDL R2, [R1+0x5c] ;  /* 0x00005c0001027983 */ /* 0x008ea20000100800 */
[----:B------:R-:W-:Y:S04]  /*16030*/  DEPBAR.LE SB0, 0x0 ;  /* 0x000080000000791a */ /* 0x000fe80000000000 */
[----:B----4-:R-:W3:Y:S01]  /*16040*/  LDL R0, [R1+0x60] ;  /* 0x0000600001007983 */ /* 0x010ee20000100800 */
[----:B------:R-:W-:Y:S01]  /*16050*/  UIADD3 UR9, UPT, UPT, UR19, -0x1, URZ ;  /* 0xffffffff13097890 */ /* 0x000fe2000fffe0ff */
[----:B------:R-:W-:Y:S03]  /*16060*/  BAR.SYNC.DEFER_BLOCKING 0x0 ;  /* 0x0000000000007b1d */ /* 0x000fe60000010000 */
[----:B------:R-:W-:Y:S01]  /*16070*/  UISETP.GT.AND UP0, UPT, UR9, UR14, UPT ;  /* 0x0000000e0900728c */ /* 0x000fe2000bf04270 */
[----:B---3--:R-:W-:Y:S01]  /*16080*/  IMAD.MOV.U32 R10, RZ, RZ, R0 ;  /* 0x000000ffff0a7224 */ /* 0x008fe200078e0000 */
[----:B------:R-:W-:Y:S01]  /*16090*/  IADD3 R6, P0, PT, R0, UR10, RZ ;  /* 0x0000000a00067c10 */ /* 0x000fe2000ff1e0ff */
[----:B--2---:R-:W-:Y:S02]  /*160a0*/  IMAD.MOV.U32 R11, RZ, RZ, R2 ;  /* 0x000000ffff0b7224 */ /* 0x004fe400078e0002 */
[----:B------:R-:W-:Y:S01]  /*160b0*/  VIADD R0, R240, 0xffffffe0 ;  /* 0xffffffe0f0007836 */ /* 0x000fe20000000000 */
[----:B------:R-:W-:Y:S01]  /*160c0*/  IADD3.X R7, PT, PT, R2, UR11, RZ, P0, !PT ;  /* 0x0000000b02077c10 */ /* 0x000fe200087fe4ff */
[----:B------:R-:W-:Y:S01]  /*160d0*/  VIADD R2, R240, 0xffffffe1 ;  /* 0xffffffe1f0027836 */ /* 0x000fe20000000000 */
[----:B------:R-:W-:Y:S01]  /*160e0*/  @!PT LDS RZ, [RZ] ;  /* 0x00000000fffff984 */ /* 0x000fe20000000800 */
[----:B------:R-:W-:Y:S01]  /*160f0*/  @!PT LDS RZ, [RZ] ;  /* 0x00000000fffff984 */ /* 0x000fe20000000800 */
[----:B------:R-:W-:Y:S01]  /*16100*/  @!PT LDS RZ, [RZ] ;  /* 0x00000000fffff984 */ /* 0x000fe20000000800 */
[----:B-----5:R-:W-:Y:S01]  /*16110*/  LDGSTS.E.BYPASS.LTC128B.128 [R249+0xc000], desc[UR16][R10.64] ;  /* 0x0c0000000af97fae */ /* 0x020fe2000b981a10 */
[----:B------:R-:W-:Y:S02]  /*16120*/  IADD3 R4, P0, PT, R6, UR34, RZ ;  /* 0x0000002206047c10 */ /* 0x000fe4000ff1e0ff */
[----:B------:R-:W-:Y:S02]  /*16130*/  ISETP.GT.AND P2, PT, R241, R0, PT ;  /* 0x00000000f100720c */ /* 0x000fe40003f44270 */
[----:B------:R-:W-:Y:S02]  /*16140*/  IADD3.X R5, PT, PT, R7, UR27, RZ, P0, !PT ;  /* 0x0000001b07057c10 */ /* 0x000fe400087fe4ff */
[----:B------:R-:W-:Y:S01]  /*16150*/  IADD3 R8, P0, PT, R4, UR34, RZ ;  /* 0x0000002204087c10 */ /* 0x000fe2000ff1e0ff */
[----:B------:R-:W-:Y:S01]  /*16160*/  LDGSTS.E.BYPASS.LTC128B.128 [R249+0xe000], desc[UR16][R10.64+0x80] ;  /* 0x0e0000800af97fae */ /* 0x000fe2000b981a10 */
[----:B------:R-:W-:Y:S02]  /*16170*/  ISETP.GE.AND P1, PT, R0, R244, PT ;  /* 0x000000f40000720c */ /* 0x000fe40003f26270 */
[----:B------:R-:W-:Y:S02]  /*16180*/  IADD3.X R9, PT, PT, R5, UR27, RZ, P0, !PT ;  /* 0x0000001b05097c10 */ /* 0x000fe400087fe4ff */
[----:B------:R-:W-:Y:S02]  /*16190*/  ISETP.GT.AND P0, PT, R246, R0, PT ;  /* 0x00000000f600720c */ /* 0x000fe40003f04270 */
[-C--:B------:R-:W-:Y:S01]  /*161a0*/  ISETP.GT.AND P5, PT, R241, R2.reuse, PT ;  /* 0x00000002f100720c */ /* 0x080fe20003fa4270 */
[----:B------:R-:W-:Y:S01]  /*161b0*/  LDGSTS.E.BYPASS.LTC128B.128 [R249+0xc800], desc[UR16][R6.64] ;  /* 0x0c80000006f97fae */ /* 0x000fe2000b981a10 */
[C---:B------:R-:W-:Y:S02]  /*161c0*/  ISETP.GT.AND P6, PT, R248.reuse, R2, PT ;  /* 0x00000002f800720c */ /* 0x040fe40003fc4270 */
[-C--:B------:R-:W-:Y:S02]  /*161d0*/  ISETP.GT.AND P3, PT, R247, R0.reuse, PT ;  /* 0x00000000f700720c */ /* 0x080fe40003f64270 */
[----:B------:R-:W-:Y:S03]  /*161e0*/  ISETP.GT.AND P4, PT, R248, R0, PT ;  /* 0x00000000f800720c */ /* 0x000fe60003f84270 */
        /* <DEDUP_REMOVED lines=140> */
[----:B------:R-:W2:Y:S07]  /*16ab0*/  LDSM.16.M88.4 R216, [R229+0xa800] ;  /* 0x00a80000e5d8783b */ /* 0x000eae0000000200 */
[----:B------:R-:W-:Y:S01]  /*16ac0*/  HMMA.16816.F32.BF16 R64, R208, R226, R64 ;  /* 0x000000e2d040723c */ /* 0x000fe20000041840 */
[----:B------:R-:W4:Y:S07]  /*16ad0*/  LDSM.16.M88.4 R208, [R229+0xb000] ;  /* 0x00b00000e5d0783b */ /* 0x000f2e0000000200 */
        /* <DEDUP_REMOVED lines=16> */
[-C--:B-1----:R-:W-:Y:S08]  /*16be0*/  HMMA.16816.F32.BF16 R52, R136, R224.reuse, R52 ;  /* 0x000000e08834723c */ /* 0x082ff00000041834 */
[C---:B------:R-:W-:Y:S08]  /*16bf0*/  HMMA.16816.F32.BF16 R56, R220.reuse, R224, R56 ;  /* 0x000000e0dc38723c */ /* 0x040ff00000041838 */
[-C--:B------:R-:W-:Y:S08]  /*16c00*/  HMMA.16816.F32.BF16 R60, R220, R226.reuse, R60 ;  /* 0x000000e2dc3c723c */ /* 0x080ff0000004183c */
[----:B------:R-:W-:Y:S08]  /*16c10*/  HMMA.16816.F32.BF16 R64, R136, R226, R64 ;  /* 0x000000e28840723c */ /* 0x000ff00000041840 */
[-C--:B--2---:R-:W-:Y:S08]  /*16c20*/  HMMA.16816.F32.BF16 R4, R212, R216.reuse, R4 ;  /* 0x000000d8d404723c */ /* 0x084ff00000041804 */
[C---:B---3--:R-:W-:Y:S08]  /*16c30*/  HMMA.16816.F32.BF16 R8, R208.reuse, R216, R8 ;  /* 0x000000d8d008723c */ /* 0x048ff00000041808 */
        /* <DEDUP_REMOVED lines=10> */
[----:B------:R-:W1:Y:S01]  /*16ce0*/  MUFU.TANH R137, R5 ;  /* 0x0000000500897308 */ /* 0x000e620000002400 */
        /* <DEDUP_REMOVED lines=10> */
[----:B------:R2:W3:Y:S10]  /*16d90*/  MUFU.TANH R138, R7 ;  /* 0x00000007008a7308 */ /* 0x0004f40000002400 */
[----:B------:R-:W-:Y:S10]  /*16da0*/  MUFU.TANH R133, R10 ;  /* 0x0000000a00857308 */ /* 0x000ff40000002400 */
[----:B------:R-:W-:Y:S01]  /*16db0*/  MUFU.TANH R218, R19 ;  /* 0x0000001300da7308 */ /* 0x000fe20000002400 */
[----:B--2---:R-:W2:Y:S09]  /*16dc0*/  LDSM.16.M88.4 R4, [R231+0xa800] ;  /* 0x00a80000e704783b */ /* 0x004eb20000000200 */
[----:B------:R-:W-:Y:S10]  /*16dd0*/  MUFU.TANH R142, R14 ;  /* 0x0000000e008e7308 */ /* 0x000ff40000002400 */
[----:B------:R-:W-:Y:S10]  /*16de0*/  MUFU.TANH R217, R12 ;  /* 0x0000000c00d97308 */ /* 0x000ff40000002400 */
[----:B------:R1:W-:Y:S10]  /*16df0*/  MUFU.TANH R10, R11 ;  /* 0x0000000b000a7308 */ /* 0x0003f40000002400 */
[----:B------:R-:W-:Y:S10]  /*16e00*/  MUFU.TANH R139, R15 ;  /* 0x0000000f008b7308 */ /* 0x000ff40000002400 */
[----:B------:R-:W-:Y:S01]  /*16e10*/  MUFU.TANH R17, R17 ;  /* 0x0000001100117308 */ /* 0x000fe20000002400 */
[----:B-1----:R-:W-:Y:S01]  /*16e20*/  FSEL R11, R137, -INF , !P5 ;  /* 0xff800000890b7808 */ /* 0x002fe20006800000 */
[-C--:B--2---:R-:W-:Y:S03]  /*16e30*/  HMMA.16816.F32.BF16 R20, R212, R4.reuse, R20 ;  /* 0x00000004d414723c */ /* 0x084fe60000041814 */
[C---:B------:R-:W-:Y:S05]  /*16e40*/  ISETP.GE.AND P5, PT, R0.reuse, R242, PT ;  /* 0x000000f20000720c */ /* 0x040fea0003fa6270 */
[----:B------:R3:W1:Y:S01]  /*16e50*/  MUFU.TANH R135, R8 ;  /* 0x0000000800877308 */ /* 0x0006620000002400 */
[C---:B------:R-:W-:Y:S04]  /*16e60*/  HMMA.16816.F32.BF16 R24, R208.reuse, R4, R24 ;  /* 0x00000004d018723c */ /* 0x040fe80000041818 */
[----:B------:R-:W-:Y:S05]  /*16e70*/  FSEL R4, R143, -INF , !P2 ;  /* 0xff8000008f047808 */ /* 0x000fea0005000000 */
[----:B------:R2:W4:Y:S01]  /*16e80*/  MUFU.TANH R134, R9 ;  /* 0x0000000900867308 */ /* 0x0005220000002400 */
[----:B------:R-:W-:Y:S01]  /*16e90*/  ISETP.GE.AND P2, PT, R0, R243, PT ;  /* 0x000000f30000720c */ /* 0x000fe20003f46270 */
[-C--:B------:R-:W-:Y:S03]  /*16ea0*/  HMMA.16816.F32.BF16 R28, R208, R6.reuse, R28 ;  /* 0x00000006d01c723c */ /* 0x080fe6000004181c */
[----:B------:R-:W-:Y:S01]  /*16eb0*/  FMUL.FTZ R21, R21, UR8 ;  /* 0x0000000815157c20 */ /* 0x000fe20008410000 */
[----:B------:R-:W-:Y:S01]  /*16ec0*/  FMUL.FTZ R23, R23, UR8 ;  /* 0x0000000817177c20 */ /* 0x000fe20008410000 */
[----:B------:R-:W-:Y:S01]  /*16ed0*/  FMUL.FTZ R20, R20, UR8 ;  /* 0x0000000814147c20 */ /* 0x000fe20008410000 */
[----:B------:R-:W-:Y:S01]  /*16ee0*/  FMUL.FTZ R22, R22, UR8 ;  /* 0x0000000816167c20 */ /* 0x000fe20008410000 */
[----:B---3--:R-:W-:Y:S01]  /*16ef0*/  FSEL R8, R138, -INF , !P6 ;  /* 0xff8000008a087808 */ /* 0x008fe20007000000 */
[C---:B------:R-:W-:Y:S01]  /*16f00*/  HMMA.16816.F32.BF16 R32, R212.reuse, R6, R32 ;  /* 0x00000006d420723c */ /* 0x040fe20000041820 */
[----:B------:R-:W-:Y:S03]  /*16f10*/  MUFU.TANH R225, R20 ;  /* 0x0000001400e17308 */ /* 0x000fe60000002400 */
[----:B-1----:R-:W-:Y:S01]  /*16f20*/  FSEL R19, R135, -INF , !P3 ;  /* 0xff80000087137808 */ /* 0x002fe20005800000 */
[----:B------:R-:W-:Y:S01]  /*16f30*/  FMUL.FTZ R27, R27, UR8 ;  /* 0x000000081b1b7c20 */ /* 0x000fe20008410000 */
[-C--:B------:R-:W-:Y:S01]  /*16f40*/  ISETP.GT.AND P6, PT, R247, R2.reuse, PT ;  /* 0x00000002f700720c */ /* 0x080fe20003fc4270 */
[----:B------:R-:W-:Y:S01]  /*16f50*/  FMUL.FTZ R24, R24, UR8 ;  /* 0x0000000818187c20 */ /* 0x000fe20008410000 */
[----:B------:R-:W-:Y:S03]  /*16f60*/  ISETP.GT.AND P3, PT, R246, R2, PT ;  /* 0x00000002f600720c */ /* 0x000fe60003f64270 */
[----:B------:R-:W-:Y:S01]  /*16f70*/  MUFU.TANH R222, R22 ;  /* 0x0000001600de7308 */ /* 0x000fe20000002400 */
[----:B--2---:R-:W-:Y:S01]  /*16f80*/  FSEL R9, R136, -INF , !P4 ;  /* 0xff80000088097808 */ /* 0x004fe20006000000 */
[----:B------:R-:W-:Y:S01]  /*16f90*/  FMUL.FTZ R12, R29, UR8 ;  /* 0x000000081d0c7c20 */ /* 0x000fe20008410000 */
[----:B------:R-:W-:Y:S01]  /*16fa0*/  FSEL R10, R10, -INF , !P3 ;  /* 0xff8000000a0a7808 */ /* 0x000fe20005800000 */
[----:B------:R-:W-:Y:S01]  /*16fb0*/  FMUL.FTZ R15, R31, UR8 ;  /* 0x000000081f0f7c20 */ /* 0x000fe20008410000 */
[-C--:B------:R-:W-:Y:S01]  /*16fc0*/  ISETP.GE.AND P4, PT, R0, R245.reuse, PT ;  /* 0x000000f50000720c */ /* 0x080fe20003f86270 */
[----:B------:R-:W-:Y:S01]  /*16fd0*/  VIADD R0, R240, 0xffffffe8 ;  /* 0xffffffe8f0007836 */ /* 0x000fe20000000000 */
[----:B------:R-:W-:Y:S03]  /*16fe0*/  ISETP.GE.AND P3, PT, R2, R242, PT ;  /* 0x000000f20200720c */ /* 0x000fe60003f66270 */
[----:B------:R-:W-:Y:S01]  /*16ff0*/  MUFU.TANH R223, R21 ;  /* 0x0000001500df7308 */ /* 0x000fe20000002400 */
[----:B------:R-:W-:Y:S01]  /*17000*/  FSEL R19, R19, -INF , !P5 ;  /* 0xff80000013137808 */ /* 0x000fe20006800000 */
[----:B------:R-:W-:Y:S01]  /*17010*/  FMUL.FTZ R32, R32, UR8 ;  /* 0x0000000820207c20 */ /* 0x000fe20008410000 */
[----:B------:R-:W-:Y:S01]  /*17020*/  ISETP.GE.AND P5, PT, R0, R245, PT ;  /* 0x000000f50000720c */ /* 0x000fe20003fa6270 */
[----:B------:R-:W-:Y:S01]  /*17030*/  FMUL.FTZ R25, R25, UR8 ;  /* 0x0000000819197c20 */ /* 0x000fe20008410000 */
[----:B------:R-:W-:Y:S01]  /*17040*/  FMUL.FTZ R28, R28, UR8 ;  /* 0x000000081c1c7c20 */ /* 0x000fe20008410000 */
[----:B------:R-:W-:Y:S01]  /*17050*/  FMUL.FTZ R14, R30, UR8 ;  /* 0x000000081e0e7c20 */ /* 0x000fe20008410000 */
[----:B------:R-:W-:Y:S03]  /*17060*/  FSEL R30, R9, -INF , !P2 ;  /* 0xff800000091e7808 */ /* 0x000fe60005000000 */
[----:B------:R-:W-:Y:S01]  /*17070*/  MUFU.TANH R143, R27 ;  /* 0x0000001b008f7308 */ /* 0x000fe20000002400 */
[----:B------:R-:W-:Y:S01]  /*17080*/  FMUL.FTZ R26, R26, UR8 ;  /* 0x000000081a1a7c20 */ /* 0x000fe20008410000 */
[----:B------:R-:W-:Y:S01]  /*17090*/  FMUL.FTZ R34, R34, UR8 ;  /* 0x0000000822227c20 */ /* 0x000fe20008410000 */
[----:B------:R-:W-:Y:S01]  /*170a0*/  FMUL.FTZ R35, R35, UR8 ;  /* 0x0000000823237c20 */ /* 0x000fe20008410000 */
[----:B------:R-:W-:Y:S06]  /*170b0*/  FMUL.FTZ R33, R33, UR8 ;  /* 0x0000000821217c20 */ /* 0x000fec0008410000 */
[----:B------:R1:W-:Y:S10]  /*170c0*/  MUFU.TANH R224, R24 ;  /* 0x0000001800e07308 */ /* 0x0003f40000002400 */
[----:B------:R2:W-:Y:S10]  /*170d0*/  MUFU.TANH R221, R23 ;  /* 0x0000001700dd7308 */ /* 0x0005f40000002400 */
[----:B------:R-:W-:Y:S01]  /*170e0*/  MUFU.TANH R220, R25 ;  /* 0x0000001900dc7308 */ /* 0x000fe20000002400 */
[----:B-1----:R-:W-:Y:S02]  /*170f0*/  FSEL R24, R133, -INF , !P0 ;  /* 0xff80000085187808 */ /* 0x002fe40004000000 */
[----:B------:R-:W-:Y:S02]  /*17100*/  FSEL R133, R4, -INF , !P1 ;  /* 0xff80000004857808 */ /* 0x000fe40004800000 */
[C---:B------:R-:W-:Y:S01]  /*17110*/  ISETP.GE.AND P0, PT, R2.reuse, R243, PT ;  /* 0x000000f30200720c */ /* 0x040fe20003f06270 */
[----:B------:R-:W1:Y:S01]  /*17120*/  LDSM.16.M88.4 R4, [R231+0xb000] ;  /* 0x00b00000e704783b */ /* 0x000e620000000200 */
[----:B------:R-:W-:Y:S03]  /*17130*/  ISETP.GE.AND P1, PT, R2, R245, PT ;  /* 0x000000f50200720c */ /* 0x000fe60003f26270 */
[----:B------:R-:W-:Y:S01]  /*17140*/  MUFU.TANH R135, R28 ;  /* 0x0000001c00877308 */ /* 0x000fe20000002400 */
[----:B------:R-:W-:Y:S02]  /*17150*/  FSEL R31, R8, -INF , !P0 ;  /* 0xff800000081f7808 */ /* 0x000fe40004000000 */
[----:B------:R-:W-:Y:S02]  /*17160*/  ISETP.GT.AND P0, PT, R246, R0, PT ;  /* 0x00000000f600720c */ /* 0x000fe40003f04270 */
[----:B--2---:R-:W-:Y:S02]  /*17170*/  FSEL R23, R10, -INF , !P1 ;  /* 0xff8000000a177808 */ /* 0x004fe40004800000 */
[----:B------:R-:W-:Y:S03]  /*17180*/  FSEL R24, R24, -INF , !P4 ;  /* 0xff80000018187808 */ /* 0x000fe60006000000 */
[----:B------:R-:W-:Y:S01]  /*17190*/  MUFU.TANH R137, R32 ;  /* 0x0000002000897308 */ /* 0x000fe20000002400 */
[-C--:B------:R-:W-:Y:S09]  /*171a0*/  ISETP.GE.AND P4, PT, R0, R243.reuse, PT ;  /* 0x000000f30000720c */ /* 0x080ff20003f86270 */
[----:B------:R4:W2:Y:S10]  /*171b0*/  MUFU.TANH R216, R13 ;  /* 0x0000000d00d87308 */ /* 0x0008b40000002400 */
[----:B------:R2:W-:Y:S10]  /*171c0*/  MUFU.TANH R138, R12 ;  /* 0x0000000c008a7308 */ /* 0x0005f40000002400 */
[----:B------:R-:W3:Y:S01]  /*171d0*/  MUFU.TANH R16, R16 ;  /* 0x0000001000107308 */ /* 0x000ee20000002400 */
[----:B----4-:R-:W-:Y:S02]  /*171e0*/  FSEL R13, R134, -INF , !P6 ;  /* 0xff800000860d7808 */ /* 0x010fe40007000000 */
[----:B------:R-:W-:Y:S01]  /*171f0*/  ISETP.GE.AND P6, PT, R2, R244, PT ;  /* 0x000000f40200720c */ /* 0x000fe20003fc6270 */
[----:B------:R-:W-:Y:S01]  /*17200*/  VIADD R2, R240, 0xffffffe9 ;  /* 0xffffffe9f0027836 */ /* 0x000fe20000000000 */
[----:B------:R-:W-:Y:S01]  /*17210*/  FSEL R20, R13, -INF , !P3 ;  /* 0xff8000000d147808 */ /* 0x000fe20005800000 */
[-C--:B-1----:R-:W-:Y:S04]  /*17220*/  HMMA.16816.F32.BF16 R36, R212, R4.reuse, R36 ;  /* 0x00000004d424723c */ /* 0x082fe80000041824 */
[----:B------:R1:W-:Y:S01]  /*17230*/  MUFU.TANH R134, R15 ;  /* 0x0000000f00867308 */ /* 0x0003e20000002400 */
[----:B------:R-:W-:Y:S02]  /*17240*/  FSEL R29, R11, -INF , !P6 ;  /* 0xff8000000b1d7808 */ /* 0x000fe40007000000 */
[C---:B------:R-:W-:Y:S02]  /*17250*/  ISETP.GT.AND P6, PT, R247.reuse, R0, PT ;  /* 0x00000000f700720c */ /* 0x040fe40003fc4270 */
[-C--:B------:R-:W-:Y:S01]  /*17260*/  ISETP.GT.AND P2, PT, R247, R2.reuse, PT ;  /* 0x00000002f700720c */ /* 0x080fe20003f44270 */
[C---:B------:R-:W-:Y:S04]  /*17270*/  HMMA.16816.F32.BF16 R40, R208.reuse, R4, R40 ;  /* 0x00000004d028723c */ /* 0x040fe80000041828 */
[----:B------:R4:W-:Y:S01]  /*17280*/  MUFU.TANH R219, R26 ;  /* 0x0000001a00db7308 */ /* 0x0009e20000002400 */
[----:B------:R-:W-:Y:S02]  /*17290*/  FSEL R8, R217, -INF , !P6 ;  /* 0xff800000d9087808 */ /* 0x000fe40007000000 */
[----:B--2---:R-:W-:Y:S02]  /*172a0*/  FSEL R12, R216, -INF , !P2 ;  /* 0xff800000d80c7808 */ /* 0x004fe40005000000 */
[----:B------:R-:W-:Y:S01]  /*172b0*/  ISETP.GT.AND P6, PT, R246, R2, PT ;  /* 0x00000002f600720c */ /* 0x000fe20003fc4270 */
[-C--:B------:R-:W-:Y:S04]  /*172c0*/  HMMA.16816.F32.BF16 R44, R208, R6.reuse, R44 ;  /* 0x00000006d02c723c */ /* 0x080fe8000004182c */
[----:B------:R-:W-:Y:S01]  /*172d0*/  MUFU.TANH R136, R14 ;  /* 0x0000000e00887308 */ /* 0x000fe20000002400 */
[-C--:B------:R-:W-:Y:S01]  /*172e0*/  ISETP.GT.AND P2, PT, R241, R0.reuse, PT ;  /* 0x00000000f100720c */ /* 0x080fe20003f44270 */
[----:B------:R-:W-:Y:S01]  /*172f0*/  FMUL.FTZ R38, R38, UR8 ;  /* 0x0000000826267c20 */ /* 0x000fe20008410000 */
[----:B------:R-:W-:Y:S01]  /*17300*/  FSEL R11, R142, -INF , !P0 ;  /* 0xff8000008e0b7808 */ /* 0x000fe20004000000 */
[----:B------:R-:W-:Y:S01]  /*17310*/  FMUL.FTZ R37, R37, UR8 ;  /* 0x0000000825257c20 */ /* 0x000fe20008410000 */
[----:B------:R-:W-:Y:S01]  /*17320*/  FSEL R9, R139, -INF , !P6 ;  /* 0xff8000008b097808 */ /* 0x000fe20007000000 */
[C---:B------:R-:W-:Y:S04]  /*17330*/  HMMA.16816.F32.BF16 R48, R212.reuse, R6, R48 ;  /* 0x00000006d430723c */ /* 0x040fe80000041830 */
[----:B------:R-:W-:Y:S01]  /*17340*/  MUFU.TANH R34, R34 ;  /* 0x0000002200227308 */ /* 0x000fe20000002400 */
[----:B---3--:R-:W-:Y:S01]  /*17350*/  FSEL R25, R16, -INF , !P2 ;  /* 0xff80000010197808 */ /* 0x008fe20005000000 */
[----:B------:R-:W-:Y:S01]  /*17360*/  FMUL.FTZ R42, R42, UR8 ;  /* 0x000000082a2a7c20 */ /* 0x000fe20008410000 */
[----:B------:R-:W-:Y:S01]  /*17370*/  ISETP.GT.AND P0, PT, R248, R0, PT ;  /* 0x00000000f800720c */ /* 0x000fe20003f04270 */
[----:B------:R-:W-:Y:S01]  /*17380*/  FMUL.FTZ R43, R43, UR8 ;  /* 0x000000082b2b7c20 */ /* 0x000fe20008410000 */
[----:B------:R-:W-:Y:S05]  /*17390*/  ISETP.GE.AND P6, PT, R0, R242, PT ;  /* 0x000000f20000720c */ /* 0x000fea0003fc6270 */
[----:B------:R-:W-:Y:S01]  /*173a0*/  MUFU.TANH R38, R38 ;  /* 0x0000002600267308 */ /* 0x000fe20000002400 */
[-C--:B------:R-:W-:Y:S01]  /*173b0*/  ISETP.GT.AND P1, PT, R241, R2.reuse, PT ;  /* 0x00000002f100720c */ /* 0x080fe20003f24270 */
[----:B------:R-:W-:Y:S01]  /*173c0*/  FMUL.FTZ R36, R36, UR8 ;  /* 0x0000000824247c20 */ /* 0x000fe20008410000 */
[----:B------:R-:W-:Y:S01]  /*173d0*/  ISETP.GT.AND P2, PT, R248, R2, PT ;  /* 0x00000002f800720c */ /* 0x000fe20003f44270 */
[----:B------:R-:W-:Y:S01]  /*173e0*/  FMUL.FTZ R40, R40, UR8 ;  /* 0x0000000828287c20 */ /* 0x000fe20008410000 */
[----:B------:R-:W-:Y:S01]  /*173f0*/  FSEL R13, R17, -INF , !P1 ;  /* 0xff800000110d7808 */ /* 0x000fe20004800000 */
[----:B------:R-:W-:Y:S01]  /*17400*/  FMUL.FTZ R41, R41, UR8 ;  /* 0x0000000829297c20 */ /* 0x000fe20008410000 */
[----:B------:R-:W-:Y:S03]  /*17410*/  FSEL R10, R218, -INF , !P2 ;  /* 0xff800000da0a7808 */ /* 0x000fe60005000000 */
[----:B------:R-:W-:Y:S01]  /*17420*/  MUFU.TANH R42, R42 ;  /* 0x0000002a002a7308 */ /* 0x000fe20000002400 */
[----:B------:R-:W-:Y:S01]  /*17430*/  FSEL R22, R8, -INF , !P6 ;  /* 0xff80000008167808 */ /* 0x000fe20007000000 */
[----:B------:R-:W-:Y:S01]  /*17440*/  FMUL.FTZ R48, R48, UR8 ;  /* 0x0000000830307c20 */ /* 0x000fe20008410000 */
[----:B------:R-:W-:Y:S01]  /*17450*/  ISETP.GE.AND P3, PT, R0, R244, PT ;  /* 0x000000f40000720c */ /* 0x000fe20003f66270 */
[----:B------:R-:W-:Y:S01]  /*17460*/  VIADD R0, R240, 0xfffffff1 ;  /* 0xfffffff1f0007836 */ /* 0x000fe20000000000 */
[C---:B------:R-:W-:Y:S01]  /*17470*/  ISETP.GE.AND P1, PT, R2.reuse, R242, PT ;  /* 0x000000f20200720c */ /* 0x040fe20003f26270 */
[----:B------:R-:W-:Y:S01]  /*17480*/  FMUL.FTZ R45, R45, UR8 ;  /* 0x000000082d2d7c20 */ /* 0x000fe20008410000 */
[C---:B------:R-:W-:Y:S03]  /*17490*/  ISETP.GE.AND P2, PT, R2.reuse, R244, PT ;  /* 0x000000f40200720c */ /* 0x040fe60003f46270 */
[----:B------:R-:W-:Y:S01]  /*174a0*/  MUFU.TANH R48, R48 ;  /* 0x0000003000307308 */ /* 0x000fe20000002400 */
[----:B------:R-:W-:Y:S01]  /*174b0*/  ISETP.GE.AND P6, PT, R2, R243, PT ;  /* 0x000000f30200720c */ /* 0x000fe20003fc6270 */
[----:B------:R-:W-:Y:S01]  /*174c0*/  FMUL.FTZ R46, R46, UR8 ;  /* 0x000000082e2e7c20 */ /* 0x000fe20008410000 */
[----:B------:R-:W-:Y:S01]  /*174d0*/  FSEL R21, R11, -INF , !P5 ;  /* 0xff8000000b157808 */ /* 0x000fe20006800000 */
[----:B------:R-:W-:Y:S01]  /*174e0*/  FMUL.FTZ R47, R47, UR8 ;  /* 0x000000082f2f7c20 */ /* 0x000fe20008410000 */
[-C--:B------:R-:W-:Y:S01]  /*174f0*/  ISETP.GT.AND P5, PT, R241, R0.reuse, PT ;  /* 0x00000000f100720c */ /* 0x080fe20003fa4270 */
[----:B------:R-:W-:Y:S01]  /*17500*/  FMUL.FTZ R39, R39, UR8 ;  /* 0x0000000827277c20 */ /* 0x000fe20008410000 */
[----:B------:R-:W-:Y:S03]  /*17510*/  FSEL R27, R10, -INF , !P6 ;  /* 0xff8000000a1b7808 */ /* 0x000fe60007000000 */
[----:B------:R-:W-:Y:S01]  /*17520*/  MUFU.TANH R35, R35 ;  /* 0x0000002300237308 */ /* 0x000fe20000002400 */
[----:B------:R-:W-:Y:S01]  /*17530*/  ISETP.GT.AND P6, PT, R247, R0, PT ;  /* 0x00000000f700720c */ /* 0x000fe20003fc4270 */
[----:B------:R-:W-:Y:S01]  /*17540*/  FMUL.FTZ R44, R44, UR8 ;  /* 0x000000082c2c7c20 */ /* 0x000fe20008410000 */
[----:B------:R-:W-:Y:S01]  /*17550*/  FSEL R25, R25, -INF , !P3 ;  /* 0xff80000019197808 */ /* 0x000fe20005800000 */
[----:B------:R-:W-:Y:S01]  /*17560*/  FMUL.FTZ R49, R49, UR8 ;  /* 0x0000000831317c20 */ /* 0x000fe20008410000 */
[----:B-1----:R-:W-:Y:S01]  /*17570*/  FSEL R15, R220, -INF , !P6 ;  /* 0xff800000dc0f7808 */ /* 0x002fe20007000000 */
[----:B------:R-:W-:Y:S01]  /*17580*/  FMUL.FTZ R51, R51, UR8 ;  /* 0x0000000833337c20 */ /* 0x000fe20008410000 */
[----:B------:R-:W-:Y:S03]  /*17590*/  ISETP.GE.AND P6, PT, R0, R244, PT ;  /* 0x000000f40000720c */ /* 0x000fe60003fc6270 */
[----:B------:R-:W-:Y:S01]  /*175a0*/  MUFU.TANH R37, R37 ;  /* 0x0000002500257308 */ /* 0x000fe20000002400 */
[----:B----4-:R-:W-:Y:S09]  /*175b0*/  FSEL R26, R13, -INF , !P2 ;  /* 0xff8000000d1a7808 */ /* 0x010ff20005000000 */
[----:B------:R-:W-:Y:S10]  /*175c0*/  MUFU.TANH R43, R43 ;  /* 0x0000002b002b7308 */ /* 0x000ff40000002400 */
[----:B------:R-:W-:Y:S10]  /*175d0*/  MUFU.TANH R36, R36 ;  /* 0x0000002400247308 */ /* 0x000ff40000002400 */
[----:B------:R-:W-:Y:S10]  /*175e0*/  MUFU.TANH R40, R40 ;  /* 0x0000002800287308 */ /* 0x000ff40000002400 */
[----:B------:R-:W-:Y:S10]  /*175f0*/  MUFU.TANH R41, R41 ;  /* 0x0000002900297308 */ /* 0x000ff40000002400 */
[----:B------:R-:W-:Y:S10]  /*17600*/  MUFU.TANH R45, R45 ;  /* 0x0000002d002d7308 */ /* 0x000ff40000002400 */
[----:B------:R-:W-:Y:S10]  /*17610*/  MUFU.TANH R46, R46 ;  /* 0x0000002e002e7308 */ /* 0x000ff40000002400 */
[----:B------:R-:W-:Y:S10]  /*17620*/  MUFU.TANH R47, R47 ;  /* 0x0000002f002f7308 */ /* 0x000ff40000002400 */
[----:B------:R-:W1:Y:S10]  /*17630*/  MUFU.TANH R18, R18 ;  /* 0x0000001200127308 */ /* 0x000e740000002400 */
[----:B------:R-:W2:Y:S10]  /*17640*/  MUFU.TANH R33, R33 ;  /* 0x0000002100217308 */ /* 0x000eb40000002400 */
[----:B------:R-:W3:Y:S01]  /*17650*/  MUFU.TANH R39, R39 ;  /* 0x0000002700277308 */ /* 0x000ee20000002400 */
[----:B-1----:R-:W-:Y:S02]  /*17660*/  FSEL R28, R18, -INF , !P0 ;  /* 0xff800000121c7808 */ /* 0x002fe40004000000 */
[----:B------:R-:W-:Y:S01]  /*17670*/  ISETP.GE.AND P0, PT, R2, R245, PT ;  /* 0x000000f50200720c */ /* 0x000fe20003f06270 */
[----:B------:R-:W-:Y:S01]  /*17680*/  VIADD R2, R240, 0xfffffff0 ;  /* 0xfffffff0f0027836 */ /* 0x000fe20000000000 */
[----:B------:R-:W-:Y:S02]  /*17690*/  FSEL R18, R12, -INF , !P1 ;  /* 0xff8000000c127808 */ /* 0x000fe40004800000 */
[----:B------:R-:W-:Y:S03]  /*176a0*/  FSEL R32, R9, -INF , !P0 ;  /* 0xff80000009207808 */ /* 0x000fe60004000000 */
[----:B------:R-:W1:Y:S01]  /*176b0*/  MUFU.TANH R44, R44 ;  /* 0x0000002c002c7308 */ /* 0x000e620000002400 */
[-C--:B------:R-:W-:Y:S02]  /*176c0*/  ISETP.GT.AND P1, PT, R241, R2.reuse, PT ;  /* 0x00000002f100720c */ /* 0x080fe40003f24270 */
[----:B------:R-:W-:Y:S02]  /*176d0*/  FSEL R9, R223, -INF , !P5 ;  /* 0xff800000df097808 */ /* 0x000fe40006800000 */
[----:B------:R-:W-:Y:S02]  /*176e0*/  FSEL R4, R225, -INF , !P1 ;  /* 0xff800000e1047808 */ /* 0x000fe40004800000 */
[----:B------:R-:W-:Y:S03]  /*176f0*/  ISETP.GT.AND P0, PT, R248, R2, PT ;  /* 0x00000002f800720c */ /* 0x000fe60003f04270 */
[----:B------:R-:W4:Y:S01]  /*17700*/  MUFU.TANH R49, R49 ;  /* 0x0000003100317308 */ /* 0x000f220000002400 */
[----:B------:R-:W-:Y:S02]  /*17710*/  ISETP.GE.AND P3, PT, R2, R243, PT ;  /* 0x000000f30200720c */ /* 0x000fe40003f66270 */
[----:B------:R-:W-:Y:S02]  /*17720*/  FSEL R8, R222, -INF , !P0 ;  /* 0xff800000de087808 */ /* 0x000fe40004000000 */
[----:B------:R-:W-:Y:S02]  /*17730*/  FSEL R225, R9, -INF , !P6 ;  /* 0xff80000009e17808 */ /* 0x000fe40007000000 */
[----:B------:R-:W-:Y:S02]  /*17740*/  FSEL R218, R8, -INF , !P3 ;  /* 0xff80000008da7808 */ /* 0x000fe40005800000 */
[----:B------:R-:W-:Y:S01]  /*17750*/  ISETP.GT.AND P1, PT, R248, R0, PT ;  /* 0x00000000f800720c */ /* 0x000fe20003f24270 */
[----:B------:R-:W5:Y:S01]  /*17760*/  LDSM.16.M88.4 R8, [R231+0xb800] ;  /* 0x00b80000e708783b */ /* 0x000f620000000200 */
[-C--:B------:R-:W-:Y:S01]  /*17770*/  ISETP.GT.AND P5, PT, R247, R2.reuse, PT ;  /* 0x00000002f700720c */ /* 0x080fe20003fa4270 */
[----:B------:R-:W-:Y:S04]  /*17780*/  DEPBAR.LE SB0, 0x0 ;  /* 0x000080000000791a */ /* 0x000fe80000000000 */
[----:B------:R-:W-:Y:S02]  /*17790*/  FSEL R5, R221, -INF , !P1 ;  /* 0xff800000dd057808 */ /* 0x000fe40004800000 */
[----:B------:R-:W-:Y:S01]  /*177a0*/  FSEL R28, R28, -INF , !P4 ;  /* 0xff8000001c1c7808 */ /* 0x000fe20006000000 */
[----:B------:R-:W-:Y:S01]  /*177b0*/  BAR.SYNC.DEFER_BLOCKING 0x0 ;  /* 0x0000000000007b1d */ /* 0x000fe20000010000 */
[----:B------:R-:W-:Y:S02]  /*177c0*/  FSEL R17, R224, -INF , !P5 ;  /* 0xff800000e0117808 */ /* 0x000fe40006800000 */
[----:B------:R-:W-:Y:S02]  /*177d0*/  ISETP.GT.AND P0, PT, R246, R2, PT ;  /* 0x00000002f600720c */ /* 0x000fe40003f04270 */
[C---:B------:R-:W-:Y:S02]  /*177e0*/  ISETP.GE.AND P1, PT, R2.reuse, R244, PT ;  /* 0x000000f40200720c */ /* 0x040fe40003f26270 */
[C---:B------:R-:W-:Y:S02]  /*177f0*/  ISETP.GE.AND P2, PT, R2.reuse, R242, PT ;  /* 0x000000f20200720c */ /* 0x040fe40003f46270 */
[----:B------:R-:W-:Y:S01]  /*17800*/  ISETP.GE.AND P4, PT, R2, R245, PT ;  /* 0x000000f50200720c */ /* 0x000fe20003f86270 */
[----:B------:R-:W-:Y:S01]  /*17810*/  VIADD R2, R240, 0xfffffff8 ;  /* 0xfffffff8f0027836 */ /* 0x000fe20000000000 */
[----:B------:R-:W-:Y:S02]  /*17820*/  ISETP.GT.AND P5, PT, R246, R0, PT ;  /* 0x00000000f600720c */ /* 0x000fe40003fa4270 */
[----:B------:R-:W-:Y:S02]  /*17830*/  FSEL R16, R219, -INF , !P0 ;  /* 0xff800000db107808 */ /* 0x000fe40004000000 */
[----:B------:R-:W-:Y:S02]  /*17840*/  FSEL R14, R143, -INF , !P5 ;  /* 0xff8000008f0e7808 */ /* 0x000fe40006800000 */
[----:B------:R-:W-:Y:S02]  /*17850*/  FSEL R224, R4, -INF , !P1 ;  /* 0xff80000004e07808 */ /* 0x000fe40004800000 */
[C---:B------:R-:W-:Y:S02]  /*17860*/  ISETP.GE.AND P0, PT, R0.reuse, R243, PT ;  /* 0x000000f30000720c */ /* 0x040fe40003f06270 */
[C---:B------:R-:W-:Y:S02]  /*17870*/  ISETP.GE.AND P5, PT, R0.reuse, R242, PT ;  /* 0x000000f20000720c */ /* 0x040fe40003fa6270 */
[-C--:B------:R-:W-:Y:S01]  /*17880*/  ISETP.GE.AND P1, PT, R0, R245.reuse, PT ;  /* 0x000000f50000720c */ /* 0x080fe20003f26270 */
[----:B------:R-:W-:Y:S01]  /*17890*/  VIADD R0, R240, 0xfffffff9 ;  /* 0xfffffff9f0007836 */ /* 0x000fe20000000000 */
[----:B------:R-:W-:Y:S02]  /*178a0*/  ISETP.GT.AND P6, PT, R247, R2, PT ;  /* 0x00000002f700720c */ /* 0x000fe40003fc4270 */
[----:B------:R-:W-:Y:S02]  /*178b0*/  FSEL R17, R17, -INF , !P2 ;  /* 0xff80000011117808 */ /* 0x000fe40005000000 */
[----:B------:R-:W-:Y:S02]  /*178c0*/  FSEL R4, R135, -INF , !P6 ;  /* 0xff80000087047808 */ /* 0x000fe40007000000 */
[CC--:B------:R-:W-:Y:S01]  /*178d0*/  ISETP.GT.AND P6, PT, R246.reuse, R0.reuse, PT ;  /* 0x00000000f600720c */ /* 0x0c0fe20003fc4270 */
[----:B------:R2:W-:Y:S01]  /*178e0*/  STL [R1+0x18], R17 ;  /* 0x0000181101007387 */ /* 0x0005e20000100800 */
[----:B------:R-:W-:Y:S01]  /*178f0*/  FSEL R217, R5, -INF , !P0 ;  /* 0xff80000005d97808 */ /* 0x000fe20004000000 */
[-C--:B-----5:R-:W-:Y:S05]  /*17900*/  HMMA.16816.F32.BF16 R52, R212, R8.reuse, R52 ;  /* 0x00000008d434723c */ /* 0x0a0fea0000041834 */
[----:B------:R-:W-:Y:S02]  /*17910*/  ISETP.GT.AND P3, PT, R247, R0, PT ;  /* 0x00000000f700720c */ /* 0x000fe40003f64270 */
[----:B------:R-:W-:Y:S01]  /*17920*/  ISETP.GT.AND P0, PT, R246, R2, PT ;  /* 0x00000002f600720c */ /* 0x000fe20003f04270 */
[C---:B------:R-:W-:Y:S04]  /*17930*/  HMMA.16816.F32.BF16 R56, R208.reuse, R8, R56 ;  /* 0x00000008d038723c */ /* 0x040fe80000041838 */
[----:B------:R-:W-:Y:S02]  /*17940*/  FSEL R5, R134, -INF , !P6 ;  /* 0xff80000086057808 */ /* 0x000fe40007000000 */
[----:B------:R-:W-:Y:S02]  /*17950*/  ISETP.GE.AND P6, PT, R2, R242, PT ;  /* 0x000000f20200720c */ /* 0x000fe40003fc6270 */
[----:B------:R-:W-:Y:S01]  /*17960*/  FSEL R15, R15, -INF , !P5 ;  /* 0xff8000000f0f7808 */ /* 0x000fe20006800000 */
[-C--:B------:R-:W-:Y:S03]  /*17970*/  HMMA.16816.F32.BF16 R60, R208, R10.reuse, R60 ;  /* 0x0000000ad03c723c */ /* 0x080fe6000004183c */
[----:B------:R-:W-:Y:S01]  /*17980*/  FSEL R13, R138, -INF , !P3 ;  /* 0xff8000008a0d7808 */ /* 0x000fe20005800000 */
[----:B------:R5:W-:Y:S01]  /*17990*/  STL [R1+0x14], R15 ;  /* 0x0000140f01007387 */ /* 0x000be20000100800 */
[----:B------:R-:W-:Y:S01]  /*179a0*/  FSEL R12, R136, -INF , !P0 ;  /* 0xff800000880c7808 */ /* 0x000fe20004000000 */
[----:B------:R-:W-:Y:S01]  /*179b0*/  FMUL.FTZ R52, R52, UR8 ;  /* 0x0000000834347c20 */ /* 0x000fe20008410000 */
[----:B------:R-:W-:Y:S01]  /*179c0*/  FSEL R143, R16, -INF , !P4 ;  /* 0xff800000108f7808 */ /* 0x000fe20006000000 */
[----:B------:R-:W-:Y:S01]  /*179d0*/  FMUL.FTZ R53, R53, UR8 ;  /* 0x0000000835357c20 */ /* 0x000fe20008410000 */
[-C--:B------:R-:W-:Y:S01]  /*179e0*/  ISETP.GT.AND P3, PT, R241, R2.reuse, PT ;  /* 0x00000002f100720c */ /* 0x080fe20003f64270 */
[----:B------:R-:W-:Y:S01]  /*179f0*/  FMUL.FTZ R56, R56, UR8 ;  /* 0x0000000838387c20 */ /* 0x000fe20008410000 */
[----:B------:R-:W-:Y:S01]  /*17a00*/  ISETP.GT.AND P0, PT, R248, R2, PT ;  /* 0x00000002f800720c */ /* 0x000fe20003f04270 */
[----:B------:R-:W-:Y:S01]  /*17a10*/  MUFU.TANH R52, R52 ;  /* 0x0000003400347308 */ /* 0x000fe20000002400 */
[C---:B------:R-:W-:Y:S01]  /*17a20*/  ISETP.GE.AND P2, PT, R2.reuse, R245, PT ;  /* 0x000000f50200720c */ /* 0x040fe20003f46270 */
[----:B------:R-:W-:Y:S04]  /*17a30*/  HMMA.16816.F32.BF16 R64, R212, R10, R64 ;  /* 0x0000000ad440723c */ /* 0x000fe80000041840 */
[C---:B------:R-:W-:Y:S01]  /*17a40*/  ISETP.GE.AND P5, PT, R2.reuse, R244, PT ;  /* 0x000000f40200720c */ /* 0x040fe20003fa6270 */
[----:B------:R-:W-:Y:S01]  /*17a50*/  FMUL.FTZ R61, R61, UR8 ;  /* 0x000000083d3d7c20 */ /* 0x000fe20008410000 */
[----:B------:R-:W-:Y:S02]  /*17a60*/  ISETP.GE.AND P4, PT, R2, R243, PT ;  /* 0x000000f30200720c */ /* 0x000fe40003f86270 */
[----:B------:R-:W-:Y:S01]  /*17a70*/  MUFU.TANH R53, R53 ;  /* 0x0000003500357308 */ /* 0x000fe20000002400 */
[----:B------:R-:W-:Y:S01]  /*17a80*/  FSEL R2, R4, -INF , !P6 ;  /* 0xff80000004027808 */ /* 0x000fe20007000000 */
[----:B------:R-:W-:Y:S01]  /*17a90*/  FMUL.FTZ R63, R63, UR8 ;  /* 0x000000083f3f7c20 */ /* 0x000fe20008410000 */
[----:B------:R-:W-:Y:S01]  /*17aa0*/  FSEL R16, R34, -INF , !P0 ;  /* 0xff80000022107808 */ /* 0x000fe20004000000 */
[----:B------:R-:W-:Y:S01]  /*17ab0*/  FMUL.FTZ R34, R54, UR8 ;  /* 0x0000000836227c20 */ /* 0x000fe20008410000 */
[----:B------:R-:W-:Y:S01]  /*17ac0*/  ISETP.GE.AND P0, PT, R0, R245, PT ;  /* 0x000000f50000720c */ /* 0x000fe20003f06270 */
[----:B------:R3:W-:Y:S01]  /*17ad0*/  STL [R1+0xc], R2 ;  /* 0x00000c0201007387 */ /* 0x0007e20000100800 */
[----:B------:R-:W-:Y:S03]  /*17ae0*/  FSEL R136, R14, -INF , !P1 ;  /* 0xff8000000e887808 */ /* 0x000fe60004800000 */
[----:B------:R-:W-:Y:S01]  /*17af0*/  MUFU.TANH R56, R56 ;  /* 0x0000003800387308 */ /* 0x000fe20000002400 */
[----:B--2---:R-:W-:Y:S01]  /*17b00*/  FSEL R17, R137, -INF , !P3 ;  /* 0xff80000089117808 */ /* 0x004fe20005800000 */
[----:B------:R-:W-:Y:S01]  /*17b10*/  FMUL.FTZ R62, R62, UR8 ;  /* 0x000000083e3e7c20 */ /* 0x000fe20008410000 */
[-C--:B------:R-:W-:Y:S02]  /*17b20*/  ISETP.GT.AND P1, PT, R241, R0.reuse, PT ;  /* 0x00000000f100720c */ /* 0x080fe40003f24270 */
[----:B------:R-:W-:Y:S02]  /*17b30*/  ISETP.GT.AND P3, PT, R248, R0, PT ;  /* 0x00000000f800720c */ /* 0x000fe40003f64270 */
[----:B------:R-:W-:Y:S03]  /*17b40*/  FSEL R14, R33, -INF , !P1 ;  /* 0xff800000210e7808 */ /* 0x000fe60004800000 */
[----:B------:R-:W-:Y:S01]  /*17b50*/  MUFU.TANH R34, R34 ;  /* 0x0000002200227308 */ /* 0x000fe20000002400 */
[----:B-----5:R-:W-:Y:S01]  /*17b60*/  FSEL R15, R35, -INF , !P3 ;  /* 0xff800000230f7808 */ /* 0x020fe20005800000 */
[----:B------:R-:W-:Y:S01]  /*17b70*/  FMUL.FTZ R33, R55, UR8 ;  /* 0x0000000837217c20 */ /* 0x000fe20008410000 */
[C---:B------:R-:W-:Y:S02]  /*17b80*/  ISETP.GE.AND P1, PT, R0.reuse, R242, PT ;  /* 0x000000f20000720c */ /* 0x040fe40003f26270 */
[C---:B------:R-:W-:Y:S02]  /*17b90*/  ISETP.GE.AND P3, PT, R0.reuse, R244, PT ;  /* 0x000000f40000720c */ /* 0x040fe40003f66270 */
[-C--:B------:R-:W-:Y:S01]  /*17ba0*/  ISETP.GE.AND P6, PT, R0, R243.reuse, PT ;  /* 0x000000f30000720c */ /* 0x080fe20003fc6270 */
[----:B------:R-:W-:Y:S01]  /*17bb0*/  VIADD R0, R240, 0x1 ;  /* 0x00000001f0007836 */ /* 0x000fe20000000000 */
[----:B------:R-:W-:Y:S01]  /*17bc0*/  FSEL R219, R13, -INF , !P1 ;  /* 0xff8000000ddb7808 */ /* 0x000fe20004800000 */
[----:B------:R-:W-:Y:S01]  /*17bd0*/  MUFU.TANH R33, R33 ;  /* 0x0000002100217308 */ /* 0x000fe20000002400 */
[----:B------:R-:W-:Y:S02]  /*17be0*/  FSEL R135, R12, -INF , !P2 ;  /* 0xff8000000c877808 */ /* 0x000fe40005000000 */
[----:B------:R-:W-:Y:S02]  /*17bf0*/  ISETP.GT.AND P1, PT, R241, R0, PT ;  /* 0x00000000f100720c */ /* 0x000fe40003f24270 */
[----:B---3--:R-:W-:Y:S02]  /*17c00*/  FSEL R2, R5, -INF , !P0 ;  /* 0xff80000005027808 */ /* 0x008fe40004000000 */
[-C--:B------:R-:W-:Y:S03]  /*17c10*/  ISETP.GT.AND P0, PT, R248, R240.reuse, PT ;  /* 0x000000f0f800720c */ /* 0x080fe60003f04270 */
[----:B------:R-:W-:Y:S01]  /*17c20*/  MUFU.TANH R61, R61 ;  /* 0x0000003d003d7308 */ /* 0x000fe20000002400 */
[----:B------:R-:W-:Y:S01]  /*17c30*/  FSEL R142, R15, -INF , !P6 ;  /* 0xff8000000f8e7808 */ /* 0x000fe20007000000 */
[----:B------:R2:W-:Y:S01]  /*17c40*/  STL [R1+0x28], R2 ;  /* 0x0000280201007387 */ /* 0x0005e20000100800 */
[----:B------:R-:W-:Y:S02]  /*17c50*/  FSEL R5, R38, -INF , !P0 ;  /* 0xff80000026057808 */ /* 0x000fe40004000000 */
[----:B------:R-:W-:Y:S02]  /*17c60*/  ISETP.GT.AND P2, PT, R241, R240, PT ;  /* 0x000000f0f100720c */ /* 0x000fe40003f44270 */
[----:B------:R-:W-:Y:S03]  /*17c70*/  ISETP.GE.AND P0, PT, R0, R244, PT ;  /* 0x000000f40000720c */ /* 0x000fe60003f06270 */
[----:B------:R-:W-:Y:S01]  /*17c80*/  MUFU.TANH R15, R51 ;  /* 0x00000033000f7308 */ /* 0x000fe20000002400 */
[C---:B------:R-:W-:Y:S02]  /*17c90*/  ISETP.GT.AND P6, PT, R247.reuse, R240, PT ;  /* 0x000000f0f700720c */ /* 0x040fe40003fc4270 */
[----:B------:R-:W-:Y:S02]  /*17ca0*/  FSEL R12, R36, -INF , !P2 ;  /* 0xff800000240c7808 */ /* 0x000fe40005000000 */
[----:B------:R-:W-:Y:S02]  /*17cb0*/  FSEL R6, R40, -INF , !P6 ;  /* 0xff80000028067808 */ /* 0x000fe40007000000 */
[----:B------:R-:W-:Y:S03]  /*17cc0*/  ISETP.GT.AND P2, PT, R247, R0, PT ;  /* 0x00000000f700720c */ /* 0x000fe60003f44270 */
[----:B------:R-:W-:Y:S01]  /*17cd0*/  MUFU.TANH R138, R63 ;  /* 0x0000003f008a7308 */ /* 0x000fe20000002400 */
[----:B------:R-:W-:Y:S02]  /*17ce0*/  ISETP.GE.AND P6, PT, R240, R244, PT ;  /* 0x000000f4f000720c */ /* 0x000fe40003fc6270 */
[----:B------:R-:W-:Y:S01]  /*17cf0*/  FSEL R137, R17, -INF , !P5 ;  /* 0xff80000011897808 */ /* 0x000fe20006800000 */
[----:B------:R-:W-:Y:S01]  /*17d00*/  FMUL.FTZ R17, R59, UR8 ;  /* 0x000000083b117c20 */ /* 0x000fe20008410000 */
[----:B------:R-:W-:Y:S01]  /*17d10*/  FSEL R134, R16, -INF , !P4 ;  /* 0xff80000010867808 */ /* 0x000fe20006000000 */
[----:B------:R-:W-:Y:S01]  /*17d20*/  FMUL.FTZ R16, R50, UR8 ;  /* 0x0000000832107c20 */ /* 0x000fe20008410000 */
[C---:B------:R-:W-:Y:S03]  /*17d30*/  ISETP.GE.AND P5, PT, R0.reuse, R243, PT ;  /* 0x000000f30000720c */ /* 0x040fe60003fa6270 */
[----:B------:R-:W-:Y:S01]  /*17d40*/  MUFU.TANH R139, R62 ;  /* 0x0000003e008b7308 */ /* 0x000fe20000002400 */
[----:B------:R-:W-:Y:S02]  /*17d50*/  ISETP.GE.AND P4, PT, R0, R245, PT ;  /* 0x000000f50000720c */ /* 0x000fe40003f86270 */
[----:B--2---:R-:W-:Y:S02]  /*17d60*/  FSEL R2, R37, -INF , !P1 ;  /* 0xff80000025027808 */ /* 0x004fe40004800000 */
[-C--:B------:R-:W-:Y:S02]  /*17d70*/  ISETP.GT.AND P1, PT, R248, R0.reuse, PT ;  /* 0x00000000f800720c */ /* 0x080fe40003f24270 */
[----:B------:R-:W-:Y:S01]  /*17d80*/  FSEL R216, R2, -INF , !P0 ;  /* 0xff80000002d87808 */ /* 0x000fe20004000000 */
[----:B------:R-:W-:Y:S01]  /*17d90*/  VIADD R2, R240, 0x8 ;  /* 0x00000008f0027836 */ /* 0x000fe20000000000 */
[----:B------:R-:W-:Y:S01]  /*17da0*/  FSEL R7, R39, -INF , !P1 ;  /* 0xff80000027077808 */ /* 0x000fe20004800000 */
[----:B------:R-:W2:Y:S01]  /*17db0*/  MUFU.TANH R16, R16 ;  /* 0x0000001000107308 */ /* 0x000ea20000002400 */
[----:B------:R-:W-:Y:S02]  /*17dc0*/  ISETP.GT.AND P1, PT, R246, R0, PT ;  /* 0x00000000f600720c */ /* 0x000fe40003f24270 */
[----:B------:R-:W-:Y:S02]  /*17dd0*/  FSEL R37, R14, -INF , !P3 ;  /* 0xff8000000e257808 */ /* 0x000fe40005800000 */
[----:B------:R-:W-:Y:S02]  /*17de0*/  FSEL R13, R43, -INF , !P1 ;  /* 0xff8000002b0d7808 */ /* 0x000fe40004800000 */
[----:B------:R-:W-:Y:S03]  /*17df0*/  ISETP.GE.AND P1, PT, R240, R243, PT ;  /* 0x000000f3f000720c */ /* 0x000fe60003f26270 */
[----:B------:R-:W3:Y:S01]  /*17e00*/  MUFU.TANH R17, R17 ;  /* 0x0000001100117308 */ /* 0x000ee20000002400 */
[----:B------:R-:W-:Y:S01]  /*17e10*/  ISETP.GE.AND P3, PT, R0, R242, PT ;  /* 0x000000f20000720c */ /* 0x000fe20003f66270 */
[----:B------:R-:W-:Y:S01]  /*17e20*/  VIADD R0, R240, 0x9 ;  /* 0x00000009f0007836 */ /* 0x000fe20000000000 */
[----:B------:R-:W-:Y:S02]  /*17e30*/  FSEL R5, R5, -INF , !P1 ;  /* 0xff80000005057808 */ /* 0x000fe40004800000 */
[----:B------:R-:W-:Y:S02]  /*17e40*/  FSEL R14, R41, -INF , !P2 ;  /* 0xff800000290e7808 */ /* 0x000fe40005000000 */
[----:B------:R-:W-:Y:S01]  /*17e50*/  FSEL R220, R12, -INF , !P6 ;  /* 0xff8000000cdc7808 */ /* 0x000fe20007000000 */
[----:B------:R1:W-:Y:S01]  /*17e60*/  STL [R1+0x54], R5 ;  /* 0x0000540501007387 */ /* 0x0003e20000100800 */
[----:B------:R-:W-:Y:S02]  /*17e70*/  ISETP.GT.AND P2, PT, R246, R240, PT ;  /* 0x000000f0f600720c */ /* 0x000fe40003f44270 */
[----:B------:R-:W-:Y:S02]  /*17e80*/  ISETP.GT.AND P6, PT, R247, R2, PT ;  /* 0x00000002f700720c */ /* 0x000fe40003fc4270 */
[----:B------:R-:W-:Y:S02]  /*17e90*/  FSEL R4, R42, -INF , !P2 ;  /* 0xff8000002a047808 */ /* 0x000fe40005000000 */
[----:B------:R-:W-:Y:S02]  /*17ea0*/  FSEL R50, R7, -INF , !P5 ;  /* 0xff80000007327808 */ /* 0x000fe40006800000 */
[----:B------:R-:W-:Y:S02]  /*17eb0*/  ISETP.GE.AND P2, PT, R240, R242, PT ;  /* 0x000000f2f000720c */ /* 0x000fe40003f46270 */
[----:B------:R-:W-:Y:S02]  /*17ec0*/  ISETP.GT.AND P5, PT, R247, R0, PT ;  /* 0x00000000f700720c */ /* 0x000fe40003fa4270 */
[----:B------:R-:W-:Y:S02]  /*17ed0*/  ISETP.GT.AND P1, PT, R246, R2, PT ;  /* 0x00000002f600720c */ /* 0x000fe40003f24270 */
[-C--:B------:R-:W-:Y:S02]  /*17ee0*/  ISETP.GE.AND P0, PT, R240, R245.reuse, PT ;  /* 0x000000f5f000720c */ /* 0x080fe40003f06270 */
[----:B------:R-:W-:Y:S02]  /*17ef0*/  FSEL R9, R45, -INF , !P5 ;  /* 0xff8000002d097808 */ /* 0x000fe40006800000 */
[----:B------:R-:W-:Y:S02]  /*17f00*/  FSEL R8, R46, -INF , !P1 ;  /* 0xff8000002e087808 */ /* 0x000fe40004800000 */
[----:B------:R-:W-:Y:S02]  /*17f10*/  FSEL R38, R14, -INF , !P3 ;  /* 0xff8000000e267808 */ /* 0x000fe40005800000 */
[----:B------:R-:W-:Y:S02]  /*17f20*/  FSEL R36, R6, -INF , !P2 ;  /* 0xff80000006247808 */ /* 0x000fe40005000000 */
[----:B-1----:R-:W-:Y:S02]  /*17f30*/  FSEL R5, R44, -INF , !P6 ;  /* 0xff8000002c057808 */ /* 0x002fe40007000000 */
[----:B------:R-:W-:Y:S02]  /*17f40*/  ISETP.GT.AND P6, PT, R246, R0, PT ;  /* 0x00000000f600720c */ /* 0x000fe40003fc4270 */
[----:B------:R-:W-:Y:S02]  /*17f50*/  FSEL R35, R13, -INF , !P4 ;  /* 0xff8000000d237808 */ /* 0x000fe40006000000 */
[----:B------:R-:W-:Y:S02]  /*17f60*/  FSEL R7, R47, -INF , !P6 ;  /* 0xff8000002f077808 */ /* 0x000fe40007000000 */
[CC--:B------:R-:W-:Y:S02]  /*17f70*/  ISETP.GT.AND P5, PT, R241.reuse, R2.reuse, PT ;  /* 0x00000002f100720c */ /* 0x0c0fe40003fa4270 */
[----:B------:R-:W-:Y:S02]  /*17f80*/  ISETP.GT.AND P1, PT, R248, R2, PT ;  /* 0x00000002f800720c */ /* 0x000fe40003f24270 */
[C---:B------:R-:W-:Y:S02]  /*17f90*/  ISETP.GE.AND P6, PT, R2.reuse, R242, PT ;  /* 0x000000f20200720c */ /* 0x040fe40003fc6270 */
[C---:B------:R-:W-:Y:S02]  /*17fa0*/  ISETP.GE.AND P3, PT, R2.reuse, R245, PT ;  /* 0x000000f50200720c */ /* 0x040fe40003f66270 */
[C---:B------:R-:W-:Y:S02]  /*17fb0*/  ISETP.GE.AND P2, PT, R2.reuse, R244, PT ;  /* 0x000000f40200720c */ /* 0x040fe40003f46270 */
[----:B------:R-:W-:Y:S02]  /*17fc0*/  ISETP.GE.AND P4, PT, R2, R243, PT ;  /* 0x000000f30200720c */ /* 0x000fe40003f86270 */
[----:B------:R-:W-:Y:S02]  /*17fd0*/  FSEL R2, R4, -INF , !P0 ;  /* 0xff80000004027808 */ /* 0x000fe40004000000 */
[----:B------:R-:W-:Y:S02]  /*17fe0*/  FSEL R14, R48, -INF , !P5 ;  /* 0xff800000300e7808 */ /* 0x000fe40006800000 */
[-C--:B------:R-:W-:Y:S01]  /*17ff0*/  ISETP.GT.AND P0, PT, R241, R0.reuse, PT ;  /* 0x00000000f100720c */ /* 0x080fe20003f04270 */
[----:B------:R1:W-:Y:S01]  /*18000*/  STL [R1], R2 ;  /* 0x0000000201007387 */ /* 0x0003e20000100800 */
[----:B------:R-:W-:Y:S02]  /*18010*/  FSEL R14, R14, -INF , !P2 ;  /* 0xff8000000e0e7808 */ /* 0x000fe40005000000 */
[----:B------:R-:W-:Y:S02]  /*18020*/  ISETP.GT.AND P5, PT, R248, R0, PT ;  /* 0x00000000f800720c */ /* 0x000fe40003fa4270 */
[----:B----4-:R-:W-:Y:S01]  /*18030*/  FSEL R4, R49, -INF , !P0 ;  /* 0xff80000031047808 */ /* 0x010fe20004000000 */
[----:B------:R4:W-:Y:S01]  /*18040*/  STL [R1+0x48], R14 ;  /* 0x0000480e01007387 */ /* 0x0009e20000100800 */
[----:B--2---:R-:W-:Y:S01]  /*18050*/  FSEL R13, R16, -INF , !P1 ;  /* 0xff800000100d7808 */ /* 0x004fe20004800000 */
[----:B------:R-:W-:Y:S01]  /*18060*/  FMUL.FTZ R16, R60, UR8 ;  /* 0x000000083c107c20 */ /* 0x000fe20008410000 */
[----:B------:R-:W-:Y:S01]  /*18070*/  FSEL R12, R15, -INF , !P5 ;  /* 0xff8000000f0c7808 */ /* 0x000fe20006800000 */
[----:B------:R-:W-:Y:S01]  /*18080*/  FMUL.FTZ R15, R58, UR8 ;  /* 0x000000083a0f7c20 */ /* 0x000fe20008410000 */
[----:B------:R-:W-:Y:S01]  /*18090*/  FSEL R252, R5, -INF , !P6 ;  /* 0xff80000005fc7808 */ /* 0x000fe20007000000 */
[----:B------:R-:W-:Y:S01]  /*180a0*/  FMUL.FTZ R5, R57, UR8 ;  /* 0x0000000839057c20 */ /* 0x000fe20008410000 */
[C---:B------:R-:W-:Y:S01]  /*180b0*/  ISETP.GE.AND P0, PT, R0.reuse, R242, PT ;  /* 0x000000f20000720c */ /* 0x040fe20003f06270 */
[----:B------:R-:W-:Y:S01]  /*180c0*/  MUFU.TANH R16, R16 ;  /* 0x0000001000107308 */ /* 0x000fe20000002400 */
[C---:B------:R-:W-:Y:S02]  /*180d0*/  ISETP.GE.AND P1, PT, R0.reuse, R245, PT ;  /* 0x000000f50000720c */ /* 0x040fe40003f26270 */
[C---:B------:R-:W-:Y:S02]  /*180e0*/  ISETP.GE.AND P5, PT, R0.reuse, R244, PT ;  /* 0x000000f40000720c */ /* 0x040fe40003fa6270 */
[-C--:B------:R-:W-:Y:S01]  /*180f0*/  ISETP.GE.AND P6, PT, R0, R243.reuse, PT ;  /* 0x000000f30000720c */ /* 0x080fe20003fc6270 */
[----:B------:R-:W-:Y:S01]  /*18100*/  VIADD R0, R240, 0x10 ;  /* 0x00000010f0007836 */ /* 0x000fe20000000000 */
[----:B------:R-:W-:Y:S03]  /*18110*/  FSEL R251, R8, -INF , !P3 ;  /* 0xff80000008fb7808 */ /* 0x000fe60005800000 */
[----:B------:R-:W-:Y:S01]  /*18120*/  MUFU.TANH R5, R5 ;  /* 0x0000000500057308 */ /* 0x000fe20000002400 */
[----:B------:R-:W-:Y:S02]  /*18130*/  FSEL R227, R9, -INF , !P0 ;  /* 0xff80000009e37808 */ /* 0x000fe40004000000 */
[----:B------:R-:W-:Y:S01]  /*18140*/  ISETP.GT.AND P0, PT, R241, R0, PT ;  /* 0x00000000f100720c */ /* 0x000fe20003f04270 */
[----:B-1----:R-:W-:Y:S01]  /*18150*/  VIADD R2, R240, 0x11 ;  /* 0x00000011f0027836 */ /* 0x002fe20000000000 */
[----:B------:R-:W-:Y:S02]  /*18160*/  FSEL R250, R7, -INF , !P1 ;  /* 0xff80000007fa7808 */ /* 0x000fe40004800000 */
[----:B------:R-:W-:Y:S03]  /*18170*/  FSEL R6, R52, -INF , !P0 ;  /* 0xff80000034067808 */ /* 0x000fe60004000000 */
[----:B------:R-:W1:Y:S01]  /*18180*/  MUFU.TANH R15, R15 ;  /* 0x0000000f000f7308 */ /* 0x000e620000002400 */
[-C--:B------:R-:W-:Y:S01]  /*18190*/  ISETP.GT.AND P3, PT, R241, R2.reuse, PT ;  /* 0x00000002f100720c */ /* 0x080fe20003f64270 */
[----:B----4-:R-:W-:Y:S01]  /*181a0*/  FMUL.FTZ R14, R64, UR8 ;  /* 0x00000008400e7c20 */ /* 0x010fe20008410000 */
[C---:B------:R-:W-:Y:S02]  /*181b0*/  ISETP.GT.AND P0, PT, R248.reuse, R2, PT ;  /* 0x00000002f800720c */ /* 0x040fe40003f04270 */
[----:B------:R-:W-:Y:S02]  /*181c0*/  FSEL R9, R53, -INF , !P3 ;  /* 0xff80000035097808 */ /* 0x000fe40005800000 */
[-C--:B------:R-:W-:Y:S03]  /*181d0*/  ISETP.GT.AND P3, PT, R247, R0.reuse, PT ;  /* 0x00000000f700720c */ /* 0x080fe60003f64270 */
[----:B------:R-:W2:Y:S01]  /*181e0*/  MUFU.TANH R14, R14 ;  /* 0x0000000e000e7308 */ /* 0x000ea20000002400 */
[----:B------:R-:W-:Y:S02]  /*181f0*/  ISETP.GT.AND P1, PT, R248, R0, PT ;  /* 0x00000000f800720c */ /* 0x000fe40003f24270 */
[----:B------:R-:W-:Y:S02]  /*18200*/  FSEL R10, R56, -INF , !P3 ;  /* 0xff800000380a7808 */ /* 0x000fe40005800000 */
[----:B------:R-:W-:Y:S02]  /*18210*/  FSEL R7, R33, -INF , !P0 ;  /* 0xff80000021077808 */ /* 0x000fe40004000000 */
[----:B------:R-:W-:Y:S02]  /*18220*/  ISETP.GT.AND P3, PT, R246, R2, PT ;  /* 0x00000002f600720c */ /* 0x000fe40003f64270 */
[----:B------:R-:W-:Y:S02]  /*18230*/  ISETP.GE.AND P0, PT, R0, R244, PT ;  /* 0x000000f40000720c */ /* 0x000fe40003f06270 */
[----:B------:R-:W-:Y:S02]  /*18240*/  FSEL R8, R34, -INF , !P1 ;  /* 0xff80000022087808 */ /* 0x000fe40004800000 */
[-C--:B------:R-:W-:Y:S02]  /*18250*/  ISETP.GE.AND P2, PT, R0, R243.reuse, PT ;  /* 0x000000f30000720c */ /* 0x080fe40003f46270 */
[----:B------:R-:W-:Y:S02]  /*18260*/  FSEL R39, R4, -INF , !P5 ;  /* 0xff80000004277808 */ /* 0x000fe40006800000 */
[----:B---3--:R-:W-:Y:S01]  /*18270*/  FSEL R4, R17, -INF , !P3 ;  /* 0xff80000011047808 */ /* 0x008fe20005800000 */
[----:B------:R-:W-:Y:S01]  /*18280*/  FMUL.FTZ R17, R65, UR8 ;  /* 0x0000000841117c20 */ /* 0x000fe20008410000 */
[----:B------:R-:W-:Y:S02]  /*18290*/  FSEL R54, R6, -INF , !P0 ;  /* 0xff80000006367808 */ /* 0x000fe40004000000 */
[----:B------:R-:W-:Y:S02]  /*182a0*/  FSEL R6, R8, -INF , !P2 ;  /* 0xff80000008067808 */ /* 0x000fe40005000000 */
[----:B------:R-:W-:Y:S01]  /*182b0*/  FSEL R52, R12, -INF , !P6 ;  /* 0xff8000000c347808 */ /* 0x000fe20007000000 */
[----:B------:R-:W3:Y:S01]  /*182c0*/  MUFU.TANH R17, R17 ;  /* 0x0000001100117308 */ /* 0x000ee20000002400 */
[----:B------:R-:W-:Y:S01]  /*182d0*/  ISETP.GT.AND P1, PT, R246, R0, PT ;  /* 0x00000000f600720c */ /* 0x000fe20003f24270 */
[----:B------:R4:W-:Y:S01]  /*182e0*/  STL [R1+0x30], R6 ;  /* 0x0000300601007387 */ /* 0x0009e20000100800 */
[----:B------:R-:W-:Y:S02]  /*182f0*/  ISETP.GT.AND P6, PT, R247, R2, PT ;  /* 0x00000002f700720c */ /* 0x000fe40003fc4270 */
[----:B-1----:R-:W-:Y:S02]  /*18300*/  FSEL R11, R15, -INF , !P1 ;  /* 0xff8000000f0b7808 */ /* 0x002fe40004800000 */
[----:B------:R-:W-:Y:S02]  /*18310*/  FSEL R5, R5, -INF , !P6 ;  /* 0xff80000005057808 */ /* 0x000fe40007000000 */
[C---:B------:R-:W-:Y:S02]  /*18320*/  ISETP.GE.AND P6, PT, R2.reuse, R244, PT ;  /* 0x000000f40200720c */ /* 0x040fe40003fc6270 */
[C---:B------:R-:W-:Y:S02]  /*18330*/  ISETP.GE.AND P1, PT, R2.reuse, R243, PT ;  /* 0x000000f30200720c */ /* 0x040fe40003f26270 */
[CC--:B------:R-:W-:Y:S02]  /*18340*/  ISETP.GE.AND P3, PT, R2.reuse, R242.reuse, PT ;  /* 0x000000f20200720c */ /* 0x0c0fe40003f66270 */
[-C--:B------:R-:W-:Y:S01]  /*18350*/  ISETP.GE.AND P0, PT, R2, R245.reuse, PT ;  /* 0x000000f50200720c */ /* 0x080fe20003f06270 */
[----:B------:R-:W-:Y:S01]  /*18360*/  VIADD R2, R240, 0x19 ;  /* 0x00000019f0027836 */ /* 0x000fe20000000000 */
[----:B------:R-:W-:Y:S02]  /*18370*/  FSEL R34, R13, -INF , !P4 ;  /* 0xff8000000d227808 */ /* 0x000fe40006000000 */
[C---:B------:R-:W-:Y:S02]  /*18380*/  ISETP.GE.AND P5, PT, R0.reuse, R242, PT ;  /* 0x000000f20000720c */ /* 0x040fe40003fa6270 */
[-C--:B------:R-:W-:Y:S01]  /*18390*/  ISETP.GE.AND P4, PT, R0, R245.reuse, PT ;  /* 0x000000f50000720c */ /* 0x080fe20003f86270 */
[----:B------:R-:W-:Y:S01]  /*183a0*/  VIADD R0, R240, 0x18 ;  /* 0x00000018f0007836 */ /* 0x000fe20000000000 */
[----:B------:R-:W-:Y:S02]  /*183b0*/  FSEL R57, R9, -INF , !P6 ;  /* 0xff80000009397808 */ /* 0x000fe40007000000 */
[----:B------:R-:W-:Y:S02]  /*183c0*/  ISETP.GT.AND P6, PT, R247, R2, PT ;  /* 0x00000002f700720c */ /* 0x000fe40003fc4270 */
[----:B------:R-:W-:Y:S02]  /*183d0*/  FSEL R33, R7, -INF , !P1 ;  /* 0xff80000007217808 */ /* 0x000fe40004800000 */
[----:B------:R-:W-:Y:S02]  /*183e0*/  FSEL R15, R61, -INF , !P6 ;  /* 0xff8000003d0f7808 */ /* 0x000fe40007000000 */
[----:B------:R-:W-:Y:S02]  /*183f0*/  ISETP.GT.AND P2, PT, R247, R0, PT ;  /* 0x00000000f700720c */ /* 0x000fe40003f44270 */
[C---:B------:R-:W-:Y:S02]  /*18400*/  ISETP.GT.AND P1, PT, R246.reuse, R2, PT ;  /* 0x00000002f600720c */ /* 0x040fe40003f24270 */
[----:B------:R-:W-:Y:S02]  /*18410*/  ISETP.GT.AND P6, PT, R246, R0, PT ;  /* 0x00000000f600720c */ /* 0x000fe40003fc4270 */
[----:B------:R-:W-:Y:S02]  /*18420*/  FSEL R16, R16, -INF , !P2 ;  /* 0xff80000010107808 */ /* 0x000fe40005000000 */
[----:B------:R-:W-:Y:S02]  /*18430*/  FSEL R223, R10, -INF , !P5 ;  /* 0xff8000000adf7808 */ /* 0x000fe40006800000 */
[----:B------:R-:W-:Y:S02]  /*18440*/  FSEL R221, R5, -INF , !P3 ;  /* 0xff80000005dd7808 */ /* 0x000fe40005800000 */
[----:B------:R-:W-:Y:S02]  /*18450*/  FSEL R138, R138, -INF , !P1 ;  /* 0xff8000008a8a7808 */ /* 0x000fe40004800000 */
[----:B------:R-:W-:Y:S02]  /*18460*/  FSEL R139, R139, -INF , !P6 ;  /* 0xff8000008b8b7808 */ /* 0x000fe40007000000 */
[----:B------:R-:W-:Y:S02]  /*18470*/  FSEL R222, R11, -INF , !P4 ;  /* 0xff8000000bde7808 */ /* 0x000fe40006000000 */
[----:B------:R-:W-:Y:S02]  /*18480*/  ISETP.GE.AND P2, PT, R2, R242, PT ;  /* 0x000000f20200720c */ /* 0x000fe40003f46270 */
[-C--:B------:R-:W-:Y:S02]  /*18490*/  ISETP.GT.AND P5, PT, R241, R2.reuse, PT ;  /* 0x00000002f100720c */ /* 0x080fe40003fa4270 */
[----:B------:R-:W-:Y:S02]  /*184a0*/  ISETP.GT.AND P3, PT, R248, R2, PT ;  /* 0x00000002f800720c */ /* 0x000fe40003f64270 */
[C---:B------:R-:W-:Y:S02]  /*184b0*/  ISETP.GE.AND P1, PT, R2.reuse, R245, PT ;  /* 0x000000f50200720c */ /* 0x040fe40003f26270 */
[C---:B------:R-:W-:Y:S02]  /*184c0*/  ISETP.GE.AND P6, PT, R2.reuse, R244, PT ;  /* 0x000000f40200720c */ /* 0x040fe40003fc6270 */
[----:B------:R-:W-:Y:S02]  /*184d0*/  ISETP.GE.AND P4, PT, R2, R243, PT ;  /* 0x000000f30200720c */ /* 0x000fe40003f86270 */
[----:B------:R-:W-:Y:S01]  /*184e0*/  FSEL R226, R4, -INF , !P0 ;  /* 0xff80000004e27808 */ /* 0x000fe20004000000 */
[----:B--234-:R-:W-:Y:S10]  /*184f0*/  BRA.U.ANY UP0, `(.L_x_619) ;  /* 0xffffffd9003c7547 */ /* 0x01cff4000b93ffff */
.L_x_618:
[----:B-1----:R-:W2:Y:S01]  /*18500*/  LDL.LU R4, [R1+0xc] ;  /* 0x00000c0001047983 */ /* 0x002ea20000300800 */
[----:B------:R-:W-:Y:S01]  /*18510*/  MOV R42, R219 ;  /* 0x000000db002a7202 */ /* 0x000fe20000000f00 */
[----:B------:R-:W-:Y:S01]  /*18520*/  FMUL.FTZ R67, R67, UR8 ;  /* 0x0000000843437c20 */ /* 0x000fe20008410000 */
[----:B------:R-:W-:Y:S01]  /*18530*/  FMNMX3.FTZ R5, R132, R30, R31, !PT ;  /* 0x0000001e84057276 */ /* 0x000fe2000781001f */
[----:B------:R-:W3:Y:S01]  /*18540*/  LDL.LU R2, [R1+0x5c] ;  /* 0x00005c0001027983 */ /* 0x000ee20000300800 */
[----:B------:R-:W-:Y:S01]  /*18550*/  FMUL.FTZ R66, R66, UR8 ;  /* 0x0000000842427c20 */ /* 0x000fe20008410000 */
[----:B------:R-:W-:Y:S01]  /*18560*/  FMNMX3.FTZ R6, R141, R24, R23, !PT ;  /* 0x000000188d067276 */ /* 0x000fe20007810017 */
[----:B------:R-:W-:Y:S01]  /*18570*/  IMAD.MOV.U32 R58, RZ, RZ, R218 ;  /* 0x000000ffff3a7224 */ /* 0x000fe200078e00da */
[----:B------:R1:W-:Y:S01]  /*18580*/  STL [R1+0xdc], R126 ;  /* 0x0000dc7e01007387 */ /* 0x0003e20000100800 */
[----:B------:R-:W4:Y:S01]  /*18590*/  MUFU.TANH R67, R67 ;  /* 0x0000004300437308 */ /* 0x000f220000002400 */
[----:B------:R-:W-:Y:S01]  /*185a0*/  MOV R61, R217 ;  /* 0x000000d9003d7202 */ /* 0x000fe20000000f00 */
[----:B------:R-:W-:Y:S01]  /*185b0*/  IMAD.SHL.U32 R10, R238, 0x8, RZ ;  /* 0x00000008ee0a7824 */ /* 0x000fe200078e00ff */
[----:B------:R4:W-:Y:S01]  /*185c0*/  STL [R1+0xd8], R127 ;  /* 0x0000d87f01007387 */ /* 0x0009e20000100800 */
[----:B------:R-:W-:Y:S01]  /*185d0*/  FMNMX3.FTZ R5, R5, R28, R27, !PT ;  /* 0x0000001c05057276 */ /* 0x000fe2000781001b */
[----:B------:R-:W-:Y:S01]  /*185e0*/  UISETP.GT.AND UP0, UPT, UR9, UR14, UPT ;  /* 0x0000000e0900728c */ /* 0x000fe2000bf04270 */
[----:B------:R-:W-:Y:S01]  /*185f0*/  MOV R51, R224 ;  /* 0x000000e000337202 */ /* 0x000fe20000000f00 */
[----:B------:R4:W-:Y:S01]  /*18600*/  STL [R1+0xd4], R128 ;  /* 0x0000d48001007387 */ /* 0x0009e20000100800 */
[----:B------:R-:W-:Y:S02]  /*18610*/  MOV R56, R225 ;  /* 0x000000e100387202 */ /* 0x000fe40000000f00 */
[----:B------:R-:W3:Y:S01]  /*18620*/  MUFU.TANH R66, R66 ;  /* 0x0000004200427308 */ /* 0x000ee20000002400 */
[----:B------:R-:W-:Y:S01]  /*18630*/  MOV R46, R143 ;  /* 0x0000008f002e7202 */ /* 0x000fe20000000f00 */
[----:B------:R4:W-:Y:S01]  /*18640*/  STL [R1+0xd0], R129 ;  /* 0x0000d08101007387 */ /* 0x0009e20000100800 */
[----:B------:R-:W-:Y:S01]  /*18650*/  MOV R47, R136 ;  /* 0x00000088002f7202 */ /* 0x000fe20000000f00 */
[----:B------:R-:W-:Y:S01]  /*18660*/  UMOV UR19, UR9 ;  /* 0x0000000900137c82 */ /* 0x000fe20008000000 */
[----:B------:R-:W-:Y:S01]  /*18670*/  MOV R60, R134 ;  /* 0x00000086003c7202 */ /* 0x000fe20000000f00 */
[----:B------:R-:W-:Y:S01]  /*18680*/  STL [R1+0xcc], R130 ;  /* 0x0000cc8201007387 */ /* 0x000fe20000100800 */
[----:B------:R-:W-:Y:S02]  /*18690*/  FMNMX3.FTZ R5, R5, R58, R61, !PT ;  /* 0x0000003a05057276 */ /* 0x000fe4000781003d */
[----:B------:R-:W-:Y:S01]  /*186a0*/  ISETP.GE.AND P0, PT, R0, R242, PT ;  /* 0x000000f20000720c */ /* 0x000fe20003f06270 */
[----:B------:R-:W-:Y:S01]  /*186b0*/  STL [R1+0xc8], R131 ;  /* 0x0000c88301007387 */ /* 0x000fe20000100800 */
[----:B------:R-:W-:Y:S02]  /*186c0*/  MOV R59, R135 ;  /* 0x00000087003b7202 */ /* 0x000fe40000000f00 */
[----:B------:R-:W-:Y:S01]  /*186d0*/  FSEL R219, R15, -INF , !P2 ;  /* 0xff8000000fdb7808 */ /* 0x000fe20005000000 */
[----:B------:R-:W3:Y:S01]  /*186e0*/  LDL.LU R40, [R1+0x18] ;  /* 0x0000180001287983 */ /* 0x000ee20000300800 */
[----:B------:R-:W-:Y:S02]  /*186f0*/  FSEL R218, R16, -INF , !P0 ;  /* 0xff80000010da7808 */ /* 0x000fe40004000000 */
[----:B------:R-:W-:Y:S01]  /*18700*/  MOV R236, R34 ;  /* 0x0000002200ec7202 */ /* 0x000fe20000000f00 */
[----:B-1----:R-:W3:Y:S01]  /*18710*/  LDL.LU R126, [R1+0x14] ;  /* 0x00001400017e7983 */ /* 0x002ee20000300800 */
[-C--:B------:R-:W-:Y:S02]  /*18720*/  ISETP.GT.AND P2, PT, R241, R0.reuse, PT ;  /* 0x00000000f100720c */ /* 0x080fe40003f44270 */
[----:B------:R-:W-:Y:S01]  /*18730*/  FSEL R17, R17, -INF , !P5 ;  /* 0xff80000011117808 */ /* 0x000fe20006800000 */
[----:B------:R-:W-:Y:S01]  /*18740*/  STL [R1+0xb8], R240 ;  /* 0x0000b8f001007387 */ /* 0x000fe20000100800 */
[----:B------:R-:W-:Y:S02]  /*18750*/  FSEL R14, R14, -INF , !P2 ;  /* 0xff8000000e0e7808 */ /* 0x000fe40005000000 */
[----:B------:R-:W-:Y:S01]  /*18760*/  ISETP.GT.AND P0, PT, R248, R0, PT ;  /* 0x00000000f800720c */ /* 0x000fe20003f04270 */
[----:B------:R-:W-:Y:S01]  /*18770*/  STL [R1+0xb4], R249 ;  /* 0x0000b4f901007387 */ /* 0x000fe20000100800 */
[C---:B------:R-:W-:Y:S02]  /*18780*/  ISETP.GE.AND P5, PT, R0.reuse, R245, PT ;  /* 0x000000f50000720c */ /* 0x040fe40003fa6270 */
[----:B------:R-:W-:Y:S01]  /*18790*/  ISETP.GE.AND P2, PT, R0, R244, PT ;  /* 0x000000f40000720c */ /* 0x000fe20003f46270 */
[----:B------:R-:W-:Y:S01]  /*187a0*/  STL [R1+0xb0], R247 ;  /* 0x0000b0f701007387 */ /* 0x000fe20000100800 */
[----:B------:R-:W-:Y:S02]  /*187b0*/  FSEL R138, R138, -INF , !P1 ;  /* 0xff8000008a8a7808 */ /* 0x000fe40004800000 */
[----:B------:R-:W-:Y:S01]  /*187c0*/  FSEL R139, R139, -INF , !P5 ;  /* 0xff8000008b8b7808 */ /* 0x000fe20006800000 */
[----:B------:R-:W-:Y:S01]  /*187d0*/  STL [R1+0xac], R246 ;  /* 0x0000acf601007387 */ /* 0x000fe20000100800 */
[----:B------:R-:W-:Y:S02]  /*187e0*/  FSEL R48, R17, -INF , !P6 ;  /* 0xff80000011307808 */ /* 0x000fe40007000000 */
[----:B------:R-:W-:Y:S01]  /*187f0*/  LOP3.LUT R224, R10, 0x38, RZ, 0xc0, !PT ;  /* 0x000000380ae07812 */ /* 0x000fe200078ec0ff */
[----:B------:R-:W-:Y:S01]  /*18800*/  STL [R1+0xa8], R235 ;  /* 0x0000a8eb01007387 */ /* 0x000fe20000100800 */
[----:B------:R-:W-:Y:S03]  /*18810*/  SHF.R.U32.HI R225, RZ, 0x1, R238 ;  /* 0x00000001ffe17819 */ /* 0x000fe600000116ee */
[----:B------:R-:W-:Y:S01]  /*18820*/  STL [R1+0xa4], R234 ;  /* 0x0000a4ea01007387 */ /* 0x000fe20000100800 */
[----:B------:R-:W-:Y:S03]  /*18830*/  LOP3.LUT R212, R225, 0x8, RZ, 0xc0, !PT ;  /* 0x00000008e1d47812 */ /* 0x000fe600078ec0ff */
[----:B------:R-:W-:Y:S04]  /*18840*/  STL [R1+0xa0], R233 ;  /* 0x0000a0e901007387 */ /* 0x000fe80000100800 */
[----:B------:R-:W-:Y:S04]  /*18850*/  STL [R1+0x9c], R232 ;  /* 0x00009ce801007387 */ /* 0x000fe80000100800 */
[----:B------:R1:W-:Y:S04]  /*18860*/  STL [R1+0x98], R231 ;  /* 0x000098e701007387 */ /* 0x0003e80000100800 */
[----:B------:R-:W-:Y:S04]  /*18870*/  STL [R1+0x94], R230 ;  /* 0x000094e601007387 */ /* 0x000fe80000100800 */
[----:B------:R1:W-:Y:S04]  /*18880*/  STL [R1+0x90], R229 ;  /* 0x000090e501007387 */ /* 0x0003e80000100800 */
[----:B------:R1:W-:Y:S04]  /*18890*/  STL [R1+0x8c], R228 ;  /* 0x00008ce401007387 */ /* 0x0003e80000100800 */
[----:B----4-:R-:W4:Y:S04]  /*188a0*/  LDL.LU R127, [R1+0x28] ;  /* 0x00002800017f7983 */ /* 0x010f280000300800 */
[----:B------:R-:W4:Y:S04]  /*188b0*/  LDL.LU R128, [R1] ;  /* 0x0000000001807983 */ /* 0x000f280000300800 */
[----:B------:R-:W4:Y:S01]  /*188c0*/  LDL.LU R129, [R1+0x48] ;  /* 0x0000480001817983 */ /* 0x000f220000300800 */
[----:B-1----:R-:W-:Y:S03]  /*188d0*/  FSEL R231, R14, -INF , !P2 ;  /* 0xff8000000ee77808 */ /* 0x002fe60005000000 */
[----:B------:R-:W4:Y:S04]  /*188e0*/  LDL.LU R130, [R1+0x54] ;  /* 0x0000540001827983 */ /* 0x000f280000300800 */
[----:B------:R-:W4:Y:S01]  /*188f0*/  LDL.LU R131, [R1+0x30] ;  /* 0x0000300001837983 */ /* 0x000f220000300800 */
[----:B------:R-:W-:Y:S03]  /*18900*/  IMAD.MOV.U32 R229, RZ, RZ, R137 ;  /* 0x000000ffffe57224 */ /* 0x000fe600078e0089 */
[----:B------:R-:W-:Y:S01]  /*18910*/  STL [R1+0xbc], R242 ;  /* 0x0000bcf201007387 */ /* 0x000fe20000100800 */
[----:B------:R-:W-:Y:S03]  /*18920*/  MOV R228, R36 ;  /* 0x0000002400e47202 */ /* 0x000fe60000000f00 */
[----:B------:R-:W-:Y:S04]  /*18930*/  STL [R1+0xc0], R241 ;  /* 0x0000c0f101007387 */ /* 0x000fe80000100800 */
[----:B------:R-:W-:Y:S04]  /*18940*/  STL [R1+0xc4], R248 ;  /* 0x0000c4f801007387 */ /* 0x000fe80000100800 */
[----:B------:R-:W-:Y:S01]  /*18950*/  STL [R1+0x88], R10 ;  /* 0x0000880a01007387 */ /* 0x000fe20000100800 */
[----:B--2---:R-:W-:Y:S02]  /*18960*/  MOV R41, R4 ;  /* 0x0000000400297202 */ /* 0x004fe40000000f00 */
[----:B------:R-:W-:Y:S02]  /*18970*/  FMNMX3.FTZ R4, R3, R133, R29, !PT ;  /* 0x0000008503047276 */ /* 0x000fe4000781001d */
[----:B---3--:R-:W-:Y:S02]  /*18980*/  MOV R9, R2 ;  /* 0x0000000200097202 */ /* 0x008fe40000000f00 */
[----:B------:R-:W-:Y:S02]  /*18990*/  FMNMX3.FTZ R2, R140, R19, R20, !PT ;  /* 0x000000138c027276 */ /* 0x000fe40007810014 */
[----:B------:R-:W-:Y:S02]  /*189a0*/  FMNMX3.FTZ R7, R4, R25, R26, !PT ;  /* 0x0000001904077276 */ /* 0x000fe4000781001a */
[----:B------:R-:W-:Y:S02]  /*189b0*/  FMNMX3.FTZ R2, R2, R22, R18, !PT ;  /* 0x0000001602027276 */ /* 0x000fe40007810012 */
[----:B------:R-:W-:Y:S04]  /*189c0*/  MOV R36, R9 ;  /* 0x0000000900247202 */ /* 0x000fe80000000f00 */
[----:B------:R-:W-:Y:S02]  /*189d0*/  MOV R45, R36 ;  /* 0x00000024002d7202 */ /* 0x000fe40000000f00 */
        /* <DEDUP_REMOVED lines=11> */
[----:B------:R-:W-:Y:S03]  /*18a90*/  FMNMX3.FTZ R5, R6, R220, R216, !PT ;  /* 0x000000dc06057276 */ /* 0x000fe600078100d8 */
[----:B------:R-:W1:Y:S02]  /*18aa0*/  SHFL.BFLY PT, R8, R137, 0x2, 0x1f ;  /* 0x0c401f0089087f89 */ /* 0x000e6400000e0000 */
[----:B-1----:R-:W-:Y:S02]  /*18ab0*/  FMNMX.FTZ R137, R137, R8, !PT ;  /* 0x0000000889897209 */ /* 0x002fe40007810000 */
[----:B----4-:R-:W-:Y:S04]  /*18ac0*/  FMNMX3.FTZ R2, R2, R59, R127, !PT ;  /* 0x0000003b02027276 */ /* 0x010fe8000781007f */
[----:B------:R-:W1:Y:S01]  /*18ad0*/  SHFL.BFLY PT, R8, R137, 0x1, 0x1f ;  /* 0x0c201f0089087f89 */ /* 0x000e6200000e0000 */
[----:B------:R-:W-:Y:S02]  /*18ae0*/  FMNMX3.FTZ R6, R2, R128, R35, !PT ;  /* 0x0000008002067276 */ /* 0x000fe40007810023 */
[----:B------:R-:W-:Y:S02]  /*18af0*/  FMNMX3.FTZ R5, R5, R129, R39, !PT ;  /* 0x0000008105057276 */ /* 0x000fe40007810027 */
[----:B------:R-:W-:Y:S02]  /*18b00*/  FMNMX3.FTZ R4, R4, R130, R50, !PT ;  /* 0x0000008204047276 */ /* 0x000fe40007810032 */
[----:B------:R-:W-:Y:S02]  /*18b10*/  FMNMX3.FTZ R5, R5, R54, R57, !PT ;  /* 0x0000003605057276 */ /* 0x000fe40007810039 */
[----:B------:R-:W-:Y:S02]  /*18b20*/  FMNMX3.FTZ R2, R4, R236, R52, !PT ;  /* 0x000000ec04027276 */ /* 0x000fe40007810034 */
[----:B------:R-:W-:Y:S02]  /*18b30*/  FSEL R4, R67, -INF , !P3 ;  /* 0xff80000043047808 */ /* 0x000fe40005800000 */
[----:B------:R-:W-:Y:S02]  /*18b40*/  ISETP.GE.AND P3, PT, R0, R243, PT ;  /* 0x000000f30000720c */ /* 0x000fe40003f66270 */
[----:B------:R-:W-:Y:S02]  /*18b50*/  FMNMX3.FTZ R0, R6, R251, R250, !PT ;  /* 0x000000fb06007276 */ /* 0x000fe400078100fa */
[----:B------:R-:W-:Y:S02]  /*18b60*/  FSEL R6, R66, -INF , !P0 ;  /* 0xff80000042067808 */ /* 0x000fe40004000000 */
[----:B------:R-:W-:Y:S02]  /*18b70*/  FMNMX3.FTZ R0, R0, R222, R226, !PT ;  /* 0x000000de00007276 */ /* 0x000fe400078100e2 */
[----:B------:R-:W-:Y:S02]  /*18b80*/  FMNMX3.FTZ R2, R2, R131, R33, !PT ;  /* 0x0000008302027276 */ /* 0x000fe40007810021 */
[----:B------:R-:W-:Y:S02]  /*18b90*/  FSEL R55, R4, -INF , !P4 ;  /* 0xff80000004377808 */ /* 0x000fe40006000000 */
[----:B------:R-:W-:Y:S02]  /*18ba0*/  FSEL R49, R6, -INF , !P3 ;  /* 0xff80000006317808 */ /* 0x000fe40005800000 */
[----:B------:R-:W-:Y:S02]  /*18bb0*/  FMNMX3.FTZ R0, R0, R139, R138, !PT ;  /* 0x0000008b00007276 */ /* 0x000fe4000781008a */
[----:B------:R-:W-:Y:S02]  /*18bc0*/  FMNMX3.FTZ R4, R2, R49, R55, !PT ;  /* 0x0000003102047276 */ /* 0x000fe40007810037 */
[----:B------:R-:W-:Y:S01]  /*18bd0*/  FMNMX3.FTZ R5, R5, R231, R48, !PT ;  /* 0x000000e705057276 */ /* 0x000fe20007810030 */
[----:B------:R-:W2:Y:S01]  /*18be0*/  SHFL.BFLY PT, R2, R0, 0x2, 0x1f ;  /* 0x0c401f0000027f89 */ /* 0x000ea200000e0000 */
[----:B-1----:R-:W-:Y:S07]  /*18bf0*/  FMNMX.FTZ R137, R137, R8, !PT ;  /* 0x0000000889897209 */ /* 0x002fee0007810000 */
[----:B------:R-:W1:Y:S01]  /*18c00*/  SHFL.BFLY PT, R6, R5, 0x2, 0x1f ;  /* 0x0c401f0005067f89 */ /* 0x000e6200000e0000 */
[C---:B------:R-:W-:Y:S01]  /*18c10*/  FSETP.NEU.FTZ.AND P1, PT, R137.reuse, -INF , PT ;  /* 0xff8000008900780b */ /* 0x040fe20003f3d000 */
[----:B------:R-:W-:Y:S06]  /*18c20*/  FMUL.FTZ R213, R137, UR4 ;  /* 0x0000000489d57c20 */ /* 0x000fec0008410000 */
[----:B------:R-:W3:Y:S01]  /*18c30*/  SHFL.BFLY PT, R7, R4, 0x2, 0x1f ;  /* 0x0c401f0004077f89 */ /* 0x000ee200000e0000 */
[----:B------:R-:W-:Y:S05]  /*18c40*/  FSEL R213, R213, RZ, P1 ;  /* 0x000000ffd5d57208 */ /* 0x000fea0000800000 */
[--C-:B------:R-:W-:Y:S01]  /*18c50*/  FFMA.FTZ R223, R223, UR4, -R213.reuse ;  /* 0x00000004dfdf7c23 */ /* 0x100fe200080108d5 */
[--C-:B------:R-:W-:Y:S01]  /*18c60*/  FFMA.FTZ R221, R221, UR4, -R213.reuse ;  /* 0x00000004dddd7c23 */ /* 0x100fe200080108d5 */
[--C-:B------:R-:W-:Y:S01]  /*18c70*/  FFMA.FTZ R218, R218, UR4, -R213.reuse ;  /* 0x00000004dada7c23 */ /* 0x100fe200080108d5 */
[----:B--2---:R-:W-:Y:S02]  /*18c80*/  FMNMX.FTZ R0, R0, R2, !PT ;  /* 0x0000000200007209 */ /* 0x004fe40007810000 */
[----:B-1----:R-:W-:Y:S03]  /*18c90*/  FMNMX.FTZ R5, R5, R6, !PT ;  /* 0x0000000605057209 */ /* 0x002fe60007810000 */
[----:B------:R-:W1:Y:S01]  /*18ca0*/  SHFL.BFLY PT, R2, R0, 0x1, 0x1f ;  /* 0x0c201f0000027f89 */ /* 0x000e6200000e0000 */
[----:B---3--:R-:W-:Y:S07]  /*18cb0*/  FMNMX.FTZ R4, R4, R7, !PT ;  /* 0x0000000704047209 */ /* 0x008fee0007810000 */
[----:B------:R-:W2:Y:S08]  /*18cc0*/  SHFL.BFLY PT, R136, R5, 0x1, 0x1f ;  /* 0x0c201f0005887f89 */ /* 0x000eb000000e0000 */
[----:B------:R-:W3:Y:S01]  /*18cd0*/  SHFL.BFLY PT, R135, R4, 0x1, 0x1f ;  /* 0x0c201f0004877f89 */ /* 0x000ee200000e0000 */
[----:B-1----:R-:W-:Y:S01]  /*18ce0*/  FMNMX.FTZ R134, R0, R2, !PT ;  /* 0x0000000200867209 */ /* 0x002fe20007810000 */
[--C-:B------:R-:W-:Y:S01]  /*18cf0*/  FFMA.FTZ R0, R20, UR4, -R213.reuse ;  /* 0x0000000414007c23 */ /* 0x100fe200080108d5 */
[--C-:B------:R-:W-:Y:S02]  /*18d00*/  FFMA.FTZ R2, R19, UR4, -R213.reuse ;  /* 0x0000000413027c23 */ /* 0x100fe400080108d5 */
[C---:B------:R-:W-:Y:S01]  /*18d10*/  FSETP.NEU.FTZ.AND P0, PT, R134.reuse, -INF , PT ;  /* 0xff8000008600780b */ /* 0x040fe20003f1d000 */
[----:B------:R1:W-:Y:S01]  /*18d20*/  MUFU.EX2 R248, R0 ;  /* 0x0000000000f87308 */ /* 0x0003e20000000800 */
[----:B------:R-:W-:Y:S01]  /*18d30*/  FMUL.FTZ R214, R134, UR4 ;  /* 0x0000000486d67c20 */ /* 0x000fe20008410000 */
[----:B--2---:R-:W-:Y:S08]  /*18d40*/  FMNMX.FTZ R136, R5, R136, !PT ;  /* 0x0000008805887209 */ /* 0x004ff00007810000 */
[----:B------:R2:W4:Y:S01]  /*18d50*/  MUFU.EX2 R53, R2 ;  /* 0x0000000200357308 */ /* 0x0005220000000800 */
[----:B---3--:R-:W-:Y:S01]  /*18d60*/  FMNMX.FTZ R135, R4, R135, !PT ;  /* 0x0000008704877209 */ /* 0x008fe20007810000 */
[--C-:B------:R-:W-:Y:S01]  /*18d70*/  FFMA.FTZ R4, R18, UR4, -R213.reuse ;  /* 0x0000000412047c23 */ /* 0x100fe200080108d5 */
[----:B------:R-:W-:Y:S01]  /*18d80*/  FSEL R214, R214, RZ, P0 ;  /* 0x000000ffd6d67208 */ /* 0x000fe20000000000 */
[C---:B------:R-:W-:Y:S01]  /*18d90*/  FMUL.FTZ R217, R136.reuse, UR4 ;  /* 0x0000000488d97c20 */ /* 0x040fe20008410000 */
[----:B------:R-:W-:Y:S01]  /*18da0*/  FSETP.NEU.FTZ.AND P3, PT, R136, -INF , PT ;  /* 0xff8000008800780b */ /* 0x000fe20003f7d000 */
[C---:B------:R-:W-:Y:S01]  /*18db0*/  FMUL.FTZ R215, R135.reuse, UR4 ;  /* 0x0000000487d77c20 */ /* 0x040fe20008410000 */
[----:B------:R-:W-:Y:S03]  /*18dc0*/  FSETP.NEU.FTZ.AND P2, PT, R135, -INF , PT ;  /* 0xff8000008700780b */ /* 0x000fe60003f5d000 */
[----:B------:R3:W-:Y:S01]  /*18dd0*/  MUFU.EX2 R234, R4 ;  /* 0x0000000400ea7308 */ /* 0x0007e20000000800 */
[----:B------:R-:W-:Y:S01]  /*18de0*/  FSEL R217, R217, RZ, P3 ;  /* 0x000000ffd9d97208 */ /* 0x000fe20001800000 */
[--C-:B-1----:R-:W-:Y:S01]  /*18df0*/  FFMA.FTZ R0, R24, UR4, -R214.reuse ;  /* 0x0000000418007c23 */ /* 0x102fe200080108d6 */
[----:B------:R-:W-:Y:S01]  /*18e00*/  FSEL R215, R215, RZ, P2 ;  /* 0x000000ffd7d77208 */ /* 0x000fe20001000000 */
[--C-:B------:R-:W-:Y:S01]  /*18e10*/  FFMA.FTZ R222, R222, UR4, -R214.reuse ;  /* 0x00000004dede7c23 */ /* 0x100fe200080108d6 */
[--C-:B------:R-:W-:Y:S01]  /*18e20*/  FFMA.FTZ R226, R226, UR4, -R214.reuse ;  /* 0x00000004e2e27c23 */ /* 0x100fe200080108d6 */
[----:B--2---:R-:W-:Y:S04]  /*18e30*/  FFMA.FTZ R2, R22, UR4, -R213 ;  /* 0x0000000416027c23 */ /* 0x004fe800080108d5 */
[----:B------:R1:W-:Y:S01]  /*18e40*/  MUFU.EX2 R44, R0 ;  /* 0x00000000002c7308 */ /* 0x0003e20000000800 */
[----:B------:R-:W-:Y:S01]  /*18e50*/  FFMA.FTZ R5, R28, UR4, -R215 ;  /* 0x000000041c057c23 */ /* 0x000fe200080108d7 */
[----:B----4-:R-:W-:Y:S08]  /*18e60*/  F2FP.BF16.F32.PACK_AB R208, R248, R53 ;  /* 0x00000035f8d0723e */ /* 0x010ff000000010ff */
[----:B------:R2:W4:Y:S01]  /*18e70*/  MUFU.EX2 R249, R2 ;  /* 0x0000000200f97308 */ /* 0x0005220000000800 */
[--C-:B---3--:R-:W-:Y:S09]  /*18e80*/  FFMA.FTZ R4, R133, UR4, -R217.reuse ;  /* 0x0000000485047c23 */ /* 0x108ff200080108d9 */
[----:B------:R-:W-:Y:S10]  /*18e90*/  MUFU.EX2 R235, R5 ;  /* 0x0000000500eb7308 */ /* 0x000ff40000000800 */
[----:B------:R3:W-:Y:S01]  /*18ea0*/  MUFU.EX2 R43, R4 ;  /* 0x00000004002b7308 */ /* 0x0007e20000000800 */
[--C-:B-1----:R-:W-:Y:S01]  /*18eb0*/  FFMA.FTZ R0, R21, UR4, -R214.reuse ;  /* 0x0000000415007c23 */ /* 0x102fe200080108d6 */
[----:B--2---:R-:W-:Y:S08]  /*18ec0*/  FFMA.FTZ R2, R23, UR4, -R214 ;  /* 0x0000000417027c23 */ /* 0x004ff000080108d6 */
[----:B------:R1:W-:Y:S01]  /*18ed0*/  MUFU.EX2 R247, R0 ;  /* 0x0000000000f77308 */ /* 0x0003e20000000800 */
[----:B----4-:R-:W-:Y:S09]  /*18ee0*/  F2FP.BF16.F32.PACK_AB R210, R234, R249 ;  /* 0x000000f9ead2723e */ /* 0x010ff200000010ff */
[----:B------:R2:W4:Y:S01]  /*18ef0*/  MUFU.EX2 R241, R2 ;  /* 0x0000000200f17308 */ /* 0x0005220000000800 */
[----:B---3--:R-:W-:Y:S09]  /*18f00*/  FFMA.FTZ R4, R26, UR4, -R217 ;  /* 0x000000041a047c23 */ /* 0x008ff200080108d9 */
[----:B------:R3:W-:Y:S01]  /*18f10*/  MUFU.EX2 R232, R4 ;  /* 0x0000000400e87308 */ /* 0x0007e20000000800 */
[----:B-1----:R-:W-:Y:S01]  /*18f20*/  LOP3.LUT R0, R224, 0x1c0, R239, 0xf8, !PT ;  /* 0x000001c0e0007812 */ /* 0x002fe200078ef8ef */
[----:B--2---:R-:W-:Y:S03]  /*18f30*/  FFMA.FTZ R2, R29, UR4, -R217 ;  /* 0x000000041d027c23 */ /* 0x004fe600080108d9 */
[----:B------:R-:W-:Y:S01]  /*18f40*/  LOP3.LUT R212, R0, R212, RZ, 0x3c, !PT ;  /* 0x000000d400d47212 */ /* 0x000fe200078e3cff */
[----:B------:R-:W-:Y:S01]  /*18f50*/  FFMA.FTZ R0, R30, UR4, -R215 ;  /* 0x000000041e007c23 */ /* 0x000fe200080108d7 */
[----:B----4-:R-:W-:Y:S03]  /*18f60*/  F2FP.BF16.F32.PACK_AB R209, R241, R44 ;  /* 0x0000002cf1d1723e */ /* 0x010fe600000010ff */
[----:B------:R1:W-:Y:S01]  /*18f70*/  MUFU.EX2 R242, R2 ;  /* 0x0000000200f27308 */ /* 0x0003e20000000800 */
[----:B------:R-:W-:Y:S02]  /*18f80*/  LOP3.LUT R212, R212, 0x200, R239, 0xf8, !PT ;  /* 0x00000200d4d47812 */ /* 0x000fe400078ef8ef */
[----:B---3--:R-:W-:Y:S07]  /*18f90*/  FSEL R4, R137, RZ, P1 ;  /* 0x000000ff89047208 */ /* 0x008fee0000800000 */
[----:B------:R2:W-:Y:S01]  /*18fa0*/  MUFU.EX2 R34, R0 ;  /* 0x0000000000227308 */ /* 0x0005e20000000800 */
[----:B------:R-:W-:Y:S02]  /*18fb0*/  LEA R212, R212, UR6, 0x1 ;  /* 0x00000006d4d47c11 */ /* 0x000fe4000f8e08ff */
[----:B------:R-:W-:Y:S02]  /*18fc0*/  MOV R239, R142 ;  /* 0x0000008e00ef7202 */ /* 0x000fe40000000f00 */
[----:B------:R-:W-:Y:S01]  /*18fd0*/  LOP3.LUT P1, RZ, R238, 0x4, RZ, 0xc0, !PT ;  /* 0x00000004eeff7812 */ /* 0x000fe2000782c0ff */
[----:B------:R-:W3:Y:S01]  /*18fe0*/  LDSM.16.MT88.4 R20, [R212+0xc000] ;  /* 0x00c00000d414783b */ /* 0x000ee20000004200 */
[----:B------:R-:W-:Y:S01]  /*18ff0*/  MOV R238, R56 ;  /* 0x0000003800ee7202 */ /* 0x000fe20000000f00 */
[----:B-1----:R-:W-:Y:S01]  /*19000*/  FFMA.FTZ R2, R31, UR4, -R215 ;  /* 0x000000041f027c23 */ /* 0x002fe200080108d7 */
[----:B--2---:R-:W-:Y:S03]  /*19010*/  FFMA.FTZ R0, R25, UR4, -R217 ;  /* 0x0000000419007c23 */ /* 0x004fe600080108d9 */
[----:B------:R1:W-:Y:S10]  /*19020*/  MUFU.EX2 R240, R2 ;  /* 0x0000000200f07308 */ /* 0x0003f40000000800 */
[----:B------:R2:W4:Y:S01]  /*19030*/  MUFU.EX2 R246, R0 ;  /* 0x0000000000f67308 */ /* 0x0005220000000800 */
[----:B-1----:R-:W-:Y:S02]  /*19040*/  FSEL R2, R136, RZ, P3 ;  /* 0x000000ff88027208 */ /* 0x002fe40001800000 */
[----:B--2---:R-:W-:Y:S03]  /*19050*/  FSEL R0, R135, RZ, P2 ;  /* 0x000000ff87007208 */ /* 0x004fe60001000000 */
[----:B------:R-:W-:Y:S01]  /*19060*/  FADD.FTZ R2, -R2, R3 ;  /* 0x0000000302027221 */ /* 0x000fe20000010100 */
[----:B------:R-:W-:Y:S01]  /*19070*/  FFMA.FTZ R3, R27, UR4, -R215 ;  /* 0x000000041b037c23 */ /* 0x000fe200080108d7 */
[----:B----4-:R-:W-:Y:S01]  /*19080*/  F2FP.BF16.F32.PACK_AB R142, R232, R246 ;  /* 0x000000f6e88e723e */ /* 0x010fe200000010ff */
[----:B------:R-:W-:Y:S02]  /*19090*/  FADD.FTZ R0, -R0, R132 ;  /* 0x0000008400007221 */ /* 0x000fe40000010100 */
[----:B------:R1:W2:Y:S01]  /*190a0*/  MUFU.EX2 R230, R3 ;  /* 0x0000000300e67308 */ /* 0x0002a20000000800 */
[----:B------:R-:W-:Y:S01]  /*190b0*/  FMUL.FTZ R2, R2, UR4 ;  /* 0x0000000402027c20 */ /* 0x000fe20008410000 */
[----:B------:R-:W-:Y:S08]  /*190c0*/  FMUL.FTZ R0, R0, UR4 ;  /* 0x0000000400007c20 */ /* 0x000ff00008410000 */
[----:B------:R4:W3:Y:S10]  /*190d0*/  MUFU.EX2 R133, R2 ;  /* 0x0000000200857308 */ /* 0x0008f40000000800 */
[----:B------:R3:W3:Y:S01]  /*190e0*/  MUFU.EX2 R132, R0 ;  /* 0x0000000000847308 */ /* 0x0006e20000000800 */
[----:B-1----:R-:W-:Y:S02]  /*190f0*/  FSEL R3, R134, RZ, P0 ;  /* 0x000000ff86037208 */ /* 0x002fe40000000000 */
[----:B--2---:R-:W-:Y:S01]  /*19100*/  F2FP.BF16.F32.PACK_AB R143, R230, R235 ;  /* 0x000000ebe68f723e */ /* 0x004fe200000010ff */
[----:B----4-:R-:W-:Y:S01]  /*19110*/  FADD.FTZ R2, -R4, R140 ;  /* 0x0000008c04027221 */ /* 0x010fe20000010100 */
[--C-:B------:R-:W-:Y:S01]  /*19120*/  FFMA.FTZ R4, R32, UR4, -R214.reuse ;  /* 0x0000000420047c23 */ /* 0x100fe200080108d6 */
[----:B------:R-:W-:Y:S01]  /*19130*/  F2FP.BF16.F32.PACK_AB R140, R242, R43 ;  /* 0x0000002bf28c723e */ /* 0x000fe200000010ff */
[----:B---3--:R-:W-:Y:S01]  /*19140*/  FMUL.FTZ R5, R133, R145 ;  /* 0x0000009185057220 */ /* 0x008fe20000410000 */
[----:B------:R-:W-:Y:S01]  /*19150*/  FADD.FTZ R0, -R3, R141 ;  /* 0x0000008d03007221 */ /* 0x000fe20000010100 */
[----:B------:R-:W-:Y:S01]  /*19160*/  FMUL.FTZ R2, R2, UR4 ;  /* 0x0000000402027c20 */ /* 0x000fe20008410000 */
[----:B------:R1:W2:Y:S01]  /*19170*/  MUFU.EX2 R233, R4 ;  /* 0x0000000400e97308 */ /* 0x0002a20000000800 */
[----:B------:R-:W-:Y:S01]  /*19180*/  F2FP.BF16.F32.PACK_AB R141, R240, R34 ;  /* 0x00000022f08d723e */ /* 0x000fe200000010ff */
[----:B------:R-:W-:Y:S01]  /*19190*/  FMUL.FTZ R0, R0, UR4 ;  /* 0x0000000400007c20 */ /* 0x000fe20008410000 */
[C---:B------:R-:W-:Y:S01]  /*191a0*/  FMUL.FTZ R6, R132.reuse, R146 ;  /* 0x0000009284067220 */ /* 0x040fe20000410000 */
[----:B------:R-:W-:Y:S06]  /*191b0*/  FMUL.FTZ R7, R132, R147 ;  /* 0x0000009384077220 */ /* 0x000fec0000410000 */
[----:B------:R-:W3:Y:S01]  /*191c0*/  MUFU.EX2 R2, R2 ;  /* 0x0000000200027308 */ /* 0x000ee20000000800 */
[----:B------:R-:W-:Y:S01]  /*191d0*/  IADD3 R3, PT, PT, R212, 0xc000, RZ ;  /* 0x0000c000d4037810 */ /* 0x000fe20007ffe0ff */
[C---:B------:R-:W-:Y:S01]  /*191e0*/  FMUL.FTZ R16, R133.reuse, R156 ;  /* 0x0000009c85107220 */ /* 0x040fe20000410000 */
[C---:B------:R-:W-:Y:S07]  /*191f0*/  FMUL.FTZ R17, R133.reuse, R157 ;  /* 0x0000009d85117220 */ /* 0x040fee0000410000 */
[----:B------:R-:W4:Y:S01]  /*19200*/  MUFU.EX2 R0, R0 ;  /* 0x0000000000007308 */ /* 0x000f220000000800 */
[C---:B------:R-:W-:Y:S01]  /*19210*/  FMUL.FTZ R18, R132.reuse, R158 ;  /* 0x0000009e84127220 */ /* 0x040fe20000410000 */
[----:B------:R-:W-:Y:S01]  /*19220*/  FMUL.FTZ R19, R132, R159 ;  /* 0x0000009f84137220 */ /* 0x000fe20000410000 */
[----:B------:R-:W-:Y:S01]  /*19230*/  MOV R159, R54 ;  /* 0x00000036009f7202 */ /* 0x000fe20000000f00 */
[C---:B------:R-:W-:Y:S01]  /*19240*/  FMUL.FTZ R32, R133.reuse, R172 ;  /* 0x000000ac85207220 */ /* 0x040fe20000410000 */
[----:B-1----:R-:W-:Y:S01]  /*19250*/  FMUL.FTZ R4, R133, R144 ;  /* 0x0000009085047220 */ /* 0x002fe20000410000 */
[----:B--2---:R-:W-:Y:S01]  /*19260*/  F2FP.BF16.F32.PACK_AB R211, R233, R247 ;  /* 0x000000f7e9d3723e */ /* 0x004fe200000010ff */
[C---:B------:R-:W-:Y:S01]  /*19270*/  FMUL.FTZ R64, R133.reuse, R204 ;  /* 0x000000cc85407220 */ /* 0x040fe20000410000 */
[----:B------:R-:W-:Y:S01]  /*19280*/  MOV R158, R53 ;  /* 0x00000035009e7202 */ /* 0x000fe20000000f00 */
[----:B------:R-:W-:Y:S01]  /*19290*/  FMUL.FTZ R65, R133, R205 ;  /* 0x000000cd85417220 */ /* 0x000fe20000410000 */
[----:B---3--:R-:W-:Y:S01]  /*192a0*/  FMUL.FTZ R13, R2, R153 ;  /* 0x00000099020d7220 */ /* 0x008fe20000410000 */
[----:B------:R-:W-:Y:S01]  /*192b0*/  MOV R153, R38 ;  /* 0x0000002600997202 */ /* 0x000fe20000000f00 */
[-C--:B------:R-:W-:Y:S05]  /*192c0*/  HMMA.16816.F32.BF16 R4, R140, R20.reuse, R4 ;  /* 0x000000148c04723c */ /* 0x080fea0000041804 */
[C---:B----4-:R-:W-:Y:S01]  /*192d0*/  FMUL.FTZ R11, R0.reuse, R151 ;  /* 0x00000097000b7220 */ /* 0x050fe20000410000 */
[----:B------:R-:W-:Y:S01]  /*192e0*/  MOV R151, R216 ;  /* 0x000000d800977202 */ /* 0x000fe20000000f00 */
[C---:B------:R-:W-:Y:S01]  /*192f0*/  FMUL.FTZ R10, R0.reuse, R150 ;  /* 0x00000096000a7220 */ /* 0x040fe20000410000 */
[----:B------:R-:W-:Y:S01]  /*19300*/  IADD3 R216, PT, PT, R237, R212, RZ ;  /* 0x000000d4edd87210 */ /* 0x000fe20007ffe0ff */
[----:B------:R-:W-:Y:S01]  /*19310*/  FMUL.FTZ R14, R0, R154 ;  /* 0x0000009a000e7220 */ /* 0x000fe20000410000 */
[----:B------:R-:W-:Y:S01]  /*19320*/  MOV R150, R39 ;  /* 0x0000002700967202 */ /* 0x000fe20000000f00 */
[----:B------:R-:W-:Y:S02]  /*19330*/  IMAD.MOV.U32 R154, RZ, RZ, R37 ;  /* 0x000000ffff9a7224 */ /* 0x000fe400078e0025 */
[C---:B------:R-:W-:Y:S01]  /*19340*/  FMUL.FTZ R8, R2.reuse, R148 ;  /* 0x0000009402087220 */ /* 0x040fe20000410000 */
[----:B------:R-:W1:Y:S01]  /*19350*/  LDSM.16.MT88.4 R36, [R216+0xc000] ;  /* 0x00c00000d824783b */ /* 0x000e620000004200 */
[----:B------:R-:W-:Y:S01]  /*19360*/  FMUL.FTZ R9, R2, R149 ;  /* 0x0000009502097220 */ /* 0x000fe20000410000 */
[C---:B------:R-:W-:Y:S01]  /*19370*/  FMUL.FTZ R66, R132.reuse, R206 ;  /* 0x000000ce84427220 */ /* 0x040fe20000410000 */
[----:B------:R-:W-:Y:S01]  /*19380*/  FMUL.FTZ R67, R132, R207 ;  /* 0x000000cf84437220 */ /* 0x000fe20000410000 */
[----:B------:R-:W-:Y:S01]  /*19390*/  FMUL.FTZ R12, R2, R152 ;  /* 0x00000098020c7220 */ /* 0x000fe20000410000 */
[----:B------:R-:W-:Y:S01]  /*193a0*/  MOV R152, R52 ;  /* 0x0000003400987202 */ /* 0x000fe20000000f00 */
[----:B------:R-:W-:Y:S01]  /*193b0*/  FMUL.FTZ R15, R0, R155 ;  /* 0x0000009b000f7220 */ /* 0x000fe20000410000 */
[----:B------:R-:W-:Y:S01]  /*193c0*/  MOV R149, R220 ;  /* 0x000000dc00957202 */ /* 0x000fe20000000f00 */
[C---:B------:R-:W-:Y:S04]  /*193d0*/  HMMA.16816.F32.BF16 R8, R208.reuse, R20, R8 ;  /* 0x00000014d008723c */ /* 0x040fe80000041808 */
[----:B------:R-:W-:Y:S01]  /*193e0*/  VIADD R220, R212, 0xc040 ;  /* 0x0000c040d4dc7836 */ /* 0x000fe20000000000 */
[----:B------:R-:W-:Y:S01]  /*193f0*/  @P1 IADD3 R220, PT, PT, R3, -0x40, RZ ;  /* 0xffffffc003dc1810 */ /* 0x000fe20007ffe0ff */
[----:B------:R-:W-:Y:S01]  /*19400*/  FMUL.FTZ R20, R133, R160 ;  /* 0x000000a085147220 */ /* 0x000fe20000410000 */
[----:B------:R-:W-:Y:S01]  /*19410*/  IMAD.MOV.U32 R160, RZ, RZ, R55 ;  /* 0x000000ffffa07224 */ /* 0x000fe200078e0037 */
[-C--:B------:R-:W-:Y:S02]  /*19420*/  HMMA.16816.F32.BF16 R12, R208, R22.reuse, R12 ;  /* 0x00000016d00c723c */ /* 0x080fe4000004180c */
[----:B------:R-:W2:Y:S01]  /*19430*/  LDSM.16.MT88.4 R52, [R220] ;  /* 0x00000000dc34783b */ /* 0x000ea20000004200 */
[----:B------:R-:W-:Y:S01]  /*19440*/  IADD3 R3, PT, PT, R237, R220, RZ ;  /* 0x000000dced037210 */ /* 0x000fe20007ffe0ff */
[C---:B------:R-:W-:Y:S01]  /*19450*/  FMUL.FTZ R21, R133.reuse, R161 ;  /* 0x000000a185157220 */ /* 0x040fe20000410000 */
[C---:B------:R-:W-:Y:S01]  /*19460*/  FMUL.FTZ R24, R2.reuse, R164 ;  /* 0x000000a402187220 */ /* 0x040fe20000410000 */
[----:B------:R-:W-:Y:S01]  /*19470*/  FMUL.FTZ R25, R2, R165 ;  /* 0x000000a502197220 */ /* 0x000fe20000410000 */
[----:B------:R-:W-:Y:S01]  /*19480*/  FMUL.FTZ R26, R0, R166 ;  /* 0x000000a6001a7220 */ /* 0x000fe20000410000 */
[C---:B------:R-:W-:Y:S02]  /*19490*/  HMMA.16816.F32.BF16 R16, R140.reuse, R22, R16 ;  /* 0x000000168c10723c */ /* 0x040fe40000041810 */
[----:B------:R-:W3:Y:S02]  /*194a0*/  LDSM.16.MT88.4 R144, [R3] ;  /* 0x000000000390783b */ /* 0x000ee40000004200 */
[C---:B------:R-:W-:Y:S01]  /*194b0*/  FMUL.FTZ R22, R132.reuse, R162 ;  /* 0x000000a284167220 */ /* 0x040fe20000410000 */
[----:B------:R-:W-:Y:S01]  /*194c0*/  FMUL.FTZ R23, R132, R163 ;  /* 0x000000a384177220 */ /* 0x000fe20000410000 */
[----:B------:R-:W-:Y:S01]  /*194d0*/  FMUL.FTZ R27, R0, R167 ;  /* 0x000000a7001b7220 */ /* 0x000fe20000410000 */
[C---:B------:R-:W-:Y:S01]  /*194e0*/  FMUL.FTZ R28, R2.reuse, R168 ;  /* 0x000000a8021c7220 */ /* 0x040fe20000410000 */
[----:B------:R-:W-:Y:S01]  /*194f0*/  FMUL.FTZ R29, R2, R169 ;  /* 0x000000a9021d7220 */ /* 0x000fe20000410000 */
[C---:B------:R-:W-:Y:S01]  /*19500*/  FMUL.FTZ R30, R0.reuse, R170 ;  /* 0x000000aa001e7220 */ /* 0x040fe20000410000 */
[----:B------:R-:W-:Y:S01]  /*19510*/  LDSM.16.MT88.4 R204, [R3+0x1800] ;  /* 0x0018000003cc783b */ /* 0x000fe20000004200 */
[----:B------:R-:W-:Y:S01]  /*19520*/  FMUL.FTZ R31, R0, R171 ;  /* 0x000000ab001f7220 */ /* 0x000fe20000410000 */
[----:B------:R-:W-:Y:S01]  /*19530*/  MOV R161, R33 ;  /* 0x0000002100a17202 */ /* 0x000fe20000000f00 */
[C---:B------:R-:W-:Y:S01]  /*19540*/  FMUL.FTZ R33, R133.reuse, R173 ;  /* 0x000000ad85217220 */ /* 0x040fe20000410000 */
[----:B------:R-:W-:Y:S01]  /*19550*/  MOV R156, R35 ;  /* 0x00000023009c7202 */ /* 0x000fe20000000f00 */
[----:B------:R-:W-:Y:S01]  /*19560*/  FMUL.FTZ R35, R132, R175 ;  /* 0x000000af84237220 */ /* 0x000fe20000410000 */
[-C--:B-1----:R-:W-:Y:S03]  /*19570*/  HMMA.16816.F32.BF16 R20, R140, R36.reuse, R20 ;  /* 0x000000248c14723c */ /* 0x082fe60000041814 */
[----:B------:R-:W-:Y:S01]  /*19580*/  FFMA.FTZ R156, R156, UR4, -R214 ;  /* 0x000000049c9c7c23 */ /* 0x000fe200080108d6 */
[----:B------:R-:W-:Y:S01]  /*19590*/  MOV R162, R50 ;  /* 0x0000003200a27202 */ /* 0x000fe20000000f00 */
[----:B------:R-:W-:Y:S01]  /*195a0*/  FMUL.FTZ R50, R132, R190 ;  /* 0x000000be84327220 */ /* 0x000fe20000410000 */
[C---:B------:R-:W-:Y:S01]  /*195b0*/  FMUL.FTZ R56, R2.reuse, R192 ;  /* 0x000000c002387220 */ /* 0x040fe20000410000 */
[----:B------:R-:W-:Y:S01]  /*195c0*/  IMAD.MOV.U32 R155, RZ, RZ, R60 ;  /* 0x000000ffff9b7224 */ /* 0x000fe200078e003c */
[C---:B------:R-:W-:Y:S04]  /*195d0*/  HMMA.16816.F32.BF16 R24, R208.reuse, R36, R24 ;  /* 0x00000024d018723c */ /* 0x040fe80000041818 */
[C---:B------:R-:W-:Y:S01]  /*195e0*/  FMUL.FTZ R36, R133.reuse, R176 ;  /* 0x000000b085247220 */ /* 0x040fe20000410000 */
[C---:B------:R-:W-:Y:S01]  /*195f0*/  FMUL.FTZ R37, R133.reuse, R177 ;  /* 0x000000b185257220 */ /* 0x040fe20000410000 */
[----:B------:R-:W-:Y:S01]  /*19600*/  FMUL.FTZ R60, R2, R200 ;  /* 0x000000c8023c7220 */ /* 0x000fe20000410000 */
[----:B------:R-:W-:Y:S01]  /*19610*/  FMUL.FTZ R62, R0, R202 ;  /* 0x000000ca003e7220 */ /* 0x000fe20000410000 */
[-C--:B------:R-:W-:Y:S01]  /*19620*/  HMMA.16816.F32.BF16 R28, R208, R38.reuse, R28 ;  /* 0x00000026d01c723c */ /* 0x080fe2000004181c */
[----:B------:R-:W-:Y:S02]  /*19630*/  MUFU.EX2 R202, R226 ;  /* 0x000000e200ca7308 */ /* 0x000fe40000000800 */
[----:B------:R-:W-:Y:S01]  /*19640*/  MOV R166, R34 ;  /* 0x0000002200a67202 */ /* 0x000fe20000000f00 */
[----:B------:R-:W-:Y:S01]  /*19650*/  FMUL.FTZ R34, R132, R174 ;  /* 0x000000ae84227220 */ /* 0x000fe20000410000 */
[----:B------:R-:W-:Y:S01]  /*19660*/  FMUL.FTZ R63, R0, R203 ;  /* 0x000000cb003f7220 */ /* 0x000fe20000410000 */
[C---:B------:R-:W-:Y:S01]  /*19670*/  FMUL.FTZ R68, R133.reuse, R68 ;  /* 0x0000004485447220 */ /* 0x040fe20000410000 */
[C---:B------:R-:W-:Y:S01]  /*19680*/  FMUL.FTZ R69, R133.reuse, R69 ;  /* 0x0000004585457220 */ /* 0x040fe20000410000 */
[C---:B------:R-:W-:Y:S01]  /*19690*/  FMUL.FTZ R70, R132.reuse, R70 ;  /* 0x0000004684467220 */ /* 0x040fe20000410000 */
[----:B------:R-:W-:Y:S01]  /*196a0*/  FMUL.FTZ R71, R132, R71 ;  /* 0x0000004784477220 */ /* 0x000fe20000410000 */
[----:B------:R-:W-:Y:S01]  /*196b0*/  FMUL.FTZ R72, R2, R72 ;  /* 0x0000004802487220 */ /* 0x000fe20000410000 */
[C---:B------:R-:W-:Y:S04]  /*196c0*/  HMMA.16816.F32.BF16 R32, R140.reuse, R38, R32 ;  /* 0x000000268c20723c */ /* 0x040fe80000041820 */
[C---:B------:R-:W-:Y:S01]  /*196d0*/  FMUL.FTZ R38, R132.reuse, R178 ;  /* 0x000000b284267220 */ /* 0x040fe20000410000 */
[----:B------:R-:W-:Y:S01]  /*196e0*/  FMUL.FTZ R39, R132, R179 ;  /* 0x000000b384277220 */ /* 0x000fe20000410000 */
[----:B------:R-:W-:Y:S01]  /*196f0*/  FMUL.FTZ R73, R2, R73 ;  /* 0x0000004902497220 */ /* 0x000fe20000410000 */
[C---:B------:R-:W-:Y:S01]  /*19700*/  FMUL.FTZ R74, R0.reuse, R74 ;  /* 0x0000004a004a7220 */ /* 0x040fe20000410000 */
[----:B------:R-:W-:Y:S01]  /*19710*/  FMUL.FTZ R75, R0, R75 ;  /* 0x0000004b004b7220 */ /* 0x000fe20000410000 */
[C---:B------:R-:W-:Y:S01]  /*19720*/  FMUL.FTZ R76, R2.reuse, R76 ;  /* 0x0000004c024c7220 */ /* 0x040fe20000410000 */
[----:B------:R-:W-:Y:S01]  /*19730*/  FMUL.FTZ R77, R2, R77 ;  /* 0x0000004d024d7220 */ /* 0x000fe20000410000 */
[----:B------:R-:W-:Y:S01]  /*19740*/  FMUL.FTZ R78, R0, R78 ;  /* 0x0000004e004e7220 */ /* 0x000fe20000410000 */
[-C--:B--2---:R-:W-:Y:S03]  /*19750*/  HMMA.16816.F32.BF16 R36, R140, R52.reuse, R36 ;  /* 0x000000348c24723c */ /* 0x084fe60000041824 */
[----:B------:R-:W-:Y:S01]  /*19760*/  MOV R167, R43 ;  /* 0x0000002b00a77202 */ /* 0x000fe20000000f00 */
[----:B------:R-:W-:Y:S01]  /*19770*/  IMAD.MOV.U32 R174, RZ, RZ, R42 ;  /* 0x000000ffffae7224 */ /* 0x000fe200078e002a */
[----:B------:R-:W-:Y:S01]  /*19780*/  MOV R175, R41 ;  /* 0x0000002900af7202 */ /* 0x000fe20000000f00 */
[C---:B------:R-:W-:Y:S01]  /*19790*/  FMUL.FTZ R41, R2.reuse, R181 ;  /* 0x000000b502297220 */ /* 0x040fe20000410000 */
[----:B------:R-:W-:Y:S01]  /*197a0*/  MOV R176, R40 ;  /* 0x0000002800b07202 */ /* 0x000fe20000000f00 */
[----:B------:R-:W-:Y:S01]  /*197b0*/  FMUL.FTZ R40, R2, R180 ;  /* 0x000000b402287220 */ /* 0x000fe20000410000 */
        /* <DEDUP_REMOVED lines=8> */
[C---:B------:R-:W-:Y:S04]  /*19840*/  HMMA.16816.F32.BF16 R40, R208.reuse, R52, R40 ;  /* 0x00000034d028723c */ /* 0x040fe80000041828 */
[----:B------:R-:W-:Y:S01]  /*19850*/  MOV R148, R47 ;  /* 0x0000002f00947202 */ /* 0x000fe20000000f00 */
[----:B------:R-:W-:Y:S01]  /*19860*/  IMAD.MOV.U32 R170, RZ, RZ, R45 ;  /* 0x000000ffffaa7224 */ /* 0x000fe200078e002d */
[----:B------:R-:W-:Y:S01]  /*19870*/  MOV R173, R46 ;  /* 0x0000002e00ad7202 */ /* 0x000fe20000000f00 */
[C---:B------:R-:W-:Y:S01]  /*19880*/  FMUL.FTZ R45, R2.reuse, R185 ;  /* 0x000000b9022d7220 */ /* 0x040fe20000410000 */
[----:B------:R-:W-:Y:S01]  /*19890*/  MOV R169, R44 ;  /* 0x0000002c00a97202 */ /* 0x000fe20000000f00 */
[----:B------:R-:W-:Y:S01]  /*198a0*/  FMUL.FTZ R44, R2, R184 ;  /* 0x000000b8022c7220 */ /* 0x000fe20000410000 */
[C---:B------:R-:W-:Y:S01]  /*198b0*/  FMUL.FTZ R46, R0.reuse, R186 ;  /* 0x000000ba002e7220 */ /* 0x040fe20000410000 */
[----:B------:R-:W-:Y:S01]  /*198c0*/  FMUL.FTZ R47, R0, R187 ;  /* 0x000000bb002f7220 */ /* 0x000fe20000410000 */
[C---:B------:R-:W-:Y:S01]  /*198d0*/  FMUL.FTZ R52, R133.reuse, R196 ;  /* 0x000000c485347220 */ /* 0x040fe20000410000 */
[C---:B------:R-:W-:Y:S01]  /*198e0*/  FMUL.FTZ R53, R133.reuse, R197 ;  /* 0x000000c585357220 */ /* 0x040fe20000410000 */
[C---:B------:R-:W-:Y:S01]  /*198f0*/  FMUL.FTZ R85, R133.reuse, R85 ;  /* 0x0000005585557220 */ /* 0x040fe20000410000 */
[----:B------:R-:W-:Y:S01]  /*19900*/  MUFU.EX2 R197, R223 ;  /* 0x000000df00c57308 */ /* 0x000fe20000000800 */
[C---:B------:R-:W-:Y:S01]  /*19910*/  FMUL.FTZ R86, R132.reuse, R86 ;  /* 0x0000005684567220 */ /* 0x040fe20000410000 */
[C---:B------:R-:W-:Y:S01]  /*19920*/  FMUL.FTZ R87, R132.reuse, R87 ;  /* 0x0000005784577220 */ /* 0x040fe20000410000 */
[-C--:B------:R-:W-:Y:S03]  /*19930*/  HMMA.16816.F32.BF16 R44, R208, R54.reuse, R44 ;  /* 0x00000036d02c723c */ /* 0x080fe6000004182c */
[----:B------:R-:W-:Y:S01]  /*19940*/  MOV R172, R51 ;  /* 0x0000003300ac7202 */ /* 0x000fe20000000f00 */
[----:B------:R-:W-:Y:S01]  /*19950*/  IMAD.MOV.U32 R163, RZ, RZ, R49 ;  /* 0x000000ffffa37224 */ /* 0x000fe200078e0031 */
[----:B------:R-:W-:Y:S01]  /*19960*/  MOV R165, R48 ;  /* 0x0000003000a57202 */ /* 0x000fe20000000f00 */
        /* <DEDUP_REMOVED lines=9> */
[C---:B------:R-:W-:Y:S04]  /*19a00*/  HMMA.16816.F32.BF16 R48, R140.reuse, R54, R48 ;  /* 0x000000368c30723c */ /* 0x040fe80000041830 */
[C---:B------:R-:W-:Y:S01]  /*19a10*/  FMUL.FTZ R54, R132.reuse, R198 ;  /* 0x000000c684367220 */ /* 0x040fe20000410000 */
[----:B------:R-:W-:Y:S01]  /*19a20*/  FMUL.FTZ R55, R132, R199 ;  /* 0x000000c784377220 */ /* 0x000fe20000410000 */
[----:B------:R-:W-:Y:S01]  /*19a30*/  MUFU.EX2 R198, R222 ;  /* 0x000000de00c67308 */ /* 0x000fe20000000800 */
[C---:B------:R-:W-:Y:S01]  /*19a40*/  FMUL.FTZ R94, R0.reuse, R94 ;  /* 0x0000005e005e7220 */ /* 0x040fe20000410000 */
[----:B------:R-:W-:Y:S01]  /*19a50*/  FMUL.FTZ R95, R0, R95 ;  /* 0x0000005f005f7220 */ /* 0x000fe20000410000 */
[C---:B------:R-:W-:Y:S01]  /*19a60*/  FMUL.FTZ R96, R133.reuse, R96 ;  /* 0x0000006085607220 */ /* 0x040fe20000410000 */
[C---:B------:R-:W-:Y:S01]  /*19a70*/  FMUL.FTZ R97, R133.reuse, R97 ;  /* 0x0000006185617220 */ /* 0x040fe20000410000 */
[----:B------:R-:W-:Y:S01]  /*19a80*/  FMUL.FTZ R98, R132, R98 ;  /* 0x0000006284627220 */ /* 0x000fe20000410000 */
[-C--:B---3--:R-:W-:Y:S03]  /*19a90*/  HMMA.16816.F32.BF16 R52, R140, R144.reuse, R52 ;  /* 0x000000908c34723c */ /* 0x088fe60000041834 */
[----:B------:R-:W-:Y:S01]  /*19aa0*/  MOV R157, R59 ;  /* 0x0000003b009d7202 */ /* 0x000fe20000000f00 */
[C---:B------:R-:W-:Y:S01]  /*19ab0*/  FMUL.FTZ R59, R0.reuse, R195 ;  /* 0x000000c3003b7220 */ /* 0x040fe20000410000 */
[----:B------:R-:W-:Y:S01]  /*19ac0*/  MOV R171, R58 ;  /* 0x0000003a00ab7202 */ /* 0x000fe20000000f00 */
[----:B------:R-:W-:Y:S01]  /*19ad0*/  FMUL.FTZ R58, R0, R194 ;  /* 0x000000c2003a7220 */ /* 0x000fe20000410000 */
[----:B------:R-:W-:Y:S01]  /*19ae0*/  MOV R164, R57 ;  /* 0x0000003900a47202 */ /* 0x000fe20000000f00 */
[----:B------:R-:W-:Y:S01]  /*19af0*/  FMUL.FTZ R57, R2, R193 ;  /* 0x000000c102397220 */ /* 0x000fe20000410000 */
[C---:B------:R-:W-:Y:S01]  /*19b00*/  FMUL.FTZ R99, R132.reuse, R99 ;  /* 0x0000006384637220 */ /* 0x040fe20000410000 */
[C---:B------:R-:W-:Y:S01]  /*19b10*/  FMUL.FTZ R100, R133.reuse, R100 ;  /* 0x0000006485647220 */ /* 0x040fe20000410000 */
[C---:B------:R-:W-:Y:S01]  /*19b20*/  FMUL.FTZ R101, R133.reuse, R101 ;  /* 0x0000006585657220 */ /* 0x040fe20000410000 */
[C---:B------:R-:W-:Y:S01]  /*19b30*/  FMUL.FTZ R102, R132.reuse, R102 ;  /* 0x0000006684667220 */ /* 0x040fe20000410000 */
[----:B------:R-:W-:Y:S01]  /*19b40*/  FMUL.FTZ R103, R132, R103 ;  /* 0x0000006784677220 */ /* 0x000fe20000410000 */
[C---:B------:R-:W-:Y:S01]  /*19b50*/  FMUL.FTZ R104, R2.reuse, R104 ;  /* 0x0000006802687220 */ /* 0x040fe20000410000 */
[C---:B------:R-:W-:Y:S04]  /*19b60*/  HMMA.16816.F32.BF16 R56, R208.reuse, R144, R56 ;  /* 0x00000090d038723c */ /* 0x040fe80000041838 */
[----:B------:R-:W-:Y:S01]  /*19b70*/  MOV R168, R61 ;  /* 0x0000003d00a87202 */ /* 0x000fe20000000f00 */
[C---:B------:R-:W-:Y:S01]  /*19b80*/  FMUL.FTZ R61, R2.reuse, R201 ;  /* 0x000000c9023d7220 */ /* 0x040fe20000410000 */
[----:B------:R-:W-:Y:S01]  /*19b90*/  FMUL.FTZ R105, R2, R105 ;  /* 0x0000006902697220 */ /* 0x000fe20000410000 */
[----:B------:R-:W-:Y:S01]  /*19ba0*/  MUFU.EX2 R201, R221 ;  /* 0x000000dd00c97308 */ /* 0x000fe20000000800 */
        /* <DEDUP_REMOVED lines=8> */
[C---:B------:R-:W-:Y:S01]  /*19c30*/  FMUL.FTZ R113, R133.reuse, R113 ;  /* 0x0000007185717220 */ /* 0x040fe20000410000 */
[C---:B------:R-:W-:Y:S01]  /*19c40*/  FMUL.FTZ R114, R132.reuse, R114 ;  /* 0x0000007284727220 */ /* 0x040fe20000410000 */
[C---:B------:R-:W-:Y:S01]  /*19c50*/  HMMA.16816.F32.BF16 R64, R140.reuse, R146, R64 ;  /* 0x000000928c40723c */ /* 0x040fe20000041840 */
[----:B------:R-:W1:Y:S03]  /*19c60*/  LDSM.16.MT88.4 R144, [R212+0xe000] ;  /* 0x00e00000d490783b */ /* 0x000e660000004200 */
        /* <DEDUP_REMOVED lines=12> */
[----:B------:R-:W-:Y:S01]  /*19d30*/  MOV R191, R149 ;  /* 0x0000009500bf7202 */ /* 0x000fe20000000f00 */
[----:B------:R-:W-:Y:S01]  /*19d40*/  FFMA.FTZ R163, R163, UR4, -R215 ;  /* 0x00000004a3a37c23 */ /* 0x000fe200080108d7 */
[----:B------:R-:W-:Y:S02]  /*19d50*/  MOV R177, R175 ;  /* 0x000000af00b17202 */ /* 0x000fe40000000f00 */
[----:B------:R-:W-:Y:S02]  /*19d60*/  MOV R175, R173 ;  /* 0x000000ad00af7202 */ /* 0x000fe40000000f00 */
[----:B------:R-:W-:Y:S01]  /*19d70*/  MOV R173, R238 ;  /* 0x000000ee00ad7202 */ /* 0x000fe20000000f00 */
[----:B------:R-:W-:Y:S01]  /*19d80*/  IMAD.MOV.U32 R238, RZ, RZ, R168 ;  /* 0x000000ffffee7224 */ /* 0x000fe200078e00a8 */
        /* <DEDUP_REMOVED lines=18> */
[--C-:B------:R-:W-:Y:S01]  /*19eb0*/  FFMA.FTZ R145, R126, UR4, -R213.reuse ;  /* 0x000000047e917c23 */ /* 0x100fe200080108d5 */
[----:B------:R-:W-:Y:S01]  /*19ec0*/  IMAD.MOV.U32 R176, RZ, RZ, R174 ;  /* 0x000000ffffb07224 */ /* 0x000fe200078e00ae */
[----:B------:R-:W-:Y:S01]  /*19ed0*/  MOV R174, R172 ;  /* 0x000000ac00ae7202 */ /* 0x000fe20000000f00 */
[----:B------:R1:W-:Y:S01]  /*19ee0*/  MUFU.EX2 R168, R144 ;  /* 0x0000009000a87308 */ /* 0x0003e20000000800 */
[----:B------:R-:W-:Y:S01]  /*19ef0*/  MOV R172, R171 ;  /* 0x000000ab00ac7202 */ /* 0x000fe20000000f00 */
[----:B------:R-:W2:Y:S01]  /*19f00*/  LDL.LU R126, [R1+0xdc] ;  /* 0x0000dc00017e7983 */ /* 0x000ea20000300800 */
[----:B------:R-:W-:Y:S07]  /*19f10*/  MOV R171, R154 ;  /* 0x0000009a00ab7202 */ /* 0x000fee0000000f00 */
[----:B------:R3:W-:Y:S01]  /*19f20*/  MUFU.EX2 R192, R145 ;  /* 0x0000009100c07308 */ /* 0x0007e20000000800 */
[----:B------:R-:W-:Y:S02]  /*19f30*/  MOV R154, R153 ;  /* 0x00000099009a7202 */ /* 0x000fe40000000f00 */
[----:B------:R-:W-:Y:S02]  /*19f40*/  MOV R153, R239 ;  /* 0x000000ef00997202 */ /* 0x000fe40000000f00 */
[----:B------:R-:W-:Y:S02]  /*19f50*/  MOV R239, R127 ;  /* 0x0000007f00ef7202 */ /* 0x000fe40000000f00 */
[----:B------:R-:W4:Y:S01]  /*19f60*/  LDL.LU R127, [R1+0xd8] ;  /* 0x0000d800017f7983 */ /* 0x000f220000300800 */
[--C-:B-1----:R-:W-:Y:S01]  /*19f70*/  FFMA.FTZ R144, R177, UR4, -R213.reuse ;  /* 0x00000004b1907c23 */ /* 0x102fe200080108d5 */
[----:B------:R-:W-:Y:S01]  /*19f80*/  IMAD.MOV.U32 R177, RZ, RZ, R176 ;  /* 0x000000ffffb17224 */ /* 0x000fe200078e00b0 */
[----:B------:R-:W-:Y:S02]  /*19f90*/  MOV R176, R175 ;  /* 0x000000af00b07202 */ /* 0x000fe40000000f00 */
[----:B------:R-:W-:Y:S01]  /*19fa0*/  MOV R175, R174 ;  /* 0x000000ae00af7202 */ /* 0x000fe20000000f00 */
[----:B---3--:R-:W-:Y:S01]  /*19fb0*/  FFMA.FTZ R145, R177, UR4, -R213 ;  /* 0x00000004b1917c23 */ /* 0x008fe200080108d5 */
[----:B------:R-:W-:Y:S02]  /*19fc0*/  MOV R174, R173 ;  /* 0x000000ad00ae7202 */ /* 0x000fe40000000f00 */
[----:B------:R-:W-:Y:S01]  /*19fd0*/  MOV R173, R172 ;  /* 0x000000ac00ad7202 */ /* 0x000fe20000000f00 */
[----:B------:R-:W-:Y:S01]  /*19fe0*/  IMAD.MOV.U32 R172, RZ, RZ, R238 ;  /* 0x000000ffffac7224 */ /* 0x000fe200078e00ee */
[----:B------:R-:W-:Y:S01]  /*19ff0*/  MOV R238, R171 ;  /* 0x000000ab00ee7202 */ /* 0x000fe20000000f00 */
[----:B------:R-:W-:Y:S01]  /*1a000*/  MUFU.EX2 R183, R145 ;  /* 0x0000009100b77308 */ /* 0x000fe20000000800 */
[----:B------:R-:W-:Y:S02]  /*1a010*/  MOV R177, R175 ;  /* 0x000000af00b17202 */ /* 0x000fe40000000f00 */
[----:B------:R-:W-:Y:S02]  /*1a020*/  MOV R175, R173 ;  /* 0x000000ad00af7202 */ /* 0x000fe40000000f00 */
[----:B------:R-:W-:Y:S05]  /*1a030*/  MOV R173, R238 ;  /* 0x000000ee00ad7202 */ /* 0x000fea0000000f00 */
[----:B------:R1:W-:Y:S01]  /*1a040*/  MUFU.EX2 R238, R144 ;  /* 0x0000009000ee7308 */ /* 0x0003e20000000800 */
[----:B------:R-:W-:Y:S01]  /*1a050*/  MOV R178, R176 ;  /* 0x000000b000b27202 */ /* 0x000fe20000000f00 */
[----:B------:R-:W-:Y:S01]  /*1a060*/  IMAD.MOV.U32 R176, RZ, RZ, R174 ;  /* 0x000000ffffb07224 */ /* 0x000fe200078e00ae */
[----:B------:R-:W-:Y:S02]  /*1a070*/  MOV R171, R153 ;  /* 0x0000009900ab7202 */ /* 0x000fe40000000f00 */
[----:B------:R-:W-:Y:S02]  /*1a080*/  MOV R174, R172 ;  /* 0x000000ac00ae7202 */ /* 0x000fe40000000f00 */
[----:B------:R-:W-:Y:S02]  /*1a090*/  MOV R172, R171 ;  /* 0x000000ab00ac7202 */ /* 0x000fe40000000f00 */
[----:B------:R-:W-:Y:S02]  /*1a0a0*/  MOV R171, R129 ;  /* 0x0000008100ab7202 */ /* 0x000fe40000000f00 */
[----:B------:R-:W-:Y:S02]  /*1a0b0*/  MOV R153, R128 ;  /* 0x0000008000997202 */ /* 0x000fe40000000f00 */
[----:B------:R-:W3:Y:S01]  /*1a0c0*/  LDL.LU R128, [R1+0xd4] ;  /* 0x0000d40001807983 */ /* 0x000ee20000300800 */
[--C-:B-1----:R-:W-:Y:S01]  /*1a0d0*/  FFMA.FTZ R144, R178, UR4, -R214.reuse ;  /* 0x00000004b2907c23 */ /* 0x102fe200080108d6 */
[----:B------:R-:W-:Y:S01]  /*1a0e0*/  IMAD.MOV.U32 R178, RZ, RZ, R177 ;  /* 0x000000ffffb27224 */ /* 0x000fe200078e00b1 */
[----:B------:R-:W-:Y:S01]  /*1a0f0*/  MOV R177, R176 ;  /* 0x000000b000b17202 */ /* 0x000fe20000000f00 */
[----:B------:R-:W3:Y:S01]  /*1a100*/  LDL.LU R129, [R1+0xd0] ;  /* 0x0000d00001817983 */ /* 0x000ee20000300800 */
[----:B------:R-:W-:Y:S01]  /*1a110*/  MOV R176, R175 ;  /* 0x000000af00b07202 */ /* 0x000fe20000000f00 */
[----:B------:R-:W-:Y:S01]  /*1a120*/  FFMA.FTZ R153, R153, UR4, -R214 ;  /* 0x0000000499997c23 */ /* 0x000fe200080108d6 */
[----:B------:R-:W-:Y:S02]  /*1a130*/  MOV R175, R174 ;  /* 0x000000ae00af7202 */ /* 0x000fe40000000f00 */
[----:B------:R-:W-:Y:S01]  /*1a140*/  MOV R174, R173 ;  /* 0x000000ad00ae7202 */ /* 0x000fe20000000f00 */
[----:B------:R-:W-:Y:S01]  /*1a150*/  MUFU.EX2 R181, R153 ;  /* 0x0000009900b57308 */ /* 0x000fe20000000800 */
        /* <DEDUP_REMOVED lines=8> */
[----:B------:R-:W-:Y:S01]  /*1a1e0*/  MOV R179, R177 ;  /* 0x000000b100b37202 */ /* 0x000fe20000000f00 */
[----:B------:R-:W3:Y:S01]  /*1a1f0*/  LDL.LU R130, [R1+0xcc] ;  /* 0x0000cc0001827983 */ /* 0x000ee20000300800 */
        /* <DEDUP_REMOVED lines=9> */
[--C-:B------:R-:W-:Y:S01]  /*1a290*/  FFMA.FTZ R162, R162, UR4, -R215.reuse ;  /* 0x00000004a2a27c23 */ /* 0x100fe200080108d7 */
[----:B------:R-:W-:Y:S01]  /*1a2a0*/  MOV R178, R176 ;  /* 0x000000b000b27202 */ /* 0x000fe20000000f00 */
[----:B------:R-:W-:Y:S01]  /*1a2b0*/  FFMA.FTZ R161, R161, UR4, -R215 ;  /* 0x00000004a1a17c23 */ /* 0x000fe200080108d7 */
[----:B------:R-:W-:Y:S01]  /*1a2c0*/  MOV R176, R174 ;  /* 0x000000ae00b07202 */ /* 0x000fe20000000f00 */
[--C-:B------:R-:W-:Y:S01]  /*1a2d0*/  FFMA.FTZ R145, R180, UR4, -R217.reuse ;  /* 0x00000004b4917c23 */ /* 0x100fe200080108d9 */
[----:B------:R-:W-:Y:S01]  /*1a2e0*/  MOV R180, R179 ;  /* 0x000000b300b47202 */ /* 0x000fe20000000f00 */
[----:B------:R-:W-:Y:S01]  /*1a2f0*/  MUFU.EX2 R200, R161 ;  /* 0x000000a100c87308 */ /* 0x000fe20000000800 */
[----:B------:R-:W-:Y:S02]  /*1a300*/  MOV R174, R172 ;  /* 0x000000ac00ae7202 */ /* 0x000fe40000000f00 */
[----:B------:R-:W-:Y:S02]  /*1a310*/  MOV R179, R178 ;  /* 0x000000b200b37202 */ /* 0x000fe40000000f00 */
[----:B------:R-:W-:Y:S02]  /*1a320*/  MOV R172, R170 ;  /* 0x000000aa00ac7202 */ /* 0x000fe40000000f00 */
[----:B------:R-:W-:Y:S01]  /*1a330*/  MOV R178, R177 ;  /* 0x000000b100b27202 */ /* 0x000fe20000000f00 */
[----:B------:R-:W-:Y:S01]  /*1a340*/  IMAD.MOV.U32 R177, RZ, RZ, R176 ;  /* 0x000000ffffb17224 */ /* 0x000fe200078e00b0 */
[----:B------:R-:W-:Y:S02]  /*1a350*/  MOV R170, R167 ;  /* 0x000000a700aa7202 */ /* 0x000fe40000000f00 */
[----:B------:R-:W-:Y:S01]  /*1a360*/  MOV R176, R175 ;  /* 0x000000af00b07202 */ /* 0x000fe20000000f00 */
[----:B------:R1:W-:Y:S01]  /*1a370*/  MUFU.EX2 R167, R144 ;  /* 0x0000009000a77308 */ /* 0x0003e20000000800 */
[----:B------:R-:W-:Y:S02]  /*1a380*/  MOV R175, R174 ;  /* 0x000000ae00af7202 */ /* 0x000fe40000000f00 */
[----:B------:R-:W-:Y:S02]  /*1a390*/  MOV R174, R173 ;  /* 0x000000ad00ae7202 */ /* 0x000fe40000000f00 */
[----:B------:R-:W-:Y:S02]  /*1a3a0*/  MOV R173, R170 ;  /* 0x000000aa00ad7202 */ /* 0x000fe40000000f00 */
[----:B------:R-:W-:Y:S01]  /*1a3b0*/  MOV R170, R169 ;  /* 0x000000a900aa7202 */ /* 0x000fe20000000f00 */
[----:B------:R-:W-:Y:S01]  /*1a3c0*/  IMAD.MOV.U32 R169, RZ, RZ, R166 ;  /* 0x000000ffffa97224 */ /* 0x000fe200078e00a6 */
[----:B------:R-:W-:Y:S02]  /*1a3d0*/  MOV R166, R165 ;  /* 0x000000a500a67202 */ /* 0x000fe40000000f00 */
[----:B------:R-:W-:Y:S02]  /*1a3e0*/  MOV R165, R231 ;  /* 0x000000e700a57202 */ /* 0x000fe40000000f00 */
[----:B------:R1:W1:Y:S02]  /*1a3f0*/  MUFU.EX2 R231, R148 ;  /* 0x0000009400e77308 */ /* 0x0002640000000800 */
[----:B-1----:R-:W-:Y:S01]  /*1a400*/  FFMA.FTZ R144, R180, UR4, -R217 ;  /* 0x00000004b4907c23 */ /* 0x002fe200080108d9 */
[----:B------:R-:W-:Y:S02]  /*1a410*/  MOV R180, R179 ;  /* 0x000000b300b47202 */ /* 0x000fe40000000f00 */
[----:B------:R-:W-:Y:S02]  /*1a420*/  MOV R179, R178 ;  /* 0x000000b200b37202 */ /* 0x000fe40000000f00 */
[----:B------:R-:W-:Y:S01]  /*1a430*/  MOV R178, R177 ;  /* 0x000000b100b27202 */ /* 0x000fe20000000f00 */
[----:B------:R-:W-:Y:S01]  /*1a440*/  IMAD.MOV.U32 R177, RZ, RZ, R176 ;  /* 0x000000ffffb17224 */ /* 0x000fe200078e00b0 */
[----:B------:R-:W-:Y:S02]  /*1a450*/  MOV R176, R175 ;  /* 0x000000af00b07202 */ /* 0x000fe40000000f00 */
[----:B------:R-:W-:Y:S02]  /*1a460*/  MOV R175, R170 ;  /* 0x000000aa00af7202 */ /* 0x000fe40000000f00 */
[----:B------:R-:W-:Y:S01]  /*1a470*/  MOV R170, R169 ;  /* 0x000000a900aa7202 */ /* 0x000fe20000000f00 */
[----:B------:R-:W-:Y:S01]  /*1a480*/  FFMA.FTZ R148, R180, UR4, -R215 ;  /* 0x00000004b4947c23 */ /* 0x000fe200080108d7 */
[----:B------:R-:W-:Y:S01]  /*1a490*/  IMAD.MOV.U32 R180, RZ, RZ, R229 ;  /* 0x000000ffffb47224 */ /* 0x000fe200078e00e5 */
[----:B------:R-:W-:Y:S01]  /*1a4a0*/  MOV R169, R166 ;  /* 0x000000a600a97202 */ /* 0x000fe20000000f00 */
[----:B------:R-:W-:Y:S01]  /*1a4b0*/  MUFU.EX2 R229, R144 ;  /* 0x0000009000e57308 */ /* 0x000fe20000000800 */
[----:B------:R-:W-:Y:S02]  /*1a4c0*/  MOV R166, R165 ;  /* 0x000000a500a67202 */ /* 0x000fe40000000f00 */
[----:B------:R-:W-:Y:S07]  /*1a4d0*/  F2FP.BF16.F32.PACK_AB R149, R231, R167 ;  /* 0x000000a7e795723e */ /* 0x000fee00000010ff */
[----:B------:R1:W-:Y:S01]  /*1a4e0*/  MUFU.EX2 R165, R145 ;  /* 0x0000009100a57308 */ /* 0x0003e20000000800 */
[C---:B--2---:R-:W-:Y:S01]  /*1a4f0*/  FMUL.FTZ R126, R0.reuse, R126 ;  /* 0x0000007e007e7220 */ /* 0x044fe20000410000 */
[----:B----4-:R-:W-:Y:S07]  /*1a500*/  FMUL.FTZ R127, R0, R127 ;  /* 0x0000007f007f7220 */ /* 0x010fee0000410000 */
[-C--:B------:R-:W-:Y:S03]  /*1a510*/  HMMA.16816.F32.BF16 R124, R208, R146.reuse, R124 ;  /* 0x00000092d07c723c */ /* 0x080fe6000004187c */
[C---:B---3--:R-:W-:Y:S01]  /*1a520*/  FMUL.FTZ R128, R133.reuse, R128 ;  /* 0x0000008085807220 */ /* 0x048fe20000410000 */
[----:B------:R-:W-:Y:S01]  /*1a530*/  FMUL.FTZ R129, R133, R129 ;  /* 0x0000008185817220 */ /* 0x000fe20000410000 */
[C---:B------:R-:W-:Y:S01]  /*1a540*/  FMUL.FTZ R130, R132.reuse, R130 ;  /* 0x0000008284827220 */ /* 0x040fe20000410000 */
[----:B------:R-:W-:Y:S07]  /*1a550*/  FMUL.FTZ R131, R132, R131 ;  /* 0x0000008384837220 */ /* 0x000fee0000410000 */
[----:B------:R-:W-:Y:S01]  /*1a560*/  HMMA.16816.F32.BF16 R128, R140, R146, R128 ;  /* 0x000000928c80723c */ /* 0x000fe20000041880 */
[----:B-1----:R-:W1:Y:S03]  /*1a570*/  LDSM.16.MT88.4 R144, [R212+0xc800] ;  /* 0x00c80000d490783b */ /* 0x002e660000004200 */
[----:B------:R-:W-:Y:S01]  /*1a580*/  FFMA.FTZ R140, R179, UR4, -R215 ;  /* 0x00000004b38c7c23 */ /* 0x000fe200080108d7 */
[----:B------:R-:W-:Y:S01]  /*1a590*/  FFMA.FTZ R141, R180, UR4, -R217 ;  /* 0x00000004b48d7c23 */ /* 0x000fe200080108d9 */
[----:B------:R-:W-:Y:S02]  /*1a5a0*/  MOV R180, R157 ;  /* 0x0000009d00b47202 */ /* 0x000fe40000000f00 */
[----:B------:R-:W-:Y:S02]  /*1a5b0*/  MOV R157, R228 ;  /* 0x000000e4009d7202 */ /* 0x000fe40000000f00 */
[----:B------:R2:W-:Y:S01]  /*1a5c0*/  MUFU.EX2 R228, R140 ;  /* 0x0000008c00e47308 */ /* 0x0005e20000000800 */
[----:B------:R-:W-:Y:S01]  /*1a5d0*/  MOV R179, R178 ;  /* 0x000000b200b37202 */ /* 0x000fe20000000f00 */
[----:B------:R-:W-:Y:S01]  /*1a5e0*/  FFMA.FTZ R142, R180, UR4, -R214 ;  /* 0x00000004b48e7c23 */ /* 0x000fe200080108d6 */
[----:B------:R-:W-:Y:S01]  /*1a5f0*/  MOV R178, R177 ;  /* 0x000000b100b27202 */ /* 0x000fe20000000f00 */
[----:B------:R-:W-:Y:S01]  /*1a600*/  FFMA.FTZ R157, R157, UR4, -R213 ;  /* 0x000000049d9d7c23 */ /* 0x000fe200080108d5 */
[----:B------:R-:W-:Y:S02]  /*1a610*/  MOV R177, R176 ;  /* 0x000000b000b17202 */ /* 0x000fe40000000f00 */
[----:B------:R-:W-:Y:S03]  /*1a620*/  MOV R176, R170 ;  /* 0x000000aa00b07202 */ /* 0x000fe60000000f00 */
[----:B------:R-:W-:Y:S01]  /*1a630*/  MUFU.EX2 R211, R157 ;  /* 0x0000009d00d37308 */ /* 0x000fe20000000800 */
[----:B------:R-:W-:Y:S01]  /*1a640*/  MOV R170, R169 ;  /* 0x000000a900aa7202 */ /* 0x000fe20000000f00 */
[----:B------:R-:W-:Y:S08]  /*1a650*/  IMAD.MOV.U32 R169, RZ, RZ, R166 ;  /* 0x000000ffffa97224 */ /* 0x000ff000078e00a6 */
[----:B------:R-:W3:Y:S01]  /*1a660*/  MUFU.EX2 R166, R148 ;  /* 0x0000009400a67308 */ /* 0x000ee20000000800 */
[----:B--2---:R-:W-:Y:S01]  /*1a670*/  FFMA.FTZ R140, R179, UR4, -R217 ;  /* 0x00000004b38c7c23 */ /* 0x004fe200080108d9 */
[----:B------:R-:W-:Y:S02]  /*1a680*/  MOV R179, R178 ;  /* 0x000000b200b37202 */ /* 0x000fe40000000f00 */
[----:B------:R-:W-:Y:S06]  /*1a690*/  MOV R178, R177 ;  /* 0x000000b100b27202 */ /* 0x000fec0000000f00 */
[----:B------:R2:W-:Y:S01]  /*1a6a0*/  MUFU.EX2 R195, R140 ;  /* 0x0000008c00c37308 */ /* 0x0005e20000000800 */
        /* <DEDUP_REMOVED lines=9> */
[----:B--2---:R-:W-:Y:S01]  /*1a740*/  FFMA.FTZ R140, R179, UR4, -R215 ;  /* 0x00000004b38c7c23 */ /* 0x004fe200080108d7 */
[----:B------:R2:W-:Y:S01]  /*1a750*/  MUFU.EX2 R236, R141 ;  /* 0x0000008d00ec7308 */ /* 0x0005e20000000800 */
[----:B------:R-:W-:Y:S01]  /*1a760*/  MOV R179, R178 ;  /* 0x000000b200b37202 */ /* 0x000fe20000000f00 */
[----:B------:R-:W-:Y:S01]  /*1a770*/  FFMA.FTZ R160, R160, UR4, -R217 ;  /* 0x00000004a0a07c23 */ /* 0x000fe200080108d9 */
[----:B------:R-:W-:Y:S07]  /*1a780*/  MOV R178, R177 ;  /* 0x000000b100b27202 */ /* 0x000fee0000000f00 */
[----:B------:R4:W-:Y:S01]  /*1a790*/  MUFU.EX2 R203, R140 ;  /* 0x0000008c00cb7308 */ /* 0x0009e20000000800 */
[----:B------:R-:W-:Y:S02]  /*1a7a0*/  MOV R177, R176 ;  /* 0x000000b000b17202 */ /* 0x000fe40000000f00 */
[----:B------:R-:W-:Y:S01]  /*1a7b0*/  MOV R176, R169 ;  /* 0x000000a900b07202 */ /* 0x000fe20000000f00 */
[----:B------:R-:W-:Y:S01]  /*1a7c0*/  IMAD.MOV.U32 R169, RZ, RZ, R164 ;  /* 0x000000ffffa97224 */ /* 0x000fe200078e00a4 */
[----:B------:R-:W-:Y:S05]  /*1a7d0*/  MOV R187, R178 ;  /* 0x000000b200bb7202 */ /* 0x000fea0000000f00 */
[----:B------:R-:W-:Y:S01]  /*1a7e0*/  MUFU.EX2 R199, R160 ;  /* 0x000000a000c77308 */ /* 0x000fe20000000800 */
[----:B------:R-:W-:Y:S02]  /*1a7f0*/  MOV R178, R150 ;  /* 0x0000009600b27202 */ /* 0x000fe40000000f00 */
[----:B------:R-:W-:Y:S01]  /*1a800*/  MOV R188, R169 ;  /* 0x000000a900bc7202 */ /* 0x000fe20000000f00 */
[----:B--2---:R-:W-:Y:S01]  /*1a810*/  FFMA.FTZ R141, R155, UR4, -R215 ;  /* 0x000000049b8d7c23 */ /* 0x004fe200080108d7 */
[----:B------:R-:W-:Y:S01]  /*1a820*/  IMAD.MOV.U32 R169, RZ, RZ, R151 ;  /* 0x000000ffffa97224 */ /* 0x000fe200078e0097 */
[----:B------:R-:W-:Y:S01]  /*1a830*/  F2FP.BF16.F32.PACK_AB R148, R192, R168 ;  /* 0x000000a8c094723e */ /* 0x000fe200000010ff */
[--C-:B------:R-:W-:Y:S01]  /*1a840*/  FFMA.FTZ R155, R154, UR4, -R213.reuse ;  /* 0x000000049a9b7c23 */ /* 0x100fe200080108d5 */
[--C-:B----4-:R-:W-:Y:S02]  /*1a850*/  FFMA.FTZ R140, R239, UR4, -R214.reuse ;  /* 0x00000004ef8c7c23 */ /* 0x110fe400080108d6 */
[----:B------:R3:W2:Y:S01]  /*1a860*/  MUFU.EX2 R180, R141 ;  /* 0x0000008d00b47308 */ /* 0x0006a20000000800 */
[----:B------:R-:W-:Y:S01]  /*1a870*/  F2FP.BF16.F32.PACK_AB R150, R183, R238 ;  /* 0x000000eeb796723e */ /* 0x000fe200000010ff */
[--C-:B------:R-:W-:Y:S01]  /*1a880*/  FFMA.FTZ R154, R252, UR4, -R213.reuse ;  /* 0x00000004fc9a7c23 */ /* 0x100fe200080108d5 */
[----:B------:R-:W-:Y:S07]  /*1a890*/  MOV R164, R159 ;  /* 0x0000009f00a47202 */ /* 0x000fee0000000f00 */
[----:B------:R4:W-:Y:S01]  /*1a8a0*/  MUFU.EX2 R239, R142 ;  /* 0x0000008e00ef7308 */ /* 0x0009e20000000800 */
[----:B------:R-:W-:Y:S02]  /*1a8b0*/  MOV R159, R158 ;  /* 0x0000009e009f7202 */ /* 0x000fe40000000f00 */
[----:B------:R-:W-:Y:S07]  /*1a8c0*/  MOV R158, R152 ;  /* 0x00000098009e7202 */ /* 0x000fee0000000f00 */
[----:B------:R1:W1:Y:S01]  /*1a8d0*/  MUFU.EX2 R182, R140 ;  /* 0x0000008c00b67308 */ /* 0x0002620000000800 */
[----:B------:R-:W-:Y:S01]  /*1a8e0*/  FFMA.FTZ R152, R227, UR4, -R213 ;  /* 0x00000004e3987c23 */ /* 0x000fe200080108d5 */
[----:B------:R-:W-:Y:S01]  /*1a8f0*/  MOV R186, R179 ;  /* 0x000000b300ba7202 */ /* 0x000fe20000000f00 */
[----:B------:R-:W-:Y:S01]  /*1a900*/  IMAD.MOV.U32 R179, RZ, RZ, R177 ;  /* 0x000000ffffb37224 */ /* 0x000fe200078e00b1 */
[----:B------:R-:W-:Y:S06]  /*1a910*/  MOV R189, R176 ;  /* 0x000000b000bd7202 */ /* 0x000fec0000000f00 */
[----:B------:R-:W-:Y:S01]  /*1a920*/  MUFU.EX2 R208, R155 ;  /* 0x0000009b00d07308 */ /* 0x000fe20000000800 */
[----:B---3--:R-:W-:Y:S01]  /*1a930*/  F2FP.BF16.F32.PACK_AB R141, R228, R166 ;  /* 0x000000a6e48d723e */ /* 0x008fe200000010ff */
[----:B------:R-:W-:Y:S01]  /*1a940*/  FFMA.FTZ R213, R219, UR4, -R213 ;  /* 0x00000004dbd57c23 */ /* 0x000fe200080108d5 */
[----:B--2---:R-:W-:Y:S07]  /*1a950*/  F2FP.BF16.F32.PACK_AB R143, R203, R180 ;  /* 0x000000b4cb8f723e */ /* 0x004fee00000010ff */
[----:B------:R2:W-:Y:S01]  /*1a960*/  MUFU.EX2 R176, R152 ;  /* 0x0000009800b07308 */ /* 0x0005e20000000800 */
[----:B----4-:R-:W-:Y:S02]  /*1a970*/  F2FP.BF16.F32.PACK_AB R142, R195, R236 ;  /* 0x000000ecc38e723e */ /* 0x010fe400000010ff */
[----:B------:R-:W-:Y:S01]  /*1a980*/  MOV R184, R164 ;  /* 0x000000a400b87202 */ /* 0x000fe20000000f00 */
[--C-:B------:R-:W-:Y:S01]  /*1a990*/  FFMA.FTZ R164, R139, UR4, -R214.reuse ;  /* 0x000000048ba47c23 */ /* 0x100fe200080108d6 */
[----:B-1----:R-:W-:Y:S05]  /*1a9a0*/  F2FP.BF16.F32.PACK_AB R140, R229, R165 ;  /* 0x000000a5e58c723e */ /* 0x002fea00000010ff */
[----:B------:R-:W-:Y:S01]  /*1a9b0*/  MUFU.EX2 R185, R154 ;  /* 0x0000009a00b97308 */ /* 0x000fe20000000800 */
[----:B------:R-:W-:Y:S01]  /*1a9c0*/  F2FP.BF16.F32.PACK_AB R151, R182, R239 ;  /* 0x000000efb697723e */ /* 0x000fe200000010ff */
[----:B------:R-:W-:Y:S01]  /*1a9d0*/  FFMA.FTZ R139, R187, UR4, -R215 ;  /* 0x00000004bb8b7c23 */ /* 0x000fe200080108d7 */
[----:B------:R-:W-:Y:S01]  /*1a9e0*/  MOV R177, R159 ;  /* 0x0000009f00b17202 */ /* 0x000fe20000000f00 */
[--C-:B------:R-:W-:Y:S06]  /*1a9f0*/  FFMA.FTZ R159, R250, UR4, -R214.reuse ;  /* 0x00000004fa9f7c23 */ /* 0x100fec00080108d6 */
[----:B------:R-:W-:Y:S01]  /*1aa00*/  MUFU.EX2 R252, R213 ;  /* 0x000000d500fc7308 */ /* 0x000fe20000000800 */
[-C--:B------:R-:W-:Y:S01]  /*1aa10*/  HMMA.16816.F32.BF16 R4, R140, R144.reuse, R4 ;  /* 0x000000908c04723c */ /* 0x080fe20000041804 */
[----:B--2---:R-:W2:Y:S08]  /*1aa20*/  LDL.LU R152, [R1+0x80] ;  /* 0x0000800001987983 */ /* 0x004eb00000300800 */
[----:B------:R-:W-:Y:S01]  /*1aa30*/  MUFU.EX2 R193, R159 ;  /* 0x0000009f00c17308 */ /* 0x000fe20000000800 */
[----:B------:R-:W-:Y:S01]  /*1aa40*/  MOV R190, R158 ;  /* 0x0000009e00be7202 */ /* 0x000fe20000000f00 */
[--C-:B------:R-:W-:Y:S01]  /*1aa50*/  FFMA.FTZ R158, R251, UR4, -R214.reuse ;  /* 0x00000004fb9e7c23 */ /* 0x100fe200080108d6 */
[----:B------:R-:W-:Y:S07]  /*1aa60*/  FFMA.FTZ R214, R138, UR4, -R214 ;  /* 0x000000048ad67c23 */ /* 0x000fee00080108d6 */
[----:B------:R-:W1:Y:S01]  /*1aa70*/  MUFU.EX2 R251, R218 ;  /* 0x000000da00fb7308 */ /* 0x000e620000000800 */
[C---:B------:R-:W-:Y:S04]  /*1aa80*/  HMMA.16816.F32.BF16 R8, R148.reuse, R144, R8 ;  /* 0x000000909408723c */ /* 0x040fe80000041808 */
[--C-:B------:R-:W-:Y:S01]  /*1aa90*/  FFMA.FTZ R138, R191, UR4, -R217.reuse ;  /* 0x00000004bf8a7c23 */ /* 0x100fe200080108d9 */
[----:B------:R-:W-:Y:S04]  /*1aaa0*/  MOV R191, R169 ;  /* 0x000000a900bf7202 */ /* 0x000fe80000000f00 */
[----:B------:R3:W-:Y:S01]  /*1aab0*/  MUFU.EX2 R169, R156 ;  /* 0x0000009c00a97308 */ /* 0x0007e20000000800 */
[-C--:B------:R-:W-:Y:S03]  /*1aac0*/  HMMA.16816.F32.BF16 R12, R148, R146.reuse, R12 ;  /* 0x00000092940c723c */ /* 0x080fe6000004180c */
[----:B-1----:R-:W-:Y:S05]  /*1aad0*/  F2FP.BF16.F32.PACK_AB R210, R252, R251 ;  /* 0x000000fbfcd2723e */ /* 0x002fea00000010ff */
[C---:B------:R-:W-:Y:S01]  /*1aae0*/  HMMA.16816.F32.BF16 R16, R140.reuse, R146, R16 ;  /* 0x000000928c10723c */ /* 0x040fe20000041810 */
[----:B------:R-:W1:Y:S08]  /*1aaf0*/  LDSM.16.MT88.4 R144, [R216+0xc800] ;  /* 0x00c80000d890783b */ /* 0x000e700000004200 */
[----:B---3--:R-:W3:Y:S01]  /*1ab00*/  LDL.LU R156, [R1+0x84] ;  /* 0x00008400019c7983 */ /* 0x008ee20000300800 */
        /* <DEDUP_REMOVED lines=19> */
[----:B------:R-:W1:Y:S03]  /*1ac40*/  LDSM.16.MT88.4 R144, [R216+0xe800] ;  /* 0x00e80000d890783b */ /* 0x000e660000004200 */
[----:B--2---:R-:W-:Y:S05]  /*1ac50*/  FFMA.FTZ R2, R2, R152, R184 ;  /* 0x0000009802027223 */ /* 0x004fea00000100b8 */
[----:B------:R-:W-:Y:S01]  /*1ac60*/  LDSM.16.MT88.4 R152, [R216+0xd000] ;  /* 0x00d00000d898783b */ /* 0x000fe20000004200 */
[----:B------:R-:W-:Y:S04]  /*1ac70*/  FADD.FTZ R2, R248, R2 ;  /* 0x00000002f8027221 */ /* 0x000fe80000010000 */
[----:B------:R-:W-:Y:S01]  /*1ac80*/  FADD.FTZ R2, R249, R2 ;  /* 0x00000002f9027221 */ /* 0x000fe20000010000 */
        /* <DEDUP_REMOVED lines=18> */
[----:B------:R-:W4:Y:S01]  /*1adb0*/  LDSM.16.MT88.4 R148, [R212+0xd000] ;  /* 0x00d00000d494783b */ /* 0x000f220000004200 */
[----:B------:R-:W-:Y:S02]  /*1adc0*/  IMAD.MOV.U32 R179, RZ, RZ, R170 ;  /* 0x000000ffffb37224 */ /* 0x000fe400078e00aa */
[----:B------:R-:W-:Y:S06]  /*1add0*/  FFMA.FTZ R227, R189, UR4, -R217 ;  /* 0x00000004bde37c23 */ /* 0x000fec00080108d9 */
[----:B------:R3:W3:Y:S01]  /*1ade0*/  MUFU.EX2 R170, R138 ;  /* 0x0000008a00aa7308 */ /* 0x0006e20000000800 */
[----:B------:R-:W-:Y:S09]  /*1adf0*/  HMMA.16816.F32.BF16 R128, R140, R146, R128 ;  /* 0x000000928c80723c */ /* 0x000ff20000041880 */
[----:B------:R-:W-:Y:S01]  /*1ae00*/  MUFU.EX2 R227, R227 ;  /* 0x000000e300e37308 */ /* 0x000fe20000000800 */
[----:B------:R-:W-:Y:S01]  /*1ae10*/  F2FP.BF16.F32.PACK_AB R146, R176, R185 ;  /* 0x000000b9b092723e */ /* 0x000fe200000010ff */
[----:B-1----:R-:W2:Y:S01]  /*1ae20*/  LDL.LU R144, [R1+0x7c] ;  /* 0x00007c0001907983 */ /* 0x002ea20000300800 */
[----:B---3--:R-:W-:Y:S01]  /*1ae30*/  FFMA.FTZ R138, R175, UR4, -R215 ;  /* 0x00000004af8a7c23 */ /* 0x008fe200080108d7 */
[----:B------:R-:W-:Y:S02]  /*1ae40*/  MOV R175, R172 ;  /* 0x000000ac00af7202 */ /* 0x000fe40000000f00 */
[----:B------:R3:W5:Y:S01]  /*1ae50*/  LDL.LU R248, [R1+0xc4] ;  /* 0x0000c40001f87983 */ /* 0x0007620000300800 */
[----:B------:R-:W-:Y:S03]  /*1ae60*/  MOV R172, R171 ;  /* 0x000000ab00ac7202 */ /* 0x000fe60000000f00 */
[----:B------:R1:W-:Y:S01]  /*1ae70*/  MUFU.EX2 R171, R139 ;  /* 0x0000008b00ab7308 */ /* 0x0003e20000000800 */
[----:B------:R-:W-:Y:S01]  /*1ae80*/  F2FP.BF16.F32.PACK_AB R140, R187, R170 ;  /* 0x000000aabb8c723e */ /* 0x000fe200000010ff */
[----:B------:R-:W-:Y:S01]  /*1ae90*/  FFMA.FTZ R0, R0, R156, R175 ;  /* 0x0000009c00007223 */ /* 0x000fe200000100af */
[----:B------:R-:W-:Y:S03]  /*1aea0*/  MOV R184, R172 ;  /* 0x000000ac00b87202 */ /* 0x000fe60000000f00 */
[----:B------:R-:W-:Y:S02]  /*1aeb0*/  FADD.FTZ R0, R241, R0 ;  /* 0x00000000f1007221 */ /* 0x000fe40000010000 */
[----:B------:R3:W5:Y:S02]  /*1aec0*/  LDL.LU R241, [R1+0xc0] ;  /* 0x0000c00001f17983 */ /* 0x0007640000300800 */
[----:B------:R-:W-:Y:S01]  /*1aed0*/  FADD.FTZ R0, R247, R0 ;  /* 0x00000000f7007221 */ /* 0x000fe20000010000 */
[--C-:B-1----:R-:W-:Y:S02]  /*1aee0*/  FFMA.FTZ R139, R186, UR4, -R217.reuse ;  /* 0x00000004ba8b7c23 */ /* 0x102fe400080108d9 */
[----:B------:R1:W4:Y:S02]  /*1aef0*/  MUFU.EX2 R186, R138 ;  /* 0x0000008a00ba7308 */ /* 0x0003240000000800 */
[----:B-1----:R-:W-:Y:S01]  /*1af00*/  FFMA.FTZ R138, R178, UR4, -R217 ;  /* 0x00000004b28a7c23 */ /* 0x002fe200080108d9 */
[----:B----4-:R-:W-:Y:S07]  /*1af10*/  F2FP.BF16.F32.PACK_AB R141, R186, R171 ;  /* 0x000000abba8d723e */ /* 0x010fee00000010ff */
[----:B------:R1:W-:Y:S10]  /*1af20*/  MUFU.EX2 R178, R139 ;  /* 0x0000008b00b27308 */ /* 0x0003f40000000800 */
[----:B------:R4:W3:Y:S01]  /*1af30*/  MUFU.EX2 R194, R138 ;  /* 0x0000008a00c27308 */ /* 0x0008e20000000800 */
[--C-:B-1----:R-:W-:Y:S01]  /*1af40*/  FFMA.FTZ R139, R191, UR4, -R215.reuse ;  /* 0x00000004bf8b7c23 */ /* 0x102fe200080108d7 */
[--C-:B----4-:R-:W-:Y:S01]  /*1af50*/  FFMA.FTZ R138, R177, UR4, -R215.reuse ;  /* 0x00000004b18a7c23 */ /* 0x110fe200080108d7 */
[----:B---3--:R-:W-:Y:S07]  /*1af60*/  F2FP.BF16.F32.PACK_AB R142, R194, R178 ;  /* 0x000000b2c28e723e */ /* 0x008fee00000010ff */
[----:B------:R1:W-:Y:S01]  /*1af70*/  MUFU.EX2 R177, R139 ;  /* 0x0000008b00b17308 */ /* 0x0003e20000000800 */
[----:B------:R-:W-:Y:S09]  /*1af80*/  FFMA.FTZ R215, R188, UR4, -R215 ;  /* 0x00000004bcd77c23 */ /* 0x000ff200080108d7 */
[----:B------:R-:W3:Y:S10]  /*1af90*/  MUFU.EX2 R196, R138 ;  /* 0x0000008a00c47308 */ /* 0x000ef40000000800 */
[----:B------:R-:W-:Y:S01]  /*1afa0*/  MUFU.EX2 R226, R215 ;  /* 0x000000d700e27308 */ /* 0x000fe20000000800 */
[--C-:B-1----:R-:W-:Y:S01]  /*1afb0*/  FFMA.FTZ R139, R190, UR4, -R217.reuse ;  /* 0x00000004be8b7c23 */ /* 0x102fe200080108d9 */
[----:B------:R-:W-:Y:S01]  /*1afc0*/  FFMA.FTZ R217, R179, UR4, -R217 ;  /* 0x00000004b3d97c23 */ /* 0x000fe200080108d9 */
[----:B------:R-:W-:Y:S07]  /*1afd0*/  LDSM.16.MT88.4 R188, [R220+0x1800] ;  /* 0x00180000dcbc783b */ /* 0x000fee0000004200 */
[----:B------:R-:W1:Y:S01]  /*1afe0*/  MUFU.EX2 R179, R158 ;  /* 0x0000009e00b37308 */ /* 0x000e620000000800 */
[----:B---3--:R-:W-:Y:S09]  /*1aff0*/  F2FP.BF16.F32.PACK_AB R143, R196, R177 ;  /* 0x000000b1c48f723e */ /* 0x008ff200000010ff */
[----:B------:R-:W-:Y:S01]  /*1b000*/  MUFU.EX2 R250, R217 ;  /* 0x000000d900fa7308 */ /* 0x000fe20000000800 */
[-C--:B------:R-:W-:Y:S09]  /*1b010*/  HMMA.16816.F32.BF16 R4, R140, R148.reuse, R4 ;  /* 0x000000948c04723c */ /* 0x080ff20000041804 */
[----:B------:R-:W3:Y:S10]  /*1b020*/  MUFU.EX2 R209, R139 ;  /* 0x0000008b00d17308 */ /* 0x000ef40000000800 */
        /* <DEDUP_REMOVED lines=15> */
[----:B------:R-:W4:Y:S01]  /*1b120*/  LDL.LU R240, [R1+0xb8] ;  /* 0x0000b80001f07983 */ /* 0x000f220000300800 */
[----:B------:R-:W-:Y:S01]  /*1b130*/  FADD.FTZ R133, R235, R133 ;  /* 0x00000085eb857221 */ /* 0x000fe20000010000 */
[-C--:B------:R-:W-:Y:S02]  /*1b140*/  HMMA.16816.F32.BF16 R12, R144, R150.reuse, R12 ;  /* 0x00000096900c723c */ /* 0x080fe4000004180c */
[----:B------:R2:W5:Y:S01]  /*1b150*/  LDL.LU R249, [R1+0xb4] ;  /* 0x0000b40001f97983 */ /* 0x0005620000300800 */
[----:B------:R-:W-:Y:S01]  /*1b160*/  FADD.FTZ R0, R232, R138 ;  /* 0x0000008ae8007221 */ /* 0x000fe20000010000 */
[----:B------:R-:W-:Y:S01]  /*1b170*/  FADD.FTZ R232, R167, R2 ;  /* 0x00000002a7e87221 */ /* 0x000fe20000010000 */
[----:B------:R-:W-:Y:S01]  /*1b180*/  FADD.FTZ R133, R230, R133 ;  /* 0x00000085e6857221 */ /* 0x000fe20000010000 */
[----:B------:R2:W5:Y:S01]  /*1b190*/  LDL.LU R247, [R1+0xb0] ;  /* 0x0000b00001f77983 */ /* 0x0005620000300800 */
[----:B------:R-:W-:Y:S01]  /*1b1a0*/  FADD.FTZ R230, R165, R0 ;  /* 0x00000000a5e67221 */ /* 0x000fe20000010000 */
[C---:B------:R-:W-:Y:S01]  /*1b1b0*/  HMMA.16816.F32.BF16 R16, R140.reuse, R150, R16 ;  /* 0x000000968c10723c */ /* 0x040fe20000041810 */
[----:B------:R-:W-:Y:S01]  /*1b1c0*/  MUFU.EX2 R138, R164 ;  /* 0x000000a4008a7308 */ /* 0x000fe20000000800 */
[----:B------:R-:W2:Y:S02]  /*1b1d0*/  LDSM.16.MT88.4 R148, [R3+0x1000] ;  /* 0x001000000394783b */ /* 0x000ea40000004200 */
[----:B------:R-:W-:Y:S02]  /*1b1e0*/  IMAD.MOV.U32 R0, RZ, RZ, R208 ;  /* 0x000000ffff007224 */ /* 0x000fe400078e00d0 */
[----:B------:R-:W-:Y:S01]  /*1b1f0*/  FADD.FTZ R133, R166, R133 ;  /* 0x00000085a6857221 */ /* 0x000fe20000010000 */
[----:B---3--:R-:W-:Y:S01]  /*1b200*/  MOV R2, R209 ;  /* 0x000000d100027202 */ /* 0x008fe20000000f00 */
[-C--:B------:R-:W-:Y:S02]  /*1b210*/  HMMA.16816.F32.BF16 R20, R140, R152.reuse, R20 ;  /* 0x000000988c14723c */ /* 0x080fe40000041814 */
[----:B------:R3:W5:Y:S01]  /*1b220*/  LDL.LU R246, [R1+0xac] ;  /* 0x0000ac0001f67983 */ /* 0x0007620000300800 */
[----:B------:R-:W-:Y:S02]  /*1b230*/  F2FP.BF16.F32.PACK_AB R208, R201, R197 ;  /* 0x000000c5c9d0723e */ /* 0x000fe400000010ff */
[----:B------:R-:W-:Y:S01]  /*1b240*/  F2FP.BF16.F32.PACK_AB R209, R202, R198 ;  /* 0x000000c6cad1723e */ /* 0x000fe200000010ff */
[----:B------:R3:W5:Y:S02]  /*1b250*/  LDL.LU R235, [R1+0xa8] ;  /* 0x0000a80001eb7983 */ /* 0x0007640000300800 */
[C---:B------:R-:W-:Y:S02]  /*1b260*/  HMMA.16816.F32.BF16 R24, R144.reuse, R152, R24 ;  /* 0x000000989018723c */ /* 0x040fe40000041818 */
[----:B------:R3:W5:Y:S04]  /*1b270*/  LDL.LU R234, [R1+0xa4] ;  /* 0x0000a40001ea7983 */ /* 0x0007680000300800 */
[----:B------:R3:W5:Y:S02]  /*1b280*/  LDL.LU R233, [R1+0xa0] ;  /* 0x0000a00001e97983 */ /* 0x0007640000300800 */
        /* <DEDUP_REMOVED lines=8> */
[-C--:B--2---:R-:W-:Y:S01]  /*1b310*/  HMMA.16816.F32.BF16 R52, R140, R148.reuse, R52 ;  /* 0x000000948c34723c */ /* 0x084fe20000041834 */
[----:B------:R-:W-:Y:S07]  /*1b320*/  LDSM.16.MT88.4 R216, [R216+0xf800] ;  /* 0x00f80000d8d8783b */ /* 0x000fee0000004200 */
[C---:B------:R-:W-:Y:S08]  /*1b330*/  HMMA.16816.F32.BF16 R56, R144.reuse, R148, R56 ;  /* 0x000000949038723c */ /* 0x040ff00000041838 */
[-C--:B------:R-:W-:Y:S08]  /*1b340*/  HMMA.16816.F32.BF16 R60, R144, R150.reuse, R60 ;  /* 0x00000096903c723c */ /* 0x080ff0000004183c */
[C---:B------:R-:W-:Y:S01]  /*1b350*/  HMMA.16816.F32.BF16 R64, R140.reuse, R150, R64 ;  /* 0x000000968c40723c */ /* 0x040fe20000041840 */
[----:B------:R-:W2:Y:S07]  /*1b360*/  LDSM.16.MT88.4 R148, [R220+0x3000] ;  /* 0x00300000dc94783b */ /* 0x000eae0000004200 */
[-C--:B---3--:R-:W-:Y:S01]  /*1b370*/  HMMA.16816.F32.BF16 R68, R140, R152.reuse, R68 ;  /* 0x000000988c44723c */ /* 0x088fe20000041844 */
[----:B------:R-:W-:Y:S07]  /*1b380*/  LDSM.16.MT88.4 R220, [R220+0x3800] ;  /* 0x00380000dcdc783b */ /* 0x000fee0000004200 */
        /* <DEDUP_REMOVED lines=10> */
[C---:B------:R-:W-:Y:S01]  /*1b430*/  HMMA.16816.F32.BF16 R104, R144.reuse, R148, R104 ;  /* 0x000000949068723c */ /* 0x040fe20000041868 */
[----:B------:R-:W2:Y:S03]  /*1b440*/  MUFU.EX2 R148, R162 ;  /* 0x000000a200947308 */ /* 0x000ea60000000800 */
[----:B------:R-:W-:Y:S01]  /*1b450*/  MOV R149, R181 ;  /* 0x000000b500957202 */ /* 0x000fe20000000f00 */
[----:B------:R-:W-:Y:S06]  /*1b460*/  FADD.FTZ R181, R168, R132 ;  /* 0x00000084a8b57221 */ /* 0x000fec0000010000 */
[----:B------:R3:W1:Y:S01]  /*1b470*/  MUFU.EX2 R132, R214 ;  /* 0x000000d600847308 */ /* 0x0006620000000800 */
[-C--:B------:R-:W-:Y:S08]  /*1b480*/  HMMA.16816.F32.BF16 R108, R144, R150.reuse, R108 ;  /* 0x00000096906c723c */ /* 0x080ff0000004186c */
[C---:B------:R-:W-:Y:S01]  /*1b490*/  HMMA.16816.F32.BF16 R112, R140.reuse, R150, R112 ;  /* 0x000000968c70723c */ /* 0x040fe20000041870 */
[----:B---3--:R-:W3:Y:S07]  /*1b4a0*/  LDSM.16.MT88.4 R212, [R212+0xf800] ;  /* 0x00f80000d4d4783b */ /* 0x008eee0000004200 */
[-C--:B------:R-:W-:Y:S08]  /*1b4b0*/  HMMA.16816.F32.BF16 R116, R140, R152.reuse, R116 ;  /* 0x000000988c74723c */ /* 0x080ff00000041874 */
[C---:B------:R-:W-:Y:S08]  /*1b4c0*/  HMMA.16816.F32.BF16 R120, R144.reuse, R152, R120 ;  /* 0x000000989078723c */ /* 0x040ff00000041878 */
[-C--:B------:R-:W-:Y:S08]  /*1b4d0*/  HMMA.16816.F32.BF16 R124, R144, R154.reuse, R124 ;  /* 0x0000009a907c723c */ /* 0x080ff0000004187c */
[----:B------:R-:W-:Y:S04]  /*1b4e0*/  HMMA.16816.F32.BF16 R128, R140, R154, R128 ;  /* 0x0000009a8c80723c */ /* 0x000fe80000041880 */
[----:B------:R-:W-:Y:S02]  /*1b4f0*/  F2FP.BF16.F32.PACK_AB R140, R2, R199 ;  /* 0x000000c7028c723e */ /* 0x000fe400000010ff */
[----:B--2---:R-:W-:Y:S02]  /*1b500*/  F2FP.BF16.F32.PACK_AB R141, R148, R200 ;  /* 0x000000c8948d723e */ /* 0x004fe400000010ff */
[----:B------:R-:W-:Y:S02]  /*1b510*/  F2FP.BF16.F32.PACK_AB R142, R250, R227 ;  /* 0x000000e3fa8e723e */ /* 0x000fe400000010ff */
[----:B------:R-:W-:Y:S07]  /*1b520*/  F2FP.BF16.F32.PACK_AB R143, R226, R139 ;  /* 0x0000008be28f723e */ /* 0x000fee00000010ff */
[-C--:B-1----:R-:W-:Y:S03]  /*1b530*/  HMMA.16816.F32.BF16 R144, R140, R156.reuse, R4 ;  /* 0x0000009c8c90723c */ /* 0x082fe60000041804 */
[----:B------:R-:W-:Y:S02]  /*1b540*/  MOV R6, R211 ;  /* 0x000000d300067202 */ /* 0x000fe40000000f00 */
[----:B------:R-:W-:Y:S02]  /*1b550*/  F2FP.BF16.F32.PACK_AB R211, R132, R138 ;  /* 0x0000008a84d3723e */ /* 0x000fe400000010ff */
[----:B------:R-:W-:Y:S02]  /*1b560*/  MOV R5, R149 ;  /* 0x0000009500057202 */ /* 0x000fe40000000f00 */
[----:B------:R-:W-:Y:S03]  /*1b570*/  MOV R7, R148 ;  /* 0x0000009400077202 */ /* 0x000fe60000000f00 */
[C---:B------:R-:W-:Y:S04]  /*1b580*/  HMMA.16816.F32.BF16 R148, R208.reuse, R156, R8 ;  /* 0x0000009cd094723c */ /* 0x040fe80000041808 */
[----:B------:R-:W-:Y:S02]  /*1b590*/  MOV R9, R6 ;  /* 0x0000000600097202 */ /* 0x000fe40000000f00 */
        /* <DEDUP_REMOVED lines=8> */
[----:B------:R-:W-:Y:S01]  /*1b620*/  IMAD.MOV.U32 R19, RZ, RZ, R202 ;  /* 0x000000ffff137224 */ /* 0x000fe200078e00ca */
[----:B------:R-:W-:Y:S02]  /*1b630*/  MOV R12, R2 ;  /* 0x00000002000c7202 */ /* 0x000fe40000000f00 */
[-C--:B------:R-:W-:Y:S03]  /*1b640*/  HMMA.16816.F32.BF16 R160, R140, R172.reuse, R20 ;  /* 0x000000ac8ca0723c */ /* 0x080fe60000041814 */
[----:B------:R-:W-:Y:S01]  /*1b650*/  MOV R23, R198 ;  /* 0x000000c600177202 */ /* 0x000fe20000000f00 */
[----:B------:R-:W-:Y:S01]  /*1b660*/  IMAD.MOV.U32 R21, RZ, RZ, R196 ;  /* 0x000000ffff157224 */ /* 0x000fe200078e00c4 */
[----:B------:R-:W-:Y:S02]  /*1b670*/  MOV R18, R201 ;  /* 0x000000c900127202 */ /* 0x000fe40000000f00 */
[----:B------:R-:W-:Y:S01]  /*1b680*/  MOV R2, R192 ;  /* 0x000000c000027202 */ /* 0x000fe20000000f00 */
[C---:B------:R-:W-:Y:S04]  /*1b690*/  HMMA.16816.F32.BF16 R164, R208.reuse, R172, R24 ;  /* 0x000000acd0a4723c */ /* 0x040fe80000041818 */
[----:B------:R-:W-:Y:S01]  /*1b6a0*/  IMAD.MOV.U32 R24, RZ, RZ, R178 ;  /* 0x000000ffff187224 */ /* 0x000fe200078e00b2 */
[----:B------:R-:W-:Y:S02]  /*1b6b0*/  MOV R25, R177 ;  /* 0x000000b100197202 */ /* 0x000fe40000000f00 */
[----:B------:R-:W-:Y:S01]  /*1b6c0*/  MOV R26, R176 ;  /* 0x000000b0001a7202 */ /* 0x000fe20000000f00 */
[-C--:B------:R-:W-:Y:S03]  /*1b6d0*/  HMMA.16816.F32.BF16 R168, R208, R174.reuse, R28 ;  /* 0x000000aed0a8723c */ /* 0x080fe6000004181c */
[----:B------:R-:W-:Y:S01]  /*1b6e0*/  MOV R28, R187 ;  /* 0x000000bb001c7202 */ /* 0x000fe20000000f00 */
[----:B------:R-:W-:Y:S01]  /*1b6f0*/  IMAD.MOV.U32 R29, RZ, RZ, R186 ;  /* 0x000000ffff1d7224 */ /* 0x000fe200078e00ba */
[----:B------:R-:W-:Y:S02]  /*1b700*/  MOV R31, R179 ;  /* 0x000000b3001f7202 */ /* 0x000fe40000000f00 */
[----:B------:R-:W-:Y:S01]  /*1b710*/  MOV R16, R199 ;  /* 0x000000c700107202 */ /* 0x000fe20000000f00 */
[C---:B------:R-:W-:Y:S04]  /*1b720*/  HMMA.16816.F32.BF16 R172, R140.reuse, R174, R32 ;  /* 0x000000ae8cac723c */ /* 0x040fe80000041820 */
[----:B------:R-:W-:Y:S02]  /*1b730*/  MOV R35, R5 ;  /* 0x0000000500237202 */ /* 0x000fe40000000f00 */
[----:B------:R1:W2:Y:S01]  /*1b740*/  LDSM.16.MT88.4 R4, [R3+0x3800] ;  /* 0x003800000304783b */ /* 0x0002a20000004200 */
[----:B------:R-:W-:Y:S01]  /*1b750*/  MOV R33, R182 ;  /* 0x000000b600217202 */ /* 0x000fe20000000f00 */
[-C--:B------:R-:W-:Y:S03]  /*1b760*/  HMMA.16816.F32.BF16 R176, R140, R188.reuse, R36 ;  /* 0x000000bc8cb0723c */ /* 0x080fe60000041824 */
[----:B------:R-:W-:Y:S02]  /*1b770*/  MOV R38, R181 ;  /* 0x000000b500267202 */ /* 0x000fe40000000f00 */
[----:B------:R-:W-:Y:S02]  /*1b780*/  MOV R32, R183 ;  /* 0x000000b700207202 */ /* 0x000fe40000000f00 */
[----:B------:R-:W-:Y:S01]  /*1b790*/  MOV R39, R180 ;  /* 0x000000b400277202 */ /* 0x000fe20000000f00 */
[----:B------:R-:W-:Y:S01]  /*1b7a0*/  FADD.FTZ R2, R2, R38 ;  /* 0x0000002602027221 */ /* 0x000fe20000010000 */
[C---:B------:R-:W-:Y:S04]  /*1b7b0*/  HMMA.16816.F32.BF16 R180, R208.reuse, R188, R40 ;  /* 0x000000bcd0b4723c */ /* 0x040fe80000041828 */
[----:B------:R-:W-:Y:S01]  /*1b7c0*/  MOV R34, R195 ;  /* 0x000000c300227202 */ /* 0x000fe20000000f00 */
[----:B------:R-:W-:Y:S01]  /*1b7d0*/  FADD.FTZ R2, R238, R2 ;  /* 0x00000002ee027221 */ /* 0x000fe20000010000 */
[----:B------:R-:W-:Y:S01]  /*1b7e0*/  MOV R38, R39 ;  /* 0x0000002700267202 */ /* 0x000fe20000000f00 */
[----:B------:R-:W-:Y:S01]  /*1b7f0*/  IMAD.MOV.U32 R39, RZ, RZ, R32 ;  /* 0x000000ffff277224 */ /* 0x000fe200078e0020 */
[----:B------:R-:W-:Y:S01]  /*1b800*/  MOV R32, R33 ;  /* 0x0000002100207202 */ /* 0x000fe20000000f00 */
[----:B------:R-:W3:Y:S01]  /*1b810*/  S2R R238, SR_TID.X ;  /* 0x0000000000ee7919 */ /* 0x000ee20000002100 */
[----:B------:R-:W-:Y:S02]  /*1b820*/  MOV R33, R34 ;  /* 0x0000002200217202 */ /* 0x000fe40000000f00 */
[----:B------:R-:W-:Y:S01]  /*1b830*/  MOV R34, R35 ;  /* 0x0000002300227202 */ /* 0x000fe20000000f00 */
[----:B-1----:R-:W-:Y:S01]  /*1b840*/  FADD.FTZ R3, R229, R230 ;  /* 0x000000e6e5037221 */ /* 0x002fe20000010000 */
[----:B------:R-:W-:Y:S02]  /*1b850*/  MOV R35, R8 ;  /* 0x0000000800237202 */ /* 0x000fe40000000f00 */
[----:B------:R-:W-:Y:S01]  /*1b860*/  MOV R8, R11 ;  /* 0x0000000b00087202 */ /* 0x000fe20000000f00 */
[----:B------:R-:W-:Y:S02]  /*1b870*/  IMAD.MOV.U32 R11, RZ, RZ, R0 ;  /* 0x000000ffff0b7224 */ /* 0x000fe400078e0000 */
[----:B------:R-:W-:Y:S01]  /*1b880*/  FADD.FTZ R0, R231, R232 ;  /* 0x000000e8e7007221 */ /* 0x000fe20000010000 */
[----:B------:R-:W-:Y:S01]  /*1b890*/  MOV R37, R38 ;  /* 0x0000002600257202 */ /* 0x000fe20000000f00 */
[----:B------:R1:W5:Y:S01]  /*1b8a0*/  LDL.LU R232, [R1+0x9c] ;  /* 0x00009c0001e87983 */ /* 0x0003620000300800 */
[----:B------:R-:W-:Y:S01]  /*1b8b0*/  MOV R38, R39 ;  /* 0x0000002700267202 */ /* 0x000fe20000000f00 */
[----:B------:R-:W-:Y:S01]  /*1b8c0*/  FADD.FTZ R0, R239, R0 ;  /* 0x00000000ef007221 */ /* 0x000fe20000010000 */
[----:B------:R-:W-:Y:S01]  /*1b8d0*/  MOV R39, R32 ;  /* 0x0000002000277202 */ /* 0x000fe20000000f00 */
[----:B------:R1:W5:Y:S01]  /*1b8e0*/  LDL.LU R231, [R1+0x98] ;  /* 0x0000980001e77983 */ /* 0x0003620000300800 */
[----:B------:R-:W-:Y:S02]  /*1b8f0*/  MOV R32, R33 ;  /* 0x0000002100207202 */ /* 0x000fe40000000f00 */
[----:B------:R-:W-:Y:S01]  /*1b900*/  MOV R33, R34 ;  /* 0x0000002200217202 */ /* 0x000fe20000000f00 */
[----:B------:R-:W-:Y:S01]  /*1b910*/  IMAD.MOV.U32 R34, RZ, RZ, R35 ;  /* 0x000000ffff227224 */ /* 0x000fe200078e0023 */
[----:B------:R-:W-:Y:S01]  /*1b920*/  MOV R36, R37 ;  /* 0x0000002500247202 */ /* 0x000fe20000000f00 */
[----:B------:R1:W5:Y:S01]  /*1b930*/  LDL.LU R230, [R1+0x94] ;  /* 0x0000940001e67983 */ /* 0x0003620000300800 */
[----:B------:R-:W-:Y:S02]  /*1b940*/  MOV R37, R38 ;  /* 0x0000002600257202 */ /* 0x000fe40000000f00 */
[----:B------:R-:W-:Y:S01]  /*1b950*/  MOV R38, R39 ;  /* 0x0000002700267202 */ /* 0x000fe20000000f00 */
[----:B------:R-:W-:Y:S01]  /*1b960*/  IMAD.MOV.U32 R39, RZ, RZ, R32 ;  /* 0x000000ffff277224 */ /* 0x000fe200078e0020 */
[----:B------:R-:W-:Y:S01]  /*1b970*/  MOV R35, R8 ;  /* 0x0000000800237202 */ /* 0x000fe20000000f00 */
[----:B------:R-:W-:Y:S01]  /*1b980*/  FADD.FTZ R8, R228, R133 ;  /* 0x00000085e4087221 */ /* 0x000fe20000010000 */
        /* <DEDUP_REMOVED lines=8> */
[----:B------:R-:W-:Y:S01]  /*1ba10*/  FADD.FTZ R3, R36, R8 ;  /* 0x0000000824037221 */ /* 0x000fe20000010000 */
[----:B------:R-:W-:Y:S01]  /*1ba20*/  FADD.FTZ R8, R32, R0 ;  /* 0x0000000020087221 */ /* 0x000fe20000010000 */
[----:B------:R1:W5:Y:S01]  /*1ba30*/  LDL.LU R228, [R1+0x8c] ;  /* 0x00008c0001e47983 */ /* 0x0003620000300800 */
[----:B------:R-:W-:Y:S01]  /*1ba40*/  MOV R30, R185 ;  /* 0x000000b9001e7202 */ /* 0x000fe20000000f00 */
[----:B------:R-:W-:Y:S01]  /*1ba50*/  FADD.FTZ R9, R9, R2 ;  /* 0x0000000209097221 */ /* 0x000fe20000010000 */
[-C--:B------:R-:W-:Y:S01]  /*1ba60*/  HMMA.16816.F32.BF16 R184, R208, R190.reuse, R44 ;  /* 0x000000bed0b8723c */ /* 0x080fe2000004182c */
[----:B------:R-:W-:Y:S02]  /*1ba70*/  MOV R236, 0x20 ;  /* 0x0000002000ec7802 */ /* 0x000fe40000000f00 */
[----:B------:R-:W-:Y:S01]  /*1ba80*/  FADD.FTZ R8, R14, R8 ;  /* 0x000000080e087221 */ /* 0x000fe20000010000 */
[----:B------:R-:W-:Y:S01]  /*1ba90*/  FADD.FTZ R11, R39, R11 ;  /* 0x0000000b270b7221 */ /* 0x000fe20000010000 */
[----:B------:R-:W2:Y:S01]  /*1baa0*/  LDL.LU R14, [R1+0x60] ;  /* 0x00006000010e7983 */ /* 0x000ea20000300800 */
[----:B------:R-:W-:Y:S01]  /*1bab0*/  FADD.FTZ R10, R10, R3 ;  /* 0x000000030a0a7221 */ /* 0x000fe20000010000 */
[----:B------:R-:W-:Y:S01]  /*1bac0*/  MOV R22, R197 ;  /* 0x000000c500167202 */ /* 0x000fe20000000f00 */
[C---:B------:R-:W-:Y:S04]  /*1bad0*/  HMMA.16816.F32.BF16 R188, R140.reuse, R190, R48 ;  /* 0x000000be8cbc723c */ /* 0x040fe80000041830 */
[----:B------:R-:W-:Y:S01]  /*1bae0*/  FADD.FTZ R3, R33, R11 ;  /* 0x0000000b21037221 */ /* 0x000fe20000010000 */
[----:B------:R-:W-:Y:S01]  /*1baf0*/  FADD.FTZ R2, R34, R10 ;  /* 0x0000000a22027221 */ /* 0x000fe20000010000 */
[----:B------:R-:W-:Y:S01]  /*1bb00*/  MOV R20, R194 ;  /* 0x000000c200147202 */ /* 0x000fe20000000f00 */
[----:B------:R-:W-:Y:S01]  /*1bb10*/  FADD.FTZ R0, R35, R9 ;  /* 0x0000000923007221 */ /* 0x000fe20000010000 */
[-C--:B------:R-:W-:Y:S03]  /*1bb20*/  HMMA.16816.F32.BF16 R196, R140, R204.reuse, R52 ;  /* 0x000000cc8cc4723c */ /* 0x080fe60000041834 */
[----:B------:R-:W-:Y:S01]  /*1bb30*/  MOV R27, R193 ;  /* 0x000000c1001b7202 */ /* 0x000fe20000000f00 */
[----:B------:R-:W-:Y:S01]  /*1bb40*/  FADD.FTZ R11, R28, R3 ;  /* 0x000000031c0b7221 */ /* 0x000fe20000010000 */
[----:B------:R-:W-:Y:S01]  /*1bb50*/  FADD.FTZ R10, R29, R2 ;  /* 0x000000021d0a7221 */ /* 0x000fe20000010000 */
[----:B------:R-:W-:Y:S01]  /*1bb60*/  MOV R17, R200 ;  /* 0x000000c800117202 */ /* 0x000fe20000000f00 */
[----:B------:R-:W1:Y:S01]  /*1bb70*/  LDC.64 R2, c[0x0][0x3c0] ;  /* 0x0000f000ff027b82 */ /* 0x000e620000000a00 */
        /* <DEDUP_REMOVED lines=9> */
[----:B---3--:R-:W-:Y:S02]  /*1bc10*/  SHF.L.U32 R239, R238, 0x6, RZ ;  /* 0x00000006eeef7819 */ /* 0x008fe400000006ff */
[C---:B------:R-:W-:Y:S04]  /*1bc20*/  HMMA.16816.F32.BF16 R204, R140.reuse, R206, R64 ;  /* 0x000000ce8ccc723c */ /* 0x040fe80000041840 */
[----:B------:R-:W-:Y:S01]  /*1bc30*/  FADD.FTZ R0, R23, R0 ;  /* 0x0000000017007221 */ /* 0x000fe20000010000 */
[----:B------:R-:W-:Y:S01]  /*1bc40*/  FADD.FTZ R11, R16, R8 ;  /* 0x00000008100b7221 */ /* 0x000fe20000010000 */
[----:B----4-:R-:W-:Y:S02]  /*1bc50*/  IADD3 R240, PT, PT, R240, -0x40, RZ ;  /* 0xffffffc0f0f07810 */ /* 0x010fe40007ffe0ff */
[-C--:B------:R-:W-:Y:S03]  /*1bc60*/  HMMA.16816.F32.BF16 R68, R140, R212.reuse, R68 ;  /* 0x000000d48c44723c */ /* 0x080fe60000041844 */
[----:B-1----:R-:W-:Y:S01]  /*1bc70*/  SHF.L.U64.HI R3, R2, 0x7, R3 ;  /* 0x0000000702037819 */ /* 0x002fe20000010203 */
        /* <DEDUP_REMOVED lines=14> */
[C---:B------:R-:W-:Y:S04]  /*1bd60*/  HMMA.16816.F32.BF16 R120, R208.reuse, R4, R120 ;  /* 0x00000004d078723c */ /* 0x040fe80000041878 */
[----:B------:R-:W-:Y:S01]  /*1bd70*/  FADD.FTZ R4, R22, R9 ;  /* 0x0000000916047221 */ /* 0x000fe20000010000 */
[----:B------:R-:W-:Y:S03]  /*1bd80*/  FADD.FTZ R5, R21, R10 ;  /* 0x0000000a15057221 */ /* 0x000fe60000010000 */
[----:B------:R-:W-:Y:S01]  /*1bd90*/  FADD.FTZ R9, R18, R4 ;  /* 0x0000000412097221 */ /* 0x000fe20000010000 */
[-C--:B------:R-:W-:Y:S03]  /*1bda0*/  HMMA.16816.F32.BF16 R124, R208, R6.reuse, R124 ;  /* 0x00000006d07c723c */ /* 0x080fe6000004187c */
[----:B------:R-:W-:Y:S01]  /*1bdb0*/  FADD.FTZ R0, R251, R9 ;  /* 0x00000009fb007221 */ /* 0x000fe20000010000 */
[----:B------:R-:W-:Y:S01]  /*1bdc0*/  FADD.FTZ R10, R17, R5 ;  /* 0x00000005110a7221 */ /* 0x000fe20000010000 */
[----:B------:R-:W-:Y:S02]  /*1bdd0*/  FADD.FTZ R5, R12, R11 ;  /* 0x0000000b0c057221 */ /* 0x000fe40000010000 */
[----:B------:R-:W-:Y:S01]  /*1bde0*/  FADD.FTZ R0, R252, R0 ;  /* 0x00000000fc007221 */ /* 0x000fe20000010000 */
[----:B------:R-:W-:Y:S04]  /*1bdf0*/  HMMA.16816.F32.BF16 R128, R140, R6, R128 ;  /* 0x000000068c80723c */ /* 0x000fe80000041880 */
[----:B------:R1:W-:Y:S01]  /*1be00*/  STL [R1+0x80], R0 ;  /* 0x0000800001007387 */ /* 0x0003e20000100800 */
[----:B------:R-:W-:Y:S01]  /*1be10*/  FADD.FTZ R6, R132, R8 ;  /* 0x0000000884067221 */ /* 0x000fe20000010000 */
[----:B------:R-:W-:Y:S01]  /*1be20*/  FADD.FTZ R5, R227, R5 ;  /* 0x00000005e3057221 */ /* 0x000fe20000010000 */
[----:B------:R-:W-:Y:S01]  /*1be30*/  FADD.FTZ R4, R13, R10 ;  /* 0x0000000a0d047221 */ /* 0x000fe20000010000 */
[----:B------:R-:W-:Y:S02]  /*1be40*/  MOV R141, R134 ;  /* 0x00000086008d7202 */ /* 0x000fe40000000f00 */
[----:B------:R-:W-:Y:S01]  /*1be50*/  MOV R140, R137 ;  /* 0x00000089008c7202 */ /* 0x000fe20000000f00 */
[----:B------:R-:W-:Y:S01]  /*1be60*/  FADD.FTZ R4, R139, R4 ;  /* 0x000000048b047221 */ /* 0x000fe20000010000 */
[----:B------:R-:W-:Y:S03]  /*1be70*/  MOV R132, R135 ;  /* 0x0000008700847202 */ /* 0x000fe60000000f00 */
[----:B-1----:R-:W-:Y:S01]  /*1be80*/  FADD.FTZ R0, R226, R4 ;  /* 0x00000004e2007221 */ /* 0x002fe20000010000 */
[----:B------:R-:W-:Y:S01]  /*1be90*/  LEA R14, P0, -R2, R14, 0x7 ;  /* 0x0000000e020e7211 */ /* 0x000fe200078039ff */
[----:B------:R-:W-:Y:S04]  /*1bea0*/  FADD.FTZ R2, R250, R5 ;  /* 0x00000005fa027221 */ /* 0x000fe80000010000 */
[----:B------:R3:W-:Y:S01]  /*1beb0*/  STL [R1+0x60], R14 ;  /* 0x0000600e01007387 */ /* 0x0007e20000100800 */
[----:B------:R-:W-:Y:S01]  /*1bec0*/  IMAD.X R15, R15, 0x1, ~R3, P0 ;  /* 0x000000010f0f7824 */ /* 0x000fe200000e0e03 */
[----:B------:R-:W-:Y:S02]  /*1bed0*/  MOV R3, R136 ;  /* 0x0000008800037202 */ /* 0x000fe40000000f00 */
[----:B------:R3:W-:Y:S04]  /*1bee0*/  STL [R1+0x84], R6 ;  /* 0x0000840601007387 */ /* 0x0007e80000100800 */
[----:B------:R3:W-:Y:S04]  /*1bef0*/  STL [R1+0x78], R2 ;  /* 0x0000780201007387 */ /* 0x0007e80000100800 */
[----:B------:R3:W-:Y:S04]  /*1bf00*/  STL [R1+0x7c], R0 ;  /* 0x00007c0001007387 */ /* 0x0007e80000100800 */
[----:B------:R3:W-:Y:S01]  /*1bf10*/  STL [R1+0x5c], R15 ;  /* 0x00005c0f01007387 */ /* 0x0007e20000100800 */
[----:B------:R-:W-:Y:S05]  /*1bf20*/  BRA.U UP0, `(.L_x_617) ;  /* 0xffffffa1003c7547 */ /* 0x000fea000b83ffff */
.L_x_616:
[----:B-1----:R-:W4:Y:S01]  /*1bf30*/  LDL.LU R4, [R1+0x78] ;  /* 0x0000780001047983 */ /* 0x002f220000300800 */
[----:B------:R-:W-:Y:S01]  /*1bf40*/  MOV R66, 0x10 ;  /* 0x0000001000427802 */ /* 0x000fe20000000f00 */
[----:B------:R-:W-:Y:S02]  /*1bf50*/  UISETP.NE.AND UP3, UPT, UR15, -0x1, UPT ;  /* 0xffffffff0f00788c */ /* 0x000fe4000bf65270 */
[----:B------:R-:W4:Y:S01]  /*1bf60*/  LDL.LU R8, [R1+0x7c] ;  /* 0x00007c0001087983 */ /* 0x000f220000300800 */
[----:B------:R-:W1:Y:S01]  /*1bf70*/  S2UR UR10, SR_CTAID.Y ;  /* 0x00000000000a79c3 */ /* 0x000e620000002600 */
[----:B------:R-:W1:Y:S02]  /*1bf80*/  LDCU.U8 UR11, c[0x0][0x549] ;  /* 0x0000a920ff0b77ac */ /* 0x000e640008000000 */
[----:B------:R-:W4:Y:S01]  /*1bf90*/  LDL.LU R7, [R1+0x80] ;  /* 0x0000800001077983 */ /* 0x000f220000300800 */
[----:B------:R-:W1:Y:S03]  /*1bfa0*/  LDCU.U8 UR12, c[0x0][0x548] ;  /* 0x0000a900ff0c77ac */ /* 0x000e660008000000 */
[----:B---3--:R-:W3:Y:S01]  /*1bfb0*/  LDL.LU R6, [R1+0x84] ;  /* 0x0000840001067983 */ /* 0x008ee20000300800 */
[----:B------:R-:W-:Y:S01]  /*1bfc0*/  SEL R66, R66, 0xfffffff0, !P1 ;  /* 0xfffffff042427807 */ /* 0x000fe20004800000 */
[----:B------:R-:W1:Y:S02]  /*1bfd0*/  @!UP3 LDCU.64 UR8, c[0x0][0x400] ;  /* 0x00008000ff08b7ac */ /* 0x000e640008000a00 */
[----:B------:R-:W3:Y:S01]  /*1bfe0*/  LDL.LU R5, [R1+0x88] ;  /* 0x0000880001057983 */ /* 0x000ee20000300800 */
[----:B--2---:R-:W-:Y:S01]  /*1bff0*/  LOP3.LUT P1, RZ, R238, 0x8, RZ, 0xc0, !PT ;  /* 0x00000008eeff7812 */ /* 0x004fe2000782c0ff */
[----:B------:R-:W2:Y:S03]  /*1c000*/  @UP3 LDCU.64 UR4, c[0x0][0x408] ;  /* 0x00008100ff0437ac */ /* 0x000ea60008000a00 */
[----:B------:R-:W-:Y:S01]  /*1c010*/  SEL R236, R236, 0xffffffe0, !P1 ;  /* 0xffffffe0ecec7807 */ /* 0x000fe20004800000 */
[----:B------:R-:W-:Y:S01]  /*1c020*/  UISETP.NE.AND UP2, UPT, UR15, -0x1, UPT ;  /* 0xffffffff0f00788c */ /* 0x000fe2000bf45270 */
[----:B------:R-:W-:Y:S01]  /*1c030*/  LOP3.LUT P1, RZ, R238, 0x10, RZ, 0xc0, !PT ;  /* 0x00000010eeff7812 */ /* 0x000fe2000782c0ff */
[----:B-1----:R-:W-:Y:S01]  /*1c040*/  UISETP.NE.AND UP1, UPT, UR11, URZ, UPT ;  /* 0x000000ff0b00728c */ /* 0x002fe2000bf25270 */
[----:B------:R-:W1:Y:S01]  /*1c050*/  LDCU UR11, c[0x0][0x434] ;  /* 0x00008680ff0b77ac */ /* 0x000e620008000800 */
[----:B------:R-:W1:Y:S01]  /*1c060*/  LDCU UR13, c[0x0][0x434] ;  /* 0x00008680ff0d77ac */ /* 0x000e620008000800 */
[----:B------:R-:W-:Y:S01]  /*1c070*/  @!UP3 UIMAD.WIDE.U32 UR20, UR10, UR8, URZ ;  /* 0x000000080a14b2a5 */ /* 0x000fe2000f8e00ff */
[----:B------:R-:W3:Y:S01]  /*1c080*/  S2UR UR8, SR_CTAID.Z ;  /* 0x00000000000879c3 */ /* 0x000ee20000002700 */
[----:B--2---:R-:W-:-:S06]  /*1c090*/  @UP3 UIMAD.WIDE.U32 UR22, UR15, UR4, URZ ;  /* 0x000000040f1632a5 */ /* 0x004fcc000f8e00ff */
[----:B------:R-:W2:Y:S01]  /*1c0a0*/  @UP1 LDCU UR4, c[0x0][0x430] ;  /* 0x00008600ff0417ac */ /* 0x000ea20008000800 */
[----:B------:R-:W-:Y:S02]  /*1c0b0*/  @!UP3 UIMAD UR9, UR10, UR9, UR21 ;  /* 0x000000090a09b2a4 */ /* 0x000fe4000f8e0215 */
[----:B------:R-:W-:Y:S02]  /*1c0c0*/  @UP3 UIMAD UR9, UR15, UR5, UR23 ;  /* 0x000000050f0932a4 */ /* 0x000fe4000f8e0217 */
[----:B-1----:R-:W-:Y:S01]  /*1c0d0*/  @!UP2 UIMAD UR15, UR10, UR11, URZ ;  /* 0x0000000b0a0fa2a4 */ /* 0x002fe2000f8e02ff */
[----:B------:R-:W-:Y:S01]  /*1c0e0*/  @!UP3 UMOV UR14, UR20 ;  /* 0x00000014000ebc82 */ /* 0x000fe20008000000 */
[----:B------:R-:W-:Y:S01]  /*1c0f0*/  UISETP.NE.AND UP0, UPT, UR12, URZ, !UP1 ;  /* 0x000000ff0c00728c */ /* 0x000fe2000cf05270 */
[----:B------:R-:W1:Y:S01]  /*1c100*/  @UP1 LDCU UR18, c[0x0][0x430] ;  /* 0x00008600ff1217ac */ /* 0x000e620008000800 */
[----:B------:R-:W-:Y:S01]  /*1c110*/  @UP1 UMOV UR5, 0x1 ;  /* 0x0000000100051882 */ /* 0x000fe20000000000 */
[----:B--2---:R-:W-:Y:S01]  /*1c120*/  @UP1 UIMAD UR13, UR4, UR11, URZ ;  /* 0x0000000b040d12a4 */ /* 0x004fe2000f8e02ff */
[----:B------:R-:W-:Y:S01]  /*1c130*/  @UP3 UMOV UR14, UR22 ;  /* 0x00000016000e3c82 */ /* 0x000fe20008000000 */
[----:B------:R-:W-:Y:S01]  /*1c140*/  USHF.R.S32.HI UR4, URZ, 0x1f, UR15 ;  /* 0x0000001fff047899 */ /* 0x000fe2000801140f */
[----:B----4-:R-:W2:Y:S04]  /*1c150*/  SHFL.BFLY PT, R2, R4, 0x2, 0x1f ;  /* 0x0c401f0004027f89 */ /* 0x010ea800000e0000 */
[----:B------:R-:W4:Y:S04]  /*1c160*/  SHFL.BFLY PT, R0, R8, 0x2, 0x1f ;  /* 0x0c401f0008007f89 */ /* 0x000f2800000e0000 */
[----:B---3--:R-:W3:Y:S01]  /*1c170*/  SHFL.BFLY PT, R3, R6, 0x2, 0x1f ;  /* 0x0c401f0006037f89 */ /* 0x008ee200000e0000 */
[----:B------:R-:W-:-:S02]  /*1c180*/  MOV R142, R5 ;  /* 0x00000005008e7202 */ /* 0x000fc40000000f00 */
[----:B------:R-:W-:Y:S01]  /*1c190*/  SHF.L.U32 R5, R238, 0x1, RZ ;  /* 0x00000001ee057819 */ /* 0x000fe200000006ff */
[----:B--2---:R-:W-:Y:S02]  /*1c1a0*/  FADD.FTZ R2, R2, R4 ;  /* 0x0000000402027221 */ /* 0x004fe40000010000 */
[----:B------:R-:W2:Y:S01]  /*1c1b0*/  SHFL.BFLY PT, R4, R7, 0x2, 0x1f ;  /* 0x0c401f0007047f89 */ /* 0x000ea200000e0000 */
[----:B----4-:R-:W-:Y:S01]  /*1c1c0*/  FADD.FTZ R0, R0, R8 ;  /* 0x0000000800007221 */ /* 0x010fe20000010000 */
[----:B------:R-:W-:Y:S02]  /*1c1d0*/  SHF.L.U32 R8, R238, 0x5, RZ ;  /* 0x00000005ee087819 */ /* 0x000fe400000006ff */
[----:B------:R-:W4:Y:S04]  /*1c1e0*/  SHFL.BFLY PT, R132, R2, 0x1, 0x1f ;  /* 0x0c201f0002847f89 */ /* 0x000f2800000e0000 */
[----:B------:R-:W1:Y:S01]  /*1c1f0*/  SHFL.BFLY PT, R133, R0, 0x1, 0x1f ;  /* 0x0c201f0000857f89 */ /* 0x000e6200000e0000 */
[----:B---3--:R-:W-:Y:S01]  /*1c200*/  FADD.FTZ R3, R3, R6 ;  /* 0x0000000603037221 */ /* 0x008fe20000010000 */
[----:B------:R-:W-:-:S04]  /*1c210*/  LOP3.LUT R6, R5, 0x6, RZ, 0xc0, !PT ;  /* 0x0000000605067812 */ /* 0x000fc800078ec0ff */
[----:B------:R-:W3:Y:S01]  /*1c220*/  SHFL.BFLY PT, R139, R3, 0x1, 0x1f ;  /* 0x0c201f00038b7f89 */ /* 0x000ee200000e0000 */
[----:B------:R-:W-:Y:S01]  /*1c230*/  LOP3.LUT R6, R6, 0x7c00, R8, 0xf8, !PT ;  /* 0x00007c0006067812 */ /* 0x000fe200078ef808 */
[----:B--2---:R-:W-:Y:S01]  /*1c240*/  FADD.FTZ R4, R4, R7 ;  /* 0x0000000704047221 */ /* 0x004fe20000010000 */
[----:B----4-:R-:W-:-:S04]  /*1c250*/  FADD.FTZ R132, R2, R132 ;  /* 0x0000008402847221 */ /* 0x010fc80000010000 */
[----:B------:R-:W2:Y:S01]  /*1c260*/  SHFL.BFLY PT, R138, R4, 0x1, 0x1f ;  /* 0x0c201f00048a7f89 */ /* 0x000ea200000e0000 */
[----:B-1----:R-:W-:Y:S01]  /*1c270*/  FADD.FTZ R133, R0, R133 ;  /* 0x0000008500857221 */ /* 0x002fe20000010000 */
[----:B------:R-:W1:Y:S01]  /*1c280*/  MUFU.RCP R2, R132 ;  /* 0x0000008400027308 */ /* 0x000e620000001000 */
[----:B------:R-:W-:Y:S02]  /*1c290*/  SHF.L.U32 R0, R238, 0x4, RZ ;  /* 0x00000004ee007819 */ /* 0x000fe400000006ff */
[----:B------:R-:W-:Y:S02]  /*1c2a0*/  FSETP.NE.FTZ.AND P4, PT, R132, RZ, PT ;  /* 0x000000ff8400720b */ /* 0x000fe40003f95000 */
[----:B------:R-:W-:Y:S01]  /*1c2b0*/  LOP3.LUT R0, R0, 0x1c0, RZ, 0xc0, !PT ;  /* 0x000001c000007812 */ /* 0x000fe200078ec0ff */
[----:B---3--:R-:W-:Y:S01]  /*1c2c0*/  FADD.FTZ R139, R3, R139 ;  /* 0x0000008b038b7221 */ /* 0x008fe20000010000 */
        /* <DEDUP_REMOVED lines=36> */
[C---:B-----5:R-:W-:Y:S01]  /*1c510*/  FMUL.FTZ R33, R0.reuse, R113 ;  /* 0x0000007100217220 */ /* 0x060fe20000410000 */
        /* <DEDUP_REMOVED lines=255> */
.L_x_620:
        /* <DEDUP_REMOVED lines=74> */
.L_x_622:
[----:B------:R-:W-:Y:S05]  /*1d9b0*/  BSYNC.RECONVERGENT B0 ;  /* 0x0000000000007941 */ /* 0x000fea0003800200 */
.L_x_621:
        /* <DEDUP_REMOVED lines=39> */
.L_x_624:
[----:B------:R-:W-:Y:S05]  /*1dc30*/  BSYNC.RECONVERGENT B0 ;  /* 0x0000000000007941 */ /* 0x000fea0003800200 */
.L_x_623:
        /* <DEDUP_REMOVED lines=19> */
.L_x_626:
[----:B------:R-:W-:Y:S05]  /*1dd70*/  BSYNC.RECONVERGENT B0 ;  /* 0x0000000000007941 */ /* 0x000fea0003800200 */
.L_x_625:
        /* <DEDUP_REMOVED lines=18> */
.L_x_628:
[----:B------:R-:W-:Y:S05]  /*1dea0*/  BSYNC.RECONVERGENT B0 ;  /* 0x0000000000007941 */ /* 0x000fea0003800200 */
.L_x_627:
        /* <DEDUP_REMOVED lines=18> */
.L_x_630:
[----:B------:R-:W-:Y:S05]  /*1dfd0*/  BSYNC.RECONVERGENT B0 ;  /* 0x0000000000007941 */ /* 0x000fea0003800200 */
.L_x_629:
        /* <DEDUP_REMOVED lines=18> */
.L_x_632:
[----:B------:R-:W-:Y:S05]  /*1e100*/  BSYNC.RECONVERGENT B0 ;  /* 0x0000000000007941 */ /* 0x000fea0003800200 */
.L_x_631:
        /* <DEDUP_REMOVED lines=18> */
.L_x_634:
[----:B------:R-:W-:Y:S05]  /*1e230*/  BSYNC.RECONVERGENT B0 ;  /* 0x0000000000007941 */ /* 0x000fea0003800200 */
.L_x_633:
        /* <DEDUP_REMOVED lines=18> */
.L_x_636:
[----:B------:R-:W-:Y:S05]  /*1e360*/  BSYNC.RECONVERGENT B0 ;  /* 0x0000000000007941 */ /* 0x000fea0003800200 */
.L_x_635:
        /* <DEDUP_REMOVED lines=17> */
.L_x_637:
        /* <DEDUP_REMOVED lines=16> */
.L_x_2848:


//--------------------- .text._ZN5flash16flash_fwd_kernelI23Flash_fwd_kernel_traitsILi128ELi128ELi64ELi4ELb0ELb0EN7cutlass10bfloat16_tE19Flash_kernel_traitsILi128ELi128ELi64ELi4ES3_EELb0ELb0ELb1ELb0ELb0ELb0ELb0ELb0EEEvNS_16Flash_fwd_paramsE --------------------------
	.section	.text._ZN5flash16flash_fwd_kernelI23Flash_fwd_kernel_traitsILi128ELi128ELi64ELi4ELb0ELb0EN7cutlass10bfloat16_tE19Flash_kernel_traitsILi128ELi128ELi64ELi4ES3_EELb0ELb0ELb1ELb0ELb0ELb0ELb0ELb0EEEvNS_16Flash_fwd_paramsE,"ax",@progbits
	.align	128
        .global         _ZN5flash16flash_fwd_kernelI23Flash_fwd_kernel_traitsILi128ELi128ELi64ELi4ELb0ELb0EN7cutlass10bfloat16_tE19Flash_kernel_traitsILi128ELi128ELi64ELi4ES3_EELb0ELb0ELb1ELb0ELb0ELb0ELb0ELb0EEEvNS_16Flash_fwd_paramsE
        .type           _ZN5flash16flash_fwd_kernelI23Flash_fwd_kernel_traitsILi128ELi128ELi64ELi4ELb0ELb0EN7cutlass10bfloat16_tE19Flash_kernel_traitsILi128ELi128ELi64ELi4ES3_EELb0ELb0ELb1ELb0ELb0ELb0ELb0ELb0EEEvNS_16Flash_fwd_paramsE,@function
        .size           _ZN5flash16flash_fwd_kernelI23Flash_fwd_kernel_traitsILi128ELi128ELi64ELi4ELb0ELb0EN7cutlass10bfloat16_tE19Flash_kernel_traitsILi128ELi128ELi64ELi4ES3_EELb0ELb0ELb1ELb0ELb0ELb0ELb0ELb0EEEvNS_16Flash_fwd_paramsE,(.L_x_2849 - _ZN5flash16flash_fwd_kernelI23Flash_fwd_kernel_traitsILi128ELi128ELi64ELi4ELb0ELb0EN7cutlass10bfloat16_tE19Flash_kernel_traitsILi128ELi128ELi64ELi4ES3_EELb0ELb0ELb1ELb0ELb0ELb0ELb0ELb0EEEvNS_16Flash_fwd_paramsE)
        .other          _ZN5flash16flash_fwd_kernelI23Flash_fwd_kernel_traitsILi128ELi128ELi64ELi4ELb0ELb0EN7cutlass10bfloat16_tE19Flash_kernel_traitsILi128ELi128ELi64ELi4ES3_EELb0ELb0ELb1ELb0ELb0ELb0ELb0ELb0EEEvNS_16Flash_fwd_paramsE,@"STO_CUDA_ENTRY STV_DEFAULT"
_ZN5flash16flash_fwd_kernelI23Flash_fwd_kernel_traitsILi128ELi128ELi64ELi4ELb0ELb0EN7cutlass10bfloat16_tE19Flash_kernel_traitsILi128ELi128ELi64ELi4ES3_EELb0ELb0ELb1ELb0ELb0ELb0ELb0ELb0EEEvNS_16Flash_fwd_paramsE:
.text._ZN5flash16flash_fwd_kernelI23Flash_fwd_kernel_traitsILi128ELi128ELi64ELi4ELb0ELb0EN7cutlass10bfloat16_tE19Flash_kernel_traitsILi128ELi128ELi64ELi4ES3_EELb0ELb0ELb1ELb0ELb0ELb0ELb0ELb0EEEvNS_16Flash_fwd_paramsE:
        /* <DEDUP_REMOVED lines=52> */
[----:B------:R-:W-:-:S02]  /*0340*/  UMOV UR13, URZ ;  /* 0x000000ff000d7c82 */ /* 0x000fc40008000000 */
[----:B------:R-:W-:Y:S01]  /*0350*/  UISETP.NE.AND.EX UP1, UPT, UR7, URZ, UPT, UP1 ;  /* 0x000000ff0700728c */ /* 0x000fe2000bf25310 */
[----:B------:R-:W2:Y:S01]  /*0360*/  @!UP0 LDCU UR8, c[0x0][0x43c] ;  /* 0x00008780ff0887ac */ /* 0x000ea20008000800 */
[----:B-1----:R-:W-:-:S09]  /*0370*/  USHF.L.U32 UR26, UR30, 0x7, URZ ;  /* 0x000000071e1a7899 */ /* 0x002fd200080006ff */
        /* <DEDUP_REMOVED lines=16> */
.L_x_638:
[----:B-----5:R-:W-:Y:S01]  /*0480*/  @P0 R2UR UR27, R4 ;  /* 0x00000000041b02ca */ /* 0x020fe200000e0000 */
[----:B------:R-:W-:Y:S01]  /*0490*/  @!UP0 UISETP.NE.U32.AND UP1, UPT, UR4, URZ, UPT ;  /* 0x000000ff0400828c */ /* 0x000fe2000bf25070 */
[----:B------:R-:W-:-:S13]  /*04a0*/  @!P1 EXIT ;  /* 0x000000000000994d */ /* 0x000fda0003800000 */
[----:B------:R-:W1:Y:S01]  /*04b0*/  LDCU UR22, c[0x0][0x504] ;  /* 0x0000a080ff1677ac */ /* 0x000e620008000800 */
[----:B------:R-:W2:Y:S01]  /*04c0*/  S2R R232, SR_TID.X ;  /* 0x0000000000e87919 */ /* 0x000ea20000002100 */
[----:B------:R-:W3:Y:S01]  /*04d0*/  S2UR UR29, SR_CTAID.Z ;  /* 0x00000000001d79c3 */ /* 0x000ee20000002700 */
[----:B------:R-:W-:Y:S01]  /*04e0*/  @!UP0 UISETP.NE.AND.EX UP1, UPT, UR5, URZ, UPT, UP1 ;  /* 0x000000ff0500828c */ /* 0x000fe2000bf25310 */
[----:B------:R-:W4:Y:S03]  /*04f0*/  LDCU UR23, c[0x0][0x508] ;  /* 0x0000a100ff1777ac */ /* 0x000f260008000800 */
[----:B------:R-:W-:Y:S02]  /*0500*/  @!UP0 USEL UR8, UR8, URZ, UP1 ;  /* 0x000000ff08088287 */ /* 0x000fe40008800000 */
[----:B------:R-:W-:Y:S02]  /*0510*/  @UP0 UIADD3 UR27, UPT, UPT, UR27, -UR13, URZ ;  /* 0x8000000d1b1b0290 */ /* 0x000fe4000fffe0ff */
[----:B------:R-:W-:-:S04]  /*0520*/  @!UP0 UIADD3 UR27, UPT, UPT, UR8, UR6, -UR13 ;  /* 0x00000006081b8290 */ /* 0x000fc8000fffe80d */
[----:B------:R-:W-:Y:S02]  /*0530*/  UIADD3 UR7, UPT, UPT, UR27, 0x3f, URZ ;  /* 0x0000003f1b077890 */ /* 0x000fe4000fffe0ff */
[----:B-1----:R-:W-:Y:S02]  /*0540*/  UIADD3 UR22, UPT, UPT, UR28, UR22, URZ ;  /* 0x000000161c167290 */ /* 0x002fe4000fffe0ff */
[----:B------:R-:W-:Y:S02]  /*0550*/  UIADD3 UR5, UPT, UPT, UR7, UR26, -UR28 ;  /* 0x0000001a07057290 */ /* 0x000fe4000fffe81c */
[----:B------:R-:W-:Y:S02]  /*0560*/  UIADD3 UR6, UPT, UPT, -UR22, UR26, UR27 ;  /* 0x0000001a16067290 */ /* 0x000fe4000fffe11b */
[----:B----4-:R-:W-:Y:S02]  /*0570*/  UIADD3 UR5, UPT, UPT, UR5, 0x80, UR23 ;  /* 0x0000008005057890 */ /* 0x010fe4000fffe017 */
[----:B------:R-:W-:-:S02]  /*0580*/  USHF.R.S32.HI UR4, URZ, 0x1f, UR7 ;  /* 0x0000001fff047899 */ /* 0x000fc40008011407 */
[----:B------:R-:W-:Y:S02]  /*0590*/  USHF.R.S32.HI UR19, URZ, 0x1f, UR6 ;  /* 0x0000001fff137899 */ /* 0x000fe40008011406 */
[----:B------:R-:W-:Y:S02]  /*05a0*/  USHF.R.S32.HI UR21, URZ, 0x1f, UR5 ;  /* 0x0000001fff157899 */ /* 0x000fe40008011405 */
[----:B------:R-:W-:Y:S02]  /*05b0*/  ULEA.HI UR4, UR4, UR7, URZ, 0x6 ;  /* 0x0000000704047291 */ /* 0x000fe4000f8f30ff */
[----:B------:R-:W-:Y:S02]  /*05c0*/  ULEA.HI UR19, UR19, UR6, URZ, 0x6 ;  /* 0x0000000613137291 */ /* 0x000fe4000f8f30ff */
        /* <DEDUP_REMOVED lines=9> */
[----:B--23--:R-:W-:Y:S05]  /*0660*/  BRA.U UP0, `(.L_x_639) ;  /* 0x00000015000c7547 */ /* 0x00cfea000b800000 */
        /* <DEDUP_REMOVED lines=11> */
[----:B------:R-:W-:-:S03]  /*0720*/  @UP0 UIMAD UR9, UR20, UR7, UR15 ;  /* 0x00000007140902a4 */ /* 0x000fc6000f8e020f */
        /* <DEDUP_REMOVED lines=14> */
.L_x_640:
        /* <DEDUP_REMOVED lines=8> */
[----:B------:R-:W-:Y:S01]  /*0890*/  VIADD R16, R232, 0x30 ;  /* 0x00000030e8107836 */ /* 0x000fe20000000000 */
[----:B------:R-:W-:Y:S01]  /*08a0*/  IADD3 R2, P0, PT, R12, UR16, RZ ;  /* 0x000000100c027c10 */ /* 0x000fe2000ff1e0ff */
[----:B------:R-:W-:Y:S01]  /*08b0*/  UIADD3 UR28, UPT, UPT, -UR26, UR28, URZ ;  /* 0x0000001c1a1c7290 */ /* 0x000fe2000fffe1ff */
[C---:B------:R-:W-:Y:S01]  /*08c0*/  IADD3 R14, PT, PT, R232.reuse, 0x10, RZ ;  /* 0x00000010e80e7810 */ /* 0x040fe20007ffe0ff */
[----:B------:R-:W-:Y:S01]  /*08d0*/  UISETP.NE.AND UP0, UPT, UR20, -0x1, UPT ;  /* 0xffffffff1400788c */ /* 0x000fe2000bf05270 */
[C---:B------:R-:W-:Y:S01]  /*08e0*/  IADD3 R18, PT, PT, R232.reuse, 0x40, RZ ;  /* 0x00000040e8127810 */ /* 0x040fe20007ffe0ff */
[----:B------:R-:W-:Y:S01]  /*08f0*/  IMAD.X R3, RZ, RZ, UR9, P0 ;  /* 0x00000009ff037e24 */ /* 0x000fe200080e06ff */
[----:B---3--:R-:W-:Y:S01]  /*0900*/  UIMAD UR9, UR29, UR11, URZ ;  /* 0x0000000b1d0972a4 */ /* 0x008fe2000f8e02ff */
[----:B------:R-:W-:Y:S01]  /*0910*/  ISETP.GE.AND P0, PT, R232, UR28, PT ;  /* 0x0000001ce8007c0c */ /* 0x000fe2000bf06270 */
[----:B-1----:R-:W-:Y:S01]  /*0920*/  UIMAD UR6, UR12, UR6, URZ ;  /* 0x000000060c0672a4 */ /* 0x002fe2000f8e02ff */
[----:B------:R-:W-:Y:S01]  /*0930*/  ISETP.GE.AND P3, PT, R14, UR28, PT ;  /* 0x0000001c0e007c0c */ /* 0x000fe2000bf66270 */
[----:B------:R-:W-:Y:S01]  /*0940*/  @!UP1 UIMAD UR9, UR12, UR7, UR9 ;  /* 0x000000070c0992a4 */ /* 0x000fe2000f8e0209 */
[----:B------:R-:W-:Y:S01]  /*0950*/  ISETP.GE.AND P2, PT, R15, UR28, PT ;  /* 0x0000001c0f007c0c */ /* 0x000fe2000bf46270 */
[----:B------:R-:W-:Y:S01]  /*0960*/  USEL UR6, UR6, UR20, !UP0 ;  /* 0x0000001406067287 */ /* 0x000fe2000c000000 */
[----:B--2---:R-:W-:Y:S01]  /*0970*/  IMAD.U32 R0, RZ, RZ, UR4 ;  /* 0x00000004ff007e24 */ /* 0x004fe2000f8e00ff */
[----:B------:R-:W-:Y:S01]  /*0980*/  UIMAD UR26, UR26, UR8, URZ ;  /* 0x000000081a1a72a4 */ /* 0x000fe2000f8e02ff */
[----:B------:R-:W-:Y:S01]  /*0990*/  ISETP.GE.AND P1, PT, R16, UR28, PT ;  /* 0x0000001c10007c0c */ /* 0x000fe2000bf26270 */
[----:B------:R-:W-:Y:S01]  /*09a0*/  USHF.R.S32.HI UR4, URZ, 0x1f, UR6 ;  /* 0x0000001fff047899 */ /* 0x000fe20008011406 */
[----:B------:R-:W-:Y:S01]  /*09b0*/  IMAD.WIDE.U32 R10, R0, UR29, R2 ;  /* 0x0000001d000a7c25 */ /* 0x000fe2000f8e0002 */
[----:B------:R-:W-:Y:S01]  /*09c0*/  USEL UR6, UR6, URZ, UP1 ;  /* 0x000000ff06067287 */ /* 0x000fe20008800000 */
[----:B------:R-:W-:Y:S01]  /*09d0*/  ISETP.GE.AND P4, PT, R18, UR28, PT ;  /* 0x0000001c12007c0c */ /* 0x000fe2000bf86270 */
[----:B------:R-:W-:Y:S01]  /*09e0*/  USEL UR4, UR4, URZ, UP1 ;  /* 0x000000ff04047287 */ /* 0x000fe20008800000 */
[----:B------:R-:W-:Y:S01]  /*09f0*/  IMAD.U32 R0, RZ, RZ, UR5 ;  /* 0x00000005ff007e24 */ /* 0x000fe2000f8e00ff */
[----:B------:R-:W-:Y:S01]  /*0a00*/  USHF.R.S32.HI UR5, URZ, 0x1f, UR9 ;  /* 0x0000001fff057899 */ /* 0x000fe20008011409 */
[----:B------:R-:W-:Y:S01]  /*0a10*/  VIADD R20, R232, 0x50 ;  /* 0x00000050e8147836 */ /* 0x000fe20000000000 */
[----:B------:R-:W-:Y:S01]  /*0a20*/  USHF.R.S32.HI UR10, URZ, 0x1f, UR26 ;  /* 0x0000001fff0a7899 */ /* 0x000fe2000801141a */
[----:B------:R-:W-:Y:S01]  /*0a30*/  IMAD R9, R0, UR29, R11 ;  /* 0x0000001d00097c24 */ /* 0x000fe2000f8e020b */
[----:B------:R-:W-:Y:S01]  /*0a40*/  UIADD3 UR9, UP1, UP0, UR26, UR6, UR9 ;  /* 0x000000061a097290 */ /* 0x000fe2000f83e009 */
[----:B------:R-:W-:Y:S01]  /*0a50*/  LOP3.LUT R13, R12, 0x40, RZ, 0xfc, !PT ;  /* 0x000000400c0d7812 */ /* 0x000fe200078efcff */
[----:B------:R-:W-:-:S02]  /*0a60*/  UIMAD.WIDE.U32 UR30, UR30, 0x80, URZ ;  /* 0x000000801e1e78a5 */ /* 0x000fc4000f8e00ff */
[----:B------:R-:W-:-:S04]  /*0a70*/  UIADD3.X UR10, UPT, UPT, UR10, UR4, UR5, UP1, UP0 ;  /* 0x000000040a0a7290 */ /* 0x000fc80008fe0405 */
[----:B------:R-:W-:Y:S01]  /*0a80*/  LOP3.LUT R7, R232, UR30, RZ, 0xfc, !PT ;  /* 0x0000001ee8077c12 */ /* 0x000fe2000f8efcff */
[----:B------:R-:W-:Y:S07]  /*0a90*/  @P0 BRA `(.L_x_642) ;  /* 0x0000000000380947 */ /* 0x000fee0003800000 */
        /* <DEDUP_REMOVED lines=12> */
[----:B------:R1:W-:Y:S04]  /*0b60*/  @!P6 STG.E.128 desc[UR24][R2.64], RZ ;  /* 0x000000ff0200e986 */ /* 0x0003e8000c101d18 */
[----:B------:R1:W-:Y:S02]  /*0b70*/  @!P5 STG.E.128 desc[UR24][R2.64+0x80], RZ ;  /* 0x000080ff0200d986 */ /* 0x0003e4000c101d18 */
.L_x_642:
[----:B------:R-:W-:Y:S05]  /*0b80*/  BSYNC.RECONVERGENT B0 ;  /* 0x0000000000007941 */ /* 0x000fea0003800200 */
.L_x_641:
[----:B------:R-:W-:Y:S01]  /*0b90*/  BSSY.RECONVERGENT B0, `(.L_x_643) ;  /* 0x0000015000007945 */ /* 0x000fe20003800200 */
[----:B------:R-:W-:Y:S02]  /*0ba0*/  ISETP.GE.AND P0, PT, R20, UR28, PT ;  /* 0x0000001c14007c0c */ /* 0x000fe4000bf06270 */
[----:B------:R-:W-:Y:S01]  /*0bb0*/  IADD3 R19, PT, PT, R232, 0x60, RZ ;  /* 0x00000060e8137810 */ /* 0x000fe20007ffe0ff */
[----:B------:R-:W-:Y:S05]  /*0bc0*/  @P3 BRA `(.L_x_644) ;  /* 0x0000000000443947 */ /* 0x000fea0003800000 */
[----:B------:R-:W2:Y:S01]  /*0bd0*/  LDCU.64 UR6, c[0x0][0x408] ;  /* 0x00008100ff0677ac */ /* 0x000ea20008000a00 */
[----:B------:R-:W-:Y:S01]  /*0be0*/  IADD3 R6, P3, PT, R7, 0x10, RZ ;  /* 0x0000001007067810 */ /* 0x000fe20007f7e0ff */
[----:B-1----:R-:W-:Y:S01]  /*0bf0*/  IMAD.MOV.U32 R2, RZ, RZ, R10 ;  /* 0x000000ffff027224 */ /* 0x002fe200078e000a */
[----:B------:R-:W-:Y:S01]  /*0c00*/  MOV R3, R9 ;  /* 0x0000000900037202 */ /* 0x000fe20000000f00 */
[----:B------:R-:W1:Y:S02]  /*0c10*/  LDCU UR11, c[0x0][0x440] ;  /* 0x00008800ff0b77ac */ /* 0x000e640008000800 */
[----:B------:R-:W-:Y:S01]  /*0c20*/  IMAD.X R0, RZ, RZ, UR31, P3 ;  /* 0x0000001fff007e24 */ /* 0x000fe200098e06ff */
        /* <DEDUP_REMOVED lines=9> */
[----:B------:R2:W-:Y:S04]  /*0cc0*/  @!P5 STG.E.128 desc[UR24][R2.64], RZ ;  /* 0x000000ff0200d986 */ /* 0x0005e8000c101d18 */
[----:B------:R2:W-:Y:S02]  /*0cd0*/  @!P3 STG.E.128 desc[UR24][R2.64+0x80], RZ ;  /* 0x000080ff0200b986 */ /* 0x0005e4000c101d18 */
.L_x_644:
[----:B------:R-:W-:Y:S05]  /*0ce0*/  BSYNC.RECONVERGENT B0 ;  /* 0x0000000000007941 */ /* 0x000fea0003800200 */
.L_x_643:
[----:B------:R-:W-:Y:S01]  /*0cf0*/  BSSY.RECONVERGENT B0, `(.L_x_645) ;  /* 0x0000015000007945 */ /* 0x000fe20003800200 */
[----:B------:R-:W-:Y:S02]  /*0d00*/  ISETP.GE.AND P3, PT, R19, UR28, PT ;  /* 0x0000001c13007c0c */ /* 0x000fe4000bf66270 */
[----:B------:R-:W-:Y:S01]  /*0d10*/  IADD3 R17, PT, PT, R232, 0x70, RZ ;  /* 0x00000070e8117810 */ /* 0x000fe20007ffe0ff */
[----:B------:R-:W-:Y:S05]  /*0d20*/  @P2 BRA `(.L_x_646) ;  /* 0x0000000000442947 */ /* 0x000fea0003800000 */
[----:B------:R-:W3:Y:S01]  /*0d30*/  LDCU.64 UR6, c[0x0][0x408] ;  /* 0x00008100ff0677ac */ /* 0x000ee20008000a00 */
[----:B------:R-:W-:Y:S01]  /*0d40*/  IADD3 R6, P2, PT, R7, 0x20, RZ ;  /* 0x0000002007067810 */ /* 0x000fe20007f5e0ff */
[----:B-12---:R-:W-:Y:S01]  /*0d50*/  IMAD.MOV.U32 R2, RZ, RZ, R10 ;  /* 0x000000ffff027224 */ /* 0x006fe200078e000a */
[----:B------:R-:W-:Y:S01]  /*0d60*/  MOV R3, R9 ;  /* 0x0000000900037202 */ /* 0x000fe20000000f00 */
[----:B------:R-:W1:Y:S02]  /*0d70*/  LDCU UR11, c[0x0][0x440] ;  /* 0x00008800ff0b77ac */ /* 0x000e640008000800 */
[----:B------:R-:W-:Y:S01]  /*0d80*/  IMAD.X R0, RZ, RZ, UR31, P2 ;  /* 0x0000001fff007e24 */ /* 0x000fe200090e06ff */
        /* <DEDUP_REMOVED lines=11> */
.L_x_646:
[----:B------:R-:W-:Y:S05]  /*0e40*/  BSYNC.RECONVERGENT B0 ;  /* 0x0000000000007941 */ /* 0x000fea0003800200 */
.L_x_645:
[----:B------:R-:W-:Y:S01]  /*0e50*/  BSSY.RECONVERGENT B0, `(.L_x_647) ;  /* 0x0000014000007945 */ /* 0x000fe20003800200 */
[----:B------:R-:W-:-:S03]  /*0e60*/  ISETP.GE.AND P2, PT, R17, UR28, PT ;  /* 0x0000001c11007c0c */ /* 0x000fc6000bf46270 */
[----:B------:R-:W-:Y:S10]  /*0e70*/  @P1 BRA `(.L_x_648) ;  /* 0x0000000000441947 */ /* 0x000ff40003800000 */
[----:B------:R-:W4:Y:S01]  /*0e80*/  LDCU.64 UR6, c[0x0][0x408] ;  /* 0x00008100ff0677ac */ /* 0x000f220008000a00 */
[----:B------:R-:W-:Y:S01]  /*0e90*/  IADD3 R6, P1, PT, R7, 0x30, RZ ;  /* 0x0000003007067810 */ /* 0x000fe20007f3e0ff */
[----:B-123--:R-:W-:Y:S01]  /*0ea0*/  IMAD.MOV.U32 R2, RZ, RZ, R10 ;  /* 0x000000ffff027224 */ /* 0x00efe200078e000a */
[----:B------:R-:W-:Y:S01]  /*0eb0*/  MOV R3, R9 ;  /* 0x0000000900037202 */ /* 0x000fe20000000f00 */
[----:B------:R-:W1:Y:S02]  /*0ec0*/  LDCU UR11, c[0x0][0x440] ;  /* 0x00008800ff0b77ac */ /* 0x000e640008000800 */
[----:B------:R-:W-:Y:S01]  /*0ed0*/  IMAD.X R0, RZ, RZ, UR31, P1 ;  /* 0x0000001fff007e24 */ /* 0x000fe200088e06ff */
        /* <DEDUP_REMOVED lines=11> */
.L_x_648:
[----:B------:R-:W-:Y:S05]  /*0f90*/  BSYNC.RECONVERGENT B0 ;  /* 0x0000000000007941 */ /* 0x000fea0003800200 */
.L_x_647:
[----:B------:R-:W-:Y:S01]  /*0fa0*/  BSSY.RECONVERGENT B0, `(.L_x_649) ;  /* 0x0000014000007945 */ /* 0x000fe20003800200 */
[----:B------:R-:W-:-:S03]  /*0fb0*/  ISETP.NE.AND P1, PT, R12, RZ, PT ;  /* 0x000000ff0c00720c */ /* 0x000fc60003f25270 */
[----:B------:R-:W-:Y:S10]  /*0fc0*/  @P4 BRA `(.L_x_650) ;  /* 0x0000000000444947 */ /* 0x000ff40003800000 */
        /* <DEDUP_REMOVED lines=17> */
.L_x_650:
[----:B------:R-:W-:Y:S05]  /*10e0*/  BSYNC.RECONVERGENT B0 ;  /* 0x0000000000007941 */ /* 0x000fea0003800200 */
.L_x_649:
[----:B------:R-:W-:Y:S01]  /*10f0*/  BSSY.RECONVERGENT B0, `(.L_x_651) ;  /* 0x0000014000007945 */ /* 0x000fe20003800200 */
[----:B------:R-:W-:-:S03]  /*1100*/  ISETP.GE.OR P5, PT, R232, UR28, P1 ;  /* 0x0000001ce8007c0c */ /* 0x000fc60008fa6670 */
        /* <DEDUP_REMOVED lines=18> */
.L_x_652:
[----:B------:R-:W-:Y:S05]  /*1230*/  BSYNC.RECONVERGENT B0 ;  /* 0x0000000000007941 */ /* 0x000fea0003800200 */
.L_x_651:
        /* <DEDUP_REMOVED lines=20> */
.L_x_654:
[----:B------:R-:W-:Y:S05]  /*1380*/  BSYNC.RECONVERGENT B0 ;  /* 0x0000000000007941 */ /* 0x000fea0003800200 */
.L_x_653:
        /* <DEDUP_REMOVED lines=20> */
.L_x_656:
[----:B------:R-:W-:Y:S05]  /*14d0*/  BSYNC.RECONVERGENT B0 ;  /* 0x0000000000007941 */ /* 0x000fea0003800200 */
.L_x_655:
[----:B------:R-:W-:Y:S04]  /*14e0*/  BSSY.RECONVERGENT B0, `(.L_x_657) ;  /* 0x000000a000007945 */ /* 0x000fe80003800200 */
[----:B------:R-:W-:Y:S05]  /*14f0*/  @P5 BRA `(.L_x_658) ;  /* 0x0000000000205947 */ /* 0x000fea0003800000 */
[----:B------:R-:W5:Y:S01]  /*1500*/  LDCU.64 UR4, c[0x0][0x420] ;  /* 0x00008400ff0477ac */ /* 0x000f620008000a00 */
[----:B------:R-:W-:-:S05]  /*1510*/  IMAD R0, R232, UR8, RZ ;  /* 0x00000008e8007c24 */ /* 0x000fca000f8e02ff */
[----:B-1234-:R-:W-:-:S04]  /*1520*/  IADD3 R3, P2, PT, R0, UR9, RZ ;  /* 0x0000000900037c10 */ /* 0x01efc8000ff5e0ff */
[----:B------:R-:W-:Y:S02]  /*1530*/  LEA.HI.X.SX32 R0, R0, UR10, 0x1, P2 ;  /* 0x0000000a00007c11 */ /* 0x000fe400090f0eff */
[----:B-----5:R-:W-:-:S04]  /*1540*/  LEA R2, P2, R3, UR4, 0x2 ;  /* 0x0000000403027c11 */ /* 0x020fc8000f8410ff */
[----:B------:R-:W-:Y:S01]  /*1550*/  LEA.HI.X R3, R3, UR5, R0, 0x2, P2 ;  /* 0x0000000503037c11 */ /* 0x000fe200090f1400 */
[----:B------:R-:W-:-:S05]  /*1560*/  IMAD.MOV.U32 R0, RZ, RZ, 0x7f800000 ;  /* 0x7f800000ff007424 */ /* 0x000fca00078e00ff */
[----:B------:R1:W-:Y:S03]  /*1570*/  STG.E desc[UR24][R2.64], R0 ;  /* 0x0000000002007986 */ /* 0x0003e6000c101918 */
.L_x_658:
[----:B------:R-:W-:Y:S05]  /*1580*/  BSYNC.RECONVERGENT B0 ;  /* 0x0000000000007941 */ /* 0x000fea0003800200 */
.L_x_657:
[----:B------:R-:W-:Y:S01]  /*1590*/  BSSY.RECONVERGENT B0, `(.L_x_659) ;  /* 0x000000f000007945 */ /* 0x000fe20003800200 */
[----:B------:R-:W-:Y:S02]  /*15a0*/  ISETP.GE.OR P5, PT, R16, UR28, P1 ;  /* 0x0000001c10007c0c */ /* 0x000fe40008fa6670 */
[----:B------:R-:W-:Y:S02]  /*15b0*/  ISETP.GE.OR P4, PT, R18, UR28, P1 ;  /* 0x0000001c12007c0c */ /* 0x000fe40008f86670 */
[----:B------:R-:W-:Y:S02]  /*15c0*/  ISETP.GE.OR P3, PT, R20, UR28, P1 ;  /* 0x0000001c14007c0c */ /* 0x000fe40008f66670 */
[----:B------:R-:W-:Y:S02]  /*15d0*/  ISETP.GE.OR P2, PT, R19, UR28, P1 ;  /* 0x0000001c13007c0c */ /* 0x000fe40008f46670 */
[----:B------:R-:W-:Y:S01]  /*15e0*/  ISETP.GE.OR P1, PT, R17, UR28, P1 ;  /* 0x0000001c11007c0c */ /* 0x000fe20008f26670 */
[----:B------:R-:W-:-:S12]  /*15f0*/  @P0 BRA `(.L_x_660) ;  /* 0x0000000000200947 */ /* 0x000fd80003800000 */
[----:B------:R-:W5:Y:S01]  /*1600*/  LDCU.64 UR4, c[0x0][0x420] ;  /* 0x00008400ff0477ac */ /* 0x000f620008000a00 */
[----:B-1----:R-:W-:-:S05]  /*1610*/  IMAD R0, R14, UR8, RZ ;  /* 0x000000080e007c24 */ /* 0x002fca000f8e02ff */
[----:B--234-:R-:W-:-:S04]  /*1620*/  IADD3 R3, P0, PT, R0, UR9, RZ ;  /* 0x0000000900037c10 */ /* 0x01cfc8000ff1e0ff */
[----:B------:R-:W-:Y:S02]  /*1630*/  LEA.HI.X.SX32 R0, R0, UR10, 0x1, P0 ;  /* 0x0000000a00007c11 */ /* 0x000fe400080f0eff */
[----:B-----5:R-:W-:-:S04]  /*1640*/  LEA R2, P0, R3, UR4, 0x2 ;  /* 0x0000000403027c11 */ /* 0x020fc8000f8010ff */
[----:B------:R-:W-:Y:S01]  /*1650*/  LEA.HI.X R3, R3, UR5, R0, 0x2, P0 ;  /* 0x0000000503037c11 */ /* 0x000fe200080f1400 */
[----:B------:R-:W-:-:S05]  /*1660*/  IMAD.MOV.U32 R0, RZ, RZ, 0x7f800000 ;  /* 0x7f800000ff007424 */ /* 0x000fca00078e00ff */
[----:B------:R1:W-:Y:S03]  /*1670*/  STG.E desc[UR24][R2.64], R0 ;  /* 0x0000000002007986 */ /* 0x0003e6000c101918 */
.L_x_660:
[----:B------:R-:W-:Y:S05]  /*1680*/  BSYNC.RECONVERGENT B0 ;  /* 0x0000000000007941 */ /* 0x000fea0003800200 */
.L_x_659:
[----:B------:R-:W-:Y:S04]  /*1690*/  BSSY.RECONVERGENT B0, `(.L_x_661) ;  /* 0x000000a000007945 */ /* 0x000fe80003800200 */
[----:B------:R-:W-:Y:S05]  /*16a0*/  @P6 BRA `(.L_x_662) ;  /* 0x0000000000206947 */ /* 0x000fea0003800000 */
        /* <DEDUP_REMOVED lines=8> */
.L_x_662:
[----:B------:R-:W-:Y:S05]  /*1730*/  BSYNC.RECONVERGENT B0 ;  /* 0x0000000000007941 */ /* 0x000fea0003800200 */
.L_x_661:
        /* <DEDUP_REMOVED lines=10> */
.L_x_664:
[----:B------:R-:W-:Y:S05]  /*17e0*/  BSYNC.RECONVERGENT B0 ;  /* 0x0000000000007941 */ /* 0x000fea0003800200 */
.L_x_663:
        /* <DEDUP_REMOVED lines=10> */
.L_x_666:
[----:B------:R-:W-:Y:S05]  /*1890*/  BSYNC.RECONVERGENT B0 ;  /* 0x0000000000007941 */ /* 0x000fea0003800200 */
.L_x_665:
        /* <DEDUP_REMOVED lines=10> */
.L_x_668:
[----:B------:R-:W-:Y:S05]  /*1940*/  BSYNC.RECONVERGENT B0 ;  /* 0x0000000000007941 */ /* 0x000fea0003800200 */
.L_x_667:
        /* <DEDUP_REMOVED lines=10> */
.L_x_670:
[----:B------:R-:W-:Y:S05]  /*19f0*/  BSYNC.RECONVERGENT B0 ;  /* 0x0000000000007941 */ /* 0x000fea0003800200 */
.L_x_669:
[----:B------:R-:W-:Y:S05]  /*1a00*/  @P1 EXIT ;  /* 0x000000000000194d */ /* 0x000fea0003800000 */
[----:B------:R-:W5:Y:S01]  /*1a10*/  LDCU.64 UR4, c[0x0][0x420] ;  /* 0x00008400ff0477ac */ /* 0x000f620008000a00 */
[----:B-1----:R-:W-:-:S05]  /*1a20*/  IMAD R0, R17, UR8, RZ ;  /* 0x0000000811007c24 */ /* 0x002fca000f8e02ff */
[----:B--234-:R-:W-:-:S04]  /*1a30*/  IADD3 R3, P0, PT, R0, UR9, RZ ;  /* 0x0000000900037c10 */ /* 0x01cfc8000ff1e0ff */
[----:B------:R-:W-:Y:S02]  /*1a40*/  LEA.HI.X.SX32 R0, R0, UR10, 0x1, P0 ;  /* 0x0000000a00007c11 */ /* 0x000fe400080f0eff */
[----:B-----5:R-:W-:-:S04]  /*1a50*/  LEA R2, P0, R3, UR4, 0x2 ;  /* 0x0000000403027c11 */ /* 0x020fc8000f8010ff */
[----:B------:R-:W-:Y:S01]  /*1a60*/  LEA.HI.X R3, R3, UR5, R0, 0x2, P0 ;  /* 0x0000000503037c11 */ /* 0x000fe200080f1400 */
[----:B------:R-:W-:-:S05]  /*1a70*/  IMAD.MOV.U32 R0, RZ, RZ, 0x7f800000 ;  /* 0x7f800000ff007424 */ /* 0x000fca00078e00ff */
[----:B------:R-:W-:Y:S01]  /*1a80*/  STG.E desc[UR24][R2.64], R0 ;  /* 0x0000000002007986 */ /* 0x000fe2000c101918 */
[----:B------:R-:W-:Y:S05]  /*1a90*/  EXIT ;  /* 0x000000000000794d */ /* 0x000fea0003800000 */
.L_x_639:
[----:B------:R-:W-:Y:S02]  /*1aa0*/  UISETP.NE.AND UP0, UPT, UR20, -0x1, UPT ;  /* 0xffffffff1400788c */ /* 0x000fe4000bf05270 */
[----:B------:R-:W-:-:S09]  /*1ab0*/  UISETP.NE.AND UP1, UPT, UR17, -0x1, UPT ;  /* 0xffffffff1100788c */ /* 0x000fd2000bf25270 */
[----:B------:R-:W1:Y:S01]  /*1ac0*/  @!UP0 LDCU.64 UR6, c[0x0][0x398] ;  /* 0x00007300ff0687ac */ /* 0x000e620008000a00 */
[----:B------:R-:W2:Y:S01]  /*1ad0*/  @UP0 LDCU.64 UR4, c[0x0][0x3b0] ;  /* 0x00007600ff0407ac */ /* 0x000ea20008000a00 */
[----:B-1----:R-:W-:Y:S02]  /*1ae0*/  @!UP0 UIMAD.WIDE.U32 UR14, UR12, UR6, URZ ;  /* 0x000000060c0e82a5 */ /* 0x002fe4000f8e00ff */
[----:B--2---:R-:W-:Y:S02]  /*1af0*/  @UP0 UIMAD.WIDE.U32 UR8, UR20, UR4, URZ ;  /* 0x00000004140802a5 */ /* 0x004fe4000f8e00ff */
[----:B------:R-:W-:Y:S02]  /*1b00*/  @!UP0 UIMAD UR16, UR12, UR7, UR15 ;  /* 0x000000070c1082a4 */ /* 0x000fe4000f8e020f */
[----:B------:R-:W-:-:S03]  /*1b10*/  @UP0 UIMAD UR16, UR20, UR5, UR9 ;  /* 0x00000005141002a4 */ /* 0x000fc6000f8e0209 */
[----:B------:R-:W-:Y:S01]  /*1b20*/  @UP0 UMOV UR14, UR8 ;  /* 0x00000008000e0c82 */ /* 0x000fe20008000000 */
[----:B------:R-:W-:Y:S08]  /*1b30*/  BRA.U UP1, `(.L_x_671) ;  /* 0x00000001012c7547 */ /* 0x000ff0000b800000 */
        /* <DEDUP_REMOVED lines=11> */
.L_x_671:
[----:B------:R-:W1:Y:S01]  /*1bf0*/  LDCU.64 UR10, c[0x0][0x3b8] ;  /* 0x00007700ff0a77ac */ /* 0x000e620008000a00 */
[----:B------:R-:W-:-:S04]  /*1c00*/  UIADD3 UR15, UPT, UPT, UR13, UR17, URZ ;  /* 0x000000110d0f7290 */ /* 0x000fc8000fffe0ff */
[----:B-1----:R-:W-:Y:S02]  /*1c10*/  UIMAD.WIDE.U32 UR32, UR15, UR10, URZ ;  /* 0x0000000a0f2072a5 */ /* 0x002fe4000f8e00ff */
[----:B------:R-:W-:-:S04]  /*1c20*/  UIMAD UR15, UR15, UR11, URZ ;  /* 0x0000000b0f0f72a4 */ /* 0x000fc8000f8e02ff */
[----:B------:R-:W-:Y:S02]  /*1c30*/  UIADD3 UR15, UPT, UPT, UR33, UR15, URZ ;  /* 0x0000000f210f7290 */ /* 0x000fe4000fffe0ff */
.L_x_672:
        /* <DEDUP_REMOVED lines=39> */
.L_x_673:
[----:B------:R-:W1:Y:S01]  /*1eb0*/  LDCU.64 UR8, c[0x0][0x3c0] ;  /* 0x00007800ff0877ac */ /* 0x000e620008000a00 */
[----:B------:R-:W-:-:S04]  /*1ec0*/  UIADD3 UR13, UPT, UPT, UR13, UR17, URZ ;  /* 0x000000110d0d7290 */ /* 0x000fc8000fffe0ff */
[----:B-1----:R-:W-:Y:S02]  /*1ed0*/  UIMAD.WIDE.U32 UR34, UR13, UR8, URZ ;  /* 0x000000080d2272a5 */ /* 0x002fe4000f8e00ff */
[----:B------:R-:W-:-:S04]  /*1ee0*/  UIMAD UR13, UR13, UR9, URZ ;  /* 0x000000090d0d72a4 */ /* 0x000fc8000f8e02ff */
[----:B------:R-:W-:-:S12]  /*1ef0*/  UIADD3 UR17, UPT, UPT, UR35, UR13, URZ ;  /* 0x0000000d23117290 */ /* 0x000fd8000fffe0ff */
.L_x_674:
[--C-:B------:R-:W-:Y:S01]  /*1f00*/  SHF.R.U32.HI R11, RZ, 0x3, R232.reuse ;  /* 0x00000003ff0b7819 */ /* 0x100fe200000116e8 */
[----:B------:R-:W-:Y:S01]  /*1f10*/  IMAD.SHL.U32 R4, R232, 0x8, RZ ;  /* 0x00000008e8047824 */ /* 0x000fe200078e00ff */
[----:B------:R-:W-:Y:S01]  /*1f20*/  UIADD3 UR18, UPT, UPT, -UR26, UR28, URZ ;  /* 0x0000001c1a127290 */ /* 0x000fe2000fffe1ff */
[----:B------:R-:W1:Y:S01]  /*1f30*/  S2UR UR31, SR_CgaCtaId ;  /* 0x00000000001f79c3 */ /* 0x000e620000008800 */
[----:B------:R-:W2:Y:S01]  /*1f40*/  LDCU.64 UR12, c[0x0][0x3c8] ;  /* 0x00007900ff0c77ac */ /* 0x000ea20008000a00 */
[C---:B------:R-:W-:Y:S01]  /*1f50*/  VIADD R2, R11.reuse, 0x50 ;  /* 0x000000500b027836 */ /* 0x040fe20000000000 */
[C---:B------:R-:W-:Y:S01]  /*1f60*/  LOP3.LUT R0, R4.reuse, 0x1f8, RZ, 0xc0, !PT ;  /* 0x000001f804007812 */ /* 0x040fe200078ec0ff */
[C---:B------:R-:W-:Y:S01]  /*1f70*/  VIADD R3, R11.reuse, 0x40 ;  /* 0x000000400b037836 */ /* 0x040fe20000000000 */
[----:B------:R-:W-:Y:S01]  /*1f80*/  LOP3.LUT R228, R4, 0x38, RZ, 0xc0, !PT ;  /* 0x0000003804e47812 */ /* 0x000fe200078ec0ff */
[----:B------:R-:W3:Y:S01]  /*1f90*/  LDCU.128 UR4, c[0x0][0x3d0] ;  /* 0x00007a00ff0477ac */ /* 0x000ee20008000c00 */
[----:B------:R-:W-:Y:S01]  /*1fa0*/  ISETP.GE.AND P2, PT, R2, UR18, PT ;  /* 0x0000001202007c0c */ /* 0x000fe2000bf46270 */
[----:B------:R4:W-:Y:S01]  /*1fb0*/  STL [R1+0x5c], R4 ;  /* 0x00005c0401007387 */ /* 0x0009e20000100800 */
[----:B------:R-:W-:Y:S01]  /*1fc0*/  LOP3.LUT R2, R4, 0x1e00, RZ, 0xc0, !PT ;  /* 0x00001e0004027812 */ /* 0x000fe200078ec0ff */
[----:B------:R-:W-:Y:S01]  /*1fd0*/  VIADD R15, R11, 0x10 ;  /* 0x000000100b0f7836 */ /* 0x000fe20000000000 */
[----:B------:R-:W-:Y:S01]  /*1fe0*/  LOP3.LUT R0, R0, 0x38, R232, 0x78, !PT ;  /* 0x0000003800007812 */ /* 0x000fe200078e78e8 */
[----:B------:R-:W-:Y:S01]  /*1ff0*/  BSSY.RECONVERGENT B0, `(.L_x_675) ;  /* 0x000004a000007945 */ /* 0x000fe20003800200 */
[----:B------:R-:W-:Y:S01]  /*2000*/  ISETP.GE.AND P3, PT, R3, UR18, PT ;  /* 0x0000001203007c0c */ /* 0x000fe2000bf66270 */
[C---:B------:R-:W-:Y:S01]  /*2010*/  VIADD R3, R11.reuse, 0x60 ;  /* 0x000000600b037836 */ /* 0x040fe20000000000 */
[----:B------:R-:W-:Y:S01]  /*2020*/  LOP3.LUT R236, R0, R2, RZ, 0xfc, !PT ;  /* 0x0000000200ec7212 */ /* 0x000fe200078efcff */
[----:B------:R-:W-:Y:S01]  /*2030*/  VIADD R14, R11, 0x20 ;  /* 0x000000200b0e7836 */ /* 0x000fe20000000000 */
[----:B------:R-:W-:-:S02]  /*2040*/  IADD3 R2, P4, PT, R228, UR34, RZ ;  /* 0x00000022e4027c10 */ /* 0x000fc4000ff9e0ff */
[C---:B------:R-:W-:Y:S01]  /*2050*/  IADD3 R8, P0, PT, R228.reuse, UR14, RZ ;  /* 0x0000000ee4087c10 */ /* 0x040fe2000ff1e0ff */
[----:B--2---:R-:W-:Y:S01]  /*2060*/  IMAD.U32 R7, RZ, RZ, UR12 ;  /* 0x0000000cff077e24 */ /* 0x004fe2000f8e00ff */
[----:B------:R-:W-:Y:S01]  /*2070*/  ISETP.GE.AND P1, PT, R3, UR18, PT ;  /* 0x0000001203007c0c */ /* 0x000fe2000bf26270 */
[----:B------:R-:W-:Y:S01]  /*2080*/  IMAD.X R3, RZ, RZ, UR17, P4 ;  /* 0x00000011ff037e24 */ /* 0x000fe2000a0e06ff */
[----:B------:R-:W-:Y:S01]  /*2090*/  SHF.R.S32.HI R0, RZ, 0x1f, R6 ;  /* 0x0000001fff007819 */ /* 0x000fe20000011406 */
[----:B------:R-:W-:Y:S01]  /*20a0*/  IMAD.X R9, RZ, RZ, UR16, P0 ;  /* 0x00000010ff097e24 */ /* 0x000fe200080e06ff */
[----:B------:R-:W2:Y:S01]  /*20b0*/  LDCU.64 UR16, c[0x0][0x390] ;  /* 0x00007200ff1077ac */ /* 0x000ea20008000a00 */
[----:B------:R-:W-:Y:S01]  /*20c0*/  IMAD.WIDE.U32 R2, R11, UR8, R2 ;  /* 0x000000080b027c25 */ /* 0x000fe2000f8e0002 */
[----:B------:R-:W-:-:S03]  /*20d0*/  LOP3.LUT R159, R228, 0x40, RZ, 0xfc, !PT ;  /* 0x00000040e49f7812 */ /* 0x000fc600078efcff */
[----:B---3--:R-:W-:Y:S02]  /*20e0*/  IMAD R10, R0, UR4, RZ ;  /* 0x00000004000a7c24 */ /* 0x008fe4000f8e02ff */
[----:B------:R-:W-:Y:S01]  /*20f0*/  IMAD R3, R11, UR9, R3 ;  /* 0x000000090b037c24 */ /* 0x000fe2000f8e0203 */
[----:B----4-:R-:W-:Y:S01]  /*2100*/  IADD3 R4, P5, PT, R228, UR32, RZ ;  /* 0x00000020e4047c10 */ /* 0x010fe2000ffbe0ff */
[----:B------:R-:W-:Y:S02]  /*2110*/  IMAD R0, R0, UR6, RZ ;  /* 0x0000000600007c24 */ /* 0x000fe4000f8e02ff */
[----:B------:R-:W-:Y:S01]  /*2120*/  IMAD.WIDE.U32 R8, R7, UR29, R8 ;  /* 0x0000001d07087c25 */ /* 0x000fe2000f8e0008 */
[----:B------:R-:W-:Y:S01]  /*2130*/  IADD3.X R5, PT, PT, RZ, UR15, RZ, P5, !PT ;  /* 0x0000000fff057c10 */ /* 0x000fe2000affe4ff */
[----:B------:R-:W3:Y:S02]  /*2140*/  LDCU.64 UR14, c[0x0][0x388] ;  /* 0x00007100ff0e77ac */ /* 0x000ee40008000a00 */
[----:B------:R-:W-:-:S02]  /*2150*/  IMAD R10, R6, UR5, R10 ;  /* 0x00000005060a7c24 */ /* 0x000fc4000f8e020a */
[C---:B------:R-:W-:Y:S01]  /*2160*/  IMAD.WIDE.U32 R4, R11.reuse, UR10, R4 ;  /* 0x0000000a0b047c25 */ /* 0x040fe2000f8e0004 */
[----:B------:R-:W-:Y:S02]  /*2170*/  UMOV UR5, 0x400 ;  /* 0x0000040000057882 */ /* 0x000fe40000000000 */
[----:B-1----:R-:W-:Y:S01]  /*2180*/  ULEA UR5, UR31, UR5, 0x18 ;  /* 0x000000051f057291 */ /* 0x002fe2000f8ec0ff */
[----:B------:R-:W-:Y:S02]  /*2190*/  IMAD R5, R11, UR11, R5 ;  /* 0x0000000b0b057c24 */ /* 0x000fe4000f8e0205 */
[C---:B------:R-:W-:Y:S02]  /*21a0*/  IMAD R7, R6.reuse, UR7, R0 ;  /* 0x0000000706077c24 */ /* 0x040fe4000f8e0200 */
[----:B------:R-:W-:Y:S01]  /*21b0*/  IMAD.WIDE.U32 R4, R6, UR4, R4 ;  /* 0x0000000406047c25 */ /* 0x000fe2000f8e0004 */
[----:B------:R-:W-:Y:S01]  /*21c0*/  USHF.L.U64.HI UR4, UR10, 0x6, UR11 ;  /* 0x000000060a047899 */ /* 0x000fe2000801020b */
[----:B------:R-:W-:-:S02]  /*21d0*/  LEA R236, R236, UR5, 0x1 ;  /* 0x00000005ecec7c11 */ /* 0x000fc4000f8e08ff */
[----:B------:R-:W-:Y:S01]  /*21e0*/  IMAD.WIDE.U32 R2, R6, UR6, R2 ;  /* 0x0000000606027c25 */ /* 0x000fe2000f8e0002 */
[----:B------:R-:W-:Y:S01]  /*21f0*/  IADD3 R0, PT, PT, R5, R10, RZ ;  /* 0x0000000a05007210 */ /* 0x000fe20007ffe0ff */
[----:B------:R-:W-:Y:S01]  /*2200*/  USHF.L.U32 UR6, UR30, 0x7, URZ ;  /* 0x000000071e067899 */ /* 0x000fe200080006ff */
[----:B---3--:R-:W-:Y:S01]  /*2210*/  LEA R158, P4, R4, UR14, 0x1 ;  /* 0x0000000e049e7c11 */ /* 0x008fe2000f8808ff */
[----:B------:R-:W-:Y:S01]  /*2220*/  IMAD.IADD R3, R3, 0x1, R7 ;  /* 0x0000000103037824 */ /* 0x000fe200078e0207 */
[----:B--2---:R-:W-:Y:S01]  /*2230*/  LEA R17, P0, R2, UR16, 0x1 ;  /* 0x0000001002117c11 */ /* 0x004fe2000f8008ff */
[----:B------:R-:W-:Y:S01]  /*2240*/  USHF.L.U32 UR14, UR10, 0x6, URZ ;  /* 0x000000060a0e7899 */ /* 0x000fe200080006ff */
[----:B------:R-:W-:Y:S01]  /*2250*/  LEA.HI.X R157, R4, UR15, R0, 0x1, P4 ;  /* 0x0000000f049d7c11 */ /* 0x000fe2000a0f0c00 */
[----:B------:R1:W-:Y:S01]  /*2260*/  STL [R1+0x40], R158 ;  /* 0x0000409e01007387 */ /* 0x0003e20000100800 */
[----:B------:R-:W-:Y:S01]  /*2270*/  LEA.HI.X R16, R2, UR17, R3, 0x1, P0 ;  /* 0x0000001102107c11 */ /* 0x000fe200080f0c03 */
[----:B------:R-:W-:Y:S01]  /*2280*/  USHF.R.U32.HI UR16, URZ, 0x19, UR30 ;  /* 0x00000019ff107899 */ /* 0x000fe2000801161e */
[----:B------:R-:W-:Y:S01]  /*2290*/  ISETP.GE.AND P0, PT, R11, UR18, PT ;  /* 0x000000120b007c0c */ /* 0x000fe2000bf06270 */
[----:B------:R1:W-:Y:S01]  /*22a0*/  STL [R1+0x54], R17 ;  /* 0x0000541101007387 */ /* 0x0003e20000100800 */
[----:B------:R-:W-:-:S02]  /*22b0*/  MOV R0, UR13 ;  /* 0x0000000d00007c02 */ /* 0x000fc40008000f00 */
[----:B------:R-:W-:Y:S01]  /*22c0*/  LOP3.LUT R10, R11, UR6, RZ, 0xfc, !PT ;  /* 0x000000060b0a7c12 */ /* 0x000fe2000f8efcff */
[----:B------:R1:W-:Y:S01]  /*22d0*/  STL [R1+0x3c], R157 ;  /* 0x00003c9d01007387 */ /* 0x0003e20000100800 */
[----:B------:R-:W-:Y:S01]  /*22e0*/  ISETP.GE.AND P4, PT, R15, UR18, PT ;  /* 0x000000120f007c0c */ /* 0x000fe2000bf86270 */
[----:B------:R-:W-:Y:S02]  /*22f0*/  IMAD R7, R0, UR29, R9 ;  /* 0x0000001d00077c24 */ /* 0x000fe4000f8e0209 */
[----:B------:R1:W-:Y:S04]  /*2300*/  STL [R1+0x50], R16 ;  /* 0x0000501001007387 */ /* 0x0003e80000100800 */
[----:B------:R1:W-:Y:S01]  /*2310*/  STL [R1+0x58], R159 ;  /* 0x0000589f01007387 */ /* 0x0003e20000100800 */
[----:B------:R-:W-:Y:S05]  /*2320*/  @P0 BRA `(.L_x_676) ;  /* 0x0000000000580947 */ /* 0x000fea0003800000 */
        /* <DEDUP_REMOVED lines=22> */
.L_x_676:
[----:B------:R-:W-:Y:S05]  /*2490*/  BSYNC.RECONVERGENT B0 ;  /* 0x0000000000007941 */ /* 0x000fea0003800200 */
.L_x_675:
[----:B------:R-:W-:Y:S01]  /*24a0*/  UIADD3 UR15, UPT, UPT, UR21, -0x1, URZ ;  /* 0xffffffff150f7890 */ /* 0x000fe2000fffe0ff */
[----:B------:R-:W-:Y:S01]  /*24b0*/  BSSY.RECONVERGENT B0, `(.L_x_677) ;  /* 0x000001d000007945 */ /* 0x000fe20003800200 */
[----:B------:R-:W-:Y:S02]  /*24c0*/  ISETP.GE.AND P0, PT, R14, UR18, PT ;  /* 0x000000120e007c0c */ /* 0x000fe4000bf06270 */
[----:B------:R-:W-:Y:S01]  /*24d0*/  IADD3 R13, PT, PT, R11, 0x30, RZ ;  /* 0x000000300b0d7810 */ /* 0x000fe20007ffe0ff */
[----:B------:R-:W-:Y:S05]  /*24e0*/  @P4 BRA `(.L_x_678) ;  /* 0x0000000000644947 */ /* 0x000fea0003800000 */
[----:B------:R-:W3:Y:S01]  /*24f0*/  LDCU.64 UR12, c[0x0][0x3b0] ;  /* 0x00007600ff0c77ac */ /* 0x000ee20008000a00 */
[----:B--2---:R-:W-:Y:S01]  /*2500*/  IADD3 R2, P4, PT, R10, 0x10, RZ ;  /* 0x000000100a027810 */ /* 0x004fe20007f9e0ff */
[----:B------:R-:W-:Y:S01]  /*2510*/  IMAD.MOV.U32 R4, RZ, RZ, R8 ;  /* 0x000000ffff047224 */ /* 0x000fe200078e0008 */
        /* <DEDUP_REMOVED lines=22> */
.L_x_678:
[----:B------:R-:W-:Y:S05]  /*2680*/  BSYNC.RECONVERGENT B0 ;  /* 0x0000000000007941 */ /* 0x000fea0003800200 */
.L_x_677:
[----:B------:R-:W-:Y:S01]  /*2690*/  USHF.L.U64.HI UR17, UR10, 0x4, UR11 ;  /* 0x000000040a117899 */ /* 0x000fe2000801020b */
[----:B------:R-:W-:Y:S01]  /*26a0*/  BSSY.RECONVERGENT B0, `(.L_x_679) ;  /* 0x000001d000007945 */ /* 0x000fe20003800200 */
[----:B------:R-:W-:Y:S02]  /*26b0*/  ISETP.GE.AND P4, PT, R13, UR18, PT ;  /* 0x000000120d007c0c */ /* 0x000fe4000bf86270 */
[----:B------:R-:W-:Y:S01]  /*26c0*/  IADD3 R12, PT, PT, R11, 0x70, RZ ;  /* 0x000000700b0c7810 */ /* 0x000fe20007ffe0ff */
[----:B------:R-:W-:Y:S05]  /*26d0*/  @P0 BRA `(.L_x_680) ;  /* 0x0000000000640947 */ /* 0x000fea0003800000 */
[----:B------:R-:W4:Y:S01]  /*26e0*/  LDCU.64 UR12, c[0x0][0x3b0] ;  /* 0x00007600ff0c77ac */ /* 0x000f220008000a00 */
[----:B--23--:R-:W-:Y:S01]  /*26f0*/  IADD3 R2, P0, PT, R10, 0x20, RZ ;  /* 0x000000200a027810 */ /* 0x00cfe20007f1e0ff */
[----:B------:R-:W-:Y:S01]  /*2700*/  IMAD.MOV.U32 R4, RZ, RZ, R8 ;  /* 0x000000ffff047224 */ /* 0x000fe200078e0008 */
[----:B------:R-:W-:Y:S01]  /*2710*/  MOV R5, R7 ;  /* 0x0000000700057202 */ /* 0x000fe20000000f00 */
[----:B------:R-:W2:Y:S02]  /*2720*/  LDCU UR29, c[0x0][0x440] ;  /* 0x00008800ff1d77ac */ /* 0x000ea40008000800 */
[----:B------:R-:W-:Y:S01]  /*2730*/  IMAD.X R0, RZ, RZ, UR16, P0 ;  /* 0x00000010ff007e24 */ /* 0x000fe200080e06ff */
[----:B------:R-:W3:Y:S03]  /*2740*/  LDCU.64 UR6, c[0x0][0x380] ;  /* 0x00007000ff0677ac */ /* 0x000ee60008000a00 */
[----:B----4-:R-:W-:-:S02]  /*2750*/  IMAD R0, R0, UR12, RZ ;  /* 0x0000000c00007c24 */ /* 0x010fc4000f8e02ff */
        /* <DEDUP_REMOVED lines=17> */
.L_x_680:
[----:B------:R-:W-:Y:S05]  /*2870*/  BSYNC.RECONVERGENT B0 ;  /* 0x0000000000007941 */ /* 0x000fea0003800200 */
.L_x_679:
[----:B------:R-:W-:Y:S01]  /*2880*/  UIMAD UR29, UR15, -0x40, UR27 ;  /* 0xffffffc00f1d78a4 */ /* 0x000fe2000f8e021b */
[----:B------:R-:W-:Y:S01]  /*2890*/  BSSY.RECONVERGENT B0, `(.L_x_681) ;  /* 0x000001c000007945 */ /* 0x000fe20003800200 */
[----:B------:R-:W-:-:S03]  /*28a0*/  ISETP.GE.AND P0, PT, R12, UR18, PT ;  /* 0x000000120c007c0c */ /* 0x000fc6000bf06270 */
[----:B------:R-:W-:Y:S10]  /*28b0*/  @P4 BRA `(.L_x_682) ;  /* 0x0000000000644947 */ /* 0x000ff40003800000 */
[----:B------:R-:W5:Y:S01]  /*28c0*/  LDCU.64 UR12, c[0x0][0x3b0] ;  /* 0x00007600ff0c77ac */ /* 0x000f620008000a00 */
[----:B--234-:R-:W-:Y:S01]  /*28d0*/  IADD3 R2, P4, PT, R10, 0x30, RZ ;  /* 0x000000300a027810 */ /* 0x01cfe20007f9e0ff */
[----:B------:R-:W-:Y:S01]  /*28e0*/  IMAD.MOV.U32 R4, RZ, RZ, R8 ;  /* 0x000000ffff047224 */ /* 0x000fe200078e0008 */
[----:B------:R-:W-:Y:S01]  /*28f0*/  MOV R5, R7 ;  /* 0x0000000700057202 */ /* 0x000fe20000000f00 */
[----:B------:R-:W2:Y:S02]  /*2900*/  LDCU UR30, c[0x0][0x440] ;  /* 0x00008800ff1e77ac */ /* 0x000ea40008000800 */
[----:B------:R-:W-:Y:S01]  /*2910*/  IMAD.X R0, RZ, RZ, UR16, P4 ;  /* 0x00000010ff007e24 */ /* 0x000fe2000a0e06ff */
        /* <DEDUP_REMOVED lines=19> */
.L_x_682:
[----:B------:R-:W-:Y:S05]  /*2a50*/  BSYNC.RECONVERGENT B0 ;  /* 0x0000000000007941 */ /* 0x000fea0003800200 */
.L_x_681:
[----:B------:R-:W-:Y:S01]  /*2a60*/  USHF.L.U32 UR30, UR10, 0x4, URZ ;  /* 0x000000040a1e7899 */ /* 0x000fe200080006ff */
        /* <DEDUP_REMOVED lines=28> */
.L_x_684:
[----:B------:R-:W-:Y:S05]  /*2c30*/  BSYNC.RECONVERGENT B0 ;  /* 0x0000000000007941 */ /* 0x000fea0003800200 */
.L_x_683:
[----:B------:R-:W-:Y:S01]  /*2c40*/  USHF.L.U64.HI UR31, UR8, 0x6, UR9 ;  /* 0x00000006081f7899 */ /* 0x000fe20008010209 */
        /* <DEDUP_REMOVED lines=28> */
.L_x_686:
[----:B------:R-:W-:Y:S05]  /*2e10*/  BSYNC.RECONVERGENT B0 ;  /* 0x0000000000007941 */ /* 0x000fea0003800200 */
.L_x_685:
        /* <DEDUP_REMOVED lines=29> */
.L_x_688:
[----:B------:R-:W-:Y:S05]  /*2ff0*/  BSYNC.RECONVERGENT B0 ;  /* 0x0000000000007941 */ /* 0x000fea0003800200 */
.L_x_687:
[----:B------:R-:W-:Y:S01]  /*3000*/  UIMAD.WIDE.U32 UR34, UR14, UR15, URZ ;  /* 0x0000000f0e2272a5 */ /* 0x000fe2000f8e00ff */
[----:B------:R-:W-:Y:S01]  /*3010*/  BSSY.RECONVERGENT B0, `(.L_x_689) ;  /* 0x000001c000007945 */ /* 0x000fe20003800200 */
[----:B------:R-:W-:-:S03]  /*3020*/  ISETP.GE.AND P3, PT, R13, UR29, PT ;  /* 0x0000001d0d007c0c */ /* 0x000fc6000bf66270 */
[----:B------:R-:W-:Y:S10]  /*3030*/  @P0 BRA `(.L_x_690) ;  /* 0x0000000000640947 */ /* 0x000ff40003800000 */
[----:B------:R-:W5:Y:S01]  /*3040*/  LDCU.64 UR12, c[0x0][0x3b0] ;  /* 0x00007600ff0c77ac */ /* 0x000f620008000a00 */
[----:B------:R-:W-:Y:S02]  /*3050*/  IADD3 R0, P0, PT, R10, 0x70, RZ ;  /* 0x000000700a007810 */ /* 0x000fe40007f1e0ff */
[----:B--234-:R-:W-:Y:S01]  /*3060*/  MOV R3, R7 ;  /* 0x0000000700037202 */ /* 0x01cfe20000000f00 */
[----:B------:R-:W2:Y:S02]  /*3070*/  LDCU UR33, c[0x0][0x440] ;  /* 0x00008800ff2177ac */ /* 0x000ea40008000800 */
[----:B------:R-:W-:Y:S01]  /*3080*/  IMAD.X R2, RZ, RZ, UR16, P0 ;  /* 0x00000010ff027e24 */ /* 0x000fe200080e06ff */
[----:B------:R-:W3:Y:S03]  /*3090*/  LDCU.64 UR6, c[0x0][0x380] ;  /* 0x00007000ff0677ac */ /* 0x000ee60008000a00 */
[----:B-----5:R-:W-:-:S02]  /*30a0*/  IMAD R6, R2, UR12, RZ ;  /* 0x0000000c02067c24 */ /* 0x020fc4000f8e02ff */
[----:B------:R-:W-:Y:S01]  /*30b0*/  IMAD.MOV.U32 R2, RZ, RZ, R8 ;  /* 0x000000ffff027224 */ /* 0x000fe200078e0008 */
[----:B--2---:R-:W-:-:S03]  /*30c0*/  ISETP.GE.AND P1, PT, R228, UR33, PT ;  /* 0x00000021e4007c0c */ /* 0x004fc6000bf26270 */
[----:B------:R-:W-:Y:S01]  /*30d0*/  IMAD.WIDE.U32 R4, R0, UR12, R2 ;  /* 0x0000000c00047c25 */ /* 0x000fe2000f8e0002 */
[----:B------:R-:W-:-:S03]  /*30e0*/  ISETP.GE.AND P0, PT, R159, UR33, PT ;  /* 0x000000219f007c0c */ /* 0x000fc6000bf06270 */
[----:B------:R-:W-:Y:S01]  /*30f0*/  IMAD R0, R0, UR13, R6 ;  /* 0x0000000d00007c24 */ /* 0x000fe2000f8e0206 */
[----:B---3--:R-:W-:-:S03]  /*3100*/  LEA R2, P2, R4, UR6, 0x1 ;  /* 0x0000000604027c11 */ /* 0x008fc6000f8408ff */
        /* <DEDUP_REMOVED lines=12> */
.L_x_690:
[----:B------:R-:W-:Y:S05]  /*31d0*/  BSYNC.RECONVERGENT B0 ;  /* 0x0000000000007941 */ /* 0x000fea0003800200 */
.L_x_689:
[----:B------:R-:W-:Y:S01]  /*31e0*/  UIMAD UR7, UR4, UR15, URZ ;  /* 0x0000000f040772a4 */ /* 0x000fe2000f8e02ff */
[----:B------:R-:W-:Y:S03]  /*31f0*/  BSSY.RECONVERGENT B0, `(.L_x_691) ;  /* 0x0000015000007945 */ /* 0x000fe60003800200 */
[----:B------:R-:W-:Y:S01]  /*3200*/  UIADD3 UR7, UPT, UPT, UR35, UR7, URZ ;  /* 0x0000000723077290 */ /* 0x000fe2000fffe0ff */
[----:B------:R-:W-:Y:S11]  /*3210*/  @P6 BRA `(.L_x_692) ;  /* 0x0000000000486947 */ /* 0x000ff60003800000 */
[----:B------:R-:W5:Y:S01]  /*3220*/  LDCU UR6, c[0x0][0x440] ;  /* 0x00008800ff0677ac */ /* 0x000f620008000800 */
[----:B------:R-:W-:Y:S02]  /*3230*/  IMAD.U32 R4, RZ, RZ, UR34 ;  /* 0x00000022ff047e24 */ /* 0x000fe4000f8e00ff */
[----:B------:R-:W-:Y:S02]  /*3240*/  IMAD.U32 R0, RZ, RZ, UR7 ;  /* 0x00000007ff007e24 */ /* 0x000fe4000f8e00ff */
[----:B------:R-:W-:Y:S01]  /*3250*/  IMAD.U32 R5, RZ, RZ, UR35 ;  /* 0x00000023ff057e24 */ /* 0x000fe2000f8e00ff */
[----:B--234-:R-:W-:-:S04]  /*3260*/  LEA R2, P2, R4, R158, 0x1 ;  /* 0x0000009e04027211 */ /* 0x01cfc800078408ff */
        /* <DEDUP_REMOVED lines=13> */
.L_x_692:
[----:B------:R-:W-:Y:S05]  /*3340*/  BSYNC.RECONVERGENT B0 ;  /* 0x0000000000007941 */ /* 0x000fea0003800200 */
.L_x_691:
[----:B------:R-:W-:Y:S04]  /*3350*/  BSSY.RECONVERGENT B0, `(.L_x_693) ;  /* 0x0000015000007945 */ /* 0x000fe80003800200 */
[----:B------:R-:W-:Y:S05]  /*3360*/  @P5 BRA `(.L_x_694) ;  /* 0x00000000004c5947 */ /* 0x000fea0003800000 */
[----:B------:R-:W5:Y:S01]  /*3370*/  LDCU UR6, c[0x0][0x440] ;  /* 0x00008800ff0677ac */ /* 0x000f620008000800 */
[----:B------:R-:W-:-:S04]  /*3380*/  UIADD3 UR13, UP0, UPT, UR30, UR34, URZ ;  /* 0x000000221e0d7290 */ /* 0x000fc8000ff1e0ff */
[----:B------:R-:W-:Y:S02]  /*3390*/  UIADD3.X UR12, UPT, UPT, UR17, UR7, URZ, UP0, !UPT ;  /* 0x00000007110c7290 */ /* 0x000fe400087fe4ff */
[----:B------:R-:W-:-:S04]  /*33a0*/  IMAD.U32 R0, RZ, RZ, UR13 ;  /* 0x0000000dff007e24 */ /* 0x000fc8000f8e00ff */
[----:B--234-:R-:W-:Y:S01]  /*33b0*/  IMAD.U32 R3, RZ, RZ, UR12 ;  /* 0x0000000cff037e24 */ /* 0x01cfe2000f8e00ff */
[----:B------:R-:W-:Y:S02]  /*33c0*/  LEA R2, P2, R0, R158, 0x1 ;  /* 0x0000009e00027211 */ /* 0x000fe400078408ff */
[----:B-----5:R-:W-:Y:S02]  /*33d0*/  ISETP.GE.AND P1, PT, R228, UR6, PT ;  /* 0x00000006e4007c0c */ /* 0x020fe4000bf26270 */
[----:B------:R-:W-:Y:S02]  /*33e0*/  ISETP.GE.AND P0, PT, R159, UR6, PT ;  /* 0x000000069f007c0c */ /* 0x000fe4000bf06270 */
[----:B------:R-:W-:-:S09]  /*33f0*/  LEA.HI.X R3, R0, R157, R3, 0x1, P2 ;  /* 0x0000009d00037211 */ /* 0x000fd200010f0c03 */
        /* <DEDUP_REMOVED lines=10> */
.L_x_694:
[----:B------:R-:W-:Y:S05]  /*34a0*/  BSYNC.RECONVERGENT B0 ;  /* 0x0000000000007941 */ /* 0x000fea0003800200 */
.L_x_693:
[----:B------:R-:W-:Y:S04]  /*34b0*/  BSSY.RECONVERGENT B0, `(.L_x_695) ;  /* 0x0000017000007945 */ /* 0x000fe80003800200 */
[----:B------:R-:W-:Y:S05]  /*34c0*/  @P4 BRA `(.L_x_696) ;  /* 0x0000000000544947 */ /* 0x000fea0003800000 */
[----:B------:R-:W5:Y:S01]  /*34d0*/  LDCU UR6, c[0x0][0x440] ;  /* 0x00008800ff0677ac */ /* 0x000f620008000800 */
[----:B------:R-:W-:Y:S02]  /*34e0*/  UIMAD.WIDE.U32 UR36, UR10, 0x20, URZ ;  /* 0x000000200a2478a5 */ /* 0x000fe4000f8e00ff */
[----:B------:R-:W-:Y:S02]  /*34f0*/  USHF.L.U32 UR12, UR11, 0x5, URZ ;  /* 0x000000050b0c7899 */ /* 0x000fe400080006ff */
[----:B------:R-:W-:-:S04]  /*3500*/  UIADD3 UR13, UP0, UPT, UR34, UR36, URZ ;  /* 0x00000024220d7290 */ /* 0x000fc8000ff1e0ff */
[----:B------:R-:W-:Y:S02]  /*3510*/  UIADD3.X UR12, UPT, UPT, UR7, UR37, UR12, UP0, !UPT ;  /* 0x00000025070c7290 */ /* 0x000fe400087fe40c */
[----:B------:R-:W-:Y:S01]  /*3520*/  IMAD.U32 R0, RZ, RZ, UR13 ;  /* 0x0000000dff007e24 */ /* 0x000fe2000f8e00ff */
[----:B-----5:R-:W-:-:S03]  /*3530*/  ISETP.GE.AND P1, PT, R228, UR6, PT ;  /* 0x00000006e4007c0c */ /* 0x020fc6000bf26270 */
[----:B--234-:R-:W-:Y:S01]  /*3540*/  IMAD.U32 R3, RZ, RZ, UR12 ;  /* 0x0000000cff037e24 */ /* 0x01cfe2000f8e00ff */
[----:B------:R-:W-:Y:S02]  /*3550*/  ISETP.GE.AND P0, PT, R159, UR6, PT ;  /* 0x000000069f007c0c */ /* 0x000fe4000bf06270 */
[----:B------:R-:W-:-:S04]  /*3560*/  LEA R2, P2, R0, R158, 0x1 ;  /* 0x0000009e00027211 */ /* 0x000fc800078408ff */
[----:B------:R-:W-:-:S05]  /*3570*/  LEA.HI.X R3, R0, R157, R3, 0x1, P2 ;  /* 0x0000009d00037211 */ /* 0x000fca00010f0c03 */
        /* <DEDUP_REMOVED lines=10> */
.L_x_696:
[----:B------:R-:W-:Y:S05]  /*3620*/  BSYNC.RECONVERGENT B0 ;  /* 0x0000000000007941 */ /* 0x000fea0003800200 */
.L_x_695:
[----:B------:R-:W-:Y:S04]  /*3630*/  BSSY.RECONVERGENT B0, `(.L_x_697) ;  /* 0x0000019000007945 */ /* 0x000fe80003800200 */
[----:B------:R-:W-:Y:S05]  /*3640*/  @P3 BRA `(.L_x_698) ;  /* 0x00000000005c3947 */ /* 0x000fea0003800000 */
[----:B------:R-:W5:Y:S01]  /*3650*/  LDCU UR6, c[0x0][0x440] ;  /* 0x00008800ff0677ac */ /* 0x000f620008000800 */
[----:B------:R-:W-:Y:S01]  /*3660*/  UMOV UR36, UR34 ;  /* 0x0000002200247c82 */ /* 0x000fe20008000000 */
[----:B------:R-:W-:Y:S01]  /*3670*/  UMOV UR37, UR7 ;  /* 0x0000000700257c82 */ /* 0x000fe20008000000 */
[----:B------:R-:W-:Y:S02]  /*3680*/  UIMAD UR12, UR11, 0x30, URZ ;  /* 0x000000300b0c78a4 */ /* 0x000fe4000f8e02ff */
[----:B------:R-:W-:-:S04]  /*3690*/  UIMAD.WIDE.U32 UR36, UR10, 0x30, UR36 ;  /* 0x000000300a2478a5 */ /* 0x000fc8000f8e0024 */
[----:B------:R-:W-:Y:S02]  /*36a0*/  UIADD3 UR12, UPT, UPT, UR37, UR12, URZ ;  /* 0x0000000c250c7290 */ /* 0x000fe4000fffe0ff */
[----:B------:R-:W-:Y:S02]  /*36b0*/  IMAD.U32 R4, RZ, RZ, UR36 ;  /* 0x00000024ff047e24 */ /* 0x000fe4000f8e00ff */
[----:B------:R-:W-:Y:S01]  /*36c0*/  IMAD.U32 R5, RZ, RZ, UR37 ;  /* 0x00000025ff057e24 */ /* 0x000fe2000f8e00ff */
[----:B-----5:R-:W-:Y:S01]  /*36d0*/  ISETP.GE.AND P1, PT, R228, UR6, PT ;  /* 0x00000006e4007c0c */ /* 0x020fe2000bf26270 */
[----:B------:R-:W-:Y:S01]  /*36e0*/  IMAD.U32 R0, RZ, RZ, UR12 ;  /* 0x0000000cff007e24 */ /* 0x000fe2000f8e00ff */
[----:B------:R-:W-:Y:S02]  /*36f0*/  ISETP.GE.AND P0, PT, R159, UR6, PT ;  /* 0x000000069f007c0c */ /* 0x000fe4000bf06270 */
[----:B--234-:R-:W-:-:S04]  /*3700*/  LEA R2, P2, R4, R158, 0x1 ;  /* 0x0000009e04027211 */ /* 0x01cfc800078408ff */
        /* <DEDUP_REMOVED lines=11> */
.L_x_698:
[----:B------:R-:W-:Y:S05]  /*37c0*/  BSYNC.RECONVERGENT B0 ;  /* 0x0000000000007941 */ /* 0x000fea0003800200 */
.L_x_697:
[----:B------:R-:W-:Y:S01]  /*37d0*/  IMAD.SHL.U32 R156, R232, 0x40, RZ ;  /* 0x00000040e89c7824 */ /* 0x000fe200078e00ff */
[----:B------:R-:W0:Y:S01]  /*37e0*/  LDGDEPBAR ;  /* 0x00000000000079af */ /* 0x000e220000000000 */
[----:B------:R-:W-:Y:S01]  /*37f0*/  UIMAD.WIDE.U32 UR32, UR32, UR15, URZ ;  /* 0x0000000f202072a5 */ /* 0x000fe2000f8e00ff */
[----:B------:R-:W-:Y:S01]  /*3800*/  SHF.R.U32.HI R230, RZ, 0x1, R232 ;  /* 0x00000001ffe67819 */ /* 0x000fe200000116e8 */
[----:B------:R-:W-:Y:S01]  /*3810*/  UIMAD UR7, UR31, UR15, URZ ;  /* 0x0000000f1f0772a4 */ /* 0x000fe2000f8e02ff */
[----:B------:R-:W-:Y:S01]  /*3820*/  LOP3.LUT R6, R228, 0x1c0, R156, 0xf8, !PT ;  /* 0x000001c0e4067812 */ /* 0x000fe200078ef89c */
[----:B------:R-:W-:Y:S01]  /*3830*/  UIADD3 UR23, UPT, UPT, UR27, UR23, -UR28 ;  /* 0x000000171b177290 */ /* 0x000fe2000fffe81c */
[----:B------:R-:W-:Y:S01]  /*3840*/  BSSY.RECONVERGENT B0, `(.L_x_699) ;  /* 0x000001c000007945 */ /* 0x000fe20003800200 */
[----:B------:R-:W-:Y:S01]  /*3850*/  UIADD3 UR7, UPT, UPT, UR33, UR7, URZ ;  /* 0x0000000721077290 */ /* 0x000fe2000fffe0ff */
[----:B------:R-:W-:Y:S01]  /*3860*/  LOP3.LUT R145, R230, 0x1f0, RZ, 0xc0, !PT ;  /* 0x000001f0e6917812 */ /* 0x000fe200078ec0ff */
[----:B------:R1:W-:Y:S01]  /*3870*/  STL [R1+0x34], R6 ;  /* 0x0000340601007387 */ /* 0x0003e20000100800 */
[----:B------:R-:W-:-:S04]  /*3880*/  DEPBAR.LE SB0, 0x0 ;  /* 0x000080000000791a */ /* 0x000fc80000000000 */
[----:B------:R-:W-:Y:S06]  /*3890*/  BAR.SYNC.DEFER_BLOCKING 0x0 ;  /* 0x0000000000007b1d */ /* 0x000fec0000010000 */
[----:B------:R-:W-:Y:S05]  /*38a0*/  @P6 BRA `(.L_x_700) ;  /* 0x00000000004c6947 */ /* 0x000fea0003800000 */
        /* <DEDUP_REMOVED lines=19> */
.L_x_700:
[----:B------:R1:W-:Y:S04]  /*39e0*/  STS.128 [R236+0xc000], RZ ;  /* 0x00c000ffec007388 */ /* 0x0003e80000000c00 */
[----:B------:R1:W-:Y:S02]  /*39f0*/  STS.128 [R236+0xe000], RZ ;  /* 0x00e000ffec007388 */ /* 0x0003e40000000c00 */
.L_x_701:
[----:B------:R-:W-:Y:S05]  /*3a00*/  BSYNC.RECONVERGENT B0 ;  /* 0x0000000000007941 */ /* 0x000fea0003800200 */
.L_x_699:
[----:B------:R-:W-:Y:S01]  /*3a10*/  IMAD.SHL.U32 R231, R232, 0x20, RZ ;  /* 0x00000020e8e77824 */ /* 0x000fe200078e00ff */
[----:B------:R-:W-:Y:S01]  /*3a20*/  ISETP.GE.AND P0, PT, R15, UR29, PT ;  /* 0x0000001d0f007c0c */ /* 0x000fe2000bf06270 */
[----:B------:R-:W-:Y:S01]  /*3a30*/  BSSY.RECONVERGENT B0, `(.L_x_702) ;  /* 0x0000023000007945 */ /* 0x000fe20003800200 */
[----:B------:R-:W-:Y:S02]  /*3a40*/  LOP3.LUT R147, R6, 0x8, R230, 0x78, !PT ;  /* 0x0000000806937812 */ /* 0x000fe400078e78e6 */
[----:B------:R-:W-:Y:S02]  /*3a50*/  LOP3.LUT R231, R231, 0x7c00, RZ, 0xc0, !PT ;  /* 0x00007c00e7e77812 */ /* 0x000fe400078ec0ff */
[----:B------:R-:W-:Y:S01]  /*3a60*/  LOP3.LUT R0, R232, 0x8, RZ, 0xc0, !PT ;  /* 0x00000008e8007812 */ /* 0x000fe200078ec0ff */
[----:B------:R1:W-:Y:S01]  /*3a70*/  STL [R1+0x28], R147 ;  /* 0x0000289301007387 */ /* 0x0003e20000100800 */
[----:B--234-:R-:W-:Y:S02]  /*3a80*/  LOP3.LUT R2, R231, 0x200, R156, 0xf8, !PT ;  /* 0x00000200e7027812 */ /* 0x01cfe400078ef89c */
[----:B------:R-:W-:-:S02]  /*3a90*/  LOP3.LUT R20, R156, 0x400, RZ, 0xc0, !PT ;  /* 0x000004009c147812 */ /* 0x000fc400078ec0ff */
[----:B------:R-:W-:Y:S01]  /*3aa0*/  LOP3.LUT R0, R6, R0, RZ, 0x3c, !PT ;  /* 0x0000000006007212 */ /* 0x000fe200078e3cff */
[----:B------:R1:W-:Y:S01]  /*3ab0*/  @P0 STS.128 [R236+0xc800], RZ ;  /* 0x00c800ffec000388 */ /* 0x0003e20000000c00 */
[----:B------:R-:W-:Y:S02]  /*3ac0*/  ISETP.GE.AND P4, PT, R14, UR29, PT ;  /* 0x0000001d0e007c0c */ /* 0x000fe4000bf86270 */
[----:B------:R-:W-:Y:S01]  /*3ad0*/  ISETP.GE.AND P3, PT, R13, UR29, PT ;  /* 0x0000001d0d007c0c */ /* 0x000fe2000bf66270 */
[----:B------:R1:W-:Y:S01]  /*3ae0*/  STL [R1+0x30], R2 ;  /* 0x0000300201007387 */ /* 0x0003e20000100800 */
[----:B------:R-:W-:Y:S02]  /*3af0*/  IMAD R20, R0, 0x2, R20 ;  /* 0x0000000200147824 */ /* 0x000fe400078e0214 */
[----:B------:R-:W-:Y:S01]  /*3b00*/  IMAD.IADD R0, R147, 0x1, R2 ;  /* 0x0000000193007824 */ /* 0x000fe200078e0202 */
[----:B------:R1:W-:Y:S01]  /*3b10*/  @P0 STS.128 [R236+0xe800], RZ ;  /* 0x00e800ffec000388 */ /* 0x0003e20000000c00 */
[----:B------:R-:W-:Y:S07]  /*3b20*/  @P0 BRA `(.L_x_703) ;  /* 0x00000000004c0947 */ /* 0x000fee0003800000 */
[----:B------:R-:W2:Y:S01]  /*3b30*/  LDCU UR6, c[0x0][0x440] ;  /* 0x00008800ff0677ac */ /* 0x000ea20008000800 */
[----:B------:R-:W-:-:S04]  /*3b40*/  ULEA UR13, UP0, UR8, UR32, 0x4 ;  /* 0x00000020080d7291 */ /* 0x000fc8000f8020ff */
[----:B------:R-:W-:Y:S02]  /*3b50*/  ULEA.HI.X UR12, UR8, UR7, UR9, 0x4, UP0 ;  /* 0x00000007080c7291 */ /* 0x000fe400080f2409 */
[----:B------:R-:W-:-:S04]  /*3b60*/  IMAD.U32 R3, RZ, RZ, UR13 ;  /* 0x0000000dff037e24 */ /* 0x000fc8000f8e00ff */
[----:B------:R-:W-:Y:S01]  /*3b70*/  IMAD.U32 R4, RZ, RZ, UR12 ;  /* 0x0000000cff047e24 */ /* 0x000fe2000f8e00ff */
[----:B-1----:R-:W-:Y:S02]  /*3b80*/  LEA R2, P2, R3, R17, 0x1 ;  /* 0x0000001103027211 */ /* 0x002fe400078408ff */
[----:B--2---:R-:W-:Y:S02]  /*3b90*/  ISETP.GE.AND P1, PT, R228, UR6, PT ;  /* 0x00000006e4007c0c */ /* 0x004fe4000bf26270 */
        /* <DEDUP_REMOVED lines=12> */
.L_x_703:
[----:B------:R-:W-:Y:S05]  /*3c60*/  BSYNC.RECONVERGENT B0 ;  /* 0x0000000000007941 */ /* 0x000fea0003800200 */
.L_x_702:
[----:B------:R3:W-:Y:S01]  /*3c70*/  @P4 STS.128 [R236+0xd000], RZ ;  /* 0x00d000ffec004388 */ /* 0x0007e20000000c00 */
[----:B------:R-:W-:Y:S01]  /*3c80*/  BSSY.RECONVERGENT B0, `(.L_x_704) ;  /* 0x0000019000007945 */ /* 0x000fe20003800200 */
[----:B------:R-:W-:Y:S02]  /*3c90*/  LEA R21, R0, UR5, 0x1 ;  /* 0x0000000500157c11 */ /* 0x000fe4000f8e08ff */
[----:B------:R3:W-:Y:S01]  /*3ca0*/  @P4 STS.128 [R236+0xf000], RZ ;  /* 0x00f000ffec004388 */ /* 0x0007e20000000c00 */
[----:B------:R-:W-:Y:S05]  /*3cb0*/  @P4 BRA `(.L_x_705) ;  /* 0x0000000000544947 */ /* 0x000fea0003800000 */
[----:B------:R-:W4:Y:S01]  /*3cc0*/  LDCU UR6, c[0x0][0x440] ;  /* 0x00008800ff0677ac */ /* 0x000f220008000800 */
[----:B------:R-:W-:Y:S02]  /*3cd0*/  UIMAD.WIDE.U32 UR34, UR8, 0x20, URZ ;  /* 0x00000020082278a5 */ /* 0x000fe4000f8e00ff */
[----:B------:R-:W-:Y:S02]  /*3ce0*/  USHF.L.U32 UR12, UR9, 0x5, URZ ;  /* 0x00000005090c7899 */ /* 0x000fe400080006ff */
[----:B------:R-:W-:-:S04]  /*3cf0*/  UIADD3 UR13, UP0, UPT, UR32, UR34, URZ ;  /* 0x00000022200d7290 */ /* 0x000fc8000ff1e0ff */
[----:B------:R-:W-:Y:S02]  /*3d00*/  UIADD3.X UR12, UPT, UPT, UR7, UR35, UR12, UP0, !UPT ;  /* 0x00000023070c7290 */ /* 0x000fe400087fe40c */
[----:B------:R-:W-:Y:S01]  /*3d10*/  IMAD.U32 R0, RZ, RZ, UR13 ;  /* 0x0000000dff007e24 */ /* 0x000fe2000f8e00ff */
[----:B----4-:R-:W-:-:S03]  /*3d20*/  ISETP.GE.AND P1, PT, R228, UR6, PT ;  /* 0x00000006e4007c0c */ /* 0x010fc6000bf26270 */
[----:B--2---:R-:W-:Y:S01]  /*3d30*/  IMAD.U32 R3, RZ, RZ, UR12 ;  /* 0x0000000cff037e24 */ /* 0x004fe2000f8e00ff */
[----:B------:R-:W-:Y:S02]  /*3d40*/  ISETP.GE.AND P0, PT, R159, UR6, PT ;  /* 0x000000069f007c0c */ /* 0x000fe4000bf06270 */
[----:B-1----:R-:W-:-:S04]  /*3d50*/  LEA R2, P2, R0, R17, 0x1 ;  /* 0x0000001100027211 */ /* 0x002fc800078408ff */
        /* <DEDUP_REMOVED lines=11> */
.L_x_705:
[----:B------:R-:W-:Y:S05]  /*3e10*/  BSYNC.RECONVERGENT B0 ;  /* 0x0000000000007941 */ /* 0x000fea0003800200 */
.L_x_704:
[----:B------:R1:W-:Y:S01]  /*3e20*/  @P3 STS.128 [R236+0xd800], RZ ;  /* 0x00d800ffec003388 */ /* 0x0003e20000000c00 */
[----:B------:R-:W-:Y:S03]  /*3e30*/  BSSY.RECONVERGENT B0, `(.L_x_706) ;  /* 0x000001a000007945 */ /* 0x000fe60003800200 */
[----:B------:R1:W-:Y:S01]  /*3e40*/  @P3 STS.128 [R236+0xf800], RZ ;  /* 0x00f800ffec003388 */ /* 0x0003e20000000c00 */
        /* <DEDUP_REMOVED lines=12> */
[----:B-12-4-:R-:W-:-:S04]  /*3f10*/  LEA R2, P2, R4, R17, 0x1 ;  /* 0x0000001104027211 */ /* 0x016fc800078408ff */
        /* <DEDUP_REMOVED lines=11> */
.L_x_707:
[----:B------:R-:W-:Y:S05]  /*3fd0*/  BSYNC.RECONVERGENT B0 ;  /* 0x0000000000007941 */ /* 0x000fea0003800200 */
.L_x_706:
[----:B-1----:R-:W-:Y:S01]  /*3fe0*/  LDSM.16.M88.4 R16, [R21] ;  /* 0x000000001510783b */ /* 0x002fe20000000200 */
[----:B------:R-:W-:Y:S01]  /*3ff0*/  IMAD.MOV.U32 R146, RZ, RZ, 0x20 ;  /* 0x00000020ff927424 */ /* 0x000fe200078e00ff */
[----:B------:R-:W-:Y:S01]  /*4000*/  LOP3.LUT P3, RZ, R232, 0x2, RZ, 0xc0, !PT ;  /* 0x00000002e8ff7812 */ /* 0x000fe2000786c0ff */
[----:B------:R-:W-:Y:S01]  /*4010*/  VIADD R219, R20, UR5 ;  /* 0x0000000514db7c36 */ /* 0x000fe20008000000 */
[----:B------:R-:W1:Y:S01]  /*4020*/  LDSM.16.M88.4 R8, [R20+UR5+0x8000] ;  /* 0x008000051408783b */ /* 0x000e620008000200 */
[----:B--2-4-:R-:W-:Y:S01]  /*4030*/  IMAD.MOV.U32 R2, RZ, RZ, 0x40 ;  /* 0x00000040ff027424 */ /* 0x014fe200078e00ff */
[----:B------:R-:W-:Y:S01]  /*4040*/  SEL R0, R146, 0xffffffe0, !P3 ;  /* 0xffffffe092007807 */ /* 0x000fe20005800000 */
[C---:B------:R-:W-:Y:S01]  /*4050*/  IMAD.SHL.U32 R160, R232.reuse, 0x2, RZ ;  /* 0x00000002e8a07824 */ /* 0x040fe200078e00ff */
[----:B------:R-:W2:Y:S01]  /*4060*/  LDSM.16.M88.4 R4, [R21+0x2000] ;  /* 0x002000001504783b */ /* 0x000ea20000000200 */
[----:B------:R-:W-:Y:S01]  /*4070*/  LOP3.LUT P4, RZ, R232, 0x4, RZ, 0xc0, !PT ;  /* 0x00000004e8ff7812 */ /* 0x000fe2000788c0ff */
[----:B------:R-:W-:Y:S01]  /*4080*/  UISETP.GT.AND UP0, UPT, UR15, UR19, UPT ;  /* 0x000000130f00728c */ /* 0x000fe2000bf04270 */
[--C-:B------:R-:W-:Y:S01]  /*4090*/  IMAD.IADD R64, R219, 0x1, R0.reuse ;  /* 0x00000001db407824 */ /* 0x100fe200078e0200 */
[----:B------:R-:W4:Y:S01]  /*40a0*/  LDSM.16.M88.4 R24, [R20+UR5+0x8800] ;  /* 0x008800051418783b */ /* 0x000f220008000200 */
[----:B------:R-:W-:Y:S01]  /*40b0*/  IMAD.IADD R144, R21, 0x1, R0 ;  /* 0x0000000115907824 */ /* 0x000fe200078e0200 */
[----:B------:R-:W-:-:S02]  /*40c0*/  SEL R2, R2, 0xffffffc0, !P4 ;  /* 0xffffffc002027807 */ /* 0x000fc40006000000 */
[----:B------:R-:W5:Y:S03]  /*40d0*/  LDSM.16.M88.4 R32, [R20+UR5+0x9000] ;  /* 0x009000051420783b */ /* 0x000f660008000200 */
[--C-:B------:R-:W-:Y:S01]  /*40e0*/  IMAD.IADD R3, R21, 0x1, R2.reuse ;  /* 0x0000000115037824 */ /* 0x100fe200078e0202 */
[----:B------:R-:W3:Y:S01]  /*40f0*/  LDSM.16.M88.4 R28, [R20+UR5+0x9800] ;  /* 0x00980005141c783b */ /* 0x000ee20008000200 */
[----:B------:R-:W-:Y:S02]  /*4100*/  IMAD.IADD R216, R219, 0x1, R2 ;  /* 0x00000001dbd87824 */ /* 0x000fe400078e0202 */
[C---:B------:R-:W-:Y:S01]  /*4110*/  IMAD.IADD R2, R0.reuse, 0x1, R3 ;  /* 0x0000000100027824 */ /* 0x040fe200078e0203 */
[----:B------:R-:W-:Y:S01]  /*4120*/  LDSM.16.M88.4 R48, [R64+0x8000] ;  /* 0x008000004030783b */ /* 0x000fe20000000200 */
[----:B------:R-:W-:Y:S02]  /*4130*/  IMAD.IADD R217, R0, 0x1, R216 ;  /* 0x0000000100d97824 */ /* 0x000fe400078e02d8 */
[----:B------:R-:W-:Y:S01]  /*4140*/  IMAD.U32 R0, RZ, RZ, UR15 ;  /* 0x0000000fff007e24 */ /* 0x000fe2000f8e00ff */
[----:B------:R-:W3:Y:S04]  /*4150*/  LDSM.16.M88.4 R12, [R144+0x2000] ;  /* 0x00200000900c783b */ /* 0x000ee80000000200 */
[----:B------:R-:W3:Y:S04]  /*4160*/  LDSM.16.M88.4 R44, [R64+0x8800] ;  /* 0x00880000402c783b */ /* 0x000ee80000000200 */
[----:B------:R-:W3:Y:S04]  /*4170*/  LDSM.16.M88.4 R40, [R64+0x9000] ;  /* 0x009000004028783b */ /* 0x000ee80000000200 */
[----:B------:R-:W3:Y:S01]  /*4180*/  LDSM.16.M88.4 R36, [R64+0x9800] ;  /* 0x009800004024783b */ /* 0x000ee20000000200 */
[-C--:B-1----:R-:W-:Y:S03]  /*4190*/  HMMA.16816.F32.BF16 R136, R16, R8.reuse, RZ ;  /* 0x000000081088723c */ /* 0x082fe600000418ff */
[----:B------:R-:W-:Y:S04]  /*41a0*/  LDSM.16.M88.4 R84, [R216+0x8800] ;  /* 0x00880000d854783b */ /* 0x000fe80000000200 */
[----:B------:R-:W-:Y:S01]  /*41b0*/  LDSM.16.M88.4 R108, [R216+0x9000] ;  /* 0x00900000d86c783b */ /* 0x000fe20000000200 */
[C---:B--2---:R-:W-:Y:S03]  /*41c0*/  HMMA.16816.F32.BF16 R60, R4.reuse, R8, RZ ;  /* 0x00000008043c723c */ /* 0x044fe600000418ff */
[----:B------:R-:W-:Y:S04]  /*41d0*/  LDSM.16.M88.4 R116, [R216+0x9800] ;  /* 0x00980000d874783b */ /* 0x000fe80000000200 */
[----:B------:R-:W0:Y:S01]  /*41e0*/  LDGDEPBAR ;  /* 0x00000000000079af */ /* 0x000e220000000000 */
[-C--:B------:R-:W-:Y:S03]  /*41f0*/  HMMA.16816.F32.BF16 R76, R4, R10.reuse, RZ ;  /* 0x0000000a044c723c */ /* 0x080fe600000418ff */
[----:B------:R-:W-:Y:S05]  /*4200*/  STL [R1+0x74], R160 ;  /* 0x000074a001007387 */ /* 0x000fea0000100800 */
[----:B------:R-:W-:Y:S01]  /*4210*/  HMMA.16816.F32.BF16 R132, R16, R10, RZ ;  /* 0x0000000a1084723c */ /* 0x000fe200000418ff */
[----:B------:R-:W1:Y:S07]  /*4220*/  LDSM.16.M88.4 R8, [R144] ;  /* 0x000000009008783b */ /* 0x000e6e0000000200 */
[C---:B----4-:R-:W-:Y:S08]  /*4230*/  HMMA.16816.F32.BF16 R56, R4.reuse, R24, RZ ;  /* 0x000000180438723c */ /* 0x050ff000000418ff */
[C---:B-----5:R-:W-:Y:S08]  /*4240*/  HMMA.16816.F32.BF16 R52, R4.reuse, R32, RZ ;  /* 0x000000200434723c */ /* 0x060ff000000418ff */
[C---:B---3--:R-:W-:Y:S08]  /*4250*/  HMMA.16816.F32.BF16 R68, R4.reuse, R28, RZ ;  /* 0x0000001c0444723c */ /* 0x048ff000000418ff */
[C---:B------:R-:W-:Y:S08]  /*4260*/  HMMA.16816.F32.BF16 R88, R4.reuse, R26, RZ ;  /* 0x0000001a0458723c */ /* 0x040ff000000418ff */
[C---:B------:R-:W-:Y:S08]  /*4270*/  HMMA.16816.F32.BF16 R104, R4.reuse, R34, RZ ;  /* 0x000000220468723c */ /* 0x040ff000000418ff */
[----:B------:R-:W-:Y:S01]  /*4280*/  HMMA.16816.F32.BF16 R100, R4, R30, RZ ;  /* 0x0000001e0464723c */ /* 0x000fe200000418ff */
[----:B------:R-:W-:Y:S07]  /*4290*/  LDSM.16.M88.4 R4, [R3+0x2000] ;  /* 0x002000000304783b */ /* 0x000fee0000000200 */
[C---:B------:R-:W-:Y:S08]  /*42a0*/  HMMA.16816.F32.BF16 R120, R16.reuse, R24, RZ ;  /* 0x000000181078723c */ /* 0x040ff000000418ff */
[C---:B------:R-:W-:Y:S01]  /*42b0*/  HMMA.16816.F32.BF16 R128, R16.reuse, R26, RZ ;  /* 0x0000001a1080723c */ /* 0x040fe200000418ff */
[----:B------:R-:W2:Y:S07]  /*42c0*/  LDSM.16.M88.4 R24, [R216+0x8000] ;  /* 0x00800000d818783b */ /* 0x000eae0000000200 */
[C---:B------:R-:W-:Y:S08]  /*42d0*/  HMMA.16816.F32.BF16 R112, R16.reuse, R32, RZ ;  /* 0x000000201070723c */ /* 0x040ff000000418ff */
[C---:B------:R-:W-:Y:S08]  /*42e0*/  HMMA.16816.F32.BF16 R124, R16.reuse, R34, RZ ;  /* 0x00000022107c723c */ /* 0x040ff000000418ff */
[C---:B------:R-:W-:Y:S08]  /*42f0*/  HMMA.16816.F32.BF16 R96, R16.reuse, R28, RZ ;  /* 0x0000001c1060723c */ /* 0x040ff000000418ff */
[----:B------:R-:W-:Y:S01]  /*4300*/  HMMA.16816.F32.BF16 R92, R16, R30, RZ ;  /* 0x0000001e105c723c */ /* 0x000fe200000418ff */
[----:B------:R-:W3:Y:S07]  /*4310*/  LDSM.16.M88.4 R16, [R3] ;  /* 0x000000000310783b */ /* 0x000eee0000000200 */
        /* <DEDUP_REMOVED lines=16> */
[C---:B------:R-:W-:Y:S08]  /*4420*/  HMMA.16816.F32.BF16 R88, R4.reuse, R84, R72 ;  /* 0x000000540458723c */ /* 0x040ff00000041848 */
[C---:B------:R-:W-:Y:S08]  /*4430*/  HMMA.16816.F32.BF16 R128, R4.reuse, R108, R52 ;  /* 0x0000006c0480723c */ /* 0x040ff00000041834 */
[C---:B------:R-:W-:Y:S01]  /*4440*/  HMMA.16816.F32.BF16 R132, R4.reuse, R116, R28 ;  /* 0x000000740484723c */ /* 0x040fe2000004181c */
[----:B------:R-:W-:Y:S07]  /*4450*/  LDSM.16.M88.4 R28, [R217+0x9000] ;  /* 0x00900000d91c783b */ /* 0x000fee0000000200 */
[C---:B------:R-:W-:Y:S08]  /*4460*/  HMMA.16816.F32.BF16 R60, R4.reuse, R26, R60 ;  /* 0x0000001a043c723c */ /* 0x040ff0000004183c */
[C---:B------:R-:W-:Y:S08]  /*4470*/  HMMA.16816.F32.BF16 R96, R4.reuse, R86, R56 ;  /* 0x000000560460723c */ /* 0x040ff00000041838 */
[C---:B------:R-:W-:Y:S01]  /*4480*/  HMMA.16816.F32.BF16 R100, R4.reuse, R110, R32 ;  /* 0x0000006e0464723c */ /* 0x040fe20000041820 */
[----:B------:R-:W-:Y:S07]  /*4490*/  LDSM.16.M88.4 R32, [R217+0x8800] ;  /* 0x00880000d920783b */ /* 0x000fee0000000200 */
[----:B------:R-:W-:Y:S01]  /*44a0*/  HMMA.16816.F32.BF16 R112, R4, R118, R12 ;  /* 0x000000760470723c */ /* 0x000fe2000004180c */
[----:B------:R-:W1:Y:S04]  /*44b0*/  LDSM.16.M88.4 R4, [R2+0x2000] ;  /* 0x002000000204783b */ /* 0x000e680000000200 */
[----:B------:R-:W-:Y:S03]  /*44c0*/  LDSM.16.M88.4 R12, [R21+0x6000] ;  /* 0x00600000150c783b */ /* 0x000fe60000000200 */
[C---:B------:R-:W-:Y:S01]  /*44d0*/  HMMA.16816.F32.BF16 R120, R8.reuse, R44, R120 ;  /* 0x0000002c0878723c */ /* 0x040fe20000041878 */
[----:B------:R-:W-:Y:S07]  /*44e0*/  LDSM.16.M88.4 R44, [R20+UR5+0xa000] ;  /* 0x00a00005142c783b */ /* 0x000fee0008000200 */
[----:B------:R-:W-:Y:S01]  /*44f0*/  HMMA.16816.F32.BF16 R124, R8, R42, R124 ;  /* 0x0000002a087c723c */ /* 0x000fe2000004187c */
[----:B------:R-:W-:Y:S04]  /*4500*/  LDSM.16.M88.4 R8, [R2] ;  /* 0x000000000208783b */ /* 0x000fe80000000200 */
[----:B------:R-:W-:Y:S03]  /*4510*/  LDSM.16.M88.4 R40, [R20+UR5+0xa800] ;  /* 0x00a800051428783b */ /* 0x000fe60008000200 */
[C---:B---3--:R-:W-:Y:S08]  /*4520*/  HMMA.16816.F32.BF16 R72, R16.reuse, R24, R68 ;  /* 0x000000181048723c */ /* 0x048ff00000041844 */
[C---:B------:R-:W-:Y:S01]  /*4530*/  HMMA.16816.F32.BF16 R56, R16.reuse, R26, R48 ;  /* 0x0000001a1038723c */ /* 0x040fe20000041830 */
[----:B------:R-:W2:Y:S07]  /*4540*/  LDSM.16.M88.4 R24, [R217+0x9800] ;  /* 0x00980000d918783b */ /* 0x000eae0000000200 */
[C---:B------:R-:W-:Y:S08]  /*4550*/  HMMA.16816.F32.BF16 R52, R16.reuse, R84, R120 ;  /* 0x000000541034723c */ /* 0x040ff00000041878 */
[C---:B------:R-:W-:Y:S08]  /*4560*/  HMMA.16816.F32.BF16 R48, R16.reuse, R86, R76 ;  /* 0x000000561030723c */ /* 0x040ff0000004184c */
[C---:B------:R-:W-:Y:S08]  /*4570*/  HMMA.16816.F32.BF16 R68, R16.reuse, R108, R136 ;  /* 0x0000006c1044723c */ /* 0x040ff00000041888 */
[C---:B------:R-:W-:Y:S08]  /*4580*/  HMMA.16816.F32.BF16 R76, R16.reuse, R110, R124 ;  /* 0x0000006e104c723c */ /* 0x040ff0000004187c */
[C---:B------:R-:W-:Y:S08]  /*4590*/  HMMA.16816.F32.BF16 R84, R16.reuse, R116, R140 ;  /* 0x000000741054723c */ /* 0x040ff0000004188c */
[----:B------:R-:W-:Y:S01]  /*45a0*/  HMMA.16816.F32.BF16 R80, R16, R118, R92 ;  /* 0x000000761050723c */ /* 0x000fe2000004185c */
[----:B------:R-:W3:Y:S07]  /*45b0*/  LDSM.16.M88.4 R16, [R20+UR5+0xb000] ;  /* 0x00b000051410783b */ /* 0x000eee0008000200 */
[C---:B-1----:R-:W-:Y:S01]  /*45c0*/  HMMA.16816.F32.BF16 R92, R4.reuse, R38, R60 ;  /* 0x00000026045c723c */ /* 0x042fe2000004183c */
[----:B------:R-:W1:Y:S04]  /*45d0*/  LDSM.16.M88.4 R60, [R20+UR5+0xb800] ;  /* 0x00b80005143c783b */ /* 0x000e680008000200 */
[----:B------:R-:W4:Y:S03]  /*45e0*/  LDSM.16.M88.4 R20, [R21+0x4000] ;  /* 0x004000001514783b */ /* 0x000f260000000200 */
[C---:B------:R-:W-:Y:S08]  /*45f0*/  HMMA.16816.F32.BF16 R88, R4.reuse, R32, R88 ;  /* 0x000000200458723c */ /* 0x040ff00000041858 */
[C---:B------:R-:W-:Y:S08]  /*4600*/  HMMA.16816.F32.BF16 R116, R4.reuse, R34, R96 ;  /* 0x000000220474723c */ /* 0x040ff00000041860 */
[C---:B------:R-:W-:Y:S08]  /*4610*/  HMMA.16816.F32.BF16 R128, R4.reuse, R28, R128 ;  /* 0x0000001c0480723c */ /* 0x040ff00000041880 */
[C---:B------:R-:W-:Y:S08]  /*4620*/  HMMA.16816.F32.BF16 R124, R4.reuse, R30, R100 ;  /* 0x0000001e047c723c */ /* 0x040ff00000041864 */
[C---:B------:R-:W-:Y:S08]  /*4630*/  HMMA.16816.F32.BF16 R104, R4.reuse, R36, R104 ;  /* 0x000000240468723c */ /* 0x040ff00000041868 */
[C---:B--2---:R-:W-:Y:S08]  /*4640*/  HMMA.16816.F32.BF16 R120, R4.reuse, R24, R132 ;  /* 0x000000180478723c */ /* 0x044ff00000041884 */
[----:B------:R-:W-:Y:S01]  /*4650*/  HMMA.16816.F32.BF16 R112, R4, R26, R112 ;  /* 0x0000001a0470723c */ /* 0x000fe20000041870 */
[----:B------:R-:W-:Y:S07]  /*4660*/  LDSM.16.M88.4 R4, [R144+0x4000] ;  /* 0x004000009004783b */ /* 0x000fee0000000200 */
[----:B------:R-:W-:Y:S08]  /*4670*/  HMMA.16816.F32.BF16 R96, R8, R32, R52 ;  /* 0x000000200860723c */ /* 0x000ff00000041834 */
[----:B------:R-:W-:Y:S01]  /*4680*/  HMMA.16816.F32.BF16 R136, R12, R46, R92 ;  /* 0x0000002e0c88723c */ /* 0x000fe2000004185c */
[----:B------:R-:W2:Y:S07]  /*4690*/  LDSM.16.M88.4 R92, [R64+0xb000] ;  /* 0x00b00000405c783b */ /* 0x000eae0000000200 */
[C---:B------:R-:W-:Y:S08]  /*46a0*/  HMMA.16816.F32.BF16 R108, R8.reuse, R36, R72 ;  /* 0x00000024086c723c */ /* 0x040ff00000041848 */
[C---:B------:R-:W-:Y:S01]  /*46b0*/  HMMA.16816.F32.BF16 R100, R8.reuse, R38, R56 ;  /* 0x000000260864723c */ /* 0x040fe20000041838 */
[----:B------:R-:W5:Y:S07]  /*46c0*/  LDSM.16.M88.4 R56, [R64+0xa000] ;  /* 0x00a000004038783b */ /* 0x000f6e0000000200 */
[C---:B------:R-:W-:Y:S01]  /*46d0*/  HMMA.16816.F32.BF16 R52, R8.reuse, R30, R76 ;  /* 0x0000001e0834723c */ /* 0x040fe2000004184c */
[----:B------:R-:W-:Y:S07]  /*46e0*/  LDSM.16.M88.4 R76, [R64+0xa800] ;  /* 0x00a80000404c783b */ /* 0x000fee0000000200 */
[C---:B------:R-:W-:Y:S08]  /*46f0*/  HMMA.16816.F32.BF16 R36, R8.reuse, R34, R48 ;  /* 0x000000220824723c */ /* 0x040ff00000041830 */
[----:B------:R-:W-:Y:S08]  /*4700*/  HMMA.16816.F32.BF16 R48, R8, R28, R68 ;  /* 0x0000001c0830723c */ /* 0x000ff00000041844 */
[----:B------:R-:W-:Y:S01]  /*4710*/  HMMA.16816.F32.BF16 R132, R12, R40, R88 ;  /* 0x000000280c84723c */ /* 0x000fe20000041858 */
[----:B------:R4:W5:Y:S07]  /*4720*/  LDSM.16.M88.4 R88, [R64+0xb800] ;  /* 0x00b800004058783b */ /* 0x00096e0000000200 */
[----:B------:R-:W-:Y:S08]  /*4730*/  HMMA.16816.F32.BF16 R72, R8, R24, R84 ;  /* 0x000000180848723c */ /* 0x000ff00000041854 */
[C---:B---3--:R-:W-:Y:S08]  /*4740*/  HMMA.16816.F32.BF16 R152, R12.reuse, R16, R128 ;  /* 0x000000100c98723c */ /* 0x048ff00000041880 */
[C---:B------:R-:W-:Y:S08]  /*4750*/  HMMA.16816.F32.BF16 R148, R12.reuse, R18, R124 ;  /* 0x000000120c94723c */ /* 0x040ff0000004187c */
[C---:B------:R-:W-:Y:S08]  /*4760*/  HMMA.16816.F32.BF16 R140, R12.reuse, R44, R104 ;  /* 0x0000002c0c8c723c */ /* 0x040ff00000041868 */
[C---:B------:R-:W-:Y:S08]  /*4770*/  HMMA.16816.F32.BF16 R116, R12.reuse, R42, R116 ;  /* 0x0000002a0c74723c */ /* 0x040ff00000041874 */
[C---:B-1----:R-:W-:Y:S08]  /*4780*/  HMMA.16816.F32.BF16 R124, R12.reuse, R60, R120 ;  /* 0x0000003c0c7c723c */ /* 0x042ff00000041878 */
[----:B------:R-:W-:Y:S08]  /*4790*/  HMMA.16816.F32.BF16 R128, R12, R62, R112 ;  /* 0x0000003e0c80723c */ /* 0x000ff00000041870 */
[C---:B----4-:R-:W-:Y:S08]  /*47a0*/  HMMA.16816.F32.BF16 R64, R20.reuse, R44, R108 ;  /* 0x0000002c1440723c */ /* 0x050ff0000004186c */
[----:B------:R-:W-:Y:S08]  /*47b0*/  HMMA.16816.F32.BF16 R12, R20, R18, R52 ;  /* 0x00000012140c723c */ /* 0x000ff00000041834 */
[----:B------:R-:W-:Y:S08]  /*47c0*/  HMMA.16816.F32.BF16 R68, R8, R26, R80 ;  /* 0x0000001a0844723c */ /* 0x000ff00000041850 */
[C---:B------:R-:W-:Y:S08]  /*47d0*/  HMMA.16816.F32.BF16 R44, R20.reuse, R46, R100 ;  /* 0x0000002e142c723c */ /* 0x040ff00000041864 */
[C---:B------:R-:W-:Y:S01]  /*47e0*/  HMMA.16816.F32.BF16 R24, R20.reuse, R16, R48 ;  /* 0x000000101418723c */ /* 0x040fe20000041830 */
[----:B------:R-:W1:Y:S04]  /*47f0*/  LDSM.16.M88.4 R16, [R144+0x6000] ;  /* 0x006000009010783b */ /* 0x000e680000000200 */
[----:B------:R-:W-:Y:S03]  /*4800*/  LDSM.16.M88.4 R48, [R216+0xa000] ;  /* 0x00a00000d830783b */ /* 0x000fe60000000200 */
[C---:B------:R-:W-:Y:S08]  /*4810*/  HMMA.16816.F32.BF16 R8, R20.reuse, R60, R72 ;  /* 0x0000003c1408723c */ /* 0x040ff00000041848 */
[C---:B------:R-:W-:Y:S08]  /*4820*/  HMMA.16816.F32.BF16 R32, R20.reuse, R40, R96 ;  /* 0x000000281420723c */ /* 0x040ff00000041860 */
[----:B------:R-:W-:Y:S01]  /*4830*/  HMMA.16816.F32.BF16 R28, R20, R42, R36 ;  /* 0x0000002a141c723c */ /* 0x000fe20000041824 */
[----:B------:R-:W-:Y:S04]  /*4840*/  LDSM.16.M88.4 R40, [R216+0xb000] ;  /* 0x00b00000d828783b */ /* 0x000fe80000000200 */
[----:B------:R-:W-:Y:S03]  /*4850*/  LDSM.16.M88.4 R36, [R216+0xb800] ;  /* 0x00b80000d824783b */ /* 0x000fe60000000200 */
[----:B--2---:R-:W-:Y:S01]  /*4860*/  HMMA.16816.F32.BF16 R80, R4, R94, R12 ;  /* 0x0000005e0450723c */ /* 0x004fe2000004180c */
[----:B------:R-:W2:Y:S07]  /*4870*/  LDSM.16.M88.4 R12, [R3+0x4000] ;  /* 0x00400000030c783b */ /* 0x000eae0000000200 */
[----:B------:R-:W-:Y:S01]  /*4880*/  HMMA.16816.F32.BF16 R20, R20, R62, R68 ;  /* 0x0000003e1414723c */ /* 0x000fe20000041844 */
[----:B------:R-:W-:Y:S07]  /*4890*/  LDSM.16.M88.4 R68, [R217+0xb800] ;  /* 0x00b80000d944783b */ /* 0x000fee0000000200 */
[C---:B-----5:R-:W-:Y:S01]  /*48a0*/  HMMA.16816.F32.BF16 R104, R4.reuse, R58, R44 ;  /* 0x0000003a0468723c */ /* 0x060fe2000004182c */
[----:B------:R-:W3:Y:S07]  /*48b0*/  LDSM.16.M88.4 R44, [R216+0xa800] ;  /* 0x00a80000d82c783b */ /* 0x000eee0000000200 */
[C---:B------:R-:W-:Y:S01]  /*48c0*/  HMMA.16816.F32.BF16 R72, R4.reuse, R88, R8 ;  /* 0x000000580448723c */ /* 0x040fe20000041808 */
[----:B------:R4:W5:Y:S07]  /*48d0*/  LDSM.16.M88.4 R8, [R3+0x6000] ;  /* 0x006000000308783b */ /* 0x00096e0000000200 */
[C---:B------:R-:W-:Y:S08]  /*48e0*/  HMMA.16816.F32.BF16 R108, R4.reuse, R56, R64 ;  /* 0x00000038046c723c */ /* 0x040ff00000041840 */
[C---:B------:R-:W-:Y:S01]  /*48f0*/  HMMA.16816.F32.BF16 R100, R4.reuse, R76, R32 ;  /* 0x0000004c0464723c */ /* 0x040fe20000041820 */
[----:B------:R-:W-:Y:S07]  /*4900*/  LDSM.16.M88.4 R32, [R217+0xb000] ;  /* 0x00b00000d920783b */ /* 0x000fee0000000200 */
[----:B------:R-:W-:Y:S01]  /*4910*/  HMMA.16816.F32.BF16 R96, R4, R78, R28 ;  /* 0x0000004e0460723c */ /* 0x000fe2000004181c */
[----:B------:R-:W-:Y:S01]  /*4920*/  LDSM.16.M88.4 R28, [R217+0xa000] ;  /* 0x00a00000d91c783b */ /* 0x000fe20000000200 */
[----:B----4-:R-:W-:-:S06]  /*4930*/  IMAD.U32 R3, RZ, RZ, UR22 ;  /* 0x00000016ff037e24 */ /* 0x010fcc000f8e00ff */
[C---:B------:R-:W-:Y:S01]  /*4940*/  HMMA.16816.F32.BF16 R84, R4.reuse, R92, R24 ;  /* 0x0000005c0454723c */ /* 0x040fe20000041818 */
[----:B------:R-:W-:Y:S07]  /*4950*/  LDSM.16.M88.4 R24, [R217+0xa800] ;  /* 0x00a80000d918783b */ /* 0x000fee0000000200 */
[----:B------:R-:W-:Y:S01]  /*4960*/  HMMA.16816.F32.BF16 R64, R4, R90, R20 ;  /* 0x0000005a0440723c */ /* 0x000fe20000041814 */
[----:B------:R-:W4:Y:S04]  /*4970*/  LDSM.16.M88.4 R4, [R2+0x4000] ;  /* 0x004000000204783b */ /* 0x000f280000000200 */
[----:B------:R2:W4:Y:S01]  /*4980*/  LDSM.16.M88.4 R20, [R2+0x6000] ;  /* 0x006000000214783b */ /* 0x0005220000000200 */
[----:B------:R-:W-:-:S04]  /*4990*/  DEPBAR.LE SB0, 0x0 ;  /* 0x000080000000791a */ /* 0x000fc80000000000 */
[C---:B-1----:R-:W-:Y:S08]  /*49a0*/  HMMA.16816.F32.BF16 R60, R16.reuse, R56, R140 ;  /* 0x00000038103c723c */ /* 0x042ff0000004188c */
[C---:B------:R-:W-:Y:S08]  /*49b0*/  HMMA.16816.F32.BF16 R56, R16.reuse, R58, R136 ;  /* 0x0000003a1038723c */ /* 0x040ff00000041888 */
[----:B------:R-:W-:Y:S01]  /*49c0*/  HMMA.16816.F32.BF16 R112, R16, R78, R116 ;  /* 0x0000004e1070723c */ /* 0x000fe20000041874 */
[----:B--2---:R-:W-:-:S04]  /*49d0*/  SHF.R.U32.HI R2, RZ, 0x2, R232 ;  /* 0x00000002ff027819 */ /* 0x004fc800000116e8 */
[----:B------:R-:W-:-:S03]  /*49e0*/  LOP3.LUT R2, R2, 0x7, RZ, 0xc0, !PT ;  /* 0x0000000702027812 */ /* 0x000fc600078ec0ff */
[----:B------:R-:W-:Y:S01]  /*49f0*/  HMMA.16816.F32.BF16 R116, R16, R92, R152 ;  /* 0x0000005c1074723c */ /* 0x000fe20000041898 */
[----:B------:R-:W-:-:S04]  /*4a00*/  IADD3 R2, PT, PT, R2, UR26, R145 ;  /* 0x0000001a02027c10 */ /* 0x000fc8000fffe091 */
[----:B------:R-:W-:-:S03]  /*4a10*/  IADD3 R237, PT, PT, R2, UR27, -R3 ;  /* 0x0000001b02ed7c10 */ /* 0x000fc6000fffe803 */
        /* <DEDUP_REMOVED lines=8> */
[C---:B---3--:R-:W-:Y:S08]  /*4aa0*/  HMMA.16816.F32.BF16 R100, R12.reuse, R44, R100 ;  /* 0x0000002c0c64723c */ /* 0x048ff00000041864 */
[C---:B------:R-:W-:Y:S08]  /*4ab0*/  HMMA.16816.F32.BF16 R96, R12.reuse, R46, R96 ;  /* 0x0000002e0c60723c */ /* 0x040ff00000041860 */
[C---:B------:R-:W-:Y:S08]  /*4ac0*/  HMMA.16816.F32.BF16 R84, R12.reuse, R36, R72 ;  /* 0x000000240c54723c */ /* 0x040ff00000041848 */
        /* <DEDUP_REMOVED lines=15> */
[C---:B------:R-:W-:Y:S08]  /*4bc0*/  HMMA.16816.F32.BF16 R84, R4.reuse, R68, R84 ;  /* 0x000000440454723c */ /* 0x040ff00000041854 */
[----:B------:R-:W-:Y:S01]  /*4bd0*/  HMMA.16816.F32.BF16 R80, R4, R70, R80 ;  /* 0x000000460450723c */ /* 0x000fe20000041850 */
[----:B------:R-:W-:Y:S01]  /*4be0*/  LOP3.LUT R5, R160, 0x6, RZ, 0xc0, !PT ;  /* 0x00000006a0057812 */ /* 0x000fe200078ec0ff */
[----:B------:R-:W-:-:S04]  /*4bf0*/  IMAD.U32 R4, RZ, RZ, UR23 ;  /* 0x00000017ff047e24 */ /* 0x000fc8000f8e00ff */
[----:B------:R-:W-:Y:S01]  /*4c00*/  IMAD R0, R0, 0x40, R5 ;  /* 0x0000004000007824 */ /* 0x000fe200078e0205 */
[----:B------:R1:W-:Y:S01]  /*4c10*/  STL [R1+0x70], R5 ;  /* 0x0000700501007387 */ /* 0x0003e20000100800 */
[C---:B------:R-:W-:Y:S01]  /*4c20*/  HMMA.16816.F32.BF16 R112, R20.reuse, R30, R16 ;  /* 0x0000001e1470723c */ /* 0x040fe20000041810 */
[----:B------:R-:W-:Y:S01]  /*4c30*/  IADD3 R18, PT, PT, R2, 0x1, R4 ;  /* 0x0000000102127810 */ /* 0x000fe20007ffe004 */
[----:B------:R-:W-:Y:S01]  /*4c40*/  VIADD R17, R0, 0x1 ;  /* 0x0000000100117836 */ /* 0x000fe20000000000 */
[CC--:B------:R-:W-:Y:S01]  /*4c50*/  ISETP.GT.AND P5, PT, R237.reuse, R0.reuse, PT ;  /* 0x00000000ed00720c */ /* 0x0c0fe20003fa4270 */
[C---:B------:R-:W-:Y:S01]  /*4c60*/  VIADD R2, R237.reuse, 0x8 ;  /* 0x00000008ed027836 */ /* 0x040fe20000000000 */
[----:B------:R-:W-:Y:S01]  /*4c70*/  VIMNMX R238, PT, PT, R18, UR27, PT ;  /* 0x0000001b12ee7c48 */ /* 0x000fe2000bfe0100 */
[----:B------:R-:W-:Y:S01]  /*4c80*/  VIADD R7, R0, 0x21 ;  /* 0x0000002100077836 */ /* 0x000fe20000000000 */
[-C--:B------:R-:W-:Y:S01]  /*4c90*/  ISETP.GT.AND P2, PT, R237, R17.reuse, PT ;  /* 0x00000011ed00720c */ /* 0x080fe20003f44270 */
[----:B------:R-:W-:Y:S01]  /*4ca0*/  HMMA.16816.F32.BF16 R116, R20, R28, R72 ;  /* 0x0000001c1474723c */ /* 0x000fe20000041848 */
[----:B------:R-:W-:Y:S01]  /*4cb0*/  ISETP.GT.AND P0, PT, R2, R17, PT ;  /* 0x000000110200720c */ /* 0x000fe20003f04270 */
[----:B------:R-:W-:Y:S01]  /*4cc0*/  VIADD R6, R0, 0x28 ;  /* 0x0000002800067836 */ /* 0x000fe20000000000 */
[----:B------:R-:W-:Y:S01]  /*4cd0*/  ISETP.GT.AND P1, PT, R2, R0, PT ;  /* 0x000000000200720c */ /* 0x000fe20003f24270 */
[----:B------:R-:W-:-:S02]  /*4ce0*/  VIADD R16, R0, 0x29 ;  /* 0x0000002900107836 */ /* 0x000fc40000000000 */
[C---:B------:R-:W-:Y:S02]  /*4cf0*/  VIADD R4, R0.reuse, 0x38 ;  /* 0x0000003800047836 */ /* 0x040fe40000000000 */
[C---:B------:R-:W-:Y:S01]  /*4d00*/  HMMA.16816.F32.BF16 R72, R20.reuse, R32, R12 ;  /* 0x000000201448723c */ /* 0x040fe2000004180c */
[----:B------:R-:W-:Y:S01]  /*4d10*/  VIADD R13, R0, 0x9 ;  /* 0x00000009000d7836 */ /* 0x000fe20000000000 */
[----:B------:R-:W-:Y:S01]  /*4d20*/  ISETP.GT.AND P6, PT, R2, R16, PT ;  /* 0x000000100200720c */ /* 0x000fe20003fc4270 */
[C---:B------:R-:W-:Y:S02]  /*4d30*/  VIADD R14, R0.reuse, 0x8 ;  /* 0x00000008000e7836 */ /* 0x040fe40000000000 */
[C---:B------:R-:W-:Y:S02]  /*4d40*/  VIADD R12, R0.reuse, 0x10 ;  /* 0x00000010000c7836 */ /* 0x040fe40000000000 */
[C---:B------:R-:W-:Y:S01]  /*4d50*/  VIADD R15, R0.reuse, 0x30 ;  /* 0x00000030000f7836 */ /* 0x040fe20000000000 */
[----:B------:R-:W-:Y:S01]  /*4d60*/  HMMA.16816.F32.BF16 R100, R20, R68, R48 ;  /* 0x000000441464723c */ /* 0x000fe20000041830 */
[----:B------:R-:W-:Y:S01]  /*4d70*/  FSEL R48, R11, -INF , !P0 ;  /* 0xff8000000b307808 */ /* 0x000fe20004000000 */
[----:B------:R-:W-:Y:S01]  /*4d80*/  VIADD R11, R0, 0x11 ;  /* 0x00000011000b7836 */ /* 0x000fe20000000000 */
[----:B------:R-:W-:Y:S01]  /*4d90*/  BAR.SYNC.DEFER_BLOCKING 0x0 ;  /* 0x0000000000007b1d */ /* 0x000fe20000010000 */
[----:B------:R-:W-:Y:S01]  /*4da0*/  ISETP.GT.AND P0, PT, R2, R13, PT ;  /* 0x0000000d0200720c */ /* 0x000fe20003f04270 */
[----:B-1----:R-:W-:-:S02]  /*4db0*/  VIADD R5, R0, 0x31 ;  /* 0x0000003100057836 */ /* 0x002fc40000000000 */
[----:B------:R-:W-:Y:S01]  /*4dc0*/  VIADD R3, R0, 0x39 ;  /* 0x0000003900037836 */ /* 0x000fe20000000000 */
[C---:B------:R-:W-:Y:S01]  /*4dd0*/  HMMA.16816.F32.BF16 R104, R20.reuse, R34, R40 ;  /* 0x000000221468723c */ /* 0x040fe20000041828 */
[----:B------:R-:W-:Y:S01]  /*4de0*/  FSEL R41, R8, -INF , !P5 ;  /* 0xff80000008297808 */ /* 0x000fe20006800000 */
[C---:B------:R-:W-:Y:S01]  /*4df0*/  VIADD R8, R0.reuse, 0x20 ;  /* 0x0000002000087836 */ /* 0x040fe20000000000 */
[----:B------:R-:W-:Y:S01]  /*4e00*/  FSEL R40, R9, -INF , !P2 ;  /* 0xff80000009287808 */ /* 0x000fe20005000000 */
[----:B------:R-:W-:Y:S01]  /*4e10*/  VIADD R9, R0, 0x19 ;  /* 0x0000001900097836 */ /* 0x000fe20000000000 */
[C---:B------:R-:W-:Y:S02]  /*4e20*/  ISETP.GT.AND P5, PT, R237.reuse, R14, PT ;  /* 0x0000000eed00720c */ /* 0x040fe40003fa4270 */
[----:B------:R-:W-:Y:S01]  /*4e30*/  ISETP.GT.AND P2, PT, R237, R13, PT ;  /* 0x0000000ded00720c */ /* 0x000fe20003f44270 */
[----:B------:R-:W-:Y:S01]  /*4e40*/  HMMA.16816.F32.BF16 R108, R20, R24, R52 ;  /* 0x00000018146c723c */ /* 0x000fe20000041834 */
[----:B------:R-:W-:-:S02]  /*4e50*/  FSEL R52, R59, -INF , !P0 ;  /* 0xff8000003b347808 */ /* 0x000fc40004000000 */
[----:B------:R-:W-:Y:S02]  /*4e60*/  ISETP.GT.AND P0, PT, R2, R11, PT ;  /* 0x0000000b0200720c */ /* 0x000fe40003f04270 */
[----:B------:R-:W-:Y:S02]  /*4e70*/  FSEL R39, R56, -INF , !P5 ;  /* 0xff80000038277808 */ /* 0x000fe40006800000 */
[----:B------:R-:W-:Y:S01]  /*4e80*/  FSEL R38, R57, -INF , !P2 ;  /* 0xff80000039267808 */ /* 0x000fe20005000000 */
[----:B------:R-:W-:Y:S01]  /*4e90*/  HMMA.16816.F32.BF16 R96, R20, R26, R44 ;  /* 0x0000001a1460723c */ /* 0x000fe2000004182c */
[----:B------:R-:W-:Y:S01]  /*4ea0*/  FSEL R46, R10, -INF , !P1 ;  /* 0xff8000000a2e7808 */ /* 0x000fe20004800000 */
[----:B------:R-:W-:Y:S01]  /*4eb0*/  VIADD R10, R0, 0x18 ;  /* 0x00000018000a7836 */ /* 0x000fe20000000000 */
[----:B------:R-:W-:Y:S02]  /*4ec0*/  ISETP.GT.AND P1, PT, R2, R14, PT ;  /* 0x0000000e0200720c */ /* 0x000fe40003f24270 */
[----:B------:R-:W-:-:S02]  /*4ed0*/  ISETP.GT.AND P5, PT, R237, R12, PT ;  /* 0x0000000ced00720c */ /* 0x000fc40003fa4270 */
[----:B------:R-:W-:Y:S01]  /*4ee0*/  ISETP.GT.AND P2, PT, R237, R11, PT ;  /* 0x0000000bed00720c */ /* 0x000fe20003f44270 */
[----:B------:R-:W-:Y:S01]  /*4ef0*/  HMMA.16816.F32.BF16 R68, R20, R70, R92 ;  /* 0x000000461444723c */ /* 0x000fe2000004185c */
[----:B------:R-:W-:Y:S02]  /*4f00*/  FSEL R47, R58, -INF , !P1 ;  /* 0xff8000003a2f7808 */ /* 0x000fe40004800000 */
[----:B------:R-:W-:Y:S02]  /*4f10*/  FSEL R54, R63, -INF , !P0 ;  /* 0xff8000003f367808 */ /* 0x000fe40004000000 */
[C---:B------:R-:W-:Y:S02]  /*4f20*/  ISETP.GT.AND P1, PT, R2.reuse, R12, PT ;  /* 0x0000000c0200720c */ /* 0x040fe40003f24270 */
[----:B------:R-:W-:Y:S02]  /*4f30*/  ISETP.GT.AND P0, PT, R2, R9, PT ;  /* 0x000000090200720c */ /* 0x000fe40003f04270 */
[----:B------:R-:W-:-:S02]  /*4f40*/  FSEL R37, R60, -INF , !P5 ;  /* 0xff8000003c257808 */ /* 0x000fc40006800000 */
[----:B------:R-:W-:Y:S02]  /*4f50*/  FSEL R36, R61, -INF , !P2 ;  /* 0xff8000003d247808 */ /* 0x000fe40005000000 */
[CC--:B------:R-:W-:Y:S02]  /*4f60*/  ISETP.GT.AND P5, PT, R237.reuse, R10.reuse, PT ;  /* 0x0000000aed00720c */ /* 0x0c0fe40003fa4270 */
[----:B------:R-:W-:Y:S02]  /*4f70*/  ISETP.GT.AND P2, PT, R237, R9, PT ;  /* 0x00000009ed00720c */ /* 0x000fe40003f44270 */
[----:B------:R-:W-:Y:S02]  /*4f80*/  FSEL R49, R62, -INF , !P1 ;  /* 0xff8000003e317808 */ /* 0x000fe40004800000 */
[----:B------:R-:W-:Y:S02]  /*4f90*/  FSEL R59, R67, -INF , !P0 ;  /* 0xff800000433b7808 */ /* 0x000fe40004000000 */
[----:B------:R-:W-:-:S02]  /*4fa0*/  ISETP.GT.AND P1, PT, R2, R10, PT ;  /* 0x0000000a0200720c */ /* 0x000fc40003f24270 */
[-C--:B------:R-:W-:Y:S02]  /*4fb0*/  ISETP.GT.AND P0, PT, R2, R7.reuse, PT ;  /* 0x000000070200720c */ /* 0x080fe40003f04270 */
[----:B------:R-:W-:Y:S02]  /*4fc0*/  FSEL R35, R64, -INF , !P5 ;  /* 0xff80000040237808 */ /* 0x000fe40006800000 */
[----:B------:R-:W-:Y:S02]  /*4fd0*/  FSEL R34, R65, -INF , !P2 ;  /* 0xff80000041227808 */ /* 0x000fe40005000000 */
[C---:B------:R-:W-:Y:S02]  /*4fe0*/  ISETP.GT.AND P5, PT, R237.reuse, R8, PT ;  /* 0x00000008ed00720c */ /* 0x040fe40003fa4270 */
[----:B------:R-:W-:Y:S02]  /*4ff0*/  ISETP.GT.AND P2, PT, R237, R7, PT ;  /* 0x00000007ed00720c */ /* 0x000fe40003f44270 */
[----:B------:R-:W-:-:S02]  /*5000*/  FSEL R53, R66, -INF , !P1 ;  /* 0xff80000042357808 */ /* 0x000fc40004800000 */
[----:B------:R-:W-:Y:S02]  /*5010*/  FSEL R61, R79, -INF , !P0 ;  /* 0xff8000004f3d7808 */ /* 0x000fe40004000000 */
[----:B------:R-:W-:Y:S02]  /*5020*/  ISETP.GT.AND P1, PT, R2, R8, PT ;  /* 0x000000080200720c */ /* 0x000fe40003f24270 */
[----:B------:R-:W-:Y:S02]  /*5030*/  ISETP.GT.AND P0, PT, R237, R6, PT ;  /* 0x00000006ed00720c */ /* 0x000fe40003f04270 */
[----:B------:R-:W-:Y:S02]  /*5040*/  FSEL R33, R76, -INF , !P5 ;  /* 0xff8000004c217808 */ /* 0x000fe40006800000 */
[----:B------:R-:W-:Y:S02]  /*5050*/  FSEL R32, R77, -INF , !P2 ;  /* 0xff8000004d207808 */ /* 0x000fe40005000000 */
[----:B------:R-:W-:-:S02]  /*5060*/  ISETP.GT.AND P5, PT, R237, R16, PT ;  /* 0x00000010ed00720c */ /* 0x000fc40003fa4270 */
[C---:B------:R-:W-:Y:S02]  /*5070*/  ISETP.GT.AND P2, PT, R237.reuse, R15, PT ;  /* 0x0000000fed00720c */ /* 0x040fe40003f44270 */
[----:B------:R-:W-:Y:S02]  /*5080*/  FSEL R58, R78, -INF , !P1 ;  /* 0xff8000004e3a7808 */ /* 0x000fe40004800000 */
[----:B------:R-:W-:Y:S02]  /*5090*/  FSEL R31, R88, -INF , !P0 ;  /* 0xff800000581f7808 */ /* 0x000fe40004000000 */
[----:B------:R-:W-:Y:S02]  /*50a0*/  ISETP.GT.AND P1, PT, R237, R5, PT ;  /* 0x00000005ed00720c */ /* 0x000fe40003f24270 */
[----:B------:R-:W-:Y:S02]  /*50b0*/  ISETP.GT.AND P0, PT, R2, R6, PT ;  /* 0x000000060200720c */ /* 0x000fe40003f04270 */
[----:B------:R-:W-:-:S02]  /*50c0*/  FSEL R30, R89, -INF , !P5 ;  /* 0xff800000591e7808 */ /* 0x000fc40006800000 */
[----:B------:R-:W-:Y:S02]  /*50d0*/  FSEL R29, R84, -INF , !P2 ;  /* 0xff800000541d7808 */ /* 0x000fe40005000000 */
[C---:B------:R-:W-:Y:S02]  /*50e0*/  ISETP.GT.AND P5, PT, R2.reuse, R15, PT ;  /* 0x0000000f0200720c */ /* 0x040fe40003fa4270 */
[----:B------:R-:W-:Y:S02]  /*50f0*/  ISETP.GT.AND P2, PT, R2, R5, PT ;  /* 0x000000050200720c */ /* 0x000fe40003f44270 */
[----:B------:R-:W-:Y:S02]  /*5100*/  FSEL R28, R85, -INF , !P1 ;  /* 0xff800000551c7808 */ /* 0x000fe40004800000 */
[----:B------:R-:W-:Y:S02]  /*5110*/  FSEL R60, R90, -INF , !P0 ;  /* 0xff8000005a3c7808 */ /* 0x000fe40004000000 */
[----:B------:R-:W-:-:S02]  /*5120*/  ISETP.GT.AND P1, PT, R2, R4, PT ;  /* 0x000000040200720c */ /* 0x000fc40003f24270 */
[-C--:B------:R-:W-:Y:S01]  /*5130*/  ISETP.GT.AND P0, PT, R2, R3.reuse, PT ;  /* 0x000000030200720c */ /* 0x080fe20003f04270 */
[----:B------:R-:W-:Y:S01]  /*5140*/  IMAD.U32 R2, RZ, RZ, UR27 ;  /* 0x0000001bff027e24 */ /* 0x000fe2000f8e00ff */
[----:B------:R-:W-:Y:S02]  /*5150*/  FSEL R56, R86, -INF , !P5 ;  /* 0xff80000056387808 */ /* 0x000fe40006800000 */
[----:B------:R-:W-:Y:S02]  /*5160*/  FSEL R55, R87, -INF , !P2 ;  /* 0xff80000057377808 */ /* 0x000fe40005000000 */
[C---:B------:R-:W-:Y:S02]  /*5170*/  ISETP.GT.AND P5, PT, R237.reuse, R4, PT ;  /* 0x00000004ed00720c */ /* 0x040fe40003fa4270 */
[----:B------:R-:W-:Y:S02]  /*5180*/  ISETP.GT.AND P2, PT, R237, R3, PT ;  /* 0x00000003ed00720c */ /* 0x000fe40003f44270 */
[----:B------:R-:W-:-:S02]  /*5190*/  FSEL R57, R91, -INF , !P6 ;  /* 0xff8000005b397808 */ /* 0x000fc40007000000 */
[C-C-:B------:R-:W-:Y:S02]  /*51a0*/  VIADDMNMX R240, R18.reuse, 0x8, R2.reuse, PT ;  /* 0x0000000812f07846 */ /* 0x140fe40003800102 */
[C-C-:B------:R-:W-:Y:S02]  /*51b0*/  VIADDMNMX R239, R18.reuse, 0x40, R2.reuse, PT ;  /* 0x0000004012ef7846 */ /* 0x140fe40003800102 */
[----:B------:R-:W-:Y:S01]  /*51c0*/  VIADDMNMX R241, R18, 0x48, R2, PT ;  /* 0x0000004812f17846 */ /* 0x000fe20003800102 */
[----:B------:R-:W-:Y:S01]  /*51d0*/  VIADD R2, R237, 0x40 ;  /* 0x00000040ed027836 */ /* 0x000fe20000000000 */
[----:B------:R-:W-:Y:S02]  /*51e0*/  FSEL R27, R80, -INF , !P5 ;  /* 0xff800000501b7808 */ /* 0x000fe40006800000 */
[----:B------:R-:W-:Y:S02]  /*51f0*/  FSEL R26, R81, -INF , !P2 ;  /* 0xff800000511a7808 */ /* 0x000fe40005000000 */
[----:B------:R-:W-:-:S02]  /*5200*/  FSEL R51, R82, -INF , !P1 ;  /* 0xff80000052337808 */ /* 0x000fc40004800000 */
[----:B------:R-:W-:Y:S02]  /*5210*/  FSEL R50, R83, -INF , !P0 ;  /* 0xff80000053327808 */ /* 0x000fe40004000000 */
[-C--:B------:R-:W-:Y:S02]  /*5220*/  ISETP.GE.AND P6, PT, R0, R238.reuse, PT ;  /* 0x000000ee0000720c */ /* 0x080fe40003fc6270 */
[----:B------:R-:W-:Y:S01]  /*5230*/  ISETP.GE.AND P5, PT, R17, R238, PT ;  /* 0x000000ee1100720c */ /* 0x000fe20003fa6270 */
[----:B------:R-:W-:-:S12]  /*5240*/  BRA.U !UP0, `(.L_x_708) ;  /* 0x00000005081c7547 */ /* 0x000fd8000b800000 */
[----:B------:R-:W-:-:S04]  /*5250*/  UIADD3 UR7, UPT, UPT, UR21, -0x2, URZ ;  /* 0xfffffffe15077890 */ /* 0x000fc8000fffe0ff */
[----:B------:R-:W-:Y:S02]  /*5260*/  UIMAD.WIDE.U32 UR12, UR14, UR7, URZ ;  /* 0x000000070e0c72a5 */ /* 0x000fe4000f8e00ff */
[----:B------:R-:W-:Y:S01]  /*5270*/  UIMAD UR7, UR4, UR7, URZ ;  /* 0x00000007040772a4 */ /* 0x000fe2000f8e02ff */
[----:B------:R-:W1:Y:S03]  /*5280*/  LDCU UR4, c[0x0][0x440] ;  /* 0x00008800ff0477ac */ /* 0x000e660008000800 */
[----:B------:R-:W-:Y:S01]  /*5290*/  IMAD.U32 R18, RZ, RZ, UR12 ;  /* 0x0000000cff127e24 */ /* 0x000fe2000f8e00ff */
[----:B------:R-:W-:Y:S01]  /*52a0*/  UIADD3 UR6, UP0, UPT, UR30, UR12, URZ ;  /* 0x0000000c1e067290 */ /* 0x000fe2000ff1e0ff */
[----:B------:R-:W-:Y:S01]  /*52b0*/  IMAD.U32 R19, RZ, RZ, UR13 ;  /* 0x0000000dff137e24 */ /* 0x000fe2000f8e00ff */
[----:B------:R-:W-:Y:S02]  /*52c0*/  UIADD3 UR7, UPT, UPT, UR13, UR7, URZ ;  /* 0x000000070d077290 */ /* 0x000fe4000fffe0ff */
[----:B------:R-:W-:Y:S01]  /*52d0*/  LEA R24, P1, R18, R158, 0x1 ;  /* 0x0000009e12187211 */ /* 0x000fe200078208ff */
[----:B------:R-:W-:-:S02]  /*52e0*/  UIADD3 UR13, UP1, UPT, UR30, UR6, URZ ;  /* 0x000000061e0d7290 */ /* 0x000fc4000ff3e0ff */
[----:B------:R-:W-:Y:S01]  /*52f0*/  UIADD3.X UR12, UPT, UPT, UR17, UR7, URZ, UP0, !UPT ;  /* 0x00000007110c7290 */ /* 0x000fe200087fe4ff */
[----:B------:R-:W-:Y:S02]  /*5300*/  IMAD.U32 R21, RZ, RZ, UR6 ;  /* 0x00000006ff157e24 */ /* 0x000fe4000f8e00ff */
[----:B------:R-:W-:Y:S01]  /*5310*/  IMAD.U32 R20, RZ, RZ, UR7 ;  /* 0x00000007ff147e24 */ /* 0x000fe2000f8e00ff */
[----:B------:R-:W-:Y:S02]  /*5320*/  ULEA UR7, UP0, UR10, UR6, 0x5 ;  /* 0x000000060a077291 */ /* 0x000fe4000f8028ff */
[----:B------:R-:W-:Y:S01]  /*5330*/  IMAD.U32 R19, RZ, RZ, UR12 ;  /* 0x0000000cff137e24 */ /* 0x000fe2000f8e00ff */
[CC--:B------:R-:W-:Y:S01]  /*5340*/  LEA R22, P0, R21.reuse, R158.reuse, 0x1 ;  /* 0x0000009e15167211 */ /* 0x0c0fe200078008ff */
[----:B------:R-:W-:Y:S01]  /*5350*/  UIADD3.X UR6, UPT, UPT, UR17, UR12, URZ, UP1, !UPT ;  /* 0x0000000c11067290 */ /* 0x000fe20008ffe4ff */
[-C--:B------:R-:W-:Y:S01]  /*5360*/  LEA.HI.X R25, R18, R157.reuse, R20, 0x1, P1 ;  /* 0x0000009d12197211 */ /* 0x080fe200008f0c14 */
[----:B------:R-:W-:Y:S01]  /*5370*/  IMAD.U32 R18, RZ, RZ, UR13 ;  /* 0x0000000dff127e24 */ /* 0x000fe2000f8e00ff */
[----:B-1----:R-:W-:Y:S01]  /*5380*/  ISETP.GE.AND P1, PT, R228, UR4, PT ;  /* 0x00000004e4007c0c */ /* 0x002fe2000bf26270 */
[----:B------:R-:W-:Y:S01]  /*5390*/  ULEA.HI.X UR12, UR10, UR12, UR11, 0x5, UP0 ;  /* 0x0000000c0a0c7291 */ /* 0x000fe200080f2c0b */
[----:B------:R-:W-:Y:S01]  /*53a0*/  LEA.HI.X R23, R21, R157, R19, 0x1, P0 ;  /* 0x0000009d15177211 */ /* 0x000fe200000f0c13 */
[----:B------:R-:W-:Y:S01]  /*53b0*/  IMAD.U32 R21, RZ, RZ, UR6 ;  /* 0x00000006ff157e24 */ /* 0x000fe2000f8e00ff */
[----:B------:R-:W-:Y:S01]  /*53c0*/  ISETP.GE.AND P0, PT, R159, UR4, PT ;  /* 0x000000049f007c0c */ /* 0x000fe2000bf06270 */
[----:B------:R-:W-:Y:S01]  /*53d0*/  IMAD.U32 R19, RZ, RZ, UR7 ;  /* 0x00000007ff137e24 */ /* 0x000fe2000f8e00ff */
[----:B------:R-:W-:Y:S01]  /*53e0*/  LEA R20, P2, R18, R158, 0x1 ;  /* 0x0000009e12147211 */ /* 0x000fe200078408ff */
[----:B------:R-:W-:-:S03]  /*53f0*/  IMAD.U32 R42, RZ, RZ, UR12 ;  /* 0x0000000cff2a7e24 */ /* 0x000fc6000f8e00ff */
[-C--:B------:R-:W-:Y:S02]  /*5400*/  LEA.HI.X R21, R18, R157.reuse, R21, 0x1, P2 ;  /* 0x0000009d12157211 */ /* 0x080fe400010f0c15 */
[C---:B------:R-:W-:Y:S01]  /*5410*/  LEA R18, P2, R19.reuse, R158, 0x1 ;  /* 0x0000009e13127211 */ /* 0x040fe200078408ff */
[----:B------:R-:W-:Y:S01]  /*5420*/  @!PT LDS RZ, [RZ] ;  /* 0x00000000fffff984 */ /* 0x000fe20000000800 */
[----:B------:R-:W-:Y:S01]  /*5430*/  @!PT LDS RZ, [RZ] ;  /* 0x00000000fffff984 */ /* 0x000fe20000000800 */
[----:B------:R-:W-:Y:S01]  /*5440*/  @!PT LDS RZ, [RZ] ;  /* 0x00000000fffff984 */ /* 0x000fe20000000800 */
[----:B------:R1:W-:Y:S03]  /*5450*/  @!P1 LDGSTS.E.BYPASS.LTC128B.128 [R236+0x8000], desc[UR24][R24.64] ;  /* 0x0800000018ec9fae */ /* 0x0003e6000b981a18 */
[----:B------:R-:W-:Y:S01]  /*5460*/  LEA.HI.X R19, R19, R157, R42, 0x1, P2 ;  /* 0x0000009d13137211 */ /* 0x000fe200010f0c2a */
        /* <DEDUP_REMOVED lines=37> */
.L_x_708:
[-C--:B------:R-:W-:Y:S01]  /*56c0*/  ISETP.GE.AND P0, PT, R13, R238.reuse, PT ;  /* 0x000000ee0d00720c */ /* 0x080fe20003f06270 */
[----:B------:R-:W2:Y:S01]  /*56d0*/  LDCU UR4, c[0x0][0x45c] ;  /* 0x00008b80ff0477ac */ /* 0x000ea20008000800 */
[-C--:B------:R-:W-:Y:S02]  /*56e0*/  ISETP.GE.AND P1, PT, R14, R238.reuse, PT ;  /* 0x000000ee0e00720c */ /* 0x080fe40003f26270 */
[-C--:B------:R-:W-:Y:S01]  /*56f0*/  ISETP.GE.AND P2, PT, R12, R238.reuse, PT ;  /* 0x000000ee0c00720c */ /* 0x080fe20003f46270 */
[----:B------:R-:W-:Y:S01]  /*5700*/  UISETP.GT.AND UP0, UPT, UR15, UR19, UPT ;  /* 0x000000130f00728c */ /* 0x000fe2000bf04270 */
[----:B------:R-:W-:Y:S02]  /*5710*/  FSEL R40, R40, -INF , !P5 ;  /* 0xff80000028287808 */ /* 0x000fe40006800000 */
[----:B------:R-:W-:Y:S02]  /*5720*/  FSEL R38, R38, -INF , !P0 ;  /* 0xff80000026267808 */ /* 0x000fe40004000000 */
[----:B------:R-:W-:-:S02]  /*5730*/  ISETP.GE.AND P5, PT, R11, R238, PT ;  /* 0x000000ee0b00720c */ /* 0x000fc40003fa6270 */
[-C--:B------:R-:W-:Y:S02]  /*5740*/  ISETP.GE.AND P0, PT, R9, R238.reuse, PT ;  /* 0x000000ee0900720c */ /* 0x080fe40003f06270 */
[----:B------:R-:W-:Y:S02]  /*5750*/  FSEL R39, R39, -INF , !P1 ;  /* 0xff80000027277808 */ /* 0x000fe40004800000 */
[----:B------:R-:W-:Y:S02]  /*5760*/  FSEL R37, R37, -INF , !P2 ;  /* 0xff80000025257808 */ /* 0x000fe40005000000 */
[-C--:B------:R-:W-:Y:S02]  /*5770*/  ISETP.GE.AND P1, PT, R10, R238.reuse, PT ;  /* 0x000000ee0a00720c */ /* 0x080fe40003f26270 */
[----:B------:R-:W-:Y:S02]  /*5780*/  ISETP.GE.AND P2, PT, R8, R238, PT ;  /* 0x000000ee0800720c */ /* 0x000fe40003f46270 */
[----:B------:R-:W-:-:S02]  /*5790*/  FSEL R36, R36, -INF , !P5 ;  /* 0xff80000024247808 */ /* 0x000fc40006800000 */
[----:B------:R-:W-:Y:S02]  /*57a0*/  FSEL R34, R34, -INF , !P0 ;  /* 0xff80000022227808 */ /* 0x000fe40004000000 */
[-C--:B------:R-:W-:Y:S02]  /*57b0*/  ISETP.GE.AND P5, PT, R7, R238.reuse, PT ;  /* 0x000000ee0700720c */ /* 0x080fe40003fa6270 */
[-C--:B------:R-:W-:Y:S02]  /*57c0*/  ISETP.GE.AND P0, PT, R16, R238.reuse, PT ;  /* 0x000000ee1000720c */ /* 0x080fe40003f06270 */
[----:B------:R-:W-:Y:S02]  /*57d0*/  FSEL R35, R35, -INF , !P1 ;  /* 0xff80000023237808 */ /* 0x000fe40004800000 */
[----:B------:R-:W-:Y:S02]  /*57e0*/  FSEL R120, R33, -INF , !P2 ;  /* 0xff80000021787808 */ /* 0x000fe40005000000 */
[----:B------:R-:W-:-:S02]  /*57f0*/  ISETP.GE.AND P1, PT, R6, R238, PT ;  /* 0x000000ee0600720c */ /* 0x000fc40003f26270 */
[-C--:B------:R-:W-:Y:S02]  /*5800*/  ISETP.GE.AND P2, PT, R15, R238.reuse, PT ;  /* 0x000000ee0f00720c */ /* 0x080fe40003f46270 */
[----:B------:R-:W-:Y:S02]  /*5810*/  FSEL R123, R32, -INF , !P5 ;  /* 0xff800000207b7808 */ /* 0x000fe40006800000 */
[----:B------:R-:W-:Y:S02]  /*5820*/  FSEL R121, R30, -INF , !P0 ;  /* 0xff8000001e797808 */ /* 0x000fe40004000000 */
[----:B------:R-:W-:Y:S02]  /*5830*/  FSEL R41, R41, -INF , !P6 ;  /* 0xff80000029297808 */ /* 0x000fe40007000000 */
[-C--:B------:R-:W-:Y:S02]  /*5840*/  ISETP.GE.AND P5, PT, R5, R238.reuse, PT ;  /* 0x000000ee0500720c */ /* 0x080fe40003fa6270 */
[----:B------:R-:W-:-:S02]  /*5850*/  ISETP.GE.AND P0, PT, R3, R238, PT ;  /* 0x000000ee0300720c */ /* 0x000fc40003f06270 */
[----:B------:R-:W-:Y:S02]  /*5860*/  ISETP.GT.AND P6, PT, R2, R13, PT ;  /* 0x0000000d0200720c */ /* 0x000fe40003fc4270 */
[----:B------:R-:W-:Y:S02]  /*5870*/  FSEL R122, R31, -INF , !P1 ;  /* 0xff8000001f7a7808 */ /* 0x000fe40004800000 */
[----:B------:R-:W-:Y:S02]  /*5880*/  FSEL R126, R29, -INF , !P2 ;  /* 0xff8000001d7e7808 */ /* 0x000fe40005000000 */
[----:B------:R-:W-:Y:S02]  /*5890*/  ISETP.GE.AND P1, PT, R4, R238, PT ;  /* 0x000000ee0400720c */ /* 0x000fe40003f26270 */
[----:B------:R-:W-:Y:S02]  /*58a0*/  ISETP.GT.AND P2, PT, R2, R0, PT ;  /* 0x000000000200720c */ /* 0x000fe40003f44270 */
[----:B------:R-:W-:-:S02]  /*58b0*/  FSEL R125, R28, -INF , !P5 ;  /* 0xff8000001c7d7808 */ /* 0x000fc40006800000 */
[----:B------:R-:W-:Y:S02]  /*58c0*/  FSEL R127, R26, -INF , !P0 ;  /* 0xff8000001a7f7808 */ /* 0x000fe40004000000 */
[C---:B------:R-:W-:Y:S02]  /*58d0*/  ISETP.GT.AND P5, PT, R2.reuse, R17, PT ;  /* 0x000000110200720c */ /* 0x040fe40003fa4270 */
[C---:B------:R-:W-:Y:S02]  /*58e0*/  ISETP.GT.AND P0, PT, R2.reuse, R12, PT ;  /* 0x0000000c0200720c */ /* 0x040fe40003f04270 */
[----:B-1----:R-:W-:Y:S02]  /*58f0*/  FSEL R21, R113, -INF , !P6 ;  /* 0xff80000071157808 */ /* 0x002fe40007000000 */
[----:B------:R-:W-:Y:S02]  /*5900*/  ISETP.GT.AND P6, PT, R2, R8, PT ;  /* 0x000000080200720c */ /* 0x000fe40003fc4270 */
[----:B------:R-:W-:Y:S01]  /*5910*/  FSEL R124, R27, -INF , !P1 ;  /* 0xff8000001b7c7808 */ /* 0x000fe20004800000 */
[----:B------:R-:W-:Y:S01]  /*5920*/  VIADD R27, R237, 0x48 ;  /* 0x00000048ed1b7836 */ /* 0x000fe20000000000 */
[----:B------:R-:W-:-:S02]  /*5930*/  FSEL R18, R116, -INF , !P2 ;  /* 0xff80000074127808 */ /* 0x000fc40005000000 */
[C---:B------:R-:W-:Y:S02]  /*5940*/  ISETP.GT.AND P1, PT, R2.reuse, R14, PT ;  /* 0x0000000e0200720c */ /* 0x040fe40003f24270 */
[----:B------:R-:W-:Y:S02]  /*5950*/  ISETP.GT.AND P2, PT, R2, R11, PT ;  /* 0x0000000b0200720c */ /* 0x000fe40003f44270 */
[----:B------:R-:W-:Y:S02]  /*5960*/  FSEL R19, R117, -INF , !P5 ;  /* 0xff80000075137808 */ /* 0x000fe40006800000 */
[----:B------:R-:W-:Y:S02]  /*5970*/  FSEL R22, R108, -INF , !P0 ;  /* 0xff8000006c167808 */ /* 0x000fe40004000000 */
[C---:B------:R-:W-:Y:S02]  /*5980*/  ISETP.GT.AND P5, PT, R2.reuse, R10, PT ;  /* 0x0000000a0200720c */ /* 0x040fe40003fa4270 */
[----:B------:R-:W-:-:S02]  /*5990*/  ISETP.GT.AND P0, PT, R2, R7, PT ;  /* 0x000000070200720c */ /* 0x000fc40003f04270 */
[----:B------:R-:W-:Y:S02]  /*59a0*/  FSEL R26, R72, -INF , !P6 ;  /* 0xff800000481a7808 */ /* 0x000fe40007000000 */
[----:B------:R-:W-:Y:S02]  /*59b0*/  ISETP.GT.AND P6, PT, R2, R5, PT ;  /* 0x000000050200720c */ /* 0x000fe40003fc4270 */
[----:B------:R-:W-:Y:S02]  /*59c0*/  FSEL R20, R112, -INF , !P1 ;  /* 0xff80000070147808 */ /* 0x000fe40004800000 */
[----:B------:R-:W-:Y:S02]  /*59d0*/  FSEL R23, R109, -INF , !P2 ;  /* 0xff8000006d177808 */ /* 0x000fe40005000000 */
[C---:B------:R-:W-:Y:S02]  /*59e0*/  ISETP.GT.AND P1, PT, R2.reuse, R9, PT ;  /* 0x000000090200720c */ /* 0x040fe40003f24270 */
[----:B------:R-:W-:-:S02]  /*59f0*/  ISETP.GT.AND P2, PT, R2, R6, PT ;  /* 0x000000060200720c */ /* 0x000fc40003f44270 */
[----:B------:R-:W-:Y:S02]  /*5a00*/  FSEL R24, R96, -INF , !P5 ;  /* 0xff80000060187808 */ /* 0x000fe40006800000 */
[----:B------:R-:W-:Y:S02]  /*5a10*/  FSEL R28, R73, -INF , !P0 ;  /* 0xff800000491c7808 */ /* 0x000fe40004000000 */
[C---:B------:R-:W-:Y:S02]  /*5a20*/  ISETP.GT.AND P5, PT, R2.reuse, R16, PT ;  /* 0x000000100200720c */ /* 0x040fe40003fa4270 */
[----:B------:R-:W-:Y:S02]  /*5a30*/  ISETP.GT.AND P0, PT, R2, R4, PT ;  /* 0x000000040200720c */ /* 0x000fe40003f04270 */
[----:B------:R-:W-:Y:S02]  /*5a40*/  FSEL R45, R101, -INF , !P6 ;  /* 0xff800000652d7808 */ /* 0x000fe40007000000 */
[----:B------:R-:W-:-:S02]  /*5a50*/  ISETP.GT.AND P6, PT, R27, R0, PT ;  /* 0x000000001b00720c */ /* 0x000fc40003fc4270 */
[----:B------:R-:W-:Y:S02]  /*5a60*/  FSEL R25, R97, -INF , !P1 ;  /* 0xff80000061197808 */ /* 0x000fe40004800000 */
[----:B------:R-:W-:Y:S02]  /*5a70*/  FSEL R29, R104, -INF , !P2 ;  /* 0xff800000681d7808 */ /* 0x000fe40005000000 */
[C---:B------:R-:W-:Y:S02]  /*5a80*/  ISETP.GT.AND P1, PT, R2.reuse, R15, PT ;  /* 0x0000000f0200720c */ /* 0x040fe40003f24270 */
[----:B------:R-:W-:Y:S02]  /*5a90*/  ISETP.GT.AND P2, PT, R2, R3, PT ;  /* 0x000000030200720c */ /* 0x000fe40003f44270 */
[----:B------:R-:W-:Y:S02]  /*5aa0*/  FSEL R30, R105, -INF , !P5 ;  /* 0xff800000691e7808 */ /* 0x000fe40006800000 */
[----:B------:R-:W-:-:S02]  /*5ab0*/  FSEL R44, R68, -INF , !P0 ;  /* 0xff800000442c7808 */ /* 0x000fc40004000000 */
[C---:B------:R-:W-:Y:S02]  /*5ac0*/  ISETP.GE.AND P5, PT, R0.reuse, R240, PT ;  /* 0x000000f00000720c */ /* 0x040fe40003fa6270 */
[----:B------:R-:W-:Y:S02]  /*5ad0*/  ISETP.GE.AND P0, PT, R0, R241, PT ;  /* 0x000000f10000720c */ /* 0x000fe40003f06270 */
[----:B------:R-:W-:Y:S02]  /*5ae0*/  FSEL R2, R118, -INF , !P6 ;  /* 0xff80000076027808 */ /* 0x000fe40007000000 */
[----:B------:R-:W-:Y:S02]  /*5af0*/  FSEL R42, R100, -INF , !P1 ;  /* 0xff800000642a7808 */ /* 0x000fe40004800000 */
[-C--:B------:R-:W-:Y:S02]  /*5b00*/  ISETP.GE.AND P6, PT, R17, R239.reuse, PT ;  /* 0x000000ef1100720c */ /* 0x080fe40003fc6270 */
[----:B------:R-:W-:-:S02]  /*5b10*/  ISETP.GE.AND P1, PT, R0, R239, PT ;  /* 0x000000ef0000720c */ /* 0x000fc40003f26270 */
[----:B------:R-:W-:Y:S02]  /*5b20*/  FSEL R32, R46, -INF , !P5 ;  /* 0xff8000002e207808 */ /* 0x000fe40006800000 */
[----:B------:R-:W-:Y:S02]  /*5b30*/  FSEL R64, R2, -INF , !P0 ;  /* 0xff80000002407808 */ /* 0x000fe40004000000 */
[----:B------:R-:W-:Y:S02]  /*5b40*/  ISETP.GT.AND P5, PT, R27, R17, PT ;  /* 0x000000111b00720c */ /* 0x000fe40003fa4270 */
[----:B------:R-:W-:Y:S02]  /*5b50*/  ISETP.GE.AND P0, PT, R14, R240, PT ;  /* 0x000000f00e00720c */ /* 0x000fe40003f06270 */
[----:B------:R-:W-:Y:S02]  /*5b60*/  FSEL R19, R19, -INF , !P6 ;  /* 0xff80000013137808 */ /* 0x000fe40007000000 */
[----:B------:R-:W-:-:S02]  /*5b70*/  FSEL R43, R69, -INF , !P2 ;  /* 0xff800000452b7808 */ /* 0x000fc40005000000 */
[----:B------:R-:W-:Y:S02]  /*5b80*/  FSEL R33, R18, -INF , !P1 ;  /* 0xff80000012217808 */ /* 0x000fe40004800000 */
[----:B------:R-:W-:Y:S02]  /*5b90*/  ISETP.GT.AND P6, PT, R27, R14, PT ;  /* 0x0000000e1b00720c */ /* 0x000fe40003fc4270 */
[C---:B------:R-:W-:Y:S02]  /*5ba0*/  ISETP.GE.AND P2, PT, R17.reuse, R240, PT ;  /* 0x000000f01100720c */ /* 0x040fe40003f46270 */
[----:B------:R-:W-:Y:S02]  /*5bb0*/  ISETP.GE.AND P1, PT, R17, R241, PT ;  /* 0x000000f11100720c */ /* 0x000fe40003f26270 */
[----:B------:R-:W-:Y:S02]  /*5bc0*/  FSEL R0, R119, -INF , !P5 ;  /* 0xff80000077007808 */ /* 0x000fe40006800000 */
[----:B------:R-:W-:-:S02]  /*5bd0*/  FSEL R18, R47, -INF , !P0 ;  /* 0xff8000002f127808 */ /* 0x000fc40004000000 */
[----:B------:R-:W-:Y:S02]  /*5be0*/  ISETP.GT.AND P0, PT, R27, R13, PT ;  /* 0x0000000d1b00720c */ /* 0x000fe40003f04270 */
[----:B------:R-:W-:Y:S02]  /*5bf0*/  FSEL R2, R114, -INF , !P6 ;  /* 0xff80000072027808 */ /* 0x000fe40007000000 */
[----:B------:R-:W-:Y:S02]  /*5c00*/  FSEL R31, R48, -INF , !P2 ;  /* 0xff800000301f7808 */ /* 0x000fe40005000000 */
[----:B------:R-:W-:Y:S02]  /*5c10*/  FSEL R63, R0, -INF , !P1 ;  /* 0xff800000003f7808 */ /* 0x000fe40004800000 */
[-C--:B------:R-:W-:Y:S02]  /*5c20*/  ISETP.GE.AND P6, PT, R13, R239.reuse, PT ;  /* 0x000000ef0d00720c */ /* 0x080fe40003fc6270 */
[----:B------:R-:W-:-:S02]  /*5c30*/  ISETP.GE.AND P2, PT, R14, R239, PT ;  /* 0x000000ef0e00720c */ /* 0x000fc40003f46270 */
[-C--:B------:R-:W-:Y:S02]  /*5c40*/  ISETP.GE.AND P1, PT, R13, R240.reuse, PT ;  /* 0x000000f00d00720c */ /* 0x080fe40003f26270 */
[----:B------:R-:W-:Y:S02]  /*5c50*/  FSEL R0, R115, -INF , !P0 ;  /* 0xff80000073007808 */ /* 0x000fe40004000000 */
[----:B------:R-:W-:Y:S02]  /*5c60*/  ISETP.GE.AND P0, PT, R12, R240, PT ;  /* 0x000000f00c00720c */ /* 0x000fe40003f06270 */
[----:B------:R-:W-:Y:S02]  /*5c70*/  ISETP.GE.AND P5, PT, R14, R241, PT ;  /* 0x000000f10e00720c */ /* 0x000fe40003fa6270 */
[----:B------:R-:W-:Y:S02]  /*5c80*/  FSEL R21, R21, -INF , !P6 ;  /* 0xff80000015157808 */ /* 0x000fe40007000000 */
[----:B------:R-:W-:-:S02]  /*5c90*/  FSEL R20, R20, -INF , !P2 ;  /* 0xff80000014147808 */ /* 0x000fc40005000000 */
[----:B------:R-:W-:Y:S02]  /*5ca0*/  FSEL R17, R52, -INF , !P1 ;  /* 0xff80000034117808 */ /* 0x000fe40004800000 */
[----:B------:R-:W-:Y:S02]  /*5cb0*/  ISETP.GT.AND P6, PT, R27, R12, PT ;  /* 0x0000000c1b00720c */ /* 0x000fe40003fc4270 */
[----:B------:R-:W-:Y:S02]  /*5cc0*/  ISETP.GE.AND P2, PT, R13, R241, PT ;  /* 0x000000f10d00720c */ /* 0x000fe40003f46270 */
[----:B------:R-:W-:Y:S02]  /*5cd0*/  ISETP.GE.AND P1, PT, R12, R239, PT ;  /* 0x000000ef0c00720c */ /* 0x000fe40003f26270 */
[----:B------:R-:W-:Y:S02]  /*5ce0*/  FSEL R14, R49, -INF , !P0 ;  /* 0xff800000310e7808 */ /* 0x000fe40004000000 */
[----:B------:R-:W-:-:S02]  /*5cf0*/  ISETP.GT.AND P0, PT, R27, R11, PT ;  /* 0x0000000b1b00720c */ /* 0x000fc40003f04270 */
[----:B------:R-:W-:Y:S02]  /*5d00*/  FSEL R62, R2, -INF , !P5 ;  /* 0xff800000023e7808 */ /* 0x000fe40006800000 */
[----:B------:R-:W-:Y:S02]  /*5d10*/  FSEL R2, R110, -INF , !P6 ;  /* 0xff8000006e027808 */ /* 0x000fe40007000000 */
[----:B------:R-:W-:Y:S02]  /*5d20*/  FSEL R52, R0, -INF , !P2 ;  /* 0xff80000000347808 */ /* 0x000fe40005000000 */
[----:B------:R-:W-:Y:S02]  /*5d30*/  FSEL R22, R22, -INF , !P1 ;  /* 0xff80000016167808 */ /* 0x000fe40004800000 */
[C---:B------:R-:W-:Y:S02]  /*5d40*/  ISETP.GE.AND P6, PT, R11.reuse, R239, PT ;  /* 0x000000ef0b00720c */ /* 0x040fe40003fc6270 */
[----:B------:R-:W-:-:S02]  /*5d50*/  ISETP.GE.AND P1, PT, R11, R241, PT ;  /* 0x000000f10b00720c */ /* 0x000fc40003f26270 */
[----:B------:R-:W-:Y:S02]  /*5d60*/  FSEL R0, R111, -INF , !P0 ;  /* 0xff8000006f007808 */ /* 0x000fe40004000000 */
[----:B------:R-:W-:Y:S02]  /*5d70*/  ISETP.GE.AND P5, PT, R12, R241, PT ;  /* 0x000000f10c00720c */ /* 0x000fe40003fa6270 */
[----:B------:R-:W-:Y:S02]  /*5d80*/  FSEL R23, R23, -INF , !P6 ;  /* 0xff80000017177808 */ /* 0x000fe40007000000 */
[----:B------:R-:W-:Y:S02]  /*5d90*/  ISETP.GE.AND P2, PT, R11, R240, PT ;  /* 0x000000f00b00720c */ /* 0x000fe40003f46270 */
[----:B------:R-:W-:Y:S02]  /*5da0*/  ISETP.GT.AND P6, PT, R27, R10, PT ;  /* 0x0000000a1b00720c */ /* 0x000fe40003fc4270 */
[----:B------:R-:W-:-:S02]  /*5db0*/  FSEL R47, R0, -INF , !P1 ;  /* 0xff800000002f7808 */ /* 0x000fc40004800000 */
[-C--:B------:R-:W-:Y:S02]  /*5dc0*/  ISETP.GE.AND P0, PT, R10, R240.reuse, PT ;  /* 0x000000f00a00720c */ /* 0x080fe40003f06270 */
        /* <DEDUP_REMOVED lines=8> */
[----:B------:R-:W-:Y:S02]  /*5e50*/  ISETP.GT.AND P0, PT, R27, R9, PT ;  /* 0x000000091b00720c */ /* 0x000fe40003f04270 */
[----:B------:R-:W-:Y:S02]  /*5e60*/  ISETP.GE.AND P1, PT, R8, R239, PT ;  /* 0x000000ef0800720c */ /* 0x000fe40003f26270 */
[----:B------:R-:W-:-:S02]  /*5e70*/  ISETP.GE.AND P5, PT, R10, R241, PT ;  /* 0x000000f10a00720c */ /* 0x000fc40003fa6270 */
[----:B------:R-:W-:Y:S02]  /*5e80*/  FSEL R24, R24, -INF , !P2 ;  /* 0xff80000018187808 */ /* 0x000fe40005000000 */
[----:B------:R-:W-:Y:S02]  /*5e90*/  FSEL R25, R25, -INF , !P6 ;  /* 0xff80000019197808 */ /* 0x000fe40007000000 */
[----:B------:R-:W-:Y:S02]  /*5ea0*/  ISETP.GE.AND P2, PT, R9, R241, PT ;  /* 0x000000f10900720c */ /* 0x000fe40003f46270 */
[----:B------:R-:W-:Y:S02]  /*5eb0*/  FSEL R0, R99, -INF , !P0 ;  /* 0xff80000063007808 */ /* 0x000fe40004000000 */
[----:B------:R-:W-:Y:S02]  /*5ec0*/  ISETP.GT.AND P6, PT, R27, R8, PT ;  /* 0x000000081b00720c */ /* 0x000fe40003fc4270 */
[----:B------:R-:W-:-:S02]  /*5ed0*/  FSEL R108, R26, -INF , !P1 ;  /* 0xff8000001a6c7808 */ /* 0x000fc40004800000 */
[----:B------:R-:W-:Y:S02]  /*5ee0*/  ISETP.GT.AND P1, PT, R27, R7, PT ;  /* 0x000000071b00720c */ /* 0x000fe40003f24270 */
[----:B------:R-:W-:Y:S02]  /*5ef0*/  FSEL R46, R2, -INF , !P5 ;  /* 0xff800000022e7808 */ /* 0x000fe40006800000 */
[----:B------:R-:W-:Y:S02]  /*5f00*/  FSEL R49, R0, -INF , !P2 ;  /* 0xff80000000317808 */ /* 0x000fe40005000000 */
[----:B------:R-:W-:Y:S02]  /*5f10*/  FMNMX3.FTZ R133, R41, R40, R39, !PT ;  /* 0x0000002829857276 */ /* 0x000fe40007810027 */
[----:B------:R-:W-:Y:S02]  /*5f20*/  FSEL R2, R74, -INF , !P6 ;  /* 0xff8000004a027808 */ /* 0x000fe40007000000 */
[----:B------:R-:W-:-:S02]  /*5f30*/  ISETP.GE.AND P6, PT, R7, R241, PT ;  /* 0x000000f10700720c */ /* 0x000fc40003fc6270 */
[----:B------:R-:W-:Y:S02]  /*5f40*/  FSEL R0, R75, -INF , !P1 ;  /* 0xff8000004b007808 */ /* 0x000fe40004800000 */
[----:B------:R-:W-:Y:S02]  /*5f50*/  FMNMX3.FTZ R133, R133, R38, R37, !PT ;  /* 0x0000002685857276 */ /* 0x000fe40007810025 */
[----:B------:R-:W-:Y:S02]  /*5f60*/  FSEL R117, R0, -INF , !P6 ;  /* 0xff80000000757808 */ /* 0x000fe40007000000 */
[----:B------:R-:W-:Y:S02]  /*5f70*/  FMNMX3.FTZ R0, R32, R31, R18, !PT ;  /* 0x0000001f20007276 */ /* 0x000fe40007810012 */
[----:B------:R-:W-:Y:S02]  /*5f80*/  ISETP.GE.AND P5, PT, R8, R241, PT ;  /* 0x000000f10800720c */ /* 0x000fe40003fa6270 */
[----:B------:R-:W-:-:S02]  /*5f90*/  FMNMX3.FTZ R133, R133, R36, R35, !PT ;  /* 0x0000002485857276 */ /* 0x000fc40007810023 */
[----:B------:R-:W-:Y:S02]  /*5fa0*/  ISETP.GE.AND P0, PT, R8, R240, PT ;  /* 0x000000f00800720c */ /* 0x000fe40003f06270 */
[----:B------:R-:W-:Y:S02]  /*5fb0*/  FMNMX3.FTZ R0, R0, R17, R14, !PT ;  /* 0x0000001100007276 */ /* 0x000fe4000781000e */
[----:B------:R-:W-:Y:S02]  /*5fc0*/  FSEL R118, R2, -INF , !P5 ;  /* 0xff80000002767808 */ /* 0x000fe40006800000 */
[----:B------:R-:W-:Y:S02]  /*5fd0*/  FMNMX3.FTZ R133, R133, R34, R120, !PT ;  /* 0x0000002285857276 */ /* 0x000fe40007810078 */
[----:B------:R-:W-:Y:S02]  /*5fe0*/  ISETP.GT.AND P5, PT, R27, R6, PT ;  /* 0x000000061b00720c */ /* 0x000fe40003fa4270 */
[----:B------:R-:W-:-:S02]  /*5ff0*/  ISETP.GE.AND P2, PT, R7, R240, PT ;  /* 0x000000f00700720c */ /* 0x000fc40003f46270 */
[----:B------:R-:W-:Y:S02]  /*6000*/  FSEL R87, R58, -INF , !P0 ;  /* 0xff8000003a577808 */ /* 0x000fe40004000000 */
[-C--:B------:R-:W-:Y:S02]  /*6010*/  ISETP.GE.AND P1, PT, R6, R240.reuse, PT ;  /* 0x000000f00600720c */ /* 0x080fe40003f26270 */
[----:B------:R-:W-:Y:S02]  /*6020*/  FMNMX3.FTZ R0, R0, R13, R12, !PT ;  /* 0x0000000d00007276 */ /* 0x000fe4000781000c */
[----:B------:R-:W-:Y:S02]  /*6030*/  FMNMX3.FTZ R133, R133, R123, R122, !PT ;  /* 0x0000007b85857276 */ /* 0x000fe4000781007a */
[----:B------:R-:W-:Y:S02]  /*6040*/  ISETP.GE.AND P6, PT, R16, R240, PT ;  /* 0x000000f01000720c */ /* 0x000fe40003fc6270 */
[----:B------:R-:W-:-:S02]  /*6050*/  FSEL R2, R106, -INF , !P5 ;  /* 0xff8000006a027808 */ /* 0x000fc40006800000 */
[----:B------:R-:W-:Y:S02]  /*6060*/  ISETP.GE.AND P5, PT, R15, R240, PT ;  /* 0x000000f00f00720c */ /* 0x000fe40003fa6270 */
[----:B------:R-:W-:Y:S02]  /*6070*/  FSEL R86, R61, -INF , !P2 ;  /* 0xff8000003d567808 */ /* 0x000fe40005000000 */
[----:B------:R-:W-:Y:S02]  /*6080*/  FSEL R84, R60, -INF , !P1 ;  /* 0xff8000003c547808 */ /* 0x000fe40004800000 */
[----:B------:R-:W-:Y:S02]  /*6090*/  FMNMX3.FTZ R0, R0, R11, R87, !PT ;  /* 0x0000000b00007276 */ /* 0x000fe40007810057 */
[----:B------:R-:W-:Y:S02]  /*60a0*/  FMNMX3.FTZ R133, R133, R121, R126, !PT ;  /* 0x0000007985857276 */ /* 0x000fe4000781007e */
[----:B------:R-:W-:-:S02]  /*60b0*/  FSEL R85, R57, -INF , !P6 ;  /* 0xff80000039557808 */ /* 0x000fc40007000000 */
[-C--:B------:R-:W-:Y:S02]  /*60c0*/  ISETP.GE.AND P6, PT, R5, R240.reuse, PT ;  /* 0x000000f00500720c */ /* 0x080fe40003fc6270 */
[----:B------:R-:W-:Y:S02]  /*60d0*/  FSEL R113, R56, -INF , !P5 ;  /* 0xff80000038717808 */ /* 0x000fe40006800000 */
[----:B------:R-:W-:Y:S02]  /*60e0*/  ISETP.GE.AND P5, PT, R4, R240, PT ;  /* 0x000000f00400720c */ /* 0x000fe40003fa6270 */
[----:B------:R-:W-:Y:S02]  /*60f0*/  FMNMX3.FTZ R0, R0, R86, R84, !PT ;  /* 0x0000005600007276 */ /* 0x000fe40007810054 */
[----:B------:R-:W-:Y:S02]  /*6100*/  FMNMX3.FTZ R133, R133, R125, R124, !PT ;  /* 0x0000007d85857276 */ /* 0x000fe4000781007c */
[----:B------:R-:W-:-:S02]  /*6110*/  ISETP.GE.AND P0, PT, R7, R239, PT ;  /* 0x000000ef0700720c */ /* 0x000fc40003f06270 */
[----:B------:R-:W-:Y:S02]  /*6120*/  FSEL R111, R55, -INF , !P6 ;  /* 0xff800000376f7808 */ /* 0x000fe40007000000 */
[----:B------:R-:W-:Y:S02]  /*6130*/  ISETP.GE.AND P6, PT, R3, R240, PT ;  /* 0x000000f00300720c */ /* 0x000fe40003fc6270 */
[----:B------:R-:W-:Y:S02]  /*6140*/  FSEL R114, R51, -INF , !P5 ;  /* 0xff80000033727808 */ /* 0x000fe40006800000 */
[----:B------:R-:W-:Y:S02]  /*6150*/  FMNMX3.FTZ R0, R0, R85, R113, !PT ;  /* 0x0000005500007276 */ /* 0x000fe40007810071 */
[----:B------:R-:W-:Y:S02]  /*6160*/  FMNMX.FTZ R133, R127, R133, !PT ;  /* 0x000000857f857209 */ /* 0x000fe40007810000 */
[----:B------:R-:W-:-:S02]  /*6170*/  FSEL R101, R28, -INF , !P0 ;  /* 0xff8000001c657808 */ /* 0x000fc40004000000 */
[----:B------:R-:W-:Y:S01]  /*6180*/  ISETP.GE.AND P0, PT, R6, R241, PT ;  /* 0x000000f10600720c */ /* 0x000fe20003f06270 */
[----:B------:R-:W1:Y:S01]  /*6190*/  SHFL.BFLY PT, R7, R133, 0x2, 0x1f ;  /* 0x0c401f0085077f89 */ /* 0x000e6200000e0000 */
[----:B------:R-:W-:Y:S02]  /*61a0*/  FSEL R112, R50, -INF , !P6 ;  /* 0xff80000032707808 */ /* 0x000fe40007000000 */
[----:B------:R-:W-:Y:S02]  /*61b0*/  FMNMX3.FTZ R0, R0, R111, R114, !PT ;  /* 0x0000006f00007276 */ /* 0x000fe40007810072 */
[----:B------:R-:W-:Y:S02]  /*61c0*/  FSEL R116, R2, -INF , !P0 ;  /* 0xff80000002747808 */ /* 0x000fe40004000000 */
[----:B------:R-:W-:Y:S02]  /*61d0*/  FMNMX.FTZ R0, R112, R0, !PT ;  /* 0x0000000070007209 */ /* 0x000fe40007810000 */
[----:B------:R-:W-:-:S02]  /*61e0*/  FMNMX3.FTZ R2, R33, R19, R20, !PT ;  /* 0x0000001321027276 */ /* 0x000fc40007810014 */
[----:B------:R-:W-:Y:S01]  /*61f0*/  ISETP.GE.AND P2, PT, R6, R239, PT ;  /* 0x000000ef0600720c */ /* 0x000fe20003f46270 */
[----:B------:R-:W3:Y:S01]  /*6200*/  SHFL.BFLY PT, R135, R0, 0x2, 0x1f ;  /* 0x0c401f0000877f89 */ /* 0x000ee200000e0000 */
[----:B------:R-:W-:Y:S02]  /*6210*/  FMNMX3.FTZ R2, R2, R21, R22, !PT ;  /* 0x0000001502027276 */ /* 0x000fe40007810016 */
[----:B------:R-:W-:Y:S02]  /*6220*/  FSEL R100, R29, -INF , !P2 ;  /* 0xff8000001d647808 */ /* 0x000fe40005000000 */
[----:B------:R-:W-:Y:S02]  /*6230*/  FMNMX3.FTZ R2, R2, R23, R24, !PT ;  /* 0x0000001702027276 */ /* 0x000fe40007810018 */
[C---:B------:R-:W-:Y:S02]  /*6240*/  ISETP.GT.AND P2, PT, R27.reuse, R16, PT ;  /* 0x000000101b00720c */ /* 0x040fe40003f44270 */
[----:B------:R-:W-:-:S02]  /*6250*/  ISETP.GT.AND P5, PT, R27, R15, PT ;  /* 0x0000000f1b00720c */ /* 0x000fc40003fa4270 */
[-C--:B------:R-:W-:Y:S02]  /*6260*/  ISETP.GE.AND P1, PT, R16, R239.reuse, PT ;  /* 0x000000ef1000720c */ /* 0x080fe40003f26270 */
[----:B------:R-:W-:Y:S02]  /*6270*/  ISETP.GE.AND P6, PT, R15, R239, PT ;  /* 0x000000ef0f00720c */ /* 0x000fe40003fc6270 */
[----:B------:R-:W-:Y:S02]  /*6280*/  FMNMX3.FTZ R2, R2, R25, R108, !PT ;  /* 0x0000001902027276 */ /* 0x000fe4000781006c */
[----:B------:R-:W-:Y:S02]  /*6290*/  FSEL R6, R107, -INF , !P2 ;  /* 0xff8000006b067808 */ /* 0x000fe40005000000 */
[----:B------:R-:W-:Y:S02]  /*62a0*/  FSEL R10, R102, -INF , !P5 ;  /* 0xff800000660a7808 */ /* 0x000fe40006800000 */
[----:B------:R-:W-:-:S02]  /*62b0*/  FSEL R119, R30, -INF , !P1 ;  /* 0xff8000001e777808 */ /* 0x000fc40004800000 */
[-C--:B------:R-:W-:Y:S02]  /*62c0*/  ISETP.GE.AND P2, PT, R5, R239.reuse, PT ;  /* 0x000000ef0500720c */ /* 0x080fe40003f46270 */
[----:B------:R-:W-:Y:S02]  /*62d0*/  FSEL R131, R42, -INF , !P6 ;  /* 0xff8000002a837808 */ /* 0x000fe40007000000 */
[----:B------:R-:W-:Y:S02]  /*62e0*/  ISETP.GE.AND P5, PT, R4, R239, PT ;  /* 0x000000ef0400720c */ /* 0x000fe40003fa6270 */
[----:B------:R-:W-:Y:S02]  /*62f0*/  FMNMX3.FTZ R2, R2, R101, R100, !PT ;  /* 0x0000006502027276 */ /* 0x000fe40007810064 */
[----:B------:R-:W-:Y:S02]  /*6300*/  ISETP.GE.AND P0, PT, R16, R241, PT ;  /* 0x000000f11000720c */ /* 0x000fe40003f06270 */
[----:B------:R-:W-:-:S02]  /*6310*/  FSEL R110, R45, -INF , !P2 ;  /* 0xff8000002d6e7808 */ /* 0x000fc40005000000 */
[----:B------:R-:W-:Y:S02]  /*6320*/  FSEL R109, R44, -INF , !P5 ;  /* 0xff8000002c6d7808 */ /* 0x000fe40006800000 */
[----:B------:R-:W-:Y:S02]  /*6330*/  FMNMX3.FTZ R2, R2, R119, R131, !PT ;  /* 0x0000007702027276 */ /* 0x000fe40007810083 */
[----:B-1----:R-:W-:Y:S02]  /*6340*/  FMNMX.FTZ R133, R133, R7, !PT ;  /* 0x0000000785857209 */ /* 0x002fe40007810000 */
[----:B------:R-:W-:Y:S02]  /*6350*/  FSEL R115, R6, -INF , !P0 ;  /* 0xff80000006737808 */ /* 0x000fe40004000000 */
[----:B------:R-:W-:Y:S01]  /*6360*/  ISETP.GT.AND P6, PT, R27, R5, PT ;  /* 0x000000051b00720c */ /* 0x000fe20003fc4270 */
[----:B------:R-:W1:Y:S01]  /*6370*/  SHFL.BFLY PT, R8, R133, 0x1, 0x1f ;  /* 0x0c201f0085087f89 */ /* 0x000e6200000e0000 */
[----:B------:R-:W-:-:S02]  /*6380*/  ISETP.GE.AND P0, PT, R5, R241, PT ;  /* 0x000000f10500720c */ /* 0x000fc40003f06270 */
[----:B------:R-:W-:Y:S02]  /*6390*/  FMNMX3.FTZ R5, R2, R110, R109, !PT ;  /* 0x0000006e02057276 */ /* 0x000fe4000781006d */
[----:B------:R-:W-:Y:S02]  /*63a0*/  ISETP.GE.AND P2, PT, R3, R239, PT ;  /* 0x000000ef0300720c */ /* 0x000fe40003f46270 */
[----:B------:R-:W-:Y:S02]  /*63b0*/  FMNMX3.FTZ R2, R64, R63, R62, !PT ;  /* 0x0000003f40027276 */ /* 0x000fe4000781003e */
[----:B---3--:R-:W-:Y:S02]  /*63c0*/  FMNMX.FTZ R135, R0, R135, !PT ;  /* 0x0000008700877209 */ /* 0x008fe40007810000 */
[----:B------:R-:W-:Y:S02]  /*63d0*/  FSEL R102, R43, -INF , !P2 ;  /* 0xff8000002b667808 */ /* 0x000fe40005000000 */
[----:B------:R-:W-:Y:S01]  /*63e0*/  FMNMX3.FTZ R0, R2, R52, R48, !PT ;  /* 0x0000003402007276 */ /* 0x000fe20007810030 */
[----:B------:R-:W-:Y:S01]  /*63f0*/  SHFL.BFLY PT, R9, R135, 0x1, 0x1f ;  /* 0x0c201f0087097f89 */ /* 0x000fe200000e0000 */
[----:B------:R-:W-:-:S02]  /*6400*/  FMNMX.FTZ R5, R102, R5, !PT ;  /* 0x0000000566057209 */ /* 0x000fc40007810000 */
[----:B------:R-:W-:Y:S02]  /*6410*/  FMNMX3.FTZ R0, R0, R47, R46, !PT ;  /* 0x0000002f00007276 */ /* 0x000fe4000781002e */
[----:B------:R-:W-:Y:S01]  /*6420*/  ISETP.GE.AND P1, PT, R15, R241, PT ;  /* 0x000000f10f00720c */ /* 0x000fe20003f26270 */
[----:B------:R-:W3:Y:S01]  /*6430*/  SHFL.BFLY PT, R136, R5, 0x2, 0x1f ;  /* 0x0c401f0005887f89 */ /* 0x000ee200000e0000 */
[----:B------:R-:W-:Y:S02]  /*6440*/  ISETP.GT.AND P5, PT, R27, R4, PT ;  /* 0x000000041b00720c */ /* 0x000fe40003fa4270 */
[----:B------:R-:W-:Y:S02]  /*6450*/  FMNMX3.FTZ R0, R0, R49, R118, !PT ;  /* 0x0000003100007276 */ /* 0x000fe40007810076 */
[----:B------:R-:W-:Y:S02]  /*6460*/  FSEL R7, R103, -INF , !P6 ;  /* 0xff80000067077808 */ /* 0x000fe40007000000 */
        /* <DEDUP_REMOVED lines=11> */
[----:B------:R-:W-:Y:S02]  /*6520*/  FMNMX3.FTZ R0, R0, R129, R128, !PT ;  /* 0x0000008100007276 */ /* 0x000fe40007810080 */
[----:B-1----:R-:W-:-:S02]  /*6530*/  FMNMX.FTZ R133, R133, R8, !PT ;  /* 0x0000000885857209 */ /* 0x002fc40007810000 */
[----:B------:R-:W-:Y:S02]  /*6540*/  FMNMX.FTZ R0, R130, R0, !PT ;  /* 0x0000000082007209 */ /* 0x000fe40007810000 */
[C---:B------:R-:W-:Y:S01]  /*6550*/  FSETP.NEU.FTZ.AND P0, PT, R133.reuse, -INF , PT ;  /* 0xff8000008500780b */ /* 0x040fe20003f1d000 */
[----:B--2---:R-:W-:Y:S01]  /*6560*/  FMUL.FTZ R4, R133, UR4 ;  /* 0x0000000485047c20 */ /* 0x004fe20008410000 */
[----:B---3--:R-:W-:Y:S01]  /*6570*/  FMNMX.FTZ R136, R5, R136, !PT ;  /* 0x0000008805887209 */ /* 0x008fe20007810000 */
[----:B------:R-:W1:Y:S01]  /*6580*/  SHFL.BFLY PT, R7, R0, 0x2, 0x1f ;  /* 0x0c401f0000077f89 */ /* 0x000e6200000e0000 */
[----:B------:R-:W-:Y:S02]  /*6590*/  FMNMX.FTZ R135, R135, R9, !PT ;  /* 0x0000000987877209 */ /* 0x000fe40007810000 */
[----:B------:R-:W-:Y:S01]  /*65a0*/  FSEL R4, R4, RZ, P0 ;  /* 0x000000ff04047208 */ /* 0x000fe20000000000 */
[----:B------:R-:W2:Y:S01]  /*65b0*/  SHFL.BFLY PT, R8, R136, 0x1, 0x1f ;  /* 0x0c201f0088087f89 */ /* 0x000ea200000e0000 */
[----:B------:R-:W-:-:S02]  /*65c0*/  FSETP.NEU.FTZ.AND P0, PT, R135, -INF , PT ;  /* 0xff8000008700780b */ /* 0x000fc40003f1d000 */
[----:B------:R-:W-:Y:S01]  /*65d0*/  SEL R180, R146, 0xffffffe0, !P3 ;  /* 0xffffffe092b47807 */ /* 0x000fe20005800000 */
[--C-:B------:R-:W-:Y:S01]  /*65e0*/  FFMA.FTZ R2, R41, UR4, -R4.reuse ;  /* 0x0000000429027c23 */ /* 0x100fe20008010804 */
[--C-:B------:R-:W-:Y:S01]  /*65f0*/  FFMA.FTZ R3, R40, UR4, -R4.reuse ;  /* 0x0000000428037c23 */ /* 0x100fe20008010804 */
[--C-:B------:R-:W-:Y:S02]  /*6600*/  FFMA.FTZ R5, R38, UR4, -R4.reuse ;  /* 0x0000000426057c23 */ /* 0x100fe40008010804 */
[----:B------:R3:W-:Y:S04]  /*6610*/  MUFU.EX2 R184, R2 ;  /* 0x0000000200b87308 */ /* 0x0007e80000000800 */
[----:B------:R4:W5:Y:S04]  /*6620*/  MUFU.EX2 R178, R3 ;  /* 0x0000000300b27308 */ /* 0x0009680000000800 */
[----:B------:R5:W-:Y:S01]  /*6630*/  MUFU.EX2 R191, R5 ;  /* 0x0000000500bf7308 */ /* 0x000be20000000800 */
[----:B-1----:R-:W-:Y:S01]  /*6640*/  FMNMX.FTZ R0, R0, R7, !PT ;  /* 0x0000000700007209 */ /* 0x002fe20007810000 */
[----:B---3--:R-:W-:Y:S01]  /*6650*/  FFMA.FTZ R2, R39, UR4, -R4 ;  /* 0x0000000427027c23 */ /* 0x008fe20008010804 */
[----:B--2---:R-:W-:-:S03]  /*6660*/  FMNMX.FTZ R136, R136, R8, !PT ;  /* 0x0000000888887209 */ /* 0x004fc60007810000 */
[----:B------:R-:W1:Y:S01]  /*6670*/  SHFL.BFLY PT, R134, R0, 0x1, 0x1f ;  /* 0x0c201f0000867f89 */ /* 0x000e6200000e0000 */
[----:B------:R2:W3:Y:S01]  /*6680*/  MUFU.EX2 R179, R2 ;  /* 0x0000000200b37308 */ /* 0x0004e20000000800 */
[----:B----4-:R-:W-:Y:S01]  /*6690*/  FMUL.FTZ R3, R135, UR4 ;  /* 0x0000000487037c20 */ /* 0x010fe20008410000 */
[----:B-----5:R-:W-:Y:S01]  /*66a0*/  F2FP.BF16.F32.PACK_AB R28, R178, R184 ;  /* 0x000000b8b21c723e */ /* 0x020fe200000010ff */
[----:B------:R-:W-:-:S03]  /*66b0*/  FFMA.FTZ R5, R36, UR4, -R4 ;  /* 0x0000000424057c23 */ /* 0x000fc60008010804 */
[----:B------:R-:W-:Y:S01]  /*66c0*/  FSEL R3, R3, RZ, P0 ;  /* 0x000000ff03037208 */ /* 0x000fe20000000000 */
[----:B------:R4:W-:Y:S01]  /*66d0*/  MUFU.EX2 R193, R5 ;  /* 0x0000000500c17308 */ /* 0x0009e20000000800 */
[----:B------:R-:W-:-:S03]  /*66e0*/  FSETP.NEU.FTZ.AND P0, PT, R136, -INF , PT ;  /* 0xff8000008800780b */ /* 0x000fc60003f1d000 */
[--C-:B------:R-:W-:Y:S01]  /*66f0*/  FFMA.FTZ R6, R31, UR4, -R3.reuse ;  /* 0x000000041f067c23 */ /* 0x100fe20008010803 */
[----:B------:R-:W-:Y:S01]  /*6700*/  FFMA.FTZ R7, R12, UR4, -R3 ;  /* 0x000000040c077c23 */ /* 0x000fe20008010803 */
[----:B--2---:R-:W-:Y:S02]  /*6710*/  FFMA.FTZ R2, R37, UR4, -R4 ;  /* 0x0000000425027c23 */ /* 0x004fe40008010804 */
[----:B------:R2:W-:Y:S01]  /*6720*/  MUFU.EX2 R176, R6 ;  /* 0x0000000600b07308 */ /* 0x0005e20000000800 */
[----:B---3--:R-:W-:-:S03]  /*6730*/  F2FP.BF16.F32.PACK_AB R30, R191, R179 ;  /* 0x000000b3bf1e723e */ /* 0x008fc600000010ff */
[----:B------:R3:W-:Y:S01]  /*6740*/  MUFU.EX2 R185, R2 ;  /* 0x0000000200b97308 */ /* 0x0007e20000000800 */
[----:B----4-:R-:W-:-:S03]  /*6750*/  FFMA.FTZ R5, R34, UR4, -R4 ;  /* 0x0000000422057c23 */ /* 0x010fc60008010804 */
[----:B------:R-:W-:Y:S01]  /*6760*/  MUFU.EX2 R202, R7 ;  /* 0x0000000700ca7308 */ /* 0x000fe20000000800 */
[----:B-1----:R-:W-:-:S03]  /*6770*/  FMNMX.FTZ R134, R0, R134, !PT ;  /* 0x0000008600867209 */ /* 0x002fc60007810000 */
[----:B------:R1:W-:Y:S01]  /*6780*/  MUFU.EX2 R140, R5 ;  /* 0x00000005008c7308 */ /* 0x0003e20000000800 */
[--C-:B--2---:R-:W-:Y:S01]  /*6790*/  FFMA.FTZ R6, R14, UR4, -R3.reuse ;  /* 0x000000040e067c23 */ /* 0x104fe20008010803 */
[----:B------:R-:W-:Y:S01]  /*67a0*/  FMUL.FTZ R0, R134, UR4 ;  /* 0x0000000486007c20 */ /* 0x000fe20008410000 */
[----:B---3--:R-:W-:Y:S02]  /*67b0*/  FFMA.FTZ R2, R35, UR4, -R4 ;  /* 0x0000000423027c23 */ /* 0x008fe40008010804 */
[----:B------:R2:W-:Y:S04]  /*67c0*/  MUFU.EX2 R186, R6 ;  /* 0x0000000600ba7308 */ /* 0x0005e80000000800 */
[----:B------:R3:W-:Y:S01]  /*67d0*/  MUFU.EX2 R201, R2 ;  /* 0x0000000200c97308 */ /* 0x0007e20000000800 */
[----:B-1----:R-:W-:-:S04]  /*67e0*/  FFMA.FTZ R5, R18, UR4, -R3 ;  /* 0x0000000412057c23 */ /* 0x002fc80008010803 */
[----:B------:R1:W-:Y:S01]  /*67f0*/  MUFU.EX2 R204, R5 ;  /* 0x0000000500cc7308 */ /* 0x0003e20000000800 */
[--C-:B--2---:R-:W-:Y:S01]  /*6800*/  FFMA.FTZ R6, R11, UR4, -R3.reuse ;  /* 0x000000040b067c23 */ /* 0x104fe20008010803 */
[----:B---3--:R-:W-:-:S03]  /*6810*/  FFMA.FTZ R2, R32, UR4, -R3 ;  /* 0x0000000420027c23 */ /* 0x008fc60008010803 */
[----:B------:R-:W-:Y:S04]  /*6820*/  MUFU.EX2 R141, R6 ;  /* 0x00000006008d7308 */ /* 0x000fe80000000800 */
[----:B------:R2:W3:Y:S01]  /*6830*/  MUFU.EX2 R177, R2 ;  /* 0x0000000200b17308 */ /* 0x0004e20000000800 */
[----:B-1----:R-:W-:-:S04]  /*6840*/  FFMA.FTZ R5, R13, UR4, -R3 ;  /* 0x000000040d057c23 */ /* 0x002fc80008010803 */
[----:B------:R1:W-:Y:S01]  /*6850*/  MUFU.EX2 R194, R5 ;  /* 0x0000000500c27308 */ /* 0x0003e20000000800 */
[----:B--2---:R-:W-:Y:S01]  /*6860*/  FFMA.FTZ R2, R17, UR4, -R3 ;  /* 0x0000000411027c23 */ /* 0x004fe20008010803 */
[----:B---3--:R-:W-:-:S03]  /*6870*/  F2FP.BF16.F32.PACK_AB R29, R176, R177 ;  /* 0x000000b1b01d723e */ /* 0x008fc600000010ff */
[----:B------:R2:W3:Y:S01]  /*6880*/  MUFU.EX2 R190, R2 ;  /* 0x0000000200be7308 */ /* 0x0004e20000000800 */
[----:B-1----:R-:W-:-:S04]  /*6890*/  LOP3.LUT R5, R147, 0x200, R156, 0xf8, !PT ;  /* 0x0000020093057812 */ /* 0x002fc800078ef89c */
[----:B------:R-:W-:-:S05]  /*68a0*/  LEA R5, R5, UR5, 0x1 ;  /* 0x0000000505057c11 */ /* 0x000fca000f8e08ff */
[----:B------:R-:W-:Y:S02]  /*68b0*/  IMAD.IADD R6, R180, 0x1, R5 ;  /* 0x00000001b4067824 */ /* 0x000fe400078e0205 */
[----:B--2---:R-:W-:Y:S01]  /*68c0*/  FMUL.FTZ R2, R136, UR4 ;  /* 0x0000000488027c20 */ /* 0x004fe20008410000 */
[----:B---3--:R-:W-:Y:S02]  /*68d0*/  F2FP.BF16.F32.PACK_AB R31, R190, R204 ;  /* 0x000000ccbe1f723e */ /* 0x008fe400000010ff */
[----:B------:R-:W-:Y:S02]  /*68e0*/  LDSM.16.MT88.4 R40, [R6+0xc800] ;  /* 0x00c800000628783b */ /* 0x000fe40000004200 */
[----:B------:R-:W-:Y:S02]  /*68f0*/  FSEL R2, R2, RZ, P0 ;  /* 0x000000ff02027208 */ /* 0x000fe40000000000 */
[----:B------:R-:W-:Y:S01]  /*6900*/  LDSM.16.MT88.4 R172, [R6+0xd800] ;  /* 0x00d8000006ac783b */ /* 0x000fe20000004200 */
[----:B------:R-:W-:-:S02]  /*6910*/  FSETP.NEU.FTZ.AND P0, PT, R134, -INF , PT ;  /* 0xff8000008600780b */ /* 0x000fc40003f1d000 */
[--C-:B------:R-:W-:Y:S01]  /*6920*/  FFMA.FTZ R8, R33, UR4, -R2.reuse ;  /* 0x0000000421087c23 */ /* 0x100fe20008010802 */
[--C-:B------:R-:W-:Y:S01]  /*6930*/  FFMA.FTZ R7, R19, UR4, -R2.reuse ;  /* 0x0000000413077c23 */ /* 0x100fe20008010802 */
[----:B------:R-:W1:Y:S01]  /*6940*/  LDSM.16.MT88.4 R32, [R6+0xc000] ;  /* 0x00c000000620783b */ /* 0x000e620000004200 */
[----:B------:R-:W-:Y:S01]  /*6950*/  FSEL R0, R0, RZ, P0 ;  /* 0x000000ff00007208 */ /* 0x000fe20000000000 */
[----:B------:R2:W-:Y:S01]  /*6960*/  MUFU.EX2 R139, R8 ;  /* 0x00000008008b7308 */ /* 0x0005e20000000800 */
[--C-:B------:R-:W-:Y:S01]  /*6970*/  FFMA.FTZ R9, R20, UR4, -R2.reuse ;  /* 0x0000000414097c23 */ /* 0x100fe20008010802 */
[----:B------:R-:W-:Y:S02]  /*6980*/  F2FP.BF16.F32.PACK_AB R20, R193, R185 ;  /* 0x000000b9c114723e */ /* 0x000fe400000010ff */
[----:B------:R3:W-:Y:S04]  /*6990*/  MUFU.EX2 R138, R7 ;  /* 0x00000007008a7308 */ /* 0x0007e80000000800 */
[----:B------:R4:W-:Y:S01]  /*69a0*/  MUFU.EX2 R189, R9 ;  /* 0x0000000900bd7308 */ /* 0x0009e20000000800 */
[----:B--2---:R-:W-:Y:S01]  /*69b0*/  FFMA.FTZ R8, R21, UR4, -R2 ;  /* 0x0000000415087c23 */ /* 0x004fe20008010802 */
[----:B------:R-:W-:-:S03]  /*69c0*/  F2FP.BF16.F32.PACK_AB R21, R194, R186 ;  /* 0x000000bac215723e */ /* 0x000fc600000010ff */
[----:B------:R2:W5:Y:S01]  /*69d0*/  MUFU.EX2 R205, R8 ;  /* 0x0000000800cd7308 */ /* 0x0005620000000800 */
[----:B---3--:R-:W-:Y:S01]  /*69e0*/  FFMA.FTZ R7, R22, UR4, -R2 ;  /* 0x0000000416077c23 */ /* 0x008fe20008010802 */
[----:B------:R-:W-:Y:S01]  /*69f0*/  F2FP.BF16.F32.PACK_AB R22, R140, R201 ;  /* 0x000000c98c16723e */ /* 0x000fe200000010ff */
[----:B----4-:R-:W-:Y:S02]  /*6a00*/  FFMA.FTZ R9, R46, UR4, -R0 ;  /* 0x000000042e097c23 */ /* 0x010fe40008010800 */
[----:B------:R3:W-:Y:S04]  /*6a10*/  MUFU.EX2 R187, R7 ;  /* 0x0000000700bb7308 */ /* 0x0007e80000000800 */
[----:B------:R-:W-:Y:S01]  /*6a20*/  MUFU.EX2 R207, R9 ;  /* 0x0000000900cf7308 */ /* 0x000fe20000000800 */
[----:B--2---:R-:W-:Y:S01]  /*6a30*/  FFMA.FTZ R8, R23, UR4, -R2 ;  /* 0x0000000417087c23 */ /* 0x004fe20008010802 */
[----:B-----5:R-:W-:-:S02]  /*6a40*/  F2FP.BF16.F32.PACK_AB R26, R205, R189 ;  /* 0x000000bdcd1a723e */ /* 0x020fc400000010ff */
[----:B------:R-:W-:Y:S01]  /*6a50*/  F2FP.BF16.F32.PACK_AB R23, R141, R202 ;  /* 0x000000ca8d17723e */ /* 0x000fe200000010ff */
[----:B------:R2:W4:Y:S01]  /*6a60*/  MUFU.EX2 R195, R8 ;  /* 0x0000000800c37308 */ /* 0x0005220000000800 */
[----:B---3--:R-:W-:Y:S01]  /*6a70*/  FFMA.FTZ R7, R24, UR4, -R2 ;  /* 0x0000000418077c23 */ /* 0x008fe20008010802 */
[----:B------:R-:W-:Y:S01]  /*6a80*/  F2FP.BF16.F32.PACK_AB R24, R138, R139 ;  /* 0x0000008b8a18723e */ /* 0x000fe200000010ff */
[----:B-1----:R-:W-:Y:S01]  /*6a90*/  HMMA.16816.F32.BF16 R36, R28, R32, RZ ;  /* 0x000000201c24723c */ /* 0x002fe200000418ff */
[----:B------:R-:W-:Y:S01]  /*6aa0*/  FADD.FTZ R138, R139, R138 ;  /* 0x0000008a8b8a7221 */ /* 0x000fe20000010000 */
[----:B------:R1:W-:Y:S01]  /*6ab0*/  MUFU.EX2 R203, R7 ;  /* 0x0000000700cb7308 */ /* 0x0003e20000000800 */
[----:B------:R-:W-:Y:S02]  /*6ac0*/  IMAD.MOV.U32 R139, RZ, RZ, R202 ;  /* 0x000000ffff8b7224 */ /* 0x000fe400078e00ca */
[----:B--2---:R-:W-:Y:S01]  /*6ad0*/  FFMA.FTZ R8, R25, UR4, -R2 ;  /* 0x0000000419087c23 */ /* 0x004fe20008010802 */
[----:B----4-:R-:W-:-:S03]  /*6ae0*/  F2FP.BF16.F32.PACK_AB R16, R195, R187 ;  /* 0x000000bbc310723e */ /* 0x010fc600000010ff */
[----:B------:R2:W3:Y:S01]  /*6af0*/  MUFU.EX2 R142, R8 ;  /* 0x00000008008e7308 */ /* 0x0004e20000000800 */
[----:B-1----:R-:W-:-:S04]  /*6b00*/  FFMA.FTZ R7, R64, UR4, -R0 ;  /* 0x0000000440077c23 */ /* 0x002fc80008010800 */
[----:B------:R1:W-:Y:S06]  /*6b10*/  MUFU.EX2 R137, R7 ;  /* 0x0000000700897308 */ /* 0x0003ec0000000800 */
[----:B------:R-:W-:Y:S01]  /*6b20*/  HMMA.16816.F32.BF16 R160, R20, R40, R36 ;  /* 0x0000002814a0723c */ /* 0x000fe20000041824 */
[----:B------:R-:W-:Y:S01]  /*6b30*/  LDSM.16.MT88.4 R36, [R5+0xe000] ;  /* 0x00e000000524783b */ /* 0x000fe20000004200 */
[----:B--2---:R-:W-:Y:S01]  /*6b40*/  FFMA.FTZ R8, R63, UR4, -R0 ;  /* 0x000000043f087c23 */ /* 0x004fe20008010800 */
[----:B---3--:R-:W-:-:S03]  /*6b50*/  F2FP.BF16.F32.PACK_AB R18, R142, R203 ;  /* 0x000000cb8e12723e */ /* 0x008fc600000010ff */
[----:B------:R2:W3:Y:S01]  /*6b60*/  MUFU.EX2 R132, R8 ;  /* 0x0000000800847308 */ /* 0x0004e20000000800 */
[----:B-1----:R-:W-:-:S04]  /*6b70*/  FFMA.FTZ R7, R62, UR4, -R0 ;  /* 0x000000043e077c23 */ /* 0x002fc80008010800 */
[----:B------:R1:W-:Y:S01]  /*6b80*/  MUFU.EX2 R188, R7 ;  /* 0x0000000700bc7308 */ /* 0x0003e20000000800 */
[----:B--2---:R-:W-:Y:S01]  /*6b90*/  FFMA.FTZ R8, R52, UR4, -R0 ;  /* 0x0000000434087c23 */ /* 0x004fe20008010800 */
[----:B---3--:R-:W-:Y:S01]  /*6ba0*/  F2FP.BF16.F32.PACK_AB R25, R132, R137 ;  /* 0x000000898419723e */ /* 0x008fe200000010ff */
[----:B------:R-:W-:Y:S01]  /*6bb0*/  FADD.FTZ R132, R137, R132 ;  /* 0x0000008489847221 */ /* 0x000fe20000010000 */
[----:B------:R-:W-:Y:S01]  /*6bc0*/  IMAD.MOV.U32 R137, RZ, RZ, R201 ;  /* 0x000000ffff897224 */ /* 0x000fe200078e00c9 */
[----:B------:R-:W2:Y:S01]  /*6bd0*/  MUFU.EX2 R206, R8 ;  /* 0x0000000800ce7308 */ /* 0x000ea20000000800 */
[----:B-1----:R-:W-:-:S04]  /*6be0*/  FFMA.FTZ R7, R48, UR4, -R0 ;  /* 0x0000000430077c23 */ /* 0x002fc80008010800 */
[----:B------:R1:W-:Y:S01]  /*6bf0*/  MUFU.EX2 R192, R7 ;  /* 0x0000000700c07308 */ /* 0x0003e20000000800 */
[----:B--2---:R-:W-:Y:S01]  /*6c00*/  F2FP.BF16.F32.PACK_AB R27, R206, R188 ;  /* 0x000000bcce1b723e */ /* 0x004fe200000010ff */
[--C-:B------:R-:W-:Y:S02]  /*6c10*/  FFMA.FTZ R8, R47, UR4, -R0.reuse ;  /* 0x000000042f087c23 */ /* 0x100fe40008010800 */
[----:B------:R-:W2:Y:S01]  /*6c20*/  LDSM.16.MT88.4 R44, [R6+0xe000] ;  /* 0x00e00000062c783b */ /* 0x000ea20000004200 */
[----:B-1----:R-:W-:Y:S01]  /*6c30*/  FFMA.FTZ R7, R49, UR4, -R0 ;  /* 0x0000000431077c23 */ /* 0x002fe20008010800 */
[----:B------:R1:W3:Y:S02]  /*6c40*/  MUFU.EX2 R200, R8 ;  /* 0x0000000800c87308 */ /* 0x0002e40000000800 */
[C---:B------:R-:W-:Y:S02]  /*6c50*/  HMMA.16816.F32.BF16 R12, R24.reuse, R32, RZ ;  /* 0x00000020180c723c */ /* 0x040fe400000418ff */
[----:B------:R-:W4:Y:S06]  /*6c60*/  MUFU.EX2 R143, R7 ;  /* 0x00000007008f7308 */ /* 0x000f2c0000000800 */
[----:B------:R-:W-:Y:S01]  /*6c70*/  HMMA.16816.F32.BF16 R52, R24, R34, RZ ;  /* 0x000000221834723c */ /* 0x000fe200000418ff */
[----:B-1----:R-:W1:Y:S01]  /*6c80*/  LDSM.16.MT88.4 R8, [R5+0xc000] ;  /* 0x00c000000508783b */ /* 0x002e620000004200 */
[----:B---3--:R-:W-:-:S06]  /*6c90*/  F2FP.BF16.F32.PACK_AB R17, R200, R192 ;  /* 0x000000c0c811723e */ /* 0x008fcc00000010ff */
[----:B------:R-:W-:Y:S01]  /*6ca0*/  HMMA.16816.F32.BF16 R48, R28, R34, RZ ;  /* 0x000000221c30723c */ /* 0x000fe200000418ff */
[----:B----4-:R-:W-:Y:S01]  /*6cb0*/  F2FP.BF16.F32.PACK_AB R19, R143, R207 ;  /* 0x000000cf8f13723e */ /* 0x010fe200000010ff */
[----:B------:R-:W-:Y:S01]  /*6cc0*/  LDSM.16.MT88.4 R32, [R5+0xc800] ;  /* 0x00c800000520783b */ /* 0x000fe20000004200 */
[----:B------:R-:W-:-:S04]  /*6cd0*/  FFMA.FTZ R7, R123, UR4, -R4 ;  /* 0x000000047b077c23 */ /* 0x000fc80008010804 */
[----:B------:R3:W-:Y:S01]  /*6ce0*/  MUFU.EX2 R250, R7 ;  /* 0x0000000700fa7308 */ /* 0x0007e20000000800 */
[C---:B------:R-:W-:Y:S01]  /*6cf0*/  HMMA.16816.F32.BF16 R164, R16.reuse, R40, R12 ;  /* 0x0000002810a4723c */ /* 0x040fe2000004180c */
[----:B------:R-:W4:Y:S07]  /*6d00*/  LDSM.16.MT88.4 R12, [R6+0xe800] ;  /* 0x00e80000060c783b */ /* 0x000f2e0000004200 */
[----:B------:R-:W-:Y:S01]  /*6d10*/  HMMA.16816.F32.BF16 R168, R16, R42, R52 ;  /* 0x0000002a10a8723c */ /* 0x000fe20000041834 */
[----:B---3--:R-:W-:-:S07]  /*6d20*/  FFMA.FTZ R7, R121, UR4, -R4 ;  /* 0x0000000479077c23 */ /* 0x008fce0008010804 */
[-C--:B--2---:R-:W-:Y:S01]  /*6d30*/  HMMA.16816.F32.BF16 R68, R28, R44.reuse, RZ ;  /* 0x0000002c1c44723c */ /* 0x084fe200000418ff */
[----:B------:R2:W-:Y:S07]  /*6d40*/  MUFU.EX2 R252, R7 ;  /* 0x0000000700fc7308 */ /* 0x0005ee0000000800 */
[----:B------:R-:W-:Y:S01]  /*6d50*/  HMMA.16816.F32.BF16 R64, R24, R44, RZ ;  /* 0x0000002c1840723c */ /* 0x000fe200000418ff */
[----:B--2---:R-:W-:-:S07]  /*6d60*/  FFMA.FTZ R7, R86, UR4, -R3 ;  /* 0x0000000456077c23 */ /* 0x004fce0008010803 */
[----:B------:R-:W-:Y:S01]  /*6d70*/  HMMA.16816.F32.BF16 R104, R20, R42, R48 ;  /* 0x0000002a1468723c */ /* 0x000fe20000041830 */
[----:B------:R2:W-:Y:S07]  /*6d80*/  MUFU.EX2 R245, R7 ;  /* 0x0000000700f57308 */ /* 0x0005ee0000000800 */
[-C--:B------:R-:W-:Y:S08]  /*6d90*/  HMMA.16816.F32.BF16 R60, R24, R46.reuse, RZ ;  /* 0x0000002e183c723c */ /* 0x080ff000000418ff */
[----:B------:R-:W-:Y:S01]  /*6da0*/  HMMA.16816.F32.BF16 R52, R28, R46, RZ ;  /* 0x0000002e1c34723c */ /* 0x000fe200000418ff */
[----:B--2---:R-:W-:-:S04]  /*6db0*/  FFMA.FTZ R7, R85, UR4, -R3 ;  /* 0x0000000455077c23 */ /* 0x004fc80008010803 */
[----:B------:R2:W-:Y:S03]  /*6dc0*/  MUFU.EX2 R248, R7 ;  /* 0x0000000700f87308 */ /* 0x0005e60000000800 */
[-C--:B-1----:R-:W-:Y:S08]  /*6dd0*/  HMMA.16816.F32.BF16 R56, R28, R8.reuse, RZ ;  /* 0x000000081c38723c */ /* 0x082ff000000418ff */
[----:B------:R-:W-:Y:S01]  /*6de0*/  HMMA.16816.F32.BF16 R48, R24, R8, RZ ;  /* 0x000000081830723c */ /* 0x000fe200000418ff */
[----:B--2---:R-:W-:-:S04]  /*6df0*/  FFMA.FTZ R7, R101, UR4, -R2 ;  /* 0x0000000465077c23 */ /* 0x004fc80008010802 */
[----:B------:R1:W-:Y:S03]  /*6e00*/  MUFU.EX2 R243, R7 ;  /* 0x0000000700f37308 */ /* 0x0003e60000000800 */
[-C--:B------:R-:W-:Y:S08]  /*6e10*/  HMMA.16816.F32.BF16 R44, R24, R10.reuse, RZ ;  /* 0x0000000a182c723c */ /* 0x080ff000000418ff */
[----:B------:R-:W-:Y:S01]  /*6e20*/  HMMA.16816.F32.BF16 R40, R28, R10, RZ ;  /* 0x0000000a1c28723c */ /* 0x000fe200000418ff */
[----:B------:R-:W2:Y:S01]  /*6e30*/  LDSM.16.MT88.4 R8, [R5+0xe800] ;  /* 0x00e800000508783b */ /* 0x000ea20000004200 */
[----:B-1----:R-:W-:-:S06]  /*6e40*/  FFMA.FTZ R7, R119, UR4, -R2 ;  /* 0x0000000477077c23 */ /* 0x002fcc0008010802 */
[-C--:B----4-:R-:W-:Y:S01]  /*6e50*/  HMMA.16816.F32.BF16 R96, R20, R12.reuse, R68 ;  /* 0x0000000c1460723c */ /* 0x090fe20000041844 */
[----:B------:R1:W-:Y:S07]  /*6e60*/  MUFU.EX2 R235, R7 ;  /* 0x0000000700eb7308 */ /* 0x0003ee0000000800 */
[----:B------:R-:W-:Y:S01]  /*6e70*/  HMMA.16816.F32.BF16 R88, R16, R12, R64 ;  /* 0x0000000c1058723c */ /* 0x000fe20000041840 */
[----:B------:R-:W-:-:S04]  /*6e80*/  FFMA.FTZ R12, R120, UR4, -R4 ;  /* 0x00000004780c7c23 */ /* 0x000fc80008010804 */
[----:B------:R3:W-:Y:S01]  /*6e90*/  MUFU.EX2 R249, R12 ;  /* 0x0000000c00f97308 */ /* 0x0007e20000000800 */
[----:B-1----:R-:W-:Y:S02]  /*6ea0*/  FFMA.FTZ R7, R117, UR4, -R0 ;  /* 0x0000000475077c23 */ /* 0x002fe40008010800 */
[-C--:B------:R-:W-:Y:S02]  /*6eb0*/  HMMA.16816.F32.BF16 R76, R20, R32.reuse, R56 ;  /* 0x00000020144c723c */ /* 0x080fe40000041838 */
[----:B------:R1:W-:Y:S06]  /*6ec0*/  MUFU.EX2 R227, R7 ;  /* 0x0000000700e37308 */ /* 0x0003ec0000000800 */
[----:B------:R-:W-:Y:S01]  /*6ed0*/  HMMA.16816.F32.BF16 R72, R16, R32, R48 ;  /* 0x000000201048723c */ /* 0x000fe20000041830 */
[----:B---3--:R-:W-:-:S04]  /*6ee0*/  FFMA.FTZ R12, R122, UR4, -R4 ;  /* 0x000000047a0c7c23 */ /* 0x008fc80008010804 */
[----:B------:R3:W-:Y:S03]  /*6ef0*/  MUFU.EX2 R251, R12 ;  /* 0x0000000c00fb7308 */ /* 0x0007e60000000800 */
[----:B------:R-:W-:Y:S01]  /*6f00*/  HMMA.16816.F32.BF16 R68, R16, R34, R44 ;  /* 0x000000221044723c */ /* 0x000fe2000004182c */
[----:B-1----:R-:W-:-:S04]  /*6f10*/  FFMA.FTZ R7, R115, UR4, -R0 ;  /* 0x0000000473077c23 */ /* 0x002fc80008010800 */
[----:B------:R1:W-:Y:S03]  /*6f20*/  MUFU.EX2 R234, R7 ;  /* 0x0000000700ea7308 */ /* 0x0003e60000000800 */
[----:B------:R-:W-:Y:S01]  /*6f30*/  HMMA.16816.F32.BF16 R64, R20, R34, R40 ;  /* 0x000000221440723c */ /* 0x000fe20000041828 */
[----:B------:R-:W-:Y:S01]  /*6f40*/  LDSM.16.MT88.4 R40, [R6+0xd000] ;  /* 0x00d000000628783b */ /* 0x000fe20000004200 */
[----:B---3--:R-:W-:-:S06]  /*6f50*/  FFMA.FTZ R12, R87, UR4, -R3 ;  /* 0x00000004570c7c23 */ /* 0x008fcc0008010803 */
[----:B------:R-:W-:Y:S01]  /*6f60*/  HMMA.16816.F32.BF16 R32, R28, R36, RZ ;  /* 0x000000241c20723c */ /* 0x000fe200000418ff */
[----:B------:R3:W4:Y:S01]  /*6f70*/  MUFU.EX2 R246, R12 ;  /* 0x0000000c00f67308 */ /* 0x0007220000000800 */
[----:B-1----:R-:W-:-:S04]  /*6f80*/  FFMA.FTZ R7, R126, UR4, -R4 ;  /* 0x000000047e077c23 */ /* 0x002fc80008010804 */
[----:B------:R1:W-:Y:S02]  /*6f90*/  MUFU.EX2 R224, R7 ;  /* 0x0000000700e07308 */ /* 0x0003e40000000800 */
[----:B------:R-:W-:Y:S01]  /*6fa0*/  HMMA.16816.F32.BF16 R44, R24, R36, RZ ;  /* 0x00000024182c723c */ /* 0x000fe200000418ff */
[----:B---3--:R-:W-:-:S07]  /*6fb0*/  FFMA.FTZ R12, R84, UR4, -R3 ;  /* 0x00000004540c7c23 */ /* 0x008fce0008010803 */
[----:B------:R-:W-:Y:S01]  /*6fc0*/  HMMA.16816.F32.BF16 R80, R20, R14, R52 ;  /* 0x0000000e1450723c */ /* 0x000fe20000041834 */
[----:B----4-:R-:W-:Y:S01]  /*6fd0*/  F2FP.BF16.F32.PACK_AB R13, R245, R246 ;  /* 0x000000f6f50d723e */ /* 0x010fe200000010ff */
[----:B------:R3:W4:Y:S01]  /*6fe0*/  MUFU.EX2 R247, R12 ;  /* 0x0000000c00f77308 */ /* 0x0007220000000800 */
[----:B-1----:R-:W-:-:S05]  /*6ff0*/  FFMA.FTZ R7, R124, UR4, -R4 ;  /* 0x000000047c077c23 */ /* 0x002fca0008010804 */
[-C--:B------:R-:W-:Y:S01]  /*7000*/  HMMA.16816.F32.BF16 R52, R24, R38.reuse, RZ ;  /* 0x000000261834723c */ /* 0x080fe200000418ff */
[----:B------:R1:W-:Y:S07]  /*7010*/  MUFU.EX2 R223, R7 ;  /* 0x0000000700df7308 */ /* 0x0003ee0000000800 */
[----:B------:R-:W-:Y:S01]  /*7020*/  HMMA.16816.F32.BF16 R48, R28, R38, RZ ;  /* 0x000000261c30723c */ /* 0x000fe200000418ff */
[----:B------:R-:W5:Y:S01]  /*7030*/  LDSM.16.MT88.4 R36, [R6+0xf000] ;  /* 0x00f000000624783b */ /* 0x000f620000004200 */
[----:B---3--:R-:W-:-:S04]  /*7040*/  FFMA.FTZ R12, R108, UR4, -R2 ;  /* 0x000000046c0c7c23 */ /* 0x008fc80008010802 */
[----:B------:R3:W-:Y:S01]  /*7050*/  MUFU.EX2 R242, R12 ;  /* 0x0000000c00f27308 */ /* 0x0007e20000000800 */
[----:B-1----:R-:W-:Y:S01]  /*7060*/  FFMA.FTZ R7, R111, UR4, -R3 ;  /* 0x000000046f077c23 */ /* 0x002fe20008010803 */
[----:B------:R-:W-:Y:S01]  /*7070*/  HMMA.16816.F32.BF16 R92, R16, R14, R60 ;  /* 0x0000000e105c723c */ /* 0x000fe2000004183c */
[----:B------:R-:W-:Y:S02]  /*7080*/  F2FP.BF16.F32.PACK_AB R14, R252, R251 ;  /* 0x000000fbfc0e723e */ /* 0x000fe400000010ff */
[----:B----4-:R-:W-:Y:S01]  /*7090*/  F2FP.BF16.F32.PACK_AB R15, R248, R247 ;  /* 0x000000f7f80f723e */ /* 0x010fe200000010ff */
[----:B------:R1:W-:Y:S04]  /*70a0*/  MUFU.EX2 R218, R7 ;  /* 0x0000000700da7308 */ /* 0x0003e80000000800 */
[----:B--2---:R-:W-:Y:S01]  /*70b0*/  HMMA.16816.F32.BF16 R60, R20, R8, R32 ;  /* 0x00000008143c723c */ /* 0x004fe20000041820 */
[----:B------:R-:W-:Y:S01]  /*70c0*/  LDSM.16.MT88.4 R32, [R5+0xf000] ;  /* 0x00f000000520783b */ /* 0x000fe20000004200 */
[----:B---3--:R-:W-:-:S06]  /*70d0*/  FFMA.FTZ R12, R100, UR4, -R2 ;  /* 0x00000004640c7c23 */ /* 0x008fcc0008010802 */
[C---:B------:R-:W-:Y:S01]  /*70e0*/  HMMA.16816.F32.BF16 R56, R16.reuse, R8, R44 ;  /* 0x000000081038723c */ /* 0x040fe2000004182c */
[----:B------:R-:W-:Y:S01]  /*70f0*/  FFMA.FTZ R8, R118, UR4, -R0 ;  /* 0x0000000476087c23 */ /* 0x000fe20008010800 */
[----:B------:R2:W3:Y:S01]  /*7100*/  MUFU.EX2 R244, R12 ;  /* 0x0000000c00f47308 */ /* 0x0004e20000000800 */
[----:B-1----:R-:W-:Y:S01]  /*7110*/  FFMA.FTZ R7, R112, UR4, -R3 ;  /* 0x0000000470077c23 */ /* 0x002fe20008010803 */
[----:B------:R-:W1:Y:S02]  /*7120*/  LDSM.16.MT88.4 R44, [R5+0xd000] ;  /* 0x00d00000052c783b */ /* 0x000e640000004200 */
[----:B------:R4:W5:Y:S02]  /*7130*/  MUFU.EX2 R233, R8 ;  /* 0x0000000800e97308 */ /* 0x0009640000000800 */
[-C--:B------:R-:W-:Y:S02]  /*7140*/  HMMA.16816.F32.BF16 R52, R16, R10.reuse, R52 ;  /* 0x0000000a1034723c */ /* 0x080fe40000041834 */
[----:B------:R5:W-:Y:S06]  /*7150*/  MUFU.EX2 R221, R7 ;  /* 0x0000000700dd7308 */ /* 0x000bec0000000800 */
[----:B------:R-:W-:Y:S01]  /*7160*/  HMMA.16816.F32.BF16 R48, R20, R10, R48 ;  /* 0x0000000a1430723c */ /* 0x000fe20000041830 */
[----:B--2---:R-:W-:-:S02]  /*7170*/  F2FP.BF16.F32.PACK_AB R12, R250, R249 ;  /* 0x000000f9fa0c723e */ /* 0x004fc400000010ff */
[----:B---3--:R-:W-:Y:S01]  /*7180*/  F2FP.BF16.F32.PACK_AB R10, R235, R244 ;  /* 0x000000f4eb0a723e */ /* 0x008fe200000010ff */
[----:B----4-:R-:W-:Y:S01]  /*7190*/  FFMA.FTZ R8, R116, UR4, -R0 ;  /* 0x0000000474087c23 */ /* 0x010fe20008010800 */
[----:B-----5:R-:W-:-:S03]  /*71a0*/  F2FP.BF16.F32.PACK_AB R9, R227, R233 ;  /* 0x000000e9e309723e */ /* 0x020fc600000010ff */
[----:B------:R2:W3:Y:S01]  /*71b0*/  MUFU.EX2 R229, R8 ;  /* 0x0000000800e57308 */ /* 0x0004e20000000800 */
[C---:B------:R-:W-:Y:S01]  /*71c0*/  HMMA.16816.F32.BF16 R84, R12.reuse, R36, R96 ;  /* 0x000000240c54723c */ /* 0x040fe20000041860 */
[----:B------:R-:W-:Y:S01]  /*71d0*/  FFMA.FTZ R7, R110, UR4, -R2 ;  /* 0x000000046e077c23 */ /* 0x000fe20008010802 */
[----:B------:R-:W-:Y:S03]  /*71e0*/  LDSM.16.MT88.4 R96, [R6+0xf800] ;  /* 0x00f800000660783b */ /* 0x000fe60000004200 */
[----:B------:R-:W-:Y:S03]  /*71f0*/  MUFU.EX2 R215, R7 ;  /* 0x0000000700d77308 */ /* 0x000fe60000000800 */
[----:B------:R-:W-:Y:S01]  /*7200*/  HMMA.16816.F32.BF16 R160, R12, R40, R160 ;  /* 0x000000280ca0723c */ /* 0x000fe200000418a0 */
[----:B--2---:R-:W-:-:S02]  /*7210*/  F2FP.BF16.F32.PACK_AB R8, R243, R242 ;  /* 0x000000f2f308723e */ /* 0x004fc400000010ff */
[----:B---3--:R-:W-:-:S05]  /*7220*/  F2FP.BF16.F32.PACK_AB R11, R234, R229 ;  /* 0x000000e5ea0b723e */ /* 0x008fca00000010ff */
[----:B-1----:R-:W-:Y:S08]  /*7230*/  HMMA.16816.F32.BF16 R144, R12, R44, R76 ;  /* 0x0000002c0c90723c */ /* 0x002ff0000004184c */
[----:B------:R-:W-:Y:S01]  /*7240*/  HMMA.16816.F32.BF16 R88, R8, R36, R88 ;  /* 0x000000240858723c */ /* 0x000fe20000041858 */
[--C-:B------:R-:W-:Y:S01]  /*7250*/  FFMA.FTZ R36, R125, UR4, -R4.reuse ;  /* 0x000000047d247c23 */ /* 0x100fe20008010804 */
[----:B------:R-:W-:-:S03]  /*7260*/  FFMA.FTZ R4, R127, UR4, -R4 ;  /* 0x000000047f047c23 */ /* 0x000fc60008010804 */
[----:B------:R1:W-:Y:S03]  /*7270*/  MUFU.EX2 R226, R36 ;  /* 0x0000002400e27308 */ /* 0x0003e60000000800 */
[C---:B------:R-:W-:Y:S01]  /*7280*/  HMMA.16816.F32.BF16 R164, R8.reuse, R40, R164 ;  /* 0x0000002808a4723c */ /* 0x040fe200000418a4 */
[----:B------:R2:W-:Y:S07]  /*7290*/  MUFU.EX2 R225, R4 ;  /* 0x0000000400e17308 */ /* 0x0005ee0000000800 */
[----:B------:R-:W-:Y:S01]  /*72a0*/  HMMA.16816.F32.BF16 R168, R8, R42, R168 ;  /* 0x0000002a08a8723c */ /* 0x000fe200000418a8 */
[--C-:B-1----:R-:W-:Y:S01]  /*72b0*/  FFMA.FTZ R36, R113, UR4, -R3.reuse ;  /* 0x0000000471247c23 */ /* 0x102fe20008010803 */
[----:B--2---:R-:W-:Y:S01]  /*72c0*/  FFMA.FTZ R4, R114, UR4, -R3 ;  /* 0x0000000472047c23 */ /* 0x004fe20008010803 */
[----:B------:R-:W-:-:S05]  /*72d0*/  FFMA.FTZ R3, R131, UR4, -R2 ;  /* 0x0000000483037c23 */ /* 0x000fca0008010802 */
[----:B------:R-:W-:Y:S01]  /*72e0*/  HMMA.16816.F32.BF16 R40, R12, R42, R104 ;  /* 0x0000002a0c28723c */ /* 0x000fe20000041868 */
[----:B------:R-:W-:Y:S04]  /*72f0*/  MUFU.EX2 R222, R36 ;  /* 0x0000002400de7308 */ /* 0x000fe80000000800 */
[----:B------:R1:W2:Y:S03]  /*7300*/  MUFU.EX2 R214, R3 ;  /* 0x0000000300d67308 */ /* 0x0002a60000000800 */
[-C--:B------:R-:W-:Y:S01]  /*7310*/  HMMA.16816.F32.BF16 R92, R8, R38.reuse, R92 ;  /* 0x00000026085c723c */ /* 0x080fe2000004185c */
[----:B------:R3:W4:Y:S07]  /*7320*/  MUFU.EX2 R220, R4 ;  /* 0x0000000400dc7308 */ /* 0x00072e0000000800 */
[----:B------:R-:W-:Y:S01]  /*7330*/  HMMA.16816.F32.BF16 R104, R12, R38, R80 ;  /* 0x000000260c68723c */ /* 0x000fe20000041850 */
[----:B------:R-:W-:Y:S01]  /*7340*/  LDSM.16.MT88.4 R80, [R5+0xf800] ;  /* 0x00f800000550783b */ /* 0x000fe20000004200 */
[----:B-1----:R-:W-:Y:S01]  /*7350*/  FFMA.FTZ R3, R102, UR4, -R2 ;  /* 0x0000000466037c23 */ /* 0x002fe20008010802 */
[----:B--2---:R-:W-:-:S03]  /*7360*/  F2FP.BF16.F32.PACK_AB R124, R215, R214 ;  /* 0x000000d6d77c723e */ /* 0x004fc600000010ff */
[----:B------:R1:W-:Y:S01]  /*7370*/  MUFU.EX2 R213, R3 ;  /* 0x0000000300d57308 */ /* 0x0003e20000000800 */
[----:B---3--:R-:W-:Y:S01]  /*7380*/  FFMA.FTZ R4, R109, UR4, -R2 ;  /* 0x000000046d047c23 */ /* 0x008fe20008010802 */
[--C-:B------:R-:W-:Y:S01]  /*7390*/  FFMA.FTZ R2, R103, UR4, -R0.reuse ;  /* 0x0000000467027c23 */ /* 0x100fe20008010800 */
[C---:B------:R-:W-:Y:S01]  /*73a0*/  HMMA.16816.F32.BF16 R148, R8.reuse, R44, R72 ;  /* 0x0000002c0894723c */ /* 0x040fe20000041848 */
[----:B----4-:R-:W-:Y:S01]  /*73b0*/  F2FP.BF16.F32.PACK_AB R131, R221, R220 ;  /* 0x000000dcdd83723e */ /* 0x010fe200000010ff */
[----:B------:R-:W2:Y:S04]  /*73c0*/  MUFU.EX2 R212, R4 ;  /* 0x0000000400d47308 */ /* 0x000ea80000000800 */
[----:B------:R3:W-:Y:S02]  /*73d0*/  MUFU.EX2 R210, R2 ;  /* 0x0000000200d27308 */ /* 0x0007e40000000800 */
[----:B------:R-:W-:Y:S01]  /*73e0*/  HMMA.16816.F32.BF16 R152, R8, R46, R68 ;  /* 0x0000002e0898723c */ /* 0x000fe20000041844 */
[----:B-1----:R-:W-:Y:S01]  /*73f0*/  FFMA.FTZ R3, R129, UR4, -R0 ;  /* 0x0000000481037c23 */ /* 0x002fe20008010800 */
[----:B------:R-:W-:-:S03]  /*7400*/  F2FP.BF16.F32.PACK_AB R129, R218, R222 ;  /* 0x000000deda81723e */ /* 0x000fc600000010ff */
[----:B------:R1:W4:Y:S03]  /*7410*/  MUFU.EX2 R209, R3 ;  /* 0x0000000300d17308 */ /* 0x0003260000000800 */
[----:B------:R-:W-:Y:S01]  /*7420*/  HMMA.16816.F32.BF16 R64, R12, R46, R64 ;  /* 0x0000002e0c40723c */ /* 0x000fe20000041840 */
[----:B--2---:R-:W-:Y:S01]  /*7430*/  F2FP.BF16.F32.PACK_AB R126, R213, R212 ;  /* 0x000000d4d57e723e */ /* 0x004fe200000010ff */
[--C-:B---3--:R-:W-:Y:S01]  /*7440*/  FFMA.FTZ R2, R128, UR4, -R0.reuse ;  /* 0x0000000480027c23 */ /* 0x108fe20008010800 */
[----:B------:R-:W-:Y:S01]  /*7450*/  FFMA.FTZ R0, R130, UR4, -R0 ;  /* 0x0000000482007c23 */ /* 0x000fe20008010800 */
[----:B------:R-:W-:Y:S01]  /*7460*/  F2FP.BF16.F32.PACK_AB R128, R226, R224 ;  /* 0x000000e0e280723e */ /* 0x000fe200000010ff */
[----:B------:R-:W-:Y:S01]  /*7470*/  UMOV UR4, UR15 ;  /* 0x0000000f00047c82 */ /* 0x000fe20008000000 */
[----:B------:R-:W-:Y:S02]  /*7480*/  MUFU.EX2 R211, R2 ;  /* 0x0000000200d37308 */ /* 0x000fe40000000800 */
[----:B------:R-:W-:Y:S01]  /*7490*/  HMMA.16816.F32.BF16 R72, R8, R32, R56 ;  /* 0x000000200848723c */ /* 0x000fe20000041838 */
[----:B------:R-:W-:Y:S01]  /*74a0*/  F2FP.BF16.F32.PACK_AB R130, R225, R223 ;  /* 0x000000dfe182723e */ /* 0x000fe200000010ff */
[----:B------:R2:W3:Y:S01]  /*74b0*/  MUFU.EX2 R208, R0 ;  /* 0x0000000000d07308 */ /* 0x0004e20000000800 */
[----:B-1----:R-:W-:Y:S01]  /*74c0*/  IMAD.MOV.U32 R3, RZ, RZ, 0x40 ;  /* 0x00000040ff037424 */ /* 0x002fe200078e00ff */
[----:B----4-:R-:W-:-:S04]  /*74d0*/  F2FP.BF16.F32.PACK_AB R125, R209, R210 ;  /* 0x000000d2d17d723e */ /* 0x010fc800000010ff */
[----:B------:R-:W-:Y:S01]  /*74e0*/  HMMA.16816.F32.BF16 R100, R12, R34, R48 ;  /* 0x000000220c64723c */ /* 0x000fe20000041830 */
[----:B------:R-:W-:Y:S01]  /*74f0*/  SEL R156, R3, 0xffffffc0, !P4 ;  /* 0xffffffc0039c7807 */ /* 0x000fe20006000000 */
[----:B------:R-:W-:-:S04]  /*7500*/  FADD.FTZ R3, R184, R178 ;  /* 0x000000b2b8037221 */ /* 0x000fc80000010000 */
[----:B------:R-:W-:Y:S02]  /*7510*/  STL [R1+0x2c], R156 ;  /* 0x00002c9c01007387 */ /* 0x000fe40000100800 */
[----:B------:R-:W-:Y:S01]  /*7520*/  HMMA.16816.F32.BF16 R68, R12, R32, R60 ;  /* 0x000000200c44723c */ /* 0x000fe2000004183c */
[----:B--2---:R-:W-:Y:S01]  /*7530*/  IMAD.IADD R0, R156, 0x1, R5 ;  /* 0x000000019c007824 */ /* 0x004fe200078e0205 */
[----:B---3--:R-:W-:Y:S01]  /*7540*/  F2FP.BF16.F32.PACK_AB R127, R208, R211 ;  /* 0x000000d3d07f723e */ /* 0x008fe200000010ff */
[----:B------:R-:W1:Y:S02]  /*7550*/  LDSM.16.MT88.4 R156, [R5+0xd800] ;  /* 0x00d80000059c783b */ /* 0x000e640000004200 */
[----:B------:R-:W-:Y:S02]  /*7560*/  IMAD.IADD R2, R180, 0x1, R0 ;  /* 0x00000001b4027824 */ /* 0x000fe400078e0200 */
[----:B------:R-:W2:Y:S01]  /*7570*/  LDSM.16.MT88.4 R36, [R0+0xc000] ;  /* 0x00c000000024783b */ /* 0x000ea20000004200 */
[----:B------:R-:W-:Y:S03]  /*7580*/  HMMA.16816.F32.BF16 R76, R8, R34, R52 ;  /* 0x00000022084c723c */ /* 0x000fe60000041834 */
[----:B------:R-:W-:Y:S04]  /*7590*/  LDSM.16.MT88.4 R44, [R0+0xc800] ;  /* 0x00c80000002c783b */ /* 0x000fe80000004200 */
[----:B------:R-:W3:Y:S01]  /*75a0*/  LDSM.16.MT88.4 R56, [R2+0xc000] ;  /* 0x00c000000238783b */ /* 0x000ee20000004200 */
[-C--:B------:R-:W-:Y:S03]  /*75b0*/  HMMA.16816.F32.BF16 R160, R128, R172.reuse, R160 ;  /* 0x000000ac80a0723c */ /* 0x080fe600000418a0 */
[----:B------:R-:W4:Y:S04]  /*75c0*/  LDSM.16.MT88.4 R48, [R2+0xe000] ;  /* 0x00e000000230783b */ /* 0x000f280000004200 */
[----:B------:R-:W5:Y:S01]  /*75d0*/  LDSM.16.MT88.4 R4, [R2+0xc800] ;  /* 0x00c800000204783b */ /* 0x000f620000004200 */
[C---:B------:R-:W-:Y:S03]  /*75e0*/  HMMA.16816.F32.BF16 R164, R124.reuse, R172, R164 ;  /* 0x000000ac7ca4723c */ /* 0x040fe600000418a4 */
[----:B------:R-:W5:Y:S04]  /*75f0*/  LDSM.16.MT88.4 R52, [R0+0xe000] ;  /* 0x00e000000034783b */ /* 0x000f680000004200 */
[----:B------:R-:W5:Y:S01]  /*7600*/  LDSM.16.MT88.4 R32, [R2+0xe800] ;  /* 0x00e800000220783b */ /* 0x000f620000004200 */
[-C--:B------:R-:W-:Y:S08]  /*7610*/  HMMA.16816.F32.BF16 R168, R124, R174.reuse, R168 ;  /* 0x000000ae7ca8723c */ /* 0x080ff000000418a8 */
[C---:B------:R-:W-:Y:S01]  /*7620*/  HMMA.16816.F32.BF16 R172, R128.reuse, R174, R40 ;  /* 0x000000ae80ac723c */ /* 0x040fe20000041828 */
[----:B------:R-:W5:Y:S07]  /*7630*/  LDSM.16.MT88.4 R40, [R0+0xe800] ;  /* 0x00e800000028783b */ /* 0x000f6e0000004200 */
[-C--:B-1----:R-:W-:Y:S08]  /*7640*/  HMMA.16816.F32.BF16 R144, R128, R156.reuse, R144 ;  /* 0x0000009c8090723c */ /* 0x082ff00000041890 */
[C---:B------:R-:W-:Y:S08]  /*7650*/  HMMA.16816.F32.BF16 R148, R124.reuse, R156, R148 ;  /* 0x0000009c7c94723c */ /* 0x040ff00000041894 */
[-C--:B------:R-:W-:Y:S08]  /*7660*/  HMMA.16816.F32.BF16 R152, R124, R158.reuse, R152 ;  /* 0x0000009e7c98723c */ /* 0x080ff00000041898 */
[----:B------:R-:W-:Y:S08]  /*7670*/  HMMA.16816.F32.BF16 R156, R128, R158, R64 ;  /* 0x0000009e809c723c */ /* 0x000ff00000041840 */
[C---:B--2---:R-:W-:Y:S08]  /*7680*/  HMMA.16816.F32.BF16 R64, R28.reuse, R36, RZ ;  /* 0x000000241c40723c */ /* 0x044ff000000418ff */
[----:B---3--:R-:W-:Y:S08]  /*7690*/  HMMA.16816.F32.BF16 R112, R28, R56, RZ ;  /* 0x000000381c70723c */ /* 0x008ff000000418ff */
[----:B------:R-:W-:Y:S08]  /*76a0*/  HMMA.16816.F32.BF16 R60, R24, R36, RZ ;  /* 0x00000024183c723c */ /* 0x000ff000000418ff */
[----:B------:R-:W-:Y:S08]  /*76b0*/  HMMA.16816.F32.BF16 R116, R20, R44, R64 ;  /* 0x0000002c1474723c */ /* 0x000ff00000041840 */
[----:B----4-:R-:W-:Y:S08]  /*76c0*/  HMMA.16816.F32.BF16 R64, R28, R48, RZ ;  /* 0x000000301c40723c */ /* 0x010ff000000418ff */
[-C--:B------:R-:W-:Y:S08]  /*76d0*/  HMMA.16816.F32.BF16 R84, R128, R96.reuse, R84 ;  /* 0x000000608054723c */ /* 0x080ff00000041854 */
[C---:B------:R-:W-:Y:S08]  /*76e0*/  HMMA.16816.F32.BF16 R88, R124.reuse, R96, R88 ;  /* 0x000000607c58723c */ /* 0x040ff00000041858 */
[-C--:B------:R-:W-:Y:S08]  /*76f0*/  HMMA.16816.F32.BF16 R92, R124, R98.reuse, R92 ;  /* 0x000000627c5c723c */ /* 0x080ff0000004185c */
[C---:B------:R-:W-:Y:S08]  /*7700*/  HMMA.16816.F32.BF16 R96, R128.reuse, R98, R104 ;  /* 0x000000628060723c */ /* 0x040ff00000041868 */
[-C--:B------:R-:W-:Y:S08]  /*7710*/  HMMA.16816.F32.BF16 R68, R128, R80.reuse, R68 ;  /* 0x000000508044723c */ /* 0x080ff00000041844 */
[C---:B------:R-:W-:Y:S08]  /*7720*/  HMMA.16816.F32.BF16 R72, R124.reuse, R80, R72 ;  /* 0x000000507c48723c */ /* 0x040ff00000041848 */
[----:B------:R-:W-:Y:S08]  /*7730*/  HMMA.16816.F32.BF16 R76, R124, R82, R76 ;  /* 0x000000527c4c723c */ /* 0x000ff0000004184c */
[----:B-----5:R-:W-:Y:S08]  /*7740*/  HMMA.16816.F32.BF16 R196, R20, R4, R112 ;  /* 0x0000000414c4723c */ /* 0x020ff00000041870 */
[----:B------:R-:W-:Y:S08]  /*7750*/  HMMA.16816.F32.BF16 R80, R128, R82, R100 ;  /* 0x000000528050723c */ /* 0x000ff00000041864 */
[----:B------:R-:W-:Y:S08]  /*7760*/  HMMA.16816.F32.BF16 R104, R28, R52, RZ ;  /* 0x000000341c68723c */ /* 0x000ff000000418ff */
[----:B------:R-:W-:Y:S08]  /*7770*/  HMMA.16816.F32.BF16 R112, R20, R32, R64 ;  /* 0x000000201470723c */ /* 0x000ff00000041840 */
[C---:B------:R-:W-:Y:S08]  /*7780*/  HMMA.16816.F32.BF16 R108, R24.reuse, R56, RZ ;  /* 0x00000038186c723c */ /* 0x040ff000000418ff */
[C---:B------:R-:W-:Y:S08]  /*7790*/  HMMA.16816.F32.BF16 R100, R24.reuse, R52, RZ ;  /* 0x000000341864723c */ /* 0x040ff000000418ff */
[-C--:B------:R-:W-:Y:S08]  /*77a0*/  HMMA.16816.F32.BF16 R64, R24, R58.reuse, RZ ;  /* 0x0000003a1840723c */ /* 0x080ff000000418ff */
[----:B------:R-:W-:Y:S08]  /*77b0*/  HMMA.16816.F32.BF16 R56, R28, R58, RZ ;  /* 0x0000003a1c38723c */ /* 0x000ff000000418ff */
[----:B------:R-:W-:Y:S01]  /*77c0*/  HMMA.16816.F32.BF16 R180, R16, R44, R60 ;  /* 0x0000002c10b4723c */ /* 0x000fe2000004183c */
[----:B------:R-:W-:-:S02]  /*77d0*/  IMAD.MOV.U32 R45, RZ, RZ, R143 ;  /* 0x000000ffff2d7224 */ /* 0x000fc400078e008f */
[----:B------:R-:W-:-:S05]  /*77e0*/  IMAD.MOV.U32 R44, RZ, RZ, R142 ;  /* 0x000000ffff2c7224 */ /* 0x000fca00078e008e */
[----:B------:R-:W-:Y:S01]  /*77f0*/  HMMA.16816.F32.BF16 R60, R24, R48, RZ ;  /* 0x00000030183c723c */ /* 0x000fe200000418ff */
[----:B------:R-:W-:Y:S02]  /*7800*/  IMAD.MOV.U32 R49, RZ, RZ, R141 ;  /* 0x000000ffff317224 */ /* 0x000fe400078e008d */
[----:B------:R-:W-:-:S05]  /*7810*/  IMAD.MOV.U32 R48, RZ, RZ, R140 ;  /* 0x000000ffff307224 */ /* 0x000fca00078e008c */
[-C--:B------:R-:W-:Y:S08]  /*7820*/  HMMA.16816.F32.BF16 R140, R20, R40.reuse, R104 ;  /* 0x00000028148c723c */ /* 0x080ff00000041868 */
[----:B------:R-:W-:Y:S01]  /*7830*/  HMMA.16816.F32.BF16 R104, R16, R40, R100 ;  /* 0x000000281068723c */ /* 0x000fe20000041864 */
[----:B------:R-:W-:Y:S02]  /*7840*/  IMAD.MOV.U32 R40, RZ, RZ, R203 ;  /* 0x000000ffff287224 */ /* 0x000fe400078e00cb */
[----:B------:R-:W-:-:S05]  /*7850*/  IMAD.MOV.U32 R41, RZ, RZ, R207 ;  /* 0x000000ffff297224 */ /* 0x000fca00078e00cf */
[----:B------:R-:W-:Y:S08]  /*7860*/  HMMA.16816.F32.BF16 R108, R16, R4, R108 ;  /* 0x00000004106c723c */ /* 0x000ff0000004186c */
[----:B------:R-:W-:Y:S08]  /*7870*/  HMMA.16816.F32.BF16 R100, R24, R38, RZ ;  /* 0x000000261864723c */ /* 0x000ff000000418ff */
[-C--:B------:R-:W-:Y:S08]  /*7880*/  HMMA.16816.F32.BF16 R64, R16, R6.reuse, R64 ;  /* 0x000000061040723c */ /* 0x080ff00000041840 */
[----:B------:R-:W-:Y:S01]  /*7890*/  HMMA.16816.F32.BF16 R56, R20, R6, R56 ;  /* 0x000000061438723c */ /* 0x000fe20000041838 */
[----:B------:R-:W1:Y:S07]  /*78a0*/  LDSM.16.MT88.4 R4, [R0+0xd000] ;  /* 0x00d000000004783b */ /* 0x000e6e0000004200 */
[----:B------:R-:W-:Y:S08]  /*78b0*/  HMMA.16816.F32.BF16 R36, R28, R38, RZ ;  /* 0x000000261c24723c */ /* 0x000ff000000418ff */
[----:B------:R-:W-:Y:S01]  /*78c0*/  HMMA.16816.F32.BF16 R120, R16, R32, R60 ;  /* 0x000000201078723c */ /* 0x000fe2000004183c */
[----:B------:R-:W-:Y:S01]  /*78d0*/  FADD.FTZ R33, R177, R176 ;  /* 0x000000b0b1217221 */ /* 0x000fe20000010000 */
[----:B------:R-:W-:Y:S01]  /*78e0*/  FADD.FTZ R32, R179, R3 ;  /* 0x00000003b3207221 */ /* 0x000fe20000010000 */
[----:B------:R-:W-:-:S04]  /*78f0*/  IMAD.MOV.U32 R3, RZ, RZ, R204 ;  /* 0x000000ffff037224 */ /* 0x000fc800078e00cc */
[----:B------:R-:W-:Y:S01]  /*7900*/  FADD.FTZ R3, R3, R33 ;  /* 0x0000002103037221 */ /* 0x000fe20000010000 */
[-C--:B------:R-:W-:Y:S08]  /*7910*/  HMMA.16816.F32.BF16 R60, R24, R54.reuse, RZ ;  /* 0x00000036183c723c */ /* 0x080ff000000418ff */
[C---:B------:R-:W-:Y:S08]  /*7920*/  HMMA.16816.F32.BF16 R52, R28.reuse, R54, RZ ;  /* 0x000000361c34723c */ /* 0x040ff000000418ff */
[-C--:B------:R-:W-:Y:S08]  /*7930*/  HMMA.16816.F32.BF16 R28, R28, R50.reuse, RZ ;  /* 0x000000321c1c723c */ /* 0x080ff000000418ff */
[----:B------:R-:W-:Y:S01]  /*7940*/  HMMA.16816.F32.BF16 R24, R24, R50, RZ ;  /* 0x000000321818723c */ /* 0x000fe200000418ff */
[----:B------:R-:W-:-:S02]  /*7950*/  IMAD.MOV.U32 R51, RZ, RZ, R194 ;  /* 0x000000ffff337224 */ /* 0x000fc400078e00c2 */
[----:B------:R-:W-:-:S05]  /*7960*/  IMAD.MOV.U32 R50, RZ, RZ, R193 ;  /* 0x000000ffff327224 */ /* 0x000fca00078e00c1 */
[-C--:B------:R-:W-:Y:S08]  /*7970*/  HMMA.16816.F32.BF16 R100, R16, R46.reuse, R100 ;  /* 0x0000002e1064723c */ /* 0x080ff00000041864 */
[----:B------:R-:W-:Y:S01]  /*7980*/  HMMA.16816.F32.BF16 R36, R20, R46, R36 ;  /* 0x0000002e1424723c */ /* 0x000fe20000041824 */
[----:B------:R-:W-:Y:S02]  /*7990*/  IMAD.MOV.U32 R46, RZ, RZ, R195 ;  /* 0x000000ffff2e7224 */ /* 0x000fe400078e00c3 */
[----:B------:R-:W-:-:S05]  /*79a0*/  IMAD.MOV.U32 R47, RZ, RZ, R200 ;  /* 0x000000ffff2f7224 */ /* 0x000fca00078e00c8 */
[C---:B------:R-:W-:Y:S08]  /*79b0*/  HMMA.16816.F32.BF16 R52, R20.reuse, R42, R52 ;  /* 0x0000002a1434723c */ /* 0x040ff00000041834 */
[----:B------:R-:W-:Y:S01]  /*79c0*/  HMMA.16816.F32.BF16 R28, R20, R34, R28 ;  /* 0x00000022141c723c */ /* 0x000fe2000004181c */
[----:B------:R-:W2:Y:S07]  /*79d0*/  LDSM.16.MT88.4 R20, [R2+0xd000] ;  /* 0x00d000000214783b */ /* 0x000eae0000004200 */
[----:B------:R-:W-:Y:S01]  /*79e0*/  HMMA.16816.F32.BF16 R60, R16, R42, R60 ;  /* 0x0000002a103c723c */ /* 0x000fe2000004183c */
[----:B------:R-:W-:-:S02]  /*79f0*/  IMAD.MOV.U32 R42, RZ, RZ, R187 ;  /* 0x000000ffff2a7224 */ /* 0x000fc400078e00bb */
[----:B------:R-:W-:-:S05]  /*7a00*/  IMAD.MOV.U32 R43, RZ, RZ, R192 ;  /* 0x000000ffff2b7224 */ /* 0x000fca00078e00c0 */
[----:B------:R-:W-:Y:S01]  /*7a10*/  HMMA.16816.F32.BF16 R24, R16, R34, R24 ;  /* 0x000000221018723c */ /* 0x000fe20000041818 */
[----:B------:R-:W3:Y:S01]  /*7a20*/  LDSM.16.MT88.4 R16, [R0+0xf000] ;  /* 0x00f000000010783b */ /* 0x000ee20000004200 */
[----:B------:R-:W-:Y:S02]  /*7a30*/  IMAD.MOV.U32 R35, RZ, RZ, R186 ;  /* 0x000000ffff237224 */ /* 0x000fe400078e00ba */
[----:B------:R-:W-:-:S04]  /*7a40*/  IMAD.MOV.U32 R34, RZ, RZ, R185 ;  /* 0x000000ffff227224 */ /* 0x000fc800078e00b9 */
[-C--:B-1----:R-:W-:Y:S08]  /*7a50*/  HMMA.16816.F32.BF16 R176, R12, R4.reuse, R116 ;  /* 0x000000040cb0723c */ /* 0x082ff00000041874 */
[C---:B------:R-:W-:Y:S08]  /*7a60*/  HMMA.16816.F32.BF16 R180, R8.reuse, R4, R180 ;  /* 0x0000000408b4723c */ /* 0x040ff000000418b4 */
[-C--:B------:R-:W-:Y:S08]  /*7a70*/  HMMA.16816.F32.BF16 R184, R8, R6.reuse, R100 ;  /* 0x0000000608b8723c */ /* 0x080ff00000041864 */
[----:B------:R-:W-:Y:S01]  /*7a80*/  HMMA.16816.F32.BF16 R36, R12, R6, R36 ;  /* 0x000000060c24723c */ /* 0x000fe20000041824 */
[----:B------:R-:W1:Y:S07]  /*7a90*/  LDSM.16.MT88.4 R4, [R2+0xf000] ;  /* 0x00f000000204783b */ /* 0x000e6e0000004200 */
[C---:B--2---:R-:W-:Y:S08]  /*7aa0*/  HMMA.16816.F32.BF16 R192, R8.reuse, R20, R108 ;  /* 0x0000001408c0723c */ /* 0x044ff0000004186c */
[----:B---3--:R-:W-:Y:S01]  /*7ab0*/  HMMA.16816.F32.BF16 R108, R8, R18, R60 ;  /* 0x00000012086c723c */ /* 0x008fe2000004183c */
[----:B------:R-:W-:-:S02]  /*7ac0*/  IMAD.MOV.U32 R62, RZ, RZ, R189 ;  /* 0x000000ffff3e7224 */ /* 0x000fc400078e00bd */
[----:B------:R-:W-:-:S05]  /*7ad0*/  IMAD.MOV.U32 R63, RZ, RZ, R188 ;  /* 0x000000ffff3f7224 */ /* 0x000fca00078e00bc */
[C---:B------:R-:W-:Y:S01]  /*7ae0*/  HMMA.16816.F32.BF16 R200, R8.reuse, R22, R64 ;  /* 0x0000001608c8723c */ /* 0x040fe20000041840 */
[----:B------:R-:W-:Y:S02]  /*7af0*/  IMAD.MOV.U32 R64, RZ, RZ, R191 ;  /* 0x000000ffff407224 */ /* 0x000fe400078e00bf */
[----:B------:R-:W-:Y:S02]  /*7b00*/  IMAD.MOV.U32 R67, RZ, RZ, R206 ;  /* 0x000000ffff437224 */ /* 0x000fe400078e00ce */
[----:B------:R-:W-:Y:S02]  /*7b10*/  IMAD.MOV.U32 R66, RZ, RZ, R205 ;  /* 0x000000ffff427224 */ /* 0x000fe400078e00cd */
[----:B------:R-:W-:Y:S01]  /*7b20*/  IMAD.MOV.U32 R65, RZ, RZ, R190 ;  /* 0x000000ffff417224 */ /* 0x000fe200078e00be */
[----:B------:R-:W-:Y:S01]  /*7b30*/  HMMA.16816.F32.BF16 R104, R8, R16, R104 ;  /* 0x000000100868723c */ /* 0x000fe20000041868 */
[----:B------:R-:W-:Y:S02]  /*7b40*/  LDSM.16.MT88.4 R204, [R2+0xd800] ;  /* 0x00d8000002cc783b */ /* 0x000fe40000004200 */
[----:B------:R-:W-:-:S02]  /*7b50*/  FADD.FTZ R3, R65, R3 ;  /* 0x0000000341037221 */ /* 0x000fc40000010000 */
[----:B------:R-:W2:Y:S03]  /*7b60*/  LDSM.16.MT88.4 R188, [R0+0xd800] ;  /* 0x00d8000000bc783b */ /* 0x000ea60000004200 */
[----:B------:R-:W-:Y:S08]  /*7b70*/  HMMA.16816.F32.BF16 R196, R12, R20, R196 ;  /* 0x000000140cc4723c */ /* 0x000ff000000418c4 */
[C---:B-1----:R-:W-:Y:S08]  /*7b80*/  HMMA.16816.F32.BF16 R120, R8.reuse, R4, R120 ;  /* 0x000000040878723c */ /* 0x042ff00000041878 */
[----:B------:R-:W-:Y:S01]  /*7b90*/  HMMA.16816.F32.BF16 R24, R8, R6, R24 ;  /* 0x000000060818723c */ /* 0x000fe20000041818 */
[----:B------:R1:W-:Y:S07]  /*7ba0*/  LDSM.16.MT88.4 R8, [R2+0xf800] ;  /* 0x00f800000208783b */ /* 0x0003ee0000004200 */
[----:B------:R-:W-:Y:S01]  /*7bb0*/  HMMA.16816.F32.BF16 R116, R12, R4, R112 ;  /* 0x000000040c74723c */ /* 0x000fe20000041870 */
[----:B------:R3:W4:Y:S01]  /*7bc0*/  LDSM.16.MT88.4 R112, [R0+0xf800] ;  /* 0x00f800000070783b */ /* 0x0007220000004200 */
[----:B------:R-:W-:-:S06]  /*7bd0*/  FADD.FTZ R4, R64, R32 ;  /* 0x0000002040047221 */ /* 0x000fcc0000010000 */
[----:B------:R-:W-:Y:S01]  /*7be0*/  HMMA.16816.F32.BF16 R28, R12, R6, R28 ;  /* 0x000000060c1c723c */ /* 0x000fe2000004181c */
[----:B------:R-:W-:Y:S01]  /*7bf0*/  FADD.FTZ R7, R34, R4 ;  /* 0x0000000422077221 */ /* 0x000fe20000010000 */
[----:B------:R-:W-:-:S03]  /*7c00*/  FADD.FTZ R6, R35, R3 ;  /* 0x0000000323067221 */ /* 0x000fc60000010000 */
[----:B------:R-:W-:Y:S01]  /*7c10*/  FADD.FTZ R3, R50, R7 ;  /* 0x0000000732037221 */ /* 0x000fe20000010000 */
[----:B-1----:R-:W-:Y:S02]  /*7c20*/  FADD.FTZ R2, R62, R138 ;  /* 0x0000008a3e027221 */ /* 0x002fe40000010000 */
[----:B------:R-:W-:Y:S02]  /*7c30*/  HMMA.16816.F32.BF16 R100, R12, R16, R140 ;  /* 0x000000100c64723c */ /* 0x000fe4000004188c */
[----:B------:R-:W-:Y:S01]  /*7c40*/  FADD.FTZ R2, R66, R2 ;  /* 0x0000000242027221 */ /* 0x000fe20000010000 */
[----:B---3--:R-:W-:-:S03]  /*7c50*/  FADD.FTZ R0, R63, R132 ;  /* 0x000000843f007221 */ /* 0x008fc60000010000 */
[----:B------:R-:W-:Y:S01]  /*7c60*/  FADD.FTZ R5, R42, R2 ;  /* 0x000000022a057221 */ /* 0x000fe20000010000 */
[----:B------:R-:W-:Y:S01]  /*7c70*/  FADD.FTZ R2, R51, R6 ;  /* 0x0000000633027221 */ /* 0x000fe20000010000 */
[----:B------:R-:W-:Y:S01]  /*7c80*/  HMMA.16816.F32.BF16 R56, R12, R22, R56 ;  /* 0x000000160c38723c */ /* 0x000fe20000041838 */
[----:B------:R-:W-:-:S04]  /*7c90*/  FADD.FTZ R0, R67, R0 ;  /* 0x0000000043007221 */ /* 0x000fc80000010000 */
        /* <DEDUP_REMOVED lines=43> */
[C---:B--2---:R-:W-:Y:S01]  /*7f50*/  HMMA.16816.F32.BF16 R180, R124.reuse, R188, R180 ;  /* 0x000000bc7cb4723c */ /* 0x044fe200000418b4 */
[----:B------:R-:W-:Y:S01]  /*7f60*/  FADD.FTZ R0, R208, R0 ;  /* 0x00000000d0007221 */ /* 0x000fe20000010000 */
[----:B------:R1:W-:Y:S04]  /*7f70*/  STL [R1+0x64], R3 ;  /* 0x0000640301007387 */ /* 0x0003e80000100800 */
[----:B------:R1:W-:Y:S02]  /*7f80*/  STL [R1+0x60], R235 ;  /* 0x000060eb01007387 */ /* 0x0003e40000100800 */
[C---:B------:R-:W-:Y:S02]  /*7f90*/  HMMA.16816.F32.BF16 R184, R124.reuse, R190, R184 ;  /* 0x000000be7cb8723c */ /* 0x040fe400000418b8 */
[----:B------:R1:W-:Y:S04]  /*7fa0*/  STL [R1+0x68], R2 ;  /* 0x0000680201007387 */ /* 0x0003e80000100800 */
[----:B------:R1:W-:Y:S02]  /*7fb0*/  STL [R1+0x6c], R0 ;  /* 0x00006c0001007387 */ /* 0x0003e40000100800 */
[C---:B------:R-:W-:Y:S08]  /*7fc0*/  HMMA.16816.F32.BF16 R192, R124.reuse, R204, R192 ;  /* 0x000000cc7cc0723c */ /* 0x040ff000000418c0 */
[C---:B------:R-:W-:Y:S08]  /*7fd0*/  HMMA.16816.F32.BF16 R200, R124.reuse, R206, R200 ;  /* 0x000000ce7cc8723c */ /* 0x040ff000000418c8 */
[C---:B----4-:R-:W-:Y:S08]  /*7fe0*/  HMMA.16816.F32.BF16 R104, R124.reuse, R112, R104 ;  /* 0x000000707c68723c */ /* 0x050ff00000041868 */
[----:B------:R-:W-:Y:S08]  /*7ff0*/  HMMA.16816.F32.BF16 R108, R124, R114, R108 ;  /* 0x000000727c6c723c */ /* 0x000ff0000004186c */
[C---:B------:R-:W-:Y:S08]  /*8000*/  HMMA.16816.F32.BF16 R176, R128.reuse, R188, R176 ;  /* 0x000000bc80b0723c */ /* 0x040ff000000418b0 */
[C---:B------:R-:W-:Y:S08]  /*8010*/  HMMA.16816.F32.BF16 R100, R128.reuse, R112, R100 ;  /* 0x000000708064723c */ /* 0x040ff00000041864 */
[----:B------:R-:W-:Y:S08]  /*8020*/  HMMA.16816.F32.BF16 R196, R128, R204, R196 ;  /* 0x000000cc80c4723c */ /* 0x000ff000000418c4 */
[----:B------:R-:W-:Y:S08]  /*8030*/  HMMA.16816.F32.BF16 R120, R124, R8, R120 ;  /* 0x000000087c78723c */ /* 0x000ff00000041878 */
[C---:B------:R-:W-:Y:S08]  /*8040*/  HMMA.16816.F32.BF16 R188, R128.reuse, R190, R36 ;  /* 0x000000be80bc723c */ /* 0x040ff00000041824 */
[C---:B------:R-:W-:Y:S08]  /*8050*/  HMMA.16816.F32.BF16 R112, R128.reuse, R114, R52 ;  /* 0x000000728070723c */ /* 0x040ff00000041834 */
[C---:B------:R-:W-:Y:S08]  /*8060*/  HMMA.16816.F32.BF16 R204, R128.reuse, R206, R56 ;  /* 0x000000ce80cc723c */ /* 0x040ff00000041838 */
[----:B------:R-:W-:Y:S08]  /*8070*/  HMMA.16816.F32.BF16 R116, R128, R8, R116 ;  /* 0x000000088074723c */ /* 0x000ff00000041874 */
[-C--:B------:R-:W-:Y:S08]  /*8080*/  HMMA.16816.F32.BF16 R124, R124, R10.reuse, R24 ;  /* 0x0000000a7c7c723c */ /* 0x080ff00000041818 */
[----:B------:R-:W-:Y:S01]  /*8090*/  HMMA.16816.F32.BF16 R128, R128, R10, R28 ;  /* 0x0000000a8080723c */ /* 0x000fe2000004181c */
[----:B------:R-:W-:-:S04]  /*80a0*/  NOP ;  /* 0x0000000000007918 */ /* 0x000fc80000000000 */
[----:B-1----:R-:W-:-:S15]  /*80b0*/  BRA.U !UP0, `(.L_x_709) ;  /* 0x000000cd08507547 */ /* 0x002fde000b800000 */
[----:B------:R-:W2:Y:S01]  /*80c0*/  LDL R137, [R1+0x58] ;  /* 0x0000580001897983 */ /* 0x000ea20000100800 */
[----:B------:R-:W1:Y:S01]  /*80d0*/  LDCU UR4, c[0x0][0x440] ;  /* 0x00008800ff0477ac */ /* 0x000e620008000800 */
[----:B------:R-:W-:-:S04]  /*80e0*/  DEPBAR.LE SB0, 0x0 ;  /* 0x000080000000791a */ /* 0x000fc80000000000 */
[----:B------:R-:W3:Y:S04]  /*80f0*/  LDL R139, [R1+0x54] ;  /* 0x00005400018b7983 */ /* 0x000ee80000100800 */
[----:B------:R-:W4:Y:S04]  /*8100*/  LDL R48, [R1+0x50] ;  /* 0x0000500001307983 */ /* 0x000f280000100800 */
[----:B------:R-:W5:Y:S04]  /*8110*/  LDL.LU R44, [R1+0x34] ;  /* 0x00003400012c7983 */ /* 0x000f680000300800 */
[----:B------:R-:W5:Y:S04]  /*8120*/  LDL R49, [R1+0x70] ;  /* 0x0000700001317983 */ /* 0x000f680000100800 */
[----:B------:R-:W5:Y:S04]  /*8130*/  LDL.LU R41, [R1+0x30] ;  /* 0x0000300001297983 */ /* 0x000f680000300800 */
[----:B------:R-:W5:Y:S04]  /*8140*/  LDL.LU R40, [R1+0x28] ;  /* 0x0000280001287983 */ /* 0x000f680000300800 */
[----:B------:R-:W5:Y:S01]  /*8150*/  LDL R45, [R1+0x2c] ;  /* 0x00002c00012d7983 */ /* 0x000f620000100800 */
[----:B------:R-:W-:Y:S01]  /*8160*/  UIADD3 UR7, UPT, UPT, UR21, -0x2, URZ ;  /* 0xfffffffe15077890 */ /* 0x000fe2000fffe0ff */
[----:B-1----:R-:W-:Y:S01]  /*8170*/  ISETP.GE.AND P2, PT, R228, UR4, PT ;  /* 0x00000004e4007c0c */ /* 0x002fe2000bf46270 */
[----:B------:R-:W-:-:S02]  /*8180*/  USHF.L.U32 UR14, UR8, 0x4, URZ ;  /* 0x00000004080e7899 */ /* 0x000fc400080006ff */
[----:B------:R-:W-:Y:S02]  /*8190*/  UIMAD.WIDE.U32 UR26, UR7, UR8, URZ ;  /* 0x00000008071a72a5 */ /* 0x000fe4000f8e00ff */
[----:B------:R-:W-:Y:S02]  /*81a0*/  UIMAD.WIDE.U32 UR22, UR7, UR8, URZ ;  /* 0x00000008071672a5 */ /* 0x000fe4000f8e00ff */
[----:B------:R-:W-:Y:S02]  /*81b0*/  UIMAD UR12, UR7, UR9, UR27 ;  /* 0x00000009070c72a4 */ /* 0x000fe4000f8e021b */
[----:B------:R-:W-:Y:S01]  /*81c0*/  USHF.L.U64.HI UR13, UR8, 0x4, UR9 ;  /* 0x00000004080d7899 */ /* 0x000fe20008010209 */
[----:B------:R-:W-:Y:S01]  /*81d0*/  IMAD.U32 R2, RZ, RZ, UR26 ;  /* 0x0000001aff027e24 */ /* 0x000fe2000f8e00ff */
[----:B------:R-:W-:Y:S01]  /*81e0*/  UIMAD UR7, UR7, UR9, UR23 ;  /* 0x00000009070772a4 */ /* 0x000fe2000f8e0217 */
[----:B------:R-:W-:Y:S01]  /*81f0*/  IMAD.U32 R3, RZ, RZ, UR27 ;  /* 0x0000001bff037e24 */ /* 0x000fe2000f8e00ff */
[----:B------:R-:W-:Y:S01]  /*8200*/  ULEA UR6, UP0, UR22, UR14, 0x6 ;  /* 0x0000000e16067291 */ /* 0x000fe2000f8030ff */
[----:B------:R-:W-:-:S03]  /*8210*/  IMAD.U32 R0, RZ, RZ, UR12 ;  /* 0x0000000cff007e24 */ /* 0x000fc6000f8e00ff */
[----:B------:R-:W-:Y:S02]  /*8220*/  ULEA.HI.X UR7, UR22, UR13, UR7, 0x6, UP0 ;  /* 0x0000000d16077291 */ /* 0x000fe400080f3407 */
[----:B------:R-:W-:Y:S01]  /*8230*/  UIADD3 UR12, UP1, UPT, UR6, UR14, URZ ;  /* 0x0000000e060c7290 */ /* 0x000fe2000ff3e0ff */
[----:B------:R-:W-:Y:S01]  /*8240*/  IMAD.U32 R7, RZ, RZ, UR6 ;  /* 0x00000006ff077e24 */ /* 0x000fe2000f8e00ff */
[----:B------:R-:W-:Y:S02]  /*8250*/  ULEA UR15, UP0, UR8, UR6, 0x5 ;  /* 0x00000006080f7291 */ /* 0x000fe4000f8028ff */
[----:B------:R-:W-:Y:S01]  /*8260*/  UIADD3.X UR6, UPT, UPT, UR7, UR13, URZ, UP1, !UPT ;  /* 0x0000000d07067290 */ /* 0x000fe20008ffe4ff */
[----:B------:R-:W-:Y:S02]  /*8270*/  IMAD.U32 R3, RZ, RZ, UR7 ;  /* 0x00000007ff037e24 */ /* 0x000fe4000f8e00ff */
[----:B------:R-:W-:Y:S02]  /*8280*/  IMAD.U32 R5, RZ, RZ, UR12 ;  /* 0x0000000cff057e24 */ /* 0x000fe4000f8e00ff */
[----:B------:R-:W-:Y:S01]  /*8290*/  IMAD.U32 R11, RZ, RZ, UR15 ;  /* 0x0000000fff0b7e24 */ /* 0x000fe2000f8e00ff */
[----:B------:R-:W-:Y:S01]  /*82a0*/  BAR.SYNC.DEFER_BLOCKING 0x0 ;  /* 0x0000000000007b1d */ /* 0x000fe20000010000 */
[----:B--2---:R-:W-:Y:S01]  /*82b0*/  ISETP.GE.AND P1, PT, R137, UR4, PT ;  /* 0x0000000489007c0c */ /* 0x004fe2000bf26270 */
[----:B------:R-:W-:Y:S01]  /*82c0*/  ULEA.HI.X UR4, UR8, UR7, UR9, 0x5, UP0 ;  /* 0x0000000708047291 */ /* 0x000fe200080f2c09 */
[----:B---3--:R-:W-:-:S05]  /*82d0*/  LEA R8, P0, R2, R139, 0x7 ;  /* 0x0000008b02087211 */ /* 0x008fca00078038ff */
[----:B------:R-:W-:Y:S01]  /*82e0*/  IMAD.U32 R12, RZ, RZ, UR4 ;  /* 0x00000004ff0c7e24 */ /* 0x000fe2000f8e00ff */
[-C--:B------:R-:W-:Y:S01]  /*82f0*/  LEA R6, P6, R7, R139.reuse, 0x1 ;  /* 0x0000008b07067211 */ /* 0x080fe200078c08ff */
[----:B------:R-:W-:Y:S01]  /*8300*/  UIADD3 UR4, UPT, UPT, UR21, -0x2, URZ ;  /* 0xfffffffe15047890 */ /* 0x000fe2000fffe0ff */
[-C--:B----4-:R-:W-:Y:S01]  /*8310*/  LEA.HI.X R9, R2, R48.reuse, R0, 0x7, P0 ;  /* 0x0000003002097211 */ /* 0x090fe200000f3c00 */
[----:B------:R-:W-:Y:S01]  /*8320*/  IMAD.U32 R0, RZ, RZ, UR6 ;  /* 0x00000006ff007e24 */ /* 0x000fe2000f8e00ff */
[-C--:B------:R-:W-:Y:S01]  /*8330*/  LEA R4, P5, R5, R139.reuse, 0x1 ;  /* 0x0000008b05047211 */ /* 0x080fe200078a08ff */
[----:B------:R-:W-:Y:S01]  /*8340*/  UISETP.GT.AND UP0, UPT, UR4, UR19, UPT ;  /* 0x000000130400728c */ /* 0x000fe2000bf04270 */
[-C--:B------:R-:W-:Y:S01]  /*8350*/  LEA.HI.X R7, R7, R48.reuse, R3, 0x1, P6 ;  /* 0x0000003007077211 */ /* 0x080fe200030f0c03 */
[----:B------:R-:W-:Y:S01]  /*8360*/  @!PT LDS RZ, [RZ] ;  /* 0x00000000fffff984 */ /* 0x000fe20000000800 */
[----:B------:R-:W-:Y:S01]  /*8370*/  @!PT LDS RZ, [RZ] ;  /* 0x00000000fffff984 */ /* 0x000fe20000000800 */
[----:B------:R-:W-:Y:S01]  /*8380*/  @!PT LDS RZ, [RZ] ;  /* 0x00000000fffff984 */ /* 0x000fe20000000800 */
[----:B------:R-:W-:Y:S01]  /*8390*/  @!P2 LDGSTS.E.BYPASS.LTC128B.128 [R236+0xc000], desc[UR24][R8.64] ;  /* 0x0c00000008ecafae */ /* 0x000fe2000b981a18 */
[----:B------:R-:W-:Y:S01]  /*83a0*/  LEA R2, P0, R11, R139, 0x1 ;  /* 0x0000008b0b027211 */ /* 0x000fe200078008ff */
[----:B-----5:R-:W-:Y:S01]  /*83b0*/  IMAD.MOV.U32 R137, RZ, RZ, R44 ;  /* 0x000000ffff897224 */ /* 0x020fe200078e002c */
[-C--:B------:R-:W-:Y:S01]  /*83c0*/  LEA.HI.X R5, R5, R48.reuse, R0, 0x1, P5 ;  /* 0x0000003005057211 */ /* 0x080fe200028f0c00 */
[----:B------:R-:W-:Y:S01]  /*83d0*/  @P2 STS.128 [R236+0xc000], RZ ;  /* 0x00c000ffec002388 */ /* 0x000fe20000000c00 */
[----:B------:R-:W-:Y:S01]  /*83e0*/  LEA.HI.X R3, R11, R48, R12, 0x1, P0 ;  /* 0x000000300b037211 */ /* 0x000fe200000f0c0c */
[----:B------:R-:W-:-:S02]  /*83f0*/  IMAD.MOV.U32 R48, RZ, RZ, 0x20 ;  /* 0x00000020ff307424 */ /* 0x000fc400078e00ff */
[----:B------:R-:W-:Y:S01]  /*8400*/  @!PT LDS RZ, [RZ] ;  /* 0x00000000fffff984 */ /* 0x000fe20000000800 */
[----:B------:R-:W-:Y:S01]  /*8410*/  @!PT LDS RZ, [RZ] ;  /* 0x00000000fffff984 */ /* 0x000fe20000000800 */
[----:B------:R-:W-:Y:S01]  /*8420*/  @!PT LDS RZ, [RZ] ;  /* 0x00000000fffff984 */ /* 0x000fe20000000800 */
[----:B------:R1:W-:Y:S01]  /*8430*/  @!P1 LDGSTS.E.BYPASS.LTC128B.128 [R236+0xe000], desc[UR24][R8.64+0x80] ;  /* 0x0e00008008ec9fae */ /* 0x0003e2000b981a18 */
[----:B------:R-:W-:Y:S01]  /*8440*/  IMAD.MOV.U32 R139, RZ, RZ, R49 ;  /* 0x000000ffff8b7224 */ /* 0x000fe200078e0031 */
[----:B------:R-:W-:Y:S02]  /*8450*/  LOP3.LUT R10, R41, R40, RZ, 0xfc, !PT ;  /* 0x00000028290a7212 */ /* 0x000fe400078efcff */
[----:B------:R-:W-:Y:S01]  /*8460*/  @P1 STS.128 [R236+0xe000], RZ ;  /* 0x00e000ffec001388 */ /* 0x000fe20000000c00 */
[----:B------:R-:W-:Y:S02]  /*8470*/  SEL R0, R48, 0xffffffe0, !P3 ;  /* 0xffffffe030007807 */ /* 0x000fe40005800000 */
[----:B------:R-:W-:Y:S01]  /*8480*/  LEA R218, R10, UR5, 0x1 ;  /* 0x000000050ada7c11 */ /* 0x000fe2000f8e08ff */
[----:B------:R-:W-:Y:S01]  /*8490*/  @!PT LDS RZ, [RZ] ;  /* 0x00000000fffff984 */ /* 0x000fe20000000800 */
[----:B------:R-:W-:Y:S01]  /*84a0*/  @!PT LDS RZ, [RZ] ;  /* 0x00000000fffff984 */ /* 0x000fe20000000800 */
[----:B------:R-:W-:Y:S01]  /*84b0*/  @!PT LDS RZ, [RZ] ;  /* 0x00000000fffff984 */ /* 0x000fe20000000800 */
[----:B------:R-:W-:Y:S01]  /*84c0*/  @!P2 LDGSTS.E.BYPASS.LTC128B.128 [R236+0xc800], desc[UR24][R6.64] ;  /* 0x0c80000006ecafae */ /* 0x000fe2000b981a18 */
[----:B------:R-:W-:Y:S01]  /*84d0*/  SEL R138, R48, 0xffffffe0, !P3 ;  /* 0xffffffe0308a7807 */ /* 0x000fe20005800000 */
[----:B------:R-:W-:-:S02]  /*84e0*/  IMAD.IADD R0, R219, 0x1, R0 ;  /* 0x00000001db007824 */ /* 0x000fc400078e0200 */
[----:B------:R-:W-:Y:S01]  /*84f0*/  @P2 STS.128 [R236+0xc800], RZ ;  /* 0x00c800ffec002388 */ /* 0x000fe20000000c00 */
[----:B------:R-:W-:-:S03]  /*8500*/  IMAD.MOV.U32 R229, RZ, RZ, R45 ;  /* 0x000000ffffe57224 */ /* 0x000fc600078e002d */
[----:B------:R-:W-:Y:S01]  /*8510*/  @!PT LDS RZ, [RZ] ;  /* 0x00000000fffff984 */ /* 0x000fe20000000800 */
[----:B------:R-:W-:Y:S01]  /*8520*/  @!PT LDS RZ, [RZ] ;  /* 0x00000000fffff984 */ /* 0x000fe20000000800 */
[----:B------:R-:W-:Y:S01]  /*8530*/  @!PT LDS RZ, [RZ] ;  /* 0x00000000fffff984 */ /* 0x000fe20000000800 */
[----:B------:R-:W-:Y:S01]  /*8540*/  @!P1 LDGSTS.E.BYPASS.LTC128B.128 [R236+0xe800], desc[UR24][R6.64+0x80] ;  /* 0x0e80008006ec9fae */ /* 0x000fe2000b981a18 */
[----:B------:R-:W-:-:S03]  /*8550*/  IMAD.IADD R229, R229, 0x1, R218 ;  /* 0x00000001e5e57824 */ /* 0x000fc600078e02da */
[----:B------:R-:W-:Y:S04]  /*8560*/  @P1 STS.128 [R236+0xe800], RZ ;  /* 0x00e800ffec001388 */ /* 0x000fe80000000c00 */
[----:B------:R-:W-:Y:S01]  /*8570*/  @!PT LDS RZ, [RZ] ;  /* 0x00000000fffff984 */ /* 0x000fe20000000800 */
[----:B------:R-:W-:Y:S01]  /*8580*/  @!PT LDS RZ, [RZ] ;  /* 0x00000000fffff984 */ /* 0x000fe20000000800 */
[----:B------:R-:W-:Y:S01]  /*8590*/  @!PT LDS RZ, [RZ] ;  /* 0x00000000fffff984 */ /* 0x000fe20000000800 */
[----:B------:R-:W-:Y:S04]  /*85a0*/  @!P2 LDGSTS.E.BYPASS.LTC128B.128 [R236+0xd000], desc[UR24][R4.64] ;  /* 0x0d00000004ecafae */ /* 0x000fe8000b981a18 */
        /* <DEDUP_REMOVED lines=14> */
[----:B------:R2:W-:Y:S04]  /*8690*/  @!P1 LDGSTS.E.BYPASS.LTC128B.128 [R236+0xf800], desc[UR24][R2.64+0x80] ;  /* 0x0f80008002ec9fae */ /* 0x0005e8000b981a18 */
[----:B------:R-:W-:Y:S04]  /*86a0*/  @P1 STS.128 [R236+0xf800], RZ ;  /* 0x00f800ffec001388 */ /* 0x000fe80000000c00 */
[----:B-1----:R-:W-:Y:S04]  /*86b0*/  LDSM.16.M88.4 R8, [R218+0x2000] ;  /* 0x00200000da08783b */ /* 0x002fe80000000200 */
[----:B------:R-:W1:Y:S04]  /*86c0*/  LDSM.16.M88.4 R32, [R219+0x8800] ;  /* 0x00880000db20783b */ /* 0x000e680000000200 */
[----:B------:R-:W3:Y:S04]  /*86d0*/  LDSM.16.M88.4 R36, [R219+0x8000] ;  /* 0x00800000db24783b */ /* 0x000ee80000000200 */
[----:B------:R-:W4:Y:S04]  /*86e0*/  LDSM.16.M88.4 R28, [R219+0x9000] ;  /* 0x00900000db1c783b */ /* 0x000f280000000200 */
[----:B------:R-:W5:Y:S01]  /*86f0*/  LDSM.16.M88.4 R24, [R219+0x9800] ;  /* 0x00980000db18783b */ /* 0x000f620000000200 */
[----:B--2---:R-:W-:-:S03]  /*8700*/  IMAD.IADD R2, R138, 0x1, R218 ;  /* 0x000000018a027824 */ /* 0x004fc600078e02da */
[----:B------:R-:W-:Y:S04]  /*8710*/  LDSM.16.M88.4 R16, [R0+0x8800] ;  /* 0x008800000010783b */ /* 0x000fe80000000200 */
[----:B------:R-:W2:Y:S04]  /*8720*/  LDSM.16.M88.4 R4, [R2+0x2000] ;  /* 0x002000000204783b */ /* 0x000ea80000000200 */
[----:B------:R-:W-:Y:S04]  /*8730*/  LDSM.16.M88.4 R40, [R0+0x9800] ;  /* 0x009800000028783b */ /* 0x000fe80000000200 */
[----:B------:R-:W2:Y:S04]  /*8740*/  LDSM.16.M88.4 R20, [R0+0x8000] ;  /* 0x008000000014783b */ /* 0x000ea80000000200 */
[----:B------:R-:W2:Y:S04]  /*8750*/  LDSM.16.M88.4 R44, [R0+0x9000] ;  /* 0x00900000002c783b */ /* 0x000ea80000000200 */
[----:B------:R-:W2:Y:S01]  /*8760*/  LDSM.16.M88.4 R12, [R218] ;  /* 0x00000000da0c783b */ /* 0x000ea20000000200 */
[C---:B-1----:R-:W-:Y:S03]  /*8770*/  HMMA.16816.F32.BF16 R64, R8.reuse, R32, RZ ;  /* 0x000000200840723c */ /* 0x042fe600000418ff */
[----:B------:R-:W0:Y:S05]  /*8780*/  LDGDEPBAR ;  /* 0x00000000000079af */ /* 0x000e2a0000000000 */
[C---:B---3--:R-:W-:Y:S08]  /*8790*/  HMMA.16816.F32.BF16 R208, R8.reuse, R36, RZ ;  /* 0x0000002408d0723c */ /* 0x048ff000000418ff */
[C---:B----4-:R-:W-:Y:S08]  /*87a0*/  HMMA.16816.F32.BF16 R56, R8.reuse, R28, RZ ;  /* 0x0000001c0838723c */ /* 0x050ff000000418ff */
[C---:B-----5:R-:W-:Y:S08]  /*87b0*/  HMMA.16816.F32.BF16 R48, R8.reuse, R24, RZ ;  /* 0x000000180830723c */ /* 0x060ff000000418ff */
[C---:B------:R-:W-:Y:S08]  /*87c0*/  HMMA.16816.F32.BF16 R140, R8.reuse, R38, RZ ;  /* 0x00000026088c723c */ /* 0x040ff000000418ff */
[C---:B------:R-:W-:Y:S08]  /*87d0*/  HMMA.16816.F32.BF16 R60, R8.reuse, R34, RZ ;  /* 0x00000022083c723c */ /* 0x040ff000000418ff */
[C---:B------:R-:W-:Y:S08]  /*87e0*/  HMMA.16816.F32.BF16 R52, R8.reuse, R30, RZ ;  /* 0x0000001e0834723c */ /* 0x040ff000000418ff */
[----:B------:R-:W-:Y:S08]  /*87f0*/  HMMA.16816.F32.BF16 R8, R8, R26, RZ ;  /* 0x0000001a0808723c */ /* 0x000ff000000418ff */
[C---:B--2---:R-:W-:Y:S08]  /*8800*/  HMMA.16816.F32.BF16 R220, R4.reuse, R16, R64 ;  /* 0x0000001004dc723c */ /* 0x044ff00000041840 */
[C---:B------:R-:W-:Y:S08]  /*8810*/  HMMA.16816.F32.BF16 R212, R4.reuse, R20, R208 ;  /* 0x0000001404d4723c */ /* 0x040ff000000418d0 */
[----:B------:R-:W-:Y:S03]  /*8820*/  HMMA.16816.F32.BF16 R56, R4, R44, R56 ;  /* 0x0000002c0438723c */ /* 0x000fe60000041838 */
[----:B------:R-:W-:-:S02]  /*8830*/  IMAD.MOV.U32 R234, RZ, RZ, R220 ;  /* 0x000000ffffea7224 */ /* 0x000fc400078e00dc */
[----:B------:R-:W-:Y:S02]  /*8840*/  IMAD.MOV.U32 R233, RZ, RZ, R221 ;  /* 0x000000ffffe97224 */ /* 0x000fe400078e00dd */
[----:B------:R-:W-:Y:S01]  /*8850*/  IMAD.MOV.U32 R132, RZ, RZ, R222 ;  /* 0x000000ffff847224 */ /* 0x000fe200078e00de */
[----:B------:R-:W-:Y:S01]  /*8860*/  HMMA.16816.F32.BF16 R244, R4, R40, R48 ;  /* 0x0000002804f4723c */ /* 0x000fe20000041830 */
[----:B------:R-:W-:-:S07]  /*8870*/  IMAD.MOV.U32 R3, RZ, RZ, R223 ;  /* 0x000000ffff037224 */ /* 0x000fce00078e00df */
[C---:B------:R-:W-:Y:S01]  /*8880*/  HMMA.16816.F32.BF16 R220, R4.reuse, R42, R8 ;  /* 0x0000002a04dc723c */ /* 0x040fe20000041808 */
[----:B------:R-:W1:Y:S02]  /*8890*/  LDSM.16.M88.4 R8, [R2] ;  /* 0x000000000208783b */ /* 0x000e640000000200 */
[----:B------:R-:W-:Y:S02]  /*88a0*/  IMAD.MOV.U32 R248, RZ, RZ, R56 ;  /* 0x000000fffff87224 */ /* 0x000fe400078e0038 */
[----:B------:R-:W-:Y:S02]  /*88b0*/  IMAD.MOV.U32 R252, RZ, RZ, R57 ;  /* 0x000000fffffc7224 */ /* 0x000fe400078e0039 */
[----:B------:R-:W-:Y:S01]  /*88c0*/  IMAD.MOV.U32 R243, RZ, RZ, R58 ;  /* 0x000000fffff37224 */ /* 0x000fe200078e003a */
[----:B------:R-:W-:Y:S01]  /*88d0*/  HMMA.16816.F32.BF16 R208, R4, R22, R140 ;  /* 0x0000001604d0723c */ /* 0x000fe2000004188c */
[----:B------:R-:W-:-:S07]  /*88e0*/  IMAD.MOV.U32 R242, RZ, RZ, R59 ;  /* 0x000000fffff27224 */ /* 0x000fce00078e003b */
[C---:B------:R-:W-:Y:S08]  /*88f0*/  HMMA.16816.F32.BF16 R64, R4.reuse, R18, R60 ;  /* 0x000000120440723c */ /* 0x040ff0000004183c */
[----:B------:R-:W-:Y:S08]  /*8900*/  HMMA.16816.F32.BF16 R224, R4, R46, R52 ;  /* 0x0000002e04e0723c */ /* 0x000ff00000041834 */
[----:B------:R-:W-:Y:S03]  /*8910*/  HMMA.16816.F32.BF16 R4, R12, R36, RZ ;  /* 0x000000240c04723c */ /* 0x000fe600000418ff */
[----:B------:R-:W-:-:S02]  /*8920*/  IMAD.MOV.U32 R57, RZ, RZ, R66 ;  /* 0x000000ffff397224 */ /* 0x000fc400078e0042 */
[----:B------:R-:W-:Y:S02]  /*8930*/  IMAD.MOV.U32 R56, RZ, RZ, R67 ;  /* 0x000000ffff387224 */ /* 0x000fe400078e0043 */
[----:B------:R-:W-:Y:S01]  /*8940*/  IMAD.MOV.U32 R61, RZ, RZ, R64 ;  /* 0x000000ffff3d7224 */ /* 0x000fe200078e0040 */
[----:B------:R-:W-:Y:S01]  /*8950*/  HMMA.16816.F32.BF16 R48, R12, R32, RZ ;  /* 0x000000200c30723c */ /* 0x000fe200000418ff */
[----:B------:R-:W-:-:S07]  /*8960*/  IMAD.MOV.U32 R60, RZ, RZ, R65 ;  /* 0x000000ffff3c7224 */ /* 0x000fce00078e0041 */
[----:B------:R-:W-:Y:S08]  /*8970*/  HMMA.16816.F32.BF16 R32, R12, R34, RZ ;  /* 0x000000220c20723c */ /* 0x000ff000000418ff */
[----:B-1----:R-:W-:Y:S08]  /*8980*/  HMMA.16816.F32.BF16 R64, R8, R20, R4 ;  /* 0x000000140840723c */ /* 0x002ff00000041804 */
[----:B------:R-:W-:Y:S01]  /*8990*/  HMMA.16816.F32.BF16 R4, R12, R24, RZ ;  /* 0x000000180c04723c */ /* 0x000fe200000418ff */
[----:B------:R-:W-:-:S02]  /*89a0*/  IMAD.MOV.U32 R24, RZ, RZ, R57 ;  /* 0x000000ffff187224 */ /* 0x000fc400078e0039 */
[----:B------:R-:W-:-:S05]  /*89b0*/  IMAD.MOV.U32 R25, RZ, RZ, R56 ;  /* 0x000000ffff197224 */ /* 0x000fca00078e0038 */
[C---:B------:R-:W-:Y:S08]  /*89c0*/  HMMA.16816.F32.BF16 R52, R12.reuse, R38, RZ ;  /* 0x000000260c34723c */ /* 0x040ff000000418ff */
[C---:B------:R-:W-:Y:S08]  /*89d0*/  HMMA.16816.F32.BF16 R36, R12.reuse, R28, RZ ;  /* 0x0000001c0c24723c */ /* 0x040ff000000418ff */
[C---:B------:R-:W-:Y:S08]  /*89e0*/  HMMA.16816.F32.BF16 R56, R12.reuse, R30, RZ ;  /* 0x0000001e0c38723c */ /* 0x040ff000000418ff */
[----:B------:R-:W-:Y:S01]  /*89f0*/  HMMA.16816.F32.BF16 R28, R12, R26, RZ ;  /* 0x0000001a0c1c723c */ /* 0x000fe200000418ff */
[----:B------:R-:W-:Y:S01]  /*8a00*/  IMAD.MOV.U32 R26, RZ, RZ, R61 ;  /* 0x000000ffff1a7224 */ /* 0x000fe200078e003d */
[----:B------:R-:W-:Y:S01]  /*8a10*/  LDSM.16.M88.4 R12, [R229] ;  /* 0x00000000e50c783b */ /* 0x000fe20000000200 */
[----:B------:R-:W-:-:S05]  /*8a20*/  IMAD.MOV.U32 R27, RZ, RZ, R60 ;  /* 0x000000ffff1b7224 */ /* 0x000fca00078e003c */
[----:B------:R-:W-:Y:S01]  /*8a30*/  HMMA.16816.F32.BF16 R60, R8, R16, R48 ;  /* 0x00000010083c723c */ /* 0x000fe20000041830 */
[----:B------:R-:W-:-:S07]  /*8a40*/  IMAD.MOV.U32 R51, RZ, RZ, R248 ;  /* 0x000000ffff337224 */ /* 0x000fce00078e00f8 */
[C---:B------:R-:W-:Y:S01]  /*8a50*/  HMMA.16816.F32.BF16 R248, R8.reuse, R40, R4 ;  /* 0x0000002808f8723c */ /* 0x040fe20000041804 */
[----:B------:R-:W-:Y:S07]  /*8a60*/  LDSM.16.M88.4 R4, [R229+0x2000] ;  /* 0x00200000e504783b */ /* 0x000fee0000000200 */
[C---:B------:R-:W-:Y:S01]  /*8a70*/  HMMA.16816.F32.BF16 R32, R8.reuse, R18, R32 ;  /* 0x000000120820723c */ /* 0x040fe20000041820 */
[----:B------:R-:W1:Y:S07]  /*8a80*/  LDSM.16.M88.4 R16, [R216+0x8000] ;  /* 0x00800000d810783b */ /* 0x000e6e0000000200 */
[----:B------:R-:W-:Y:S01]  /*8a90*/  HMMA.16816.F32.BF16 R20, R8, R22, R52 ;  /* 0x000000160814723c */ /* 0x000fe20000041834 */
[----:B------:R-:W-:-:S02]  /*8aa0*/  IMAD.MOV.U32 R52, RZ, RZ, R26 ;  /* 0x000000ffff347224 */ /* 0x000fc400078e001a */
[----:B------:R-:W-:Y:S02]  /*8ab0*/  IMAD.MOV.U32 R53, RZ, RZ, R27 ;  /* 0x000000ffff357224 */ /* 0x000fe400078e001b */
[----:B------:R-:W-:Y:S02]  /*8ac0*/  IMAD.MOV.U32 R54, RZ, RZ, R24 ;  /* 0x000000ffff367224 */ /* 0x000fe400078e0018 */
[----:B------:R-:W-:Y:S01]  /*8ad0*/  IMAD.MOV.U32 R55, RZ, RZ, R25 ;  /* 0x000000ffff377224 */ /* 0x000fe200078e0019 */
[C---:B------:R-:W-:Y:S08]  /*8ae0*/  HMMA.16816.F32.BF16 R140, R8.reuse, R44, R36 ;  /* 0x0000002c088c723c */ /* 0x040ff00000041824 */
[----:B------:R-:W-:Y:S01]  /*8af0*/  HMMA.16816.F32.BF16 R24, R8, R46, R56 ;  /* 0x0000002e0818723c */ /* 0x000fe20000041838 */
[----:B------:R-:W-:-:S02]  /*8b00*/  IMAD.MOV.U32 R56, RZ, RZ, R51 ;  /* 0x000000ffff387224 */ /* 0x000fc400078e0033 */
[----:B------:R-:W-:Y:S02]  /*8b10*/  IMAD.MOV.U32 R57, RZ, RZ, R252 ;  /* 0x000000ffff397224 */ /* 0x000fe400078e00fc */
[----:B------:R-:W-:Y:S02]  /*8b20*/  IMAD.MOV.U32 R58, RZ, RZ, R243 ;  /* 0x000000ffff3a7224 */ /* 0x000fe400078e00f3 */
[----:B------:R-:W-:Y:S01]  /*8b30*/  IMAD.MOV.U32 R59, RZ, RZ, R242 ;  /* 0x000000ffff3b7224 */ /* 0x000fe200078e00f2 */
[----:B------:R-:W-:Y:S01]  /*8b40*/  HMMA.16816.F32.BF16 R40, R8, R42, R28 ;  /* 0x0000002a0828723c */ /* 0x000fe2000004181c */
[----:B------:R-:W2:Y:S07]  /*8b50*/  LDSM.16.M88.4 R8, [R216+0x9000] ;  /* 0x00900000d808783b */ /* 0x000eae0000000200 */
[----:B-1----:R-:W-:Y:S01]  /*8b60*/  HMMA.16816.F32.BF16 R36, R4, R16, R212 ;  /* 0x000000100424723c */ /* 0x002fe200000418d4 */
[----:B------:R-:W-:-:S02]  /*8b70*/  IMAD.MOV.U32 R212, RZ, RZ, R234 ;  /* 0x000000ffffd47224 */ /* 0x000fc400078e00ea */
[----:B------:R-:W-:Y:S02]  /*8b80*/  IMAD.MOV.U32 R213, RZ, RZ, R233 ;  /* 0x000000ffffd57224 */ /* 0x000fe400078e00e9 */
[----:B------:R-:W-:Y:S02]  /*8b90*/  IMAD.MOV.U32 R214, RZ, RZ, R132 ;  /* 0x000000ffffd67224 */ /* 0x000fe400078e0084 */
[----:B------:R-:W-:Y:S01]  /*8ba0*/  IMAD.MOV.U32 R215, RZ, RZ, R3 ;  /* 0x000000ffffd77224 */ /* 0x000fe200078e0003 */
[----:B------:R-:W-:Y:S01]  /*8bb0*/  HMMA.16816.F32.BF16 R28, R12, R16, R64 ;  /* 0x000000100c1c723c */ /* 0x000fe20000041840 */
[----:B------:R-:W-:-:S07]  /*8bc0*/  IMAD.IADD R233, R138, 0x1, R229 ;  /* 0x000000018ae97824 */ /* 0x000fce00078e02e5 */
[-C--:B------:R-:W-:Y:S08]  /*8bd0*/  HMMA.16816.F32.BF16 R44, R4, R18.reuse, R208 ;  /* 0x00000012042c723c */ /* 0x080ff000000418d0 */
[----:B------:R-:W-:Y:S01]  /*8be0*/  HMMA.16816.F32.BF16 R48, R12, R18, R20 ;  /* 0x000000120c30723c */ /* 0x000fe20000041814 */
[----:B------:R-:W1:Y:S04]  /*8bf0*/  LDSM.16.M88.4 R16, [R216+0x8800] ;  /* 0x00880000d810783b */ /* 0x000e680000000200 */
[----:B------:R-:W3:Y:S03]  /*8c00*/  LDSM.16.M88.4 R20, [R216+0x9800] ;  /* 0x00980000d814783b */ /* 0x000ee60000000200 */
[-C--:B--2---:R-:W-:Y:S08]  /*8c10*/  HMMA.16816.F32.BF16 R224, R4, R10.reuse, R224 ;  /* 0x0000000a04e0723c */ /* 0x084ff000000418e0 */
[----:B------:R-:W-:Y:S08]  /*8c20*/  HMMA.16816.F32.BF16 R24, R12, R10, R24 ;  /* 0x0000000a0c18723c */ /* 0x000ff00000041818 */
[C---:B-1----:R-:W-:Y:S08]  /*8c30*/  HMMA.16816.F32.BF16 R64, R4.reuse, R16, R212 ;  /* 0x000000100440723c */ /* 0x042ff000000418d4 */
[C---:B------:R-:W-:Y:S08]  /*8c40*/  HMMA.16816.F32.BF16 R212, R4.reuse, R8, R56 ;  /* 0x0000000804d4723c */ /* 0x040ff00000041838 */
[C---:B------:R-:W-:Y:S08]  /*8c50*/  HMMA.16816.F32.BF16 R208, R4.reuse, R18, R52 ;  /* 0x0000001204d0723c */ /* 0x040ff00000041834 */
[C---:B---3--:R-:W-:Y:S08]  /*8c60*/  HMMA.16816.F32.BF16 R244, R4.reuse, R20, R244 ;  /* 0x0000001404f4723c */ /* 0x048ff000000418f4 */
[----:B------:R-:W-:Y:S01]  /*8c70*/  HMMA.16816.F32.BF16 R220, R4, R22, R220 ;  /* 0x0000001604dc723c */ /* 0x000fe200000418dc */
[----:B------:R-:W-:Y:S07]  /*8c80*/  LDSM.16.M88.4 R4, [R233+0x2000] ;  /* 0x00200000e904783b */ /* 0x000fee0000000200 */
[C---:B------:R-:W-:Y:S08]  /*8c90*/  HMMA.16816.F32.BF16 R60, R12.reuse, R16, R60 ;  /* 0x000000100c3c723c */ /* 0x040ff0000004183c */
[C---:B------:R-:W-:Y:S01]  /*8ca0*/  HMMA.16816.F32.BF16 R56, R12.reuse, R18, R32 ;  /* 0x000000120c38723c */ /* 0x040fe20000041820 */
[----:B------:R-:W1:Y:S07]  /*8cb0*/  LDSM.16.M88.4 R16, [R217+0x8000] ;  /* 0x00800000d910783b */ /* 0x000e6e0000000200 */
[C---:B------:R-:W-:Y:S01]  /*8cc0*/  HMMA.16816.F32.BF16 R52, R12.reuse, R8, R140 ;  /* 0x000000080c34723c */ /* 0x040fe2000004188c */
[----:B------:R-:W2:Y:S07]  /*8cd0*/  LDSM.16.M88.4 R8, [R233] ;  /* 0x00000000e908783b */ /* 0x000eae0000000200 */
[C---:B------:R-:W-:Y:S08]  /*8ce0*/  HMMA.16816.F32.BF16 R248, R12.reuse, R20, R248 ;  /* 0x000000140cf8723c */ /* 0x040ff000000418f8 */
[----:B------:R-:W-:Y:S01]  /*8cf0*/  HMMA.16816.F32.BF16 R40, R12, R22, R40 ;  /* 0x000000160c28723c */ /* 0x000fe20000041828 */
[----:B------:R-:W3:Y:S04]  /*8d00*/  LDSM.16.M88.4 R20, [R217+0x9800] ;  /* 0x00980000d914783b */ /* 0x000ee80000000200 */
[----:B------:R-:W4:Y:S03]  /*8d10*/  LDSM.16.M88.4 R12, [R217+0x9000] ;  /* 0x00900000d90c783b */ /* 0x000f260000000200 */
[-C--:B-1----:R-:W-:Y:S08]  /*8d20*/  HMMA.16816.F32.BF16 R36, R4, R16.reuse, R36 ;  /* 0x000000100424723c */ /* 0x082ff00000041824 */
[----:B--2---:R-:W-:Y:S08]  /*8d30*/  HMMA.16816.F32.BF16 R28, R8, R16, R28 ;  /* 0x00000010081c723c */ /* 0x004ff0000004181c */
[-C--:B------:R-:W-:Y:S08]  /*8d40*/  HMMA.16816.F32.BF16 R44, R4, R18.reuse, R44 ;  /* 0x00000012042c723c */ /* 0x080ff0000004182c */
[----:B------:R-:W-:Y:S01]  /*8d50*/  HMMA.16816.F32.BF16 R32, R8, R18, R48 ;  /* 0x000000120820723c */ /* 0x000fe20000041830 */
[----:B------:R-:W1:Y:S07]  /*8d60*/  LDSM.16.M88.4 R16, [R217+0x8800] ;  /* 0x00880000d910783b */ /* 0x000e6e0000000200 */
[C---:B---3--:R-:W-:Y:S08]  /*8d70*/  HMMA.16816.F32.BF16 R140, R4.reuse, R20, R244 ;  /* 0x00000014048c723c */ /* 0x048ff000000418f4 */
[C---:B----4-:R-:W-:Y:S08]  /*8d80*/  HMMA.16816.F32.BF16 R212, R4.reuse, R12, R212 ;  /* 0x0000000c04d4723c */ /* 0x050ff000000418d4 */
[----:B------:R-:W-:Y:S03]  /*8d90*/  HMMA.16816.F32.BF16 R224, R4, R14, R224 ;  /* 0x0000000e04e0723c */ /* 0x000fe600000418e0 */
[----:B------:R-:W-:-:S02]  /*8da0*/  IMAD.MOV.U32 R3, RZ, RZ, R140 ;  /* 0x000000ffff037224 */ /* 0x000fc400078e008c */
[----:B------:R-:W-:Y:S02]  /*8db0*/  IMAD.MOV.U32 R252, RZ, RZ, R141 ;  /* 0x000000fffffc7224 */ /* 0x000fe400078e008d */
[----:B------:R-:W-:Y:S01]  /*8dc0*/  IMAD.MOV.U32 R243, RZ, RZ, R142 ;  /* 0x000000fffff37224 */ /* 0x000fe200078e008e */
[----:B------:R-:W-:Y:S01]  /*8dd0*/  HMMA.16816.F32.BF16 R220, R4, R22, R220 ;  /* 0x0000001604dc723c */ /* 0x000fe200000418dc */
[----:B------:R-:W-:-:S07]  /*8de0*/  IMAD.MOV.U32 R242, RZ, RZ, R143 ;  /* 0x000000fffff27224 */ /* 0x000fce00078e008f */
[----:B------:R-:W-:Y:S01]  /*8df0*/  HMMA.16816.F32.BF16 R248, R8, R20, R248 ;  /* 0x0000001408f8723c */ /* 0x000fe200000418f8 */
[----:B------:R-:W-:-:S07]  /*8e00*/  IMAD.MOV.U32 R21, RZ, RZ, R3 ;  /* 0x000000ffff157224 */ /* 0x000fce00078e0003 */
        /* <DEDUP_REMOVED lines=9> */
[----:B------:R-:W-:Y:S08]  /*8ea0*/  HMMA.16816.F32.BF16 R52, R8, R22, R40 ;  /* 0x000000160834723c */ /* 0x000ff00000041828 */
[C---:B-1----:R-:W-:Y:S08]  /*8eb0*/  HMMA.16816.F32.BF16 R44, R4.reuse, R18, R44 ;  /* 0x00000012042c723c */ /* 0x042ff0000004182c */
[----:B------:R-:W-:Y:S08]  /*8ec0*/  HMMA.16816.F32.BF16 R48, R4, R16, R36 ;  /* 0x000000100430723c */ /* 0x000ff00000041824 */
[----:B--2---:R-:W-:Y:S03]  /*8ed0*/  HMMA.16816.F32.BF16 R8, R12, R18, R32 ;  /* 0x000000120c08723c */ /* 0x004fe60000041820 */
[----:B------:R-:W-:-:S02]  /*8ee0*/  IMAD.MOV.U32 R234, RZ, RZ, R44 ;  /* 0x000000ffffea7224 */ /* 0x000fc400078e002c */
[----:B------:R-:W-:Y:S02]  /*8ef0*/  IMAD.MOV.U32 R44, RZ, RZ, R21 ;  /* 0x000000ffff2c7224 */ /* 0x000fe400078e0015 */
[----:B------:R-:W1:Y:S01]  /*8f00*/  LDSM.16.M88.4 R20, [R219+0xb800] ;  /* 0x00b80000db14783b */ /* 0x000e620000000200 */
[----:B------:R-:W-:Y:S01]  /*8f10*/  HMMA.16816.F32.BF16 R24, R12, R16, R28 ;  /* 0x000000100c18723c */ /* 0x000fe2000004181c */
[----:B------:R-:W-:Y:S02]  /*8f20*/  IMAD.MOV.U32 R138, RZ, RZ, R45 ;  /* 0x000000ffff8a7224 */ /* 0x000fe400078e002d */
[----:B------:R-:W-:Y:S01]  /*8f30*/  IMAD.MOV.U32 R132, RZ, RZ, R46 ;  /* 0x000000ffff847224 */ /* 0x000fe200078e002e */
[----:B------:R-:W2:Y:S01]  /*8f40*/  LDSM.16.M88.4 R16, [R219+0xa800] ;  /* 0x00a80000db10783b */ /* 0x000ea20000000200 */
[----:B------:R-:W-:Y:S02]  /*8f50*/  IMAD.MOV.U32 R3, RZ, RZ, R47 ;  /* 0x000000ffff037224 */ /* 0x000fe400078e002f */
[----:B------:R-:W-:-:S02]  /*8f60*/  IMAD.MOV.U32 R45, RZ, RZ, R252 ;  /* 0x000000ffff2d7224 */ /* 0x000fc400078e00fc */
[----:B------:R-:W-:Y:S02]  /*8f70*/  IMAD.MOV.U32 R46, RZ, RZ, R243 ;  /* 0x000000ffff2e7224 */ /* 0x000fe400078e00f3 */
[----:B------:R-:W-:Y:S02]  /*8f80*/  IMAD.MOV.U32 R47, RZ, RZ, R242 ;  /* 0x000000ffff2f7224 */ /* 0x000fe400078e00f2 */
[----:B------:R-:W-:Y:S02]  /*8f90*/  IMAD.MOV.U32 R28, RZ, RZ, R9 ;  /* 0x000000ffff1c7224 */ /* 0x000fe400078e0009 */
[----:B------:R-:W-:Y:S02]  /*8fa0*/  IMAD.MOV.U32 R252, RZ, RZ, R10 ;  /* 0x000000fffffc7224 */ /* 0x000fe400078e000a */
[----:B------:R-:W-:Y:S02]  /*8fb0*/  IMAD.MOV.U32 R243, RZ, RZ, R11 ;  /* 0x000000fffff37224 */ /* 0x000fe400078e000b */
[----:B------:R-:W-:-:S02]  /*8fc0*/  IMAD.MOV.U32 R242, RZ, RZ, R8 ;  /* 0x000000fffff27224 */ /* 0x000fc400078e0008 */
[----:B------:R-:W3:Y:S01]  /*8fd0*/  LDSM.16.M88.4 R8, [R219+0xb000] ;  /* 0x00b00000db08783b */ /* 0x000ee20000000200 */
[C---:B-1----:R-:W-:Y:S08]  /*8fe0*/  HMMA.16816.F32.BF16 R44, R4.reuse, R20, R44 ;  /* 0x00000014042c723c */ /* 0x042ff0000004182c */
[C---:B--2---:R-:W-:Y:S08]  /*8ff0*/  HMMA.16816.F32.BF16 R40, R4.reuse, R16, R64 ;  /* 0x000000100428723c */ /* 0x044ff00000041840 */
[----:B------:R-:W-:Y:S01]  /*9000*/  HMMA.16816.F32.BF16 R36, R4, R18, R208 ;  /* 0x000000120424723c */ /* 0x000fe200000418d0 */
[----:B------:R-:W-:-:S02]  /*9010*/  IMAD.MOV.U32 R211, RZ, RZ, R28 ;  /* 0x000000ffffd37224 */ /* 0x000fc400078e001c */
[----:B------:R-:W-:Y:S02]  /*9020*/  IMAD.MOV.U32 R67, RZ, RZ, R44 ;  /* 0x000000ffff437224 */ /* 0x000fe400078e002c */
[----:B------:R-:W-:Y:S02]  /*9030*/  IMAD.MOV.U32 R66, RZ, RZ, R45 ;  /* 0x000000ffff427224 */ /* 0x000fe400078e002d */
[----:B------:R-:W-:Y:S01]  /*9040*/  IMAD.MOV.U32 R65, RZ, RZ, R46 ;  /* 0x000000ffff417224 */ /* 0x000fe200078e002e */
[----:B---3--:R-:W-:Y:S01]  /*9050*/  HMMA.16816.F32.BF16 R32, R4, R8, R212 ;  /* 0x000000080420723c */ /* 0x008fe200000418d4 */
[----:B------:R-:W-:-:S07]  /*9060*/  IMAD.MOV.U32 R64, RZ, RZ, R47 ;  /* 0x000000ffff407224 */ /* 0x000fce00078e002f */
[C---:B------:R-:W-:Y:S08]  /*9070*/  HMMA.16816.F32.BF16 R28, R4.reuse, R10, R224 ;  /* 0x0000000a041c723c */ /* 0x040ff000000418e0 */
[----:B------:R-:W-:Y:S08]  /*9080*/  HMMA.16816.F32.BF16 R44, R4, R22, R220 ;  /* 0x00000016042c723c */ /* 0x000ff000000418dc */
[C---:B------:R-:W-:Y:S08]  /*9090*/  HMMA.16816.F32.BF16 R4, R12.reuse, R10, R56 ;  /* 0x0000000a0c04723c */ /* 0x040ff00000041838 */
[C---:B------:R-:W-:Y:S08]  /*90a0*/  HMMA.16816.F32.BF16 R244, R12.reuse, R16, R244 ;  /* 0x000000100cf4723c */ /* 0x040ff000000418f4 */
[----:B------:R-:W-:Y:S01]  /*90b0*/  HMMA.16816.F32.BF16 R224, R12, R18, R140 ;  /* 0x000000120ce0723c */ /* 0x000fe2000004188c */
[----:B------:R-:W-:Y:S01]  /*90c0*/  LDSM.16.M88.4 R16, [R0+0xa000] ;  /* 0x00a000000010783b */ /* 0x000fe20000000200 */
[----:B------:R-:W-:-:S02]  /*90d0*/  IMAD.MOV.U32 R142, RZ, RZ, R252 ;  /* 0x000000ffff8e7224 */ /* 0x000fc400078e00fc */
[----:B------:R-:W-:Y:S02]  /*90e0*/  IMAD.MOV.U32 R143, RZ, RZ, R243 ;  /* 0x000000ffff8f7224 */ /* 0x000fe400078e00f3 */
[----:B------:R-:W-:Y:S02]  /*90f0*/  IMAD.MOV.U32 R140, RZ, RZ, R242 ;  /* 0x000000ffff8c7224 */ /* 0x000fe400078e00f2 */
[----:B------:R-:W-:Y:S01]  /*9100*/  HMMA.16816.F32.BF16 R220, R12, R8, R60 ;  /* 0x000000080cdc723c */ /* 0x000fe2000004183c */
[----:B------:R-:W1:Y:S01]  /*9110*/  LDSM.16.M88.4 R8, [R2+0x4000] ;  /* 0x004000000208783b */ /* 0x000e620000000200 */
[----:B------:R-:W-:Y:S02]  /*9120*/  IMAD.MOV.U32 R60, RZ, RZ, R234 ;  /* 0x000000ffff3c7224 */ /* 0x000fe400078e00ea */
[----:B------:R-:W-:Y:S02]  /*9130*/  IMAD.MOV.U32 R61, RZ, RZ, R138 ;  /* 0x000000ffff3d7224 */ /* 0x000fe400078e008a */
[----:B------:R-:W-:-:S02]  /*9140*/  IMAD.MOV.U32 R62, RZ, RZ, R132 ;  /* 0x000000ffff3e7224 */ /* 0x000fc400078e0084 */
[----:B------:R-:W-:Y:S01]  /*9150*/  IMAD.MOV.U32 R63, RZ, RZ, R3 ;  /* 0x000000ffff3f7224 */ /* 0x000fe200078e0003 */
[C---:B------:R-:W-:Y:S01]  /*9160*/  HMMA.16816.F32.BF16 R56, R12.reuse, R20, R248 ;  /* 0x000000140c38723c */ /* 0x040fe200000418f8 */
[----:B------:R-:W-:Y:S02]  /*9170*/  IMAD.MOV.U32 R234, RZ, RZ, R4 ;  /* 0x000000ffffea7224 */ /* 0x000fe400078e0004 */
[----:B------:R-:W-:Y:S02]  /*9180*/  IMAD.MOV.U32 R138, RZ, RZ, R5 ;  /* 0x000000ffff8a7224 */ /* 0x000fe400078e0005 */
[----:B------:R-:W-:Y:S02]  /*9190*/  IMAD.MOV.U32 R132, RZ, RZ, R6 ;  /* 0x000000ffff847224 */ /* 0x000fe400078e0006 */
[----:B------:R-:W-:Y:S01]  /*91a0*/  IMAD.MOV.U32 R3, RZ, RZ, R7 ;  /* 0x000000ffff037224 */ /* 0x000fe200078e0007 */
[----:B------:R-:W-:Y:S01]  /*91b0*/  HMMA.16816.F32.BF16 R212, R12, R22, R52 ;  /* 0x000000160cd4723c */ /* 0x000fe20000041834 */
[----:B------:R2:W3:Y:S01]  /*91c0*/  LDSM.16.M88.4 R4, [R2+0x6000] ;  /* 0x006000000204783b */ /* 0x0004e20000000200 */
[----:B------:R-:W-:-:S02]  /*91d0*/  IMAD.MOV.U32 R52, RZ, RZ, R67 ;  /* 0x000000ffff347224 */ /* 0x000fc400078e0043 */
[----:B------:R-:W-:Y:S01]  /*91e0*/  IMAD.MOV.U32 R53, RZ, RZ, R66 ;  /* 0x000000ffff357224 */ /* 0x000fe200078e0042 */
[----:B------:R-:W-:Y:S01]  /*91f0*/  LDSM.16.M88.4 R20, [R0+0xb000] ;  /* 0x00b000000014783b */ /* 0x000fe20000000200 */
[----:B------:R-:W-:Y:S02]  /*9200*/  IMAD.MOV.U32 R54, RZ, RZ, R65 ;  /* 0x000000ffff367224 */ /* 0x000fe400078e0041 */
[----:B------:R-:W-:Y:S01]  /*9210*/  IMAD.MOV.U32 R55, RZ, RZ, R64 ;  /* 0x000000ffff377224 */ /* 0x000fe200078e0040 */
[----:B------:R-:W4:Y:S01]  /*9220*/  LDSM.16.M88.4 R12, [R0+0xa800] ;  /* 0x00a80000000c783b */ /* 0x000f220000000200 */
[----:B------:R-:W-:Y:S02]  /*9230*/  IMAD.MOV.U32 R141, RZ, RZ, R211 ;  /* 0x000000ffff8d7224 */ /* 0x000fe400078e00d3 */
[----:B------:R-:W-:Y:S02]  /*9240*/  IMAD.MOV.U32 R252, RZ, RZ, R57 ;  /* 0x000000fffffc7224 */ /* 0x000fe400078e0039 */
[----:B------:R-:W-:-:S02]  /*9250*/  IMAD.MOV.U32 R243, RZ, RZ, R58 ;  /* 0x000000fffff37224 */ /* 0x000fc400078e003a */
[----:B------:R-:W-:Y:S01]  /*9260*/  IMAD.MOV.U32 R242, RZ, RZ, R59 ;  /* 0x000000fffff27224 */ /* 0x000fe200078e003b */
[----:B-1----:R-:W-:Y:S01]  /*9270*/  HMMA.16816.F32.BF16 R64, R8, R16, R24 ;  /* 0x000000100840723c */ /* 0x002fe20000041818 */
[----:B------:R1:W5:Y:S01]  /*9280*/  LDSM.16.M88.4 R24, [R0+0xb800] ;  /* 0x00b800000018783b */ /* 0x0003620000000200 */
[----:B--2---:R-:W-:-:S06]  /*9290*/  IMAD.MOV.U32 R2, RZ, RZ, R56 ;  /* 0x000000ffff027224 */ /* 0x004fcc00078e0038 */
[C---:B---3--:R-:W-:Y:S08]  /*92a0*/  HMMA.16816.F32.BF16 R56, R4.reuse, R18, R60 ;  /* 0x000000120438723c */ /* 0x048ff0000004183c */
[----:B------:R-:W-:Y:S01]  /*92b0*/  HMMA.16816.F32.BF16 R208, R4, R16, R48 ;  /* 0x0000001004d0723c */ /* 0x000fe20000041830 */
[----:B------:R-:W-:-:S07]  /*92c0*/  IMAD.MOV.U32 R51, RZ, RZ, R2 ;  /* 0x000000ffff337224 */ /* 0x000fce00078e0002 */
[C---:B----4-:R-:W-:Y:S01]  /*92d0*/  HMMA.16816.F32.BF16 R248, R4.reuse, R12, R40 ;  /* 0x0000000c04f8723c */ /* 0x050fe20000041828 */
[----:B------:R-:W-:Y:S02]  /*92e0*/  IMAD.MOV.U32 R40, RZ, RZ, R140 ;  /* 0x000000ffff287224 */ /* 0x000fe400078e008c */
[----:B------:R-:W-:Y:S02]  /*92f0*/  IMAD.MOV.U32 R17, RZ, RZ, R56 ;  /* 0x000000ffff117224 */ /* 0x000fe400078e0038 */
[----:B------:R-:W-:Y:S02]  /*9300*/  IMAD.MOV.U32 R16, RZ, RZ, R57 ;  /* 0x000000ffff107224 */ /* 0x000fe400078e0039 */
[----:B------:R-:W-:Y:S01]  /*9310*/  IMAD.MOV.U32 R2, RZ, RZ, R58 ;  /* 0x000000ffff027224 */ /* 0x000fe200078e003a */
[----:B------:R-:W-:Y:S01]  /*9320*/  HMMA.16816.F32.BF16 R60, R4, R20, R32 ;  /* 0x00000014043c723c */ /* 0x000fe20000041820 */
[----:B-1----:R-:W-:Y:S02]  /*9330*/  IMAD.MOV.U32 R0, RZ, RZ, R59 ;  /* 0x000000ffff007224 */ /* 0x002fe400078e003b */
        /* <DEDUP_REMOVED lines=8> */
[----:B------:R-:W-:Y:S08]  /*93c0*/  HMMA.16816.F32.BF16 R140, R4, R14, R36 ;  /* 0x0000000e048c723c */ /* 0x000ff00000041824 */
[C---:B-----5:R-:W-:Y:S08]  /*93d0*/  HMMA.16816.F32.BF16 R28, R8.reuse, R24, R28 ;  /* 0x00000018081c723c */ /* 0x060ff0000004181c */
[----:B------:R-:W-:Y:S01]  /*93e0*/  HMMA.16816.F32.BF16 R36, R8, R14, R224 ;  /* 0x0000000e0824723c */ /* 0x000fe200000418e0 */
[----:B------:R-:W-:-:S02]  /*93f0*/  IMAD.MOV.U32 R224, RZ, RZ, R234 ;  /* 0x000000ffffe07224 */ /* 0x000fc400078e00ea */
[----:B------:R-:W-:Y:S02]  /*9400*/  IMAD.MOV.U32 R225, RZ, RZ, R138 ;  /* 0x000000ffffe17224 */ /* 0x000fe400078e008a */
[----:B------:R-:W-:Y:S02]  /*9410*/  IMAD.MOV.U32 R226, RZ, RZ, R132 ;  /* 0x000000ffffe27224 */ /* 0x000fe400078e0084 */
[----:B------:R-:W-:Y:S01]  /*9420*/  IMAD.MOV.U32 R227, RZ, RZ, R3 ;  /* 0x000000ffffe37224 */ /* 0x000fe200078e0003 */
[----:B------:R-:W-:Y:S03]  /*9430*/  HMMA.16816.F32.BF16 R48, R4, R26, R44 ;  /* 0x0000001a0430723c */ /* 0x000fe6000004182c */
[----:B------:R-:W-:-:S05]  /*9440*/  IMAD.MOV.U32 R132, RZ, RZ, R28 ;  /* 0x000000ffff847224 */ /* 0x000fca00078e001c */
[C---:B------:R-:W-:Y:S08]  /*9450*/  HMMA.16816.F32.BF16 R44, R8.reuse, R18, R40 ;  /* 0x00000012082c723c */ /* 0x040ff00000041828 */
[----:B------:R-:W-:Y:S01]  /*9460*/  HMMA.16816.F32.BF16 R32, R8, R20, R220 ;  /* 0x000000140820723c */ /* 0x000fe200000418dc */
[----:B------:R-:W-:-:S07]  /*9470*/  IMAD.MOV.U32 R21, RZ, RZ, R31 ;  /* 0x000000ffff157224 */ /* 0x000fce00078e001f */
[----:B------:R-:W-:Y:S01]  /*9480*/  HMMA.16816.F32.BF16 R52, R4, R24, R52 ;  /* 0x000000180434723c */ /* 0x000fe20000041834 */
[----:B------:R-:W-:Y:S07]  /*9490*/  LDSM.16.M88.4 R4, [R229+0x6000] ;  /* 0x00600000e504783b */ /* 0x000fee0000000200 */
[----:B------:R-:W-:Y:S01]  /*94a0*/  HMMA.16816.F32.BF16 R40, R8, R12, R244 ;  /* 0x0000000c0828723c */ /* 0x000fe200000418f4 */
[----:B------:R-:W-:Y:S01]  /*94b0*/  IMAD.MOV.U32 R244, RZ, RZ, R17 ;  /* 0x000000fffff47224 */ /* 0x000fe200078e0011 */
[----:B------:R-:W-:Y:S01]  /*94c0*/  LDSM.16.M88.4 R12, [R229+0x4000] ;  /* 0x00400000e50c783b */ /* 0x000fe20000000200 */
[----:B------:R-:W-:-:S02]  /*94d0*/  IMAD.MOV.U32 R245, RZ, RZ, R16 ;  /* 0x000000fffff57224 */ /* 0x000fc400078e0010 */
[----:B------:R-:W-:Y:S01]  /*94e0*/  IMAD.MOV.U32 R246, RZ, RZ, R2 ;  /* 0x000000fffff67224 */ /* 0x000fe200078e0002 */
[----:B------:R-:W1:Y:S01]  /*94f0*/  LDSM.16.M88.4 R16, [R216+0xa000] ;  /* 0x00a00000d810783b */ /* 0x000e620000000200 */
[----:B------:R-:W-:Y:S01]  /*9500*/  IMAD.MOV.U32 R247, RZ, RZ, R0 ;  /* 0x000000fffff77224 */ /* 0x000fe200078e0000 */
[C---:B------:R-:W-:Y:S01]  /*9510*/  HMMA.16816.F32.BF16 R224, R8.reuse, R22, R224 ;  /* 0x0000001608e0723c */ /* 0x040fe200000418e0 */
[----:B------:R-:W-:Y:S02]  /*9520*/  IMAD.MOV.U32 R23, RZ, RZ, R29 ;  /* 0x000000ffff177224 */ /* 0x000fe400078e001d */
[----:B------:R-:W-:Y:S02]  /*9530*/  IMAD.MOV.U32 R22, RZ, RZ, R30 ;  /* 0x000000ffff167224 */ /* 0x000fe400078e001e */
[----:B------:R-:W-:Y:S03]  /*9540*/  LDSM.16.M88.4 R28, [R216+0xb800] ;  /* 0x00b80000d81c783b */ /* 0x000fe60000000200 */
[----:B------:R-:W-:Y:S01]  /*9550*/  HMMA.16816.F32.BF16 R220, R8, R26, R212 ;  /* 0x0000001a08dc723c */ /* 0x000fe200000418d4 */
[----:B------:R-:W2:Y:S04]  /*9560*/  LDSM.16.M88.4 R8, [R216+0xa800] ;  /* 0x00a80000d808783b */ /* 0x000ea80000000200 */
[----:B------:R-:W3:Y:S06]  /*9570*/  LDSM.16.M88.4 R24, [R216+0xb000] ;  /* 0x00b00000d818783b */ /* 0x000eec0000000200 */
[----:B------:R-:W-:-:S02]  /*9580*/  IMAD.MOV.U32 R20, RZ, RZ, R224 ;  /* 0x000000ffff147224 */ /* 0x000fc400078e00e0 */
[----:B------:R-:W-:Y:S02]  /*9590*/  IMAD.MOV.U32 R3, RZ, RZ, R225 ;  /* 0x000000ffff037224 */ /* 0x000fe400078e00e1 */
[----:B------:R-:W-:Y:S02]  /*95a0*/  IMAD.MOV.U32 R2, RZ, RZ, R226 ;  /* 0x000000ffff027224 */ /* 0x000fe400078e00e2 */
[----:B------:R-:W-:Y:S01]  /*95b0*/  IMAD.MOV.U32 R0, RZ, RZ, R227 ;  /* 0x000000ffff007224 */ /* 0x000fe200078e00e3 */
[-C--:B-1----:R-:W-:Y:S08]  /*95c0*/  HMMA.16816.F32.BF16 R212, R4, R16.reuse, R208 ;  /* 0x0000001004d4723c */ /* 0x082ff000000418d0 */
[----:B------:R-:W-:Y:S01]  /*95d0*/  HMMA.16816.F32.BF16 R208, R12, R16, R64 ;  /* 0x000000100cd0723c */ /* 0x000fe20000041840 */
[----:B------:R-:W-:-:S02]  /*95e0*/  IMAD.MOV.U32 R17, RZ, RZ, R23 ;  /* 0x000000ffff117224 */ /* 0x000fc400078e0017 */
[----:B------:R-:W-:-:S05]  /*95f0*/  IMAD.MOV.U32 R16, RZ, RZ, R132 ;  /* 0x000000ffff107224 */ /* 0x000fca00078e0084 */
[C---:B--2---:R-:W-:Y:S08]  /*9600*/  HMMA.16816.F32.BF16 R224, R4.reuse, R10, R140 ;  /* 0x0000000a04e0723c */ /* 0x044ff0000004188c */
[C---:B---3--:R-:W-:Y:S08]  /*9610*/  HMMA.16816.F32.BF16 R140, R4.reuse, R24, R60 ;  /* 0x00000018048c723c */ /* 0x048ff0000004183c */
[----:B------:R-:W-:Y:S08]  /*9620*/  HMMA.16816.F32.BF16 R60, R4, R28, R52 ;  /* 0x0000001c043c723c */ /* 0x000ff00000041834 */
[-C--:B------:R-:W-:Y:S08]  /*9630*/  HMMA.16816.F32.BF16 R52, R12, R18.reuse, R44 ;  /* 0x000000120c34723c */ /* 0x080ff0000004182c */
[----:B------:R-:W-:Y:S01]  /*9640*/  HMMA.16816.F32.BF16 R244, R4, R18, R244 ;  /* 0x0000001204f4723c */ /* 0x000fe200000418f4 */
[----:B------:R-:W-:-:S02]  /*9650*/  IMAD.MOV.U32 R18, RZ, RZ, R22 ;  /* 0x000000ffff127224 */ /* 0x000fc400078e0016 */
[----:B------:R-:W-:-:S05]  /*9660*/  IMAD.MOV.U32 R19, RZ, RZ, R21 ;  /* 0x000000ffff137224 */ /* 0x000fca00078e0015 */
[----:B------:R-:W-:Y:S08]  /*9670*/  HMMA.16816.F32.BF16 R64, R4, R26, R56 ;  /* 0x0000001a0440723c */ /* 0x000ff00000041838 */
[----:B------:R-:W-:Y:S01]  /*9680*/  HMMA.16816.F32.BF16 R44, R12, R10, R36 ;  /* 0x0000000a0c2c723c */ /* 0x000fe20000041824 */
[----:B------:R-:W-:Y:S02]  /*9690*/  IMAD.MOV.U32 R36, RZ, RZ, R20 ;  /* 0x000000ffff247224 */ /* 0x000fe400078e0014 */
[----:B------:R-:W-:Y:S01]  /*96a0*/  LDSM.16.M88.4 R20, [R217+0xa000] ;  /* 0x00a00000d914783b */ /* 0x000fe20000000200 */
[----:B------:R-:W-:-:S02]  /*96b0*/  IMAD.MOV.U32 R37, RZ, RZ, R3 ;  /* 0x000000ffff257224 */ /* 0x000fc400078e0003 */
[----:B------:R-:W-:Y:S02]  /*96c0*/  IMAD.MOV.U32 R38, RZ, RZ, R2 ;  /* 0x000000ffff267224 */ /* 0x000fe400078e0002 */
[----:B------:R-:W-:Y:S01]  /*96d0*/  HMMA.16816.F32.BF16 R248, R4, R8, R248 ;  /* 0x0000000804f8723c */ /* 0x000fe200000418f8 */
[----:B------:R-:W-:Y:S02]  /*96e0*/  IMAD.MOV.U32 R39, RZ, RZ, R0 ;  /* 0x000000ffff277224 */ /* 0x000fe400078e0000 */
[----:B------:R-:W-:-:S05]  /*96f0*/  IMAD.MOV.U32 R0, RZ, RZ, R137 ;  /* 0x000000ffff007224 */ /* 0x000fca00078e0089 */
[----:B------:R-:W-:Y:S01]  /*9700*/  HMMA.16816.F32.BF16 R56, R4, R30, R48 ;  /* 0x0000001e0438723c */ /* 0x000fe20000041830 */
[----:B------:R-:W1:Y:S01]  /*9710*/  LDSM.16.M88.4 R4, [R233+0x6000] ;  /* 0x00600000e904783b */ /* 0x000e620000000200 */
[----:B------:R-:W-:-:S06]  /*9720*/  LOP3.LUT R0, R0, 0x8, R230, 0x78, !PT ;  /* 0x0000000800007812 */ /* 0x000fcc00078e78e6 */
[C---:B------:R-:W-:Y:S01]  /*9730*/  HMMA.16816.F32.BF16 R48, R12.reuse, R8, R40 ;  /* 0x000000080c30723c */ /* 0x040fe20000041828 */
[----:B------:R-:W2:Y:S07]  /*9740*/  LDSM.16.M88.4 R8, [R233+0x4000] ;  /* 0x00400000e908783b */ /* 0x000eae0000000200 */
[C---:B------:R-:W-:Y:S08]  /*9750*/  HMMA.16816.F32.BF16 R40, R12.reuse, R24, R32 ;  /* 0x000000180c28723c */ /* 0x040ff00000041820 */
[C---:B------:R-:W-:Y:S08]  /*9760*/  HMMA.16816.F32.BF16 R32, R12.reuse, R28, R16 ;  /* 0x0000001c0c20723c */ /* 0x040ff00000041810 */
[C---:B------:R-:W-:Y:S01]  /*9770*/  HMMA.16816.F32.BF16 R36, R12.reuse, R26, R36 ;  /* 0x0000001a0c24723c */ /* 0x040fe20000041824 */
[----:B------:R-:W-:Y:S07]  /*9780*/  LDSM.16.M88.4 R24, [R217+0xb800] ;  /* 0x00b80000d918783b */ /* 0x000fee0000000200 */
[----:B------:R-:W-:Y:S01]  /*9790*/  HMMA.16816.F32.BF16 R28, R12, R30, R220 ;  /* 0x0000001e0c1c723c */ /* 0x000fe200000418dc */
[----:B------:R-:W3:Y:S07]  /*97a0*/  LDSM.16.M88.4 R12, [R217+0xb000] ;  /* 0x00b00000d90c783b */ /* 0x000eee0000000200 */
[-C--:B-1----:R-:W-:Y:S08]  /*97b0*/  HMMA.16816.F32.BF16 R16, R4, R20.reuse, R212 ;  /* 0x000000140410723c */ /* 0x082ff000000418d4 */
[----:B--2---:R-:W-:Y:S01]  /*97c0*/  HMMA.16816.F32.BF16 R220, R8, R20, R208 ;  /* 0x0000001408dc723c */ /* 0x004fe200000418d0 */
[----:B------:R-:W-:-:S07]  /*97d0*/  IMAD.MOV.U32 R20, RZ, RZ, R139 ;  /* 0x000000ffff147224 */ /* 0x000fce00078e008b */
[-C--:B------:R-:W-:Y:S03]  /*97e0*/  HMMA.16816.F32.BF16 R212, R8, R22.reuse, R52 ;  /* 0x0000001608d4723c */ /* 0x080fe60000041834 */
[----:B------:R-:W-:Y:S02]  /*97f0*/  IMAD.MOV.U32 R3, RZ, RZ, R17 ;  /* 0x000000ffff037224 */ /* 0x000fe400078e0011 */
[----:B------:R-:W-:Y:S02]  /*9800*/  IMAD.MOV.U32 R2, RZ, RZ, R16 ;  /* 0x000000ffff027224 */ /* 0x000fe400078e0010 */
[----:B------:R-:W-:Y:S01]  /*9810*/  IMAD.MOV.U32 R242, RZ, RZ, R18 ;  /* 0x000000fffff27224 */ /* 0x000fe200078e0012 */
[----:B------:R-:W-:Y:S01]  /*9820*/  HMMA.16816.F32.BF16 R244, R4, R22, R244 ;  /* 0x0000001604f4723c */ /* 0x000fe200000418f4 */
[----:B------:R-:W-:Y:S02]  /*9830*/  IMAD.MOV.U32 R234, RZ, RZ, R19 ;  /* 0x000000ffffea7224 */ /* 0x000fe400078e0013 */
[----:B------:R-:W1:Y:S01]  /*9840*/  LDSM.16.M88.4 R16, [R217+0xa800] ;  /* 0x00a80000d910783b */ /* 0x000e620000000200 */
[----:B------:R-:W-:Y:S01]  /*9850*/  IMAD.MOV.U32 R21, RZ, RZ, R3 ;  /* 0x000000ffff157224 */ /* 0x000fe200078e0003 */
[----:B------:R-:W-:-:S04]  /*9860*/  DEPBAR.LE SB0, 0x0 ;  /* 0x000080000000791a */ /* 0x000fc80000000000 */
[----:B---3--:R-:W-:Y:S01]  /*9870*/  HMMA.16816.F32.BF16 R140, R4, R12, R140 ;  /* 0x0000000c048c723c */ /* 0x008fe2000004188c */
[----:B------:R-:W-:-:S04]  /*9880*/  IMAD.U32 R3, RZ, RZ, UR21 ;  /* 0x00000015ff037e24 */ /* 0x000fc8000f8e00ff */
[----:B------:R-:W-:-:S03]  /*9890*/  IMAD R3, R3, 0x40, R20 ;  /* 0x0000004003037824 */ /* 0x000fc600078e0214 */
[-C--:B------:R-:W-:Y:S01]  /*98a0*/  HMMA.16816.F32.BF16 R56, R4, R26.reuse, R56 ;  /* 0x0000001a0438723c */ /* 0x080fe20000041838 */
[----:B------:R-:W-:Y:S01]  /*98b0*/  VIADD R20, R3, 0xffffff80 ;  /* 0xffffff8003147836 */ /* 0x000fe20000000000 */
[----:B------:R-:W-:Y:S04]  /*98c0*/  BAR.SYNC.DEFER_BLOCKING 0x0 ;  /* 0x0000000000007b1d */ /* 0x000fe80000010000 */
[----:B------:R-:W-:Y:S02]  /*98d0*/  ISETP.GT.AND P0, PT, R237, R20, PT ;  /* 0x00000014ed00720c */ /* 0x000fe40003f04270 */
[----:B------:R-:W-:Y:S01]  /*98e0*/  ISETP.GE.AND P5, PT, R20, R238, PT ;  /* 0x000000ee1400720c */ /* 0x000fe20003fa6270 */
[----:B------:R-:W-:Y:S02]  /*98f0*/  HMMA.16816.F32.BF16 R28, R8, R26, R28 ;  /* 0x0000001a081c723c */ /* 0x000fe4000004181c */
[----:B------:R-:W-:-:S02]  /*9900*/  IMAD.MOV.U32 R252, RZ, RZ, R140 ;  /* 0x000000fffffc7224 */ /* 0x000fc400078e008c */
[----:B------:R-:W-:-:S04]  /*9910*/  IMAD.MOV.U32 R243, RZ, RZ, R141 ;  /* 0x000000fffff37224 */ /* 0x000fc800078e008d */
[C---:B-1----:R-:W-:Y:S08]  /*9920*/  HMMA.16816.F32.BF16 R208, R4.reuse, R16, R248 ;  /* 0x0000001004d0723c */ /* 0x042ff000000418f8 */
[----:B------:R-:W-:Y:S01]  /*9930*/  HMMA.16816.F32.BF16 R248, R4, R14, R64 ;  /* 0x0000000e04f8723c */ /* 0x000fe20000041840 */
[----:B------:R-:W-:Y:S02]  /*9940*/  IMAD.SHL.U32 R65, R232, 0x40, RZ ;  /* 0x00000040e8417824 */ /* 0x000fe400078e00ff */
[----:B------:R-:W-:-:S02]  /*9950*/  IMAD.MOV.U32 R67, RZ, RZ, R56 ;  /* 0x000000ffff437224 */ /* 0x000fc400078e0038 */
[----:B------:R-:W-:Y:S01]  /*9960*/  IMAD.MOV.U32 R66, RZ, RZ, R57 ;  /* 0x000000ffff427224 */ /* 0x000fe200078e0039 */
[----:B------:R-:W-:-:S05]  /*9970*/  LOP3.LUT R0, R0, 0x200, R65, 0xf8, !PT ;  /* 0x0000020000007812 */ /* 0x000fca00078ef841 */
[----:B------:R-:W-:Y:S01]  /*9980*/  IMAD.MOV.U32 R139, RZ, RZ, R208 ;  /* 0x000000ffff8b7224 */ /* 0x000fe200078e00d0 */
[----:B------:R1:W-:Y:S01]  /*9990*/  STL.64 [R1+0x18], R210 ;  /* 0x000018d201007387 */ /* 0x0003e20000100a00 */
[----:B------:R-:W-:Y:S02]  /*99a0*/  IMAD.MOV.U32 R138, RZ, RZ, R209 ;  /* 0x000000ffff8a7224 */ /* 0x000fe400078e00d1 */
[C---:B-1----:R-:W-:Y:S08]  /*99b0*/  HMMA.16816.F32.BF16 R208, R4.reuse, R18, R224 ;  /* 0x0000001204d0723c */ /* 0x042ff000000418e0 */
[----:B------:R-:W-:Y:S01]  /*99c0*/  HMMA.16816.F32.BF16 R224, R4, R24, R60 ;  /* 0x0000001804e0723c */ /* 0x000fe2000004183c */
[----:B------:R-:W-:-:S02]  /*99d0*/  VIADD R7, R3, 0xffffffa1 ;  /* 0xffffffa103077836 */ /* 0x000fc40000000000 */
[C---:B------:R-:W-:Y:S02]  /*99e0*/  VIADD R6, R3.reuse, 0xffffffa8 ;  /* 0xffffffa803067836 */ /* 0x040fe40000000000 */
[C---:B------:R-:W-:Y:S02]  /*99f0*/  VIADD R5, R3.reuse, 0xffffffa9 ;  /* 0xffffffa903057836 */ /* 0x040fe40000000000 */
[----:B------:R-:W-:-:S04]  /*9a00*/  VIADD R4, R3, 0xffffffb0 ;  /* 0xffffffb003047836 */ /* 0x000fc80000000000 */
[----:B------:R1:W-:Y:S01]  /*9a10*/  STL.64 [R1+0x8], R210 ;  /* 0x000008d201007387 */ /* 0x0003e20000100a00 */
[----:B------:R-:W-:Y:S02]  /*9a20*/  IMAD.MOV.U32 R137, RZ, RZ, R208 ;  /* 0x000000ffff897224 */ /* 0x000fe400078e00d0 */
[----:B------:R-:W-:Y:S01]  /*9a30*/  IMAD.MOV.U32 R132, RZ, RZ, R209 ;  /* 0x000000ffff847224 */ /* 0x000fe200078e00d1 */
[----:B------:R2:W-:Y:S04]  /*9a40*/  STL.64 [R1], R142 ;  /* 0x0000008e01007387 */ /* 0x0005e80000100a00 */
[----:B------:R-:W-:Y:S04]  /*9a50*/  STL.64 [R1+0x10], R58 ;  /* 0x0000103a01007387 */ /* 0x000fe80000100a00 */
[----:B------:R3:W-:Y:S01]  /*9a60*/  STL [R1+0x38], R0 ;  /* 0x0000380001007387 */ /* 0x0007e20000100800 */
[----:B-1----:R-:W-:Y:S01]  /*9a70*/  HMMA.16816.F32.BF16 R208, R8, R16, R48 ;  /* 0x0000001008d0723c */ /* 0x002fe20000041830 */
[----:B------:R-:W-:-:S02]  /*9a80*/  VIADD R17, R3, 0xffffffb8 ;  /* 0xffffffb803117836 */ /* 0x000fc40000000000 */
[----:B------:R-:W-:-:S05]  /*9a90*/  VIADD R16, R3, 0xffffffb9 ;  /* 0xffffffb903107836 */ /* 0x000fca0000000000 */
[C---:B--2---:R-:W-:Y:S01]  /*9aa0*/  HMMA.16816.F32.BF16 R140, R8.reuse, R18, R44 ;  /* 0x00000012088c723c */ /* 0x044fe2000004182c */
[C---:B------:R-:W-:Y:S01]  /*9ab0*/  VIADD R19, R3.reuse, 0xffffff81 ;  /* 0xffffff8103137836 */ /* 0x040fe20000000000 */
[----:B---3--:R-:W-:Y:S01]  /*9ac0*/  FSEL R0, R220, -INF , !P0 ;  /* 0xff800000dc007808 */ /* 0x008fe20004000000 */
[----:B------:R-:W-:Y:S02]  /*9ad0*/  VIADD R18, R3, 0xffffff88 ;  /* 0xffffff8803127836 */ /* 0x000fe40000000000 */
[----:B------:R-:W-:Y:S01]  /*9ae0*/  IMAD.MOV.U32 R220, RZ, RZ, R2 ;  /* 0x000000ffffdc7224 */ /* 0x000fe200078e0002 */
[C---:B------:R-:W-:Y:S02]  /*9af0*/  ISETP.GT.AND P0, PT, R237.reuse, R19, PT ;  /* 0x00000013ed00720c */ /* 0x040fe40003f04270 */
[----:B------:R-:W-:Y:S01]  /*9b00*/  FSEL R53, R0, -INF , !P5 ;  /* 0xff80000000357808 */ /* 0x000fe20006800000 */
[----:B------:R-:W-:Y:S01]  /*9b10*/  HMMA.16816.F32.BF16 R56, R8, R12, R40 ;  /* 0x0000000c0838723c */ /* 0x000fe20000041828 */
[----:B------:R-:W-:Y:S01]  /*9b20*/  ISETP.GT.AND P5, PT, R237, R18, PT ;  /* 0x00000012ed00720c */ /* 0x000fe20003fa4270 */
[----:B------:R-:W-:Y:S01]  /*9b30*/  VIADD R13, R3, 0xffffff90 ;  /* 0xffffff90030d7836 */ /* 0x000fe20000000000 */
[----:B------:R-:W-:-:S02]  /*9b40*/  FSEL R2, R221, -INF , !P0 ;  /* 0xff800000dd027808 */ /* 0x000fc40004000000 */
[-C--:B------:R-:W-:Y:S02]  /*9b50*/  ISETP.GE.AND P0, PT, R18, R238.reuse, PT ;  /* 0x000000ee1200720c */ /* 0x080fe40003f06270 */
[----:B------:R-:W-:Y:S01]  /*9b60*/  FSEL R0, R212, -INF , !P5 ;  /* 0xff800000d4007808 */ /* 0x000fe20006800000 */
[C---:B------:R-:W-:Y:S01]  /*9b70*/  HMMA.16816.F32.BF16 R48, R8.reuse, R14, R36 ;  /* 0x0000000e0830723c */ /* 0x040fe20000041824 */
[----:B------:R-:W-:Y:S01]  /*9b80*/  VIADD R14, R3, 0xffffff89 ;  /* 0xffffff89030e7836 */ /* 0x000fe20000000000 */
[----:B------:R-:W-:Y:S01]  /*9b90*/  ISETP.GE.AND P6, PT, R19, R238, PT ;  /* 0x000000ee1300720c */ /* 0x000fe20003fc6270 */
[----:B------:R-:W-:Y:S01]  /*9ba0*/  VIADD R15, R3, 0xffffffb1 ;  /* 0xffffffb1030f7836 */ /* 0x000fe20000000000 */
[----:B------:R-:W-:Y:S02]  /*9bb0*/  FSEL R65, R0, -INF , !P0 ;  /* 0xff80000000417808 */ /* 0x000fe40004000000 */
[C---:B------:R-:W-:Y:S02]  /*9bc0*/  ISETP.GT.AND P5, PT, R237.reuse, R14, PT ;  /* 0x0000000eed00720c */ /* 0x040fe40003fa4270 */
[----:B------:R-:W-:Y:S01]  /*9bd0*/  HMMA.16816.F32.BF16 R40, R8, R24, R32 ;  /* 0x000000180828723c */ /* 0x000fe20000041820 */
[----:B------:R-:W-:Y:S01]  /*9be0*/  ISETP.GT.AND P0, PT, R237, R13, PT ;  /* 0x0000000ded00720c */ /* 0x000fe20003f04270 */
[C---:B------:R-:W-:Y:S01]  /*9bf0*/  VIADD R11, R3.reuse, 0xffffff91 ;  /* 0xffffff91030b7836 */ /* 0x040fe20000000000 */
[----:B------:R-:W-:Y:S01]  /*9c00*/  FSEL R52, R2, -INF , !P6 ;  /* 0xff80000002347808 */ /* 0x000fe20007000000 */
[C---:B------:R-:W-:Y:S01]  /*9c10*/  VIADD R10, R3.reuse, 0xffffff98 ;  /* 0xffffff98030a7836 */ /* 0x040fe20000000000 */
[-C--:B------:R-:W-:Y:S01]  /*9c20*/  ISETP.GE.AND P6, PT, R14, R238.reuse, PT ;  /* 0x000000ee0e00720c */ /* 0x080fe20003fc6270 */
[----:B------:R-:W-:Y:S01]  /*9c30*/  VIADD R9, R3, 0xffffff99 ;  /* 0xffffff9903097836 */ /* 0x000fe20000000000 */
[----:B------:R-:W-:Y:S01]  /*9c40*/  FSEL R0, R213, -INF , !P5 ;  /* 0xff800000d5007808 */ /* 0x000fe20006800000 */
[----:B------:R-:W-:Y:S01]  /*9c50*/  VIADD R8, R3, 0xffffffa0 ;  /* 0xffffffa003087836 */ /* 0x000fe20000000000 */
[----:B------:R-:W-:Y:S01]  /*9c60*/  FSEL R2, R208, -INF , !P0 ;  /* 0xff800000d0027808 */ /* 0x000fe20004000000 */
[----:B------:R-:W-:Y:S01]  /*9c70*/  IMAD.MOV.U32 R25, RZ, RZ, R21 ;  /* 0x000000ffff197224 */ /* 0x000fe200078e0015 */
[----:B------:R-:W-:-:S02]  /*9c80*/  ISETP.GE.AND P5, PT, R13, R238, PT ;  /* 0x000000ee0d00720c */ /* 0x000fc40003fa6270 */
[----:B------:R-:W-:Y:S02]  /*9c90*/  ISETP.GT.AND P0, PT, R237, R11, PT ;  /* 0x0000000bed00720c */ /* 0x000fe40003f04270 */
[----:B------:R-:W-:Y:S02]  /*9ca0*/  FSEL R64, R0, -INF , !P6 ;  /* 0xff80000000407808 */ /* 0x000fe40007000000 */
[----:B------:R-:W-:Y:S02]  /*9cb0*/  ISETP.GE.AND P6, PT, R11, R238, PT ;  /* 0x000000ee0b00720c */ /* 0x000fe40003fc6270 */
[----:B------:R-:W-:Y:S01]  /*9cc0*/  FSEL R63, R2, -INF , !P5 ;  /* 0xff800000023f7808 */ /* 0x000fe20006800000 */
[----:B------:R-:W-:Y:S01]  /*9cd0*/  VIADD R2, R237, 0x8 ;  /* 0x00000008ed027836 */ /* 0x000fe20000000000 */
[----:B------:R-:W-:Y:S02]  /*9ce0*/  FSEL R0, R209, -INF , !P0 ;  /* 0xff800000d1007808 */ /* 0x000fe40004000000 */
[----:B------:R-:W-:-:S02]  /*9cf0*/  ISETP.GT.AND P5, PT, R237, R10, PT ;  /* 0x0000000aed00720c */ /* 0x000fc40003fa4270 */
[----:B------:R-:W-:Y:S02]  /*9d00*/  FSEL R62, R0, -INF , !P6 ;  /* 0xff800000003e7808 */ /* 0x000fe40007000000 */
[-C--:B------:R-:W-:Y:S02]  /*9d10*/  ISETP.GE.AND P0, PT, R10, R238.reuse, PT ;  /* 0x000000ee0a00720c */ /* 0x080fe40003f06270 */
[----:B------:R-:W-:Y:S02]  /*9d20*/  FSEL R0, R140, -INF , !P5 ;  /* 0xff8000008c007808 */ /* 0x000fe40006800000 */
[----:B------:R-:W-:Y:S02]  /*9d30*/  ISETP.GT.AND P6, PT, R237, R9, PT ;  /* 0x00000009ed00720c */ /* 0x000fe40003fc4270 */
[----:B------:R-:W-:Y:S02]  /*9d40*/  FSEL R61, R0, -INF , !P0 ;  /* 0xff800000003d7808 */ /* 0x000fe40004000000 */
[----:B------:R-:W-:-:S02]  /*9d50*/  ISETP.GE.AND P5, PT, R9, R238, PT ;  /* 0x000000ee0900720c */ /* 0x000fc40003fa6270 */
[----:B------:R-:W-:Y:S02]  /*9d60*/  FSEL R0, R141, -INF , !P6 ;  /* 0xff8000008d007808 */ /* 0x000fe40007000000 */
[C---:B------:R-:W-:Y:S02]  /*9d70*/  ISETP.GT.AND P0, PT, R237.reuse, R8, PT ;  /* 0x00000008ed00720c */ /* 0x040fe40003f04270 */
[----:B------:R-:W-:Y:S02]  /*9d80*/  FSEL R60, R0, -INF , !P5 ;  /* 0xff800000003c7808 */ /* 0x000fe40006800000 */
[----:B------:R-:W-:Y:S02]  /*9d90*/  ISETP.GE.AND P6, PT, R8, R238, PT ;  /* 0x000000ee0800720c */ /* 0x000fe40003fc6270 */
[----:B------:R-:W-:Y:S02]  /*9da0*/  FSEL R0, R56, -INF , !P0 ;  /* 0xff80000038007808 */ /* 0x000fe40004000000 */
[----:B------:R-:W-:-:S02]  /*9db0*/  ISETP.GT.AND P5, PT, R237, R7, PT ;  /* 0x00000007ed00720c */ /* 0x000fc40003fa4270 */
[----:B------:R-:W-:Y:S02]  /*9dc0*/  FSEL R56, R0, -INF , !P6 ;  /* 0xff80000000387808 */ /* 0x000fe40007000000 */
[----:B------:R-:W-:Y:S02]  /*9dd0*/  ISETP.GE.AND P0, PT, R7, R238, PT ;  /* 0x000000ee0700720c */ /* 0x000fe40003f06270 */
[----:B------:R-:W-:Y:S02]  /*9de0*/  FSEL R0, R57, -INF , !P5 ;  /* 0xff80000039007808 */ /* 0x000fe40006800000 */
[----:B------:R-:W-:Y:S02]  /*9df0*/  ISETP.GT.AND P6, PT, R237, R6, PT ;  /* 0x00000006ed00720c */ /* 0x000fe40003fc4270 */
[----:B------:R-:W-:Y:S02]  /*9e00*/  FSEL R55, R0, -INF , !P0 ;  /* 0xff80000000377808 */ /* 0x000fe40004000000 */
[----:B------:R-:W-:-:S02]  /*9e10*/  ISETP.GE.AND P5, PT, R6, R238, PT ;  /* 0x000000ee0600720c */ /* 0x000fc40003fa6270 */
[----:B------:R-:W-:Y:S02]  /*9e20*/  FSEL R0, R48, -INF , !P6 ;  /* 0xff80000030007808 */ /* 0x000fe40007000000 */
[----:B------:R-:W-:Y:S02]  /*9e30*/  ISETP.GT.AND P0, PT, R237, R5, PT ;  /* 0x00000005ed00720c */ /* 0x000fe40003f04270 */
[----:B------:R-:W-:Y:S02]  /*9e40*/  FSEL R54, R0, -INF , !P5 ;  /* 0xff80000000367808 */ /* 0x000fe40006800000 */
[----:B------:R-:W-:Y:S02]  /*9e50*/  ISETP.GE.AND P6, PT, R5, R238, PT ;  /* 0x000000ee0500720c */ /* 0x000fe40003fc6270 */
        /* <DEDUP_REMOVED lines=11> */
[----:B------:R-:W-:Y:S02]  /*9f10*/  ISETP.GT.AND P6, PT, R237, R16, PT ;  /* 0x00000010ed00720c */ /* 0x000fe40003fc4270 */
[----:B------:R-:W-:Y:S02]  /*9f20*/  ISETP.GT.AND P5, PT, R2, R20, PT ;  /* 0x000000140200720c */ /* 0x000fe40003fa4270 */
[----:B------:R-:W-:-:S02]  /*9f30*/  FSEL R12, R28, -INF , !P0 ;  /* 0xff8000001c0c7808 */ /* 0x000fc40004000000 */
[----:B------:R-:W-:Y:S02]  /*9f40*/  ISETP.GT.AND P0, PT, R2, R19, PT ;  /* 0x000000130200720c */ /* 0x000fe40003f04270 */
[----:B------:R-:W-:Y:S02]  /*9f50*/  FSEL R0, R29, -INF , !P6 ;  /* 0xff8000001d007808 */ /* 0x000fe40007000000 */
[----:B------:R-:W-:Y:S02]  /*9f60*/  FSEL R22, R222, -INF , !P5 ;  /* 0xff800000de167808 */ /* 0x000fe40006800000 */
[-C--:B------:R-:W-:Y:S02]  /*9f70*/  ISETP.GE.AND P6, PT, R17, R238.reuse, PT ;  /* 0x000000ee1100720c */ /* 0x080fe40003fc6270 */
        /* <DEDUP_REMOVED lines=8> */
[----:B------:R-:W-:Y:S02]  /*a000*/  ISETP.GE.AND P6, PT, R20, R240, PT ;  /* 0x000000f01400720c */ /* 0x000fe40003fc6270 */
[----:B------:R-:W-:Y:S02]  /*a010*/  FSEL R0, R215, -INF , !P5 ;  /* 0xff800000d7007808 */ /* 0x000fe40006800000 */
[C---:B------:R-:W-:Y:S02]  /*a020*/  ISETP.GT.AND P5, PT, R2.reuse, R13, PT ;  /* 0x0000000d0200720c */ /* 0x040fe40003fa4270 */
[----:B------:R-:W-:Y:S02]  /*a030*/  FSEL R29, R21, -INF , !P0 ;  /* 0xff800000151d7808 */ /* 0x000fe40004000000 */
[----:B------:R-:W-:Y:S02]  /*a040*/  ISETP.GT.AND P0, PT, R2, R11, PT ;  /* 0x0000000b0200720c */ /* 0x000fe40003f04270 */
[----:B------:R-:W-:-:S02]  /*a050*/  FSEL R32, R22, -INF , !P6 ;  /* 0xff80000016207808 */ /* 0x000fc40007000000 */
[----:B------:R-:W-:Y:S02]  /*a060*/  FSEL R22, R210, -INF , !P5 ;  /* 0xff800000d2167808 */ /* 0x000fe40006800000 */
[-C--:B------:R-:W-:Y:S02]  /*a070*/  ISETP.GE.AND P6, PT, R18, R240.reuse, PT ;  /* 0x000000f01200720c */ /* 0x080fe40003fc6270 */
[----:B------:R-:W-:Y:S02]  /*a080*/  ISETP.GE.AND P5, PT, R14, R240, PT ;  /* 0x000000f00e00720c */ /* 0x000fe40003fa6270 */
[----:B------:R-:W-:Y:S02]  /*a090*/  FSEL R21, R211, -INF , !P0 ;  /* 0xff800000d3157808 */ /* 0x000fe40004000000 */
[----:B------:R-:W-:Y:S02]  /*a0a0*/  ISETP.GT.AND P0, PT, R2, R10, PT ;  /* 0x0000000a0200720c */ /* 0x000fe40003f04270 */
[----:B------:R-:W-:-:S02]  /*a0b0*/  FSEL R47, R12, -INF , !P6 ;  /* 0xff8000000c2f7808 */ /* 0x000fc40007000000 */
[----:B------:R-:W-:Y:S02]  /*a0c0*/  FSEL R46, R0, -INF , !P5 ;  /* 0xff800000002e7808 */ /* 0x000fe40006800000 */
[----:B------:R-:W-:Y:S02]  /*a0d0*/  ISETP.GT.AND P5, PT, R2, R9, PT ;  /* 0x000000090200720c */ /* 0x000fe40003fa4270 */
[----:B------:R-:W-:Y:S02]  /*a0e0*/  FSEL R12, R142, -INF , !P0 ;  /* 0xff8000008e0c7808 */ /* 0x000fe40004000000 */
[-C--:B------:R-:W-:Y:S02]  /*a0f0*/  ISETP.GE.AND P0, PT, R11, R240.reuse, PT ;  /* 0x000000f00b00720c */ /* 0x080fe40003f06270 */
[----:B------:R-:W-:Y:S02]  /*a100*/  ISETP.GE.AND P6, PT, R13, R240, PT ;  /* 0x000000f00d00720c */ /* 0x000fe40003fc6270 */
[----:B------:R-:W-:-:S02]  /*a110*/  FSEL R0, R143, -INF , !P5 ;  /* 0xff8000008f007808 */ /* 0x000fc40006800000 */
[C---:B------:R-:W-:Y:S02]  /*a120*/  ISETP.GT.AND P5, PT, R2.reuse, R8, PT ;  /* 0x000000080200720c */ /* 0x040fe40003fa4270 */
[----:B------:R-:W-:Y:S02]  /*a130*/  FSEL R44, R21, -INF , !P0 ;  /* 0xff800000152c7808 */ /* 0x000fe40004000000 */
[----:B------:R-:W-:Y:S02]  /*a140*/  ISETP.GT.AND P0, PT, R2, R7, PT ;  /* 0x000000070200720c */ /* 0x000fe40003f04270 */
[----:B------:R-:W-:Y:S02]  /*a150*/  FSEL R45, R22, -INF , !P6 ;  /* 0xff800000162d7808 */ /* 0x000fe40007000000 */
[----:B------:R-:W-:Y:S02]  /*a160*/  FSEL R22, R58, -INF , !P5 ;  /* 0xff8000003a167808 */ /* 0x000fe40006800000 */
[----:B------:R-:W-:-:S02]  /*a170*/  ISETP.GE.AND P6, PT, R10, R240, PT ;  /* 0x000000f00a00720c */ /* 0x000fc40003fc6270 */
[----:B------:R-:W-:Y:S02]  /*a180*/  ISETP.GE.AND P5, PT, R9, R240, PT ;  /* 0x000000f00900720c */ /* 0x000fe40003fa6270 */
[----:B------:R-:W-:Y:S02]  /*a190*/  FSEL R21, R59, -INF , !P0 ;  /* 0xff8000003b157808 */ /* 0x000fe40004000000 */
[----:B------:R-:W-:Y:S02]  /*a1a0*/  ISETP.GT.AND P0, PT, R2, R6, PT ;  /* 0x000000060200720c */ /* 0x000fe40003f04270 */
[----:B------:R-:W-:Y:S02]  /*a1b0*/  FSEL R40, R12, -INF , !P6 ;  /* 0xff8000000c287808 */ /* 0x000fe40007000000 */
[----:B------:R-:W-:Y:S02]  /*a1c0*/  FSEL R39, R0, -INF , !P5 ;  /* 0xff80000000277808 */ /* 0x000fe40006800000 */
[----:B------:R-:W-:-:S02]  /*a1d0*/  ISETP.GT.AND P5, PT, R2, R5, PT ;  /* 0x000000050200720c */ /* 0x000fc40003fa4270 */
[----:B------:R-:W-:Y:S02]  /*a1e0*/  FSEL R12, R50, -INF , !P0 ;  /* 0xff800000320c7808 */ /* 0x000fe40004000000 */
[-C--:B------:R-:W-:Y:S02]  /*a1f0*/  ISETP.GE.AND P0, PT, R7, R240.reuse, PT ;  /* 0x000000f00700720c */ /* 0x080fe40003f06270 */
[----:B------:R-:W-:Y:S02]  /*a200*/  FSEL R0, R51, -INF , !P5 ;  /* 0xff80000033007808 */ /* 0x000fe40006800000 */
[----:B------:R-:W-:Y:S02]  /*a210*/  ISETP.GE.AND P6, PT, R8, R240, PT ;  /* 0x000000f00800720c */ /* 0x000fe40003fc6270 */
[----:B------:R-:W-:Y:S02]  /*a220*/  ISETP.GT.AND P5, PT, R2, R4, PT ;  /* 0x000000040200720c */ /* 0x000fe40003fa4270 */
[----:B------:R-:W-:-:S02]  /*a230*/  FSEL R36, R21, -INF , !P0 ;  /* 0xff80000015247808 */ /* 0x000fc40004000000 */
[----:B------:R-:W-:Y:S02]  /*a240*/  ISETP.GT.AND P0, PT, R2, R15, PT ;  /* 0x0000000f0200720c */ /* 0x000fe40003f04270 */
[----:B------:R-:W-:Y:S02]  /*a250*/  FSEL R38, R22, -INF , !P6 ;  /* 0xff80000016267808 */ /* 0x000fe40007000000 */
[----:B------:R-:W-:Y:S02]  /*a260*/  FSEL R23, R42, -INF , !P5 ;  /* 0xff8000002a177808 */ /* 0x000fe40006800000 */
[----:B------:R-:W-:Y:S02]  /*a270*/  ISETP.GE.AND P5, PT, R5, R240, PT ;  /* 0x000000f00500720c */ /* 0x000fe40003fa6270 */
[----:B------:R-:W-:Y:S02]  /*a280*/  FSEL R22, R43, -INF , !P0 ;  /* 0xff8000002b167808 */ /* 0x000fe40004000000 */
[----:B------:R-:W-:-:S02]  /*a290*/  ISETP.GT.AND P0, PT, R2, R17, PT ;  /* 0x000000110200720c */ /* 0x000fc40003f04270 */
[----:B------:R-:W-:Y:S02]  /*a2a0*/  ISETP.GE.AND P6, PT, R6, R240, PT ;  /* 0x000000f00600720c */ /* 0x000fe40003fc6270 */
[----:B------:R-:W-:Y:S01]  /*a2b0*/  FSEL R33, R0, -INF , !P5 ;  /* 0xff80000000217808 */ /* 0x000fe20006800000 */
[----:B------:R-:W-:Y:S01]  /*a2c0*/  VIADD R0, R237, 0x40 ;  /* 0x00000040ed007836 */ /* 0x000fe20000000000 */
[----:B------:R-:W-:Y:S02]  /*a2d0*/  ISETP.GT.AND P5, PT, R2, R16, PT ;  /* 0x000000100200720c */ /* 0x000fe40003fa4270 */
[----:B------:R-:W-:Y:S02]  /*a2e0*/  FSEL R21, R30, -INF , !P0 ;  /* 0xff8000001e157808 */ /* 0x000fe40004000000 */
[----:B------:R-:W-:Y:S02]  /*a2f0*/  ISETP.GE.AND P0, PT, R15, R240, PT ;  /* 0x000000f00f00720c */ /* 0x000fe40003f06270 */
[----:B------:R-:W-:-:S02]  /*a300*/  FSEL R35, R12, -INF , !P6 ;  /* 0xff8000000c237808 */ /* 0x000fc40007000000 */
[----:B------:R-:W-:Y:S02]  /*a310*/  FSEL R12, R31, -INF , !P5 ;  /* 0xff8000001f0c7808 */ /* 0x000fe40006800000 */
[-C--:B------:R-:W-:Y:S02]  /*a320*/  ISETP.GE.AND P5, PT, R17, R240.reuse, PT ;  /* 0x000000f01100720c */ /* 0x080fe40003fa6270 */
[----:B------:R-:W-:Y:S02]  /*a330*/  FSEL R27, R22, -INF , !P0 ;  /* 0xff800000161b7808 */ /* 0x000fe40004000000 */
[----:B------:R-:W-:Y:S02]  /*a340*/  ISETP.GE.AND P0, PT, R16, R240, PT ;  /* 0x000000f01000720c */ /* 0x000fe40003f06270 */
[----:B------:R-:W-:Y:S02]  /*a350*/  FSEL R26, R21, -INF , !P5 ;  /* 0xff800000151a7808 */ /* 0x000fe40006800000 */
[----:B------:R-:W-:-:S02]  /*a360*/  ISETP.GT.AND P5, PT, R0, R20, PT ;  /* 0x000000140000720c */ /* 0x000fc40003fa4270 */
[----:B------:R-:W-:Y:S02]  /*a370*/  FSEL R24, R12, -INF , !P0 ;  /* 0xff8000000c187808 */ /* 0x000fe40004000000 */
[----:B------:R-:W-:Y:S02]  /*a380*/  ISETP.GT.AND P0, PT, R0, R19, PT ;  /* 0x000000130000720c */ /* 0x000fe40003f04270 */
[----:B------:R-:W-:Y:S02]  /*a390*/  ISETP.GE.AND P6, PT, R4, R240, PT ;  /* 0x000000f00400720c */ /* 0x000fe40003fc6270 */
[----:B------:R-:W-:Y:S02]  /*a3a0*/  FSEL R21, R220, -INF , !P5 ;  /* 0xff800000dc157808 */ /* 0x000fe40006800000 */
        /* <DEDUP_REMOVED lines=17> */
[-C--:B------:R-:W-:Y:S02]  /*a4c0*/  ISETP.GE.AND P5, PT, R11, R239.reuse, PT ;  /* 0x000000ef0b00720c */ /* 0x080fe40003fa6270 */
[----:B------:R-:W-:Y:S02]  /*a4d0*/  FSEL R12, R138, -INF , !P0 ;  /* 0xff8000008a0c7808 */ /* 0x000fe40004000000 */
[----:B------:R-:W-:-:S02]  /*a4e0*/  ISETP.GE.AND P6, PT, R13, R239, PT ;  /* 0x000000ef0d00720c */ /* 0x000fc40003fc6270 */
[----:B------:R-:W-:Y:S02]  /*a4f0*/  ISETP.GT.AND P0, PT, R0, R10, PT ;  /* 0x0000000a0000720c */ /* 0x000fe40003f04270 */
[----:B------:R-:W-:Y:S02]  /*a500*/  FSEL R138, R12, -INF , !P5 ;  /* 0xff8000000c8a7808 */ /* 0x000fe40006800000 */
[----:B------:R-:W-:Y:S02]  /*a510*/  ISETP.GT.AND P5, PT, R0, R9, PT ;  /* 0x000000090000720c */ /* 0x000fe40003fa4270 */
[----:B------:R-:W-:Y:S02]  /*a520*/  FSEL R139, R21, -INF , !P6 ;  /* 0xff800000158b7808 */ /* 0x000fe40007000000 */
[----:B------:R-:W-:Y:S02]  /*a530*/  FSEL R21, R137, -INF , !P0 ;  /* 0xff80000089157808 */ /* 0x000fe40004000000 */
[----:B------:R-:W-:-:S02]  /*a540*/  ISETP.GE.AND P0, PT, R9, R239, PT ;  /* 0x000000ef0900720c */ /* 0x000fc40003f06270 */
        /* <DEDUP_REMOVED lines=27> */
[----:B------:R-:W-:Y:S01]  /*a700*/  FSEL R214, R12, -INF , !P5 ;  /* 0xff8000000cd67808 */ /* 0x000fe20006800000 */
[----:B------:R-:W-:Y:S01]  /*a710*/  VIADD R12, R237, 0x48 ;  /* 0x00000048ed0c7836 */ /* 0x000fe20000000000 */
        /* <DEDUP_REMOVED lines=14> */
[----:B------:R-:W-:Y:S02]  /*a800*/  ISETP.GT.AND P0, PT, R12, R18, PT ;  /* 0x000000120c00720c */ /* 0x000fe40003f04270 */
[----:B------:R-:W-:Y:S02]  /*a810*/  ISETP.GE.AND P6, PT, R18, R241, PT ;  /* 0x000000f11200720c */ /* 0x000fe40003fc6270 */
[----:B------:R-:W-:Y:S02]  /*a820*/  FMNMX3.FTZ R18, R133, R53, R52, !PT ;  /* 0x0000003585127276 */ /* 0x000fe40007810034 */
[----:B------:R-:W-:Y:S02]  /*a830*/  ISETP.GE.AND P5, PT, R19, R241, PT ;  /* 0x000000f11300720c */ /* 0x000fe40003fa6270 */
        /* <DEDUP_REMOVED lines=11> */
[----:B------:R-:W-:Y:S02]  /*a8f0*/  FMNMX3.FTZ R18, R18, R35, R33, !PT ;  /* 0x0000002312127276 */ /* 0x000fe40007810021 */
[----:B------:R-:W-:Y:S02]  /*a900*/  FSEL R23, R23, -INF , !P5 ;  /* 0xff80000017177808 */ /* 0x000fe40006800000 */
[----:B------:R-:W-:-:S02]  /*a910*/  ISETP.GT.AND P5, PT, R12, R14, PT ;  /* 0x0000000e0c00720c */ /* 0x000fc40003fa4270 */
[----:B------:R-:W-:Y:S02]  /*a920*/  FSEL R51, R246, -INF , !P0 ;  /* 0xff800000f6337808 */ /* 0x000fe40004000000 */
[----:B------:R-:W-:Y:S02]  /*a930*/  FMNMX3.FTZ R50, R18, R28, R27, !PT ;  /* 0x0000001c12327276 */ /* 0x000fe4000781001b */
        /* <DEDUP_REMOVED lines=11> */
[----:B------:R-:W-:Y:S01]  /*a9f0*/  ULEA.HI.X UR6, UR22, UR17, UR6, 0x6, UP0 ;  /* 0x0000001116067291 */ /* 0x000fe200080f3406 */
[----:B--2---:R-:W-:-:S04]  /*aa00*/  @!P2 LEA R18, P0, R18, R243, 0x7 ;  /* 0x000000f31212a211 */ /* 0x004fc800078038ff */
[----:B---3--:R-:W-:Y:S01]  /*aa10*/  @!P2 LEA.HI.X R19, R20, R242, R19, 0x7, P0 ;  /* 0x000000f21413a211 */ /* 0x008fe200000f3c13 */
[----:B------:R-:W-:-:S04]  /*aa20*/  IMAD.U32 R20, RZ, RZ, UR21 ;  /* 0x00000015ff147e24 */ /* 0x000fc8000f8e00ff */
[----:B------:R-:W-:Y:S01]  /*aa30*/  @!P1 VIADD R20, R20, 0xfffffffd ;  /* 0xfffffffd14149836 */ /* 0x000fe20000000000 */
[----:B------:R-:W-:Y:S01]  /*aa40*/  @!PT LDS RZ, [RZ] ;  /* 0x00000000fffff984 */ /* 0x000fe20000000800 */
[----:B------:R-:W-:Y:S01]  /*aa50*/  @!PT LDS RZ, [RZ] ;  /* 0x00000000fffff984 */ /* 0x000fe20000000800 */
[----:B------:R-:W-:Y:S01]  /*aa60*/  @!PT LDS RZ, [RZ] ;  /* 0x00000000fffff984 */ /* 0x000fe20000000800 */
[----:B------:R1:W-:Y:S04]  /*aa70*/  @!P2 LDGSTS.E.BYPASS.LTC128B.128 [R236+0x8000], desc[UR24][R18.64] ;  /* 0x0800000012ecafae */ /* 0x0003e8000b981a18 */
[----:B------:R2:W-:Y:S01]  /*aa80*/  @P2 STS.128 [R236+0x8000], RZ ;  /* 0x008000ffec002388 */ /* 0x0005e20000000c00 */
[----:B-1----:R-:W-:-:S04]  /*aa90*/  @!P1 IMAD.WIDE.U32 R18, R20, UR10, RZ ;  /* 0x0000000a14129c25 */ /* 0x002fc8000f8e00ff */
[----:B------:R-:W-:Y:S01]  /*aaa0*/  @!P1 IMAD R19, R20, UR11, R19 ;  /* 0x0000000b14139c24 */ /* 0x000fe2000f8e0213 */
[----:B------:R-:W-:-:S04]  /*aab0*/  @!P1 LEA R20, P0, R18, R243, 0x7 ;  /* 0x000000f312149211 */ /* 0x000fc800078038ff */
[----:B------:R-:W-:Y:S01]  /*aac0*/  @!P1 LEA.HI.X R21, R18, R242, R19, 0x7, P0 ;  /* 0x000000f212159211 */ /* 0x000fe200000f3c13 */
[----:B------:R-:W-:Y:S02]  /*aad0*/  IMAD.U32 R18, RZ, RZ, UR5 ;  /* 0x00000005ff127e24 */ /* 0x000fe4000f8e00ff */
[----:B------:R-:W-:Y:S02]  /*aae0*/  IMAD.U32 R19, RZ, RZ, UR6 ;  /* 0x00000006ff137e24 */ /* 0x000fe4000f8e00ff */
[----:B------:R-:W-:Y:S01]  /*aaf0*/  @!PT LDS RZ, [RZ] ;  /* 0x00000000fffff984 */ /* 0x000fe20000000800 */
[----:B------:R-:W-:Y:S01]  /*ab00*/  @!PT LDS RZ, [RZ] ;  /* 0x00000000fffff984 */ /* 0x000fe20000000800 */
[----:B------:R-:W-:Y:S01]  /*ab10*/  @!PT LDS RZ, [RZ] ;  /* 0x00000000fffff984 */ /* 0x000fe20000000800 */
[----:B------:R1:W-:Y:S01]  /*ab20*/  @!P1 LDGSTS.E.BYPASS.LTC128B.128 [R236+0xa000], desc[UR24][R20.64+0x80] ;  /* 0x0a00008014ec9fae */ /* 0x0003e2000b981a18 */
[----:B------:R-:W-:-:S03]  /*ab30*/  @!P2 LEA R18, P0, R18, R243, 0x1 ;  /* 0x000000f31212a211 */ /* 0x000fc600078008ff */
[----:B------:R2:W-:Y:S01]  /*ab40*/  @P1 STS.128 [R236+0xa000], RZ ;  /* 0x00a000ffec001388 */ /* 0x0005e20000000c00 */
[----:B-1----:R-:W-:-:S05]  /*ab50*/  IMAD.U32 R20, RZ, RZ, UR5 ;  /* 0x00000005ff147e24 */ /* 0x002fca000f8e00ff */
[----:B------:R-:W-:-:S05]  /*ab60*/  @!P2 LEA.HI.X R19, R20, R242, R19, 0x1, P0 ;  /* 0x000000f21413a211 */ /* 0x000fca00000f0c13 */
[----:B------:R-:W-:Y:S01]  /*ab70*/  @!PT LDS RZ, [RZ] ;  /* 0x00000000fffff984 */ /* 0x000fe20000000800 */
[----:B------:R-:W-:Y:S01]  /*ab80*/  @!PT LDS RZ, [RZ] ;  /* 0x00000000fffff984 */ /* 0x000fe20000000800 */
[----:B------:R-:W-:Y:S01]  /*ab90*/  @!PT LDS RZ, [RZ] ;  /* 0x00000000fffff984 */ /* 0x000fe20000000800 */
[----:B------:R1:W-:Y:S04]  /*aba0*/  @!P2 LDGSTS.E.BYPASS.LTC128B.128 [R236+0x8800], desc[UR24][R18.64] ;  /* 0x0880000012ecafae */ /* 0x0003e8000b981a18 */
[----:B------:R2:W-:Y:S01]  /*abb0*/  @P2 STS.128 [R236+0x8800], RZ ;  /* 0x008800ffec002388 */ /* 0x0005e20000000c00 */
[----:B-1----:R-:W-:Y:S02]  /*abc0*/  IMAD.U32 R18, RZ, RZ, UR5 ;  /* 0x00000005ff127e24 */ /* 0x002fe4000f8e00ff */
[----:B------:R-:W-:-:S03]  /*abd0*/  IMAD.U32 R19, RZ, RZ, UR6 ;  /* 0x00000006ff137e24 */ /* 0x000fc6000f8e00ff */
[----:B------:R-:W-:-:S04]  /*abe0*/  @!P1 LEA R18, P0, R18, R243, 0x1 ;  /* 0x000000f312129211 */ /* 0x000fc800078008ff */
        /* <DEDUP_REMOVED lines=8> */
[----:B------:R-:W-:-:S04]  /*ac70*/  @!P2 IADD3 R19, P0, PT, R19, UR5, RZ ;  /* 0x000000051313ac10 */ /* 0x000fc8000ff1e0ff */
[----:B------:R-:W-:Y:S02]  /*ac80*/  @!P2 IADD3.X R20, PT, PT, R18, UR6, RZ, P0, !PT ;  /* 0x000000061214ac10 */ /* 0x000fe400087fe4ff */
        /* <DEDUP_REMOVED lines=12> */
[----:B------:R-:W-:Y:S01]  /*ad50*/  @!P1 LEA.HI.X R19, R19, R242, R20, 0x1, P0 ;  /* 0x000000f213139211 */ /* 0x000fe200000f0c14 */
[----:B------:R-:W-:-:S04]  /*ad60*/  IMAD.U32 R20, RZ, RZ, UR10 ;  /* 0x0000000aff147e24 */ /* 0x000fc8000f8e00ff */
[----:B------:R-:W-:Y:S01]  /*ad70*/  @!PT LDS RZ, [RZ] ;  /* 0x00000000fffff984 */ /* 0x000fe20000000800 */
[----:B------:R-:W-:Y:S01]  /*ad80*/  @!PT LDS RZ, [RZ] ;  /* 0x00000000fffff984 */ /* 0x000fe20000000800 */
[----:B------:R-:W-:Y:S01]  /*ad90*/  @!PT LDS RZ, [RZ] ;  /* 0x00000000fffff984 */ /* 0x000fe20000000800 */
[----:B------:R1:W-:Y:S04]  /*ada0*/  @!P1 LDGSTS.E.BYPASS.LTC128B.128 [R236+0xb000], desc[UR24][R18.64+0x80] ;  /* 0x0b00008012ec9fae */ /* 0x0003e8000b981a18 */
[----:B------:R2:W-:Y:S01]  /*adb0*/  @P1 STS.128 [R236+0xb000], RZ ;  /* 0x00b000ffec001388 */ /* 0x0005e20000000c00 */
[----:B-1----:R-:W-:Y:S02]  /*adc0*/  IMAD.U32 R19, RZ, RZ, UR10 ;  /* 0x0000000aff137e24 */ /* 0x002fe4000f8e00ff */
[----:B------:R-:W-:-:S03]  /*add0*/  IMAD.U32 R18, RZ, RZ, UR11 ;  /* 0x0000000bff127e24 */ /* 0x000fc6000f8e00ff */
[----:B------:R-:W-:-:S04]  /*ade0*/  @!P2 LEA R19, P0, R19, UR5, 0x5 ;  /* 0x000000051313ac11 */ /* 0x000fc8000f8028ff */
[----:B------:R-:W-:Y:S02]  /*adf0*/  @!P2 LEA.HI.X R20, R20, UR6, R18, 0x5, P0 ;  /* 0x000000061414ac11 */ /* 0x000fe400080f2c12 */
        /* <DEDUP_REMOVED lines=13> */
[----:B------:R-:W-:-:S05]  /*aed0*/  @!P1 LEA.HI.X R19, R19, R242, R20, 0x1, P0 ;  /* 0x000000f213139211 */ /* 0x000fca00000f0c14 */
[----:B------:R-:W-:Y:S01]  /*aee0*/  @!PT LDS RZ, [RZ] ;  /* 0x00000000fffff984 */ /* 0x000fe20000000800 */
[----:B------:R-:W-:Y:S01]  /*aef0*/  @!PT LDS RZ, [RZ] ;  /* 0x00000000fffff984 */ /* 0x000fe20000000800 */
[----:B------:R-:W-:Y:S01]  /*af00*/  @!PT LDS RZ, [RZ] ;  /* 0x00000000fffff984 */ /* 0x000fe20000000800 */
[----:B------:R2:W-:Y:S04]  /*af10*/  @!P1 LDGSTS.E.BYPASS.LTC128B.128 [R236+0xb800], desc[UR24][R18.64+0x80] ;  /* 0x0b80008012ec9fae */ /* 0x0005e8000b981a18 */
[----:B------:R2:W-:Y:S04]  /*af20*/  @P1 STS.128 [R236+0xb800], RZ ;  /* 0x00b800ffec001388 */ /* 0x0005e80000000c00 */
[----:B------:R-:W0:Y:S02]  /*af30*/  LDGDEPBAR ;  /* 0x00000000000079af */ /* 0x000e240000000000 */
.L_x_710:
[----:B------:R-:W3:Y:S01]  /*af40*/  LDL.LU R142, [R1+0x18] ;  /* 0x00001800018e7983 */ /* 0x000ee20000300800 */
[----:B------:R-:W-:Y:S01]  /*af50*/  ISETP.GE.AND P0, PT, R14, R241, PT ;  /* 0x000000f10e00720c */ /* 0x000fe20003f06270 */
[----:B------:R-:W1:Y:S02]  /*af60*/  LDCU UR6, c[0x0][0x45c] ;  /* 0x00008b80ff0677ac */ /* 0x000e640008000800 */
[----:B------:R-:W4:Y:S04]  /*af70*/  LDL.LU R141, [R1+0x1c] ;  /* 0x00001c00018d7983 */ /* 0x000f280000300800 */
[----:B------:R-:W4:Y:S04]  /*af80*/  LDL.LU R140, [R1+0x8] ;  /* 0x00000800018c7983 */ /* 0x000f280000300800 */
[----:B------:R-:W4:Y:S04]  /*af90*/  LDL.LU R67, [R1+0xc] ;  /* 0x00000c0001437983 */ /* 0x000f280000300800 */
[----:B------:R-:W4:Y:S04]  /*afa0*/  LDL.LU R58, [R1+0x10] ;  /* 0x00001000013a7983 */ /* 0x000f280000300800 */
[----:B------:R-:W4:Y:S04]  /*afb0*/  LDL.LU R57, [R1+0x14] ;  /* 0x0000140001397983 */ /* 0x000f280000300800 */
[----:B------:R-:W4:Y:S04]  /*afc0*/  LDL.LU R59, [R1+0x4] ;  /* 0x00000400013b7983 */ /* 0x000f280000300800 */
[----:B------:R-:W4:Y:S01]  /*afd0*/  LDL.LU R66, [R1] ;  /* 0x0000000001427983 */ /* 0x000f220000300800 */
[----:B------:R-:W-:-:S02]  /*afe0*/  FMNMX3.FTZ R14, R50, R26, R24, !PT ;  /* 0x0000001a320e7276 */ /* 0x000fc40007810018 */
[----:B--2---:R-:W-:Y:S01]  /*aff0*/  FSEL R19, R247, -INF , !P5 ;  /* 0xff800000f7137808 */ /* 0x004fe20006800000 */
[----:B------:R-:W-:Y:S01]  /*b000*/  SHFL.BFLY PT, R20, R22, 0x2, 0x1f ;  /* 0x0c401f0016147f89 */ /* 0x000fe200000e0000 */
[----:B------:R-:W-:Y:S02]  /*b010*/  FSEL R18, R51, -INF , !P6 ;  /* 0xff80000033127808 */ /* 0x000fe40007000000 */
[C---:B------:R-:W-:Y:S01]  /*b020*/  ISETP.GT.AND P6, PT, R12.reuse, R13, PT ;  /* 0x0000000d0c00720c */ /* 0x040fe20003fc4270 */
[----:B------:R-:W2:Y:S01]  /*b030*/  SHFL.BFLY PT, R21, R14, 0x2, 0x1f ;  /* 0x0c401f000e157f89 */ /* 0x000ea200000e0000 */
[----:B------:R-:W-:Y:S02]  /*b040*/  ISETP.GE.AND P5, PT, R13, R241, PT ;  /* 0x000000f10d00720c */ /* 0x000fe40003fa6270 */
[----:B------:R-:W-:Y:S01]  /*b050*/  FSEL R143, R19, -INF , !P0 ;  /* 0xff800000138f7808 */ /* 0x000fe20004000000 */
[----:B------:R1:W-:Y:S01]  /*b060*/  STL [R1+0x80], R0 ;  /* 0x0000800001007387 */ /* 0x0003e20000100800 */
[----:B------:R-:W-:-:S03]  /*b070*/  ISETP.GT.AND P0, PT, R12, R11, PT ;  /* 0x0000000b0c00720c */ /* 0x000fc60003f04270 */
[----:B------:R-:W4:Y:S01]  /*b080*/  LDL.LU R224, [R1+0x64] ;  /* 0x0000640001e07983 */ /* 0x000f220000300800 */
[----:B--2---:R-:W-:Y:S02]  /*b090*/  FMNMX.FTZ R21, R14, R21, !PT ;  /* 0x000000150e157209 */ /* 0x004fe40007810000 */
[----:B---3--:R-:W-:Y:S02]  /*b0a0*/  FSEL R13, R142, -INF , !P6 ;  /* 0xff8000008e0d7808 */ /* 0x008fe40007000000 */
[----:B------:R-:W-:Y:S02]  /*b0b0*/  ISETP.GE.AND P6, PT, R11, R241, PT ;  /* 0x000000f10b00720c */ /* 0x000fe40003fc6270 */
[----:B----4-:R-:W-:Y:S02]  /*b0c0*/  FSEL R11, R141, -INF , !P0 ;  /* 0xff8000008d0b7808 */ /* 0x010fe40004000000 */
[----:B-1----:R-:W-:Y:S02]  /*b0d0*/  FSEL R0, R13, -INF , !P5 ;  /* 0xff8000000d007808 */ /* 0x002fe40006800000 */
[----:B------:R-:W-:Y:S01]  /*b0e0*/  ISETP.GT.AND P5, PT, R12, R10, PT ;  /* 0x0000000a0c00720c */ /* 0x000fe20003fa4270 */
[----:B------:R-:W-:Y:S01]  /*b0f0*/  SHFL.BFLY PT, R13, R21, 0x1, 0x1f ;  /* 0x0c201f00150d7f89 */ /* 0x000fe200000e0000 */
[----:B------:R-:W-:-:S02]  /*b100*/  FSEL R221, R11, -INF , !P6 ;  /* 0xff8000000bdd7808 */ /* 0x000fc40007000000 */
[----:B------:R-:W-:Y:S02]  /*b110*/  FSEL R11, R140, -INF , !P5 ;  /* 0xff8000008c0b7808 */ /* 0x000fe40006800000 */
[----:B------:R-:W-:Y:S02]  /*b120*/  ISETP.GT.AND P6, PT, R12, R9, PT ;  /* 0x000000090c00720c */ /* 0x000fe40003fc4270 */
[-C--:B------:R-:W-:Y:S02]  /*b130*/  ISETP.GE.AND P5, PT, R9, R241.reuse, PT ;  /* 0x000000f10900720c */ /* 0x080fe40003fa6270 */
[----:B------:R-:W-:Y:S02]  /*b140*/  ISETP.GE.AND P0, PT, R10, R241, PT ;  /* 0x000000f10a00720c */ /* 0x000fe40003f06270 */
[----:B------:R-:W-:Y:S02]  /*b150*/  FMNMX.FTZ R9, R22, R20, !PT ;  /* 0x0000001416097209 */ /* 0x000fe40007810000 */
[----:B------:R-:W-:-:S02]  /*b160*/  FSEL R50, R11, -INF , !P0 ;  /* 0xff8000000b327808 */ /* 0x000fc40004000000 */
[----:B------:R-:W-:Y:S01]  /*b170*/  FSEL R10, R67, -INF , !P6 ;  /* 0xff800000430a7808 */ /* 0x000fe20007000000 */
[----:B------:R-:W1:Y:S01]  /*b180*/  SHFL.BFLY PT, R11, R9, 0x1, 0x1f ;  /* 0x0c201f00090b7f89 */ /* 0x000e6200000e0000 */
[----:B------:R-:W-:Y:S02]  /*b190*/  ISETP.GT.AND P6, PT, R12, R8, PT ;  /* 0x000000080c00720c */ /* 0x000fe40003fc4270 */
[----:B------:R-:W-:Y:S02]  /*b1a0*/  FSEL R220, R10, -INF , !P5 ;  /* 0xff8000000adc7808 */ /* 0x000fe40006800000 */
[----:B------:R-:W-:Y:S02]  /*b1b0*/  ISETP.GT.AND P5, PT, R12, R7, PT ;  /* 0x000000070c00720c */ /* 0x000fe40003fa4270 */
[----:B------:R-:W-:Y:S02]  /*b1c0*/  ISETP.GE.AND P0, PT, R8, R241, PT ;  /* 0x000000f10800720c */ /* 0x000fe40003f06270 */
[----:B------:R-:W-:-:S02]  /*b1d0*/  FSEL R8, R66, -INF , !P6 ;  /* 0xff80000042087808 */ /* 0x000fc40007000000 */
[----:B------:R-:W-:Y:S02]  /*b1e0*/  ISETP.GE.AND P6, PT, R7, R241, PT ;  /* 0x000000f10700720c */ /* 0x000fe40003fc6270 */
[----:B------:R-:W-:Y:S02]  /*b1f0*/  FSEL R7, R59, -INF , !P5 ;  /* 0xff8000003b077808 */ /* 0x000fe40006800000 */
[----:B------:R-:W-:Y:S02]  /*b200*/  MOV R66, R58 ;  /* 0x0000003a00427202 */ /* 0x000fe40000000f00 */
[----:B------:R-:W-:Y:S02]  /*b210*/  ISETP.GT.AND P5, PT, R12, R6, PT ;  /* 0x000000060c00720c */ /* 0x000fe40003fa4270 */
[----:B------:R-:W-:Y:S02]  /*b220*/  MOV R22, R0 ;  /* 0x0000000000167202 */ /* 0x000fe40000000f00 */
[----:B------:R-:W-:-:S02]  /*b230*/  FSEL R58, R7, -INF , !P6 ;  /* 0xff800000073a7808 */ /* 0x000fc40007000000 */
[----:B------:R-:W-:Y:S02]  /*b240*/  FSEL R0, R8, -INF , !P0 ;  /* 0xff80000008007808 */ /* 0x000fe40004000000 */
[----:B------:R-:W-:Y:S02]  /*b250*/  ISETP.GT.AND P6, PT, R12, R5, PT ;  /* 0x000000050c00720c */ /* 0x000fe40003fc4270 */
[-C--:B------:R-:W-:Y:S02]  /*b260*/  ISETP.GE.AND P0, PT, R6, R241.reuse, PT ;  /* 0x000000f10600720c */ /* 0x080fe40003f06270 */
[----:B------:R-:W-:Y:S02]  /*b270*/  FSEL R6, R250, -INF , !P5 ;  /* 0xff800000fa067808 */ /* 0x000fe40006800000 */
[----:B------:R-:W-:Y:S02]  /*b280*/  ISETP.GE.AND P5, PT, R5, R241, PT ;  /* 0x000000f10500720c */ /* 0x000fe40003fa6270 */
[----:B-1----:R-:W-:-:S02]  /*b290*/  FMNMX.FTZ R243, R9, R11, !PT ;  /* 0x0000000b09f37209 */ /* 0x002fc40007810000 */
[----:B------:R-:W-:Y:S02]  /*b2a0*/  FSEL R5, R251, -INF , !P6 ;  /* 0xff800000fb057808 */ /* 0x000fe40007000000 */
[----:B------:R-:W-:Y:S02]  /*b2b0*/  ISETP.GT.AND P6, PT, R12, R4, PT ;  /* 0x000000040c00720c */ /* 0x000fe40003fc4270 */
[----:B------:R-:W-:Y:S01]  /*b2c0*/  FSEL R222, R5, -INF , !P5 ;  /* 0xff80000005de7808 */ /* 0x000fe20006800000 */
[C---:B------:R-:W-:Y:S01]  /*b2d0*/  FMUL.FTZ R5, R243.reuse, UR6 ;  /* 0x00000006f3057c20 */ /* 0x040fe20008410000 */
[----:B------:R-:W-:Y:S02]  /*b2e0*/  FSETP.NEU.FTZ.AND P5, PT, R243, -INF , PT ;  /* 0xff800000f300780b */ /* 0x000fe40003fbd000 */
[----:B------:R-:W-:Y:S02]  /*b2f0*/  FSEL R59, R6, -INF , !P0 ;  /* 0xff800000063b7808 */ /* 0x000fe40004000000 */
[----:B------:R-:W-:-:S02]  /*b300*/  ISETP.GE.AND P0, PT, R4, R241, PT ;  /* 0x000000f10400720c */ /* 0x000fc40003f06270 */
[----:B------:R-:W-:Y:S02]  /*b310*/  FMNMX.FTZ R242, R21, R13, !PT ;  /* 0x0000000d15f27209 */ /* 0x000fe40007810000 */
[----:B------:R-:W-:Y:S02]  /*b320*/  FSEL R4, R226, -INF , !P6 ;  /* 0xff800000e2047808 */ /* 0x000fe40007000000 */
[----:B------:R-:W-:Y:S02]  /*b330*/  FSEL R5, R5, RZ, P5 ;  /* 0x000000ff05057208 */ /* 0x000fe40002800000 */
[----:B------:R-:W-:Y:S01]  /*b340*/  FSEL R232, R4, -INF , !P0 ;  /* 0xff80000004e87808 */ /* 0x000fe20004000000 */
[C---:B------:R-:W-:Y:S01]  /*b350*/  FMUL.FTZ R4, R242.reuse, UR6 ;  /* 0x00000006f2047c20 */ /* 0x040fe20008410000 */
[----:B------:R-:W-:Y:S01]  /*b360*/  FSETP.NEU.FTZ.AND P0, PT, R242, -INF , PT ;  /* 0xff800000f200780b */ /* 0x000fe20003f1d000 */
[--C-:B------:R-:W-:Y:S01]  /*b370*/  FFMA.FTZ R211, R63, UR6, -R5.reuse ;  /* 0x000000063fd37c23 */ /* 0x100fe20008010805 */
        /* <DEDUP_REMOVED lines=14> */
[----:B------:R-:W-:Y:S01]  /*b460*/  FFMA.FTZ R63, R34, UR6, -R5 ;  /* 0x00000006223f7c23 */ /* 0x000fe20008010805 */
[----:B------:R-:W-:Y:S01]  /*b470*/  ISETP.GT.AND P6, PT, R12, R15, PT ;  /* 0x0000000f0c00720c */ /* 0x000fe20003fc4270 */
[----:B------:R1:W-:Y:S01]  /*b480*/  MUFU.EX2 R21, R8 ;  /* 0x0000000800157308 */ /* 0x0003e20000000800 */
[----:B------:R-:W-:-:S02]  /*b490*/  FMNMX3.FTZ R5, R134, R25, R23, !PT ;  /* 0x0000001986057276 */ /* 0x000fc40007810017 */
[----:B------:R-:W-:Y:S02]  /*b4a0*/  FSEL R4, R4, RZ, P0 ;  /* 0x000000ff04047208 */ /* 0x000fe40000000000 */
[----:B------:R-:W-:Y:S02]  /*b4b0*/  FSEL R9, R243, RZ, P5 ;  /* 0x000000fff3097208 */ /* 0x000fe40002800000 */
[----:B------:R-:W-:Y:S01]  /*b4c0*/  ISETP.GE.AND P5, PT, R15, R241, PT ;  /* 0x000000f10f00720c */ /* 0x000fe20003fa6270 */
[--C-:B------:R-:W-:Y:S01]  /*b4d0*/  FFMA.FTZ R61, R27, UR6, -R4.reuse ;  /* 0x000000061b3d7c23 */ /* 0x100fe20008010804 */
[----:B------:R-:W-:Y:S01]  /*b4e0*/  FSEL R7, R227, -INF , !P6 ;  /* 0xff800000e3077808 */ /* 0x000fe20007000000 */
[--C-:B------:R-:W-:Y:S01]  /*b4f0*/  FFMA.FTZ R141, R45, UR6, -R4.reuse ;  /* 0x000000062d8d7c23 */ /* 0x100fe20008010804 */
[----:B------:R-:W-:Y:S01]  /*b500*/  FMNMX3.FTZ R5, R5, R18, R143, !PT ;  /* 0x0000001205057276 */ /* 0x000fe2000781008f */
[--C-:B------:R-:W-:Y:S01]  /*b510*/  FFMA.FTZ R10, R32, UR6, -R4.reuse ;  /* 0x00000006200a7c23 */ /* 0x100fe20008010804 */
[----:B------:R-:W-:Y:S01]  /*b520*/  ISETP.GT.AND P6, PT, R12, R17, PT ;  /* 0x000000110c00720c */ /* 0x000fe20003fc4270 */
[--C-:B------:R-:W-:Y:S01]  /*b530*/  FFMA.FTZ R11, R29, UR6, -R4.reuse ;  /* 0x000000061d0b7c23 */ /* 0x100fe20008010804 */
[----:B------:R-:W-:Y:S01]  /*b540*/  FSEL R14, R242, RZ, P0 ;  /* 0x000000fff20e7208 */ /* 0x000fe20000000000 */
[--C-:B------:R-:W-:Y:S01]  /*b550*/  FFMA.FTZ R15, R47, UR6, -R4.reuse ;  /* 0x000000062f0f7c23 */ /* 0x100fe20008010804 */
[-C--:B------:R-:W-:Y:S01]  /*b560*/  ISETP.GE.AND P0, PT, R17, R241.reuse, PT ;  /* 0x000000f11100720c */ /* 0x080fe20003f06270 */
[--C-:B------:R-:W-:Y:S01]  /*b570*/  FFMA.FTZ R140, R44, UR6, -R4.reuse ;  /* 0x000000062c8c7c23 */ /* 0x100fe20008010804 */
[----:B------:R-:W-:Y:S01]  /*b580*/  FSEL R51, R7, -INF , !P5 ;  /* 0xff80000007337808 */ /* 0x000fe20006800000 */
[----:B------:R-:W-:Y:S01]  /*b590*/  FADD.FTZ R7, R133, -R9 ;  /* 0x8000000985077221 */ /* 0x000fe20000010000 */
[----:B------:R-:W-:Y:S01]  /*b5a0*/  FMNMX3.FTZ R5, R5, R22, R221, !PT ;  /* 0x0000001605057276 */ /* 0x000fe200078100dd */
[--C-:B------:R-:W-:Y:S01]  /*b5b0*/  FFMA.FTZ R133, R40, UR6, -R4.reuse ;  /* 0x0000000628857c23 */ /* 0x100fe20008010804 */
[----:B------:R-:W-:Y:S01]  /*b5c0*/  MOV R27, R50 ;  /* 0x00000032001b7202 */ /* 0x000fe20000000f00 */
[--C-:B------:R-:W-:Y:S01]  /*b5d0*/  FFMA.FTZ R142, R39, UR6, -R4.reuse ;  /* 0x00000006278e7c23 */ /* 0x100fe20008010804 */
[----:B------:R-:W-:Y:S01]  /*b5e0*/  FSEL R17, R66, -INF , !P6 ;  /* 0xff80000042117808 */ /* 0x000fe20007000000 */
[--C-:B------:R-:W-:Y:S01]  /*b5f0*/  FFMA.FTZ R246, R38, UR6, -R4.reuse ;  /* 0x0000000626f67c23 */ /* 0x100fe20008010804 */
[----:B------:R-:W-:Y:S01]  /*b600*/  ISETP.GT.AND P5, PT, R12, R16, PT ;  /* 0x000000100c00720c */ /* 0x000fe20003fa4270 */
[--C-:B------:R-:W-:Y:S01]  /*b610*/  FFMA.FTZ R227, R36, UR6, -R4.reuse ;  /* 0x0000000624e37c23 */ /* 0x100fe20008010804 */
[----:B------:R-:W-:Y:S01]  /*b620*/  ISETP.GE.AND P6, PT, R16, R241, PT ;  /* 0x000000f11000720c */ /* 0x000fe20003fc6270 */
[--C-:B------:R-:W-:Y:S01]  /*b630*/  FFMA.FTZ R16, R46, UR6, -R4.reuse ;  /* 0x000000062e107c23 */ /* 0x100fe20008010804 */
[--C-:B------:R-:W-:Y:S01]  /*b640*/  FFMA.FTZ R225, R35, UR6, -R4.reuse ;  /* 0x0000000623e17c23 */ /* 0x100fe20008010804 */
[--C-:B------:R-:W-:Y:S01]  /*b650*/  FFMA.FTZ R226, R33, UR6, -R4.reuse ;  /* 0x0000000621e27c23 */ /* 0x100fe20008010804 */
[--C-:B------:R-:W-:Y:S01]  /*b660*/  FFMA.FTZ R60, R28, UR6, -R4.reuse ;  /* 0x000000061c3c7c23 */ /* 0x100fe20008010804 */
[--C-:B------:R-:W-:Y:S01]  /*b670*/  FFMA.FTZ R62, R26, UR6, -R4.reuse ;  /* 0x000000061a3e7c23 */ /* 0x100fe20008010804 */
[----:B------:R-:W-:Y:S01]  /*b680*/  FFMA.FTZ R45, R24, UR6, -R4 ;  /* 0x00000006182d7c23 */ /* 0x000fe20008010804 */
[----:B------:R-:W-:Y:S01]  /*b690*/  FMNMX3.FTZ R4, R5, R27, R220, !PT ;  /* 0x0000001b05047276 */ /* 0x000fe200078100dc */
[----:B------:R-:W-:Y:S01]  /*b6a0*/  FMUL.FTZ R5, R7, UR6 ;  /* 0x0000000607057c20 */ /* 0x000fe20008410000 */
[----:B------:R-:W-:Y:S01]  /*b6b0*/  FSEL R7, R57, -INF , !P5 ;  /* 0xff80000039077808 */ /* 0x000fe20006800000 */
[----:B-1----:R-:W-:Y:S01]  /*b6c0*/  FADD.FTZ R8, R135, -R14 ;  /* 0x8000000e87087221 */ /* 0x002fe20000010000 */
[----:B------:R-:W-:-:S02]  /*b6d0*/  FMNMX3.FTZ R6, R136, R30, R31, !PT ;  /* 0x0000001e88067276 */ /* 0x000fc4000781001f */
[----:B------:R-:W-:Y:S01]  /*b6e0*/  MOV R40, R58 ;  /* 0x0000003a00287202 */ /* 0x000fe20000000f00 */
[----:B------:R-:W1:Y:S01]  /*b6f0*/  MUFU.EX2 R5, R5 ;  /* 0x0000000500057308 */ /* 0x000e620000000800 */
[----:B------:R-:W-:Y:S01]  /*b700*/  FMNMX3.FTZ R6, R6, R42, R43, !PT ;  /* 0x0000002a06067276 */ /* 0x000fe2000781002b */
[----:B------:R-:W-:Y:S01]  /*b710*/  FMUL.FTZ R8, R8, UR6 ;  /* 0x0000000608087c20 */ /* 0x000fe20008410000 */
[----:B------:R-:W-:Y:S02]  /*b720*/  MOV R135, R0 ;  /* 0x0000000000877202 */ /* 0x000fe40000000f00 */
[----:B------:R-:W-:Y:S01]  /*b730*/  FMNMX3.FTZ R6, R6, R139, R138, !PT ;  /* 0x0000008b06067276 */ /* 0x000fe2000781008a */
[----:B------:R-:W2:Y:S01]  /*b740*/  S2UR UR5, SR_CgaCtaId ;  /* 0x00000000000579c3 */ /* 0x000ea20000008800 */
[----:B------:R-:W-:Y:S01]  /*b750*/  MOV R44, R59 ;  /* 0x0000003b002c7202 */ /* 0x000fe20000000f00 */
[----:B------:R-:W-:Y:S01]  /*b760*/  UMOV UR7, 0x400 ;  /* 0x0000040000077882 */ /* 0x000fe20000000000 */
[----:B------:R-:W-:Y:S01]  /*b770*/  FMNMX3.FTZ R6, R6, R137, R132, !PT ;  /* 0x0000008906067276 */ /* 0x000fe20007810084 */
[----:B------:R-:W-:Y:S01]  /*b780*/  MUFU.EX2 R0, R13 ;  /* 0x0000000d00007308 */ /* 0x000fe20000000800 */
[----:B------:R-:W-:-:S02]  /*b790*/  FMNMX3.FTZ R4, R4, R135, R40, !PT ;  /* 0x0000008704047276 */ /* 0x000fc40007810028 */
[----:B------:R-:W-:Y:S01]  /*b7a0*/  FMNMX3.FTZ R6, R6, R244, R223, !PT ;  /* 0x000000f406067276 */ /* 0x000fe200078100df */
[----:B-1----:R-:W-:Y:S01]  /*b7b0*/  FMUL.FTZ R57, R81, R5 ;  /* 0x0000000551397220 */ /* 0x002fe20000410000 */
[----:B------:R-:W-:Y:S01]  /*b7c0*/  MOV R28, R51 ;  /* 0x00000033001c7202 */ /* 0x000fe20000000f00 */
[----:B------:R-:W3:Y:S01]  /*b7d0*/  LDL.LU R81, [R1+0x68] ;  /* 0x0000680001517983 */ /* 0x000ee20000300800 */
[----:B------:R-:W-:Y:S01]  /*b7e0*/  FMNMX3.FTZ R6, R6, R248, R245, !PT ;  /* 0x000000f806067276 */ /* 0x000fe200078100f5 */
[----:B------:R-:W-:Y:S01]  /*b7f0*/  FFMA.FTZ R247, R235, R5, R21 ;  /* 0x00000005ebf77223 */ /* 0x000fe20000010015 */
[----:B------:R-:W-:Y:S01]  /*b800*/  FMNMX3.FTZ R4, R4, R44, R222, !PT ;  /* 0x0000002c04047276 */ /* 0x000fe200078100de */
[----:B------:R-:W4:Y:S01]  /*b810*/  LDL R47, [R1+0x38] ;  /* 0x00003800012f7983 */ /* 0x000f220000100800 */
[----:B------:R-:W-:Y:S02]  /*b820*/  FMNMX3.FTZ R6, R6, R215, R214, !PT ;  /* 0x000000d706067276 */ /* 0x000fe400078100d6 */
[----:B------:R-:W-:-:S02]  /*b830*/  FSEL R26, R17, -INF , !P0 ;  /* 0xff800000111a7808 */ /* 0x000fc40004000000 */
[----:B------:R-:W-:Y:S02]  /*b840*/  FMNMX3.FTZ R6, R6, R213, R212, !PT ;  /* 0x000000d506067276 */ /* 0x000fe400078100d4 */
[----:B------:R-:W-:Y:S02]  /*b850*/  FSEL R24, R7, -INF , !P6 ;  /* 0xff80000007187808 */ /* 0x000fe40007000000 */
[----:B------:R-:W-:Y:S01]  /*b860*/  FMNMX3.FTZ R4, R4, R232, R28, !PT ;  /* 0x000000e804047276 */ /* 0x000fe2000781001c */
[----:B------:R-:W1:Y:S01]  /*b870*/  SHFL.BFLY PT, R9, R6, 0x2, 0x1f ;  /* 0x0c401f0006097f89 */ /* 0x000e6200000e0000 */
[----:B------:R-:W-:Y:S02]  /*b880*/  MOV R29, R48 ;  /* 0x00000030001d7202 */ /* 0x000fe40000000f00 */
[----:B-1----:R-:W-:Y:S02]  /*b890*/  FMNMX.FTZ R7, R6, R9, !PT ;  /* 0x0000000906077209 */ /* 0x002fe40007810000 */
[----:B------:R-:W-:-:S02]  /*b8a0*/  FMNMX3.FTZ R6, R4, R26, R24, !PT ;  /* 0x0000001a04067276 */ /* 0x000fc40007810018 */
[----:B------:R1:W2:Y:S01]  /*b8b0*/  MUFU.EX2 R4, R8 ;  /* 0x0000000800047308 */ /* 0x0002a20000000800 */
[----:B------:R-:W-:Y:S04]  /*b8c0*/  SHFL.BFLY PT, R9, R7, 0x1, 0x1f ;  /* 0x0c201f0007097f89 */ /* 0x000fe800000e0000 */
[----:B-1----:R-:W1:Y:S01]  /*b8d0*/  SHFL.BFLY PT, R8, R6, 0x2, 0x1f ;  /* 0x0c401f0006087f89 */ /* 0x002e6200000e0000 */
        /* <DEDUP_REMOVED lines=31> */
[----:B-1----:R-:W-:-:S02]  /*bad0*/  FMNMX.FTZ R5, R6, R8, !PT ;  /* 0x0000000806057209 */ /* 0x002fc40007810000 */
[----:B------:R-:W-:-:S03]  /*bae0*/  FMNMX.FTZ R235, R7, R9, !PT ;  /* 0x0000000907eb7209 */ /* 0x000fc60007810000 */
[----:B------:R-:W1:Y:S01]  /*baf0*/  SHFL.BFLY PT, R6, R5, 0x1, 0x1f ;  /* 0x0c201f0005067f89 */ /* 0x000e6200000e0000 */
[----:B------:R-:W1:Y:S01]  /*bb00*/  MUFU.EX2 R9, R10 ;  /* 0x0000000a00097308 */ /* 0x000e620000000800 */
[-C--:B--2---:R-:W-:Y:S01]  /*bb10*/  FMUL.FTZ R146, R146, R4.reuse ;  /* 0x0000000492927220 */ /* 0x084fe20000410000 */
        /* <DEDUP_REMOVED lines=31> */
[----:B-1----:R-:W-:Y:S01]  /*bd10*/  FFMA.FTZ R224, R224, R4, R9 ;  /* 0x00000004e0e07223 */ /* 0x002fe20000010009 */
[C---:B------:R-:W-:Y:S01]  /*bd20*/  FMUL.FTZ R4, R235.reuse, UR6 ;  /* 0x00000006eb047c20 */ /* 0x040fe20008410000 */
[----:B------:R-:W-:-:S02]  /*bd30*/  FSETP.NEU.FTZ.AND P0, PT, R235, -INF , PT ;  /* 0xff800000eb00780b */ /* 0x000fc40003f1d000 */
[----:B------:R-:W-:Y:S02]  /*bd40*/  MOV R68, R234 ;  /* 0x000000ea00447202 */ /* 0x000fe40000000f00 */
[----:B------:R-:W-:Y:S02]  /*bd50*/  FSEL R14, R4, RZ, P0 ;  /* 0x000000ff040e7208 */ /* 0x000fe40000000000 */
[----:B------:R-:W-:Y:S02]  /*bd60*/  FSEL R4, R235, RZ, P0 ;  /* 0x000000ffeb047208 */ /* 0x000fe40000000000 */
[----:B------:R-:W-:-:S03]  /*bd70*/  FMNMX.FTZ R234, R5, R6, !PT ;  /* 0x0000000605ea7209 */ /* 0x000fc60007810000 */
[----:B------:R-:W-:Y:S01]  /*bd80*/  FADD.FTZ R7, R136, -R4 ;  /* 0x8000000488077221 */ /* 0x000fe20000010000 */
[C---:B------:R-:W-:Y:S01]  /*bd90*/  FSETP.NEU.FTZ.AND P0, PT, R234.reuse, -INF , PT ;  /* 0xff800000ea00780b */ /* 0x040fe20003f1d000 */
[----:B------:R-:W-:Y:S01]  /*bda0*/  FMUL.FTZ R4, R234, UR6 ;  /* 0x00000006ea047c20 */ /* 0x000fe20008410000 */
[----:B------:R-:W-:Y:S01]  /*bdb0*/  FFMA.FTZ R5, R31, UR6, -R14 ;  /* 0x000000061f057c23 */ /* 0x000fe2000801080e */
[----:B------:R-:W-:-:S03]  /*bdc0*/  ULEA UR5, UR5, UR7, 0x18 ;  /* 0x0000000705057291 */ /* 0x000fc6000f8ec0ff */
[----:B------:R-:W-:Y:S01]  /*bdd0*/  FSEL R13, R4, RZ, P0 ;  /* 0x000000ff040d7208 */ /* 0x000fe20000000000 */
[----:B------:R1:W-:Y:S01]  /*bde0*/  MUFU.EX2 R113, R5 ;  /* 0x0000000500717308 */ /* 0x0003e20000000800 */
[----:B------:R-:W-:-:S03]  /*bdf0*/  MOV R17, R45 ;  /* 0x0000002d00117202 */ /* 0x000fc60000000f00 */
[----:B------:R-:W-:Y:S01]  /*be00*/  MUFU.EX2 R117, R19 ;  /* 0x0000001300757308 */ /* 0x000fe20000000800 */
[----:B------:R-:W-:-:S03]  /*be10*/  MOV R96, R17 ;  /* 0x0000001100607202 */ /* 0x000fc60000000f00 */
[----:B------:R-:W-:Y:S01]  /*be20*/  MUFU.EX2 R112, R16 ;  /* 0x0000001000707308 */ /* 0x000fe20000000800 */
[----:B-1----:R-:W-:-:S04]  /*be30*/  FFMA.FTZ R5, R25, UR6, -R13 ;  /* 0x0000000619057c23 */ /* 0x002fc8000801080d */
[----:B------:R1:W-:Y:S02]  /*be40*/  MUFU.EX2 R136, R5 ;  /* 0x0000000500887308 */ /* 0x0003e40000000800 */
[----:B-1----:R-:W-:Y:S01]  /*be50*/  FFMA.FTZ R5, R18, UR6, -R13 ;  /* 0x0000000612057c23 */ /* 0x002fe2000801080d */
[--C-:B------:R-:W-:Y:S01]  /*be60*/  FFMA.FTZ R6, R30, UR6, -R14.reuse ;  /* 0x000000061e067c23 */ /* 0x100fe2000801080e */
[----:B------:R-:W1:Y:S01]  /*be70*/  MUFU.EX2 R8, R20 ;  /* 0x0000001400087308 */ /* 0x000e620000000800 */
[----:B------:R-:W-:Y:S01]  /*be80*/  MOV R80, R232 ;  /* 0x000000e800507202 */ /* 0x000fe20000000f00 */
[----:B------:R-:W-:Y:S02]  /*be90*/  FFMA.FTZ R4, R43, UR6, -R14 ;  /* 0x000000062b047c23 */ /* 0x000fe4000801080e */
[----:B------:R2:W-:Y:S01]  /*bea0*/  MUFU.EX2 R20, R6 ;  /* 0x0000000600147308 */ /* 0x0005e20000000800 */
[----:B------:R-:W-:-:S03]  /*beb0*/  FMUL.FTZ R7, R7, UR6 ;  /* 0x0000000607077c20 */ /* 0x000fc60008410000 */
[----:B------:R-:W1:Y:S04]  /*bec0*/  MUFU.EX2 R232, R11 ;  /* 0x0000000b00e87308 */ /* 0x000e680000000800 */
[----:B------:R-:W1:Y:S01]  /*bed0*/  MUFU.EX2 R118, R15 ;  /* 0x0000000f00767308 */ /* 0x000e620000000800 */
[----:B--2---:R-:W-:-:S03]  /*bee0*/  FFMA.FTZ R6, R42, UR6, -R14 ;  /* 0x000000062a067c23 */ /* 0x004fc6000801080e */
[----:B------:R-:W-:Y:S04]  /*bef0*/  MUFU.EX2 R83, R4 ;  /* 0x0000000400537308 */ /* 0x000fe80000000800 */
[----:B------:R2:W-:Y:S04]  /*bf00*/  MUFU.EX2 R46, R6 ;  /* 0x00000006002e7308 */ /* 0x0005e80000000800 */
[----:B------:R-:W3:Y:S01]  /*bf10*/  MUFU.EX2 R4, R7 ;  /* 0x0000000700047308 */ /* 0x000ee20000000800 */
[----:B--2---:R-:W-:-:S05]  /*bf20*/  FSEL R6, R234, RZ, P0 ;  /* 0x000000ffea067208 */ /* 0x004fca0000000000 */
[----:B------:R-:W-:Y:S01]  /*bf30*/  FADD.FTZ R6, R134, -R6 ;  /* 0x8000000686067221 */ /* 0x000fe20000010000 */
[----:B-1----:R-:W-:Y:S02]  /*bf40*/  MOV R134, R8 ;  /* 0x0000000800867202 */ /* 0x002fe40000000f00 */
[----:B------:R-:W-:Y:S02]  /*bf50*/  F2FP.BF16.F32.PACK_AB R8, R0, R21 ;  /* 0x000000150008723e */ /* 0x000fe400000010ff */
[----:B------:R-:W-:Y:S02]  /*bf60*/  F2FP.BF16.F32.PACK_AB R9, R232, R9 ;  /* 0x00000009e809723e */ /* 0x000fe400000010ff */
[----:B------:R-:W-:Y:S02]  /*bf70*/  F2FP.BF16.F32.PACK_AB R10, R134, R117 ;  /* 0x00000075860a723e */ /* 0x000fe400000010ff */
[----:B------:R-:W-:Y:S02]  /*bf80*/  F2FP.BF16.F32.PACK_AB R11, R112, R118 ;  /* 0x00000076700b723e */ /* 0x000fe400000010ff */
[----:B------:R-:W-:-:S02]  /*bf90*/  MOV R84, R80 ;  /* 0x0000005000547202 */ /* 0x000fc40000000f00 */
[----:B------:R-:W-:Y:S02]  /*bfa0*/  MOV R80, R61 ;  /* 0x0000003d00507202 */ /* 0x000fe40000000f00 */
[----:B------:R-:W-:Y:S02]  /*bfb0*/  MOV R97, R63 ;  /* 0x0000003f00617202 */ /* 0x000fe40000000f00 */
[----:B------:R-:W-:Y:S02]  /*bfc0*/  MOV R116, R60 ;  /* 0x0000003c00747202 */ /* 0x000fe40000000f00 */
[----:B----4-:R-:W-:-:S05]  /*bfd0*/  LEA R47, R47, UR5, 0x1 ;  /* 0x000000052f2f7c11 */ /* 0x010fca000f8e08ff */
[----:B------:R-:W1:Y:S01]  /*bfe0*/  LDSM.16.MT88.4 R16, [R47+0xc000] ;  /* 0x00c000002f10783b */ /* 0x000e620000004200 */
[----:B---3--:R-:W-:Y:S01]  /*bff0*/  FFMA.FTZ R70, R81, R4, R20 ;  /* 0x0000000451467223 */ /* 0x008fe20000010014 */
[----:B------:R-:W-:Y:S02]  /*c000*/  MOV R81, R62 ;  /* 0x0000003e00517202 */ /* 0x000fe40000000f00 */
[----:B-1----:R-:W-:Y:S01]  /*c010*/  HMMA.16816.F32.BF16 R60, R8, R16, R144 ;  /* 0x00000010083c723c */ /* 0x002fe20000041890 */
[----:B------:R-:W-:Y:S02]  /*c020*/  IMAD.MOV.U32 R146, RZ, RZ, R46 ;  /* 0x000000ffff927224 */ /* 0x000fe400078e002e */
[----:B------:R-:W2:Y:S01]  /*c030*/  LDL.LU R46, [R1+0x2c] ;  /* 0x00002c00012e7983 */ /* 0x000ea20000300800 */
[----:B------:R-:W-:Y:S01]  /*c040*/  MOV R45, R221 ;  /* 0x000000dd002d7202 */ /* 0x000fe20000000f00 */
[----:B------:R-:W-:Y:S01]  /*c050*/  FFMA.FTZ R7, R23, UR6, -R13 ;  /* 0x0000000617077c23 */ /* 0x000fe2000801080d */
[----:B------:R1:W-:Y:S01]  /*c060*/  MUFU.EX2 R221, R5 ;  /* 0x0000000500dd7308 */ /* 0x0003e20000000800 */
[----:B------:R-:W-:Y:S01]  /*c070*/  FMUL.FTZ R6, R6, UR6 ;  /* 0x0000000606067c20 */ /* 0x000fe20008410000 */
[----:B------:R-:W-:-:S02]  /*c080*/  MOV R85, R68 ;  /* 0x0000004400557202 */ /* 0x000fc40000000f00 */
[----:B------:R-:W-:Y:S01]  /*c090*/  MOV R68, R222 ;  /* 0x000000de00447202 */ /* 0x000fe20000000f00 */
[----:B------:R-:W-:Y:S01]  /*c0a0*/  MUFU.EX2 R69, R7 ;  /* 0x0000000700457308 */ /* 0x000fe20000000800 */
[----:B------:R-:W-:-:S03]  /*c0b0*/  FMUL.FTZ R148, R148, R4 ;  /* 0x0000000494947220 */ /* 0x000fc60000410000 */
[----:B------:R-:W3:Y:S01]  /*c0c0*/  MUFU.EX2 R15, R6 ;  /* 0x00000006000f7308 */ /* 0x000ee20000000800 */
[----:B-1----:R-:W-:Y:S01]  /*c0d0*/  FFMA.FTZ R5, R143, UR6, -R13 ;  /* 0x000000068f057c23 */ /* 0x002fe2000801080d */
[----:B------:R-:W-:-:S03]  /*c0e0*/  FMUL.FTZ R149, R149, R4 ;  /* 0x0000000495957220 */ /* 0x000fc60000410000 */
        /* <DEDUP_REMOVED lines=31> */
[----:B------:R-:W-:-:S02]  /*c2e0*/  F2FP.BF16.F32.PACK_AB R4, R113, R20 ;  /* 0x000000147104723e */ /* 0x000fc400000010ff */
[----:B------:R-:W-:Y:S02]  /*c2f0*/  MOV R20, 0x20 ;  /* 0x0000002000147802 */ /* 0x000fe40000000f00 */
[----:B------:R-:W-:Y:S02]  /*c300*/  MOV R86, R85 ;  /* 0x0000005500567202 */ /* 0x000fe40000000f00 */
[----:B------:R-:W-:Y:S02]  /*c310*/  SEL R25, R20, 0xffffffe0, !P3 ;  /* 0xffffffe014197807 */ /* 0x000fe40005800000 */
[----:B------:R-:W-:Y:S02]  /*c320*/  MOV R85, R27 ;  /* 0x0000001b00557202 */ /* 0x000fe40000000f00 */
[----:B------:R-:W-:Y:S01]  /*c330*/  MOV R27, R45 ;  /* 0x0000002d001b7202 */ /* 0x000fe20000000f00 */
[----:B---3--:R-:W-:Y:S01]  /*c340*/  FMUL.FTZ R150, R150, R15 ;  /* 0x0000000f96967220 */ /* 0x008fe20000410000 */
[----:B------:R-:W-:Y:S01]  /*c350*/  IADD3 R45, PT, PT, R25, R47, RZ ;  /* 0x0000002f192d7210 */ /* 0x000fe20007ffe0ff */
[-C--:B------:R-:W-:Y:S01]  /*c360*/  FMUL.FTZ R151, R151, R15.reuse ;  /* 0x0000000f97977220 */ /* 0x080fe20000410000 */
[----:B------:R-:W-:Y:S01]  /*c370*/  MOV R87, R116 ;  /* 0x0000007400577202 */ /* 0x000fe20000000f00 */
[-C--:B------:R-:W-:Y:S01]  /*c380*/  FMUL.FTZ R154, R154, R15.reuse ;  /* 0x0000000f9a9a7220 */ /* 0x080fe20000410000 */
[----:B------:R-:W-:Y:S01]  /*c390*/  F2FP.BF16.F32.PACK_AB R6, R83, R146 ;  /* 0x000000925306723e */ /* 0x000fe200000010ff */
[----:B------:R-:W-:Y:S01]  /*c3a0*/  FMUL.FTZ R155, R155, R15 ;  /* 0x0000000f9b9b7220 */ /* 0x000fe20000410000 */
[----:B-1----:R-:W-:-:S02]  /*c3b0*/  F2FP.BF16.F32.PACK_AB R5, R69, R136 ;  /* 0x000000884505723e */ /* 0x002fc400000010ff */
[----:B----4-:R-:W-:Y:S02]  /*c3c0*/  F2FP.BF16.F32.PACK_AB R7, R222, R221 ;  /* 0x000000ddde07723e */ /* 0x010fe400000010ff */
[----:B------:R-:W-:Y:S02]  /*c3d0*/  MOV R116, R84 ;  /* 0x0000005400747202 */ /* 0x000fe40000000f00 */
[----:B------:R-:W-:Y:S02]  /*c3e0*/  MOV R84, R40 ;  /* 0x0000002800547202 */ /* 0x000fe40000000f00 */
[----:B------:R-:W-:Y:S02]  /*c3f0*/  MOV R40, R22 ;  /* 0x0000001600287202 */ /* 0x000fe40000000f00 */
[----:B------:R-:W1:Y:S01]  /*c400*/  LDSM.16.MT88.4 R20, [R45+0xc000] ;  /* 0x00c000002d14783b */ /* 0x000e620000004200 */
[----:B------:R-:W-:Y:S01]  /*c410*/  MOV R71, R97 ;  /* 0x0000006100477202 */ /* 0x000fe20000000f00 */
[----:B------:R-:W-:Y:S01]  /*c420*/  HMMA.16816.F32.BF16 R148, R4, R16, R148 ;  /* 0x000000100494723c */ /* 0x000fe20000041894 */
[----:B------:R-:W-:-:S07]  /*c430*/  MOV R82, R96 ;  /* 0x0000006000527202 */ /* 0x000fce0000000f00 */
[-C--:B------:R-:W-:Y:S08]  /*c440*/  HMMA.16816.F32.BF16 R152, R4, R18.reuse, R152 ;  /* 0x000000120498723c */ /* 0x080ff00000041898 */
[----:B------:R-:W-:Y:S01]  /*c450*/  HMMA.16816.F32.BF16 R96, R8, R18, R156 ;  /* 0x000000120860723c */ /* 0x000fe2000004189c */
[-C--:B------:R-:W-:Y:S01]  /*c460*/  FMUL.FTZ R166, R166, R15.reuse ;  /* 0x0000000fa6a67220 */ /* 0x080fe20000410000 */
[-C--:B------:R-:W-:Y:S01]  /*c470*/  FMUL.FTZ R167, R167, R15.reuse ;  /* 0x0000000fa7a77220 */ /* 0x080fe20000410000 */
[-C--:B------:R-:W-:Y:S01]  /*c480*/  FMUL.FTZ R170, R170, R15.reuse ;  /* 0x0000000faaaa7220 */ /* 0x080fe20000410000 */
[----:B------:R-:W-:Y:S01]  /*c490*/  FMUL.FTZ R171, R171, R15 ;  /* 0x0000000fabab7220 */ /* 0x000fe20000410000 */
[----:B------:R-:W-:-:S02]  /*c4a0*/  MOV R119, R71 ;  /* 0x0000004700777202 */ /* 0x000fc40000000f00 */
[----:B------:R-:W-:Y:S01]  /*c4b0*/  MOV R71, R44 ;  /* 0x0000002c00477202 */ /* 0x000fe20000000f00 */
[-C--:B------:R-:W-:Y:S01]  /*c4c0*/  FMUL.FTZ R182, R182, R15.reuse ;  /* 0x0000000fb6b67220 */ /* 0x080fe20000410000 */
[-C--:B------:R-:W-:Y:S01]  /*c4d0*/  FMUL.FTZ R183, R183, R15.reuse ;  /* 0x0000000fb7b77220 */ /* 0x080fe20000410000 */
[-C--:B------:R-:W-:Y:S01]  /*c4e0*/  FMUL.FTZ R186, R186, R15.reuse ;  /* 0x0000000fbaba7220 */ /* 0x080fe20000410000 */
[----:B------:R-:W-:Y:S01]  /*c4f0*/  FMUL.FTZ R187, R187, R15 ;  /* 0x0000000fbbbb7220 */ /* 0x000fe20000410000 */
[----:B------:R-:W-:Y:S01]  /*c500*/  MOV R115, R116 ;  /* 0x0000007400737202 */ /* 0x000fe20000000f00 */
[----:B------:R-:W-:Y:S01]  /*c510*/  IMAD.MOV.U32 R114, RZ, RZ, R85 ;  /* 0x000000ffff727224 */ /* 0x000fe200078e0055 */
[----:B------:R-:W-:Y:S02]  /*c520*/  MOV R30, R87 ;  /* 0x00000057001e7202 */ /* 0x000fe40000000f00 */
[----:B------:R-:W-:Y:S02]  /*c530*/  MOV R145, R86 ;  /* 0x0000005600917202 */ /* 0x000fe40000000f00 */
[----:B------:R-:W-:Y:S01]  /*c540*/  MOV R116, R84 ;  /* 0x0000005400747202 */ /* 0x000fe20000000f00 */
[-C--:B-1----:R-:W-:Y:S08]  /*c550*/  HMMA.16816.F32.BF16 R160, R8, R20.reuse, R160 ;  /* 0x0000001408a0723c */ /* 0x082ff000000418a0 */
[C---:B------:R-:W-:Y:S08]  /*c560*/  HMMA.16816.F32.BF16 R164, R4.reuse, R20, R164 ;  /* 0x0000001404a4723c */ /* 0x040ff000000418a4 */
[-C--:B------:R-:W-:Y:S08]  /*c570*/  HMMA.16816.F32.BF16 R168, R4, R22.reuse, R168 ;  /* 0x0000001604a8723c */ /* 0x080ff000000418a8 */
[----:B------:R-:W-:Y:S01]  /*c580*/  HMMA.16816.F32.BF16 R172, R8, R22, R172 ;  /* 0x0000001608ac723c */ /* 0x000fe200000418ac */
        /* <DEDUP_REMOVED lines=8> */
[----:B------:R-:W-:-:S02]  /*c610*/  MOV R156, R83 ;  /* 0x00000053009c7202 */ /* 0x000fc40000000f00 */
[----:B------:R-:W-:Y:S02]  /*c620*/  MOV R147, R70 ;  /* 0x0000004600937202 */ /* 0x000fe40000000f00 */
[----:B------:R-:W-:Y:S02]  /*c630*/  MOV R157, R69 ;  /* 0x00000045009d7202 */ /* 0x000fe40000000f00 */
[----:B------:R-:W-:Y:S02]  /*c640*/  MOV R159, R118 ;  /* 0x00000076009f7202 */ /* 0x000fe40000000f00 */
        /* <DEDUP_REMOVED lines=13> */
[----:B--2---:R-:W-:-:S05]  /*c720*/  IADD3 R46, PT, PT, R46, R47, RZ ;  /* 0x0000002f2e2e7210 */ /* 0x004fca0007ffe0ff */
[----:B------:R-:W1:Y:S01]  /*c730*/  LDSM.16.MT88.4 R16, [R46+0xc000] ;  /* 0x00c000002e10783b */ /* 0x000e620000004200 */
[----:B------:R-:W-:-:S05]  /*c740*/  IADD3 R44, PT, PT, R25, R46, RZ ;  /* 0x0000002e192c7210 */ /* 0x000fca0007ffe0ff */
[----:B------:R-:W2:Y:S01]  /*c750*/  LDSM.16.MT88.4 R20, [R44+0xc000] ;  /* 0x00c000002c14783b */ /* 0x000ea20000004200 */
        /* <DEDUP_REMOVED lines=8> */
[----:B--2---:R-:W-:Y:S01]  /*c7e0*/  HMMA.16816.F32.BF16 R80, R8, R20, R196 ;  /* 0x000000140850723c */ /* 0x004fe200000418c4 */
[----:B------:R-:W-:Y:S02]  /*c7f0*/  MOV R197, R71 ;  /* 0x0000004700c57202 */ /* 0x000fe40000000f00 */
[----:B------:R-:W-:-:S05]  /*c800*/  MOV R196, R68 ;  /* 0x0000004400c47202 */ /* 0x000fca0000000f00 */
[----:B------:R-:W-:Y:S01]  /*c810*/  HMMA.16816.F32.BF16 R68, R8, R22, R204 ;  /* 0x000000160844723c */ /* 0x000fe200000418cc */
[----:B------:R-:W-:Y:S01]  /*c820*/  MOV R207, R115 ;  /* 0x0000007300cf7202 */ /* 0x000fe20000000f00 */
[----:B------:R-:W-:Y:S01]  /*c830*/  IMAD.MOV.U32 R115, RZ, RZ, R24 ;  /* 0x000000ffff737224 */ /* 0x000fe200078e0018 */
[----:B------:R-:W-:Y:S02]  /*c840*/  MOV R205, R27 ;  /* 0x0000001b00cd7202 */ /* 0x000fe40000000f00 */
[----:B------:R-:W2:Y:S03]  /*c850*/  LDSM.16.MT88.4 R24, [R45+0xe000] ;  /* 0x00e000002d18783b */ /* 0x000ea60000004200 */
[C---:B------:R-:W-:Y:S08]  /*c860*/  HMMA.16816.F32.BF16 R192, R4.reuse, R20, R192 ;  /* 0x0000001404c0723c */ /* 0x040ff000000418c0 */
[----:B------:R-:W-:Y:S01]  /*c870*/  HMMA.16816.F32.BF16 R200, R4, R22, R200 ;  /* 0x0000001604c8723c */ /* 0x000fe200000418c8 */
[----:B------:R-:W3:Y:S07]  /*c880*/  LDSM.16.MT88.4 R20, [R46+0xe000] ;  /* 0x00e000002e14783b */ /* 0x000eee0000004200 */
[-C--:B-1----:R-:W-:Y:S08]  /*c890*/  HMMA.16816.F32.BF16 R64, R8, R16.reuse, R64 ;  /* 0x000000100840723c */ /* 0x082ff00000041840 */
[C---:B------:R-:W-:Y:S08]  /*c8a0*/  HMMA.16816.F32.BF16 R72, R4.reuse, R16, R72 ;  /* 0x000000100448723c */ /* 0x040ff00000041848 */
[-C--:B------:R-:W-:Y:S08]  /*c8b0*/  HMMA.16816.F32.BF16 R76, R4, R18.reuse, R76 ;  /* 0x00000012044c723c */ /* 0x080ff0000004184c */
[----:B------:R-:W-:Y:S01]  /*c8c0*/  HMMA.16816.F32.BF16 R56, R8, R18, R56 ;  /* 0x000000120838723c */ /* 0x000fe20000041838 */
[----:B------:R-:W1:Y:S07]  /*c8d0*/  LDSM.16.MT88.4 R16, [R44+0xe000] ;  /* 0x00e000002c10783b */ /* 0x000e6e0000004200 */
[----:B--2---:R-:W-:Y:S01]  /*c8e0*/  HMMA.16816.F32.BF16 R88, R4, R24, R88 ;  /* 0x000000180458723c */ /* 0x004fe20000041858 */
[----:B------:R-:W-:-:S07]  /*c8f0*/  MOV R198, R119 ;  /* 0x0000007700c67202 */ /* 0x000fce0000000f00 */
[----:B------:R-:W-:Y:S01]  /*c900*/  HMMA.16816.F32.BF16 R92, R4, R26, R92 ;  /* 0x0000001a045c723c */ /* 0x000fe2000004185c */
[----:B------:R-:W-:-:S07]  /*c910*/  MOV R206, R114 ;  /* 0x0000007200ce7202 */ /* 0x000fce0000000f00 */
[----:B---3--:R-:W-:Y:S01]  /*c920*/  HMMA.16816.F32.BF16 R104, R4, R20, R104 ;  /* 0x000000140468723c */ /* 0x008fe20000041868 */
[----:B------:R-:W-:-:S07]  /*c930*/  MOV R204, R40 ;  /* 0x0000002800cc7202 */ /* 0x000fce0000000f00 */
[----:B------:R-:W-:Y:S01]  /*c940*/  HMMA.16816.F32.BF16 R108, R4, R22, R108 ;  /* 0x00000016046c723c */ /* 0x000fe2000004186c */
[----:B------:R-:W-:-:S07]  /*c950*/  MOV R199, R30 ;  /* 0x0000001e00c77202 */ /* 0x000fce0000000f00 */
[C---:B-1----:R-:W-:Y:S08]  /*c960*/  HMMA.16816.F32.BF16 R120, R4.reuse, R16, R120 ;  /* 0x000000100478723c */ /* 0x042ff00000041878 */
[----:B------:R-:W-:Y:S01]  /*c970*/  HMMA.16816.F32.BF16 R124, R4, R18, R124 ;  /* 0x00000012047c723c */ /* 0x000fe2000004187c */
[----:B------:R-:W1:Y:S01]  /*c980*/  MUFU.EX2 R6, R140 ;  /* 0x0000008c00067308 */ /* 0x000e620000000800 */
[----:B------:R-:W-:Y:S01]  /*c990*/  FFMA.FTZ R4, R139, UR6, -R14 ;  /* 0x000000068b047c23 */ /* 0x000fe2000801080e */
[----:B------:R-:W-:-:S02]  /*c9a0*/  MOV R119, R28 ;  /* 0x0000001c00777202 */ /* 0x000fc40000000f00 */
[----:B------:R-:W-:-:S03]  /*c9b0*/  MOV R114, R29 ;  /* 0x0000001d00727202 */ /* 0x000fc60000000f00 */
[C---:B------:R-:W-:Y:S01]  /*c9c0*/  HMMA.16816.F32.BF16 R28, R8.reuse, R18, R128 ;  /* 0x00000012081c723c */ /* 0x040fe20000041880 */
[----:B------:R2:W-:Y:S07]  /*c9d0*/  MUFU.EX2 R131, R4 ;  /* 0x0000000400837308 */ /* 0x0005ee0000000800 */
[----:B------:R-:W-:Y:S01]  /*c9e0*/  HMMA.16816.F32.BF16 R52, R8, R24, R52 ;  /* 0x000000180834723c */ /* 0x000fe20000041834 */
[----:B------:R-:W-:Y:S02]  /*c9f0*/  MOV R24, R204 ;  /* 0x000000cc00187202 */ /* 0x000fe40000000f00 */
[----:B------:R-:W-:Y:S01]  /*ca00*/  MOV R25, R205 ;  /* 0x000000cd00197202 */ /* 0x000fe20000000f00 */
[----:B--2---:R-:W-:Y:S01]  /*ca10*/  FFMA.FTZ R4, R137, UR6, -R14 ;  /* 0x0000000689047c23 */ /* 0x004fe2000801080e */
[----:B-1----:R-:W-:-:S03]  /*ca20*/  MOV R137, R6 ;  /* 0x0000000600897202 */ /* 0x002fc60000000f00 */
[----:B------:R-:W-:Y:S01]  /*ca30*/  HMMA.16816.F32.BF16 R48, R8, R26, R48 ;  /* 0x0000001a0830723c */ /* 0x000fe20000041830 */
[--C-:B------:R-:W-:Y:S01]  /*ca40*/  FFMA.FTZ R6, R25, UR6, -R13.reuse ;  /* 0x0000000619067c23 */ /* 0x100fe2000801080d */
[----:B------:R1:W-:Y:S04]  /*ca50*/  MUFU.EX2 R140, R4 ;  /* 0x00000004008c7308 */ /* 0x0003e80000000800 */
[----:B------:R-:W2:Y:S01]  /*ca60*/  MUFU.EX2 R209, R209 ;  /* 0x000000d100d17308 */ /* 0x000ea20000000800 */
[----:B------:R-:W-:Y:S01]  /*ca70*/  FFMA.FTZ R5, R138, UR6, -R14 ;  /* 0x000000068a057c23 */ /* 0x000fe2000801080e */
[----:B------:R-:W-:Y:S01]  /*ca80*/  MOV R204, R206 ;  /* 0x000000ce00cc7202 */ /* 0x000fe20000000f00 */
[----:B-1----:R-:W-:Y:S02]  /*ca90*/  FFMA.FTZ R4, R24, UR6, -R13 ;  /* 0x0000000618047c23 */ /* 0x002fe4000801080d */
[----:B------:R-:W1:Y:S01]  /*caa0*/  LDSM.16.MT88.4 R24, [R46+0xc800] ;  /* 0x00c800002e18783b */ /* 0x000e620000004200 */
[----:B------:R-:W-:-:S02]  /*cab0*/  MOV R206, R196 ;  /* 0x000000c400ce7202 */ /* 0x000fc40000000f00 */
[----:B------:R3:W-:Y:S01]  /*cac0*/  MUFU.EX2 R196, R5 ;  /* 0x0000000500c47308 */ /* 0x0007e20000000800 */
[----:B------:R-:W-:Y:S02]  /*cad0*/  MOV R205, R207 ;  /* 0x000000cf00cd7202 */ /* 0x000fe40000000f00 */
[----:B------:R-:W-:Y:S01]  /*cae0*/  MOV R207, R197 ;  /* 0x000000c500cf7202 */ /* 0x000fe20000000f00 */
[----:B------:R2:W-:Y:S04]  /*caf0*/  MUFU.EX2 R143, R208 ;  /* 0x000000d0008f7308 */ /* 0x0005e80000000800 */
[----:B------:R-:W-:Y:S01]  /*cb00*/  MUFU.EX2 R197, R141 ;  /* 0x0000008d00c57308 */ /* 0x000fe20000000800 */
[----:B---3--:R-:W-:-:S03]  /*cb10*/  FFMA.FTZ R5, R132, UR6, -R14 ;  /* 0x0000000684057c23 */ /* 0x008fc6000801080e */
[----:B------:R3:W-:Y:S01]  /*cb20*/  MUFU.EX2 R128, R4 ;  /* 0x0000000400807308 */ /* 0x0007e20000000800 */
[----:B--2---:R-:W-:-:S03]  /*cb30*/  MOV R208, R209 ;  /* 0x000000d100d07202 */ /* 0x004fc60000000f00 */
[----:B------:R2:W4:Y:S04]  /*cb40*/  MUFU.EX2 R141, R5 ;  /* 0x00000005008d7308 */ /* 0x0005280000000800 */
[----:B------:R4:W-:Y:S01]  /*cb50*/  MUFU.EX2 R209, R133 ;  /* 0x0000008500d17308 */ /* 0x0009e20000000800 */
[--C-:B---3--:R-:W-:Y:S01]  /*cb60*/  FFMA.FTZ R4, R220, UR6, -R13.reuse ;  /* 0x00000006dc047c23 */ /* 0x108fe2000801080d */
[----:B--2---:R-:W-:Y:S01]  /*cb70*/  FFMA.FTZ R5, R204, UR6, -R13 ;  /* 0x00000006cc057c23 */ /* 0x004fe2000801080d */
[----:B------:R-:W-:Y:S02]  /*cb80*/  MOV R204, R112 ;  /* 0x0000007000cc7202 */ /* 0x000fe40000000f00 */
[----:B----4-:R-:W-:Y:S02]  /*cb90*/  MOV R133, R205 ;  /* 0x000000cd00857202 */ /* 0x010fe40000000f00 */
[----:B------:R-:W-:Y:S01]  /*cba0*/  MOV R205, R198 ;  /* 0x000000c600cd7202 */ /* 0x000fe20000000f00 */
[----:B------:R-:W-:Y:S01]  /*cbb0*/  MUFU.EX2 R191, R211 ;  /* 0x000000d300bf7308 */ /* 0x000fe20000000800 */
[----:B------:R-:W-:-:S02]  /*cbc0*/  MOV R198, R134 ;  /* 0x0000008600c67202 */ /* 0x000fc40000000f00 */
[----:B------:R-:W-:Y:S01]  /*cbd0*/  MOV R112, R135 ;  /* 0x0000008700707202 */ /* 0x000fe20000000f00 */
[----:B------:R-:W-:Y:S04]  /*cbe0*/  MUFU.EX2 R144, R210 ;  /* 0x000000d200907308 */ /* 0x000fe80000000800 */
[----:B------:R-:W-:Y:S04]  /*cbf0*/  MUFU.EX2 R142, R142 ;  /* 0x0000008e008e7308 */ /* 0x000fe80000000800 */
[----:B------:R2:W3:Y:S04]  /*cc00*/  MUFU.EX2 R134, R6 ;  /* 0x0000000600867308 */ /* 0x0004e80000000800 */
[----:B------:R3:W-:Y:S04]  /*cc10*/  MUFU.EX2 R135, R5 ;  /* 0x0000000500877308 */ /* 0x0007e80000000800 */
[----:B------:R4:W1:Y:S01]  /*cc20*/  MUFU.EX2 R220, R4 ;  /* 0x0000000400dc7308 */ /* 0x0008620000000800 */
[----:B------:R-:W-:Y:S01]  /*cc30*/  MOV R158, R116 ;  /* 0x00000074009e7202 */ /* 0x000fe20000000f00 */
[----:B------:R-:W-:Y:S01]  /*cc40*/  HMMA.16816.F32.BF16 R36, R8, R22, R36 ;  /* 0x000000160824723c */ /* 0x000fe20000041824 */
[----:B------:R-:W-:-:S02]  /*cc50*/  MOV R116, R41 ;  /* 0x0000002900747202 */ /* 0x000fc40000000f00 */
[----:B--2---:R-:W-:-:S05]  /*cc60*/  F2FP.BF16.F32.PACK_AB R6, R141, R140 ;  /* 0x0000008c8d06723e */ /* 0x004fca00000010ff */
[----:B------:R-:W-:Y:S01]  /*cc70*/  HMMA.16816.F32.BF16 R40, R8, R20, R100 ;  /* 0x000000140828723c */ /* 0x000fe20000041864 */
[----:B---3--:R-:W-:Y:S01]  /*cc80*/  F2FP.BF16.F32.PACK_AB R5, R134, R128 ;  /* 0x000000808605723e */ /* 0x008fe200000010ff */
[----:B------:R-:W-:Y:S01]  /*cc90*/  LDSM.16.MT88.4 R20, [R47+0xc800] ;  /* 0x00c800002f14783b */ /* 0x000fe20000004200 */
[----:B----4-:R-:W-:Y:S02]  /*cca0*/  F2FP.BF16.F32.PACK_AB R4, R196, R131 ;  /* 0x00000083c404723e */ /* 0x010fe400000010ff */
[----:B-1----:R-:W-:-:S03]  /*ccb0*/  F2FP.BF16.F32.PACK_AB R7, R220, R135 ;  /* 0x00000087dc07723e */ /* 0x002fc600000010ff */
[----:B------:R-:W-:Y:S01]  /*ccc0*/  HMMA.16816.F32.BF16 R32, R8, R16, R32 ;  /* 0x000000100820723c */ /* 0x000fe20000041820 */
[----:B------:R-:W-:Y:S01]  /*ccd0*/  F2FP.BF16.F32.PACK_AB R8, R144, R191 ;  /* 0x000000bf9008723e */ /* 0x000fe200000010ff */
[----:B------:R-:W-:Y:S01]  /*cce0*/  LDSM.16.MT88.4 R16, [R45+0xc800] ;  /* 0x00c800002d10783b */ /* 0x000fe20000004200 */
[----:B------:R-:W-:Y:S02]  /*ccf0*/  F2FP.BF16.F32.PACK_AB R9, R137, R197 ;  /* 0x000000c58909723e */ /* 0x000fe400000010ff */
[----:B------:R-:W-:Y:S02]  /*cd00*/  F2FP.BF16.F32.PACK_AB R10, R143, R208 ;  /* 0x000000d08f0a723e */ /* 0x000fe400000010ff */
[----:B------:R-:W-:Y:S01]  /*cd10*/  F2FP.BF16.F32.PACK_AB R11, R142, R209 ;  /* 0x000000d18e0b723e */ /* 0x000fe200000010ff */
[-C--:B------:R-:W-:Y:S08]  /*cd20*/  HMMA.16816.F32.BF16 R180, R4, R24.reuse, R180 ;  /* 0x0000001804b4723c */ /* 0x080ff000000418b4 */
[----:B------:R-:W-:Y:S08]  /*cd30*/  HMMA.16816.F32.BF16 R176, R8, R24, R176 ;  /* 0x0000001808b0723c */ /* 0x000ff000000418b0 */
[-C--:B------:R-:W-:Y:S08]  /*cd40*/  HMMA.16816.F32.BF16 R184, R4, R26.reuse, R184 ;  /* 0x0000001a04b8723c */ /* 0x080ff000000418b8 */
[C---:B------:R-:W-:Y:S01]  /*cd50*/  HMMA.16816.F32.BF16 R84, R8.reuse, R26, R84 ;  /* 0x0000001a0854723c */ /* 0x040fe20000041854 */
[----:B------:R-:W1:Y:S07]  /*cd60*/  LDSM.16.MT88.4 R24, [R45+0xe800] ;  /* 0x00e800002d18783b */ /* 0x000e6e0000004200 */
[-C--:B-1----:R-:W-:Y:S08]  /*cd70*/  HMMA.16816.F32.BF16 R100, R8, R24.reuse, R52 ;  /* 0x000000180864723c */ /* 0x082ff00000041834 */
[----:B------:R-:W-:Y:S01]  /*cd80*/  HMMA.16816.F32.BF16 R88, R4, R24, R88 ;  /* 0x000000180458723c */ /* 0x000fe20000041858 */
[----:B------:R-:W2:Y:S07]  /*cd90*/  LDL.LU R24, [R1+0x6c] ;  /* 0x00006c0001187983 */ /* 0x000eae0000300800 */
        /* <DEDUP_REMOVED lines=8> */
[----:B------:R-:W-:Y:S01]  /*ce20*/  HMMA.16816.F32.BF16 R172, R8, R18, R172 ;  /* 0x0000001208ac723c */ /* 0x000fe200000418ac */
[----:B------:R-:W3:Y:S01]  /*ce30*/  LDSM.16.MT88.4 R16, [R47+0xe800] ;  /* 0x00e800002f10783b */ /* 0x000ee20000004200 */
[----:B------:R-:W-:-:S02]  /*ce40*/  MOV R138, R207 ;  /* 0x000000cf008a7202 */ /* 0x000fc40000000f00 */
[----:B------:R-:W-:Y:S02]  /*ce50*/  MOV R207, R188 ;  /* 0x000000bc00cf7202 */ /* 0x000fe40000000f00 */
[----:B------:R-:W-:Y:S02]  /*ce60*/  MOV R188, R189 ;  /* 0x000000bd00bc7202 */ /* 0x000fe40000000f00 */
[----:B-1----:R-:W-:Y:S01]  /*ce70*/  HMMA.16816.F32.BF16 R80, R8, R20, R80 ;  /* 0x000000140850723c */ /* 0x002fe20000041850 */
[----:B------:R-:W-:Y:S01]  /*ce80*/  MOV R139, R206 ;  /* 0x000000ce008b7202 */ /* 0x000fe20000000f00 */
[----:B------:R-:W-:Y:S01]  /*ce90*/  IMAD.MOV.U32 R132, RZ, RZ, R158 ;  /* 0x000000ffff847224 */ /* 0x000fe200078e009e */
[----:B------:R-:W-:-:S05]  /*cea0*/  MOV R189, R190 ;  /* 0x000000be00bd7202 */ /* 0x000fca0000000f00 */
[C---:B------:R-:W-:Y:S01]  /*ceb0*/  HMMA.16816.F32.BF16 R192, R4.reuse, R20, R192 ;  /* 0x0000001404c0723c */ /* 0x040fe200000418c0 */
[----:B------:R-:W-:Y:S02]  /*cec0*/  MOV R21, R112 ;  /* 0x0000007000157202 */ /* 0x000fe40000000f00 */
[----:B------:R-:W-:Y:S02]  /*ced0*/  MOV R206, R199 ;  /* 0x000000c700ce7202 */ /* 0x000fe40000000f00 */
[----:B------:R-:W-:Y:S02]  /*cee0*/  MOV R190, R156 ;  /* 0x0000009c00be7202 */ /* 0x000fe40000000f00 */
[----:B------:R-:W-:Y:S01]  /*cef0*/  MOV R210, R119 ;  /* 0x0000007700d27202 */ /* 0x000fe20000000f00 */
[----:B------:R-:W-:Y:S01]  /*cf00*/  HMMA.16816.F32.BF16 R200, R4, R22, R200 ;  /* 0x0000001604c8723c */ /* 0x000fe200000418c8 */
[----:B------:R-:W-:Y:S02]  /*cf10*/  MOV R211, R118 ;  /* 0x0000007600d37202 */ /* 0x000fe40000000f00 */
[----:B------:R-:W-:-:S02]  /*cf20*/  MOV R129, R115 ;  /* 0x0000007300817202 */ /* 0x000fc40000000f00 */
[----:B------:R-:W-:Y:S02]  /*cf30*/  MOV R199, R114 ;  /* 0x0000007200c77202 */ /* 0x000fe40000000f00 */
[----:B------:R-:W-:Y:S01]  /*cf40*/  MOV R158, R117 ;  /* 0x00000075009e7202 */ /* 0x000fe20000000f00 */
[C---:B------:R-:W-:Y:S01]  /*cf50*/  HMMA.16816.F32.BF16 R68, R8.reuse, R22, R68 ;  /* 0x000000160844723c */ /* 0x040fe20000041844 */
[----:B------:R-:W-:Y:S02]  /*cf60*/  MOV R130, R116 ;  /* 0x0000007400827202 */ /* 0x000fe40000000f00 */
[----:B------:R-:W-:Y:S02]  /*cf70*/  MOV R156, R113 ;  /* 0x00000071009c7202 */ /* 0x000fe40000000f00 */
[----:B------:R-:W-:Y:S02]  /*cf80*/  MOV R25, R21 ;  /* 0x0000001500197202 */ /* 0x000fe40000000f00 */
[----:B------:R-:W1:Y:S01]  /*cf90*/  LDSM.16.MT88.4 R20, [R46+0xe800] ;  /* 0x00e800002e14783b */ /* 0x000e620000004200 */
[-C--:B---3--:R-:W-:Y:S08]  /*cfa0*/  HMMA.16816.F32.BF16 R116, R8, R16.reuse, R64 ;  /* 0x000000100874723c */ /* 0x088ff00000041840 */
[C---:B------:R-:W-:Y:S08]  /*cfb0*/  HMMA.16816.F32.BF16 R72, R4.reuse, R16, R72 ;  /* 0x000000100448723c */ /* 0x040ff00000041848 */
[-C--:B------:R-:W-:Y:S08]  /*cfc0*/  HMMA.16816.F32.BF16 R76, R4, R18.reuse, R76 ;  /* 0x00000012044c723c */ /* 0x080ff0000004184c */
[----:B------:R-:W-:Y:S01]  /*cfd0*/  HMMA.16816.F32.BF16 R112, R8, R18, R56 ;  /* 0x000000120870723c */ /* 0x000fe20000041838 */
[----:B------:R-:W3:Y:S07]  /*cfe0*/  LDSM.16.MT88.4 R16, [R44+0xe800] ;  /* 0x00e800002c10783b */ /* 0x000eee0000004200 */
[C---:B------:R-:W-:Y:S08]  /*cff0*/  HMMA.16816.F32.BF16 R92, R4.reuse, R26, R92 ;  /* 0x0000001a045c723c */ /* 0x040ff0000004185c */
[C---:B-1----:R-:W-:Y:S08]  /*d000*/  HMMA.16816.F32.BF16 R104, R4.reuse, R20, R104 ;  /* 0x000000140468723c */ /* 0x042ff00000041868 */
[----:B------:R-:W-:Y:S08]  /*d010*/  HMMA.16816.F32.BF16 R108, R4, R22, R108 ;  /* 0x00000016046c723c */ /* 0x000ff0000004186c */
[----:B------:R-:W-:Y:S08]  /*d020*/  HMMA.16816.F32.BF16 R64, R8, R26, R48 ;  /* 0x0000001a0840723c */ /* 0x000ff00000041830 */
[C---:B---3--:R-:W-:Y:S08]  /*d030*/  HMMA.16816.F32.BF16 R120, R4.reuse, R16, R120 ;  /* 0x000000100478723c */ /* 0x048ff00000041878 */
[----:B------:R-:W-:Y:S01]  /*d040*/  HMMA.16816.F32.BF16 R124, R4, R18, R124 ;  /* 0x00000012047c723c */ /* 0x000fe2000004187c */
[----:B------:R-:W1:Y:S01]  /*d050*/  MUFU.EX2 R5, R249 ;  /* 0x000000f900057308 */ /* 0x000e620000000800 */
[----:B------:R-:W-:-:S06]  /*d060*/  FFMA.FTZ R4, R244, UR6, -R14 ;  /* 0x00000006f4047c23 */ /* 0x000fcc000801080e */
[C---:B------:R-:W-:Y:S01]  /*d070*/  HMMA.16816.F32.BF16 R56, R8.reuse, R20, R40 ;  /* 0x000000140838723c */ /* 0x040fe20000041828 */
[----:B------:R-:W-:Y:S07]  /*d080*/  MUFU.EX2 R244, R226 ;  /* 0x000000e200f47308 */ /* 0x000fee0000000800 */
[C---:B------:R-:W-:Y:S01]  /*d090*/  HMMA.16816.F32.BF16 R48, R8.reuse, R16, R32 ;  /* 0x000000100830723c */ /* 0x040fe20000041820 */
[----:B------:R3:W-:Y:S07]  /*d0a0*/  MUFU.EX2 R226, R4 ;  /* 0x0000000400e27308 */ /* 0x0007ee0000000800 */
[----:B------:R-:W-:Y:S01]  /*d0b0*/  HMMA.16816.F32.BF16 R40, R8, R18, R28 ;  /* 0x000000120828723c */ /* 0x000fe2000004181c */
[----:B------:R-:W4:Y:S01]  /*d0c0*/  LDSM.16.MT88.4 R16, [R47+0xd000] ;  /* 0x00d000002f10783b */ /* 0x000f220000004200 */
[--C-:B------:R-:W-:Y:S01]  /*d0d0*/  FFMA.FTZ R6, R223, UR6, -R14.reuse ;  /* 0x00000006df067c23 */ /* 0x100fe2000801080e */
[--C-:B---3--:R-:W-:Y:S01]  /*d0e0*/  FFMA.FTZ R4, R248, UR6, -R14.reuse ;  /* 0x00000006f8047c23 */ /* 0x108fe2000801080e */
[----:B-1----:R-:W-:Y:S01]  /*d0f0*/  MOV R248, R5 ;  /* 0x0000000500f87202 */ /* 0x002fe20000000f00 */
[----:B------:R-:W-:-:S02]  /*d100*/  FFMA.FTZ R5, R245, UR6, -R14 ;  /* 0x00000006f5057c23 */ /* 0x000fc4000801080e */
[----:B------:R1:W-:Y:S01]  /*d110*/  MUFU.EX2 R223, R4 ;  /* 0x0000000400df7308 */ /* 0x0003e20000000800 */
[----:B------:R-:W-:Y:S03]  /*d120*/  HMMA.16816.F32.BF16 R52, R8, R22, R36 ;  /* 0x000000160834723c */ /* 0x000fe60000041824 */
[----:B------:R-:W3:Y:S04]  /*d130*/  MUFU.EX2 R7, R250 ;  /* 0x000000fa00077308 */ /* 0x000ee80000000800 */
[----:B------:R-:W-:Y:S01]  /*d140*/  MUFU.EX2 R249, R227 ;  /* 0x000000e300f97308 */ /* 0x000fe20000000800 */
[--C-:B------:R-:W-:Y:S01]  /*d150*/  FFMA.FTZ R35, R215, UR6, -R14.reuse ;  /* 0x00000006d7237c23 */ /* 0x100fe2000801080e */
[--C-:B------:R-:W-:Y:S01]  /*d160*/  FFMA.FTZ R34, R214, UR6, -R14.reuse ;  /* 0x00000006d6227c23 */ /* 0x100fe2000801080e */
[--C-:B------:R-:W-:Y:S01]  /*d170*/  FFMA.FTZ R33, R213, UR6, -R14.reuse ;  /* 0x00000006d5217c23 */ /* 0x100fe2000801080e */
[----:B-1----:R-:W-:Y:S01]  /*d180*/  FFMA.FTZ R4, R25, UR6, -R13 ;  /* 0x0000000619047c23 */ /* 0x002fe2000801080d */
[----:B------:R-:W-:Y:S01]  /*d190*/  MUFU.EX2 R250, R225 ;  /* 0x000000e100fa7308 */ /* 0x000fe20000000800 */
[----:B------:R-:W-:-:S03]  /*d1a0*/  FFMA.FTZ R32, R212, UR6, -R14 ;  /* 0x00000006d4207c23 */ /* 0x000fc6000801080e */
[----:B------:R-:W-:Y:S04]  /*d1b0*/  MUFU.EX2 R252, R252 ;  /* 0x000000fc00fc7308 */ /* 0x000fe80000000800 */
[----:B------:R-:W1:Y:S04]  /*d1c0*/  MUFU.EX2 R251, R251 ;  /* 0x000000fb00fb7308 */ /* 0x000e680000000800 */
[----:B------:R-:W4:Y:S01]  /*d1d0*/  MUFU.EX2 R246, R246 ;  /* 0x000000f600f67308 */ /* 0x000f220000000800 */
[----:B------:R-:W-:Y:S01]  /*d1e0*/  MOV R31, R144 ;  /* 0x00000090001f7202 */ /* 0x000fe20000000f00 */
[----:B------:R-:W2:Y:S02]  /*d1f0*/  LDSM.16.MT88.4 R20, [R46+0xd000] ;  /* 0x00d000002e14783b */ /* 0x000ea40000004200 */
[----:B------:R3:W-:Y:S04]  /*d200*/  MUFU.EX2 R225, R6 ;  /* 0x0000000600e17308 */ /* 0x0007e80000000800 */
[----:B------:R1:W4:Y:S04]  /*d210*/  MUFU.EX2 R227, R5 ;  /* 0x0000000500e37308 */ /* 0x0003280000000800 */
[----:B------:R4:W-:Y:S01]  /*d220*/  MUFU.EX2 R38, R4 ;  /* 0x0000000400267308 */ /* 0x0009e20000000800 */
[--C-:B------:R-:W-:Y:S01]  /*d230*/  FFMA.FTZ R14, R133, UR6, -R13.reuse ;  /* 0x00000006850e7c23 */ /* 0x100fe2000801080d */
[--C-:B---3--:R-:W-:Y:S01]  /*d240*/  FFMA.FTZ R6, R132, UR6, -R13.reuse ;  /* 0x0000000684067c23 */ /* 0x108fe2000801080d */
[--C-:B-1----:R-:W-:Y:S01]  /*d250*/  FFMA.FTZ R5, R138, UR6, -R13.reuse ;  /* 0x000000068a057c23 */ /* 0x102fe2000801080d */
[----:B----4-:R-:W-:-:S02]  /*d260*/  FFMA.FTZ R4, R139, UR6, -R13 ;  /* 0x000000068b047c23 */ /* 0x010fc4000801080d */
[----:B------:R1:W3:Y:S04]  /*d270*/  MUFU.EX2 R39, R6 ;  /* 0x0000000600277308 */ /* 0x0002e80000000800 */
[----:B------:R3:W-:Y:S04]  /*d280*/  MUFU.EX2 R132, R5 ;  /* 0x0000000500847308 */ /* 0x0007e80000000800 */
[----:B------:R4:W4:Y:S01]  /*d290*/  MUFU.EX2 R133, R4 ;  /* 0x0000000400857308 */ /* 0x0009220000000800 */
[----:B------:R-:W-:Y:S02]  /*d2a0*/  MOV R245, R7 ;  /* 0x0000000700f57202 */ /* 0x000fe40000000f00 */
[----:B------:R-:W-:-:S02]  /*d2b0*/  F2FP.BF16.F32.PACK_AB R8, R251, R252 ;  /* 0x000000fcfb08723e */ /* 0x000fc400000010ff */
[----:B------:R-:W-:Y:S02]  /*d2c0*/  F2FP.BF16.F32.PACK_AB R9, R249, R246 ;  /* 0x000000f6f909723e */ /* 0x000fe400000010ff */
[----:B------:R-:W-:Y:S02]  /*d2d0*/  F2FP.BF16.F32.PACK_AB R10, R248, R245 ;  /* 0x000000f5f80a723e */ /* 0x000fe400000010ff */
[----:B------:R-:W-:Y:S02]  /*d2e0*/  F2FP.BF16.F32.PACK_AB R11, R244, R250 ;  /* 0x000000faf40b723e */ /* 0x000fe400000010ff */
[----:B-1----:R-:W-:Y:S02]  /*d2f0*/  F2FP.BF16.F32.PACK_AB R6, R227, R223 ;  /* 0x000000dfe306723e */ /* 0x002fe400000010ff */
[----:B---3--:R-:W-:Y:S02]  /*d300*/  F2FP.BF16.F32.PACK_AB R5, R39, R38 ;  /* 0x000000262705723e */ /* 0x008fe400000010ff */
[----:B----4-:R-:W-:-:S02]  /*d310*/  F2FP.BF16.F32.PACK_AB R4, R225, R226 ;  /* 0x000000e2e104723e */ /* 0x010fc400000010ff */
[----:B------:R-:W-:Y:S01]  /*d320*/  F2FP.BF16.F32.PACK_AB R7, R133, R132 ;  /* 0x000000848507723e */ /* 0x000fe200000010ff */
[--C-:B------:R-:W-:Y:S01]  /*d330*/  FFMA.FTZ R36, R211, UR6, -R13.reuse ;  /* 0x00000006d3247c23 */ /* 0x100fe2000801080d */
[----:B------:R-:W-:Y:S01]  /*d340*/  MOV R139, R204 ;  /* 0x000000cc008b7202 */ /* 0x000fe20000000f00 */
[----:B------:R-:W-:Y:S01]  /*d350*/  HMMA.16816.F32.BF16 R212, R8, R18, R96 ;  /* 0x0000001208d4723c */ /* 0x000fe20000041860 */
[----:B------:R-:W-:Y:S02]  /*d360*/  MOV R204, R145 ;  /* 0x0000009100cc7202 */ /* 0x000fe40000000f00 */
[----:B------:R-:W-:Y:S01]  /*d370*/  MOV R211, R146 ;  /* 0x0000009200d37202 */ /* 0x000fe20000000f00 */
[----:B--2---:R-:W-:Y:S01]  /*d380*/  FFMA.FTZ R37, R24, R15, R136 ;  /* 0x0000000f18257223 */ /* 0x004fe20000010088 */
[----:B------:R-:W-:Y:S01]  /*d390*/  FFMA.FTZ R15, R210, UR6, -R13 ;  /* 0x00000006d20f7c23 */ /* 0x000fe2000801080d */
[----:B------:R-:W1:Y:S01]  /*d3a0*/  LDSM.16.MT88.4 R24, [R45+0xd000] ;  /* 0x00d000002d18783b */ /* 0x000e620000004200 */
[----:B------:R-:W-:Y:S01]  /*d3b0*/  IMAD.MOV.U32 R210, RZ, RZ, R147 ;  /* 0x000000ffffd27224 */ /* 0x000fe200078e0093 */
[-C--:B------:R-:W-:Y:S08]  /*d3c0*/  HMMA.16816.F32.BF16 R148, R4, R16.reuse, R148 ;  /* 0x000000100494723c */ /* 0x080ff00000041894 */
[----:B------:R-:W-:Y:S08]  /*d3d0*/  HMMA.16816.F32.BF16 R144, R8, R16, R60 ;  /* 0x000000100890723c */ /* 0x000ff0000004183c */
[----:B------:R-:W-:Y:S01]  /*d3e0*/  HMMA.16816.F32.BF16 R152, R4, R18, R152 ;  /* 0x000000120498723c */ /* 0x000fe20000041898 */
[----:B------:R-:W2:Y:S01]  /*d3f0*/  LDSM.16.MT88.4 R16, [R44+0xd000] ;  /* 0x00d000002c10783b */ /* 0x000ea20000004200 */
[----:B------:R-:W-:Y:S01]  /*d400*/  MOV R138, R130 ;  /* 0x00000082008a7202 */ /* 0x000fe20000000f00 */
[----:B------:R-:W-:Y:S01]  /*d410*/  FFMA.FTZ R13, R129, UR6, -R13 ;  /* 0x00000006810d7c23 */ /* 0x000fe2000801080d */
[----:B------:R-:W-:-:S02]  /*d420*/  MOV R98, R199 ;  /* 0x000000c700627202 */ /* 0x000fc40000000f00 */
[----:B------:R-:W-:Y:S02]  /*d430*/  MOV R99, R138 ;  /* 0x0000008a00637202 */ /* 0x000fe40000000f00 */
[----:B------:R-:W-:Y:S01]  /*d440*/  MOV R138, R139 ;  /* 0x0000008b008a7202 */ /* 0x000fe20000000f00 */
[----:B------:R-:W-:Y:S01]  /*d450*/  FADD.FTZ R129, R0, R247 ;  /* 0x000000f700817221 */ /* 0x000fe20000010000 */
[----:B------:R-:W-:Y:S01]  /*d460*/  MOV R139, R198 ;  /* 0x000000c6008b7202 */ /* 0x000fe20000000f00 */
[----:B------:R-:W-:Y:S01]  /*d470*/  FADD.FTZ R130, R232, R224 ;  /* 0x000000e0e8827221 */ /* 0x000fe20000010000 */
[----:B------:R-:W-:Y:S01]  /*d480*/  MOV R97, R197 ;  /* 0x000000c500617202 */ /* 0x000fe20000000f00 */
[----:B------:R-:W-:Y:S01]  /*d490*/  HMMA.16816.F32.BF16 R176, R8, R20, R176 ;  /* 0x0000001408b0723c */ /* 0x000fe200000418b0 */
[----:B------:R-:W-:Y:S01]  /*d4a0*/  MOV R96, R196 ;  /* 0x000000c400607202 */ /* 0x000fe20000000f00 */
[----:B------:R-:W-:Y:S01]  /*d4b0*/  MUFU.EX2 R35, R35 ;  /* 0x0000002300237308 */ /* 0x000fe20000000800 */
[----:B------:R-:W-:Y:S01]  /*d4c0*/  MOV R247, R141 ;  /* 0x0000008d00f77202 */ /* 0x000fe20000000f00 */
[----:B------:R3:W5:Y:S01]  /*d4d0*/  LDL.LU R0, [R1+0x80] ;  /* 0x0000800001007983 */ /* 0x0007620000300800 */
[----:B------:R-:W-:-:S03]  /*d4e0*/  MOV R224, R142 ;  /* 0x0000008e00e07202 */ /* 0x000fc60000000f00 */
[C---:B-1----:R-:W-:Y:S01]  /*d4f0*/  HMMA.16816.F32.BF16 R196, R8.reuse, R26, R172 ;  /* 0x0000001a08c4723c */ /* 0x042fe200000418ac */
[----:B------:R-:W-:Y:S02]  /*d500*/  MOV R173, R140 ;  /* 0x0000008c00ad7202 */ /* 0x000fe40000000f00 */
[----:B------:R-:W-:Y:S02]  /*d510*/  MOV R172, R143 ;  /* 0x0000008f00ac7202 */ /* 0x000fe40000000f00 */
[----:B------:R-:W-:Y:S02]  /*d520*/  MOV R175, R208 ;  /* 0x000000d000af7202 */ /* 0x000fe40000000f00 */
[----:B------:R-:W-:Y:S01]  /*d530*/  MOV R174, R209 ;  /* 0x000000d100ae7202 */ /* 0x000fe20000000f00 */
[----:B------:R-:W-:Y:S01]  /*d540*/  HMMA.16816.F32.BF16 R140, R8, R22, R84 ;  /* 0x00000016088c723c */ /* 0x000fe20000041854 */
[----:B------:R-:W-:Y:S02]  /*d550*/  MOV R86, R210 ;  /* 0x000000d200567202 */ /* 0x000fe40000000f00 */
[----:B------:R-:W-:-:S05]  /*d560*/  MOV R87, R211 ;  /* 0x000000d300577202 */ /* 0x000fca0000000f00 */
[----:B--2---:R-:W-:Y:S01]  /*d570*/  HMMA.16816.F32.BF16 R208, R8, R16, R80 ;  /* 0x0000001008d0723c */ /* 0x004fe20000041850 */
[----:B------:R-:W-:Y:S02]  /*d580*/  MOV R82, R137 ;  /* 0x0000008900527202 */ /* 0x000fe40000000f00 */
[----:B------:R-:W-:Y:S02]  /*d590*/  MOV R81, R138 ;  /* 0x0000008a00517202 */ /* 0x000fe40000000f00 */
[----:B------:R-:W-:-:S03]  /*d5a0*/  MOV R80, R139 ;  /* 0x0000008b00507202 */ /* 0x000fc60000000f00 */
[C---:B------:R-:W-:Y:S01]  /*d5b0*/  HMMA.16816.F32.BF16 R192, R4.reuse, R16, R192 ;  /* 0x0000001004c0723c */ /* 0x040fe200000418c0 */
[----:B------:R-:W-:Y:S02]  /*d5c0*/  MOV R83, R31 ;  /* 0x0000001f00537202 */ /* 0x000fe40000000f00 */
[----:B------:R-:W-:Y:S05]  /*d5d0*/  LDSM.16.MT88.4 R28, [R47+0xf000] ;  /* 0x00f000002f1c783b */ /* 0x000fea0000004200 */
[-C--:B------:R-:W-:Y:S08]  /*d5e0*/  HMMA.16816.F32.BF16 R200, R4, R18.reuse, R200 ;  /* 0x0000001204c8723c */ /* 0x080ff000000418c8 */
[C---:B------:R-:W-:Y:S01]  /*d5f0*/  HMMA.16816.F32.BF16 R136, R8.reuse, R18, R68 ;  /* 0x000000120888723c */ /* 0x040fe20000041844 */
[----:B------:R-:W1:Y:S07]  /*d600*/  LDSM.16.MT88.4 R16, [R44+0xf000] ;  /* 0x00f000002c10783b */ /* 0x000e6e0000004200 */
[-C--:B------:R-:W-:Y:S08]  /*d610*/  HMMA.16816.F32.BF16 R160, R8, R24.reuse, R160 ;  /* 0x0000001808a0723c */ /* 0x080ff000000418a0 */
[C---:B------:R-:W-:Y:S08]  /*d620*/  HMMA.16816.F32.BF16 R164, R4.reuse, R24, R164 ;  /* 0x0000001804a4723c */ /* 0x040ff000000418a4 */
[C---:B------:R-:W-:Y:S01]  /*d630*/  HMMA.16816.F32.BF16 R168, R4.reuse, R26, R168 ;  /* 0x0000001a04a8723c */ /* 0x040fe200000418a8 */
[----:B------:R-:W2:Y:S07]  /*d640*/  LDSM.16.MT88.4 R24, [R45+0xf000] ;  /* 0x00f000002d18783b */ /* 0x000eae0000004200 */
[C---:B------:R-:W-:Y:S08]  /*d650*/  HMMA.16816.F32.BF16 R180, R4.reuse, R20, R180 ;  /* 0x0000001404b4723c */ /* 0x040ff000000418b4 */
[C---:B------:R-:W-:Y:S01]  /*d660*/  HMMA.16816.F32.BF16 R184, R4.reuse, R22, R184 ;  /* 0x0000001604b8723c */ /* 0x040fe200000418b8 */
[----:B------:R-:W4:Y:S07]  /*d670*/  LDSM.16.MT88.4 R20, [R46+0xf000] ;  /* 0x00f000002e14783b */ /* 0x000f2e0000004200 */
[----:B-1----:R-:W-:Y:S01]  /*d680*/  HMMA.16816.F32.BF16 R60, R4, R18, R124 ;  /* 0x00000012043c723c */ /* 0x002fe2000004187c */
[----:B------:R-:W-:Y:S01]  /*d690*/  MOV R126, R86 ;  /* 0x00000056007e7202 */ /* 0x000fe20000000f00 */
[----:B------:R-:W-:-:S06]  /*d6a0*/  IMAD.MOV.U32 R127, RZ, RZ, R87 ;  /* 0x000000ffff7f7224 */ /* 0x000fcc00078e0057 */
[C---:B------:R-:W-:Y:S08]  /*d6b0*/  HMMA.16816.F32.BF16 R72, R4.reuse, R28, R72 ;  /* 0x0000001c0448723c */ /* 0x040ff00000041848 */
[C---:B------:R-:W-:Y:S08]  /*d6c0*/  HMMA.16816.F32.BF16 R76, R4.reuse, R30, R76 ;  /* 0x0000001e044c723c */ /* 0x040ff0000004184c */
[C---:B--2---:R-:W-:Y:S08]  /*d6d0*/  HMMA.16816.F32.BF16 R88, R4.reuse, R24, R88 ;  /* 0x000000180458723c */ /* 0x044ff00000041858 */
[C---:B------:R-:W-:Y:S08]  /*d6e0*/  HMMA.16816.F32.BF16 R92, R4.reuse, R26, R92 ;  /* 0x0000001a045c723c */ /* 0x040ff0000004185c */
[C---:B----4-:R-:W-:Y:S08]  /*d6f0*/  HMMA.16816.F32.BF16 R104, R4.reuse, R20, R104 ;  /* 0x000000140468723c */ /* 0x050ff00000041868 */
[C---:B------:R-:W-:Y:S08]  /*d700*/  HMMA.16816.F32.BF16 R108, R4.reuse, R22, R108 ;  /* 0x00000016046c723c */ /* 0x040ff0000004186c */
[----:B------:R-:W-:Y:S01]  /*d710*/  HMMA.16816.F32.BF16 R120, R4, R16, R120 ;  /* 0x000000100478723c */ /* 0x000fe20000041878 */
[----:B------:R-:W-:Y:S01]  /*d720*/  FADD.FTZ R7, R156, R126 ;  /* 0x0000007e9c077221 */ /* 0x000fe20000010000 */
[----:B------:R-:W-:Y:S01]  /*d730*/  FADD.FTZ R5, R158, R129 ;  /* 0x000000819e057221 */ /* 0x000fe20000010000 */
[----:B------:R-:W-:-:S05]  /*d740*/  FADD.FTZ R4, R159, R130 ;  /* 0x000000829f047221 */ /* 0x000fca0000010000 */
[----:B------:R-:W-:Y:S01]  /*d750*/  HMMA.16816.F32.BF16 R52, R8, R22, R52 ;  /* 0x000000160834723c */ /* 0x000fe20000041834 */
[----:B------:R-:W-:Y:S02]  /*d760*/  MOV R22, R80 ;  /* 0x0000005000167202 */ /* 0x000fe40000000f00 */
[----:B------:R-:W-:Y:S01]  /*d770*/  MOV R23, R81 ;  /* 0x0000005100177202 */ /* 0x000fe20000000f00 */
[----:B------:R-:W-:Y:S01]  /*d780*/  FADD.FTZ R7, R127, R7 ;  /* 0x000000077f077221 */ /* 0x000fe20000010000 */
[----:B------:R-:W-:-:S03]  /*d790*/  MOV R126, R190 ;  /* 0x000000be007e7202 */ /* 0x000fc60000000f00 */
[----:B------:R-:W-:Y:S01]  /*d7a0*/  HMMA.16816.F32.BF16 R84, R8, R24, R100 ;  /* 0x000000180854723c */ /* 0x000fe20000041864 */
[----:B------:R-:W-:Y:S01]  /*d7b0*/  MOV R24, R206 ;  /* 0x000000ce00187202 */ /* 0x000fe20000000f00 */
[----:B------:R-:W-:Y:S01]  /*d7c0*/  IMAD.MOV.U32 R127, RZ, RZ, R191 ;  /* 0x000000ffff7f7224 */ /* 0x000fe200078e00bf */
[----:B------:R-:W-:Y:S01]  /*d7d0*/  MOV R25, R207 ;  /* 0x000000cf00197202 */ /* 0x000fe20000000f00 */
[----:B------:R-:W-:-:S04]  /*d7e0*/  FADD.FTZ R6, R157, R37 ;  /* 0x000000259d067221 */ /* 0x000fc80000010000 */
[----:B------:R-:W-:Y:S01]  /*d7f0*/  HMMA.16816.F32.BF16 R68, R8, R28, R116 ;  /* 0x0000001c0844723c */ /* 0x000fe20000041874 */
[----:B------:R-:W-:-:S07]  /*d800*/  MOV R124, R188 ;  /* 0x000000bc007c7202 */ /* 0x000fce0000000f00 */
[----:B------:R-:W-:Y:S01]  /*d810*/  HMMA.16816.F32.BF16 R56, R8, R20, R56 ;  /* 0x000000140838723c */ /* 0x000fe20000041838 */
[----:B------:R-:W-:Y:S01]  /*d820*/  MOV R21, R99 ;  /* 0x0000006300157202 */ /* 0x000fe20000000f00 */
[----:B------:R-:W-:Y:S01]  /*d830*/  LDSM.16.MT88.4 R156, [R47+0xd800] ;  /* 0x00d800002f9c783b */ /* 0x000fe20000004200 */
[----:B------:R-:W-:-:S05]  /*d840*/  MOV R20, R98 ;  /* 0x0000006200147202 */ /* 0x000fca0000000f00 */
[----:B------:R-:W-:Y:S01]  /*d850*/  HMMA.16816.F32.BF16 R28, R8, R30, R112 ;  /* 0x0000001e081c723c */ /* 0x000fe20000041870 */
[----:B------:R-:W-:Y:S01]  /*d860*/  MOV R125, R189 ;  /* 0x000000bd007d7202 */ /* 0x000fe20000000f00 */
[----:B------:R-:W-:-:S06]  /*d870*/  FADD.FTZ R6, R221, R6 ;  /* 0x00000006dd067221 */ /* 0x000fcc0000010000 */
[----:B------:R-:W-:Y:S01]  /*d880*/  HMMA.16816.F32.BF16 R64, R8, R26, R64 ;  /* 0x0000001a0840723c */ /* 0x000fe20000041840 */
[----:B------:R-:W-:Y:S01]  /*d890*/  MOV R26, R204 ;  /* 0x000000cc001a7202 */ /* 0x000fe20000000f00 */
[----:B------:R-:W-:Y:S01]  /*d8a0*/  LDSM.16.MT88.4 R188, [R46+0xd800] ;  /* 0x00d800002ebc783b */ /* 0x000fe20000004200 */
[----:B------:R-:W-:-:S05]  /*d8b0*/  MOV R27, R205 ;  /* 0x000000cd001b7202 */ /* 0x000fca0000000f00 */
[----:B------:R-:W-:Y:S01]  /*d8c0*/  HMMA.16816.F32.BF16 R48, R8, R16, R48 ;  /* 0x000000100830723c */ /* 0x000fe20000041830 */
[----:B------:R-:W-:Y:S01]  /*d8d0*/  MOV R17, R21 ;  /* 0x0000001500117202 */ /* 0x000fe20000000f00 */
[----:B------:R-:W-:Y:S01]  /*d8e0*/  LDSM.16.MT88.4 R204, [R44+0xd800] ;  /* 0x00d800002ccc783b */ /* 0x000fe20000004200 */
[----:B------:R-:W-:-:S05]  /*d8f0*/  MOV R21, R25 ;  /* 0x0000001900157202 */ /* 0x000fca0000000f00 */
[----:B------:R-:W-:Y:S01]  /*d900*/  HMMA.16816.F32.BF16 R40, R8, R18, R40 ;  /* 0x000000120828723c */ /* 0x000fe20000041828 */
[----:B------:R-:W-:Y:S01]  /*d910*/  FADD.FTZ R11, R22, R5 ;  /* 0x00000005160b7221 */ /* 0x000fe20000010000 */
[----:B------:R-:W-:Y:S01]  /*d920*/  FADD.FTZ R5, R23, R4 ;  /* 0x0000000417057221 */ /* 0x000fe20000010000 */
[----:B------:R-:W-:Y:S01]  /*d930*/  MOV R23, R24 ;  /* 0x0000001800177202 */ /* 0x000fe20000000f00 */
[----:B------:R-:W-:Y:S01]  /*d940*/  LDSM.16.MT88.4 R112, [R46+0xf800] ;  /* 0x00f800002e70783b */ /* 0x000fe20000004200 */
[----:B------:R-:W-:Y:S02]  /*d950*/  MOV R24, R126 ;  /* 0x0000007e00187202 */ /* 0x000fe40000000f00 */
[----:B------:R-:W-:Y:S02]  /*d960*/  MOV R16, R20 ;  /* 0x0000001400107202 */ /* 0x000fe40000000f00 */
[----:B------:R-:W-:Y:S02]  /*d970*/  MOV R25, R127 ;  /* 0x0000007f00197202 */ /* 0x000fe40000000f00 */
[----:B------:R-:W-:Y:S01]  /*d980*/  MOV R100, R97 ;  /* 0x0000006100647202 */ /* 0x000fe20000000f00 */
[----:B------:R-:W-:Y:S01]  /*d990*/  FADD.FTZ R7, R24, R7 ;  /* 0x0000000718077221 */ /* 0x000fe20000010000 */
[----:B------:R-:W-:-:S02]  /*d9a0*/  MOV R101, R96 ;  /* 0x0000006000657202 */ /* 0x000fc40000000f00 */
[----:B------:R-:W-:Y:S01]  /*d9b0*/  MOV R22, R26 ;  /* 0x0000001a00167202 */ /* 0x000fe20000000f00 */
[----:B------:R-:W-:Y:S01]  /*d9c0*/  MUFU.EX2 R8, R15 ;  /* 0x0000000f00087308 */ /* 0x000fe20000000800 */
[----:B------:R-:W-:Y:S01]  /*d9d0*/  MOV R20, R27 ;  /* 0x0000001b00147202 */ /* 0x000fe20000000f00 */
[----:B------:R-:W-:Y:S01]  /*d9e0*/  FADD.FTZ R4, R222, R6 ;  /* 0x00000006de047221 */ /* 0x000fe20000010000 */
[----:B------:R-:W-:Y:S01]  /*d9f0*/  MOV R26, R124 ;  /* 0x0000007c001a7202 */ /* 0x000fe20000000f00 */
[----:B------:R-:W-:Y:S01]  /*da00*/  MUFU.EX2 R10, R13 ;  /* 0x0000000d000a7308 */ /* 0x000fe20000000800 */
[----:B------:R-:W-:Y:S01]  /*da10*/  MOV R118, R83 ;  /* 0x0000005300767202 */ /* 0x000fe20000000f00 */
[----:B------:R-:W-:Y:S01]  /*da20*/  FADD.FTZ R6, R25, R11 ;  /* 0x0000000b19067221 */ /* 0x000fe20000010000 */
[----:B------:R-:W-:Y:S01]  /*da30*/  MOV R102, R175 ;  /* 0x000000af00667202 */ /* 0x000fe20000000f00 */
[----:B------:R-:W1:Y:S01]  /*da40*/  MUFU.EX2 R13, R16 ;  /* 0x00000010000d7308 */ /* 0x000e620000000800 */
[----:B------:R-:W-:Y:S01]  /*da50*/  MOV R27, R125 ;  /* 0x0000007d001b7202 */ /* 0x000fe20000000f00 */
[----:B------:R-:W-:Y:S01]  /*da60*/  FADD.FTZ R5, R100, R5 ;  /* 0x0000000564057221 */ /* 0x000fe20000010000 */
[----:B------:R-:W-:Y:S01]  /*da70*/  MOV R119, R82 ;  /* 0x0000005200777202 */ /* 0x000fe20000000f00 */
[----:B------:R2:W4:Y:S01]  /*da80*/  MUFU.EX2 R15, R23 ;  /* 0x00000017000f7308 */ /* 0x0005220000000800 */
[----:B------:R-:W-:Y:S01]  /*da90*/  MOV R103, R174 ;  /* 0x000000ae00677202 */ /* 0x000fe20000000f00 */
[----:B------:R-:W-:Y:S01]  /*daa0*/  FADD.FTZ R11, R131, R7 ;  /* 0x00000007830b7221 */ /* 0x000fe20000010000 */
[----:B------:R-:W-:Y:S01]  /*dab0*/  MOV R116, R173 ;  /* 0x000000ad00747202 */ /* 0x000fe20000000f00 */
[----:B------:R-:W-:Y:S01]  /*dac0*/  MUFU.EX2 R16, R17 ;  /* 0x0000001100107308 */ /* 0x000fe20000000800 */
[----:B------:R-:W-:Y:S01]  /*dad0*/  MOV R117, R172 ;  /* 0x000000ac00757202 */ /* 0x000fe20000000f00 */
[----:B------:R-:W-:Y:S01]  /*dae0*/  FADD.FTZ R4, R128, R4 ;  /* 0x0000000480047221 */ /* 0x000fe20000010000 */
[----:B------:R-:W-:Y:S01]  /*daf0*/  LDSM.16.MT88.4 R96, [R45+0xf800] ;  /* 0x00f800002d60783b */ /* 0x000fe20000004200 */
[----:B------:R-:W-:Y:S01]  /*db00*/  MUFU.EX2 R17, R21 ;  /* 0x0000001500117308 */ /* 0x000fe20000000800 */
[----:B------:R-:W-:-:S03]  /*db10*/  FADD.FTZ R7, R118, R6 ;  /* 0x0000000676077221 */ /* 0x000fc60000010000 */
[----:B------:R3:W-:Y:S01]  /*db20*/  MUFU.EX2 R19, R26 ;  /* 0x0000001a00137308 */ /* 0x0007e20000000800 */
[----:B------:R-:W-:Y:S01]  /*db30*/  LDSM.16.MT88.4 R80, [R47+0xf800] ;  /* 0x00f800002f50783b */ /* 0x000fe20000004200 */
[----:B--2---:R-:W-:Y:S02]  /*db40*/  MOV R23, R101 ;  /* 0x0000006500177202 */ /* 0x004fe40000000f00 */
[----:B------:R2:W-:Y:S01]  /*db50*/  MUFU.EX2 R21, R27 ;  /* 0x0000001b00157308 */ /* 0x0005e20000000800 */
[----:B------:R-:W-:Y:S01]  /*db60*/  MOV R24, R116 ;  /* 0x0000007400187202 */ /* 0x000fe20000000f00 */
[----:B------:R-:W-:Y:S01]  /*db70*/  FADD.FTZ R6, R119, R5 ;  /* 0x0000000577067221 */ /* 0x000fe20000010000 */
[----:B------:R-:W-:Y:S01]  /*db80*/  FADD.FTZ R5, R23, R11 ;  /* 0x0000000b17057221 */ /* 0x000fe20000010000 */
[----:B------:R-:W-:Y:S01]  /*db90*/  MOV R25, R117 ;  /* 0x0000007500197202 */ /* 0x000fe20000000f00 */
[----:B------:R-:W-:Y:S01]  /*dba0*/  FADD.FTZ R4, R134, R4 ;  /* 0x0000000486047221 */ /* 0x000fe20000010000 */
[----:B------:R-:W4:Y:S01]  /*dbb0*/  LDSM.16.MT88.4 R172, [R45+0xd800] ;  /* 0x00d800002dac783b */ /* 0x000f220000004200 */
[----:B---3--:R-:W-:-:S02]  /*dbc0*/  MOV R26, R102 ;  /* 0x00000066001a7202 */ /* 0x008fc40000000f00 */
[----:B--2---:R-:W-:-:S03]  /*dbd0*/  MOV R27, R103 ;  /* 0x00000067001b7202 */ /* 0x004fc60000000f00 */
[----:B------:R-:W-:Y:S01]  /*dbe0*/  FADD.FTZ R7, R26, R7 ;  /* 0x000000071a077221 */ /* 0x000fe20000010000 */
[----:B------:R-:W-:Y:S01]  /*dbf0*/  FADD.FTZ R5, R24, R5 ;  /* 0x0000000518057221 */ /* 0x000fe20000010000 */
[----:B------:R-:W-:Y:S01]  /*dc00*/  FADD.FTZ R4, R135, R4 ;  /* 0x0000000487047221 */ /* 0x000fe20000010000 */
[----:B------:R-:W2:Y:S01]  /*dc10*/  LDSM.16.MT88.4 R44, [R44+0xf800] ;  /* 0x00f800002c2c783b */ /* 0x000ea20000004200 */
        /* <DEDUP_REMOVED lines=10> */
[----:B------:R-:W3:Y:S01]  /*dcc0*/  MUFU.EX2 R14, R14 ;  /* 0x0000000e000e7308 */ /* 0x000ee20000000800 */
        /* <DEDUP_REMOVED lines=11> */
[----:B------:R-:W2:Y:S01]  /*dd80*/  MUFU.EX2 R33, R33 ;  /* 0x0000002100217308 */ /* 0x000ea20000000800 */
[----:B------:R-:W-:Y:S01]  /*dd90*/  FADD.FTZ R5, R227, R5 ;  /* 0x00000005e3057221 */ /* 0x000fe20000010000 */
[----:B------:R-:W-:-:S02]  /*dda0*/  FADD.FTZ R4, R133, R4 ;  /* 0x0000000485047221 */ /* 0x000fc40000010000 */
[----:B------:R-:W-:Y:S01]  /*ddb0*/  MUFU.EX2 R32, R32 ;  /* 0x0000002000207308 */ /* 0x000fe20000000800 */
[----:B-1----:R-:W-:-:S03]  /*ddc0*/  FADD.FTZ R7, R13, R7 ;  /* 0x000000070d077221 */ /* 0x002fc60000010000 */
[----:B------:R-:W1:Y:S04]  /*ddd0*/  MUFU.EX2 R9, R36 ;  /* 0x0000002400097308 */ /* 0x000e680000000800 */
[----:B------:R-:W1:Y:S01]  /*dde0*/  MUFU.EX2 R20, R20 ;  /* 0x0000001400147308 */ /* 0x000e620000000800 */
[----:B----4-:R-:W-:Y:S01]  /*ddf0*/  FADD.FTZ R6, R15, R6 ;  /* 0x000000060f067221 */ /* 0x010fe20000010000 */
[----:B------:R-:W-:Y:S01]  /*de00*/  FADD.FTZ R5, R35, R5 ;  /* 0x0000000523057221 */ /* 0x000fe20000010000 */
[----:B---3--:R-:W-:Y:S01]  /*de10*/  FADD.FTZ R4, R14, R4 ;  /* 0x000000040e047221 */ /* 0x008fe20000010000 */
[----:B------:R-:W-:Y:S01]  /*de20*/  FADD.FTZ R7, R16, R7 ;  /* 0x0000000710077221 */ /* 0x000fe20000010000 */
[----:B------:R-:W-:Y:S01]  /*de30*/  FADD.FTZ R6, R17, R6 ;  /* 0x0000000611067221 */ /* 0x000fe20000010000 */
[----:B------:R-:W-:Y:S01]  /*de40*/  FADD.FTZ R5, R34, R5 ;  /* 0x0000000522057221 */ /* 0x000fe20000010000 */
[----:B------:R-:W-:Y:S01]  /*de50*/  FADD.FTZ R4, R8, R4 ;  /* 0x0000000408047221 */ /* 0x000fe20000010000 */
[----:B------:R-:W-:Y:S01]  /*de60*/  FADD.FTZ R7, R18, R7 ;  /* 0x0000000712077221 */ /* 0x000fe20000010000 */
[----:B------:R-:W-:Y:S01]  /*de70*/  FADD.FTZ R6, R19, R6 ;  /* 0x0000000613067221 */ /* 0x000fe20000010000 */
[----:B--2---:R-:W-:Y:S01]  /*de80*/  FADD.FTZ R5, R33, R5 ;  /* 0x0000000521057221 */ /* 0x004fe20000010000 */
[----:B------:R-:W-:Y:S01]  /*de90*/  F2FP.BF16.F32.PACK_AB R124, R34, R35 ;  /* 0x00000023227c723e */ /* 0x000fe200000010ff */
[----:B-1----:R-:W-:Y:S01]  /*dea0*/  FADD.FTZ R4, R9, R4 ;  /* 0x0000000409047221 */ /* 0x002fe20000010000 */
[----:B------:R-:W-:Y:S01]  /*deb0*/  F2FP.BF16.F32.PACK_AB R126, R32, R33 ;  /* 0x00000021207e723e */ /* 0x000fe200000010ff */
[----:B------:R-:W-:Y:S01]  /*dec0*/  FADD.FTZ R7, R20, R7 ;  /* 0x0000000714077221 */ /* 0x000fe20000010000 */
[----:B------:R-:W-:-:S02]  /*ded0*/  F2FP.BF16.F32.PACK_AB R125, R8, R14 ;  /* 0x0000000e087d723e */ /* 0x000fc400000010ff */
[----:B------:R-:W-:Y:S02]  /*dee0*/  F2FP.BF16.F32.PACK_AB R127, R10, R9 ;  /* 0x000000090a7f723e */ /* 0x000fe400000010ff */
[----:B------:R-:W-:Y:S02]  /*def0*/  F2FP.BF16.F32.PACK_AB R128, R16, R13 ;  /* 0x0000000d1080723e */ /* 0x000fe400000010ff */
[----:B------:R-:W-:Y:S02]  /*df00*/  F2FP.BF16.F32.PACK_AB R129, R17, R15 ;  /* 0x0000000f1181723e */ /* 0x000fe400000010ff */
[----:B------:R-:W-:Y:S02]  /*df10*/  F2FP.BF16.F32.PACK_AB R130, R20, R18 ;  /* 0x000000121482723e */ /* 0x000fe400000010ff */
[C---:B------:R-:W-:Y:S01]  /*df20*/  F2FP.BF16.F32.PACK_AB R131, R21.reuse, R19 ;  /* 0x000000131583723e */ /* 0x040fe200000010ff */
[----:B------:R-:W-:Y:S01]  /*df30*/  FADD.FTZ R6, R21, R6 ;  /* 0x0000000615067221 */ /* 0x000fe20000010000 */
[----:B------:R-:W-:Y:S01]  /*df40*/  FADD.FTZ R5, R32, R5 ;  /* 0x0000000520057221 */ /* 0x000fe20000010000 */
[----:B------:R-:W-:Y:S01]  /*df50*/  FADD.FTZ R4, R10, R4 ;  /* 0x000000040a047221 */ /* 0x000fe20000010000 */
[----:B------:R1:W-:Y:S01]  /*df60*/  STL [R1+0x60], R7 ;  /* 0x0000600701007387 */ /* 0x0003e20000100800 */
[C---:B------:R-:W-:Y:S03]  /*df70*/  HMMA.16816.F32.BF16 R164, R124.reuse, R172, R164 ;  /* 0x000000ac7ca4723c */ /* 0x040fe600000418a4 */
[----:B------:R1:W-:Y:S04]  /*df80*/  STL [R1+0x64], R6 ;  /* 0x0000640601007387 */ /* 0x0003e80000100800 */
[----:B------:R1:W-:Y:S01]  /*df90*/  STL [R1+0x68], R5 ;  /* 0x0000680501007387 */ /* 0x0003e20000100800 */
[----:B------:R-:W-:Y:S01]  /*dfa0*/  HMMA.16816.F32.BF16 R168, R124, R174, R168 ;  /* 0x000000ae7ca8723c */ /* 0x000fe200000418a8 */
[----:B------:R-:W2:Y:S07]  /*dfb0*/  S2R R232, SR_TID.X ;  /* 0x0000000000e87919 */ /* 0x000eae0000002100 */
[C---:B------:R-:W-:Y:S01]  /*dfc0*/  HMMA.16816.F32.BF16 R160, R128.reuse, R172, R160 ;  /* 0x000000ac80a0723c */ /* 0x040fe200000418a0 */
[----:B------:R1:W-:Y:S07]  /*dfd0*/  STL [R1+0x6c], R4 ;  /* 0x00006c0401007387 */ /* 0x0003ee0000100800 */
        /* <DEDUP_REMOVED lines=24> */
[C---:B------:R-:W-:Y:S08]  /*e160*/  HMMA.16816.F32.BF16 R112, R128.reuse, R114, R52 ;  /* 0x000000728070723c */ /* 0x040ff00000041834 */
[C---:B------:R-:W-:Y:S08]  /*e170*/  HMMA.16816.F32.BF16 R204, R128.reuse, R206, R136 ;  /* 0x000000ce80cc723c */ /* 0x040ff00000041888 */
[----:B------:R-:W-:Y:S01]  /*e180*/  HMMA.16816.F32.BF16 R116, R128, R44, R48 ;  /* 0x0000002c8074723c */ /* 0x000fe20000041830 */
[----:B------:R-:W-:-:S07]  /*e190*/  UISETP.GT.AND UP0, UPT, UR4, UR19, UPT ;  /* 0x000000130400728c */ /* 0x000fce000bf04270 */
[-C--:B------:R-:W-:Y:S08]  /*e1a0*/  HMMA.16816.F32.BF16 R124, R124, R46.reuse, R60 ;  /* 0x0000002e7c7c723c */ /* 0x080ff0000004183c */
[----:B------:R-:W-:Y:S01]  /*e1b0*/  HMMA.16816.F32.BF16 R128, R128, R46, R40 ;  /* 0x0000002e8080723c */ /* 0x000fe20000041828 */
[----:B------:R-:W-:Y:S02]  /*e1c0*/  MOV R134, R234 ;  /* 0x000000ea00867202 */ /* 0x000fe40000000f00 */
[----:B------:R-:W-:-:S02]  /*e1d0*/  MOV R136, R235 ;  /* 0x000000eb00887202 */ /* 0x000fc40000000f00 */
[----:B------:R-:W-:Y:S02]  /*e1e0*/  MOV R135, R242 ;  /* 0x000000f200877202 */ /* 0x000fe40000000f00 */
[----:B------:R-:W-:Y:S01]  /*e1f0*/  MOV R133, R243 ;  /* 0x000000f300857202 */ /* 0x000fe20000000f00 */
[----:B-12---:R-:W-:-:S12]  /*e200*/  BRA.U !UP0, `(.L_x_709) ;  /* 0x0000006908fc7547 */ /* 0x006fd8000b800000 */
[----:B------:R-:W2:Y:S04]  /*e210*/  LDL R245, [R1+0x54] ;  /* 0x0000540001f57983 */ /* 0x000ea80000100800 */
[----:B------:R-:W3:Y:S01]  /*e220*/  LDL R248, [R1+0x50] ;  /* 0x0000500001f87983 */ /* 0x000ee20000100800 */
[----:B------:R-:W-:Y:S01]  /*e230*/  UIADD3 UR6, UPT, UPT, UR21, -0x3, URZ ;  /* 0xfffffffd15067890 */ /* 0x000fe2000fffe0ff */
[----:B------:R-:W-:-:S04]  /*e240*/  DEPBAR.LE SB0, 0x0 ;  /* 0x000080000000791a */ /* 0x000fc80000000000 */
[----:B------:R-:W-:Y:S02]  /*e250*/  UIMAD.WIDE.U32 UR26, UR6, UR8, URZ ;  /* 0x00000008061a72a5 */ /* 0x000fe4000f8e00ff */
[----:B------:R-:W-:Y:S02]  /*e260*/  UIMAD.WIDE.U32 UR22, UR6, UR8, URZ ;  /* 0x00000008061672a5 */ /* 0x000fe4000f8e00ff */
[----:B------:R-:W-:Y:S02]  /*e270*/  UIMAD UR7, UR6, UR9, UR27 ;  /* 0x00000009060772a4 */ /* 0x000fe4000f8e021b */
[----:B------:R-:W-:Y:S01]  /*e280*/  UIMAD UR6, UR6, UR9, UR23 ;  /* 0x00000009060672a4 */ /* 0x000fe2000f8e0217 */
[----:B------:R-:W-:Y:S01]  /*e290*/  IMAD.U32 R4, RZ, RZ, UR26 ;  /* 0x0000001aff047e24 */ /* 0x000fe2000f8e00ff */
[----:B------:R-:W-:Y:S01]  /*e2a0*/  ULEA UR4, UP0, UR22, UR14, 0x6 ;  /* 0x0000000e16047291 */ /* 0x000fe2000f8030ff */
[----:B------:R-:W-:Y:S02]  /*e2b0*/  IMAD.U32 R5, RZ, RZ, UR27 ;  /* 0x0000001bff057e24 */ /* 0x000fe4000f8e00ff */
[----:B------:R-:W-:Y:S01]  /*e2c0*/  IMAD.U32 R5, RZ, RZ, UR7 ;  /* 0x00000007ff057e24 */ /* 0x000fe2000f8e00ff */
[----:B------:R-:W-:-:S02]  /*e2d0*/  ULEA.HI.X UR6, UR22, UR13, UR6, 0x6, UP0 ;  /* 0x0000000d16067291 */ /* 0x000fc400080f3406 */
[----:B------:R-:W-:Y:S01]  /*e2e0*/  UIADD3 UR14, UP1, UPT, UR4, UR14, URZ ;  /* 0x0000000e040e7290 */ /* 0x000fe2000ff3e0ff */
[----:B------:R-:W-:Y:S01]  /*e2f0*/  IMAD.U32 R9, RZ, RZ, UR4 ;  /* 0x00000004ff097e24 */ /* 0x000fe2000f8e00ff */
[----:B------:R-:W-:Y:S02]  /*e300*/  ULEA UR7, UP0, UR8, UR4, 0x5 ;  /* 0x0000000408077291 */ /* 0x000fe4000f8028ff */
[----:B------:R-:W-:Y:S01]  /*e310*/  UIADD3.X UR13, UPT, UPT, UR6, UR13, URZ, UP1, !UPT ;  /* 0x0000000d060d7290 */ /* 0x000fe20008ffe4ff */
[----:B------:R-:W-:Y:S01]  /*e320*/  IMAD.U32 R7, RZ, RZ, UR6 ;  /* 0x00000006ff077e24 */ /* 0x000fe2000f8e00ff */
[----:B------:R-:W-:Y:S01]  /*e330*/  ULEA.HI.X UR8, UR8, UR6, UR9, 0x5, UP0 ;  /* 0x0000000608087291 */ /* 0x000fe200080f2c09 */
[----:B------:R-:W-:Y:S01]  /*e340*/  IMAD.U32 R14, RZ, RZ, UR14 ;  /* 0x0000000eff0e7e24 */ /* 0x000fe2000f8e00ff */
[----:B------:R-:W-:Y:S01]  /*e350*/  UIADD3 UR4, UPT, UPT, UR21, -0x3, URZ ;  /* 0xfffffffd15047890 */ /* 0x000fe2000fffe0ff */
[----:B------:R-:W-:-:S03]  /*e360*/  IMAD.U32 R13, RZ, RZ, UR7 ;  /* 0x00000007ff0d7e24 */ /* 0x000fc6000f8e00ff */
[----:B------:R-:W-:Y:S01]  /*e370*/  IMAD.U32 R15, RZ, RZ, UR8 ;  /* 0x00000008ff0f7e24 */ /* 0x000fe2000f8e00ff */
[----:B------:R-:W-:Y:S01]  /*e380*/  UISETP.GT.AND UP0, UPT, UR4, UR19, UPT ;  /* 0x000000130400728c */ /* 0x000fe2000bf04270 */
[----:B------:R-:W-:Y:S01]  /*e390*/  BAR.SYNC.DEFER_BLOCKING 0x0 ;  /* 0x0000000000007b1d */ /* 0x000fe20000010000 */
[CC--:B--2---:R-:W-:Y:S02]  /*e3a0*/  LEA R10, P0, R4.reuse, R245.reuse, 0x7 ;  /* 0x000000f5040a7211 */ /* 0x0c4fe400078038ff */
[CC--:B------:R-:W-:Y:S02]  /*e3b0*/  LEA R8, P6, R9.reuse, R245.reuse, 0x1 ;  /* 0x000000f509087211 */ /* 0x0c0fe400078c08ff */
[-C--:B---3--:R-:W-:Y:S01]  /*e3c0*/  LEA.HI.X R11, R4, R248.reuse, R5, 0x7, P0 ;  /* 0x000000f8040b7211 */ /* 0x088fe200000f3c05 */
[----:B------:R-:W-:Y:S01]  /*e3d0*/  IMAD.U32 R5, RZ, RZ, UR13 ;  /* 0x0000000dff057e24 */ /* 0x000fe2000f8e00ff */
[CC--:B------:R-:W-:Y:S02]  /*e3e0*/  LEA R6, P5, R14.reuse, R245.reuse, 0x1 ;  /* 0x000000f50e067211 */ /* 0x0c0fe400078a08ff */
[-C--:B------:R-:W-:Y:S01]  /*e3f0*/  LEA.HI.X R9, R9, R248.reuse, R7, 0x1, P6 ;  /* 0x000000f809097211 */ /* 0x080fe200030f0c07 */
[----:B------:R-:W-:Y:S01]  /*e400*/  @!PT LDS RZ, [RZ] ;  /* 0x00000000fffff984 */ /* 0x000fe20000000800 */
[----:B------:R-:W-:Y:S01]  /*e410*/  @!PT LDS RZ, [RZ] ;  /* 0x00000000fffff984 */ /* 0x000fe20000000800 */
[----:B------:R-:W-:Y:S01]  /*e420*/  @!PT LDS RZ, [RZ] ;  /* 0x00000000fffff984 */ /* 0x000fe20000000800 */
[----:B------:R-:W-:Y:S01]  /*e430*/  @!P2 LDGSTS.E.BYPASS.LTC128B.128 [R236+0xc000], desc[UR24][R10.64] ;  /* 0x0c0000000aecafae */ /* 0x000fe2000b981a18 */
[C---:B------:R-:W-:Y:S01]  /*e440*/  LEA R4, P0, R13.reuse, R245, 0x1 ;  /* 0x000000f50d047211 */ /* 0x040fe200078008ff */
[----:B------:R-:W-:Y:S01]  /*e450*/  IMAD.MOV.U32 R245, RZ, RZ, 0x20 ;  /* 0x00000020fff57424 */ /* 0x000fe200078e00ff */
[-C--:B------:R-:W-:Y:S01]  /*e460*/  LEA.HI.X R7, R14, R248.reuse, R5, 0x1, P5 ;  /* 0x000000f80e077211 */ /* 0x080fe200028f0c05 */
[----:B------:R-:W-:Y:S01]  /*e470*/  @P2 STS.128 [R236+0xc000], RZ ;  /* 0x00c000ffec002388 */ /* 0x000fe20000000c00 */
[----:B------:R-:W-:-:S02]  /*e480*/  LEA.HI.X R5, R13, R248, R15, 0x1, P0 ;  /* 0x000000f80d057211 */ /* 0x000fc400000f0c0f */
[C---:B------:R-:W-:Y:S01]  /*e490*/  SEL R248, R245.reuse, 0xffffffe0, !P3 ;  /* 0xffffffe0f5f87807 */ /* 0x040fe20005800000 */
[----:B------:R-:W-:Y:S01]  /*e4a0*/  @!PT LDS RZ, [RZ] ;  /* 0x00000000fffff984 */ /* 0x000fe20000000800 */
[----:B------:R-:W-:Y:S01]  /*e4b0*/  @!PT LDS RZ, [RZ] ;  /* 0x00000000fffff984 */ /* 0x000fe20000000800 */
[----:B------:R-:W-:Y:S01]  /*e4c0*/  @!PT LDS RZ, [RZ] ;  /* 0x00000000fffff984 */ /* 0x000fe20000000800 */
[----:B------:R-:W-:Y:S01]  /*e4d0*/  @!P1 LDGSTS.E.BYPASS.LTC128B.128 [R236+0xe000], desc[UR24][R10.64+0x80] ;  /* 0x0e0000800aec9fae */ /* 0x000fe2000b981a18 */
[----:B------:R-:W-:-:S03]  /*e4e0*/  SEL R13, R245, 0xffffffe0, !P3 ;  /* 0xffffffe0f50d7807 */ /* 0x000fc60005800000 */
[----:B------:R-:W-:Y:S01]  /*e4f0*/  @P1 STS.128 [R236+0xe000], RZ ;  /* 0x00e000ffec001388 */ /* 0x000fe20000000c00 */
[----:B------:R-:W-:Y:S02]  /*e500*/  IMAD.IADD R14, R248, 0x1, R218 ;  /* 0x00000001f80e7824 */ /* 0x000fe400078e02da */
[----:B------:R-:W-:Y:S01]  /*e510*/  IMAD.IADD R13, R219, 0x1, R13 ;  /* 0x00000001db0d7824 */ /* 0x000fe200078e020d */
        /* <DEDUP_REMOVED lines=33> */
[----:B------:R-:W-:Y:S04]  /*e730*/  LDSM.16.M88.4 R20, [R13+0x9000] ;  /* 0x009000000d14783b */ /* 0x000fe80000000200 */
[----:B------:R-:W4:Y:S04]  /*e740*/  LDSM.16.M88.4 R44, [R219+0x8000] ;  /* 0x00800000db2c783b */ /* 0x000f280000000200 */
[----:B--2---:R-:W2:Y:S04]  /*e750*/  LDSM.16.M88.4 R4, [R14+0x2000] ;  /* 0x002000000e04783b */ /* 0x004ea80000000200 */
[----:B------:R-:W2:Y:S04]  /*e760*/  LDSM.16.M88.4 R40, [R219+0x8800] ;  /* 0x00880000db28783b */ /* 0x000ea80000000200 */
[----:B------:R-:W2:Y:S04]  /*e770*/  LDSM.16.M88.4 R16, [R13+0x9800] ;  /* 0x009800000d10783b */ /* 0x000ea80000000200 */
[----:B------:R-:W2:Y:S04]  /*e780*/  LDSM.16.M88.4 R28, [R13+0x8000] ;  /* 0x008000000d1c783b */ /* 0x000ea80000000200 */
[----:B------:R-:W2:Y:S04]  /*e790*/  LDSM.16.M88.4 R24, [R13+0x8800] ;  /* 0x008800000d18783b */ /* 0x000ea80000000200 */
[----:B------:R-:W0:Y:S01]  /*e7a0*/  LDGDEPBAR ;  /* 0x00000000000079af */ /* 0x000e220000000000 */
[C---:B-1----:R-:W-:Y:S08]  /*e7b0*/  HMMA.16816.F32.BF16 R52, R8.reuse, R36, RZ ;  /* 0x000000240834723c */ /* 0x042ff000000418ff */
[C---:B---3--:R-:W-:Y:S08]  /*e7c0*/  HMMA.16816.F32.BF16 R64, R8.reuse, R32, RZ ;  /* 0x000000200840723c */ /* 0x048ff000000418ff */
[----:B----4-:R-:W-:Y:S08]  /*e7d0*/  HMMA.16816.F32.BF16 R60, R8, R44, RZ ;  /* 0x0000002c083c723c */ /* 0x010ff000000418ff */
[----:B--2---:R-:W-:Y:S08]  /*e7e0*/  HMMA.16816.F32.BF16 R212, R4, R20, R52 ;  /* 0x0000001404d4723c */ /* 0x004ff00000041834 */
[C---:B------:R-:W-:Y:S08]  /*e7f0*/  HMMA.16816.F32.BF16 R56, R8.reuse, R40, RZ ;  /* 0x000000280838723c */ /* 0x040ff000000418ff */
[----:B------:R-:W-:Y:S03]  /*e800*/  HMMA.16816.F32.BF16 R140, R8, R46, RZ ;  /* 0x0000002e088c723c */ /* 0x000fe600000418ff */
[----:B------:R-:W-:-:S02]  /*e810*/  IMAD.MOV.U32 R210, RZ, RZ, R212 ;  /* 0x000000ffffd27224 */ /* 0x000fc400078e00d4 */
[----:B------:R-:W-:Y:S02]  /*e820*/  IMAD.MOV.U32 R209, RZ, RZ, R213 ;  /* 0x000000ffffd17224 */ /* 0x000fe400078e00d5 */
[----:B------:R-:W-:Y:S01]  /*e830*/  IMAD.MOV.U32 R208, RZ, RZ, R214 ;  /* 0x000000ffffd07224 */ /* 0x000fe200078e00d6 */
[----:B------:R-:W-:Y:S01]  /*e840*/  HMMA.16816.F32.BF16 R136, R8, R42, RZ ;  /* 0x0000002a0888723c */ /* 0x000fe200000418ff */
[----:B------:R-:W-:-:S07]  /*e850*/  IMAD.MOV.U32 R15, RZ, RZ, R215 ;  /* 0x000000ffff0f7224 */ /* 0x000fce00078e00d7 */
[C---:B------:R-:W-:Y:S08]  /*e860*/  HMMA.16816.F32.BF16 R132, R8.reuse, R38, RZ ;  /* 0x000000260884723c */ /* 0x040ff000000418ff */
[----:B------:R-:W-:Y:S01]  /*e870*/  HMMA.16816.F32.BF16 R48, R8, R34, RZ ;  /* 0x000000220830723c */ /* 0x000fe200000418ff */
[----:B------:R-:W1:Y:S07]  /*e880*/  LDSM.16.M88.4 R8, [R218] ;  /* 0x00000000da08783b */ /* 0x000e6e0000000200 */
[C---:B------:R-:W-:Y:S08]  /*e890*/  HMMA.16816.F32.BF16 R52, R4.reuse, R16, R64 ;  /* 0x000000100434723c */ /* 0x040ff00000041840 */
[C---:B------:R-:W-:Y:S08]  /*e8a0*/  HMMA.16816.F32.BF16 R60, R4.reuse, R28, R60 ;  /* 0x0000001c043c723c */ /* 0x040ff0000004183c */
        /* <DEDUP_REMOVED lines=9> */
[----:B------:R-:W2:Y:S07]  /*e940*/  LDSM.16.M88.4 R4, [R14] ;  /* 0x000000000e04783b */ /* 0x000eae0000000200 */
[----:B-1----:R-:W-:Y:S03]  /*e950*/  HMMA.16816.F32.BF16 R48, R8, R44, RZ ;  /* 0x0000002c0830723c */ /* 0x002fe600000418ff */
[----:B------:R-:W-:-:S02]  /*e960*/  IMAD.MOV.U32 R135, RZ, RZ, R52 ;  /* 0x000000ffff877224 */ /* 0x000fc400078e0034 */
[----:B------:R-:W-:Y:S02]  /*e970*/  IMAD.MOV.U32 R134, RZ, RZ, R53 ;  /* 0x000000ffff867224 */ /* 0x000fe400078e0035 */
[----:B------:R-:W-:Y:S02]  /*e980*/  IMAD.MOV.U32 R133, RZ, RZ, R54 ;  /* 0x000000ffff857224 */ /* 0x000fe400078e0036 */
[----:B------:R-:W-:Y:S02]  /*e990*/  IMAD.MOV.U32 R132, RZ, RZ, R55 ;  /* 0x000000ffff847224 */ /* 0x000fe400078e0037 */
[C---:B------:R-:W-:Y:S08]  /*e9a0*/  HMMA.16816.F32.BF16 R52, R8.reuse, R40, RZ ;  /* 0x000000280834723c */ /* 0x040ff000000418ff */
[----:B------:R-:W-:Y:S08]  /*e9b0*/  HMMA.16816.F32.BF16 R40, R8, R42, RZ ;  /* 0x0000002a0828723c */ /* 0x000ff000000418ff */
[----:B--2---:R-:W-:Y:S08]  /*e9c0*/  HMMA.16816.F32.BF16 R56, R4, R28, R48 ;  /* 0x0000001c0438723c */ /* 0x004ff00000041830 */
[----:B------:R-:W-:Y:S08]  /*e9d0*/  HMMA.16816.F32.BF16 R48, R8, R36, RZ ;  /* 0x000000240830723c */ /* 0x000ff000000418ff */
[----:B------:R-:W-:-:S12]  /*e9e0*/  HMMA.16816.F32.BF16 R52, R4, R24, R52 ;  /* 0x000000180434723c */ /* 0x000fd80000041834 */
[----:B------:R-:W-:Y:S08]  /*e9f0*/  HMMA.16816.F32.BF16 R224, R4, R20, R48 ;  /* 0x0000001404e0723c */ /* 0x000ff00000041830 */
[C---:B------:R-:W-:Y:S08]  /*ea00*/  HMMA.16816.F32.BF16 R48, R8.reuse, R46, RZ ;  /* 0x0000002e0830723c */ /* 0x040ff000000418ff */
[C---:B------:R-:W-:Y:S08]  /*ea10*/  HMMA.16816.F32.BF16 R44, R8.reuse, R38, RZ ;  /* 0x00000026082c723c */ /* 0x040ff000000418ff */
[C---:B------:R-:W-:Y:S08]  /*ea20*/  HMMA.16816.F32.BF16 R36, R8.reuse, R32, RZ ;  /* 0x000000200824723c */ /* 0x040ff000000418ff */
[----:B------:R-:W-:Y:S08]  /*ea30*/  HMMA.16816.F32.BF16 R8, R8, R34, RZ ;  /* 0x000000220808723c */ /* 0x000ff000000418ff */
        /* <DEDUP_REMOVED lines=11> */
[C---:B------:R-:W-:Y:S01]  /*eaf0*/  HMMA.16816.F32.BF16 R44, R4.reuse, R22, R44 ;  /* 0x00000016042c723c */ /* 0x040fe2000004182c */
[----:B------:R-:W-:Y:S07]  /*eb00*/  LDSM.16.M88.4 R20, [R216+0x8000] ;  /* 0x00800000d814783b */ /* 0x000fee0000000200 */
[----:B------:R-:W-:Y:S01]  /*eb10*/  HMMA.16816.F32.BF16 R24, R4, R18, R8 ;  /* 0x000000120418723c */ /* 0x000fe20000041808 */
[----:B------:R-:W1:Y:S04]  /*eb20*/  LDSM.16.M88.4 R4, [R229+0x2000] ;  /* 0x00200000e504783b */ /* 0x000e680000000200 */
[----:B------:R-:W2:Y:S04]  /*eb30*/  LDSM.16.M88.4 R8, [R229] ;  /* 0x00000000e508783b */ /* 0x000ea80000000200 */
[----:B------:R-:W3:Y:S01]  /*eb40*/  LDSM.16.M88.4 R16, [R216+0x8800] ;  /* 0x00880000d810783b */ /* 0x000ee20000000200 */
[----:B-1----:R-:W-:Y:S01]  /*eb50*/  HMMA.16816.F32.BF16 R212, R4, R20, R60 ;  /* 0x0000001404d4723c */ /* 0x002fe2000004183c */
[----:B------:R-:W-:-:S02]  /*eb60*/  IMAD.MOV.U32 R60, RZ, RZ, R210 ;  /* 0x000000ffff3c7224 */ /* 0x000fc400078e00d2 */
[----:B------:R-:W-:Y:S02]  /*eb70*/  IMAD.MOV.U32 R61, RZ, RZ, R209 ;  /* 0x000000ffff3d7224 */ /* 0x000fe400078e00d1 */
[----:B------:R-:W-:Y:S02]  /*eb80*/  IMAD.MOV.U32 R62, RZ, RZ, R208 ;  /* 0x000000ffff3e7224 */ /* 0x000fe400078e00d0 */
[----:B------:R-:W-:Y:S01]  /*eb90*/  IMAD.MOV.U32 R63, RZ, RZ, R15 ;  /* 0x000000ffff3f7224 */ /* 0x000fe200078e000f */
[----:B--2---:R-:W-:Y:S08]  /*eba0*/  HMMA.16816.F32.BF16 R208, R8, R20, R56 ;  /* 0x0000001408d0723c */ /* 0x004ff00000041838 */
[-C--:B------:R-:W-:Y:S08]  /*ebb0*/  HMMA.16816.F32.BF16 R140, R4, R22.reuse, R140 ;  /* 0x00000016048c723c */ /* 0x080ff0000004188c */
[C---:B------:R-:W-:Y:S01]  /*ebc0*/  HMMA.16816.F32.BF16 R136, R8.reuse, R22, R48 ;  /* 0x000000160888723c */ /* 0x040fe20000041830 */
[----:B------:R-:W1:Y:S07]  /*ebd0*/  LDSM.16.M88.4 R20, [R216+0x9000] ;  /* 0x00900000d814783b */ /* 0x000e6e0000000200 */
[-C--:B---3--:R-:W-:Y:S08]  /*ebe0*/  HMMA.16816.F32.BF16 R132, R8, R16.reuse, R52 ;  /* 0x000000100884723c */ /* 0x088ff00000041834 */
[C---:B------:R-:W-:Y:S08]  /*ebf0*/  HMMA.16816.F32.BF16 R52, R4.reuse, R16, R244 ;  /* 0x000000100434723c */ /* 0x040ff000000418f4 */
[-C--:B------:R-:W-:Y:S08]  /*ec00*/  HMMA.16816.F32.BF16 R48, R4, R18.reuse, R64 ;  /* 0x000000120430723c */ /* 0x080ff00000041840 */
[----:B------:R-:W-:Y:S01]  /*ec10*/  HMMA.16816.F32.BF16 R32, R8, R18, R28 ;  /* 0x000000120820723c */ /* 0x000fe2000004181c */
[----:B------:R-:W2:Y:S07]  /*ec20*/  LDSM.16.M88.4 R16, [R216+0x9800] ;  /* 0x00980000d810783b */ /* 0x000eae0000000200 */
[C---:B-1----:R-:W-:Y:S08]  /*ec30*/  HMMA.16816.F32.BF16 R64, R4.reuse, R20, R60 ;  /* 0x000000140440723c */ /* 0x042ff0000004183c */
[----:B------:R-:W-:Y:S08]  /*ec40*/  HMMA.16816.F32.BF16 R60, R4, R22, R36 ;  /* 0x00000016043c723c */ /* 0x000ff00000041824 */
[C---:B------:R-:W-:Y:S08]  /*ec50*/  HMMA.16816.F32.BF16 R36, R8.reuse, R20, R224 ;  /* 0x000000140824723c */ /* 0x040ff000000418e0 */
[----:B------:R-:W-:Y:S01]  /*ec60*/  HMMA.16816.F32.BF16 R44, R8, R22, R44 ;  /* 0x00000016082c723c */ /* 0x000fe2000004182c */
[----:B------:R-:W-:Y:S07]  /*ec70*/  LDSM.16.M88.4 R20, [R217+0x8000] ;  /* 0x00800000d914783b */ /* 0x000fee0000000200 */
[C---:B--2---:R-:W-:Y:S08]  /*ec80*/  HMMA.16816.F32.BF16 R56, R4.reuse, R16, R40 ;  /* 0x000000100438723c */ /* 0x044ff00000041828 */
[----:B------:R-:W-:Y:S01]  /*ec90*/  HMMA.16816.F32.BF16 R40, R4, R18, R248 ;  /* 0x000000120428723c */ /* 0x000fe200000418f8 */
[----:B------:R-:W1:Y:S07]  /*eca0*/  LDSM.16.M88.4 R4, [R233+0x2000] ;  /* 0x00200000e904783b */ /* 0x000e6e0000000200 */
[C---:B------:R-:W-:Y:S08]  /*ecb0*/  HMMA.16816.F32.BF16 R28, R8.reuse, R16, R220 ;  /* 0x00000010081c723c */ /* 0x040ff000000418dc */
[----:B------:R-:W-:Y:S01]  /*ecc0*/  HMMA.16816.F32.BF16 R24, R8, R18, R24 ;  /* 0x000000120818723c */ /* 0x000fe20000041818 */
[----:B------:R-:W2:Y:S04]  /*ecd0*/  LDSM.16.M88.4 R8, [R233] ;  /* 0x00000000e908783b */ /* 0x000ea80000000200 */
[----:B------:R-:W3:Y:S03]  /*ece0*/  LDSM.16.M88.4 R16, [R217+0x8800] ;  /* 0x00880000d910783b */ /* 0x000ee60000000200 */
[C---:B-1----:R-:W-:Y:S08]  /*ecf0*/  HMMA.16816.F32.BF16 R244, R4.reuse, R20, R212 ;  /* 0x0000001404f4723c */ /* 0x042ff000000418d4 */
[----:B------:R-:W-:Y:S08]  /*ed00*/  HMMA.16816.F32.BF16 R248, R4, R22, R140 ;  /* 0x0000001604f8723c */ /* 0x000ff0000004188c */
[----:B--2---:R-:W-:Y:S03]  /*ed10*/  HMMA.16816.F32.BF16 R220, R8, R20, R208 ;  /* 0x0000001408dc723c */ /* 0x004fe600000418d0 */
[----:B------:R-:W-:-:S02]  /*ed20*/  IMAD.MOV.U32 R15, RZ, RZ, R247 ;  /* 0x000000ffff0f7224 */ /* 0x000fc400078e00f7 */
[----:B------:R-:W-:Y:S02]  /*ed30*/  IMAD.MOV.U32 R214, RZ, RZ, R244 ;  /* 0x000000ffffd67224 */ /* 0x000fe400078e00f4 */
[----:B------:R-:W-:Y:S01]  /*ed40*/  IMAD.MOV.U32 R213, RZ, RZ, R245 ;  /* 0x000000ffffd57224 */ /* 0x000fe200078e00f5 */
[----:B---3--:R-:W-:Y:S01]  /*ed50*/  HMMA.16816.F32.BF16 R32, R8, R18, R32 ;  /* 0x000000120820723c */ /* 0x008fe20000041820 */
[----:B------:R-:W-:-:S07]  /*ed60*/  IMAD.MOV.U32 R212, RZ, RZ, R246 ;  /* 0x000000ffffd47224 */ /* 0x000fce00078e00f6 */
[C---:B------:R-:W-:Y:S03]  /*ed70*/  HMMA.16816.F32.BF16 R52, R4.reuse, R16, R52 ;  /* 0x000000100434723c */ /* 0x040fe60000041834 */
        /* <DEDUP_REMOVED lines=15> */
[----:B------:R-:W-:Y:S01]  /*ee70*/  HMMA.16816.F32.BF16 R212, R8, R16, R132 ;  /* 0x0000001008d4723c */ /* 0x000fe20000041884 */
[----:B------:R-:W1:Y:S01]  /*ee80*/  LDSM.16.M88.4 R20, [R217+0x9000] ;  /* 0x00900000d914783b */ /* 0x000e620000000200 */
[----:B------:R-:W-:Y:S02]  /*ee90*/  IMAD.MOV.U32 R48, RZ, RZ, R32 ;  /* 0x000000ffff307224 */ /* 0x000fe400078e0020 */
[----:B------:R-:W-:Y:S01]  /*eea0*/  IMAD.MOV.U32 R32, RZ, RZ, R209 ;  /* 0x000000ffff207224 */ /* 0x000fe200078e00d1 */
[----:B------:R-:W2:Y:S01]  /*eeb0*/  LDSM.16.M88.4 R16, [R217+0x9800] ;  /* 0x00980000d910783b */ /* 0x000ea20000000200 */
[----:B------:R-:W-:Y:S02]  /*eec0*/  IMAD.MOV.U32 R33, RZ, RZ, R208 ;  /* 0x000000ffff217224 */ /* 0x000fe400078e00d0 */
[----:B-1----:R-:W-:Y:S01]  /*eed0*/  HMMA.16816.F32.BF16 R224, R4, R22, R60 ;  /* 0x0000001604e0723c */ /* 0x002fe2000004183c */
[----:B------:R-:W-:-:S02]  /*eee0*/  IMAD.MOV.U32 R62, RZ, RZ, R49 ;  /* 0x000000ffff3e7224 */ /* 0x000fc400078e0031 */
[----:B------:R-:W-:-:S05]  /*eef0*/  IMAD.MOV.U32 R63, RZ, RZ, R48 ;  /* 0x000000ffff3f7224 */ /* 0x000fca00078e0030 */
[C---:B--2---:R-:W-:Y:S01]  /*ef00*/  HMMA.16816.F32.BF16 R140, R4.reuse, R16, R56 ;  /* 0x00000010048c723c */ /* 0x044fe20000041838 */
[----:B------:R-:W-:Y:S02]  /*ef10*/  IMAD.MOV.U32 R56, RZ, RZ, R136 ;  /* 0x000000ffff387224 */ /* 0x000fe400078e0088 */
[----:B------:R-:W-:Y:S02]  /*ef20*/  IMAD.MOV.U32 R57, RZ, RZ, R137 ;  /* 0x000000ffff397224 */ /* 0x000fe400078e0089 */
[----:B------:R-:W-:Y:S02]  /*ef30*/  IMAD.MOV.U32 R58, RZ, RZ, R138 ;  /* 0x000000ffff3a7224 */ /* 0x000fe400078e008a */
[----:B------:R-:W-:Y:S01]  /*ef40*/  IMAD.MOV.U32 R59, RZ, RZ, R139 ;  /* 0x000000ffff3b7224 */ /* 0x000fe200078e008b */
[----:B------:R-:W-:Y:S08]  /*ef50*/  HMMA.16816.F32.BF16 R208, R4, R20, R64 ;  /* 0x0000001404d0723c */ /* 0x000ff00000041840 */
[----:B------:R-:W-:Y:S08]  /*ef60*/  HMMA.16816.F32.BF16 R48, R8, R22, R44 ;  /* 0x000000160830723c */ /* 0x000ff0000004182c */
[----:B------:R-:W-:Y:S01]  /*ef70*/  HMMA.16816.F32.BF16 R136, R4, R18, R40 ;  /* 0x000000120488723c */ /* 0x000fe20000041828 */
[----:B------:R-:W-:Y:S07]  /*ef80*/  LDSM.16.M88.4 R4, [R218+0x6000] ;  /* 0x00600000da04783b */ /* 0x000fee0000000200 */
[C---:B------:R-:W-:Y:S01]  /*ef90*/  HMMA.16816.F32.BF16 R132, R8.reuse, R20, R36 ;  /* 0x000000140884723c */ /* 0x040fe20000041824 */
[----:B------:R-:W-:Y:S07]  /*efa0*/  LDSM.16.M88.4 R20, [R219+0xa800] ;  /* 0x00a80000db14783b */ /* 0x000fee0000000200 */
[C---:B------:R-:W-:Y:S08]  /*efb0*/  HMMA.16816.F32.BF16 R64, R8.reuse, R16, R28 ;  /* 0x000000100840723c */ /* 0x040ff0000004181c */
[----:B------:R-:W-:Y:S01]  /*efc0*/  HMMA.16816.F32.BF16 R44, R8, R18, R24 ;  /* 0x00000012082c723c */ /* 0x000fe20000041818 */
[----:B------:R-:W-:Y:S04]  /*efd0*/  LDSM.16.M88.4 R8, [R218+0x4000] ;  /* 0x00400000da08783b */ /* 0x000fe80000000200 */
[----:B------:R-:W1:Y:S04]  /*efe0*/  LDSM.16.M88.4 R16, [R219+0xa000] ;  /* 0x00a00000db10783b */ /* 0x000e680000000200 */
[----:B------:R-:W2:Y:S01]  /*eff0*/  LDSM.16.M88.4 R24, [R219+0xb800] ;  /* 0x00b80000db18783b */ /* 0x000ea20000000200 */
[-C--:B-1----:R-:W-:Y:S08]  /*f000*/  HMMA.16816.F32.BF16 R36, R8, R16.reuse, R32 ;  /* 0x000000100824723c */ /* 0x082ff00000041820 */
[C---:B------:R-:W-:Y:S08]  /*f010*/  HMMA.16816.F32.BF16 R40, R4.reuse, R16, R56 ;  /* 0x000000100428723c */ /* 0x040ff00000041838 */
[----:B------:R-:W-:Y:S01]  /*f020*/  HMMA.16816.F32.BF16 R32, R4, R18, R248 ;  /* 0x000000120420723c */ /* 0x000fe200000418f8 */
[----:B------:R-:W-:-:S07]  /*f030*/  IMAD.MOV.U32 R251, RZ, RZ, R62 ;  /* 0x000000fffffb7224 */ /* 0x000fce00078e003e */
[----:B------:R-:W-:Y:S01]  /*f040*/  HMMA.16816.F32.BF16 R28, R8, R18, R220 ;  /* 0x00000012081c723c */ /* 0x000fe200000418dc */
[----:B------:R-:W-:-:S07]  /*f050*/  IMAD.MOV.U32 R223, RZ, RZ, R63 ;  /* 0x000000ffffdf7224 */ /* 0x000fce00078e003f */
[----:B------:R-:W-:Y:S08]  /*f060*/  HMMA.16816.F32.BF16 R16, R8, R20, R212 ;  /* 0x000000140810723c */ /* 0x000ff000000418d4 */
[----:B------:R-:W-:Y:S01]  /*f070*/  HMMA.16816.F32.BF16 R56, R4, R22, R244 ;  /* 0x000000160438723c */ /* 0x000fe200000418f4 */
[----:B------:R-:W-:Y:S02]  /*f080*/  IMAD.MOV.U32 R244, RZ, RZ, R223 ;  /* 0x000000fffff47224 */ /* 0x000fe400078e00df */
[----:B------:R-:W-:-:S02]  /*f090*/  IMAD.MOV.U32 R245, RZ, RZ, R251 ;  /* 0x000000fffff57224 */ /* 0x000fc400078e00fb */
[----:B------:R-:W-:Y:S02]  /*f0a0*/  IMAD.MOV.U32 R246, RZ, RZ, R252 ;  /* 0x000000fffff67224 */ /* 0x000fe400078e00fc */
[----:B------:R-:W-:Y:S01]  /*f0b0*/  IMAD.MOV.U32 R247, RZ, RZ, R15 ;  /* 0x000000fffff77224 */ /* 0x000fe200078e000f */
[----:B------:R-:W-:Y:S03]  /*f0c0*/  HMMA.16816.F32.BF16 R60, R4, R20, R52 ;  /* 0x00000014043c723c */ /* 0x000fe60000041834 */
[----:B------:R-:W-:Y:S02]  /*f0d0*/  IMAD.MOV.U32 R250, RZ, RZ, R16 ;  /* 0x000000fffffa7224 */ /* 0x000fe400078e0010 */
[----:B------:R-:W-:Y:S02]  /*f0e0*/  IMAD.MOV.U32 R249, RZ, RZ, R17 ;  /* 0x000000fffff97224 */ /* 0x000fe400078e0011 */
[----:B------:R-:W-:Y:S01]  /*f0f0*/  IMAD.MOV.U32 R248, RZ, RZ, R18 ;  /* 0x000000fffff87224 */ /* 0x000fe200078e0012 */
[----:B------:R-:W-:Y:S01]  /*f100*/  HMMA.16816.F32.BF16 R244, R8, R22, R244 ;  /* 0x0000001608f4723c */ /* 0x000fe200000418f4 */
[----:B------:R-:W-:-:S02]  /*f110*/  IMAD.MOV.U32 R218, RZ, RZ, R19 ;  /* 0x000000ffffda7224 */ /* 0x000fc400078e0013 */
[----:B------:R-:W1:Y:S05]  /*f120*/  LDSM.16.M88.4 R16, [R219+0xb000] ;  /* 0x00b00000db10783b */ /* 0x000e6a0000000200 */
[C---:B--2---:R-:W-:Y:S08]  /*f130*/  HMMA.16816.F32.BF16 R220, R4.reuse, R24, R140 ;  /* 0x0000001804dc723c */ /* 0x044ff0000004188c */
[----:B------:R-:W-:Y:S08]  /*f140*/  HMMA.16816.F32.BF16 R212, R4, R26, R136 ;  /* 0x0000001a04d4723c */ /* 0x000ff00000041888 */
[C---:B------:R-:W-:Y:S08]  /*f150*/  HMMA.16816.F32.BF16 R136, R8.reuse, R24, R64 ;  /* 0x000000180888723c */ /* 0x040ff00000041840 */
[C---:B------:R-:W-:Y:S08]  /*f160*/  HMMA.16816.F32.BF16 R44, R8.reuse, R26, R44 ;  /* 0x0000001a082c723c */ /* 0x040ff0000004182c */
[----:B-1----:R-:W-:Y:S03]  /*f170*/  HMMA.16816.F32.BF16 R20, R8, R18, R48 ;  /* 0x000000120814723c */ /* 0x002fe60000041830 */
        /* <DEDUP_REMOVED lines=9> */
[----:B------:R-:W-:Y:S02]  /*f210*/  IMAD.MOV.U32 R4, RZ, RZ, R247 ;  /* 0x000000ffff047224 */ /* 0x000fe400078e00f7 */
[----:B------:R-:W-:Y:S01]  /*f220*/  HMMA.16816.F32.BF16 R244, R8, R16, R132 ;  /* 0x0000001008f4723c */ /* 0x000fe20000041884 */
[----:B------:R-:W-:Y:S01]  /*f230*/  IMAD.MOV.U32 R135, RZ, RZ, R20 ;  /* 0x000000ffff877224 */ /* 0x000fe200078e0014 */
[----:B------:R-:W-:Y:S01]  /*f240*/  LDSM.16.M88.4 R16, [R14+0x4000] ;  /* 0x004000000e10783b */ /* 0x000fe20000000200 */
[----:B------:R-:W-:Y:S02]  /*f250*/  IMAD.MOV.U32 R134, RZ, RZ, R21 ;  /* 0x000000ffff867224 */ /* 0x000fe400078e0015 */
[----:B------:R-:W-:-:S02]  /*f260*/  IMAD.MOV.U32 R133, RZ, RZ, R22 ;  /* 0x000000ffff857224 */ /* 0x000fc400078e0016 */
[----:B------:R-:W-:Y:S02]  /*f270*/  IMAD.MOV.U32 R132, RZ, RZ, R23 ;  /* 0x000000ffff847224 */ /* 0x000fe400078e0017 */
[----:B------:R-:W1:Y:S01]  /*f280*/  LDSM.16.M88.4 R20, [R13+0xa000] ;  /* 0x00a000000d14783b */ /* 0x000e620000000200 */
[----:B------:R-:W-:Y:S02]  /*f290*/  IMAD.MOV.U32 R48, RZ, RZ, R7 ;  /* 0x000000ffff307224 */ /* 0x000fe400078e0007 */
[----:B------:R-:W-:Y:S02]  /*f2a0*/  IMAD.MOV.U32 R49, RZ, RZ, R6 ;  /* 0x000000ffff317224 */ /* 0x000fe400078e0006 */
[----:B------:R-:W-:Y:S02]  /*f2b0*/  IMAD.MOV.U32 R50, RZ, RZ, R5 ;  /* 0x000000ffff327224 */ /* 0x000fe400078e0005 */
[----:B------:R-:W-:Y:S02]  /*f2c0*/  IMAD.MOV.U32 R51, RZ, RZ, R4 ;  /* 0x000000ffff337224 */ /* 0x000fe400078e0004 */
[----:B------:R2:W3:Y:S01]  /*f2d0*/  LDSM.16.M88.4 R4, [R14+0x6000] ;  /* 0x006000000e04783b */ /* 0x0004e20000000200 */
[----:B------:R-:W-:-:S02]  /*f2e0*/  IMAD.MOV.U32 R11, RZ, RZ, R45 ;  /* 0x000000ffff0b7224 */ /* 0x000fc400078e002d */
[----:B------:R-:W-:Y:S02]  /*f2f0*/  IMAD.MOV.U32 R10, RZ, RZ, R46 ;  /* 0x000000ffff0a7224 */ /* 0x000fe400078e002e */
[----:B------:R-:W-:Y:S02]  /*f300*/  IMAD.MOV.U32 R45, RZ, RZ, R249 ;  /* 0x000000ffff2d7224 */ /* 0x000fe400078e00f9 */
[----:B------:R-:W-:Y:S02]  /*f310*/  IMAD.MOV.U32 R46, RZ, RZ, R248 ;  /* 0x000000ffff2e7224 */ /* 0x000fe400078e00f8 */
[----:B------:R-:W-:Y:S02]  /*f320*/  IMAD.MOV.U32 R9, RZ, RZ, R47 ;  /* 0x000000ffff097224 */ /* 0x000fe400078e002f */
[----:B------:R-:W-:Y:S02]  /*f330*/  IMAD.MOV.U32 R47, RZ, RZ, R218 ;  /* 0x000000ffff2f7224 */ /* 0x000fe400078e00da */
[----:B--2---:R-:W-:-:S02]  /*f340*/  IMAD.MOV.U32 R14, RZ, RZ, R44 ;  /* 0x000000ffff0e7224 */ /* 0x004fc400078e002c */
[----:B------:R-:W-:Y:S01]  /*f350*/  IMAD.MOV.U32 R44, RZ, RZ, R250 ;  /* 0x000000ffff2c7224 */ /* 0x000fe200078e00fa */
[----:B-1----:R-:W-:Y:S01]  /*f360*/  HMMA.16816.F32.BF16 R208, R16, R20, R36 ;  /* 0x0000001410d0723c */ /* 0x002fe20000041824 */
        /* <DEDUP_REMOVED lines=14> */
[----:B------:R-:W-:Y:S03]  /*f450*/  HMMA.16816.F32.BF16 R20, R16, R22, R28 ;  /* 0x000000161014723c */ /* 0x000fe6000004181c */
[----:B------:R-:W-:Y:S02]  /*f460*/  IMAD.MOV.U32 R8, RZ, RZ, R24 ;  /* 0x000000ffff087224 */ /* 0x000fe400078e0018 */
[----:B------:R-:W-:Y:S02]  /*f470*/  IMAD.MOV.U32 R252, RZ, RZ, R25 ;  /* 0x000000fffffc7224 */ /* 0x000fe400078e0019 */
[----:B------:R-:W-:Y:S02]  /*f480*/  IMAD.MOV.U32 R31, RZ, RZ, R8 ;  /* 0x000000ffff1f7224 */ /* 0x000fe400078e0008 */
[----:B------:R-:W1:Y:S01]  /*f490*/  LDSM.16.M88.4 R8, [R13+0xa800] ;  /* 0x00a800000d08783b */ /* 0x000e620000000200 */
[----:B------:R-:W-:-:S02]  /*f4a0*/  IMAD.MOV.U32 R219, RZ, RZ, R26 ;  /* 0x000000ffffdb7224 */ /* 0x000fc400078e001a */
[----:B------:R-:W-:Y:S02]  /*f4b0*/  IMAD.MOV.U32 R218, RZ, RZ, R27 ;  /* 0x000000ffffda7224 */ /* 0x000fe400078e001b */
[----:B------:R-:W-:Y:S05]  /*f4c0*/  LDSM.16.M88.4 R24, [R13+0xb800] ;  /* 0x00b800000d18783b */ /* 0x000fea0000000200 */
[----:B------:R-:W-:Y:S02]  /*f4d0*/  IMAD.MOV.U32 R29, RZ, RZ, R20 ;  /* 0x000000ffff1d7224 */ /* 0x000fe400078e0014 */
[----:B------:R-:W-:Y:S02]  /*f4e0*/  IMAD.MOV.U32 R28, RZ, RZ, R21 ;  /* 0x000000ffff1c7224 */ /* 0x000fe400078e0015 */
[----:B------:R-:W-:-:S02]  /*f4f0*/  IMAD.MOV.U32 R15, RZ, RZ, R22 ;  /* 0x000000ffff0f7224 */ /* 0x000fc400078e0016 */
[----:B------:R-:W-:Y:S02]  /*f500*/  IMAD.MOV.U32 R14, RZ, RZ, R23 ;  /* 0x000000ffff0e7224 */ /* 0x000fe400078e0017 */
[----:B------:R-:W2:Y:S01]  /*f510*/  LDSM.16.M88.4 R20, [R13+0xb000] ;  /* 0x00b000000d14783b */ /* 0x000ea20000000200 */
[C---:B-1----:R-:W-:Y:S08]  /*f520*/  HMMA.16816.F32.BF16 R140, R4.reuse, R8, R60 ;  /* 0x00000008048c723c */ /* 0x042ff0000004183c */
[-C--:B------:R-:W-:Y:S08]  /*f530*/  HMMA.16816.F32.BF16 R136, R4, R10.reuse, R56 ;  /* 0x0000000a0488723c */ /* 0x080ff00000041838 */
[----:B------:R-:W-:Y:S08]  /*f540*/  HMMA.16816.F32.BF16 R48, R16, R10, R48 ;  /* 0x0000000a1030723c */ /* 0x000ff00000041830 */
[----:B--2---:R-:W-:Y:S08]  /*f550*/  HMMA.16816.F32.BF16 R132, R4, R20, R52 ;  /* 0x000000140484723c */ /* 0x004ff00000041834 */
[----:B------:R-:W-:Y:S01]  /*f560*/  HMMA.16816.F32.BF16 R52, R16, R8, R44 ;  /* 0x000000081034723c */ /* 0x000fe2000004182c */
[----:B------:R-:W-:Y:S07]  /*f570*/  LDSM.16.M88.4 R8, [R229+0x4000] ;  /* 0x00400000e508783b */ /* 0x000fee0000000200 */
        /* <DEDUP_REMOVED lines=8> */
[----:B------:R-:W1:Y:S01]  /*f600*/  LDSM.16.M88.4 R28, [R216+0xa000] ;  /* 0x00a00000d81c783b */ /* 0x000e620000000200 */
[----:B------:R-:W-:-:S02]  /*f610*/  IMAD.MOV.U32 R246, RZ, RZ, R15 ;  /* 0x000000fffff67224 */ /* 0x000fc400078e000f */
[----:B------:R-:W-:Y:S01]  /*f620*/  HMMA.16816.F32.BF16 R60, R4, R24, R220 ;  /* 0x00000018043c723c */ /* 0x000fe200000418dc */
[----:B------:R-:W-:-:S07]  /*f630*/  IMAD.MOV.U32 R247, RZ, RZ, R14 ;  /* 0x000000fffff77224 */ /* 0x000fce00078e000e */
[----:B------:R-:W-:Y:S01]  /*f640*/  HMMA.16816.F32.BF16 R56, R4, R26, R212 ;  /* 0x0000001a0438723c */ /* 0x000fe200000418d4 */
[----:B------:R-:W2:Y:S07]  /*f650*/  LDSM.16.M88.4 R4, [R229+0x6000] ;  /* 0x00600000e504783b */ /* 0x000eae0000000200 */
[C---:B------:R-:W-:Y:S08]  /*f660*/  HMMA.16816.F32.BF16 R40, R16.reuse, R22, R40 ;  /* 0x000000161028723c */ /* 0x040ff00000041828 */
[C---:B------:R-:W-:Y:S08]  /*f670*/  HMMA.16816.F32.BF16 R36, R16.reuse, R24, R36 ;  /* 0x000000181024723c */ /* 0x040ff00000041824 */
[----:B------:R-:W-:Y:S01]  /*f680*/  HMMA.16816.F32.BF16 R32, R16, R26, R32 ;  /* 0x0000001a1020723c */ /* 0x000fe20000041820 */
[----:B------:R-:W3:Y:S04]  /*f690*/  LDSM.16.M88.4 R24, [R216+0xa800] ;  /* 0x00a80000d818783b */ /* 0x000ee80000000200 */
[----:B------:R-:W4:Y:S03]  /*f6a0*/  LDSM.16.M88.4 R16, [R216+0xb800] ;  /* 0x00b80000d810783b */ /* 0x000f260000000200 */
[-C--:B-1----:R-:W-:Y:S08]  /*f6b0*/  HMMA.16816.F32.BF16 R20, R8, R28.reuse, R208 ;  /* 0x0000001c0814723c */ /* 0x082ff000000418d0 */
[C---:B--2---:R-:W-:Y:S08]  /*f6c0*/  HMMA.16816.F32.BF16 R248, R4.reuse, R28, R248 ;  /* 0x0000001c04f8723c */ /* 0x044ff000000418f8 */
[----:B------:R-:W-:Y:S03]  /*f6d0*/  HMMA.16816.F32.BF16 R224, R4, R30, R224 ;  /* 0x0000001e04e0723c */ /* 0x000fe600000418e0 */
[----:B------:R-:W-:-:S02]  /*f6e0*/  IMAD.MOV.U32 R28, RZ, RZ, R20 ;  /* 0x000000ffff1c7224 */ /* 0x000fc400078e0014 */
[----:B------:R-:W-:Y:S02]  /*f6f0*/  IMAD.MOV.U32 R15, RZ, RZ, R21 ;  /* 0x000000ffff0f7224 */ /* 0x000fe400078e0015 */
[----:B------:R-:W-:Y:S02]  /*f700*/  IMAD.MOV.U32 R14, RZ, RZ, R22 ;  /* 0x000000ffff0e7224 */ /* 0x000fe400078e0016 */
[----:B------:R-:W-:Y:S02]  /*f710*/  IMAD.MOV.U32 R13, RZ, RZ, R23 ;  /* 0x000000ffff0d7224 */ /* 0x000fe400078e0017 */
[----:B------:R-:W1:Y:S01]  /*f720*/  LDSM.16.M88.4 R20, [R216+0xb000] ;  /* 0x00b00000d814783b */ /* 0x000e620000000200 */
[C---:B---3--:R-:W-:Y:S08]  /*f730*/  HMMA.16816.F32.BF16 R220, R4.reuse, R24, R140 ;  /* 0x0000001804dc723c */ /* 0x048ff0000004188c */
[C---:B------:R-:W-:Y:S08]  /*f740*/  HMMA.16816.F32.BF16 R212, R4.reuse, R26, R136 ;  /* 0x0000001a04d4723c */ /* 0x040ff00000041888 */
[----:B----4-:R-:W-:Y:S08]  /*f750*/  HMMA.16816.F32.BF16 R136, R4, R16, R60 ;  /* 0x000000100488723c */ /* 0x010ff0000004183c */
[----:B------:R-:W-:Y:S08]  /*f760*/  HMMA.16816.F32.BF16 R60, R8, R24, R52 ;  /* 0x00000018083c723c */ /* 0x000ff00000041834 */
[C---:B-1----:R-:W-:Y:S08]  /*f770*/  HMMA.16816.F32.BF16 R140, R4.reuse, R22, R64 ;  /* 0x00000016048c723c */ /* 0x042ff00000041840 */
[----:B------:R-:W-:Y:S08]  /*f780*/  HMMA.16816.F32.BF16 R64, R4, R18, R56 ;  /* 0x000000120440723c */ /* 0x000ff00000041838 */
[C---:B------:R-:W-:Y:S01]  /*f790*/  HMMA.16816.F32.BF16 R56, R8.reuse, R26, R48 ;  /* 0x0000001a0838723c */ /* 0x040fe20000041830 */
[----:B------:R-:W-:Y:S07]  /*f7a0*/  LDSM.16.M88.4 R24, [R217+0xa800] ;  /* 0x00a80000d918783b */ /* 0x000fee0000000200 */
[----:B------:R-:W-:Y:S08]  /*f7b0*/  HMMA.16816.F32.BF16 R48, R8, R22, R40 ;  /* 0x000000160830723c */ /* 0x000ff00000041828 */
[-C--:B------:R-:W-:Y:S01]  /*f7c0*/  HMMA.16816.F32.BF16 R208, R4, R20.reuse, R132 ;  /* 0x0000001404d0723c */ /* 0x080fe20000041884 */
[----:B------:R-:W1:Y:S07]  /*f7d0*/  LDSM.16.M88.4 R4, [R233+0x6000] ;  /* 0x00600000e904783b */ /* 0x000e6e0000000200 */
        /* <DEDUP_REMOVED lines=8> */
[----:B------:R-:W3:Y:S01]  /*f860*/  LDSM.16.M88.4 R28, [R217+0xa000] ;  /* 0x00a00000d91c783b */ /* 0x000ee20000000200 */
[C---:B------:R-:W-:Y:S02]  /*f870*/  VIADD R15, R3.reuse, 0xffffff50 ;  /* 0xffffff50030f7836 */ /* 0x040fe40000000000 */
[C---:B------:R-:W-:Y:S02]  /*f880*/  VIADD R14, R3.reuse, 0xffffff51 ;  /* 0xffffff51030e7836 */ /* 0x040fe40000000000 */
[----:B------:R-:W-:-:S02]  /*f890*/  VIADD R13, R3, 0xffffff58 ;  /* 0xffffff58030d7836 */ /* 0x000fc40000000000 */
[----:B------:R-:W-:Y:S01]  /*f8a0*/  HMMA.16816.F32.BF16 R44, R8, R16, R36 ;  /* 0x00000010082c723c */ /* 0x000fe20000041824 */
[----:B------:R-:W4:Y:S04]  /*f8b0*/  LDSM.16.M88.4 R8, [R233+0x4000] ;  /* 0x00400000e908783b */ /* 0x000f280000000200 */
[----:B------:R-:W4:Y:S01]  /*f8c0*/  LDSM.16.M88.4 R16, [R217+0xb800] ;  /* 0x00b80000d910783b */ /* 0x000f220000000200 */
[----:B------:R-:W-:-:S04]  /*f8d0*/  DEPBAR.LE SB0, 0x0 ;  /* 0x000080000000791a */ /* 0x000fc80000000000 */
[C---:B-1----:R-:W-:Y:S08]  /*f8e0*/  HMMA.16816.F32.BF16 R244, R4.reuse, R26, R212 ;  /* 0x0000001a04f4723c */ /* 0x042ff000000418d4 */
[C---:B--2---:R-:W-:Y:S08]  /*f8f0*/  HMMA.16816.F32.BF16 R212, R4.reuse, R22, R140 ;  /* 0x0000001604d4723c */ /* 0x044ff0000004188c */
[-C--:B---3--:R-:W-:Y:S08]  /*f900*/  HMMA.16816.F32.BF16 R36, R4, R28.reuse, R248 ;  /* 0x0000001c0424723c */ /* 0x088ff000000418f8 */
[----:B----4-:R-:W-:Y:S08]  /*f910*/  HMMA.16816.F32.BF16 R32, R8, R28, R32 ;  /* 0x0000001c0820723c */ /* 0x010ff00000041820 */
[C---:B------:R-:W-:Y:S08]  /*f920*/  HMMA.16816.F32.BF16 R248, R4.reuse, R24, R220 ;  /* 0x0000001804f8723c */ /* 0x040ff000000418dc */
[C---:B------:R-:W-:Y:S08]  /*f930*/  HMMA.16816.F32.BF16 R224, R4.reuse, R30, R224 ;  /* 0x0000001e04e0723c */ /* 0x040ff000000418e0 */
[C---:B------:R-:W-:Y:S08]  /*f940*/  HMMA.16816.F32.BF16 R220, R4.reuse, R20, R208 ;  /* 0x0000001404dc723c */ /* 0x040ff000000418d0 */
[C---:B------:R-:W-:Y:S08]  /*f950*/  HMMA.16816.F32.BF16 R216, R4.reuse, R16, R136 ;  /* 0x0000001004d8723c */ /* 0x040ff00000041888 */
[----:B------:R-:W-:Y:S01]  /*f960*/  HMMA.16816.F32.BF16 R64, R4, R18, R64 ;  /* 0x000000120440723c */ /* 0x000fe20000041840 */
[----:B------:R-:W-:-:S02]  /*f970*/  VIADD R5, R3, 0xffffff40 ;  /* 0xffffff4003057836 */ /* 0x000fc40000000000 */
[----:B------:R-:W-:-:S03]  /*f980*/  VIADD R7, R3, 0xffffff69 ;  /* 0xffffff6903077836 */ /* 0x000fc60000000000 */
[-C--:B------:R-:W-:Y:S02]  /*f990*/  ISETP.GT.AND P0, PT, R237, R5.reuse, PT ;  /* 0x00000005ed00720c */ /* 0x080fe40003f04270 */
[C---:B------:R-:W-:Y:S01]  /*f9a0*/  ISETP.GE.AND P5, PT, R5.reuse, R238, PT ;  /* 0x000000ee0500720c */ /* 0x040fe20003fa6270 */
[----:B------:R-:W-:Y:S01]  /*f9b0*/  HMMA.16816.F32.BF16 R208, R8, R24, R60 ;  /* 0x0000001808d0723c */ /* 0x000fe2000004183c */
[----:B------:R-:W-:Y:S02]  /*f9c0*/  FSEL R4, R32, -INF , !P0 ;  /* 0xff80000020047808 */ /* 0x000fe40004000000 */
[----:B------:R-:W-:Y:S02]  /*f9d0*/  ISETP.GT.AND P0, PT, R2, R5, PT ;  /* 0x000000050200720c */ /* 0x000fe40003f04270 */
[----:B------:R-:W-:-:S03]  /*f9e0*/  ISETP.GE.AND P6, PT, R5, R240, PT ;  /* 0x000000f00500720c */ /* 0x000fc60003fc6270 */
[C---:B------:R-:W-:Y:S01]  /*f9f0*/  HMMA.16816.F32.BF16 R60, R8.reuse, R22, R48 ;  /* 0x00000016083c723c */ /* 0x040fe20000041830 */
[----:B------:R-:W-:Y:S01]  /*fa00*/  FSEL R50, R4, -INF , !P5 ;  /* 0xff80000004327808 */ /* 0x000fe20006800000 */
[----:B------:R-:W-:Y:S01]  /*fa10*/  IMAD.MOV.U32 R233, RZ, RZ, R64 ;  /* 0x000000ffffe97224 */ /* 0x000fe200078e0040 */
[----:B------:R-:W-:Y:S01]  /*fa20*/  FSEL R4, R34, -INF , !P0 ;  /* 0xff80000022047808 */ /* 0x000fe20004000000 */
[----:B------:R1:W-:Y:S01]  /*fa30*/  STL.64 [R1], R66 ;  /* 0x0000004201007387 */ /* 0x0003e20000100a00 */
[----:B------:R-:W-:Y:S01]  /*fa40*/  BAR.SYNC.DEFER_BLOCKING 0x0 ;  /* 0x0000000000007b1d */ /* 0x000fe20000010000 */
[----:B-----5:R-:W-:Y:S02]  /*fa50*/  ISETP.GT.AND P5, PT, R0, R5, PT ;  /* 0x000000050000720c */ /* 0x020fe40003fa4270 */
[----:B------:R-:W-:Y:S01]  /*fa60*/  HMMA.16816.F32.BF16 R140, R8, R26, R56 ;  /* 0x0000001a088c723c */ /* 0x000fe20000041838 */
[----:B------:R-:W-:Y:S01]  /*fa70*/  FSEL R56, R4, -INF , !P6 ;  /* 0xff80000004387808 */ /* 0x000fe20007000000 */
[----:B------:R-:W-:Y:S01]  /*fa80*/  VIADD R4, R3, 0xffffff41 ;  /* 0xffffff4103047836 */ /* 0x000fe20000000000 */
[----:B------:R-:W-:Y:S01]  /*fa90*/  ISETP.GE.AND P0, PT, R5, R239, PT ;  /* 0x000000ef0500720c */ /* 0x000fe20003f06270 */
[----:B------:R-:W-:Y:S01]  /*faa0*/  IMAD.MOV.U32 R229, RZ, RZ, R65 ;  /* 0x000000ffffe57224 */ /* 0x000fe200078e0041 */
[----:B------:R-:W-:-:S02]  /*fab0*/  FSEL R6, R36, -INF , !P5 ;  /* 0xff80000024067808 */ /* 0x000fc40006800000 */
[----:B------:R-:W-:Y:S01]  /*fac0*/  ISETP.GT.AND P6, PT, R12, R5, PT ;  /* 0x000000050c00720c */ /* 0x000fe20003fc4270 */
[C---:B------:R-:W-:Y:S01]  /*fad0*/  HMMA.16816.F32.BF16 R132, R8.reuse, R30, R132 ;  /* 0x0000001e0884723c */ /* 0x040fe20000041884 */
[----:B------:R-:W-:Y:S02]  /*fae0*/  FSEL R58, R6, -INF , !P0 ;  /* 0xff800000063a7808 */ /* 0x000fe40004000000 */
[-C--:B------:R-:W-:Y:S02]  /*faf0*/  ISETP.GT.AND P0, PT, R237, R4.reuse, PT ;  /* 0x00000004ed00720c */ /* 0x080fe40003f04270 */
[----:B------:R-:W-:Y:S02]  /*fb00*/  ISETP.GE.AND P5, PT, R5, R241, PT ;  /* 0x000000f10500720c */ /* 0x000fe40003fa6270 */
[----:B------:R-:W-:Y:S01]  /*fb10*/  FSEL R38, R38, -INF , !P6 ;  /* 0xff80000026267808 */ /* 0x000fe20007000000 */
[----:B------:R-:W-:Y:S01]  /*fb20*/  HMMA.16816.F32.BF16 R136, R8, R20, R52 ;  /* 0x000000140888723c */ /* 0x000fe20000041834 */
[----:B------:R-:W-:-:S02]  /*fb30*/  ISETP.GT.AND P6, PT, R2, R4, PT ;  /* 0x000000040200720c */ /* 0x000fc40003fc4270 */
[----:B------:R-:W-:Y:S02]  /*fb40*/  FSEL R6, R33, -INF , !P0 ;  /* 0xff80000021067808 */ /* 0x000fe40004000000 */
[----:B------:R-:W-:Y:S02]  /*fb50*/  ISETP.GE.AND P0, PT, R4, R238, PT ;  /* 0x000000ee0400720c */ /* 0x000fe40003f06270 */
[----:B------:R-:W-:Y:S01]  /*fb60*/  FSEL R57, R38, -INF , !P5 ;  /* 0xff80000026397808 */ /* 0x000fe20006800000 */
[C---:B------:R-:W-:Y:S01]  /*fb70*/  HMMA.16816.F32.BF16 R52, R8.reuse, R16, R44 ;  /* 0x000000100834723c */ /* 0x040fe2000004182c */
[----:B------:R-:W-:Y:S01]  /*fb80*/  FSEL R5, R35, -INF , !P6 ;  /* 0xff80000023057808 */ /* 0x000fe20007000000 */
[C---:B------:R-:W-:Y:S01]  /*fb90*/  VIADD R17, R3.reuse, 0xffffff48 ;  /* 0xffffff4803117836 */ /* 0x040fe20000000000 */
[----:B------:R-:W-:Y:S01]  /*fba0*/  ISETP.GE.AND P5, PT, R4, R240, PT ;  /* 0x000000f00400720c */ /* 0x000fe20003fa6270 */
[C---:B------:R-:W-:Y:S01]  /*fbb0*/  VIADD R16, R3.reuse, 0xffffff49 ;  /* 0xffffff4903107836 */ /* 0x040fe20000000000 */
[----:B------:R-:W-:Y:S01]  /*fbc0*/  FSEL R46, R6, -INF , !P0 ;  /* 0xff800000062e7808 */ /* 0x000fe20004000000 */
[----:B------:R-:W-:Y:S01]  /*fbd0*/  VIADD R6, R3, 0xffffff70 ;  /* 0xffffff7003067836 */ /* 0x000fe20000000000 */
[-C--:B------:R-:W-:Y:S01]  /*fbe0*/  ISETP.GT.AND P0, PT, R0, R4.reuse, PT ;  /* 0x000000040000720c */ /* 0x080fe20003f04270 */
[----:B-1----:R-:W-:Y:S01]  /*fbf0*/  HMMA.16816.F32.BF16 R64, R8, R18, R40 ;  /* 0x000000120840723c */ /* 0x002fe20000041828 */
[----:B------:R-:W-:Y:S01]  /*fc00*/  FSEL R48, R5, -INF , !P5 ;  /* 0xff80000005307808 */ /* 0x000fe20006800000 */
[C---:B------:R-:W-:Y:S01]  /*fc10*/  VIADD R11, R3.reuse, 0xffffff59 ;  /* 0xffffff59030b7836 */ /* 0x040fe20000000000 */
[----:B------:R-:W-:Y:S01]  /*fc20*/  ISETP.GT.AND P5, PT, R12, R4, PT ;  /* 0x000000040c00720c */ /* 0x000fe20003fa4270 */
[----:B------:R-:W-:Y:S01]  /*fc30*/  VIADD R10, R3, 0xffffff60 ;  /* 0xffffff60030a7836 */ /* 0x000fe20000000000 */
[----:B------:R-:W-:Y:S01]  /*fc40*/  FSEL R5, R37, -INF , !P0 ;  /* 0xff80000025057808 */ /* 0x000fe20004000000 */
[C---:B------:R-:W-:Y:S01]  /*fc50*/  VIADD R9, R3.reuse, 0xffffff61 ;  /* 0xffffff6103097836 */ /* 0x040fe20000000000 */
[C---:B------:R-:W-:Y:S01]  /*fc60*/  ISETP.GE.AND P6, PT, R4.reuse, R239, PT ;  /* 0x000000ef0400720c */ /* 0x040fe20003fc6270 */
[----:B------:R-:W-:Y:S01]  /*fc70*/  VIADD R8, R3, 0xffffff68 ;  /* 0xffffff6803087836 */ /* 0x000fe20000000000 */
[----:B------:R-:W-:-:S02]  /*fc80*/  ISETP.GE.AND P0, PT, R4, R241, PT ;  /* 0x000000f10400720c */ /* 0x000fc40003f06270 */
[----:B------:R-:W-:Y:S02]  /*fc90*/  FSEL R4, R39, -INF , !P5 ;  /* 0xff80000027047808 */ /* 0x000fe40006800000 */
[-C--:B------:R-:W-:Y:S02]  /*fca0*/  ISETP.GT.AND P5, PT, R237, R17.reuse, PT ;  /* 0x00000011ed00720c */ /* 0x080fe40003fa4270 */
[----:B------:R-:W-:Y:S01]  /*fcb0*/  FSEL R49, R4, -INF , !P0 ;  /* 0xff80000004317808 */ /* 0x000fe20004000000 */
[----:B------:R-:W-:Y:S01]  /*fcc0*/  VIADD R4, R3, 0xffffff78 ;  /* 0xffffff7803047836 */ /* 0x000fe20000000000 */
[----:B------:R-:W-:Y:S02]  /*fcd0*/  ISETP.GT.AND P0, PT, R2, R17, PT ;  /* 0x000000110200720c */ /* 0x000fe40003f04270 */
[----:B------:R-:W-:Y:S01]  /*fce0*/  FSEL R45, R5, -INF , !P6 ;  /* 0xff800000052d7808 */ /* 0x000fe20007000000 */
[----:B------:R-:W-:Y:S01]  /*fcf0*/  VIADD R5, R3, 0xffffff71 ;  /* 0xffffff7103057836 */ /* 0x000fe20000000000 */
[----:B------:R-:W-:Y:S01]  /*fd00*/  ISETP.GE.AND P6, PT, R17, R238, PT ;  /* 0x000000ee1100720c */ /* 0x000fe20003fc6270 */
[----:B------:R-:W-:Y:S01]  /*fd10*/  VIADD R3, R3, 0xffffff79 ;  /* 0xffffff7903037836 */ /* 0x000fe20000000000 */
[----:B------:R-:W-:-:S02]  /*fd20*/  FSEL R19, R132, -INF , !P5 ;  /* 0xff80000084137808 */ /* 0x000fc40006800000 */
[----:B------:R-:W-:Y:S02]  /*fd30*/  ISETP.GE.AND P5, PT, R17, R240, PT ;  /* 0x000000f01100720c */ /* 0x000fe40003fa6270 */
[----:B------:R-:W-:Y:S02]  /*fd40*/  FSEL R18, R134, -INF , !P0 ;  /* 0xff80000086127808 */ /* 0x000fe40004000000 */
[----:B------:R-:W-:Y:S02]  /*fd50*/  FSEL R41, R19, -INF , !P6 ;  /* 0xff80000013297808 */ /* 0x000fe40007000000 */
[-C--:B------:R-:W-:Y:S02]  /*fd60*/  ISETP.GT.AND P0, PT, R0, R17.reuse, PT ;  /* 0x000000110000720c */ /* 0x080fe40003f04270 */
[----:B------:R-:W-:Y:S02]  /*fd70*/  ISETP.GT.AND P6, PT, R12, R17, PT ;  /* 0x000000110c00720c */ /* 0x000fe40003fc4270 */
[----:B------:R-:W-:-:S02]  /*fd80*/  FSEL R44, R18, -INF , !P5 ;  /* 0xff800000122c7808 */ /* 0x000fc40006800000 */
[----:B------:R-:W-:Y:S02]  /*fd90*/  ISETP.GT.AND P5, PT, R2, R16, PT ;  /* 0x000000100200720c */ /* 0x000fe40003fa4270 */
[----:B------:R-:W-:Y:S02]  /*fda0*/  FSEL R20, R224, -INF , !P0 ;  /* 0xff800000e0147808 */ /* 0x000fe40004000000 */
[----:B------:R-:W-:Y:S02]  /*fdb0*/  ISETP.GT.AND P0, PT, R2, R15, PT ;  /* 0x0000000f0200720c */ /* 0x000fe40003f04270 */
[----:B------:R-:W-:Y:S02]  /*fdc0*/  FSEL R18, R226, -INF , !P6 ;  /* 0xff800000e2127808 */ /* 0x000fe40007000000 */
[----:B------:R-:W-:Y:S02]  /*fdd0*/  ISETP.GT.AND P6, PT, R2, R14, PT ;  /* 0x0000000e0200720c */ /* 0x000fe40003fc4270 */
[----:B------:R-:W-:-:S02]  /*fde0*/  FSEL R21, R135, -INF , !P5 ;  /* 0xff80000087157808 */ /* 0x000fc40006800000 */
[----:B------:R-:W-:Y:S02]  /*fdf0*/  ISETP.GT.AND P5, PT, R2, R13, PT ;  /* 0x0000000d0200720c */ /* 0x000fe40003fa4270 */
[----:B------:R-:W-:Y:S02]  /*fe00*/  FSEL R22, R210, -INF , !P0 ;  /* 0xff800000d2167808 */ /* 0x000fe40004000000 */
[C---:B------:R-:W-:Y:S02]  /*fe10*/  ISETP.GT.AND P0, PT, R2.reuse, R11, PT ;  /* 0x0000000b0200720c */ /* 0x040fe40003f04270 */
[----:B------:R-:W-:Y:S02]  /*fe20*/  FSEL R25, R211, -INF , !P6 ;  /* 0xff800000d3197808 */ /* 0x000fe40007000000 */
[----:B------:R-:W-:Y:S02]  /*fe30*/  ISETP.GT.AND P6, PT, R2, R10, PT ;  /* 0x0000000a0200720c */ /* 0x000fe40003fc4270 */
[----:B------:R-:W-:-:S02]  /*fe40*/  FSEL R26, R142, -INF , !P5 ;  /* 0xff8000008e1a7808 */ /* 0x000fc40006800000 */
[C---:B------:R-:W-:Y:S02]  /*fe50*/  ISETP.GT.AND P5, PT, R2.reuse, R9, PT ;  /* 0x000000090200720c */ /* 0x040fe40003fa4270 */
        /* <DEDUP_REMOVED lines=46> */
[----:B------:R-:W-:-:S02]  /*10140*/  ISETP.GE.AND P6, PT, R16, R238, PT ;  /* 0x000000ee1000720c */ /* 0x000fc40003fc6270 */
[----:B------:R-:W-:Y:S02]  /*10150*/  ISETP.GE.AND P5, PT, R16, R239, PT ;  /* 0x000000ef1000720c */ /* 0x000fe40003fa6270 */
[----:B------:R-:W-:Y:S02]  /*10160*/  FSEL R54, R18, -INF , !P0 ;  /* 0xff80000012367808 */ /* 0x000fe40004000000 */
[----:B------:R-:W-:Y:S02]  /*10170*/  ISETP.GE.AND P0, PT, R16, R240, PT ;  /* 0x000000f01000720c */ /* 0x000fe40003f06270 */
[----:B------:R-:W-:Y:S02]  /*10180*/  FSEL R35, R0, -INF , !P6 ;  /* 0xff80000000237808 */ /* 0x000fe40007000000 */
[----:B------:R-:W-:Y:S02]  /*10190*/  ISETP.GT.AND P6, PT, R12, R16, PT ;  /* 0x000000100c00720c */ /* 0x000fe40003fc4270 */
[----:B------:R-:W-:-:S02]  /*101a0*/  FSEL R43, R19, -INF , !P5 ;  /* 0xff800000132b7808 */ /* 0x000fc40006800000 */
[----:B------:R-:W-:Y:S02]  /*101b0*/  ISETP.GT.AND P5, PT, R237, R15, PT ;  /* 0x0000000fed00720c */ /* 0x000fe40003fa4270 */
[----:B------:R-:W-:Y:S02]  /*101c0*/  FSEL R40, R21, -INF , !P0 ;  /* 0xff80000015287808 */ /* 0x000fe40004000000 */
[----:B------:R-:W-:Y:S02]  /*101d0*/  ISETP.GE.AND P0, PT, R16, R241, PT ;  /* 0x000000f11000720c */ /* 0x000fe40003f06270 */
[----:B------:R-:W-:Y:S02]  /*101e0*/  FSEL R51, R227, -INF , !P6 ;  /* 0xff800000e3337808 */ /* 0x000fe40007000000 */
[----:B------:R-:W-:Y:S02]  /*101f0*/  ISETP.GE.AND P6, PT, R15, R238, PT ;  /* 0x000000ee0f00720c */ /* 0x000fe40003fc6270 */
[----:B------:R-:W-:-:S02]  /*10200*/  FSEL R0, R208, -INF , !P5 ;  /* 0xff800000d0007808 */ /* 0x000fc40006800000 */
[----:B------:R-:W-:Y:S02]  /*10210*/  ISETP.GE.AND P5, PT, R15, R240, PT ;  /* 0x000000f00f00720c */ /* 0x000fe40003fa6270 */
[----:B------:R-:W-:Y:S02]  /*10220*/  FSEL R51, R51, -INF , !P0 ;  /* 0xff80000033337808 */ /* 0x000fe40004000000 */
[----:B------:R-:W-:Y:S02]  /*10230*/  ISETP.GT.AND P0, PT, R12, R15, PT ;  /* 0x0000000f0c00720c */ /* 0x000fe40003f04270 */
[----:B------:R-:W-:Y:S02]  /*10240*/  FSEL R220, R0, -INF , !P6 ;  /* 0xff80000000dc7808 */ /* 0x000fe40007000000 */
[----:B------:R-:W-:Y:S02]  /*10250*/  ISETP.GT.AND P6, PT, R237, R14, PT ;  /* 0x0000000eed00720c */ /* 0x000fe40003fc4270 */
[----:B------:R-:W-:-:S02]  /*10260*/  FSEL R224, R22, -INF , !P5 ;  /* 0xff80000016e07808 */ /* 0x000fc40006800000 */
[C---:B------:R-:W-:Y:S02]  /*10270*/  ISETP.GE.AND P5, PT, R15.reuse, R239, PT ;  /* 0x000000ef0f00720c */ /* 0x040fe40003fa6270 */
        /* <DEDUP_REMOVED lines=29> */
[C---:B------:R-:W-:Y:S02]  /*10450*/  ISETP.GE.AND P5, PT, R11.reuse, R239, PT ;  /* 0x000000ef0b00720c */ /* 0x040fe40003fa6270 */
        /* <DEDUP_REMOVED lines=26> */
[----:B------:R-:W-:Y:S01]  /*10600*/  FSEL R252, R0, -INF , !P6 ;  /* 0xff80000000fc7808 */ /* 0x000fe20007000000 */
[----:B------:R1:W-:Y:S01]  /*10610*/  STL [R1+0x14], R2 ;  /* 0x0000140201007387 */ /* 0x0003e20000100800 */
[----:B------:R-:W-:Y:S02]  /*10620*/  ISETP.GT.AND P6, PT, R12, R9, PT ;  /* 0x000000090c00720c */ /* 0x000fe40003fc4270 */
[----:B------:R-:W-:-:S02]  /*10630*/  FSEL R31, R31, -INF , !P5 ;  /* 0xff8000001f1f7808 */ /* 0x000fc40006800000 */
[----:B------:R-:W-:Y:S02]  /*10640*/  ISETP.GT.AND P5, PT, R237, R8, PT ;  /* 0x00000008ed00720c */ /* 0x000fe40003fa4270 */
[----:B------:R-:W-:Y:S02]  /*10650*/  FSEL R140, R33, -INF , !P0 ;  /* 0xff800000218c7808 */ /* 0x000fe40004000000 */
[----:B------:R-:W-:Y:S02]  /*10660*/  ISETP.GE.AND P0, PT, R9, R241, PT ;  /* 0x000000f10900720c */ /* 0x000fe40003f06270 */
[----:B------:R-:W-:Y:S02]  /*10670*/  FSEL R0, R60, -INF , !P5 ;  /* 0xff8000003c007808 */ /* 0x000fe40006800000 */
[----:B------:R-:W-:-:S04]  /*10680*/  ISETP.GE.AND P5, PT, R8, R240, PT ;  /* 0x000000f00800720c */ /* 0x000fc80003fa6270 */
[----:B------:R-:W-:Y:S02]  /*10690*/  FSEL R142, R34, -INF , !P5 ;  /* 0xff800000228e7808 */ /* 0x000fe40006800000 */
[----:B------:R-:W-:-:S04]  /*106a0*/  ISETP.GE.AND P5, PT, R8, R239, PT ;  /* 0x000000ef0800720c */ /* 0x000fc80003fa6270 */
[----:B------:R-:W-:Y:S02]  /*106b0*/  FSEL R32, R38, -INF , !P5 ;  /* 0xff80000026207808 */ /* 0x000fe40006800000 */
[----:B-1----:R-:W-:Y:S02]  /*106c0*/  FSEL R2, R223, -INF , !P6 ;  /* 0xff800000df027808 */ /* 0x002fe40007000000 */
        /* <DEDUP_REMOVED lines=10> */
[C---:B------:R-:W-:Y:S02]  /*10770*/  ISETP.GE.AND P0, PT, R7.reuse, R240, PT ;  /* 0x000000f00700720c */ /* 0x040fe40003f06270 */
        /* <DEDUP_REMOVED lines=11> */
[-C--:B------:R-:W-:Y:S02]  /*10830*/  ISETP.GT.AND P0, PT, R237, R5.reuse, PT ;  /* 0x00000005ed00720c */ /* 0x080fe40003f04270 */
[----:B------:R-:W-:Y:S02]  /*10840*/  FSEL R29, R0, -INF , !P6 ;  /* 0xff800000001d7808 */ /* 0x000fe40007000000 */
[C---:B------:R-:W-:Y:S02]  /*10850*/  ISETP.GT.AND P5, PT, R12.reuse, R6, PT ;  /* 0x000000060c00720c */ /* 0x040fe40003fa4270 */
[----:B------:R-:W-:Y:S01]  /*10860*/  FSEL R25, R53, -INF , !P0 ;  /* 0xff80000035197808 */ /* 0x000fe20004000000 */
[----:B------:R1:W-:Y:S01]  /*10870*/  STL [R1+0x24], R29 ;  /* 0x0000241d01007387 */ /* 0x0003e20000100800 */
[----:B------:R-:W-:Y:S02]  /*10880*/  ISETP.GT.AND P0, PT, R12, R5, PT ;  /* 0x000000050c00720c */ /* 0x000fe40003f04270 */
[----:B------:R-:W-:-:S02]  /*10890*/  FSEL R27, R218, -INF , !P5 ;  /* 0xff800000da1b7808 */ /* 0x000fc40006800000 */
[C---:B------:R-:W-:Y:S02]  /*108a0*/  ISETP.GE.AND P5, PT, R6.reuse, R240, PT ;  /* 0x000000f00600720c */ /* 0x040fe40003fa6270 */
[----:B------:R-:W-:Y:S02]  /*108b0*/  ISETP.GE.AND P6, PT, R6, R239, PT ;  /* 0x000000ef0600720c */ /* 0x000fe40003fc6270 */
[----:B------:R-:W-:Y:S02]  /*108c0*/  FSEL R26, R219, -INF , !P0 ;  /* 0xff800000db1a7808 */ /* 0x000fe40004000000 */
[----:B------:R-:W-:Y:S02]  /*108d0*/  ISETP.GE.AND P0, PT, R5, R238, PT ;  /* 0x000000ee0500720c */ /* 0x000fe40003f06270 */
[----:B------:R-:W-:Y:S02]  /*108e0*/  FSEL R30, R42, -INF , !P5 ;  /* 0xff8000002a1e7808 */ /* 0x000fe40006800000 */
[----:B------:R-:W-:-:S02]  /*108f0*/  FSEL R218, R36, -INF , !P6 ;  /* 0xff80000024da7808 */ /* 0x000fc40007000000 */
[----:B------:R-:W-:Y:S02]  /*10900*/  ISETP.GE.AND P5, PT, R6, R241, PT ;  /* 0x000000f10600720c */ /* 0x000fe40003fa6270 */
[----:B------:R-:W-:Y:S02]  /*10910*/  ISETP.GE.AND P6, PT, R5, R240, PT ;  /* 0x000000f00500720c */ /* 0x000fe40003fc6270 */
[----:B------:R-:W-:Y:S01]  /*10920*/  P2R R24, PR, RZ, 0x1 ;  /* 0x00000001ff187803 */ /* 0x000fe20000000000 */
[----:B------:R-:W-:Y:S10]  /*10930*/  BRA.U !UP0, `(.L_x_711) ;  /* 0x0000000508747547 */ /* 0x000ff4000b800000 */
[----:B------:R-:W2:Y:S04]  /*10940*/  LDL R143, [R1+0x40] ;  /* 0x00004000018f7983 */ /* 0x000ea80000100800 */
[----:B------:R-:W3:Y:S01]  /*10950*/  LDL R135, [R1+0x3c] ;  /* 0x00003c0001877983 */ /* 0x000ee20000100800 */
[----:B------:R-:W-:Y:S01]  /*10960*/  IMAD.U32 R0, RZ, RZ, UR21 ;  /* 0x00000015ff007e24 */ /* 0x000fe2000f8e00ff */
[----:B------:R-:W-:Y:S01]  /*10970*/  UIADD3 UR7, UPT, UPT, UR21, -0x4, URZ ;  /* 0xfffffffc15077890 */ /* 0x000fe2000fffe0ff */
[----:B------:R-:W-:Y:S02]  /*10980*/  IMAD.U32 R8, RZ, RZ, UR10 ;  /* 0x0000000aff087e24 */ /* 0x000fe4000f8e00ff */
[----:B------:R-:W-:Y:S01]  /*10990*/  @!P1 VIADD R0, R0, 0xfffffffc ;  /* 0xfffffffc00009836 */ /* 0x000fe20000000000 */
[----:B------:R-:W-:-:S03]  /*109a0*/  UIMAD.WIDE.U32 UR8, UR7, UR10, URZ ;  /* 0x0000000a070872a5 */ /* 0x000fc6000f8e00ff */
[C---:B------:R-:W-:Y:S01]  /*109b0*/  @!P1 IMAD.WIDE.U32 R6, R0.reuse, UR10, RZ ;  /* 0x0000000a00069c25 */ /* 0x040fe2000f8e00ff */
[----:B------:R-:W-:Y:S02]  /*109c0*/  UIMAD UR7, UR7, UR11, UR9 ;  /* 0x0000000b070772a4 */ /* 0x000fe4000f8e0209 */
[----:B------:R-:W-:Y:S01]  /*109d0*/  ULEA UR6, UP0, UR8, UR30, 0x6 ;  /* 0x0000001e08067291 */ /* 0x000fe2000f8030ff */
[----:B------:R-:W-:-:S03]  /*109e0*/  @!P1 IMAD R0, R0, UR11, R7 ;  /* 0x0000000b00009c24 */ /* 0x000fc6000f8e0207 */
[----:B------:R-:W-:Y:S01]  /*109f0*/  IMAD.U32 R2, RZ, RZ, UR7 ;  /* 0x00000007ff027e24 */ /* 0x000fe2000f8e00ff */
[----:B------:R-:W-:Y:S01]  /*10a00*/  ULEA.HI.X UR7, UR8, UR17, UR7, 0x6, UP0 ;  /* 0x0000001108077291 */ /* 0x000fe200080f3407 */
[----:B------:R-:W-:Y:S02]  /*10a10*/  IMAD.U32 R18, RZ, RZ, UR6 ;  /* 0x00000006ff127e24 */ /* 0x000fe4000f8e00ff */
[----:B------:R-:W-:Y:S01]  /*10a20*/  IMAD.U32 R10, RZ, RZ, UR6 ;  /* 0x00000006ff0a7e24 */ /* 0x000fe2000f8e00ff */
[----:B--2---:R-:W-:-:S04]  /*10a30*/  @!P1 LEA R22, P0, R6, R143, 0x7 ;  /* 0x0000008f06169211 */ /* 0x004fc800078038ff */
[----:B---3--:R-:W-:Y:S01]  /*10a40*/  @!P1 LEA.HI.X R23, R6, R135, R0, 0x7, P0 ;  /* 0x0000008706179211 */ /* 0x008fe200000f3c00 */
[----:B------:R-:W-:Y:S02]  /*10a50*/  IMAD.U32 R0, RZ, RZ, UR8 ;  /* 0x00000008ff007e24 */ /* 0x000fe4000f8e00ff */
[----:B------:R-:W-:-:S03]  /*10a60*/  IMAD.U32 R6, RZ, RZ, UR8 ;  /* 0x00000008ff067e24 */ /* 0x000fc6000f8e00ff */
[----:B------:R-:W-:Y:S01]  /*10a70*/  @!P2 LEA R20, P0, R0, R143, 0x7 ;  /* 0x0000008f0014a211 */ /* 0x000fe200078038ff */
[----:B------:R-:W-:-:S03]  /*10a80*/  IMAD.U32 R0, RZ, RZ, UR11 ;  /* 0x0000000bff007e24 */ /* 0x000fc6000f8e00ff */
[----:B------:R-:W-:Y:S01]  /*10a90*/  @!P2 LEA.HI.X R21, R6, R135, R2, 0x7, P0 ;  /* 0x000000870615a211 */ /* 0x000fe200000f3c02 */
[----:B------:R-:W-:Y:S02]  /*10aa0*/  IMAD.U32 R2, RZ, RZ, UR10 ;  /* 0x0000000aff027e24 */ /* 0x000fe4000f8e00ff */
[----:B------:R-:W-:Y:S02]  /*10ab0*/  IMAD.U32 R6, RZ, RZ, UR10 ;  /* 0x0000000aff067e24 */ /* 0x000fe4000f8e00ff */
[----:B------:R-:W-:Y:S01]  /*10ac0*/  @!PT LDS RZ, [RZ] ;  /* 0x00000000fffff984 */ /* 0x000fe20000000800 */
[----:B------:R-:W-:Y:S01]  /*10ad0*/  @!PT LDS RZ, [RZ] ;  /* 0x00000000fffff984 */ /* 0x000fe20000000800 */
[----:B------:R-:W-:Y:S01]  /*10ae0*/  @!PT LDS RZ, [RZ] ;  /* 0x00000000fffff984 */ /* 0x000fe20000000800 */
[----:B------:R2:W-:Y:S01]  /*10af0*/  @!P2 LDGSTS.E.BYPASS.LTC128B.128 [R236+0x8000], desc[UR24][R20.64] ;  /* 0x0800000014ecafae */ /* 0x0005e2000b981a18 */
[----:B------:R-:W-:-:S03]  /*10b00*/  @!P2 LEA R2, P0, R2, UR6, 0x5 ;  /* 0x000000060202ac11 */ /* 0x000fc6000f8028ff */
[----:B------:R2:W-:Y:S01]  /*10b10*/  @P2 STS.128 [R236+0x8000], RZ ;  /* 0x008000ffec002388 */ /* 0x0005e20000000c00 */
[----:B------:R-:W-:Y:S01]  /*10b20*/  @!P2 LEA.HI.X R15, R6, UR7, R0, 0x5, P0 ;  /* 0x00000007060fac11 */ /* 0x000fe200080f2c00 */
[----:B------:R-:W-:Y:S02]  /*10b30*/  IMAD.U32 R0, RZ, RZ, UR10 ;  /* 0x0000000aff007e24 */ /* 0x000fe4000f8e00ff */
[----:B------:R-:W-:Y:S01]  /*10b40*/  IMAD.U32 R6, RZ, RZ, UR11 ;  /* 0x0000000bff067e24 */ /* 0x000fe2000f8e00ff */
[----:B------:R-:W-:Y:S01]  /*10b50*/  @!PT LDS RZ, [RZ] ;  /* 0x00000000fffff984 */ /* 0x000fe20000000800 */
[----:B------:R-:W-:Y:S01]  /*10b60*/  @!PT LDS RZ, [RZ] ;  /* 0x00000000fffff984 */ /* 0x000fe20000000800 */
[----:B------:R-:W-:Y:S01]  /*10b70*/  @!PT LDS RZ, [RZ] ;  /* 0x00000000fffff984 */ /* 0x000fe20000000800 */
[----:B------:R2:W-:Y:S02]  /*10b80*/  @!P1 LDGSTS.E.BYPASS.LTC128B.128 [R236+0xa000], desc[UR24][R22.64+0x80] ;  /* 0x0a00008016ec9fae */ /* 0x0005e4000b981a18 */
[----:B------:R-:W-:Y:S01]  /*10b90*/  @!P1 LEA R7, P0, R0, UR6, 0x5 ;  /* 0x0000000600079c11 */ /* 0x000fe2000f8028ff */
[----:B------:R-:W-:Y:S01]  /*10ba0*/  IMAD.U32 R0, RZ, RZ, UR7 ;  /* 0x00000007ff007e24 */ /* 0x000fe2000f8e00ff */
[----:B------:R2:W-:Y:S02]  /*10bb0*/  @P1 STS.128 [R236+0xa000], RZ ;  /* 0x00a000ffec001388 */ /* 0x0005e40000000c00 */
[----:B------:R-:W-:Y:S01]  /*10bc0*/  @!P1 LEA.HI.X R13, R8, UR7, R6, 0x5, P0 ;  /* 0x00000007080d9c11 */ /* 0x000fe200080f2c06 */
[----:B------:R-:W-:Y:S01]  /*10bd0*/  IMAD.U32 R6, RZ, RZ, UR6 ;  /* 0x00000006ff067e24 */ /* 0x000fe2000f8e00ff */
[----:B------:R-:W-:-:S04]  /*10be0*/  @!P2 LEA R18, P0, R18, R143, 0x1 ;  /* 0x0000008f1212a211 */ /* 0x000fc800078008ff */
[----:B------:R-:W-:Y:S02]  /*10bf0*/  @!P2 LEA.HI.X R19, R6, R135, R0, 0x1, P0 ;  /* 0x000000870613a211 */ /* 0x000fe400000f0c00 */
[----:B------:R-:W-:-:S03]  /*10c00*/  @!P1 LEA R10, P0, R10, R143, 0x1 ;  /* 0x0000008f0a0a9211 */ /* 0x000fc600078008ff */
[----:B------:R-:W-:Y:S01]  /*10c10*/  @!PT LDS RZ, [RZ] ;  /* 0x00000000fffff984 */ /* 0x000fe20000000800 */
[----:B------:R-:W-:Y:S01]  /*10c20*/  @!PT LDS RZ, [RZ] ;  /* 0x00000000fffff984 */ /* 0x000fe20000000800 */
[----:B------:R-:W-:Y:S01]  /*10c30*/  @!PT LDS RZ, [RZ] ;  /* 0x00000000fffff984 */ /* 0x000fe20000000800 */
[----:B------:R2:W-:Y:S01]  /*10c40*/  @!P2 LDGSTS.E.BYPASS.LTC128B.128 [R236+0x8800], desc[UR24][R18.64] ;  /* 0x0880000012ecafae */ /* 0x0005e2000b981a18 */
[----:B------:R-:W-:Y:S01]  /*10c50*/  @!P1 LEA.HI.X R11, R6, R135, R0, 0x1, P0 ;  /* 0x00000087060b9211 */ /* 0x000fe200000f0c00 */
[----:B------:R-:W-:Y:S02]  /*10c60*/  IMAD.U32 R0, RZ, RZ, UR30 ;  /* 0x0000001eff007e24 */ /* 0x000fe4000f8e00ff */
[----:B------:R-:W-:Y:S01]  /*10c70*/  IMAD.U32 R6, RZ, RZ, UR17 ;  /* 0x00000011ff067e24 */ /* 0x000fe2000f8e00ff */
[----:B------:R2:W-:Y:S02]  /*10c80*/  @P2 STS.128 [R236+0x8800], RZ ;  /* 0x008800ffec002388 */ /* 0x0005e40000000c00 */
[----:B------:R-:W-:Y:S02]  /*10c90*/  @!P2 IADD3 R0, P0, PT, R0, UR6, RZ ;  /* 0x000000060000ac10 */ /* 0x000fe4000ff1e0ff */
[----:B------:R-:W-:Y:S01]  /*10ca0*/  @!PT LDS RZ, [RZ] ;  /* 0x00000000fffff984 */ /* 0x000fe20000000800 */
[----:B------:R-:W-:Y:S01]  /*10cb0*/  @!PT LDS RZ, [RZ] ;  /* 0x00000000fffff984 */ /* 0x000fe20000000800 */
[----:B------:R-:W-:Y:S01]  /*10cc0*/  @!PT LDS RZ, [RZ] ;  /* 0x00000000fffff984 */ /* 0x000fe20000000800 */
[----:B------:R2:W-:Y:S02]  /*10cd0*/  @!P1 LDGSTS.E.BYPASS.LTC128B.128 [R236+0xa800], desc[UR24][R10.64+0x80] ;  /* 0x0a8000800aec9fae */ /* 0x0005e4000b981a18 */
[----:B------:R-:W-:-:S02]  /*10ce0*/  @!P2 IADD3.X R6, PT, PT, R6, UR7, RZ, P0, !PT ;  /* 0x000000070606ac10 */ /* 0x000fc400087fe4ff */
[C---:B------:R-:W-:Y:S01]  /*10cf0*/  @!P2 LEA R16, P0, R0.reuse, R143, 0x1 ;  /* 0x0000008f0010a211 */ /* 0x040fe200078008ff */
[----:B------:R2:W-:Y:S03]  /*10d00*/  @P1 STS.128 [R236+0xa800], RZ ;  /* 0x00a800ffec001388 */ /* 0x0005e60000000c00 */
[----:B------:R-:W-:Y:S01]  /*10d10*/  @!P2 LEA.HI.X R17, R0, R135, R6, 0x1, P0 ;  /* 0x000000870011a211 */ /* 0x000fe200000f0c06 */
[----:B------:R-:W-:Y:S02]  /*10d20*/  IMAD.U32 R0, RZ, RZ, UR30 ;  /* 0x0000001eff007e24 */ /* 0x000fe4000f8e00ff */
[----:B------:R-:W-:Y:S02]  /*10d30*/  IMAD.U32 R6, RZ, RZ, UR17 ;  /* 0x00000011ff067e24 */ /* 0x000fe4000f8e00ff */
[----:B------:R-:W-:Y:S01]  /*10d40*/  @!PT LDS RZ, [RZ] ;  /* 0x00000000fffff984 */ /* 0x000fe20000000800 */
[----:B------:R-:W-:Y:S01]  /*10d50*/  @!PT LDS RZ, [RZ] ;  /* 0x00000000fffff984 */ /* 0x000fe20000000800 */
[----:B------:R-:W-:Y:S01]  /*10d60*/  @!PT LDS RZ, [RZ] ;  /* 0x00000000fffff984 */ /* 0x000fe20000000800 */
[----:B------:R2:W-:Y:S01]  /*10d70*/  @!P2 LDGSTS.E.BYPASS.LTC128B.128 [R236+0x9000], desc[UR24][R16.64] ;  /* 0x0900000010ecafae */ /* 0x0005e2000b981a18 */
[----:B------:R-:W-:-:S03]  /*10d80*/  @!P1 IADD3 R0, P0, PT, R0, UR6, RZ ;  /* 0x0000000600009c10 */ /* 0x000fc6000ff1e0ff */
[----:B------:R2:W-:Y:S01]  /*10d90*/  @P2 STS.128 [R236+0x9000], RZ ;  /* 0x009000ffec002388 */ /* 0x0005e20000000c00 */
[----:B------:R-:W-:Y:S02]  /*10da0*/  @!P1 IADD3.X R6, PT, PT, R6, UR7, RZ, P0, !PT ;  /* 0x0000000706069c10 */ /* 0x000fe400087fe4ff */
[----:B------:R-:W-:-:S04]  /*10db0*/  @!P1 LEA R8, P0, R0, R143, 0x1 ;  /* 0x0000008f00089211 */ /* 0x000fc800078008ff */
[----:B------:R-:W-:Y:S02]  /*10dc0*/  @!P1 LEA.HI.X R9, R0, R135, R6, 0x1, P0 ;  /* 0x0000008700099211 */ /* 0x000fe400000f0c06 */
[----:B------:R-:W-:-:S03]  /*10dd0*/  @!P2 LEA R14, P0, R2, R143, 0x1 ;  /* 0x0000008f020ea211 */ /* 0x000fc600078008ff */
[----:B------:R-:W-:Y:S01]  /*10de0*/  @!PT LDS RZ, [RZ] ;  /* 0x00000000fffff984 */ /* 0x000fe20000000800 */
[----:B------:R-:W-:Y:S01]  /*10df0*/  @!PT LDS RZ, [RZ] ;  /* 0x00000000fffff984 */ /* 0x000fe20000000800 */
[----:B------:R-:W-:Y:S01]  /*10e00*/  @!PT LDS RZ, [RZ] ;  /* 0x00000000fffff984 */ /* 0x000fe20000000800 */
[----:B------:R2:W-:Y:S01]  /*10e10*/  @!P1 LDGSTS.E.BYPASS.LTC128B.128 [R236+0xb000], desc[UR24][R8.64+0x80] ;  /* 0x0b00008008ec9fae */ /* 0x0005e2000b981a18 */
[----:B------:R-:W-:Y:S02]  /*10e20*/  @!P2 LEA.HI.X R15, R2, R135, R15, 0x1, P0 ;  /* 0x00000087020fa211 */ /* 0x000fe400000f0c0f */
[C---:B------:R-:W-:Y:S01]  /*10e30*/  @!P1 LEA R6, P0, R7.reuse, R143, 0x1 ;  /* 0x0000008f07069211 */ /* 0x040fe200078008ff */
[----:B------:R2:W-:Y:S03]  /*10e40*/  @P1 STS.128 [R236+0xb000], RZ ;  /* 0x00b000ffec001388 */ /* 0x0005e60000000c00 */
[----:B------:R-:W-:Y:S01]  /*10e50*/  @!P1 LEA.HI.X R7, R7, R135, R13, 0x1, P0 ;  /* 0x0000008707079211 */ /* 0x000fe200000f0c0d */
        /* <DEDUP_REMOVED lines=11> */
.L_x_711:
[----:B--2---:R-:W2:Y:S01]  /*10f10*/  LDL.LU R6, [R1+0x4] ;  /* 0x0000040001067983 */ /* 0x004ea20000300800 */
[----:B------:R-:W-:Y:S02]  /*10f20*/  ISETP.NE.AND P1, PT, R24, RZ, PT ;  /* 0x000000ff1800720c */ /* 0x000fe40003f25270 */
[----:B------:R-:W-:Y:S01]  /*10f30*/  ISETP.GT.AND P0, PT, R237, R4, PT ;  /* 0x00000004ed00720c */ /* 0x000fe20003f04270 */
[----:B------:R-:W3:Y:S01]  /*10f40*/  LDL.LU R2, [R1] ;  /* 0x0000000001027983 */ /* 0x000ee20000300800 */
[----:B------:R-:W-:Y:S02]  /*10f50*/  FSEL R7, R25, -INF , !P1 ;  /* 0xff80000019077808 */ /* 0x000fe40004800000 */
[----:B------:R-:W-:Y:S01]  /*10f60*/  ISETP.GT.AND P2, PT, R237, R3, PT ;  /* 0x00000003ed00720c */ /* 0x000fe20003f44270 */
[----:B------:R-:W-:Y:S01]  /*10f70*/  STL [R1+0x8c], R236 ;  /* 0x00008cec01007387 */ /* 0x000fe20000100800 */
[----:B------:R-:W-:Y:S01]  /*10f80*/  FMNMX3.FTZ R0, R243, R50, R46, !PT ;  /* 0x00000032f3007276 */ /* 0x000fe2000781002e */
[----:B------:R-:W-:Y:S01]  /*10f90*/  IMAD.MOV.U32 R52, RZ, RZ, R229 ;  /* 0x000000ffff347224 */ /* 0x000fe200078e00e5 */
[----:B------:R-:W-:Y:S01]  /*10fa0*/  ISETP.GE.AND P1, PT, R5, R239, PT ;  /* 0x000000ef0500720c */ /* 0x000fe20003f26270 */
[----:B------:R-:W-:Y:S01]  /*10fb0*/  STL [R1+0x88], R231 ;  /* 0x000088e701007387 */ /* 0x000fe20000100800 */
[----:B------:R-:W-:Y:S01]  /*10fc0*/  FMNMX3.FTZ R0, R0, R41, R35, !PT ;  /* 0x0000002900007276 */ /* 0x000fe20007810023 */
[----:B------:R-:W4:Y:S01]  /*10fd0*/  LDCU UR6, c[0x0][0x45c] ;  /* 0x00008b80ff0677ac */ /* 0x000f220008000800 */
[----:B------:R-:W-:Y:S01]  /*10fe0*/  MOV R23, R31 ;  /* 0x0000001f00177202 */ /* 0x000fe20000000f00 */
[----:B------:R-:W-:Y:S01]  /*10ff0*/  STL [R1+0x84], R230 ;  /* 0x000084e601007387 */ /* 0x000fe20000100800 */
[----:B------:R-:W-:-:S03]  /*11000*/  MOV R22, R32 ;  /* 0x0000002000167202 */ /* 0x000fc60000000f00 */
[----:B------:R1:W-:Y:S04]  /*11010*/  STL [R1+0x80], R228 ;  /* 0x000080e401007387 */ /* 0x0003e80000100800 */
[----:B------:R-:W-:Y:S04]  /*11020*/  STL [R1+0x20], R7 ;  /* 0x0000200701007387 */ /* 0x000fe80000100800 */
[----:B------:R4:W-:Y:S01]  /*11030*/  STL [R1+0x90], R237 ;  /* 0x000090ed01007387 */ /* 0x0009e20000100800 */
[----:B------:R-:W-:Y:S02]  /*11040*/  FMNMX3.FTZ R0, R0, R220, R211, !PT ;  /* 0x000000dc00007276 */ /* 0x000fe400078100d3 */
[----:B-1----:R-:W-:Y:S01]  /*11050*/  MOV R228, R134 ;  /* 0x0000008600e47202 */ /* 0x002fe20000000f00 */
[----:B----4-:R-:W4:Y:S04]  /*11060*/  LDL.LU R237, [R1+0x20] ;  /* 0x0000200001ed7983 */ /* 0x010f280000300800 */
[----:B------:R1:W-:Y:S04]  /*11070*/  STL [R1+0xa4], R252 ;  /* 0x0000a4fc01007387 */ /* 0x0003e80000100800 */
[----:B------:R-:W-:Y:S01]  /*11080*/  STL [R1+0x94], R238 ;  /* 0x000094ee01007387 */ /* 0x000fe20000100800 */
[----:B--2---:R-:W-:Y:S01]  /*11090*/  IMAD.MOV.U32 R8, RZ, RZ, R6 ;  /* 0x000000ffff087224 */ /* 0x004fe200078e0006 */
[----:B---3--:R-:W-:-:S02]  /*110a0*/  MOV R7, R2 ;  /* 0x0000000200077202 */ /* 0x008fc40000000f00 */
[----:B------:R-:W-:-:S04]  /*110b0*/  FMNMX3.FTZ R2, R0, R139, R138, !PT ;  /* 0x0000008b00027276 */ /* 0x000fc8000781008a */
[----:B------:R-:W-:Y:S02]  /*110c0*/  FMNMX3.FTZ R2, R2, R132, R252, !PT ;  /* 0x0000008402027276 */ /* 0x000fe400078100fc */
[----:B-1----:R-:W2:Y:S01]  /*110d0*/  LDL.LU R252, [R1+0x14] ;  /* 0x0000140001fc7983 */ /* 0x002ea20000300800 */
[----:B------:R-:W-:Y:S02]  /*110e0*/  FSEL R6, R64, -INF , !P0 ;  /* 0xff80000040067808 */ /* 0x000fe40004000000 */
[----:B------:R-:W-:Y:S02]  /*110f0*/  ISETP.GE.AND P0, PT, R5, R241, PT ;  /* 0x000000f10500720c */ /* 0x000fe40003f06270 */
[----:B------:R-:W-:Y:S02]  /*11100*/  FSEL R5, R65, -INF , !P2 ;  /* 0xff80000041057808 */ /* 0x000fe40005000000 */
[----:B------:R-:W-:Y:S02]  /*11110*/  FSEL R65, R59, -INF , !P6 ;  /* 0xff8000003b417808 */ /* 0x000fe40007000000 */
[----:B------:R-:W-:-:S04]  /*11120*/  ISETP.GE.AND P6, PT, R4, R238, PT ;  /* 0x000000ee0400720c */ /* 0x000fc80003fc6270 */
[----:B------:R-:W-:Y:S02]  /*11130*/  FSEL R236, R6, -INF , !P6 ;  /* 0xff80000006ec7808 */ /* 0x000fe40007000000 */
[----:B------:R-:W-:-:S04]  /*11140*/  ISETP.GE.AND P6, PT, R3, R238, PT ;  /* 0x000000ee0300720c */ /* 0x000fc80003fc6270 */
[----:B------:R-:W-:Y:S01]  /*11150*/  FSEL R231, R5, -INF , !P6 ;  /* 0xff80000005e77808 */ /* 0x000fe20007000000 */
[----:B----4-:R-:W-:Y:S04]  /*11160*/  STL [R1+0x98], R237 ;  /* 0x000098ed01007387 */ /* 0x010fe80000100800 */
[----:B------:R-:W-:Y:S04]  /*11170*/  STL [R1+0xa0], R236 ;  /* 0x0000a0ec01007387 */ /* 0x000fe80000100800 */
[----:B------:R-:W-:Y:S04]  /*11180*/  STL [R1+0x9c], R231 ;  /* 0x00009ce701007387 */ /* 0x000fe80000100800 */
[----:B------:R-:W3:Y:S01]  /*11190*/  LDL.LU R9, [R1+0x38] ;  /* 0x0000380001097983 */ /* 0x000ee20000300800 */
[----:B------:R-:W-:-:S04]  /*111a0*/  FMNMX3.FTZ R0, R242, R56, R48, !PT ;  /* 0x00000038f2007276 */ /* 0x000fc80007810030 */
[----:B------:R-:W-:-:S04]  /*111b0*/  FMNMX3.FTZ R0, R0, R44, R40, !PT ;  /* 0x0000002c00007276 */ /* 0x000fc80007810028 */
[----:B------:R-:W-:Y:S02]  /*111c0*/  FMNMX3.FTZ R0, R0, R224, R216, !PT ;  /* 0x000000e000007276 */ /* 0x000fe400078100d8 */
[----:B------:R-:W-:Y:S02]  /*111d0*/  FMNMX3.FTZ R5, R235, R58, R45, !PT ;  /* 0x0000003aeb057276 */ /* 0x000fe4000781002d */
[----:B------:R-:W-:Y:S02]  /*111e0*/  FMNMX3.FTZ R0, R0, R213, R208, !PT ;  /* 0x000000d500007276 */ /* 0x000fe400078100d0 */
[----:B------:R-:W-:Y:S02]  /*111f0*/  FMNMX3.FTZ R133, R2, R223, R222, !PT ;  /* 0x000000df02857276 */ /* 0x000fe400078100de */
[----:B------:R-:W-:Y:S02]  /*11200*/  FMNMX3.FTZ R2, R0, R228, R140, !PT ;  /* 0x000000e400027276 */ /* 0x000fe4000781008c */
[----:B------:R-:W-:-:S02]  /*11210*/  FMNMX3.FTZ R0, R5, R47, R43, !PT ;  /* 0x0000002f05007276 */ /* 0x000fc4000781002b */
[----:B------:R-:W-:Y:S02]  /*11220*/  MOV R64, R30 ;  /* 0x0000001e00407202 */ /* 0x000fe40000000f00 */
[----:B------:R-:W-:Y:S02]  /*11230*/  FMNMX3.FTZ R133, R133, R29, R237, !PT ;  /* 0x0000001d85857276 */ /* 0x000fe400078100ed */
[----:B------:R-:W-:Y:S02]  /*11240*/  FMNMX3.FTZ R2, R2, R142, R39, !PT ;  /* 0x0000008e02027276 */ /* 0x000fe40007810027 */
[----:B------:R-:W-:Y:S02]  /*11250*/  FMNMX3.FTZ R0, R0, R226, R221, !PT ;  /* 0x000000e200007276 */ /* 0x000fe400078100dd */
[----:B------:R-:W-:Y:S02]  /*11260*/  FMNMX3.FTZ R133, R133, R236, R231, !PT ;  /* 0x000000ec85857276 */ /* 0x000fe400078100e7 */
[----:B------:R-:W-:-:S02]  /*11270*/  FMNMX3.FTZ R135, R2, R64, R65, !PT ;  /* 0x0000004002877276 */ /* 0x000fc40007810041 */
[----:B------:R-:W-:Y:S02]  /*11280*/  FMNMX3.FTZ R2, R0, R212, R209, !PT ;  /* 0x000000d400027276 */ /* 0x000fe400078100d1 */
[----:B------:R-:W-:Y:S02]  /*11290*/  ISETP.GE.AND P2, PT, R4, R240, PT ;  /* 0x000000f00400720c */ /* 0x000fe40003f46270 */
[----:B------:R-:W-:Y:S01]  /*112a0*/  FMNMX3.FTZ R0, R234, R57, R49, !PT ;  /* 0x00000039ea007276 */ /* 0x000fe20007810031 */
[----:B------:R-:W1:Y:S01]  /*112b0*/  SHFL.BFLY PT, R6, R133, 0x2, 0x1f ;  /* 0x0c401f0085067f89 */ /* 0x000e6200000e0000 */
[----:B------:R-:W-:Y:S02]  /*112c0*/  FSEL R214, R55, -INF , !P1 ;  /* 0xff80000037d67808 */ /* 0x000fe40004800000 */
[----:B------:R-:W-:Y:S02]  /*112d0*/  FSEL R143, R62, -INF , !P2 ;  /* 0xff8000003e8f7808 */ /* 0x000fe40005000000 */
[----:B------:R-:W-:-:S02]  /*112e0*/  FMNMX3.FTZ R0, R0, R54, R51, !PT ;  /* 0x0000003600007276 */ /* 0x000fc40007810033 */
[----:B------:R-:W-:Y:S02]  /*112f0*/  ISETP.GE.AND P1, PT, R4, R239, PT ;  /* 0x000000ef0400720c */ /* 0x000fe40003f26270 */
[----:B------:R-:W-:Y:S02]  /*11300*/  ISETP.GE.AND P2, PT, R3, R240, PT ;  /* 0x000000f00300720c */ /* 0x000fe40003f46270 */
[----:B------:R-:W-:Y:S02]  /*11310*/  FMNMX3.FTZ R2, R2, R52, R23, !PT ;  /* 0x0000003402027276 */ /* 0x000fe40007810017 */
[----:B------:R-:W-:Y:S02]  /*11320*/  FMNMX3.FTZ R0, R0, R227, R225, !PT ;  /* 0x000000e300007276 */ /* 0x000fe400078100e1 */
[----:B------:R-:W-:Y:S02]  /*11330*/  FSEL R31, R63, -INF , !P1 ;  /* 0xff8000003f1f7808 */ /* 0x000fe40004800000 */
[----:B------:R-:W-:-:S02]  /*11340*/  FSEL R67, R67, -INF , !P2 ;  /* 0xff80000043437808 */ /* 0x000fc40005000000 */
[----:B------:R-:W-:Y:S02]  /*11350*/  ISETP.GE.AND P6, PT, R4, R241, PT ;  /* 0x000000f10400720c */ /* 0x000fe40003fc6270 */
[----:B------:R-:W-:Y:S02]  /*11360*/  ISETP.GT.AND P1, PT, R12, R4, PT ;  /* 0x000000040c00720c */ /* 0x000fe40003f24270 */
[----:B------:R-:W-:Y:S02]  /*11370*/  FMNMX3.FTZ R4, R2, R22, R215, !PT ;  /* 0x0000001602047276 */ /* 0x000fe400078100d7 */
[----:B------:R-:W-:Y:S02]  /*11380*/  FMNMX3.FTZ R2, R0, R217, R210, !PT ;  /* 0x000000d900027276 */ /* 0x000fe400078100d2 */
[----:B------:R-:W-:Y:S02]  /*11390*/  FMNMX3.FTZ R135, R135, R143, R67, !PT ;  /* 0x0000008f87877276 */ /* 0x000fe40007810043 */
[----:B------:R-:W-:-:S02]  /*113a0*/  ISETP.GE.AND P2, PT, R3, R239, PT ;  /* 0x000000ef0300720c */ /* 0x000fc40003f46270 */
[----:B------:R-:W-:Y:S02]  /*113b0*/  FSEL R5, R7, -INF , !P1 ;  /* 0xff80000007057808 */ /* 0x000fe40004800000 */
[----:B------:R-:W-:Y:S02]  /*113c0*/  FSEL R13, R27, -INF , !P5 ;  /* 0xff8000001b0d7808 */ /* 0x000fe40006800000 */
[----:B------:R-:W-:Y:S02]  /*113d0*/  ISETP.GT.AND P1, PT, R12, R3, PT ;  /* 0x000000030c00720c */ /* 0x000fe40003f24270 */
[----:B------:R-:W-:Y:S01]  /*113e0*/  MOV R27, R28 ;  /* 0x0000001c001b7202 */ /* 0x000fe20000000f00 */
[----:B------:R-:W4:Y:S01]  /*113f0*/  SHFL.BFLY PT, R7, R135, 0x2, 0x1f ;  /* 0x0c401f0087077f89 */ /* 0x000f2200000e0000 */
[----:B------:R-:W-:Y:S02]  /*11400*/  FSEL R30, R66, -INF , !P2 ;  /* 0xff800000421e7808 */ /* 0x000fe40005000000 */
[----:B------:R-:W-:-:S02]  /*11410*/  FMNMX3.FTZ R4, R4, R218, R214, !PT ;  /* 0x000000da04047276 */ /* 0x000fc400078100d6 */
[----:B------:R-:W-:Y:S02]  /*11420*/  ISETP.GE.AND P2, PT, R3, R241, PT ;  /* 0x000000f10300720c */ /* 0x000fe40003f46270 */
[----:B------:R-:W-:Y:S02]  /*11430*/  FSEL R3, R8, -INF , !P1 ;  /* 0xff80000008037808 */ /* 0x000fe40004800000 */
[----:B------:R-:W-:Y:S02]  /*11440*/  FSEL R26, R26, -INF , !P0 ;  /* 0xff8000001a1a7808 */ /* 0x000fe40004000000 */
[----:B------:R-:W-:Y:S02]  /*11450*/  FMNMX3.FTZ R0, R4, R31, R30, !PT ;  /* 0x0000001f04007276 */ /* 0x000fe4000781001e */
[----:B------:R-:W-:Y:S02]  /*11460*/  FSEL R12, R5, -INF , !P6 ;  /* 0xff800000050c7808 */ /* 0x000fe40007000000 */
[----:B------:R-:W-:-:S02]  /*11470*/  FSEL R66, R3, -INF , !P2 ;  /* 0xff80000003427808 */ /* 0x000fc40005000000 */
[----:B-1----:R-:W-:Y:S02]  /*11480*/  FMNMX.FTZ R133, R133, R6, !PT ;  /* 0x0000000685857209 */ /* 0x002fe40007810000 */
[----:B------:R-:W1:Y:S04]  /*11490*/  SHFL.BFLY PT, R6, R0, 0x2, 0x1f ;  /* 0x0c401f0000067f89 */ /* 0x000e6800000e0000 */
[----:B------:R-:W1:Y:S01]  /*114a0*/  SHFL.BFLY PT, R4, R133, 0x1, 0x1f ;  /* 0x0c201f0085047f89 */ /* 0x000e6200000e0000 */
[----:B----4-:R-:W-:-:S05]  /*114b0*/  FMNMX.FTZ R135, R135, R7, !PT ;  /* 0x0000000787877209 */ /* 0x010fca0007810000 */
[----:B------:R-:W4:Y:S01]  /*114c0*/  SHFL.BFLY PT, R5, R135, 0x1, 0x1f ;  /* 0x0c201f0087057f89 */ /* 0x000f2200000e0000 */
[----:B-1----:R-:W-:-:S05]  /*114d0*/  FMNMX.FTZ R0, R0, R6, !PT ;  /* 0x0000000600007209 */ /* 0x002fca0007810000 */
[----:B------:R-:W1:Y:S01]  /*114e0*/  SHFL.BFLY PT, R136, R0, 0x1, 0x1f ;  /* 0x0c201f0000887f89 */ /* 0x000e6200000e0000 */
[----:B------:R-:W-:-:S04]  /*114f0*/  FMNMX.FTZ R133, R133, R4, !PT ;  /* 0x0000000485857209 */ /* 0x000fc80007810000 */
[C---:B------:R-:W-:Y:S01]  /*11500*/  FSETP.NEU.FTZ.AND P5, PT, R133.reuse, -INF , PT ;  /* 0xff8000008500780b */ /* 0x040fe20003fbd000 */
[----:B------:R-:W-:Y:S01]  /*11510*/  FMUL.FTZ R33, R133, UR6 ;  /* 0x0000000685217c20 */ /* 0x000fe20008410000 */
[----:B----4-:R-:W-:-:S04]  /*11520*/  FMNMX.FTZ R135, R135, R5, !PT ;  /* 0x0000000587877209 */ /* 0x010fc80007810000 */
[----:B------:R-:W-:Y:S01]  /*11530*/  FSEL R33, R33, RZ, P5 ;  /* 0x000000ff21217208 */ /* 0x000fe20002800000 */
[C---:B------:R-:W-:Y:S01]  /*11540*/  FMUL.FTZ R34, R135.reuse, UR6 ;  /* 0x0000000687227c20 */ /* 0x040fe20008410000 */
[----:B------:R-:W-:-:S04]  /*11550*/  FSETP.NEU.FTZ.AND P2, PT, R135, -INF , PT ;  /* 0xff8000008700780b */ /* 0x000fc80003f5d000 */
[----:B------:R-:W-:Y:S02]  /*11560*/  FSEL R34, R34, RZ, P2 ;  /* 0x000000ff22227208 */ /* 0x000fe40001000000 */
[----:B-1----:R-:W-:Y:S01]  /*11570*/  FMNMX.FTZ R136, R0, R136, !PT ;  /* 0x0000008800887209 */ /* 0x002fe20007810000 */
[----:B------:R-:W-:-:S03]  /*11580*/  FFMA.FTZ R0, R35, UR6, -R33 ;  /* 0x0000000623007c23 */ /* 0x000fc60008010821 */
[C---:B------:R-:W-:Y:S01]  /*11590*/  FSETP.NEU.FTZ.AND P1, PT, R136.reuse, -INF , PT ;  /* 0xff8000008800780b */ /* 0x040fe20003f3d000 */
[----:B------:R-:W-:Y:S01]  /*115a0*/  FMUL.FTZ R28, R136, UR6 ;  /* 0x00000006881c7c20 */ /* 0x000fe20008410000 */
[----:B------:R-:W-:Y:S01]  /*115b0*/  FFMA.FTZ R4, R46, UR6, -R33 ;  /* 0x000000062e047c23 */ /* 0x000fe20008010821 */
[----:B------:R1:W-:Y:S03]  /*115c0*/  MUFU.EX2 R15, R0 ;  /* 0x00000000000f7308 */ /* 0x0003e60000000800 */
[----:B------:R-:W-:Y:S01]  /*115d0*/  FSEL R28, R28, RZ, P1 ;  /* 0x000000ff1c1c7208 */ /* 0x000fe20000800000 */
[----:B------:R4:W-:Y:S01]  /*115e0*/  MUFU.EX2 R231, R4 ;  /* 0x0000000400e77308 */ /* 0x0009e20000000800 */
[----:B-1----:R-:W-:Y:S01]  /*115f0*/  FFMA.FTZ R0, R48, UR6, -R34 ;  /* 0x0000000630007c23 */ /* 0x002fe20008010822 */
[----:B--2---:R-:W-:-:S04]  /*11600*/  FMNMX3.FTZ R2, R2, R252, R60, !PT ;  /* 0x000000fc02027276 */ /* 0x004fc8000781003c */
[----:B------:R-:W-:-:S04]  /*11610*/  FMNMX3.FTZ R2, R2, R27, R233, !PT ;  /* 0x0000001b02027276 */ /* 0x000fc800078100e9 */
[----:B------:R-:W-:-:S04]  /*11620*/  FMNMX3.FTZ R2, R2, R13, R26, !PT ;  /* 0x0000000d02027276 */ /* 0x000fc8000781001a */
[----:B------:R-:W-:-:S05]  /*11630*/  FMNMX3.FTZ R2, R2, R12, R66, !PT ;  /* 0x0000000c02027276 */ /* 0x000fca0007810042 */
[----:B------:R-:W1:Y:S02]  /*11640*/  SHFL.BFLY PT, R3, R2, 0x2, 0x1f ;  /* 0x0c401f0002037f89 */ /* 0x000e6400000e0000 */
[----:B-1----:R-:W-:-:S05]  /*11650*/  FMNMX.FTZ R2, R2, R3, !PT ;  /* 0x0000000302027209 */ /* 0x002fca0007810000 */
[----:B------:R-:W1:Y:S01]  /*11660*/  SHFL.BFLY PT, R134, R2, 0x1, 0x1f ;  /* 0x0c201f0002867f89 */ /* 0x000e6200000e0000 */
[----:B------:R-:W-:-:S04]  /*11670*/  FFMA.FTZ R3, R50, UR6, -R33 ;  /* 0x0000000632037c23 */ /* 0x000fc80008010821 */
[----:B------:R2:W-:Y:S01]  /*11680*/  MUFU.EX2 R219, R3 ;  /* 0x0000000300db7308 */ /* 0x0005e20000000800 */
[----:B---3--:R-:W-:Y:S01]  /*11690*/  LEA R229, R9, UR5, 0x1 ;  /* 0x0000000509e57c11 */ /* 0x008fe2000f8e08ff */
[----:B----4-:R-:W-:Y:S02]  /*116a0*/  FFMA.FTZ R4, R44, UR6, -R34 ;  /* 0x000000062c047c23 */ /* 0x010fe40008010822 */
[----:B------:R-:W-:Y:S02]  /*116b0*/  MUFU.EX2 R21, R0 ;  /* 0x0000000000157308 */ /* 0x000fe40000000800 */
[----:B------:R-:W3:Y:S01]  /*116c0*/  LDSM.16.MT88.4 R16, [R229+0xc000] ;  /* 0x00c00000e510783b */ /* 0x000ee20000004200 */
[----:B--2---:R-:W-:-:S04]  /*116d0*/  FFMA.FTZ R3, R41, UR6, -R33 ;  /* 0x0000000629037c23 */ /* 0x004fc80008010821 */
[----:B------:R2:W-:Y:S01]  /*116e0*/  MUFU.EX2 R230, R3 ;  /* 0x0000000300e67308 */ /* 0x0005e20000000800 */
[----:B-1----:R-:W-:-:S04]  /*116f0*/  FMNMX.FTZ R134, R2, R134, !PT ;  /* 0x0000008602867209 */ /* 0x002fc80007810000 */
[C---:B------:R-:W-:Y:S01]  /*11700*/  FSETP.NEU.FTZ.AND P0, PT, R134.reuse, -INF , PT ;  /* 0xff8000008600780b */ /* 0x040fe20003f1d000 */
[----:B------:R-:W-:Y:S01]  /*11710*/  FMUL.FTZ R32, R134, UR6 ;  /* 0x0000000686207c20 */ /* 0x000fe20008410000 */
[----:B--2---:R-:W-:-:S04]  /*11720*/  FFMA.FTZ R3, R56, UR6, -R34 ;  /* 0x0000000638037c23 */ /* 0x004fc80008010822 */
[----:B------:R1:W-:Y:S01]  /*11730*/  MUFU.EX2 R237, R3 ;  /* 0x0000000300ed7308 */ /* 0x0003e20000000800 */
[--C-:B------:R-:W-:Y:S01]  /*11740*/  FFMA.FTZ R2, R45, UR6, -R28.reuse ;  /* 0x000000062d027c23 */ /* 0x100fe2000801081c */
[----:B------:R-:W-:Y:S01]  /*11750*/  FSEL R32, R32, RZ, P0 ;  /* 0x000000ff20207208 */ /* 0x000fe20000000000 */
[----:B------:R-:W-:Y:S01]  /*11760*/  FFMA.FTZ R0, R58, UR6, -R28 ;  /* 0x000000063a007c23 */ /* 0x000fe2000801081c */
[----:B------:R2:W-:Y:S01]  /*11770*/  MUFU.EX2 R20, R4 ;  /* 0x0000000400147308 */ /* 0x0005e20000000800 */
[----:B-1----:R-:W-:-:S04]  /*11780*/  FFMA.FTZ R3, R40, UR6, -R34 ;  /* 0x0000000628037c23 */ /* 0x002fc80008010822 */
[----:B------:R1:W-:Y:S01]  /*11790*/  MUFU.EX2 R14, R3 ;  /* 0x00000003000e7308 */ /* 0x0003e20000000800 */
[----:B--2---:R-:W-:-:S03]  /*117a0*/  FSEL R4, R135, RZ, P2 ;  /* 0x000000ff87047208 */ /* 0x004fc60001000000 */
[----:B------:R2:W-:Y:S04]  /*117b0*/  MUFU.EX2 R8, R2 ;  /* 0x0000000200087308 */ /* 0x0005e80000000800 */
[----:B------:R4:W-:Y:S01]  /*117c0*/  MUFU.EX2 R238, R0 ;  /* 0x0000000000ee7308 */ /* 0x0009e20000000800 */
[----:B-1----:R-:W-:-:S04]  /*117d0*/  FFMA.FTZ R3, R47, UR6, -R28 ;  /* 0x000000062f037c23 */ /* 0x002fc8000801081c */
[----:B------:R1:W-:Y:S01]  /*117e0*/  MUFU.EX2 R5, R3 ;  /* 0x0000000300057308 */ /* 0x0003e20000000800 */
[----:B--2---:R-:W-:Y:S01]  /*117f0*/  FSEL R2, R133, RZ, P5 ;  /* 0x000000ff85027208 */ /* 0x004fe20002800000 */
[----:B----4-:R-:W-:-:S04]  /*11800*/  FFMA.FTZ R0, R43, UR6, -R28 ;  /* 0x000000062b007c23 */ /* 0x010fc8000801081c */
[----:B------:R-:W-:Y:S01]  /*11810*/  FADD.FTZ R2, R243, -R2 ;  /* 0x80000002f3027221 */ /* 0x000fe20000010000 */
[----:B------:R2:W-:Y:S01]  /*11820*/  MUFU.EX2 R236, R0 ;  /* 0x0000000000ec7308 */ /* 0x0005e20000000800 */
[----:B-1----:R-:W-:-:S04]  /*11830*/  FFMA.FTZ R3, R57, UR6, -R32 ;  /* 0x0000000639037c23 */ /* 0x002fc80008010820 */
[----:B------:R1:W-:Y:S01]  /*11840*/  MUFU.EX2 R232, R3 ;  /* 0x0000000300e87308 */ /* 0x0003e20000000800 */
[----:B------:R-:W-:Y:S01]  /*11850*/  FMUL.FTZ R2, R2, UR6 ;  /* 0x0000000602027c20 */ /* 0x000fe20008410000 */
[----:B--2---:R-:W-:-:S03]  /*11860*/  FFMA.FTZ R0, R49, UR6, -R32 ;  /* 0x0000000631007c23 */ /* 0x004fc60008010820 */
[----:B------:R2:W4:Y:S01]  /*11870*/  MUFU.EX2 R29, R2 ;  /* 0x00000002001d7308 */ /* 0x0005220000000800 */
[----:B-1----:R-:W-:-:S03]  /*11880*/  FADD.FTZ R3, R242, -R4 ;  /* 0x80000004f2037221 */ /* 0x002fc60000010000 */
[----:B------:R1:W-:Y:S01]  /*11890*/  MUFU.EX2 R243, R0 ;  /* 0x0000000000f37308 */ /* 0x0003e20000000800 */
[----:B------:R-:W-:Y:S01]  /*118a0*/  FMUL.FTZ R37, R3, UR6 ;  /* 0x0000000603257c20 */ /* 0x000fe20008410000 */
[----:B--2---:R-:W-:-:S05]  /*118b0*/  FSEL R2, R134, RZ, P0 ;  /* 0x000000ff86027208 */ /* 0x004fca0000000000 */
[----:B------:R-:W2:Y:S01]  /*118c0*/  MUFU.EX2 R37, R37 ;  /* 0x0000002500257308 */ /* 0x000ea20000000800 */
[----:B-1----:R-:W-:Y:S01]  /*118d0*/  FSEL R0, R136, RZ, P1 ;  /* 0x000000ff88007208 */ /* 0x002fe20000800000 */
[----:B------:R-:W-:-:S04]  /*118e0*/  FADD.FTZ R2, R234, -R2 ;  /* 0x80000002ea027221 */ /* 0x000fc80000010000 */
[----:B------:R-:W-:Y:S01]  /*118f0*/  FADD.FTZ R3, R235, -R0 ;  /* 0x80000000eb037221 */ /* 0x000fe20000010000 */
[----:B------:R-:W-:Y:S01]  /*11900*/  FFMA.FTZ R0, R54, UR6, -R32 ;  /* 0x0000000636007c23 */ /* 0x000fe20008010820 */
[----:B------:R-:W-:Y:S02]  /*11910*/  FMUL.FTZ R2, R2, UR6 ;  /* 0x0000000602027c20 */ /* 0x000fe40008410000 */
[----:B------:R-:W-:Y:S01]  /*11920*/  FMUL.FTZ R3, R3, UR6 ;  /* 0x0000000603037c20 */ /* 0x000fe20008410000 */
[----:B------:R1:W-:Y:S01]  /*11930*/  MUFU.EX2 R6, R0 ;  /* 0x0000000000067308 */ /* 0x0003e20000000800 */
[-C--:B----4-:R-:W-:Y:S01]  /*11940*/  FMUL.FTZ R144, R144, R29.reuse ;  /* 0x0000001d90907220 */ /* 0x090fe20000410000 */
[----:B------:R-:W-:Y:S02]  /*11950*/  FMUL.FTZ R145, R145, R29 ;  /* 0x0000001d91917220 */ /* 0x000fe40000410000 */
[----:B------:R4:W3:Y:S01]  /*11960*/  MUFU.EX2 R36, R3 ;  /* 0x0000000300247308 */ /* 0x0008e20000000800 */
[-C--:B--2---:R-:W-:Y:S01]  /*11970*/  FMUL.FTZ R146, R146, R37.reuse ;  /* 0x0000002592927220 */ /* 0x084fe20000410000 */
[----:B------:R-:W-:-:S02]  /*11980*/  FMUL.FTZ R147, R147, R37 ;  /* 0x0000002593937220 */ /* 0x000fc40000410000 */
[----:B------:R-:W2:Y:S01]  /*11990*/  MUFU.EX2 R38, R2 ;  /* 0x0000000200267308 */ /* 0x000ea20000000800 */
[----:B-1----:R-:W-:Y:S01]  /*119a0*/  FFMA.FTZ R0, R51, UR6, -R32 ;  /* 0x0000000633007c23 */ /* 0x002fe20008010820 */
[----:B------:R-:W-:-:S03]  /*119b0*/  F2FP.BF16.F32.PACK_AB R9, R21, R237 ;  /* 0x000000ed1509723e */ /* 0x000fc600000010ff */
[----:B------:R-:W1:Y:S01]  /*119c0*/  MUFU.EX2 R141, R0 ;  /* 0x00000000008d7308 */ /* 0x000e620000000800 */
[----:B----4-:R-:W-:Y:S01]  /*119d0*/  IMAD.MOV.U32 R3, RZ, RZ, R8 ;  /* 0x000000ffff037224 */ /* 0x010fe200078e0008 */
[----:B------:R-:W-:Y:S02]  /*119e0*/  F2FP.BF16.F32.PACK_AB R8, R231, R219 ;  /* 0x000000dbe708723e */ /* 0x000fe400000010ff */
[----:B------:R-:W-:Y:S02]  /*119f0*/  F2FP.BF16.F32.PACK_AB R10, R15, R230 ;  /* 0x000000e60f0a723e */ /* 0x000fe400000010ff */
[----:B------:R-:W-:Y:S01]  /*11a00*/  F2FP.BF16.F32.PACK_AB R11, R14, R20 ;  /* 0x000000140e0b723e */ /* 0x000fe200000010ff */
[----:B------:R-:W-:Y:S02]  /*11a10*/  IMAD.MOV.U32 R53, RZ, RZ, 0x20 ;  /* 0x00000020ff357424 */ /* 0x000fe400078e00ff */
[----:B---3--:R-:W-:-:S04]  /*11a20*/  FMUL.FTZ R148, R148, R36 ;  /* 0x0000002494947220 */ /* 0x008fc80000410000 */
[----:B------:R-:W-:Y:S01]  /*11a30*/  HMMA.16816.F32.BF16 R40, R8, R16, R144 ;  /* 0x000000100828723c */ /* 0x000fe20000041890 */
[----:B------:R-:W-:Y:S02]  /*11a40*/  MOV R144, R6 ;  /* 0x0000000600907202 */ /* 0x000fe40000000f00 */
[----:B------:R-:W-:Y:S01]  /*11a50*/  MOV R145, R5 ;  /* 0x0000000500917202 */ /* 0x000fe20000000f00 */
[----:B------:R-:W-:Y:S01]  /*11a60*/  FMUL.FTZ R149, R149, R36 ;  /* 0x0000002495957220 */ /* 0x000fe20000410000 */
[-C--:B--2---:R-:W-:Y:S01]  /*11a70*/  FMUL.FTZ R150, R150, R38.reuse ;  /* 0x0000002696967220 */ /* 0x084fe20000410000 */
[----:B------:R-:W-:Y:S01]  /*11a80*/  FMUL.FTZ R151, R151, R38 ;  /* 0x0000002697977220 */ /* 0x000fe20000410000 */
[----:B------:R-:W-:Y:S02]  /*11a90*/  F2FP.BF16.F32.PACK_AB R4, R3, R238 ;  /* 0x000000ee0304723e */ /* 0x000fe400000010ff */
[----:B------:R-:W-:Y:S02]  /*11aa0*/  F2FP.BF16.F32.PACK_AB R5, R243, R232 ;  /* 0x000000e8f305723e */ /* 0x000fe400000010ff */
[----:B------:R-:W-:-:S02]  /*11ab0*/  F2FP.BF16.F32.PACK_AB R6, R236, R145 ;  /* 0x00000091ec06723e */ /* 0x000fc400000010ff */
[----:B-1----:R-:W-:Y:S02]  /*11ac0*/  F2FP.BF16.F32.PACK_AB R7, R141, R144 ;  /* 0x000000908d07723e */ /* 0x002fe400000010ff */
[----:B------:R-:W-:Y:S02]  /*11ad0*/  SEL R137, R53, 0xffffffe0, !P3 ;  /* 0xffffffe035897807 */ /* 0x000fe40005800000 */
[----:B------:R-:W-:Y:S02]  /*11ae0*/  MOV R2, R132 ;  /* 0x0000008400027202 */ /* 0x000fe40000000f00 */
[----:B------:R-:W-:Y:S01]  /*11af0*/  IADD3 R132, PT, PT, R137, R229, RZ ;  /* 0x000000e589847210 */ /* 0x000fe20007ffe0ff */
[----:B------:R-:W-:Y:S01]  /*11b00*/  HMMA.16816.F32.BF16 R44, R4, R16, R148 ;  /* 0x00000010042c723c */ /* 0x000fe20000041894 */
[----:B------:R-:W-:Y:S01]  /*11b10*/  MOV R151, R15 ;  /* 0x0000000f00977202 */ /* 0x000fe20000000f00 */
[----:B------:R-:W-:Y:S01]  /*11b20*/  IMAD.MOV.U32 R149, RZ, RZ, R13 ;  /* 0x000000ffff957224 */ /* 0x000fe200078e000d */
[----:B------:R-:W-:-:S02]  /*11b30*/  MOV R150, R14 ;  /* 0x0000000e00967202 */ /* 0x000fc40000000f00 */
[----:B------:R-:W-:Y:S02]  /*11b40*/  MOV R148, R12 ;  /* 0x0000000c00947202 */ /* 0x000fe40000000f00 */
[----:B------:R-:W1:Y:S01]  /*11b50*/  LDSM.16.MT88.4 R12, [R132+0xc000] ;  /* 0x00c00000840c783b */ /* 0x000e620000004200 */
[C---:B------:R-:W-:Y:S02]  /*11b60*/  IADD3 R0, PT, PT, R229.reuse, 0xc000, RZ ;  /* 0x0000c000e5007810 */ /* 0x040fe40007ffe0ff */
[----:B------:R-:W-:Y:S01]  /*11b70*/  IADD3 R35, PT, PT, R229, 0xc040, RZ ;  /* 0x0000c040e5237810 */ /* 0x000fe20007ffe0ff */
[-C--:B------:R-:W-:Y:S01]  /*11b80*/  FMUL.FTZ R152, R152, R36.reuse ;  /* 0x0000002498987220 */ /* 0x080fe20000410000 */
[----:B------:R-:W-:Y:S01]  /*11b90*/  FMUL.FTZ R153, R153, R36 ;  /* 0x0000002499997220 */ /* 0x000fe20000410000 */
[----:B------:R-:W-:Y:S02]  /*11ba0*/  @P4 VIADD R35, R0, 0xffffffc0 ;  /* 0xffffffc000234836 */ /* 0x000fe40000000000 */
        /* <DEDUP_REMOVED lines=22> */
[----:B------:R-:W-:Y:S01]  /*11d10*/  IMAD.IADD R137, R137, 0x1, R35 ;  /* 0x0000000189897824 */ /* 0x000fe200078e0223 */
[----:B------:R-:W-:Y:S01]  /*11d20*/  MOV R0, R52 ;  /* 0x0000003400007202 */ /* 0x000fe20000000f00 */
[----:B------:R-:W-:Y:S01]  /*11d30*/  HMMA.16816.F32.BF16 R48, R4, R18, R152 ;  /* 0x000000120430723c */ /* 0x000fe20000041898 */
[----:B------:R-:W-:-:S07]  /*11d40*/  MOV R235, R60 ;  /* 0x0000003c00eb7202 */ /* 0x000fce0000000f00 */
[C---:B------:R-:W-:Y:S01]  /*11d50*/  HMMA.16816.F32.BF16 R248, R8.reuse, R18, R156 ;  /* 0x0000001208f8723c */ /* 0x040fe2000004189c */
[----:B------:R-:W2:Y:S07]  /*11d60*/  LDSM.16.MT88.4 R16, [R35] ;  /* 0x000000002310783b */ /* 0x000eae0000004200 */
        /* <DEDUP_REMOVED lines=22> */
[----:B--2---:R-:W-:Y:S01]  /*11ed0*/  HMMA.16816.F32.BF16 R48, R8, R16, R176 ;  /* 0x000000100830723c */ /* 0x004fe200000418b0 */
[----:B------:R-:W-:Y:S01]  /*11ee0*/  MOV R242, R64 ;  /* 0x0000004000f27202 */ /* 0x000fe20000000f00 */
[----:B------:R-:W-:Y:S01]  /*11ef0*/  IMAD.MOV.U32 R179, RZ, RZ, R23 ;  /* 0x000000ffffb37224 */ /* 0x000fe200078e0017 */
[----:B------:R-:W-:-:S02]  /*11f00*/  MOV R178, R22 ;  /* 0x0000001600b27202 */ /* 0x000fc40000000f00 */
[----:B------:R-:W-:-:S03]  /*11f10*/  MOV R177, R21 ;  /* 0x0000001500b17202 */ /* 0x000fc60000000f00 */
[----:B-1----:R-:W-:Y:S01]  /*11f20*/  HMMA.16816.F32.BF16 R64, R8, R12, R196 ;  /* 0x0000000c0840723c */ /* 0x002fe200000418c4 */
[----:B------:R-:W-:Y:S02]  /*11f30*/  MOV R199, R20 ;  /* 0x0000001400c77202 */ /* 0x000fe40000000f00 */
        /* <DEDUP_REMOVED lines=25> */
[----:B------:R-:W-:Y:S01]  /*120d0*/  HMMA.16816.F32.BF16 R180, R4, R16, R180 ;  /* 0x0000001004b4723c */ /* 0x000fe200000418b4 */
[----:B------:R-:W-:-:S07]  /*120e0*/  FMUL.FTZ R76, R76, R36 ;  /* 0x000000244c4c7220 */ /* 0x000fce0000410000 */
[----:B------:R-:W-:Y:S01]  /*120f0*/  HMMA.16816.F32.BF16 R184, R4, R18, R184 ;  /* 0x0000001204b8723c */ /* 0x000fe200000418b8 */
[----:B------:R-:W-:-:S07]  /*12100*/  FMUL.FTZ R77, R77, R36 ;  /* 0x000000244d4d7220 */ /* 0x000fce0000410000 */
[----:B------:R-:W-:Y:S01]  /*12110*/  HMMA.16816.F32.BF16 R188, R8, R18, R188 ;  /* 0x0000001208bc723c */ /* 0x000fe200000418bc */
[----:B------:R-:W2:Y:S01]  /*12120*/  LDSM.16.MT88.4 R16, [R35+0x2000] ;  /* 0x002000002310783b */ /* 0x000ea20000004200 */
[-C--:B------:R-:W-:Y:S01]  /*12130*/  FMUL.FTZ R78, R78, R38.reuse ;  /* 0x000000264e4e7220 */ /* 0x080fe20000410000 */
[----:B------:R-:W-:-:S05]  /*12140*/  FMUL.FTZ R79, R79, R38 ;  /* 0x000000264f4f7220 */ /* 0x000fca0000410000 */
[C---:B------:R-:W-:Y:S08]  /*12150*/  HMMA.16816.F32.BF16 R192, R4.reuse, R12, R192 ;  /* 0x0000000c04c0723c */ /* 0x040ff000000418c0 */
[-C--:B------:R-:W-:Y:S08]  /*12160*/  HMMA.16816.F32.BF16 R200, R4, R14.reuse, R200 ;  /* 0x0000000e04c8723c */ /* 0x080ff000000418c8 */
[----:B------:R-:W-:Y:S01]  /*12170*/  HMMA.16816.F32.BF16 R204, R8, R14, R204 ;  /* 0x0000000e08cc723c */ /* 0x000fe200000418cc */
[----:B------:R-:W3:Y:S01]  /*12180*/  LDSM.16.MT88.4 R12, [R132+0xe000] ;  /* 0x00e00000840c783b */ /* 0x000ee20000004200 */
[----:B------:R-:W-:Y:S01]  /*12190*/  IMAD.MOV.U32 R175, RZ, RZ, R27 ;  /* 0x000000ffffaf7224 */ /* 0x000fe200078e001b */
[----:B------:R-:W-:-:S05]  /*121a0*/  MOV R234, R26 ;  /* 0x0000001a00ea7202 */ /* 0x000fca0000000f00 */
[C---:B-1----:R-:W-:Y:S01]  /*121b0*/  HMMA.16816.F32.BF16 R164, R4.reuse, R22, R76 ;  /* 0x0000001604a4723c */ /* 0x042fe2000004184c */
[----:B------:R-:W-:Y:S01]  /*121c0*/  MOV R76, R25 ;  /* 0x00000019004c7202 */ /* 0x000fe20000000f00 */
[----:B------:R-:W-:Y:S02]  /*121d0*/  IMAD.MOV.U32 R77, RZ, RZ, R24 ;  /* 0x000000ffff4d7224 */ /* 0x000fe400078e0018 */
        /* <DEDUP_REMOVED lines=14> */
[----:B------:R-:W-:Y:S01]  /*122c0*/  FFMA.FTZ R2, R211, UR6, -R33 ;  /* 0x00000006d3027c23 */ /* 0x000fe20008010821 */
        /* <DEDUP_REMOVED lines=9> */
[----:B--2---:R-:W-:Y:S01]  /*12360*/  HMMA.16816.F32.BF16 R148, R4, R18, R108 ;  /* 0x000000120494723c */ /* 0x004fe2000004186c */
[----:B------:R2:W4:Y:S01]  /*12370*/  MUFU.EX2 R111, R2 ;  /* 0x00000002006f7308 */ /* 0x0005220000000800 */
[-C--:B------:R-:W-:Y:S01]  /*12380*/  FMUL.FTZ R68, R68, R29.reuse ;  /* 0x0000001d44447220 */ /* 0x080fe20000410000 */
[----:B------:R-:W-:Y:S01]  /*12390*/  FMUL.FTZ R69, R69, R29 ;  /* 0x0000001d45457220 */ /* 0x000fe20000410000 */
[-C--:B------:R-:W-:Y:S01]  /*123a0*/  FMUL.FTZ R70, R70, R37.reuse ;  /* 0x0000002546467220 */ /* 0x080fe20000410000 */
[----:B------:R-:W-:-:S03]  /*123b0*/  FMUL.FTZ R71, R71, R37 ;  /* 0x0000002547477220 */ /* 0x000fc60000410000 */
[----:B---3--:R-:W-:Y:S01]  /*123c0*/  HMMA.16816.F32.BF16 R152, R4, R14, R92 ;  /* 0x0000000e0498723c */ /* 0x008fe2000004185c */
[----:B------:R-:W3:Y:S01]  /*123d0*/  MUFU.EX2 R92, R0 ;  /* 0x00000000005c7308 */ /* 0x000ee20000000800 */
[----:B--2---:R-:W-:Y:S01]  /*123e0*/  FFMA.FTZ R2, R138, UR6, -R33 ;  /* 0x000000068a027c23 */ /* 0x004fe20008010821 */
[-C--:B------:R-:W-:Y:S01]  /*123f0*/  FMUL.FTZ R120, R120, R36.reuse ;  /* 0x0000002478787220 */ /* 0x080fe20000410000 */
[----:B------:R-:W-:Y:S02]  /*12400*/  FMUL.FTZ R121, R121, R36 ;  /* 0x0000002479797220 */ /* 0x000fe40000410000 */
[----:B------:R2:W-:Y:S01]  /*12410*/  MUFU.EX2 R75, R2 ;  /* 0x00000002004b7308 */ /* 0x0005e20000000800 */
[-C--:B------:R-:W-:Y:S01]  /*12420*/  FMUL.FTZ R122, R122, R38.reuse ;  /* 0x000000267a7a7220 */ /* 0x080fe20000410000 */
[----:B------:R-:W-:Y:S01]  /*12430*/  FMUL.FTZ R123, R123, R38 ;  /* 0x000000267b7b7220 */ /* 0x000fe20000410000 */
[-C--:B------:R-:W-:Y:S01]  /*12440*/  FMUL.FTZ R116, R116, R29.reuse ;  /* 0x0000001d74747220 */ /* 0x080fe20000410000 */
[----:B------:R-:W-:Y:S01]  /*12450*/  FMUL.FTZ R117, R117, R29 ;  /* 0x0000001d75757220 */ /* 0x000fe20000410000 */
[-C--:B------:R-:W-:Y:S01]  /*12460*/  FMUL.FTZ R118, R118, R37.reuse ;  /* 0x0000002576767220 */ /* 0x080fe20000410000 */
[----:B------:R-:W-:Y:S01]  /*12470*/  FMUL.FTZ R119, R119, R37 ;  /* 0x0000002577777220 */ /* 0x000fe20000410000 */
[----:B------:R-:W-:Y:S01]  /*12480*/  MOV R94, R172 ;  /* 0x000000ac005e7202 */ /* 0x000fe20000000f00 */
[----:B------:R-:W-:Y:S01]  /*12490*/  HMMA.16816.F32.BF16 R168, R8, R20, R68 ;  /* 0x0000001408a8723c */ /* 0x000fe20000041844 */
[----:B--2---:R-:W-:Y:S01]  /*124a0*/  FFMA.FTZ R2, R216, UR6, -R34 ;  /* 0x00000006d8027c23 */ /* 0x004fe20008010822 */
[----:B------:R-:W-:-:S03]  /*124b0*/  MOV R95, R177 ;  /* 0x000000b1005f7202 */ /* 0x000fc60000000f00 */
[----:B------:R2:W-:Y:S01]  /*124c0*/  MUFU.EX2 R172, R2 ;  /* 0x0000000200ac7308 */ /* 0x0005e20000000800 */
[----:B------:R-:W-:Y:S01]  /*124d0*/  MOV R93, R173 ;  /* 0x000000ad005d7202 */ /* 0x000fe20000000f00 */
[----:B------:R-:W-:Y:S01]  /*124e0*/  IMAD.MOV.U32 R70, RZ, RZ, R146 ;  /* 0x000000ffff467224 */ /* 0x000fe200078e0092 */
[----:B------:R-:W-:Y:S01]  /*124f0*/  MOV R68, R144 ;  /* 0x0000009000447202 */ /* 0x000fe20000000f00 */
[----:B------:R-:W-:Y:S01]  /*12500*/  IMAD.MOV.U32 R173, RZ, RZ, R142 ;  /* 0x000000ffffad7224 */ /* 0x000fe200078e008e */
[----:B------:R-:W-:Y:S01]  /*12510*/  MOV R69, R145 ;  /* 0x0000009100457202 */ /* 0x000fe20000000f00 */
[----:B------:R-:W-:Y:S01]  /*12520*/  IMAD.MOV.U32 R176, RZ, RZ, R3 ;  /* 0x000000ffffb07224 */ /* 0x000fe200078e0003 */
[----:B------:R-:W-:Y:S01]  /*12530*/  MOV R71, R147 ;  /* 0x0000009300477202 */ /* 0x000fe20000000f00 */
[----:B-1----:R-:W-:Y:S01]  /*12540*/  HMMA.16816.F32.BF16 R116, R8, R24, R116 ;  /* 0x000000180874723c */ /* 0x002fe20000041874 */
[----:B------:R-:W-:Y:S01]  /*12550*/  MOV R3, R140 ;  /* 0x0000008c00037202 */ /* 0x000fe20000000f00 */
[----:B--2---:R-:W-:Y:S01]  /*12560*/  FFMA.FTZ R2, R208, UR6, -R34 ;  /* 0x00000006d0027c23 */ /* 0x004fe20008010822 */
[----:B------:R-:W-:-:S05]  /*12570*/  MOV R110, R94 ;  /* 0x0000005e006e7202 */ /* 0x000fca0000000f00 */
[----:B------:R-:W-:Y:S01]  /*12580*/  HMMA.16816.F32.BF16 R144, R4, R24, R120 ;  /* 0x000000180490723c */ /* 0x000fe20000041878 */
[----:B------:R-:W-:Y:S01]  /*12590*/  MOV R109, R95 ;  /* 0x0000005f006d7202 */ /* 0x000fe20000000f00 */
[----:B------:R1:W-:Y:S01]  /*125a0*/  MUFU.EX2 R24, R2 ;  /* 0x0000000200187308 */ /* 0x0003e20000000800 */
[----:B------:R-:W-:Y:S01]  /*125b0*/  MOV R94, R199 ;  /* 0x000000c7005e7202 */ /* 0x000fe20000000f00 */
[----:B----4-:R-:W-:Y:S02]  /*125c0*/  IMAD.MOV.U32 R208, RZ, RZ, R111 ;  /* 0x000000ffffd07224 */ /* 0x010fe400078e006f */
[----:B------:R-:W-:Y:S02]  /*125d0*/  IMAD.MOV.U32 R95, RZ, RZ, R173 ;  /* 0x000000ffff5f7224 */ /* 0x000fe400078e00ad */
[----:B------:R-:W-:Y:S01]  /*125e0*/  IMAD.MOV.U32 R111, RZ, RZ, R93 ;  /* 0x000000ffff6f7224 */ /* 0x000fe200078e005d */
[----:B------:R-:W-:Y:S01]  /*125f0*/  MOV R93, R77 ;  /* 0x0000004d005d7202 */ /* 0x000fe20000000f00 */
[----:B------:R-:W-:-:S02]  /*12600*/  IMAD.MOV.U32 R77, RZ, RZ, R228 ;  /* 0x000000ffff4d7224 */ /* 0x000fc400078e00e4 */
[----:B-1----:R-:W-:Y:S01]  /*12610*/  FFMA.FTZ R2, R221, UR6, -R28 ;  /* 0x00000006dd027c23 */ /* 0x002fe2000801081c */
[----:B---3--:R-:W-:Y:S01]  /*12620*/  MOV R221, R92 ;  /* 0x0000005c00dd7202 */ /* 0x008fe20000000f00 */
        /* <DEDUP_REMOVED lines=11> */
[----:B------:R-:W-:Y:S02]  /*126e0*/  IMAD.MOV.U32 R198, RZ, RZ, R252 ;  /* 0x000000ffffc67224 */ /* 0x000fe400078e00fc */
[----:B------:R-:W2:Y:S01]  /*126f0*/  LDL.LU R252, [R1+0xa4] ;  /* 0x0000a40001fc7983 */ /* 0x000ea20000300800 */
        /* <DEDUP_REMOVED lines=9> */
[----:B------:R-:W-:-:S02]  /*12790*/  MOV R177, R243 ;  /* 0x000000f300b17202 */ /* 0x000fc40000000f00 */
[----:B------:R-:W-:Y:S02]  /*127a0*/  MOV R243, R143 ;  /* 0x0000008f00f37202 */ /* 0x000fe40000000f00 */
[----:B------:R-:W-:Y:S02]  /*127b0*/  MOV R174, R141 ;  /* 0x0000008d00ae7202 */ /* 0x000fe40000000f00 */
[----:B------:R-:W-:Y:S01]  /*127c0*/  HMMA.16816.F32.BF16 R140, R4, R16, R104 ;  /* 0x00000010048c723c */ /* 0x000fe20000041868 */
[----:B------:R-:W-:Y:S01]  /*127d0*/  FFMA.FTZ R0, R139, UR6, -R33 ;  /* 0x000000068b007c23 */ /* 0x000fe20008010821 */
[----:B------:R-:W-:-:S06]  /*127e0*/  MOV R73, R175 ;  /* 0x000000af00497202 */ /* 0x000fcc0000000f00 */
[----:B------:R-:W-:Y:S01]  /*127f0*/  HMMA.16816.F32.BF16 R104, R8, R22, R80 ;  /* 0x000000160868723c */ /* 0x000fe20000041850 */
[----:B------:R-:W1:Y:S01]  /*12800*/  LDSM.16.MT88.4 R20, [R229+0xc800] ;  /* 0x00c80000e514783b */ /* 0x000e620000004200 */
[----:B------:R3:W-:Y:S01]  /*12810*/  MUFU.EX2 R175, R0 ;  /* 0x0000000000af7308 */ /* 0x0007e20000000800 */
        /* <DEDUP_REMOVED lines=8> */
[----:B---3--:R-:W-:-:S04]  /*128a0*/  FFMA.FTZ R0, R224, UR6, -R34 ;  /* 0x00000006e0007c23 */ /* 0x008fc80008010822 */
[----:B------:R3:W-:Y:S01]  /*128b0*/  MUFU.EX2 R108, R0 ;  /* 0x00000000006c7308 */ /* 0x0007e20000000800 */
[----:B------:R-:W-:Y:S01]  /*128c0*/  HMMA.16816.F32.BF16 R160, R4, R12, R88 ;  /* 0x0000000c04a0723c */ /* 0x000fe20000041858 */
[----:B------:R-:W-:-:S07]  /*128d0*/  FMUL.FTZ R84, R84, R29 ;  /* 0x0000001d54547220 */ /* 0x000fce0000410000 */
[----:B------:R-:W-:Y:S01]  /*128e0*/  HMMA.16816.F32.BF16 R124, R4, R26, R124 ;  /* 0x0000001a047c723c */ /* 0x000fe2000004187c */
[----:B---3--:R-:W-:-:S04]  /*128f0*/  FFMA.FTZ R0, R213, UR6, -R34 ;  /* 0x00000006d5007c23 */ /* 0x008fc80008010822 */
[----:B------:R3:W4:Y:S01]  /*12900*/  MUFU.EX2 R4, R0 ;  /* 0x0000000000047308 */ /* 0x0007220000000800 */
[----:B------:R-:W-:Y:S01]  /*12910*/  FMUL.FTZ R85, R85, R29 ;  /* 0x0000001d55557220 */ /* 0x000fe20000410000 */
[-C--:B------:R-:W-:Y:S01]  /*12920*/  FMUL.FTZ R86, R86, R37.reuse ;  /* 0x0000002556567220 */ /* 0x080fe20000410000 */
[----:B------:R-:W-:Y:S01]  /*12930*/  FMUL.FTZ R87, R87, R37 ;  /* 0x0000002557577220 */ /* 0x000fe20000410000 */
[-C--:B------:R-:W-:Y:S01]  /*12940*/  FMUL.FTZ R96, R96, R29.reuse ;  /* 0x0000001d60607220 */ /* 0x080fe20000410000 */
[----:B------:R-:W-:Y:S01]  /*12950*/  FMUL.FTZ R97, R97, R29 ;  /* 0x0000001d61617220 */ /* 0x000fe20000410000 */
[-C--:B------:R-:W-:Y:S01]  /*12960*/  FMUL.FTZ R98, R98, R37.reuse ;  /* 0x0000002562627220 */ /* 0x080fe20000410000 */
[----:B------:R-:W-:Y:S01]  /*12970*/  FMUL.FTZ R99, R99, R37 ;  /* 0x0000002563637220 */ /* 0x000fe20000410000 */
[----:B------:R-:W-:Y:S01]  /*12980*/  FFMA.FTZ R3, R225, UR6, -R32 ;  /* 0x00000006e1037c23 */ /* 0x000fe20008010820 */
[-C--:B------:R-:W-:Y:S01]  /*12990*/  FMUL.FTZ R100, R100, R29.reuse ;  /* 0x0000001d64647220 */ /* 0x080fe20000410000 */
[----:B------:R-:W-:Y:S01]  /*129a0*/  FMUL.FTZ R101, R101, R29 ;  /* 0x0000001d65657220 */ /* 0x000fe20000410000 */
[-C--:B------:R-:W-:Y:S01]  /*129b0*/  FMUL.FTZ R102, R102, R37.reuse ;  /* 0x0000002566667220 */ /* 0x080fe20000410000 */
[----:B------:R-:W-:Y:S01]  /*129c0*/  FMUL.FTZ R103, R103, R37 ;  /* 0x0000002567677220 */ /* 0x000fe20000410000 */
[--C-:B---3--:R-:W-:Y:S01]  /*129d0*/  FFMA.FTZ R0, R226, UR6, -R28.reuse ;  /* 0x00000006e2007c23 */ /* 0x108fe2000801081c */
        /* <DEDUP_REMOVED lines=8> */
[----:B------:R3:W-:Y:S01]  /*12a60*/  MUFU.EX2 R226, R0 ;  /* 0x0000000000e27308 */ /* 0x0007e20000000800 */
[----:B------:R-:W-:Y:S01]  /*12a70*/  MOV R199, R174 ;  /* 0x000000ae00c77202 */ /* 0x000fe20000000f00 */
[C---:B------:R-:W-:Y:S02]  /*12a80*/  HMMA.16816.F32.BF16 R88, R8.reuse, R12, R84 ;  /* 0x0000000c0858723c */ /* 0x040fe40000041854 */
[----:B------:R1:W-:Y:S06]  /*12a90*/  MUFU.EX2 R174, R3 ;  /* 0x0000000300ae7308 */ /* 0x0003ec0000000800 */
[----:B------:R-:W-:Y:S01]  /*12aa0*/  HMMA.16816.F32.BF16 R96, R8, R14, R96 ;  /* 0x0000000e0860723c */ /* 0x000fe20000041860 */
[----:B------:R-:W1:Y:S01]  /*12ab0*/  LDSM.16.MT88.4 R12, [R132+0xc800] ;  /* 0x00c80000840c783b */ /* 0x000e620000004200 */
[----:B---3--:R-:W-:Y:S01]  /*12ac0*/  FFMA.FTZ R0, R212, UR6, -R28 ;  /* 0x00000006d4007c23 */ /* 0x008fe2000801081c */
[----:B----4-:R-:W-:-:S02]  /*12ad0*/  MOV R212, R4 ;  /* 0x0000000400d47202 */ /* 0x010fc40000000f00 */
[----:B-1----:R-:W-:-:S03]  /*12ae0*/  MOV R3, R108 ;  /* 0x0000006c00037202 */ /* 0x002fc60000000f00 */
[----:B------:R-:W-:Y:S01]  /*12af0*/  HMMA.16816.F32.BF16 R100, R8, R16, R100 ;  /* 0x000000100864723c */ /* 0x000fe20000041864 */
[----:B------:R1:W-:Y:S01]  /*12b00*/  MUFU.EX2 R213, R0 ;  /* 0x0000000000d57308 */ /* 0x0003e20000000800 */
[----:B------:R-:W-:-:S06]  /*12b10*/  MOV R121, R92 ;  /* 0x0000005c00797202 */ /* 0x000fcc0000000f00 */
[----:B------:R-:W-:Y:S01]  /*12b20*/  HMMA.16816.F32.BF16 R112, R8, R18, R112 ;  /* 0x000000120870723c */ /* 0x000fe20000041870 */
[----:B------:R-:W3:Y:S01]  /*12b30*/  LDSM.16.MT88.4 R16, [R35+0x800] ;  /* 0x000800002310783b */ /* 0x000ee20000004200 */
[----:B------:R-:W-:Y:S01]  /*12b40*/  MOV R122, R93 ;  /* 0x0000005d007a7202 */ /* 0x000fe20000000f00 */
[----:B-1----:R-:W-:-:S05]  /*12b50*/  FFMA.FTZ R0, R227, UR6, -R32 ;  /* 0x00000006e3007c23 */ /* 0x002fca0008010820 */
[----:B------:R-:W-:Y:S01]  /*12b60*/  HMMA.16816.F32.BF16 R128, R8, R26, R128 ;  /* 0x0000001a0880723c */ /* 0x000fe20000041880 */
[----:B------:R-:W-:Y:S02]  /*12b70*/  F2FP.BF16.F32.PACK_AB R8, R208, R221 ;  /* 0x000000ddd008723e */ /* 0x000fe400000010ff */
[----:B------:R-:W-:Y:S02]  /*12b80*/  F2FP.BF16.F32.PACK_AB R9, R172, R3 ;  /* 0x00000003ac09723e */ /* 0x000fe400000010ff */
[----:B------:R-:W-:Y:S02]  /*12b90*/  F2FP.BF16.F32.PACK_AB R10, R75, R175 ;  /* 0x000000af4b0a723e */ /* 0x000fe400000010ff */
[----:B------:R-:W-:Y:S01]  /*12ba0*/  F2FP.BF16.F32.PACK_AB R11, R24, R212 ;  /* 0x000000d4180b723e */ /* 0x000fe200000010ff */
[----:B------:R1:W-:Y:S01]  /*12bb0*/  MUFU.EX2 R228, R0 ;  /* 0x0000000000e47308 */ /* 0x0003e20000000800 */
[----:B------:R-:W-:Y:S01]  /*12bc0*/  MOV R92, R94 ;  /* 0x0000005e005c7202 */ /* 0x000fe20000000f00 */
[----:B------:R-:W-:Y:S01]  /*12bd0*/  IMAD.MOV.U32 R94, RZ, RZ, R76 ;  /* 0x000000ffff5e7224 */ /* 0x000fe200078e004c */
[----:B------:R-:W-:Y:S01]  /*12be0*/  MOV R93, R95 ;  /* 0x0000005f005d7202 */ /* 0x000fe20000000f00 */
[----:B------:R-:W-:Y:S01]  /*12bf0*/  IMAD.MOV.U32 R227, RZ, RZ, R79 ;  /* 0x000000ffffe37224 */ /* 0x000fe200078e004f */
[----:B------:R-:W-:Y:S01]  /*12c00*/  MOV R95, R77 ;  /* 0x0000004d005f7202 */ /* 0x000fe20000000f00 */
[----:B------:R4:W-:Y:S01]  /*12c10*/  MUFU.EX2 R173, R2 ;  /* 0x0000000200ad7308 */ /* 0x0009e20000000800 */
[----:B-1----:R-:W-:Y:S01]  /*12c20*/  FFMA.FTZ R0, R210, UR6, -R32 ;  /* 0x00000006d2007c23 */ /* 0x002fe20008010820 */
[----:B------:R-:W-:-:S02]  /*12c30*/  MOV R210, R78 ;  /* 0x0000004e00d27202 */ /* 0x000fc40000000f00 */
[----:B------:R-:W-:Y:S01]  /*12c40*/  HMMA.16816.F32.BF16 R76, R8, R22, R248 ;  /* 0x00000016084c723c */ /* 0x000fe200000418f8 */
[----:B------:R-:W-:Y:S02]  /*12c50*/  MOV R250, R24 ;  /* 0x0000001800fa7202 */ /* 0x000fe40000000f00 */
[----:B------:R-:W1:Y:S01]  /*12c60*/  LDSM.16.MT88.4 R24, [R229+0xe800] ;  /* 0x00e80000e518783b */ /* 0x000e620000004200 */
[----:B----4-:R-:W-:-:S04]  /*12c70*/  FFMA.FTZ R2, R209, UR6, -R28 ;  /* 0x00000006d1027c23 */ /* 0x010fc8000801081c */
[----:B------:R4:W-:Y:S04]  /*12c80*/  MUFU.EX2 R4, R2 ;  /* 0x0000000200047308 */ /* 0x0009e80000000800 */
[----:B------:R-:W3:Y:S01]  /*12c90*/  MUFU.EX2 R0, R0 ;  /* 0x0000000000007308 */ /* 0x000ee20000000800 */
[----:B----4-:R-:W-:-:S04]  /*12ca0*/  FFMA.FTZ R2, R217, UR6, -R32 ;  /* 0x00000006d9027c23 */ /* 0x010fc80008010820 */
[----:B------:R-:W4:Y:S01]  /*12cb0*/  MUFU.EX2 R225, R2 ;  /* 0x0000000200e17308 */ /* 0x000f220000000800 */
[----:B---3--:R-:W-:Y:S01]  /*12cc0*/  IMAD.MOV.U32 R251, RZ, RZ, R0 ;  /* 0x000000fffffb7224 */ /* 0x008fe200078e0000 */
[----:B------:R-:W-:Y:S01]  /*12cd0*/  MOV R224, R72 ;  /* 0x0000004800e07202 */ /* 0x000fe20000000f00 */
[----:B------:R-:W-:Y:S01]  /*12ce0*/  IMAD.MOV.U32 R249, RZ, RZ, R74 ;  /* 0x000000fffff97224 */ /* 0x000fe200078e004a */
[----:B------:R-:W-:Y:S02]  /*12cf0*/  MOV R138, R73 ;  /* 0x00000049008a7202 */ /* 0x000fe40000000f00 */
[----:B------:R-:W-:Y:S02]  /*12d00*/  MOV R248, R75 ;  /* 0x0000004b00f87202 */ /* 0x000fe40000000f00 */
[----:B------:R-:W-:Y:S01]  /*12d10*/  HMMA.16816.F32.BF16 R72, R8, R12, R244 ;  /* 0x0000000c0848723c */ /* 0x000fe200000418f4 */
[----:B------:R-:W-:Y:S02]  /*12d20*/  MOV R247, R92 ;  /* 0x0000005c00f77202 */ /* 0x000fe40000000f00 */
[----:B----4-:R-:W-:-:S02]  /*12d30*/  F2FP.BF16.F32.PACK_AB R7, R0, R225 ;  /* 0x000000e10007723e */ /* 0x010fc400000010ff */
[----:B------:R-:W-:Y:S02]  /*12d40*/  MOV R0, R71 ;  /* 0x0000004700007202 */ /* 0x000fe40000000f00 */
[----:B------:R-:W-:Y:S02]  /*12d50*/  MOV R2, R4 ;  /* 0x0000000400027202 */ /* 0x000fe40000000f00 */
[----:B------:R-:W-:Y:S01]  /*12d60*/  MOV R245, R94 ;  /* 0x0000005e00f57202 */ /* 0x000fe20000000f00 */
[----:B------:R-:W-:Y:S01]  /*12d70*/  FFMA.FTZ R0, R0, UR6, -R33 ;  /* 0x0000000600007c23 */ /* 0x000fe20008010821 */
[----:B------:R-:W-:Y:S01]  /*12d80*/  MOV R216, R68 ;  /* 0x0000004400d87202 */ /* 0x000fe20000000f00 */
[----:B------:R-:W-:Y:S01]  /*12d90*/  IMAD.MOV.U32 R217, RZ, RZ, R70 ;  /* 0x000000ffffd97224 */ /* 0x000fe200078e0046 */
[----:B------:R-:W-:Y:S02]  /*12da0*/  MOV R209, R69 ;  /* 0x0000004500d17202 */ /* 0x000fe40000000f00 */
[----:B------:R-:W-:Y:S01]  /*12db0*/  MOV R246, R93 ;  /* 0x0000005d00f67202 */ /* 0x000fe20000000f00 */
[----:B------:R-:W-:Y:S01]  /*12dc0*/  HMMA.16816.F32.BF16 R68, R8, R18, R188 ;  /* 0x000000120844723c */ /* 0x000fe200000418bc */
[----:B------:R-:W-:-:S02]  /*12dd0*/  F2FP.BF16.F32.PACK_AB R4, R173, R226 ;  /* 0x000000e2ad04723e */ /* 0x000fc400000010ff */
[----:B------:R-:W-:Y:S02]  /*12de0*/  F2FP.BF16.F32.PACK_AB R5, R174, R228 ;  /* 0x000000e4ae05723e */ /* 0x000fe400000010ff */
[----:B------:R-:W-:Y:S02]  /*12df0*/  F2FP.BF16.F32.PACK_AB R6, R2, R213 ;  /* 0x000000d50206723e */ /* 0x000fe400000010ff */
[----:B------:R-:W-:Y:S02]  /*12e00*/  MOV R188, R245 ;  /* 0x000000f500bc7202 */ /* 0x000fe40000000f00 */
[----:B------:R-:W-:Y:S02]  /*12e10*/  MOV R190, R247 ;  /* 0x000000f700be7202 */ /* 0x000fe40000000f00 */
[----:B------:R-:W-:Y:S01]  /*12e20*/  MOV R245, R2 ;  /* 0x0000000200f57202 */ /* 0x000fe20000000f00 */
[----:B------:R3:W-:Y:S01]  /*12e30*/  MUFU.EX2 R247, R0 ;  /* 0x0000000000f77308 */ /* 0x0007e20000000800 */
[----:B------:R-:W-:Y:S01]  /*12e40*/  IMAD.MOV.U32 R189, RZ, RZ, R246 ;  /* 0x000000ffffbd7224 */ /* 0x000fe200078e00f6 */
[----:B------:R-:W-:Y:S01]  /*12e50*/  MOV R244, R250 ;  /* 0x000000fa00f47202 */ /* 0x000fe20000000f00 */
[----:B------:R-:W-:Y:S01]  /*12e60*/  IMAD.MOV.U32 R246, RZ, RZ, R249 ;  /* 0x000000fffff67224 */ /* 0x000fe200078e00f9 */
[----:B------:R-:W-:Y:S01]  /*12e70*/  MOV R191, R248 ;  /* 0x000000f800bf7202 */ /* 0x000fe20000000f00 */
[----:B------:R-:W-:Y:S01]  /*12e80*/  IMAD.MOV.U32 R250, RZ, RZ, R210 ;  /* 0x000000fffffa7224 */ /* 0x000fe200078e00d2 */
[----:B------:R-:W-:Y:S01]  /*12e90*/  MOV R210, R198 ;  /* 0x000000c600d27202 */ /* 0x000fe20000000f00 */
[----:B-1----:R-:W-:Y:S01]  /*12ea0*/  HMMA.16816.F32.BF16 R168, R8, R24, R168 ;  /* 0x0000001808a8723c */ /* 0x002fe200000418a8 */
[----:B---3--:R-:W-:-:S07]  /*12eb0*/  FFMA.FTZ R0, R223, UR6, -R33 ;  /* 0x00000006df007c23 */ /* 0x008fce0008010821 */
[----:B------:R-:W-:Y:S01]  /*12ec0*/  HMMA.16816.F32.BF16 R84, R4, R24, R156 ;  /* 0x000000180454723c */ /* 0x000fe2000004189c */
[----:B------:R-:W-:Y:S01]  /*12ed0*/  IMAD.MOV.U32 R25, RZ, RZ, R189 ;  /* 0x000000ffff197224 */ /* 0x000fe200078e00bd */
[----:B------:R1:W-:Y:S01]  /*12ee0*/  MUFU.EX2 R249, R0 ;  /* 0x0000000000f97308 */ /* 0x0003e20000000800 */
[----:B------:R-:W-:Y:S01]  /*12ef0*/  IMAD.MOV.U32 R189, RZ, RZ, R245 ;  /* 0x000000ffffbd7224 */ /* 0x000fe200078e00f5 */
[----:B------:R-:W-:Y:S01]  /*12f00*/  MOV R245, R210 ;  /* 0x000000d200f57202 */ /* 0x000fe20000000f00 */
[----:B-1----:R-:W-:Y:S01]  /*12f10*/  FFMA.FTZ R0, R188, UR6, -R34 ;  /* 0x00000006bc007c23 */ /* 0x002fe20008010822 */
[----:B------:R-:W-:Y:S02]  /*12f20*/  MOV R188, R190 ;  /* 0x000000be00bc7202 */ /* 0x000fe40000000f00 */
[----:B------:R-:W-:Y:S02]  /*12f30*/  MOV R190, R244 ;  /* 0x000000f400be7202 */ /* 0x000fe40000000f00 */
[----:B------:R-:W-:Y:S01]  /*12f40*/  MOV R244, R250 ;  /* 0x000000fa00f47202 */ /* 0x000fe20000000f00 */
[----:B------:R-:W-:-:S02]  /*12f50*/  IMAD.MOV.U32 R211, RZ, RZ, R95 ;  /* 0x000000ffffd37224 */ /* 0x000fc400078e005f */
[----:B------:R-:W-:Y:S01]  /*12f60*/  IMAD.MOV.U32 R139, RZ, RZ, R111 ;  /* 0x000000ffff8b7224 */ /* 0x000fe200078e006f */
[----:B------:R-:W-:Y:S01]  /*12f70*/  HMMA.16816.F32.BF16 R92, R4, R26, R164 ;  /* 0x0000001a045c723c */ /* 0x000fe200000418a4 */
[----:B------:R-:W-:Y:S01]  /*12f80*/  MOV R198, R236 ;  /* 0x000000ec00c67202 */ /* 0x000fe20000000f00 */
[----:B------:R-:W-:Y:S01]  /*12f90*/  IMAD.MOV.U32 R210, RZ, RZ, R231 ;  /* 0x000000ffffd27224 */ /* 0x000fe200078e00e7 */
[----:B------:R-:W3:Y:S04]  /*12fa0*/  LDL.LU R236, [R1+0xa0] ;  /* 0x0000a00001ec7983 */ /* 0x000ee80000300800 */
[----:B------:R-:W4:Y:S01]  /*12fb0*/  LDL.LU R231, [R1+0x9c] ;  /* 0x00009c0001e77983 */ /* 0x000f220000300800 */
[----:B--2---:R-:W-:-:S04]  /*12fc0*/  FFMA.FTZ R2, R252, UR6, -R33 ;  /* 0x00000006fc027c23 */ /* 0x004fc80008010821 */
[----:B------:R1:W-:Y:S02]  /*12fd0*/  MUFU.EX2 R248, R2 ;  /* 0x0000000200f87308 */ /* 0x0003e40000000800 */
[----:B-1----:R-:W-:-:S04]  /*12fe0*/  FFMA.FTZ R2, R222, UR6, -R33 ;  /* 0x00000006de027c23 */ /* 0x002fc80008010821 */
[----:B------:R1:W-:Y:S02]  /*12ff0*/  MUFU.EX2 R250, R2 ;  /* 0x0000000200fa7308 */ /* 0x0003e40000000800 */
[----:B-1----:R-:W-:Y:S01]  /*13000*/  FFMA.FTZ R2, R25, UR6, -R34 ;  /* 0x0000000619027c23 */ /* 0x002fe20008010822 */
[----:B------:R-:W-:Y:S02]  /*13010*/  MOV R25, R188 ;  /* 0x000000bc00197202 */ /* 0x000fe40000000f00 */
[----:B------:R-:W-:Y:S01]  /*13020*/  MOV R188, R244 ;  /* 0x000000f400bc7202 */ /* 0x000fe20000000f00 */
[----:B------:R-:W-:Y:S01]  /*13030*/  IMAD.MOV.U32 R244, RZ, RZ, R245 ;  /* 0x000000fffff47224 */ /* 0x000fe200078e00f5 */
[----:B------:R-:W-:Y:S02]  /*13040*/  MOV R245, R243 ;  /* 0x000000f300f57202 */ /* 0x000fe40000000f00 */
[----:B------:R1:W-:Y:S01]  /*13050*/  MUFU.EX2 R243, R0 ;  /* 0x0000000000f37308 */ /* 0x0003e20000000800 */
[----:B------:R-:W-:-:S02]  /*13060*/  MOV R24, R188 ;  /* 0x000000bc00187202 */ /* 0x000fc40000000f00 */
[----:B------:R-:W-:Y:S01]  /*13070*/  MOV R188, R245 ;  /* 0x000000f500bc7202 */ /* 0x000fe20000000f00 */
[----:B-1----:R-:W-:Y:S01]  /*13080*/  FFMA.FTZ R0, R25, UR6, -R34 ;  /* 0x0000000619007c23 */ /* 0x002fe20008010822 */
[----:B------:R-:W-:Y:S02]  /*13090*/  IMAD.MOV.U32 R25, RZ, RZ, R244 ;  /* 0x000000ffff197224 */ /* 0x000fe400078e00f4 */
[----:B------:R1:W-:Y:S04]  /*130a0*/  MUFU.EX2 R244, R2 ;  /* 0x0000000200f47308 */ /* 0x0003e80000000800 */
[----:B------:R2:W-:Y:S01]  /*130b0*/  MUFU.EX2 R245, R0 ;  /* 0x0000000000f57308 */ /* 0x0005e20000000800 */
[----:B------:R-:W-:Y:S01]  /*130c0*/  MOV R167, R25 ;  /* 0x0000001900a77202 */ /* 0x000fe20000000f00 */
[----:B------:R-:W-:Y:S01]  /*130d0*/  IMAD.MOV.U32 R25, RZ, RZ, R189 ;  /* 0x000000ffff197224 */ /* 0x000fe200078e00bd */
[----:B------:R-:W-:Y:S01]  /*130e0*/  MOV R189, R191 ;  /* 0x000000bf00bd7202 */ /* 0x000fe20000000f00 */
[----:B-1----:R-:W-:Y:S01]  /*130f0*/  FFMA.FTZ R2, R39, UR6, -R34 ;  /* 0x0000000627027c23 */ /* 0x002fe20008010822 */
[----:B--2---:R-:W-:-:S03]  /*13100*/  FFMA.FTZ R0, R246, UR6, -R28 ;  /* 0x00000006f6007c23 */ /* 0x004fc6000801081c */
[----:B------:R1:W-:Y:S01]  /*13110*/  MUFU.EX2 R246, R2 ;  /* 0x0000000200f67308 */ /* 0x0003e20000000800 */
[----:B------:R-:W-:Y:S01]  /*13120*/  IMAD.MOV.U32 R191, RZ, RZ, R213 ;  /* 0x000000ffffbf7224 */ /* 0x000fe200078e00d5 */
[----:B------:R-:W-:Y:S01]  /*13130*/  MOV R213, R139 ;  /* 0x0000008b00d57202 */ /* 0x000fe20000000f00 */
[----:B------:R-:W-:Y:S02]  /*13140*/  IMAD.MOV.U32 R139, RZ, RZ, R235 ;  /* 0x000000ffff8b7224 */ /* 0x000fe400078e00eb */
[--C-:B-1----:R-:W-:Y:S02]  /*13150*/  FFMA.FTZ R2, R227, UR6, -R28.reuse ;  /* 0x00000006e3027c23 */ /* 0x102fe4000801081c */
[----:B------:R1:W-:Y:S02]  /*13160*/  MUFU.EX2 R227, R0 ;  /* 0x0000000000e37308 */ /* 0x0003e40000000800 */
[----:B-1----:R-:W-:Y:S01]  /*13170*/  FFMA.FTZ R0, R24, UR6, -R28 ;  /* 0x0000000618007c23 */ /* 0x002fe2000801081c */
[----:B------:R-:W-:-:S02]  /*13180*/  MOV R24, R188 ;  /* 0x000000bc00187202 */ /* 0x000fc40000000f00 */
[----:B------:R-:W-:Y:S01]  /*13190*/  MOV R188, R190 ;  /* 0x000000be00bc7202 */ /* 0x000fe20000000f00 */
[----:B------:R1:W-:Y:S01]  /*131a0*/  MUFU.EX2 R235, R0 ;  /* 0x0000000000eb7308 */ /* 0x0003e20000000800 */
[----:B------:R-:W-:Y:S02]  /*131b0*/  MOV R190, R225 ;  /* 0x000000e100be7202 */ /* 0x000fe40000000f00 */
[----:B------:R-:W-:Y:S02]  /*131c0*/  MOV R225, R224 ;  /* 0x000000e000e17202 */ /* 0x000fe40000000f00 */
[----:B------:R-:W-:Y:S02]  /*131d0*/  MOV R224, R234 ;  /* 0x000000ea00e07202 */ /* 0x000fe40000000f00 */
[----:B------:R2:W3:Y:S01]  /*131e0*/  MUFU.EX2 R234, R2 ;  /* 0x0000000200ea7308 */ /* 0x0004e20000000800 */
[----:B-1----:R-:W-:Y:S01]  /*131f0*/  FFMA.FTZ R0, R167, UR6, -R32 ;  /* 0x00000006a7007c23 */ /* 0x002fe20008010820 */
[----:B------:R-:W-:Y:S01]  /*13200*/  MOV R167, R25 ;  /* 0x0000001900a77202 */ /* 0x000fe20000000f00 */
[----:B------:R-:W-:Y:S01]  /*13210*/  IMAD.MOV.U32 R25, RZ, RZ, R189 ;  /* 0x000000ffff197224 */ /* 0x000fe200078e00bd */
[----:B------:R-:W-:Y:S01]  /*13220*/  MOV R189, R191 ;  /* 0x000000bf00bd7202 */ /* 0x000fe20000000f00 */
[----:B------:R-:W-:Y:S01]  /*13230*/  IMAD.MOV.U32 R191, RZ, RZ, R225 ;  /* 0x000000ffffbf7224 */ /* 0x000fe200078e00e1 */
[----:B------:R-:W-:Y:S01]  /*13240*/  MOV R225, R213 ;  /* 0x000000d500e17202 */ /* 0x000fe20000000f00 */
[----:B--2---:R-:W-:Y:S01]  /*13250*/  FFMA.FTZ R2, R215, UR6, -R28 ;  /* 0x00000006d7027c23 */ /* 0x004fe2000801081c */
[----:B------:R-:W-:-:S02]  /*13260*/  MOV R213, R224 ;  /* 0x000000e000d57202 */ /* 0x000fc40000000f00 */
[----:B------:R-:W-:Y:S02]  /*13270*/  MOV R224, R242 ;  /* 0x000000f200e07202 */ /* 0x000fe40000000f00 */
[----:B------:R1:W-:Y:S02]  /*13280*/  MUFU.EX2 R242, R2 ;  /* 0x0000000200f27308 */ /* 0x0003e40000000800 */
[----:B-1----:R-:W-:Y:S02]  /*13290*/  FFMA.FTZ R2, R138, UR6, -R32 ;  /* 0x000000068a027c23 */ /* 0x002fe40008010820 */
[----:B------:R-:W2:Y:S01]  /*132a0*/  LDL.LU R138, [R1+0x60] ;  /* 0x00006000018a7983 */ /* 0x000ea20000300800 */
[C---:B------:R-:W-:Y:S08]  /*132b0*/  HMMA.16816.F32.BF16 R60, R4.reuse, R12, R60 ;  /* 0x0000000c043c723c */ /* 0x040ff0000004183c */
[-C--:B------:R-:W-:Y:S08]  /*132c0*/  HMMA.16816.F32.BF16 R56, R4, R14.reuse, R56 ;  /* 0x0000000e0438723c */ /* 0x080ff00000041838 */
[----:B------:R-:W-:Y:S01]  /*132d0*/  HMMA.16816.F32.BF16 R52, R8, R14, R52 ;  /* 0x0000000e0834723c */ /* 0x000fe20000041834 */
[----:B------:R-:W1:Y:S01]  /*132e0*/  LDSM.16.MT88.4 R12, [R137+0x800] ;  /* 0x00080000890c783b */ /* 0x000e620000004200 */
[----:B------:R-:W-:-:S06]  /*132f0*/  IMAD.MOV.U32 R120, RZ, RZ, R109 ;  /* 0x000000ffff787224 */ /* 0x000fcc00078e006d */
[-C--:B------:R-:W-:Y:S08]  /*13300*/  HMMA.16816.F32.BF16 R40, R8, R20.reuse, R40 ;  /* 0x000000140828723c */ /* 0x080ff00000041828 */
[C---:B------:R-:W-:Y:S08]  /*13310*/  HMMA.16816.F32.BF16 R44, R4.reuse, R20, R44 ;  /* 0x00000014042c723c */ /* 0x040ff0000004182c */
[----:B------:R-:W-:Y:S01]  /*13320*/  HMMA.16816.F32.BF16 R80, R4, R22, R120 ;  /* 0x000000160450723c */ /* 0x000fe20000041878 */
[----:B------:R-:W3:Y:S07]  /*13330*/  LDSM.16.MT88.4 R20, [R132+0xe800] ;  /* 0x00e800008414783b */ /* 0x000eee0000004200 */
[-C--:B-1----:R-:W-:Y:S08]  /*13340*/  HMMA.16816.F32.BF16 R64, R8, R12.reuse, R64 ;  /* 0x0000000c0840723c */ /* 0x082ff00000041840 */
[C---:B------:R-:W-:Y:S08]  /*13350*/  HMMA.16816.F32.BF16 R192, R4.reuse, R12, R192 ;  /* 0x0000000c04c0723c */ /* 0x040ff000000418c0 */
[-C--:B------:R-:W-:Y:S08]  /*13360*/  HMMA.16816.F32.BF16 R200, R4, R14.reuse, R200 ;  /* 0x0000000e04c8723c */ /* 0x080ff000000418c8 */
[C---:B------:R-:W-:Y:S01]  /*13370*/  HMMA.16816.F32.BF16 R204, R8.reuse, R14, R204 ;  /* 0x0000000e08cc723c */ /* 0x040fe200000418cc */
[----:B------:R-:W1:Y:S07]  /*13380*/  LDSM.16.MT88.4 R12, [R137+0x2800] ;  /* 0x00280000890c783b */ /* 0x000e6e0000004200 */
[----:B------:R-:W-:Y:S01]  /*13390*/  HMMA.16816.F32.BF16 R48, R8, R16, R48 ;  /* 0x000000100830723c */ /* 0x000fe20000041830 */
[----:B------:R-:W-:-:S07]  /*133a0*/  MOV R220, R110 ;  /* 0x0000006e00dc7202 */ /* 0x000fce0000000f00 */
[C---:B------:R-:W-:Y:S08]  /*133b0*/  HMMA.16816.F32.BF16 R180, R4.reuse, R16, R180 ;  /* 0x0000001004b4723c */ /* 0x040ff000000418b4 */
[----:B------:R-:W-:Y:S01]  /*133c0*/  HMMA.16816.F32.BF16 R184, R4, R18, R184 ;  /* 0x0000001204b8723c */ /* 0x000fe200000418b8 */
[----:B------:R-:W4:Y:S01]  /*133d0*/  LDSM.16.MT88.4 R16, [R35+0x2800] ;  /* 0x002800002310783b */ /* 0x000f220000004200 */
[----:B------:R-:W-:-:S06]  /*133e0*/  MOV R166, R24 ;  /* 0x0000001800a67202 */ /* 0x000fcc0000000f00 */
[----:B---3--:R-:W-:Y:S01]  /*133f0*/  HMMA.16816.F32.BF16 R108, R4, R20, R160 ;  /* 0x00000014046c723c */ /* 0x008fe200000418a0 */
[----:B------:R-:W-:-:S07]  /*13400*/  MOV R24, R188 ;  /* 0x000000bc00187202 */ /* 0x000fce0000000f00 */
[C---:B------:R-:W-:Y:S08]  /*13410*/  HMMA.16816.F32.BF16 R120, R4.reuse, R22, R152 ;  /* 0x000000160478723c */ /* 0x040ff00000041898 */
[----:B-1----:R-:W-:Y:S01]  /*13420*/  HMMA.16816.F32.BF16 R156, R4, R12, R144 ;  /* 0x0000000c049c723c */ /* 0x002fe20000041890 */
[----:B------:R-:W-:-:S07]  /*13430*/  MOV R188, R190 ;  /* 0x000000be00bc7202 */ /* 0x000fce0000000f00 */
[C---:B------:R-:W-:Y:S08]  /*13440*/  HMMA.16816.F32.BF16 R144, R8.reuse, R20, R88 ;  /* 0x000000140890723c */ /* 0x040ff00000041858 */
[----:B------:R-:W-:Y:S01]  /*13450*/  HMMA.16816.F32.BF16 R96, R8, R22, R96 ;  /* 0x000000160860723c */ /* 0x000fe20000041860 */
[----:B------:R-:W1:Y:S01]  /*13460*/  LDSM.16.MT88.4 R20, [R229+0xd000] ;  /* 0x00d00000e514783b */ /* 0x000e620000004200 */
[----:B------:R-:W-:Y:S01]  /*13470*/  MOV R190, R3 ;  /* 0x0000000300be7202 */ /* 0x000fe20000000f00 */
[----:B------:R-:W-:Y:S01]  /*13480*/  IMAD.MOV.U32 R164, RZ, RZ, R166 ;  /* 0x000000ffffa47224 */ /* 0x000fe200078e00a6 */
[----:B------:R-:W-:-:S02]  /*13490*/  MOV R165, R167 ;  /* 0x000000a700a57202 */ /* 0x000fc40000000f00 */
[----:B------:R-:W-:Y:S01]  /*134a0*/  MOV R166, R24 ;  /* 0x0000001800a67202 */ /* 0x000fe20000000f00 */
[----:B------:R-:W-:Y:S01]  /*134b0*/  IMAD.MOV.U32 R24, RZ, RZ, R188 ;  /* 0x000000ffff187224 */ /* 0x000fe200078e00bc */
[----:B------:R-:W-:Y:S01]  /*134c0*/  MOV R167, R25 ;  /* 0x0000001900a77202 */ /* 0x000fe20000000f00 */
[----:B------:R-:W-:Y:S01]  /*134d0*/  FFMA.FTZ R3, R139, UR6, -R32 ;  /* 0x000000068b037c23 */ /* 0x000fe20008010820 */
[----:B------:R-:W-:Y:S02]  /*134e0*/  MOV R25, R189 ;  /* 0x000000bd00197202 */ /* 0x000fe40000000f00 */
[----:B------:R-:W-:Y:S01]  /*134f0*/  MOV R188, R190 ;  /* 0x000000be00bc7202 */ /* 0x000fe20000000f00 */
[----:B------:R-:W-:Y:S01]  /*13500*/  IMAD.MOV.U32 R190, RZ, RZ, R225 ;  /* 0x000000ffffbe7224 */ /* 0x000fe200078e00e1 */
[----:B------:R3:W-:Y:S01]  /*13510*/  MUFU.EX2 R139, R0 ;  /* 0x00000000008b7308 */ /* 0x0007e20000000800 */
[----:B------:R-:W-:Y:S02]  /*13520*/  MOV R189, R191 ;  /* 0x000000bf00bd7202 */ /* 0x000fe40000000f00 */
[----:B------:R-:W-:-:S02]  /*13530*/  MOV R191, R212 ;  /* 0x000000d400bf7202 */ /* 0x000fc40000000f00 */
[----:B------:R-:W-:Y:S01]  /*13540*/  MOV R162, R25 ;  /* 0x0000001900a27202 */ /* 0x000fe20000000f00 */
[----:B------:R-:W-:Y:S01]  /*13550*/  IMAD.MOV.U32 R25, RZ, RZ, R190 ;  /* 0x000000ffff197224 */ /* 0x000fe200078e00be */
[----:B------:R-:W-:Y:S01]  /*13560*/  MOV R212, R213 ;  /* 0x000000d500d47202 */ /* 0x000fe20000000f00 */
[----:B------:R-:W-:Y:S01]  /*13570*/  MUFU.EX2 R225, R2 ;  /* 0x0000000200e17308 */ /* 0x000fe20000000800 */
[----:B------:R-:W-:Y:S02]  /*13580*/  MOV R213, R224 ;  /* 0x000000e000d57202 */ /* 0x000fe40000000f00 */
[----:B------:R-:W-:Y:S01]  /*13590*/  MOV R190, R226 ;  /* 0x000000e200be7202 */ /* 0x000fe20000000f00 */
[----:B---3--:R-:W-:Y:S01]  /*135a0*/  FFMA.FTZ R0, R233, UR6, -R32 ;  /* 0x00000006e9007c23 */ /* 0x008fe20008010820 */
[----:B------:R-:W3:Y:S04]  /*135b0*/  MUFU.EX2 R224, R3 ;  /* 0x0000000300e07308 */ /* 0x000ee80000000800 */
[----:B------:R-:W1:Y:S01]  /*135c0*/  MUFU.EX2 R226, R0 ;  /* 0x0000000000e27308 */ /* 0x000e620000000800 */
[----:B----4-:R-:W-:Y:S01]  /*135d0*/  HMMA.16816.F32.BF16 R140, R4, R16, R140 ;  /* 0x00000010048c723c */ /* 0x010fe2000004188c */
[----:B------:R-:W-:Y:S01]  /*135e0*/  IMAD.MOV.U32 R161, RZ, RZ, R24 ;  /* 0x000000ffffa17224 */ /* 0x000fe200078e0018 */
[----:B------:R-:W-:-:S02]  /*135f0*/  MOV R24, R188 ;  /* 0x000000bc00187202 */ /* 0x000fc40000000f00 */
[----:B------:R-:W-:-:S04]  /*13600*/  MOV R163, R189 ;  /* 0x000000bd00a37202 */ /* 0x000fc80000000f00 */
[----:B------:R-:W-:Y:S01]  /*13610*/  HMMA.16816.F32.BF16 R148, R4, R18, R148 ;  /* 0x000000120494723c */ /* 0x000fe20000041894 */
[----:B------:R-:W-:Y:S01]  /*13620*/  MOV R188, R191 ;  /* 0x000000bf00bc7202 */ /* 0x000fe20000000f00 */
[----:B------:R-:W-:Y:S01]  /*13630*/  IMAD.MOV.U32 R191, RZ, RZ, R220 ;  /* 0x000000ffffbf7224 */ /* 0x000fe200078e00dc */
[----:B------:R-:W-:-:S05]  /*13640*/  MOV R160, R167 ;  /* 0x000000a700a07202 */ /* 0x000fca0000000f00 */
[----:B------:R-:W-:Y:S01]  /*13650*/  HMMA.16816.F32.BF16 R124, R4, R14, R124 ;  /* 0x0000000e047c723c */ /* 0x000fe2000004187c */
[----:B------:R-:W-:Y:S02]  /*13660*/  F2FP.BF16.F32.PACK_AB R4, R234, R227 ;  /* 0x000000e3ea04723e */ /* 0x000fe400000010ff */
[----:B---3--:R-:W-:Y:S02]  /*13670*/  F2FP.BF16.F32.PACK_AB R5, R224, R139 ;  /* 0x0000008be005723e */ /* 0x008fe400000010ff */
[----:B------:R-:W-:Y:S02]  /*13680*/  F2FP.BF16.F32.PACK_AB R6, R242, R235 ;  /* 0x000000ebf206723e */ /* 0x000fe400000010ff */
[----:B-1----:R-:W-:Y:S01]  /*13690*/  F2FP.BF16.F32.PACK_AB R7, R226, R225 ;  /* 0x000000e1e207723e */ /* 0x002fe200000010ff */
[----:B------:R-:W-:Y:S01]  /*136a0*/  HMMA.16816.F32.BF16 R152, R8, R26, R104 ;  /* 0x0000001a0898723c */ /* 0x000fe20000041868 */
[----:B------:R-:W-:Y:S02]  /*136b0*/  MOV R107, R166 ;  /* 0x000000a6006b7202 */ /* 0x000fe40000000f00 */
[----:B------:R-:W-:-:S05]  /*136c0*/  MOV R189, R221 ;  /* 0x000000dd00bd7202 */ /* 0x000fca0000000f00 */
[----:B------:R-:W-:Y:S01]  /*136d0*/  HMMA.16816.F32.BF16 R100, R8, R16, R100 ;  /* 0x000000100864723c */ /* 0x000fe20000041864 */
[----:B------:R-:W-:Y:S01]  /*136e0*/  IMAD.MOV.U32 R105, RZ, RZ, R164 ;  /* 0x000000ffff697224 */ /* 0x000fe200078e00a4 */
[----:B------:R-:W-:Y:S01]  /*136f0*/  MOV R106, R165 ;  /* 0x000000a5006a7202 */ /* 0x000fe20000000f00 */
[----:B------:R-:W-:-:S05]  /*13700*/  IMAD.MOV.U32 R88, RZ, RZ, R25 ;  /* 0x000000ffff587224 */ /* 0x000fca00078e0019 */
[----:B------:R-:W-:Y:S01]  /*13710*/  HMMA.16816.F32.BF16 R112, R8, R18, R112 ;  /* 0x000000120870723c */ /* 0x000fe20000041870 */
[----:B------:R-:W1:Y:S01]  /*13720*/  LDSM.16.MT88.4 R16, [R132+0xd000] ;  /* 0x00d000008410783b */ /* 0x000e620000004200 */
[----:B------:R-:W-:-:S06]  /*13730*/  MOV R233, R107 ;  /* 0x0000006b00e97202 */ /* 0x000fcc0000000f00 */
[----:B------:R-:W-:Y:S01]  /*13740*/  HMMA.16816.F32.BF16 R116, R8, R12, R116 ;  /* 0x0000000c0874723c */ /* 0x000fe20000041874 */
[----:B------:R-:W-:Y:S01]  /*13750*/  MOV R25, R188 ;  /* 0x000000bc00197202 */ /* 0x000fe20000000f00 */
[----:B------:R-:W-:-:S06]  /*13760*/  IMAD.MOV.U32 R90, RZ, RZ, R191 ;  /* 0x000000ffff5a7224 */ /* 0x000fcc00078e00bf */
[----:B------:R-:W-:Y:S01]  /*13770*/  HMMA.16816.F32.BF16 R128, R8, R14, R128 ;  /* 0x0000000e0880723c */ /* 0x000fe20000041880 */
[----:B------:R-:W-:Y:S01]  /*13780*/  F2FP.BF16.F32.PACK_AB R8, R248, R247 ;  /* 0x000000f7f808723e */ /* 0x000fe200000010ff */
[----:B------:R-:W-:Y:S01]  /*13790*/  IMAD.MOV.U32 R188, RZ, RZ, R208 ;  /* 0x000000ffffbc7224 */ /* 0x000fe200078e00d0 */
[----:B------:R-:W-:Y:S01]  /*137a0*/  F2FP.BF16.F32.PACK_AB R9, R244, R243 ;  /* 0x000000f3f409723e */ /* 0x000fe200000010ff */
[--C-:B------:R-:W-:Y:S01]  /*137b0*/  FFMA.FTZ R39, R218, UR6, -R28.reuse ;  /* 0x00000006da277c23 */ /* 0x100fe2000801081c */
[----:B------:R-:W-:Y:S01]  /*137c0*/  F2FP.BF16.F32.PACK_AB R10, R250, R249 ;  /* 0x000000f9fa0a723e */ /* 0x000fe200000010ff */
[----:B------:R-:W-:Y:S01]  /*137d0*/  FFMA.FTZ R3, R214, UR6, -R28 ;  /* 0x00000006d6037c23 */ /* 0x000fe2000801081c */
[----:B------:R-:W-:Y:S01]  /*137e0*/  F2FP.BF16.F32.PACK_AB R11, R246, R245 ;  /* 0x000000f5f60b723e */ /* 0x000fe200000010ff */
[-C--:B------:R-:W-:Y:S01]  /*137f0*/  HMMA.16816.F32.BF16 R164, R4, R20.reuse, R44 ;  /* 0x0000001404a4723c */ /* 0x080fe2000004182c */
[----:B------:R-:W-:Y:S01]  /*13800*/  MOV R107, R189 ;  /* 0x000000bd006b7202 */ /* 0x000fe20000000f00 */
[----:B------:R-:W-:Y:S01]  /*13810*/  IMAD.MOV.U32 R46, RZ, RZ, R160 ;  /* 0x000000ffff2e7224 */ /* 0x000fe200078e00a0 */
[----:B------:R-:W-:Y:S01]  /*13820*/  MOV R45, R161 ;  /* 0x000000a1002d7202 */ /* 0x000fe20000000f00 */
[--C-:B------:R-:W-:Y:S01]  /*13830*/  FFMA.FTZ R0, R31, UR6, -R28.reuse ;  /* 0x000000061f007c23 */ /* 0x100fe2000801081c */
[----:B------:R-:W-:Y:S01]  /*13840*/  MOV R44, R162 ;  /* 0x000000a2002c7202 */ /* 0x000fe20000000f00 */
[----:B------:R-:W-:Y:S01]  /*13850*/  FFMA.FTZ R2, R30, UR6, -R28 ;  /* 0x000000061e027c23 */ /* 0x000fe2000801081c */
[----:B------:R-:W-:Y:S01]  /*13860*/  MOV R215, R163 ;  /* 0x000000a300d77202 */ /* 0x000fe20000000f00 */
[----:B------:R-:W-:Y:S01]  /*13870*/  HMMA.16816.F32.BF16 R220, R8, R20, R40 ;  /* 0x0000001408dc723c */ /* 0x000fe20000041828 */
[----:B------:R-:W-:Y:S01]  /*13880*/  MOV R91, R210 ;  /* 0x000000d2005b7202 */ /* 0x000fe20000000f00 */
[----:B------:R-:W3:Y:S01]  /*13890*/  LDSM.16.MT88.4 R12, [R35+0x1000] ;  /* 0x00100000230c783b */ /* 0x000ee20000004200 */
[----:B------:R-:W-:-:S02]  /*138a0*/  MOV R191, R209 ;  /* 0x000000d100bf7202 */ /* 0x000fc40000000f00 */
[----:B------:R-:W-:-:S03]  /*138b0*/  MOV R189, R211 ;  /* 0x000000d300bd7202 */ /* 0x000fc60000000f00 */
[-C--:B------:R-:W-:Y:S08]  /*138c0*/  HMMA.16816.F32.BF16 R160, R4, R22.reuse, R80 ;  /* 0x0000001604a0723c */ /* 0x080ff00000041850 */
[----:B------:R-:W-:Y:S01]  /*138d0*/  HMMA.16816.F32.BF16 R208, R8, R22, R76 ;  /* 0x0000001608d0723c */ /* 0x000fe2000004184c */
[----:B------:R-:W-:Y:S01]  /*138e0*/  LDSM.16.MT88.4 R20, [R229+0xf000] ;  /* 0x00f00000e514783b */ /* 0x000fe20000004200 */
[----:B--2---:R-:W-:-:S03]  /*138f0*/  FFMA.FTZ R138, R138, R29, R219 ;  /* 0x0000001d8a8a7223 */ /* 0x004fc600000100db */
[----:B------:R-:W2:Y:S01]  /*13900*/  LDSM.16.MT88.4 R28, [R137+0x1000] ;  /* 0x00100000891c783b */ /* 0x000ea20000004200 */
[----:B------:R-:W-:Y:S01]  /*13910*/  MOV R47, R105 ;  /* 0x00000069002f7202 */ /* 0x000fe20000000f00 */
[----:B------:R-:W-:Y:S01]  /*13920*/  IMAD.MOV.U32 R105, RZ, RZ, R177 ;  /* 0x000000ffff697224 */ /* 0x000fe200078e00b1 */
[----:B------:R-:W-:Y:S02]  /*13930*/  MOV R252, R106 ;  /* 0x0000006a00fc7202 */ /* 0x000fe40000000f00 */
[----:B------:R-:W-:Y:S02]  /*13940*/  MOV R106, R176 ;  /* 0x000000b0006a7202 */ /* 0x000fe40000000f00 */
[----:B------:R-:W-:Y:S02]  /*13950*/  MOV R104, R178 ;  /* 0x000000b200687202 */ /* 0x000fe40000000f00 */
[----:B------:R-:W-:Y:S02]  /*13960*/  MOV R27, R179 ;  /* 0x000000b3001b7202 */ /* 0x000fe40000000f00 */
[----:B-1----:R-:W-:Y:S01]  /*13970*/  HMMA.16816.F32.BF16 R176, R8, R18, R52 ;  /* 0x0000001208b0723c */ /* 0x002fe20000041834 */
[----:B------:R-:W-:-:S02]  /*13980*/  MOV R53, R25 ;  /* 0x0000001900357202 */ /* 0x000fc40000000f00 */
[----:B------:R-:W-:Y:S02]  /*13990*/  MOV R26, R217 ;  /* 0x000000d9001a7202 */ /* 0x000fe40000000f00 */
[----:B------:R-:W-:Y:S01]  /*139a0*/  MOV R25, R212 ;  /* 0x000000d400197202 */ /* 0x000fe20000000f00 */
[----:B------:R-:W-:Y:S01]  /*139b0*/  IMAD.MOV.U32 R80, RZ, RZ, R188 ;  /* 0x000000ffff507224 */ /* 0x000fe200078e00bc */
[----:B------:R-:W-:Y:S01]  /*139c0*/  MOV R89, R190 ;  /* 0x000000be00597202 */ /* 0x000fe20000000f00 */
[----:B------:R-:W-:Y:S01]  /*139d0*/  IMAD.MOV.U32 R81, RZ, RZ, R199 ;  /* 0x000000ffff517224 */ /* 0x000fe200078e00c7 */
[----:B------:R-:W-:Y:S01]  /*139e0*/  MOV R190, R216 ;  /* 0x000000d800be7202 */ /* 0x000fe20000000f00 */
[----:B------:R-:W-:Y:S01]  /*139f0*/  HMMA.16816.F32.BF16 R60, R4, R16, R60 ;  /* 0x00000010043c723c */ /* 0x000fe2000004183c */
[----:B------:R-:W-:Y:S02]  /*13a00*/  MOV R55, R215 ;  /* 0x000000d700377202 */ /* 0x000fe40000000f00 */
[----:B------:R-:W-:-:S02]  /*13a10*/  MOV R52, R213 ;  /* 0x000000d500347202 */ /* 0x000fc40000000f00 */
[----:B------:R-:W-:Y:S02]  /*13a20*/  MOV R188, R196 ;  /* 0x000000c400bc7202 */ /* 0x000fe40000000f00 */
[----:B------:R-:W-:Y:S01]  /*13a30*/  MOV R83, R197 ;  /* 0x000000c500537202 */ /* 0x000fe20000000f00 */
[----:B------:R-:W-:Y:S01]  /*13a40*/  HMMA.16816.F32.BF16 R216, R8, R16, R72 ;  /* 0x0000001008d8723c */ /* 0x000fe20000041848 */
[----:B------:R-:W-:-:S07]  /*13a50*/  MOV R82, R198 ;  /* 0x000000c600527202 */ /* 0x000fce0000000f00 */
[----:B------:R-:W-:Y:S01]  /*13a60*/  HMMA.16816.F32.BF16 R56, R4, R18, R56 ;  /* 0x000000120438723c */ /* 0x000fe20000041838 */
[----:B------:R-:W1:Y:S07]  /*13a70*/  LDSM.16.MT88.4 R16, [R132+0xf000] ;  /* 0x00f000008410783b */ /* 0x000e6e0000004200 */
[----:B---3--:R-:W-:Y:S01]  /*13a80*/  HMMA.16816.F32.BF16 R212, R8, R12, R48 ;  /* 0x0000000c08d4723c */ /* 0x008fe20000041830 */
[----:B------:R-:W-:-:S07]  /*13a90*/  MOV R48, R26 ;  /* 0x0000001a00307202 */ /* 0x000fce0000000f00 */
[----:B------:R-:W-:Y:S01]  /*13aa0*/  HMMA.16816.F32.BF16 R196, R8, R14, R68 ;  /* 0x0000000e08c4723c */ /* 0x000fe20000041844 */
[----:B------:R-:W-:-:S07]  /*13ab0*/  MOV R68, R27 ;  /* 0x0000001b00447202 */ /* 0x000fce0000000f00 */
[-C--:B--2---:R-:W-:Y:S08]  /*13ac0*/  HMMA.16816.F32.BF16 R64, R8, R28.reuse, R64 ;  /* 0x0000001c0840723c */ /* 0x084ff00000041840 */
[----:B------:R-:W-:Y:S01]  /*13ad0*/  HMMA.16816.F32.BF16 R192, R4, R28, R192 ;  /* 0x0000001c04c0723c */ /* 0x000fe200000418c0 */
[----:B------:R-:W-:-:S07]  /*13ae0*/  MOV R29, R24 ;  /* 0x00000018001d7202 */ /* 0x000fce0000000f00 */
[C---:B------:R-:W-:Y:S01]  /*13af0*/  HMMA.16816.F32.BF16 R72, R4.reuse, R20, R84 ;  /* 0x000000140448723c */ /* 0x040fe20000041854 */
[----:B------:R-:W-:Y:S02]  /*13b00*/  MOV R87, R25 ;  /* 0x0000001900577202 */ /* 0x000fe40000000f00 */
[----:B------:R-:W2:Y:S05]  /*13b10*/  LDSM.16.MT88.4 R24, [R137+0x3000] ;  /* 0x003000008918783b */ /* 0x000eaa0000004200 */
[C---:B------:R-:W-:Y:S08]  /*13b20*/  HMMA.16816.F32.BF16 R180, R4.reuse, R12, R180 ;  /* 0x0000000c04b4723c */ /* 0x040ff000000418b4 */
[C---:B------:R-:W-:Y:S01]  /*13b30*/  HMMA.16816.F32.BF16 R184, R4.reuse, R14, R184 ;  /* 0x0000000e04b8723c */ /* 0x040fe200000418b8 */
[----:B------:R-:W3:Y:S01]  /*13b40*/  LDSM.16.MT88.4 R12, [R35+0x3000] ;  /* 0x00300000230c783b */ /* 0x000ee20000004200 */
        /* <DEDUP_REMOVED lines=8> */
[----:B------:R-:W-:-:S05]  /*13bd0*/  MOV R28, R107 ;  /* 0x0000006b001c7202 */ /* 0x000fca0000000f00 */
[C---:B-1----:R-:W-:Y:S08]  /*13be0*/  HMMA.16816.F32.BF16 R88, R4.reuse, R16, R108 ;  /* 0x000000100458723c */ /* 0x042ff0000004186c */
[C---:B------:R-:W-:Y:S08]  /*13bf0*/  HMMA.16816.F32.BF16 R92, R4.reuse, R18, R120 ;  /* 0x00000012045c723c */ /* 0x040ff00000041878 */
[C---:B------:R-:W-:Y:S08]  /*13c00*/  HMMA.16816.F32.BF16 R200, R4.reuse, R30, R200 ;  /* 0x0000001e04c8723c */ /* 0x040ff000000418c8 */
[C---:B--2---:R-:W-:Y:S08]  /*13c10*/  HMMA.16816.F32.BF16 R120, R4.reuse, R24, R156 ;  /* 0x000000180478723c */ /* 0x044ff0000004189c */
[C---:B---3--:R-:W-:Y:S08]  /*13c20*/  HMMA.16816.F32.BF16 R104, R4.reuse, R12, R140 ;  /* 0x0000000c0468723c */ /* 0x048ff0000004188c */
[C---:B------:R-:W-:Y:S08]  /*13c30*/  HMMA.16816.F32.BF16 R108, R4.reuse, R14, R148 ;  /* 0x0000000e046c723c */ /* 0x040ff00000041894 */
[----:B------:R-:W-:Y:S01]  /*13c40*/  HMMA.16816.F32.BF16 R40, R4, R26, R124 ;  /* 0x0000001a0428723c */ /* 0x000fe2000004187c */
[----:B------:R-:W2:Y:S01]  /*13c50*/  LDL.LU R4, [R1+0x64] ;  /* 0x0000640001047983 */ /* 0x000ea20000300800 */
[----:B------:R-:W-:-:S06]  /*13c60*/  IMAD.MOV.U32 R6, RZ, RZ, R87 ;  /* 0x000000ffff067224 */ /* 0x000fcc00078e0057 */
[C---:B------:R-:W-:Y:S08]  /*13c70*/  HMMA.16816.F32.BF16 R100, R8.reuse, R12, R100 ;  /* 0x0000000c0864723c */ /* 0x040ff00000041864 */
[----:B------:R-:W-:Y:S01]  /*13c80*/  HMMA.16816.F32.BF16 R84, R8, R16, R144 ;  /* 0x000000100854723c */ /* 0x000fe20000041890 */
[----:B--2---:R-:W-:Y:S02]  /*13c90*/  FFMA.FTZ R13, R4, R37, R237 ;  /* 0x00000025040d7223 */ /* 0x004fe400000100ed */
[----:B------:R-:W2:Y:S04]  /*13ca0*/  LDL.LU R237, [R1+0x98] ;  /* 0x0000980001ed7983 */ /* 0x000ea80000300800 */
[----:B------:R-:W3:Y:S01]  /*13cb0*/  LDL.LU R146, [R1+0x68] ;  /* 0x0000680001927983 */ /* 0x000ee20000300800 */
[----:B------:R-:W-:Y:S01]  /*13cc0*/  MOV R5, R68 ;  /* 0x0000004400057202 */ /* 0x000fe20000000f00 */
[----:B------:R-:W-:Y:S01]  /*13cd0*/  IMAD.MOV.U32 R7, RZ, RZ, R69 ;  /* 0x000000ffff077224 */ /* 0x000fe200078e0045 */
[----:B------:R-:W-:-:S02]  /*13ce0*/  MOV R151, R70 ;  /* 0x0000004600977202 */ /* 0x000fc40000000f00 */
[----:B------:R-:W-:Y:S02]  /*13cf0*/  MOV R150, R71 ;  /* 0x0000004700967202 */ /* 0x000fe40000000f00 */
[----:B------:R-:W-:Y:S01]  /*13d00*/  HMMA.16816.F32.BF16 R68, R8, R20, R168 ;  /* 0x000000140844723c */ /* 0x000fe200000418a8 */
[----:B------:R1:W-:Y:S01]  /*13d10*/  MUFU.EX2 R20, R0 ;  /* 0x0000000000147308 */ /* 0x0003e20000000800 */
[----:B------:R-:W-:Y:S01]  /*13d20*/  MOV R124, R54 ;  /* 0x00000036007c7202 */ /* 0x000fe20000000f00 */
[----:B------:R-:W-:Y:S01]  /*13d30*/  IMAD.MOV.U32 R142, RZ, RZ, R45 ;  /* 0x000000ffff8e7224 */ /* 0x000fe200078e002d */
[----:B------:R-:W-:Y:S02]  /*13d40*/  MOV R157, R47 ;  /* 0x0000002f009d7202 */ /* 0x000fe40000000f00 */
[----:B------:R-:W-:Y:S02]  /*13d50*/  MOV R159, R28 ;  /* 0x0000001c009f7202 */ /* 0x000fe40000000f00 */
[----:B------:R-:W-:-:S02]  /*13d60*/  MOV R158, R29 ;  /* 0x0000001d009e7202 */ /* 0x000fc40000000f00 */
[----:B------:R-:W-:Y:S02]  /*13d70*/  MOV R156, R55 ;  /* 0x00000037009c7202 */ /* 0x000fe40000000f00 */
[----:B------:R-:W-:Y:S01]  /*13d80*/  MOV R141, R44 ;  /* 0x0000002c008d7202 */ /* 0x000fe20000000f00 */
[----:B-1----:R-:W-:Y:S01]  /*13d90*/  FFMA.FTZ R0, R5, UR6, -R32 ;  /* 0x0000000605007c23 */ /* 0x002fe20008010820 */
[----:B---3--:R-:W-:Y:S02]  /*13da0*/  FFMA.FTZ R12, R146, R36, R238 ;  /* 0x00000024920c7223 */ /* 0x008fe400000100ee */
[----:B------:R1:W5:Y:S04]  /*13db0*/  LDL.LU R238, [R1+0x94] ;  /* 0x0000940001ee7983 */ /* 0x0003680000300800 */
[----:B------:R-:W3:Y:S01]  /*13dc0*/  LDL.LU R146, [R1+0x24] ;  /* 0x0000240001927983 */ /* 0x000ee20000300800 */
[----:B------:R-:W-:Y:S01]  /*13dd0*/  MOV R143, R46 ;  /* 0x0000002e008f7202 */ /* 0x000fe20000000f00 */
[----:B------:R4:W-:Y:S01]  /*13de0*/  MUFU.EX2 R21, R2 ;  /* 0x0000000200157308 */ /* 0x0009e20000000800 */
[----:B------:R-:W-:Y:S01]  /*13df0*/  HMMA.16816.F32.BF16 R44, R8, R18, R96 ;  /* 0x00000012082c723c */ /* 0x000fe20000041860 */
[----:B------:R-:W-:Y:S01]  /*13e00*/  MOV R5, R156 ;  /* 0x0000009c00057202 */ /* 0x000fe20000000f00 */
[----:B------:R-:W-:Y:S01]  /*13e10*/  IMAD.MOV.U32 R140, RZ, RZ, R53 ;  /* 0x000000ffff8c7224 */ /* 0x000fe200078e0035 */
[----:B------:R2:W-:Y:S01]  /*13e20*/  MUFU.EX2 R19, R3 ;  /* 0x0000000300137308 */ /* 0x0005e20000000800 */
[----:B------:R-:W-:Y:S01]  /*13e30*/  MOV R125, R52 ;  /* 0x00000034007d7202 */ /* 0x000fe20000000f00 */
[----:B------:R-:W-:-:S02]  /*13e40*/  IMAD.MOV.U32 R148, RZ, RZ, R49 ;  /* 0x000000ffff947224 */ /* 0x000fc400078e0031 */
[----:B------:R1:W-:Y:S01]  /*13e50*/  MUFU.EX2 R18, R0 ;  /* 0x0000000000127308 */ /* 0x0003e20000000800 */
[C---:B------:R-:W-:Y:S01]  /*13e60*/  HMMA.16816.F32.BF16 R52, R8.reuse, R30, R204 ;  /* 0x0000001e0834723c */ /* 0x040fe200000418cc */
[--C-:B----4-:R-:W-:Y:S01]  /*13e70*/  FFMA.FTZ R2, R7, UR6, -R32.reuse ;  /* 0x0000000607027c23 */ /* 0x110fe20008010820 */
[----:B------:R-:W-:Y:S02]  /*13e80*/  MOV R7, R158 ;  /* 0x0000009e00077202 */ /* 0x000fe40000000f00 */
[----:B------:R-:W-:Y:S01]  /*13e90*/  MOV R168, R83 ;  /* 0x0000005300a87202 */ /* 0x000fe20000000f00 */
[--C-:B--2---:R-:W-:Y:S01]  /*13ea0*/  FFMA.FTZ R3, R6, UR6, -R32.reuse ;  /* 0x0000000606037c23 */ /* 0x104fe20008010820 */
[----:B------:R-:W-:Y:S01]  /*13eb0*/  IMAD.MOV.U32 R6, RZ, RZ, R157 ;  /* 0x000000ffff067224 */ /* 0x000fe200078e009d */
[----:B------:R-:W-:Y:S01]  /*13ec0*/  MOV R149, R48 ;  /* 0x0000003000957202 */ /* 0x000fe20000000f00 */
[----:B------:R-:W-:Y:S02]  /*13ed0*/  IMAD.MOV.U32 R170, RZ, RZ, R189 ;  /* 0x000000ffffaa7224 */ /* 0x000fe400078e00bd */
[----:B-1----:R-:W-:Y:S01]  /*13ee0*/  FFMA.FTZ R0, R124, UR6, -R32 ;  /* 0x000000067c007c23 */ /* 0x002fe20008010820 */
[----:B------:R-:W-:Y:S01]  /*13ef0*/  MOV R124, R159 ;  /* 0x0000009f007c7202 */ /* 0x000fe20000000f00 */
        /* <DEDUP_REMOVED lines=8> */
[----:B------:R-:W2:Y:S01]  /*13f80*/  MUFU.EX2 R39, R39 ;  /* 0x0000002700277308 */ /* 0x000ea20000000800 */
[----:B------:R-:W-:Y:S01]  /*13f90*/  MOV R7, R174 ;  /* 0x000000ae00077202 */ /* 0x000fe20000000f00 */
[----:B------:R-:W-:Y:S01]  /*13fa0*/  HMMA.16816.F32.BF16 R116, R8, R24, R116 ;  /* 0x000000180874723c */ /* 0x000fe20000041874 */
[----:B------:R-:W-:Y:S01]  /*13fb0*/  MOV R124, R175 ;  /* 0x000000af007c7202 */ /* 0x000fe20000000f00 */
[----:B------:R-:W-:Y:S04]  /*13fc0*/  LDSM.16.MT88.4 R96, [R132+0xf800] ;  /* 0x00f800008460783b */ /* 0x000fe80000004200 */
[----:B------:R4:W1:Y:S01]  /*13fd0*/  LDSM.16.MT88.4 R172, [R132+0xd800] ;  /* 0x00d8000084ac783b */ /* 0x0008620000004200 */
[----:B------:R-:W-:Y:S01]  /*13fe0*/  MOV R153, R80 ;  /* 0x0000005000997202 */ /* 0x000fe20000000f00 */
[----:B------:R-:W-:Y:S01]  /*13ff0*/  IMAD.MOV.U32 R154, RZ, RZ, R81 ;  /* 0x000000ffff9a7224 */ /* 0x000fe200078e0051 */
[----:B------:R-:W-:Y:S01]  /*14000*/  MUFU.EX2 R16, R2 ;  /* 0x0000000200107308 */ /* 0x000fe20000000800 */
[----:B------:R-:W-:Y:S01]  /*14010*/  MOV R155, R82 ;  /* 0x00000052009b7202 */ /* 0x000fe20000000f00 */
[----:B------:R-:W-:Y:S01]  /*14020*/  LDSM.16.MT88.4 R204, [R137+0x1800] ;  /* 0x0018000089cc783b */ /* 0x000fe20000004200 */
[----:B------:R-:W-:-:S02]  /*14030*/  MOV R127, R50 ;  /* 0x00000032007f7202 */ /* 0x000fc40000000f00 */
[----:B------:R-:W-:Y:S01]  /*14040*/  MOV R126, R51 ;  /* 0x00000033007e7202 */ /* 0x000fe20000000f00 */
[----:B------:R2:W-:Y:S01]  /*14050*/  MUFU.EX2 R17, R0 ;  /* 0x0000000000117308 */ /* 0x0005e20000000800 */
[C---:B------:R-:W-:Y:S01]  /*14060*/  HMMA.16816.F32.BF16 R48, R8.reuse, R14, R112 ;  /* 0x0000000e0830723c */ /* 0x040fe20000041870 */
[----:B------:R-:W-:Y:S01]  /*14070*/  MOV R169, R188 ;  /* 0x000000bc00a97202 */ /* 0x000fe20000000f00 */
[----:B------:R-:W-:Y:S01]  /*14080*/  LDSM.16.MT88.4 R112, [R35+0x3800] ;  /* 0x003800002370783b */ /* 0x000fe20000004200 */
[----:B------:R4:W1:Y:S01]  /*14090*/  MUFU.EX2 R15, R3 ;  /* 0x00000003000f7308 */ /* 0x0008620000000800 */
[----:B------:R-:W-:Y:S02]  /*140a0*/  MOV R171, R190 ;  /* 0x000000be00ab7202 */ /* 0x000fe40000000f00 */
[----:B------:R-:W-:Y:S01]  /*140b0*/  MOV R4, R191 ;  /* 0x000000bf00047202 */ /* 0x000fe20000000f00 */
[----:B------:R-:W-:Y:S01]  /*140c0*/  LDSM.16.MT88.4 R80, [R229+0xf800] ;  /* 0x00f80000e550783b */ /* 0x000fe20000004200 */
[----:B------:R-:W-:Y:S01]  /*140d0*/  HMMA.16816.F32.BF16 R24, R8, R26, R128 ;  /* 0x0000001a0818723c */ /* 0x000fe20000041880 */
[----:B------:R-:W-:-:S02]  /*140e0*/  MOV R32, R6 ;  /* 0x0000000600207202 */ /* 0x000fc40000000f00 */
[----:B------:R-:W-:Y:S01]  /*140f0*/  MOV R6, R151 ;  /* 0x0000009700067202 */ /* 0x000fe20000000f00 */
[----:B------:R1:W1:Y:S01]  /*14100*/  LDSM.16.MT88.4 R188, [R35+0x1800] ;  /* 0x0018000023bc783b */ /* 0x0002620000004200 */
[--C-:B--2---:R-:W-:Y:S01]  /*14110*/  FFMA.FTZ R0, R237, UR6, -R33.reuse ;  /* 0x00000006ed007c23 */ /* 0x104fe20008010821 */
[----:B------:R-:W-:Y:S02]  /*14120*/  MOV R14, R7 ;  /* 0x00000007000e7202 */ /* 0x000fe40000000f00 */
[----:B------:R2:W5:Y:S01]  /*14130*/  LDL.LU R237, [R1+0x90] ;  /* 0x0000900001ed7983 */ /* 0x0005620000300800 */
[--C-:B----4-:R-:W-:Y:S01]  /*14140*/  FFMA.FTZ R3, R236, UR6, -R33.reuse ;  /* 0x00000006ec037c23 */ /* 0x110fe20008010821 */
[----:B------:R-:W-:Y:S02]  /*14150*/  MOV R7, R230 ;  /* 0x000000e600077202 */ /* 0x000fe40000000f00 */
[----:B------:R2:W5:Y:S01]  /*14160*/  LDL.LU R236, [R1+0x8c] ;  /* 0x00008c0001ec7983 */ /* 0x0005620000300800 */
[----:B------:R-:W-:Y:S01]  /*14170*/  MOV R132, R32 ;  /* 0x0000002000847202 */ /* 0x000fe20000000f00 */
[----:B---3--:R-:W-:Y:S01]  /*14180*/  FFMA.FTZ R2, R146, UR6, -R33 ;  /* 0x0000000692027c23 */ /* 0x008fe20008010821 */
        /* <DEDUP_REMOVED lines=19> */
[----:B------:R-:W-:Y:S02]  /*142c0*/  F2FP.BF16.F32.PACK_AB R124, R19, R39 ;  /* 0x00000027137c723e */ /* 0x000fe400000010ff */
[----:B-1----:R-:W-:-:S02]  /*142d0*/  F2FP.BF16.F32.PACK_AB R125, R15, R18 ;  /* 0x000000120f7d723e */ /* 0x002fc400000010ff */
[----:B------:R-:W-:Y:S02]  /*142e0*/  F2FP.BF16.F32.PACK_AB R126, R21, R20 ;  /* 0x00000014157e723e */ /* 0x000fe400000010ff */
[----:B------:R-:W-:Y:S02]  /*142f0*/  F2FP.BF16.F32.PACK_AB R127, R17, R16 ;  /* 0x00000010117f723e */ /* 0x000fe400000010ff */
[----:B------:R-:W-:Y:S02]  /*14300*/  MOV R8, R169 ;  /* 0x000000a900087202 */ /* 0x000fe40000000f00 */
[----:B------:R-:W-:Y:S01]  /*14310*/  MOV R9, R170 ;  /* 0x000000aa00097202 */ /* 0x000fe20000000f00 */
[----:B------:R-:W-:Y:S01]  /*14320*/  IMAD.MOV.U32 R170, RZ, RZ, R149 ;  /* 0x000000ffffaa7224 */ /* 0x000fe200078e0095 */
[----:B------:R-:W-:Y:S02]  /*14330*/  MOV R10, R171 ;  /* 0x000000ab000a7202 */ /* 0x000fe40000000f00 */
[----:B------:R-:W-:-:S02]  /*14340*/  MOV R169, R148 ;  /* 0x0000009400a97202 */ /* 0x000fc40000000f00 */
[----:B------:R-:W-:Y:S02]  /*14350*/  MOV R171, R150 ;  /* 0x0000009600ab7202 */ /* 0x000fe40000000f00 */
[C---:B------:R-:W-:Y:S08]  /*14360*/  HMMA.16816.F32.BF16 R148, R124.reuse, R156, R164 ;  /* 0x0000009c7c94723c */ /* 0x040ff000000418a4 */
[----:B------:R-:W-:Y:S01]  /*14370*/  HMMA.16816.F32.BF16 R164, R124, R172, R60 ;  /* 0x000000ac7ca4723c */ /* 0x000fe2000004183c */
[----:B------:R-:W-:Y:S01]  /*14380*/  MOV R62, R168 ;  /* 0x000000a8003e7202 */ /* 0x000fe20000000f00 */
[----:B------:R-:W-:-:S03]  /*14390*/  IMAD.MOV.U32 R63, RZ, RZ, R37 ;  /* 0x000000ffff3f7224 */ /* 0x000fc600078e0025 */
[----:B------:R-:W-:Y:S01]  /*143a0*/  MOV R61, R62 ;  /* 0x0000003e003d7202 */ /* 0x000fe20000000f00 */
[----:B------:R-:W-:Y:S02]  /*143b0*/  IMAD.MOV.U32 R62, RZ, RZ, R63 ;  /* 0x000000ffff3e7224 */ /* 0x000fe400078e003f */
[----:B------:R-:W-:Y:S01]  /*143c0*/  FFMA.FTZ R5, R231, UR6, -R33 ;  /* 0x00000006e7057c23 */ /* 0x000fe20008010821 */
[----:B------:R-:W-:Y:S01]  /*143d0*/  MOV R63, R147 ;  /* 0x00000093003f7202 */ /* 0x000fe20000000f00 */
[----:B------:R2:W5:Y:S01]  /*143e0*/  LDL.LU R231, [R1+0x88] ;  /* 0x0000880001e77983 */ /* 0x0005620000300800 */
[----:B------:R1:W-:Y:S01]  /*143f0*/  MUFU.EX2 R32, R2 ;  /* 0x0000000200207308 */ /* 0x0003e20000000800 */
[----:B------:R-:W-:Y:S02]  /*14400*/  MOV R147, R228 ;  /* 0x000000e400937202 */ /* 0x000fe40000000f00 */
[----:B------:R2:W5:Y:S04]  /*14410*/  LDL.LU R230, [R1+0x84] ;  /* 0x0000840001e67983 */ /* 0x0005680000300800 */
[----:B------:R2:W5:Y:S01]  /*14420*/  LDL.LU R228, [R1+0x80] ;  /* 0x0000800001e47983 */ /* 0x0005620000300800 */
[----:B-1----:R-:W-:-:S03]  /*14430*/  FFMA.FTZ R2, R62, UR6, -R34 ;  /* 0x000000063e027c23 */ /* 0x002fc60008010822 */
[----:B------:R-:W3:Y:S01]  /*14440*/  LDL.LU R62, [R1+0x6c] ;  /* 0x00006c00013e7983 */ /* 0x000ee20000300800 */
[----:B------:R-:W-:Y:S01]  /*14450*/  IMAD.MOV.U32 R144, RZ, RZ, R152 ;  /* 0x000000ffff907224 */ /* 0x000fe200078e0098 */
[----:B------:R-:W-:Y:S02]  /*14460*/  MOV R131, R153 ;  /* 0x0000009900837202 */ /* 0x000fe40000000f00 */
[----:B------:R-:W-:Y:S02]  /*14470*/  MOV R130, R154 ;  /* 0x0000009a00827202 */ /* 0x000fe40000000f00 */
[----:B------:R-:W-:Y:S01]  /*14480*/  MOV R129, R155 ;  /* 0x0000009b00817202 */ /* 0x000fe20000000f00 */
[----:B------:R-:W-:Y:S01]  /*14490*/  IMAD.MOV.U32 R35, RZ, RZ, R11 ;  /* 0x000000ffff237224 */ /* 0x000fe200078e000b */
[----:B------:R-:W-:Y:S01]  /*144a0*/  HMMA.16816.F32.BF16 R152, R124, R158, R160 ;  /* 0x0000009e7c98723c */ /* 0x000fe200000418a0 */
[----:B------:R-:W-:Y:S02]  /*144b0*/  MOV R36, R8 ;  /* 0x0000000800247202 */ /* 0x000fe40000000f00 */
[----:B------:R-:W-:-:S02]  /*144c0*/  MOV R33, R9 ;  /* 0x0000000900217202 */ /* 0x000fc40000000f00 */
[----:B------:R-:W-:Y:S02]  /*144d0*/  MOV R163, R10 ;  /* 0x0000000a00a37202 */ /* 0x000fe40000000f00 */
[----:B------:R1:W4:Y:S01]  /*144e0*/  LDSM.16.MT88.4 R8, [R137+0x3800] ;  /* 0x003800008908783b */ /* 0x0003220000004200 */
[----:B------:R-:W-:Y:S01]  /*144f0*/  IMAD.MOV.U32 R160, RZ, RZ, R171 ;  /* 0x000000ffffa07224 */ /* 0x000fe200078e00ab */
[----:B------:R-:W-:Y:S02]  /*14500*/  MOV R161, R6 ;  /* 0x0000000600a17202 */ /* 0x000fe40000000f00 */
[----:B------:R-:W-:Y:S02]  /*14510*/  MOV R162, R7 ;  /* 0x0000000700a27202 */ /* 0x000fe40000000f00 */
[----:B------:R2:W1:Y:S01]  /*14520*/  MUFU.EX2 R7, R0 ;  /* 0x0000000000077308 */ /* 0x0004620000000800 */
[----:B------:R-:W-:-:S03]  /*14530*/  FFMA.FTZ R4, R4, UR6, -R34 ;  /* 0x0000000604047c23 */ /* 0x000fc60008010822 */
[----:B------:R1:W-:Y:S01]  /*14540*/  MUFU.EX2 R6, R3 ;  /* 0x0000000300067308 */ /* 0x0003e20000000800 */
[----:B--2---:R-:W-:Y:S01]  /*14550*/  FFMA.FTZ R0, R63, UR6, -R34 ;  /* 0x000000063f007c23 */ /* 0x004fe20008010822 */
[----:B------:R-:W-:Y:S01]  /*14560*/  MOV R63, R160 ;  /* 0x000000a0003f7202 */ /* 0x000fe20000000f00 */
[----:B------:R-:W-:Y:S01]  /*14570*/  IMAD.MOV.U32 R160, RZ, RZ, R161 ;  /* 0x000000ffffa07224 */ /* 0x000fe200078e00a1 */
[----:B------:R-:W-:Y:S02]  /*14580*/  MOV R161, R162 ;  /* 0x000000a200a17202 */ /* 0x000fe40000000f00 */
[----:B------:R-:W-:Y:S02]  /*14590*/  MOV R162, R163 ;  /* 0x000000a300a27202 */ /* 0x000fe40000000f00 */
[----:B------:R-:W-:Y:S01]  /*145a0*/  MOV R163, R33 ;  /* 0x0000002100a37202 */ /* 0x000fe20000000f00 */
[----:B------:R-:W-:Y:S01]  /*145b0*/  IMAD.MOV.U32 R33, RZ, RZ, R36 ;  /* 0x000000ffff217224 */ /* 0x000fe200078e0024 */
[----:B------:R-:W-:-:S02]  /*145c0*/  MOV R36, R128 ;  /* 0x0000008000247202 */ /* 0x000fc40000000f00 */
[----:B------:R-:W-:Y:S01]  /*145d0*/  MOV R128, R129 ;  /* 0x0000008100807202 */ /* 0x000fe20000000f00 */
[----:B-1----:R-:W-:Y:S01]  /*145e0*/  FFMA.FTZ R3, R61, UR6, -R34 ;  /* 0x000000063d037c23 */ /* 0x002fe20008010822 */
[----:B------:R-:W-:Y:S01]  /*145f0*/  MOV R129, R130 ;  /* 0x0000008200817202 */ /* 0x000fe20000000f00 */
[----:B------:R-:W-:Y:S01]  /*14600*/  IMAD.MOV.U32 R130, RZ, RZ, R131 ;  /* 0x000000ffff827224 */ /* 0x000fe200078e0083 */
[----:B------:R-:W-:Y:S02]  /*14610*/  MOV R131, R144 ;  /* 0x0000009000837202 */ /* 0x000fe40000000f00 */
[----:B------:R-:W-:Y:S02]  /*14620*/  MOV R144, R145 ;  /* 0x0000009100907202 */ /* 0x000fe40000000f00 */
[----:B------:R-:W-:Y:S02]  /*14630*/  MOV R145, R23 ;  /* 0x0000001700917202 */ /* 0x000fe40000000f00 */
[----:B------:R-:W-:Y:S04]  /*14640*/  MUFU.EX2 R23, R4 ;  /* 0x0000000400177308 */ /* 0x000fe80000000800 */
[----:B------:R-:W1:Y:S04]  /*14650*/  MUFU.EX2 R4, R3 ;  /* 0x0000000300047308 */ /* 0x000e680000000800 */
[----:B------:R-:W-:Y:S04]  /*14660*/  MUFU.EX2 R3, R2 ;  /* 0x0000000200037308 */ /* 0x000fe80000000800 */
[----:B------:R-:W2:Y:S04]  /*14670*/  MUFU.EX2 R5, R5 ;  /* 0x0000000500057308 */ /* 0x000ea80000000800 */
[----:B------:R-:W4:Y:S01]  /*14680*/  MUFU.EX2 R2, R0 ;  /* 0x0000000000027308 */ /* 0x000f220000000800 */
[----:B------:R-:W-:Y:S01]  /*14690*/  MOV R37, R146 ;  /* 0x0000009200257202 */ /* 0x000fe20000000f00 */
[----:B------:R-:W-:Y:S01]  /*146a0*/  IMAD.MOV.U32 R146, RZ, RZ, R22 ;  /* 0x000000ffff927224 */ /* 0x000fe200078e0016 */
[----:B------:R-:W-:-:S02]  /*146b0*/  MOV R229, R14 ;  /* 0x0000000e00e57202 */ /* 0x000fc40000000f00 */
[----:B------:R-:W-:Y:S02]  /*146c0*/  MOV R14, R169 ;  /* 0x000000a9000e7202 */ /* 0x000fe40000000f00 */
[----:B------:R-:W-:Y:S02]  /*146d0*/  MOV R22, R170 ;  /* 0x000000aa00167202 */ /* 0x000fe40000000f00 */
[----:B------:R-:W-:Y:S01]  /*146e0*/  HMMA.16816.F32.BF16 R168, R124, R174, R56 ;  /* 0x000000ae7ca8723c */ /* 0x000fe20000041838 */
[----:B------:R-:W-:Y:S01]  /*146f0*/  MOV R57, R36 ;  /* 0x0000002400397202 */ /* 0x000fe20000000f00 */
[----:B------:R-:W-:Y:S01]  /*14700*/  IMAD.MOV.U32 R58, RZ, RZ, R128 ;  /* 0x000000ffff3a7224 */ /* 0x000fe200078e0080 */
[----:B------:R-:W-:Y:S02]  /*14710*/  MOV R59, R129 ;  /* 0x00000081003b7202 */ /* 0x000fe40000000f00 */
[----:B------:R-:W-:Y:S02]  /*14720*/  MOV R60, R130 ;  /* 0x00000082003c7202 */ /* 0x000fe40000000f00 */
[----:B------:R-:W-:-:S02]  /*14730*/  MOV R36, R131 ;  /* 0x0000008300247202 */ /* 0x000fc40000000f00 */
[----:B------:R-:W-:Y:S02]  /*14740*/  F2FP.BF16.F32.PACK_AB R128, R7, R32 ;  /* 0x000000200780723e */ /* 0x000fe400000010ff */
[----:B-1----:R-:W-:Y:S02]  /*14750*/  F2FP.BF16.F32.PACK_AB R129, R4, R23 ;  /* 0x000000170481723e */ /* 0x002fe400000010ff */
[----:B--2---:R-:W-:Y:S02]  /*14760*/  F2FP.BF16.F32.PACK_AB R130, R5, R6 ;  /* 0x000000060582723e */ /* 0x004fe400000010ff */
[----:B----4-:R-:W-:Y:S01]  /*14770*/  F2FP.BF16.F32.PACK_AB R131, R2, R3 ;  /* 0x000000030283723e */ /* 0x010fe200000010ff */
[----:B------:R-:W-:Y:S01]  /*14780*/  HMMA.16816.F32.BF16 R180, R124, R188, R180 ;  /* 0x000000bc7cb4723c */ /* 0x000fe200000418b4 */
[----:B------:R-:W-:Y:S01]  /*14790*/  FADD.FTZ R14, R14, R138 ;  /* 0x0000008a0e0e7221 */ /* 0x000fe20000010000 */
[----:B------:R-:W-:Y:S01]  /*147a0*/  FADD.FTZ R22, R22, R13 ;  /* 0x0000000d16167221 */ /* 0x000fe20000010000 */
[----:B------:R-:W-:Y:S01]  /*147b0*/  MOV R137, R163 ;  /* 0x000000a300897202 */ /* 0x000fe20000000f00 */
[----:B------:R-:W-:Y:S01]  /*147c0*/  FADD.FTZ R12, R63, R12 ;  /* 0x0000000c3f0c7221 */ /* 0x000fe20000010000 */
[----:B------:R-:W-:-:S03]  /*147d0*/  MOV R56, R33 ;  /* 0x0000002100387202 */ /* 0x000fc60000000f00 */
        /* <DEDUP_REMOVED lines=11> */
[----:B------:R-:W-:Y:S01]  /*14890*/  IMAD.MOV.U32 R43, RZ, RZ, R162 ;  /* 0x000000ffff2b7224 */ /* 0x000fe200078e00a2 */
[----:B------:R-:W-:Y:S01]  /*148a0*/  MOV R63, R146 ;  /* 0x00000092003f7202 */ /* 0x000fe20000000f00 */
[----:B------:R-:W-:-:S05]  /*148b0*/  IMAD.MOV.U32 R61, RZ, RZ, R144 ;  /* 0x000000ffff3d7224 */ /* 0x000fca00078e0090 */
[C---:B------:R-:W-:Y:S01]  /*148c0*/  HMMA.16816.F32.BF16 R116, R128.reuse, R8, R116 ;  /* 0x000000088074723c */ /* 0x040fe20000041874 */
[----:B------:R-:W-:Y:S01]  /*148d0*/  FADD.FTZ R8, R43, R22 ;  /* 0x000000162b087221 */ /* 0x000fe20000010000 */
[----:B------:R-:W-:Y:S01]  /*148e0*/  FADD.FTZ R9, R137, R12 ;  /* 0x0000000c89097221 */ /* 0x000fe20000010000 */
[----:B------:R-:W-:Y:S02]  /*148f0*/  MOV R33, R147 ;  /* 0x0000009300217202 */ /* 0x000fe40000000f00 */
[----:B------:R-:W-:Y:S01]  /*14900*/  FADD.FTZ R8, R58, R8 ;  /* 0x000000083a087221 */ /* 0x000fe20000010000 */
[----:B------:R-:W-:Y:S02]  /*14910*/  FADD.FTZ R12, R59, R9 ;  /* 0x000000093b0c7221 */ /* 0x000fe40000010000 */
[C---:B------:R-:W-:Y:S08]  /*14920*/  HMMA.16816.F32.BF16 R68, R128.reuse, R80, R68 ;  /* 0x000000508044723c */ /* 0x040ff00000041844 */
[C---:B------:R-:W-:Y:S08]  /*14930*/  HMMA.16816.F32.BF16 R84, R128.reuse, R96, R84 ;  /* 0x000000608054723c */ /* 0x040ff00000041854 */
[C---:B------:R-:W-:Y:S08]  /*14940*/  HMMA.16816.F32.BF16 R100, R128.reuse, R112, R100 ;  /* 0x000000708064723c */ /* 0x040ff00000041864 */
[C---:B------:R-:W-:Y:S08]  /*14950*/  HMMA.16816.F32.BF16 R80, R128.reuse, R82, R28 ;  /* 0x000000528050723c */ /* 0x040ff0000004181c */
[C---:B------:R-:W-:Y:S08]  /*14960*/  HMMA.16816.F32.BF16 R96, R128.reuse, R98, R44 ;  /* 0x000000628060723c */ /* 0x040ff0000004182c */
[----:B------:R-:W-:Y:S01]  /*14970*/  HMMA.16816.F32.BF16 R112, R128, R114, R48 ;  /* 0x000000728070723c */ /* 0x000fe20000041830 */
[----:B---3--:R-:W-:-:S04]  /*14980*/  FFMA.FTZ R0, R62, R38, R232 ;  /* 0x000000263e007223 */ /* 0x008fc800000100e8 */
[----:B------:R-:W-:Y:S01]  /*14990*/  FADD.FTZ R13, R160, R0 ;  /* 0x00000000a00d7221 */ /* 0x000fe20000010000 */
[----:B------:R-:W-:Y:S01]  /*149a0*/  FADD.FTZ R0, R161, R14 ;  /* 0x0000000ea1007221 */ /* 0x000fe20000010000 */
[----:B------:R-:W-:Y:S01]  /*149b0*/  MOV R62, R145 ;  /* 0x00000091003e7202 */ /* 0x000fe20000000f00 */
[----:B------:R-:W-:Y:S01]  /*149c0*/  HMMA.16816.F32.BF16 R160, R128, R172, R216 ;  /* 0x000000ac80a0723c */ /* 0x000fe200000418d8 */
[----:B------:R-:W-:Y:S01]  /*149d0*/  FADD.FTZ R13, R56, R13 ;  /* 0x0000000d380d7221 */ /* 0x000fe20000010000 */
[----:B------:R-:W-:-:S03]  /*149e0*/  FADD.FTZ R0, R57, R0 ;  /* 0x0000000039007221 */ /* 0x000fc60000010000 */
[----:B------:R-:W-:-:S03]  /*149f0*/  FADD.FTZ R13, R60, R13 ;  /* 0x0000000d3c0d7221 */ /* 0x000fc60000010000 */
[----:B------:R-:W-:Y:S01]  /*14a00*/  HMMA.16816.F32.BF16 R172, R128, R174, R176 ;  /* 0x000000ae80ac723c */ /* 0x000fe200000418b0 */
[----:B------:R-:W-:Y:S01]  /*14a10*/  FADD.FTZ R9, R61, R0 ;  /* 0x000000003d097221 */ /* 0x000fe20000010000 */
[----:B------:R-:W-:Y:S01]  /*14a20*/  FADD.FTZ R8, R62, R8 ;  /* 0x000000083e087221 */ /* 0x000fe20000010000 */
[----:B------:R-:W-:-:S05]  /*14a30*/  FADD.FTZ R0, R63, R12 ;  /* 0x0000000c3f007221 */ /* 0x000fca0000010000 */
[----:B------:R-:W-:Y:S01]  /*14a40*/  HMMA.16816.F32.BF16 R176, R128, R188, R212 ;  /* 0x000000bc80b0723c */ /* 0x000fe200000418d4 */
[----:B------:R-:W-:Y:S01]  /*14a50*/  FADD.FTZ R9, R36, R9 ;  /* 0x0000000924097221 */ /* 0x000fe20000010000 */
[----:B------:R-:W-:-:S06]  /*14a60*/  FADD.FTZ R8, R35, R8 ;  /* 0x0000000823087221 */ /* 0x000fcc0000010000 */
[----:B------:R-:W-:Y:S01]  /*14a70*/  HMMA.16816.F32.BF16 R188, R128, R190, R196 ;  /* 0x000000be80bc723c */ /* 0x000fe200000418c4 */
[----:B------:R-:W-:-:S07]  /*14a80*/  FADD.FTZ R0, R132, R0 ;  /* 0x0000000084007221 */ /* 0x000fce0000010000 */
[C---:B------:R-:W-:Y:S08]  /*14a90*/  HMMA.16816.F32.BF16 R144, R128.reuse, R156, R220 ;  /* 0x0000009c8090723c */ /* 0x040ff000000418dc */
[C---:B------:R-:W-:Y:S08]  /*14aa0*/  HMMA.16816.F32.BF16 R196, R128.reuse, R204, R64 ;  /* 0x000000cc80c4723c */ /* 0x040ff00000041840 */
[C---:B------:R-:W-:Y:S08]  /*14ab0*/  HMMA.16816.F32.BF16 R156, R128.reuse, R158, R208 ;  /* 0x0000009e809c723c */ /* 0x040ff000000418d0 */
[C---:B------:R-:W-:Y:S08]  /*14ac0*/  HMMA.16816.F32.BF16 R204, R128.reuse, R206, R52 ;  /* 0x000000ce80cc723c */ /* 0x040ff00000041834 */
[----:B------:R-:W-:Y:S01]  /*14ad0*/  HMMA.16816.F32.BF16 R128, R128, R10, R24 ;  /* 0x0000000a8080723c */ /* 0x000fe20000041818 */
[----:B------:R-:W-:Y:S01]  /*14ae0*/  FADD.FTZ R10, R33, R13 ;  /* 0x0000000d210a7221 */ /* 0x000fe20000010000 */
[----:B------:R-:W-:Y:S01]  /*14af0*/  FADD.FTZ R11, R37, R9 ;  /* 0x00000009250b7221 */ /* 0x000fe20000010000 */
[----:B------:R-:W-:-:S02]  /*14b00*/  FADD.FTZ R9, R140, R8 ;  /* 0x000000088c097221 */ /* 0x000fc40000010000 */
        /* <DEDUP_REMOVED lines=44> */
[----:B------:R-:W-:-:S11]  /*14dd0*/  UISETP.GT.AND UP0, UPT, UR4, UR19, UPT ;  /* 0x000000130400728c */ /* 0x000fd6000bf04270 */
[----:B------:R-:W-:Y:S01]  /*14de0*/  @UP0 UIADD3 UR21, UPT, UPT, UR21, -0x4, URZ ;  /* 0xfffffffc15150890 */ /* 0x000fe2000fffe0ff */
[----:B------:R-:W-:Y:S11]  /*14df0*/  BRA.U UP0, `(.L_x_712) ;  /* 0x0000000100047547 */ /* 0x000ff6000b800000 */
.L_x_709:
[----:B------:R-:W-:-:S12]  /*14e00*/  UIADD3 UR21, UPT, UPT, UR4, -0x1, URZ ;  /* 0xffffffff04157890 */ /* 0x000fd8000fffe0ff */
.L_x_712:
[----:B------:R-:W-:-:S09]  /*14e10*/  UISETP.GE.AND UP0, UPT, UR21, UR19, UPT ;  /* 0x000000131500728c */ /* 0x000fd2000bf06270 */
[----:B------:R-:W-:Y:S05]  /*14e20*/  BRA.U !UP0, `(.L_x_713) ;  /* 0x0000005908107547 */ /* 0x000fea000b800000 */
[----:B-1----:R-:W1:Y:S01]  /*14e30*/  LDC.64 R4, c[0x0][0x3c0] ;  /* 0x0000f000ff047b82 */ /* 0x002e620000000a00 */
[----:B--2---:R-:W2:Y:S01]  /*14e40*/  S2R R232, SR_TID.X ;  /* 0x0000000000e87919 */ /* 0x004ea20000002100 */
[----:B------:R-:W3:Y:S01]  /*14e50*/  LDCU UR4, c[0x0][0x440] ;  /* 0x00008800ff0477ac */ /* 0x000ee20008000800 */
[----:B------:R-:W-:Y:S01]  /*14e60*/  IMAD.MOV.U32 R229, RZ, RZ, 0x20 ;  /* 0x00000020ffe57424 */ /* 0x000fe200078e00ff */
[----:B------:R-:W-:Y:S01]  /*14e70*/  MOV R139, R134 ;  /* 0x00000086008b7202 */ /* 0x000fe20000000f00 */
[----:B------:R-:W-:Y:S01]  /*14e80*/  IMAD.MOV.U32 R132, RZ, RZ, R136 ;  /* 0x000000ffff847224 */ /* 0x000fe200078e0088 */
[----:B------:R-:W-:Y:S01]  /*14e90*/  MOV R3, R133 ;  /* 0x0000008500037202 */ /* 0x000fe20000000f00 */
[----:B------:R-:W-:Y:S01]  /*14ea0*/  IMAD.MOV.U32 R140, RZ, RZ, R135 ;  /* 0x000000ffff8c7224 */ /* 0x000fe200078e0087 */
[----:B------:R-:W4:Y:S01]  /*14eb0*/  S2UR UR5, SR_CgaCtaId ;  /* 0x00000000000579c3 */ /* 0x000f220000008800 */
[----:B------:R-:W-:Y:S01]  /*14ec0*/  IMAD.MOV.U32 R235, RZ, RZ, 0x40 ;  /* 0x00000040ffeb7424 */ /* 0x000fe200078e00ff */
[C---:B-----5:R-:W-:Y:S01]  /*14ed0*/  IADD3 R244, PT, PT, R237.reuse, 0x8, RZ ;  /* 0x00000008edf47810 */ /* 0x060fe20007ffe0ff */
[C---:B------:R-:W-:Y:S01]  /*14ee0*/  VIADD R243, R237.reuse, 0x40 ;  /* 0x00000040edf37836 */ /* 0x040fe20000000000 */
[----:B------:R-:W-:Y:S01]  /*14ef0*/  IADD3 R242, PT, PT, R237, 0x48, RZ ;  /* 0x00000048edf27810 */ /* 0x000fe20007ffe0ff */
[----:B------:R-:W-:Y:S01]  /*14f00*/  UMOV UR7, 0x400 ;  /* 0x0000040000077882 */ /* 0x000fe20000000000 */
[----:B------:R-:W1:Y:S01]  /*14f10*/  LDCU UR6, c[0x0][0x440] ;  /* 0x00008800ff0677ac */ /* 0x000e620008000800 */
[----:B---3--:R-:W-:Y:S01]  /*14f20*/  ISETP.GE.AND P5, PT, R228, UR4, PT ;  /* 0x00000004e4007c0c */ /* 0x008fe2000bfa6270 */
[----:B------:R-:W3:Y:S01]  /*14f30*/  LDCU UR4, c[0x0][0x45c] ;  /* 0x00008b80ff0477ac */ /* 0x000ee20008000800 */
[----:B-1----:R-:W-:Y:S01]  /*14f40*/  IMAD.MOV.U32 R2, RZ, RZ, R5 ;  /* 0x000000ffff027224 */ /* 0x002fe200078e0005 */
[----:B------:R1:W-:Y:S01]  /*14f50*/  STL.64 [R1+0x48], R4 ;  /* 0x0000480401007387 */ /* 0x0003e20000100a00 */
[----:B------:R-:W-:-:S05]  /*14f60*/  IMAD.MOV.U32 R0, RZ, RZ, R4 ;  /* 0x000000ffff007224 */ /* 0x000fca00078e0004 */
[C---:B------:R-:W-:Y:S01]  /*14f70*/  SHF.L.U64.HI R2, R0.reuse, 0x4, R2 ;  /* 0x0000000400027819 */ /* 0x040fe20000010202 */
[----:B----4-:R-:W-:Y:S01]  /*14f80*/  ULEA UR5, UR5, UR7, 0x18 ;  /* 0x0000000705057291 */ /* 0x010fe2000f8ec0ff */
[----:B------:R-:W-:Y:S01]  /*14f90*/  SHF.L.U32 R0, R0, 0x4, RZ ;  /* 0x0000000400007819 */ /* 0x000fe200000006ff */
[C---:B--2---:R-:W-:Y:S01]  /*14fa0*/  IMAD.SHL.U32 R233, R232.reuse, 0x40, RZ ;  /* 0x00000040e8e97824 */ /* 0x044fe200078e00ff */
[----:B------:R-:W-:Y:S01]  /*14fb0*/  LOP3.LUT P0, RZ, R232, 0x2, RZ, 0xc0, !PT ;  /* 0x00000002e8ff7812 */ /* 0x000fe2000780c0ff */
[----:B------:R1:W-:Y:S03]  /*14fc0*/  STL [R1+0x7c], R2 ;  /* 0x00007c0201007387 */ /* 0x0003e60000100800 */
[----:B------:R-:W-:Y:S01]  /*14fd0*/  SEL R229, R229, 0xffffffe0, !P0 ;  /* 0xffffffe0e5e57807 */ /* 0x000fe20004000000 */
[----:B------:R1:W-:Y:S01]  /*14fe0*/  STL [R1+0x78], R0 ;  /* 0x0000780001007387 */ /* 0x0003e20000100800 */
[----:B------:R-:W-:Y:S01]  /*14ff0*/  LOP3.LUT R234, R233, 0x400, RZ, 0xc0, !PT ;  /* 0x00000400e9ea7812 */ /* 0x000fe200078ec0ff */
[----:B---3--:R-:W-:Y:S06]  /*15000*/  BRA `(.L_x_714) ;  /* 0x0000000400647947 */ /* 0x008fec0003800000 */
.L_x_716:
[----:B------:R-:W2:Y:S01]  /*15010*/  LDL R143, [R1+0x40] ;  /* 0x00004000018f7983 */ /* 0x000ea20000100800 */
[----:B------:R-:W-:Y:S01]  /*15020*/  IMAD.MOV.U32 R15, RZ, RZ, R142 ;  /* 0x000000ffff0f7224 */ /* 0x000fe200078e008e */
[----:B------:R-:W1:Y:S01]  /*15030*/  LDC.64 R8, c[0x0][0x3b8] ;  /* 0x0000ee00ff087b82 */ /* 0x000e620000000a00 */
[----:B------:R-:W-:Y:S01]  /*15040*/  UIADD3 UR7, UPT, UPT, UR21, -0x1, URZ ;  /* 0xffffffff15077890 */ /* 0x000fe2000fffe0ff */
[----:B------:R-:W3:Y:S01]  /*15050*/  LDL R142, [R1+0x3c] ;  /* 0x00003c00018e7983 */ /* 0x000ee20000100800 */
[----:B------:R-:W-:Y:S01]  /*15060*/  IMAD.U32 R4, RZ, RZ, UR21 ;  /* 0x00000015ff047e24 */ /* 0x000fe2000f8e00ff */
[----:B------:R-:W-:Y:S03]  /*15070*/  LOP3.LUT R12, R15, 0x1f8, RZ, 0xc0, !PT ;  /* 0x000001f80f0c7812 */ /* 0x000fe600078ec0ff */
[----:B------:R-:W-:Y:S01]  /*15080*/  @!P2 VIADD R4, R4, 0xffffffff ;  /* 0xffffffff0404a836 */ /* 0x000fe20000000000 */
[----:B------:R-:W-:Y:S04]  /*15090*/  LOP3.LUT R14, R12, 0x38, R232, 0x78, !PT ;  /* 0x000000380c0e7812 */ /* 0x000fe800078e78e8 */
[----:B------:R-:W-:Y:S04]  /*150a0*/  LOP3.LUT R236, R14, 0x1e00, R15, 0xf8, !PT ;  /* 0x00001e000eec7812 */ /* 0x000fe800078ef80f */
[----:B------:R-:W-:Y:S01]  /*150b0*/  LEA R236, R236, UR5, 0x1 ;  /* 0x00000005ecec7c11 */ /* 0x000fe2000f8e08ff */
[C---:B-1----:R-:W-:Y:S01]  /*150c0*/  IMAD.WIDE.U32 R10, R8.reuse, UR7, RZ ;  /* 0x00000007080a7c25 */ /* 0x042fe2000f8e00ff */
[----:B------:R-:W-:Y:S03]  /*150d0*/  SHF.L.U64.HI R19, R8, 0x4, R9 ;  /* 0x0000000408137819 */ /* 0x000fe60000010209 */
[C---:B------:R-:W-:Y:S04]  /*150e0*/  @!P2 IMAD.WIDE.U32 R12, R4.reuse, R8, RZ ;  /* 0x00000008040ca225 */ /* 0x040fe800078e00ff */
[----:B------:R-:W-:Y:S02]  /*150f0*/  IMAD R11, R9, UR7, R11 ;  /* 0x00000007090b7c24 */ /* 0x000fe4000f8e020b */
[----:B------:R-:W-:Y:S02]  /*15100*/  @!P2 IMAD R13, R4, R9, R13 ;  /* 0x00000009040da224 */ /* 0x000fe400078e020d */
[----:B------:R-:W-:Y:S01]  /*15110*/  IMAD.SHL.U32 R18, R8, 0x10, RZ ;  /* 0x0000001008127824 */ /* 0x000fe200078e00ff */
[-C--:B--2---:R-:W-:Y:S02]  /*15120*/  @!P5 LEA R16, P1, R10, R143.reuse, 0x7 ;  /* 0x0000008f0a10d211 */ /* 0x084fe400078238ff */
[----:B------:R-:W-:Y:S02]  /*15130*/  @!P2 LEA R14, P0, R12, R143, 0x7 ;  /* 0x0000008f0c0ea211 */ /* 0x000fe400078038ff */
[-C--:B---3--:R-:W-:Y:S02]  /*15140*/  @!P5 LEA.HI.X R4, R10, R142.reuse, R11, 0x7, P1 ;  /* 0x0000008e0a04d211 */ /* 0x088fe400008f3c0b */
[----:B------:R-:W-:Y:S01]  /*15150*/  @!P2 LEA.HI.X R15, R12, R142, R13, 0x7, P0 ;  /* 0x0000008e0c0fa211 */ /* 0x000fe200000f3c0d */
[----:B------:R-:W-:Y:S02]  /*15160*/  @!P5 IMAD.MOV.U32 R12, RZ, RZ, R16 ;  /* 0x000000ffff0cd224 */ /* 0x000fe400078e0010 */
[----:B------:R-:W-:Y:S01]  /*15170*/  @!P5 IMAD.MOV.U32 R13, RZ, RZ, R4 ;  /* 0x000000ffff0dd224 */ /* 0x000fe200078e0004 */
[C---:B------:R-:W-:Y:S04]  /*15180*/  LEA R4, P0, R10.reuse, R18, 0x6 ;  /* 0x000000120a047211 */ /* 0x040fe800078030ff */
[----:B------:R-:W-:Y:S01]  /*15190*/  @!PT LDS RZ, [RZ] ;  /* 0x00000000fffff984 */ /* 0x000fe20000000800 */
[----:B------:R-:W-:Y:S01]  /*151a0*/  @!PT LDS RZ, [RZ] ;  /* 0x00000000fffff984 */ /* 0x000fe20000000800 */
[----:B------:R-:W-:Y:S01]  /*151b0*/  @!PT LDS RZ, [RZ] ;  /* 0x00000000fffff984 */ /* 0x000fe20000000800 */
[----:B------:R1:W-:Y:S01]  /*151c0*/  @!P5 LDGSTS.E.BYPASS.LTC128B.128 [R236+0x8000], desc[UR24][R12.64] ;  /* 0x080000000cecdfae */ /* 0x0003e2000b981a18 */
[----:B------:R-:W-:Y:S02]  /*151d0*/  LEA.HI.X R10, R10, R19, R11, 0x6, P0 ;  /* 0x000000130a0a7211 */ /* 0x000fe400000f340b */
[CC--:B------:R-:W-:Y:S01]  /*151e0*/  @!P5 LEA R16, P0, R4.reuse, R143.reuse, 0x1 ;  /* 0x0000008f0410d211 */ /* 0x0c0fe200078008ff */
[----:B------:R2:W-:Y:S03]  /*151f0*/  @P5 STS.128 [R236+0x8000], RZ ;  /* 0x008000ffec005388 */ /* 0x0005e60000000c00 */
[CCC-:B------:R-:W-:Y:S01]  /*15200*/  @!P5 LEA.HI.X R17, R4.reuse, R142.reuse, R10.reuse, 0x1, P0 ;  /* 0x0000008e0411d211 */ /* 0x1c0fe200000f0c0a */
        /* <DEDUP_REMOVED lines=10> */
[CC--:B-1----:R-:W-:Y:S04]  /*152b0*/  @!P2 LEA R12, P1, R4.reuse, R143.reuse, 0x1 ;  /* 0x0000008f040ca211 */ /* 0x0c2fe800078208ff */
[--C-:B------:R-:W-:Y:S02]  /*152c0*/  @!P2 LEA.HI.X R13, R4, R142, R10.reuse, 0x1, P1 ;  /* 0x0000008e040da211 */ /* 0x100fe400008f0c0a */
[-C--:B------:R-:W-:Y:S02]  /*152d0*/  @!P2 IADD3 R11, P1, PT, R18, R4.reuse, RZ ;  /* 0x00000004120ba210 */ /* 0x080fe40007f3e0ff */
[-C--:B---3--:R-:W-:Y:S01]  /*152e0*/  @!P5 LEA R15, P3, R8, R4.reuse, 0x5 ;  /* 0x00000004080fd211 */ /* 0x088fe200078628ff */
[----:B------:R-:W-:Y:S01]  /*152f0*/  @!PT LDS RZ, [RZ] ;  /* 0x00000000fffff984 */ /* 0x000fe20000000800 */
[----:B------:R-:W-:Y:S01]  /*15300*/  @!PT LDS RZ, [RZ] ;  /* 0x00000000fffff984 */ /* 0x000fe20000000800 */
[----:B------:R-:W-:Y:S01]  /*15310*/  @!PT LDS RZ, [RZ] ;  /* 0x00000000fffff984 */ /* 0x000fe20000000800 */
[----:B------:R1:W-:Y:S01]  /*15320*/  @!P2 LDGSTS.E.BYPASS.LTC128B.128 [R236+0xa800], desc[UR24][R12.64+0x80] ;  /* 0x0a8000800cecafae */ /* 0x0003e2000b981a18 */
[-C--:B------:R-:W-:Y:S03]  /*15330*/  @!P5 IADD3 R14, P0, PT, R18, R4.reuse, RZ ;  /* 0x00000004120ed210 */ /* 0x080fe60007f1e0ff */
[----:B------:R2:W-:Y:S02]  /*15340*/  @P2 STS.128 [R236+0xa800], RZ ;  /* 0x00a800ffec002388 */ /* 0x0005e40000000c00 */
[C---:B----4-:R-:W-:Y:S01]  /*15350*/  @!P5 IMAD.X R16, R19.reuse, 0x1, R10, P0 ;  /* 0x000000011310d824 */ /* 0x050fe200000e060a */
[-C--:B------:R-:W-:Y:S02]  /*15360*/  @!P5 LEA R17, P6, R14, R143.reuse, 0x1 ;  /* 0x0000008f0e11d211 */ /* 0x080fe400078c08ff */
[----:B------:R-:W-:Y:S02]  /*15370*/  @!P2 LEA R4, P0, R8, R4, 0x5 ;  /* 0x000000040804a211 */ /* 0x000fe400078028ff */
[----:B------:R-:W-:Y:S02]  /*15380*/  @!P5 LEA.HI.X R16, R14, R142, R16, 0x1, P6 ;  /* 0x0000008e0e10d211 */ /* 0x000fe400030f0c10 */
[CCC-:B------:R-:W-:Y:S02]  /*15390*/  @!P5 LEA.HI.X R14, R8.reuse, R10.reuse, R9.reuse, 0x5, P3 ;  /* 0x0000000a080ed211 */ /* 0x1c0fe400018f2c09 */
[----:B------:R-:W-:Y:S02]  /*153a0*/  @!P2 LEA.HI.X R9, R8, R10, R9, 0x5, P0 ;  /* 0x0000000a0809a211 */ /* 0x000fe400000f2c09 */
[CC--:B------:R-:W-:Y:S04]  /*153b0*/  @!P2 LEA R8, P0, R4.reuse, R143.reuse, 0x1 ;  /* 0x0000008f0408a211 */ /* 0x0c0fe800078008ff */
[-C--:B------:R-:W-:Y:S01]  /*153c0*/  @!P2 LEA.HI.X R9, R4, R142.reuse, R9, 0x1, P0 ;  /* 0x0000008e0409a211 */ /* 0x080fe200000f0c09 */
[----:B-1----:R-:W-:Y:S01]  /*153d0*/  @!P2 IMAD.X R13, R19, 0x1, R10, P1 ;  /* 0x00000001130da824 */ /* 0x002fe200008e060a */
[CC--:B------:R-:W-:Y:S04]  /*153e0*/  @!P2 LEA R12, P1, R11.reuse, R143.reuse, 0x1 ;  /* 0x0000008f0b0ca211 */ /* 0x0c0fe800078208ff */
[-C--:B------:R-:W-:Y:S02]  /*153f0*/  @!P2 LEA.HI.X R13, R11, R142.reuse, R13, 0x1, P1 ;  /* 0x0000008e0b0da211 */ /* 0x080fe400008f0c0d */
[C---:B------:R-:W-:Y:S04]  /*15400*/  @!P5 LEA R10, P1, R15.reuse, R143, 0x1 ;  /* 0x0000008f0f0ad211 */ /* 0x040fe800078208ff */
[----:B------:R-:W-:Y:S01]  /*15410*/  @!P5 LEA.HI.X R11, R15, R142, R14, 0x1, P1 ;  /* 0x0000008e0f0bd211 */ /* 0x000fe200008f0c0e */
[----:B------:R-:W-:Y:S02]  /*15420*/  @!P5 IMAD.MOV.U32 R14, RZ, RZ, R17 ;  /* 0x000000ffff0ed224 */ /* 0x000fe400078e0011 */
        /* <DEDUP_REMOVED lines=23> */
.L_x_714:
[----:B------:R-:W2:Y:S01]  /*155a0*/  LDL R13, [R1+0x48] ;  /* 0x00004800010d7983 */ /* 0x000ea20000100800 */
[----:B------:R-:W-:Y:S05]  /*155b0*/  DEPBAR.LE SB0, 0x0 ;  /* 0x000080000000791a */ /* 0x000fea0000000000 */
[----:B------:R-:W1:Y:S01]  /*155c0*/  LDL R14, [R1+0x4c] ;  /* 0x00004c00010e7983 */ /* 0x000e620000100800 */
[C---:B------:R-:W-:Y:S01]  /*155d0*/  IMAD.SHL.U32 R142, R232.reuse, 0x8, RZ ;  /* 0x00000008e88e7824 */ /* 0x040fe200078e00ff */
[----:B-----5:R-:W-:Y:S01]  /*155e0*/  SHF.R.U32.HI R230, RZ, 0x1, R232 ;  /* 0x00000001ffe67819 */ /* 0x020fe200000116e8 */
[----:B------:R-:W-:Y:S03]  /*155f0*/  IMAD.SHL.U32 R138, R232, 0x2, RZ ;  /* 0x00000002e88a7824 */ /* 0x000fe600078e00ff */
[----:B---3--:R-:W3:Y:S01]  /*15600*/  LDL R10, [R1+0x54] ;  /* 0x00005400010a7983 */ /* 0x008ee20000100800 */
[----:B------:R-:W-:Y:S01]  /*15610*/  BAR.SYNC.DEFER_BLOCKING 0x0 ;  /* 0x0000000000007b1d */ /* 0x000fe20000010000 */
[----:B------:R-:W-:Y:S01]  /*15620*/  LOP3.LUT R228, R142, 0x38, RZ, 0xc0, !PT ;  /* 0x000000388ee47812 */ /* 0x000fe200078ec0ff */
[----:B------:R-:W-:Y:S01]  /*15630*/  UISETP.GT.AND UP0, UPT, UR21, UR19, UPT ;  /* 0x000000131500728c */ /* 0x000fe2000bf04270 */
[----:B------:R-:W-:Y:S02]  /*15640*/  LOP3.LUT P4, RZ, R232, 0x4, RZ, 0xc0, !PT ;  /* 0x00000004e8ff7812 */ /* 0x000fe4000788c0ff */
[----:B------:R-:W-:Y:S02]  /*15650*/  LOP3.LUT R12, R228, 0x40, RZ, 0xfc, !PT ;  /* 0x00000040e40c7812 */ /* 0x000fe400078efcff */
[----:B------:R-:W-:Y:S02]  /*15660*/  SEL R224, R235, 0xffffffc0, !P4 ;  /* 0xffffffc0ebe07807 */ /* 0x000fe40006000000 */
[----:B------:R-:W-:Y:S01]  /*15670*/  ISETP.GE.AND P2, PT, R12, UR6, PT ;  /* 0x000000060c007c0c */ /* 0x000fe2000bf46270 */
[----:B------:R-:W4:Y:S06]  /*15680*/  LDL R15, [R1+0x50] ;  /* 0x00005000010f7983 */ /* 0x000f2c0000100800 */
[----:B------:R-:W5:Y:S06]  /*15690*/  LDL R9, [R1+0x78] ;  /* 0x0000780001097983 */ /* 0x000f6c0000100800 */
[----:B------:R-:W5:Y:S06]  /*156a0*/  LDL R8, [R1+0x7c] ;  /* 0x00007c0001087983 */ /* 0x000f6c0000100800 */
[----:B------:R-:W-:Y:S06]  /*156b0*/  STL [R1+0x5c], R142 ;  /* 0x00005c8e01007387 */ /* 0x000fec0000100800 */
[----:B------:R5:W-:Y:S06]  /*156c0*/  STL [R1+0x58], R12 ;  /* 0x0000580c01007387 */ /* 0x000bec0000100800 */
[----:B------:R-:W-:Y:S01]  /*156d0*/  STL [R1+0x74], R138 ;  /* 0x0000748a01007387 */ /* 0x000fe20000100800 */
[C---:B--2---:R-:W-:Y:S04]  /*156e0*/  IMAD.WIDE.U32 R6, R13.reuse, UR21, RZ ;  /* 0x000000150d067c25 */ /* 0x044fe8000f8e00ff */
[----:B-1----:R-:W-:Y:S01]  /*156f0*/  IMAD R2, R14, UR21, R7 ;  /* 0x000000150e027c24 */ /* 0x002fe2000f8e0207 */
[C---:B---3--:R-:W-:Y:S04]  /*15700*/  LEA R4, P1, R6.reuse, R10, 0x7 ;  /* 0x0000000a06047211 */ /* 0x048fe800078238ff */
[C-C-:B----4-:R-:W-:Y:S02]  /*15710*/  LEA.HI.X R5, R6.reuse, R15, R2.reuse, 0x7, P1 ;  /* 0x0000000f06057211 */ /* 0x150fe400008f3c02 */
[CC--:B-----5:R-:W-:Y:S03]  /*15720*/  LEA R0, P0, R6.reuse, R9.reuse, 0x6 ;  /* 0x0000000906007211 */ /* 0x0e0fe600078030ff */
[----:B------:R-:W-:Y:S01]  /*15730*/  @!PT LDS RZ, [RZ] ;  /* 0x00000000fffff984 */ /* 0x000fe20000000800 */
[----:B------:R-:W-:Y:S01]  /*15740*/  @!PT LDS RZ, [RZ] ;  /* 0x00000000fffff984 */ /* 0x000fe20000000800 */
[----:B------:R-:W-:Y:S01]  /*15750*/  @!PT LDS RZ, [RZ] ;  /* 0x00000000fffff984 */ /* 0x000fe20000000800 */
[----:B------:R-:W-:Y:S01]  /*15760*/  @!P5 LDGSTS.E.BYPASS.LTC128B.128 [R236+0xc000], desc[UR24][R4.64] ;  /* 0x0c00000004ecdfae */ /* 0x000fe2000b981a18 */
[----:B------:R-:W-:Y:S05]  /*15770*/  LEA.HI.X R2, R6, R8, R2, 0x6, P0 ;  /* 0x0000000806027211 */ /* 0x000fea00000f3402 */
[----:B------:R-:W-:Y:S01]  /*15780*/  @P5 STS.128 [R236+0xc000], RZ ;  /* 0x00c000ffec005388 */ /* 0x000fe20000000c00 */
[----:B------:R-:W-:Y:S02]  /*15790*/  ISETP.GE.AND P5, PT, R228, UR6, PT ;  /* 0x00000006e4007c0c */ /* 0x000fe4000bfa6270 */
[C---:B------:R-:W-:Y:S03]  /*157a0*/  LEA R6, P3, R0.reuse, R10, 0x1 ;  /* 0x0000000a00067211 */ /* 0x040fe600078608ff */
[----:B------:R-:W-:Y:S01]  /*157b0*/  @!PT LDS RZ, [RZ] ;  /* 0x00000000fffff984 */ /* 0x000fe20000000800 */
[----:B------:R-:W-:Y:S01]  /*157c0*/  @!PT LDS RZ, [RZ] ;  /* 0x00000000fffff984 */ /* 0x000fe20000000800 */
[----:B------:R-:W-:Y:S01]  /*157d0*/  @!PT LDS RZ, [RZ] ;  /* 0x00000000fffff984 */ /* 0x000fe20000000800 */
[----:B------:R1:W-:Y:S01]  /*157e0*/  @!P2 LDGSTS.E.BYPASS.LTC128B.128 [R236+0xe000], desc[UR24][R4.64+0x80] ;  /* 0x0e00008004ecafae */ /* 0x0003e2000b981a18 */
[C---:B------:R-:W-:Y:S02]  /*157f0*/  IADD3 R9, P1, PT, R0.reuse, R9, RZ ;  /* 0x0000000900097210 */ /* 0x040fe40007f3e0ff */
[-C--:B------:R-:W-:Y:S03]  /*15800*/  LEA.HI.X R7, R0, R15.reuse, R2, 0x1, P3 ;  /* 0x0000000f00077211 */ /* 0x080fe600018f0c02 */
[----:B------:R-:W-:Y:S01]  /*15810*/  @P2 STS.128 [R236+0xe000], RZ ;  /* 0x00e000ffec002388 */ /* 0x000fe20000000c00 */
[----:B------:R-:W-:Y:S01]  /*15820*/  LEA R11, P0, R13, R0, 0x5 ;  /* 0x000000000d0b7211 */ /* 0x000fe200078028ff */
[----:B------:R-:W-:Y:S01]  /*15830*/  IMAD.X R12, R2, 0x1, R8, P1 ;  /* 0x00000001020c7824 */ /* 0x000fe200008e0608 */
[----:B------:R-:W-:Y:S02]  /*15840*/  LEA R8, P1, R9, R10, 0x1 ;  /* 0x0000000a09087211 */ /* 0x000fe400078208ff */
[----:B------:R-:W-:Y:S01]  /*15850*/  LEA.HI.X R13, R13, R2, R14, 0x5, P0 ;  /* 0x000000020d0d7211 */ /* 0x000fe200000f2c0e */
[----:B------:R-:W-:Y:S01]  /*15860*/  @!PT LDS RZ, [RZ] ;  /* 0x00000000fffff984 */ /* 0x000fe20000000800 */
[----:B------:R-:W-:Y:S01]  /*15870*/  @!PT LDS RZ, [RZ] ;  /* 0x00000000fffff984 */ /* 0x000fe20000000800 */
[----:B------:R-:W-:Y:S01]  /*15880*/  @!PT LDS RZ, [RZ] ;  /* 0x00000000fffff984 */ /* 0x000fe20000000800 */
[----:B------:R-:W-:Y:S01]  /*15890*/  @!P5 LDGSTS.E.BYPASS.LTC128B.128 [R236+0xc800], desc[UR24][R6.64] ;  /* 0x0c80000006ecdfae */ /* 0x000fe2000b981a18 */
[-C--:B------:R-:W-:Y:S01]  /*158a0*/  LEA.HI.X R9, R9, R15.reuse, R12, 0x1, P1 ;  /* 0x0000000f09097211 */ /* 0x080fe200008f0c0c */
[----:B------:R-:W-:Y:S01]  /*158b0*/  IMAD.SHL.U32 R14, R232, 0x20, RZ ;  /* 0x00000020e80e7824 */ /* 0x000fe200078e00ff */
[C---:B------:R-:W-:Y:S03]  /*158c0*/  LEA R10, P0, R11.reuse, R10, 0x1 ;  /* 0x0000000a0b0a7211 */ /* 0x040fe600078008ff */
[----:B------:R-:W-:Y:S01]  /*158d0*/  @P5 STS.128 [R236+0xc800], RZ ;  /* 0x00c800ffec005388 */ /* 0x000fe20000000c00 */
[----:B------:R-:W-:Y:S02]  /*158e0*/  LOP3.LUT R2, R230, 0x8, RZ, 0xc0, !PT ;  /* 0x00000008e6027812 */ /* 0x000fe400078ec0ff */
[----:B------:R-:W-:Y:S03]  /*158f0*/  LEA.HI.X R11, R11, R15, R13, 0x1, P0 ;  /* 0x0000000f0b0b7211 */ /* 0x000fe600000f0c0d */
[----:B------:R-:W-:Y:S01]  /*15900*/  @!PT LDS RZ, [RZ] ;  /* 0x00000000fffff984 */ /* 0x000fe20000000800 */
[----:B------:R-:W-:Y:S01]  /*15910*/  @!PT LDS RZ, [RZ] ;  /* 0x00000000fffff984 */ /* 0x000fe20000000800 */
[----:B------:R-:W-:Y:S01]  /*15920*/  @!PT LDS RZ, [RZ] ;  /* 0x00000000fffff984 */ /* 0x000fe20000000800 */
[----:B------:R2:W-:Y:S01]  /*15930*/  @!P2 LDGSTS.E.BYPASS.LTC128B.128 [R236+0xe800], desc[UR24][R6.64+0x80] ;  /* 0x0e80008006ecafae */ /* 0x0005e2000b981a18 */
[----:B------:R-:W-:Y:S02]  /*15940*/  LOP3.LUT R231, R14, 0x7c00, RZ, 0xc0, !PT ;  /* 0x00007c000ee77812 */ /* 0x000fe400078ec0ff */
[--C-:B------:R-:W-:Y:S03]  /*15950*/  LOP3.LUT R0, R228, 0x1c0, R233.reuse, 0xf8, !PT ;  /* 0x000001c0e4007812 */ /* 0x100fe600078ef8e9 */
[----:B------:R-:W-:Y:S01]  /*15960*/  @P2 STS.128 [R236+0xe800], RZ ;  /* 0x00e800ffec002388 */ /* 0x000fe20000000c00 */
[C---:B------:R-:W-:Y:S05]  /*15970*/  LOP3.LUT R141, R0.reuse, R2, RZ, 0x3c, !PT ;  /* 0x00000002008d7212 */ /* 0x040fea00078e3cff */
[----:B------:R-:W-:Y:S01]  /*15980*/  @!PT LDS RZ, [RZ] ;  /* 0x00000000fffff984 */ /* 0x000fe20000000800 */
[----:B------:R-:W-:Y:S01]  /*15990*/  @!PT LDS RZ, [RZ] ;  /* 0x00000000fffff984 */ /* 0x000fe20000000800 */
[----:B------:R-:W-:Y:S01]  /*159a0*/  @!PT LDS RZ, [RZ] ;  /* 0x00000000fffff984 */ /* 0x000fe20000000800 */
[----:B------:R-:W-:Y:S01]  /*159b0*/  @!P5 LDGSTS.E.BYPASS.LTC128B.128 [R236+0xd000], desc[UR24][R8.64] ;  /* 0x0d00000008ecdfae */ /* 0x000fe2000b981a18 */
[----:B-1----:R-:W-:Y:S02]  /*159c0*/  LOP3.LUT R4, R231, 0x200, R233, 0xf8, !PT ;  /* 0x00000200e7047812 */ /* 0x002fe400078ef8e9 */
[----:B------:R-:W-:Y:S03]  /*159d0*/  LOP3.LUT R0, R0, 0x8, R232, 0x78, !PT ;  /* 0x0000000800007812 */ /* 0x000fe600078e78e8 */
[----:B------:R-:W-:Y:S01]  /*159e0*/  @P5 STS.128 [R236+0xd000], RZ ;  /* 0x00d000ffec005388 */ /* 0x000fe20000000c00 */
[----:B------:R-:W-:Y:S05]  /*159f0*/  LOP3.LUT R2, R4, R141, RZ, 0xfc, !PT ;  /* 0x0000008d04027212 */ /* 0x000fea00078efcff */
[----:B------:R-:W-:Y:S01]  /*15a00*/  @!PT LDS RZ, [RZ] ;  /* 0x00000000fffff984 */ /* 0x000fe20000000800 */
[----:B------:R-:W-:Y:S01]  /*15a10*/  @!PT LDS RZ, [RZ] ;  /* 0x00000000fffff984 */ /* 0x000fe20000000800 */
[----:B------:R-:W-:Y:S01]  /*15a20*/  @!PT LDS RZ, [RZ] ;  /* 0x00000000fffff984 */ /* 0x000fe20000000800 */
[----:B------:R-:W-:Y:S01]  /*15a30*/  @!P2 LDGSTS.E.BYPASS.LTC128B.128 [R236+0xf000], desc[UR24][R8.64+0x80] ;  /* 0x0f00008008ecafae */ /* 0x000fe2000b981a18 */
[----:B------:R-:W-:Y:S01]  /*15a40*/  IMAD R0, R0, 0x2, R234 ;  /* 0x0000000200007824 */ /* 0x000fe200078e02ea */
[----:B------:R-:W-:Y:S04]  /*15a50*/  LEA R134, R2, UR5, 0x1 ;  /* 0x0000000502867c11 */ /* 0x000fe8000f8e08ff */
[----:B------:R-:W-:Y:S01]  /*15a60*/  @P2 STS.128 [R236+0xf000], RZ ;  /* 0x00f000ffec002388 */ /* 0x000fe20000000c00 */
[----:B------:R-:W-:Y:S02]  /*15a70*/  VIADD R2, R0, UR5 ;  /* 0x0000000500027c36 */ /* 0x000fe40008000000 */
[C-C-:B------:R-:W-:Y:S03]  /*15a80*/  IMAD.IADD R137, R229.reuse, 0x1, R134.reuse ;  /* 0x00000001e5897824 */ /* 0x140fe600078e0286 */
[----:B------:R-:W-:Y:S01]  /*15a90*/  @!PT LDS RZ, [RZ] ;  /* 0x00000000fffff984 */ /* 0x000fe20000000800 */
[----:B------:R-:W-:Y:S01]  /*15aa0*/  @!PT LDS RZ, [RZ] ;  /* 0x00000000fffff984 */ /* 0x000fe20000000800 */
[----:B------:R-:W-:Y:S01]  /*15ab0*/  @!PT LDS RZ, [RZ] ;  /* 0x00000000fffff984 */ /* 0x000fe20000000800 */
[----:B------:R-:W-:Y:S01]  /*15ac0*/  @!P5 LDGSTS.E.BYPASS.LTC128B.128 [R236+0xd800], desc[UR24][R10.64] ;  /* 0x0d8000000aecdfae */ /* 0x000fe2000b981a18 */
[----:B------:R-:W-:Y:S02]  /*15ad0*/  IMAD.IADD R133, R2, 0x1, R229 ;  /* 0x0000000102857824 */ /* 0x000fe400078e02e5 */
[----:B------:R-:W-:Y:S03]  /*15ae0*/  IMAD.IADD R135, R224, 0x1, R134 ;  /* 0x00000001e0877824 */ /* 0x000fe600078e0286 */
[----:B------:R-:W-:Y:S01]  /*15af0*/  @P5 STS.128 [R236+0xd800], RZ ;  /* 0x00d800ffec005388 */ /* 0x000fe20000000c00 */
[----:B------:R-:W-:Y:S02]  /*15b00*/  IMAD.IADD R224, R2, 0x1, R224 ;  /* 0x0000000102e07824 */ /* 0x000fe400078e02e0 */
[C---:B------:R-:W-:Y:S03]  /*15b10*/  IMAD.IADD R136, R229.reuse, 0x1, R135 ;  /* 0x00000001e5887824 */ /* 0x040fe600078e0287 */
[----:B------:R-:W-:Y:S01]  /*15b20*/  @!PT LDS RZ, [RZ] ;  /* 0x00000000fffff984 */ /* 0x000fe20000000800 */
[----:B------:R-:W-:Y:S01]  /*15b30*/  @!PT LDS RZ, [RZ] ;  /* 0x00000000fffff984 */ /* 0x000fe20000000800 */
[----:B------:R-:W-:Y:S01]  /*15b40*/  @!PT LDS RZ, [RZ] ;  /* 0x00000000fffff984 */ /* 0x000fe20000000800 */
[----:B------:R1:W-:Y:S01]  /*15b50*/  @!P2 LDGSTS.E.BYPASS.LTC128B.128 [R236+0xf800], desc[UR24][R10.64+0x80] ;  /* 0x0f8000800aecafae */ /* 0x0003e2000b981a18 */
[----:B------:R-:W-:Y:S05]  /*15b60*/  IMAD.IADD R2, R229, 0x1, R224 ;  /* 0x00000001e5027824 */ /* 0x000fea00078e02e0 */
[----:B------:R-:W-:Y:S06]  /*15b70*/  @P2 STS.128 [R236+0xf800], RZ ;  /* 0x00f800ffec002388 */ /* 0x000fec0000000c00 */
[----:B------:R-:W-:Y:S06]  /*15b80*/  LDSM.16.M88.4 R64, [R134] ;  /* 0x000000008640783b */ /* 0x000fec0000000200 */
[----:B------:R-:W2:Y:S06]  /*15b90*/  LDSM.16.M88.4 R16, [R0+UR5+0x8000] ;  /* 0x008000050010783b */ /* 0x000eac0008000200 */
[----:B------:R-:W1:Y:S06]  /*15ba0*/  LDSM.16.M88.4 R60, [R134+0x2000] ;  /* 0x00200000863c783b */ /* 0x000e6c0000000200 */
[----:B------:R-:W3:Y:S06]  /*15bb0*/  LDSM.16.M88.4 R32, [R0+UR5+0x8800] ;  /* 0x008800050020783b */ /* 0x000eec0008000200 */
[----:B------:R-:W0:Y:S06]  /*15bc0*/  LDGDEPBAR ;  /* 0x00000000000079af */ /* 0x000e2c0000000000 */
[----:B------:R-:W4:Y:S06]  /*15bd0*/  LDSM.16.M88.4 R48, [R0+UR5+0x9000] ;  /* 0x009000050030783b */ /* 0x000f2c0008000200 */
[----:B------:R-:W5:Y:S06]  /*15be0*/  LDSM.16.M88.4 R208, [R0+UR5+0x9800] ;  /* 0x0098000500d0783b */ /* 0x000f6c0008000200 */
[----:B------:R-:W-:Y:S01]  /*15bf0*/  LDSM.16.M88.4 R212, [R137] ;  /* 0x0000000089d4783b */ /* 0x000fe20000000200 */
[-C--:B--2---:R-:W-:Y:S05]  /*15c00*/  HMMA.16816.F32.BF16 R4, R64, R16.reuse, RZ ;  /* 0x000000104004723c */ /* 0x084fea00000418ff */
[----:B------:R-:W2:Y:S06]  /*15c10*/  LDSM.16.M88.4 R216, [R133+0x8000] ;  /* 0x0080000085d8783b */ /* 0x000eac0000000200 */
[----:B------:R-:W2:Y:S01]  /*15c20*/  LDSM.16.M88.4 R220, [R137+0x2000] ;  /* 0x0020000089dc783b */ /* 0x000ea20000000200 */
[C---:B-1----:R-:W-:Y:S08]  /*15c30*/  HMMA.16816.F32.BF16 R8, R60.reuse, R16, RZ ;  /* 0x000000103c08723c */ /* 0x042ff000000418ff */
        /* <DEDUP_REMOVED lines=55> */
[----:B------:R-:W-:Y:S07]  /*15fb0*/  LDSM.16.M88.4 R208, [R136] ;  /* 0x0000000088d0783b */ /* 0x000fee0000000200 */
[----:B------:R-:W-:Y:S01]  /*15fc0*/  HMMA.16816.F32.BF16 R64, R216, R214, R64 ;  /* 0x000000d6d840723c */ /* 0x000fe20000041840 */
[----:B------:R-:W1:Y:S06]  /*15fd0*/  LDSM.16.M88.4 R212, [R2+0x8000] ;  /* 0x0080000002d4783b */ /* 0x000e6c0000000200 */
        /* <DEDUP_REMOVED lines=21> */
[----:B------:R-:W1:Y:S06]  /*16130*/  LDSM.16.M88.4 R208, [R0+UR5+0xa000] ;  /* 0x00a0000500d0783b */ /* 0x000e6c0008000200 */
        /* <DEDUP_REMOVED lines=10> */
[----:B------:R1:W2:Y:S02]  /*161e0*/  LDSM.16.M88.4 R208, [R0+UR5+0xb000] ;  /* 0x00b0000500d0783b */ /* 0x0002a40008000200 */
[----:B-1----:R-:W-:Y:S05]  /*161f0*/  IMAD.U32 R0, RZ, RZ, UR21 ;  /* 0x00000015ff007e24 */ /* 0x002fea000f8e00ff */
[-C--:B--2---:R-:W-:Y:S08]  /*16200*/  HMMA.16816.F32.BF16 R36, R216, R208.reuse, R36 ;  /* 0x000000d0d824723c */ /* 0x084ff00000041824 */
[C---:B------:R-:W-:Y:S08]  /*16210*/  HMMA.16816.F32.BF16 R40, R212.reuse, R208, R40 ;  /* 0x000000d0d428723c */ /* 0x040ff00000041828 */
[-C--:B------:R-:W-:Y:S08]  /*16220*/  HMMA.16816.F32.BF16 R44, R212, R210.reuse, R44 ;  /* 0x000000d2d42c723c */ /* 0x080ff0000004182c */
[C---:B------:R-:W-:Y:S01]  /*16230*/  HMMA.16816.F32.BF16 R48, R216.reuse, R210, R48 ;  /* 0x000000d2d830723c */ /* 0x040fe20000041830 */
[----:B------:R-:W-:Y:S07]  /*16240*/  LDSM.16.M88.4 R208, [R137+0x4000] ;  /* 0x0040000089d0783b */ /* 0x000fee0000000200 */
[-C--:B------:R-:W-:Y:S08]  /*16250*/  HMMA.16816.F32.BF16 R52, R216, R220.reuse, R52 ;  /* 0x000000dcd834723c */ /* 0x080ff00000041834 */
        /* <DEDUP_REMOVED lines=32> */
[----:B------:R-:W1:Y:S06]  /*16460*/  LDSM.16.M88.4 R216, [R224+0xb000] ;  /* 0x00b00000e0d8783b */ /* 0x000e6c0000000200 */
[----:B------:R-:W2:Y:S01]  /*16470*/  LDSM.16.M88.4 R224, [R224+0xb800] ;  /* 0x00b80000e0e0783b */ /* 0x000ea20000000200 */
        /* <DEDUP_REMOVED lines=20> */
[C---:B------:R-:W-:Y:S08]  /*165c0*/  HMMA.16816.F32.BF16 R16, R216.reuse, R222, R16 ;  /* 0x000000ded810723c */ /* 0x040ff00000041810 */
[-C--:B---3--:R-:W-:Y:S08]  /*165d0*/  HMMA.16816.F32.BF16 R20, R216, R212.reuse, R20 ;  /* 0x000000d4d814723c */ /* 0x088ff00000041814 */
[C---:B------:R-:W-:Y:S08]  /*165e0*/  HMMA.16816.F32.BF16 R24, R208.reuse, R212, R24 ;  /* 0x000000d4d018723c */ /* 0x040ff00000041818 */
[-C--:B------:R-:W-:Y:S08]  /*165f0*/  HMMA.16816.F32.BF16 R28, R208, R214.reuse, R28 ;  /* 0x000000d6d01c723c */ /* 0x080ff0000004181c */
[C---:B------:R-:W-:Y:S01]  /*16600*/  HMMA.16816.F32.BF16 R32, R216.reuse, R214, R32 ;  /* 0x000000d6d820723c */ /* 0x040fe20000041820 */
[----:B------:R1:W2:Y:S01]  /*16610*/  LDSM.16.M88.4 R212, [R2+0xb800] ;  /* 0x00b8000002d4783b */ /* 0x0002a20000000200 */
[----:B------:R-:W-:Y:S04]  /*16620*/  DEPBAR.LE SB0, 0x0 ;  /* 0x000080000000791a */ /* 0x000fe80000000000 */
[----:B------:R-:W-:Y:S02]  /*16630*/  BAR.SYNC.DEFER_BLOCKING 0x0 ;  /* 0x0000000000007b1d */ /* 0x000fe40000010000 */
[-C--:B----4-:R-:W-:Y:S08]  /*16640*/  HMMA.16816.F32.BF16 R36, R216, R224.reuse, R36 ;  /* 0x000000e0d824723c */ /* 0x090ff00000041824 */
[C---:B------:R-:W-:Y:S04]  /*16650*/  HMMA.16816.F32.BF16 R40, R208.reuse, R224, R40 ;  /* 0x000000e0d028723c */ /* 0x040fe80000041828 */
[----:B-1----:R-:W-:Y:S04]  /*16660*/  LOP3.LUT R2, R138, 0x6, RZ, 0xc0, !PT ;  /* 0x000000068a027812 */ /* 0x002fe800078ec0ff */
[-C--:B------:R-:W-:Y:S01]  /*16670*/  HMMA.16816.F32.BF16 R44, R208, R226.reuse, R44 ;  /* 0x000000e2d02c723c */ /* 0x080fe2000004182c */
[----:B------:R1:W-:Y:S02]  /*16680*/  STL [R1+0x70], R2 ;  /* 0x0000700201007387 */ /* 0x0003e40000100800 */
[----:B------:R-:W-:Y:S05]  /*16690*/  IMAD R0, R0, 0x40, R2 ;  /* 0x0000004000007824 */ /* 0x000fea00078e0202 */
[C---:B------:R-:W-:Y:S04]  /*166a0*/  HMMA.16816.F32.BF16 R48, R216.reuse, R226, R48 ;  /* 0x000000e2d830723c */ /* 0x040fe80000041830 */
[CC--:B------:R-:W-:Y:S01]  /*166b0*/  ISETP.GT.AND P6, PT, R237.reuse, R0.reuse, PT ;  /* 0x00000000ed00720c */ /* 0x0c0fe20003fc4270 */
[----:B------:R-:W-:Y:S01]  /*166c0*/  VIADD R134, R0, 0x1 ;  /* 0x0000000100867836 */ /* 0x000fe20000000000 */
[----:B------:R-:W-:Y:S01]  /*166d0*/  ISETP.GT.AND P1, PT, R244, R0, PT ;  /* 0x00000000f400720c */ /* 0x000fe20003f24270 */
[----:B------:R-:W-:Y:S01]  /*166e0*/  VIADD R133, R0, 0x8 ;  /* 0x0000000800857836 */ /* 0x000fe20000000000 */
[----:B------:R-:W-:Y:S01]  /*166f0*/  FSEL R135, R4, -INF , !P6 ;  /* 0xff80000004877808 */ /* 0x000fe20007000000 */
[-C--:B--2---:R-:W-:Y:S03]  /*16700*/  HMMA.16816.F32.BF16 R52, R216, R212.reuse, R52 ;  /* 0x000000d4d834723c */ /* 0x084fe60000041834 */
[-C--:B------:R-:W-:Y:S02]  /*16710*/  ISETP.GT.AND P3, PT, R237, R134.reuse, PT ;  /* 0x00000086ed00720c */ /* 0x080fe40003f64270 */
[----:B------:R-:W-:Y:S02]  /*16720*/  ISETP.GT.AND P0, PT, R244, R134, PT ;  /* 0x00000086f400720c */ /* 0x000fe40003f04270 */
[----:B------:R-:W-:Y:S01]  /*16730*/  FSEL R136, R5, -INF , !P3 ;  /* 0xff80000005887808 */ /* 0x000fe20005800000 */
[C---:B------:R-:W-:Y:S04]  /*16740*/  HMMA.16816.F32.BF16 R56, R208.reuse, R212, R56 ;  /* 0x000000d4d038723c */ /* 0x040fe80000041838 */
[----:B------:R-:W-:Y:S01]  /*16750*/  FSEL R137, R6, -INF , !P1 ;  /* 0xff80000006897808 */ /* 0x000fe20004800000 */
[C---:B------:R-:W-:Y:S01]  /*16760*/  VIADD R6, R0.reuse, 0x10 ;  /* 0x0000001000067836 */ /* 0x040fe20000000000 */
[----:B------:R-:W-:Y:S01]  /*16770*/  FSEL R138, R7, -INF , !P0 ;  /* 0xff800000078a7808 */ /* 0x000fe20004000000 */
[----:B------:R-:W-:Y:S01]  /*16780*/  VIADD R7, R0, 0x9 ;  /* 0x0000000900077836 */ /* 0x000fe20000000000 */
[CC--:B------:R-:W-:Y:S01]  /*16790*/  ISETP.GT.AND P6, PT, R243.reuse, R0.reuse, PT ;  /* 0x00000000f300720c */ /* 0x0c0fe20003fc4270 */
[-C--:B------:R-:W-:Y:S03]  /*167a0*/  HMMA.16816.F32.BF16 R60, R208, R214.reuse, R60 ;  /* 0x000000d6d03c723c */ /* 0x080fe6000004183c */
[----:B------:R-:W-:Y:S01]  /*167b0*/  ISETP.GT.AND P1, PT, R242, R0, PT ;  /* 0x00000000f200720c */ /* 0x000fe20003f24270 */
[C---:B------:R-:W-:Y:S01]  /*167c0*/  VIADD R5, R0.reuse, 0x11 ;  /* 0x0000001100057836 */ /* 0x040fe20000000000 */
[-C--:B------:R-:W-:Y:S01]  /*167d0*/  ISETP.GT.AND P3, PT, R243, R134.reuse, PT ;  /* 0x00000086f300720c */ /* 0x080fe20003f64270 */
[----:B-1----:R-:W-:Y:S01]  /*167e0*/  VIADD R2, R0, 0x18 ;  /* 0x0000001800027836 */ /* 0x002fe20000000000 */
[----:B------:R-:W-:Y:S01]  /*167f0*/  ISETP.GT.AND P0, PT, R242, R134, PT ;  /* 0x00000086f200720c */ /* 0x000fe20003f04270 */
[----:B------:R-:W-:Y:S04]  /*16800*/  HMMA.16816.F32.BF16 R64, R216, R214, R64 ;  /* 0x000000d6d840723c */ /* 0x000fe80000041840 */
[----:B------:R-:W-:Y:S02]  /*16810*/  FSEL R252, R8, -INF , !P6 ;  /* 0xff80000008fc7808 */ /* 0x000fe40007000000 */
[----:B------:R-:W-:Y:S02]  /*16820*/  FSEL R251, R9, -INF , !P3 ;  /* 0xff80000009fb7808 */ /* 0x000fe40005800000 */
[----:B------:R-:W-:Y:S02]  /*16830*/  FSEL R250, R10, -INF , !P1 ;  /* 0xff8000000afa7808 */ /* 0x000fe40004800000 */
[----:B------:R-:W-:Y:S02]  /*16840*/  FSEL R249, R11, -INF , !P0 ;  /* 0xff8000000bf97808 */ /* 0x000fe40004000000 */
[C---:B------:R-:W-:Y:S02]  /*16850*/  ISETP.GT.AND P6, PT, R243.reuse, R133, PT ;  /* 0x00000085f300720c */ /* 0x040fe40003fc4270 */
[----:B------:R-:W-:Y:S02]  /*16860*/  ISETP.GT.AND P3, PT, R243, R7, PT ;  /* 0x00000007f300720c */ /* 0x000fe40003f64270 */
[C---:B------:R-:W-:Y:S02]  /*16870*/  ISETP.GT.AND P1, PT, R242.reuse, R133, PT ;  /* 0x00000085f200720c */ /* 0x040fe40003f24270 */
[----:B------:R-:W-:Y:S02]  /*16880*/  ISETP.GT.AND P0, PT, R242, R7, PT ;  /* 0x00000007f200720c */ /* 0x000fe40003f04270 */
        /* <DEDUP_REMOVED lines=12> */
[CC--:B------:R-:W-:Y:S02]  /*16950*/  ISETP.GT.AND P6, PT, R237.reuse, R6.reuse, PT ;  /* 0x00000006ed00720c */ /* 0x0c0fe40003fc4270 */
[-C--:B------:R-:W-:Y:S02]  /*16960*/  ISETP.GT.AND P3, PT, R237, R5.reuse, PT ;  /* 0x00000005ed00720c */ /* 0x080fe40003f64270 */
[C---:B------:R-:W-:Y:S02]  /*16970*/  ISETP.GT.AND P1, PT, R244.reuse, R6, PT ;  /* 0x00000006f400720c */ /* 0x040fe40003f24270 */
[----:B------:R-:W-:Y:S02]  /*16980*/  ISETP.GT.AND P0, PT, R244, R5, PT ;  /* 0x00000005f400720c */ /* 0x000fe40003f04270 */
[----:B------:R-:W-:Y:S02]  /*16990*/  FSEL R223, R20, -INF , !P6 ;  /* 0xff80000014df7808 */ /* 0x000fe40007000000 */
[----:B------:R-:W-:Y:S02]  /*169a0*/  FSEL R222, R21, -INF , !P3 ;  /* 0xff80000015de7808 */ /* 0x000fe40005800000 */
[----:B------:R-:W-:Y:S02]  /*169b0*/  FSEL R221, R22, -INF , !P1 ;  /* 0xff80000016dd7808 */ /* 0x000fe40004800000 */
[----:B------:R-:W-:Y:S01]  /*169c0*/  FSEL R220, R23, -INF , !P0 ;  /* 0xff80000017dc7808 */ /* 0x000fe20004000000 */
[----:B------:R-:W-:Y:S06]  /*169d0*/  BRA.U.ANY UP0, `(.L_x_716) ;  /* 0xffffffe5008c7547 */ /* 0x000fec000b93ffff */
.L_x_715:
[-C--:B------:R-:W-:Y:S01]  /*169e0*/  ISETP.GT.AND P1, PT, R242, R6.reuse, PT ;  /* 0x00000006f200720c */ /* 0x080fe20003f24270 */
[----:B--2---:R-:W-:Y:S01]  /*169f0*/  IMAD.MOV.U32 R11, RZ, RZ, R135 ;  /* 0x000000ffff0b7224 */ /* 0x004fe200078e0087 */
[C---:B------:R-:W-:Y:S01]  /*16a00*/  ISETP.GT.AND P3, PT, R243.reuse, R6, PT ;  /* 0x00000006f300720c */ /* 0x040fe20003f64270 */
[----:B------:R-:W-:Y:S01]  /*16a10*/  VIADD R135, R0, 0x19 ;  /* 0x0000001900877836 */ /* 0x000fe20000000000 */
[----:B------:R-:W-:Y:S01]  /*16a20*/  FSEL R211, R26, -INF , !P1 ;  /* 0xff8000001ad37808 */ /* 0x000fe20004800000 */
[----:B------:R-:W-:Y:S01]  /*16a30*/  IMAD.MOV.U32 R9, RZ, RZ, R137 ;  /* 0x000000ffff097224 */ /* 0x000fe200078e0089 */
[----:B------:R-:W-:Y:S01]  /*16a40*/  FSEL R213, R24, -INF , !P3 ;  /* 0xff80000018d57808 */ /* 0x000fe20005800000 */
[----:B------:R-:W-:Y:S01]  /*16a50*/  VIADD R26, R0, 0x28 ;  /* 0x00000028001a7836 */ /* 0x000fe20000000000 */
[-C--:B------:R-:W-:Y:S01]  /*16a60*/  ISETP.GT.AND P1, PT, R242, R2.reuse, PT ;  /* 0x00000002f200720c */ /* 0x080fe20003f24270 */
[----:B------:R-:W-:Y:S01]  /*16a70*/  IMAD.MOV.U32 R8, RZ, RZ, R138 ;  /* 0x000000ffff087224 */ /* 0x000fe200078e008a */
[-C--:B------:R-:W-:Y:S01]  /*16a80*/  ISETP.GT.AND P3, PT, R243, R2.reuse, PT ;  /* 0x00000002f300720c */ /* 0x080fe20003f64270 */
[----:B------:R-:W-:Y:S01]  /*16a90*/  VIADD R24, R0, 0x30 ;  /* 0x0000003000187836 */ /* 0x000fe20000000000 */
[----:B------:R-:W-:Y:S01]  /*16aa0*/  ISETP.GT.AND P0, PT, R242, R5, PT ;  /* 0x00000005f200720c */ /* 0x000fe20003f04270 */
[----:B------:R-:W-:Y:S01]  /*16ab0*/  VIADD R23, R0, 0x31 ;  /* 0x0000003100177836 */ /* 0x000fe20000000000 */
[----:B------:R-:W-:Y:S01]  /*16ac0*/  FSEL R143, R30, -INF , !P1 ;  /* 0xff8000001e8f7808 */ /* 0x000fe20004800000 */
[----:B------:R-:W-:Y:S01]  /*16ad0*/  VIADD R22, R0, 0x39 ;  /* 0x0000003900167836 */ /* 0x000fe20000000000 */
[----:B------:R-:W-:Y:S01]  /*16ae0*/  FSEL R209, R28, -INF , !P3 ;  /* 0xff8000001cd17808 */ /* 0x000fe20005800000 */
[----:B------:R-:W-:Y:S01]  /*16af0*/  STL [R1+0x8c], R236 ;  /* 0x00008cec01007387 */ /* 0x000fe20000100800 */
[-C--:B------:R-:W-:Y:S01]  /*16b00*/  ISETP.GT.AND P1, PT, R244, R2.reuse, PT ;  /* 0x00000002f400720c */ /* 0x080fe20003f24270 */
[----:B------:R-:W-:Y:S01]  /*16b10*/  UISETP.GT.AND UP0, UPT, UR21, UR19, UPT ;  /* 0x000000131500728c */ /* 0x000fe2000bf04270 */
[----:B------:R-:W-:Y:S01]  /*16b20*/  FSEL R210, R27, -INF , !P0 ;  /* 0xff8000001bd27808 */ /* 0x000fe20004000000 */
[C---:B------:R-:W-:Y:S01]  /*16b30*/  VIADD R27, R0.reuse, 0x21 ;  /* 0x00000021001b7836 */ /* 0x040fe20000000000 */
[----:B------:R-:W-:Y:S01]  /*16b40*/  IADD3 R28, PT, PT, R0, 0x20, RZ ;  /* 0x00000020001c7810 */ /* 0x000fe20007ffe0ff */
[----:B------:R-:W-:Y:S01]  /*16b50*/  STL [R1+0x88], R231 ;  /* 0x000088e701007387 */ /* 0x000fe20000100800 */
[----:B------:R-:W-:Y:S01]  /*16b60*/  ISETP.GT.AND P0, PT, R242, R135, PT ;  /* 0x00000087f200720c */ /* 0x000fe20003f04270 */
[----:B------:R-:W-:Y:S01]  /*16b70*/  UIADD3 UR21, UPT, UPT, UR21, -0x1, URZ ;  /* 0xffffffff15157890 */ /* 0x000fe2000fffe0ff */
[----:B------:R-:W-:Y:S01]  /*16b80*/  ISETP.GT.AND P3, PT, R237, R2, PT ;  /* 0x00000002ed00720c */ /* 0x000fe20003f64270 */
[----:B------:R-:W-:Y:S01]  /*16b90*/  STL [R1+0x84], R230 ;  /* 0x000084e601007387 */ /* 0x000fe20000100800 */
[----:B------:R-:W-:Y:S02]  /*16ba0*/  FSEL R137, R34, -INF , !P1 ;  /* 0xff80000022897808 */ /* 0x000fe40004800000 */
[----:B------:R-:W-:Y:S01]  /*16bb0*/  ISETP.GT.AND P2, PT, R243, R5, PT ;  /* 0x00000005f300720c */ /* 0x000fe20003f44270 */
[----:B------:R-:W-:Y:S01]  /*16bc0*/  STL [R1+0x80], R228 ;  /* 0x000080e401007387 */ /* 0x000fe20000100800 */
[-C--:B------:R-:W-:Y:S02]  /*16bd0*/  ISETP.GT.AND P1, PT, R244, R28.reuse, PT ;  /* 0x0000001cf400720c */ /* 0x080fe40003f24270 */
[----:B------:R-:W-:Y:S01]  /*16be0*/  FSEL R142, R31, -INF , !P0 ;  /* 0xff8000001f8e7808 */ /* 0x000fe20004000000 */
[----:B------:R-:W-:Y:S01]  /*16bf0*/  STL [R1+0x90], R243 ;  /* 0x000090f301007387 */ /* 0x000fe20000100800 */
[----:B------:R-:W-:Y:S02]  /*16c00*/  FSEL R32, R32, -INF , !P3 ;  /* 0xff80000020207808 */ /* 0x000fe40005800000 */
[-C--:B------:R-:W-:Y:S01]  /*16c10*/  ISETP.GT.AND P0, PT, R244, R135.reuse, PT ;  /* 0x00000087f400720c */ /* 0x080fe20003f04270 */
[----:B------:R-:W-:Y:S01]  /*16c20*/  STL [R1+0x94], R242 ;  /* 0x000094f201007387 */ /* 0x000fe20000100800 */
[-C--:B------:R-:W-:Y:S02]  /*16c30*/  ISETP.GT.AND P3, PT, R237, R28.reuse, PT ;  /* 0x0000001ced00720c */ /* 0x080fe40003f64270 */
[----:B------:R-:W-:Y:S01]  /*16c40*/  FSEL R212, R25, -INF , !P2 ;  /* 0xff80000019d47808 */ /* 0x000fe20005000000 */
[----:B------:R-:W-:Y:S01]  /*16c50*/  STL [R1+0x98], R239 ;  /* 0x000098ef01007387 */ /* 0x000fe20000100800 */
[----:B------:R-:W-:Y:S02]  /*16c60*/  FSEL R38, R38, -INF , !P1 ;  /* 0xff80000026267808 */ /* 0x000fe40004800000 */
[----:B------:R-:W-:Y:S01]  /*16c70*/  ISETP.GT.AND P2, PT, R243, R135, PT ;  /* 0x00000087f300720c */ /* 0x000fe20003f44270 */
[----:B------:R-:W-:Y:S01]  /*16c80*/  STL [R1+0x9c], R237 ;  /* 0x00009ced01007387 */ /* 0x000fe20000100800 */
[----:B------:R-:W-:Y:S02]  /*16c90*/  ISETP.GT.AND P1, PT, R242, R28, PT ;  /* 0x0000001cf200720c */ /* 0x000fe40003f24270 */
[----:B------:R-:W-:Y:S01]  /*16ca0*/  MOV R10, R136 ;  /* 0x00000088000a7202 */ /* 0x000fe20000000f00 */
[----:B------:R-:W-:Y:S01]  /*16cb0*/  STL [R1+0xa0], R241 ;  /* 0x0000a0f101007387 */ /* 0x000fe20000100800 */
[----:B------:R-:W-:Y:S02]  /*16cc0*/  FSEL R136, R35, -INF , !P0 ;  /* 0xff80000023887808 */ /* 0x000fe40004000000 */
[----:B------:R-:W-:Y:S01]  /*16cd0*/  FSEL R34, R36, -INF , !P3 ;  /* 0xff80000024227808 */ /* 0x000fe20005800000 */
[----:B------:R-:W-:Y:S01]  /*16ce0*/  STL [R1+0xa4], R238 ;  /* 0x0000a4ee01007387 */ /* 0x000fe20000100800 */
[----:B------:R-:W-:Y:S02]  /*16cf0*/  ISETP.GT.AND P0, PT, R244, R27, PT ;  /* 0x0000001bf400720c */ /* 0x000fe40003f04270 */
[----:B------:R-:W-:Y:S01]  /*16d00*/  ISETP.GT.AND P3, PT, R243, R28, PT ;  /* 0x0000001cf300720c */ /* 0x000fe20003f64270 */
[----:B------:R-:W-:Y:S01]  /*16d10*/  STL [R1+0xa8], R244 ;  /* 0x0000a8f401007387 */ /* 0x000fe20000100800 */
[----:B------:R-:W-:Y:S02]  /*16d20*/  FSEL R208, R29, -INF , !P2 ;  /* 0xff8000001dd07808 */ /* 0x000fe40005000000 */
[----:B------:R-:W-:Y:S02]  /*16d30*/  FSEL R42, R42, -INF , !P1 ;  /* 0xff8000002a2a7808 */ /* 0x000fe40004800000 */
[----:B------:R-:W-:Y:S02]  /*16d40*/  ISETP.GT.AND P2, PT, R237, R135, PT ;  /* 0x00000087ed00720c */ /* 0x000fe40003f44270 */
[-C--:B------:R-:W-:Y:S02]  /*16d50*/  ISETP.GT.AND P1, PT, R242, R26.reuse, PT ;  /* 0x0000001af200720c */ /* 0x080fe40003f24270 */
[----:B------:R-:W-:Y:S02]  /*16d60*/  FSEL R39, R39, -INF , !P0 ;  /* 0xff80000027277808 */ /* 0x000fe40004000000 */
[----:B------:R-:W-:Y:S02]  /*16d70*/  FSEL R40, R40, -INF , !P3 ;  /* 0xff80000028287808 */ /* 0x000fe40005800000 */
[-C--:B------:R-:W-:Y:S02]  /*16d80*/  ISETP.GT.AND P0, PT, R242, R27.reuse, PT ;  /* 0x0000001bf200720c */ /* 0x080fe40003f04270 */
[-C--:B------:R-:W-:Y:S02]  /*16d90*/  ISETP.GT.AND P3, PT, R243, R26.reuse, PT ;  /* 0x0000001af300720c */ /* 0x080fe40003f64270 */
[----:B------:R-:W-:Y:S02]  /*16da0*/  IADD3 R25, PT, PT, R0, 0x29, RZ ;  /* 0x0000002900197810 */ /* 0x000fe40007ffe0ff */
[----:B------:R-:W-:Y:S02]  /*16db0*/  FSEL R46, R46, -INF , !P1 ;  /* 0xff8000002e2e7808 */ /* 0x000fe40004800000 */
[----:B------:R-:W-:Y:S02]  /*16dc0*/  FSEL R138, R33, -INF , !P2 ;  /* 0xff800000218a7808 */ /* 0x000fe40005000000 */
[----:B------:R-:W-:Y:S02]  /*16dd0*/  ISETP.GT.AND P2, PT, R237, R27, PT ;  /* 0x0000001bed00720c */ /* 0x000fe40003f44270 */
[-C--:B------:R-:W-:Y:S02]  /*16de0*/  ISETP.GT.AND P1, PT, R244, R26.reuse, PT ;  /* 0x0000001af400720c */ /* 0x080fe40003f24270 */
[----:B------:R-:W-:Y:S02]  /*16df0*/  FSEL R43, R43, -INF , !P0 ;  /* 0xff8000002b2b7808 */ /* 0x000fe40004000000 */
[----:B------:R-:W-:Y:S02]  /*16e00*/  FSEL R44, R44, -INF , !P3 ;  /* 0xff8000002c2c7808 */ /* 0x000fe40005800000 */
[----:B------:R-:W-:Y:S02]  /*16e10*/  ISETP.GT.AND P0, PT, R242, R25, PT ;  /* 0x00000019f200720c */ /* 0x000fe40003f04270 */
[----:B------:R-:W-:Y:S02]  /*16e20*/  ISETP.GT.AND P3, PT, R237, R26, PT ;  /* 0x0000001aed00720c */ /* 0x000fe40003f64270 */
        /* <DEDUP_REMOVED lines=8> */
[----:B------:R-:W-:Y:S02]  /*16eb0*/  FSEL R41, R41, -INF , !P2 ;  /* 0xff80000029297808 */ /* 0x000fe40005000000 */
[----:B------:R-:W-:Y:S02]  /*16ec0*/  FSEL R54, R54, -INF , !P1 ;  /* 0xff80000036367808 */ /* 0x000fe40004800000 */
[----:B------:R-:W-:Y:S02]  /*16ed0*/  ISETP.GT.AND P2, PT, R243, R25, PT ;  /* 0x00000019f300720c */ /* 0x000fe40003f44270 */
[----:B------:R-:W-:Y:S02]  /*16ee0*/  ISETP.GT.AND P1, PT, R242, R24, PT ;  /* 0x00000018f200720c */ /* 0x000fe40003f24270 */
[----:B------:R-:W-:Y:S02]  /*16ef0*/  FSEL R51, R51, -INF , !P0 ;  /* 0xff80000033337808 */ /* 0x000fe40004000000 */
[----:B------:R-:W-:Y:S02]  /*16f00*/  FSEL R52, R52, -INF , !P3 ;  /* 0xff80000034347808 */ /* 0x000fe40005800000 */
[C---:B------:R-:W-:Y:S02]  /*16f10*/  IADD3 R4, PT, PT, R0.reuse, 0x38, RZ ;  /* 0x0000003800047810 */ /* 0x040fe40007ffe0ff */
[----:B------:R-:W-:Y:S02]  /*16f20*/  ISETP.GE.AND P6, PT, R0, R238, PT ;  /* 0x000000ee0000720c */ /* 0x000fe40003fc6270 */
[----:B------:R-:W-:Y:S02]  /*16f30*/  ISETP.GT.AND P0, PT, R244, R23, PT ;  /* 0x00000017f400720c */ /* 0x000fe40003f04270 */
[----:B------:R-:W-:Y:S02]  /*16f40*/  ISETP.GT.AND P3, PT, R243, R24, PT ;  /* 0x00000018f300720c */ /* 0x000fe40003f64270 */
[----:B------:R-:W-:Y:S02]  /*16f50*/  FSEL R45, R45, -INF , !P2 ;  /* 0xff8000002d2d7808 */ /* 0x000fe40005000000 */
[----:B------:R-:W-:Y:S02]  /*16f60*/  FSEL R58, R58, -INF , !P1 ;  /* 0xff8000003a3a7808 */ /* 0x000fe40004800000 */
[----:B------:R-:W-:Y:S02]  /*16f70*/  ISETP.GT.AND P2, PT, R237, R25, PT ;  /* 0x00000019ed00720c */ /* 0x000fe40003f44270 */
[----:B------:R-:W-:Y:S02]  /*16f80*/  ISETP.GT.AND P1, PT, R242, R4, PT ;  /* 0x00000004f200720c */ /* 0x000fe40003f24270 */
[----:B------:R-:W-:Y:S02]  /*16f90*/  FSEL R16, R11, -INF , !P6 ;  /* 0xff8000000b107808 */ /* 0x000fe40007000000 */
[----:B------:R-:W-:Y:S02]  /*16fa0*/  FSEL R55, R55, -INF , !P0 ;  /* 0xff80000037377808 */ /* 0x000fe40004000000 */
[----:B------:R-:W-:Y:S02]  /*16fb0*/  FSEL R56, R56, -INF , !P3 ;  /* 0xff80000038387808 */ /* 0x000fe40005800000 */
[----:B------:R-:W-:Y:S02]  /*16fc0*/  ISETP.GE.AND P6, PT, R134, R240, PT ;  /* 0x000000f08600720c */ /* 0x000fe40003fc6270 */
[-C--:B------:R-:W-:Y:S02]  /*16fd0*/  ISETP.GT.AND P0, PT, R242, R23.reuse, PT ;  /* 0x00000017f200720c */ /* 0x080fe40003f04270 */
[----:B------:R-:W-:Y:S02]  /*16fe0*/  ISETP.GT.AND P3, PT, R243, R4, PT ;  /* 0x00000004f300720c */ /* 0x000fe40003f64270 */
[----:B------:R-:W-:Y:S02]  /*16ff0*/  FSEL R49, R49, -INF , !P2 ;  /* 0xff80000031317808 */ /* 0x000fe40005000000 */
[----:B------:R-:W-:Y:S02]  /*17000*/  FSEL R62, R62, -INF , !P1 ;  /* 0xff8000003e3e7808 */ /* 0x000fe40004800000 */
[----:B------:R-:W-:Y:S02]  /*17010*/  ISETP.GT.AND P2, PT, R237, R23, PT ;  /* 0x00000017ed00720c */ /* 0x000fe40003f44270 */
[----:B------:R-:W-:Y:S02]  /*17020*/  ISETP.GE.AND P1, PT, R134, R238, PT ;  /* 0x000000ee8600720c */ /* 0x000fe40003f26270 */
[----:B------:R-:W-:Y:S02]  /*17030*/  FSEL R17, R8, -INF , !P6 ;  /* 0xff80000008117808 */ /* 0x000fe40007000000 */
[----:B------:R-:W-:Y:S02]  /*17040*/  FSEL R59, R59, -INF , !P0 ;  /* 0xff8000003b3b7808 */ /* 0x000fe40004000000 */
[----:B------:R-:W-:Y:S02]  /*17050*/  FSEL R60, R60, -INF , !P3 ;  /* 0xff8000003c3c7808 */ /* 0x000fe40005800000 */
[-C--:B------:R-:W-:Y:S02]  /*17060*/  ISETP.GE.AND P6, PT, R133, R239.reuse, PT ;  /* 0x000000ef8500720c */ /* 0x080fe40003fc6270 */
[----:B------:R-:W-:Y:S02]  /*17070*/  ISETP.GT.AND P0, PT, R242, R22, PT ;  /* 0x00000016f200720c */ /* 0x000fe40003f04270 */
[----:B------:R-:W-:Y:S02]  /*17080*/  ISETP.GE.AND P3, PT, R0, R239, PT ;  /* 0x000000ef0000720c */ /* 0x000fe40003f66270 */
[----:B------:R-:W-:Y:S02]  /*17090*/  FSEL R53, R53, -INF , !P2 ;  /* 0xff80000035357808 */ /* 0x000fe40005000000 */
[----:B------:R-:W-:Y:S02]  /*170a0*/  FSEL R19, R10, -INF , !P1 ;  /* 0xff8000000a137808 */ /* 0x000fe40004800000 */
[----:B------:R-:W-:Y:S02]  /*170b0*/  ISETP.GT.AND P2, PT, R243, R23, PT ;  /* 0x00000017f300720c */ /* 0x000fe40003f44270 */
[----:B------:R-:W-:Y:S02]  /*170c0*/  FSEL R10, R248, -INF , !P6 ;  /* 0xff800000f80a7808 */ /* 0x000fe40007000000 */
[----:B------:R-:W-:Y:S02]  /*170d0*/  ISETP.GE.AND P6, PT, R7, R241, PT ;  /* 0x000000f10700720c */ /* 0x000fe40003fc6270 */
[----:B------:R-:W-:Y:S02]  /*170e0*/  FSEL R63, R63, -INF , !P0 ;  /* 0xff8000003f3f7808 */ /* 0x000fe40004000000 */
[----:B------:R-:W-:Y:S02]  /*170f0*/  FSEL R8, R252, -INF , !P3 ;  /* 0xff800000fc087808 */ /* 0x000fe40005800000 */
[-C--:B------:R-:W-:Y:S02]  /*17100*/  ISETP.GE.AND P3, PT, R7, R239.reuse, PT ;  /* 0x000000ef0700720c */ /* 0x080fe40003f66270 */
[----:B------:R-:W-:Y:S02]  /*17110*/  ISETP.GE.AND P0, PT, R0, R240, PT ;  /* 0x000000f00000720c */ /* 0x000fe40003f06270 */
[----:B------:R-:W-:Y:S02]  /*17120*/  ISETP.GE.AND P1, PT, R134, R239, PT ;  /* 0x000000ef8600720c */ /* 0x000fe40003f26270 */
[----:B------:R-:W-:Y:S02]  /*17130*/  FSEL R57, R57, -INF , !P2 ;  /* 0xff80000039397808 */ /* 0x000fe40005000000 */
[----:B------:R-:W-:Y:S02]  /*17140*/  ISETP.GT.AND P2, PT, R243, R22, PT ;  /* 0x00000016f300720c */ /* 0x000fe40003f44270 */
[----:B------:R-:W-:Y:S02]  /*17150*/  FSEL R14, R245, -INF , !P6 ;  /* 0xff800000f50e7808 */ /* 0x000fe40007000000 */
[-C--:B------:R-:W-:Y:S02]  /*17160*/  ISETP.GE.AND P6, PT, R6, R238.reuse, PT ;  /* 0x000000ee0600720c */ /* 0x080fe40003fc6270 */
[----:B------:R-:W-:Y:S02]  /*17170*/  FSEL R18, R9, -INF , !P0 ;  /* 0xff80000009127808 */ /* 0x000fe40004000000 */
[----:B------:R-:W-:Y:S02]  /*17180*/  FSEL R12, R247, -INF , !P3 ;  /* 0xff800000f70c7808 */ /* 0x000fe40005800000 */
[----:B------:R-:W-:Y:S02]  /*17190*/  ISETP.GE.AND P3, PT, R7, R238, PT ;  /* 0x000000ee0700720c */ /* 0x000fe40003f66270 */
[----:B------:R-:W-:Y:S02]  /*171a0*/  FSEL R9, R251, -INF , !P1 ;  /* 0xff800000fb097808 */ /* 0x000fe40004800000 */
[-C--:B------:R-:W-:Y:S02]  /*171b0*/  ISETP.GE.AND P1, PT, R133, R241.reuse, PT ;  /* 0x000000f18500720c */ /* 0x080fe40003f26270 */
[----:B------:R-:W-:Y:S02]  /*171c0*/  FSEL R61, R61, -INF , !P2 ;  /* 0xff8000003d3d7808 */ /* 0x000fe40005000000 */
[----:B------:R-:W-:Y:S02]  /*171d0*/  FSEL R36, R223, -INF , !P6 ;  /* 0xff800000df247808 */ /* 0x000fe40007000000 */
[-C--:B------:R-:W-:Y:S02]  /*171e0*/  ISETP.GE.AND P2, PT, R0, R241.reuse, PT ;  /* 0x000000f10000720c */ /* 0x080fe40003f46270 */
[----:B------:R-:W-:Y:S02]  /*171f0*/  ISETP.GE.AND P0, PT, R134, R241, PT ;  /* 0x000000f18600720c */ /* 0x000fe40003f06270 */
[----:B------:R-:W-:Y:S02]  /*17200*/  FSEL R21, R226, -INF , !P3 ;  /* 0xff800000e2157808 */ /* 0x000fe40005800000 */
[-C--:B------:R-:W-:Y:S02]  /*17210*/  ISETP.GE.AND P6, PT, R5, R240.reuse, PT ;  /* 0x000000f00500720c */ /* 0x080fe40003fc6270 */
[----:B------:R-:W-:Y:S02]  /*17220*/  FSEL R15, R246, -INF , !P1 ;  /* 0xff800000f60f7808 */ /* 0x000fe40004800000 */
[-C--:B------:R-:W-:Y:S02]  /*17230*/  ISETP.GE.AND P3, PT, R6, R240.reuse, PT ;  /* 0x000000f00600720c */ /* 0x080fe40003f66270 */
[----:B------:R-:W-:Y:S02]  /*17240*/  ISETP.GE.AND P1, PT, R7, R240, PT ;  /* 0x000000f00700720c */ /* 0x000fe40003f26270 */
[----:B------:R-:W-:Y:S02]  /*17250*/  FSEL R11, R250, -INF , !P2 ;  /* 0xff800000fa0b7808 */ /* 0x000fe40005000000 */
[----:B------:R-:W-:Y:S02]  /*17260*/  FSEL R13, R249, -INF , !P0 ;  /* 0xff800000f90d7808 */ /* 0x000fe40004000000 */
[C---:B------:R-:W-:Y:S02]  /*17270*/  ISETP.GE.AND P2, PT, R133.reuse, R238, PT ;  /* 0x000000ee8500720c */ /* 0x040fe40003f46270 */
[----:B------:R-:W-:Y:S02]  /*17280*/  FSEL R0, R220, -INF , !P6 ;  /* 0xff800000dc007808 */ /* 0x000fe40007000000 */
[----:B------:R-:W-:Y:S02]  /*17290*/  ISETP.GE.AND P0, PT, R133, R240, PT ;  /* 0x000000f08500720c */ /* 0x000fe40003f06270 */
[----:B------:R-:W-:Y:S02]  /*172a0*/  FSEL R214, R221, -INF , !P3 ;  /* 0xff800000ddd67808 */ /* 0x000fe40005800000 */
[----:B------:R-:W-:Y:S02]  /*172b0*/  ISETP.GE.AND P6, PT, R2, R239, PT ;  /* 0x000000ef0200720c */ /* 0x000fe40003fc6270 */
[-C--:B------:R-:W-:Y:S01]  /*172c0*/  ISETP.GE.AND P3, PT, R5, R241.reuse, PT ;  /* 0x000000f10500720c */ /* 0x080fe20003f66270 */
[----:B------:R-:W-:Y:S01]  /*172d0*/  IMAD.MOV.U32 R220, RZ, RZ, R214 ;  /* 0x000000ffffdc7224 */ /* 0x000fe200078e00d6 */
[----:B------:R-:W-:Y:S02]  /*172e0*/  FSEL R31, R224, -INF , !P1 ;  /* 0xff800000e01f7808 */ /* 0x000fe40004800000 */
[-C--:B------:R-:W-:Y:S02]  /*172f0*/  ISETP.GE.AND P1, PT, R6, R241.reuse, PT ;  /* 0x000000f10600720c */ /* 0x080fe40003f26270 */
[----:B------:R-:W-:Y:S02]  /*17300*/  FSEL R20, R227, -INF , !P2 ;  /* 0xff800000e3147808 */ /* 0x000fe40005000000 */
[----:B------:R-:W-:Y:S02]  /*17310*/  FSEL R29, R225, -INF , !P0 ;  /* 0xff800000e11d7808 */ /* 0x000fe40004000000 */
[----:B------:R-:W-:Y:S02]  /*17320*/  ISETP.GE.AND P2, PT, R5, R238, PT ;  /* 0x000000ee0500720c */ /* 0x000fe40003f46270 */
[----:B------:R-:W-:Y:S02]  /*17330*/  FSEL R225, R209, -INF , !P6 ;  /* 0xff800000d1e17808 */ /* 0x000fe40007000000 */
[----:B------:R-:W-:Y:S02]  /*17340*/  FSEL R252, R210, -INF , !P3 ;  /* 0xff800000d2fc7808 */ /* 0x000fe40005800000 */
[----:B------:R-:W-:Y:S02]  /*17350*/  ISETP.GE.AND P6, PT, R135, R241, PT ;  /* 0x000000f18700720c */ /* 0x000fe40003fc6270 */
[----:B------:R-:W-:Y:S02]  /*17360*/  FSEL R245, R211, -INF , !P1 ;  /* 0xff800000d3f57808 */ /* 0x000fe40004800000 */
[C---:B------:R-:W-:Y:S02]  /*17370*/  ISETP.GE.AND P3, PT, R2.reuse, R240, PT ;  /* 0x000000f00200720c */ /* 0x040fe40003f66270 */
[-C--:B------:R-:W-:Y:S02]  /*17380*/  ISETP.GE.AND P1, PT, R2, R238.reuse, PT ;  /* 0x000000ee0200720c */ /* 0x080fe40003f26270 */
[----:B------:R-:W-:Y:S02]  /*17390*/  FSEL R37, R222, -INF , !P2 ;  /* 0xff800000de257808 */ /* 0x000fe40005000000 */
[-C--:B------:R-:W-:Y:S02]  /*173a0*/  ISETP.GE.AND P0, PT, R6, R239.reuse, PT ;  /* 0x000000ef0600720c */ /* 0x080fe40003f06270 */
[-C--:B------:R-:W-:Y:S02]  /*173b0*/  ISETP.GE.AND P2, PT, R5, R239.reuse, PT ;  /* 0x000000ef0500720c */ /* 0x080fe40003f46270 */
[----:B------:R-:W-:Y:S02]  /*173c0*/  FSEL R142, R142, -INF , !P6 ;  /* 0xff8000008e8e7808 */ /* 0x000fe40007000000 */
[CC--:B------:R-:W-:Y:S02]  /*173d0*/  ISETP.GE.AND P6, PT, R28.reuse, R238.reuse, PT ;  /* 0x000000ee1c00720c */ /* 0x0c0fe40003fc6270 */
[----:B------:R-:W-:Y:S02]  /*173e0*/  FSEL R137, R137, -INF , !P3 ;  /* 0xff80000089897808 */ /* 0x000fe40005800000 */
[-C--:B------:R-:W-:Y:S02]  /*173f0*/  ISETP.GE.AND P3, PT, R28, R239.reuse, PT ;  /* 0x000000ef1c00720c */ /* 0x080fe40003f66270 */
[----:B------:R-:W-:Y:S02]  /*17400*/  FSEL R32, R32, -INF , !P1 ;  /* 0xff80000020207808 */ /* 0x000fe40004800000 */
[----:B------:R-:W-:Y:S02]  /*17410*/  FSEL R223, R213, -INF , !P0 ;  /* 0xff800000d5df7808 */ /* 0x000fe40004000000 */
[----:B------:R-:W-:Y:S02]  /*17420*/  ISETP.GE.AND P1, PT, R27, R238, PT ;  /* 0x000000ee1b00720c */ /* 0x000fe40003f26270 */
[----:B------:R-:W-:Y:S02]  /*17430*/  FSEL R222, R212, -INF , !P2 ;  /* 0xff800000d4de7808 */ /* 0x000fe40005000000 */
[----:B------:R-:W-:Y:S02]  /*17440*/  ISETP.GE.AND P0, PT, R135, R239, PT ;  /* 0x000000ef8700720c */ /* 0x000fe40003f06270 */
[----:B------:R-:W-:Y:S02]  /*17450*/  ISETP.GE.AND P2, PT, R2, R241, PT ;  /* 0x000000f10200720c */ /* 0x000fe40003f46270 */
        /* <DEDUP_REMOVED lines=9> */
[----:B------:R-:W-:Y:S02]  /*174f0*/  FSEL R39, R39, -INF , !P6 ;  /* 0xff80000027277808 */ /* 0x000fe40007000000 */
[----:B------:R-:W-:Y:S02]  /*17500*/  ISETP.GE.AND P2, PT, R135, R240, PT ;  /* 0x000000f08700720c */ /* 0x000fe40003f46270 */
[C---:B------:R-:W-:Y:S02]  /*17510*/  ISETP.GE.AND P6, PT, R26.reuse, R239, PT ;  /* 0x000000ef1a00720c */ /* 0x040fe40003fc6270 */
[----:B------:R-:W-:Y:S02]  /*17520*/  FSEL R247, R45, -INF , !P3 ;  /* 0xff8000002df77808 */ /* 0x000fe40005800000 */
[----:B------:R-:W-:Y:S01]  /*17530*/  FSEL R250, R41, -INF , !P1 ;  /* 0xff80000029fa7808 */ /* 0x000fe20004800000 */
[----:B------:R-:W-:Y:S01]  /*17540*/  IMAD.MOV.U32 R41, RZ, RZ, R39 ;  /* 0x000000ffff297224 */ /* 0x000fe200078e0027 */
[C---:B------:R-:W-:Y:S02]  /*17550*/  ISETP.GE.AND P3, PT, R25.reuse, R238, PT ;  /* 0x000000ee1900720c */ /* 0x040fe40003f66270 */
[-C--:B------:R-:W-:Y:S02]  /*17560*/  ISETP.GE.AND P1, PT, R26, R241.reuse, PT ;  /* 0x000000f11a00720c */ /* 0x080fe40003f26270 */
[----:B------:R-:W-:Y:S02]  /*17570*/  FSEL R35, R138, -INF , !P0 ;  /* 0xff8000008a237808 */ /* 0x000fe40004000000 */
[-C--:B------:R-:W-:Y:S02]  /*17580*/  ISETP.GE.AND P0, PT, R28, R240.reuse, PT ;  /* 0x000000f01c00720c */ /* 0x080fe40003f06270 */
[----:B------:R-:W-:Y:S02]  /*17590*/  FSEL R134, R136, -INF , !P2 ;  /* 0xff80000088867808 */ /* 0x000fe40005000000 */
[-C--:B------:R-:W-:Y:S02]  /*175a0*/  ISETP.GE.AND P2, PT, R28, R241.reuse, PT ;  /* 0x000000f11c00720c */ /* 0x080fe40003f46270 */
[----:B------:R-:W-:Y:S02]  /*175b0*/  FSEL R246, R44, -INF , !P6 ;  /* 0xff8000002cf67808 */ /* 0x000fe40007000000 */
[-C--:B------:R-:W-:Y:S02]  /*175c0*/  ISETP.GE.AND P6, PT, R25, R241.reuse, PT ;  /* 0x000000f11900720c */ /* 0x080fe40003fc6270 */
[----:B------:R-:W-:Y:S01]  /*175d0*/  FSEL R28, R49, -INF , !P3 ;  /* 0xff800000311c7808 */ /* 0x000fe20005800000 */
[----:B------:R-:W-:Y:S01]  /*175e0*/  IMAD.MOV.U32 R49, RZ, RZ, R142 ;  /* 0x000000ffff317224 */ /* 0x000fe200078e008e */
[----:B------:R-:W-:Y:S02]  /*175f0*/  FSEL R251, R46, -INF , !P1 ;  /* 0xff8000002efb7808 */ /* 0x000fe40004800000 */
[-C--:B------:R-:W-:Y:S02]  /*17600*/  ISETP.GE.AND P3, PT, R24, R240.reuse, PT ;  /* 0x000000f01800720c */ /* 0x080fe40003f66270 */
[----:B------:R-:W-:Y:S02]  /*17610*/  FSEL R38, R38, -INF , !P0 ;  /* 0xff80000026267808 */ /* 0x000fe40004000000 */
[----:B------:R-:W-:Y:S02]  /*17620*/  ISETP.GE.AND P1, PT, R25, R240, PT ;  /* 0x000000f01900720c */ /* 0x000fe40003f26270 */
[----:B------:R-:W-:Y:S01]  /*17630*/  ISETP.GE.AND P0, PT, R27, R241, PT ;  /* 0x000000f11b00720c */ /* 0x000fe20003f06270 */
[----:B------:R-:W-:Y:S01]  /*17640*/  IMAD.MOV.U32 R46, RZ, RZ, R38 ;  /* 0x000000ffff2e7224 */ /* 0x000fe200078e0026 */
[----:B------:R-:W-:Y:S02]  /*17650*/  FSEL R215, R42, -INF , !P2 ;  /* 0xff8000002ad77808 */ /* 0x000fe40005000000 */
[-C--:B------:R-:W-:Y:S02]  /*17660*/  ISETP.GE.AND P2, PT, R26, R238.reuse, PT ;  /* 0x000000ee1a00720c */ /* 0x080fe40003f46270 */
[----:B------:R-:W-:Y:S02]  /*17670*/  FSEL R249, R47, -INF , !P6 ;  /* 0xff8000002ff97808 */ /* 0x000fe40007000000 */
[----:B------:R-:W-:Y:S02]  /*17680*/  ISETP.GE.AND P6, PT, R24, R238, PT ;  /* 0x000000ee1800720c */ /* 0x000fe40003fc6270 */
[----:B------:R-:W-:Y:S01]  /*17690*/  FSEL R7, R54, -INF , !P3 ;  /* 0xff80000036077808 */ /* 0x000fe20005800000 */
[----:B------:R-:W-:Y:S01]  /*176a0*/  IMAD.MOV.U32 R54, RZ, RZ, R0 ;  /* 0x000000ffff367224 */ /* 0x000fe200078e0000 */
[----:B------:R-:W-:Y:S01]  /*176b0*/  FSEL R2, R51, -INF , !P1 ;  /* 0xff80000033027808 */ /* 0x000fe20004800000 */
[----:B------:R-:W-:Y:S01]  /*176c0*/  IMAD.MOV.U32 R51, RZ, RZ, R215 ;  /* 0x000000ffff337224 */ /* 0x000fe200078e00d7 */
[----:B------:R-:W-:Y:S02]  /*176d0*/  FSEL R43, R43, -INF , !P0 ;  /* 0xff8000002b2b7808 */ /* 0x000fe40004000000 */
[----:B------:R-:W-:Y:S02]  /*176e0*/  FMNMX3.FTZ R0, R132, R8, R9, !PT ;  /* 0x0000000884007276 */ /* 0x000fe40007810009 */
[----:B------:R-:W-:Y:S02]  /*176f0*/  FSEL R30, R30, -INF , !P2 ;  /* 0xff8000001e1e7808 */ /* 0x000fe40005000000 */
[----:B------:R-:W-:Y:S02]  /*17700*/  ISETP.GE.AND P0, PT, R26, R240, PT ;  /* 0x000000f01a00720c */ /* 0x000fe40003f06270 */
[----:B------:R-:W-:Y:S02]  /*17710*/  ISETP.GE.AND P2, PT, R23, R238, PT ;  /* 0x000000ee1700720c */ /* 0x000fe40003f46270 */
[----:B------:R-:W-:Y:S02]  /*17720*/  FSEL R26, R52, -INF , !P6 ;  /* 0xff800000341a7808 */ /* 0x000fe40007000000 */
[----:B------:R-:W-:Y:S02]  /*17730*/  MOV R52, R2 ;  /* 0x0000000200347202 */ /* 0x000fe40000000f00 */
[----:B------:R-:W-:Y:S02]  /*17740*/  FMNMX3.FTZ R2, R0, R10, R12, !PT ;  /* 0x0000000a00027276 */ /* 0x000fe4000781000c */
[----:B------:R-:W-:Y:S02]  /*17750*/  FSEL R42, R50, -INF , !P0 ;  /* 0xff800000322a7808 */ /* 0x000fe40004000000 */
[----:B------:R-:W-:Y:S01]  /*17760*/  FSEL R27, R53, -INF , !P2 ;  /* 0xff800000351b7808 */ /* 0x000fe20005000000 */
[----:B------:R-:W-:Y:S01]  /*17770*/  IMAD.MOV.U32 R53, RZ, RZ, R134 ;  /* 0x000000ffff357224 */ /* 0x000fe200078e0086 */
[C---:B------:R-:W-:Y:S02]  /*17780*/  ISETP.GE.AND P6, PT, R23.reuse, R239, PT ;  /* 0x000000ef1700720c */ /* 0x040fe40003fc6270 */
[----:B------:R-:W-:Y:S02]  /*17790*/  ISETP.GE.AND P2, PT, R23, R241, PT ;  /* 0x000000f11700720c */ /* 0x000fe40003f46270 */
[C---:B------:R-:W-:Y:S02]  /*177a0*/  ISETP.GE.AND P0, PT, R24.reuse, R239, PT ;  /* 0x000000ef1800720c */ /* 0x040fe40003f06270 */
[----:B------:R-:W-:Y:S02]  /*177b0*/  ISETP.GE.AND P1, PT, R24, R241, PT ;  /* 0x000000f11800720c */ /* 0x000fe40003f26270 */
[----:B------:R-:W-:Y:S02]  /*177c0*/  FMNMX3.FTZ R0, R139, R11, R13, !PT ;  /* 0x0000000b8b007276 */ /* 0x000fe4000781000d */
[----:B------:R-:W-:Y:S02]  /*177d0*/  FMNMX3.FTZ R2, R2, R223, R222, !PT ;  /* 0x000000df02027276 */ /* 0x000fe400078100de */
[----:B------:R-:W-:Y:S02]  /*177e0*/  FSEL R221, R56, -INF , !P0 ;  /* 0xff80000038dd7808 */ /* 0x000fe40004000000 */
[----:B------:R-:W-:Y:S02]  /*177f0*/  FSEL R219, R57, -INF , !P6 ;  /* 0xff80000039db7808 */ /* 0x000fe40007000000 */
[----:B------:R-:W-:Y:S02]  /*17800*/  FSEL R226, R58, -INF , !P1 ;  /* 0xff8000003ae27808 */ /* 0x000fe40004800000 */
[----:B------:R-:W-:Y:S02]  /*17810*/  FSEL R227, R59, -INF , !P2 ;  /* 0xff8000003be37808 */ /* 0x000fe40005000000 */
[----:B------:R-:W-:Y:S02]  /*17820*/  FMNMX3.FTZ R5, R0, R15, R14, !PT ;  /* 0x0000000f00057276 */ /* 0x000fe4000781000e */
[-C--:B------:R-:W-:Y:S02]  /*17830*/  ISETP.GE.AND P6, PT, R22, R239.reuse, PT ;  /* 0x000000ef1600720c */ /* 0x080fe40003fc6270 */
[C---:B------:R-:W-:Y:S02]  /*17840*/  ISETP.GT.AND P2, PT, R237.reuse, R22, PT ;  /* 0x00000016ed00720c */ /* 0x040fe40003f44270 */
[----:B------:R-:W-:Y:S02]  /*17850*/  ISETP.GE.AND P0, PT, R4, R239, PT ;  /* 0x000000ef0400720c */ /* 0x000fe40003f06270 */
[----:B------:R-:W-:Y:S02]  /*17860*/  ISETP.GT.AND P1, PT, R237, R4, PT ;  /* 0x00000004ed00720c */ /* 0x000fe40003f24270 */
[----:B------:R-:W-:Y:S02]  /*17870*/  FMNMX3.FTZ R0, R2, R225, R224, !PT ;  /* 0x000000e102007276 */ /* 0x000fe400078100e0 */
[----:B------:R-:W-:Y:S02]  /*17880*/  FMNMX3.FTZ R6, R3, R16, R19, !PT ;  /* 0x0000001003067276 */ /* 0x000fe40007810013 */
[----:B------:R-:W-:Y:S02]  /*17890*/  FSEL R218, R60, -INF , !P0 ;  /* 0xff8000003cda7808 */ /* 0x000fe40004000000 */
[----:B------:R-:W-:Y:S02]  /*178a0*/  FSEL R217, R61, -INF , !P6 ;  /* 0xff8000003dd97808 */ /* 0x000fe40007000000 */
[----:B------:R-:W-:Y:S02]  /*178b0*/  FMNMX3.FTZ R2, R0, R248, R250, !PT ;  /* 0x000000f800027276 */ /* 0x000fe400078100fa */
[----:B------:R-:W-:Y:S02]  /*178c0*/  FSEL R25, R64, -INF , !P1 ;  /* 0xff80000040197808 */ /* 0x000fe40004800000 */
[----:B------:R-:W-:Y:S02]  /*178d0*/  FSEL R24, R65, -INF , !P2 ;  /* 0xff80000041187808 */ /* 0x000fe40005000000 */
[C---:B------:R-:W-:Y:S02]  /*178e0*/  ISETP.GE.AND P0, PT, R4.reuse, R241, PT ;  /* 0x000000f10400720c */ /* 0x040fe40003f06270 */
[----:B------:R-:W-:Y:S02]  /*178f0*/  ISETP.GE.AND P6, PT, R4, R238, PT ;  /* 0x000000ee0400720c */ /* 0x000fe40003fc6270 */
[----:B------:R-:W-:Y:S02]  /*17900*/  ISETP.GT.AND P1, PT, R244, R4, PT ;  /* 0x00000004f400720c */ /* 0x000fe40003f24270 */
        /* <DEDUP_REMOVED lines=10> */
[----:B------:R-:W-:Y:S02]  /*179b0*/  MOV R56, R43 ;  /* 0x0000002b00387202 */ /* 0x000fe40000000f00 */
[----:B------:R-:W-:Y:S02]  /*179c0*/  FMNMX3.FTZ R0, R0, R48, R49, !PT ;  /* 0x0000003000007276 */ /* 0x000fe40007810031 */
[----:B------:R-:W-:Y:S02]  /*179d0*/  FMNMX3.FTZ R6, R4, R34, R33, !PT ;  /* 0x0000002204067276 */ /* 0x000fe40007810021 */
[----:B------:R-:W-:Y:S02]  /*179e0*/  FMNMX3.FTZ R4, R5, R220, R54, !PT ;  /* 0x000000dc05047276 */ /* 0x000fe40007810036 */
[----:B------:R-:W-:Y:S01]  /*179f0*/  FMNMX3.FTZ R0, R0, R51, R56, !PT ;  /* 0x0000003300007276 */ /* 0x000fe20007810038 */
[----:B------:R-:W1:Y:S01]  /*17a00*/  SHFL.BFLY PT, R5, R136, 0x2, 0x1f ;  /* 0x0c401f0088057f89 */ /* 0x000e6200000e0000 */
[----:B------:R-:W-:Y:S02]  /*17a10*/  FSEL R138, R62, -INF , !P0 ;  /* 0xff8000003e8a7808 */ /* 0x000fe40004000000 */
[----:B------:R-:W-:Y:S02]  /*17a20*/  ISETP.GE.AND P0, PT, R22, R241, PT ;  /* 0x000000f11600720c */ /* 0x000fe40003f06270 */
[----:B------:R-:W-:Y:S02]  /*17a30*/  FMNMX3.FTZ R0, R0, R251, R249, !PT ;  /* 0x000000fb00007276 */ /* 0x000fe400078100f9 */
[----:B------:R-:W-:Y:S02]  /*17a40*/  MOV R47, R137 ;  /* 0x00000089002f7202 */ /* 0x000fe40000000f00 */
[----:B------:R-:W-:Y:S02]  /*17a50*/  FSEL R137, R63, -INF , !P0 ;  /* 0xff8000003f897808 */ /* 0x000fe40004000000 */
[----:B------:R-:W-:Y:S02]  /*17a60*/  ISETP.GE.AND P0, PT, R22, R238, PT ;  /* 0x000000ee1600720c */ /* 0x000fe40003f06270 */
[----:B------:R-:W-:Y:S02]  /*17a70*/  FMNMX3.FTZ R2, R6, R30, R28, !PT ;  /* 0x0000001e06027276 */ /* 0x000fe4000781001c */
[----:B------:R-:W-:Y:S02]  /*17a80*/  FMNMX3.FTZ R0, R0, R226, R227, !PT ;  /* 0x000000e200007276 */ /* 0x000fe400078100e3 */
[----:B------:R-:W-:Y:S02]  /*17a90*/  FSEL R25, R25, -INF , !P6 ;  /* 0xff80000019197808 */ /* 0x000fe40007000000 */
[----:B------:R-:W-:Y:S02]  /*17aa0*/  FSEL R24, R24, -INF , !P0 ;  /* 0xff80000018187808 */ /* 0x000fe40004000000 */
[----:B------:R-:W-:Y:S02]  /*17ab0*/  FMNMX3.FTZ R2, R2, R26, R27, !PT ;  /* 0x0000001a02027276 */ /* 0x000fe4000781001b */
[----:B------:R-:W-:Y:S02]  /*17ac0*/  FMNMX3.FTZ R0, R0, R138, R137, !PT ;  /* 0x0000008a00007276 */ /* 0x000fe40007810089 */
[----:B------:R-:W-:Y:S02]  /*17ad0*/  FMNMX3.FTZ R133, R2, R25, R24, !PT ;  /* 0x0000001902857276 */ /* 0x000fe40007810018 */
[----:B------:R-:W-:Y:S01]  /*17ae0*/  MOV R63, R7 ;  /* 0x00000007003f7202 */ /* 0x000fe20000000f00 */
[----:B------:R-:W2:Y:S01]  /*17af0*/  SHFL.BFLY PT, R2, R0, 0x2, 0x1f ;  /* 0x0c401f0000027f89 */ /* 0x000ea200000e0000 */
[----:B------:R-:W-:Y:S02]  /*17b00*/  FSEL R66, R66, -INF , !P1 ;  /* 0xff80000042427808 */ /* 0x000fe40004800000 */
[----:B------:R-:W-:Y:S05]  /*17b10*/  ISETP.GE.AND P3, PT, R23, R240, PT ;  /* 0x000000f01700720c */ /* 0x000fea0003f66270 */
[----:B------:R-:W3:Y:S01]  /*17b20*/  SHFL.BFLY PT, R7, R133, 0x2, 0x1f ;  /* 0x0c401f0085077f89 */ /* 0x000ee200000e0000 */
[----:B------:R-:W-:Y:S02]  /*17b30*/  FMNMX3.FTZ R4, R4, R47, R53, !PT ;  /* 0x0000002f04047276 */ /* 0x000fe40007810035 */
[----:B------:R-:W-:Y:S02]  /*17b40*/  FSEL R62, R55, -INF , !P3 ;  /* 0xff800000373e7808 */ /* 0x000fe40005800000 */
[----:B------:R-:W-:Y:S02]  /*17b50*/  ISETP.GT.AND P6, PT, R244, R22, PT ;  /* 0x00000016f400720c */ /* 0x000fe40003fc4270 */
[----:B------:R-:W-:Y:S02]  /*17b60*/  FMNMX3.FTZ R4, R4, R46, R41, !PT ;  /* 0x0000002e04047276 */ /* 0x000fe40007810029 */
[----:B------:R-:W-:Y:S02]  /*17b70*/  ISETP.GE.AND P0, PT, R22, R240, PT ;  /* 0x000000f01600720c */ /* 0x000fe40003f06270 */
[--C-:B------:R-:W-:Y:S02]  /*17b80*/  FMNMX3.FTZ R4, R4, R42, R52.reuse, !PT ;  /* 0x0000002a04047276 */ /* 0x100fe40007810034 */
[----:B------:R-:W-:Y:S02]  /*17b90*/  FSEL R67, R67, -INF , !P6 ;  /* 0xff80000043437808 */ /* 0x000fe40007000000 */
[----:B------:R-:W-:Y:S01]  /*17ba0*/  FSEL R65, R66, -INF , !P2 ;  /* 0xff80000042417808 */ /* 0x000fe20005000000 */
[----:B------:R-:W-:Y:S01]  /*17bb0*/  IMAD.MOV.U32 R66, RZ, RZ, R52 ;  /* 0x000000ffff427224 */ /* 0x000fe200078e0034 */
[----:B------:R-:W-:Y:S02]  /*17bc0*/  FMNMX3.FTZ R4, R4, R63, R62, !PT ;  /* 0x0000003f04047276 */ /* 0x000fe4000781003e */
[----:B------:R-:W-:Y:S04]  /*17bd0*/  FSEL R64, R67, -INF , !P0 ;  /* 0xff80000043407808 */ /* 0x000fe80004000000 */
[----:B------:R-:W-:Y:S02]  /*17be0*/  FMNMX3.FTZ R4, R4, R65, R64, !PT ;  /* 0x0000004104047276 */ /* 0x000fe40007810040 */
[----:B-1----:R-:W-:Y:S02]  /*17bf0*/  FMNMX.FTZ R136, R136, R5, !PT ;  /* 0x0000000588887209 */ /* 0x002fe40007810000 */
[----:B--2---:R-:W-:Y:S01]  /*17c00*/  FMNMX.FTZ R0, R0, R2, !PT ;  /* 0x0000000200007209 */ /* 0x004fe20007810000 */
[----:B------:R-:W1:Y:S01]  /*17c10*/  SHFL.BFLY PT, R5, R4, 0x2, 0x1f ;  /* 0x0c401f0004057f89 */ /* 0x000e6200000e0000 */
[----:B---3--:R-:W-:Y:S07]  /*17c20*/  FMNMX.FTZ R133, R133, R7, !PT ;  /* 0x0000000785857209 */ /* 0x008fee0007810000 */
[----:B------:R-:W2:Y:S08]  /*17c30*/  SHFL.BFLY PT, R6, R136, 0x1, 0x1f ;  /* 0x0c201f0088067f89 */ /* 0x000eb000000e0000 */
[----:B------:R-:W3:Y:S08]  /*17c40*/  SHFL.BFLY PT, R2, R0, 0x1, 0x1f ;  /* 0x0c201f0000027f89 */ /* 0x000ef000000e0000 */
[----:B------:R-:W4:Y:S01]  /*17c50*/  SHFL.BFLY PT, R7, R133, 0x1, 0x1f ;  /* 0x0c201f0085077f89 */ /* 0x000f2200000e0000 */
[----:B-1----:R-:W-:Y:S02]  /*17c60*/  FMNMX.FTZ R4, R4, R5, !PT ;  /* 0x0000000504047209 */ /* 0x002fe40007810000 */
[----:B--2---:R-:W-:Y:S05]  /*17c70*/  FMNMX.FTZ R136, R136, R6, !PT ;  /* 0x0000000688887209 */ /* 0x004fea0007810000 */
[----:B------:R-:W1:Y:S01]  /*17c80*/  SHFL.BFLY PT, R135, R4, 0x1, 0x1f ;  /* 0x0c201f0004877f89 */ /* 0x000e6200000e0000 */
[C---:B------:R-:W-:Y:S01]  /*17c90*/  FSETP.NEU.FTZ.AND P1, PT, R136.reuse, -INF , PT ;  /* 0xff8000008800780b */ /* 0x040fe20003f3d000 */
[----:B------:R-:W-:Y:S01]  /*17ca0*/  FMUL.FTZ R213, R136, UR4 ;  /* 0x0000000488d57c20 */ /* 0x000fe20008410000 */
[----:B---3--:R-:W-:Y:S02]  /*17cb0*/  FMNMX.FTZ R134, R0, R2, !PT ;  /* 0x0000000200867209 */ /* 0x008fe40007810000 */
[----:B----4-:R-:W-:Y:S02]  /*17cc0*/  FMNMX.FTZ R133, R133, R7, !PT ;  /* 0x0000000785857209 */ /* 0x010fe40007810000 */
[----:B------:R-:W-:Y:S01]  /*17cd0*/  FSEL R213, R213, RZ, P1 ;  /* 0x000000ffd5d57208 */ /* 0x000fe20000800000 */
[C---:B------:R-:W-:Y:S01]  /*17ce0*/  FMUL.FTZ R214, R134.reuse, UR4 ;  /* 0x0000000486d67c20 */ /* 0x040fe20008410000 */
[C---:B------:R-:W-:Y:S01]  /*17cf0*/  FSETP.NEU.FTZ.AND P3, PT, R133.reuse, -INF , PT ;  /* 0xff8000008500780b */ /* 0x040fe20003f7d000 */
[C---:B------:R-:W-:Y:S01]  /*17d00*/  FMUL.FTZ R7, R133.reuse, UR4 ;  /* 0x0000000485077c20 */ /* 0x040fe20008410000 */
[----:B------:R-:W-:Y:S01]  /*17d10*/  FSETP.NEU.FTZ.AND P0, PT, R134, -INF , PT ;  /* 0xff8000008600780b */ /* 0x000fe20003f1d000 */
[--C-:B------:R-:W-:Y:S01]  /*17d20*/  FFMA.FTZ R12, R12, UR4, -R213.reuse ;  /* 0x000000040c0c7c23 */ /* 0x100fe200080108d5 */
[----:B------:R-:W-:Y:S01]  /*17d30*/  FSEL R0, R133, RZ, P3 ;  /* 0x000000ff85007208 */ /* 0x000fe20001800000 */
[--C-:B------:R-:W-:Y:S01]  /*17d40*/  FFMA.FTZ R8, R8, UR4, -R213.reuse ;  /* 0x0000000408087c23 */ /* 0x100fe200080108d5 */
[----:B------:R-:W-:Y:S01]  /*17d50*/  FSEL R7, R7, RZ, P3 ;  /* 0x000000ff07077208 */ /* 0x000fe20001800000 */
[----:B------:R-:W2:Y:S01]  /*17d60*/  MUFU.EX2 R2, R12 ;  /* 0x0000000c00027308 */ /* 0x000ea20000000800 */
[----:B------:R-:W-:Y:S01]  /*17d70*/  FFMA.FTZ R9, R9, UR4, -R213 ;  /* 0x0000000409097c23 */ /* 0x000fe200080108d5 */
[----:B------:R-:W-:Y:S01]  /*17d80*/  FADD.FTZ R6, -R0, R3 ;  /* 0x0000000300067221 */ /* 0x000fe20000010100 */
[----:B------:R-:W-:Y:S01]  /*17d90*/  LOP3.LUT R3, R141, 0x200, R233, 0xf8, !PT ;  /* 0x000002008d037812 */ /* 0x000fe200078ef8e9 */
[--C-:B------:R-:W-:Y:S06]  /*17da0*/  FFMA.FTZ R20, R20, UR4, -R7.reuse ;  /* 0x0000000414147c23 */ /* 0x100fec0008010807 */
[----:B------:R-:W-:Y:S01]  /*17db0*/  MUFU.EX2 R61, R8 ;  /* 0x00000008003d7308 */ /* 0x000fe20000000800 */
[----:B-1----:R-:W-:Y:S01]  /*17dc0*/  FMNMX.FTZ R135, R4, R135, !PT ;  /* 0x0000008704877209 */ /* 0x002fe20007810000 */
[--C-:B------:R-:W-:Y:S01]  /*17dd0*/  FFMA.FTZ R4, R21, UR4, -R7.reuse ;  /* 0x0000000415047c23 */ /* 0x100fe20008010807 */
[----:B------:R-:W-:Y:S07]  /*17de0*/  LEA R212, R3, UR5, 0x1 ;  /* 0x0000000503d47c11 */ /* 0x000fee000f8e08ff */
[----:B------:R1:W-:Y:S01]  /*17df0*/  MUFU.EX2 R231, R20 ;  /* 0x0000001400e77308 */ /* 0x0003e20000000800 */
[C---:B------:R-:W-:Y:S01]  /*17e00*/  FSETP.NEU.FTZ.AND P2, PT, R135.reuse, -INF , PT ;  /* 0xff8000008700780b */ /* 0x040fe20003f5d000 */
[C---:B------:R-:W-:Y:S01]  /*17e10*/  FMUL.FTZ R215, R135.reuse, UR4 ;  /* 0x0000000487d77c20 */ /* 0x040fe20008410000 */
[----:B------:R-:W-:Y:S07]  /*17e20*/  FSEL R0, R136, RZ, P1 ;  /* 0x000000ff88007208 */ /* 0x000fee0000800000 */
[----:B------:R-:W-:Y:S01]  /*17e30*/  MUFU.EX2 R234, R4 ;  /* 0x0000000400ea7308 */ /* 0x000fe20000000800 */
[----:B--2---:R2:W-:Y:S01]  /*17e40*/  STL [R1+0x44], R2 ;  /* 0x0000440201007387 */ /* 0x0045e20000100800 */
[----:B------:R-:W-:Y:S01]  /*17e50*/  FSEL R3, R135, RZ, P2 ;  /* 0x000000ff87037208 */ /* 0x000fe20001000000 */
[--C-:B------:R-:W-:Y:S07]  /*17e60*/  FFMA.FTZ R19, R19, UR4, -R7.reuse ;  /* 0x0000000413137c23 */ /* 0x100fee0008010807 */
[----:B------:R3:W-:Y:S01]  /*17e70*/  MUFU.EX2 R57, R9 ;  /* 0x0000000900397308 */ /* 0x0007e20000000800 */
[----:B------:R-:W4:Y:S01]  /*17e80*/  LDL.LU R233, [R1+0x44] ;  /* 0x0000440001e97983 */ /* 0x000f220000300800 */
[----:B------:R-:W-:Y:S01]  /*17e90*/  FSEL R215, R215, RZ, P2 ;  /* 0x000000ffd7d77208 */ /* 0x000fe20001000000 */
[----:B------:R-:W-:Y:S01]  /*17ea0*/  FADD.FTZ R5, -R3, R140 ;  /* 0x0000008c03057221 */ /* 0x000fe20000010100 */
[----:B------:R-:W-:Y:S01]  /*17eb0*/  FMUL.FTZ R3, R6, UR4 ;  /* 0x0000000406037c20 */ /* 0x000fe20008410000 */
[----:B------:R-:W-:Y:S01]  /*17ec0*/  FFMA.FTZ R16, R16, UR4, -R7 ;  /* 0x0000000410107c23 */ /* 0x000fe20008010807 */
[----:B-1----:R-:W1:Y:S01]  /*17ed0*/  LDSM.16.MT88.4 R20, [R212+0xc000] ;  /* 0x00c00000d414783b */ /* 0x002e620000004200 */
[--C-:B------:R-:W-:Y:S01]  /*17ee0*/  FFMA.FTZ R18, R18, UR4, -R215.reuse ;  /* 0x0000000412127c23 */ /* 0x100fe200080108d7 */
[--C-:B------:R-:W-:Y:S01]  /*17ef0*/  FFMA.FTZ R17, R17, UR4, -R215.reuse ;  /* 0x0000000411117c23 */ /* 0x100fe200080108d7 */
[----:B------:R-:W-:Y:S01]  /*17f00*/  FFMA.FTZ R8, R31, UR4, -R215 ;  /* 0x000000041f087c23 */ /* 0x000fe200080108d7 */
[----:B------:R-:W-:Y:S01]  /*17f10*/  FSEL R214, R214, RZ, P0 ;  /* 0x000000ffd6d67208 */ /* 0x000fe20000000000 */
[----:B------:R-:W-:Y:S01]  /*17f20*/  MUFU.EX2 R237, R19 ;  /* 0x0000001300ed7308 */ /* 0x000fe20000000800 */
[----:B------:R-:W-:Y:S01]  /*17f30*/  FFMA.FTZ R10, R10, UR4, -R213 ;  /* 0x000000040a0a7c23 */ /* 0x000fe200080108d5 */
[----:B------:R-:W-:Y:S02]  /*17f40*/  IMAD.IADD R216, R229, 0x1, R212 ;  /* 0x00000001e5d87824 */ /* 0x000fe400078e02d4 */
[----:B---3--:R-:W-:Y:S06]  /*17f50*/  FFMA.FTZ R9, R29, UR4, -R215 ;  /* 0x000000041d097c23 */ /* 0x008fec00080108d7 */
[----:B------:R-:W-:Y:S01]  /*17f60*/  MUFU.EX2 R239, R17 ;  /* 0x0000001100ef7308 */ /* 0x000fe20000000800 */
[--C-:B------:R-:W-:Y:S01]  /*17f70*/  FFMA.FTZ R11, R11, UR4, -R214.reuse ;  /* 0x000000040b0b7c23 */ /* 0x100fe200080108d6 */
[--C-:B------:R-:W-:Y:S01]  /*17f80*/  FFMA.FTZ R13, R13, UR4, -R214.reuse ;  /* 0x000000040d0d7c23 */ /* 0x100fe200080108d6 */
[--C-:B------:R-:W-:Y:S07]  /*17f90*/  FFMA.FTZ R15, R15, UR4, -R214.reuse ;  /* 0x000000040f0f7c23 */ /* 0x100fee00080108d6 */
[----:B------:R-:W-:Y:S01]  /*17fa0*/  MUFU.EX2 R230, R9 ;  /* 0x0000000900e67308 */ /* 0x000fe20000000800 */
[----:B------:R-:W-:Y:S01]  /*17fb0*/  FFMA.FTZ R14, R14, UR4, -R214 ;  /* 0x000000040e0e7c23 */ /* 0x000fe200080108d6 */
[--C-:B------:R-:W-:Y:S01]  /*17fc0*/  FFMA.FTZ R43, R36, UR4, -R7.reuse ;  /* 0x00000004242b7c23 */ /* 0x100fe20008010807 */
[----:B--2---:R-:W-:Y:S01]  /*17fd0*/  FADD.FTZ R2, -R0, R132 ;  /* 0x0000008400027221 */ /* 0x004fe20000010100 */
[----:B------:R-:W-:Y:S06]  /*17fe0*/  FSEL R0, R134, RZ, P0 ;  /* 0x000000ff86007208 */ /* 0x000fec0000000000 */
[----:B------:R-:W-:Y:S01]  /*17ff0*/  MUFU.EX2 R132, R3 ;  /* 0x0000000300847308 */ /* 0x000fe20000000800 */
[----:B------:R-:W-:Y:S01]  /*18000*/  FFMA.FTZ R40, R37, UR4, -R7 ;  /* 0x0000000425287c23 */ /* 0x000fe20008010807 */
[----:B------:R-:W-:Y:S01]  /*18010*/  FMUL.FTZ R4, R2, UR4 ;  /* 0x0000000402047c20 */ /* 0x000fe20008410000 */
[----:B------:R-:W-:Y:S01]  /*18020*/  FMUL.FTZ R2, R5, UR4 ;  /* 0x0000000405027c20 */ /* 0x000fe20008410000 */
[----:B------:R-:W-:Y:S06]  /*18030*/  FADD.FTZ R0, -R0, R139 ;  /* 0x0000008b00007221 */ /* 0x000fec0000010100 */
[----:B------:R-:W2:Y:S01]  /*18040*/  MUFU.EX2 R59, R16 ;  /* 0x00000010003b7308 */ /* 0x000ea20000000800 */
[----:B------:R-:W3:Y:S01]  /*18050*/  LDSM.16.MT88.4 R36, [R216+0xc000] ;  /* 0x00c00000d824783b */ /* 0x000ee20000004200 */
[--C-:B------:R-:W-:Y:S01]  /*18060*/  FFMA.FTZ R244, R26, UR4, -R7.reuse ;  /* 0x000000041af47c23 */ /* 0x100fe20008010807 */
[----:B------:R-:W-:Y:S07]  /*18070*/  FMUL.FTZ R0, R0, UR4 ;  /* 0x0000000400007c20 */ /* 0x000fee0008410000 */
[----:B------:R-:W1:Y:S01]  /*18080*/  MUFU.EX2 R3, R2 ;  /* 0x0000000200037308 */ /* 0x000e620000000800 */
[--C-:B------:R-:W-:Y:S01]  /*18090*/  FFMA.FTZ R238, R27, UR4, -R7.reuse ;  /* 0x000000041bee7c23 */ /* 0x100fe20008010807 */
[--C-:B------:R-:W-:Y:S01]  /*180a0*/  FFMA.FTZ R236, R25, UR4, -R7.reuse ;  /* 0x0000000419ec7c23 */ /* 0x100fe20008010807 */
[--C-:B------:R-:W-:Y:S07]  /*180b0*/  FFMA.FTZ R228, R24, UR4, -R7.reuse ;  /* 0x0000000418e47c23 */ /* 0x100fee0008010807 */
[----:B------:R-:W1:Y:S01]  /*180c0*/  MUFU.EX2 R58, R18 ;  /* 0x00000012003a7308 */ /* 0x000e620000000800 */
[--C-:B------:R-:W-:Y:S01]  /*180d0*/  FFMA.FTZ R33, R33, UR4, -R7.reuse ;  /* 0x0000000421217c23 */ /* 0x100fe20008010807 */
[--C-:B------:R-:W-:Y:S01]  /*180e0*/  FFMA.FTZ R30, R30, UR4, -R7.reuse ;  /* 0x000000041e1e7c23 */ /* 0x100fe20008010807 */
[--C-:B------:R-:W-:Y:S07]  /*180f0*/  FFMA.FTZ R67, R28, UR4, -R7.reuse ;  /* 0x000000041c437c23 */ /* 0x100fee0008010807 */
[----:B------:R-:W3:Y:S01]  /*18100*/  MUFU.EX2 R232, R8 ;  /* 0x0000000800e87308 */ /* 0x000ee20000000800 */
[--C-:B------:R-:W-:Y:S01]  /*18110*/  FFMA.FTZ R45, R32, UR4, -R7.reuse ;  /* 0x00000004202d7c23 */ /* 0x100fe20008010807 */
[--C-:B------:R-:W-:Y:S01]  /*18120*/  FFMA.FTZ R50, R35, UR4, -R7.reuse ;  /* 0x0000000423327c23 */ /* 0x100fe20008010807 */
[----:B------:R-:W-:Y:S07]  /*18130*/  FFMA.FTZ R44, R34, UR4, -R7 ;  /* 0x00000004222c7c23 */ /* 0x000fee0008010807 */
[----:B------:R3:W3:Y:S01]  /*18140*/  MUFU.EX2 R2, R4 ;  /* 0x0000000400027308 */ /* 0x0006e20000000800 */
[----:B--2---:R-:W-:Y:S01]  /*18150*/  F2FP.BF16.F32.PACK_AB R140, R237, R59 ;  /* 0x0000003bed8c723e */ /* 0x004fe200000010ff */
[----:B------:R-:W-:Y:S01]  /*18160*/  FMUL.FTZ R5, R132, R145 ;  /* 0x0000009184057220 */ /* 0x000fe20000410000 */
[----:B------:R-:W-:Y:S07]  /*18170*/  F2FP.BF16.F32.PACK_AB R142, R234, R231 ;  /* 0x000000e7ea8e723e */ /* 0x000fee00000010ff */
[----:B------:R-:W-:Y:S01]  /*18180*/  MUFU.EX2 R242, R10 ;  /* 0x0000000a00f27308 */ /* 0x000fe20000000800 */
[----:B-1----:R-:W-:Y:S01]  /*18190*/  FMUL.FTZ R6, R3, R146 ;  /* 0x0000009203067220 */ /* 0x002fe20000410000 */
[----:B------:R-:W-:Y:S01]  /*181a0*/  F2FP.BF16.F32.PACK_AB R141, R239, R58 ;  /* 0x0000003aef8d723e */ /* 0x000fe200000010ff */
[----:B------:R-:W-:Y:S07]  /*181b0*/  FMUL.FTZ R7, R3, R147 ;  /* 0x0000009303077220 */ /* 0x000fee0000410000 */
[----:B------:R1:W-:Y:S01]  /*181c0*/  MUFU.EX2 R241, R13 ;  /* 0x0000000d00f17308 */ /* 0x0003e20000000800 */
[----:B------:R-:W-:Y:S01]  /*181d0*/  F2FP.BF16.F32.PACK_AB R208, R57, R61 ;  /* 0x0000003d39d0723e */ /* 0x000fe200000010ff */
[----:B------:R-:W-:Y:S01]  /*181e0*/  FMUL.FTZ R16, R132, R156 ;  /* 0x0000009c84107220 */ /* 0x000fe20000410000 */
[----:B---3--:R-:W-:Y:S07]  /*181f0*/  F2FP.BF16.F32.PACK_AB R143, R232, R230 ;  /* 0x000000e6e88f723e */ /* 0x008fee00000010ff */
[----:B------:R-:W-:Y:S01]  /*18200*/  MUFU.EX2 R243, R15 ;  /* 0x0000000f00f37308 */ /* 0x000fe20000000800 */
[C---:B------:R-:W-:Y:S01]  /*18210*/  FMUL.FTZ R17, R132.reuse, R157 ;  /* 0x0000009d84117220 */ /* 0x040fe20000410000 */
[----:B------:R-:W-:Y:S01]  /*18220*/  FMUL.FTZ R4, R132, R144 ;  /* 0x0000009084047220 */ /* 0x000fe20000410000 */
[----:B------:R-:W-:Y:S07]  /*18230*/  MOV R147, R220 ;  /* 0x000000dc00937202 */ /* 0x000fee0000000f00 */
[----:B------:R-:W2:Y:S01]  /*18240*/  MUFU.EX2 R60, R11 ;  /* 0x0000000b003c7308 */ /* 0x000ea20000000800 */
[----:B------:R-:W-:Y:S01]  /*18250*/  VIADD R220, R212, 0xc040 ;  /* 0x0000c040d4dc7836 */ /* 0x000fe20000000000 */
[----:B------:R-:W-:Y:S01]  /*18260*/  MOV R144, R30 ;  /* 0x0000001e00907202 */ /* 0x000fe20000000f00 */
[----:B------:R-:W-:Y:S07]  /*18270*/  IMAD.MOV.U32 R146, RZ, RZ, R33 ;  /* 0x000000ffff927224 */ /* 0x000fee00078e0021 */
[----:B------:R-:W3:Y:S01]  /*18280*/  MUFU.EX2 R235, R14 ;  /* 0x0000000e00eb7308 */ /* 0x000ee20000000800 */
[-C--:B------:R-:W-:Y:S09]  /*18290*/  HMMA.16816.F32.BF16 R4, R140, R20.reuse, R4 ;  /* 0x000000148c04723c */ /* 0x080ff20000041804 */
[----:B------:R-:W3:Y:S01]  /*182a0*/  MUFU.EX2 R0, R0 ;  /* 0x0000000000007308 */ /* 0x000ee20000000800 */
[C---:B------:R-:W-:Y:S01]  /*182b0*/  FMUL.FTZ R8, R2.reuse, R148 ;  /* 0x0000009402087220 */ /* 0x040fe20000410000 */
[C---:B------:R-:W-:Y:S01]  /*182c0*/  FMUL.FTZ R9, R2.reuse, R149 ;  /* 0x0000009502097220 */ /* 0x040fe20000410000 */
[C---:B------:R-:W-:Y:S01]  /*182d0*/  FMUL.FTZ R12, R2.reuse, R152 ;  /* 0x00000098020c7220 */ /* 0x040fe20000410000 */
[C---:B-1----:R-:W-:Y:S01]  /*182e0*/  FMUL.FTZ R13, R2.reuse, R153 ;  /* 0x00000099020d7220 */ /* 0x042fe20000410000 */
[----:B--2---:R-:W-:Y:S01]  /*182f0*/  F2FP.BF16.F32.PACK_AB R209, R241, R60 ;  /* 0x0000003cf1d1723e */ /* 0x004fe200000010ff */
[C---:B------:R-:W-:Y:S01]  /*18300*/  FMUL.FTZ R18, R3.reuse, R158 ;  /* 0x0000009e03127220 */ /* 0x040fe20000410000 */
[----:B------:R-:W-:Y:S01]  /*18310*/  FMUL.FTZ R19, R3, R159 ;  /* 0x0000009f03137220 */ /* 0x000fe20000410000 */
[C---:B------:R-:W-:Y:S01]  /*18320*/  FMUL.FTZ R24, R2.reuse, R164 ;  /* 0x000000a402187220 */ /* 0x040fe20000410000 */
[----:B---3--:R-:W-:Y:S01]  /*18330*/  F2FP.BF16.F32.PACK_AB R211, R235, R243 ;  /* 0x000000f3ebd3723e */ /* 0x008fe200000010ff */
[C---:B------:R-:W-:Y:S01]  /*18340*/  FMUL.FTZ R25, R2.reuse, R165 ;  /* 0x000000a502197220 */ /* 0x040fe20000410000 */
[----:B------:R-:W-:Y:S01]  /*18350*/  MOV R152, R53 ;  /* 0x0000003500987202 */ /* 0x000fe20000000f00 */
[----:B------:R-:W-:Y:S01]  /*18360*/  FMUL.FTZ R28, R2, R168 ;  /* 0x000000a8021c7220 */ /* 0x000fe20000410000 */
[C---:B------:R-:W-:Y:S01]  /*18370*/  FMUL.FTZ R11, R0.reuse, R151 ;  /* 0x00000097000b7220 */ /* 0x040fe20000410000 */
[C---:B------:R-:W-:Y:S01]  /*18380*/  FMUL.FTZ R10, R0.reuse, R150 ;  /* 0x00000096000a7220 */ /* 0x040fe20000410000 */
[C---:B------:R-:W-:Y:S01]  /*18390*/  FMUL.FTZ R14, R0.reuse, R154 ;  /* 0x0000009a000e7220 */ /* 0x040fe20000410000 */
[C---:B------:R-:W-:Y:S01]  /*183a0*/  FMUL.FTZ R15, R0.reuse, R155 ;  /* 0x0000009b000f7220 */ /* 0x040fe20000410000 */
[C---:B------:R-:W-:Y:S01]  /*183b0*/  FMUL.FTZ R26, R0.reuse, R166 ;  /* 0x000000a6001a7220 */ /* 0x040fe20000410000 */
[----:B------:R-:W-:Y:S01]  /*183c0*/  FMUL.FTZ R27, R0, R167 ;  /* 0x000000a7001b7220 */ /* 0x000fe20000410000 */
[----:B------:R-:W-:Y:S01]  /*183d0*/  FMUL.FTZ R29, R2, R169 ;  /* 0x000000a9021d7220 */ /* 0x000fe20000410000 */
[C---:B------:R-:W-:Y:S01]  /*183e0*/  FMUL.FTZ R30, R0.reuse, R170 ;  /* 0x000000aa001e7220 */ /* 0x040fe20000410000 */
[----:B------:R-:W-:Y:S01]  /*183f0*/  FMUL.FTZ R31, R0, R171 ;  /* 0x000000ab001f7220 */ /* 0x000fe20000410000 */
[----:B------:R-:W-:Y:S02]  /*18400*/  IMAD.MOV.U32 R139, RZ, RZ, R42 ;  /* 0x000000ffff8b7224 */ /* 0x000fe400078e002a */
[C---:B------:R-:W-:Y:S01]  /*18410*/  FMUL.FTZ R32, R132.reuse, R172 ;  /* 0x000000ac84207220 */ /* 0x040fe20000410000 */
[----:B------:R-:W-:Y:S01]  /*18420*/  FMUL.FTZ R33, R132, R173 ;  /* 0x000000ad84217220 */ /* 0x000fe20000410000 */
[C---:B------:R-:W-:Y:S01]  /*18430*/  FMUL.FTZ R34, R3.reuse, R174 ;  /* 0x000000ae03227220 */ /* 0x040fe20000410000 */
[C---:B------:R-:W-:Y:S01]  /*18440*/  FMUL.FTZ R35, R3.reuse, R175 ;  /* 0x000000af03237220 */ /* 0x040fe20000410000 */
[----:B------:R-:W-:Y:S01]  /*18450*/  IMAD.MOV.U32 R145, RZ, RZ, R41 ;  /* 0x000000ffff917224 */ /* 0x000fe200078e0029 */
[----:B------:R-:W-:Y:S01]  /*18460*/  MOV R158, R139 ;  /* 0x0000008b009e7202 */ /* 0x000fe20000000f00 */
[----:B------:R-:W-:Y:S01]  /*18470*/  FMUL.FTZ R42, R0, R182 ;  /* 0x000000b6002a7220 */ /* 0x000fe20000410000 */
[----:B------:R-:W-:Y:S01]  /*18480*/  IMAD.MOV.U32 R182, RZ, RZ, R147 ;  /* 0x000000ffffb67224 */ /* 0x000fe200078e0093 */
[----:B------:R-:W-:Y:S01]  /*18490*/  MOV R151, R146 ;  /* 0x0000009200977202 */ /* 0x000fe20000000f00 */
[----:B------:R-:W-:Y:S02]  /*184a0*/  IMAD.MOV.U32 R154, RZ, RZ, R145 ;  /* 0x000000ffff9a7224 */ /* 0x000fe400078e0091 */
[----:B------:R-:W-:Y:S01]  /*184b0*/  FMUL.FTZ R41, R2, R181 ;  /* 0x000000b502297220 */ /* 0x000fe20000410000 */
[----:B------:R-:W-:Y:S01]  /*184c0*/  IMAD.MOV.U32 R155, RZ, RZ, R144 ;  /* 0x000000ffff9b7224 */ /* 0x000fe200078e0090 */
[----:B------:R-:W-:Y:S01]  /*184d0*/  MOV R156, R48 ;  /* 0x00000030009c7202 */ /* 0x000fe20000000f00 */
[----:B------:R-:W-:Y:S02]  /*184e0*/  IMAD.MOV.U32 R150, RZ, RZ, R46 ;  /* 0x000000ffff967224 */ /* 0x000fe400078e002e */
[----:B------:R-:W-:Y:S01]  /*184f0*/  FMUL.FTZ R46, R0, R186 ;  /* 0x000000ba002e7220 */ /* 0x000fe20000410000 */
[----:B------:R-:W-:Y:S02]  /*18500*/  IMAD.MOV.U32 R149, RZ, RZ, R44 ;  /* 0x000000ffff957224 */ /* 0x000fe400078e002c */
[C---:B------:R-:W-:Y:S01]  /*18510*/  FMUL.FTZ R44, R2.reuse, R184 ;  /* 0x000000b8022c7220 */ /* 0x040fe20000410000 */
[----:B------:R-:W-:Y:S02]  /*18520*/  IMAD.MOV.U32 R181, RZ, RZ, R45 ;  /* 0x000000ffffb57224 */ /* 0x000fe400078e002d */
[----:B------:R-:W-:Y:S01]  /*18530*/  FMUL.FTZ R45, R2, R185 ;  /* 0x000000b9022d7220 */ /* 0x000fe20000410000 */
[----:B------:R-:W-:Y:S02]  /*18540*/  IMAD.MOV.U32 R153, RZ, RZ, R51 ;  /* 0x000000ffff997224 */ /* 0x000fe400078e0033 */
[----:B------:R-:W-:Y:S01]  /*18550*/  FMUL.FTZ R48, R132, R188 ;  /* 0x000000bc84307220 */ /* 0x000fe20000410000 */
[----:B------:R-:W-:Y:S02]  /*18560*/  IMAD.MOV.U32 R175, RZ, RZ, R50 ;  /* 0x000000ffffaf7224 */ /* 0x000fe400078e0032 */
[C---:B------:R-:W-:Y:S01]  /*18570*/  FMUL.FTZ R50, R3.reuse, R190 ;  /* 0x000000be03327220 */ /* 0x040fe20000410000 */
[C---:B------:R-:W-:Y:S01]  /*18580*/  FMUL.FTZ R51, R3.reuse, R191 ;  /* 0x000000bf03337220 */ /* 0x040fe20000410000 */
[----:B------:R-:W-:Y:S01]  /*18590*/  IMAD.MOV.U32 R173, RZ, RZ, R58 ;  /* 0x000000ffffad7224 */ /* 0x000fe200078e003a */
[----:B------:R-:W-:Y:S01]  /*185a0*/  MOV R174, R59 ;  /* 0x0000003b00ae7202 */ /* 0x000fe20000000f00 */
[----:B------:R-:W-:Y:S01]  /*185b0*/  IMAD.MOV.U32 R169, RZ, RZ, R57 ;  /* 0x000000ffffa97224 */ /* 0x000fe200078e0039 */
[----:B------:R-:W-:Y:S01]  /*185c0*/  MOV R157, R56 ;  /* 0x00000038009d7202 */ /* 0x000fe20000000f00 */
[C---:B------:R-:W-:Y:S01]  /*185d0*/  FMUL.FTZ R56, R2.reuse, R192 ;  /* 0x000000c002387220 */ /* 0x040fe20000410000 */
[----:B------:R-:W-:Y:S01]  /*185e0*/  FMUL.FTZ R57, R2, R193 ;  /* 0x000000c102397220 */ /* 0x000fe20000410000 */
[C---:B------:R-:W-:Y:S01]  /*185f0*/  FMUL.FTZ R58, R0.reuse, R194 ;  /* 0x000000c2003a7220 */ /* 0x040fe20000410000 */
[----:B------:R-:W-:Y:S01]  /*18600*/  FMUL.FTZ R59, R0, R195 ;  /* 0x000000c3003b7220 */ /* 0x000fe20000410000 */
[----:B------:R-:W-:Y:S01]  /*18610*/  IMAD.MOV.U32 R171, RZ, RZ, R61 ;  /* 0x000000ffffab7224 */ /* 0x000fe200078e003d */
[----:B------:R-:W-:Y:S01]  /*18620*/  MOV R166, R63 ;  /* 0x0000003f00a67202 */ /* 0x000fe20000000f00 */
[----:B------:R-:W-:Y:S02]  /*18630*/  IMAD.MOV.U32 R172, RZ, RZ, R60 ;  /* 0x000000ffffac7224 */ /* 0x000fe400078e003c */
[C---:B------:R-:W-:Y:S01]  /*18640*/  FMUL.FTZ R60, R2.reuse, R200 ;  /* 0x000000c8023c7220 */ /* 0x040fe20000410000 */
[----:B------:R-:W-:Y:S02]  /*18650*/  IMAD.MOV.U32 R167, RZ, RZ, R62 ;  /* 0x000000ffffa77224 */ /* 0x000fe400078e003e */
        /* <DEDUP_REMOVED lines=75> */
[----:B------:R1:W-:Y:S01]  /*18b10*/  MUFU.EX2 R194, R175 ;  /* 0x000000af00c27308 */ /* 0x0003e20000000800 */
[--C-:B------:R-:W-:Y:S01]  /*18b20*/  FFMA.FTZ R148, R224, UR4, -R213.reuse ;  /* 0x00000004e0947c23 */ /* 0x100fe200080108d5 */
[----:B------:R-:W2:Y:S01]  /*18b30*/  LDL.LU R188, [R1+0x68] ;  /* 0x0000680001bc7983 */ /* 0x000ea20000300800 */
[--C-:B------:R-:W-:Y:S07]  /*18b40*/  FFMA.FTZ R153, R153, UR4, -R214.reuse ;  /* 0x0000000499997c23 */ /* 0x100fee00080108d6 */
[----:B------:R-:W-:Y:S01]  /*18b50*/  MUFU.EX2 R181, R181 ;  /* 0x000000b500b57308 */ /* 0x000fe20000000800 */
[----:B------:R-:W-:Y:S01]  /*18b60*/  FFMA.FTZ R157, R157, UR4, -R214 ;  /* 0x000000049d9d7c23 */ /* 0x000fe200080108d6 */
[----:B------:R-:W-:Y:S08]  /*18b70*/  FFMA.FTZ R219, R219, UR4, -R213 ;  /* 0x00000004dbdb7c23 */ /* 0x000ff000080108d5 */
[----:B------:R-:W-:Y:S01]  /*18b80*/  MUFU.EX2 R192, R148 ;  /* 0x0000009400c07308 */ /* 0x000fe20000000800 */
[----:B-1----:R-:W-:Y:S02]  /*18b90*/  IMAD.MOV.U32 R175, RZ, RZ, R174 ;  /* 0x000000ffffaf7224 */ /* 0x002fe400078e00ae */
[----:B------:R-:W-:Y:S01]  /*18ba0*/  IMAD.MOV.U32 R174, RZ, RZ, R171 ;  /* 0x000000ffffae7224 */ /* 0x000fe200078e00ab */
[----:B------:R-:W-:Y:S01]  /*18bb0*/  MOV R171, R168 ;  /* 0x000000a800ab7202 */ /* 0x000fe20000000f00 */
[----:B------:R-:W-:Y:S02]  /*18bc0*/  IMAD.MOV.U32 R168, RZ, RZ, R166 ;  /* 0x000000ffffa87224 */ /* 0x000fe400078e00a6 */
[----:B------:R-:W-:Y:S01]  /*18bd0*/  IMAD.MOV.U32 R166, RZ, RZ, R159 ;  /* 0x000000ffffa67224 */ /* 0x000fe200078e009f */
[----:B------:R-:W-:Y:S01]  /*18be0*/  MOV R159, R155 ;  /* 0x0000009b009f7202 */ /* 0x000fe20000000f00 */
[----:B------:R-:W-:Y:S02]  /*18bf0*/  IMAD.MOV.U32 R191, RZ, RZ, R171 ;  /* 0x000000ffffbf7224 */ /* 0x000fe400078e00ab */
[----:B------:R-:W-:Y:S01]  /*18c00*/  FFMA.FTZ R155, R250, UR4, -R213 ;  /* 0x00000004fa9b7c23 */ /* 0x000fe200080108d5 */
[----:B------:R-:W-:Y:S01]  /*18c10*/  IMAD.MOV.U32 R204, RZ, RZ, R168 ;  /* 0x000000ffffcc7224 */ /* 0x000fe200078e00a8 */
[----:B------:R-:W-:Y:S01]  /*18c20*/  MUFU.EX2 R250, R238 ;  /* 0x000000ee00fa7308 */ /* 0x000fe20000000800 */
[----:B------:R-:W-:Y:S01]  /*18c30*/  FFMA.FTZ R224, R191, UR4, -R215 ;  /* 0x00000004bfe07c23 */ /* 0x000fe200080108d7 */
[----:B------:R-:W-:Y:S02]  /*18c40*/  IMAD.MOV.U32 R201, RZ, RZ, R159 ;  /* 0x000000ffffc97224 */ /* 0x000fe400078e009f */
[--C-:B------:R-:W-:Y:S06]  /*18c50*/  FFMA.FTZ R159, R249, UR4, -R214.reuse ;  /* 0x00000004f99f7c23 */ /* 0x100fec00080108d6 */
[----:B------:R-:W-:Y:S01]  /*18c60*/  MUFU.EX2 R168, R153 ;  /* 0x0000009900a87308 */ /* 0x000fe20000000800 */
[----:B------:R-:W-:Y:S01]  /*18c70*/  FFMA.FTZ R249, R227, UR4, -R214 ;  /* 0x00000004e3f97c23 */ /* 0x000fe200080108d6 */
[----:B------:R-:W-:Y:S08]  /*18c80*/  MOV R184, R166 ;  /* 0x000000a600b87202 */ /* 0x000ff00000000f00 */
[----:B------:R-:W-:Y:S10]  /*18c90*/  MUFU.EX2 R166, R157 ;  /* 0x0000009d00a67308 */ /* 0x000ff40000000800 */
[----:B------:R-:W-:Y:S10]  /*18ca0*/  MUFU.EX2 R227, R244 ;  /* 0x000000f400e37308 */ /* 0x000ff40000000800 */
[----:B------:R-:W-:Y:S10]  /*18cb0*/  MUFU.EX2 R201, R201 ;  /* 0x000000c900c97308 */ /* 0x000ff40000000800 */
[----:B------:R-:W-:Y:S10]  /*18cc0*/  MUFU.EX2 R184, R184 ;  /* 0x000000b800b87308 */ /* 0x000ff40000000800 */
[----:B------:R-:W-:Y:S10]  /*18cd0*/  MUFU.EX2 R224, R224 ;  /* 0x000000e000e07308 */ /* 0x000ff40000000800 */
[----:B------:R-:W-:Y:S01]  /*18ce0*/  MUFU.EX2 R249, R249 ;  /* 0x000000f900f97308 */ /* 0x000fe20000000800 */
[----:B----4-:R-:W-:Y:S07]  /*18cf0*/  F2FP.BF16.F32.PACK_AB R210, R233, R242 ;  /* 0x000000f2e9d2723e */ /* 0x010fee00000010ff */
[C---:B------:R-:W-:Y:S04]  /*18d00*/  HMMA.16816.F32.BF16 R8, R208.reuse, R20, R8 ;  /* 0x00000014d008723c */ /* 0x040fe80000041808 */
[C---:B------:R-:W-:Y:S01]  /*18d10*/  FMUL.FTZ R20, R132.reuse, R160 ;  /* 0x000000a084147220 */ /* 0x040fe20000410000 */
[----:B------:R-:W-:Y:S02]  /*18d20*/  IMAD.MOV.U32 R160, RZ, RZ, R54 ;  /* 0x000000ffffa07224 */ /* 0x000fe400078e0036 */
[----:B------:R-:W-:Y:S01]  /*18d30*/  FMUL.FTZ R21, R132, R161 ;  /* 0x000000a184157220 */ /* 0x000fe20000410000 */
[-C--:B------:R-:W-:Y:S08]  /*18d40*/  HMMA.16816.F32.BF16 R12, R208, R22.reuse, R12 ;  /* 0x00000016d00c723c */ /* 0x080ff0000004180c */
[C---:B------:R-:W-:Y:S04]  /*18d50*/  HMMA.16816.F32.BF16 R16, R140.reuse, R22, R16 ;  /* 0x000000168c10723c */ /* 0x040fe80000041810 */
[C---:B------:R-:W-:Y:S01]  /*18d60*/  FMUL.FTZ R22, R3.reuse, R162 ;  /* 0x000000a203167220 */ /* 0x040fe20000410000 */
[----:B------:R-:W-:Y:S01]  /*18d70*/  FMUL.FTZ R23, R3, R163 ;  /* 0x000000a303177220 */ /* 0x000fe20000410000 */
[----:B------:R-:W-:Y:S01]  /*18d80*/  MOV R162, R43 ;  /* 0x0000002b00a27202 */ /* 0x000fe20000000f00 */
[----:B------:R-:W-:Y:S05]  /*18d90*/  FMUL.FTZ R43, R0, R183 ;  /* 0x000000b7002b7220 */ /* 0x000fea0000410000 */
[-C--:B------:R-:W-:Y:S01]  /*18da0*/  HMMA.16816.F32.BF16 R20, R140, R36.reuse, R20 ;  /* 0x000000248c14723c */ /* 0x080fe20000041814 */
[----:B------:R-:W-:Y:S07]  /*18db0*/  MUFU.EX2 R162, R162 ;  /* 0x000000a200a27308 */ /* 0x000fee0000000800 */
[C---:B------:R-:W-:Y:S04]  /*18dc0*/  HMMA.16816.F32.BF16 R24, R208.reuse, R36, R24 ;  /* 0x00000024d018723c */ /* 0x040fe80000041818 */
[----:B------:R-:W-:Y:S02]  /*18dd0*/  VIADD R36, R212, 0xc000 ;  /* 0x0000c000d4247836 */ /* 0x000fe40000000000 */
[----:B------:R-:W-:Y:S02]  /*18de0*/  FMUL.FTZ R37, R132, R177 ;  /* 0x000000b184257220 */ /* 0x000fe40000410000 */
[-C--:B------:R-:W-:Y:S03]  /*18df0*/  HMMA.16816.F32.BF16 R28, R208, R38.reuse, R28 ;  /* 0x00000026d01c723c */ /* 0x080fe6000004181c */
[----:B------:R-:W-:Y:S01]  /*18e00*/  @P4 IADD3 R220, PT, PT, R36, -0x40, RZ ;  /* 0xffffffc024dc4810 */ /* 0x000fe20007ffe0ff */
[C---:B------:R-:W-:Y:S01]  /*18e10*/  FMUL.FTZ R36, R132.reuse, R176 ;  /* 0x000000b084247220 */ /* 0x040fe20000410000 */
[----:B------:R-:W-:Y:S01]  /*18e20*/  MOV R176, R49 ;  /* 0x0000003100b07202 */ /* 0x000fe20000000f00 */
[----:B------:R-:W-:Y:S01]  /*18e30*/  FMUL.FTZ R49, R132, R189 ;  /* 0x000000bd84317220 */ /* 0x000fe20000410000 */
[----:B------:R-:W-:Y:S01]  /*18e40*/  MOV R189, R174 ;  /* 0x000000ae00bd7202 */ /* 0x000fe20000000f00 */
[C---:B------:R-:W-:Y:S01]  /*18e50*/  HMMA.16816.F32.BF16 R32, R140.reuse, R38, R32 ;  /* 0x000000268c20723c */ /* 0x040fe20000041820 */
[----:B------:R-:W1:Y:S03]  /*18e60*/  LDSM.16.MT88.4 R52, [R220] ;  /* 0x00000000dc34783b */ /* 0x000e660000004200 */
[----:B------:R-:W-:Y:S02]  /*18e70*/  IMAD.IADD R139, R229, 0x1, R220 ;  /* 0x00000001e58b7824 */ /* 0x000fe400078e02dc */
[C---:B------:R-:W-:Y:S01]  /*18e80*/  FMUL.FTZ R38, R3.reuse, R178 ;  /* 0x000000b203267220 */ /* 0x040fe20000410000 */
[C---:B------:R-:W-:Y:S01]  /*18e90*/  FMUL.FTZ R39, R3.reuse, R179 ;  /* 0x000000b303277220 */ /* 0x040fe20000410000 */
[----:B------:R-:W-:Y:S02]  /*18ea0*/  IMAD.MOV.U32 R179, RZ, RZ, R47 ;  /* 0x000000ffffb37224 */ /* 0x000fe400078e002f */
[----:B------:R-:W-:Y:S01]  /*18eb0*/  FMUL.FTZ R47, R0, R187 ;  /* 0x000000bb002f7220 */ /* 0x000fe20000410000 */
[----:B------:R-:W3:Y:S01]  /*18ec0*/  LDSM.16.MT88.4 R144, [R139] ;  /* 0x000000008b90783b */ /* 0x000ee20000004200 */
[----:B------:R-:W-:Y:S02]  /*18ed0*/  IMAD.MOV.U32 R178, RZ, RZ, R40 ;  /* 0x000000ffffb27224 */ /* 0x000fe400078e0028 */
[----:B------:R-:W-:Y:S02]  /*18ee0*/  FMUL.FTZ R40, R2, R180 ;  /* 0x000000b402287220 */ /* 0x000fe40000410000 */
[----:B------:R-:W-:Y:S01]  /*18ef0*/  MUFU.EX2 R187, R178 ;  /* 0x000000b200bb7308 */ /* 0x000fe20000000800 */
[-C--:B-1----:R-:W-:Y:S08]  /*18f00*/  HMMA.16816.F32.BF16 R36, R140, R52.reuse, R36 ;  /* 0x000000348c24723c */ /* 0x082ff00000041824 */
[C---:B------:R-:W-:Y:S04]  /*18f10*/  HMMA.16816.F32.BF16 R40, R208.reuse, R52, R40 ;  /* 0x00000034d028723c */ /* 0x040fe80000041828 */
[C---:B------:R-:W-:Y:S01]  /*18f20*/  FMUL.FTZ R52, R132.reuse, R196 ;  /* 0x000000c484347220 */ /* 0x040fe20000410000 */
[----:B------:R-:W-:Y:S02]  /*18f30*/  FMUL.FTZ R53, R132, R197 ;  /* 0x000000c584357220 */ /* 0x000fe40000410000 */
[----:B------:R-:W-:Y:S01]  /*18f40*/  MUFU.EX2 R197, R155 ;  /* 0x0000009b00c57308 */ /* 0x000fe20000000800 */
[-C--:B------:R-:W-:Y:S08]  /*18f50*/  HMMA.16816.F32.BF16 R44, R208, R54.reuse, R44 ;  /* 0x00000036d02c723c */ /* 0x080ff0000004182c */
[C---:B------:R-:W-:Y:S04]  /*18f60*/  HMMA.16816.F32.BF16 R48, R140.reuse, R54, R48 ;  /* 0x000000368c30723c */ /* 0x040fe80000041830 */
[C---:B------:R-:W-:Y:S01]  /*18f70*/  FMUL.FTZ R54, R3.reuse, R198 ;  /* 0x000000c603367220 */ /* 0x040fe20000410000 */
[----:B------:R-:W-:Y:S01]  /*18f80*/  FMUL.FTZ R55, R3, R199 ;  /* 0x000000c703377220 */ /* 0x000fe20000410000 */
[----:B------:R-:W-:Y:S06]  /*18f90*/  IMAD.MOV.U32 R198, RZ, RZ, R150 ;  /* 0x000000ffffc67224 */ /* 0x000fec00078e0096 */
[-C--:B---3--:R-:W-:Y:S08]  /*18fa0*/  HMMA.16816.F32.BF16 R52, R140, R144.reuse, R52 ;  /* 0x000000908c34723c */ /* 0x088ff00000041834 */
[C---:B------:R-:W-:Y:S08]  /*18fb0*/  HMMA.16816.F32.BF16 R56, R208.reuse, R144, R56 ;  /* 0x00000090d038723c */ /* 0x040ff00000041838 */
[-C--:B------:R-:W-:Y:S08]  /*18fc0*/  HMMA.16816.F32.BF16 R60, R208, R146.reuse, R60 ;  /* 0x00000092d03c723c */ /* 0x080ff0000004183c */
[C---:B------:R-:W-:Y:S01]  /*18fd0*/  HMMA.16816.F32.BF16 R64, R140.reuse, R146, R64 ;  /* 0x000000928c40723c */ /* 0x040fe20000041840 */
[----:B------:R-:W1:Y:S07]  /*18fe0*/  LDSM.16.MT88.4 R144, [R212+0xe000] ;  /* 0x00e00000d490783b */ /* 0x000e6e0000004200 */
[-C--:B-1----:R-:W-:Y:S03]  /*18ff0*/  HMMA.16816.F32.BF16 R68, R140, R144.reuse, R68 ;  /* 0x000000908c44723c */ /* 0x082fe60000041844 */
[----:B--2---:R-:W-:Y:S05]  /*19000*/  FFMA.FTZ R2, R2, R188, R189 ;  /* 0x000000bc02027223 */ /* 0x004fea00000100bd */
        /* <DEDUP_REMOVED lines=17> */
[----:B------:R-:W-:Y:S03]  /*19120*/  FFMA.FTZ R145, R222, UR4, -R213 ;  /* 0x00000004de917c23 */ /* 0x000fe600080108d5 */
[-C--:B------:R-:W-:Y:S01]  /*19130*/  HMMA.16816.F32.BF16 R124, R208, R146.reuse, R124 ;  /* 0x00000092d07c723c */ /* 0x080fe2000004187c */
[----:B------:R1:W-:Y:S10]  /*19140*/  MUFU.EX2 R163, R144 ;  /* 0x0000009000a37308 */ /* 0x0003f40000000800 */
[----:B------:R2:W3:Y:S01]  /*19150*/  MUFU.EX2 R164, R145 ;  /* 0x0000009100a47308 */ /* 0x0004e20000000800 */
[----:B------:R-:W-:Y:S04]  /*19160*/  HMMA.16816.F32.BF16 R128, R140, R146, R128 ;  /* 0x000000928c80723c */ /* 0x000fe80000041880 */
[--C-:B------:R-:W-:Y:S01]  /*19170*/  FFMA.FTZ R140, R160, UR4, -R215.reuse ;  /* 0x00000004a08c7c23 */ /* 0x100fe200080108d7 */
[----:B------:R-:W-:Y:S01]  /*19180*/  FFMA.FTZ R141, R182, UR4, -R215 ;  /* 0x00000004b68d7c23 */ /* 0x000fe200080108d7 */
[--C-:B------:R-:W-:Y:S01]  /*19190*/  FFMA.FTZ R142, R156, UR4, -R214.reuse ;  /* 0x000000049c8e7c23 */ /* 0x100fe200080108d6 */
[--C-:B-1----:R-:W-:Y:S02]  /*191a0*/  FFMA.FTZ R144, R225, UR4, -R213.reuse ;  /* 0x00000004e1907c23 */ /* 0x102fe400080108d5 */
[----:B------:R1:W-:Y:S01]  /*191b0*/  MUFU.EX2 R178, R140 ;  /* 0x0000008c00b27308 */ /* 0x0003e20000000800 */
[----:B------:R-:W-:Y:S01]  /*191c0*/  FFMA.FTZ R156, R248, UR4, -R213 ;  /* 0x00000004f89c7c23 */ /* 0x000fe200080108d5 */
[--C-:B------:R-:W-:Y:S01]  /*191d0*/  FFMA.FTZ R225, R226, UR4, -R214.reuse ;  /* 0x00000004e2e17c23 */ /* 0x100fe200080108d6 */
[--C-:B--2---:R-:W-:Y:S07]  /*191e0*/  FFMA.FTZ R145, R245, UR4, -R214.reuse ;  /* 0x00000004f5917c23 */ /* 0x104fee00080108d6 */
[----:B------:R2:W4:Y:S01]  /*191f0*/  MUFU.EX2 R177, R144 ;  /* 0x0000009000b17308 */ /* 0x0005220000000800 */
[----:B---3--:R-:W-:Y:S01]  /*19200*/  F2FP.BF16.F32.PACK_AB R148, R164, R163 ;  /* 0x000000a3a494723e */ /* 0x008fe200000010ff */
[----:B------:R-:W-:Y:S01]  /*19210*/  FFMA.FTZ R226, R204, UR4, -R215 ;  /* 0x00000004cce27c23 */ /* 0x000fe200080108d7 */
[----:B------:R-:W-:Y:S07]  /*19220*/  FFMA.FTZ R245, R221, UR4, -R213 ;  /* 0x00000004ddf57c23 */ /* 0x000fee00080108d5 */
[----:B------:R-:W-:Y:S01]  /*19230*/  MUFU.EX2 R161, R145 ;  /* 0x0000009100a17308 */ /* 0x000fe20000000800 */
[----:B------:R-:W-:Y:S09]  /*19240*/  LDSM.16.MT88.4 R204, [R139+0x1800] ;  /* 0x001800008bcc783b */ /* 0x000ff20000004200 */
[----:B------:R3:W-:Y:S01]  /*19250*/  MUFU.EX2 R160, R141 ;  /* 0x0000008d00a07308 */ /* 0x0007e20000000800 */
[----:B-1----:R-:W-:Y:S01]  /*19260*/  FFMA.FTZ R140, R152, UR4, -R215 ;  /* 0x00000004988c7c23 */ /* 0x002fe200080108d7 */
[--C-:B------:R-:W-:Y:S08]  /*19270*/  FFMA.FTZ R152, R247, UR4, -R213.reuse ;  /* 0x00000004f7987c23 */ /* 0x100ff000080108d5 */
[----:B------:R-:W-:Y:S01]  /*19280*/  MUFU.EX2 R196, R156 ;  /* 0x0000009c00c47308 */ /* 0x000fe20000000800 */
[----:B--2---:R-:W-:Y:S01]  /*19290*/  FFMA.FTZ R144, R252, UR4, -R214 ;  /* 0x00000004fc907c23 */ /* 0x004fe200080108d6 */
[----:B----4-:R-:W-:Y:S08]  /*192a0*/  F2FP.BF16.F32.PACK_AB R150, R192, R177 ;  /* 0x000000b1c096723e */ /* 0x010ff000000010ff */
[----:B------:R1:W-:Y:S01]  /*192b0*/  MUFU.EX2 R195, R140 ;  /* 0x0000008c00c37308 */ /* 0x0003e20000000800 */
[----:B------:R-:W-:Y:S09]  /*192c0*/  FFMA.FTZ R252, R218, UR4, -R213 ;  /* 0x00000004dafc7c23 */ /* 0x000ff200080108d5 */
[----:B------:R2:W4:Y:S01]  /*192d0*/  MUFU.EX2 R180, R144 ;  /* 0x0000009000b47308 */ /* 0x0005220000000800 */
[----:B---3--:R-:W-:Y:S01]  /*192e0*/  FFMA.FTZ R141, R179, UR4, -R215 ;  /* 0x00000004b38d7c23 */ /* 0x008fe200080108d7 */
[----:B------:R-:W-:Y:S01]  /*192f0*/  MOV R179, R172 ;  /* 0x000000ac00b37202 */ /* 0x000fe20000000f00 */
[----:B------:R-:W-:Y:S07]  /*19300*/  IMAD.MOV.U32 R172, RZ, RZ, R170 ;  /* 0x000000ffffac7224 */ /* 0x000fee00078e00aa */
[----:B------:R-:W-:Y:S01]  /*19310*/  MUFU.EX2 R186, R152 ;  /* 0x0000009800ba7308 */ /* 0x000fe20000000800 */
[----:B------:R-:W-:Y:S01]  /*19320*/  IMAD.MOV.U32 R170, RZ, RZ, R167 ;  /* 0x000000ffffaa7224 */ /* 0x000fe200078e00a7 */
[----:B------:R-:W-:Y:S01]  /*19330*/  MOV R167, R165 ;  /* 0x000000a500a77202 */ /* 0x000fe20000000f00 */
[----:B------:R-:W-:Y:S07]  /*19340*/  IMAD.MOV.U32 R185, RZ, RZ, R179 ;  /* 0x000000ffffb97224 */ /* 0x000fee00078e00b3 */
[----:B------:R3:W3:Y:S01]  /*19350*/  MUFU.EX2 R182, R141 ;  /* 0x0000008d00b67308 */ /* 0x0006e20000000800 */
[----:B-1----:R-:W-:Y:S01]  /*19360*/  FFMA.FTZ R140, R176, UR4, -R214 ;  /* 0x00000004b08c7c23 */ /* 0x002fe200080108d6 */
[----:B------:R-:W-:Y:S01]  /*19370*/  MOV R203, R170 ;  /* 0x000000aa00cb7202 */ /* 0x000fe20000000f00 */
[----:B------:R-:W-:Y:S07]  /*19380*/  IMAD.MOV.U32 R183, RZ, RZ, R167 ;  /* 0x000000ffffb77224 */ /* 0x000fee00078e00a7 */
[----:B------:R1:W-:Y:S01]  /*19390*/  MUFU.EX2 R176, R142 ;  /* 0x0000008e00b07308 */ /* 0x0003e20000000800 */
[----:B--2---:R-:W2:Y:S01]  /*193a0*/  LDSM.16.MT88.4 R144, [R212+0xc800] ;  /* 0x00c80000d490783b */ /* 0x004ea20000004200 */
[----:B------:R-:W-:Y:S01]  /*193b0*/  IMAD.MOV.U32 R167, RZ, RZ, R151 ;  /* 0x000000ffffa77224 */ /* 0x000fe200078e0097 */
[----:B------:R-:W-:Y:S07]  /*193c0*/  MOV R170, R149 ;  /* 0x0000009500aa7202 */ /* 0x000fee0000000f00 */
[----:B------:R1:W1:Y:S01]  /*193d0*/  MUFU.EX2 R193, R140 ;  /* 0x0000008c00c17308 */ /* 0x0002620000000800 */
[----:B----4-:R-:W-:Y:S01]  /*193e0*/  F2FP.BF16.F32.PACK_AB R149, R180, R161 ;  /* 0x000000a1b495723e */ /* 0x010fe200000010ff */
[----:B------:R-:W-:Y:S08]  /*193f0*/  IMAD.MOV.U32 R190, RZ, RZ, R172 ;  /* 0x000000ffffbe7224 */ /* 0x000ff000078e00ac */
[----:B------:R-:W-:Y:S01]  /*19400*/  MUFU.EX2 R248, R236 ;  /* 0x000000ec00f87308 */ /* 0x000fe20000000800 */
[----:B------:R-:W4:Y:S01]  /*19410*/  LDL.LU R179, [R1+0x6c] ;  /* 0x00006c0001b37983 */ /* 0x000f220000300800 */
[----:B---3--:R-:W-:Y:S01]  /*19420*/  F2FP.BF16.F32.PACK_AB R141, R178, R160 ;  /* 0x000000a0b28d723e */ /* 0x008fe200000010ff */
[----:B------:R-:W-:Y:S01]  /*19430*/  IMAD.MOV.U32 R165, RZ, RZ, R158 ;  /* 0x000000ffffa57224 */ /* 0x000fe200078e009e */
[----:B------:R-:W-:Y:S01]  /*19440*/  F2FP.BF16.F32.PACK_AB R143, R195, R182 ;  /* 0x000000b6c38f723e */ /* 0x000fe200000010ff */
[----:B------:R-:W3:Y:S01]  /*19450*/  LDL.LU R174, [R1+0x60] ;  /* 0x0000600001ae7983 */ /* 0x000ee20000300800 */
[----:B-1----:R-:W-:Y:S04]  /*19460*/  F2FP.BF16.F32.PACK_AB R142, R194, R181 ;  /* 0x000000b5c28e723e */ /* 0x002fe800000010ff */
[----:B------:R-:W-:Y:S01]  /*19470*/  MUFU.EX2 R247, R228 ;  /* 0x000000e400f77308 */ /* 0x000fe20000000800 */
[----:B------:R-:W-:Y:S01]  /*19480*/  IMAD.MOV.U32 R158, RZ, RZ, R154 ;  /* 0x000000ffff9e7224 */ /* 0x000fe200078e009a */
[----:B------:R-:W3:Y:S01]  /*19490*/  LDL.LU R172, [R1+0x64] ;  /* 0x0000640001ac7983 */ /* 0x000ee20000300800 */
[----:B------:R-:W-:Y:S01]  /*194a0*/  F2FP.BF16.F32.PACK_AB R140, R187, R162 ;  /* 0x000000a2bb8c723e */ /* 0x000fe200000010ff */
[--C-:B------:R-:W-:Y:S01]  /*194b0*/  FFMA.FTZ R154, R246, UR4, -R213.reuse ;  /* 0x00000004f69a7c23 */ /* 0x100fe200080108d5 */
[----:B------:R-:W-:Y:S01]  /*194c0*/  F2FP.BF16.F32.PACK_AB R151, R193, R176 ;  /* 0x000000b0c197723e */ /* 0x000fe200000010ff */
[----:B------:R1:W5:Y:S01]  /*194d0*/  LDL.LU R244, [R1+0xa8] ;  /* 0x0000a80001f47983 */ /* 0x0003620000300800 */
[----:B------:R-:W-:Y:S03]  /*194e0*/  FFMA.FTZ R213, R217, UR4, -R213 ;  /* 0x00000004d9d57c23 */ /* 0x000fe600080108d5 */
[----:B------:R2:W-:Y:S01]  /*194f0*/  MUFU.EX2 R199, R154 ;  /* 0x0000009a00c77308 */ /* 0x0005e20000000800 */
[----:B------:R-:W-:Y:S01]  /*19500*/  MOV R171, R158 ;  /* 0x0000009e00ab7202 */ /* 0x000fe20000000f00 */
[----:B------:R1:W5:Y:S01]  /*19510*/  LDL.LU R238, [R1+0xa4] ;  /* 0x0000a40001ee7983 */ /* 0x0003620000300800 */
[--C-:B------:R-:W-:Y:S01]  /*19520*/  FFMA.FTZ R158, R251, UR4, -R214.reuse ;  /* 0x00000004fb9e7c23 */ /* 0x100fe200080108d6 */
[----:B------:R-:W-:Y:S06]  /*19530*/  IMAD.MOV.U32 R200, RZ, RZ, R165 ;  /* 0x000000ffffc87224 */ /* 0x000fec00078e00a5 */
[----:B------:R-:W-:Y:S01]  /*19540*/  MUFU.EX2 R251, R219 ;  /* 0x000000db00fb7308 */ /* 0x000fe20000000800 */
[--C-:B------:R-:W-:Y:S01]  /*19550*/  FFMA.FTZ R165, R138, UR4, -R214.reuse ;  /* 0x000000048aa57c23 */ /* 0x100fe200080108d6 */
[----:B------:R-:W-:Y:S01]  /*19560*/  FFMA.FTZ R214, R137, UR4, -R214 ;  /* 0x0000000489d67c23 */ /* 0x000fe200080108d6 */
[--C-:B------:R-:W-:Y:S01]  /*19570*/  FFMA.FTZ R138, R198, UR4, -R215.reuse ;  /* 0x00000004c68a7c23 */ /* 0x100fe200080108d7 */
[--C-:B------:R-:W-:Y:S01]  /*19580*/  FFMA.FTZ R137, R171, UR4, -R215.reuse ;  /* 0x00000004ab897c23 */ /* 0x100fe200080108d7 */
[--C-:B------:R-:W-:Y:S05]  /*19590*/  FFMA.FTZ R246, R203, UR4, -R215.reuse ;  /* 0x00000004cbf67c23 */ /* 0x100fea00080108d7 */
[----:B------:R-:W-:Y:S01]  /*195a0*/  MUFU.EX2 R170, R170 ;  /* 0x000000aa00aa7308 */ /* 0x000fe20000000800 */
[----:B--2---:R-:W-:Y:S09]  /*195b0*/  LDSM.16.MT88.4 R152, [R216+0xd000] ;  /* 0x00d00000d898783b */ /* 0x004ff20000004200 */
[----:B------:R2:W-:Y:S01]  /*195c0*/  MUFU.EX2 R171, R138 ;  /* 0x0000008a00ab7308 */ /* 0x0005e20000000800 */
[-C--:B------:R-:W-:Y:S09]  /*195d0*/  HMMA.16816.F32.BF16 R4, R140, R144.reuse, R4 ;  /* 0x000000908c04723c */ /* 0x080ff20000041804 */
[----:B------:R1:W-:Y:S10]  /*195e0*/  MUFU.EX2 R198, R137 ;  /* 0x0000008900c67308 */ /* 0x0003f40000000800 */
[----:B------:R-:W-:Y:S01]  /*195f0*/  MUFU.EX2 R167, R167 ;  /* 0x000000a700a77308 */ /* 0x000fe20000000800 */
[C---:B------:R-:W-:Y:S09]  /*19600*/  HMMA.16816.F32.BF16 R8, R148.reuse, R144, R8 ;  /* 0x000000909408723c */ /* 0x040ff20000041808 */
[----:B------:R-:W-:Y:S01]  /*19610*/  MUFU.EX2 R226, R226 ;  /* 0x000000e200e27308 */ /* 0x000fe20000000800 */
[--C-:B--2---:R-:W-:Y:S09]  /*19620*/  FFMA.FTZ R138, R200, UR4, -R215.reuse ;  /* 0x00000004c88a7c23 */ /* 0x104ff200080108d7 */
[----:B------:R-:W-:Y:S01]  /*19630*/  MUFU.EX2 R246, R246 ;  /* 0x000000f600f67308 */ /* 0x000fe20000000800 */
[--C-:B-1----:R-:W-:Y:S01]  /*19640*/  FFMA.FTZ R137, R183, UR4, -R215.reuse ;  /* 0x00000004b7897c23 */ /* 0x102fe200080108d7 */
[-C--:B------:R-:W-:Y:S08]  /*19650*/  HMMA.16816.F32.BF16 R12, R148, R146.reuse, R12 ;  /* 0x00000092940c723c */ /* 0x080ff0000004180c */
[----:B------:R-:W-:Y:S01]  /*19660*/  MUFU.EX2 R200, R158 ;  /* 0x0000009e00c87308 */ /* 0x000fe20000000800 */
[----:B------:R-:W-:Y:S02]  /*19670*/  FFMA.FTZ R215, R190, UR4, -R215 ;  /* 0x00000004bed77c23 */ /* 0x000fe400080108d7 */
[----:B------:R-:W-:Y:S07]  /*19680*/  LDSM.16.MT88.4 R188, [R220+0x1800] ;  /* 0x00180000dcbc783b */ /* 0x000fee0000004200 */
[----:B------:R-:W-:Y:S01]  /*19690*/  MUFU.EX2 R183, R137 ;  /* 0x0000008900b77308 */ /* 0x000fe20000000800 */
[C---:B------:R-:W-:Y:S09]  /*196a0*/  HMMA.16816.F32.BF16 R16, R140.reuse, R146, R16 ;  /* 0x000000928c10723c */ /* 0x040ff20000041810 */
[----:B------:R1:W-:Y:S01]  /*196b0*/  MUFU.EX2 R202, R138 ;  /* 0x0000008a00ca7308 */ /* 0x0003e20000000800 */
[----:B------:R-:W2:Y:S09]  /*196c0*/  LDSM.16.MT88.4 R144, [R216+0xc800] ;  /* 0x00c80000d890783b */ /* 0x000eb20000004200 */
[----:B------:R-:W-:Y:S10]  /*196d0*/  MUFU.EX2 R252, R252 ;  /* 0x000000fc00fc7308 */ /* 0x000ff40000000800 */
[----:B------:R-:W2:Y:S10]  /*196e0*/  MUFU.EX2 R245, R245 ;  /* 0x000000f500f57308 */ /* 0x000eb40000000800 */
[----:B------:R-:W2:Y:S01]  /*196f0*/  MUFU.EX2 R225, R225 ;  /* 0x000000e100e17308 */ /* 0x000ea20000000800 */
[----:B-1----:R-:W-:Y:S09]  /*19700*/  FADD.FTZ R138, R169, R2 ;  /* 0x00000002a98a7221 */ /* 0x002ff20000010000 */
[----:B------:R-:W1:Y:S01]  /*19710*/  MUFU.EX2 R169, R213 ;  /* 0x000000d500a97308 */ /* 0x000e620000000800 */
[----:B--2---:R-:W-:Y:S02]  /*19720*/  F2FP.BF16.F32.PACK_AB R208, R251, R245 ;  /* 0x000000f5fbd0723e */ /* 0x004fe400000010ff */
[----:B------:R-:W-:Y:S02]  /*19730*/  F2FP.BF16.F32.PACK_AB R209, R249, R225 ;  /* 0x000000e1f9d1723e */ /* 0x000fe400000010ff */
[----:B-1----:R-:W-:Y:S01]  /*19740*/  F2FP.BF16.F32.PACK_AB R210, R169, R252 ;  /* 0x000000fca9d2723e */ /* 0x002fe200000010ff */
[-C--:B------:R-:W-:Y:S08]  /*19750*/  HMMA.16816.F32.BF16 R20, R140, R144.reuse, R20 ;  /* 0x000000908c14723c */ /* 0x080ff00000041814 */
        /* <DEDUP_REMOVED lines=15> */
[----:B----4-:R-:W-:Y:S02]  /*19850*/  FFMA.FTZ R0, R0, R179, R185 ;  /* 0x000000b300007223 */ /* 0x010fe400000100b9 */
[----:B------:R1:W-:Y:S03]  /*19860*/  MUFU.EX2 R185, R159 ;  /* 0x0000009f00b97308 */ /* 0x0003e60000000800 */
[C---:B------:R-:W-:Y:S04]  /*19870*/  HMMA.16816.F32.BF16 R72, R148.reuse, R144, R72 ;  /* 0x000000909448723c */ /* 0x040fe80000041848 */
[----:B---3--:R-:W-:Y:S01]  /*19880*/  FFMA.FTZ R137, R132, R174, R175 ;  /* 0x000000ae84897223 */ /* 0x008fe200000100af */
[----:B------:R-:W-:Y:S01]  /*19890*/  FFMA.FTZ R132, R3, R172, R173 ;  /* 0x000000ac03847223 */ /* 0x000fe200000100ad */
[----:B------:R-:W-:Y:S01]  /*198a0*/  FADD.FTZ R0, R241, R0 ;  /* 0x00000000f1007221 */ /* 0x000fe20000010000 */
[----:B------:R-:W-:Y:S01]  /*198b0*/  LDSM.16.MT88.4 R172, [R216+0xd800] ;  /* 0x00d80000d8ac783b */ /* 0x000fe20000004200 */
[-C--:B------:R-:W-:Y:S03]  /*198c0*/  HMMA.16816.F32.BF16 R76, R148, R146.reuse, R76 ;  /* 0x00000092944c723c */ /* 0x080fe6000004184c */
[----:B------:R-:W-:Y:S01]  /*198d0*/  FADD.FTZ R3, R237, R137 ;  /* 0x00000089ed037221 */ /* 0x000fe20000010000 */
[----:B------:R-:W-:Y:S01]  /*198e0*/  FADD.FTZ R2, R239, R132 ;  /* 0x00000084ef027221 */ /* 0x000fe20000010000 */
[----:B------:R-:W-:Y:S01]  /*198f0*/  FADD.FTZ R132, R242, R138 ;  /* 0x0000008af2847221 */ /* 0x000fe20000010000 */
[----:B------:R-:W-:Y:S01]  /*19900*/  FADD.FTZ R0, R243, R0 ;  /* 0x00000000f3007221 */ /* 0x000fe20000010000 */
[----:B-1----:R-:W-:Y:S01]  /*19910*/  LDSM.16.MT88.4 R156, [R220+0x1000] ;  /* 0x00100000dc9c783b */ /* 0x002fe20000004200 */
[C---:B------:R-:W-:Y:S01]  /*19920*/  HMMA.16816.F32.BF16 R80, R140.reuse, R146, R80 ;  /* 0x000000928c50723c */ /* 0x040fe20000041850 */
[----:B------:R-:W-:Y:S03]  /*19930*/  MUFU.EX2 R138, R215 ;  /* 0x000000d7008a7308 */ /* 0x000fe60000000800 */
[----:B------:R-:W-:Y:S01]  /*19940*/  FADD.FTZ R137, R231, R3 ;  /* 0x00000003e7897221 */ /* 0x000fe20000010000 */
[----:B------:R-:W-:Y:S01]  /*19950*/  FADD.FTZ R3, R230, R2 ;  /* 0x00000002e6037221 */ /* 0x000fe20000010000 */
[----:B------:R-:W-:Y:S01]  /*19960*/  FADD.FTZ R2, R233, R132 ;  /* 0x00000084e9027221 */ /* 0x000fe20000010000 */
[----:B------:R-:W1:Y:S01]  /*19970*/  LDSM.16.MT88.4 R144, [R216+0xe800] ;  /* 0x00e80000d890783b */ /* 0x000e620000004200 */
[----:B------:R-:W-:Y:S01]  /*19980*/  FADD.FTZ R132, R234, R137 ;  /* 0x00000089ea847221 */ /* 0x000fe20000010000 */
[----:B------:R-:W-:Y:S02]  /*19990*/  FADD.FTZ R0, R235, R0 ;  /* 0x00000000eb007221 */ /* 0x000fe40000010000 */
[----:B------:R-:W-:Y:S01]  /*199a0*/  MUFU.EX2 R137, R165 ;  /* 0x000000a500897308 */ /* 0x000fe20000000800 */
[----:B------:R-:W-:Y:S01]  /*199b0*/  FADD.FTZ R2, R163, R2 ;  /* 0x00000002a3027221 */ /* 0x000fe20000010000 */
[----:B------:R-:W-:Y:S01]  /*199c0*/  FADD.FTZ R179, R162, R132 ;  /* 0x00000084a2b37221 */ /* 0x000fe20000010000 */
[----:B------:R-:W-:Y:S07]  /*199d0*/  FADD.FTZ R0, R161, R0 ;  /* 0x00000000a1007221 */ /* 0x000fee0000010000 */
[----:B------:R-:W2:Y:S01]  /*199e0*/  MUFU.EX2 R132, R214 ;  /* 0x000000d600847308 */ /* 0x000ea20000000800 */
[----:B------:R3:W5:Y:S01]  /*199f0*/  LDL.LU R241, [R1+0xa0] ;  /* 0x0000a00001f17983 */ /* 0x0007620000300800 */
[----:B------:R-:W-:Y:S01]  /*19a00*/  FADD.FTZ R2, R164, R2 ;  /* 0x00000002a4027221 */ /* 0x000fe20000010000 */
[----:B------:R-:W-:Y:S01]  /*19a10*/  FADD.FTZ R3, R232, R3 ;  /* 0x00000003e8037221 */ /* 0x000fe20000010000 */
[----:B------:R-:W-:Y:S01]  /*19a20*/  IMAD.MOV.U32 R235, RZ, RZ, 0x40 ;  /* 0x00000040ffeb7424 */ /* 0x000fe200078e00ff */
[----:B------:R3:W5:Y:S02]  /*19a30*/  LDL.LU R237, [R1+0x9c] ;  /* 0x00009c0001ed7983 */ /* 0x0007640000300800 */
[----:B------:R-:W-:Y:S02]  /*19a40*/  FADD.FTZ R3, R160, R3 ;  /* 0x00000003a0037221 */ /* 0x000fe40000010000 */
[----:B------:R3:W5:Y:S04]  /*19a50*/  LDL.LU R239, [R1+0x98] ;  /* 0x0000980001ef7983 */ /* 0x0007680000300800 */
[----:B------:R3:W5:Y:S01]  /*19a60*/  LDL.LU R242, [R1+0x94] ;  /* 0x0000940001f27983 */ /* 0x0007620000300800 */
[----:B--2---:R-:W-:Y:S03]  /*19a70*/  F2FP.BF16.F32.PACK_AB R211, R132, R137 ;  /* 0x0000008984d3723e */ /* 0x004fe600000010ff */
[----:B------:R3:W5:Y:S04]  /*19a80*/  LDL.LU R243, [R1+0x90] ;  /* 0x0000900001f37983 */ /* 0x0007680000300800 */
[----:B------:R3:W5:Y:S04]  /*19a90*/  LDL.LU R236, [R1+0x8c] ;  /* 0x00008c0001ec7983 */ /* 0x0007680000300800 */
[----:B------:R3:W5:Y:S04]  /*19aa0*/  LDL.LU R231, [R1+0x88] ;  /* 0x0000880001e77983 */ /* 0x0007680000300800 */
[----:B------:R3:W5:Y:S01]  /*19ab0*/  LDL.LU R230, [R1+0x84] ;  /* 0x0000840001e67983 */ /* 0x0007620000300800 */
[-C--:B-1----:R-:W-:Y:S03]  /*19ac0*/  HMMA.16816.F32.BF16 R84, R140, R144.reuse, R84 ;  /* 0x000000908c54723c */ /* 0x082fe60000041854 */
[----:B------:R3:W5:Y:S01]  /*19ad0*/  LDL.LU R228, [R1+0x80] ;  /* 0x0000800001e47983 */ /* 0x0007620000300800 */
[----:B------:R-:W1:Y:S04]  /*19ae0*/  S2R R233, SR_TID.X ;  /* 0x0000000000e97919 */ /* 0x000e680000002100 */
[C---:B------:R-:W-:Y:S01]  /*19af0*/  HMMA.16816.F32.BF16 R88, R148.reuse, R144, R88 ;  /* 0x000000909458723c */ /* 0x040fe20000041858 */
[----:B------:R-:W4:Y:S07]  /*19b00*/  S2R R232, SR_TID.X ;  /* 0x0000000000e87919 */ /* 0x000f2e0000002100 */
[-C--:B------:R-:W-:Y:S08]  /*19b10*/  HMMA.16816.F32.BF16 R92, R148, R146.reuse, R92 ;  /* 0x00000092945c723c */ /* 0x080ff0000004185c */
[C---:B------:R-:W-:Y:S01]  /*19b20*/  HMMA.16816.F32.BF16 R96, R140.reuse, R146, R96 ;  /* 0x000000928c60723c */ /* 0x040fe20000041860 */
[----:B------:R-:W2:Y:S03]  /*19b30*/  LDSM.16.MT88.4 R144, [R220+0x2800] ;  /* 0x00280000dc90783b */ /* 0x000ea60000004200 */
[----:B-1----:R-:W-:Y:S05]  /*19b40*/  IMAD.SHL.U32 R233, R233, 0x40, RZ ;  /* 0x00000040e9e97824 */ /* 0x002fea00078e00ff */
[----:B------:R-:W-:Y:S01]  /*19b50*/  LOP3.LUT R234, R233, 0x400, RZ, 0xc0, !PT ;  /* 0x00000400e9ea7812 */ /* 0x000fe200078ec0ff */
[-C--:B--2---:R-:W-:Y:S08]  /*19b60*/  HMMA.16816.F32.BF16 R100, R140, R144.reuse, R100 ;  /* 0x000000908c64723c */ /* 0x084ff00000041864 */
[C---:B------:R-:W-:Y:S08]  /*19b70*/  HMMA.16816.F32.BF16 R104, R148.reuse, R144, R104 ;  /* 0x000000909468723c */ /* 0x040ff00000041868 */
[-C--:B------:R-:W-:Y:S08]  /*19b80*/  HMMA.16816.F32.BF16 R108, R148, R146.reuse, R108 ;  /* 0x00000092946c723c */ /* 0x080ff0000004186c */
[C---:B------:R-:W-:Y:S01]  /*19b90*/  HMMA.16816.F32.BF16 R112, R140.reuse, R146, R112 ;  /* 0x000000928c70723c */ /* 0x040fe20000041870 */
[----:B------:R-:W1:Y:S07]  /*19ba0*/  LDSM.16.MT88.4 R144, [R139+0x2800] ;  /* 0x002800008b90783b */ /* 0x000e6e0000004200 */
        /* <DEDUP_REMOVED lines=44> */
[----:B------:R-:W3:Y:S07]  /*19e70*/  LDSM.16.MT88.4 R156, [R212+0xd800] ;  /* 0x00d80000d49c783b */ /* 0x000eee0000004200 */
[-C--:B-1----:R-:W-:Y:S01]  /*19e80*/  HMMA.16816.F32.BF16 R100, R140, R148.reuse, R100 ;  /* 0x000000948c64723c */ /* 0x082fe20000041864 */
[----:B------:R-:W1:Y:S07]  /*19e90*/  LDSM.16.MT88.4 R212, [R212+0xf800] ;  /* 0x00f80000d4d4783b */ /* 0x000e6e0000004200 */
[C---:B------:R-:W-:Y:S08]  /*19ea0*/  HMMA.16816.F32.BF16 R104, R144.reuse, R148, R104 ;  /* 0x000000949068723c */ /* 0x040ff00000041868 */
[-C--:B------:R-:W-:Y:S08]  /*19eb0*/  HMMA.16816.F32.BF16 R108, R144, R150.reuse, R108 ;  /* 0x00000096906c723c */ /* 0x080ff0000004186c */
[C---:B------:R-:W-:Y:S08]  /*19ec0*/  HMMA.16816.F32.BF16 R112, R140.reuse, R150, R112 ;  /* 0x000000968c70723c */ /* 0x040ff00000041870 */
[-C--:B--2---:R-:W-:Y:S08]  /*19ed0*/  HMMA.16816.F32.BF16 R116, R140, R152.reuse, R116 ;  /* 0x000000988c74723c */ /* 0x084ff00000041874 */
        /* <DEDUP_REMOVED lines=10> */
[----:B------:R-:W-:Y:S01]  /*19f80*/  MOV R9, R192 ;  /* 0x000000c000097202 */ /* 0x000fe20000000f00 */
[----:B------:R-:W-:Y:S01]  /*19f90*/  IMAD.MOV.U32 R11, RZ, RZ, R181 ;  /* 0x000000ffff0b7224 */ /* 0x000fe200078e00b5 */
[----:B------:R-:W-:Y:S01]  /*19fa0*/  MOV R10, R182 ;  /* 0x000000b6000a7202 */ /* 0x000fe20000000f00 */
[----:B------:R-:W-:Y:S01]  /*19fb0*/  IMAD.MOV.U32 R8, RZ, RZ, R187 ;  /* 0x000000ffff087224 */ /* 0x000fe200078e00bb */
[-C--:B------:R-:W-:Y:S03]  /*19fc0*/  HMMA.16816.F32.BF16 R152, R208, R158.reuse, R12 ;  /* 0x0000009ed098723c */ /* 0x080fe6000004180c */
[----:B------:R-:W-:Y:S01]  /*19fd0*/  MOV R15, R169 ;  /* 0x000000a9000f7202 */ /* 0x000fe20000000f00 */
[----:B------:R-:W-:Y:S01]  /*19fe0*/  IMAD.MOV.U32 R14, RZ, RZ, R183 ;  /* 0x000000ffff0e7224 */ /* 0x000fe200078e00b7 */
[----:B------:R-:W-:Y:S01]  /*19ff0*/  MOV R13, R184 ;  /* 0x000000b8000d7202 */ /* 0x000fe20000000f00 */
[----:B------:R-:W-:Y:S02]  /*1a000*/  IMAD.MOV.U32 R12, RZ, RZ, R185 ;  /* 0x000000ffff0c7224 */ /* 0x000fe400078e00b9 */
[C---:B------:R-:W-:Y:S04]  /*1a010*/  HMMA.16816.F32.BF16 R156, R140.reuse, R158, R16 ;  /* 0x0000009e8c9c723c */ /* 0x040fe80000041810 */
[----:B------:R-:W-:Y:S01]  /*1a020*/  MOV R18, R202 ;  /* 0x000000ca00127202 */ /* 0x000fe20000000f00 */
[----:B------:R-:W-:Y:S01]  /*1a030*/  IMAD.MOV.U32 R17, RZ, RZ, R201 ;  /* 0x000000ffff117224 */ /* 0x000fe200078e00c9 */
[----:B------:R-:W-:Y:S01]  /*1a040*/  MOV R19, R186 ;  /* 0x000000ba00137202 */ /* 0x000fe20000000f00 */
[----:B------:R-:W-:Y:S01]  /*1a050*/  IMAD.MOV.U32 R16, RZ, RZ, R200 ;  /* 0x000000ffff107224 */ /* 0x000fe200078e00c8 */
[-C--:B------:R-:W-:Y:S03]  /*1a060*/  HMMA.16816.F32.BF16 R160, R140, R172.reuse, R20 ;  /* 0x000000ac8ca0723c */ /* 0x080fe60000041814 */
[----:B------:R-:W-:Y:S01]  /*1a070*/  IMAD.MOV.U32 R21, RZ, RZ, R167 ;  /* 0x000000ffff157224 */ /* 0x000fe200078e00a7 */
[----:B------:R-:W-:Y:S01]  /*1a080*/  MOV R20, R166 ;  /* 0x000000a600147202 */ /* 0x000fe20000000f00 */
[----:B------:R-:W-:Y:S01]  /*1a090*/  IMAD.MOV.U32 R22, RZ, RZ, R198 ;  /* 0x000000ffff167224 */ /* 0x000fe200078e00c6 */
[----:B------:R-:W-:Y:S01]  /*1a0a0*/  MOV R23, R199 ;  /* 0x000000c700177202 */ /* 0x000fe20000000f00 */
[----:B--2---:R-:W-:Y:S01]  /*1a0b0*/  IMAD.MOV.U32 R139, RZ, RZ, R134 ;  /* 0x000000ffff8b7224 */ /* 0x004fe200078e0086 */
[C---:B------:R-:W-:Y:S04]  /*1a0c0*/  HMMA.16816.F32.BF16 R164, R208.reuse, R172, R24 ;  /* 0x000000acd0a4723c */ /* 0x040fe80000041818 */
[----:B------:R-:W-:Y:S01]  /*1a0d0*/  MOV R26, R171 ;  /* 0x000000ab001a7202 */ /* 0x000fe20000000f00 */
[----:B------:R-:W-:Y:S02]  /*1a0e0*/  IMAD.MOV.U32 R24, RZ, RZ, R168 ;  /* 0x000000ffff187224 */ /* 0x000fe400078e00a8 */
[----:B------:R-:W-:Y:S02]  /*1a0f0*/  IMAD.MOV.U32 R25, RZ, RZ, R170 ;  /* 0x000000ffff197224 */ /* 0x000fe400078e00aa */
[-C--:B------:R-:W-:Y:S03]  /*1a100*/  HMMA.16816.F32.BF16 R168, R208, R174.reuse, R28 ;  /* 0x000000aed0a8723c */ /* 0x080fe6000004181c */
[----:B------:R-:W-:Y:S01]  /*1a110*/  IMAD.MOV.U32 R27, RZ, RZ, R197 ;  /* 0x000000ffff1b7224 */ /* 0x000fe200078e00c5 */
[----:B------:R-:W-:Y:S01]  /*1a120*/  MOV R31, R196 ;  /* 0x000000c4001f7202 */ /* 0x000fe20000000f00 */
[----:B------:R-:W-:Y:S01]  /*1a130*/  IMAD.MOV.U32 R30, RZ, RZ, R195 ;  /* 0x000000ffff1e7224 */ /* 0x000fe200078e00c3 */
[----:B------:R-:W-:Y:S01]  /*1a140*/  MOV R29, R194 ;  /* 0x000000c2001d7202 */ /* 0x000fe20000000f00 */
[----:B------:R-:W-:Y:S01]  /*1a150*/  IMAD.MOV.U32 R28, RZ, RZ, R193 ;  /* 0x000000ffff1c7224 */ /* 0x000fe200078e00c1 */
[C---:B------:R-:W-:Y:S04]  /*1a160*/  HMMA.16816.F32.BF16 R172, R140.reuse, R174, R32 ;  /* 0x000000ae8cac723c */ /* 0x040fe80000041820 */
[----:B------:R-:W-:Y:S01]  /*1a170*/  MOV R34, R177 ;  /* 0x000000b100227202 */ /* 0x000fe20000000f00 */
[----:B------:R-:W-:Y:S01]  /*1a180*/  IMAD.MOV.U32 R35, RZ, RZ, R176 ;  /* 0x000000ffff237224 */ /* 0x000fe200078e00b0 */
[----:B------:R-:W-:Y:S01]  /*1a190*/  MOV R32, R179 ;  /* 0x000000b300207202 */ /* 0x000fe20000000f00 */
[----:B------:R-:W-:Y:S02]  /*1a1a0*/  IMAD.MOV.U32 R33, RZ, RZ, R178 ;  /* 0x000000ffff217224 */ /* 0x000fe400078e00b2 */
[-C--:B------:R-:W-:Y:S03]  /*1a1b0*/  HMMA.16816.F32.BF16 R176, R140, R188.reuse, R36 ;  /* 0x000000bc8cb0723c */ /* 0x080fe60000041824 */
[----:B------:R-:W-:Y:S01]  /*1a1c0*/  MOV R39, R180 ;  /* 0x000000b400277202 */ /* 0x000fe20000000f00 */
[----:B------:R-:W-:Y:S01]  /*1a1d0*/  FADD.FTZ R2, R34, R2 ;  /* 0x0000000222027221 */ /* 0x000fe20000010000 */
[----:B------:R-:W-:Y:S01]  /*1a1e0*/  FADD.FTZ R8, R8, R32 ;  /* 0x0000002008087221 */ /* 0x000fe20000010000 */
[----:B------:R-:W-:Y:S02]  /*1a1f0*/  FADD.FTZ R3, R33, R3 ;  /* 0x0000000321037221 */ /* 0x000fe40000010000 */
        /* <DEDUP_REMOVED lines=33> */
[----:B------:R-:W-:Y:S03]  /*1a410*/  FADD.FTZ R8, R227, R3 ;  /* 0x00000003e3087221 */ /* 0x000fe60000010000 */
[-C--:B-1----:R-:W-:Y:S03]  /*1a420*/  HMMA.16816.F32.BF16 R68, R140, R212.reuse, R68 ;  /* 0x000000d48c44723c */ /* 0x082fe60000041844 */
[----:B------:R-:W-:Y:S01]  /*1a430*/  FADD.FTZ R0, R249, R0 ;  /* 0x00000000f9007221 */ /* 0x000fe20000010000 */
[----:B------:R-:W-:Y:S04]  /*1a440*/  FADD.FTZ R8, R250, R8 ;  /* 0x00000008fa087221 */ /* 0x000fe80000010000 */
        /* <DEDUP_REMOVED lines=13> */
[----:B------:R-:W-:Y:S04]  /*1a520*/  FADD.FTZ R4, R14, R9 ;  /* 0x000000090e047221 */ /* 0x000fe80000010000 */
[-C--:B------:R-:W-:Y:S03]  /*1a530*/  HMMA.16816.F32.BF16 R124, R208, R6.reuse, R124 ;  /* 0x00000006d07c723c */ /* 0x080fe6000004187c */
        /* <DEDUP_REMOVED lines=8> */
[----:B------:R-:W-:Y:S01]  /*1a5c0*/  HMMA.16816.F32.BF16 R128, R140, R6, R128 ;  /* 0x000000068c80723c */ /* 0x000fe20000041880 */
[----:B------:R-:W-:Y:S03]  /*1a5d0*/  STL [R1+0x68], R4 ;  /* 0x0000680401007387 */ /* 0x000fe60000100800 */
[----:B------:R-:W-:Y:S01]  /*1a5e0*/  FADD.FTZ R3, R132, R3 ;  /* 0x0000000384037221 */ /* 0x000fe20000010000 */
[----:B------:R-:W-:Y:S01]  /*1a5f0*/  FADD.FTZ R0, R138, R0 ;  /* 0x000000008a007221 */ /* 0x000fe20000010000 */
[----:B------:R-:W-:Y:S01]  /*1a600*/  MOV R132, R136 ;  /* 0x0000008800847202 */ /* 0x000fe20000000f00 */
[----:B------:R-:W-:Y:S02]  /*1a610*/  IMAD.MOV.U32 R140, RZ, RZ, R135 ;  /* 0x000000ffff8c7224 */ /* 0x000fe400078e0087 */
[----:B------:R1:W-:Y:S04]  /*1a620*/  STL [R1+0x6c], R3 ;  /* 0x00006c0301007387 */ /* 0x0003e80000100800 */
[----:B------:R3:W-:Y:S04]  /*1a630*/  STL [R1+0x60], R2 ;  /* 0x0000600201007387 */ /* 0x0007e80000100800 */
[----:B------:R3:W-:Y:S01]  /*1a640*/  STL [R1+0x64], R0 ;  /* 0x0000640001007387 */ /* 0x0007e20000100800 */
[----:B-1----:R-:W-:Y:S01]  /*1a650*/  MOV R3, R133 ;  /* 0x0000008500037202 */ /* 0x002fe20000000f00 */
[----:B----4-:R-:W-:Y:S06]  /*1a660*/  BRA.U UP0, `(.L_x_714) ;  /* 0xffffffad00cc7547 */ /* 0x010fec000b83ffff */
.L_x_713:
[----:B------:R-:W3:Y:S01]  /*1a670*/  LDL.LU R4, [R1+0x60] ;  /* 0x0000600001047983 */ /* 0x000ee20000300800 */
[----:B------:R-:W-:Y:S01]  /*1a680*/  MOV R67, 0x10 ;  /* 0x0000001000437802 */ /* 0x000fe20000000f00 */
[----:B------:R-:W-:Y:S02]  /*1a690*/  UISETP.NE.AND UP3, UPT, UR20, -0x1, UPT ;  /* 0xffffffff1400788c */ /* 0x000fe4000bf65270 */
[----:B------:R-:W4:Y:S01]  /*1a6a0*/  LDL.LU R10, [R1+0x64] ;  /* 0x00006400010a7983 */ /* 0x000f220000300800 */
[----:B------:R-:W2:Y:S01]  /*1a6b0*/  S2UR UR12, SR_CTAID.Y ;  /* 0x00000000000c79c3 */ /* 0x000ea20000002600 */
[----:B------:R-:W2:Y:S02]  /*1a6c0*/  LDCU.U8 UR4, c[0x0][0x549] ;  /* 0x0000a920ff0477ac */ /* 0x000ea40008000000 */
[----:B------:R-:W4:Y:S01]  /*1a6d0*/  LDL.LU R9, [R1+0x68] ;  /* 0x0000680001097983 */ /* 0x000f220000300800 */
[----:B------:R-:W2:Y:S03]  /*1a6e0*/  LDCU UR10, c[0x0][0x434] ;  /* 0x00008680ff0a77ac */ /* 0x000ea60008000800 */
[----:B-1----:R-:W4:Y:S01]  /*1a6f0*/  LDL.LU R5, [R1+0x6c] ;  /* 0x00006c0001057983 */ /* 0x002f220000300800 */
[----:B------:R-:W-:Y:S01]  /*1a700*/  SEL R67, R67, 0xfffffff0, !P4 ;  /* 0xfffffff043437807 */ /* 0x000fe20006000000 */
[----:B------:R-:W1:Y:S02]  /*1a710*/  @!UP3 LDCU.64 UR8, c[0x0][0x400] ;  /* 0x00008000ff08b7ac */ /* 0x000e640008000a00 */
[----:B------:R-:W4:Y:S01]  /*1a720*/  LDL.LU R8, [R1+0x74] ;  /* 0x0000740001087983 */ /* 0x000f220000300800 */
[----:B------:R-:W1:Y:S03]  /*1a730*/  @UP3 LDCU.64 UR6, c[0x0][0x408] ;  /* 0x00008100ff0637ac */ /* 0x000e660008000a00 */
[----:B------:R-:W4:Y:S01]  /*1a740*/  LDL.LU R6, [R1+0x70] ;  /* 0x0000700001067983 */ /* 0x000f220000300800 */
[----:B------:R-:W1:Y:S03]  /*1a750*/  LDCU.U8 UR11, c[0x0][0x548] ;  /* 0x0000a900ff0b77ac */ /* 0x000e660008000000 */
[----:B------:R-:W4:Y:S01]  /*1a760*/  LDL.LU R7, [R1+0x5c] ;  /* 0x00005c0001077983 */ /* 0x000f220000300800 */
[----:B--2---:R-:W-:Y:S01]  /*1a770*/  LOP3.LUT P4, RZ, R232, 0x8, RZ, 0xc0, !PT ;  /* 0x00000008e8ff7812 */ /* 0x004fe2000788c0ff */
[----:B------:R-:W-:-:S02]  /*1a780*/  UISETP.NE.AND UP1, UPT, UR4, URZ, UPT ;  /* 0x000000ff0400728c */ /* 0x000fc4000bf25270 */
[----:B------:R-:W-:Y:S01]  /*1a790*/  UISETP.NE.AND UP2, UPT, UR20, -0x1, UPT ;  /* 0xffffffff1400788c */ /* 0x000fe2000bf45270 */
[----:B------:R-:W2:Y:S01]  /*1a7a0*/  LDCU UR13, c[0x0][0x434] ;  /* 0x00008680ff0d77ac */ /* 0x000ea20008000800 */
[----:B-1----:R-:W-:Y:S01]  /*1a7b0*/  @!UP3 UIMAD.WIDE.U32 UR14, UR12, UR8, URZ ;  /* 0x000000080c0eb2a5 */ /* 0x002fe2000f8e00ff */
[----:B------:R-:W1:Y:S01]  /*1a7c0*/  S2UR UR8, SR_CTAID.X ;  /* 0x00000000000879c3 */ /* 0x000e620000002500 */
[----:B------:R-:W-:-:S05]  /*1a7d0*/  @UP3 UIMAD.WIDE.U32 UR16, UR20, UR6, URZ ;  /* 0x00000006141032a5 */ /* 0x000fca000f8e00ff */
[----:B------:R-:W2:Y:S01]  /*1a7e0*/  @UP1 LDCU UR4, c[0x0][0x430] ;  /* 0x00008600ff0417ac */ /* 0x000ea20008000800 */
[----:B------:R-:W-:Y:S01]  /*1a7f0*/  @!UP3 UIMAD UR9, UR12, UR9, UR15 ;  /* 0x000000090c09b2a4 */ /* 0x000fe2000f8e020f */
[----:B------:R-:W1:Y:S01]  /*1a800*/  S2UR UR6, SR_CTAID.Z ;  /* 0x00000000000679c3 */ /* 0x000e620000002700 */
[----:B------:R-:W-:Y:S02]  /*1a810*/  @UP3 UIMAD UR9, UR20, UR7, UR17 ;  /* 0x00000007140932a4 */ /* 0x000fe4000f8e0211 */
[----:B------:R-:W-:Y:S02]  /*1a820*/  @!UP2 UIMAD UR20, UR12, UR10, URZ ;  /* 0x0000000a0c14a2a4 */ /* 0x000fe4000f8e02ff */
[----:B------:R-:W-:Y:S01]  /*1a830*/  UISETP.NE.AND UP0, UPT, UR11, URZ, !UP1 ;  /* 0x000000ff0b00728c */ /* 0x000fe2000cf05270 */
[----:B------:R-:W1:Y:S01]  /*1a840*/  @UP1 LDCU UR15, c[0x0][0x430] ;  /* 0x00008600ff0f17ac */ /* 0x000e620008000800 */
[----:B------:R-:W-:Y:S01]  /*1a850*/  @UP1 UMOV UR7, 0x1 ;  /* 0x0000000100071882 */ /* 0x000fe20000000000 */
[----:B------:R-:W-:Y:S01]  /*1a860*/  @UP3 UMOV UR14, UR16 ;  /* 0x00000010000e3c82 */ /* 0x000fe20008000000 */
[----:B--2---:R-:W-:-:S02]  /*1a870*/  @UP1 UIMAD UR13, UR4, UR10, URZ ;  /* 0x0000000a040d12a4 */ /* 0x004fc4000f8e02ff */
[----:B------:R-:W-:Y:S01]  /*1a880*/  USHF.R.S32.HI UR4, URZ, 0x1f, UR20 ;  /* 0x0000001fff047899 */ /* 0x000fe20008011414 */
[----:B---3--:R-:W2:Y:S04]  /*1a890*/  SHFL.BFLY PT, R2, R4, 0x2, 0x1f ;  /* 0x0c401f0004027f89 */ /* 0x008ea800000e0000 */
[----:B----45:R-:W3:Y:S04]  /*1a8a0*/  SHFL.BFLY PT, R0, R10, 0x2, 0x1f ;  /* 0x0c401f000a007f89 */ /* 0x030ee800000e0000 */
[----:B------:R-:W4:Y:S01]  /*1a8b0*/  SHFL.BFLY PT, R3, R5, 0x2, 0x1f ;  /* 0x0c401f0005037f89 */ /* 0x000f2200000e0000 */
[----:B--2---:R-:W-:Y:S01]  /*1a8c0*/  FADD.FTZ R2, R2, R4 ;  /* 0x0000000402027221 */ /* 0x004fe20000010000 */
[----:B------:R-:W-:-:S02]  /*1a8d0*/  MOV R141, R7 ;  /* 0x00000007008d7202 */ /* 0x000fc40000000f00 */
[----:B------:R-:W2:Y:S01]  /*1a8e0*/  SHFL.BFLY PT, R4, R9, 0x2, 0x1f ;  /* 0x0c401f0009047f89 */ /* 0x000ea200000e0000 */
[----:B---3--:R-:W-:-:S03]  /*1a8f0*/  FADD.FTZ R0, R0, R10 ;  /* 0x0000000a00007221 */ /* 0x008fc60000010000 */
[----:B------:R-:W3:Y:S04]  /*1a900*/  SHFL.BFLY PT, R137, R2, 0x1, 0x1f ;  /* 0x0c201f0002897f89 */ /* 0x000ee800000e0000 */
[----:B------:R-:W1:Y:S01]  /*1a910*/  SHFL.BFLY PT, R138, R0, 0x1, 0x1f ;  /* 0x0c201f00008a7f89 */ /* 0x000e6200000e0000 */
[----:B----4-:R-:W-:-:S05]  /*1a920*/  FADD.FTZ R3, R3, R5 ;  /* 0x0000000503037221 */ /* 0x010fca0000010000 */
[----:B------:R-:W4:Y:S01]  /*1a930*/  SHFL.BFLY PT, R139, R3, 0x1, 0x1f ;  /* 0x0c201f00038b7f89 */ /* 0x000f2200000e0000 */
[----:B--2---:R-:W-:Y:S01]  /*1a940*/  FADD.FTZ R4, R4, R9 ;  /* 0x0000000904047221 */ /* 0x004fe20000010000 */
[----:B---3--:R-:W-:-:S04]  /*1a950*/  FADD.FTZ R137, R2, R137 ;  /* 0x0000008902897221 */ /* 0x008fc80000010000 */
[----:B------:R-:W2:Y:S01]  /*1a960*/  SHFL.BFLY PT, R132, R4, 0x1, 0x1f ;  /* 0x0c201f0004847f89 */ /* 0x000ea200000e0000 */
[----:B------:R-:W3:Y:S01]  /*1a970*/  MUFU.RCP R2, R137 ;  /* 0x0000008900027308 */ /* 0x000ee20000001000 */
[----:B-1----:R-:W-:Y:S01]  /*1a980*/  FADD.FTZ R138, R0, R138 ;  /* 0x0000008a008a7221 */ /* 0x002fe20000010000 */
[----:B------:R-:W-:Y:S02]  /*1a990*/  SHF.L.U32 R0, R232, 0x4, RZ ;  /* 0x00000004e8007819 */ /* 0x000fe400000006ff */
[----:B------:R-:W-:Y:S02]  /*1a9a0*/  FSETP.NE.FTZ.AND P3, PT, R137, RZ, PT ;  /* 0x000000ff8900720b */ /* 0x000fe40003f75000 */
[----:B------:R-:W-:Y:S01]  /*1a9b0*/  LOP3.LUT R0, R0, 0x1c0, RZ, 0xc0, !PT ;  /* 0x000001c000007812 */ /* 0x000fe200078ec0ff */
[----:B----4-:R-:W-:Y:S01]  /*1a9c0*/  FADD.FTZ R139, R3, R139 ;  /* 0x0000008b038b7221 */ /* 0x010fe20000010000 */
[----:B------:R-:W1:Y:S01]  /*1a9d0*/  MUFU.RCP R5, R138 ;  /* 0x0000008a00057308 */ /* 0x000e620000001000 */
[----:B------:R-:W-:-:S02]  /*1a9e0*/  FSETP.NE.FTZ.AND P2, PT, R138, RZ, PT ;  /* 0x000000ff8a00720b */ /* 0x000fc40003f55000 */
[----:B------:R-:W-:Y:S02]  /*1a9f0*/  LOP3.LUT R0, R0, 0x38, R8, 0xf8, !PT ;  /* 0x0000003800007812 */ /* 0x000fe400078ef808 */
[----:B------:R-:W-:Y:S02]  /*1aa00*/  FSETP.NE.FTZ.AND P0, PT, R139, RZ, PT ;  /* 0x000000ff8b00720b */ /* 0x000fe40003f15000 */
[----:B------:R-:W-:Y:S01]  /*1aa10*/  LOP3.LUT R6, R0, R6, R231, 0xfe, !PT ;  /* 0x0000000600067212 */ /* 0x000fe200078efee7 */
[----:B------:R-:W-:Y:S01]  /*1aa20*/  MUFU.RCP R3, R139 ;  /* 0x0000008b00037308 */ /* 0x000fe20000001000 */
[----:B---3--:R-:W-:Y:S02]  /*1aa30*/  FSEL R2, R2, 1, P3 ;  /* 0x3f80000002027808 */ /* 0x008fe40001800000 */
[----:B------:R-:W-:Y:S01]  /*1aa40*/  LEA R6, R6, UR5, 0x1 ;  /* 0x0000000506067c11 */ /* 0x000fe2000f8e08ff */
[----:B--2---:R-:W-:Y:S02]  /*1aa50*/  FADD.FTZ R132, R4, R132 ;  /* 0x0000008404847221 */ /* 0x004fe40000010000 */
        /* <DEDUP_REMOVED lines=34> */
[----:B------:R-:W1:Y:S01]  /*1ac80*/  MUFU.RCP R2, R132 ;  /* 0x0000008400027308 */ /* 0x000e620000001000 */
[----:B------:R-:W-:Y:S01]  /*1ac90*/  FMUL.FTZ R4, R0, R147 ;  /* 0x0000009300047220 */ /* 0x000fe20000410000 */
[----:B------:R-:W-:Y:S01]  /*1aca0*/  F2FP.BF16.F32.PACK_AB R56, R56, R68 ;  /* 0x000000443838723e */ /* 0x000fe200000010ff */
[C---:B------:R-:W-:Y:S01]  /*1acb0*/  FMUL.FTZ R158, R0.reuse, R158 ;  /* 0x0000009e009e7220 */ /* 0x040fe20000410000 */
[----:B------:R-:W-:Y:S01]  /*1acc0*/  MOV R68, 0x20 ;  /* 0x0000002000447802 */ /* 0x000fe20000000f00 */
[----:B------:R-:W-:Y:S01]  /*1acd0*/  FMUL.FTZ R159, R0, R159 ;  /* 0x0000009f009f7220 */ /* 0x000fe20000410000 */
[----:B------:R-:W-:Y:S01]  /*1ace0*/  F2FP.BF16.F32.PACK_AB R4, R4, R146 ;  /* 0x000000920404723e */ /* 0x000fe200000010ff */
[----:B------:R-:W-:Y:S01]  /*1acf0*/  FMUL.FTZ R162, R0, R162 ;  /* 0x000000a200a27220 */ /* 0x000fe20000410000 */
[----:B------:R-:W-:Y:S01]  /*1ad00*/  FSETP.NE.FTZ.AND P1, PT, R132, RZ, PT ;  /* 0x000000ff8400720b */ /* 0x000fe20003f35000 */
[C---:B------:R-:W-:Y:S01]  /*1ad10*/  FMUL.FTZ R14, R0.reuse, R163 ;  /* 0x000000a3000e7220 */ /* 0x040fe20000410000 */
[C---:B------:R-:W-:Y:S01]  /*1ad20*/  FMUL.FTZ R174, R0.reuse, R174 ;  /* 0x000000ae00ae7220 */ /* 0x040fe20000410000 */
[----:B------:R2:W-:Y:S01]  /*1ad30*/  STS [R6+0x400], R4 ;  /* 0x0004000406007388 */ /* 0x0005e20000000800 */
        /* <DEDUP_REMOVED lines=25> */
[----:B--2---:R-:W-:-:S02]  /*1aed0*/  SEL R4, R68, 0xffffffe0, !P4 ;  /* 0xffffffe044047807 */ /* 0x004fc40006000000 */
[----:B-1----:R-:W-:Y:S02]  /*1aee0*/  FSEL R2, R2, 1, P1 ;  /* 0x3f80000002027808 */ /* 0x002fe40000800000 */
[----:B------:R-:W-:Y:S02]  /*1aef0*/  FSEL R0, R3, 1, P0 ;  /* 0x3f80000003007808 */ /* 0x000fe40000000000 */
[----:B------:R-:W-:Y:S01]  /*1af00*/  LOP3.LUT P4, RZ, R232, 0x10, RZ, 0xc0, !PT ;  /* 0x00000010e8ff7812 */ /* 0x000fe2000788c0ff */
[C---:B------:R-:W-:Y:S01]  /*1af10*/  FMUL.FTZ R148, R2.reuse, R148 ;  /* 0x0000009402947220 */ /* 0x040fe20000410000 */
[----:B------:R-:W-:Y:S01]  /*1af20*/  F2FP.BF16.F32.PACK_AB R5, R5, R144 ;  /* 0x000000900505723e */ /* 0x000fe200000010ff */
        /* <DEDUP_REMOVED lines=64> */
[----:B------:R1:W-:Y:S01]  /*1b330*/  STS [R6], R5 ;  /* 0x0000000506007388 */ /* 0x0003e20000000800 */
[----:B------:R-:W-:-:S02]  /*1b340*/  IADD3 R3, PT, PT, R6, R67, RZ ;  /* 0x0000004306037210 */ /* 0x000fc40007ffe0ff */
[----:B------:R-:W-:Y:S02]  /*1b350*/  F2FP.BF16.F32.PACK_AB R2, R157, R156 ;  /* 0x0000009c9d02723e */ /* 0x000fe400000010ff */
[----:B------:R-:W-:Y:S01]  /*1b360*/  F2FP.BF16.F32.PACK_AB R66, R66, R148 ;  /* 0x000000944242723e */ /* 0x000fe200000010ff */
[----:B------:R2:W-:Y:S01]  /*1b370*/  STS [R3+0x400], R0 ;  /* 0x0004000003007388 */ /* 0x0005e20000000800 */
[----:B------:R-:W-:Y:S02]  /*1b380*/  F2FP.BF16.F32.PACK_AB R8, R8, R150 ;  /* 0x000000960808723e */ /* 0x000fe400000010ff */
[----:B------:R-:W-:Y:S01]  /*1b390*/  F2FP.BF16.F32.PACK_AB R7, R7, R152 ;  /* 0x000000980707723e */ /* 0x000fe200000010ff */
[----:B------:R3:W-:Y:S01]  /*1b3a0*/  STS [R3], R2 ;  /* 0x0000000203007388 */ /* 0x0007e20000000800 */
[----:B------:R-:W-:Y:S02]  /*1b3b0*/  F2FP.BF16.F32.PACK_AB R9, R9, R154 ;  /* 0x0000009a0909723e */ /* 0x000fe400000010ff */
[----:B------:R-:W-:Y:S01]  /*1b3c0*/  F2FP.BF16.F32.PACK_AB R15, R15, R160 ;  /* 0x000000a00f0f723e */ /* 0x000fe200000010ff */
[----:B------:R-:W-:Y:S01]  /*1b3d0*/  STS [R6+0x2000], R66 ;  /* 0x0020004206007388 */ /* 0x000fe20000000800 */
[----:B------:R-:W-:-:S02]  /*1b3e0*/  F2FP.BF16.F32.PACK_AB R14, R14, R162 ;  /* 0x000000a20e0e723e */ /* 0x000fc400000010ff */
[----:B------:R-:W-:Y:S01]  /*1b3f0*/  F2FP.BF16.F32.PACK_AB R11, R11, R172 ;  /* 0x000000ac0b0b723e */ /* 0x000fe200000010ff */
[----:B------:R4:W-:Y:S01]  /*1b400*/  STS [R6+0x2400], R8 ;  /* 0x0024000806007388 */ /* 0x0009e20000000800 */
[----:B------:R-:W-:Y:S02]  /*1b410*/  F2FP.BF16.F32.PACK_AB R10, R10, R174 ;  /* 0x000000ae0a0a723e */ /* 0x000fe400000010ff */
[----:B------:R-:W-:Y:S01]  /*1b420*/  F2FP.BF16.F32.PACK_AB R13, R13, R164 ;  /* 0x000000a40d0d723e */ /* 0x000fe200000010ff */
[----:B------:R4:W-:Y:S01]  /*1b430*/  STS [R3+0x2000], R7 ;  /* 0x0020000703007388 */ /* 0x0009e20000000800 */
[----:B------:R-:W-:Y:S02]  /*1b440*/  F2FP.BF16.F32.PACK_AB R12, R12, R166 ;  /* 0x000000a60c0c723e */ /* 0x000fe400000010ff */
[----:B-1----:R-:W-:Y:S01]  /*1b450*/  IADD3 R5, PT, PT, R6, R4, RZ ;  /* 0x0000000406057210 */ /* 0x002fe20007ffe0ff */
[----:B------:R1:W-:Y:S01]  /*1b460*/  STS [R3+0x2400], R9 ;  /* 0x0024000903007388 */ /* 0x0003e20000000800 */
[----:B------:R-:W-:-:S02]  /*1b470*/  F2FP.BF16.F32.PACK_AB R22, R22, R168 ;  /* 0x000000a81616723e */ /* 0x000fc400000010ff */
[----:B------:R-:W-:Y:S01]  /*1b480*/  F2FP.BF16.F32.PACK_AB R21, R21, R170 ;  /* 0x000000aa1515723e */ /* 0x000fe200000010ff */
[----:B------:R-:W-:Y:S01]  /*1b490*/  STS [R5], R15 ;  /* 0x0000000f05007388 */ /* 0x000fe20000000800 */
[C---:B--2---:R-:W-:Y:S02]  /*1b4a0*/  IADD3 R0, PT, PT, R6.reuse, 0x40, RZ ;  /* 0x0000004006007810 */ /* 0x044fe40007ffe0ff */
[----:B------:R-:W-:Y:S01]  /*1b4b0*/  @P4 IADD3 R0, PT, PT, R6, -0x40, RZ ;  /* 0xffffffc006004810 */ /* 0x000fe20007ffe0ff */
[----:B------:R-:W-:Y:S01]  /*1b4c0*/  STS [R5+0x400], R14 ;  /* 0x0004000e05007388 */ /* 0x000fe20000000800 */
[----:B---3--:R-:W-:Y:S02]  /*1b4d0*/  IADD3 R2, PT, PT, R67, R5, RZ ;  /* 0x0000000543027210 */ /* 0x008fe40007ffe0ff */
[----:B------:R-:W-:Y:S02]  /*1b4e0*/  F2FP.BF16.F32.PACK_AB R20, R20, R176 ;  /* 0x000000b01414723e */ /* 0x000fe400000010ff */
[----:B------:R-:W-:Y:S01]  /*1b4f0*/  F2FP.BF16.F32.PACK_AB R19, R19, R178 ;  /* 0x000000b21313723e */ /* 0x000fe200000010ff */
[----:B------:R-:W-:Y:S01]  /*1b500*/  STS [R2], R11 ;  /* 0x0000000b02007388 */ /* 0x000fe20000000800 */
[----:B------:R-:W-:-:S02]  /*1b510*/  F2FP.BF16.F32.PACK_AB R17, R17, R188 ;  /* 0x000000bc1111723e */ /* 0x000fc400000010ff */
[----:B------:R-:W-:Y:S01]  /*1b520*/  F2FP.BF16.F32.PACK_AB R16, R16, R190 ;  /* 0x000000be1010723e */ /* 0x000fe200000010ff */
[----:B------:R-:W-:Y:S01]  /*1b530*/  STS [R2+0x400], R10 ;  /* 0x0004000a02007388 */ /* 0x000fe20000000800 */
[-C--:B----4-:R-:W-:Y:S02]  /*1b540*/  IADD3 R8, PT, PT, R4, R0.reuse, RZ ;  /* 0x0000000004087210 */ /* 0x090fe40007ffe0ff */
[----:B------:R-:W-:Y:S01]  /*1b550*/  IADD3 R7, PT, PT, R67, R0, RZ ;  /* 0x0000000043077210 */ /* 0x000fe20007ffe0ff */
[----:B------:R-:W-:Y:S01]  /*1b560*/  STS [R5+0x2000], R13 ;  /* 0x0020000d05007388 */ /* 0x000fe20000000800 */
[----:B------:R-:W-:Y:S02]  /*1b570*/  F2FP.BF16.F32.PACK_AB R18, R18, R180 ;  /* 0x000000b41212723e */ /* 0x000fe400000010ff */
[----:B------:R-:W-:Y:S01]  /*1b580*/  F2FP.BF16.F32.PACK_AB R24, R24, R182 ;  /* 0x000000b61818723e */ /* 0x000fe200000010ff */
[----:B------:R-:W-:Y:S01]  /*1b590*/  STS [R5+0x2400], R12 ;  /* 0x0024000c05007388 */ /* 0x000fe20000000800 */
[----:B------:R-:W-:Y:S01]  /*1b5a0*/  F2FP.BF16.F32.PACK_AB R23, R23, R184 ;  /* 0x000000b81717723e */ /* 0x000fe200000010ff */
[----:B-1----:R1:W2:Y:S01]  /*1b5b0*/  @P2 MUFU.LG2 R9, R138 ;  /* 0x0000008a00092308 */ /* 0x0022a20000000c00 */
        /* <DEDUP_REMOVED lines=8> */
[----:B------:R-:W-:Y:S02]  /*1b640*/  IADD3 R4, PT, PT, R67, R8, RZ ;  /* 0x0000000843047210 */ /* 0x000fe40007ffe0ff */
        /* <DEDUP_REMOVED lines=64> */
[----:B---3--:R1:W3:Y:S03]  /*1ba50*/  @P3 MUFU.LG2 R3, R137 ;  /* 0x0000008900033308 */ /* 0x0082e60000000c00 */
        /* <DEDUP_REMOVED lines=14> */
[----:B----4-:R-:W-:-:S03]  /*1bb40*/  LOP3.LUT R0, R141, 0x1f8, RZ, 0xc0, !PT ;  /* 0x000001f88d007812 */ /* 0x010fc600078ec0ff */
[----:B------:R-:W-:Y:S01]  /*1bb50*/  STS [R8+0x6000], R30 ;  /* 0x0060001e08007388 */ /* 0x000fe20000000800 */
[----:B------:R-:W-:-:S03]  /*1bb60*/  LOP3.LUT R0, R0, 0x38, R232, 0x78, !PT ;  /* 0x0000003800007812 */ /* 0x000fc600078e78e8 */
[----:B------:R4:W-:Y:S01]  /*1bb70*/  STS [R8+0x6400], R29 ;  /* 0x0064001d08007388 */ /* 0x0009e20000000800 */
[----:B------:R-:W-:-:S03]  /*1bb80*/  LOP3.LUT R0, R0, 0x1e00, R141, 0xf8, !PT ;  /* 0x00001e0000007812 */ /* 0x000fc600078ef88d */
[----:B------:R1:W-:Y:S01]  /*1bb90*/  STS [R4+0x6000], R26 ;  /* 0x0060001a04007388 */ /* 0x0003e20000000800 */
[----:B------:R-:W-:-:S03]  /*1bba0*/  LEA R19, R0, UR5, 0x1 ;  /* 0x0000000500137c11 */ /* 0x000fc6000f8e08ff */
[----:B------:R1:W-:Y:S01]  /*1bbb0*/  STS [R4+0x6400], R25 ;  /* 0x0064001904007388 */ /* 0x0003e20000000800 */
[----:B----4-:R-:W4:Y:S01]  /*1bbc0*/  @P3 LDC R8, c[0x0][0x458] ;  /* 0x00011600ff083b82 */ /* 0x010f220000000800 */
[----:B--23--:R-:W-:Y:S05]  /*1bbd0*/  BRA.U UP1, `(.L_x_717) ;  /* 0x0000000101207547 */ /* 0x00cfea000b800000 */
[----:B------:R-:W-:Y:S01]  /*1bbe0*/  UISETP.NE.AND UP1, UPT, UR11, URZ, UPT ;  /* 0x000000ff0b00728c */ /* 0x000fe2000bf25270 */
[----:B------:R-:W2:Y:S10]  /*1bbf0*/  LDCU UR5, c[0x0][0x3e0] ;  /* 0x00007c00ff0577ac */ /* 0x000eb40008000800 */
[----:B------:R-:W2:Y:S01]  /*1bc00*/  @UP1 LDCU UR7, c[0x0][0x454] ;  /* 0x00008a80ff0717ac */ /* 0x000ea20008000800 */
[----:B------:R-:W-:Y:S01]  /*1bc10*/  @UP1 UMOV UR15, 0x1 ;  /* 0x00000001000f1882 */ /* 0x000fe20000000000 */
[----:B------:R-:W3:Y:S01]  /*1bc20*/  @UP1 LDCU UR13, c[0x0][0x454] ;  /* 0x00008a80ff0d17ac */ /* 0x000ee20008000800 */
[----:B------:R-:W-:Y:S01]  /*1bc30*/  @!UP1 UMOV UR15, 0x1 ;  /* 0x00000001000f9882 */ /* 0x000fe20000000000 */
[----:B--2---:R-:W-:-:S02]  /*1bc40*/  @UP1 UIMAD UR7, UR7, UR5, URZ ;  /* 0x00000005070712a4 */ /* 0x004fc4000f8e02ff */
[----:B---3--:R-:W-:-:S12]  /*1bc50*/  @!UP1 UIMAD UR7, UR10, UR5, URZ ;  /* 0x000000050a0792a4 */ /* 0x008fd8000f8e02ff */
.L_x_717:
[----:B------:R-:W-:Y:S01]  /*1bc60*/  BAR.SYNC.DEFER_BLOCKING 0x0 ;  /* 0x0000000000007b1d */ /* 0x000fe20000010000 */
[----:B------:R-:W-:Y:S01]  /*1bc70*/  @P3 FMUL.FTZ R0, R3, 0.69314718246459960938 ;  /* 0x3f31721803003820 */ /* 0x000fe20000410000 */
[----:B------:R-:W-:Y:S01]  /*1bc80*/  MOV R15, 0x7f800000 ;  /* 0x7f800000000f7802 */ /* 0x000fe20000000f00 */
[----:B------:R-:W-:Y:S01]  /*1bc90*/  UIMAD UR13, UR6, UR13, URZ ;  /* 0x0000000d060d72a4 */ /* 0x000fe2000f8e02ff */
[----:B------:R-:W-:Y:S01]  /*1bca0*/  @P2 FMUL.FTZ R3, R9, 0.69314718246459960938 ;  /* 0x3f31721809032820 */ /* 0x000fe20000410000 */
[----:B----4-:R-:W-:-:S03]  /*1bcb0*/  @P3 FFMA.FTZ R15, R133, R8, R0 ;  /* 0x00000008850f3223 */ /* 0x010fc60000010000 */
[----:B------:R-:W2:Y:S01]  /*1bcc0*/  @P2 LDC R7, c[0x0][0x458] ;  /* 0x00011600ff072b82 */ /* 0x000ea20000000800 */
[----:B------:R-:W3:Y:S01]  /*1bcd0*/  @P1 MUFU.LG2 R2, R132 ;  /* 0x0000008400021308 */ /* 0x000ee20000000c00 */
[----:B------:R-:W-:Y:S01]  /*1bce0*/  LOP3.LUT P3, RZ, R232, 0x3, RZ, 0xc0, !PT ;  /* 0x00000003e8ff7812 */ /* 0x000fe2000786c0ff */
[----:B------:R-:W-:Y:S01]  /*1bcf0*/  UIMAD UR10, UR8, UR15, URZ ;  /* 0x0000000f080a72a4 */ /* 0x000fe2000f8e02ff */
[----:B------:R-:W-:Y:S01]  /*1bd00*/  BSSY.RECONVERGENT B0, `(.L_x_718) ;  /* 0x000003c000007945 */ /* 0x000fe20003800200 */
[----:B------:R-:W-:Y:S01]  /*1bd10*/  USEL UR20, UR20, URZ, UP0 ;  /* 0x000000ff14147287 */ /* 0x000fe20008000000 */
[----:B------:R-:W-:Y:S01]  /*1bd20*/  MOV R14, 0x7f800000 ;  /* 0x7f800000000e7802 */ /* 0x000fe20000000f00 */
[----:B------:R-:W-:Y:S01]  /*1bd30*/  @!UP0 UIMAD UR13, UR12, UR7, UR13 ;  /* 0x000000070c0d82a4 */ /* 0x000fe2000f8e020d */
[----:B------:R-:W4:Y:S01]  /*1bd40*/  @P1 LDC R6, c[0x0][0x458] ;  /* 0x00011600ff061b82 */ /* 0x000f220000000800 */
[----:B-1----:R-:W1:Y:S01]  /*1bd50*/  @P0 MUFU.LG2 R4, R139 ;  /* 0x0000008b00040308 */ /* 0x002e620000000c00 */
[----:B------:R-:W-:Y:S01]  /*1bd60*/  USHF.L.U32 UR10, UR10, 0x7, URZ ;  /* 0x000000070a0a7899 */ /* 0x000fe200080006ff */
[----:B------:R-:W-:Y:S01]  /*1bd70*/  MOV R13, 0x7f800000 ;  /* 0x7f800000000d7802 */ /* 0x000fe20000000f00 */
[----:B------:R-:W-:Y:S01]  /*1bd80*/  USEL UR4, UR4, URZ, UP0 ;  /* 0x000000ff04047287 */ /* 0x000fe20008000000 */
[----:B------:R-:W-:Y:S01]  /*1bd90*/  MOV R12, 0x7f800000 ;  /* 0x7f800000000c7802 */ /* 0x000fe20000000f00 */
[----:B------:R-:W-:-:S02]  /*1bda0*/  USHF.R.S32.HI UR7, URZ, 0x1f, UR13 ;  /* 0x0000001fff077899 */ /* 0x000fc4000801140d */
[----:B------:R-:W5:Y:S01]  /*1bdb0*/  @P0 LDC R5, c[0x0][0x458] ;  /* 0x00011600ff050b82 */ /* 0x000f620000000800 */
[----:B------:R-:W-:Y:S01]  /*1bdc0*/  USHF.R.S32.HI UR5, URZ, 0x1f, UR10 ;  /* 0x0000001fff057899 */ /* 0x000fe2000801140a */
[----:B------:R1:W5:Y:S01]  /*1bdd0*/  LDS.128 R24, [R19+0x3800] ;  /* 0x0038000013187984 */ /* 0x0003620000000c00 */
[----:B------:R-:W-:Y:S01]  /*1bde0*/  UIADD3 UR20, UP1, UP0, UR10, UR20, UR13 ;  /* 0x000000140a147290 */ /* 0x000fe2000f83e00d */
[----:B---3--:R-:W-:-:S03]  /*1bdf0*/  @P1 FMUL.FTZ R2, R2, 0.69314718246459960938 ;  /* 0x3f31721802021820 */ /* 0x008fc60000410000 */
[----:B------:R-:W-:Y:S01]  /*1be00*/  UIADD3.X UR4, UPT, UPT, UR5, UR4, UR7, UP1, UP0 ;  /* 0x0000000405047290 */ /* 0x000fe20008fe0407 */
[----:B--2---:R-:W-:Y:S01]  /*1be10*/  @P2 FFMA.FTZ R14, R135, R7, R3 ;  /* 0x00000007870e2223 */ /* 0x004fe20000010003 */
[----:B-1----:R-:W-:Y:S01]  /*1be20*/  @P0 FMUL.FTZ R0, R4, 0.69314718246459960938 ;  /* 0x3f31721804000820 */ /* 0x002fe20000410000 */
[----:B----4-:R-:W-:-:S03]  /*1be30*/  @P1 FFMA.FTZ R13, R136, R6, R2 ;  /* 0x00000006880d1223 */ /* 0x010fc60000010002 */
[----:B-----5:R-:W-:Y:S01]  /*1be40*/  @P0 FFMA.FTZ R12, R134, R5, R0 ;  /* 0x00000005860c0223 */ /* 0x020fe20000010000 */
[----:B------:R-:W-:Y:S06]  /*1be50*/  @P3 BRA `(.L_x_719) ;  /* 0x0000000000983947 */ /* 0x000fec0003800000 */
        /* <DEDUP_REMOVED lines=38> */
.L_x_719:
[----:B------:R-:W-:Y:S05]  /*1c0c0*/  BSYNC.RECONVERGENT B0 ;  /* 0x0000000000007941 */ /* 0x000fea0003800200 */
.L_x_718:
[----:B------:R2:W5:Y:S01]  /*1c0d0*/  LDL R22, [R1+0x58] ;  /* 0x0000580001167983 */ /* 0x0005620000100800 */
[----:B------:R-:W-:Y:S01]  /*1c0e0*/  SHF.R.U32.HI R18, RZ, 0x3, R232 ;  /* 0x00000003ff127819 */ /* 0x000fe200000116e8 */
[----:B------:R-:W3:Y:S01]  /*1c0f0*/  LDCU.64 UR4, c[0x0][0x410] ;  /* 0x00008200ff0477ac */ /* 0x000ee20008000a00 */
[----:B------:R-:W-:Y:S01]  /*1c100*/  BSSY.RECONVERGENT B0, `(.L_x_720) ;  /* 0x0000027000007945 */ /* 0x000fe20003800200 */
[----:B-1----:R2:W1:Y:S01]  /*1c110*/  LDS.128 R12, [R19] ;  /* 0x00000000130c7984 */ /* 0x0024620000000c00 */
[C---:B------:R-:W-:Y:S01]  /*1c120*/  IADD3 R4, PT, PT, R18.reuse, 0x50, RZ ;  /* 0x0000005012047810 */ /* 0x040fe20007ffe0ff */
[C---:B------:R-:W-:Y:S02]  /*1c130*/  VIADD R2, R18.reuse, 0x10 ;  /* 0x0000001012027836 */ /* 0x040fe40000000000 */
[----:B------:R2:W4:Y:S01]  /*1c140*/  LDS.128 R8, [R19+0x4000] ;  /* 0x0040000013087984 */ /* 0x0005220000000c00 */
[----:B------:R-:W-:Y:S01]  /*1c150*/  VIADD R0, R18, 0x20 ;  /* 0x0000002012007836 */ /* 0x000fe20000000000 */
[----:B------:R-:W-:Y:S01]  /*1c160*/  ISETP.GE.AND P2, PT, R4, UR18, PT ;  /* 0x0000001204007c0c */ /* 0x000fe2000bf46270 */
[----:B------:R-:W-:Y:S01]  /*1c170*/  VIADD R3, R18, 0x30 ;  /* 0x0000003012037836 */ /* 0x000fe20000000000 */
[----:B------:R-:W-:Y:S01]  /*1c180*/  ISETP.GE.AND P0, PT, R2, UR18, PT ;  /* 0x0000001202007c0c */ /* 0x000fe2000bf06270 */
[----:B------:R-:W-:Y:S01]  /*1c190*/  VIADD R21, R18, 0x60 ;  /* 0x0000006012157836 */ /* 0x000fe20000000000 */
[----:B------:R-:W-:-:S02]  /*1c1a0*/  IADD3 R2, P1, PT, R228, UR14, RZ ;  /* 0x0000000ee4027c10 */ /* 0x000fc4000ff3e0ff */
[----:B------:R-:W-:Y:S01]  /*1c1b0*/  ISETP.GE.AND P5, PT, R0, UR18, PT ;  /* 0x0000001200007c0c */ /* 0x000fe2000bfa6270 */
[C---:B------:R-:W-:Y:S01]  /*1c1c0*/  VIADD R0, R18.reuse, 0x40 ;  /* 0x0000004012007836 */ /* 0x040fe20000000000 */
[----:B------:R-:W-:Y:S01]  /*1c1d0*/  ISETP.GE.AND P4, PT, R3, UR18, PT ;  /* 0x0000001203007c0c */ /* 0x000fe2000bf86270 */
[----:B------:R-:W-:Y:S01]  /*1c1e0*/  IMAD.X R3, RZ, RZ, UR9, P1 ;  /* 0x00000009ff037e24 */ /* 0x000fe200088e06ff */
[----:B------:R-:W-:Y:S01]  /*1c1f0*/  ISETP.GE.AND P1, PT, R18, UR18, PT ;  /* 0x0000001212007c0c */ /* 0x000fe2000bf26270 */
[----:B------:R-:W-:Y:S01]  /*1c200*/  UIMAD.WIDE.U32 UR8, UR8, 0x80, URZ ;  /* 0x00000080080878a5 */ /* 0x000fe2000f8e00ff */
[----:B------:R-:W-:Y:S01]  /*1c210*/  ISETP.GE.AND P3, PT, R0, UR18, PT ;  /* 0x0000001200007c0c */ /* 0x000fe2000bf66270 */
[----:B---3--:R-:W-:-:S04]  /*1c220*/  IMAD.U32 R0, RZ, RZ, UR4 ;  /* 0x00000004ff007e24 */ /* 0x008fc8000f8e00ff */
[----:B------:R-:W-:Y:S01]  /*1c230*/  IMAD.WIDE.U32 R16, R0, UR6, R2 ;  /* 0x0000000600107c25 */ /* 0x000fe2000f8e0002 */
[----:B------:R-:W-:Y:S02]  /*1c240*/  MOV R0, UR5 ;  /* 0x0000000500007c02 */ /* 0x000fe40008000f00 */
[----:B------:R-:W-:-:S03]  /*1c250*/  LOP3.LUT R20, R18, UR8, RZ, 0xfc, !PT ;  /* 0x0000000812147c12 */ /* 0x000fc6000f8efcff */
[----:B------:R-:W-:Y:S01]  /*1c260*/  IMAD R7, R0, UR6, R17 ;  /* 0x0000000600077c24 */ /* 0x000fe2000f8e0211 */
[----:B--2---:R-:W-:Y:S06]  /*1c270*/  @P1 BRA `(.L_x_721) ;  /* 0x00000000003c1947 */ /* 0x004fec0003800000 */
[----:B------:R-:W2:Y:S01]  /*1c280*/  LDCU.64 UR6, c[0x0][0x408] ;  /* 0x00008100ff0677ac */ /* 0x000ea20008000a00 */
[----:B------:R-:W-:Y:S01]  /*1c290*/  MOV R6, R16 ;  /* 0x0000001000067202 */ /* 0x000fe20000000f00 */
[----:B------:R-:W3:Y:S01]  /*1c2a0*/  LDCU.64 UR4, c[0x0][0x3f0] ;  /* 0x00007e00ff0477ac */ /* 0x000ee20008000a00 */
[----:B------:R-:W1:Y:S01]  /*1c2b0*/  LDCU UR11, c[0x0][0x440] ;  /* 0x00008800ff0b77ac */ /* 0x000e620008000800 */
[----:B--2---:R-:W-:Y:S02]  /*1c2c0*/  UIMAD UR10, UR9, UR6, URZ ;  /* 0x00000006090a72a4 */ /* 0x004fe4000f8e02ff */
[----:B------:R-:W-:-:S04]  /*1c2d0*/  IMAD.WIDE.U32 R4, R20, UR6, R6 ;  /* 0x0000000614047c25 */ /* 0x000fc8000f8e0006 */
[----:B------:R-:W-:Y:S01]  /*1c2e0*/  IMAD.U32 R0, RZ, RZ, UR10 ;  /* 0x0000000aff007e24 */ /* 0x000fe2000f8e00ff */
[----:B---3--:R-:W-:Y:S02]  /*1c2f0*/  LEA R2, P1, R4, UR4, 0x1 ;  /* 0x0000000404027c11 */ /* 0x008fe4000f8208ff */
[----:B-1----:R-:W-:Y:S01]  /*1c300*/  ISETP.GE.AND P6, PT, R228, UR11, PT ;  /* 0x0000000be4007c0c */ /* 0x002fe2000bfc6270 */
[----:B------:R-:W-:-:S04]  /*1c310*/  IMAD R0, R20, UR7, R0 ;  /* 0x0000000714007c24 */ /* 0x000fc8000f8e0200 */
[----:B------:R-:W-:-:S05]  /*1c320*/  IMAD.IADD R0, R0, 0x1, R5 ;  /* 0x0000000100007824 */ /* 0x000fca00078e0205 */
[----:B------:R-:W-:Y:S02]  /*1c330*/  LEA.HI.X R3, R4, UR5, R0, 0x1, P1 ;  /* 0x0000000504037c11 */ /* 0x000fe400088f0c00 */
[----:B-----5:R-:W-:-:S03]  /*1c340*/  ISETP.GE.AND P1, PT, R22, UR11, PT ;  /* 0x0000000b16007c0c */ /* 0x020fc6000bf26270 */
[----:B------:R2:W-:Y:S10]  /*1c350*/  @!P6 STG.E.128 desc[UR24][R2.64], R12 ;  /* 0x0000000c0200e986 */ /* 0x0005f4000c101d18 */
[----:B----4-:R2:W-:Y:S02]  /*1c360*/  @!P1 STG.E.128 desc[UR24][R2.64+0x80], R8 ;  /* 0x0000800802009986 */ /* 0x0105e4000c101d18 */
.L_x_721:
[----:B------:R-:W-:Y:S05]  /*1c370*/  BSYNC.RECONVERGENT B0 ;  /* 0x0000000000007941 */ /* 0x000fea0003800200 */
.L_x_720:
[----:B-12---:R1:W2:Y:S01]  /*1c380*/  LDS.128 R12, [R19+0x800] ;  /* 0x00080000130c7984 */ /* 0x0062a20000000c00 */
[----:B------:R-:W-:Y:S01]  /*1c390*/  BSSY.RECONVERGENT B0, `(.L_x_722) ;  /* 0x0000016000007945 */ /* 0x000fe20003800200 */
[----:B------:R-:W-:Y:S02]  /*1c3a0*/  ISETP.GE.AND P1, PT, R21, UR18, PT ;  /* 0x0000001215007c0c */ /* 0x000fe4000bf26270 */
[----:B----4-:R1:W3:Y:S01]  /*1c3b0*/  LDS.128 R8, [R19+0x4800] ;  /* 0x0048000013087984 */ /* 0x0102e20000000c00 */
[----:B------:R-:W-:Y:S01]  /*1c3c0*/  IADD3 R21, PT, PT, R18, 0x70, RZ ;  /* 0x0000007012157810 */ /* 0x000fe20007ffe0ff */
[----:B------:R-:W-:Y:S09]  /*1c3d0*/  @P0 BRA `(.L_x_723) ;  /* 0x0000000000440947 */ /* 0x000ff20003800000 */
[----:B------:R-:W4:Y:S01]  /*1c3e0*/  LDCU.64 UR6, c[0x0][0x408] ;  /* 0x00008100ff0677ac */ /* 0x000f220008000a00 */
[----:B------:R-:W-:Y:S02]  /*1c3f0*/  IADD3 R0, P0, PT, R20, 0x10, RZ ;  /* 0x0000001014007810 */ /* 0x000fe40007f1e0ff */
[----:B------:R-:W-:Y:S01]  /*1c400*/  MOV R3, R7 ;  /* 0x0000000700037202 */ /* 0x000fe20000000f00 */
[----:B------:R-:W1:Y:S02]  /*1c410*/  LDCU.64 UR4, c[0x0][0x3f0] ;  /* 0x00007e00ff0477ac */ /* 0x000e640008000a00 */
[----:B------:R-:W-:Y:S01]  /*1c420*/  IMAD.X R2, RZ, RZ, UR9, P0 ;  /* 0x00000009ff027e24 */ /* 0x000fe200080e06ff */
[----:B------:R-:W1:Y:S03]  /*1c430*/  LDCU UR10, c[0x0][0x440] ;  /* 0x00008800ff0a77ac */ /* 0x000e660008000800 */
[----:B----4-:R-:W-:-:S02]  /*1c440*/  IMAD R18, R2, UR6, RZ ;  /* 0x0000000602127c24 */ /* 0x010fc4000f8e02ff */
[----:B------:R-:W-:-:S04]  /*1c450*/  IMAD.MOV.U32 R2, RZ, RZ, R16 ;  /* 0x000000ffff027224 */ /* 0x000fc800078e0010 */
[----:B------:R-:W-:Y:S01]  /*1c460*/  IMAD.WIDE.U32 R4, R0, UR6, R2 ;  /* 0x0000000600047c25 */ /* 0x000fe2000f8e0002 */
[----:B-1----:R-:W-:-:S03]  /*1c470*/  ISETP.GE.AND P6, PT, R228, UR10, PT ;  /* 0x0000000ae4007c0c */ /* 0x002fc6000bfc6270 */
[----:B------:R-:W-:Y:S01]  /*1c480*/  IMAD R0, R0, UR7, R18 ;  /* 0x0000000700007c24 */ /* 0x000fe2000f8e0212 */
[----:B------:R-:W-:-:S03]  /*1c490*/  LEA R2, P0, R4, UR4, 0x1 ;  /* 0x0000000404027c11 */ /* 0x000fc6000f8008ff */
[----:B------:R-:W-:-:S05]  /*1c4a0*/  IMAD.IADD R0, R0, 0x1, R5 ;  /* 0x0000000100007824 */ /* 0x000fca00078e0205 */
[----:B------:R-:W-:Y:S02]  /*1c4b0*/  LEA.HI.X R3, R4, UR5, R0, 0x1, P0 ;  /* 0x0000000504037c11 */ /* 0x000fe400080f0c00 */
[----:B-----5:R-:W-:-:S03]  /*1c4c0*/  ISETP.GE.AND P0, PT, R22, UR10, PT ;  /* 0x0000000a16007c0c */ /* 0x020fc6000bf06270 */
[----:B--2---:R4:W-:Y:S10]  /*1c4d0*/  @!P6 STG.E.128 desc[UR24][R2.64], R12 ;  /* 0x0000000c0200e986 */ /* 0x0049f4000c101d18 */
[----:B---3--:R4:W-:Y:S02]  /*1c4e0*/  @!P0 STG.E.128 desc[UR24][R2.64+0x80], R8 ;  /* 0x0000800802008986 */ /* 0x0089e4000c101d18 */
.L_x_723:
[----:B------:R-:W-:Y:S05]  /*1c4f0*/  BSYNC.RECONVERGENT B0 ;  /* 0x0000000000007941 */ /* 0x000fea0003800200 */
.L_x_722:
[----:B--2-4-:R2:W4:Y:S01]  /*1c500*/  LDS.128 R12, [R19+0x1000] ;  /* 0x00100000130c7984 */ /* 0x0145220000000c00 */
[----:B------:R-:W-:Y:S01]  /*1c510*/  BSSY.RECONVERGENT B0, `(.L_x_724) ;  /* 0x0000015000007945 */ /* 0x000fe20003800200 */
[----:B------:R-:W-:Y:S02]  /*1c520*/  ISETP.GE.AND P0, PT, R21, UR18, PT ;  /* 0x0000001215007c0c */ /* 0x000fe4000bf06270 */
[----:B---3--:R2:W3:Y:S01]  /*1c530*/  LDS.128 R8, [R19+0x5000] ;  /* 0x0050000013087984 */ /* 0x0084e20000000c00 */
[----:B------:R-:W-:Y:S05]  /*1c540*/  @P5 BRA `(.L_x_725) ;  /* 0x0000000000445947 */ /* 0x000fea0003800000 */
[----:B------:R-:W1:Y:S01]  /*1c550*/  LDCU.64 UR6, c[0x0][0x408] ;  /* 0x00008100ff0677ac */ /* 0x000e620008000a00 */
[----:B------:R-:W-:Y:S02]  /*1c560*/  IADD3 R0, P5, PT, R20, 0x20, RZ ;  /* 0x0000002014007810 */ /* 0x000fe40007fbe0ff */
[----:B------:R-:W-:Y:S01]  /*1c570*/  MOV R3, R7 ;  /* 0x0000000700037202 */ /* 0x000fe20000000f00 */
[----:B------:R-:W2:Y:S02]  /*1c580*/  LDCU.64 UR4, c[0x0][0x3f0] ;  /* 0x00007e00ff0477ac */ /* 0x000ea40008000a00 */
[----:B------:R-:W-:Y:S01]  /*1c590*/  IMAD.X R2, RZ, RZ, UR9, P5 ;  /* 0x00000009ff027e24 */ /* 0x000fe2000a8e06ff */
[----:B------:R-:W2:Y:S03]  /*1c5a0*/  LDCU UR10, c[0x0][0x440] ;  /* 0x00008800ff0a77ac */ /* 0x000ea60008000800 */
[----:B-1----:R-:W-:-:S02]  /*1c5b0*/  IMAD R18, R2, UR6, RZ ;  /* 0x0000000602127c24 */ /* 0x002fc4000f8e02ff */
        /* <DEDUP_REMOVED lines=8> */
[----:B----4-:R1:W-:Y:S10]  /*1c640*/  @!P6 STG.E.128 desc[UR24][R2.64], R12 ;  /* 0x0000000c0200e986 */ /* 0x0103f4000c101d18 */
[----:B---3--:R1:W-:Y:S02]  /*1c650*/  @!P5 STG.E.128 desc[UR24][R2.64+0x80], R8 ;  /* 0x000080080200d986 */ /* 0x0083e4000c101d18 */
.L_x_725:
[----:B------:R-:W-:Y:S05]  /*1c660*/  BSYNC.RECONVERGENT B0 ;  /* 0x0000000000007941 */ /* 0x000fea0003800200 */
.L_x_724:
[----:B-1--4-:R1:W4:Y:S01]  /*1c670*/  LDS.128 R12, [R19+0x1800] ;  /* 0x00180000130c7984 */ /* 0x0123220000000c00 */
[----:B------:R-:W-:Y:S03]  /*1c680*/  BSSY.RECONVERGENT B0, `(.L_x_726) ;  /* 0x0000014000007945 */ /* 0x000fe60003800200 */
[----:B---3--:R1:W3:Y:S01]  /*1c690*/  LDS.128 R8, [R19+0x5800] ;  /* 0x0058000013087984 */ /* 0x0082e20000000c00 */
[----:B------:R-:W-:Y:S05]  /*1c6a0*/  @P4 BRA `(.L_x_727) ;  /* 0x0000000000444947 */ /* 0x000fea0003800000 */
[----:B------:R-:W2:Y:S01]  /*1c6b0*/  LDCU.64 UR6, c[0x0][0x408] ;  /* 0x00008100ff0677ac */ /* 0x000ea20008000a00 */
[----:B------:R-:W-:Y:S02]  /*1c6c0*/  IADD3 R0, P4, PT, R20, 0x30, RZ ;  /* 0x0000003014007810 */ /* 0x000fe40007f9e0ff */
[----:B------:R-:W-:Y:S01]  /*1c6d0*/  MOV R3, R7 ;  /* 0x0000000700037202 */ /* 0x000fe20000000f00 */
[----:B------:R-:W1:Y:S02]  /*1c6e0*/  LDCU UR10, c[0x0][0x440] ;  /* 0x00008800ff0a77ac */ /* 0x000e640008000800 */
[----:B------:R-:W-:Y:S01]  /*1c6f0*/  IMAD.X R2, RZ, RZ, UR9, P4 ;  /* 0x00000009ff027e24 */ /* 0x000fe2000a0e06ff */
[----:B------:R-:W4:Y:S03]  /*1c700*/  LDCU.64 UR4, c[0x0][0x3f0] ;  /* 0x00007e00ff0477ac */ /* 0x000f260008000a00 */
[----:B--2---:R-:W-:-:S02]  /*1c710*/  IMAD R18, R2, UR6, RZ ;  /* 0x0000000602127c24 */ /* 0x004fc4000f8e02ff */
[----:B------:R-:W-:Y:S01]  /*1c720*/  IMAD.MOV.U32 R2, RZ, RZ, R16 ;  /* 0x000000ffff027224 */ /* 0x000fe200078e0010 */
[----:B-1----:R-:W-:-:S03]  /*1c730*/  ISETP.GE.AND P5, PT, R228, UR10, PT ;  /* 0x0000000ae4007c0c */ /* 0x002fc6000bfa6270 */
[----:B------:R-:W-:Y:S01]  /*1c740*/  IMAD.WIDE.U32 R4, R0, UR6, R2 ;  /* 0x0000000600047c25 */ /* 0x000fe2000f8e0002 */
[----:B-----5:R-:W-:-:S03]  /*1c750*/  ISETP.GE.AND P4, PT, R22, UR10, PT ;  /* 0x0000000a16007c0c */ /* 0x020fc6000bf86270 */
[----:B------:R-:W-:Y:S01]  /*1c760*/  IMAD R0, R0, UR7, R18 ;  /* 0x0000000700007c24 */ /* 0x000fe2000f8e0212 */
[----:B----4-:R-:W-:-:S03]  /*1c770*/  LEA R2, P6, R4, UR4, 0x1 ;  /* 0x0000000404027c11 */ /* 0x010fc6000f8c08ff */
[----:B------:R-:W-:-:S05]  /*1c780*/  IMAD.IADD R0, R0, 0x1, R5 ;  /* 0x0000000100007824 */ /* 0x000fca00078e0205 */
[----:B------:R-:W-:-:S05]  /*1c790*/  LEA.HI.X R3, R4, UR5, R0, 0x1, P6 ;  /* 0x0000000504037c11 */ /* 0x000fca000b0f0c00 */
[----:B------:R1:W-:Y:S04]  /*1c7a0*/  @!P5 STG.E.128 desc[UR24][R2.64], R12 ;  /* 0x0000000c0200d986 */ /* 0x0003e8000c101d18 */
[----:B---3--:R1:W-:Y:S02]  /*1c7b0*/  @!P4 STG.E.128 desc[UR24][R2.64+0x80], R8 ;  /* 0x000080080200c986 */ /* 0x0083e4000c101d18 */
.L_x_727:
[----:B------:R-:W-:Y:S05]  /*1c7c0*/  BSYNC.RECONVERGENT B0 ;  /* 0x0000000000007941 */ /* 0x000fea0003800200 */
.L_x_726:
        /* <DEDUP_REMOVED lines=21> */
.L_x_729:
[----:B------:R-:W-:Y:S05]  /*1c920*/  BSYNC.RECONVERGENT B0 ;  /* 0x0000000000007941 */ /* 0x000fea0003800200 */
.L_x_728:
        /* <DEDUP_REMOVED lines=21> */
.L_x_731:
[----:B------:R-:W-:Y:S05]  /*1ca80*/  BSYNC.RECONVERGENT B0 ;  /* 0x0000000000007941 */ /* 0x000fea0003800200 */
.L_x_730:
        /* <DEDUP_REMOVED lines=21> */
.L_x_733:
[----:B------:R-:W-:Y:S05]  /*1cbe0*/  BSYNC.RECONVERGENT B0 ;  /* 0x0000000000007941 */ /* 0x000fea0003800200 */
.L_x_732:
[----:B------:R-:W-:Y:S05]  /*1cbf0*/  @P0 EXIT ;  /* 0x000000000000094d */ /* 0x000fea0003800000 */
[----:B------:R-:W2:Y:S01]  /*1cc00*/  LDCU.64 UR6, c[0x0][0x408] ;  /* 0x00008100ff0677ac */ /* 0x000ea20008000a00 */
[----:B-1-3--:R1:W3:Y:S01]  /*1cc10*/  LDS.128 R8, [R19+0x7800] ;  /* 0x0078000013087984 */ /* 0x00a2e20000000c00 */
[----:B------:R-:W-:Y:S01]  /*1cc20*/  IADD3 R4, P0, PT, R20, 0x70, RZ ;  /* 0x0000007014047810 */ /* 0x000fe20007f1e0ff */
[----:B------:R-:W-:Y:S01]  /*1cc30*/  IMAD.MOV.U32 R2, RZ, RZ, R16 ;  /* 0x000000ffff027224 */ /* 0x000fe200078e0010 */
[----:B------:R-:W4:Y:S01]  /*1cc40*/  LDCU UR10, c[0x0][0x440] ;  /* 0x00008800ff0a77ac */ /* 0x000f220008000800 */
[----:B------:R-:W-:Y:S02]  /*1cc50*/  MOV R3, R7 ;  /* 0x0000000700037202 */ /* 0x000fe40000000f00 */
[----:B------:R-:W-:Y:S01]  /*1cc60*/  IMAD.X R0, RZ, RZ, UR9, P0 ;  /* 0x00000009ff007e24 */ /* 0x000fe200080e06ff */
[----:B------:R-:W1:Y:S03]  /*1cc70*/  LDCU.64 UR4, c[0x0][0x3f0] ;  /* 0x00007e00ff0477ac */ /* 0x000e660008000a00 */
[----:B--2---:R-:W-:-:S02]  /*1cc80*/  IMAD R0, R0, UR6, RZ ;  /* 0x0000000600007c24 */ /* 0x004fc4000f8e02ff */
        /* <DEDUP_REMOVED lines=9> */
[----:B---3--:R-:W-:Y:S01]  /*1cd20*/  STG.E.128 desc[UR24][R2.64+0x80], R8 ;  /* 0x0000800802007986 */ /* 0x008fe2000c101d18 */
[----:B------:R-:W-:Y:S05]  /*1cd30*/  EXIT ;  /* 0x000000000000794d */ /* 0x000fea0003800000 */
.L_x_734:
        /* <DEDUP_REMOVED lines=12> */
.L_x_2849:


//--------------------- .text._ZN5flash16flash_fwd_kernelI23Flash_fwd_kernel_traitsILi128ELi128ELi64ELi4ELb0ELb0EN7cutlass10bfloat16_tE19Flash_kernel_traitsILi128ELi128ELi64ELi4ES3_EELb0ELb0ELb1ELb0ELb0ELb0ELb1ELb0EEEvNS_16Flash_fwd_paramsE --------------------------
	.section	.text._ZN5flash16flash_fwd_kernelI23Flash_fwd_kernel_traitsILi128ELi128ELi64ELi4ELb0ELb0EN7cutlass10bfloat16_tE19Flash_kernel_traitsILi128ELi128ELi64ELi4ES3_EELb0ELb0ELb1ELb0ELb0ELb0ELb1ELb0EEEvNS_16Flash_fwd_paramsE,"ax",@progbits
	.align	128
        .global         _ZN5flash16flash_fwd_kernelI23Flash_fwd_kernel_traitsILi128ELi128ELi64ELi4ELb0ELb0EN7cutlass10bfloat16_tE19Flash_kernel_traitsILi128ELi128ELi64ELi4ES3_EELb0ELb0ELb1ELb0ELb0ELb0ELb1ELb0EEEvNS_16Flash_fwd_paramsE
        .type           _ZN5flash16flash_fwd_kernelI23Flash_fwd_kernel_traitsILi128ELi128ELi64ELi4ELb0ELb0EN7cutlass10bfloat16_tE19Flash_kernel_traitsILi128ELi128ELi64ELi4ES3_EELb0ELb0ELb1ELb0ELb0ELb0ELb1ELb0EEEvNS_16Flash_fwd_paramsE,@function
        .size           _ZN5flash16flash_fwd_kernelI23Flash_fwd_kernel_traitsILi128ELi128ELi64ELi4ELb0ELb0EN7cutlass10bfloat16_tE19Flash_kernel_traitsILi128ELi128ELi64ELi4ES3_EELb0ELb0ELb1ELb0ELb0ELb0ELb1ELb0EEEvNS_16Flash_fwd_paramsE,(.L_x_2850 - _ZN5flash16flash_fwd_kernelI23Flash_fwd_kernel_traitsILi128ELi128ELi64ELi4ELb0ELb0EN7cutlass10bfloat16_tE19Flash_kernel_traitsILi128ELi128ELi64ELi4ES3_EELb0ELb0ELb1ELb0ELb0ELb0ELb1ELb0EEEvNS_16Flash_fwd_paramsE)
        .other          _ZN5flash16flash_fwd_kernelI23Flash_fwd_kernel_traitsILi128ELi128ELi64ELi4ELb0ELb0EN7cutlass10bfloat16_tE19Flash_kernel_traitsILi128ELi128ELi64ELi4ES3_EELb0ELb0ELb1ELb0ELb0ELb0ELb1ELb0EEEvNS_16Flash_fwd_paramsE,@"STO_CUDA_ENTRY STV_DEFAULT"
_ZN5flash16flash_fwd_kernelI23Flash_fwd_kernel_traitsILi128ELi128ELi64ELi4ELb0ELb0EN7cutlass10bfloat16_tE19Flash_kernel_traitsILi128ELi128ELi64ELi4ES3_EELb0ELb0ELb1ELb0ELb0ELb0ELb1ELb0EEEvNS_16Flash_fwd_paramsE:
.text._ZN5flash16flash_fwd_kernelI23Flash_fwd_kernel_traitsILi128ELi128ELi64ELi4ELb0ELb0EN7cutlass10bfloat16_tE19Flash_kernel_traitsILi128ELi128ELi64ELi4ES3_EELb0ELb0ELb1ELb0ELb0ELb0ELb1ELb0EEEvNS_16Flash_fwd_paramsE:
        /* <DEDUP_REMOVED lines=72> */
.L_x_735:
        /* <DEDUP_REMOVED lines=57> */
.L_x_737:
        /* <DEDUP_REMOVED lines=55> */
.L_x_739:
[----:B------:R-:W-:Y:S05]  /*0b80*/  BSYNC.RECONVERGENT B0 ;  /* 0x0000000000007941 */ /* 0x000fea0003800200 */
.L_x_738:
        /* <DEDUP_REMOVED lines=21> */
.L_x_741:
[----:B------:R-:W-:Y:S05]  /*0ce0*/  BSYNC.RECONVERGENT B0 ;  /* 0x0000000000007941 */ /* 0x000fea0003800200 */
.L_x_740:
        /* <DEDUP_REMOVED lines=21> */
.L_x_743:
[----:B------:R-:W-:Y:S05]  /*0e40*/  BSYNC.RECONVERGENT B0 ;  /* 0x0000000000007941 */ /* 0x000fea0003800200 */
.L_x_742:
        /* <DEDUP_REMOVED lines=20> */
.L_x_745:
[----:B------:R-:W-:Y:S05]  /*0f90*/  BSYNC.RECONVERGENT B0 ;  /* 0x0000000000007941 */ /* 0x000fea0003800200 */
.L_x_744:
        /* <DEDUP_REMOVED lines=20> */
.L_x_747:
[----:B------:R-:W-:Y:S05]  /*10e0*/  BSYNC.RECONVERGENT B0 ;  /* 0x0000000000007941 */ /* 0x000fea0003800200 */
.L_x_746:
        /* <DEDUP_REMOVED lines=20> */
.L_x_749:
[----:B------:R-:W-:Y:S05]  /*1230*/  BSYNC.RECONVERGENT B0 ;  /* 0x0000000000007941 */ /* 0x000fea0003800200 */
.L_x_748:
        /* <DEDUP_REMOVED lines=20> */
.L_x_751:
[----:B------:R-:W-:Y:S05]  /*1380*/  BSYNC.RECONVERGENT B0 ;  /* 0x0000000000007941 */ /* 0x000fea0003800200 */
.L_x_750:
        /* <DEDUP_REMOVED lines=20> */
.L_x_753:
[----:B------:R-:W-:Y:S05]  /*14d0*/  BSYNC.RECONVERGENT B0 ;  /* 0x0000000000007941 */ /* 0x000fea0003800200 */
.L_x_752:
        /* <DEDUP_REMOVED lines=10> */
.L_x_755:
[----:B------:R-:W-:Y:S05]  /*1580*/  BSYNC.RECONVERGENT B0 ;  /* 0x0000000000007941 */ /* 0x000fea0003800200 */
.L_x_754:
        /* <DEDUP_REMOVED lines=15> */
.L_x_757:
[----:B------:R-:W-:Y:S05]  /*1680*/  BSYNC.RECONVERGENT B0 ;  /* 0x0000000000007941 */ /* 0x000fea0003800200 */
.L_x_756:
        /* <DEDUP_REMOVED lines=10> */
.L_x_759:
[----:B------:R-:W-:Y:S05]  /*1730*/  BSYNC.RECONVERGENT B0 ;  /* 0x0000000000007941 */ /* 0x000fea0003800200 */
.L_x_758:
        /* <DEDUP_REMOVED lines=10> */
.L_x_761:
[----:B------:R-:W-:Y:S05]  /*17e0*/  BSYNC.RECONVERGENT B0 ;  /* 0x0000000000007941 */ /* 0x000fea0003800200 */
.L_x_760:
        /* <DEDUP_REMOVED lines=10> */
.L_x_763:
[----:B------:R-:W-:Y:S05]  /*1890*/  BSYNC.RECONVERGENT B0 ;  /* 0x0000000000007941 */ /* 0x000fea0003800200 */
.L_x_762:
        /* <DEDUP_REMOVED lines=10> */
.L_x_765:
[----:B------:R-:W-:Y:S05]  /*1940*/  BSYNC.RECONVERGENT B0 ;  /* 0x0000000000007941 */ /* 0x000fea0003800200 */
.L_x_764:
        /* <DEDUP_REMOVED lines=10> */
.L_x_767:
[----:B------:R-:W-:Y:S05]  /*19f0*/  BSYNC.RECONVERGENT B0 ;  /* 0x0000000000007941 */ /* 0x000fea0003800200 */
.L_x_766:
        /* <DEDUP_REMOVED lines=10> */
.L_x_736:
        /* <DEDUP_REMOVED lines=21> */
.L_x_768:
[----:B------:R-:W1:Y:S01]  /*1bf0*/  LDCU.64 UR10, c[0x0][0x3b8] ;  /* 0x00007700ff0a77ac */ /* 0x000e620008000a00 */
[----:B------:R-:W-:-:S04]  /*1c00*/  UIADD3 UR15, UPT, UPT, UR13, UR17, URZ ;  /* 0x000000110d0f7290 */ /* 0x000fc8000fffe0ff */
[----:B-1----:R-:W-:Y:S02]  /*1c10*/  UIMAD.WIDE.U32 UR32, UR15, UR10, URZ ;  /* 0x0000000a0f2072a5 */ /* 0x002fe4000f8e00ff */
[----:B------:R-:W-:-:S04]  /*1c20*/  UIMAD UR15, UR15, UR11, URZ ;  /* 0x0000000b0f0f72a4 */ /* 0x000fc8000f8e02ff */
[----:B------:R-:W-:Y:S02]  /*1c30*/  UIADD3 UR15, UPT, UPT, UR33, UR15, URZ ;  /* 0x0000000f210f7290 */ /* 0x000fe4000fffe0ff */
.L_x_769:
        /* <DEDUP_REMOVED lines=39> */
.L_x_770:
[----:B------:R-:W1:Y:S01]  /*1eb0*/  LDCU.64 UR8, c[0x0][0x3c0] ;  /* 0x00007800ff0877ac */ /* 0x000e620008000a00 */
[----:B------:R-:W-:-:S04]  /*1ec0*/  UIADD3 UR13, UPT, UPT, UR13, UR17, URZ ;  /* 0x000000110d0d7290 */ /* 0x000fc8000fffe0ff */
[----:B-1----:R-:W-:Y:S02]  /*1ed0*/  UIMAD.WIDE.U32 UR34, UR13, UR8, URZ ;  /* 0x000000080d2272a5 */ /* 0x002fe4000f8e00ff */
[----:B------:R-:W-:-:S04]  /*1ee0*/  UIMAD UR13, UR13, UR9, URZ ;  /* 0x000000090d0d72a4 */ /* 0x000fc8000f8e02ff */
[----:B------:R-:W-:-:S12]  /*1ef0*/  UIADD3 UR17, UPT, UPT, UR35, UR13, URZ ;  /* 0x0000000d23117290 */ /* 0x000fd8000fffe0ff */
.L_x_771:
        /* <DEDUP_REMOVED lines=89> */
.L_x_773:
[----:B------:R-:W-:Y:S05]  /*2490*/  BSYNC.RECONVERGENT B0 ;  /* 0x0000000000007941 */ /* 0x000fea0003800200 */
.L_x_772:
        /* <DEDUP_REMOVED lines=30> */
.L_x_775:
[----:B------:R-:W-:Y:S05]  /*2680*/  BSYNC.RECONVERGENT B0 ;  /* 0x0000000000007941 */ /* 0x000fea0003800200 */
.L_x_774:
        /* <DEDUP_REMOVED lines=30> */
.L_x_777:
[----:B------:R-:W-:Y:S05]  /*2870*/  BSYNC.RECONVERGENT B0 ;  /* 0x0000000000007941 */ /* 0x000fea0003800200 */
.L_x_776:
        /* <DEDUP_REMOVED lines=29> */
.L_x_779:
[----:B------:R-:W-:Y:S05]  /*2a50*/  BSYNC.RECONVERGENT B0 ;  /* 0x0000000000007941 */ /* 0x000fea0003800200 */
.L_x_778:
        /* <DEDUP_REMOVED lines=29> */
.L_x_781:
[----:B------:R-:W-:Y:S05]  /*2c30*/  BSYNC.RECONVERGENT B0 ;  /* 0x0000000000007941 */ /* 0x000fea0003800200 */
.L_x_780:
        /* <DEDUP_REMOVED lines=29> */
.L_x_783:
[----:B------:R-:W-:Y:S05]  /*2e10*/  BSYNC.RECONVERGENT B0 ;  /* 0x0000000000007941 */ /* 0x000fea0003800200 */
.L_x_782:
        /* <DEDUP_REMOVED lines=29> */
.L_x_785:
[----:B------:R-:W-:Y:S05]  /*2ff0*/  BSYNC.RECONVERGENT B0 ;  /* 0x0000000000007941 */ /* 0x000fea0003800200 */
.L_x_784:
        /* <DEDUP_REMOVED lines=29> */
.L_x_787:
[----:B------:R-:W-:Y:S05]  /*31d0*/  BSYNC.RECONVERGENT B0 ;  /* 0x0000000000007941 */ /* 0x000fea0003800200 */
.L_x_786:
        /* <DEDUP_REMOVED lines=22> */
.L_x_789:
[----:B------:R-:W-:Y:S05]  /*3340*/  BSYNC.RECONVERGENT B0 ;  /* 0x0000000000007941 */ /* 0x000fea0003800200 */
.L_x_788:
        /* <DEDUP_REMOVED lines=21> */
.L_x_791:
[----:B------:R-:W-:Y:S05]  /*34a0*/  BSYNC.RECONVERGENT B0 ;  /* 0x0000000000007941 */ /* 0x000fea0003800200 */
.L_x_790:
        /* <DEDUP_REMOVED lines=23> */
.L_x_793:
[----:B------:R-:W-:Y:S05]  /*3620*/  BSYNC.RECONVERGENT B0 ;  /* 0x0000000000007941 */ /* 0x000fea0003800200 */
.L_x_792:
        /* <DEDUP_REMOVED lines=25> */
.L_x_795:
[----:B------:R-:W-:Y:S05]  /*37c0*/  BSYNC.RECONVERGENT B0 ;  /* 0x0000000000007941 */ /* 0x000fea0003800200 */
.L_x_794:
        /* <DEDUP_REMOVED lines=33> */
.L_x_797:
[----:B------:R1:W-:Y:S04]  /*39e0*/  STS.128 [R236+0xc000], RZ ;  /* 0x00c000ffec007388 */ /* 0x0003e80000000c00 */
[----:B------:R1:W-:Y:S02]  /*39f0*/  STS.128 [R236+0xe000], RZ ;  /* 0x00e000ffec007388 */ /* 0x0003e40000000c00 */
.L_x_798:
[----:B------:R-:W-:Y:S05]  /*3a00*/  BSYNC.RECONVERGENT B0 ;  /* 0x0000000000007941 */ /* 0x000fea0003800200 */
.L_x_796:
        /* <DEDUP_REMOVED lines=23> */
[C---:B-1----:R-:W-:Y:S02]  /*3b80*/  LEA R2, P2, R3.reuse, R17, 0x1 ;  /* 0x0000001103027211 */ /* 0x042fe400078408ff */
        /* <DEDUP_REMOVED lines=13> */
.L_x_800:
[----:B------:R-:W-:Y:S05]  /*3c60*/  BSYNC.RECONVERGENT B0 ;  /* 0x0000000000007941 */ /* 0x000fea0003800200 */
.L_x_799:
        /* <DEDUP_REMOVED lines=26> */
.L_x_802:
[----:B------:R-:W-:Y:S05]  /*3e10*/  BSYNC.RECONVERGENT B0 ;  /* 0x0000000000007941 */ /* 0x000fea0003800200 */
.L_x_801:
        /* <DEDUP_REMOVED lines=27> */
.L_x_804:
[----:B------:R-:W-:Y:S05]  /*3fd0*/  BSYNC.RECONVERGENT B0 ;  /* 0x0000000000007941 */ /* 0x000fea0003800200 */
.L_x_803:
[----:B------:R-:W-:Y:S01]  /*3fe0*/  LDSM.16.M88.4 R8, [R21] ;  /* 0x000000001508783b */ /* 0x000fe20000000200 */
[----:B------:R-:W-:Y:S01]  /*3ff0*/  LOP3.LUT P3, RZ, R232, 0x2, RZ, 0xc0, !PT ;  /* 0x00000002e8ff7812 */ /* 0x000fe2000786c0ff */
[----:B------:R-:W5:Y:S01]  /*4000*/  LDCU UR6, c[0x0][0x50c] ;  /* 0x0000a180ff0677ac */ /* 0x000f620008000800 */
[----:B------:R-:W-:Y:S01]  /*4010*/  MOV R157, 0x20 ;  /* 0x00000020009d7802 */ /* 0x000fe20000000f00 */
[----:B------:R-:W3:Y:S01]  /*4020*/  LDSM.16.M88.4 R32, [R20+UR5+0x8000] ;  /* 0x008000051420783b */ /* 0x000ee20008000200 */
[----:B------:R-:W-:Y:S01]  /*4030*/  IADD3 R223, PT, PT, R20, UR5, RZ ;  /* 0x0000000514df7c10 */ /* 0x000fe2000fffe0ff */
[----:B------:R-:W-:Y:S01]  /*4040*/  UISETP.GT.AND UP0, UPT, UR15, UR19, UPT ;  /* 0x000000130f00728c */ /* 0x000fe2000bf04270 */
[----:B-12-4-:R-:W-:Y:S01]  /*4050*/  SEL R2, R157, 0xffffffe0, !P3 ;  /* 0xffffffe09d027807 */ /* 0x016fe20005800000 */
[----:B------:R-:W1:Y:S01]  /*4060*/  LDSM.16.M88.4 R4, [R21+0x2000] ;  /* 0x002000001504783b */ /* 0x000e620000000200 */
[----:B------:R-:W-:Y:S02]  /*4070*/  LOP3.LUT P4, RZ, R232, 0x4, RZ, 0xc0, !PT ;  /* 0x00000004e8ff7812 */ /* 0x000fe4000788c0ff */
[-C--:B------:R-:W-:Y:S01]  /*4080*/  IADD3 R88, PT, PT, R223, R2.reuse, RZ ;  /* 0x00000002df587210 */ /* 0x080fe20007ffe0ff */
[----:B------:R-:W2:Y:S01]  /*4090*/  LDSM.16.M88.4 R28, [R20+UR5+0x8800] ;  /* 0x00880005141c783b */ /* 0x000ea20008000200 */
[----:B------:R-:W-:-:S02]  /*40a0*/  IADD3 R22, PT, PT, R21, R2, RZ ;  /* 0x0000000215167210 */ /* 0x000fc40007ffe0ff */
[----:B------:R-:W-:Y:S01]  /*40b0*/  MOV R0, 0x40 ;  /* 0x0000004000007802 */ /* 0x000fe20000000f00 */
[----:B------:R-:W4:Y:S01]  /*40c0*/  LDSM.16.M88.4 R24, [R20+UR5+0x9000] ;  /* 0x009000051418783b */ /* 0x000f220008000200 */
[----:B------:R-:W-:Y:S02]  /*40d0*/  SHF.L.U32 R163, R232, 0x1, RZ ;  /* 0x00000001e8a37819 */ /* 0x000fe400000006ff */
[----:B------:R-:W-:Y:S01]  /*40e0*/  SEL R0, R0, 0xffffffc0, !P4 ;  /* 0xffffffc000007807 */ /* 0x000fe20006000000 */
[----:B------:R-:W5:Y:S01]  /*40f0*/  LDSM.16.M88.4 R16, [R20+UR5+0x9800] ;  /* 0x009800051410783b */ /* 0x000f620008000200 */
[----:B------:R-:W-:Y:S02]  /*4100*/  MOV R240, UR27 ;  /* 0x0000001b00f07c02 */ /* 0x000fe40008000f00 */
[-C--:B------:R-:W-:Y:S01]  /*4110*/  IADD3 R3, PT, PT, R21, R0.reuse, RZ ;  /* 0x0000000015037210 */ /* 0x080fe20007ffe0ff */
[----:B------:R-:W-:Y:S01]  /*4120*/  LDSM.16.M88.4 R12, [R22+0x2000] ;  /* 0x00200000160c783b */ /* 0x000fe20000000200 */
[----:B------:R-:W-:-:S02]  /*4130*/  IADD3 R220, PT, PT, R223, R0, RZ ;  /* 0x00000000dfdc7210 */ /* 0x000fc40007ffe0ff */
[C---:B------:R-:W-:Y:S01]  /*4140*/  IADD3 R0, PT, PT, R2.reuse, R3, RZ ;  /* 0x0000000302007210 */ /* 0x040fe20007ffe0ff */
[----:B------:R-:W5:Y:S01]  /*4150*/  LDSM.16.M88.4 R44, [R88+0x9000] ;  /* 0x00900000582c783b */ /* 0x000f620000000200 */
[----:B------:R-:W-:Y:S02]  /*4160*/  IADD3 R221, PT, PT, R2, R220, RZ ;  /* 0x000000dc02dd7210 */ /* 0x000fe40007ffe0ff */
[----:B------:R-:W-:Y:S01]  /*4170*/  SHF.R.U32.HI R2, RZ, 0x2, R232 ;  /* 0x00000002ff027819 */ /* 0x000fe200000116e8 */
[----:B------:R-:W5:Y:S03]  /*4180*/  LDSM.16.M88.4 R48, [R88+0x8800] ;  /* 0x008800005830783b */ /* 0x000f660000000200 */
[----:B------:R-:W-:Y:S01]  /*4190*/  LOP3.LUT R2, R2, 0x7, RZ, 0xc0, !PT ;  /* 0x0000000702027812 */ /* 0x000fe200078ec0ff */
[----:B------:R-:W5:Y:S04]  /*41a0*/  LDSM.16.M88.4 R40, [R88+0x9800] ;  /* 0x009800005828783b */ /* 0x000f680000000200 */
[----:B------:R-:W-:Y:S01]  /*41b0*/  LDSM.16.M88.4 R52, [R88+0x8000] ;  /* 0x008000005834783b */ /* 0x000fe20000000200 */
[-C--:B---3--:R-:W-:Y:S03]  /*41c0*/  HMMA.16816.F32.BF16 R112, R8, R32.reuse, RZ ;  /* 0x000000200870723c */ /* 0x088fe600000418ff */
[----:B------:R-:W0:Y:S04]  /*41d0*/  LDGDEPBAR ;  /* 0x00000000000079af */ /* 0x000e280000000000 */
[----:B------:R-:W-:Y:S01]  /*41e0*/  STL [R1+0x7c], R163 ;  /* 0x00007ca301007387 */ /* 0x000fe20000100800 */
[C---:B-1----:R-:W-:Y:S08]  /*41f0*/  HMMA.16816.F32.BF16 R60, R4.reuse, R32, RZ ;  /* 0x00000020043c723c */ /* 0x042ff000000418ff */
[-C--:B------:R-:W-:Y:S08]  /*4200*/  HMMA.16816.F32.BF16 R68, R4, R34.reuse, RZ ;  /* 0x000000220444723c */ /* 0x080ff000000418ff */
[----:B------:R-:W-:Y:S08]  /*4210*/  HMMA.16816.F32.BF16 R104, R8, R34, RZ ;  /* 0x000000220868723c */ /* 0x000ff000000418ff */
[C---:B--2---:R-:W-:Y:S08]  /*4220*/  HMMA.16816.F32.BF16 R36, R4.reuse, R28, RZ ;  /* 0x0000001c0424723c */ /* 0x044ff000000418ff */
[C---:B----4-:R-:W-:Y:S08]  /*4230*/  HMMA.16816.F32.BF16 R32, R4.reuse, R24, RZ ;  /* 0x000000180420723c */ /* 0x050ff000000418ff */
[C---:B-----5:R-:W-:Y:S08]  /*4240*/  HMMA.16816.F32.BF16 R56, R4.reuse, R16, RZ ;  /* 0x000000100438723c */ /* 0x060ff000000418ff */
[C---:B------:R-:W-:Y:S08]  /*4250*/  HMMA.16816.F32.BF16 R76, R4.reuse, R30, RZ ;  /* 0x0000001e044c723c */ /* 0x040ff000000418ff */
[C---:B------:R-:W-:Y:S08]  /*4260*/  HMMA.16816.F32.BF16 R92, R4.reuse, R26, RZ ;  /* 0x0000001a045c723c */ /* 0x040ff000000418ff */
[----:B------:R-:W-:Y:S01]  /*4270*/  HMMA.16816.F32.BF16 R84, R4, R18, RZ ;  /* 0x000000120454723c */ /* 0x000fe200000418ff */
[----:B------:R-:W1:Y:S07]  /*4280*/  LDSM.16.M88.4 R4, [R22] ;  /* 0x000000001604783b */ /* 0x000e6e0000000200 */
[C---:B------:R-:W-:Y:S08]  /*4290*/  HMMA.16816.F32.BF16 R100, R8.reuse, R28, RZ ;  /* 0x0000001c0864723c */ /* 0x040ff000000418ff */
[C---:B------:R-:W-:Y:S01]  /*42a0*/  HMMA.16816.F32.BF16 R96, R8.reuse, R30, RZ ;  /* 0x0000001e0860723c */ /* 0x040fe200000418ff */
[----:B------:R-:W-:Y:S07]  /*42b0*/  LDSM.16.M88.4 R28, [R220+0x9000] ;  /* 0x00900000dc1c783b */ /* 0x000fee0000000200 */
[C---:B------:R-:W-:Y:S08]  /*42c0*/  HMMA.16816.F32.BF16 R80, R8.reuse, R24, RZ ;  /* 0x000000180850723c */ /* 0x040ff000000418ff */
[C---:B------:R-:W-:Y:S01]  /*42d0*/  HMMA.16816.F32.BF16 R72, R8.reuse, R26, RZ ;  /* 0x0000001a0848723c */ /* 0x040fe200000418ff */
[----:B------:R-:W-:Y:S07]  /*42e0*/  LDSM.16.M88.4 R24, [R220+0x9800] ;  /* 0x00980000dc18783b */ /* 0x000fee0000000200 */
[C---:B------:R-:W-:Y:S08]  /*42f0*/  HMMA.16816.F32.BF16 R64, R8.reuse, R16, RZ ;  /* 0x000000100840723c */ /* 0x040ff000000418ff */
[----:B------:R-:W-:Y:S01]  /*4300*/  HMMA.16816.F32.BF16 R8, R8, R18, RZ ;  /* 0x000000120808723c */ /* 0x000fe200000418ff */
[----:B------:R-:W-:Y:S07]  /*4310*/  LDSM.16.M88.4 R16, [R3+0x2000] ;  /* 0x002000000310783b */ /* 0x000fee0000000200 */
[C---:B------:R-:W-:Y:S01]  /*4320*/  HMMA.16816.F32.BF16 R116, R12.reuse, R44, R32 ;  /* 0x0000002c0c74723c */ /* 0x040fe20000041820 */
[----:B------:R-:W2:Y:S07]  /*4330*/  LDSM.16.M88.4 R32, [R220+0x8800] ;  /* 0x00880000dc20783b */ /* 0x000eae0000000200 */
[C---:B------:R-:W-:Y:S08]  /*4340*/  HMMA.16816.F32.BF16 R144, R12.reuse, R50, R76 ;  /* 0x000000320c90723c */ /* 0x040ff0000004184c */
[C---:B------:R-:W-:Y:S01]  /*4350*/  HMMA.16816.F32.BF16 R108, R12.reuse, R48, R36 ;  /* 0x000000300c6c723c */ /* 0x040fe20000041824 */
[----:B------:R-:W3:Y:S07]  /*4360*/  LDSM.16.M88.4 R36, [R220+0x8000] ;  /* 0x00800000dc24783b */ /* 0x000eee0000000200 */
[----:B------:R-:W-:Y:S08]  /*4370*/  HMMA.16816.F32.BF16 R76, R12, R42, R84 ;  /* 0x0000002a0c4c723c */ /* 0x000ff00000041854 */
[C---:B-1----:R-:W-:Y:S08]  /*4380*/  HMMA.16816.F32.BF16 R128, R4.reuse, R48, R100 ;  /* 0x000000300480723c */ /* 0x042ff00000041864 */
[C---:B------:R-:W-:Y:S08]  /*4390*/  HMMA.16816.F32.BF16 R84, R4.reuse, R54, R104 ;  /* 0x000000360454723c */ /* 0x040ff00000041868 */
[C---:B------:R-:W-:Y:S08]  /*43a0*/  HMMA.16816.F32.BF16 R100, R4.reuse, R46, R72 ;  /* 0x0000002e0464723c */ /* 0x040ff00000041848 */
[C---:B------:R-:W-:Y:S08]  /*43b0*/  HMMA.16816.F32.BF16 R112, R4.reuse, R52, R112 ;  /* 0x000000340470723c */ /* 0x040ff00000041870 */
[C---:B------:R-:W-:Y:S08]  /*43c0*/  HMMA.16816.F32.BF16 R132, R4.reuse, R44, R80 ;  /* 0x0000002c0484723c */ /* 0x040ff00000041850 */
[C---:B------:R-:W-:Y:S08]  /*43d0*/  HMMA.16816.F32.BF16 R136, R4.reuse, R40, R64 ;  /* 0x000000280488723c */ /* 0x040ff00000041840 */
[C---:B------:R-:W-:Y:S01]  /*43e0*/  HMMA.16816.F32.BF16 R104, R4.reuse, R50, R96 ;  /* 0x000000320468723c */ /* 0x040fe20000041860 */
[----:B------:R-:W-:Y:S07]  /*43f0*/  LDSM.16.M88.4 R48, [R221+0x8800] ;  /* 0x00880000dd30783b */ /* 0x000fee0000000200 */
[----:B------:R-:W-:Y:S01]  /*4400*/  HMMA.16816.F32.BF16 R72, R4, R42, R8 ;  /* 0x0000002a0448723c */ /* 0x000fe20000041808 */
[----:B------:R-:W1:Y:S04]  /*4410*/  LDSM.16.M88.4 R4, [R3] ;  /* 0x000000000304783b */ /* 0x000e680000000200 */
[----:B------:R-:W4:Y:S03]  /*4420*/  LDSM.16.M88.4 R8, [R0+0x2000] ;  /* 0x002000000008783b */ /* 0x000f260000000200 */
[C---:B------:R-:W-:Y:S08]  /*4430*/  HMMA.16816.F32.BF16 R60, R12.reuse, R52, R60 ;  /* 0x000000340c3c723c */ /* 0x040ff0000004183c */
[C---:B------:R-:W-:Y:S01]  /*4440*/  HMMA.16816.F32.BF16 R124, R12.reuse, R40, R56 ;  /* 0x000000280c7c723c */ /* 0x040fe20000041838 */
[----:B------:R-:W-:Y:S07]  /*4450*/  LDSM.16.M88.4 R56, [R221+0x9000] ;  /* 0x00900000dd38783b */ /* 0x000fee0000000200 */
[C---:B------:R-:W-:Y:S01]  /*4460*/  HMMA.16816.F32.BF16 R120, R12.reuse, R54, R68 ;  /* 0x000000360c78723c */ /* 0x040fe20000041844 */
[----:B------:R-:W-:Y:S07]  /*4470*/  LDSM.16.M88.4 R52, [R221+0x9800] ;  /* 0x00980000dd34783b */ /* 0x000fee0000000200 */
[----:B------:R-:W-:Y:S01]  /*4480*/  HMMA.16816.F32.BF16 R140, R12, R46, R92 ;  /* 0x0000002e0c8c723c */ /* 0x000fe2000004185c */
[----:B------:R-:W5:Y:S04]  /*4490*/  LDSM.16.M88.4 R44, [R221+0x8000] ;  /* 0x00800000dd2c783b */ /* 0x000f680000000200 */
[----:B------:R-:W5:Y:S03]  /*44a0*/  LDSM.16.M88.4 R12, [R0] ;  /* 0x00000000000c783b */ /* 0x000f660000000200 */
[C---:B--2---:R-:W-:Y:S08]  /*44b0*/  HMMA.16816.F32.BF16 R40, R16.reuse, R34, R144 ;  /* 0x000000221028723c */ /* 0x044ff00000041890 */
[C---:B---3--:R-:W-:Y:S08]  /*44c0*/  HMMA.16816.F32.BF16 R68, R16.reuse, R36, R60 ;  /* 0x000000241044723c */ /* 0x048ff0000004183c */
        /* <DEDUP_REMOVED lines=9> */
[----:B------:R-:W-:Y:S01]  /*4560*/  HMMA.16816.F32.BF16 R108, R4, R26, R72 ;  /* 0x0000001a046c723c */ /* 0x000fe20000041848 */
[----:B------:R-:W-:Y:S07]  /*4570*/  LDSM.16.M88.4 R24, [R21+0x4000] ;  /* 0x004000001518783b */ /* 0x000fee0000000200 */
[----:B----4-:R-:W-:Y:S01]  /*4580*/  HMMA.16816.F32.BF16 R144, R8, R50, R40 ;  /* 0x000000320890723c */ /* 0x010fe20000041828 */
[----:B------:R-:W1:Y:S07]  /*4590*/  LDSM.16.M88.4 R40, [R20+UR5+0xa000] ;  /* 0x00a000051428783b */ /* 0x000e6e0008000200 */
[C---:B------:R-:W-:Y:S08]  /*45a0*/  HMMA.16816.F32.BF16 R84, R4.reuse, R32, R128 ;  /* 0x000000200454723c */ /* 0x040ff00000041880 */
[C---:B------:R-:W-:Y:S01]  /*45b0*/  HMMA.16816.F32.BF16 R104, R4.reuse, R34, R104 ;  /* 0x000000220468723c */ /* 0x040fe20000041868 */
[----:B------:R-:W-:Y:S07]  /*45c0*/  LDSM.16.M88.4 R32, [R20+UR5+0xa800] ;  /* 0x00a800051420783b */ /* 0x000fee0008000200 */
[C---:B------:R-:W-:Y:S08]  /*45d0*/  HMMA.16816.F32.BF16 R120, R4.reuse, R28, R132 ;  /* 0x0000001c0478723c */ /* 0x040ff00000041884 */
[----:B------:R-:W-:Y:S01]  /*45e0*/  HMMA.16816.F32.BF16 R112, R4, R30, R100 ;  /* 0x0000001e0470723c */ /* 0x000fe20000041864 */
[----:B------:R-:W2:Y:S04]  /*45f0*/  LDSM.16.M88.4 R4, [R21+0x6000] ;  /* 0x006000001504783b */ /* 0x000ea80000000200 */
[----:B------:R-:W-:Y:S03]  /*4600*/  LDSM.16.M88.4 R28, [R22+0x4000] ;  /* 0x00400000161c783b */ /* 0x000fe60000000200 */
[C---:B-----5:R-:W-:Y:S08]  /*4610*/  HMMA.16816.F32.BF16 R100, R8.reuse, R44, R68 ;  /* 0x0000002c0864723c */ /* 0x060ff00000041844 */
[C---:B------:R-:W-:Y:S01]  /*4620*/  HMMA.16816.F32.BF16 R152, R8.reuse, R46, R64 ;  /* 0x0000002e0898723c */ /* 0x040fe20000041840 */
[----:B------:R-:W-:Y:S07]  /*4630*/  LDSM.16.M88.4 R64, [R88+0xb800] ;  /* 0x00b800005840783b */ /* 0x000fee0000000200 */
[C---:B------:R-:W-:Y:S01]  /*4640*/  HMMA.16816.F32.BF16 R148, R8.reuse, R48, R60 ;  /* 0x000000300894723c */ /* 0x040fe2000004183c */
[----:B------:R-:W-:Y:S07]  /*4650*/  LDSM.16.M88.4 R60, [R88+0xa000] ;  /* 0x00a00000583c783b */ /* 0x000fee0000000200 */
[C---:B------:R-:W-:Y:S08]  /*4660*/  HMMA.16816.F32.BF16 R140, R8.reuse, R56, R80 ;  /* 0x00000038088c723c */ /* 0x040ff00000041850 */
[C---:B------:R-:W-:Y:S08]  /*4670*/  HMMA.16816.F32.BF16 R136, R8.reuse, R58, R96 ;  /* 0x0000003a0888723c */ /* 0x040ff00000041860 */
[C---:B------:R-:W-:Y:S08]  /*4680*/  HMMA.16816.F32.BF16 R132, R8.reuse, R52, R92 ;  /* 0x000000340884723c */ /* 0x040ff0000004185c */
[----:B------:R-:W-:Y:S01]  /*4690*/  HMMA.16816.F32.BF16 R128, R8, R54, R76 ;  /* 0x000000360880723c */ /* 0x000fe2000004184c */
[----:B------:R-:W3:Y:S07]  /*46a0*/  LDSM.16.M88.4 R8, [R20+UR5+0xb000] ;  /* 0x00b000051408783b */ /* 0x000eee0008000200 */
[C---:B------:R-:W-:Y:S01]  /*46b0*/  HMMA.16816.F32.BF16 R124, R12.reuse, R46, R36 ;  /* 0x0000002e0c7c723c */ /* 0x040fe20000041824 */
[----:B------:R-:W4:Y:S04]  /*46c0*/  LDSM.16.M88.4 R36, [R20+UR5+0xb800] ;  /* 0x00b800051424783b */ /* 0x000f280008000200 */
[----:B------:R-:W5:Y:S03]  /*46d0*/  LDSM.16.M88.4 R20, [R22+0x6000] ;  /* 0x006000001614783b */ /* 0x000f660000000200 */
[C---:B------:R-:W-:Y:S01]  /*46e0*/  HMMA.16816.F32.BF16 R16, R12.reuse, R44, R16 ;  /* 0x0000002c0c10723c */ /* 0x040fe20000041810 */
[----:B------:R-:W-:Y:S07]  /*46f0*/  LDSM.16.M88.4 R44, [R88+0xa800] ;  /* 0x00a80000582c783b */ /* 0x000fee0000000200 */
[C---:B------:R-:W-:Y:S08]  /*4700*/  HMMA.16816.F32.BF16 R68, R12.reuse, R52, R116 ;  /* 0x000000340c44723c */ /* 0x040ff00000041874 */
[C---:B------:R-:W-:Y:S08]  /*4710*/  HMMA.16816.F32.BF16 R92, R12.reuse, R48, R84 ;  /* 0x000000300c5c723c */ /* 0x040ff00000041854 */
[C---:B------:R-:W-:Y:S01]  /*4720*/  HMMA.16816.F32.BF16 R80, R12.reuse, R50, R104 ;  /* 0x000000320c50723c */ /* 0x040fe20000041868 */
[----:B------:R3:W-:Y:S07]  /*4730*/  LDSM.16.M88.4 R48, [R88+0xb000] ;  /* 0x00b000005830783b */ /* 0x0007ee0000000200 */
[C---:B------:R-:W-:Y:S08]  /*4740*/  HMMA.16816.F32.BF16 R76, R12.reuse, R56, R120 ;  /* 0x000000380c4c723c */ /* 0x040ff00000041878 */
[C---:B------:R-:W-:Y:S01]  /*4750*/  HMMA.16816.F32.BF16 R72, R12.reuse, R58, R112 ;  /* 0x0000003a0c48723c */ /* 0x040fe20000041870 */
[----:B------:R-:W-:Y:S07]  /*4760*/  LDSM.16.M88.4 R56, [R220+0xa000] ;  /* 0x00a00000dc38783b */ /* 0x000fee0000000200 */
[----:B------:R-:W-:Y:S08]  /*4770*/  HMMA.16816.F32.BF16 R52, R12, R54, R108 ;  /* 0x000000360c34723c */ /* 0x000ff0000004186c */
[-C--:B-1----:R-:W-:Y:S01]  /*4780*/  HMMA.16816.F32.BF16 R12, R24, R40.reuse, R16 ;  /* 0x00000028180c723c */ /* 0x082fe20000041810 */
[----:B------:R-:W1:Y:S07]  /*4790*/  LDSM.16.M88.4 R16, [R3+0x4000] ;  /* 0x004000000310783b */ /* 0x000e6e0000000200 */
[C---:B--2---:R-:W-:Y:S08]  /*47a0*/  HMMA.16816.F32.BF16 R96, R4.reuse, R40, R100 ;  /* 0x000000280460723c */ /* 0x044ff00000041864 */
[C---:B------:R-:W-:Y:S08]  /*47b0*/  HMMA.16816.F32.BF16 R84, R4.reuse, R42, R152 ;  /* 0x0000002a0454723c */ /* 0x040ff00000041898 */
[C---:B---3--:R-:W-:Y:S08]  /*47c0*/  HMMA.16816.F32.BF16 R88, R4.reuse, R32, R148 ;  /* 0x000000200458723c */ /* 0x048ff00000041894 */
[C---:B------:R-:W-:Y:S08]  /*47d0*/  HMMA.16816.F32.BF16 R100, R4.reuse, R34, R144 ;  /* 0x000000220464723c */ /* 0x040ff00000041890 */
[C---:B------:R-:W-:Y:S08]  /*47e0*/  HMMA.16816.F32.BF16 R104, R4.reuse, R8, R140 ;  /* 0x000000080468723c */ /* 0x040ff0000004188c */
[C---:B------:R-:W-:Y:S08]  /*47f0*/  HMMA.16816.F32.BF16 R108, R4.reuse, R10, R136 ;  /* 0x0000000a046c723c */ /* 0x040ff00000041888 */
[C---:B----4-:R-:W-:Y:S08]  /*4800*/  HMMA.16816.F32.BF16 R112, R4.reuse, R36, R132 ;  /* 0x000000240470723c */ /* 0x050ff00000041884 */
[----:B------:R-:W-:Y:S08]  /*4810*/  HMMA.16816.F32.BF16 R128, R4, R38, R128 ;  /* 0x000000260480723c */ /* 0x000ff00000041880 */
[C---:B------:R-:W-:Y:S08]  /*4820*/  HMMA.16816.F32.BF16 R136, R24.reuse, R42, R124 ;  /* 0x0000002a1888723c */ /* 0x040ff0000004187c */
[----:B------:R-:W-:Y:S08]  /*4830*/  HMMA.16816.F32.BF16 R132, R24, R32, R92 ;  /* 0x000000201884723c */ /* 0x000ff0000004185c */
[----:B------:R-:W-:Y:S01]  /*4840*/  HMMA.16816.F32.BF16 R4, R28, R60, R12 ;  /* 0x0000003c1c04723c */ /* 0x000fe2000004180c */
[----:B------:R2:W3:Y:S07]  /*4850*/  LDSM.16.M88.4 R12, [R3+0x6000] ;  /* 0x00600000030c783b */ /* 0x0004ee0000000200 */
[C---:B------:R-:W-:Y:S01]  /*4860*/  HMMA.16816.F32.BF16 R124, R24.reuse, R34, R80 ;  /* 0x00000022187c723c */ /* 0x040fe20000041850 */
[----:B------:R-:W-:Y:S07]  /*4870*/  LDSM.16.M88.4 R32, [R220+0xa800] ;  /* 0x00a80000dc20783b */ /* 0x000fee0000000200 */
[C---:B------:R-:W-:Y:S08]  /*4880*/  HMMA.16816.F32.BF16 R116, R24.reuse, R8, R76 ;  /* 0x000000081874723c */ /* 0x040ff0000004184c */
[----:B------:R-:W-:Y:S01]  /*4890*/  HMMA.16816.F32.BF16 R120, R24, R10, R72 ;  /* 0x0000000a1878723c */ /* 0x000fe20000041848 */
[----:B------:R-:W-:Y:S01]  /*48a0*/  LDSM.16.M88.4 R8, [R0+0x4000] ;  /* 0x004000000008783b */ /* 0x000fe20000000200 */
[----:B--2---:R-:W-:-:S06]  /*48b0*/  MOV R3, UR23 ;  /* 0x0000001700037c02 */ /* 0x004fcc0008000f00 */
[C---:B------:R-:W-:Y:S08]  /*48c0*/  HMMA.16816.F32.BF16 R140, R24.reuse, R36, R68 ;  /* 0x00000024188c723c */ /* 0x040ff00000041844 */
[----:B------:R-:W-:Y:S01]  /*48d0*/  HMMA.16816.F32.BF16 R92, R24, R38, R52 ;  /* 0x00000026185c723c */ /* 0x000fe20000041834 */
[----:B------:R-:W2:Y:S04]  /*48e0*/  LDSM.16.M88.4 R24, [R221+0xa000] ;  /* 0x00a00000dd18783b */ /* 0x000ea80000000200 */
[----:B------:R-:W-:Y:S03]  /*48f0*/  LDSM.16.M88.4 R52, [R220+0xb000] ;  /* 0x00b00000dc34783b */ /* 0x000fe60000000200 */
[----:B-----5:R-:W-:Y:S08]  /*4900*/  HMMA.16816.F32.BF16 R40, R20, R60, R96 ;  /* 0x0000003c1428723c */ /* 0x020ff00000041860 */
[----:B-1----:R-:W-:Y:S01]  /*4910*/  HMMA.16816.F32.BF16 R36, R16, R56, R4 ;  /* 0x000000381024723c */ /* 0x002fe20000041804 */
[----:B------:R1:W4:Y:S07]  /*4920*/  LDSM.16.M88.4 R4, [R0+0x6000] ;  /* 0x006000000004783b */ /* 0x00032e0000000200 */
        /* <DEDUP_REMOVED lines=10> */
[----:B---3--:R-:W-:Y:S08]  /*49d0*/  HMMA.16816.F32.BF16 R44, R12, R56, R40 ;  /* 0x000000380c2c723c */ /* 0x008ff00000041828 */
[----:B--2---:R-:W-:Y:S01]  /*49e0*/  HMMA.16816.F32.BF16 R40, R8, R24, R36 ;  /* 0x000000180828723c */ /* 0x004fe20000041824 */
[----:B------:R-:W2:Y:S07]  /*49f0*/  LDSM.16.M88.4 R36, [R220+0xb800] ;  /* 0x00b80000dc24783b */ /* 0x000eae0000000200 */
[----:B------:R-:W-:Y:S08]  /*4a00*/  HMMA.16816.F32.BF16 R20, R16, R58, R20 ;  /* 0x0000003a1014723c */ /* 0x000ff00000041814 */
[----:B------:R-:W-:Y:S03]  /*4a10*/  HMMA.16816.F32.BF16 R116, R28, R48, R116 ;  /* 0x000000301c74723c */ /* 0x000fe60000041874 */
[----:B-1----:R-:W-:-:S05]  /*4a20*/  FMUL.FTZ R0, R40, UR6 ;  /* 0x0000000628007c20 */ /* 0x002fca0008410000 */
[C---:B------:R-:W-:Y:S01]  /*4a30*/  HMMA.16816.F32.BF16 R96, R28.reuse, R50, R120 ;  /* 0x000000321c60723c */ /* 0x040fe20000041878 */
[----:B------:R1:W3:Y:S07]  /*4a40*/  MUFU.TANH R121, R0 ;  /* 0x0000000000797308 */ /* 0x0002ee0000002400 */
[C---:B------:R-:W-:Y:S08]  /*4a50*/  HMMA.16816.F32.BF16 R100, R28.reuse, R64, R140 ;  /* 0x000000401c64723c */ /* 0x040ff0000004188c */
[----:B------:R-:W-:Y:S01]  /*4a60*/  HMMA.16816.F32.BF16 R104, R28, R66, R92 ;  /* 0x000000421c68723c */ /* 0x000fe2000004185c */
[----:B------:R-:W5:Y:S01]  /*4a70*/  LDSM.16.M88.4 R28, [R221+0xa800] ;  /* 0x00a80000dd1c783b */ /* 0x000f620000000200 */
[----:B-1----:R-:W-:-:S04]  /*4a80*/  FMUL.FTZ R0, R41, UR6 ;  /* 0x0000000629007c20 */ /* 0x002fc80008410000 */
[----:B------:R1:W1:Y:S02]  /*4a90*/  MUFU.TANH R120, R0 ;  /* 0x0000000000787308 */ /* 0x0002640000002400 */
[----:B----4-:R-:W-:Y:S08]  /*4aa0*/  HMMA.16816.F32.BF16 R92, R4, R24, R44 ;  /* 0x00000018045c723c */ /* 0x010ff0000004182c */
[----:B------:R-:W-:Y:S08]  /*4ab0*/  HMMA.16816.F32.BF16 R48, R12, R58, R68 ;  /* 0x0000003a0c30723c */ /* 0x000ff00000041844 */
[----:B------:R-:W-:Y:S01]  /*4ac0*/  HMMA.16816.F32.BF16 R20, R8, R26, R20 ;  /* 0x0000001a0814723c */ /* 0x000fe20000041814 */
[----:B-1----:R-:W-:-:S02]  /*4ad0*/  FMUL.FTZ R0, R42, UR6 ;  /* 0x000000062a007c20 */ /* 0x002fc40008410000 */
[----:B------:R-:W-:Y:S01]  /*4ae0*/  FMUL.FTZ R94, R94, UR6 ;  /* 0x000000065e5e7c20 */ /* 0x000fe20008410000 */
[----:B------:R-:W-:Y:S01]  /*4af0*/  FMUL.FTZ R95, R95, UR6 ;  /* 0x000000065f5f7c20 */ /* 0x000fe20008410000 */
[----:B------:R1:W4:Y:S03]  /*4b00*/  MUFU.TANH R128, R0 ;  /* 0x0000000000807308 */ /* 0x0003260000002400 */
[C---:B------:R-:W-:Y:S08]  /*4b10*/  HMMA.16816.F32.BF16 R44, R12.reuse, R32, R72 ;  /* 0x000000200c2c723c */ /* 0x040ff00000041848 */
[----:B------:R-:W-:Y:S01]  /*4b20*/  HMMA.16816.F32.BF16 R76, R12, R34, R76 ;  /* 0x000000220c4c723c */ /* 0x000fe2000004184c */
[----:B-1----:R-:W-:-:S07]  /*4b30*/  FMUL.FTZ R0, R43, UR6 ;  /* 0x000000062b007c20 */ /* 0x002fce0008410000 */
[C---:B------:R-:W-:Y:S01]  /*4b40*/  HMMA.16816.F32.BF16 R80, R12.reuse, R52, R80 ;  /* 0x000000340c50723c */ /* 0x040fe20000041850 */
[----:B------:R1:W1:Y:S07]  /*4b50*/  MUFU.TANH R122, R0 ;  /* 0x00000000007a7308 */ /* 0x00026e0000002400 */
[C---:B------:R-:W-:Y:S08]  /*4b60*/  HMMA.16816.F32.BF16 R84, R12.reuse, R54, R84 ;  /* 0x000000360c54723c */ /* 0x040ff00000041854 */
[----:B--2---:R-:W-:Y:S01]  /*4b70*/  HMMA.16816.F32.BF16 R72, R12, R36, R112 ;  /* 0x000000240c48723c */ /* 0x004fe20000041870 */
[----:B-1----:R-:W-:-:S07]  /*4b80*/  FMUL.FTZ R0, R92, UR6 ;  /* 0x000000065c007c20 */ /* 0x002fce0008410000 */
[----:B------:R-:W-:Y:S01]  /*4b90*/  HMMA.16816.F32.BF16 R88, R12, R38, R88 ;  /* 0x000000260c58723c */ /* 0x000fe20000041858 */
[----:B------:R1:W2:Y:S07]  /*4ba0*/  MUFU.TANH R129, R0 ;  /* 0x0000000000817308 */ /* 0x0002ae0000002400 */
[----:B------:R-:W-:Y:S08]  /*4bb0*/  HMMA.16816.F32.BF16 R12, R16, R32, R60 ;  /* 0x00000020100c723c */ /* 0x000ff0000004183c */
[----:B------:R-:W-:Y:S01]  /*4bc0*/  HMMA.16816.F32.BF16 R64, R4, R26, R48 ;  /* 0x0000001a0440723c */ /* 0x000fe20000041830 */
[----:B-1----:R-:W-:-:S04]  /*4bd0*/  FMUL.FTZ R0, R93, UR6 ;  /* 0x000000065d007c20 */ /* 0x002fc80008410000 */
[----:B------:R1:W1:Y:S03]  /*4be0*/  MUFU.TANH R123, R0 ;  /* 0x00000000007b7308 */ /* 0x0002660000002400 */
[----:B------:R-:W-:Y:S08]  /*4bf0*/  HMMA.16816.F32.BF16 R32, R16, R34, R124 ;  /* 0x000000221020723c */ /* 0x000ff0000004187c */
[----:B-----5:R-:W-:Y:S01]  /*4c00*/  HMMA.16816.F32.BF16 R24, R8, R28, R12 ;  /* 0x0000001c0818723c */ /* 0x020fe2000004180c */
[----:B------:R-:W5:Y:S02]  /*4c10*/  LDSM.16.M88.4 R12, [R221+0xb000] ;  /* 0x00b00000dd0c783b */ /* 0x000f640000000200 */
[----:B------:R-:W-:Y:S01]  /*4c20*/  FMUL.FTZ R66, R66, UR6 ;  /* 0x0000000642427c20 */ /* 0x000fe20008410000 */
[----:B------:R-:W-:-:S04]  /*4c30*/  FMUL.FTZ R67, R67, UR6 ;  /* 0x0000000643437c20 */ /* 0x000fc80008410000 */
[----:B------:R-:W-:Y:S01]  /*4c40*/  HMMA.16816.F32.BF16 R60, R16, R54, R96 ;  /* 0x00000036103c723c */ /* 0x000fe20000041860 */
[----:B-1----:R-:W-:-:S04]  /*4c50*/  FMUL.FTZ R0, R20, UR6 ;  /* 0x0000000614007c20 */ /* 0x002fc80008410000 */
[----:B------:R1:W1:Y:S03]  /*4c60*/  MUFU.TANH R109, R0 ;  /* 0x00000000006d7308 */ /* 0x0002660000002400 */
[----:B------:R-:W-:Y:S08]  /*4c70*/  HMMA.16816.F32.BF16 R40, R4, R28, R44 ;  /* 0x0000001c0428723c */ /* 0x000ff0000004182c */
[----:B------:R-:W-:Y:S01]  /*4c80*/  HMMA.16816.F32.BF16 R48, R16, R52, R116 ;  /* 0x000000341030723c */ /* 0x000fe20000041874 */
[----:B-1----:R-:W-:-:S07]  /*4c90*/  FMUL.FTZ R0, R21, UR6 ;  /* 0x0000000615007c20 */ /* 0x002fce0008410000 */
[C---:B------:R-:W-:Y:S01]  /*4ca0*/  HMMA.16816.F32.BF16 R68, R16.reuse, R36, R100 ;  /* 0x000000241044723c */ /* 0x040fe20000041864 */
[----:B------:R1:W1:Y:S07]  /*4cb0*/  MUFU.TANH R108, R0 ;  /* 0x00000000006c7308 */ /* 0x00026e0000002400 */
[----:B------:R-:W-:Y:S08]  /*4cc0*/  HMMA.16816.F32.BF16 R56, R16, R38, R104 ;  /* 0x000000261038723c */ /* 0x000ff00000041868 */
[----:B------:R-:W-:Y:S01]  /*4cd0*/  HMMA.16816.F32.BF16 R16, R8, R30, R32 ;  /* 0x0000001e0810723c */ /* 0x000fe20000041820 */
[----:B-1----:R-:W-:-:S07]  /*4ce0*/  FMUL.FTZ R0, R22, UR6 ;  /* 0x0000000616007c20 */ /* 0x002fce0008410000 */
[C---:B-----5:R-:W-:Y:S01]  /*4cf0*/  HMMA.16816.F32.BF16 R44, R4.reuse, R12, R80 ;  /* 0x0000000c042c723c */ /* 0x060fe20000041850 */
[----:B------:R1:W1:Y:S07]  /*4d00*/  MUFU.TANH R111, R0 ;  /* 0x00000000006f7308 */ /* 0x00026e0000002400 */
[C---:B------:R-:W-:Y:S08]  /*4d10*/  HMMA.16816.F32.BF16 R28, R4.reuse, R30, R76 ;  /* 0x0000001e041c723c */ /* 0x040ff0000004184c */
[----:B------:R-:W-:Y:S01]  /*4d20*/  HMMA.16816.F32.BF16 R36, R4, R14, R84 ;  /* 0x0000000e0424723c */ /* 0x000fe20000041854 */
[----:B-1----:R-:W-:-:S02]  /*4d30*/  FMUL.FTZ R0, R23, UR6 ;  /* 0x0000000617007c20 */ /* 0x002fc40008410000 */
[----:B------:R-:W1:Y:S01]  /*4d40*/  LDSM.16.M88.4 R20, [R221+0xb800] ;  /* 0x00b80000dd14783b */ /* 0x000e620000000200 */
[----:B------:R-:W-:-:S04]  /*4d50*/  DEPBAR.LE SB0, 0x0 ;  /* 0x000080000000791a */ /* 0x000fc80000000000 */
[----:B------:R5:W1:Y:S11]  /*4d60*/  MUFU.TANH R110, R0 ;  /* 0x00000000006e7308 */ /* 0x000a760000002400 */
[----:B------:R-:W-:Y:S01]  /*4d70*/  FMUL.FTZ R79, R39, UR6 ;  /* 0x00000006274f7c20 */ /* 0x000fe20008410000 */
[----:B-----5:R-:W-:-:S04]  /*4d80*/  FMUL.FTZ R0, R64, UR6 ;  /* 0x0000000640007c20 */ /* 0x020fc80008410000 */
[----:B------:R5:W2:Y:S01]  /*4d90*/  MUFU.TANH R112, R0 ;  /* 0x0000000000707308 */ /* 0x000aa20000002400 */
[----:B-1----:R-:W-:Y:S01]  /*4da0*/  HMMA.16816.F32.BF16 R52, R4, R20, R72 ;  /* 0x000000140434723c */ /* 0x002fe20000041848 */
[----:B------:R-:W-:Y:S01]  /*4db0*/  FMUL.FTZ R75, R38, UR6 ;  /* 0x00000006264b7c20 */ /* 0x000fe20008410000 */
[----:B-----5:R-:W-:-:S06]  /*4dc0*/  FMUL.FTZ R0, R65, UR6 ;  /* 0x0000000641007c20 */ /* 0x020fcc0008410000 */
[----:B------:R-:W-:Y:S01]  /*4dd0*/  HMMA.16816.F32.BF16 R32, R4, R22, R88 ;  /* 0x000000160420723c */ /* 0x000fe20000041858 */
[----:B------:R1:W1:Y:S07]  /*4de0*/  MUFU.TANH R99, R0 ;  /* 0x0000000000637308 */ /* 0x00026e0000002400 */
[----:B------:R-:W-:Y:S01]  /*4df0*/  HMMA.16816.F32.BF16 R4, R8, R20, R68 ;  /* 0x000000140804723c */ /* 0x000fe20000041844 */
[----:B------:R-:W-:Y:S01]  /*4e00*/  FMUL.FTZ R69, R46, UR6 ;  /* 0x000000062e457c20 */ /* 0x000fe20008410000 */
[----:B------:R-:W-:Y:S01]  /*4e10*/  FMUL.FTZ R71, R47, UR6 ;  /* 0x000000062f477c20 */ /* 0x000fe20008410000 */
[----:B------:R-:W-:Y:S01]  /*4e20*/  FMUL.FTZ R68, R30, UR6 ;  /* 0x000000061e447c20 */ /* 0x000fe20008410000 */
[----:B------:R-:W-:Y:S01]  /*4e30*/  FMUL.FTZ R70, R31, UR6 ;  /* 0x000000061f467c20 */ /* 0x000fe20008410000 */
[----:B------:R-:W-:Y:S01]  /*4e40*/  FMUL.FTZ R52, R52, UR6 ;  /* 0x0000000634347c20 */ /* 0x000fe20008410000 */
[----:B------:R-:W-:Y:S01]  /*4e50*/  FMUL.FTZ R53, R53, UR6 ;  /* 0x0000000635357c20 */ /* 0x000fe20008410000 */
[----:B------:R-:W-:Y:S01]  /*4e60*/  FMUL.FTZ R76, R54, UR6 ;  /* 0x00000006364c7c20 */ /* 0x000fe20008410000 */
[----:B------:R-:W-:Y:S01]  /*4e70*/  FMUL.FTZ R78, R55, UR6 ;  /* 0x00000006374e7c20 */ /* 0x000fe20008410000 */
[----:B-1----:R-:W-:-:S02]  /*4e80*/  FMUL.FTZ R0, R24, UR6 ;  /* 0x0000000618007c20 */ /* 0x002fc40008410000 */
[----:B------:R-:W-:Y:S01]  /*4e90*/  FMUL.FTZ R77, R34, UR6 ;  /* 0x00000006224d7c20 */ /* 0x000fe20008410000 */
[----:B------:R-:W-:Y:S01]  /*4ea0*/  FMUL.FTZ R80, R35, UR6 ;  /* 0x0000000623507c20 */ /* 0x000fe20008410000 */
[----:B------:R1:W1:Y:S06]  /*4eb0*/  MUFU.TANH R93, R0 ;  /* 0x00000000005d7308 */ /* 0x00026c0000002400 */
[----:B------:R-:W-:Y:S01]  /*4ec0*/  FMUL.FTZ R31, R4, UR6 ;  /* 0x00000006041f7c20 */ /* 0x000fe20008410000 */
[----:B------:R-:W-:Y:S01]  /*4ed0*/  FMUL.FTZ R38, R6, UR6 ;  /* 0x0000000606267c20 */ /* 0x000fe20008410000 */
[----:B-1----:R-:W-:-:S04]  /*4ee0*/  FMUL.FTZ R0, R25, UR6 ;  /* 0x0000000619007c20 */ /* 0x002fc80008410000 */
[----:B------:R1:W1:Y:S02]  /*4ef0*/  MUFU.TANH R92, R0 ;  /* 0x00000000005c7308 */ /* 0x0002640000002400 */
[----:B-1----:R-:W-:-:S06]  /*4f00*/  FMUL.FTZ R0, R26, UR6 ;  /* 0x000000061a007c20 */ /* 0x002fcc0008410000 */
[----:B------:R1:W1:Y:S02]  /*4f10*/  MUFU.TANH R97, R0 ;  /* 0x0000000000617308 */ /* 0x0002640000002400 */
[----:B-1----:R-:W-:Y:S02]  /*4f20*/  FMUL.FTZ R0, R27, UR6 ;  /* 0x000000061b007c20 */ /* 0x002fe40008410000 */
[C---:B------:R-:W-:Y:S04]  /*4f30*/  HMMA.16816.F32.BF16 R24, R8.reuse, R12, R48 ;  /* 0x0000000c0818723c */ /* 0x040fe80000041830 */
[----:B------:R1:W1:Y:S04]  /*4f40*/  MUFU.TANH R96, R0 ;  /* 0x0000000000607308 */ /* 0x0002680000002400 */
[----:B------:R-:W-:Y:S01]  /*4f50*/  HMMA.16816.F32.BF16 R12, R8, R14, R60 ;  /* 0x0000000e080c723c */ /* 0x000fe2000004183c */
[----:B------:R-:W-:Y:S01]  /*4f60*/  FMUL.FTZ R61, R42, UR6 ;  /* 0x000000062a3d7c20 */ /* 0x000fe20008410000 */
[----:B------:R-:W-:Y:S01]  /*4f70*/  FMUL.FTZ R63, R43, UR6 ;  /* 0x000000062b3f7c20 */ /* 0x000fe20008410000 */
[----:B------:R-:W-:-:S05]  /*4f80*/  FMUL.FTZ R42, R37, UR6 ;  /* 0x00000006252a7c20 */ /* 0x000fca0008410000 */
[----:B------:R-:W-:Y:S01]  /*4f90*/  HMMA.16816.F32.BF16 R8, R8, R22, R56 ;  /* 0x000000160808723c */ /* 0x000fe20000041838 */
[----:B-1----:R-:W-:Y:S01]  /*4fa0*/  FMUL.FTZ R0, R40, UR6 ;  /* 0x0000000628007c20 */ /* 0x002fe20008410000 */
[----:B------:R-:W-:Y:S01]  /*4fb0*/  FMUL.FTZ R40, R36, UR6 ;  /* 0x0000000624287c20 */ /* 0x000fe20008410000 */
[----:B------:R-:W-:Y:S02]  /*4fc0*/  FMUL.FTZ R36, R5, UR6 ;  /* 0x0000000605247c20 */ /* 0x000fe40008410000 */
[----:B------:R1:W1:Y:S06]  /*4fd0*/  MUFU.TANH R98, R0 ;  /* 0x0000000000627308 */ /* 0x00026c0000002400 */
[----:B------:R-:W-:Y:S01]  /*4fe0*/  FMUL.FTZ R37, R14, UR6 ;  /* 0x000000060e257c20 */ /* 0x000fe20008410000 */
[----:B------:R-:W-:Y:S01]  /*4ff0*/  FMUL.FTZ R12, R12, UR6 ;  /* 0x000000060c0c7c20 */ /* 0x000fe20008410000 */
[----:B------:R-:W-:-:S04]  /*5000*/  FMUL.FTZ R30, R15, UR6 ;  /* 0x000000060f1e7c20 */ /* 0x000fc80008410000 */
[----:B------:R-:W2:Y:S01]  /*5010*/  MUFU.TANH R37, R37 ;  /* 0x0000002500257308 */ /* 0x000ea20000002400 */
[----:B-1----:R-:W-:Y:S01]  /*5020*/  FMUL.FTZ R0, R41, UR6 ;  /* 0x0000000629007c20 */ /* 0x002fe20008410000 */
[----:B------:R-:W-:-:S06]  /*5030*/  FMUL.FTZ R41, R7, UR6 ;  /* 0x0000000607297c20 */ /* 0x000fcc0008410000 */
[----:B------:R1:W1:Y:S02]  /*5040*/  MUFU.TANH R81, R0 ;  /* 0x0000000000517308 */ /* 0x0002640000002400 */
[----:B-1----:R-:W-:Y:S01]  /*5050*/  FMUL.FTZ R0, R16, UR6 ;  /* 0x0000000610007c20 */ /* 0x002fe20008410000 */
[----:B------:R-:W-:Y:S01]  /*5060*/  FMUL.FTZ R16, R29, UR6 ;  /* 0x000000061d107c20 */ /* 0x000fe20008410000 */
[----:B------:R-:W-:-:S04]  /*5070*/  FMUL.FTZ R29, R9, UR6 ;  /* 0x00000006091d7c20 */ /* 0x000fc80008410000 */
[----:B------:R1:W1:Y:S08]  /*5080*/  MUFU.TANH R65, R0 ;  /* 0x0000000000417308 */ /* 0x0002700000002400 */
[----:B------:R5:W2:Y:S01]  /*5090*/  MUFU.TANH R62, R16 ;  /* 0x00000010003e7308 */ /* 0x000aa20000002400 */
[----:B-1----:R-:W-:-:S07]  /*50a0*/  FMUL.FTZ R0, R17, UR6 ;  /* 0x0000000611007c20 */ /* 0x002fce0008410000 */
[----:B------:R1:W1:Y:S01]  /*50b0*/  MUFU.TANH R64, R0 ;  /* 0x0000000000407308 */ /* 0x0002620000002400 */
[----:B-----5:R-:W-:-:S07]  /*50c0*/  FMUL.FTZ R16, R26, UR6 ;  /* 0x000000061a107c20 */ /* 0x020fce0008410000 */
[----:B------:R5:W2:Y:S08]  /*50d0*/  MUFU.TANH R47, R16 ;  /* 0x00000010002f7308 */ /* 0x000ab00000002400 */
[----:B------:R-:W2:Y:S01]  /*50e0*/  MUFU.TANH R26, R12 ;  /* 0x0000000c001a7308 */ /* 0x000ea20000002400 */
[----:B-1----:R-:W-:-:S07]  /*50f0*/  FMUL.FTZ R0, R18, UR6 ;  /* 0x0000000612007c20 */ /* 0x002fce0008410000 */
[----:B------:R1:W1:Y:S01]  /*5100*/  MUFU.TANH R74, R0 ;  /* 0x00000000004a7308 */ /* 0x0002620000002400 */
[----:B-----5:R-:W-:Y:S01]  /*5110*/  FMUL.FTZ R16, R13, UR6 ;  /* 0x000000060d107c20 */ /* 0x020fe20008410000 */
[----:B-1----:R-:W-:-:S06]  /*5120*/  FMUL.FTZ R0, R19, UR6 ;  /* 0x0000000613007c20 */ /* 0x002fcc0008410000 */
[----:B------:R1:W1:Y:S02]  /*5130*/  MUFU.TANH R72, R0 ;  /* 0x0000000000487308 */ /* 0x0002640000002400 */
[----:B-1----:R-:W-:-:S06]  /*5140*/  FMUL.FTZ R0, R28, UR6 ;  /* 0x000000061c007c20 */ /* 0x002fcc0008410000 */
[----:B------:R-:W1:Y:S08]  /*5150*/  MUFU.TANH R28, R16 ;  /* 0x00000010001c7308 */ /* 0x000e700000002400 */
[----:B------:R5:W1:Y:S02]  /*5160*/  MUFU.TANH R73, R0 ;  /* 0x0000000000497308 */ /* 0x000a640000002400 */
[----:B-----5:R-:W-:-:S02]  /*5170*/  IADD3 R0, PT, PT, R2, UR26, R156 ;  /* 0x0000001a02007c10 */ /* 0x020fc4000fffe09c */
[----:B------:R-:W-:Y:S02]  /*5180*/  MOV R2, UR22 ;  /* 0x0000001600027c02 */ /* 0x000fe40008000f00 */
[C---:B------:R-:W-:Y:S01]  /*5190*/  IADD3 R17, PT, PT, R0.reuse, 0x1, R3 ;  /* 0x0000000100117810 */ /* 0x040fe20007ffe003 */
[----:B------:R-:W-:Y:S01]  /*51a0*/  FMUL.FTZ R3, R45, UR6 ;  /* 0x000000062d037c20 */ /* 0x000fe20008410000 */
[----:B------:R-:W-:Y:S01]  /*51b0*/  IADD3 R237, PT, PT, R0, UR27, -R2 ;  /* 0x0000001b00ed7c10 */ /* 0x000fe2000fffe802 */
[----:B------:R-:W-:Y:S01]  /*51c0*/  FMUL.FTZ R0, R24, UR6 ;  /* 0x0000000618007c20 */ /* 0x000fe20008410000 */
[----:B------:R-:W-:Y:S01]  /*51d0*/  FMUL.FTZ R2, R27, UR6 ;  /* 0x000000061b027c20 */ /* 0x000fe20008410000 */
[----:B------:R-:W-:Y:S01]  /*51e0*/  FMUL.FTZ R45, R33, UR6 ;  /* 0x00000006212d7c20 */ /* 0x000fe20008410000 */
[----:B------:R-:W1:Y:S01]  /*51f0*/  MUFU.TANH R59, R3 ;  /* 0x00000003003b7308 */ /* 0x000e620000002400 */
[----:B------:R-:W-:Y:S01]  /*5200*/  FMUL.FTZ R27, R8, UR6 ;  /* 0x00000006081b7c20 */ /* 0x000fe20008410000 */
[----:B------:R-:W-:Y:S01]  /*5210*/  FMUL.FTZ R33, R11, UR6 ;  /* 0x000000060b217c20 */ /* 0x000fe20008410000 */
[----:B------:R-:W-:-:S02]  /*5220*/  VIADDMNMX R241, R17, 0x8, R240, PT ;  /* 0x0000000811f17846 */ /* 0x000fc400038001f0 */
[C-C-:B------:R-:W-:Y:S02]  /*5230*/  VIADDMNMX R239, R17.reuse, 0x40, R240.reuse, PT ;  /* 0x0000004011ef7846 */ /* 0x140fe400038001f0 */
[C---:B------:R-:W-:Y:S01]  /*5240*/  VIADDMNMX R240, R17.reuse, 0x48, R240, PT ;  /* 0x0000004811f07846 */ /* 0x040fe200038001f0 */
[----:B------:R5:W1:Y:S01]  /*5250*/  MUFU.TANH R48, R0 ;  /* 0x0000000000307308 */ /* 0x000a620000002400 */
[----:B------:R-:W-:-:S07]  /*5260*/  VIMNMX R238, PT, PT, R17, UR27, PT ;  /* 0x0000001b11ee7c48 */ /* 0x000fce000bfe0100 */
[----:B------:R3:W1:Y:S01]  /*5270*/  MUFU.TANH R46, R2 ;  /* 0x00000002002e7308 */ /* 0x0006620000002400 */
[----:B-----5:R-:W-:-:S07]  /*5280*/  FMUL.FTZ R0, R25, UR6 ;  /* 0x0000000619007c20 */ /* 0x020fce0008410000 */
[----:B------:R5:W1:Y:S01]  /*5290*/  MUFU.TANH R43, R0 ;  /* 0x00000000002b7308 */ /* 0x000a620000002400 */
[----:B---3--:R-:W-:-:S05]  /*52a0*/  LOP3.LUT R2, R163, 0x6, RZ, 0xc0, !PT ;  /* 0x00000006a3027812 */ /* 0x008fca00078ec0ff */
[----:B------:R3:W-:Y:S01]  /*52b0*/  STL [R1+0x78], R2 ;  /* 0x0000780201007387 */ /* 0x0007e20000100800 */
[----:B-----5:R-:W-:Y:S01]  /*52c0*/  FMUL.FTZ R0, R44, UR6 ;  /* 0x000000062c007c20 */ /* 0x020fe20008410000 */
[----:B------:R-:W-:Y:S01]  /*52d0*/  FMUL.FTZ R44, R32, UR6 ;  /* 0x00000006202c7c20 */ /* 0x000fe20008410000 */
[----:B------:R-:W-:Y:S02]  /*52e0*/  FMUL.FTZ R32, R10, UR6 ;  /* 0x000000060a207c20 */ /* 0x000fe40008410000 */
[----:B------:R5:W1:Y:S02]  /*52f0*/  MUFU.TANH R60, R0 ;  /* 0x00000000003c7308 */ /* 0x000a640000002400 */
[----:B-----5:R-:W-:-:S04]  /*5300*/  MOV R0, UR15 ;  /* 0x0000000f00007c02 */ /* 0x020fc80008000f00 */
[----:B------:R-:W-:-:S04]  /*5310*/  LEA R0, R0, R2, 0x6 ;  /* 0x0000000200007211 */ /* 0x000fc800078e30ff */
[C---:B------:R-:W-:Y:S02]  /*5320*/  IADD3 R15, PT, PT, R0.reuse, 0x1, RZ ;  /* 0x00000001000f7810 */ /* 0x040fe40007ffe0ff */
[C---:B------:R-:W-:Y:S02]  /*5330*/  IADD3 R13, PT, PT, R0.reuse, 0x8, RZ ;  /* 0x00000008000d7810 */ /* 0x040fe40007ffe0ff */
[C---:B------:R-:W-:Y:S02]  /*5340*/  IADD3 R12, PT, PT, R0.reuse, 0x9, RZ ;  /* 0x00000009000c7810 */ /* 0x040fe40007ffe0ff */
[C---:B------:R-:W-:Y:S02]  /*5350*/  IADD3 R11, PT, PT, R0.reuse, 0x10, RZ ;  /* 0x00000010000b7810 */ /* 0x040fe40007ffe0ff */
[C---:B------:R-:W-:Y:S02]  /*5360*/  IADD3 R10, PT, PT, R0.reuse, 0x11, RZ ;  /* 0x00000011000a7810 */ /* 0x040fe40007ffe0ff */
[----:B------:R-:W-:-:S02]  /*5370*/  IADD3 R9, PT, PT, R0, 0x18, RZ ;  /* 0x0000001800097810 */ /* 0x000fc40007ffe0ff */
        /* <DEDUP_REMOVED lines=8> */
[----:B---3--:R-:W-:Y:S01]  /*5400*/  IADD3 R2, PT, PT, R0, 0x39, RZ ;  /* 0x0000003900027810 */ /* 0x008fe20007ffe0ff */
[----:B------:R-:W-:Y:S01]  /*5410*/  BAR.SYNC.DEFER_BLOCKING 0x0 ;  /* 0x0000000000007b1d */ /* 0x000fe20000010000 */
[C---:B------:R-:W-:Y:S02]  /*5420*/  ISETP.GT.AND P6, PT, R237.reuse, R0, PT ;  /* 0x00000000ed00720c */ /* 0x040fe40003fc4270 */
[----:B------:R-:W-:-:S03]  /*5430*/  ISETP.GT.AND P5, PT, R237, R15, PT ;  /* 0x0000000fed00720c */ /* 0x000fc60003fa4270 */
[----:B-12-4-:R-:W-:Y:S10]  /*5440*/  BRA.U !UP0, `(.L_x_805) ;  /* 0x00000005081c7547 */ /* 0x016ff4000b800000 */
        /* <DEDUP_REMOVED lines=15> */
[----:B------:R-:W-:Y:S01]  /*5540*/  LEA R22, P0, R20, R161, 0x1 ;  /* 0x000000a114167211 */ /* 0x000fe200078008ff */
[----:B------:R-:W-:Y:S01]  /*5550*/  UIADD3.X UR7, UPT, UPT, UR17, UR13, URZ, UP1, !UPT ;  /* 0x0000000d11077290 */ /* 0x000fe20008ffe4ff */
[-C--:B------:R-:W-:Y:S01]  /*5560*/  LEA.HI.X R25, R18, R160.reuse, R19, 0x1, P1 ;  /* 0x000000a012197211 */ /* 0x080fe200008f0c13 */
[----:B------:R-:W-:Y:S01]  /*5570*/  ULEA.HI.X UR13, UR10, UR13, UR11, 0x5, UP0 ;  /* 0x0000000d0a0d7291 */ /* 0x000fe200080f2c0b */
[----:B-1----:R-:W-:Y:S01]  /*5580*/  ISETP.GE.AND P1, PT, R228, UR4, PT ;  /* 0x00000004e4007c0c */ /* 0x002fe2000bf26270 */
[----:B------:R-:W-:Y:S01]  /*5590*/  IMAD.U32 R19, RZ, RZ, UR12 ;  /* 0x0000000cff137e24 */ /* 0x000fe2000f8e00ff */
[----:B------:R-:W-:Y:S01]  /*55a0*/  LEA.HI.X R23, R20, R160, R17, 0x1, P0 ;  /* 0x000000a014177211 */ /* 0x000fe200000f0c11 */
[----:B------:R-:W-:Y:S01]  /*55b0*/  IMAD.U32 R17, RZ, RZ, UR14 ;  /* 0x0000000eff117e24 */ /* 0x000fe2000f8e00ff */
[----:B------:R-:W-:Y:S01]  /*55c0*/  ISETP.GE.AND P0, PT, R162, UR4, PT ;  /* 0x00000004a2007c0c */ /* 0x000fe2000bf06270 */
[----:B------:R-:W-:-:S03]  /*55d0*/  IMAD.U32 R18, RZ, RZ, UR7 ;  /* 0x00000007ff127e24 */ /* 0x000fc6000f8e00ff */
[----:B------:R-:W-:-:S04]  /*55e0*/  LEA R20, P2, R17, R161, 0x1 ;  /* 0x000000a111147211 */ /* 0x000fc800078408ff */
[-C--:B------:R-:W-:Y:S01]  /*55f0*/  LEA.HI.X R21, R17, R160.reuse, R18, 0x1, P2 ;  /* 0x000000a011157211 */ /* 0x080fe200010f0c12 */
[----:B------:R-:W-:Y:S01]  /*5600*/  @!PT LDS RZ, [RZ] ;  /* 0x00000000fffff984 */ /* 0x000fe20000000800 */
[----:B------:R-:W-:Y:S01]  /*5610*/  @!PT LDS RZ, [RZ] ;  /* 0x00000000fffff984 */ /* 0x000fe20000000800 */
[----:B------:R-:W-:Y:S01]  /*5620*/  @!PT LDS RZ, [RZ] ;  /* 0x00000000fffff984 */ /* 0x000fe20000000800 */
[----:B------:R1:W-:Y:S01]  /*5630*/  @!P1 LDGSTS.E.BYPASS.LTC128B.128 [R236+0x8000], desc[UR24][R24.64] ;  /* 0x0800000018ec9fae */ /* 0x0003e2000b981a18 */
[----:B------:R-:W-:Y:S01]  /*5640*/  IMAD.U32 R17, RZ, RZ, UR13 ;  /* 0x0000000dff117e24 */ /* 0x000fe2000f8e00ff */
[C---:B------:R-:W-:Y:S02]  /*5650*/  LEA R18, P2, R19.reuse, R161, 0x1 ;  /* 0x000000a113127211 */ /* 0x040fe400078408ff */
[----:B------:R1:W-:Y:S02]  /*5660*/  @P1 STS.128 [R236+0x8000], RZ ;  /* 0x008000ffec001388 */ /* 0x0003e40000000c00 */
[----:B------:R-:W-:Y:S02]  /*5670*/  LEA.HI.X R19, R19, R160, R17, 0x1, P2 ;  /* 0x000000a013137211 */ /* 0x000fe400010f0c11 */
        /* <DEDUP_REMOVED lines=36> */
.L_x_805:
[-C--:B------:R-:W-:Y:S01]  /*58c0*/  ISETP.GE.AND P2, PT, R0, R238.reuse, PT ;  /* 0x000000ee0000720c */ /* 0x080fe20003f46270 */
[----:B-1----:R-:W1:Y:S01]  /*58d0*/  MUFU.TANH R19, R31 ;  /* 0x0000001f00137308 */ /* 0x002e620000002400 */
[----:B------:R-:W-:Y:S01]  /*58e0*/  FSEL R18, R121, -INF , !P6 ;  /* 0xff80000079127808 */ /* 0x000fe20007000000 */
[----:B------:R-:W2:Y:S01]  /*58f0*/  LDCU UR4, c[0x0][0x45c] ;  /* 0x00008b80ff0477ac */ /* 0x000ea20008000800 */
[----:B------:R-:W-:Y:S02]  /*5900*/  ISETP.GT.AND P1, PT, R237, R13, PT ;  /* 0x0000000ded00720c */ /* 0x000fe40003f24270 */
[----:B------:R-:W-:Y:S01]  /*5910*/  ISETP.GE.AND P6, PT, R15, R238, PT ;  /* 0x000000ee0f00720c */ /* 0x000fe20003fc6270 */
[----:B------:R-:W-:Y:S01]  /*5920*/  UISETP.GT.AND UP0, UPT, UR15, UR19, UPT ;  /* 0x000000130f00728c */ /* 0x000fe2000bf04270 */
[----:B------:R-:W-:Y:S01]  /*5930*/  FSEL R17, R120, -INF , !P5 ;  /* 0xff80000078117808 */ /* 0x000fe20006800000 */
[----:B------:R-:W3:Y:S01]  /*5940*/  MUFU.TANH R22, R36 ;  /* 0x0000002400167308 */ /* 0x000ee20000002400 */
[----:B------:R-:W-:-:S02]  /*5950*/  ISETP.GT.AND P0, PT, R237, R12, PT ;  /* 0x0000000ced00720c */ /* 0x000fc40003f04270 */
[----:B------:R-:W-:Y:S02]  /*5960*/  FSEL R49, R18, -INF , !P2 ;  /* 0xff80000012317808 */ /* 0x000fe40005000000 */
[----:B------:R-:W-:Y:S02]  /*5970*/  FSEL R50, R17, -INF , !P6 ;  /* 0xff80000011327808 */ /* 0x000fe40007000000 */
[----:B------:R-:W-:Y:S01]  /*5980*/  FSEL R18, R109, -INF , !P1 ;  /* 0xff8000006d127808 */ /* 0x000fe20004800000 */
[----:B------:R-:W4:Y:S01]  /*5990*/  MUFU.TANH R20, R27 ;  /* 0x0000001b00147308 */ /* 0x000f220000002400 */
[-C--:B------:R-:W-:Y:S02]  /*59a0*/  ISETP.GE.AND P6, PT, R13, R238.reuse, PT ;  /* 0x000000ee0d00720c */ /* 0x080fe40003fc6270 */
[----:B------:R-:W-:Y:S02]  /*59b0*/  ISETP.GE.AND P1, PT, R12, R238, PT ;  /* 0x000000ee0c00720c */ /* 0x000fe40003f26270 */
[----:B------:R-:W-:-:S02]  /*59c0*/  FSEL R17, R108, -INF , !P0 ;  /* 0xff8000006c117808 */ /* 0x000fc40004000000 */
[C---:B------:R-:W-:Y:S01]  /*59d0*/  ISETP.GT.AND P5, PT, R237.reuse, R11, PT ;  /* 0x0000000bed00720c */ /* 0x040fe20003fa4270 */
[----:B------:R-:W5:Y:S01]  /*59e0*/  MUFU.TANH R21, R29 ;  /* 0x0000001d00157308 */ /* 0x000f620000002400 */
[----:B------:R-:W-:Y:S02]  /*59f0*/  ISETP.GT.AND P2, PT, R237, R10, PT ;  /* 0x0000000aed00720c */ /* 0x000fe40003f44270 */
[----:B------:R-:W-:Y:S02]  /*5a00*/  FSEL R51, R18, -INF , !P6 ;  /* 0xff80000012337808 */ /* 0x000fe40007000000 */
[----:B------:R-:W-:Y:S02]  /*5a10*/  FSEL R58, R17, -INF , !P1 ;  /* 0xff800000113a7808 */ /* 0x000fe40004800000 */
[----:B------:R-:W-:Y:S01]  /*5a20*/  ISETP.GE.AND P1, PT, R11, R238, PT ;  /* 0x000000ee0b00720c */ /* 0x000fe20003f26270 */
[----:B------:R2:W2:Y:S01]  /*5a30*/  MUFU.TANH R23, R30 ;  /* 0x0000001e00177308 */ /* 0x0004a20000002400 */
[----:B------:R-:W-:-:S02]  /*5a40*/  FSEL R18, R93, -INF , !P5 ;  /* 0xff8000005d127808 */ /* 0x000fc40006800000 */
[C---:B------:R-:W-:Y:S02]  /*5a50*/  ISETP.GT.AND P6, PT, R237.reuse, R9, PT ;  /* 0x00000009ed00720c */ /* 0x040fe40003fc4270 */
[----:B------:R-:W-:Y:S02]  /*5a60*/  ISETP.GE.AND P5, PT, R10, R238, PT ;  /* 0x000000ee0a00720c */ /* 0x000fe40003fa6270 */
[----:B------:R-:W-:Y:S01]  /*5a70*/  FSEL R17, R92, -INF , !P2 ;  /* 0xff8000005c117808 */ /* 0x000fe20005000000 */
[----:B------:R-:W-:Y:S01]  /*5a80*/  MUFU.TANH R39, R40 ;  /* 0x0000002800277308 */ /* 0x000fe20000002400 */
[----:B------:R-:W-:Y:S02]  /*5a90*/  ISETP.GT.AND P0, PT, R237, R8, PT ;  /* 0x00000008ed00720c */ /* 0x000fe40003f04270 */
[----:B------:R-:W-:Y:S02]  /*5aa0*/  FSEL R57, R18, -INF , !P1 ;  /* 0xff80000012397808 */ /* 0x000fe40004800000 */
[----:B------:R-:W-:-:S02]  /*5ab0*/  FSEL R56, R17, -INF , !P5 ;  /* 0xff80000011387808 */ /* 0x000fc40006800000 */
[----:B------:R-:W-:Y:S01]  /*5ac0*/  FSEL R18, R65, -INF , !P6 ;  /* 0xff80000041127808 */ /* 0x000fe20007000000 */
[----:B------:R-:W-:Y:S01]  /*5ad0*/  MUFU.TANH R34, R42 ;  /* 0x0000002a00227308 */ /* 0x000fe20000002400 */
[-C--:B------:R-:W-:Y:S02]  /*5ae0*/  ISETP.GE.AND P5, PT, R9, R238.reuse, PT ;  /* 0x000000ee0900720c */ /* 0x080fe40003fa6270 */
[----:B------:R-:W-:Y:S02]  /*5af0*/  ISETP.GE.AND P6, PT, R8, R238, PT ;  /* 0x000000ee0800720c */ /* 0x000fe40003fc6270 */
[----:B------:R-:W-:Y:S02]  /*5b00*/  FSEL R17, R64, -INF , !P0 ;  /* 0xff80000040117808 */ /* 0x000fe40004000000 */
[C---:B------:R-:W-:Y:S01]  /*5b10*/  ISETP.GT.AND P2, PT, R237.reuse, R7, PT ;  /* 0x00000007ed00720c */ /* 0x040fe20003f44270 */
[----:B------:R-:W-:Y:S01]  /*5b20*/  MUFU.TANH R24, R53 ;  /* 0x0000003500187308 */ /* 0x000fe20000002400 */
[----:B------:R-:W-:-:S02]  /*5b30*/  ISETP.GT.AND P1, PT, R237, R6, PT ;  /* 0x00000006ed00720c */ /* 0x000fc40003f24270 */
[----:B------:R-:W-:Y:S02]  /*5b40*/  FSEL R55, R18, -INF , !P5 ;  /* 0xff80000012377808 */ /* 0x000fe40006800000 */
[----:B------:R-:W-:Y:S02]  /*5b50*/  FSEL R54, R17, -INF , !P6 ;  /* 0xff80000011367808 */ /* 0x000fe40007000000 */
[-C--:B------:R-:W-:Y:S02]  /*5b60*/  ISETP.GE.AND P6, PT, R7, R238.reuse, PT ;  /* 0x000000ee0700720c */ /* 0x080fe40003fc6270 */
[----:B------:R-:W-:Y:S02]  /*5b70*/  FSEL R18, R48, -INF , !P2 ;  /* 0xff80000030127808 */ /* 0x000fe40005000000 */
[----:B------:R-:W-:Y:S02]  /*5b80*/  ISETP.GT.AND P5, PT, R237, R5, PT ;  /* 0x00000005ed00720c */ /* 0x000fe40003fa4270 */
[----:B------:R-:W-:-:S02]  /*5b90*/  ISETP.GE.AND P2, PT, R6, R238, PT ;  /* 0x000000ee0600720c */ /* 0x000fc40003f46270 */
[----:B------:R-:W-:Y:S02]  /*5ba0*/  FSEL R17, R43, -INF , !P1 ;  /* 0xff8000002b117808 */ /* 0x000fe40004800000 */
[----:B------:R-:W-:Y:S02]  /*5bb0*/  ISETP.GT.AND P0, PT, R237, R16, PT ;  /* 0x00000010ed00720c */ /* 0x000fe40003f04270 */
[----:B------:R-:W-:Y:S02]  /*5bc0*/  FSEL R113, R18, -INF , !P6 ;  /* 0xff80000012717808 */ /* 0x000fe40007000000 */
[----:B------:R-:W-:Y:S02]  /*5bd0*/  FSEL R116, R17, -INF , !P2 ;  /* 0xff80000011747808 */ /* 0x000fe40005000000 */
[----:B------:R-:W-:Y:S02]  /*5be0*/  FSEL R18, R26, -INF , !P5 ;  /* 0xff8000001a127808 */ /* 0x000fe40006800000 */
[----:B------:R-:W-:Y:S01]  /*5bf0*/  ISETP.GE.AND P5, PT, R16, R238, PT ;  /* 0x000000ee1000720c */ /* 0x000fe20003fa6270 */
[----:B------:R-:W-:Y:S01]  /*5c00*/  MUFU.TANH R26, R52 ;  /* 0x00000034001a7308 */ /* 0x000fe20000002400 */
[----:B------:R-:W-:-:S02]  /*5c10*/  FSEL R17, R28, -INF , !P0 ;  /* 0xff8000001c117808 */ /* 0x000fc40004000000 */
[----:B------:R-:W-:Y:S02]  /*5c20*/  ISETP.GT.AND P6, PT, R237, R14, PT ;  /* 0x0000000eed00720c */ /* 0x000fe40003fc4270 */
[-C--:B------:R-:W-:Y:S02]  /*5c30*/  ISETP.GE.AND P2, PT, R5, R238.reuse, PT ;  /* 0x000000ee0500720c */ /* 0x080fe40003f46270 */
[----:B------:R-:W-:Y:S01]  /*5c40*/  FSEL R114, R17, -INF , !P5 ;  /* 0xff80000011727808 */ /* 0x000fe20006800000 */
[----:B------:R-:W-:Y:S01]  /*5c50*/  VIADD R17, R237, 0x40 ;  /* 0x00000040ed117836 */ /* 0x000fe20000000000 */
[----:B------:R-:W-:Y:S02]  /*5c60*/  ISETP.GE.AND P5, PT, R14, R238, PT ;  /* 0x000000ee0e00720c */ /* 0x000fe40003fa6270 */
[----:B-1----:R-:W-:Y:S02]  /*5c70*/  FSEL R19, R19, -INF , !P6 ;  /* 0xff80000013137808 */ /* 0x002fe40007000000 */
[----:B------:R-:W-:-:S02]  /*5c80*/  ISETP.GT.AND P1, PT, R237, R4, PT ;  /* 0x00000004ed00720c */ /* 0x000fc40003f24270 */
[----:B------:R-:W-:Y:S01]  /*5c90*/  FSEL R115, R18, -INF , !P2 ;  /* 0xff80000012737808 */ /* 0x000fe20005000000 */
[C---:B------:R-:W-:Y:S01]  /*5ca0*/  VIADD R18, R237.reuse, 0x8 ;  /* 0x00000008ed127836 */ /* 0x040fe20000000000 */
[----:B------:R-:W-:Y:S02]  /*5cb0*/  ISETP.GT.AND P2, PT, R237, R3, PT ;  /* 0x00000003ed00720c */ /* 0x000fe40003f44270 */
[----:B------:R-:W-:Y:S02]  /*5cc0*/  FSEL R121, R19, -INF , !P5 ;  /* 0xff80000013797808 */ /* 0x000fe40006800000 */
[----:B------:R-:W-:Y:S02]  /*5cd0*/  ISETP.GE.AND P6, PT, R4, R238, PT ;  /* 0x000000ee0400720c */ /* 0x000fe40003fc6270 */
[----:B---3--:R-:W-:Y:S02]  /*5ce0*/  FSEL R19, R22, -INF , !P1 ;  /* 0xff80000016137808 */ /* 0x008fe40004800000 */
[----:B------:R-:W-:Y:S01]  /*5cf0*/  ISETP.GT.AND P0, PT, R237, R2, PT ;  /* 0x00000002ed00720c */ /* 0x000fe20003f04270 */
[----:B------:R-:W-:Y:S01]  /*5d00*/  MUFU.TANH R22, R38 ;  /* 0x0000002600167308 */ /* 0x000fe20000002400 */
[----:B----4-:R-:W-:-:S02]  /*5d10*/  FSEL R20, R20, -INF , !P2 ;  /* 0xff80000014147808 */ /* 0x010fc40005000000 */
[-C--:B------:R-:W-:Y:S02]  /*5d20*/  ISETP.GE.AND P5, PT, R3, R238.reuse, PT ;  /* 0x000000ee0300720c */ /* 0x080fe40003fa6270 */
[----:B------:R-:W-:Y:S02]  /*5d30*/  FSEL R119, R19, -INF , !P6 ;  /* 0xff80000013777808 */ /* 0x000fe40007000000 */
[----:B-----5:R-:W-:Y:S02]  /*5d40*/  FSEL R19, R21, -INF , !P0 ;  /* 0xff80000015137808 */ /* 0x020fe40004000000 */
[----:B------:R-:W-:Y:S01]  /*5d50*/  ISETP.GE.AND P1, PT, R2, R238, PT ;  /* 0x000000ee0200720c */ /* 0x000fe20003f26270 */
[----:B------:R-:W-:Y:S01]  /*5d60*/  MUFU.TANH R21, R41 ;  /* 0x0000002900157308 */ /* 0x000fe20000002400 */
[----:B------:R-:W-:Y:S02]  /*5d70*/  FSEL R118, R20, -INF , !P5 ;  /* 0xff80000014767808 */ /* 0x000fe40006800000 */
[----:B------:R-:W-:-:S02]  /*5d80*/  ISETP.GT.AND P2, PT, R18, R15, PT ;  /* 0x0000000f1200720c */ /* 0x000fc40003f44270 */
[C---:B------:R-:W-:Y:S02]  /*5d90*/  ISETP.GT.AND P6, PT, R18.reuse, R0, PT ;  /* 0x000000001200720c */ /* 0x040fe40003fc4270 */
[----:B------:R-:W-:Y:S01]  /*5da0*/  FSEL R120, R19, -INF , !P1 ;  /* 0xff80000013787808 */ /* 0x000fe20004800000 */
[----:B------:R1:W3:Y:S01]  /*5db0*/  MUFU.TANH R20, R32 ;  /* 0x0000002000147308 */ /* 0x0002e20000002400 */
[----:B------:R-:W-:Y:S02]  /*5dc0*/  ISETP.GT.AND P1, PT, R18, R11, PT ;  /* 0x0000000b1200720c */ /* 0x000fe40003f24270 */
[----:B------:R-:W-:Y:S02]  /*5dd0*/  FSEL R28, R122, -INF , !P2 ;  /* 0xff8000007a1c7808 */ /* 0x000fe40005000000 */
[C---:B------:R-:W-:Y:S02]  /*5de0*/  ISETP.GT.AND P5, PT, R18.reuse, R13, PT ;  /* 0x0000000d1200720c */ /* 0x040fe40003fa4270 */
[C---:B------:R-:W-:Y:S01]  /*5df0*/  ISETP.GT.AND P0, PT, R18.reuse, R12, PT ;  /* 0x0000000c1200720c */ /* 0x040fe20003f04270 */
[----:B------:R-:W4:Y:S01]  /*5e00*/  MUFU.TANH R19, R33 ;  /* 0x0000002100137308 */ /* 0x000f220000002400 */
[----:B------:R-:W-:-:S02]  /*5e10*/  ISETP.GT.AND P2, PT, R18, R9, PT ;  /* 0x000000091200720c */ /* 0x000fc40003f44270 */
[----:B------:R-:W-:Y:S02]  /*5e20*/  FSEL R27, R128, -INF , !P6 ;  /* 0xff800000801b7808 */ /* 0x000fe40007000000 */
[----:B------:R-:W-:Y:S02]  /*5e30*/  ISETP.GT.AND P6, PT, R18, R10, PT ;  /* 0x0000000a1200720c */ /* 0x000fe40003fc4270 */
[----:B------:R-:W-:Y:S02]  /*5e40*/  FSEL R35, R97, -INF , !P1 ;  /* 0xff80000061237808 */ /* 0x000fe40004800000 */
[----:B--2---:R-:W-:Y:S02]  /*5e50*/  FSEL R30, R111, -INF , !P5 ;  /* 0xff8000006f1e7808 */ /* 0x004fe40006800000 */
[----:B-1----:R-:W-:Y:S02]  /*5e60*/  FSEL R32, R110, -INF , !P0 ;  /* 0xff8000006e207808 */ /* 0x002fe40004000000 */
[----:B------:R-:W-:-:S02]  /*5e70*/  ISETP.GT.AND P1, PT, R18, R6, PT ;  /* 0x000000061200720c */ /* 0x000fc40003f24270 */
[----:B------:R-:W-:Y:S02]  /*5e80*/  FSEL R40, R74, -INF , !P2 ;  /* 0xff8000004a287808 */ /* 0x000fe40005000000 */
[C---:B------:R-:W-:Y:S02]  /*5e90*/  ISETP.GT.AND P5, PT, R18.reuse, R8, PT ;  /* 0x000000081200720c */ /* 0x040fe40003fa4270 */
[C---:B------:R-:W-:Y:S02]  /*5ea0*/  ISETP.GT.AND P0, PT, R18.reuse, R7, PT ;  /* 0x000000071200720c */ /* 0x040fe40003f04270 */
[----:B------:R-:W-:Y:S02]  /*5eb0*/  ISETP.GT.AND P2, PT, R18, R16, PT ;  /* 0x000000101200720c */ /* 0x000fe40003f44270 */
[----:B------:R-:W-:Y:S02]  /*5ec0*/  FSEL R38, R96, -INF , !P6 ;  /* 0xff80000060267808 */ /* 0x000fe40007000000 */
[----:B------:R-:W-:-:S02]  /*5ed0*/  ISETP.GT.AND P6, PT, R18, R5, PT ;  /* 0x000000051200720c */ /* 0x000fc40003fc4270 */
[----:B------:R-:W-:Y:S02]  /*5ee0*/  FSEL R46, R46, -INF , !P1 ;  /* 0xff8000002e2e7808 */ /* 0x000fe40004800000 */
[----:B------:R-:W-:Y:S02]  /*5ef0*/  FSEL R42, R72, -INF , !P5 ;  /* 0xff800000482a7808 */ /* 0x000fe40006800000 */
[----:B------:R-:W-:Y:S02]  /*5f00*/  FSEL R43, R47, -INF , !P0 ;  /* 0xff8000002f2b7808 */ /* 0x000fe40004000000 */
[C---:B------:R-:W-:Y:S02]  /*5f10*/  ISETP.GT.AND P1, PT, R18.reuse, R3, PT ;  /* 0x000000031200720c */ /* 0x040fe40003f24270 */
[----:B------:R-:W-:Y:S02]  /*5f20*/  FSEL R64, R23, -INF , !P2 ;  /* 0xff80000017407808 */ /* 0x000fe40005000000 */
[----:B------:R-:W-:-:S02]  /*5f30*/  ISETP.GT.AND P5, PT, R18, R14, PT ;  /* 0x0000000e1200720c */ /* 0x000fc40003fa4270 */
[C---:B------:R-:W-:Y:S02]  /*5f40*/  ISETP.GT.AND P0, PT, R18.reuse, R4, PT ;  /* 0x000000041200720c */ /* 0x040fe40003f04270 */
[----:B------:R-:W-:Y:S02]  /*5f50*/  ISETP.GT.AND P2, PT, R17, R0, PT ;  /* 0x000000001100720c */ /* 0x000fe40003f44270 */
[----:B------:R-:W-:Y:S02]  /*5f60*/  FSEL R47, R37, -INF , !P6 ;  /* 0xff800000252f7808 */ /* 0x000fe40007000000 */
[----:B------:R-:W-:Y:S02]  /*5f70*/  ISETP.GT.AND P6, PT, R18, R2, PT ;  /* 0x000000021200720c */ /* 0x000fe40003fc4270 */
[----:B---3--:R-:W-:Y:S01]  /*5f80*/  FSEL R52, R20, -INF , !P1 ;  /* 0xff80000014347808 */ /* 0x008fe20004800000 */
[----:B------:R1:W2:Y:S01]  /*5f90*/  MUFU.TANH R18, R45 ;  /* 0x0000002d00127308 */ /* 0x0002a20000002400 */
[----:B------:R-:W-:-:S02]  /*5fa0*/  FSEL R74, R22, -INF , !P5 ;  /* 0xff800000164a7808 */ /* 0x000fc40006800000 */
[----:B------:R-:W-:Y:S02]  /*5fb0*/  FSEL R72, R21, -INF , !P0 ;  /* 0xff80000015487808 */ /* 0x000fe40004000000 */
[----:B------:R-:W-:Y:S02]  /*5fc0*/  FSEL R20, R129, -INF , !P2 ;  /* 0xff80000081147808 */ /* 0x000fe40005000000 */
[C---:B------:R-:W-:Y:S01]  /*5fd0*/  ISETP.GT.AND P5, PT, R17.reuse, R15, PT ;  /* 0x0000000f1100720c */ /* 0x040fe20003fa4270 */
[----:B------:R-:W3:Y:S01]  /*5fe0*/  MUFU.TANH R22, R94 ;  /* 0x0000005e00167308 */ /* 0x000ee20000002400 */
[C---:B------:R-:W-:Y:S02]  /*5ff0*/  ISETP.GT.AND P0, PT, R17.reuse, R13, PT ;  /* 0x0000000d1100720c */ /* 0x040fe40003f04270 */
[C---:B------:R-:W-:Y:S02]  /*6000*/  ISETP.GT.AND P1, PT, R17.reuse, R12, PT ;  /* 0x0000000c1100720c */ /* 0x040fe40003f24270 */
[----:B------:R-:W-:-:S02]  /*6010*/  ISETP.GT.AND P2, PT, R17, R10, PT ;  /* 0x0000000a1100720c */ /* 0x000fc40003f44270 */
[----:B----4-:R-:W-:Y:S01]  /*6020*/  FSEL R65, R19, -INF , !P6 ;  /* 0xff80000013417808 */ /* 0x010fe20007000000 */
[----:B------:R-:W-:Y:S01]  /*6030*/  MUFU.TANH R21, R95 ;  /* 0x0000005f00157308 */ /* 0x000fe20000002400 */
[----:B------:R-:W-:Y:S02]  /*6040*/  FSEL R23, R123, -INF , !P5 ;  /* 0xff8000007b177808 */ /* 0x000fe40006800000 */
[----:B------:R-:W-:Y:S02]  /*6050*/  FSEL R25, R112, -INF , !P0 ;  /* 0xff80000070197808 */ /* 0x000fe40004000000 */
[----:B------:R-:W-:Y:S02]  /*6060*/  FSEL R29, R99, -INF , !P1 ;  /* 0xff800000631d7808 */ /* 0x000fe40004800000 */
[----:B------:R-:W-:Y:S01]  /*6070*/  FSEL R33, R81, -INF , !P2 ;  /* 0xff80000051217808 */ /* 0x000fe20005000000 */
[----:B------:R4:W5:Y:S01]  /*6080*/  MUFU.TANH R19, R44 ;  /* 0x0000002c00137308 */ /* 0x0009620000002400 */
[----:B------:R-:W-:-:S02]  /*6090*/  ISETP.GT.AND P6, PT, R17, R11, PT ;  /* 0x0000000b1100720c */ /* 0x000fc40003fc4270 */
[C---:B------:R-:W-:Y:S02]  /*60a0*/  ISETP.GT.AND P5, PT, R17.reuse, R9, PT ;  /* 0x000000091100720c */ /* 0x040fe40003fa4270 */
[C---:B------:R-:W-:Y:S02]  /*60b0*/  ISETP.GT.AND P0, PT, R17.reuse, R8, PT ;  /* 0x000000081100720c */ /* 0x040fe40003f04270 */
[C---:B------:R-:W-:Y:S02]  /*60c0*/  ISETP.GT.AND P1, PT, R17.reuse, R7, PT ;  /* 0x000000071100720c */ /* 0x040fe40003f24270 */
[----:B------:R-:W-:Y:S02]  /*60d0*/  ISETP.GT.AND P2, PT, R17, R5, PT ;  /* 0x000000051100720c */ /* 0x000fe40003f44270 */
[----:B------:R-:W-:Y:S02]  /*60e0*/  FSEL R31, R98, -INF , !P6 ;  /* 0xff800000621f7808 */ /* 0x000fe40007000000 */
[----:B------:R-:W-:-:S02]  /*60f0*/  FSEL R37, R73, -INF , !P5 ;  /* 0xff80000049257808 */ /* 0x000fc40006800000 */
[----:B------:R-:W-:Y:S02]  /*6100*/  FSEL R36, R62, -INF , !P0 ;  /* 0xff8000003e247808 */ /* 0x000fe40004000000 */
[----:B------:R-:W-:Y:S02]  /*6110*/  FSEL R41, R60, -INF , !P1 ;  /* 0xff8000003c297808 */ /* 0x000fe40004800000 */
[----:B-1----:R-:W-:Y:S01]  /*6120*/  FSEL R45, R39, -INF , !P2 ;  /* 0xff800000272d7808 */ /* 0x002fe20005000000 */
[----:B------:R-:W-:Y:S01]  /*6130*/  VIADD R39, R237, 0x48 ;  /* 0x00000048ed277836 */ /* 0x000fe20000000000 */
[C---:B------:R-:W-:Y:S02]  /*6140*/  ISETP.GT.AND P6, PT, R17.reuse, R6, PT ;  /* 0x000000061100720c */ /* 0x040fe40003fc4270 */
[C---:B------:R-:W-:Y:S02]  /*6150*/  ISETP.GT.AND P5, PT, R17.reuse, R16, PT ;  /* 0x000000101100720c */ /* 0x040fe40003fa4270 */
[----:B------:R-:W-:-:S02]  /*6160*/  ISETP.GT.AND P0, PT, R17, R14, PT ;  /* 0x0000000e1100720c */ /* 0x000fc40003f04270 */
[----:B------:R-:W-:Y:S02]  /*6170*/  ISETP.GT.AND P1, PT, R17, R4, PT ;  /* 0x000000041100720c */ /* 0x000fe40003f24270 */
[----:B----4-:R-:W-:Y:S02]  /*6180*/  FSEL R44, R59, -INF , !P6 ;  /* 0xff8000003b2c7808 */ /* 0x010fe40007000000 */
[----:B------:R-:W-:Y:S02]  /*6190*/  FSEL R34, R34, -INF , !P5 ;  /* 0xff80000022227808 */ /* 0x000fe40006800000 */
[----:B------:R-:W-:Y:S02]  /*61a0*/  FSEL R48, R26, -INF , !P0 ;  /* 0xff8000001a307808 */ /* 0x000fe40004000000 */
[----:B------:R-:W-:Y:S02]  /*61b0*/  FSEL R60, R24, -INF , !P1 ;  /* 0xff800000183c7808 */ /* 0x000fe40004800000 */
[----:B------:R-:W-:-:S02]  /*61c0*/  ISETP.GT.AND P6, PT, R17, R3, PT ;  /* 0x000000031100720c */ /* 0x000fc40003fc4270 */
[----:B------:R-:W-:Y:S02]  /*61d0*/  ISETP.GT.AND P2, PT, R17, R2, PT ;  /* 0x000000021100720c */ /* 0x000fe40003f44270 */
[C---:B------:R-:W-:Y:S01]  /*61e0*/  ISETP.GE.AND P5, PT, R0.reuse, R241, PT ;  /* 0x000000f10000720c */ /* 0x040fe20003fa6270 */
[----:B------:R-:W1:Y:S01]  /*61f0*/  MUFU.TANH R17, R66 ;  /* 0x0000004200117308 */ /* 0x000e620000002400 */
[----:B------:R-:W-:Y:S02]  /*6200*/  ISETP.GE.AND P0, PT, R0, R239, PT ;  /* 0x000000ef0000720c */ /* 0x000fe40003f06270 */
[----:B------:R-:W-:Y:S02]  /*6210*/  ISETP.GT.AND P1, PT, R39, R0, PT ;  /* 0x000000002700720c */ /* 0x000fe40003f24270 */
[----:B--2---:R-:W-:Y:S02]  /*6220*/  FSEL R53, R18, -INF , !P2 ;  /* 0xff80000012357808 */ /* 0x004fe40005000000 */
[----:B------:R-:W-:-:S02]  /*6230*/  FSEL R27, R27, -INF , !P5 ;  /* 0xff8000001b1b7808 */ /* 0x000fc40006800000 */
[----:B---3--:R-:W-:Y:S02]  /*6240*/  FSEL R22, R22, -INF , !P1 ;  /* 0xff80000016167808 */ /* 0x008fe40004800000 */
[----:B------:R-:W-:Y:S02]  /*6250*/  FSEL R20, R20, -INF , !P0 ;  /* 0xff80000014147808 */ /* 0x000fe40004000000 */
[----:B-----5:R-:W-:Y:S02]  /*6260*/  FSEL R59, R19, -INF , !P6 ;  /* 0xff800000133b7808 */ /* 0x020fe40007000000 */
[C---:B------:R-:W-:Y:S02]  /*6270*/  ISETP.GE.AND P2, PT, R15.reuse, R241, PT ;  /* 0x000000f10f00720c */ /* 0x040fe40003f46270 */
[----:B------:R-:W-:Y:S02]  /*6280*/  ISETP.GE.AND P5, PT, R15, R239, PT ;  /* 0x000000ef0f00720c */ /* 0x000fe40003fa6270 */
[----:B------:R-:W-:-:S02]  /*6290*/  ISETP.GT.AND P1, PT, R39, R15, PT ;  /* 0x0000000f2700720c */ /* 0x000fc40003f24270 */
[-C--:B------:R-:W-:Y:S02]  /*62a0*/  ISETP.GE.AND P0, PT, R15, R240.reuse, PT ;  /* 0x000000f00f00720c */ /* 0x080fe40003f06270 */
[----:B------:R-:W-:Y:S01]  /*62b0*/  ISETP.GE.AND P6, PT, R0, R240, PT ;  /* 0x000000f00000720c */ /* 0x000fe20003fc6270 */
[----:B------:R-:W2:Y:S01]  /*62c0*/  MUFU.TANH R15, R67 ;  /* 0x00000043000f7308 */ /* 0x000ea20000002400 */
[----:B------:R-:W-:Y:S02]  /*62d0*/  FSEL R28, R28, -INF , !P2 ;  /* 0xff8000001c1c7808 */ /* 0x000fe40005000000 */
[----:B------:R-:W-:Y:S02]  /*62e0*/  FSEL R26, R22, -INF , !P6 ;  /* 0xff800000161a7808 */ /* 0x000fe40007000000 */
[----:B------:R-:W-:Y:S02]  /*62f0*/  ISETP.GE.AND P6, PT, R13, R241, PT ;  /* 0x000000f10d00720c */ /* 0x000fe40003fc6270 */
[----:B------:R-:W-:Y:S01]  /*6300*/  FSEL R23, R23, -INF , !P5 ;  /* 0xff80000017177808 */ /* 0x000fe20006800000 */
[----:B------:R-:W3:Y:S01]  /*6310*/  MUFU.TANH R0, R61 ;  /* 0x0000003d00007308 */ /* 0x000ee20000002400 */
[----:B------:R-:W-:-:S02]  /*6320*/  ISETP.GE.AND P2, PT, R13, R239, PT ;  /* 0x000000ef0d00720c */ /* 0x000fc40003f46270 */
[----:B------:R-:W-:Y:S02]  /*6330*/  FSEL R21, R21, -INF , !P1 ;  /* 0xff80000015157808 */ /* 0x000fe40004800000 */
[----:B------:R-:W-:Y:S02]  /*6340*/  ISETP.GT.AND P5, PT, R39, R13, PT ;  /* 0x0000000d2700720c */ /* 0x000fe40003fa4270 */
[----:B------:R-:W-:Y:S02]  /*6350*/  FSEL R30, R30, -INF , !P6 ;  /* 0xff8000001e1e7808 */ /* 0x000fe40007000000 */
[----:B------:R-:W-:Y:S02]  /*6360*/  ISETP.GE.AND P6, PT, R12, R239, PT ;  /* 0x000000ef0c00720c */ /* 0x000fe40003fc6270 */
[----:B------:R-:W-:Y:S02]  /*6370*/  FSEL R24, R21, -INF , !P0 ;  /* 0xff80000015187808 */ /* 0x000fe40004000000 */
[----:B-1----:R-:W-:-:S02]  /*6380*/  FSEL R17, R17, -INF , !P5 ;  /* 0xff80000011117808 */ /* 0x002fc40006800000 */
[----:B------:R-:W-:Y:S02]  /*6390*/  FSEL R25, R25, -INF , !P2 ;  /* 0xff80000019197808 */ /* 0x000fe40005000000 */
[----:B------:R-:W-:Y:S02]  /*63a0*/  ISETP.GE.AND P1, PT, R13, R240, PT ;  /* 0x000000f00d00720c */ /* 0x000fe40003f26270 */
[C---:B------:R-:W-:Y:S02]  /*63b0*/  ISETP.GE.AND P0, PT, R12.reuse, R241, PT ;  /* 0x000000f10c00720c */ /* 0x040fe40003f06270 */
[----:B------:R-:W-:Y:S02]  /*63c0*/  ISETP.GT.AND P5, PT, R39, R12, PT ;  /* 0x0000000c2700720c */ /* 0x000fe40003fa4270 */
[----:B------:R-:W-:Y:S02]  /*63d0*/  ISETP.GE.AND P2, PT, R12, R240, PT ;  /* 0x000000f00c00720c */ /* 0x000fe40003f46270 */
[----:B------:R-:W-:Y:S01]  /*63e0*/  FSEL R29, R29, -INF , !P6 ;  /* 0xff8000001d1d7808 */ /* 0x000fe20007000000 */
[----:B------:R-:W1:Y:S01]  /*63f0*/  MUFU.TANH R12, R63 ;  /* 0x0000003f000c7308 */ /* 0x000e620000002400 */
[----:B------:R-:W-:-:S02]  /*6400*/  ISETP.GT.AND P6, PT, R39, R11, PT ;  /* 0x0000000b2700720c */ /* 0x000fc40003fc4270 */
[----:B------:R-:W-:Y:S02]  /*6410*/  FSEL R22, R17, -INF , !P1 ;  /* 0xff80000011167808 */ /* 0x000fe40004800000 */
[----:B------:R-:W-:Y:S02]  /*6420*/  FSEL R32, R32, -INF , !P0 ;  /* 0xff80000020207808 */ /* 0x000fe40004000000 */
[----:B--2---:R-:W-:Y:S02]  /*6430*/  FSEL R15, R15, -INF , !P5 ;  /* 0xff8000000f0f7808 */ /* 0x004fe40006800000 */
[C---:B------:R-:W-:Y:S02]  /*6440*/  ISETP.GE.AND P1, PT, R11.reuse, R241, PT ;  /* 0x000000f10b00720c */ /* 0x040fe40003f26270 */
[C---:B------:R-:W-:Y:S02]  /*6450*/  ISETP.GE.AND P0, PT, R11.reuse, R239, PT ;  /* 0x000000ef0b00720c */ /* 0x040fe40003f06270 */
[----:B------:R-:W-:-:S02]  /*6460*/  ISETP.GE.AND P5, PT, R11, R240, PT ;  /* 0x000000f00b00720c */ /* 0x000fc40003fa6270 */
[----:B---3--:R-:W-:Y:S01]  /*6470*/  FSEL R0, R0, -INF , !P6 ;  /* 0xff80000000007808 */ /* 0x008fe20007000000 */
[----:B------:R-:W2:Y:S01]  /*6480*/  MUFU.TANH R11, R68 ;  /* 0x00000044000b7308 */ /* 0x000ea20000002400 */
[----:B------:R-:W-:Y:S02]  /*6490*/  ISETP.GT.AND P6, PT, R39, R10, PT ;  /* 0x0000000a2700720c */ /* 0x000fe40003fc4270 */
[----:B------:R-:W-:Y:S02]  /*64a0*/  FSEL R19, R0, -INF , !P5 ;  /* 0xff80000000137808 */ /* 0x000fe40006800000 */
[----:B------:R-:W-:Y:S02]  /*64b0*/  FSEL R21, R15, -INF , !P2 ;  /* 0xff8000000f157808 */ /* 0x000fe40005000000 */
[----:B------:R-:W-:Y:S01]  /*64c0*/  ISETP.GE.AND P2, PT, R10, R241, PT ;  /* 0x000000f10a00720c */ /* 0x000fe20003f46270 */
[----:B------:R-:W3:Y:S01]  /*64d0*/  MUFU.TANH R0, R70 ;  /* 0x0000004600007308 */ /* 0x000ee20000002400 */
[----:B-1----:R-:W-:-:S02]  /*64e0*/  FSEL R12, R12, -INF , !P6 ;  /* 0xff8000000c0c7808 */ /* 0x002fc40007000000 */
[----:B------:R-:W-:Y:S02]  /*64f0*/  ISETP.GT.AND P6, PT, R39, R9, PT ;  /* 0x000000092700720c */ /* 0x000fe40003fc4270 */
[----:B------:R-:W-:Y:S02]  /*6500*/  FSEL R35, R35, -INF , !P1 ;  /* 0xff80000023237808 */ /* 0x000fe40004800000 */
[----:B------:R-:W-:Y:S02]  /*6510*/  ISETP.GE.AND P1, PT, R10, R239, PT ;  /* 0x000000ef0a00720c */ /* 0x000fe40003f26270 */
[----:B------:R-:W-:Y:S02]  /*6520*/  FSEL R31, R31, -INF , !P0 ;  /* 0xff8000001f1f7808 */ /* 0x000fe40004000000 */
[----:B------:R-:W-:Y:S02]  /*6530*/  FSEL R38, R38, -INF , !P2 ;  /* 0xff80000026267808 */ /* 0x000fe40005000000 */
[----:B------:R-:W-:-:S02]  /*6540*/  ISETP.GE.AND P0, PT, R10, R240, PT ;  /* 0x000000f00a00720c */ /* 0x000fc40003f06270 */
[C---:B------:R-:W-:Y:S01]  /*6550*/  ISETP.GE.AND P5, PT, R9.reuse, R241, PT ;  /* 0x000000f10900720c */ /* 0x040fe20003fa6270 */
[----:B------:R-:W-:Y:S01]  /*6560*/  MUFU.TANH R10, R78 ;  /* 0x0000004e000a7308 */ /* 0x000fe20000002400 */
[----:B------:R-:W-:Y:S02]  /*6570*/  ISETP.GE.AND P2, PT, R9, R239, PT ;  /* 0x000000ef0900720c */ /* 0x000fe40003f46270 */
[----:B--2---:R-:W-:Y:S02]  /*6580*/  FSEL R11, R11, -INF , !P6 ;  /* 0xff8000000b0b7808 */ /* 0x004fe40007000000 */
[----:B------:R-:W-:Y:S02]  /*6590*/  ISETP.GT.AND P6, PT, R39, R8, PT ;  /* 0x000000082700720c */ /* 0x000fe40003fc4270 */
[----:B------:R-:W-:Y:S02]  /*65a0*/  FSEL R13, R33, -INF , !P1 ;  /* 0xff800000210d7808 */ /* 0x000fe40004800000 */
[----:B------:R-:W-:-:S02]  /*65b0*/  ISETP.GE.AND P1, PT, R9, R240, PT ;  /* 0x000000f00900720c */ /* 0x000fc40003f26270 */
[----:B------:R-:W-:Y:S01]  /*65c0*/  FSEL R17, R12, -INF , !P0 ;  /* 0xff8000000c117808 */ /* 0x000fe20004000000 */
[----:B------:R-:W1:Y:S01]  /*65d0*/  MUFU.TANH R9, R69 ;  /* 0x0000004500097308 */ /* 0x000e620000002400 */
[----:B------:R-:W-:Y:S02]  /*65e0*/  FSEL R40, R40, -INF , !P5 ;  /* 0xff80000028287808 */ /* 0x000fe40006800000 */
[----:B------:R-:W-:Y:S02]  /*65f0*/  FSEL R37, R37, -INF , !P2 ;  /* 0xff80000025257808 */ /* 0x000fe40005000000 */
[C---:B------:R-:W-:Y:S02]  /*6600*/  ISETP.GE.AND P0, PT, R8.reuse, R241, PT ;  /* 0x000000f10800720c */ /* 0x040fe40003f06270 */
[C---:B------:R-:W-:Y:S02]  /*6610*/  ISETP.GE.AND P5, PT, R8.reuse, R239, PT ;  /* 0x000000ef0800720c */ /* 0x040fe40003fa6270 */
[----:B------:R-:W-:-:S02]  /*6620*/  ISETP.GE.AND P2, PT, R8, R240, PT ;  /* 0x000000f00800720c */ /* 0x000fc40003f46270 */
[----:B---3--:R-:W-:Y:S02]  /*6630*/  FSEL R8, R0, -INF , !P6 ;  /* 0xff80000000087808 */ /* 0x008fe40007000000 */
[----:B------:R-:W-:Y:S02]  /*6640*/  FMNMX3.FTZ R0, R49, R50, R51, !PT ;  /* 0x0000003231007276 */ /* 0x000fe40007810033 */
[----:B------:R-:W-:Y:S02]  /*6650*/  FSEL R15, R11, -INF , !P1 ;  /* 0xff8000000b0f7808 */ /* 0x000fe40004800000 */
[----:B------:R-:W-:Y:S02]  /*6660*/  FMNMX3.FTZ R0, R0, R58, R57, !PT ;  /* 0x0000003a00007276 */ /* 0x000fe40007810039 */
[----:B------:R-:W-:Y:S02]  /*6670*/  FSEL R12, R42, -INF , !P0 ;  /* 0xff8000002a0c7808 */ /* 0x000fe40004000000 */
[----:B------:R-:W-:-:S02]  /*6680*/  FSEL R36, R36, -INF , !P5 ;  /* 0xff80000024247808 */ /* 0x000fc40006800000 */
[----:B------:R-:W-:Y:S02]  /*6690*/  FMNMX3.FTZ R0, R0, R56, R55, !PT ;  /* 0x0000003800007276 */ /* 0x000fe40007810037 */
[C---:B------:R-:W-:Y:S02]  /*66a0*/  ISETP.GE.AND P1, PT, R7.reuse, R241, PT ;  /* 0x000000f10700720c */ /* 0x040fe40003f26270 */
[----:B------:R-:W-:Y:S02]  /*66b0*/  ISETP.GE.AND P0, PT, R7, R239, PT ;  /* 0x000000ef0700720c */ /* 0x000fe40003f06270 */
[----:B------:R-:W-:Y:S02]  /*66c0*/  ISETP.GT.AND P5, PT, R39, R7, PT ;  /* 0x000000072700720c */ /* 0x000fe40003fa4270 */
[----:B------:R-:W-:Y:S02]  /*66d0*/  ISETP.GE.AND P6, PT, R7, R240, PT ;  /* 0x000000f00700720c */ /* 0x000fe40003fc6270 */
[----:B------:R-:W2:Y:S01]  /*66e0*/  MUFU.TANH R7, R71 ;  /* 0x0000004700077308 */ /* 0x000ea20000002400 */
[----:B------:R-:W-:-:S02]  /*66f0*/  FMNMX3.FTZ R0, R0, R54, R113, !PT ;  /* 0x0000003600007276 */ /* 0x000fc40007810071 */
[----:B------:R-:W-:Y:S02]  /*6700*/  FSEL R18, R8, -INF , !P2 ;  /* 0xff80000008127808 */ /* 0x000fe40005000000 */
[----:B------:R-:W-:Y:S02]  /*6710*/  FSEL R87, R43, -INF , !P1 ;  /* 0xff8000002b577808 */ /* 0x000fe40004800000 */
[----:B-1----:R-:W-:Y:S01]  /*6720*/  FSEL R9, R9, -INF , !P5 ;  /* 0xff80000009097808 */ /* 0x002fe20006800000 */
[----:B------:R-:W-:Y:S01]  /*6730*/  MUFU.TANH R8, R76 ;  /* 0x0000004c00087308 */ /* 0x000fe20000002400 */
[----:B------:R-:W-:Y:S02]  /*6740*/  FSEL R101, R41, -INF , !P0 ;  /* 0xff80000029657808 */ /* 0x000fe40004000000 */
[----:B------:R-:W-:Y:S02]  /*6750*/  FMNMX3.FTZ R0, R0, R116, R115, !PT ;  /* 0x0000007400007276 */ /* 0x000fe40007810073 */
[----:B------:R-:W-:-:S02]  /*6760*/  ISETP.GE.AND P2, PT, R6, R241, PT ;  /* 0x000000f10600720c */ /* 0x000fc40003f46270 */
[C---:B------:R-:W-:Y:S02]  /*6770*/  ISETP.GE.AND P1, PT, R6.reuse, R239, PT ;  /* 0x000000ef0600720c */ /* 0x040fe40003f26270 */
[----:B------:R-:W-:Y:S02]  /*6780*/  ISETP.GT.AND P5, PT, R39, R6, PT ;  /* 0x000000062700720c */ /* 0x000fe40003fa4270 */
[----:B------:R-:W-:Y:S02]  /*6790*/  ISETP.GE.AND P0, PT, R6, R240, PT ;  /* 0x000000f00600720c */ /* 0x000fe40003f06270 */
[----:B------:R-:W1:Y:S01]  /*67a0*/  MUFU.TANH R6, R75 ;  /* 0x0000004b00067308 */ /* 0x000e620000002400 */
[----:B------:R-:W-:Y:S02]  /*67b0*/  FMNMX3.FTZ R0, R0, R114, R121, !PT ;  /* 0x0000007200007276 */ /* 0x000fe40007810079 */
[----:B------:R-:W-:Y:S02]  /*67c0*/  FSEL R126, R9, -INF , !P6 ;  /* 0xff800000097e7808 */ /* 0x000fe40007000000 */
[----:B------:R-:W-:-:S02]  /*67d0*/  FMNMX3.FTZ R0, R0, R119, R118, !PT ;  /* 0x0000007700007276 */ /* 0x000fc40007810076 */
[----:B------:R-:W-:Y:S01]  /*67e0*/  FSEL R85, R46, -INF , !P2 ;  /* 0xff8000002e557808 */ /* 0x000fe20005000000 */
[----:B------:R-:W-:Y:S01]  /*67f0*/  MUFU.TANH R9, R77 ;  /* 0x0000004d00097308 */ /* 0x000fe20000002400 */
[----:B--2---:R-:W-:Y:S02]  /*6800*/  FSEL R7, R7, -INF , !P5 ;  /* 0xff80000007077808 */ /* 0x004fe40006800000 */
[----:B------:R-:W-:Y:S02]  /*6810*/  FSEL R100, R44, -INF , !P1 ;  /* 0xff8000002c647808 */ /* 0x000fe40004800000 */
[----:B------:R-:W-:Y:S02]  /*6820*/  FMNMX.FTZ R0, R120, R0, !PT ;  /* 0x0000000078007209 */ /* 0x000fe40007810000 */
[C---:B------:R-:W-:Y:S02]  /*6830*/  ISETP.GE.AND P6, PT, R5.reuse, R241, PT ;  /* 0x000000f10500720c */ /* 0x040fe40003fc6270 */
[----:B------:R-:W-:Y:S01]  /*6840*/  ISETP.GE.AND P2, PT, R5, R239, PT ;  /* 0x000000ef0500720c */ /* 0x000fe20003f46270 */
[----:B------:R-:W2:Y:S01]  /*6850*/  SHFL.BFLY PT, R133, R0, 0x2, 0x1f ;  /* 0x0c401f0000857f89 */ /* 0x000ea200000e0000 */
[----:B------:R-:W-:-:S02]  /*6860*/  ISETP.GT.AND P5, PT, R39, R5, PT ;  /* 0x000000052700720c */ /* 0x000fc40003fa4270 */
[----:B------:R-:W-:Y:S02]  /*6870*/  ISETP.GE.AND P1, PT, R5, R240, PT ;  /* 0x000000f00500720c */ /* 0x000fe40003f26270 */
[----:B------:R-:W-:Y:S02]  /*6880*/  FMNMX3.FTZ R5, R27, R28, R30, !PT ;  /* 0x0000001c1b057276 */ /* 0x000fe4000781001e */
[----:B-1----:R-:W-:Y:S02]  /*6890*/  FSEL R6, R6, -INF , !P5 ;  /* 0xff80000006067808 */ /* 0x002fe40006800000 */
[----:B------:R-:W-:Y:S02]  /*68a0*/  FMNMX3.FTZ R5, R5, R32, R35, !PT ;  /* 0x0000002005057276 */ /* 0x000fe40007810023 */
[----:B------:R-:W-:Y:S02]  /*68b0*/  FSEL R84, R47, -INF , !P6 ;  /* 0xff8000002f547808 */ /* 0x000fe40007000000 */
[----:B------:R-:W-:-:S02]  /*68c0*/  FMNMX3.FTZ R5, R5, R38, R40, !PT ;  /* 0x0000002605057276 */ /* 0x000fc40007810028 */
[----:B------:R-:W-:Y:S02]  /*68d0*/  ISETP.GE.AND P6, PT, R16, R239, PT ;  /* 0x000000ef1000720c */ /* 0x000fe40003fc6270 */
[----:B------:R-:W-:Y:S02]  /*68e0*/  FSEL R124, R6, -INF , !P1 ;  /* 0xff800000067c7808 */ /* 0x000fe40004800000 */
[----:B------:R-:W-:Y:S02]  /*68f0*/  FSEL R125, R7, -INF , !P0 ;  /* 0xff800000077d7808 */ /* 0x000fe40004000000 */
[-C--:B------:R-:W-:Y:S01]  /*6900*/  ISETP.GE.AND P1, PT, R14, R241.reuse, PT ;  /* 0x000000f10e00720c */ /* 0x080fe20003f26270 */
[----:B------:R-:W1:Y:S01]  /*6910*/  MUFU.TANH R7, R79 ;  /* 0x0000004f00077308 */ /* 0x000e620000002400 */
[----:B------:R-:W-:Y:S02]  /*6920*/  ISETP.GE.AND P0, PT, R16, R241, PT ;  /* 0x000000f11000720c */ /* 0x000fe40003f06270 */
[----:B------:R-:W-:-:S02]  /*6930*/  FMNMX3.FTZ R5, R5, R12, R87, !PT ;  /* 0x0000000c05057276 */ /* 0x000fc40007810057 */
[----:B------:R-:W-:Y:S02]  /*6940*/  FSEL R122, R34, -INF , !P6 ;  /* 0xff800000227a7808 */ /* 0x000fe40007000000 */
[-C--:B------:R-:W-:Y:S02]  /*6950*/  ISETP.GE.AND P6, PT, R4, R241.reuse, PT ;  /* 0x000000f10400720c */ /* 0x080fe40003fc6270 */
[----:B------:R-:W-:Y:S02]  /*6960*/  FSEL R110, R74, -INF , !P1 ;  /* 0xff8000004a6e7808 */ /* 0x000fe40004800000 */
[----:B------:R-:W-:Y:S02]  /*6970*/  FSEL R117, R64, -INF , !P0 ;  /* 0xff80000040757808 */ /* 0x000fe40004000000 */
[----:B------:R-:W-:Y:S02]  /*6980*/  ISETP.GE.AND P1, PT, R3, R241, PT ;  /* 0x000000f10300720c */ /* 0x000fe40003f26270 */
[----:B------:R-:W-:-:S02]  /*6990*/  FMNMX3.FTZ R5, R5, R85, R84, !PT ;  /* 0x0000005505057276 */ /* 0x000fc40007810054 */
[----:B------:R-:W-:Y:S02]  /*69a0*/  FSEL R109, R72, -INF , !P6 ;  /* 0xff800000486d7808 */ /* 0x000fe40007000000 */
[----:B------:R-:W-:Y:S02]  /*69b0*/  ISETP.GE.AND P6, PT, R2, R241, PT ;  /* 0x000000f10200720c */ /* 0x000fe40003fc6270 */
[----:B------:R-:W-:Y:S02]  /*69c0*/  FSEL R112, R52, -INF , !P1 ;  /* 0xff80000034707808 */ /* 0x000fe40004800000 */
[----:B------:R-:W-:Y:S02]  /*69d0*/  FMNMX3.FTZ R5, R5, R117, R110, !PT ;  /* 0x0000007505057276 */ /* 0x000fe4000781006e */
[----:B------:R-:W-:Y:S02]  /*69e0*/  FSEL R111, R65, -INF , !P6 ;  /* 0xff800000416f7808 */ /* 0x000fe40007000000 */
[----:B------:R-:W-:-:S02]  /*69f0*/  FMNMX3.FTZ R6, R5, R109, R112, !PT ;  /* 0x0000006d05067276 */ /* 0x000fc40007810070 */
[----:B--2---:R-:W-:Y:S02]  /*6a00*/  FMNMX.FTZ R133, R0, R133, !PT ;  /* 0x0000008500857209 */ /* 0x004fe40007810000 */
[----:B------:R-:W-:Y:S02]  /*6a10*/  FMNMX.FTZ R0, R111, R6, !PT ;  /* 0x000000066f007209 */ /* 0x000fe40007810000 */
[----:B------:R-:W-:Y:S01]  /*6a20*/  FMNMX3.FTZ R5, R20, R23, R25, !PT ;  /* 0x0000001714057276 */ /* 0x000fe20007810019 */
[----:B------:R-:W2:Y:S01]  /*6a30*/  MUFU.TANH R6, R80 ;  /* 0x0000005000067308 */ /* 0x000ea20000002400 */
[----:B------:R-:W-:Y:S01]  /*6a40*/  FSEL R86, R45, -INF , !P2 ;  /* 0xff8000002d567808 */ /* 0x000fe20005000000 */
[----:B------:R-:W3:Y:S01]  /*6a50*/  SHFL.BFLY PT, R135, R0, 0x2, 0x1f ;  /* 0x0c401f0000877f89 */ /* 0x000ee200000e0000 */
[----:B------:R-:W-:Y:S02]  /*6a60*/  FMNMX3.FTZ R5, R5, R29, R31, !PT ;  /* 0x0000001d05057276 */ /* 0x000fe4000781001f */
[----:B------:R-:W-:-:S02]  /*6a70*/  ISETP.GE.AND P0, PT, R14, R239, PT ;  /* 0x000000ef0e00720c */ /* 0x000fc40003f06270 */
[----:B------:R-:W-:Y:S02]  /*6a80*/  FMNMX3.FTZ R5, R5, R13, R37, !PT ;  /* 0x0000000d05057276 */ /* 0x000fe40007810025 */
[----:B------:R-:W-:Y:S02]  /*6a90*/  ISETP.GT.AND P2, PT, R39, R16, PT ;  /* 0x000000102700720c */ /* 0x000fe40003f44270 */
[----:B------:R-:W-:Y:S02]  /*6aa0*/  FMNMX3.FTZ R5, R5, R36, R101, !PT ;  /* 0x0000002405057276 */ /* 0x000fe40007810065 */
[----:B------:R-:W-:Y:S02]  /*6ab0*/  FSEL R131, R48, -INF , !P0 ;  /* 0xff80000030837808 */ /* 0x000fe40004000000 */
[----:B------:R-:W-:Y:S02]  /*6ac0*/  ISETP.GE.AND P5, PT, R16, R240, PT ;  /* 0x000000f01000720c */ /* 0x000fe40003fa6270 */
[----:B-1----:R-:W-:-:S02]  /*6ad0*/  FSEL R7, R7, -INF , !P2 ;  /* 0xff80000007077808 */ /* 0x002fc40005000000 */
[-C--:B------:R-:W-:Y:S02]  /*6ae0*/  ISETP.GE.AND P0, PT, R3, R239.reuse, PT ;  /* 0x000000ef0300720c */ /* 0x080fe40003f06270 */
[----:B------:R-:W-:Y:S02]  /*6af0*/  ISETP.GT.AND P1, PT, R39, R14, PT ;  /* 0x0000000e2700720c */ /* 0x000fe40003f24270 */
[----:B------:R-:W-:Y:S02]  /*6b00*/  ISETP.GE.AND P2, PT, R4, R239, PT ;  /* 0x000000ef0400720c */ /* 0x000fe40003f46270 */
[----:B------:R-:W-:Y:S02]  /*6b10*/  FMNMX3.FTZ R5, R5, R100, R86, !PT ;  /* 0x0000006405057276 */ /* 0x000fe40007810056 */
[----:B------:R-:W-:Y:S02]  /*6b20*/  FSEL R123, R7, -INF , !P5 ;  /* 0xff800000077b7808 */ /* 0x000fe40006800000 */
[----:B------:R-:W-:Y:S01]  /*6b30*/  FSEL R103, R59, -INF , !P0 ;  /* 0xff8000003b677808 */ /* 0x000fe20004000000 */
[----:B------:R-:W1:Y:S01]  /*6b40*/  SHFL.BFLY PT, R7, R133, 0x1, 0x1f ;  /* 0x0c201f0085077f89 */ /* 0x000e6200000e0000 */
[----:B------:R-:W-:-:S02]  /*6b50*/  ISETP.GT.AND P5, PT, R39, R4, PT ;  /* 0x000000042700720c */ /* 0x000fc40003fa4270 */
[----:B------:R-:W-:Y:S02]  /*6b60*/  FSEL R11, R8, -INF , !P1 ;  /* 0xff800000080b7808 */ /* 0x000fe40004800000 */
[----:B------:R-:W-:Y:S02]  /*6b70*/  ISETP.GE.AND P0, PT, R4, R240, PT ;  /* 0x000000f00400720c */ /* 0x000fe40003f06270 */
[----:B------:R-:W-:Y:S02]  /*6b80*/  ISETP.GE.AND P1, PT, R2, R239, PT ;  /* 0x000000ef0200720c */ /* 0x000fe40003f26270 */
[----:B------:R-:W-:Y:S02]  /*6b90*/  FSEL R108, R60, -INF , !P2 ;  /* 0xff8000003c6c7808 */ /* 0x000fe40005000000 */
[----:B------:R-:W-:Y:S02]  /*6ba0*/  FMNMX3.FTZ R5, R5, R122, R131, !PT ;  /* 0x0000007a05057276 */ /* 0x000fe40007810083 */
[----:B------:R-:W-:-:S02]  /*6bb0*/  FMNMX3.FTZ R4, R26, R24, R22, !PT ;  /* 0x000000181a047276 */ /* 0x000fc40007810016 */
[----:B---3--:R-:W-:Y:S02]  /*6bc0*/  FMNMX.FTZ R135, R0, R135, !PT ;  /* 0x0000008700877209 */ /* 0x008fe40007810000 */
[----:B------:R-:W-:Y:S02]  /*6bd0*/  FSEL R102, R53, -INF , !P1 ;  /* 0xff80000035667808 */ /* 0x000fe40004800000 */
[----:B------:R-:W-:Y:S01]  /*6be0*/  FMNMX3.FTZ R5, R5, R108, R103, !PT ;  /* 0x0000006c05057276 */ /* 0x000fe20007810067 */
[----:B------:R-:W-:Y:S01]  /*6bf0*/  SHFL.BFLY PT, R8, R135, 0x1, 0x1f ;  /* 0x0c201f0087087f89 */ /* 0x000fe200000e0000 */
[----:B------:R-:W-:Y:S02]  /*6c00*/  FMNMX3.FTZ R0, R4, R21, R19, !PT ;  /* 0x0000001504007276 */ /* 0x000fe40007810013 */
[----:B------:R-:W-:Y:S02]  /*6c10*/  FMNMX.FTZ R5, R102, R5, !PT ;  /* 0x0000000566057209 */ /* 0x000fe40007810000 */
[----:B------:R-:W-:-:S02]  /*6c20*/  FMNMX3.FTZ R0, R0, R17, R15, !PT ;  /* 0x0000001100007276 */ /* 0x000fc4000781000f */
[----:B------:R-:W-:Y:S01]  /*6c30*/  ISETP.GE.AND P6, PT, R14, R240, PT ;  /* 0x000000f00e00720c */ /* 0x000fe20003fc6270 */
[----:B------:R-:W3:Y:S01]  /*6c40*/  SHFL.BFLY PT, R136, R5, 0x2, 0x1f ;  /* 0x0c401f0005887f89 */ /* 0x000ee200000e0000 */
[C---:B------:R-:W-:Y:S02]  /*6c50*/  ISETP.GT.AND P2, PT, R39.reuse, R3, PT ;  /* 0x000000032700720c */ /* 0x040fe40003f44270 */
[----:B------:R-:W-:Y:S02]  /*6c60*/  FMNMX3.FTZ R0, R0, R18, R126, !PT ;  /* 0x0000001200007276 */ /* 0x000fe4000781007e */
[----:B------:R-:W-:Y:S02]  /*6c70*/  FSEL R10, R10, -INF , !P5 ;  /* 0xff8000000a0a7808 */ /* 0x000fe40006800000 */
[----:B------:R-:W-:Y:S02]  /*6c80*/  ISETP.GT.AND P1, PT, R39, R2, PT ;  /* 0x000000022700720c */ /* 0x000fe40003f24270 */
[----:B------:R-:W-:-:S02]  /*6c90*/  ISETP.GE.AND P5, PT, R3, R240, PT ;  /* 0x000000f00300720c */ /* 0x000fc40003fa6270 */
[----:B------:R-:W-:Y:S02]  /*6ca0*/  FSEL R9, R9, -INF , !P2 ;  /* 0xff80000009097808 */ /* 0x000fe40005000000 */
[----:B------:R-:W-:Y:S02]  /*6cb0*/  FSEL R127, R11, -INF , !P6 ;  /* 0xff8000000b7f7808 */ /* 0x000fe40007000000 */
[----:B------:R-:W-:Y:S02]  /*6cc0*/  FMNMX3.FTZ R0, R0, R125, R124, !PT ;  /* 0x0000007d00007276 */ /* 0x000fe4000781007c */
[----:B------:R-:W-:Y:S02]  /*6cd0*/  ISETP.GE.AND P2, PT, R2, R240, PT ;  /* 0x000000f00200720c */ /* 0x000fe40003f46270 */
[----:B--2---:R-:W-:Y:S02]  /*6ce0*/  FSEL R6, R6, -INF , !P1 ;  /* 0xff80000006067808 */ /* 0x004fe40004800000 */
[----:B------:R-:W-:-:S02]  /*6cf0*/  FSEL R129, R10, -INF , !P0 ;  /* 0xff8000000a817808 */ /* 0x000fc40004000000 */
[----:B------:R-:W-:Y:S02]  /*6d00*/  FSEL R128, R9, -INF , !P5 ;  /* 0xff80000009807808 */ /* 0x000fe40006800000 */
[----:B------:R-:W-:Y:S02]  /*6d10*/  FMNMX3.FTZ R0, R0, R123, R127, !PT ;  /* 0x0000007b00007276 */ /* 0x000fe4000781007f */
[----:B------:R-:W-:Y:S02]  /*6d20*/  FSEL R130, R6, -INF , !P2 ;  /* 0xff80000006827808 */ /* 0x000fe40005000000 */
[----:B------:R-:W-:Y:S02]  /*6d30*/  FMNMX3.FTZ R0, R0, R129, R128, !PT ;  /* 0x0000008100007276 */ /* 0x000fe40007810080 */
[----:B-1----:R-:W-:Y:S02]  /*6d40*/  FMNMX.FTZ R133, R133, R7, !PT ;  /* 0x0000000785857209 */ /* 0x002fe40007810000 */
[----:B------:R-:W-:-:S02]  /*6d50*/  FMNMX.FTZ R0, R130, R0, !PT ;  /* 0x0000000082007209 */ /* 0x000fc40007810000 */
[C---:B------:R-:W-:Y:S01]  /*6d60*/  FSETP.NEU.FTZ.AND P0, PT, R133.reuse, -INF , PT ;  /* 0xff8000008500780b */ /* 0x040fe20003f1d000 */
[----:B------:R-:W-:Y:S01]  /*6d70*/  FMUL.FTZ R4, R133, UR4 ;  /* 0x0000000485047c20 */ /* 0x000fe20008410000 */
[----:B---3--:R-:W-:Y:S01]  /*6d80*/  FMNMX.FTZ R136, R5, R136, !PT ;  /* 0x0000008805887209 */ /* 0x008fe20007810000 */
[----:B------:R-:W1:Y:S01]  /*6d90*/  SHFL.BFLY PT, R7, R0, 0x2, 0x1f ;  /* 0x0c401f0000077f89 */ /* 0x000e6200000e0000 */
[----:B------:R-:W-:Y:S02]  /*6da0*/  FMNMX.FTZ R135, R135, R8, !PT ;  /* 0x0000000887877209 */ /* 0x000fe40007810000 */
[----:B------:R-:W-:Y:S01]  /*6db0*/  FSEL R4, R4, RZ, P0 ;  /* 0x000000ff04047208 */ /* 0x000fe20000000000 */
[----:B------:R-:W2:Y:S01]  /*6dc0*/  SHFL.BFLY PT, R8, R136, 0x1, 0x1f ;  /* 0x0c201f0088087f89 */ /* 0x000ea200000e0000 */
[----:B------:R-:W-:Y:S02]  /*6dd0*/  FSETP.NEU.FTZ.AND P0, PT, R135, -INF , PT ;  /* 0xff8000008700780b */ /* 0x000fe40003f1d000 */
[----:B------:R-:W-:Y:S01]  /*6de0*/  SEL R180, R157, 0xffffffe0, !P3 ;  /* 0xffffffe09db47807 */ /* 0x000fe20005800000 */
[--C-:B------:R-:W-:Y:S01]  /*6df0*/  FFMA.FTZ R2, R49, UR4, -R4.reuse ;  /* 0x0000000431027c23 */ /* 0x100fe20008010804 */
[--C-:B------:R-:W-:Y:S01]  /*6e00*/  FFMA.FTZ R3, R50, UR4, -R4.reuse ;  /* 0x0000000432037c23 */ /* 0x100fe20008010804 */
[----:B------:R-:W-:-:S02]  /*6e10*/  FFMA.FTZ R5, R58, UR4, -R4 ;  /* 0x000000043a057c23 */ /* 0x000fc40008010804 */
        /* <DEDUP_REMOVED lines=9> */
[----:B-----5:R-:W-:-:S04]  /*6eb0*/  FFMA.FTZ R5, R56, UR4, -R4 ;  /* 0x0000000438057c23 */ /* 0x020fc80008010804 */
[----:B------:R-:W-:Y:S01]  /*6ec0*/  FSEL R3, R3, RZ, P0 ;  /* 0x000000ff03037208 */ /* 0x000fe20000000000 */
[----:B------:R4:W-:Y:S01]  /*6ed0*/  MUFU.EX2 R193, R5 ;  /* 0x0000000500c17308 */ /* 0x0009e20000000800 */
[----:B------:R-:W-:-:S03]  /*6ee0*/  FSETP.NEU.FTZ.AND P0, PT, R136, -INF , PT ;  /* 0xff8000008800780b */ /* 0x000fc60003f1d000 */
[--C-:B------:R-:W-:Y:S01]  /*6ef0*/  FFMA.FTZ R6, R28, UR4, -R3.reuse ;  /* 0x000000041c067c23 */ /* 0x100fe20008010803 */
[----:B------:R-:W-:Y:S01]  /*6f00*/  FFMA.FTZ R7, R40, UR4, -R3 ;  /* 0x0000000428077c23 */ /* 0x000fe20008010803 */
[----:B------:R-:W-:Y:S01]  /*6f10*/  F2FP.BF16.F32.PACK_AB R28, R178, R184 ;  /* 0x000000b8b21c723e */ /* 0x000fe200000010ff */
[--C-:B--2---:R-:W-:Y:S01]  /*6f20*/  FFMA.FTZ R2, R57, UR4, -R4.reuse ;  /* 0x0000000439027c23 */ /* 0x104fe20008010804 */
[----:B------:R2:W-:Y:S04]  /*6f30*/  MUFU.EX2 R176, R6 ;  /* 0x0000000600b07308 */ /* 0x0005e80000000800 */
[----:B------:R5:W3:Y:S01]  /*6f40*/  MUFU.EX2 R185, R2 ;  /* 0x0000000200b97308 */ /* 0x000ae20000000800 */
[----:B----4-:R-:W-:-:S03]  /*6f50*/  FFMA.FTZ R5, R54, UR4, -R4 ;  /* 0x0000000436057c23 */ /* 0x010fc60008010804 */
[----:B------:R-:W-:Y:S01]  /*6f60*/  MUFU.EX2 R202, R7 ;  /* 0x0000000700ca7308 */ /* 0x000fe20000000800 */
[----:B-1----:R-:W-:-:S03]  /*6f70*/  FMNMX.FTZ R134, R0, R134, !PT ;  /* 0x0000008600867209 */ /* 0x002fc60007810000 */
[----:B------:R1:W-:Y:S01]  /*6f80*/  MUFU.EX2 R140, R5 ;  /* 0x00000005008c7308 */ /* 0x0003e20000000800 */
[--C-:B--2---:R-:W-:Y:S01]  /*6f90*/  FFMA.FTZ R6, R35, UR4, -R3.reuse ;  /* 0x0000000423067c23 */ /* 0x104fe20008010803 */
[----:B------:R-:W-:Y:S01]  /*6fa0*/  FMUL.FTZ R0, R134, UR4 ;  /* 0x0000000486007c20 */ /* 0x000fe20008410000 */
[----:B-----5:R-:W-:Y:S02]  /*6fb0*/  FFMA.FTZ R2, R55, UR4, -R4 ;  /* 0x0000000437027c23 */ /* 0x020fe40008010804 */
[----:B------:R2:W-:Y:S04]  /*6fc0*/  MUFU.EX2 R186, R6 ;  /* 0x0000000600ba7308 */ /* 0x0005e80000000800 */
[----:B------:R4:W-:Y:S01]  /*6fd0*/  MUFU.EX2 R201, R2 ;  /* 0x0000000200c97308 */ /* 0x0009e20000000800 */
[----:B-1----:R-:W-:Y:S01]  /*6fe0*/  FFMA.FTZ R5, R30, UR4, -R3 ;  /* 0x000000041e057c23 */ /* 0x002fe20008010803 */
[----:B---3--:R-:W-:-:S03]  /*6ff0*/  F2FP.BF16.F32.PACK_AB R30, R191, R179 ;  /* 0x000000b3bf1e723e */ /* 0x008fc600000010ff */
[----:B------:R1:W-:Y:S01]  /*7000*/  MUFU.EX2 R204, R5 ;  /* 0x0000000500cc7308 */ /* 0x0003e20000000800 */
[--C-:B--2---:R-:W-:Y:S01]  /*7010*/  FFMA.FTZ R6, R12, UR4, -R3.reuse ;  /* 0x000000040c067c23 */ /* 0x104fe20008010803 */
[----:B----4-:R-:W-:-:S03]  /*7020*/  FFMA.FTZ R2, R27, UR4, -R3 ;  /* 0x000000041b027c23 */ /* 0x010fc60008010803 */
[----:B------:R-:W2:Y:S04]  /*7030*/  MUFU.EX2 R141, R6 ;  /* 0x00000006008d7308 */ /* 0x000ea80000000800 */
[----:B------:R3:W4:Y:S01]  /*7040*/  MUFU.EX2 R177, R2 ;  /* 0x0000000200b17308 */ /* 0x0007220000000800 */
[----:B-1----:R-:W-:-:S04]  /*7050*/  FFMA.FTZ R5, R38, UR4, -R3 ;  /* 0x0000000426057c23 */ /* 0x002fc80008010803 */
[----:B------:R1:W-:Y:S01]  /*7060*/  MUFU.EX2 R194, R5 ;  /* 0x0000000500c27308 */ /* 0x0003e20000000800 */
[----:B---3--:R-:W-:-:S04]  /*7070*/  FFMA.FTZ R2, R32, UR4, -R3 ;  /* 0x0000000420027c23 */ /* 0x008fc80008010803 */
[----:B------:R3:W5:Y:S01]  /*7080*/  MUFU.EX2 R190, R2 ;  /* 0x0000000200be7308 */ /* 0x0007620000000800 */
[----:B-1----:R-:W-:-:S04]  /*7090*/  LOP3.LUT R5, R158, 0x200, R159, 0xf8, !PT ;  /* 0x000002009e057812 */ /* 0x002fc800078ef89f */
[----:B------:R-:W-:-:S05]  /*70a0*/  LEA R5, R5, UR5, 0x1 ;  /* 0x0000000505057c11 */ /* 0x000fca000f8e08ff */
[----:B------:R-:W-:Y:S02]  /*70b0*/  IMAD.IADD R6, R180, 0x1, R5 ;  /* 0x00000001b4067824 */ /* 0x000fe400078e0205 */
[----:B---3--:R-:W-:-:S03]  /*70c0*/  FMUL.FTZ R2, R136, UR4 ;  /* 0x0000000488027c20 */ /* 0x008fc60008410000 */
[----:B------:R-:W1:Y:S02]  /*70d0*/  LDSM.16.MT88.4 R32, [R6+0xc000] ;  /* 0x00c000000620783b */ /* 0x000e640000004200 */
[----:B------:R-:W-:Y:S02]  /*70e0*/  FSEL R2, R2, RZ, P0 ;  /* 0x000000ff02027208 */ /* 0x000fe40000000000 */
[----:B------:R-:W-:Y:S01]  /*70f0*/  LDSM.16.MT88.4 R40, [R6+0xc800] ;  /* 0x00c800000628783b */ /* 0x000fe20000004200 */
[----:B------:R-:W-:Y:S02]  /*7100*/  FSETP.NEU.FTZ.AND P0, PT, R134, -INF , PT ;  /* 0xff8000008600780b */ /* 0x000fe40003f1d000 */
[--C-:B------:R-:W-:Y:S01]  /*7110*/  FFMA.FTZ R8, R20, UR4, -R2.reuse ;  /* 0x0000000414087c23 */ /* 0x100fe20008010802 */
[--C-:B------:R-:W-:Y:S01]  /*7120*/  FFMA.FTZ R7, R23, UR4, -R2.reuse ;  /* 0x0000000417077c23 */ /* 0x100fe20008010802 */
[----:B------:R-:W-:Y:S01]  /*7130*/  FSEL R0, R0, RZ, P0 ;  /* 0x000000ff00007208 */ /* 0x000fe20000000000 */
[----:B------:R-:W-:Y:S01]  /*7140*/  FFMA.FTZ R9, R25, UR4, -R2 ;  /* 0x0000000419097c23 */ /* 0x000fe20008010802 */
[----:B------:R3:W-:Y:S01]  /*7150*/  MUFU.EX2 R139, R8 ;  /* 0x00000008008b7308 */ /* 0x0007e20000000800 */
[----:B------:R-:W1:Y:S01]  /*7160*/  LDSM.16.MT88.4 R44, [R6+0xe000] ;  /* 0x00e00000062c783b */ /* 0x000e620000004200 */
[----:B------:R-:W-:-:S02]  /*7170*/  F2FP.BF16.F32.PACK_AB R20, R193, R185 ;  /* 0x000000b9c114723e */ /* 0x000fc400000010ff */
[----:B------:R5:W-:Y:S01]  /*7180*/  MUFU.EX2 R138, R7 ;  /* 0x00000007008a7308 */ /* 0x000be20000000800 */
[----:B--2---:R-:W-:Y:S01]  /*7190*/  F2FP.BF16.F32.PACK_AB R23, R141, R202 ;  /* 0x000000ca8d17723e */ /* 0x004fe200000010ff */
[----:B------:R-:W-:Y:S02]  /*71a0*/  LDSM.16.MT88.4 R172, [R6+0xd800] ;  /* 0x00d8000006ac783b */ /* 0x000fe40000004200 */
[----:B------:R2:W-:Y:S01]  /*71b0*/  MUFU.EX2 R189, R9 ;  /* 0x0000000900bd7308 */ /* 0x0005e20000000800 */
[----:B---3--:R-:W-:Y:S01]  /*71c0*/  FFMA.FTZ R8, R29, UR4, -R2 ;  /* 0x000000041d087c23 */ /* 0x008fe20008010802 */
[----:B----4-:R-:W-:-:S03]  /*71d0*/  F2FP.BF16.F32.PACK_AB R29, R176, R177 ;  /* 0x000000b1b01d723e */ /* 0x010fc600000010ff */
[----:B------:R3:W-:Y:S01]  /*71e0*/  MUFU.EX2 R205, R8 ;  /* 0x0000000800cd7308 */ /* 0x0007e20000000800 */
[----:B-----5:R-:W-:Y:S01]  /*71f0*/  FFMA.FTZ R7, R31, UR4, -R2 ;  /* 0x000000041f077c23 */ /* 0x020fe20008010802 */
[----:B------:R-:W-:Y:S01]  /*7200*/  F2FP.BF16.F32.PACK_AB R31, R190, R204 ;  /* 0x000000ccbe1f723e */ /* 0x000fe200000010ff */
[----:B--2---:R-:W-:Y:S02]  /*7210*/  FFMA.FTZ R9, R15, UR4, -R0 ;  /* 0x000000040f097c23 */ /* 0x004fe40008010800 */
[----:B------:R2:W-:Y:S04]  /*7220*/  MUFU.EX2 R187, R7 ;  /* 0x0000000700bb7308 */ /* 0x0005e80000000800 */
[----:B------:R-:W-:Y:S01]  /*7230*/  MUFU.EX2 R207, R9 ;  /* 0x0000000900cf7308 */ /* 0x000fe20000000800 */
[----:B-1----:R-:W-:Y:S01]  /*7240*/  HMMA.16816.F32.BF16 R48, R28, R34, RZ ;  /* 0x000000221c30723c */ /* 0x002fe200000418ff */
[----:B---3--:R-:W-:-:S04]  /*7250*/  FFMA.FTZ R8, R13, UR4, -R2 ;  /* 0x000000040d087c23 */ /* 0x008fc80008010802 */
[----:B------:R1:W3:Y:S01]  /*7260*/  MUFU.EX2 R195, R8 ;  /* 0x0000000800c37308 */ /* 0x0002e20000000800 */
[----:B--2---:R-:W-:-:S04]  /*7270*/  FFMA.FTZ R7, R37, UR4, -R2 ;  /* 0x0000000425077c23 */ /* 0x004fc80008010802 */
[----:B------:R2:W-:Y:S01]  /*7280*/  MUFU.EX2 R203, R7 ;  /* 0x0000000700cb7308 */ /* 0x0005e20000000800 */
[----:B------:R-:W-:Y:S01]  /*7290*/  HMMA.16816.F32.BF16 R68, R28, R44, RZ ;  /* 0x0000002c1c44723c */ /* 0x000fe200000418ff */
[----:B-1----:R-:W-:Y:S01]  /*72a0*/  FFMA.FTZ R8, R36, UR4, -R2 ;  /* 0x0000000424087c23 */ /* 0x002fe20008010802 */
[----:B---3--:R-:W-:-:S06]  /*72b0*/  F2FP.BF16.F32.PACK_AB R16, R195, R187 ;  /* 0x000000bbc310723e */ /* 0x008fcc00000010ff */
[----:B------:R-:W-:Y:S01]  /*72c0*/  HMMA.16816.F32.BF16 R36, R28, R32, RZ ;  /* 0x000000201c24723c */ /* 0x000fe200000418ff */
[----:B------:R1:W-:Y:S01]  /*72d0*/  MUFU.EX2 R142, R8 ;  /* 0x00000008008e7308 */ /* 0x0003e20000000800 */
[----:B--2---:R-:W-:Y:S01]  /*72e0*/  FFMA.FTZ R7, R26, UR4, -R0 ;  /* 0x000000041a077c23 */ /* 0x004fe20008010800 */
[----:B------:R-:W-:-:S03]  /*72f0*/  F2FP.BF16.F32.PACK_AB R26, R205, R189 ;  /* 0x000000bdcd1a723e */ /* 0x000fc600000010ff */
[----:B------:R2:W-:Y:S01]  /*7300*/  MUFU.EX2 R137, R7 ;  /* 0x0000000700897308 */ /* 0x0005e20000000800 */
[----:B-1----:R-:W-:Y:S01]  /*7310*/  FFMA.FTZ R8, R24, UR4, -R0 ;  /* 0x0000000418087c23 */ /* 0x002fe20008010800 */
[----:B------:R-:W-:Y:S01]  /*7320*/  F2FP.BF16.F32.PACK_AB R24, R138, R139 ;  /* 0x0000008b8a18723e */ /* 0x000fe200000010ff */
[----:B------:R-:W-:Y:S01]  /*7330*/  FADD.FTZ R138, R139, R138 ;  /* 0x0000008a8b8a7221 */ /* 0x000fe20000010000 */
[----:B------:R-:W-:Y:S01]  /*7340*/  IMAD.MOV.U32 R139, RZ, RZ, R202 ;  /* 0x000000ffff8b7224 */ /* 0x000fe200078e00ca */
[----:B------:R1:W3:Y:S01]  /*7350*/  MUFU.EX2 R132, R8 ;  /* 0x0000000800847308 */ /* 0x0002e20000000800 */
[----:B--2---:R-:W-:Y:S01]  /*7360*/  FFMA.FTZ R7, R22, UR4, -R0 ;  /* 0x0000000416077c23 */ /* 0x004fe20008010800 */
[----:B------:R-:W-:-:S03]  /*7370*/  F2FP.BF16.F32.PACK_AB R22, R140, R201 ;  /* 0x000000c98c16723e */ /* 0x000fc600000010ff */
[----:B------:R2:W-:Y:S01]  /*7380*/  MUFU.EX2 R188, R7 ;  /* 0x0000000700bc7308 */ /* 0x0005e20000000800 */
[----:B-1----:R-:W-:Y:S01]  /*7390*/  FFMA.FTZ R8, R21, UR4, -R0 ;  /* 0x0000000415087c23 */ /* 0x002fe20008010800 */
[----:B---3--:R-:W-:Y:S01]  /*73a0*/  F2FP.BF16.F32.PACK_AB R25, R132, R137 ;  /* 0x000000898419723e */ /* 0x008fe200000010ff */
[----:B------:R-:W-:Y:S01]  /*73b0*/  FADD.FTZ R132, R137, R132 ;  /* 0x0000008489847221 */ /* 0x000fe20000010000 */
[----:B------:R-:W-:Y:S01]  /*73c0*/  F2FP.BF16.F32.PACK_AB R21, R194, R186 ;  /* 0x000000bac215723e */ /* 0x000fe200000010ff */
[----:B------:R-:W1:Y:S01]  /*73d0*/  MUFU.EX2 R206, R8 ;  /* 0x0000000800ce7308 */ /* 0x000e620000000800 */
[----:B--2---:R-:W-:Y:S01]  /*73e0*/  FFMA.FTZ R7, R19, UR4, -R0 ;  /* 0x0000000413077c23 */ /* 0x004fe20008010800 */
[----:B------:R-:W-:-:S03]  /*73f0*/  IMAD.MOV.U32 R137, RZ, RZ, R201 ;  /* 0x000000ffff897224 */ /* 0x000fc600078e00c9 */
[----:B------:R2:W-:Y:S01]  /*7400*/  MUFU.EX2 R192, R7 ;  /* 0x0000000700c07308 */ /* 0x0005e20000000800 */
[----:B------:R-:W-:Y:S01]  /*7410*/  HMMA.16816.F32.BF16 R160, R20, R40, R36 ;  /* 0x0000002814a0723c */ /* 0x000fe20000041824 */
[----:B------:R-:W-:Y:S01]  /*7420*/  LDSM.16.MT88.4 R36, [R5+0xe000] ;  /* 0x00e000000524783b */ /* 0x000fe20000004200 */
[----:B-1----:R-:W-:Y:S01]  /*7430*/  F2FP.BF16.F32.PACK_AB R27, R206, R188 ;  /* 0x000000bcce1b723e */ /* 0x002fe200000010ff */
[----:B------:R-:W-:-:S05]  /*7440*/  FFMA.FTZ R8, R17, UR4, -R0 ;  /* 0x0000000411087c23 */ /* 0x000fca0008010800 */
[----:B------:R-:W-:Y:S01]  /*7450*/  HMMA.16816.F32.BF16 R104, R20, R42, R48 ;  /* 0x0000002a1468723c */ /* 0x000fe20000041830 */
[----:B--2---:R-:W-:Y:S01]  /*7460*/  FFMA.FTZ R7, R18, UR4, -R0 ;  /* 0x0000000412077c23 */ /* 0x004fe20008010800 */
[----:B------:R1:W2:Y:S01]  /*7470*/  MUFU.EX2 R200, R8 ;  /* 0x0000000800c87308 */ /* 0x0002a20000000800 */
[----:B------:R-:W-:-:S03]  /*7480*/  F2FP.BF16.F32.PACK_AB R18, R142, R203 ;  /* 0x000000cb8e12723e */ /* 0x000fc600000010ff */
[----:B------:R-:W3:Y:S02]  /*7490*/  MUFU.EX2 R143, R7 ;  /* 0x00000007008f7308 */ /* 0x000ee40000000800 */
[C---:B------:R-:W-:Y:S08]  /*74a0*/  HMMA.16816.F32.BF16 R12, R24.reuse, R32, RZ ;  /* 0x00000020180c723c */ /* 0x040ff000000418ff */
[----:B------:R-:W-:Y:S01]  /*74b0*/  HMMA.16816.F32.BF16 R52, R24, R34, RZ ;  /* 0x000000221834723c */ /* 0x000fe200000418ff */
[----:B-1----:R-:W1:Y:S01]  /*74c0*/  LDSM.16.MT88.4 R8, [R5+0xc000] ;  /* 0x00c000000508783b */ /* 0x002e620000004200 */
[----:B--2---:R-:W-:-:S02]  /*74d0*/  F2FP.BF16.F32.PACK_AB R17, R200, R192 ;  /* 0x000000c0c811723e */ /* 0x004fc400000010ff */
[----:B---3--:R-:W-:Y:S01]  /*74e0*/  F2FP.BF16.F32.PACK_AB R19, R143, R207 ;  /* 0x000000cf8f13723e */ /* 0x008fe200000010ff */
[----:B------:R-:W-:Y:S01]  /*74f0*/  LDSM.16.MT88.4 R32, [R5+0xc800] ;  /* 0x00c800000520783b */ /* 0x000fe20000004200 */
[--C-:B------:R-:W-:Y:S02]  /*7500*/  FFMA.FTZ R7, R116, UR4, -R4.reuse ;  /* 0x0000000474077c23 */ /* 0x100fe40008010804 */
[----:B------:R-:W-:Y:S02]  /*7510*/  HMMA.16816.F32.BF16 R64, R24, R44, RZ ;  /* 0x0000002c1840723c */ /* 0x000fe400000418ff */
[----:B------:R2:W-:Y:S06]  /*7520*/  MUFU.EX2 R250, R7 ;  /* 0x0000000700fa7308 */ /* 0x0005ec0000000800 */
[C---:B------:R-:W-:Y:S01]  /*7530*/  HMMA.16816.F32.BF16 R164, R16.reuse, R40, R12 ;  /* 0x0000002810a4723c */ /* 0x040fe2000004180c */
[----:B------:R-:W3:Y:S07]  /*7540*/  LDSM.16.MT88.4 R12, [R6+0xe800] ;  /* 0x00e80000060c783b */ /* 0x000eee0000004200 */
[----:B------:R-:W-:Y:S01]  /*7550*/  HMMA.16816.F32.BF16 R168, R16, R42, R52 ;  /* 0x0000002a10a8723c */ /* 0x000fe20000041834 */
[----:B--2---:R-:W-:-:S04]  /*7560*/  FFMA.FTZ R7, R114, UR4, -R4 ;  /* 0x0000000472077c23 */ /* 0x004fc80008010804 */
[----:B------:R2:W-:Y:S03]  /*7570*/  MUFU.EX2 R252, R7 ;  /* 0x0000000700fc7308 */ /* 0x0005e60000000800 */
[-C--:B------:R-:W-:Y:S08]  /*7580*/  HMMA.16816.F32.BF16 R60, R24, R46.reuse, RZ ;  /* 0x0000002e183c723c */ /* 0x080ff000000418ff */
[----:B------:R-:W-:Y:S01]  /*7590*/  HMMA.16816.F32.BF16 R52, R28, R46, RZ ;  /* 0x0000002e1c34723c */ /* 0x000fe200000418ff */
[----:B--2---:R-:W-:-:S04]  /*75a0*/  FFMA.FTZ R7, R85, UR4, -R3 ;  /* 0x0000000455077c23 */ /* 0x004fc80008010803 */
[----:B------:R2:W-:Y:S03]  /*75b0*/  MUFU.EX2 R245, R7 ;  /* 0x0000000700f57308 */ /* 0x0005e60000000800 */
[-C--:B-1----:R-:W-:Y:S08]  /*75c0*/  HMMA.16816.F32.BF16 R56, R28, R8.reuse, RZ ;  /* 0x000000081c38723c */ /* 0x082ff000000418ff */
[----:B------:R-:W-:Y:S01]  /*75d0*/  HMMA.16816.F32.BF16 R48, R24, R8, RZ ;  /* 0x000000081830723c */ /* 0x000fe200000418ff */
[----:B--2---:R-:W-:-:S07]  /*75e0*/  FFMA.FTZ R7, R117, UR4, -R3 ;  /* 0x0000000475077c23 */ /* 0x004fce0008010803 */
[-C--:B------:R-:W-:Y:S01]  /*75f0*/  HMMA.16816.F32.BF16 R44, R24, R10.reuse, RZ ;  /* 0x0000000a182c723c */ /* 0x080fe200000418ff */
[----:B------:R1:W-:Y:S07]  /*7600*/  MUFU.EX2 R248, R7 ;  /* 0x0000000700f87308 */ /* 0x0003ee0000000800 */
[----:B------:R-:W-:Y:S01]  /*7610*/  HMMA.16816.F32.BF16 R40, R28, R10, RZ ;  /* 0x0000000a1c28723c */ /* 0x000fe200000418ff */
[----:B------:R-:W2:Y:S01]  /*7620*/  LDSM.16.MT88.4 R8, [R5+0xe800] ;  /* 0x00e800000508783b */ /* 0x000ea20000004200 */
[----:B-1----:R-:W-:-:S06]  /*7630*/  FFMA.FTZ R7, R100, UR4, -R2 ;  /* 0x0000000464077c23 */ /* 0x002fcc0008010802 */
[-C--:B---3--:R-:W-:Y:S01]  /*7640*/  HMMA.16816.F32.BF16 R96, R20, R12.reuse, R68 ;  /* 0x0000000c1460723c */ /* 0x088fe20000041844 */
[----:B------:R1:W-:Y:S07]  /*7650*/  MUFU.EX2 R243, R7 ;  /* 0x0000000700f37308 */ /* 0x0003ee0000000800 */
[----:B------:R-:W-:Y:S01]  /*7660*/  HMMA.16816.F32.BF16 R88, R16, R12, R64 ;  /* 0x0000000c1058723c */ /* 0x000fe20000041840 */
[----:B------:R-:W-:-:S04]  /*7670*/  FFMA.FTZ R12, R113, UR4, -R4 ;  /* 0x00000004710c7c23 */ /* 0x000fc80008010804 */
[----:B------:R3:W-:Y:S03]  /*7680*/  MUFU.EX2 R249, R12 ;  /* 0x0000000c00f97308 */ /* 0x0007e60000000800 */
[----:B------:R-:W-:Y:S01]  /*7690*/  HMMA.16816.F32.BF16 R76, R20, R32, R56 ;  /* 0x00000020144c723c */ /* 0x000fe20000041838 */
[----:B-1----:R-:W-:-:S04]  /*76a0*/  FFMA.FTZ R7, R122, UR4, -R2 ;  /* 0x000000047a077c23 */ /* 0x002fc80008010802 */
[----:B------:R1:W-:Y:S03]  /*76b0*/  MUFU.EX2 R235, R7 ;  /* 0x0000000700eb7308 */ /* 0x0003e60000000800 */
        /* <DEDUP_REMOVED lines=11> */
[----:B-1----:R-:W-:-:S06]  /*7770*/  FFMA.FTZ R7, R123, UR4, -R0 ;  /* 0x000000047b077c23 */ /* 0x002fcc0008010800 */
[----:B------:R-:W-:Y:S01]  /*7780*/  HMMA.16816.F32.BF16 R44, R24, R36, RZ ;  /* 0x00000024182c723c */ /* 0x000fe200000418ff */
[----:B------:R1:W-:Y:S01]  /*7790*/  MUFU.EX2 R234, R7 ;  /* 0x0000000700ea7308 */ /* 0x0003e20000000800 */
[----:B---3--:R-:W-:-:S06]  /*77a0*/  FFMA.FTZ R12, R84, UR4, -R3 ;  /* 0x00000004540c7c23 */ /* 0x008fcc0008010803 */
        /* <DEDUP_REMOVED lines=9> */
[----:B------:R3:W-:Y:S02]  /*7840*/  MUFU.EX2 R242, R12 ;  /* 0x0000000c00f27308 */ /* 0x0007e40000000800 */
[----:B------:R-:W-:Y:S01]  /*7850*/  HMMA.16816.F32.BF16 R92, R16, R14, R60 ;  /* 0x0000000e105c723c */ /* 0x000fe2000004183c */
[----:B------:R-:W-:Y:S01]  /*7860*/  F2FP.BF16.F32.PACK_AB R14, R252, R251 ;  /* 0x000000fbfc0e723e */ /* 0x000fe200000010ff */
[----:B-1----:R-:W-:Y:S01]  /*7870*/  FFMA.FTZ R7, R118, UR4, -R4 ;  /* 0x0000000476077c23 */ /* 0x002fe20008010804 */
[----:B----4-:R-:W-:-:S03]  /*7880*/  F2FP.BF16.F32.PACK_AB R15, R248, R247 ;  /* 0x000000f7f80f723e */ /* 0x010fc600000010ff */
[----:B------:R1:W-:Y:S02]  /*7890*/  MUFU.EX2 R222, R7 ;  /* 0x0000000700de7308 */ /* 0x0003e40000000800 */
[----:B--2---:R-:W-:Y:S01]  /*78a0*/  HMMA.16816.F32.BF16 R60, R20, R8, R32 ;  /* 0x00000008143c723c */ /* 0x004fe20000041820 */
[----:B------:R-:W-:Y:S01]  /*78b0*/  LDSM.16.MT88.4 R32, [R5+0xf000] ;  /* 0x00f000000520783b */ /* 0x000fe20000004200 */
[----:B---3--:R-:W-:-:S06]  /*78c0*/  FFMA.FTZ R12, R86, UR4, -R2 ;  /* 0x00000004560c7c23 */ /* 0x008fcc0008010802 */
[C---:B------:R-:W-:Y:S01]  /*78d0*/  HMMA.16816.F32.BF16 R56, R16.reuse, R8, R44 ;  /* 0x000000081038723c */ /* 0x040fe2000004182c */
[----:B------:R-:W-:Y:S01]  /*78e0*/  FFMA.FTZ R8, R126, UR4, -R0 ;  /* 0x000000047e087c23 */ /* 0x000fe20008010800 */
[----:B------:R2:W3:Y:S01]  /*78f0*/  MUFU.EX2 R244, R12 ;  /* 0x0000000c00f47308 */ /* 0x0004e20000000800 */
[----:B------:R-:W4:Y:S01]  /*7900*/  LDSM.16.MT88.4 R44, [R5+0xd000] ;  /* 0x00d00000052c783b */ /* 0x000f220000004200 */
[----:B-1----:R-:W-:Y:S02]  /*7910*/  FFMA.FTZ R7, R109, UR4, -R3 ;  /* 0x000000046d077c23 */ /* 0x002fe40008010803 */
[----:B------:R1:W5:Y:S02]  /*7920*/  MUFU.EX2 R233, R8 ;  /* 0x0000000800e97308 */ /* 0x0003640000000800 */
[-C--:B------:R-:W-:Y:S02]  /*7930*/  HMMA.16816.F32.BF16 R52, R16, R10.reuse, R52 ;  /* 0x0000000a1034723c */ /* 0x080fe40000041834 */
[----:B------:R5:W-:Y:S06]  /*7940*/  MUFU.EX2 R216, R7 ;  /* 0x0000000700d87308 */ /* 0x000bec0000000800 */
[----:B------:R-:W-:Y:S01]  /*7950*/  HMMA.16816.F32.BF16 R48, R20, R10, R48 ;  /* 0x0000000a1430723c */ /* 0x000fe20000041830 */
[----:B--2---:R-:W-:-:S02]  /*7960*/  F2FP.BF16.F32.PACK_AB R12, R250, R249 ;  /* 0x000000f9fa0c723e */ /* 0x004fc400000010ff */
[----:B---3--:R-:W-:Y:S01]  /*7970*/  F2FP.BF16.F32.PACK_AB R10, R235, R244 ;  /* 0x000000f4eb0a723e */ /* 0x008fe200000010ff */
[----:B-1----:R-:W-:Y:S01]  /*7980*/  FFMA.FTZ R8, R124, UR4, -R0 ;  /* 0x000000047c087c23 */ /* 0x002fe20008010800 */
[----:B-----5:R-:W-:-:S03]  /*7990*/  F2FP.BF16.F32.PACK_AB R9, R227, R233 ;  /* 0x000000e9e309723e */ /* 0x020fc600000010ff */
[----:B------:R1:W2:Y:S01]  /*79a0*/  MUFU.EX2 R229, R8 ;  /* 0x0000000800e57308 */ /* 0x0002a20000000800 */
[C---:B------:R-:W-:Y:S01]  /*79b0*/  HMMA.16816.F32.BF16 R84, R12.reuse, R36, R96 ;  /* 0x000000240c54723c */ /* 0x040fe20000041860 */
[----:B------:R-:W-:Y:S01]  /*79c0*/  FFMA.FTZ R7, R111, UR4, -R3 ;  /* 0x000000046f077c23 */ /* 0x000fe20008010803 */
[----:B------:R-:W-:Y:S03]  /*79d0*/  LDSM.16.MT88.4 R96, [R6+0xf800] ;  /* 0x00f800000660783b */ /* 0x000fe60000004200 */
[----:B------:R3:W-:Y:S03]  /*79e0*/  MUFU.EX2 R218, R7 ;  /* 0x0000000700da7308 */ /* 0x0007e60000000800 */
[----:B------:R-:W-:Y:S01]  /*79f0*/  HMMA.16816.F32.BF16 R160, R12, R40, R160 ;  /* 0x000000280ca0723c */ /* 0x000fe200000418a0 */
[----:B-1----:R-:W-:-:S02]  /*7a00*/  F2FP.BF16.F32.PACK_AB R8, R243, R242 ;  /* 0x000000f2f308723e */ /* 0x002fc400000010ff */
[----:B--2---:R-:W-:-:S05]  /*7a10*/  F2FP.BF16.F32.PACK_AB R11, R234, R229 ;  /* 0x000000e5ea0b723e */ /* 0x004fca00000010ff */
[----:B----4-:R-:W-:Y:S01]  /*7a20*/  HMMA.16816.F32.BF16 R144, R12, R44, R76 ;  /* 0x0000002c0c90723c */ /* 0x010fe2000004184c */
[----:B---3--:R-:W-:-:S04]  /*7a30*/  FFMA.FTZ R7, R108, UR4, -R2 ;  /* 0x000000046c077c23 */ /* 0x008fc80008010802 */
[----:B------:R-:W-:Y:S03]  /*7a40*/  MUFU.EX2 R215, R7 ;  /* 0x0000000700d77308 */ /* 0x000fe60000000800 */
        /* <DEDUP_REMOVED lines=141> */
[----:B------:R-:W-:Y:S01]  /*8320*/  IMAD.MOV.U32 R64, RZ, RZ, R191 ;  /* 0x000000ffff407224 */ /* 0x000fe200078e00bf */
[----:B------:R-:W-:Y:S01]  /*8330*/  LDSM.16.MT88.4 R204, [R2+0xd800] ;  /* 0x00d8000002cc783b */ /* 0x000fe20000004200 */
[----:B------:R-:W-:Y:S01]  /*8340*/  IMAD.MOV.U32 R65, RZ, RZ, R190 ;  /* 0x000000ffff417224 */ /* 0x000fe200078e00be */
[----:B------:R-:W-:Y:S02]  /*8350*/  HMMA.16816.F32.BF16 R104, R8, R16, R104 ;  /* 0x000000100868723c */ /* 0x000fe40000041868 */
[----:B------:R-:W2:Y:S01]  /*8360*/  LDSM.16.MT88.4 R188, [R0+0xd800] ;  /* 0x00d8000000bc783b */ /* 0x000ea20000004200 */
[----:B------:R-:W-:-:S05]  /*8370*/  FADD.FTZ R3, R65, R3 ;  /* 0x0000000341037221 */ /* 0x000fca0000010000 */
        /* <DEDUP_REMOVED lines=62> */
[----:B--2---:R-:W-:Y:S01]  /*8760*/  HMMA.16816.F32.BF16 R180, R124, R188, R180 ;  /* 0x000000bc7cb4723c */ /* 0x004fe200000418b4 */
[----:B------:R-:W-:-:S02]  /*8770*/  FADD.FTZ R0, R208, R0 ;  /* 0x00000000d0007221 */ /* 0x000fc40000010000 */
[----:B------:R1:W-:Y:S04]  /*8780*/  STL [R1+0x68], R4 ;  /* 0x0000680401007387 */ /* 0x0003e80000100800 */
[----:B------:R1:W-:Y:S01]  /*8790*/  STL [R1+0x6c], R3 ;  /* 0x00006c0301007387 */ /* 0x0003e20000100800 */
[C---:B------:R-:W-:Y:S03]  /*87a0*/  HMMA.16816.F32.BF16 R184, R124.reuse, R190, R184 ;  /* 0x000000be7cb8723c */ /* 0x040fe600000418b8 */
[----:B------:R1:W-:Y:S04]  /*87b0*/  STL [R1+0x70], R2 ;  /* 0x0000700201007387 */ /* 0x0003e80000100800 */
[----:B------:R1:W-:Y:S01]  /*87c0*/  STL [R1+0x74], R0 ;  /* 0x0000740001007387 */ /* 0x0003e20000100800 */
        /* <DEDUP_REMOVED lines=66> */
[----:B------:R-:W-:Y:S01]  /*8bf0*/  IMAD.MOV.U32 R49, RZ, RZ, 0x20 ;  /* 0x00000020ff317424 */ /* 0x000fe200078e00ff */
[----:B------:R-:W-:Y:S01]  /*8c00*/  LOP3.LUT R10, R48, R41, RZ, 0xfc, !PT ;  /* 0x00000029300a7212 */ /* 0x000fe200078efcff */
[----:B------:R-:W-:Y:S01]  /*8c10*/  @!PT LDS RZ, [RZ] ;  /* 0x00000000fffff984 */ /* 0x000fe20000000800 */
[----:B------:R-:W-:Y:S01]  /*8c20*/  @!PT LDS RZ, [RZ] ;  /* 0x00000000fffff984 */ /* 0x000fe20000000800 */
[----:B------:R-:W-:Y:S01]  /*8c30*/  @!PT LDS RZ, [RZ] ;  /* 0x00000000fffff984 */ /* 0x000fe20000000800 */
[----:B------:R1:W-:Y:S03]  /*8c40*/  @!P1 LDGSTS.E.BYPASS.LTC128B.128 [R236+0xe000], desc[UR24][R8.64+0x80] ;  /* 0x0e00008008ec9fae */ /* 0x0003e6000b981a18 */
[----:B------:R-:W-:Y:S01]  /*8c50*/  LEA R222, R10, UR5, 0x1 ;  /* 0x000000050ade7c11 */ /* 0x000fe2000f8e08ff */
[----:B------:R-:W-:Y:S01]  /*8c60*/  @P1 STS.128 [R236+0xe000], RZ ;  /* 0x00e000ffec001388 */ /* 0x000fe20000000c00 */
[C---:B------:R-:W-:Y:S01]  /*8c70*/  SEL R242, R49.reuse, 0xffffffe0, !P3 ;  /* 0xffffffe031f27807 */ /* 0x040fe20005800000 */
[----:B------:R-:W-:Y:S01]  /*8c80*/  IMAD.MOV.U32 R139, RZ, RZ, R44 ;  /* 0x000000ffff8b7224 */ /* 0x000fe200078e002c */
[----:B------:R-:W-:Y:S01]  /*8c90*/  SEL R0, R49, 0xffffffe0, !P3 ;  /* 0xffffffe031007807 */ /* 0x000fe20005800000 */
[----:B------:R-:W-:Y:S01]  /*8ca0*/  @!PT LDS RZ, [RZ] ;  /* 0x00000000fffff984 */ /* 0x000fe20000000800 */
[----:B------:R-:W-:Y:S01]  /*8cb0*/  @!PT LDS RZ, [RZ] ;  /* 0x00000000fffff984 */ /* 0x000fe20000000800 */
[----:B------:R-:W-:Y:S01]  /*8cc0*/  @!PT LDS RZ, [RZ] ;  /* 0x00000000fffff984 */ /* 0x000fe20000000800 */
[----:B------:R-:W-:Y:S01]  /*8cd0*/  @!P2 LDGSTS.E.BYPASS.LTC128B.128 [R236+0xc800], desc[UR24][R6.64] ;  /* 0x0c80000006ecafae */ /* 0x000fe2000b981a18 */
[----:B------:R-:W-:-:S03]  /*8ce0*/  IMAD.IADD R229, R233, 0x1, R222 ;  /* 0x00000001e9e57824 */ /* 0x000fc600078e02de */
[----:B------:R-:W-:Y:S01]  /*8cf0*/  @P2 STS.128 [R236+0xc800], RZ ;  /* 0x00c800ffec002388 */ /* 0x000fe20000000c00 */
[----:B------:R-:W-:Y:S02]  /*8d00*/  IMAD.IADD R0, R223, 0x1, R0 ;  /* 0x00000001df007824 */ /* 0x000fe400078e0200 */
[C---:B------:R-:W-:Y:S01]  /*8d10*/  IMAD.IADD R243, R242.reuse, 0x1, R229 ;  /* 0x00000001f2f37824 */ /* 0x040fe200078e02e5 */
        /* <DEDUP_REMOVED lines=25> */
[----:B------:R-:W-:Y:S04]  /*8eb0*/  LDSM.16.M88.4 R36, [R223+0x8000] ;  /* 0x00800000df24783b */ /* 0x000fe80000000200 */
[----:B-1----:R-:W1:Y:S04]  /*8ec0*/  LDSM.16.M88.4 R8, [R222+0x2000] ;  /* 0x00200000de08783b */ /* 0x002e680000000200 */
        /* <DEDUP_REMOVED lines=21> */
[----:B------:R-:W-:Y:S01]  /*9020*/  HMMA.16816.F32.BF16 R248, R4, R42, R8 ;  /* 0x0000002a04f8723c */ /* 0x000fe20000041808 */
[----:B------:R-:W1:Y:S02]  /*9030*/  LDSM.16.M88.4 R8, [R2] ;  /* 0x000000000208783b */ /* 0x000e640000000200 */
[----:B------:R-:W-:-:S02]  /*9040*/  IMAD.MOV.U32 R138, RZ, RZ, R212 ;  /* 0x000000ffff8a7224 */ /* 0x000fc400078e00d4 */
[----:B------:R-:W-:Y:S02]  /*9050*/  IMAD.MOV.U32 R137, RZ, RZ, R213 ;  /* 0x000000ffff897224 */ /* 0x000fe400078e00d5 */
[----:B------:R-:W-:Y:S01]  /*9060*/  IMAD.MOV.U32 R132, RZ, RZ, R214 ;  /* 0x000000ffff847224 */ /* 0x000fe200078e00d6 */
[----:B------:R-:W-:Y:S01]  /*9070*/  HMMA.16816.F32.BF16 R224, R4, R44, R56 ;  /* 0x0000002c04e0723c */ /* 0x000fe20000041838 */
[----:B------:R-:W-:-:S07]  /*9080*/  IMAD.MOV.U32 R3, RZ, RZ, R215 ;  /* 0x000000ffff037224 */ /* 0x000fce00078e00d7 */
[C---:B------:R-:W-:Y:S08]  /*9090*/  HMMA.16816.F32.BF16 R216, R4.reuse, R40, R48 ;  /* 0x0000002804d8723c */ /* 0x040ff00000041830 */
[C---:B------:R-:W-:Y:S08]  /*90a0*/  HMMA.16816.F32.BF16 R140, R4.reuse, R22, R140 ;  /* 0x00000016048c723c */ /* 0x040ff0000004188c */
[C---:B------:R-:W-:Y:S08]  /*90b0*/  HMMA.16816.F32.BF16 R212, R4.reuse, R18, R60 ;  /* 0x0000001204d4723c */ /* 0x040ff0000004183c */
[----:B------:R-:W-:Y:S08]  /*90c0*/  HMMA.16816.F32.BF16 R244, R4, R46, R52 ;  /* 0x0000002e04f4723c */ /* 0x000ff00000041834 */
[C---:B------:R-:W-:Y:S08]  /*90d0*/  HMMA.16816.F32.BF16 R4, R12.reuse, R36, RZ ;  /* 0x000000240c04723c */ /* 0x040ff000000418ff */
[C---:B------:R-:W-:Y:S08]  /*90e0*/  HMMA.16816.F32.BF16 R52, R12.reuse, R38, RZ ;  /* 0x000000260c34723c */ /* 0x040ff000000418ff */
[----:B------:R-:W-:Y:S08]  /*90f0*/  HMMA.16816.F32.BF16 R48, R12, R32, RZ ;  /* 0x000000200c30723c */ /* 0x000ff000000418ff */
[----:B-1----:R-:W-:Y:S08]  /*9100*/  HMMA.16816.F32.BF16 R64, R8, R20, R4 ;  /* 0x000000140840723c */ /* 0x002ff00000041804 */
[C---:B------:R-:W-:Y:S08]  /*9110*/  HMMA.16816.F32.BF16 R4, R12.reuse, R24, RZ ;  /* 0x000000180c04723c */ /* 0x040ff000000418ff */
[C---:B------:R-:W-:Y:S08]  /*9120*/  HMMA.16816.F32.BF16 R36, R12.reuse, R28, RZ ;  /* 0x0000001c0c24723c */ /* 0x040ff000000418ff */
[C---:B------:R-:W-:Y:S08]  /*9130*/  HMMA.16816.F32.BF16 R32, R12.reuse, R34, RZ ;  /* 0x000000220c20723c */ /* 0x040ff000000418ff */
[C---:B------:R-:W-:Y:S08]  /*9140*/  HMMA.16816.F32.BF16 R28, R12.reuse, R30, RZ ;  /* 0x0000001e0c1c723c */ /* 0x040ff000000418ff */
[----:B------:R-:W-:Y:S08]  /*9150*/  HMMA.16816.F32.BF16 R24, R12, R26, RZ ;  /* 0x0000001a0c18723c */ /* 0x000ff000000418ff */
[C---:B------:R-:W-:Y:S08]  /*9160*/  HMMA.16816.F32.BF16 R12, R8.reuse, R40, R4 ;  /* 0x00000028080c723c */ /* 0x040ff00000041804 */
[C---:B------:R-:W-:Y:S08]  /*9170*/  HMMA.16816.F32.BF16 R60, R8.reuse, R16, R48 ;  /* 0x00000010083c723c */ /* 0x040ff00000041830 */
[----:B------:R-:W-:Y:S01]  /*9180*/  HMMA.16816.F32.BF16 R32, R8, R18, R32 ;  /* 0x000000120820723c */ /* 0x000fe20000041820 */
[----:B------:R-:W-:Y:S02]  /*9190*/  LDSM.16.M88.4 R16, [R220+0x8000] ;  /* 0x00800000dc10783b */ /* 0x000fe40000000200 */
[----:B------:R-:W-:-:S02]  /*91a0*/  IMAD.MOV.U32 R7, RZ, RZ, R12 ;  /* 0x000000ffff077224 */ /* 0x000fc400078e000c */
[----:B------:R-:W-:Y:S02]  /*91b0*/  IMAD.MOV.U32 R6, RZ, RZ, R13 ;  /* 0x000000ffff067224 */ /* 0x000fe400078e000d */
[----:B------:R-:W-:Y:S01]  /*91c0*/  IMAD.MOV.U32 R5, RZ, RZ, R14 ;  /* 0x000000ffff057224 */ /* 0x000fe200078e000e */
[C---:B------:R-:W-:Y:S01]  /*91d0*/  HMMA.16816.F32.BF16 R20, R8.reuse, R22, R52 ;  /* 0x000000160814723c */ /* 0x040fe20000041834 */
[----:B------:R-:W-:Y:S02]  /*91e0*/  IMAD.MOV.U32 R4, RZ, RZ, R15 ;  /* 0x000000ffff047224 */ /* 0x000fe400078e000f */
[----:B------:R-:W1:Y:S01]  /*91f0*/  LDSM.16.M88.4 R12, [R229] ;  /* 0x00000000e50c783b */ /* 0x000e620000000200 */
[----:B------:R-:W-:Y:S02]  /*9200*/  IMAD.MOV.U32 R52, RZ, RZ, R7 ;  /* 0x000000ffff347224 */ /* 0x000fe400078e0007 */
[----:B------:R-:W-:Y:S02]  /*9210*/  IMAD.MOV.U32 R53, RZ, RZ, R6 ;  /* 0x000000ffff357224 */ /* 0x000fe400078e0006 */
[----:B------:R-:W-:Y:S01]  /*9220*/  IMAD.MOV.U32 R54, RZ, RZ, R5 ;  /* 0x000000ffff367224 */ /* 0x000fe200078e0005 */
[----:B------:R-:W-:Y:S01]  /*9230*/  HMMA.16816.F32.BF16 R56, R8, R44, R36 ;  /* 0x0000002c0838723c */ /* 0x000fe20000041824 */
[----:B------:R-:W-:-:S02]  /*9240*/  IMAD.MOV.U32 R55, RZ, RZ, R4 ;  /* 0x000000ffff377224 */ /* 0x000fc400078e0004 */
[----:B------:R-:W2:Y:S05]  /*9250*/  LDSM.16.M88.4 R4, [R229+0x2000] ;  /* 0x00200000e504783b */ /* 0x000eaa0000000200 */
[C---:B------:R-:W-:Y:S08]  /*9260*/  HMMA.16816.F32.BF16 R44, R8.reuse, R46, R28 ;  /* 0x0000002e082c723c */ /* 0x040ff0000004181c */
[----:B------:R-:W-:Y:S01]  /*9270*/  HMMA.16816.F32.BF16 R40, R8, R42, R24 ;  /* 0x0000002a0828723c */ /* 0x000fe20000041818 */
[----:B------:R-:W3:Y:S07]  /*9280*/  LDSM.16.M88.4 R8, [R220+0x9000] ;  /* 0x00900000dc08783b */ /* 0x000eee0000000200 */
[C---:B-1----:R-:W-:Y:S01]  /*9290*/  HMMA.16816.F32.BF16 R36, R12.reuse, R18, R20 ;  /* 0x000000120c24723c */ /* 0x042fe20000041814 */
[----:B------:R-:W1:Y:S07]  /*92a0*/  LDSM.16.M88.4 R20, [R220+0x9800] ;  /* 0x00980000dc14783b */ /* 0x000e6e0000000200 */
[-C--:B------:R-:W-:Y:S08]  /*92b0*/  HMMA.16816.F32.BF16 R24, R12, R16.reuse, R64 ;  /* 0x000000100c18723c */ /* 0x080ff00000041840 */
[----:B--2---:R-:W-:Y:S01]  /*92c0*/  HMMA.16816.F32.BF16 R28, R4, R16, R208 ;  /* 0x00000010041c723c */ /* 0x004fe200000418d0 */
[----:B------:R-:W-:-:S02]  /*92d0*/  IMAD.MOV.U32 R208, RZ, RZ, R138 ;  /* 0x000000ffffd07224 */ /* 0x000fc400078e008a */
[----:B------:R-:W-:Y:S02]  /*92e0*/  IMAD.MOV.U32 R209, RZ, RZ, R137 ;  /* 0x000000ffffd17224 */ /* 0x000fe400078e0089 */
[----:B------:R-:W-:Y:S02]  /*92f0*/  IMAD.MOV.U32 R210, RZ, RZ, R132 ;  /* 0x000000ffffd27224 */ /* 0x000fe400078e0084 */
[----:B------:R-:W-:Y:S01]  /*9300*/  IMAD.MOV.U32 R211, RZ, RZ, R3 ;  /* 0x000000ffffd37224 */ /* 0x000fe200078e0003 */
[C---:B------:R-:W-:Y:S01]  /*9310*/  HMMA.16816.F32.BF16 R48, R4.reuse, R18, R140 ;  /* 0x000000120430723c */ /* 0x040fe2000004188c */
[----:B------:R-:W2:Y:S07]  /*9320*/  LDSM.16.M88.4 R16, [R220+0x8800] ;  /* 0x00880000dc10783b */ /* 0x000eae0000000200 */
[C---:B---3--:R-:W-:Y:S08]  /*9330*/  HMMA.16816.F32.BF16 R224, R4.reuse, R8, R224 ;  /* 0x0000000804e0723c */ /* 0x048ff000000418e0 */
[C---:B------:R-:W-:Y:S08]  /*9340*/  HMMA.16816.F32.BF16 R244, R4.reuse, R10, R244 ;  /* 0x0000000a04f4723c */ /* 0x040ff000000418f4 */
[C---:B-1----:R-:W-:Y:S08]  /*9350*/  HMMA.16816.F32.BF16 R64, R4.reuse, R20, R216 ;  /* 0x000000140440723c */ /* 0x042ff000000418d8 */
[----:B------:R-:W-:Y:S08]  /*9360*/  HMMA.16816.F32.BF16 R248, R4, R22, R248 ;  /* 0x0000001604f8723c */ /* 0x000ff000000418f8 */
[----:B--2---:R-:W-:Y:S03]  /*9370*/  HMMA.16816.F32.BF16 R216, R12, R16, R60 ;  /* 0x000000100cd8723c */ /* 0x004fe6000004183c */
[----:B------:R-:W-:-:S02]  /*9380*/  IMAD.MOV.U32 R138, RZ, RZ, R64 ;  /* 0x000000ffff8a7224 */ /* 0x000fc400078e0040 */
[----:B------:R-:W-:Y:S02]  /*9390*/  IMAD.MOV.U32 R137, RZ, RZ, R65 ;  /* 0x000000ffff897224 */ /* 0x000fe400078e0041 */
[----:B------:R-:W-:Y:S02]  /*93a0*/  IMAD.MOV.U32 R132, RZ, RZ, R66 ;  /* 0x000000ffff847224 */ /* 0x000fe400078e0042 */
[----:B------:R-:W-:Y:S01]  /*93b0*/  IMAD.MOV.U32 R3, RZ, RZ, R67 ;  /* 0x000000ffff037224 */ /* 0x000fe200078e0043 */
[C---:B------:R-:W-:Y:S08]  /*93c0*/  HMMA.16816.F32.BF16 R208, R4.reuse, R16, R208 ;  /* 0x0000001004d0723c */ /* 0x040ff000000418d0 */
[-C--:B------:R-:W-:Y:S01]  /*93d0*/  HMMA.16816.F32.BF16 R212, R4, R18.reuse, R212 ;  /* 0x0000001204d4723c */ /* 0x080fe200000418d4 */
[----:B------:R-:W-:Y:S07]  /*93e0*/  LDSM.16.M88.4 R4, [R243+0x2000] ;  /* 0x00200000f304783b */ /* 0x000fee0000000200 */
[C---:B------:R-:W-:Y:S01]  /*93f0*/  HMMA.16816.F32.BF16 R140, R12.reuse, R18, R32 ;  /* 0x000000120c8c723c */ /* 0x040fe20000041820 */
[----:B------:R-:W1:Y:S07]  /*9400*/  LDSM.16.M88.4 R16, [R221+0x8000] ;  /* 0x00800000dd10783b */ /* 0x000e6e0000000200 */
[C---:B------:R-:W-:Y:S08]  /*9410*/  HMMA.16816.F32.BF16 R64, R12.reuse, R8, R56 ;  /* 0x000000080c40723c */ /* 0x040ff00000041838 */
[C---:B------:R-:W-:Y:S01]  /*9420*/  HMMA.16816.F32.BF16 R60, R12.reuse, R10, R44 ;  /* 0x0000000a0c3c723c */ /* 0x040fe2000004182c */
[----:B------:R-:W2:Y:S07]  /*9430*/  LDSM.16.M88.4 R8, [R243] ;  /* 0x00000000f308783b */ /* 0x000eae0000000200 */
[C---:B------:R-:W-:Y:S08]  /*9440*/  HMMA.16816.F32.BF16 R32, R12.reuse, R20, R52 ;  /* 0x000000140c20723c */ /* 0x040ff00000041834 */
[----:B------:R-:W-:Y:S01]  /*9450*/  HMMA.16816.F32.BF16 R56, R12, R22, R40 ;  /* 0x000000160c38723c */ /* 0x000fe20000041828 */
[----:B------:R-:W3:Y:S04]  /*9460*/  LDSM.16.M88.4 R20, [R221+0x9800] ;  /* 0x00980000dd14783b */ /* 0x000ee80000000200 */
[----:B------:R-:W4:Y:S03]  /*9470*/  LDSM.16.M88.4 R12, [R221+0x9000] ;  /* 0x00900000dd0c783b */ /* 0x000f260000000200 */
[----:B-1----:R-:W-:Y:S03]  /*9480*/  HMMA.16816.F32.BF16 R52, R4, R16, R28 ;  /* 0x000000100434723c */ /* 0x002fe6000004181c */
[----:B------:R-:W-:-:S02]  /*9490*/  IMAD.MOV.U32 R242, RZ, RZ, R32 ;  /* 0x000000fffff27224 */ /* 0x000fc400078e0020 */
[----:B------:R-:W-:Y:S02]  /*94a0*/  IMAD.MOV.U32 R235, RZ, RZ, R33 ;  /* 0x000000ffffeb7224 */ /* 0x000fe400078e0021 */
[----:B------:R-:W-:Y:S02]  /*94b0*/  IMAD.MOV.U32 R234, RZ, RZ, R34 ;  /* 0x000000ffffea7224 */ /* 0x000fe400078e0022 */
[----:B------:R-:W-:Y:S01]  /*94c0*/  IMAD.MOV.U32 R233, RZ, RZ, R35 ;  /* 0x000000ffffe97224 */ /* 0x000fe200078e0023 */
[----:B------:R-:W-:Y:S08]  /*94d0*/  HMMA.16816.F32.BF16 R28, R4, R18, R48 ;  /* 0x00000012041c723c */ /* 0x000ff00000041830 */
[C---:B--2---:R-:W-:Y:S08]  /*94e0*/  HMMA.16816.F32.BF16 R32, R8.reuse, R16, R24 ;  /* 0x000000100820723c */ /* 0x044ff00000041818 */
[----:B------:R-:W-:Y:S01]  /*94f0*/  HMMA.16816.F32.BF16 R24, R8, R18, R36 ;  /* 0x000000120818723c */ /* 0x000fe20000041824 */
[----:B------:R-:W1:Y:S07]  /*9500*/  LDSM.16.M88.4 R16, [R221+0x8800] ;  /* 0x00880000dd10783b */ /* 0x000e6e0000000200 */
[C---:B---3--:R-:W-:Y:S08]  /*9510*/  HMMA.16816.F32.BF16 R248, R4.reuse, R22, R248 ;  /* 0x0000001604f8723c */ /* 0x048ff000000418f8 */
[C---:B----4-:R-:W-:Y:S08]  /*9520*/  HMMA.16816.F32.BF16 R36, R4.reuse, R12, R224 ;  /* 0x0000000c0424723c */ /* 0x050ff000000418e0 */
[C---:B------:R-:W-:Y:S08]  /*9530*/  HMMA.16816.F32.BF16 R48, R4.reuse, R14, R244 ;  /* 0x0000000e0430723c */ /* 0x040ff000000418f4 */
[----:B-1----:R-:W-:Y:S01]  /*9540*/  HMMA.16816.F32.BF16 R40, R4, R18, R212 ;  /* 0x000000120428723c */ /* 0x002fe200000418d4 */
        /* <DEDUP_REMOVED lines=10> */
[----:B------:R-:W-:Y:S07]  /*95f0*/  LDSM.16.M88.4 R4, [R222+0x6000] ;  /* 0x00600000de04783b */ /* 0x000fee0000000200 */
[C---:B------:R-:W-:Y:S08]  /*9600*/  HMMA.16816.F32.BF16 R244, R8.reuse, R16, R216 ;  /* 0x0000001008f4723c */ /* 0x040ff000000418d8 */
[----:B------:R-:W-:Y:S01]  /*9610*/  HMMA.16816.F32.BF16 R224, R8, R18, R140 ;  /* 0x0000001208e0723c */ /* 0x000fe2000004188c */
[----:B------:R-:W1:Y:S02]  /*9620*/  LDSM.16.M88.4 R16, [R223+0xa000] ;  /* 0x00a00000df10783b */ /* 0x000e640000000200 */
[----:B------:R-:W-:-:S02]  /*9630*/  IMAD.MOV.U32 R138, RZ, RZ, R212 ;  /* 0x000000ffff8a7224 */ /* 0x000fc400078e00d4 */
[----:B------:R-:W-:Y:S02]  /*9640*/  IMAD.MOV.U32 R137, RZ, RZ, R213 ;  /* 0x000000ffff897224 */ /* 0x000fe400078e00d5 */
[----:B------:R-:W-:Y:S01]  /*9650*/  IMAD.MOV.U32 R132, RZ, RZ, R214 ;  /* 0x000000ffff847224 */ /* 0x000fe200078e00d6 */
[----:B------:R-:W-:Y:S01]  /*9660*/  HMMA.16816.F32.BF16 R216, R8, R12, R64 ;  /* 0x0000000c08d8723c */ /* 0x000fe20000041840 */
[----:B------:R-:W-:-:S07]  /*9670*/  IMAD.MOV.U32 R3, RZ, RZ, R215 ;  /* 0x000000ffff037224 */ /* 0x000fce00078e00d7 */
[C---:B------:R-:W-:Y:S01]  /*9680*/  HMMA.16816.F32.BF16 R212, R8.reuse, R14, R60 ;  /* 0x0000000e08d4723c */ /* 0x040fe2000004183c */
[----:B------:R-:W2:Y:S07]  /*9690*/  LDSM.16.M88.4 R12, [R222+0x4000] ;  /* 0x00400000de0c783b */ /* 0x000eae0000000200 */
[----:B------:R-:W-:Y:S08]  /*96a0*/  HMMA.16816.F32.BF16 R208, R8, R20, R208 ;  /* 0x0000001408d0723c */ /* 0x000ff000000418d0 */
[----:B-1----:R-:W-:Y:S11]  /*96b0*/  HMMA.16816.F32.BF16 R140, R4, R16, R52 ;  /* 0x00000010048c723c */ /* 0x002ff60000041834 */
[----:B------:R-:W-:-:S02]  /*96c0*/  IMAD.MOV.U32 R252, RZ, RZ, R208 ;  /* 0x000000fffffc7224 */ /* 0x000fc400078e00d0 */
[----:B------:R-:W-:Y:S02]  /*96d0*/  IMAD.MOV.U32 R242, RZ, RZ, R209 ;  /* 0x000000fffff27224 */ /* 0x000fe400078e00d1 */
[----:B------:R-:W-:Y:S02]  /*96e0*/  IMAD.MOV.U32 R235, RZ, RZ, R210 ;  /* 0x000000ffffeb7224 */ /* 0x000fe400078e00d2 */
[----:B------:R-:W-:Y:S02]  /*96f0*/  IMAD.MOV.U32 R234, RZ, RZ, R211 ;  /* 0x000000ffffea7224 */ /* 0x000fe400078e00d3 */
[----:B------:R-:W-:Y:S01]  /*9700*/  HMMA.16816.F32.BF16 R208, R8, R22, R56 ;  /* 0x0000001608d0723c */ /* 0x000fe20000041838 */
[----:B------:R-:W-:Y:S07]  /*9710*/  LDSM.16.M88.4 R20, [R223+0xb800] ;  /* 0x00b80000df14783b */ /* 0x000fee0000000200 */
[----:B------:R-:W-:Y:S08]  /*9720*/  HMMA.16816.F32.BF16 R8, R4, R18, R28 ;  /* 0x000000120408723c */ /* 0x000ff0000004181c */
[----:B--2---:R-:W-:Y:S01]  /*9730*/  HMMA.16816.F32.BF16 R64, R12, R16, R32 ;  /* 0x000000100c40723c */ /* 0x004fe20000041820 */
[----:B------:R-:W-:-:S02]  /*9740*/  IMAD.MOV.U32 R32, RZ, RZ, R138 ;  /* 0x000000ffff207224 */ /* 0x000fc400078e008a */
[----:B------:R-:W-:Y:S02]  /*9750*/  IMAD.MOV.U32 R33, RZ, RZ, R137 ;  /* 0x000000ffff217224 */ /* 0x000fe400078e0089 */
[----:B------:R-:W-:Y:S02]  /*9760*/  IMAD.MOV.U32 R34, RZ, RZ, R132 ;  /* 0x000000ffff227224 */ /* 0x000fe400078e0084 */
[----:B------:R-:W-:-:S04]  /*9770*/  IMAD.MOV.U32 R35, RZ, RZ, R3 ;  /* 0x000000ffff237224 */ /* 0x000fc800078e0003 */
[----:B------:R-:W-:Y:S02]  /*9780*/  IMAD.MOV.U32 R233, RZ, RZ, R8 ;  /* 0x000000ffffe97224 */ /* 0x000fe400078e0008 */
[----:B------:R-:W-:Y:S02]  /*9790*/  IMAD.MOV.U32 R138, RZ, RZ, R9 ;  /* 0x000000ffff8a7224 */ /* 0x000fe400078e0009 */
[----:B------:R-:W-:Y:S02]  /*97a0*/  IMAD.MOV.U32 R137, RZ, RZ, R10 ;  /* 0x000000ffff897224 */ /* 0x000fe400078e000a */
[----:B------:R-:W-:Y:S02]  /*97b0*/  IMAD.MOV.U32 R132, RZ, RZ, R11 ;  /* 0x000000ffff847224 */ /* 0x000fe400078e000b */
[----:B------:R-:W-:Y:S01]  /*97c0*/  HMMA.16816.F32.BF16 R8, R12, R18, R24 ;  /* 0x000000120c08723c */ /* 0x000fe20000041818 */
[----:B------:R-:W1:-:S15]  /*97d0*/  LDSM.16.M88.4 R16, [R223+0xa800] ;  /* 0x00a80000df10783b */ /* 0x000e5e0000000200 */
[----:B------:R-:W-:-:S03]  /*97e0*/  NOP ;  /* 0x0000000000007918 */ /* 0x000fc60000000000 */
[----:B------:R-:W-:Y:S02]  /*97f0*/  IMAD.MOV.U32 R26, RZ, RZ, R8 ;  /* 0x000000ffff1a7224 */ /* 0x000fe400078e0008 */
[----:B------:R-:W-:Y:S02]  /*9800*/  IMAD.MOV.U32 R25, RZ, RZ, R9 ;  /* 0x000000ffff197224 */ /* 0x000fe400078e0009 */
[----:B------:R-:W-:Y:S02]  /*9810*/  IMAD.MOV.U32 R24, RZ, RZ, R10 ;  /* 0x000000ffff187224 */ /* 0x000fe400078e000a */
[----:B------:R-:W-:Y:S02]  /*9820*/  IMAD.MOV.U32 R3, RZ, RZ, R11 ;  /* 0x000000ffff037224 */ /* 0x000fe400078e000b */
[----:B------:R-:W2:Y:S01]  /*9830*/  LDSM.16.M88.4 R8, [R223+0xb000] ;  /* 0x00b00000df08783b */ /* 0x000ea20000000200 */
[C---:B-1----:R-:W-:Y:S08]  /*9840*/  HMMA.16816.F32.BF16 R60, R4.reuse, R16, R44 ;  /* 0x00000010043c723c */ /* 0x042ff0000004182c */
[C---:B------:R-:W-:Y:S08]  /*9850*/  HMMA.16816.F32.BF16 R56, R4.reuse, R18, R40 ;  /* 0x000000120438723c */ /* 0x040ff00000041828 */
[C---:B------:R-:W-:Y:S08]  /*9860*/  HMMA.16816.F32.BF16 R44, R4.reuse, R20, R32 ;  /* 0x00000014042c723c */ /* 0x040ff00000041820 */
[C---:B------:R-:W-:Y:S08]  /*9870*/  HMMA.16816.F32.BF16 R40, R4.reuse, R22, R248 ;  /* 0x000000160428723c */ /* 0x040ff000000418f8 */
[C---:B--2---:R-:W-:Y:S08]  /*9880*/  HMMA.16816.F32.BF16 R52, R4.reuse, R8, R36 ;  /* 0x000000080434723c */ /* 0x044ff00000041824 */
[----:B------:R-:W-:Y:S08]  /*9890*/  HMMA.16816.F32.BF16 R48, R4, R10, R48 ;  /* 0x0000000a0430723c */ /* 0x000ff00000041830 */
[----:B------:R-:W-:Y:S01]  /*98a0*/  HMMA.16816.F32.BF16 R36, R12, R16, R244 ;  /* 0x000000100c24723c */ /* 0x000fe200000418f4 */
[----:B------:R-:W-:-:S02]  /*98b0*/  IMAD.MOV.U32 R244, RZ, RZ, R252 ;  /* 0x000000fffff47224 */ /* 0x000fc400078e00fc */
[----:B------:R-:W-:Y:S02]  /*98c0*/  IMAD.MOV.U32 R245, RZ, RZ, R242 ;  /* 0x000000fffff57224 */ /* 0x000fe400078e00f2 */
[----:B------:R-:W-:Y:S02]  /*98d0*/  IMAD.MOV.U32 R246, RZ, RZ, R235 ;  /* 0x000000fffff67224 */ /* 0x000fe400078e00eb */
[----:B------:R-:W-:Y:S01]  /*98e0*/  IMAD.MOV.U32 R247, RZ, RZ, R234 ;  /* 0x000000fffff77224 */ /* 0x000fe200078e00ea */
[C---:B------:R-:W-:Y:S01]  /*98f0*/  HMMA.16816.F32.BF16 R32, R12.reuse, R18, R224 ;  /* 0x000000120c20723c */ /* 0x040fe200000418e0 */
[----:B------:R-:W-:Y:S07]  /*9900*/  LDSM.16.M88.4 R16, [R0+0xa000] ;  /* 0x00a000000010783b */ /* 0x000fee0000000200 */
[C---:B------:R-:W-:Y:S08]  /*9910*/  HMMA.16816.F32.BF16 R28, R12.reuse, R8, R216 ;  /* 0x000000080c1c723c */ /* 0x040ff000000418d8 */
[C---:B------:R-:W-:Y:S01]  /*9920*/  HMMA.16816.F32.BF16 R4, R12.reuse, R10, R212 ;  /* 0x0000000a0c04723c */ /* 0x040fe200000418d4 */
[----:B------:R-:W1:Y:S07]  /*9930*/  LDSM.16.M88.4 R8, [R2+0x4000] ;  /* 0x004000000208783b */ /* 0x000e6e0000000200 */
[C---:B------:R-:W-:Y:S08]  /*9940*/  HMMA.16816.F32.BF16 R216, R12.reuse, R20, R244 ;  /* 0x000000140cd8723c */ /* 0x040ff000000418f4 */
[----:B------:R-:W-:Y:S01]  /*9950*/  HMMA.16816.F32.BF16 R244, R12, R22, R208 ;  /* 0x000000160cf4723c */ /* 0x000fe200000418d0 */
[----:B------:R-:W-:Y:S01]  /*9960*/  LDSM.16.M88.4 R12, [R0+0xa800] ;  /* 0x00a80000000c783b */ /* 0x000fe20000000200 */
[----:B------:R-:W-:-:S02]  /*9970*/  IMAD.MOV.U32 R208, RZ, RZ, R233 ;  /* 0x000000ffffd07224 */ /* 0x000fc400078e00e9 */
[----:B------:R-:W-:Y:S01]  /*9980*/  IMAD.MOV.U32 R251, RZ, RZ, R4 ;  /* 0x000000fffffb7224 */ /* 0x000fe200078e0004 */
[----:B------:R-:W-:Y:S01]  /*9990*/  LDSM.16.M88.4 R20, [R0+0xb000] ;  /* 0x00b000000014783b */ /* 0x000fe20000000200 */
[----:B------:R-:W-:Y:S02]  /*99a0*/  IMAD.MOV.U32 R250, RZ, RZ, R5 ;  /* 0x000000fffffa7224 */ /* 0x000fe400078e0005 */
[----:B------:R-:W-:Y:S02]  /*99b0*/  IMAD.MOV.U32 R249, RZ, RZ, R6 ;  /* 0x000000fffff97224 */ /* 0x000fe400078e0006 */
[----:B------:R-:W-:Y:S02]  /*99c0*/  IMAD.MOV.U32 R248, RZ, RZ, R7 ;  /* 0x000000fffff87224 */ /* 0x000fe400078e0007 */
[----:B------:R-:W2:Y:S01]  /*99d0*/  LDSM.16.M88.4 R4, [R2+0x6000] ;  /* 0x006000000204783b */ /* 0x000ea20000000200 */
[----:B------:R-:W-:Y:S02]  /*99e0*/  IMAD.MOV.U32 R215, RZ, RZ, R216 ;  /* 0x000000ffffd77224 */ /* 0x000fe400078e00d8 */
[----:B------:R-:W-:-:S02]  /*99f0*/  IMAD.MOV.U32 R214, RZ, RZ, R217 ;  /* 0x000000ffffd67224 */ /* 0x000fc400078e00d9 */
[----:B------:R-:W-:Y:S02]  /*9a00*/  IMAD.MOV.U32 R213, RZ, RZ, R218 ;  /* 0x000000ffffd57224 */ /* 0x000fe400078e00da */
[----:B------:R-:W-:Y:S02]  /*9a10*/  IMAD.MOV.U32 R212, RZ, RZ, R219 ;  /* 0x000000ffffd47224 */ /* 0x000fe400078e00db */
[----:B------:R-:W-:Y:S02]  /*9a20*/  IMAD.MOV.U32 R209, RZ, RZ, R138 ;  /* 0x000000ffffd17224 */ /* 0x000fe400078e008a */
[----:B------:R-:W-:Y:S01]  /*9a30*/  IMAD.MOV.U32 R210, RZ, RZ, R137 ;  /* 0x000000ffffd27224 */ /* 0x000fe200078e0089 */
[----:B-1----:R-:W-:Y:S01]  /*9a40*/  HMMA.16816.F32.BF16 R216, R8, R16, R64 ;  /* 0x0000001008d8723c */ /* 0x002fe20000041840 */
[----:B------:R-:W-:Y:S02]  /*9a50*/  IMAD.MOV.U32 R64, RZ, RZ, R26 ;  /* 0x000000ffff407224 */ /* 0x000fe400078e001a */
[----:B------:R-:W-:-:S02]  /*9a60*/  IMAD.MOV.U32 R65, RZ, RZ, R25 ;  /* 0x000000ffff417224 */ /* 0x000fc400078e0019 */
[----:B------:R-:W-:Y:S02]  /*9a70*/  IMAD.MOV.U32 R66, RZ, RZ, R24 ;  /* 0x000000ffff427224 */ /* 0x000fe400078e0018 */
[----:B------:R-:W1:Y:S01]  /*9a80*/  LDSM.16.M88.4 R24, [R0+0xb800] ;  /* 0x00b800000018783b */ /* 0x000e620000000200 */
[----:B------:R-:W-:Y:S02]  /*9a90*/  IMAD.MOV.U32 R211, RZ, RZ, R132 ;  /* 0x000000ffffd37224 */ /* 0x000fe400078e0084 */
[----:B------:R-:W-:-:S07]  /*9aa0*/  IMAD.MOV.U32 R67, RZ, RZ, R3 ;  /* 0x000000ffff437224 */ /* 0x000fce00078e0003 */
[----:B------:R-:W-:Y:S08]  /*9ab0*/  HMMA.16816.F32.BF16 R64, R8, R18, R64 ;  /* 0x000000120840723c */ /* 0x000ff00000041840 */
[C---:B--2---:R-:W-:Y:S08]  /*9ac0*/  HMMA.16816.F32.BF16 R60, R4.reuse, R12, R60 ;  /* 0x0000000c043c723c */ /* 0x044ff0000004183c */
[C---:B------:R-:W-:Y:S08]  /*9ad0*/  HMMA.16816.F32.BF16 R56, R4.reuse, R14, R56 ;  /* 0x0000000e0438723c */ /* 0x040ff00000041838 */
        /* <DEDUP_REMOVED lines=26> */
[----:B------:R-:W-:Y:S02]  /*9c80*/  IMAD.MOV.U32 R43, RZ, RZ, R16 ;  /* 0x000000ffff2b7224 */ /* 0x000fe400078e0010 */
[----:B------:R-:W-:Y:S03]  /*9c90*/  LDSM.16.M88.4 R16, [R220+0xa000] ;  /* 0x00a00000dc10783b */ /* 0x000fe60000000200 */
[----:B------:R-:W-:Y:S01]  /*9ca0*/  HMMA.16816.F32.BF16 R212, R4, R22, R48 ;  /* 0x0000001604d4723c */ /* 0x000fe20000041830 */
[----:B------:R-:W1:Y:S07]  /*9cb0*/  LDSM.16.M88.4 R4, [R229+0x6000] ;  /* 0x00600000e504783b */ /* 0x000e6e0000000200 */
[C---:B------:R-:W-:Y:S01]  /*9cc0*/  HMMA.16816.F32.BF16 R48, R8.reuse, R14, R32 ;  /* 0x0000000e0830723c */ /* 0x040fe20000041820 */
[----:B------:R-:W2:Y:S07]  /*9cd0*/  LDSM.16.M88.4 R12, [R229+0x4000] ;  /* 0x00400000e50c783b */ /* 0x000eae0000000200 */
[C---:B------:R-:W-:Y:S01]  /*9ce0*/  HMMA.16816.F32.BF16 R36, R8.reuse, R20, R28 ;  /* 0x000000140824723c */ /* 0x040fe2000004181c */
[----:B------:R-:W-:Y:S07]  /*9cf0*/  LDSM.16.M88.4 R28, [R220+0xb800] ;  /* 0x00b80000dc1c783b */ /* 0x000fee0000000200 */
[C---:B------:R-:W-:Y:S01]  /*9d00*/  HMMA.16816.F32.BF16 R56, R8.reuse, R22, R56 ;  /* 0x000000160838723c */ /* 0x040fe20000041838 */
[----:B------:R-:W3:Y:S07]  /*9d10*/  LDSM.16.M88.4 R20, [R220+0xb000] ;  /* 0x00b00000dc14783b */ /* 0x000eee0000000200 */
[----:B------:R-:W-:Y:S01]  /*9d20*/  HMMA.16816.F32.BF16 R52, R8, R24, R52 ;  /* 0x000000180834723c */ /* 0x000fe20000041834 */
[----:B------:R-:W-:-:S02]  /*9d30*/  IMAD.MOV.U32 R24, RZ, RZ, R43 ;  /* 0x000000ffff187224 */ /* 0x000fc400078e002b */
[----:B------:R-:W-:-:S05]  /*9d40*/  IMAD.MOV.U32 R25, RZ, RZ, R252 ;  /* 0x000000ffff197224 */ /* 0x000fca00078e00fc */
[----:B------:R-:W-:Y:S01]  /*9d50*/  HMMA.16816.F32.BF16 R44, R8, R26, R244 ;  /* 0x0000001a082c723c */ /* 0x000fe200000418f4 */
[----:B------:R-:W4:Y:S01]  /*9d60*/  LDSM.16.M88.4 R8, [R220+0xa800] ;  /* 0x00a80000dc08783b */ /* 0x000f220000000200 */
[----:B------:R-:W-:Y:S02]  /*9d70*/  IMAD.MOV.U32 R26, RZ, RZ, R242 ;  /* 0x000000ffff1a7224 */ /* 0x000fe400078e00f2 */
[----:B------:R-:W-:Y:S02]  /*9d80*/  IMAD.MOV.U32 R27, RZ, RZ, R235 ;  /* 0x000000ffff1b7224 */ /* 0x000fe400078e00eb */
[----:B------:R-:W-:Y:S02]  /*9d90*/  IMAD.MOV.U32 R244, RZ, RZ, R234 ;  /* 0x000000fffff47224 */ /* 0x000fe400078e00ea */
[----:B-1----:R-:W-:Y:S01]  /*9da0*/  HMMA.16816.F32.BF16 R40, R4, R16, R224 ;  /* 0x000000100428723c */ /* 0x002fe200000418e0 */
[----:B------:R-:W-:Y:S02]  /*9db0*/  IMAD.MOV.U32 R224, RZ, RZ, R132 ;  /* 0x000000ffffe07224 */ /* 0x000fe400078e0084 */
[----:B------:R-:W-:-:S02]  /*9dc0*/  IMAD.MOV.U32 R225, RZ, RZ, R3 ;  /* 0x000000ffffe17224 */ /* 0x000fc400078e0003 */
[----:B------:R-:W-:Y:S02]  /*9dd0*/  IMAD.MOV.U32 R226, RZ, RZ, R2 ;  /* 0x000000ffffe27224 */ /* 0x000fe400078e0002 */
[----:B------:R-:W-:Y:S01]  /*9de0*/  IMAD.MOV.U32 R227, RZ, RZ, R0 ;  /* 0x000000ffffe37224 */ /* 0x000fe200078e0000 */
[----:B--2---:R-:W-:Y:S01]  /*9df0*/  HMMA.16816.F32.BF16 R32, R12, R16, R216 ;  /* 0x000000100c20723c */ /* 0x004fe200000418d8 */
[----:B------:R-:W-:Y:S02]  /*9e00*/  IMAD.MOV.U32 R245, RZ, RZ, R233 ;  /* 0x000000fffff57224 */ /* 0x000fe400078e00e9 */
[----:B------:R-:W-:Y:S02]  /*9e10*/  IMAD.MOV.U32 R246, RZ, RZ, R138 ;  /* 0x000000fffff67224 */ /* 0x000fe400078e008a */
[----:B------:R-:W-:-:S03]  /*9e20*/  IMAD.MOV.U32 R247, RZ, RZ, R137 ;  /* 0x000000fffff77224 */ /* 0x000fc600078e0089 */
[C---:B------:R-:W-:Y:S08]  /*9e30*/  HMMA.16816.F32.BF16 R224, R4.reuse, R18, R224 ;  /* 0x0000001204e0723c */ /* 0x040ff000000418e0 */
[C---:B---3--:R-:W-:Y:S08]  /*9e40*/  HMMA.16816.F32.BF16 R248, R4.reuse, R20, R248 ;  /* 0x0000001404f8723c */ /* 0x048ff000000418f8 */
[----:B------:R-:W-:Y:S03]  /*9e50*/  HMMA.16816.F32.BF16 R216, R4, R28, R208 ;  /* 0x0000001c04d8723c */ /* 0x000fe600000418d0 */
[----:B------:R-:W-:-:S02]  /*9e60*/  IMAD.MOV.U32 R16, RZ, RZ, R224 ;  /* 0x000000ffff107224 */ /* 0x000fc400078e00e0 */
[----:B------:R-:W-:Y:S02]  /*9e70*/  IMAD.MOV.U32 R3, RZ, RZ, R225 ;  /* 0x000000ffff037224 */ /* 0x000fe400078e00e1 */
[----:B------:R-:W-:Y:S01]  /*9e80*/  IMAD.MOV.U32 R2, RZ, RZ, R226 ;  /* 0x000000ffff027224 */ /* 0x000fe200078e00e2 */
[----:B----4-:R-:W-:Y:S01]  /*9e90*/  HMMA.16816.F32.BF16 R24, R4, R8, R24 ;  /* 0x000000080418723c */ /* 0x010fe20000041818 */
[----:B------:R-:W-:-:S07]  /*9ea0*/  IMAD.MOV.U32 R0, RZ, RZ, R227 ;  /* 0x000000ffff007224 */ /* 0x000fce00078e00e3 */
[C---:B------:R-:W-:Y:S08]  /*9eb0*/  HMMA.16816.F32.BF16 R224, R4.reuse, R22, R212 ;  /* 0x0000001604e0723c */ /* 0x040ff000000418d4 */
[----:B------:R-:W-:Y:S03]  /*9ec0*/  HMMA.16816.F32.BF16 R244, R4, R10, R244 ;  /* 0x0000000a04f4723c */ /* 0x000fe600000418f4 */
[----:B------:R-:W-:-:S02]  /*9ed0*/  IMAD.MOV.U32 R138, RZ, RZ, R24 ;  /* 0x000000ffff8a7224 */ /* 0x000fc400078e0018 */
[----:B------:R-:W-:Y:S02]  /*9ee0*/  IMAD.MOV.U32 R137, RZ, RZ, R25 ;  /* 0x000000ffff897224 */ /* 0x000fe400078e0019 */
[----:B------:R-:W-:Y:S01]  /*9ef0*/  IMAD.MOV.U32 R132, RZ, RZ, R26 ;  /* 0x000000ffff847224 */ /* 0x000fe200078e001a */
[----:B------:R-:W-:Y:S01]  /*9f00*/  HMMA.16816.F32.BF16 R212, R4, R30, R140 ;  /* 0x0000001e04d4723c */ /* 0x000fe2000004188c */
[----:B------:R-:W-:Y:S01]  /*9f10*/  IMAD.MOV.U32 R17, RZ, RZ, R27 ;  /* 0x000000ffff117224 */ /* 0x000fe200078e001b */
[----:B------:R-:W-:Y:S04]  /*9f20*/  LDSM.16.M88.4 R4, [R243+0x6000] ;  /* 0x00600000f304783b */ /* 0x000fe80000000200 */
[----:B------:R-:W1:Y:S02]  /*9f30*/  LDSM.16.M88.4 R24, [R221+0xa000] ;  /* 0x00a00000dd18783b */ /* 0x000e640000000200 */
[C---:B------:R-:W-:Y:S08]  /*9f40*/  HMMA.16816.F32.BF16 R208, R12.reuse, R18, R64 ;  /* 0x000000120cd0723c */ /* 0x040ff00000041840 */
[C---:B------:R-:W-:Y:S08]  /*9f50*/  HMMA.16816.F32.BF16 R140, R12.reuse, R8, R60 ;  /* 0x000000080c8c723c */ /* 0x040ff0000004183c */
[C---:B------:R-:W-:Y:S01]  /*9f60*/  HMMA.16816.F32.BF16 R64, R12.reuse, R10, R48 ;  /* 0x0000000a0c40723c */ /* 0x040fe20000041830 */
[----:B------:R-:W2:Y:S07]  /*9f70*/  LDSM.16.M88.4 R8, [R243+0x4000] ;  /* 0x00400000f308783b */ /* 0x000eae0000000200 */
[----:B------:R-:W-:Y:S01]  /*9f80*/  HMMA.16816.F32.BF16 R48, R12, R30, R44 ;  /* 0x0000001e0c30723c */ /* 0x000fe2000004182c */
[----:B------:R-:W-:-:S02]  /*9f90*/  IMAD.MOV.U32 R31, RZ, RZ, R17 ;  /* 0x000000ffff1f7224 */ /* 0x000fc400078e0011 */
[----:B------:R-:W-:-:S05]  /*9fa0*/  IMAD.MOV.U32 R30, RZ, RZ, R132 ;  /* 0x000000ffff1e7224 */ /* 0x000fca00078e0084 */
[----:B------:R-:W-:Y:S08]  /*9fb0*/  HMMA.16816.F32.BF16 R60, R12, R20, R36 ;  /* 0x000000140c3c723c */ /* 0x000ff00000041824 */
[----:B-1----:R-:W-:Y:S01]  /*9fc0*/  HMMA.16816.F32.BF16 R44, R4, R24, R40 ;  /* 0x00000018042c723c */ /* 0x002fe20000041828 */
[----:B------:R-:W-:Y:S02]  /*9fd0*/  IMAD.MOV.U32 R40, RZ, RZ, R16 ;  /* 0x000000ffff287224 */ /* 0x000fe400078e0010 */
[----:B------:R-:W1:Y:S01]  /*9fe0*/  LDSM.16.M88.4 R16, [R221+0xb000] ;  /* 0x00b00000dd10783b */ /* 0x000e620000000200 */
[----:B------:R-:W-:-:S02]  /*9ff0*/  IMAD.MOV.U32 R41, RZ, RZ, R3 ;  /* 0x000000ffff297224 */ /* 0x000fc400078e0003 */
[----:B------:R-:W-:Y:S02]  /*a000*/  IMAD.MOV.U32 R42, RZ, RZ, R2 ;  /* 0x000000ffff2a7224 */ /* 0x000fe400078e0002 */
[----:B------:R-:W-:Y:S01]  /*a010*/  HMMA.16816.F32.BF16 R56, R12, R22, R56 ;  /* 0x000000160c38723c */ /* 0x000fe20000041838 */
[----:B------:R-:W3:Y:S01]  /*a020*/  LDSM.16.M88.4 R20, [R221+0xa800] ;  /* 0x00a80000dd14783b */ /* 0x000ee20000000200 */
[----:B------:R-:W-:-:S06]  /*a030*/  IMAD.MOV.U32 R43, RZ, RZ, R0 ;  /* 0x000000ffff2b7224 */ /* 0x000fcc00078e0000 */
[----:B------:R-:W-:Y:S01]  /*a040*/  HMMA.16816.F32.BF16 R52, R12, R28, R52 ;  /* 0x0000001c0c34723c */ /* 0x000fe20000041834 */
[----:B------:R-:W-:Y:S01]  /*a050*/  IMAD.MOV.U32 R28, RZ, RZ, R138 ;  /* 0x000000ffff1c7224 */ /* 0x000fe200078e008a */
[----:B------:R-:W4:Y:S01]  /*a060*/  LDSM.16.M88.4 R12, [R221+0xb800] ;  /* 0x00b80000dd0c783b */ /* 0x000f220000000200 */
[----:B------:R-:W-:Y:S01]  /*a070*/  IMAD.MOV.U32 R29, RZ, RZ, R137 ;  /* 0x000000ffff1d7224 */ /* 0x000fe200078e0089 */
[----:B------:R-:W-:-:S04]  /*a080*/  DEPBAR.LE SB0, 0x0 ;  /* 0x000080000000791a */ /* 0x000fc80000000000 */
[----:B--2---:R-:W-:Y:S08]  /*a090*/  HMMA.16816.F32.BF16 R36, R8, R24, R32 ;  /* 0x000000180824723c */ /* 0x004ff00000041820 */
[C---:B------:R-:W-:Y:S11]  /*a0a0*/  HMMA.16816.F32.BF16 R32, R4.reuse, R26, R40 ;  /* 0x0000001a0420723c */ /* 0x040ff60000041828 */
[----:B------:R-:W-:Y:S01]  /*a0b0*/  FMUL.FTZ R0, R36, UR6 ;  /* 0x0000000624007c20 */ /* 0x000fe20008410000 */
[-C--:B-1----:R-:W-:Y:S08]  /*a0c0*/  HMMA.16816.F32.BF16 R248, R4, R16.reuse, R248 ;  /* 0x0000001004f8723c */ /* 0x082ff000000418f8 */
[----:B------:R-:W-:Y:S01]  /*a0d0*/  HMMA.16816.F32.BF16 R60, R8, R16, R60 ;  /* 0x00000010083c723c */ /* 0x000fe2000004183c */
[----:B------:R1:W2:Y:S07]  /*a0e0*/  MUFU.TANH R16, R0 ;  /* 0x0000000000107308 */ /* 0x0002ae0000002400 */
[----:B---3--:R-:W-:Y:S08]  /*a0f0*/  HMMA.16816.F32.BF16 R40, R4, R20, R28 ;  /* 0x000000140428723c */ /* 0x008ff0000004181c */
[----:B------:R-:W-:Y:S01]  /*a100*/  HMMA.16816.F32.BF16 R28, R8, R26, R208 ;  /* 0x0000001a081c723c */ /* 0x000fe200000418d0 */
[----:B-1----:R-:W-:-:S07]  /*a110*/  FMUL.FTZ R0, R37, UR6 ;  /* 0x0000000625007c20 */ /* 0x002fce0008410000 */
[----:B------:R-:W-:Y:S03]  /*a120*/  HMMA.16816.F32.BF16 R244, R4, R22, R244 ;  /* 0x0000001604f4723c */ /* 0x000fe600000418f4 */
[----:B------:R-:W-:Y:S01]  /*a130*/  FMUL.FTZ R3, R41, UR6 ;  /* 0x0000000629037c20 */ /* 0x000fe20008410000 */
[----:B------:R-:W-:-:S04]  /*a140*/  FMUL.FTZ R36, R43, UR6 ;  /* 0x000000062b247c20 */ /* 0x000fc80008410000 */
[----:B------:R-:W-:Y:S01]  /*a150*/  HMMA.16816.F32.BF16 R24, R8, R22, R64 ;  /* 0x000000160818723c */ /* 0x000fe20000041840 */
[----:B------:R1:W3:Y:S07]  /*a160*/  MUFU.TANH R23, R0 ;  /* 0x0000000000177308 */ /* 0x0002ee0000002400 */
[C---:B------:R-:W-:Y:S08]  /*a170*/  HMMA.16816.F32.BF16 R224, R4.reuse, R18, R224 ;  /* 0x0000001204e0723c */ /* 0x040ff000000418e0 */
[----:B----4-:R-:W-:Y:S01]  /*a180*/  HMMA.16816.F32.BF16 R216, R4, R12, R216 ;  /* 0x0000000c04d8723c */ /* 0x010fe200000418d8 */
[----:B-1----:R-:W-:-:S02]  /*a190*/  FMUL.FTZ R0, R38, UR6 ;  /* 0x0000000626007c20 */ /* 0x002fc40008410000 */
[----:B------:R-:W-:Y:S02]  /*a1a0*/  FMUL.FTZ R26, R26, UR6 ;  /* 0x000000061a1a7c20 */ /* 0x000fe40008410000 */
[----:B------:R1:W-:Y:S03]  /*a1b0*/  MUFU.TANH R64, R0 ;  /* 0x0000000000407308 */ /* 0x0003e60000002400 */
[----:B------:R-:W-:Y:S05]  /*a1c0*/  HMMA.16816.F32.BF16 R212, R4, R14, R212 ;  /* 0x0000000e04d4723c */ /* 0x000fea00000418d4 */
[----:B------:R-:W-:Y:S03]  /*a1d0*/  MUFU.TANH R43, R26 ;  /* 0x0000001a002b7308 */ /* 0x000fe60000002400 */
[C---:B------:R-:W-:Y:S08]  /*a1e0*/  HMMA.16816.F32.BF16 R4, R8.reuse, R20, R140 ;  /* 0x000000140804723c */ /* 0x040ff0000004188c */
[----:B------:R-:W-:Y:S01]  /*a1f0*/  HMMA.16816.F32.BF16 R52, R8, R12, R52 ;  /* 0x0000000c0834723c */ /* 0x000fe20000041834 */
[----:B-1----:R-:W-:-:S04]  /*a200*/  FMUL.FTZ R0, R39, UR6 ;  /* 0x0000000627007c20 */ /* 0x002fc80008410000 */
[----:B------:R1:W-:Y:S03]  /*a210*/  MUFU.TANH R66, R0 ;  /* 0x0000000000427308 */ /* 0x0003e60000002400 */
[----:B------:R-:W-:Y:S03]  /*a220*/  HMMA.16816.F32.BF16 R56, R8, R18, R56 ;  /* 0x000000120838723c */ /* 0x000fe60000041838 */
[----:B------:R-:W-:Y:S01]  /*a230*/  FMUL.FTZ R2, R7, UR6 ;  /* 0x0000000607027c20 */ /* 0x000fe20008410000 */
[----:B-1----:R-:W-:-:S04]  /*a240*/  FMUL.FTZ R0, R44, UR6 ;  /* 0x000000062c007c20 */ /* 0x002fc80008410000 */
        /* <DEDUP_REMOVED lines=14> */
[----:B------:R-:W-:Y:S04]  /*a330*/  HMMA.16816.F32.BF16 R28, R8, R14, R48 ;  /* 0x0000000e081c723c */ /* 0x000fe80000041830 */
[----:B------:R1:W-:Y:S08]  /*a340*/  MUFU.TANH R51, R2 ;  /* 0x0000000200337308 */ /* 0x0003f00000002400 */
[----:B------:R2:W-:Y:S08]  /*a350*/  MUFU.TANH R138, R0 ;  /* 0x00000000008a7308 */ /* 0x0005f00000002400 */
[----:B------:R-:W-:Y:S01]  /*a360*/  MUFU.TANH R50, R3 ;  /* 0x0000000300327308 */ /* 0x000fe20000002400 */
[----:B-1----:R-:W-:-:S07]  /*a370*/  FMUL.FTZ R2, R40, UR6 ;  /* 0x0000000628027c20 */ /* 0x002fce0008410000 */
[----:B------:R-:W-:Y:S01]  /*a380*/  MUFU.TANH R41, R2 ;  /* 0x0000000200297308 */ /* 0x000fe20000002400 */
[----:B--2---:R-:W-:-:S07]  /*a390*/  FMUL.FTZ R0, R32, UR6 ;  /* 0x0000000620007c20 */ /* 0x004fce0008410000 */
[----:B------:R1:W-:Y:S08]  /*a3a0*/  MUFU.TANH R44, R0 ;  /* 0x00000000002c7308 */ /* 0x0003f00000002400 */
[----:B------:R2:W-:Y:S01]  /*a3b0*/  MUFU.TANH R40, R36 ;  /* 0x0000002400287308 */ /* 0x0005e20000002400 */
[----:B-1----:R-:W-:-:S07]  /*a3c0*/  FMUL.FTZ R0, R33, UR6 ;  /* 0x0000000621007c20 */ /* 0x002fce0008410000 */
[----:B------:R1:W-:Y:S01]  /*a3d0*/  MUFU.TANH R137, R0 ;  /* 0x0000000000897308 */ /* 0x0003e20000002400 */
[----:B--2---:R-:W-:Y:S01]  /*a3e0*/  FMUL.FTZ R36, R249, UR6 ;  /* 0x00000006f9247c20 */ /* 0x004fe20008410000 */
[----:B-1----:R-:W-:-:S06]  /*a3f0*/  FMUL.FTZ R0, R34, UR6 ;  /* 0x0000000622007c20 */ /* 0x002fcc0008410000 */
[----:B------:R1:W-:Y:S02]  /*a400*/  MUFU.TANH R45, R0 ;  /* 0x00000000002d7308 */ /* 0x0003e40000002400 */
[----:B-1----:R-:W-:Y:S01]  /*a410*/  FMUL.FTZ R0, R35, UR6 ;  /* 0x0000000623007c20 */ /* 0x002fe20008410000 */
[----:B------:R-:W-:-:S05]  /*a420*/  FMUL.FTZ R35, R42, UR6 ;  /* 0x000000062a237c20 */ /* 0x000fca0008410000 */
[----:B------:R1:W-:Y:S08]  /*a430*/  MUFU.TANH R132, R0 ;  /* 0x0000000000847308 */ /* 0x0003f00000002400 */
[----:B------:R-:W-:Y:S01]  /*a440*/  MUFU.TANH R37, R35 ;  /* 0x0000002300257308 */ /* 0x000fe20000002400 */
[----:B-1----:R-:W-:Y:S01]  /*a450*/  FMUL.FTZ R0, R4, UR6 ;  /* 0x0000000604007c20 */ /* 0x002fe20008410000 */
[----:B------:R-:W-:Y:S01]  /*a460*/  FMUL.FTZ R4, R25, UR6 ;  /* 0x0000000619047c20 */ /* 0x000fe20008410000 */
[----:B------:R-:W-:-:S05]  /*a470*/  FMUL.FTZ R25, R245, UR6 ;  /* 0x00000006f5197c20 */ /* 0x000fca0008410000 */
[----:B------:R1:W2:Y:S08]  /*a480*/  MUFU.TANH R12, R0 ;  /* 0x00000000000c7308 */ /* 0x0002b00000002400 */
[----:B------:R-:W-:Y:S08]  /*a490*/  MUFU.TANH R4, R4 ;  /* 0x0000000400047308 */ /* 0x000ff00000002400 */
[----:B------:R3:W-:Y:S01]  /*a4a0*/  MUFU.TANH R48, R25 ;  /* 0x0000001900307308 */ /* 0x0007e20000002400 */
[----:B-1----:R-:W-:Y:S01]  /*a4b0*/  FMUL.FTZ R0, R5, UR6 ;  /* 0x0000000605007c20 */ /* 0x002fe20008410000 */
[----:B------:R-:W-:Y:S01]  /*a4c0*/  FMUL.FTZ R5, R24, UR6 ;  /* 0x0000000618057c20 */ /* 0x000fe20008410000 */
[----:B------:R-:W-:-:S05]  /*a4d0*/  FMUL.FTZ R24, R27, UR6 ;  /* 0x000000061b187c20 */ /* 0x000fca0008410000 */
[----:B------:R1:W2:Y:S08]  /*a4e0*/  MUFU.TANH R13, R0 ;  /* 0x00000000000d7308 */ /* 0x0002b00000002400 */
[----:B------:R-:W2:Y:S01]  /*a4f0*/  MUFU.TANH R5, R5 ;  /* 0x0000000500057308 */ /* 0x000ea20000002400 */
[----:B---3--:R-:W-:-:S07]  /*a500*/  FMUL.FTZ R25, R247, UR6 ;  /* 0x00000006f7197c20 */ /* 0x008fce0008410000 */
[----:B------:R-:W-:Y:S01]  /*a510*/  MUFU.TANH R49, R24 ;  /* 0x0000001800317308 */ /* 0x000fe20000002400 */
[----:B-1----:R-:W-:Y:S01]  /*a520*/  FMUL.FTZ R0, R6, UR6 ;  /* 0x0000000606007c20 */ /* 0x002fe20008410000 */
[----:B------:R-:W-:-:S06]  /*a530*/  FMUL.FTZ R6, R61, UR6 ;  /* 0x000000063d067c20 */ /* 0x000fcc0008410000 */
[----:B------:R1:W-:Y:S08]  /*a540*/  MUFU.TANH R67, R0 ;  /* 0x0000000000437308 */ /* 0x0003f00000002400 */
[----:B------:R3:W-:Y:S01]  /*a550*/  MUFU.TANH R8, R6 ;  /* 0x0000000600087308 */ /* 0x0007e20000002400 */
[----:B-1----:R-:W-:-:S04]  /*a560*/  IMAD.U32 R0, RZ, RZ, UR21 ;  /* 0x00000015ff007e24 */ /* 0x002fc8000f8e00ff */
[----:B------:R-:W-:-:S04]  /*a570*/  IMAD R0, R0, 0x40, R139 ;  /* 0x0000004000007824 */ /* 0x000fc800078e028b */
[----:B------:R-:W-:Y:S02]  /*a580*/  VIADD R20, R0, 0xffffff80 ;  /* 0xffffff8000147836 */ /* 0x000fe40000000000 */
[----:B---3--:R-:W-:Y:S01]  /*a590*/  FMUL.FTZ R6, R56, UR6 ;  /* 0x0000000638067c20 */ /* 0x008fe20008410000 */
[C---:B------:R-:W-:Y:S02]  /*a5a0*/  VIADD R19, R0.reuse, 0xffffff81 ;  /* 0xffffff8100137836 */ /* 0x040fe40000000000 */
[C---:B------:R-:W-:Y:S01]  /*a5b0*/  VIADD R18, R0.reuse, 0xffffff88 ;  /* 0xffffff8800127836 */ /* 0x040fe20000000000 */
[C---:B------:R-:W-:Y:S01]  /*a5c0*/  ISETP.GT.AND P0, PT, R237.reuse, R20, PT ;  /* 0x00000014ed00720c */ /* 0x040fe20003f04270 */
[----:B------:R-:W-:Y:S01]  /*a5d0*/  VIADD R17, R0, 0xffffff89 ;  /* 0xffffff8900117836 */ /* 0x000fe20000000000 */
[-C--:B------:R-:W-:Y:S01]  /*a5e0*/  ISETP.GE.AND P5, PT, R20, R238.reuse, PT ;  /* 0x000000ee1400720c */ /* 0x080fe20003fa6270 */
[----:B------:R-:W-:Y:S01]  /*a5f0*/  VIADD R15, R0, 0xffffff91 ;  /* 0xffffff91000f7836 */ /* 0x000fe20000000000 */
[----:B------:R-:W-:Y:S01]  /*a600*/  FSEL R2, R16, -INF , !P0 ;  /* 0xff80000010027808 */ /* 0x000fe20004000000 */
[C---:B------:R-:W-:Y:S01]  /*a610*/  VIADD R16, R0.reuse, 0xffffff90 ;  /* 0xffffff9000107836 */ /* 0x040fe20000000000 */
[----:B------:R-:W-:Y:S01]  /*a620*/  ISETP.GT.AND P0, PT, R237, R19, PT ;  /* 0x00000013ed00720c */ /* 0x000fe20003f04270 */
[----:B------:R-:W-:Y:S01]  /*a630*/  VIADD R14, R0, 0xffffff98 ;  /* 0xffffff98000e7836 */ /* 0x000fe20000000000 */
[----:B------:R-:W-:Y:S01]  /*a640*/  FSEL R32, R2, -INF , !P5 ;  /* 0xff80000002207808 */ /* 0x000fe20006800000 */
[----:B------:R1:W-:Y:S01]  /*a650*/  MUFU.TANH R7, R6 ;  /* 0x0000000600077308 */ /* 0x0003e20000002400 */
[----:B------:R-:W-:Y:S01]  /*a660*/  BAR.SYNC.DEFER_BLOCKING 0x0 ;  /* 0x0000000000007b1d */ /* 0x000fe20000010000 */
[----:B------:R-:W-:Y:S01]  /*a670*/  ISETP.GE.AND P6, PT, R19, R238, PT ;  /* 0x000000ee1300720c */ /* 0x000fe20003fc6270 */
[C---:B------:R-:W-:Y:S01]  /*a680*/  VIADD R11, R0.reuse, 0xffffffa0 ;  /* 0xffffffa0000b7836 */ /* 0x040fe20000000000 */
[----:B------:R-:W-:Y:S01]  /*a690*/  ISETP.GT.AND P5, PT, R237, R18, PT ;  /* 0x00000012ed00720c */ /* 0x000fe20003fa4270 */
[C---:B------:R-:W-:Y:S01]  /*a6a0*/  VIADD R10, R0.reuse, 0xffffffa1 ;  /* 0xffffffa1000a7836 */ /* 0x040fe20000000000 */
[----:B------:R-:W-:Y:S01]  /*a6b0*/  FSEL R3, R23, -INF , !P0 ;  /* 0xff80000017037808 */ /* 0x000fe20004000000 */
[----:B------:R-:W-:Y:S01]  /*a6c0*/  VIADD R9, R0, 0xffffffa8 ;  /* 0xffffffa800097836 */ /* 0x000fe20000000000 */
[----:B------:R-:W-:-:S02]  /*a6d0*/  ISETP.GE.AND P0, PT, R18, R238, PT ;  /* 0x000000ee1200720c */ /* 0x000fc40003f06270 */
[----:B----4-:R-:W-:Y:S02]  /*a6e0*/  FSEL R2, R21, -INF , !P5 ;  /* 0xff80000015027808 */ /* 0x010fe40006800000 */
[----:B------:R-:W-:Y:S01]  /*a6f0*/  FSEL R27, R3, -INF , !P6 ;  /* 0xff800000031b7808 */ /* 0x000fe20007000000 */
[----:B------:R-:W-:Y:S01]  /*a700*/  FMUL.FTZ R3, R60, UR6 ;  /* 0x000000063c037c20 */ /* 0x000fe20008410000 */
[----:B------:R-:W-:Y:S02]  /*a710*/  ISETP.GT.AND P6, PT, R237, R17, PT ;  /* 0x00000011ed00720c */ /* 0x000fe40003fc4270 */
[----:B------:R-:W-:Y:S02]  /*a720*/  FSEL R33, R2, -INF , !P0 ;  /* 0xff80000002217808 */ /* 0x000fe40004000000 */
[----:B------:R-:W-:Y:S01]  /*a730*/  ISETP.GE.AND P5, PT, R17, R238, PT ;  /* 0x000000ee1100720c */ /* 0x000fe20003fa6270 */
[----:B------:R-:W3:Y:S01]  /*a740*/  MUFU.TANH R3, R3 ;  /* 0x0000000300037308 */ /* 0x000ee20000002400 */
[----:B-----5:R-:W-:Y:S01]  /*a750*/  FSEL R2, R22, -INF , !P6 ;  /* 0xff80000016027808 */ /* 0x020fe20007000000 */
[----:B-1----:R-:W-:Y:S01]  /*a760*/  FMUL.FTZ R6, R57, UR6 ;  /* 0x0000000639067c20 */ /* 0x002fe20008410000 */
[----:B------:R-:W-:-:S02]  /*a770*/  ISETP.GT.AND P0, PT, R237, R16, PT ;  /* 0x00000010ed00720c */ /* 0x000fc40003f04270 */
[----:B------:R-:W-:Y:S02]  /*a780*/  FSEL R34, R2, -INF , !P5 ;  /* 0xff80000002227808 */ /* 0x000fe40006800000 */
[-C--:B------:R-:W-:Y:S01]  /*a790*/  ISETP.GE.AND P6, PT, R16, R238.reuse, PT ;  /* 0x000000ee1000720c */ /* 0x080fe20003fc6270 */
[----:B------:R-:W1:Y:S01]  /*a7a0*/  MUFU.TANH R6, R6 ;  /* 0x0000000600067308 */ /* 0x000e620000002400 */
[----:B--2---:R-:W-:Y:S01]  /*a7b0*/  FSEL R2, R12, -INF , !P0 ;  /* 0xff8000000c027808 */ /* 0x004fe20004000000 */
[----:B------:R-:W-:Y:S01]  /*a7c0*/  FMUL.FTZ R12, R29, UR6 ;  /* 0x000000061d0c7c20 */ /* 0x000fe20008410000 */
[----:B------:R-:W-:Y:S01]  /*a7d0*/  ISETP.GT.AND P5, PT, R237, R15, PT ;  /* 0x0000000fed00720c */ /* 0x000fe20003fa4270 */
[----:B------:R-:W-:Y:S01]  /*a7e0*/  FMUL.FTZ R29, R63, UR6 ;  /* 0x000000063f1d7c20 */ /* 0x000fe20008410000 */
[----:B------:R-:W-:Y:S02]  /*a7f0*/  FSEL R242, R2, -INF , !P6 ;  /* 0xff80000002f27808 */ /* 0x000fe40007000000 */
[----:B------:R-:W-:Y:S01]  /*a800*/  ISETP.GE.AND P0, PT, R15, R238, PT ;  /* 0x000000ee0f00720c */ /* 0x000fe20003f06270 */
[----:B------:R-:W-:Y:S01]  /*a810*/  MUFU.TANH R12, R12 ;  /* 0x0000000c000c7308 */ /* 0x000fe20000002400 */
[----:B------:R-:W-:Y:S01]  /*a820*/  FSEL R2, R13, -INF , !P5 ;  /* 0xff8000000d027808 */ /* 0x000fe20006800000 */
[----:B------:R-:W-:Y:S01]  /*a830*/  VIADD R13, R0, 0xffffff99 ;  /* 0xffffff99000d7836 */ /* 0x000fe20000000000 */
[----:B------:R-:W-:-:S02]  /*a840*/  ISETP.GT.AND P6, PT, R237, R14, PT ;  /* 0x0000000eed00720c */ /* 0x000fc40003fc4270 */
[----:B------:R-:W-:Y:S02]  /*a850*/  FSEL R235, R2, -INF , !P0 ;  /* 0xff80000002eb7808 */ /* 0x000fe40004000000 */
[-C--:B------:R-:W-:Y:S02]  /*a860*/  ISETP.GE.AND P5, PT, R14, R238.reuse, PT ;  /* 0x000000ee0e00720c */ /* 0x080fe40003fa6270 */
[----:B------:R-:W-:Y:S01]  /*a870*/  FSEL R2, R5, -INF , !P6 ;  /* 0xff80000005027808 */ /* 0x000fe20007000000 */
[----:B------:R-:W-:Y:S01]  /*a880*/  FMUL.FTZ R5, R52, UR6 ;  /* 0x0000000634057c20 */ /* 0x000fe20008410000 */
[----:B------:R-:W-:Y:S02]  /*a890*/  ISETP.GT.AND P0, PT, R237, R13, PT ;  /* 0x0000000ded00720c */ /* 0x000fe40003f04270 */
[----:B------:R-:W-:Y:S02]  /*a8a0*/  FSEL R234, R2, -INF , !P5 ;  /* 0xff80000002ea7808 */ /* 0x000fe40006800000 */
[----:B------:R-:W-:Y:S01]  /*a8b0*/  ISETP.GE.AND P6, PT, R13, R238, PT ;  /* 0x000000ee0d00720c */ /* 0x000fe20003fc6270 */
[----:B------:R-:W2:Y:S01]  /*a8c0*/  MUFU.TANH R5, R5 ;  /* 0x0000000500057308 */ /* 0x000ea20000002400 */
[----:B------:R-:W-:-:S02]  /*a8d0*/  FSEL R2, R4, -INF , !P0 ;  /* 0xff80000004027808 */ /* 0x000fc40004000000 */
[----:B------:R-:W-:Y:S02]  /*a8e0*/  ISETP.GT.AND P5, PT, R237, R11, PT ;  /* 0x0000000bed00720c */ /* 0x000fe40003fa4270 */
[----:B------:R-:W-:Y:S02]  /*a8f0*/  FSEL R233, R2, -INF , !P6 ;  /* 0xff80000002e97808 */ /* 0x000fe40007000000 */
[----:B------:R-:W-:Y:S02]  /*a900*/  ISETP.GE.AND P0, PT, R11, R238, PT ;  /* 0x000000ee0b00720c */ /* 0x000fe40003f06270 */
[----:B---3--:R-:W-:Y:S01]  /*a910*/  FSEL R2, R3, -INF , !P5 ;  /* 0xff80000003027808 */ /* 0x008fe20006800000 */
[----:B------:R-:W-:Y:S01]  /*a920*/  FMUL.FTZ R3, R53, UR6 ;  /* 0x0000000635037c20 */ /* 0x000fe20008410000 */
[----:B------:R-:W-:Y:S02]  /*a930*/  ISETP.GT.AND P6, PT, R237, R10, PT ;  /* 0x0000000aed00720c */ /* 0x000fe40003fc4270 */
[----:B------:R-:W-:Y:S01]  /*a940*/  FSEL R60, R2, -INF , !P0 ;  /* 0xff800000023c7808 */ /* 0x000fe20004000000 */
[----:B------:R3:W-:Y:S01]  /*a950*/  MUFU.TANH R4, R3 ;  /* 0x0000000300047308 */ /* 0x0007e20000002400 */
[----:B------:R-:W-:-:S02]  /*a960*/  ISETP.GE.AND P5, PT, R10, R238, PT ;  /* 0x000000ee0a00720c */ /* 0x000fc40003fa6270 */
[----:B------:R-:W-:Y:S01]  /*a970*/  FSEL R2, R8, -INF , !P6 ;  /* 0xff80000008027808 */ /* 0x000fe20007000000 */
[----:B------:R-:W-:Y:S01]  /*a980*/  VIADD R8, R0, 0xffffffa9 ;  /* 0xffffffa900087836 */ /* 0x000fe20000000000 */
[----:B------:R-:W-:Y:S02]  /*a990*/  ISETP.GT.AND P0, PT, R237, R9, PT ;  /* 0x00000009ed00720c */ /* 0x000fe40003f04270 */
[----:B------:R-:W-:Y:S02]  /*a9a0*/  FSEL R252, R2, -INF , !P5 ;  /* 0xff80000002fc7808 */ /* 0x000fe40006800000 */
[----:B------:R-:W-:Y:S02]  /*a9b0*/  ISETP.GE.AND P6, PT, R9, R238, PT ;  /* 0x000000ee0900720c */ /* 0x000fe40003fc6270 */
[----:B------:R-:W-:Y:S01]  /*a9c0*/  FSEL R2, R7, -INF , !P0 ;  /* 0xff80000007027808 */ /* 0x000fe20004000000 */
[----:B------:R-:W-:Y:S01]  /*a9d0*/  VIADD R7, R0, 0xffffffb0 ;  /* 0xffffffb000077836 */ /* 0x000fe20000000000 */
[----:B------:R-:W-:-:S02]  /*a9e0*/  ISETP.GT.AND P5, PT, R237, R8, PT ;  /* 0x00000008ed00720c */ /* 0x000fc40003fa4270 */
[----:B------:R-:W-:Y:S02]  /*a9f0*/  FSEL R142, R2, -INF , !P6 ;  /* 0xff800000028e7808 */ /* 0x000fe40007000000 */
[-C--:B------:R-:W-:Y:S01]  /*aa00*/  ISETP.GE.AND P0, PT, R8, R238.reuse, PT ;  /* 0x000000ee0800720c */ /* 0x080fe20003f06270 */
[----:B---3--:R-:W-:Y:S01]  /*aa10*/  FMUL.FTZ R3, R28, UR6 ;  /* 0x000000061c037c20 */ /* 0x008fe20008410000 */
[----:B-1----:R-:W-:Y:S01]  /*aa20*/  FSEL R2, R6, -INF , !P5 ;  /* 0xff80000006027808 */ /* 0x002fe20006800000 */
[----:B------:R-:W-:Y:S01]  /*aa30*/  VIADD R6, R0, 0xffffffb1 ;  /* 0xffffffb100067836 */ /* 0x000fe20000000000 */
[----:B------:R-:W-:Y:S02]  /*aa40*/  ISETP.GT.AND P6, PT, R237, R7, PT ;  /* 0x00000007ed00720c */ /* 0x000fe40003fc4270 */
[----:B------:R-:W-:Y:S01]  /*aa50*/  FSEL R140, R2, -INF , !P0 ;  /* 0xff800000028c7808 */ /* 0x000fe20004000000 */
[----:B------:R-:W1:Y:S01]  /*aa60*/  MUFU.TANH R3, R3 ;  /* 0x0000000300037308 */ /* 0x000e620000002400 */
[----:B------:R-:W-:-:S02]  /*aa70*/  ISETP.GE.AND P5, PT, R7, R238, PT ;  /* 0x000000ee0700720c */ /* 0x000fc40003fa6270 */
[----:B--2---:R-:W-:Y:S01]  /*aa80*/  FSEL R2, R5, -INF , !P6 ;  /* 0xff80000005027808 */ /* 0x004fe20007000000 */
[----:B------:R-:W-:Y:S01]  /*aa90*/  VIADD R5, R0, 0xffffffb8 ;  /* 0xffffffb800057836 */ /* 0x000fe20000000000 */
[C---:B------:R-:W-:Y:S02]  /*aaa0*/  ISETP.GT.AND P0, PT, R237.reuse, R6, PT ;  /* 0x00000006ed00720c */ /* 0x040fe40003f04270 */
[----:B------:R-:W-:Y:S02]  /*aab0*/  FSEL R2, R2, -INF , !P5 ;  /* 0xff80000002027808 */ /* 0x000fe40006800000 */
[----:B------:R-:W-:Y:S02]  /*aac0*/  ISETP.GE.AND P6, PT, R6, R238, PT ;  /* 0x000000ee0600720c */ /* 0x000fe40003fc6270 */
[----:B------:R-:W-:Y:S01]  /*aad0*/  ISETP.GT.AND P5, PT, R237, R5, PT ;  /* 0x00000005ed00720c */ /* 0x000fe20003fa4270 */
[----:B------:R2:W-:Y:S03]  /*aae0*/  STL [R1+0x10], R2 ;  /* 0x0000100201007387 */ /* 0x0005e60000100800 */
[----:B-1----:R-:W-:-:S02]  /*aaf0*/  FSEL R3, R3, -INF , !P5 ;  /* 0xff80000003037808 */ /* 0x002fc40006800000 */
[----:B--2---:R-:W-:Y:S01]  /*ab00*/  FSEL R2, R4, -INF , !P0 ;  /* 0xff80000004027808 */ /* 0x004fe20004000000 */
[----:B------:R-:W-:Y:S01]  /*ab10*/  VIADD R4, R0, 0xffffffb9 ;  /* 0xffffffb900047836 */ /* 0x000fe20000000000 */
[----:B------:R-:W-:Y:S02]  /*ab20*/  ISETP.GE.AND P0, PT, R5, R238, PT ;  /* 0x000000ee0500720c */ /* 0x000fe40003f06270 */
[----:B------:R-:W-:Y:S01]  /*ab30*/  FSEL R143, R2, -INF , !P6 ;  /* 0xff800000028f7808 */ /* 0x000fe20007000000 */
[C---:B------:R-:W-:Y:S01]  /*ab40*/  VIADD R2, R237.reuse, 0x8 ;  /* 0x00000008ed027836 */ /* 0x040fe20000000000 */
[----:B------:R-:W-:Y:S02]  /*ab50*/  ISETP.GT.AND P6, PT, R237, R4, PT ;  /* 0x00000004ed00720c */ /* 0x000fe40003fc4270 */
[----:B------:R-:W-:Y:S02]  /*ab60*/  ISETP.GE.AND P5, PT, R4, R238, PT ;  /* 0x000000ee0400720c */ /* 0x000fe40003fa6270 */
[----:B------:R-:W-:-:S02]  /*ab70*/  FSEL R12, R12, -INF , !P6 ;  /* 0xff8000000c0c7808 */ /* 0x000fc40007000000 */
[----:B------:R-:W-:Y:S01]  /*ab80*/  FSEL R52, R3, -INF , !P0 ;  /* 0xff80000003347808 */ /* 0x000fe20004000000 */
[----:B------:R-:W-:Y:S01]  /*ab90*/  VIADD R3, R237, 0x40 ;  /* 0x00000040ed037836 */ /* 0x000fe20000000000 */
[----:B------:R-:W-:Y:S02]  /*aba0*/  FSEL R12, R12, -INF , !P5 ;  /* 0xff8000000c0c7808 */ /* 0x000fe40006800000 */
[-C--:B------:R-:W-:Y:S02]  /*abb0*/  ISETP.GT.AND P0, PT, R2, R20.reuse, PT ;  /* 0x000000140200720c */ /* 0x080fe40003f04270 */
[----:B------:R-:W-:Y:S01]  /*abc0*/  ISETP.GE.AND P6, PT, R20, R241, PT ;  /* 0x000000f11400720c */ /* 0x000fe20003fc6270 */
[----:B------:R1:W-:Y:S01]  /*abd0*/  STL [R1+0xc], R12 ;  /* 0x00000c0c01007387 */ /* 0x0003e20000100800 */
[----:B------:R-:W-:Y:S02]  /*abe0*/  ISETP.GT.AND P5, PT, R3, R20, PT ;  /* 0x000000140300720c */ /* 0x000fe40003fa4270 */
[----:B------:R-:W-:-:S02]  /*abf0*/  FSEL R22, R64, -INF , !P0 ;  /* 0xff80000040167808 */ /* 0x000fc40004000000 */
[----:B------:R-:W-:Y:S02]  /*ac00*/  ISETP.GE.AND P0, PT, R20, R239, PT ;  /* 0x000000ef1400720c */ /* 0x000fe40003f06270 */
[----:B------:R-:W-:Y:S02]  /*ac10*/  FSEL R21, R38, -INF , !P5 ;  /* 0xff80000026157808 */ /* 0x000fe40006800000 */
[----:B------:R-:W-:Y:S02]  /*ac20*/  FSEL R22, R22, -INF , !P6 ;  /* 0xff80000016167808 */ /* 0x000fe40007000000 */
[----:B------:R-:W-:Y:S02]  /*ac30*/  ISETP.GE.AND P5, PT, R20, R240, PT ;  /* 0x000000f01400720c */ /* 0x000fe40003fa6270 */
[----:B------:R-:W-:Y:S02]  /*ac40*/  FSEL R24, R21, -INF , !P0 ;  /* 0xff80000015187808 */ /* 0x000fe40004000000 */
[----:B------:R-:W-:-:S04]  /*ac50*/  ISETP.GT.AND P0, PT, R2, R19, PT ;  /* 0x000000130200720c */ /* 0x000fc80003f04270 */
[----:B------:R-:W-:Y:S02]  /*ac60*/  FSEL R21, R66, -INF , !P0 ;  /* 0xff80000042157808 */ /* 0x000fe40004000000 */
[----:B------:R-:W-:Y:S01]  /*ac70*/  ISETP.GE.AND P0, PT, R19, R239, PT ;  /* 0x000000ef1300720c */ /* 0x000fe20003f06270 */
[----:B-1----:R-:W-:-:S05]  /*ac80*/  VIADD R12, R237, 0x48 ;  /* 0x00000048ed0c7836 */ /* 0x002fca0000000000 */
[----:B------:R-:W-:Y:S01]  /*ac90*/  ISETP.GT.AND P6, PT, R12, R20, PT ;  /* 0x000000140c00720c */ /* 0x000fe20003fc4270 */
[----:B------:R-:W-:-:S03]  /*aca0*/  FMUL.FTZ R20, R244, UR6 ;  /* 0x00000006f4147c20 */ /* 0x000fc60008410000 */
[----:B------:R-:W-:Y:S02]  /*acb0*/  FSEL R23, R39, -INF , !P6 ;  /* 0xff80000027177808 */ /* 0x000fe40007000000 */
[----:B------:R-:W-:Y:S01]  /*acc0*/  ISETP.GT.AND P6, PT, R3, R19, PT ;  /* 0x000000130300720c */ /* 0x000fe20003fc4270 */
[----:B------:R1:W2:Y:S01]  /*acd0*/  MUFU.TANH R39, R20 ;  /* 0x0000001400277308 */ /* 0x0002a20000002400 */
[----:B------:R-:W-:Y:S02]  /*ace0*/  FSEL R28, R23, -INF , !P5 ;  /* 0xff800000171c7808 */ /* 0x000fe40006800000 */
[----:B------:R-:W-:-:S04]  /*acf0*/  ISETP.GE.AND P5, PT, R19, R241, PT ;  /* 0x000000f11300720c */ /* 0x000fc80003fa6270 */
[----:B------:R-:W-:Y:S02]  /*ad00*/  FSEL R21, R21, -INF , !P5 ;  /* 0xff80000015157808 */ /* 0x000fe40006800000 */
[----:B------:R-:W-:Y:S02]  /*ad10*/  ISETP.GE.AND P5, PT, R18, R241, PT ;  /* 0x000000f11200720c */ /* 0x000fe40003fa6270 */
[----:B-1----:R-:W-:Y:S02]  /*ad20*/  FSEL R20, R65, -INF , !P6 ;  /* 0xff80000041147808 */ /* 0x002fe40007000000 */
[----:B------:R-:W-:Y:S02]  /*ad30*/  ISETP.GT.AND P6, PT, R12, R19, PT ;  /* 0x000000130c00720c */ /* 0x000fe40003fc4270 */
[----:B------:R-:W-:Y:S02]  /*ad40*/  FSEL R23, R20, -INF , !P0 ;  /* 0xff80000014177808 */ /* 0x000fe40004000000 */
[----:B------:R-:W-:Y:S01]  /*ad50*/  ISETP.GE.AND P0, PT, R19, R240, PT ;  /* 0x000000f01300720c */ /* 0x000fe20003f06270 */
[----:B------:R-:W-:Y:S01]  /*ad60*/  FMUL.FTZ R19, R246, UR6 ;  /* 0x00000006f6137c20 */ /* 0x000fe20008410000 */
[----:B------:R-:W-:-:S02]  /*ad70*/  FSEL R20, R47, -INF , !P6 ;  /* 0xff8000002f147808 */ /* 0x000fc40007000000 */
[-C--:B------:R-:W-:Y:S01]  /*ad80*/  ISETP.GT.AND P6, PT, R2, R18.reuse, PT ;  /* 0x000000120200720c */ /* 0x080fe20003fc4270 */
[----:B------:R1:W3:Y:S01]  /*ad90*/  MUFU.TANH R38, R19 ;  /* 0x0000001300267308 */ /* 0x0002e20000002400 */
[----:B------:R-:W-:Y:S02]  /*ada0*/  FSEL R26, R20, -INF , !P0 ;  /* 0xff800000141a7808 */ /* 0x000fe40004000000 */
[----:B------:R-:W-:-:S05]  /*adb0*/  ISETP.GT.AND P0, PT, R3, R18, PT ;  /* 0x000000120300720c */ /* 0x000fca0003f04270 */
[----:B------:R-:W-:Y:S01]  /*adc0*/  MUFU.TANH R47, R29 ;  /* 0x0000001d002f7308 */ /* 0x000fe20000002400 */
[----:B-1----:R-:W-:Y:S02]  /*add0*/  FSEL R19, R46, -INF , !P6 ;  /* 0xff8000002e137808 */ /* 0x002fe40007000000 */
[----:B------:R-:W-:-:S05]  /*ade0*/  ISETP.GE.AND P6, PT, R18, R239, PT ;  /* 0x000000ef1200720c */ /* 0x000fca0003fc6270 */
[----:B------:R1:W4:Y:S01]  /*adf0*/  MUFU.TANH R46, R25 ;  /* 0x00000019002e7308 */ /* 0x0003220000002400 */
[----:B------:R-:W-:Y:S02]  /*ae00*/  FSEL R20, R19, -INF , !P5 ;  /* 0xff80000013147808 */ /* 0x000fe40006800000 */
[----:B------:R-:W-:Y:S02]  /*ae10*/  FSEL R19, R44, -INF , !P0 ;  /* 0xff8000002c137808 */ /* 0x000fe40004000000 */
[----:B------:R-:W-:Y:S02]  /*ae20*/  ISETP.GT.AND P5, PT, R12, R18, PT ;  /* 0x000000120c00720c */ /* 0x000fe40003fa4270 */
[----:B------:R-:W-:Y:S01]  /*ae30*/  ISETP.GE.AND P0, PT, R18, R240, PT ;  /* 0x000000f01200720c */ /* 0x000fe20003f06270 */
[----:B------:R-:W-:Y:S01]  /*ae40*/  FMUL.FTZ R18, R62, UR6 ;  /* 0x000000063e127c20 */ /* 0x000fe20008410000 */
[----:B------:R5:W-:Y:S01]  /*ae50*/  MUFU.TANH R44, R36 ;  /* 0x00000024002c7308 */ /* 0x000be20000002400 */
[----:B-1----:R-:W-:-:S02]  /*ae60*/  FSEL R25, R19, -INF , !P6 ;  /* 0xff80000013197808 */ /* 0x002fc40007000000 */
[----:B------:R-:W-:Y:S02]  /*ae70*/  ISETP.GT.AND P6, PT, R2, R17, PT ;  /* 0x000000110200720c */ /* 0x000fe40003fc4270 */
[----:B------:R-:W-:-:S03]  /*ae80*/  FSEL R19, R45, -INF , !P5 ;  /* 0xff8000002d137808 */ /* 0x000fc60006800000 */
[----:B------:R1:W4:Y:S01]  /*ae90*/  MUFU.TANH R45, R18 ;  /* 0x00000012002d7308 */ /* 0x0003220000002400 */
[----:B------:R-:W-:Y:S02]  /*aea0*/  ISETP.GE.AND P5, PT, R17, R241, PT ;  /* 0x000000f11100720c */ /* 0x000fe40003fa6270 */
[----:B------:R-:W-:Y:S01]  /*aeb0*/  FSEL R35, R19, -INF , !P0 ;  /* 0xff80000013237808 */ /* 0x000fe20004000000 */
[----:B-----5:R-:W-:Y:S01]  /*aec0*/  FMUL.FTZ R36, R251, UR6 ;  /* 0x00000006fb247c20 */ /* 0x020fe20008410000 */
[----:B------:R-:W-:Y:S02]  /*aed0*/  ISETP.GT.AND P0, PT, R3, R17, PT ;  /* 0x000000110300720c */ /* 0x000fe40003f04270 */
[----:B-1----:R-:W-:Y:S02]  /*aee0*/  FSEL R18, R138, -INF , !P6 ;  /* 0xff8000008a127808 */ /* 0x002fe40007000000 */
[----:B------:R-:W-:Y:S02]  /*aef0*/  ISETP.GE.AND P6, PT, R17, R239, PT ;  /* 0x000000ef1100720c */ /* 0x000fe40003fc6270 */
[----:B------:R-:W-:-:S02]  /*af00*/  FSEL R19, R18, -INF , !P5 ;  /* 0xff80000012137808 */ /* 0x000fc40006800000 */
[----:B------:R-:W-:Y:S02]  /*af10*/  FSEL R18, R137, -INF , !P0 ;  /* 0xff80000089127808 */ /* 0x000fe40004000000 */
[----:B------:R-:W-:Y:S02]  /*af20*/  ISETP.GT.AND P5, PT, R12, R17, PT ;  /* 0x000000110c00720c */ /* 0x000fe40003fa4270 */
[----:B------:R-:W-:Y:S01]  /*af30*/  ISETP.GE.AND P0, PT, R17, R240, PT ;  /* 0x000000f01100720c */ /* 0x000fe20003f06270 */
[----:B------:R-:W-:Y:S01]  /*af40*/  FMUL.FTZ R17, R248, UR6 ;  /* 0x00000006f8117c20 */ /* 0x000fe20008410000 */
[----:B------:R-:W-:Y:S02]  /*af50*/  FSEL R18, R18, -INF , !P6 ;  /* 0xff80000012127808 */ /* 0x000fe40007000000 */
[----:B------:R-:W-:Y:S01]  /*af60*/  ISETP.GT.AND P6, PT, R2, R16, PT ;  /* 0x000000100200720c */ /* 0x000fe20003fc4270 */
[----:B------:R1:W5:Y:S01]  /*af70*/  MUFU.TANH R42, R17 ;  /* 0x00000011002a7308 */ /* 0x0003620000002400 */
[----:B------:R-:W-:-:S02]  /*af80*/  FSEL R29, R132, -INF , !P5 ;  /* 0xff800000841d7808 */ /* 0x000fc40006800000 */
[C---:B------:R-:W-:Y:S02]  /*af90*/  ISETP.GE.AND P5, PT, R16.reuse, R241, PT ;  /* 0x000000f11000720c */ /* 0x040fe40003fa6270 */
[----:B------:R-:W-:Y:S02]  /*afa0*/  FSEL R29, R29, -INF , !P0 ;  /* 0xff8000001d1d7808 */ /* 0x000fe40004000000 */
[----:B------:R-:W-:Y:S02]  /*afb0*/  ISETP.GT.AND P0, PT, R3, R16, PT ;  /* 0x000000100300720c */ /* 0x000fe40003f04270 */
[----:B-1----:R-:W-:Y:S02]  /*afc0*/  FSEL R17, R67, -INF , !P6 ;  /* 0xff80000043117808 */ /* 0x002fe40007000000 */
[----:B------:R-:W-:Y:S02]  /*afd0*/  ISETP.GE.AND P6, PT, R16, R239, PT ;  /* 0x000000ef1000720c */ /* 0x000fe40003fc6270 */
[----:B------:R-:W-:-:S02]  /*afe0*/  FSEL R209, R17, -INF , !P5 ;  /* 0xff80000011d17808 */ /* 0x000fc40006800000 */
[----:B------:R-:W-:Y:S02]  /*aff0*/  FSEL R17, R41, -INF , !P0 ;  /* 0xff80000029117808 */ /* 0x000fe40004000000 */
[----:B------:R-:W-:Y:S01]  /*b000*/  ISETP.GT.AND P5, PT, R12, R16, PT ;  /* 0x000000100c00720c */ /* 0x000fe20003fa4270 */
[----:B------:R-:W-:Y:S01]  /*b010*/  MUFU.TANH R41, R36 ;  /* 0x0000002400297308 */ /* 0x000fe20000002400 */
[----:B------:R-:W-:Y:S01]  /*b020*/  ISETP.GE.AND P0, PT, R16, R240, PT ;  /* 0x000000f01000720c */ /* 0x000fe20003f06270 */
[----:B------:R-:W-:Y:S01]  /*b030*/  FMUL.FTZ R16, R250, UR6 ;  /* 0x00000006fa107c20 */ /* 0x000fe20008410000 */
[----:B------:R-:W-:Y:S02]  /*b040*/  FSEL R210, R17, -INF , !P6 ;  /* 0xff80000011d27808 */ /* 0x000fe40007000000 */
[----:B------:R-:W-:Y:S02]  /*b050*/  ISETP.GT.AND P6, PT, R2, R15, PT ;  /* 0x0000000f0200720c */ /* 0x000fe40003fc4270 */
[----:B------:R-:W-:-:S02]  /*b060*/  FSEL R17, R37, -INF , !P5 ;  /* 0xff80000025117808 */ /* 0x000fc40006800000 */
[----:B------:R1:W5:Y:S01]  /*b070*/  MUFU.TANH R37, R16 ;  /* 0x0000001000257308 */ /* 0x0003620000002400 */
[----:B------:R-:W-:Y:S02]  /*b080*/  ISETP.GE.AND P5, PT, R15, R241, PT ;  /* 0x000000f10f00720c */ /* 0x000fe40003fa6270 */
[----:B------:R-:W-:Y:S01]  /*b090*/  FSEL R211, R17, -INF , !P0 ;  /* 0xff80000011d37808 */ /* 0x000fe20004000000 */
[----:B------:R-:W-:Y:S01]  /*b0a0*/  FMUL.FTZ R17, R59, UR6 ;  /* 0x000000063b117c20 */ /* 0x000fe20008410000 */
        /* <DEDUP_REMOVED lines=9> */
[----:B------:R-:W-:Y:S02]  /*b140*/  ISETP.GT.AND P6, PT, R2, R14, PT ;  /* 0x0000000e0200720c */ /* 0x000fe40003fc4270 */
[----:B------:R-:W-:-:S02]  /*b150*/  FSEL R16, R40, -INF , !P5 ;  /* 0xff80000028107808 */ /* 0x000fc40006800000 */
[----:B------:R1:W5:Y:S01]  /*b160*/  MUFU.TANH R40, R15 ;  /* 0x0000000f00287308 */ /* 0x0003620000002400 */
[----:B------:R-:W-:Y:S02]  /*b170*/  ISETP.GE.AND P5, PT, R14, R241, PT ;  /* 0x000000f10e00720c */ /* 0x000fe40003fa6270 */
[----:B------:R-:W-:Y:S02]  /*b180*/  FSEL R139, R16, -INF , !P0 ;  /* 0xff800000108b7808 */ /* 0x000fe40004000000 */
[----:B------:R-:W-:Y:S02]  /*b190*/  ISETP.GT.AND P0, PT, R3, R14, PT ;  /* 0x0000000e0300720c */ /* 0x000fe40003f04270 */
[----:B-1----:R-:W-:Y:S02]  /*b1a0*/  FSEL R15, R43, -INF , !P6 ;  /* 0xff8000002b0f7808 */ /* 0x002fe40007000000 */
[----:B------:R-:W-:Y:S01]  /*b1b0*/  ISETP.GE.AND P6, PT, R14, R239, PT ;  /* 0x000000ef0e00720c */ /* 0x000fe20003fc6270 */
[----:B------:R-:W-:Y:S01]  /*b1c0*/  MUFU.TANH R43, R17 ;  /* 0x00000011002b7308 */ /* 0x000fe20000002400 */
[----:B------:R-:W-:-:S02]  /*b1d0*/  FSEL R50, R15, -INF , !P5 ;  /* 0xff8000000f327808 */ /* 0x000fc40006800000 */
[----:B--2---:R-:W-:Y:S02]  /*b1e0*/  FSEL R15, R39, -INF , !P0 ;  /* 0xff800000270f7808 */ /* 0x004fe40004000000 */
[----:B------:R-:W-:Y:S02]  /*b1f0*/  ISETP.GT.AND P5, PT, R12, R14, PT ;  /* 0x0000000e0c00720c */ /* 0x000fe40003fa4270 */
[----:B------:R-:W-:Y:S01]  /*b200*/  ISETP.GE.AND P0, PT, R14, R240, PT ;  /* 0x000000f00e00720c */ /* 0x000fe20003f06270 */
[----:B------:R-:W-:Y:S01]  /*b210*/  FMUL.FTZ R14, R224, UR6 ;  /* 0x00000006e00e7c20 */ /* 0x000fe20008410000 */
[----:B------:R-:W-:Y:S02]  /*b220*/  FSEL R137, R15, -INF , !P6 ;  /* 0xff8000000f897808 */ /* 0x000fe40007000000 */
[----:B------:R-:W-:Y:S02]  /*b230*/  ISETP.GT.AND P6, PT, R2, R13, PT ;  /* 0x0000000d0200720c */ /* 0x000fe40003fc4270 */
[----:B---3--:R-:W-:-:S02]  /*b240*/  FSEL R15, R38, -INF , !P5 ;  /* 0xff800000260f7808 */ /* 0x008fc40006800000 */
[----:B------:R1:W2:Y:S01]  /*b250*/  MUFU.TANH R38, R14 ;  /* 0x0000000e00267308 */ /* 0x0002a20000002400 */
[----:B------:R-:W-:Y:S02]  /*b260*/  ISETP.GE.AND P5, PT, R13, R241, PT ;  /* 0x000000f10d00720c */ /* 0x000fe40003fa6270 */
[----:B------:R-:W-:Y:S01]  /*b270*/  FSEL R51, R15, -INF , !P0 ;  /* 0xff8000000f337808 */ /* 0x000fe20004000000 */
[----:B------:R-:W-:Y:S01]  /*b280*/  FMUL.FTZ R15, R225, UR6 ;  /* 0x00000006e10f7c20 */ /* 0x000fe20008410000 */
[----:B------:R-:W-:-:S03]  /*b290*/  ISETP.GT.AND P0, PT, R3, R13, PT ;  /* 0x0000000d0300720c */ /* 0x000fc60003f04270 */
[----:B------:R3:W-:Y:S01]  /*b2a0*/  MUFU.TANH R39, R15 ;  /* 0x0000000f00277308 */ /* 0x0007e20000002400 */
[----:B-1----:R-:W-:Y:S02]  /*b2b0*/  FSEL R14, R49, -INF , !P6 ;  /* 0xff800000310e7808 */ /* 0x002fe40007000000 */
[----:B------:R-:W-:Y:S02]  /*b2c0*/  ISETP.GE.AND P6, PT, R13, R239, PT ;  /* 0x000000ef0d00720c */ /* 0x000fe40003fc6270 */
[----:B------:R-:W-:Y:S02]  /*b2d0*/  FSEL R49, R14, -INF , !P5 ;  /* 0xff8000000e317808 */ /* 0x000fe40006800000 */
[----:B------:R-:W-:Y:S02]  /*b2e0*/  FSEL R14, R48, -INF , !P0 ;  /* 0xff800000300e7808 */ /* 0x000fe40004000000 */
[----:B------:R-:W-:Y:S01]  /*b2f0*/  ISETP.GT.AND P5, PT, R12, R13, PT ;  /* 0x0000000d0c00720c */ /* 0x000fe20003fa4270 */
[----:B---3--:R-:W-:Y:S01]  /*b300*/  FMUL.FTZ R15, R227, UR6 ;  /* 0x00000006e30f7c20 */ /* 0x008fe20008410000 */
[----:B------:R-:W-:Y:S01]  /*b310*/  ISETP.GE.AND P0, PT, R13, R240, PT ;  /* 0x000000f00d00720c */ /* 0x000fe20003f06270 */
[----:B------:R-:W-:Y:S01]  /*b320*/  FMUL.FTZ R13, R226, UR6 ;  /* 0x00000006e20d7c20 */ /* 0x000fe20008410000 */
[----:B------:R-:W-:Y:S01]  /*b330*/  FSEL R48, R14, -INF , !P6 ;  /* 0xff8000000e307808 */ /* 0x000fe20007000000 */
[----:B------:R-:W-:Y:S01]  /*b340*/  MUFU.TANH R36, R15 ;  /* 0x0000000f00247308 */ /* 0x000fe20000002400 */
[----:B------:R-:W-:-:S02]  /*b350*/  ISETP.GT.AND P6, PT, R2, R11, PT ;  /* 0x0000000b0200720c */ /* 0x000fc40003fc4270 */
[----:B----4-:R-:W-:Y:S02]  /*b360*/  FSEL R14, R46, -INF , !P5 ;  /* 0xff8000002e0e7808 */ /* 0x010fe40006800000 */
[----:B------:R-:W-:-:S03]  /*b370*/  ISETP.GE.AND P5, PT, R11, R241, PT ;  /* 0x000000f10b00720c */ /* 0x000fc60003fa6270 */
[----:B------:R1:W3:Y:S02]  /*b380*/  MUFU.TANH R16, R13 ;  /* 0x0000000d00107308 */ /* 0x0002e40000002400 */
[----:B-1----:R-:W-:Y:S02]  /*b390*/  FSEL R13, R45, -INF , !P6 ;  /* 0xff8000002d0d7808 */ /* 0x002fe40007000000 */
[----:B------:R-:W-:Y:S02]  /*b3a0*/  FSEL R45, R14, -INF , !P0 ;  /* 0xff8000000e2d7808 */ /* 0x000fe40004000000 */
[----:B------:R-:W-:Y:S02]  /*b3b0*/  ISETP.GT.AND P0, PT, R3, R11, PT ;  /* 0x0000000b0300720c */ /* 0x000fe40003f04270 */
[----:B------:R-:W-:Y:S02]  /*b3c0*/  FSEL R14, R13, -INF , !P5 ;  /* 0xff8000000d0e7808 */ /* 0x000fe40006800000 */
[----:B------:R-:W-:-:S02]  /*b3d0*/  ISETP.GE.AND P6, PT, R11, R239, PT ;  /* 0x000000ef0b00720c */ /* 0x000fc40003fc6270 */
[----:B-----5:R-:W-:Y:S01]  /*b3e0*/  FSEL R13, R42, -INF , !P0 ;  /* 0xff8000002a0d7808 */ /* 0x020fe20004000000 */
[----:B------:R1:W-:Y:S01]  /*b3f0*/  STL [R1], R14 ;  /* 0x0000000e01007387 */ /* 0x0003e20000100800 */
[----:B------:R-:W-:Y:S02]  /*b400*/  ISETP.GT.AND P5, PT, R12, R11, PT ;  /* 0x0000000b0c00720c */ /* 0x000fe40003fa4270 */
[----:B------:R-:W-:Y:S01]  /*b410*/  ISETP.GE.AND P0, PT, R11, R240, PT ;  /* 0x000000f00b00720c */ /* 0x000fe20003f06270 */
[----:B------:R-:W-:Y:S01]  /*b420*/  FMUL.FTZ R11, R54, UR6 ;  /* 0x00000006360b7c20 */ /* 0x000fe20008410000 */
[----:B------:R-:W-:Y:S02]  /*b430*/  FSEL R141, R13, -INF , !P6 ;  /* 0xff8000000d8d7808 */ /* 0x000fe40007000000 */
[----:B------:R-:W-:Y:S01]  /*b440*/  ISETP.GT.AND P6, PT, R2, R10, PT ;  /* 0x0000000a0200720c */ /* 0x000fe20003fc4270 */
[----:B------:R4:W-:Y:S01]  /*b450*/  MUFU.TANH R17, R11 ;  /* 0x0000000b00117308 */ /* 0x0009e20000002400 */
[----:B------:R-:W-:-:S02]  /*b460*/  FSEL R13, R37, -INF , !P5 ;  /* 0xff800000250d7808 */ /* 0x000fc40006800000 */
[----:B------:R-:W-:Y:S02]  /*b470*/  ISETP.GE.AND P5, PT, R10, R241, PT ;  /* 0x000000f10a00720c */ /* 0x000fe40003fa6270 */
[----:B------:R-:W-:Y:S02]  /*b480*/  FSEL R13, R13, -INF , !P0 ;  /* 0xff8000000d0d7808 */ /* 0x000fe40004000000 */
[----:B------:R-:W-:-:S03]  /*b490*/  ISETP.GT.AND P0, PT, R3, R10, PT ;  /* 0x0000000a0300720c */ /* 0x000fc60003f04270 */
[----:B------:R5:W-:Y:S01]  /*b4a0*/  STL [R1+0x8], R13 ;  /* 0x0000080d01007387 */ /* 0x000be20000100800 */
[----:B-1----:R-:W-:Y:S01]  /*b4b0*/  FMUL.FTZ R14, R55, UR6 ;  /* 0x00000006370e7c20 */ /* 0x002fe20008410000 */
[----:B----4-:R-:W-:Y:S02]  /*b4c0*/  FSEL R11, R47, -INF , !P6 ;  /* 0xff8000002f0b7808 */ /* 0x010fe40007000000 */
[----:B------:R-:W-:Y:S01]  /*b4d0*/  ISETP.GE.AND P6, PT, R10, R239, PT ;  /* 0x000000ef0a00720c */ /* 0x000fe20003fc6270 */
[----:B------:R-:W-:Y:S01]  /*b4e0*/  MUFU.TANH R37, R14 ;  /* 0x0000000e00257308 */ /* 0x000fe20000002400 */
[----:B------:R-:W-:Y:S02]  /*b4f0*/  FSEL R250, R11, -INF , !P5 ;  /* 0xff8000000bfa7808 */ /* 0x000fe40006800000 */
[----:B------:R-:W-:Y:S02]  /*b500*/  FSEL R11, R44, -INF , !P0 ;  /* 0xff8000002c0b7808 */ /* 0x000fe40004000000 */
[----:B------:R-:W-:-:S02]  /*b510*/  ISETP.GT.AND P5, PT, R12, R10, PT ;  /* 0x0000000a0c00720c */ /* 0x000fc40003fa4270 */
[----:B------:R-:W-:Y:S01]  /*b520*/  ISETP.GE.AND P0, PT, R10, R240, PT ;  /* 0x000000f00a00720c */ /* 0x000fe20003f06270 */
[----:B------:R-:W-:Y:S01]  /*b530*/  FMUL.FTZ R10, R216, UR6 ;  /* 0x00000006d80a7c20 */ /* 0x000fe20008410000 */
[----:B------:R-:W-:Y:S02]  /*b540*/  FSEL R251, R11, -INF , !P6 ;  /* 0xff8000000bfb7808 */ /* 0x000fe40007000000 */
[----:B------:R-:W-:Y:S01]  /*b550*/  ISETP.GT.AND P6, PT, R2, R9, PT ;  /* 0x000000090200720c */ /* 0x000fe20003fc4270 */
[----:B------:R1:W4:Y:S01]  /*b560*/  MUFU.TANH R14, R10 ;  /* 0x0000000a000e7308 */ /* 0x0003220000002400 */
[----:B------:R-:W-:Y:S01]  /*b570*/  FSEL R11, R41, -INF , !P5 ;  /* 0xff800000290b7808 */ /* 0x000fe20006800000 */
[----:B-----5:R-:W-:Y:S01]  /*b580*/  FMUL.FTZ R13, R219, UR6 ;  /* 0x00000006db0d7c20 */ /* 0x020fe20008410000 */
[----:B------:R-:W-:Y:S02]  /*b590*/  ISETP.GE.AND P5, PT, R9, R241, PT ;  /* 0x000000f10900720c */ /* 0x000fe40003fa6270 */
[----:B------:R-:W-:-:S02]  /*b5a0*/  FSEL R11, R11, -INF , !P0 ;  /* 0xff8000000b0b7808 */ /* 0x000fc40004000000 */
[----:B------:R-:W-:-:S03]  /*b5b0*/  ISETP.GT.AND P0, PT, R3, R9, PT ;  /* 0x000000090300720c */ /* 0x000fc60003f04270 */
[----:B------:R5:W-:Y:S01]  /*b5c0*/  STL [R1+0x4], R11 ;  /* 0x0000040b01007387 */ /* 0x000be20000100800 */
[----:B-1----:R-:W-:Y:S02]  /*b5d0*/  FSEL R10, R40, -INF , !P6 ;  /* 0xff800000280a7808 */ /* 0x002fe40007000000 */
[----:B------:R-:W-:Y:S02]  /*b5e0*/  ISETP.GE.AND P6, PT, R9, R239, PT ;  /* 0x000000ef0900720c */ /* 0x000fe40003fc6270 */
[----:B------:R-:W-:Y:S02]  /*b5f0*/  FSEL R246, R10, -INF , !P5 ;  /* 0xff8000000af67808 */ /* 0x000fe40006800000 */
[----:B--2---:R-:W-:Y:S02]  /*b600*/  FSEL R10, R38, -INF , !P0 ;  /* 0xff800000260a7808 */ /* 0x004fe40004000000 */
[----:B------:R-:W-:Y:S02]  /*b610*/  ISETP.GT.AND P5, PT, R12, R9, PT ;  /* 0x000000090c00720c */ /* 0x000fe40003fa4270 */
[----:B------:R-:W-:-:S02]  /*b620*/  FSEL R248, R10, -INF , !P6 ;  /* 0xff8000000af87808 */ /* 0x000fc40007000000 */
[----:B------:R-:W-:Y:S02]  /*b630*/  ISETP.GE.AND P0, PT, R9, R240, PT ;  /* 0x000000f00900720c */ /* 0x000fe40003f06270 */
[-C--:B------:R-:W-:Y:S02]  /*b640*/  ISETP.GT.AND P6, PT, R2, R8.reuse, PT ;  /* 0x000000080200720c */ /* 0x080fe40003fc4270 */
[----:B---3--:R-:W-:Y:S01]  /*b650*/  FSEL R10, R16, -INF , !P5 ;  /* 0xff800000100a7808 */ /* 0x008fe20006800000 */
[----:B-----5:R-:W-:Y:S01]  /*b660*/  FMUL.FTZ R11, R217, UR6 ;  /* 0x00000006d90b7c20 */ /* 0x020fe20008410000 */
[----:B------:R-:W-:Y:S01]  /*b670*/  ISETP.GE.AND P5, PT, R8, R241, PT ;  /* 0x000000f10800720c */ /* 0x000fe20003fa6270 */
[----:B------:R-:W-:Y:S01]  /*b680*/  MUFU.TANH R16, R13 ;  /* 0x0000000d00107308 */ /* 0x000fe20000002400 */
[----:B------:R-:W-:Y:S02]  /*b690*/  FSEL R9, R43, -INF , !P6 ;  /* 0xff8000002b097808 */ /* 0x000fe40007000000 */
[----:B------:R-:W-:Y:S01]  /*b6a0*/  FSEL R249, R10, -INF , !P0 ;  /* 0xff8000000af97808 */ /* 0x000fe20004000000 */
[----:B------:R-:W-:Y:S01]  /*b6b0*/  FMUL.FTZ R10, R31, UR6 ;  /* 0x000000061f0a7c20 */ /* 0x000fe20008410000 */
[----:B------:R-:W-:-:S02]  /*b6c0*/  ISETP.GT.AND P0, PT, R3, R8, PT ;  /* 0x000000080300720c */ /* 0x000fc40003f04270 */
[----:B------:R-:W-:Y:S01]  /*b6d0*/  FSEL R227, R9, -INF , !P5 ;  /* 0xff80000009e37808 */ /* 0x000fe20006800000 */
[----:B------:R1:W-:Y:S01]  /*b6e0*/  MUFU.TANH R15, R11 ;  /* 0x0000000b000f7308 */ /* 0x0003e20000002400 */
[----:B------:R-:W-:Y:S02]  /*b6f0*/  ISETP.GE.AND P6, PT, R8, R239, PT ;  /* 0x000000ef0800720c */ /* 0x000fe40003fc6270 */
[----:B------:R-:W-:Y:S02]  /*b700*/  FSEL R9, R39, -INF , !P0 ;  /* 0xff80000027097808 */ /* 0x000fe40004000000 */
[----:B------:R-:W-:Y:S02]  /*b710*/  ISETP.GT.AND P5, PT, R12, R8, PT ;  /* 0x000000080c00720c */ /* 0x000fe40003fa4270 */
[----:B------:R-:W-:Y:S01]  /*b720*/  ISETP.GE.AND P0, PT, R8, R240, PT ;  /* 0x000000f00800720c */ /* 0x000fe20003f06270 */
[----:B------:R-:W-:Y:S01]  /*b730*/  MUFU.TANH R10, R10 ;  /* 0x0000000a000a7308 */ /* 0x000fe20000002400 */
[----:B------:R-:W-:Y:S01]  /*b740*/  FSEL R245, R9, -INF , !P6 ;  /* 0xff80000009f57808 */ /* 0x000fe20007000000 */
[----:B------:R-:W-:Y:S01]  /*b750*/  FMUL.FTZ R9, R30, UR6 ;  /* 0x000000061e097c20 */ /* 0x000fe20008410000 */
[----:B------:R-:W-:-:S02]  /*b760*/  FSEL R8, R36, -INF , !P5 ;  /* 0xff80000024087808 */ /* 0x000fc40006800000 */
[----:B------:R-:W-:Y:S02]  /*b770*/  ISETP.GT.AND P6, PT, R2, R7, PT ;  /* 0x000000070200720c */ /* 0x000fe40003fc4270 */
[----:B------:R-:W-:Y:S01]  /*b780*/  FSEL R247, R8, -INF , !P0 ;  /* 0xff80000008f77808 */ /* 0x000fe20004000000 */
[----:B------:R2:W-:Y:S01]  /*b790*/  MUFU.TANH R13, R9 ;  /* 0x00000009000d7308 */ /* 0x0005e20000002400 */
[----:B------:R-:W-:Y:S01]  /*b7a0*/  ISETP.GE.AND P5, PT, R7, R241, PT ;  /* 0x000000f10700720c */ /* 0x000fe20003fa6270 */
[----:B-1----:R-:W-:Y:S01]  /*b7b0*/  FMUL.FTZ R11, R218, UR6 ;  /* 0x00000006da0b7c20 */ /* 0x002fe20008410000 */
[----:B------:R-:W-:-:S04]  /*b7c0*/  ISETP.GT.AND P0, PT, R3, R7, PT ;  /* 0x000000070300720c */ /* 0x000fc80003f04270 */
[----:B----4-:R-:W-:Y:S01]  /*b7d0*/  FSEL R8, R14, -INF , !P0 ;  /* 0xff8000000e087808 */ /* 0x010fe20004000000 */
[----:B------:R-:W1:Y:S01]  /*b7e0*/  MUFU.TANH R11, R11 ;  /* 0x0000000b000b7308 */ /* 0x000e620000002400 */
[----:B------:R-:W-:Y:S01]  /*b7f0*/  ISETP.GE.AND P0, PT, R7, R240, PT ;  /* 0x000000f00700720c */ /* 0x000fe20003f06270 */
[----:B------:R-:W-:-:S06]  /*b800*/  FMUL.FTZ R14, R213, UR6 ;  /* 0x00000006d50e7c20 */ /* 0x000fcc0008410000 */
[----:B------:R-:W-:Y:S01]  /*b810*/  MUFU.TANH R14, R14 ;  /* 0x0000000e000e7308 */ /* 0x000fe20000002400 */
[----:B--2---:R-:W-:Y:S02]  /*b820*/  FSEL R9, R17, -INF , !P6 ;  /* 0xff80000011097808 */ /* 0x004fe40007000000 */
[----:B------:R-:W-:Y:S02]  /*b830*/  ISETP.GE.AND P6, PT, R7, R239, PT ;  /* 0x000000ef0700720c */ /* 0x000fe40003fc6270 */
[----:B------:R-:W-:Y:S01]  /*b840*/  FSEL R224, R9, -INF , !P5 ;  /* 0xff80000009e07808 */ /* 0x000fe20006800000 */
[----:B------:R-:W-:Y:S01]  /*b850*/  FMUL.FTZ R9, R212, UR6 ;  /* 0x00000006d4097c20 */ /* 0x000fe20008410000 */
[----:B------:R-:W-:Y:S02]  /*b860*/  ISETP.GT.AND P5, PT, R12, R7, PT ;  /* 0x000000070c00720c */ /* 0x000fe40003fa4270 */
[----:B------:R-:W-:Y:S02]  /*b870*/  FSEL R226, R8, -INF , !P6 ;  /* 0xff80000008e27808 */ /* 0x000fe40007000000 */
[----:B-1----:R-:W-:Y:S01]  /*b880*/  FSEL R8, R11, -INF , !P5 ;  /* 0xff8000000b087808 */ /* 0x002fe20006800000 */
[----:B------:R-:W1:Y:S01]  /*b890*/  MUFU.TANH R9, R9 ;  /* 0x0000000900097308 */ /* 0x000e620000002400 */
[----:B------:R-:W-:-:S02]  /*b8a0*/  ISETP.GT.AND P6, PT, R2, R6, PT ;  /* 0x000000060200720c */ /* 0x000fc40003fc4270 */
[----:B------:R-:W-:Y:S01]  /*b8b0*/  FSEL R244, R8, -INF , !P0 ;  /* 0xff80000008f47808 */ /* 0x000fe20004000000 */
[----:B------:R-:W-:Y:S01]  /*b8c0*/  FMUL.FTZ R8, R214, UR6 ;  /* 0x00000006d6087c20 */ /* 0x000fe20008410000 */
[C---:B------:R-:W-:Y:S02]  /*b8d0*/  ISETP.GE.AND P5, PT, R6.reuse, R241, PT ;  /* 0x000000f10600720c */ /* 0x040fe40003fa6270 */
[----:B------:R-:W-:Y:S02]  /*b8e0*/  FSEL R7, R37, -INF , !P6 ;  /* 0xff80000025077808 */ /* 0x000fe40007000000 */
[----:B------:R-:W-:Y:S01]  /*b8f0*/  ISETP.GT.AND P0, PT, R3, R6, PT ;  /* 0x000000060300720c */ /* 0x000fe20003f04270 */
[----:B------:R-:W2:Y:S01]  /*b900*/  MUFU.TANH R8, R8 ;  /* 0x0000000800087308 */ /* 0x000ea20000002400 */
[----:B------:R-:W-:Y:S02]  /*b910*/  FSEL R218, R7, -INF , !P5 ;  /* 0xff80000007da7808 */ /* 0x000fe40006800000 */
[----:B------:R-:W-:-:S02]  /*b920*/  ISETP.GE.AND P6, PT, R6, R239, PT ;  /* 0x000000ef0600720c */ /* 0x000fc40003fc6270 */
[----:B------:R-:W-:Y:S01]  /*b930*/  FSEL R7, R15, -INF , !P0 ;  /* 0xff8000000f077808 */ /* 0x000fe20004000000 */
[----:B------:R-:W-:Y:S01]  /*b940*/  FMUL.FTZ R15, R215, UR6 ;  /* 0x00000006d70f7c20 */ /* 0x000fe20008410000 */
[----:B------:R-:W-:Y:S02]  /*b950*/  ISETP.GT.AND P5, PT, R12, R6, PT ;  /* 0x000000060c00720c */ /* 0x000fe40003fa4270 */
[----:B------:R-:W-:Y:S02]  /*b960*/  FSEL R219, R7, -INF , !P6 ;  /* 0xff80000007db7808 */ /* 0x000fe40007000000 */
[----:B------:R-:W-:Y:S01]  /*b970*/  ISETP.GT.AND P6, PT, R2, R5, PT ;  /* 0x000000050200720c */ /* 0x000fe20003fc4270 */
[----:B------:R-:W3:Y:S01]  /*b980*/  MUFU.TANH R15, R15 ;  /* 0x0000000f000f7308 */ /* 0x000ee20000002400 */
[----:B------:R-:W-:Y:S02]  /*b990*/  ISETP.GE.AND P0, PT, R6, R240, PT ;  /* 0x000000f00600720c */ /* 0x000fe40003f06270 */
[----:B------:R-:W-:-:S02]  /*b9a0*/  FSEL R7, R16, -INF , !P5 ;  /* 0xff80000010077808 */ /* 0x000fc40006800000 */
[----:B------:R-:W-:Y:S02]  /*b9b0*/  ISETP.GE.AND P5, PT, R5, R241, PT ;  /* 0x000000f10500720c */ /* 0x000fe40003fa6270 */
[----:B------:R-:W-:Y:S02]  /*b9c0*/  FSEL R6, R13, -INF , !P6 ;  /* 0xff8000000d067808 */ /* 0x000fe40007000000 */
[----:B------:R-:W-:Y:S02]  /*b9d0*/  FSEL R225, R7, -INF , !P0 ;  /* 0xff80000007e17808 */ /* 0x000fe40004000000 */
[-C--:B------:R-:W-:Y:S02]  /*b9e0*/  ISETP.GT.AND P0, PT, R3, R5.reuse, PT ;  /* 0x000000050300720c */ /* 0x080fe40003f04270 */
[----:B------:R-:W-:Y:S02]  /*b9f0*/  FSEL R213, R6, -INF , !P5 ;  /* 0xff80000006d57808 */ /* 0x000fe40006800000 */
[----:B------:R-:W-:-:S02]  /*ba00*/  ISETP.GT.AND P5, PT, R12, R5, PT ;  /* 0x000000050c00720c */ /* 0x000fc40003fa4270 */
[----:B-1----:R-:W-:Y:S02]  /*ba10*/  FSEL R6, R9, -INF , !P0 ;  /* 0xff80000009067808 */ /* 0x002fe40004000000 */
[C---:B------:R-:W-:Y:S02]  /*ba20*/  ISETP.GE.AND P6, PT, R5.reuse, R239, PT ;  /* 0x000000ef0500720c */ /* 0x040fe40003fc6270 */
[----:B------:R-:W-:Y:S02]  /*ba30*/  ISETP.GE.AND P0, PT, R5, R240, PT ;  /* 0x000000f00500720c */ /* 0x000fe40003f06270 */
[----:B--2---:R-:W-:Y:S02]  /*ba40*/  FSEL R5, R8, -INF , !P5 ;  /* 0xff80000008057808 */ /* 0x004fe40006800000 */
[----:B------:R-:W-:Y:S02]  /*ba50*/  FSEL R214, R6, -INF , !P6 ;  /* 0xff80000006d67808 */ /* 0x000fe40007000000 */
[----:B------:R-:W-:-:S02]  /*ba60*/  FSEL R215, R5, -INF , !P0 ;  /* 0xff80000005d77808 */ /* 0x000fc40004000000 */
[-C--:B------:R-:W-:Y:S02]  /*ba70*/  ISETP.GT.AND P0, PT, R2, R4.reuse, PT ;  /* 0x000000040200720c */ /* 0x080fe40003f04270 */
[----:B------:R-:W-:Y:S02]  /*ba80*/  ISETP.GE.AND P6, PT, R4, R241, PT ;  /* 0x000000f10400720c */ /* 0x000fe40003fc6270 */
[----:B------:R-:W-:Y:S02]  /*ba90*/  ISETP.GT.AND P5, PT, R3, R4, PT ;  /* 0x000000040300720c */ /* 0x000fe40003fa4270 */
[----:B------:R-:W-:Y:S01]  /*baa0*/  FSEL R13, R10, -INF , !P0 ;  /* 0xff8000000a0d7808 */ /* 0x000fe20004000000 */
[----:B---3--:R-:W-:Y:S10]  /*bab0*/  BRA.U !UP0, `(.L_x_807) ;  /* 0x0000000508707547 */ /* 0x008ff4000b800000 */
[----:B------:R-:W2:Y:S04]  /*bac0*/  LDL R56, [R1+0x40] ;  /* 0x0000400001387983 */ /* 0x000ea80000100800 */
[----:B------:R-:W3:Y:S01]  /*bad0*/  LDL R61, [R1+0x3c] ;  /* 0x00003c00013d7983 */ /* 0x000ee20000100800 */
[----:B------:R-:W-:Y:S01]  /*bae0*/  UIADD3 UR6, UPT, UPT, UR21, -0x3, URZ ;  /* 0xfffffffd15067890 */ /* 0x000fe2000fffe0ff */
[----:B------:R-:W-:-:S03]  /*baf0*/  IMAD.U32 R5, RZ, RZ, UR21 ;  /* 0x00000015ff057e24 */ /* 0x000fc6000f8e00ff */
[----:B------:R-:W-:Y:S01]  /*bb00*/  UIMAD.WIDE.U32 UR12, UR6, UR10, URZ ;  /* 0x0000000a060c72a5 */ /* 0x000fe2000f8e00ff */
[----:B------:R-:W-:-:S03]  /*bb10*/  @!P1 VIADD R5, R5, 0xfffffffd ;  /* 0xfffffffd05059836 */ /* 0x000fc60000000000 */
        /* <DEDUP_REMOVED lines=8> */
[----:B------:R-:W-:-:S04]  /*bba0*/  @!P1 IMAD.WIDE.U32 R6, R5, UR10, RZ ;  /* 0x0000000a05069c25 */ /* 0x000fc8000f8e00ff */
[----:B------:R-:W-:Y:S01]  /*bbb0*/  @!P1 IMAD R5, R5, UR11, R7 ;  /* 0x0000000b05059c24 */ /* 0x000fe2000f8e0207 */
[C---:B------:R-:W-:Y:S01]  /*bbc0*/  @!P1 LEA R8, P0, R6.reuse, R56, 0x7 ;  /* 0x0000003806089211 */ /* 0x040fe200078038ff */
[----:B------:R-:W-:Y:S01]  /*bbd0*/  @!PT LDS RZ, [RZ] ;  /* 0x00000000fffff984 */ /* 0x000fe20000000800 */
[----:B------:R-:W-:Y:S01]  /*bbe0*/  @!PT LDS RZ, [RZ] ;  /* 0x00000000fffff984 */ /* 0x000fe20000000800 */
[----:B------:R-:W-:Y:S01]  /*bbf0*/  @!PT LDS RZ, [RZ] ;  /* 0x00000000fffff984 */ /* 0x000fe20000000800 */
[----:B------:R-:W-:Y:S01]  /*bc00*/  @!P2 LDGSTS.E.BYPASS.LTC128B.128 [R236+0x8000], desc[UR24][R10.64] ;  /* 0x080000000aecafae */ /* 0x000fe2000b981a18 */
[----:B------:R-:W-:Y:S02]  /*bc10*/  IMAD.U32 R7, RZ, RZ, UR5 ;  /* 0x00000005ff077e24 */ /* 0x000fe4000f8e00ff */
[----:B------:R-:W-:Y:S01]  /*bc20*/  @!P1 LEA.HI.X R9, R6, R61, R5, 0x7, P0 ;  /* 0x0000003d06099211 */ /* 0x000fe200000f3c05 */
[----:B------:R1:W-:Y:S01]  /*bc30*/  @P2 STS.128 [R236+0x8000], RZ ;  /* 0x008000ffec002388 */ /* 0x0003e20000000c00 */
[----:B------:R-:W-:Y:S02]  /*bc40*/  IMAD.U32 R6, RZ, RZ, UR5 ;  /* 0x00000005ff067e24 */ /* 0x000fe4000f8e00ff */
[----:B------:R-:W-:Y:S01]  /*bc50*/  IMAD.U32 R5, RZ, RZ, UR6 ;  /* 0x00000006ff057e24 */ /* 0x000fe2000f8e00ff */
[----:B------:R-:W-:Y:S01]  /*bc60*/  @!PT LDS RZ, [RZ] ;  /* 0x00000000fffff984 */ /* 0x000fe20000000800 */
[----:B------:R-:W-:Y:S01]  /*bc70*/  @!PT LDS RZ, [RZ] ;  /* 0x00000000fffff984 */ /* 0x000fe20000000800 */
[----:B------:R-:W-:Y:S01]  /*bc80*/  @!PT LDS RZ, [RZ] ;  /* 0x00000000fffff984 */ /* 0x000fe20000000800 */
[----:B------:R2:W-:Y:S04]  /*bc90*/  @!P1 LDGSTS.E.BYPASS.LTC128B.128 [R236+0xa000], desc[UR24][R8.64+0x80] ;  /* 0x0a00008008ec9fae */ /* 0x0005e8000b981a18 */
[----:B------:R1:W-:Y:S01]  /*bca0*/  @P1 STS.128 [R236+0xa000], RZ ;  /* 0x00a000ffec001388 */ /* 0x0003e20000000c00 */
[----:B--2---:R-:W-:-:S05]  /*bcb0*/  IMAD.U32 R8, RZ, RZ, UR5 ;  /* 0x00000005ff087e24 */ /* 0x004fca000f8e00ff */
[----:B------:R-:W-:-:S04]  /*bcc0*/  @!P2 LEA R8, P0, R8, R56, 0x1 ;  /* 0x000000380808a211 */ /* 0x000fc800078008ff */
[C---:B------:R-:W-:Y:S02]  /*bcd0*/  @!P2 LEA.HI.X R9, R6.reuse, R61, R5, 0x1, P0 ;  /* 0x0000003d0609a211 */ /* 0x040fe400000f0c05 */
[----:B------:R-:W-:-:S03]  /*bce0*/  @!P1 LEA R6, P0, R6, R56, 0x1 ;  /* 0x0000003806069211 */ /* 0x000fc600078008ff */
[----:B------:R-:W-:Y:S01]  /*bcf0*/  @!PT LDS RZ, [RZ] ;  /* 0x00000000fffff984 */ /* 0x000fe20000000800 */
[----:B------:R-:W-:Y:S01]  /*bd00*/  @!PT LDS RZ, [RZ] ;  /* 0x00000000fffff984 */ /* 0x000fe20000000800 */
[----:B------:R-:W-:Y:S01]  /*bd10*/  @!PT LDS RZ, [RZ] ;  /* 0x00000000fffff984 */ /* 0x000fe20000000800 */
[----:B------:R-:W-:Y:S01]  /*bd20*/  @!P2 LDGSTS.E.BYPASS.LTC128B.128 [R236+0x8800], desc[UR24][R8.64] ;  /* 0x0880000008ecafae */ /* 0x000fe2000b981a18 */
[----:B------:R-:W-:Y:S01]  /*bd30*/  @!P1 LEA.HI.X R7, R7, R61, R5, 0x1, P0 ;  /* 0x0000003d07079211 */ /* 0x000fe200000f0c05 */
[----:B------:R-:W-:Y:S02]  /*bd40*/  IMAD.U32 R5, RZ, RZ, UR30 ;  /* 0x0000001eff057e24 */ /* 0x000fe4000f8e00ff */
[----:B------:R1:W-:Y:S03]  /*bd50*/  @P2 STS.128 [R236+0x8800], RZ ;  /* 0x008800ffec002388 */ /* 0x0003e60000000c00 */
[----:B------:R-:W-:Y:S01]  /*bd60*/  @!P2 IADD3 R5, P0, PT, R5, UR5, RZ ;  /* 0x000000050505ac10 */ /* 0x000fe2000ff1e0ff */
[----:B------:R-:W-:Y:S01]  /*bd70*/  @!PT LDS RZ, [RZ] ;  /* 0x00000000fffff984 */ /* 0x000fe20000000800 */
[----:B------:R-:W-:Y:S01]  /*bd80*/  @!PT LDS RZ, [RZ] ;  /* 0x00000000fffff984 */ /* 0x000fe20000000800 */
[----:B------:R-:W-:Y:S01]  /*bd90*/  @!PT LDS RZ, [RZ] ;  /* 0x00000000fffff984 */ /* 0x000fe20000000800 */
[----:B------:R2:W-:Y:S04]  /*bda0*/  @!P1 LDGSTS.E.BYPASS.LTC128B.128 [R236+0xa800], desc[UR24][R6.64+0x80] ;  /* 0x0a80008006ec9fae */ /* 0x0005e8000b981a18 */
[----:B------:R1:W-:Y:S01]  /*bdb0*/  @P1 STS.128 [R236+0xa800], RZ ;  /* 0x00a800ffec001388 */ /* 0x0003e20000000c00 */
[----:B--2---:R-:W-:-:S05]  /*bdc0*/  IMAD.U32 R6, RZ, RZ, UR17 ;  /* 0x00000011ff067e24 */ /* 0x004fca000f8e00ff */
[----:B------:R-:W-:Y:S02]  /*bdd0*/  @!P2 IADD3.X R6, PT, PT, R6, UR6, RZ, P0, !PT ;  /* 0x000000060606ac10 */ /* 0x000fe400087fe4ff */
[----:B------:R-:W-:-:S04]  /*bde0*/  @!P2 LEA R8, P0, R5, R56, 0x1 ;  /* 0x000000380508a211 */ /* 0x000fc800078008ff */
[----:B------:R-:W-:Y:S01]  /*bdf0*/  @!P2 LEA.HI.X R9, R5, R61, R6, 0x1, P0 ;  /* 0x0000003d0509a211 */ /* 0x000fe200000f0c06 */
[----:B------:R-:W-:Y:S02]  /*be00*/  IMAD.U32 R5, RZ, RZ, UR30 ;  /* 0x0000001eff057e24 */ /* 0x000fe4000f8e00ff */
[----:B------:R-:W-:Y:S02]  /*be10*/  IMAD.U32 R6, RZ, RZ, UR17 ;  /* 0x00000011ff067e24 */ /* 0x000fe4000f8e00ff */
[----:B------:R-:W-:Y:S01]  /*be20*/  @!PT LDS RZ, [RZ] ;  /* 0x00000000fffff984 */ /* 0x000fe20000000800 */
[----:B------:R-:W-:Y:S01]  /*be30*/  @!PT LDS RZ, [RZ] ;  /* 0x00000000fffff984 */ /* 0x000fe20000000800 */
[----:B------:R-:W-:Y:S01]  /*be40*/  @!PT LDS RZ, [RZ] ;  /* 0x00000000fffff984 */ /* 0x000fe20000000800 */
[----:B------:R-:W-:Y:S01]  /*be50*/  @!P2 LDGSTS.E.BYPASS.LTC128B.128 [R236+0x9000], desc[UR24][R8.64] ;  /* 0x0900000008ecafae */ /* 0x000fe2000b981a18 */
[----:B------:R-:W-:-:S03]  /*be60*/  @!P1 IADD3 R5, P0, PT, R5, UR5, RZ ;  /* 0x0000000505059c10 */ /* 0x000fc6000ff1e0ff */
[----:B------:R1:W-:Y:S01]  /*be70*/  @P2 STS.128 [R236+0x9000], RZ ;  /* 0x009000ffec002388 */ /* 0x0003e20000000c00 */
[----:B------:R-:W-:Y:S02]  /*be80*/  @!P1 IADD3.X R7, PT, PT, R6, UR6, RZ, P0, !PT ;  /* 0x0000000606079c10 */ /* 0x000fe400087fe4ff */
[----:B------:R-:W-:-:S04]  /*be90*/  @!P1 LEA R6, P0, R5, R56, 0x1 ;  /* 0x0000003805069211 */ /* 0x000fc800078008ff */
[----:B------:R-:W-:Y:S01]  /*bea0*/  @!P1 LEA.HI.X R7, R5, R61, R7, 0x1, P0 ;  /* 0x0000003d05079211 */ /* 0x000fe200000f0c07 */
[----:B------:R-:W-:-:S04]  /*beb0*/  IMAD.U32 R5, RZ, RZ, UR10 ;  /* 0x0000000aff057e24 */ /* 0x000fc8000f8e00ff */
[----:B------:R-:W-:Y:S01]  /*bec0*/  @!PT LDS RZ, [RZ] ;  /* 0x00000000fffff984 */ /* 0x000fe20000000800 */
[----:B------:R-:W-:Y:S01]  /*bed0*/  @!PT LDS RZ, [RZ] ;  /* 0x00000000fffff984 */ /* 0x000fe20000000800 */
[----:B------:R-:W-:Y:S01]  /*bee0*/  @!PT LDS RZ, [RZ] ;  /* 0x00000000fffff984 */ /* 0x000fe20000000800 */
[----:B------:R2:W-:Y:S01]  /*bef0*/  @!P1 LDGSTS.E.BYPASS.LTC128B.128 [R236+0xb000], desc[UR24][R6.64+0x80] ;  /* 0x0b00008006ec9fae */ /* 0x0005e2000b981a18 */
[----:B------:R-:W-:-:S03]  /*bf00*/  @!P2 LEA R5, P0, R5, UR5, 0x5 ;  /* 0x000000050505ac11 */ /* 0x000fc6000f8028ff */
[----:B------:R1:W-:Y:S01]  /*bf10*/  @P1 STS.128 [R236+0xb000], RZ ;  /* 0x00b000ffec001388 */ /* 0x0003e20000000c00 */
[----:B--2---:R-:W-:Y:S02]  /*bf20*/  IMAD.U32 R7, RZ, RZ, UR10 ;  /* 0x0000000aff077e24 */ /* 0x004fe4000f8e00ff */
[----:B------:R-:W-:-:S05]  /*bf30*/  IMAD.U32 R6, RZ, RZ, UR11 ;  /* 0x0000000bff067e24 */ /* 0x000fca000f8e00ff */
[----:B------:R-:W-:Y:S02]  /*bf40*/  @!P2 LEA.HI.X R6, R7, UR6, R6, 0x5, P0 ;  /* 0x000000060706ac11 */ /* 0x000fe400080f2c06 */
        /* <DEDUP_REMOVED lines=19> */
.L_x_807:
[----:B------:R-:W2:Y:S01]  /*c080*/  LDL.LU R17, [R1+0x20] ;  /* 0x0000200001117983 */ /* 0x000ea20000300800 */
[----:B------:R-:W-:Y:S01]  /*c090*/  FSEL R212, R13, -INF , !P6 ;  /* 0xff8000000dd47808 */ /* 0x000fe20007000000 */
[----:B------:R-:W3:Y:S01]  /*c0a0*/  LDCU UR6, c[0x0][0x45c] ;  /* 0x00008b80ff0677ac */ /* 0x000ee20008000800 */
[----:B------:R-:W-:Y:S01]  /*c0b0*/  MOV R44, R60 ;  /* 0x0000003c002c7202 */ /* 0x000fe20000000f00 */
[----:B------:R-:W4:Y:S01]  /*c0c0*/  LDL.LU R217, [R1+0x10] ;  /* 0x0000100001d97983 */ /* 0x000f220000300800 */
[----:B------:R-:W-:Y:S02]  /*c0d0*/  MOV R46, R252 ;  /* 0x000000fc002e7202 */ /* 0x000fe40000000f00 */
[----:B------:R-:W-:Y:S01]  /*c0e0*/  MOV R47, R142 ;  /* 0x0000008e002f7202 */ /* 0x000fe20000000f00 */
[----:B------:R1:W-:Y:S01]  /*c0f0*/  STL [R1+0xa4], R228 ;  /* 0x0000a4e401007387 */ /* 0x0003e20000100800 */
[----:B------:R-:W-:-:S03]  /*c100*/  MOV R65, R52 ;  /* 0x0000003400417202 */ /* 0x000fc60000000f00 */
[----:B-1----:R-:W3:Y:S04]  /*c110*/  LDL.LU R228, [R1+0xc] ;  /* 0x00000c0001e47983 */ /* 0x002ee80000300800 */
[----:B------:R1:W-:Y:S04]  /*c120*/  STL [R1+0xa0], R223 ;  /* 0x0000a0df01007387 */ /* 0x0003e80000100800 */
[----:B-1----:R-:W2:Y:S04]  /*c130*/  LDL.LU R223, [R1] ;  /* 0x0000000001df7983 */ /* 0x002ea80000300800 */
[----:B------:R-:W-:Y:S04]  /*c140*/  STL [R1+0x9c], R222 ;  /* 0x00009cde01007387 */ /* 0x000fe80000100800 */
[----:B------:R1:W-:Y:S04]  /*c150*/  STL [R1+0x98], R221 ;  /* 0x000098dd01007387 */ /* 0x0003e80000100800 */
[----:B-1----:R-:W3:Y:S04]  /*c160*/  LDL.LU R221, [R1+0x8] ;  /* 0x0000080001dd7983 */ /* 0x002ee80000300800 */
[----:B------:R1:W-:Y:S04]  /*c170*/  STL [R1+0x94], R220 ;  /* 0x000094dc01007387 */ /* 0x0003e80000100800 */
[----:B-1----:R-:W3:Y:S01]  /*c180*/  LDL.LU R220, [R1+0x4] ;  /* 0x0000040001dc7983 */ /* 0x002ee20000300800 */
[----:B------:R-:W-:-:S02]  /*c190*/  FSEL R8, R14, -INF , !P5 ;  /* 0xff8000000e087808 */ /* 0x000fc40006800000 */
[----:B------:R-:W-:Y:S02]  /*c1a0*/  ISETP.GE.AND P0, PT, R4, R239, PT ;  /* 0x000000ef0400720c */ /* 0x000fe40003f06270 */
[----:B------:R-:W-:Y:S02]  /*c1b0*/  ISETP.GT.AND P6, PT, R12, R4, PT ;  /* 0x000000040c00720c */ /* 0x000fe40003fc4270 */
[----:B------:R-:W-:Y:S02]  /*c1c0*/  ISETP.GE.AND P5, PT, R4, R240, PT ;  /* 0x000000f00400720c */ /* 0x000fe40003fa6270 */
        /* <DEDUP_REMOVED lines=14> */
[----:B------:R-:W-:-:S02]  /*c2b0*/  FMNMX3.FTZ R5, R5, R137, R48, !PT ;  /* 0x0000008905057276 */ /* 0x000fc40007810030 */
[----:B------:R-:W-:Y:S02]  /*c2c0*/  FMNMX3.FTZ R8, R7, R44, R46, !PT ;  /* 0x0000002c07087276 */ /* 0x000fe4000781002e */
[----:B------:R-:W-:Y:S02]  /*c2d0*/  FMNMX3.FTZ R4, R4, R211, R139, !PT ;  /* 0x000000d304047276 */ /* 0x000fe4000781008b */
[----:B------:R-:W-:Y:S02]  /*c2e0*/  FMNMX3.FTZ R5, R5, R141, R251, !PT ;  /* 0x0000008d05057276 */ /* 0x000fe400078100fb */
[----:B------:R-:W-:Y:S02]  /*c2f0*/  FMNMX3.FTZ R8, R8, R47, R140, !PT ;  /* 0x0000002f08087276 */ /* 0x000fe4000781008c */
[----:B------:R-:W-:Y:S02]  /*c300*/  FMNMX3.FTZ R4, R4, R51, R45, !PT ;  /* 0x0000003304047276 */ /* 0x000fe4000781002d */
[----:B------:R-:W-:-:S02]  /*c310*/  FMNMX3.FTZ R5, R5, R248, R245, !PT ;  /* 0x000000f805057276 */ /* 0x000fc400078100f5 */
[----:B------:R-:W-:Y:S01]  /*c320*/  FSEL R9, R15, -INF , !P6 ;  /* 0xff8000000f097808 */ /* 0x000fe20007000000 */
[----:B------:R1:W-:Y:S03]  /*c330*/  STL [R1+0x90], R3 ;  /* 0x0000900301007387 */ /* 0x0003e60000100800 */
[----:B-1----:R-:W-:Y:S01]  /*c340*/  FSEL R3, R9, -INF , !P5 ;  /* 0xff80000009037808 */ /* 0x002fe20006800000 */
[----:B------:R-:W1:Y:S01]  /*c350*/  S2R R16, SR_TID.X ;  /* 0x0000000000107919 */ /* 0x000e620000002100 */
[----:B------:R-:W-:Y:S04]  /*c360*/  STL [R1+0x8c], R2 ;  /* 0x00008c0201007387 */ /* 0x000fe80000100800 */
[----:B------:R-:W-:Y:S01]  /*c370*/  STL [R1+0x88], R0 ;  /* 0x0000880001007387 */ /* 0x000fe20000100800 */
[----:B-1----:R-:W-:-:S02]  /*c380*/  SHF.L.U32 R16, R16, 0x6, RZ ;  /* 0x0000000610107819 */ /* 0x002fc400000006ff */
[----:B----4-:R-:W-:Y:S02]  /*c390*/  FMNMX3.FTZ R8, R8, R217, R143, !PT ;  /* 0x000000d908087276 */ /* 0x010fe4000781008f */
[----:B--2---:R-:W-:-:S04]  /*c3a0*/  FMNMX3.FTZ R6, R6, R223, R250, !PT ;  /* 0x000000df06067276 */ /* 0x004fc800078100fa */
[----:B------:R-:W-:-:S04]  /*c3b0*/  FMNMX3.FTZ R6, R6, R246, R227, !PT ;  /* 0x000000f606067276 */ /* 0x000fc800078100e3 */
[----:B------:R-:W-:Y:S02]  /*c3c0*/  FMNMX3.FTZ R7, R6, R224, R218, !PT ;  /* 0x000000e006077276 */ /* 0x000fe400078100da */
[----:B------:R-:W-:Y:S02]  /*c3d0*/  FMNMX3.FTZ R6, R5, R226, R219, !PT ;  /* 0x000000e205067276 */ /* 0x000fe400078100db */
[----:B---3--:R-:W-:Y:S02]  /*c3e0*/  FMNMX3.FTZ R5, R8, R65, R228, !PT ;  /* 0x0000004108057276 */ /* 0x008fe400078100e4 */
[----:B------:R-:W-:-:S05]  /*c3f0*/  FMNMX3.FTZ R6, R6, R214, R222, !PT ;  /* 0x000000d606067276 */ /* 0x000fca00078100de */
[----:B------:R-:W-:Y:S01]  /*c400*/  SHFL.BFLY PT, R10, R6, 0x2, 0x1f ;  /* 0x0c401f00060a7f89 */ /* 0x000fe200000e0000 */
[----:B------:R-:W-:-:S04]  /*c410*/  FMNMX3.FTZ R4, R4, R221, R220, !PT ;  /* 0x000000dd04047276 */ /* 0x000fc800078100dc */
[----:B------:R-:W-:Y:S02]  /*c420*/  FMNMX3.FTZ R8, R4, R249, R247, !PT ;  /* 0x000000f904087276 */ /* 0x000fe400078100f7 */
[----:B------:R-:W-:Y:S02]  /*c430*/  FMNMX3.FTZ R4, R7, R213, R212, !PT ;  /* 0x000000d507047276 */ /* 0x000fe400078100d4 */
[----:B------:R-:W-:Y:S01]  /*c440*/  FMNMX3.FTZ R8, R8, R244, R225, !PT ;  /* 0x000000f408087276 */ /* 0x000fe200078100e1 */
[----:B------:R-:W1:Y:S03]  /*c450*/  SHFL.BFLY PT, R7, R5, 0x2, 0x1f ;  /* 0x0c401f0005077f89 */ /* 0x000e6600000e0000 */
[----:B------:R-:W-:Y:S01]  /*c460*/  FMNMX3.FTZ R8, R8, R215, R3, !PT ;  /* 0x000000d708087276 */ /* 0x000fe20007810003 */
[----:B------:R-:W2:Y:S04]  /*c470*/  SHFL.BFLY PT, R9, R4, 0x2, 0x1f ;  /* 0x0c401f0004097f89 */ /* 0x000ea800000e0000 */
[----:B------:R-:W3:Y:S01]  /*c480*/  SHFL.BFLY PT, R13, R8, 0x2, 0x1f ;  /* 0x0c401f00080d7f89 */ /* 0x000ee200000e0000 */
[----:B-1----:R-:W-:-:S02]  /*c490*/  FMNMX.FTZ R7, R5, R7, !PT ;  /* 0x0000000705077209 */ /* 0x002fc40007810000 */
[----:B--2---:R-:W-:Y:S02]  /*c4a0*/  FMNMX.FTZ R5, R4, R9, !PT ;  /* 0x0000000904057209 */ /* 0x004fe40007810000 */
[----:B------:R-:W-:Y:S02]  /*c4b0*/  FMNMX.FTZ R4, R6, R10, !PT ;  /* 0x0000000a06047209 */ /* 0x000fe40007810000 */
[----:B---3--:R-:W-:Y:S01]  /*c4c0*/  FMNMX.FTZ R6, R8, R13, !PT ;  /* 0x0000000d08067209 */ /* 0x008fe20007810000 */
[----:B------:R-:W1:Y:S04]  /*c4d0*/  SHFL.BFLY PT, R11, R7, 0x1, 0x1f ;  /* 0x0c201f00070b7f89 */ /* 0x000e6800000e0000 */
[----:B------:R-:W2:Y:S04]  /*c4e0*/  SHFL.BFLY PT, R9, R4, 0x1, 0x1f ;  /* 0x0c201f0004097f89 */ /* 0x000ea800000e0000 */
[----:B------:R-:W3:Y:S01]  /*c4f0*/  SHFL.BFLY PT, R14, R6, 0x1, 0x1f ;  /* 0x0c201f00060e7f89 */ /* 0x000ee200000e0000 */
[----:B------:R-:W-:-:S04]  /*c500*/  LOP3.LUT R8, R17, 0x8, R230, 0x78, !PT ;  /* 0x0000000811087812 */ /* 0x000fc800078e78e6 */
[----:B------:R-:W-:Y:S02]  /*c510*/  LOP3.LUT R16, R8, 0x200, R16, 0xf8, !PT ;  /* 0x0000020008107812 */ /* 0x000fe400078ef810 */
[----:B-1----:R-:W-:Y:S02]  /*c520*/  FMNMX.FTZ R142, R7, R11, !PT ;  /* 0x0000000b078e7209 */ /* 0x002fe40007810000 */
[----:B--2---:R-:W-:-:S03]  /*c530*/  FMNMX.FTZ R17, R4, R9, !PT ;  /* 0x0000000904117209 */ /* 0x004fc60007810000 */
[----:B------:R-:W-:Y:S01]  /*c540*/  STL [R1+0x24], R142 ;  /* 0x0000248e01007387 */ /* 0x000fe20000100800 */
[----:B---3--:R-:W-:-:S03]  /*c550*/  FMNMX.FTZ R0, R6, R14, !PT ;  /* 0x0000000e06007209 */ /* 0x008fc60007810000 */
[----:B------:R-:W-:Y:S04]  /*c560*/  STL [R1+0x48], R16 ;  /* 0x0000481001007387 */ /* 0x000fe80000100800 */
[----:B------:R-:W-:Y:S04]  /*c570*/  STL [R1+0x2c], R17 ;  /* 0x00002c1101007387 */ /* 0x000fe80000100800 */
[----:B------:R-:W-:Y:S04]  /*c580*/  STL [R1+0x28], R0 ;  /* 0x0000280001007387 */ /* 0x000fe80000100800 */
[----:B------:R-:W2:Y:S04]  /*c590*/  LDL.LU R56, [R1+0x18] ;  /* 0x0000180001387983 */ /* 0x000ea80000300800 */
[----:B------:R-:W1:Y:S01]  /*c5a0*/  SHFL.BFLY PT, R10, R5, 0x1, 0x1f ;  /* 0x0c201f00050a7f89 */ /* 0x000e6200000e0000 */
[C---:B------:R-:W-:Y:S01]  /*c5b0*/  FSETP.NEU.FTZ.AND P0, PT, R142.reuse, -INF , PT ;  /* 0xff8000008e00780b */ /* 0x040fe20003f1d000 */
[C---:B------:R-:W-:Y:S01]  /*c5c0*/  FMUL.FTZ R13, R142.reuse, UR6 ;  /* 0x000000068e0d7c20 */ /* 0x040fe20008410000 */
[----:B------:R-:W3:Y:S02]  /*c5d0*/  S2UR UR5, SR_CgaCtaId ;  /* 0x00000000000579c3 */ /* 0x000ee40000008800 */
[----:B------:R-:W-:-:S02]  /*c5e0*/  FSEL R4, R142, RZ, P0 ;  /* 0x000000ff8e047208 */ /* 0x000fc40000000000 */
[----:B------:R-:W-:-:S03]  /*c5f0*/  FSEL R13, R13, RZ, P0 ;  /* 0x000000ff0d0d7208 */ /* 0x000fc60000000000 */
[----:B------:R-:W-:Y:S02]  /*c600*/  FADD.FTZ R9, R133, -R4 ;  /* 0x8000000485097221 */ /* 0x000fe40000010000 */
[--C-:B------:R-:W-:Y:S01]  /*c610*/  FFMA.FTZ R4, R32, UR6, -R13.reuse ;  /* 0x0000000620047c23 */ /* 0x100fe2000801080d */
[----:B------:R-:W-:Y:S01]  /*c620*/  FMUL.FTZ R15, R17, UR6 ;  /* 0x00000006110f7c20 */ /* 0x000fe20008410000 */
[----:B-1----:R-:W-:Y:S02]  /*c630*/  FMNMX.FTZ R252, R5, R10, !PT ;  /* 0x0000000a05fc7209 */ /* 0x002fe40007810000 */
[----:B------:R1:W-:Y:S02]  /*c640*/  MUFU.EX2 R216, R4 ;  /* 0x0000000400d87308 */ /* 0x0003e40000000800 */
[C---:B------:R-:W-:Y:S01]  /*c650*/  FSETP.NEU.FTZ.AND P0, PT, R252.reuse, -INF , PT ;  /* 0xff800000fc00780b */ /* 0x040fe20003f1d000 */
[----:B------:R-:W-:Y:S01]  /*c660*/  FMUL.FTZ R14, R252, UR6 ;  /* 0x00000006fc0e7c20 */ /* 0x000fe20008410000 */
[----:B------:R-:W-:Y:S01]  /*c670*/  FFMA.FTZ R5, R27, UR6, -R13 ;  /* 0x000000061b057c23 */ /* 0x000fe2000801080d */
[----:B------:R-:W-:-:S03]  /*c680*/  FSETP.NEU.FTZ.AND P5, PT, R17, -INF , PT ;  /* 0xff8000001100780b */ /* 0x000fc60003fbd000 */
[----:B------:R-:W-:Y:S01]  /*c690*/  FSEL R14, R14, RZ, P0 ;  /* 0x000000ff0e0e7208 */ /* 0x000fe20000000000 */
[--C-:B------:R-:W-:Y:S01]  /*c6a0*/  FFMA.FTZ R6, R33, UR6, -R13.reuse ;  /* 0x0000000621067c23 */ /* 0x100fe2000801080d */
[----:B-1----:R-:W-:Y:S01]  /*c6b0*/  FFMA.FTZ R4, R34, UR6, -R13 ;  /* 0x0000000622047c23 */ /* 0x002fe2000801080d */
[----:B------:R1:W-:Y:S01]  /*c6c0*/  MUFU.EX2 R2, R5 ;  /* 0x0000000500027308 */ /* 0x0003e20000000800 */
[----:B------:R-:W-:Y:S02]  /*c6d0*/  MOV R133, R0 ;  /* 0x0000000000857202 */ /* 0x000fe40000000f00 */
[----:B------:R-:W-:Y:S01]  /*c6e0*/  FSEL R15, R15, RZ, P5 ;  /* 0x000000ff0f0f7208 */ /* 0x000fe20002800000 */
[----:B------:R4:W-:Y:S01]  /*c6f0*/  MUFU.EX2 R32, R4 ;  /* 0x0000000400207308 */ /* 0x0009e20000000800 */
[----:B------:R-:W-:-:S03]  /*c700*/  UMOV UR7, 0x400 ;  /* 0x0000040000077882 */ /* 0x000fc60000000000 */
[----:B------:R4:W-:Y:S01]  /*c710*/  MUFU.EX2 R11, R6 ;  /* 0x00000006000b7308 */ /* 0x0009e20000000800 */
[----:B---3--:R-:W-:Y:S01]  /*c720*/  ULEA UR5, UR5, UR7, 0x18 ;  /* 0x0000000705057291 */ /* 0x008fe2000f8ec0ff */
[--C-:B-1----:R-:W-:Y:S01]  /*c730*/  FFMA.FTZ R5, R22, UR6, -R14.reuse ;  /* 0x0000000616057c23 */ /* 0x102fe2000801080e */
[----:B----4-:R-:W-:-:S03]  /*c740*/  FFMA.FTZ R4, R20, UR6, -R14 ;  /* 0x0000000614047c23 */ /* 0x010fc6000801080e */
[----:B------:R1:W-:Y:S01]  /*c750*/  MUFU.EX2 R27, R5 ;  /* 0x00000005001b7308 */ /* 0x0003e20000000800 */
[----:B------:R-:W-:Y:S01]  /*c760*/  FMUL.FTZ R20, R133, UR6 ;  /* 0x0000000685147c20 */ /* 0x000fe20008410000 */
[----:B------:R-:W-:Y:S02]  /*c770*/  FFMA.FTZ R6, R21, UR6, -R14 ;  /* 0x0000000615067c23 */ /* 0x000fe4000801080e */
[----:B------:R3:W4:Y:S01]  /*c780*/  MUFU.EX2 R7, R4 ;  /* 0x0000000400077308 */ /* 0x0007220000000800 */
[----:B------:R-:W-:-:S03]  /*c790*/  LEA R66, R16, UR5, 0x1 ;  /* 0x0000000510427c11 */ /* 0x000fc6000f8e08ff */
[----:B------:R4:W-:Y:S01]  /*c7a0*/  MUFU.EX2 R0, R6 ;  /* 0x0000000600007308 */ /* 0x0009e20000000800 */
[----:B-1----:R-:W-:Y:S02]  /*c7b0*/  FSEL R5, R252, RZ, P0 ;  /* 0x000000fffc057208 */ /* 0x002fe40000000000 */
[----:B------:R-:W-:Y:S01]  /*c7c0*/  FSETP.NEU.FTZ.AND P0, PT, R133, -INF , PT ;  /* 0xff8000008500780b */ /* 0x000fe20003f1d000 */
[----:B---3--:R-:W-:-:S03]  /*c7d0*/  FFMA.FTZ R4, R24, UR6, -R15 ;  /* 0x0000000618047c23 */ /* 0x008fc6000801080f */
[----:B------:R-:W-:Y:S01]  /*c7e0*/  FSEL R20, R20, RZ, P0 ;  /* 0x000000ff14147208 */ /* 0x000fe20000000000 */
[----:B----4-:R-:W-:Y:S01]  /*c7f0*/  FFMA.FTZ R6, R19, UR6, -R14 ;  /* 0x0000000613067c23 */ /* 0x010fe2000801080e */
[----:B------:R1:W-:Y:S01]  /*c800*/  MUFU.EX2 R38, R4 ;  /* 0x0000000400267308 */ /* 0x0003e20000000800 */
[----:B------:R-:W-:Y:S01]  /*c810*/  FADD.FTZ R8, R135, -R5 ;  /* 0x8000000587087221 */ /* 0x000fe20000010000 */
[--C-:B------:R-:W-:Y:S02]  /*c820*/  FFMA.FTZ R5, R23, UR6, -R15.reuse ;  /* 0x0000000617057c23 */ /* 0x100fe4000801080f */
[----:B------:R3:W-:Y:S01]  /*c830*/  MUFU.EX2 R132, R6 ;  /* 0x0000000600847308 */ /* 0x0007e20000000800 */
[--C-:B-1----:R-:W-:Y:S01]  /*c840*/  FFMA.FTZ R4, R18, UR6, -R15.reuse ;  /* 0x0000000612047c23 */ /* 0x102fe2000801080f */
[----:B---3--:R-:W-:-:S03]  /*c850*/  FFMA.FTZ R6, R25, UR6, -R15 ;  /* 0x0000000619067c23 */ /* 0x008fc6000801080f */
[----:B------:R1:W-:Y:S01]  /*c860*/  MUFU.EX2 R34, R4 ;  /* 0x0000000400227308 */ /* 0x0003e20000000800 */
[----:B------:R-:W-:Y:S02]  /*c870*/  MOV R25, R17 ;  /* 0x0000001100197202 */ /* 0x000fe40000000f00 */
[----:B------:R-:W3:Y:S01]  /*c880*/  LDSM.16.MT88.4 R16, [R66+0xc000] ;  /* 0x00c000004210783b */ /* 0x000ee20000004200 */
[----:B------:R4:W3:Y:S01]  /*c890*/  MUFU.EX2 R10, R5 ;  /* 0x00000005000a7308 */ /* 0x0008e20000000800 */
[----:B------:R-:W-:Y:S01]  /*c8a0*/  MOV R135, R7 ;  /* 0x0000000700877202 */ /* 0x000fe20000000f00 */
[----:B-1----:R-:W-:Y:S01]  /*c8b0*/  FFMA.FTZ R4, R26, UR6, -R20 ;  /* 0x000000061a047c23 */ /* 0x002fe20008010814 */
[----:B----4-:R-:W-:-:S03]  /*c8c0*/  FSEL R5, R25, RZ, P5 ;  /* 0x000000ff19057208 */ /* 0x010fc60002800000 */
[----:B------:R1:W-:Y:S02]  /*c8d0*/  MUFU.EX2 R64, R4 ;  /* 0x0000000400407308 */ /* 0x0003e40000000800 */
[----:B------:R-:W-:Y:S01]  /*c8e0*/  FADD.FTZ R7, R136, -R5 ;  /* 0x8000000588077221 */ /* 0x000fe20000010000 */
[----:B-1----:R-:W-:-:S05]  /*c8f0*/  FSEL R4, R133, RZ, P0 ;  /* 0x000000ff85047208 */ /* 0x002fca0000000000 */
[----:B------:R-:W-:Y:S01]  /*c900*/  FADD.FTZ R5, R134, -R4 ;  /* 0x8000000486057221 */ /* 0x000fe20000010000 */
[----:B------:R-:W-:Y:S01]  /*c910*/  FFMA.FTZ R4, R35, UR6, -R20 ;  /* 0x0000000623047c23 */ /* 0x000fe20008010814 */
[----:B------:R1:W-:Y:S01]  /*c920*/  MUFU.EX2 R232, R6 ;  /* 0x0000000600e87308 */ /* 0x0003e20000000800 */
[----:B------:R-:W-:Y:S01]  /*c930*/  FMUL.FTZ R9, R9, UR6 ;  /* 0x0000000609097c20 */ /* 0x000fe20008410000 */
[----:B------:R-:W-:Y:S01]  /*c940*/  FMUL.FTZ R8, R8, UR6 ;  /* 0x0000000608087c20 */ /* 0x000fe20008410000 */
[----:B------:R-:W-:Y:S01]  /*c950*/  FMUL.FTZ R7, R7, UR6 ;  /* 0x0000000607077c20 */ /* 0x000fe20008410000 */
[----:B------:R4:W-:Y:S01]  /*c960*/  MUFU.EX2 R26, R4 ;  /* 0x00000004001a7308 */ /* 0x0009e20000000800 */
[----:B------:R-:W-:-:S03]  /*c970*/  FMUL.FTZ R5, R5, UR6 ;  /* 0x0000000605057c20 */ /* 0x000fc60008410000 */
[----:B------:R-:W3:Y:S01]  /*c980*/  MUFU.EX2 R24, R9 ;  /* 0x0000000900187308 */ /* 0x000ee20000000800 */
[--C-:B-1----:R-:W-:Y:S01]  /*c990*/  FFMA.FTZ R6, R28, UR6, -R20.reuse ;  /* 0x000000061c067c23 */ /* 0x102fe20008010814 */
[----:B----4-:R-:W-:-:S03]  /*c9a0*/  FFMA.FTZ R4, R29, UR6, -R20 ;  /* 0x000000061d047c23 */ /* 0x010fc60008010814 */
[----:B------:R-:W-:Y:S04]  /*c9b0*/  MUFU.EX2 R36, R6 ;  /* 0x0000000600247308 */ /* 0x000fe80000000800 */
[----:B------:R-:W1:Y:S04]  /*c9c0*/  MUFU.EX2 R21, R8 ;  /* 0x0000000800157308 */ /* 0x000e680000000800 */
[----:B------:R-:W4:Y:S04]  /*c9d0*/  MUFU.EX2 R23, R7 ;  /* 0x0000000700177308 */ /* 0x000f280000000800 */
[----:B------:R-:W4:Y:S04]  /*c9e0*/  MUFU.EX2 R22, R5 ;  /* 0x0000000500167308 */ /* 0x000f280000000800 */
[----:B------:R4:W4:Y:S01]  /*c9f0*/  MUFU.EX2 R33, R4 ;  /* 0x0000000400217308 */ /* 0x0009220000000800 */
[----:B------:R-:W-:-:S02]  /*ca00*/  MOV R37, 0x20 ;  /* 0x0000002000257802 */ /* 0x000fc40000000f00 */
[----:B------:R-:W-:Y:S02]  /*ca10*/  MOV R134, R11 ;  /* 0x0000000b00867202 */ /* 0x000fe40000000f00 */
[----:B---3--:R-:W-:Y:S01]  /*ca20*/  MOV R35, R10 ;  /* 0x0000000a00237202 */ /* 0x008fe20000000f00 */
[-C--:B------:R-:W-:Y:S01]  /*ca30*/  FMUL.FTZ R144, R144, R24.reuse ;  /* 0x0000001890907220 */ /* 0x080fe20000410000 */
[----:B------:R-:W-:Y:S01]  /*ca40*/  SEL R37, R37, 0xffffffe0, !P3 ;  /* 0xffffffe025257807 */ /* 0x000fe20005800000 */
[----:B------:R-:W-:Y:S01]  /*ca50*/  FMUL.FTZ R145, R145, R24 ;  /* 0x0000001891917220 */ /* 0x000fe20000410000 */
[-C--:B-1----:R-:W-:Y:S01]  /*ca60*/  FMUL.FTZ R146, R146, R21.reuse ;  /* 0x0000001592927220 */ /* 0x082fe20000410000 */
[----:B------:R-:W-:Y:S01]  /*ca70*/  FMUL.FTZ R147, R147, R21 ;  /* 0x0000001593937220 */ /* 0x000fe20000410000 */
[----:B------:R-:W-:Y:S01]  /*ca80*/  F2FP.BF16.F32.PACK_AB R8, R2, R216 ;  /* 0x000000d80208723e */ /* 0x000fe200000010ff */
[----:B----4-:R-:W-:Y:S01]  /*ca90*/  FMUL.FTZ R148, R148, R23 ;  /* 0x0000001794947220 */ /* 0x010fe20000410000 */
[----:B------:R-:W-:Y:S01]  /*caa0*/  F2FP.BF16.F32.PACK_AB R9, R0, R27 ;  /* 0x0000001b0009723e */ /* 0x000fe200000010ff */
[----:B------:R-:W-:Y:S01]  /*cab0*/  FMUL.FTZ R149, R149, R23 ;  /* 0x0000001795957220 */ /* 0x000fe20000410000 */
[----:B------:R-:W-:Y:S01]  /*cac0*/  F2FP.BF16.F32.PACK_AB R10, R32, R134 ;  /* 0x00000086200a723e */ /* 0x000fe200000010ff */
[-C--:B------:R-:W-:Y:S01]  /*cad0*/  FMUL.FTZ R150, R150, R22.reuse ;  /* 0x0000001696967220 */ /* 0x080fe20000410000 */
[----:B------:R-:W-:Y:S01]  /*cae0*/  F2FP.BF16.F32.PACK_AB R11, R132, R135 ;  /* 0x00000087840b723e */ /* 0x000fe200000010ff */
[----:B------:R-:W-:Y:S01]  /*caf0*/  FMUL.FTZ R151, R151, R22 ;  /* 0x0000001697977220 */ /* 0x000fe20000410000 */
[----:B------:R-:W-:Y:S01]  /*cb00*/  F2FP.BF16.F32.PACK_AB R4, R35, R38 ;  /* 0x000000262304723e */ /* 0x000fe200000010ff */
[-C--:B------:R-:W-:Y:S01]  /*cb10*/  FMUL.FTZ R152, R152, R23.reuse ;  /* 0x0000001798987220 */ /* 0x080fe20000410000 */
[----:B------:R-:W-:Y:S01]  /*cb20*/  F2FP.BF16.F32.PACK_AB R6, R34, R232 ;  /* 0x000000e82206723e */ /* 0x000fe200000010ff */
[----:B------:R-:W-:Y:S01]  /*cb30*/  FMUL.FTZ R153, R153, R23 ;  /* 0x0000001799997220 */ /* 0x000fe20000410000 */
[----:B------:R-:W-:Y:S01]  /*cb40*/  F2FP.BF16.F32.PACK_AB R5, R64, R36 ;  /* 0x000000244005723e */ /* 0x000fe200000010ff */
[----:B------:R-:W-:Y:S01]  /*cb50*/  FMUL.FTZ R154, R154, R22 ;  /* 0x000000169a9a7220 */ /* 0x000fe20000410000 */
[----:B------:R-:W-:Y:S01]  /*cb60*/  F2FP.BF16.F32.PACK_AB R7, R33, R26 ;  /* 0x0000001a2107723e */ /* 0x000fe200000010ff */
[----:B------:R-:W-:Y:S01]  /*cb70*/  FMUL.FTZ R155, R155, R22 ;  /* 0x000000169b9b7220 */ /* 0x000fe20000410000 */
[-C--:B------:R-:W-:Y:S01]  /*cb80*/  FMUL.FTZ R156, R156, R24.reuse ;  /* 0x000000189c9c7220 */ /* 0x080fe20000410000 */
[----:B------:R-:W-:Y:S01]  /*cb90*/  FMUL.FTZ R157, R157, R24 ;  /* 0x000000189d9d7220 */ /* 0x000fe20000410000 */
[-C--:B------:R-:W-:Y:S01]  /*cba0*/  FMUL.FTZ R158, R158, R21.reuse ;  /* 0x000000159e9e7220 */ /* 0x080fe20000410000 */
[-C--:B------:R-:W-:Y:S01]  /*cbb0*/  FMUL.FTZ R159, R159, R21.reuse ;  /* 0x000000159f9f7220 */ /* 0x080fe20000410000 */
[----:B------:R-:W-:Y:S01]  /*cbc0*/  IADD3 R39, PT, PT, R37, R66, RZ ;  /* 0x0000004225277210 */ /* 0x000fe20007ffe0ff */
[-C--:B------:R-:W-:Y:S08]  /*cbd0*/  HMMA.16816.F32.BF16 R40, R8, R16.reuse, R144 ;  /* 0x000000100828723c */ /* 0x080ff00000041890 */
        /* <DEDUP_REMOVED lines=20> */
[-C--:B-1----:R-:W-:Y:S08]  /*cd20*/  HMMA.16816.F32.BF16 R52, R8, R16.reuse, R160 ;  /* 0x000000100834723c */ /* 0x082ff000000418a0 */
[C---:B------:R-:W-:Y:S08]  /*cd30*/  HMMA.16816.F32.BF16 R164, R4.reuse, R16, R164 ;  /* 0x0000001004a4723c */ /* 0x040ff000000418a4 */
[----:B------:R-:W-:Y:S01]  /*cd40*/  HMMA.16816.F32.BF16 R168, R4, R18, R168 ;  /* 0x0000001204a8723c */ /* 0x000fe200000418a8 */
[----:B--2---:R-:W-:-:S07]  /*cd50*/  IADD3 R136, PT, PT, R56, R66, RZ ;  /* 0x0000004238887210 */ /* 0x004fce0007ffe0ff */
        /* <DEDUP_REMOVED lines=18> */
[----:B------:R-:W-:Y:S01]  /*ce80*/  IADD3 R37, PT, PT, R37, R136, RZ ;  /* 0x0000008825257210 */ /* 0x000fe20007ffe0ff */
[-C--:B-1----:R-:W-:Y:S08]  /*ce90*/  HMMA.16816.F32.BF16 R56, R8, R16.reuse, R176 ;  /* 0x000000100838723c */ /* 0x082ff000000418b0 */
[C---:B------:R-:W-:Y:S08]  /*cea0*/  HMMA.16816.F32.BF16 R180, R4.reuse, R16, R180 ;  /* 0x0000001004b4723c */ /* 0x040ff000000418b4 */
[-C--:B------:R-:W-:Y:S08]  /*ceb0*/  HMMA.16816.F32.BF16 R184, R4, R18.reuse, R184 ;  /* 0x0000001204b8723c */ /* 0x080ff000000418b8 */
[----:B------:R-:W-:Y:S01]  /*cec0*/  HMMA.16816.F32.BF16 R188, R8, R18, R188 ;  /* 0x0000001208bc723c */ /* 0x000fe200000418bc */
        /* <DEDUP_REMOVED lines=19> */
[----:B------:R-:W-:Y:S02]  /*d000*/  MOV R178, R64 ;  /* 0x0000004000b27202 */ /* 0x000fe40000000f00 */
        /* <DEDUP_REMOVED lines=29> */
[----:B------:R-:W-:Y:S02]  /*d1e0*/  MOV R174, R141 ;  /* 0x0000008d00ae7202 */ /* 0x000fe40000000f00 */
[----:B------:R-:W-:Y:S02]  /*d1f0*/  MOV R161, R140 ;  /* 0x0000008c00a17202 */ /* 0x000fe40000000f00 */
[----:B------:R-:W-:Y:S01]  /*d200*/  MOV R173, R132 ;  /* 0x0000008400ad7202 */ /* 0x000fe20000000f00 */
[----:B-1----:R-:W-:Y:S01]  /*d210*/  HMMA.16816.F32.BF16 R144, R8, R16, R68 ;  /* 0x000000100890723c */ /* 0x002fe20000041844 */
[----:B------:R-:W-:-:S07]  /*d220*/  MOV R71, R32 ;  /* 0x0000002000477202 */ /* 0x000fce0000000f00 */
        /* <DEDUP_REMOVED lines=62> */
[----:B------:R-:W-:Y:S01]  /*d610*/  MOV R199, R175 ;  /* 0x000000af00c77202 */ /* 0x000fe20000000f00 */
[C---:B-1----:R-:W-:Y:S08]  /*d620*/  HMMA.16816.F32.BF16 R120, R4.reuse, R16, R120 ;  /* 0x000000100478723c */ /* 0x042ff00000041878 */
[----:B------:R-:W-:Y:S01]  /*d630*/  HMMA.16816.F32.BF16 R124, R4, R18, R124 ;  /* 0x00000012047c723c */ /* 0x000fe2000004187c */
[--C-:B------:R-:W-:Y:S01]  /*d640*/  FFMA.FTZ R4, R242, UR6, -R13.reuse ;  /* 0x00000006f2047c23 */ /* 0x100fe2000801080d */
[----:B------:R-:W-:-:S03]  /*d650*/  FFMA.FTZ R5, R235, UR6, -R13 ;  /* 0x00000006eb057c23 */ /* 0x000fc6000801080d */
[----:B------:R1:W-:Y:S02]  /*d660*/  MUFU.EX2 R242, R4 ;  /* 0x0000000400f27308 */ /* 0x0003e40000000800 */
[--C-:B-1----:R-:W-:Y:S01]  /*d670*/  FFMA.FTZ R4, R234, UR6, -R13.reuse ;  /* 0x00000006ea047c23 */ /* 0x102fe2000801080d */
[----:B------:R-:W-:Y:S02]  /*d680*/  MOV R234, R173 ;  /* 0x000000ad00ea7202 */ /* 0x000fe40000000f00 */
[----:B------:R-:W-:Y:S01]  /*d690*/  MOV R173, R174 ;  /* 0x000000ae00ad7202 */ /* 0x000fe20000000f00 */
[----:B------:R1:W-:Y:S04]  /*d6a0*/  MUFU.EX2 R176, R4 ;  /* 0x0000000400b07308 */ /* 0x0003e80000000800 */
[----:B------:R2:W-:Y:S01]  /*d6b0*/  MUFU.EX2 R174, R5 ;  /* 0x0000000500ae7308 */ /* 0x0005e20000000800 */
[----:B------:R-:W-:Y:S01]  /*d6c0*/  HMMA.16816.F32.BF16 R116, R8, R16, R116 ;  /* 0x000000100874723c */ /* 0x000fe20000041874 */
[----:B-1----:R-:W-:Y:S01]  /*d6d0*/  FFMA.FTZ R4, R209, UR6, -R14 ;  /* 0x00000006d1047c23 */ /* 0x002fe2000801080e */
[----:B--2---:R-:W-:-:S03]  /*d6e0*/  FFMA.FTZ R5, R233, UR6, -R13 ;  /* 0x00000006e9057c23 */ /* 0x004fc6000801080d */
[----:B------:R1:W-:Y:S04]  /*d6f0*/  MUFU.EX2 R233, R4 ;  /* 0x0000000400e97308 */ /* 0x0003e80000000800 */
[----:B------:R2:W-:Y:S01]  /*d700*/  MUFU.EX2 R198, R5 ;  /* 0x0000000500c67308 */ /* 0x0005e20000000800 */
[----:B------:R-:W-:Y:S01]  /*d710*/  HMMA.16816.F32.BF16 R128, R8, R18, R128 ;  /* 0x000000120880723c */ /* 0x000fe20000041880 */
[----:B------:R-:W3:Y:S01]  /*d720*/  LDSM.16.MT88.4 R16, [R179+0xc800] ;  /* 0x00c80000b310783b */ /* 0x000ee20000004200 */
[--C-:B-1----:R-:W-:Y:S01]  /*d730*/  FFMA.FTZ R4, R50, UR6, -R14.reuse ;  /* 0x0000000632047c23 */ /* 0x102fe2000801080e */
[----:B--2---:R-:W-:-:S03]  /*d740*/  FFMA.FTZ R5, R138, UR6, -R14 ;  /* 0x000000068a057c23 */ /* 0x004fc6000801080e */
[----:B------:R1:W-:Y:S04]  /*d750*/  MUFU.EX2 R177, R4 ;  /* 0x0000000400b17308 */ /* 0x0003e80000000800 */
[----:B------:R2:W-:Y:S01]  /*d760*/  MUFU.EX2 R175, R5 ;  /* 0x0000000500af7308 */ /* 0x0005e20000000800 */
[----:B------:R-:W-:Y:S01]  /*d770*/  MOV R138, R160 ;  /* 0x000000a0008a7202 */ /* 0x000fe20000000f00 */
[----:B-1----:R-:W-:Y:S01]  /*d780*/  FFMA.FTZ R4, R210, UR6, -R15 ;  /* 0x00000006d2047c23 */ /* 0x002fe2000801080f */
[----:B--2---:R-:W-:-:S03]  /*d790*/  FFMA.FTZ R5, R49, UR6, -R14 ;  /* 0x0000000631057c23 */ /* 0x004fc6000801080e */
[----:B------:R1:W-:Y:S04]  /*d7a0*/  MUFU.EX2 R172, R4 ;  /* 0x0000000400ac7308 */ /* 0x0003e80000000800 */
[----:B------:R2:W-:Y:S01]  /*d7b0*/  MUFU.EX2 R197, R5 ;  /* 0x0000000500c57308 */ /* 0x0005e20000000800 */
[----:B------:R-:W-:Y:S01]  /*d7c0*/  MOV R210, R178 ;  /* 0x000000b200d27202 */ /* 0x000fe20000000f00 */
[--C-:B-1----:R-:W-:Y:S01]  /*d7d0*/  FFMA.FTZ R4, R137, UR6, -R15.reuse ;  /* 0x0000000689047c23 */ /* 0x102fe2000801080f */
[----:B--2---:R-:W-:-:S03]  /*d7e0*/  FFMA.FTZ R5, R208, UR6, -R15 ;  /* 0x00000006d0057c23 */ /* 0x004fc6000801080f */
[----:B------:R1:W-:Y:S04]  /*d7f0*/  MUFU.EX2 R178, R4 ;  /* 0x0000000400b27308 */ /* 0x0003e80000000800 */
[----:B------:R2:W-:Y:S01]  /*d800*/  MUFU.EX2 R160, R5 ;  /* 0x0000000500a07308 */ /* 0x0005e20000000800 */
[----:B------:R-:W-:Y:S01]  /*d810*/  MOV R235, R173 ;  /* 0x000000ad00eb7202 */ /* 0x000fe20000000f00 */
[--C-:B------:R-:W-:Y:S01]  /*d820*/  FFMA.FTZ R6, R139, UR6, -R20.reuse ;  /* 0x000000068b067c23 */ /* 0x100fe20008010814 */
[----:B-1----:R-:W-:Y:S01]  /*d830*/  FFMA.FTZ R4, R211, UR6, -R20 ;  /* 0x00000006d3047c23 */ /* 0x002fe20008010814 */
[----:B--2---:R-:W-:-:S03]  /*d840*/  FFMA.FTZ R5, R48, UR6, -R15 ;  /* 0x0000000630057c23 */ /* 0x004fc6000801080f */
[----:B------:R1:W-:Y:S04]  /*d850*/  MUFU.EX2 R173, R4 ;  /* 0x0000000400ad7308 */ /* 0x0003e80000000800 */
[----:B------:R2:W4:Y:S01]  /*d860*/  MUFU.EX2 R209, R5 ;  /* 0x0000000500d17308 */ /* 0x0005220000000800 */
[----:B------:R-:W-:Y:S02]  /*d870*/  MOV R211, R199 ;  /* 0x000000c700d37202 */ /* 0x000fe40000000f00 */
[----:B------:R-:W-:Y:S02]  /*d880*/  MOV R139, R161 ;  /* 0x000000a1008b7202 */ /* 0x000fe40000000f00 */
[----:B------:R4:W3:Y:S01]  /*d890*/  MUFU.EX2 R161, R6 ;  /* 0x0000000600a17308 */ /* 0x0008e20000000800 */
[--C-:B-1----:R-:W-:Y:S01]  /*d8a0*/  FFMA.FTZ R4, R45, UR6, -R20.reuse ;  /* 0x000000062d047c23 */ /* 0x102fe20008010814 */
[----:B--2---:R-:W-:-:S03]  /*d8b0*/  FFMA.FTZ R5, R51, UR6, -R20 ;  /* 0x0000000633057c23 */ /* 0x004fc60008010814 */
[----:B------:R1:W-:Y:S04]  /*d8c0*/  MUFU.EX2 R208, R4 ;  /* 0x0000000400d07308 */ /* 0x0003e80000000800 */
[----:B------:R3:W2:Y:S01]  /*d8d0*/  MUFU.EX2 R199, R5 ;  /* 0x0000000500c77308 */ /* 0x0006a20000000800 */
[----:B----4-:R-:W-:Y:S02]  /*d8e0*/  F2FP.BF16.F32.PACK_AB R6, R209, R178 ;  /* 0x000000b2d106723e */ /* 0x010fe400000010ff */
[----:B-1----:R-:W-:Y:S02]  /*d8f0*/  F2FP.BF16.F32.PACK_AB R4, R160, R172 ;  /* 0x000000aca004723e */ /* 0x002fe400000010ff */
[----:B---3--:R-:W-:Y:S02]  /*d900*/  F2FP.BF16.F32.PACK_AB R5, R161, R173 ;  /* 0x000000ada105723e */ /* 0x008fe400000010ff */
[----:B--2---:R-:W-:-:S02]  /*d910*/  F2FP.BF16.F32.PACK_AB R7, R208, R199 ;  /* 0x000000c7d007723e */ /* 0x004fc400000010ff */
[----:B------:R-:W-:-:S05]  /*d920*/  F2FP.BF16.F32.PACK_AB R8, R174, R242 ;  /* 0x000000f2ae08723e */ /* 0x000fca00000010ff */
[----:B------:R-:W-:Y:S01]  /*d930*/  HMMA.16816.F32.BF16 R48, R4, R16, R148 ;  /* 0x000000100430723c */ /* 0x000fe20000041894 */
[----:B------:R-:W-:Y:S01]  /*d940*/  MOV R151, R47 ;  /* 0x0000002f00977202 */ /* 0x000fe20000000f00 */
[----:B------:R-:W2:Y:S01]  /*d950*/  LDL.LU R148, [R1+0x74] ;  /* 0x0000740001947983 */ /* 0x000ea20000300800 */
[----:B------:R-:W-:Y:S02]  /*d960*/  MOV R150, R46 ;  /* 0x0000002e00967202 */ /* 0x000fe40000000f00 */
[----:B------:R-:W-:-:S03]  /*d970*/  MOV R149, R44 ;  /* 0x0000002c00957202 */ /* 0x000fc60000000f00 */
[----:B------:R-:W-:Y:S01]  /*d980*/  HMMA.16816.F32.BF16 R44, R4, R18, R152 ;  /* 0x00000012042c723c */ /* 0x000fe20000041898 */
[----:B------:R-:W3:Y:S01]  /*d990*/  LDL.LU R153, [R1+0x68] ;  /* 0x0000680001997983 */ /* 0x000ee20000300800 */
[----:B------:R-:W-:Y:S02]  /*d9a0*/  F2FP.BF16.F32.PACK_AB R9, R175, R233 ;  /* 0x000000e9af09723e */ /* 0x000fe400000010ff */
[----:B------:R-:W-:Y:S01]  /*d9b0*/  F2FP.BF16.F32.PACK_AB R10, R198, R176 ;  /* 0x000000b0c60a723e */ /* 0x000fe200000010ff */
[----:B------:R-:W4:Y:S01]  /*d9c0*/  LDL.LU R154, [R1+0x6c] ;  /* 0x00006c00019a7983 */ /* 0x000f220000300800 */
[----:B------:R-:W-:-:S03]  /*d9d0*/  F2FP.BF16.F32.PACK_AB R11, R197, R177 ;  /* 0x000000b1c50b723e */ /* 0x000fc600000010ff */
[----:B------:R-:W2:Y:S04]  /*d9e0*/  LDL.LU R155, [R1+0x70] ;  /* 0x00007000019b7983 */ /* 0x000ea80000300800 */
[C---:B------:R-:W-:Y:S08]  /*d9f0*/  HMMA.16816.F32.BF16 R40, R8.reuse, R16, R40 ;  /* 0x000000100828723c */ /* 0x040ff00000041828 */
[C---:B------:R-:W-:Y:S01]  /*da00*/  HMMA.16816.F32.BF16 R28, R8.reuse, R18, R28 ;  /* 0x00000012081c723c */ /* 0x040fe2000004181c */
[----:B------:R-:W1:Y:S07]  /*da10*/  LDSM.16.MT88.4 R16, [R39+0xc800] ;  /* 0x00c800002710783b */ /* 0x000e6e0000004200 */
[-C--:B-1----:R-:W-:Y:S08]  /*da20*/  HMMA.16816.F32.BF16 R52, R8, R16.reuse, R52 ;  /* 0x000000100834723c */ /* 0x082ff00000041834 */
[C---:B------:R-:W-:Y:S08]  /*da30*/  HMMA.16816.F32.BF16 R164, R4.reuse, R16, R164 ;  /* 0x0000001004a4723c */ /* 0x040ff000000418a4 */
[-C--:B------:R-:W-:Y:S08]  /*da40*/  HMMA.16816.F32.BF16 R168, R4, R18.reuse, R168 ;  /* 0x0000001204a8723c */ /* 0x080ff000000418a8 */
[----:B------:R-:W-:Y:S01]  /*da50*/  HMMA.16816.F32.BF16 R60, R8, R18, R60 ;  /* 0x00000012083c723c */ /* 0x000fe2000004183c */
[----:B------:R-:W1:Y:S01]  /*da60*/  LDSM.16.MT88.4 R16, [R136+0xc800] ;  /* 0x00c800008810783b */ /* 0x000e620000004200 */
[----:B------:R-:W-:-:S06]  /*da70*/  MOV R137, R71 ;  /* 0x0000004700897202 */ /* 0x000fcc0000000f00 */
        /* <DEDUP_REMOVED lines=24> */
[----:B------:R-:W1:Y:S01]  /*dc00*/  LDSM.16.MT88.4 R16, [R37+0xe800] ;  /* 0x00e800002510783b */ /* 0x000e620000004200 */
[----:B---3--:R-:W-:Y:S01]  /*dc10*/  FFMA.FTZ R24, R153, R24, R216 ;  /* 0x0000001899187223 */ /* 0x008fe200000100d8 */
[----:B------:R-:W-:Y:S01]  /*dc20*/  FFMA.FTZ R216, R211, UR6, -R13 ;  /* 0x00000006d3d87c23 */ /* 0x000fe2000801080d */
[----:B------:R-:W-:Y:S01]  /*dc30*/  MOV R211, R234 ;  /* 0x000000ea00d37202 */ /* 0x000fe20000000f00 */
[----:B------:R-:W-:-:S03]  /*dc40*/  FFMA.FTZ R87, R218, UR6, -R14 ;  /* 0x00000006da577c23 */ /* 0x000fc6000801080e */
[C---:B-1----:R-:W-:Y:S08]  /*dc50*/  HMMA.16816.F32.BF16 R120, R4.reuse, R16, R120 ;  /* 0x000000100478723c */ /* 0x042ff00000041878 */
[----:B------:R-:W-:Y:S01]  /*dc60*/  HMMA.16816.F32.BF16 R124, R4, R18, R124 ;  /* 0x00000012047c723c */ /* 0x000fe2000004187c */
[----:B------:R-:W-:Y:S01]  /*dc70*/  FFMA.FTZ R4, R149, UR6, -R13 ;  /* 0x0000000695047c23 */ /* 0x000fe2000801080d */
[----:B----4-:R-:W-:-:S03]  /*dc80*/  FFMA.FTZ R7, R154, R21, R27 ;  /* 0x000000159a077223 */ /* 0x010fc6000001001b */
[----:B------:R1:W-:Y:S03]  /*dc90*/  MUFU.EX2 R21, R4 ;  /* 0x0000000400157308 */ /* 0x0003e60000000800 */
[C---:B------:R-:W-:Y:S08]  /*dca0*/  HMMA.16816.F32.BF16 R116, R8.reuse, R16, R116 ;  /* 0x000000100874723c */ /* 0x040ff00000041874 */
[----:B------:R-:W-:Y:S01]  /*dcb0*/  HMMA.16816.F32.BF16 R128, R8, R18, R128 ;  /* 0x000000120880723c */ /* 0x000fe20000041880 */
[----:B------:R-:W3:Y:S01]  /*dcc0*/  LDSM.16.MT88.4 R16, [R179+0xd000] ;  /* 0x00d00000b310783b */ /* 0x000ee20000004200 */
[----:B-1----:R-:W-:-:S04]  /*dcd0*/  FFMA.FTZ R4, R151, UR6, -R13 ;  /* 0x0000000697047c23 */ /* 0x002fc8000801080d */
[----:B------:R1:W-:Y:S01]  /*dce0*/  MUFU.EX2 R10, R4 ;  /* 0x00000004000a7308 */ /* 0x0003e20000000800 */
[----:B------:R-:W-:Y:S01]  /*dcf0*/  MOV R151, R242 ;  /* 0x000000f200977202 */ /* 0x000fe20000000f00 */
[--C-:B------:R-:W-:Y:S01]  /*dd00*/  FFMA.FTZ R6, R150, UR6, -R13.reuse ;  /* 0x0000000696067c23 */ /* 0x100fe2000801080d */
[----:B------:R-:W-:Y:S01]  /*dd10*/  FFMA.FTZ R5, R139, UR6, -R13 ;  /* 0x000000068b057c23 */ /* 0x000fe2000801080d */
[----:B-1----:R-:W-:-:S04]  /*dd20*/  FFMA.FTZ R4, R223, UR6, -R14 ;  /* 0x00000006df047c23 */ /* 0x002fc8000801080e */
[----:B------:R1:W-:Y:S04]  /*dd30*/  MUFU.EX2 R8, R4 ;  /* 0x0000000400087308 */ /* 0x0003e80000000800 */
[----:B------:R4:W-:Y:S01]  /*dd40*/  MUFU.EX2 R9, R6 ;  /* 0x0000000600097308 */ /* 0x0009e20000000800 */
[----:B-1----:R-:W-:-:S04]  /*dd50*/  FFMA.FTZ R4, R246, UR6, -R14 ;  /* 0x00000006f6047c23 */ /* 0x002fc8000801080e */
[----:B------:R1:W-:Y:S01]  /*dd60*/  MUFU.EX2 R242, R4 ;  /* 0x0000000400f27308 */ /* 0x0003e20000000800 */
[----:B----4-:R-:W-:-:S03]  /*dd70*/  FFMA.FTZ R6, R250, UR6, -R14 ;  /* 0x00000006fa067c23 */ /* 0x010fc6000801080e */
[----:B------:R4:W2:Y:S01]  /*dd80*/  MUFU.EX2 R11, R5 ;  /* 0x00000005000b7308 */ /* 0x0008a20000000800 */
[----:B-1----:R-:W-:-:S04]  /*dd90*/  FFMA.FTZ R4, R235, UR6, -R15 ;  /* 0x00000006eb047c23 */ /* 0x002fc8000801080f */
[----:B------:R1:W-:Y:S01]  /*dda0*/  MUFU.EX2 R234, R4 ;  /* 0x0000000400ea7308 */ /* 0x0003e20000000800 */
[----:B----4-:R-:W-:-:S03]  /*ddb0*/  FFMA.FTZ R5, R227, UR6, -R14 ;  /* 0x00000006e3057c23 */ /* 0x010fc6000801080e */
[----:B------:R4:W3:Y:S04]  /*ddc0*/  MUFU.EX2 R250, R6 ;  /* 0x0000000600fa7308 */ /* 0x0008e80000000800 */
[----:B------:R2:W3:Y:S01]  /*ddd0*/  MUFU.EX2 R246, R5 ;  /* 0x0000000500f67308 */ /* 0x0004e20000000800 */
[----:B-1----:R-:W-:-:S04]  /*dde0*/  FFMA.FTZ R4, R248, UR6, -R15 ;  /* 0x00000006f8047c23 */ /* 0x002fc8000801080f */
[----:B------:R1:W-:Y:S01]  /*ddf0*/  MUFU.EX2 R227, R4 ;  /* 0x0000000400e37308 */ /* 0x0003e20000000800 */
[--C-:B----4-:R-:W-:Y:S01]  /*de00*/  FFMA.FTZ R6, R251, UR6, -R15.reuse ;  /* 0x00000006fb067c23 */ /* 0x110fe2000801080f */
[----:B--2---:R-:W-:Y:S01]  /*de10*/  FFMA.FTZ R5, R245, UR6, -R15 ;  /* 0x00000006f5057c23 */ /* 0x004fe2000801080f */
[----:B------:R-:W-:Y:S02]  /*de20*/  MOV R150, R233 ;  /* 0x000000e900967202 */ /* 0x000fe40000000f00 */
[----:B------:R2:W-:Y:S01]  /*de30*/  MUFU.EX2 R233, R6 ;  /* 0x0000000600e97308 */ /* 0x0005e20000000800 */
[----:B------:R-:W-:Y:S01]  /*de40*/  FFMA.FTZ R139, R138, UR6, -R13 ;  /* 0x000000068a8b7c23 */ /* 0x000fe2000801080d */
[----:B-1----:R-:W-:Y:S02]  /*de50*/  FFMA.FTZ R4, R221, UR6, -R20 ;  /* 0x00000006dd047c23 */ /* 0x002fe40008010814 */
[----:B------:R1:W4:Y:S01]  /*de60*/  MUFU.EX2 R235, R5 ;  /* 0x0000000500eb7308 */ /* 0x0003220000000800 */
[----:B------:R-:W-:-:S03]  /*de70*/  MOV R149, R137 ;  /* 0x0000008900957202 */ /* 0x000fc60000000f00 */
[----:B------:R3:W-:Y:S01]  /*de80*/  MUFU.EX2 R218, R4 ;  /* 0x0000000400da7308 */ /* 0x0007e20000000800 */
[----:B--2---:R-:W-:Y:S01]  /*de90*/  FFMA.FTZ R6, R220, UR6, -R20 ;  /* 0x00000006dc067c23 */ /* 0x004fe20008010814 */
[--C-:B------:R-:W-:Y:S01]  /*dea0*/  FFMA.FTZ R217, R217, UR6, -R13.reuse ;  /* 0x00000006d9d97c23 */ /* 0x100fe2000801080d */
[----:B------:R-:W-:Y:S01]  /*deb0*/  FFMA.FTZ R138, R228, UR6, -R13 ;  /* 0x00000006e48a7c23 */ /* 0x000fe2000801080d */
[--C-:B------:R-:W-:Y:S01]  /*dec0*/  FFMA.FTZ R137, R224, UR6, -R14.reuse ;  /* 0x00000006e0897c23 */ /* 0x100fe2000801080e */
[--C-:B------:R-:W-:Y:S01]  /*ded0*/  FFMA.FTZ R86, R213, UR6, -R14.reuse ;  /* 0x00000006d5567c23 */ /* 0x100fe2000801080e */
[----:B------:R-:W-:Y:S01]  /*dee0*/  FFMA.FTZ R85, R212, UR6, -R14 ;  /* 0x00000006d4557c23 */ /* 0x000fe2000801080e */
[--C-:B-1----:R-:W-:Y:S01]  /*def0*/  FFMA.FTZ R5, R249, UR6, -R20.reuse ;  /* 0x00000006f9057c23 */ /* 0x102fe20008010814 */
[--C-:B------:R-:W-:Y:S01]  /*df00*/  FFMA.FTZ R34, R226, UR6, -R15.reuse ;  /* 0x00000006e2227c23 */ /* 0x100fe2000801080f */
[--C-:B---3--:R-:W-:Y:S01]  /*df10*/  FFMA.FTZ R4, R247, UR6, -R20.reuse ;  /* 0x00000006f7047c23 */ /* 0x108fe20008010814 */
[--C-:B------:R-:W-:Y:S01]  /*df20*/  FFMA.FTZ R33, R219, UR6, -R15.reuse ;  /* 0x00000006db217c23 */ /* 0x100fe2000801080f */
[--C-:B------:R-:W-:Y:S01]  /*df30*/  FFMA.FTZ R13, R244, UR6, -R20.reuse ;  /* 0x00000006f40d7c23 */ /* 0x100fe20008010814 */
[----:B------:R-:W-:Y:S01]  /*df40*/  FFMA.FTZ R14, R225, UR6, -R20 ;  /* 0x00000006e10e7c23 */ /* 0x000fe20008010814 */
[----:B------:R-:W-:Y:S01]  /*df50*/  MOV R249, R11 ;  /* 0x0000000b00f97202 */ /* 0x000fe20000000f00 */
[----:B------:R4:W1:Y:S01]  /*df60*/  MUFU.EX2 R219, R6 ;  /* 0x0000000600db7308 */ /* 0x0008620000000800 */
[----:B------:R-:W-:Y:S01]  /*df70*/  MOV R247, R10 ;  /* 0x0000000a00f77202 */ /* 0x000fe20000000f00 */
[----:B------:R-:W-:Y:S01]  /*df80*/  FFMA.FTZ R38, R155, R23, R38 ;  /* 0x000000179b267223 */ /* 0x000fe20000010026 */
[----:B------:R-:W-:Y:S01]  /*df90*/  MOV R244, R9 ;  /* 0x0000000900f47202 */ /* 0x000fe20000000f00 */
[----:B------:R-:W-:Y:S01]  /*dfa0*/  MUFU.EX2 R226, R5 ;  /* 0x0000000500e27308 */ /* 0x000fe20000000800 */
[----:B------:R-:W-:Y:S01]  /*dfb0*/  MOV R225, R8 ;  /* 0x0000000800e17202 */ /* 0x000fe20000000f00 */
[----:B------:R-:W-:Y:S01]  /*dfc0*/  FFMA.FTZ R32, R214, UR6, -R15 ;  /* 0x00000006d6207c23 */ /* 0x000fe2000801080f */
[----:B------:R-:W-:Y:S01]  /*dfd0*/  FFMA.FTZ R35, R215, UR6, -R20 ;  /* 0x00000006d7237c23 */ /* 0x000fe20008010814 */
[----:B------:R2:W3:Y:S01]  /*dfe0*/  MUFU.EX2 R224, R4 ;  /* 0x0000000400e07308 */ /* 0x0004e20000000800 */
[----:B------:R-:W-:Y:S01]  /*dff0*/  F2FP.BF16.F32.PACK_AB R8, R244, R21 ;  /* 0x00000015f408723e */ /* 0x000fe200000010ff */
[----:B------:R-:W-:Y:S01]  /*e000*/  FFMA.FTZ R36, R148, R22, R36 ;  /* 0x0000001694247223 */ /* 0x000fe20000010024 */
[----:B------:R-:W-:-:S02]  /*e010*/  F2FP.BF16.F32.PACK_AB R9, R250, R225 ;  /* 0x000000e1fa09723e */ /* 0x000fc400000010ff */
[----:B------:R-:W-:Y:S01]  /*e020*/  MOV R152, R25 ;  /* 0x0000001900987202 */ /* 0x000fe20000000f00 */
[----:B------:R-:W-:Y:S01]  /*e030*/  FFMA.FTZ R84, R3, UR6, -R20 ;  /* 0x0000000603547c23 */ /* 0x000fe20008010814 */
[----:B------:R-:W-:Y:S02]  /*e040*/  F2FP.BF16.F32.PACK_AB R10, R249, R247 ;  /* 0x000000f7f90a723e */ /* 0x000fe400000010ff */
[----:B------:R-:W-:Y:S02]  /*e050*/  MOV R189, R161 ;  /* 0x000000a100bd7202 */ /* 0x000fe40000000f00 */
[----:B------:R-:W-:Y:S02]  /*e060*/  MOV R190, R160 ;  /* 0x000000a000be7202 */ /* 0x000fe40000000f00 */
[----:B------:R-:W-:Y:S02]  /*e070*/  MOV R191, R162 ;  /* 0x000000a200bf7202 */ /* 0x000fe40000000f00 */
        /* <DEDUP_REMOVED lines=9> */
[----:B------:R-:W-:Y:S01]  /*e110*/  MOV R188, R176 ;  /* 0x000000b000bc7202 */ /* 0x000fe20000000f00 */
[----:B------:R-:W-:Y:S01]  /*e120*/  MUFU.EX2 R217, R217 ;  /* 0x000000d900d97308 */ /* 0x000fe20000000800 */
[----:B------:R-:W-:Y:S01]  /*e130*/  F2FP.BF16.F32.PACK_AB R11, R246, R242 ;  /* 0x000000f2f60b723e */ /* 0x000fe200000010ff */
[----:B------:R3:W5:Y:S01]  /*e140*/  LDL.LU R228, [R1+0xa4] ;  /* 0x0000a40001e47983 */ /* 0x0007620000300800 */
[----:B------:R-:W-:Y:S01]  /*e150*/  MOV R155, R149 ;  /* 0x00000095009b7202 */ /* 0x000fe20000000f00 */
[----:B------:R-:W-:Y:S01]  /*e160*/  FADD.FTZ R149, R2, R24 ;  /* 0x0000001802957221 */ /* 0x000fe20000010000 */
[----:B------:R-:W-:-:S03]  /*e170*/  FADD.FTZ R148, R0, R7 ;  /* 0x0000000700947221 */ /* 0x000fc60000010000 */
[C---:B------:R-:W-:Y:S01]  /*e180*/  HMMA.16816.F32.BF16 R212, R8.reuse, R16, R40 ;  /* 0x0000001008d4723c */ /* 0x040fe20000041828 */
[----:B------:R-:W-:Y:S02]  /*e190*/  MOV R40, R26 ;  /* 0x0000001a00287202 */ /* 0x000fe40000000f00 */
[----:B----4-:R-:W-:Y:S01]  /*e1a0*/  F2FP.BF16.F32.PACK_AB R6, R235, R227 ;  /* 0x000000e3eb06723e */ /* 0x010fe200000010ff */
[----:B------:R-:W4:Y:S01]  /*e1b0*/  LDSM.16.MT88.4 R24, [R39+0xd000] ;  /* 0x00d000002718783b */ /* 0x000f220000004200 */
[----:B--2---:R-:W-:Y:S02]  /*e1c0*/  F2FP.BF16.F32.PACK_AB R4, R233, R234 ;  /* 0x000000eae904723e */ /* 0x004fe400000010ff */
[----:B-1----:R-:W-:Y:S01]  /*e1d0*/  F2FP.BF16.F32.PACK_AB R5, R219, R218 ;  /* 0x000000dadb05723e */ /* 0x002fe200000010ff */
[----:B------:R-:W-:Y:S01]  /*e1e0*/  HMMA.16816.F32.BF16 R160, R8, R18, R28 ;  /* 0x0000001208a0723c */ /* 0x000fe2000004181c */
[----:B---3--:R-:W-:Y:S01]  /*e1f0*/  F2FP.BF16.F32.PACK_AB R7, R224, R226 ;  /* 0x000000e2e007723e */ /* 0x008fe200000010ff */
[----:B------:R-:W-:Y:S01]  /*e200*/  FFMA.FTZ R15, R222, UR6, -R15 ;  /* 0x00000006de0f7c23 */ /* 0x000fe2000801080f */
[----:B------:R-:W-:Y:S01]  /*e210*/  MOV R41, R21 ;  /* 0x0000001500297202 */ /* 0x000fe20000000f00 */
[----:B------:R-:W-:Y:S01]  /*e220*/  MUFU.EX2 R35, R35 ;  /* 0x0000002300237308 */ /* 0x000fe20000000800 */
[----:B------:R-:W1:Y:S03]  /*e230*/  LDSM.16.MT88.4 R20, [R136+0xd000] ;  /* 0x00d000008814783b */ /* 0x000e660000004200 */
[C---:B------:R-:W-:Y:S01]  /*e240*/  HMMA.16816.F32.BF16 R48, R4.reuse, R16, R48 ;  /* 0x000000100430723c */ /* 0x040fe20000041830 */
[----:B------:R-:W-:Y:S01]  /*e250*/  MUFU.EX2 R216, R216 ;  /* 0x000000d800d87308 */ /* 0x000fe20000000800 */
[----:B------:R2:W5:Y:S06]  /*e260*/  LDL.LU R223, [R1+0xa0] ;  /* 0x0000a00001df7983 */ /* 0x00056c0000300800 */
[----:B------:R-:W-:Y:S01]  /*e270*/  HMMA.16816.F32.BF16 R44, R4, R18, R44 ;  /* 0x00000012042c723c */ /* 0x000fe2000004182c */
[----:B------:R-:W3:Y:S01]  /*e280*/  LDSM.16.MT88.4 R16, [R37+0xd000] ;  /* 0x00d000002510783b */ /* 0x000ee20000004200 */
[----:B------:R-:W-:-:S02]  /*e290*/  MOV R43, R155 ;  /* 0x0000009b002b7202 */ /* 0x000fc40000000f00 */
[----:B------:R-:W-:-:S04]  /*e2a0*/  MOV R42, R211 ;  /* 0x000000d3002a7202 */ /* 0x000fc80000000f00 */
[----:B----4-:R-:W-:Y:S01]  /*e2b0*/  HMMA.16816.F32.BF16 R164, R4, R24, R164 ;  /* 0x0000001804a4723c */ /* 0x010fe200000418a4 */
[----:B------:R-:W-:-:S07]  /*e2c0*/  MOV R155, R210 ;  /* 0x000000d2009b7202 */ /* 0x000fce0000000f00 */
[----:B------:R-:W-:Y:S01]  /*e2d0*/  HMMA.16816.F32.BF16 R168, R4, R26, R168 ;  /* 0x0000001a04a8723c */ /* 0x000fe200000418a8 */
[----:B------:R-:W-:Y:S01]  /*e2e0*/  MUFU.EX2 R15, R15 ;  /* 0x0000000f000f7308 */ /* 0x000fe20000000800 */
[----:B------:R2:W5:Y:S03]  /*e2f0*/  LDL.LU R222, [R1+0x9c] ;  /* 0x00009c0001de7983 */ /* 0x0005660000300800 */
[----:B------:R-:W-:Y:S01]  /*e300*/  MUFU.EX2 R139, R139 ;  /* 0x0000008b008b7308 */ /* 0x000fe20000000800 */
[----:B------:R2:W5:Y:S02]  /*e310*/  LDL.LU R221, [R1+0x98] ;  /* 0x0000980001dd7983 */ /* 0x0005640000300800 */
[C---:B------:R-:W-:Y:S01]  /*e320*/  HMMA.16816.F32.BF16 R208, R8.reuse, R24, R52 ;  /* 0x0000001808d0723c */ /* 0x040fe20000041834 */
[----:B------:R-:W-:Y:S01]  /*e330*/  MOV R55, R179 ;  /* 0x000000b300377202 */ /* 0x000fe20000000f00 */
[----:B------:R-:W-:Y:S01]  /*e340*/  MUFU.EX2 R138, R138 ;  /* 0x0000008a008a7308 */ /* 0x000fe20000000800 */
[----:B------:R2:W5:Y:S04]  /*e350*/  LDL.LU R220, [R1+0x94] ;  /* 0x0000940001dc7983 */ /* 0x0005680000300800 */
[----:B------:R-:W4:Y:S01]  /*e360*/  LDSM.16.MT88.4 R28, [R55+0xf000] ;  /* 0x00f00000371c783b */ /* 0x000f220000004200 */
[C---:B------:R-:W-:Y:S03]  /*e370*/  HMMA.16816.F32.BF16 R176, R8.reuse, R26, R60 ;  /* 0x0000001a08b0723c */ /* 0x040fe6000004183c */
[----:B------:R-:W2:Y:S01]  /*e380*/  LDSM.16.MT88.4 R24, [R39+0xf000] ;  /* 0x00f000002718783b */ /* 0x000ea20000004200 */
[----:B------:R-:W-:Y:S03]  /*e390*/  MUFU.EX2 R137, R137 ;  /* 0x0000008900897308 */ /* 0x000fe60000000800 */
[----:B------:R2:W5:Y:S01]  /*e3a0*/  LDL.LU R3, [R1+0x90] ;  /* 0x0000900001037983 */ /* 0x0005620000300800 */
[-C--:B-1----:R-:W-:Y:S03]  /*e3b0*/  HMMA.16816.F32.BF16 R196, R8, R20.reuse, R56 ;  /* 0x0000001408c4723c */ /* 0x082fe60000041838 */
[----:B------:R1:W5:Y:S04]  /*e3c0*/  LDL.LU R2, [R1+0x8c] ;  /* 0x00008c0001027983 */ /* 0x0003680000300800 */
[----:B------:R1:W5:Y:S01]  /*e3d0*/  LDL.LU R0, [R1+0x88] ;  /* 0x0000880001007983 */ /* 0x0003620000300800 */
[C---:B------:R-:W-:Y:S08]  /*e3e0*/  HMMA.16816.F32.BF16 R180, R4.reuse, R20, R180 ;  /* 0x0000001404b4723c */ /* 0x040ff000000418b4 */
[-C--:B------:R-:W-:Y:S08]  /*e3f0*/  HMMA.16816.F32.BF16 R184, R4, R22.reuse, R184 ;  /* 0x0000001604b8723c */ /* 0x080ff000000418b8 */
[C---:B------:R-:W-:Y:S01]  /*e400*/  HMMA.16816.F32.BF16 R60, R8.reuse, R22, R68 ;  /* 0x00000016083c723c */ /* 0x040fe20000041844 */
[----:B------:R-:W1:Y:S07]  /*e410*/  LDSM.16.MT88.4 R20, [R136+0xf000] ;  /* 0x00f000008814783b */ /* 0x000e6e0000004200 */
[-C--:B---3--:R-:W-:Y:S08]  /*e420*/  HMMA.16816.F32.BF16 R64, R8, R16.reuse, R64 ;  /* 0x000000100840723c */ /* 0x088ff00000041840 */
[C---:B------:R-:W-:Y:S08]  /*e430*/  HMMA.16816.F32.BF16 R192, R4.reuse, R16, R192 ;  /* 0x0000001004c0723c */ /* 0x040ff000000418c0 */
[-C--:B------:R-:W-:Y:S08]  /*e440*/  HMMA.16816.F32.BF16 R200, R4, R18.reuse, R200 ;  /* 0x0000001204c8723c */ /* 0x080ff000000418c8 */
[----:B------:R-:W-:Y:S01]  /*e450*/  HMMA.16816.F32.BF16 R56, R8, R18, R72 ;  /* 0x000000120838723c */ /* 0x000fe20000041848 */
[----:B------:R-:W3:Y:S07]  /*e460*/  LDSM.16.MT88.4 R16, [R37+0xf000] ;  /* 0x00f000002510783b */ /* 0x000eee0000004200 */
[C---:B----4-:R-:W-:Y:S08]  /*e470*/  HMMA.16816.F32.BF16 R72, R4.reuse, R28, R76 ;  /* 0x0000001c0448723c */ /* 0x050ff0000004184c */
[----:B------:R-:W-:Y:S01]  /*e480*/  HMMA.16816.F32.BF16 R76, R4, R30, R80 ;  /* 0x0000001e044c723c */ /* 0x000fe20000041850 */
[----:B------:R-:W-:-:S02]  /*e490*/  MOV R83, R55 ;  /* 0x0000003700537202 */ /* 0x000fc40000000f00 */
[----:B------:R-:W-:Y:S02]  /*e4a0*/  MOV R55, R40 ;  /* 0x0000002800377202 */ /* 0x000fe40000000f00 */
[----:B------:R-:W-:Y:S02]  /*e4b0*/  MOV R82, R41 ;  /* 0x0000002900527202 */ /* 0x000fe40000000f00 */
[----:B------:R-:W-:Y:S01]  /*e4c0*/  MOV R81, R42 ;  /* 0x0000002a00517202 */ /* 0x000fe20000000f00 */
[----:B--2---:R-:W-:Y:S01]  /*e4d0*/  HMMA.16816.F32.BF16 R88, R4, R24, R88 ;  /* 0x000000180458723c */ /* 0x004fe20000041858 */
[----:B------:R-:W-:-:S07]  /*e4e0*/  MOV R80, R43 ;  /* 0x0000002b00507202 */ /* 0x000fce0000000f00 */
[C---:B------:R-:W-:Y:S08]  /*e4f0*/  HMMA.16816.F32.BF16 R92, R4.reuse, R26, R92 ;  /* 0x0000001a045c723c */ /* 0x040ff0000004185c */
[C---:B-1----:R-:W-:Y:S08]  /*e500*/  HMMA.16816.F32.BF16 R104, R4.reuse, R20, R104 ;  /* 0x000000140468723c */ /* 0x042ff00000041868 */
[C---:B------:R-:W-:Y:S08]  /*e510*/  HMMA.16816.F32.BF16 R108, R4.reuse, R22, R108 ;  /* 0x00000016046c723c */ /* 0x040ff0000004186c */
[C---:B---3--:R-:W-:Y:S08]  /*e520*/  HMMA.16816.F32.BF16 R120, R4.reuse, R16, R120 ;  /* 0x000000100478723c */ /* 0x048ff00000041878 */
[----:B------:R-:W-:Y:S01]  /*e530*/  HMMA.16816.F32.BF16 R40, R4, R18, R124 ;  /* 0x000000120428723c */ /* 0x000fe2000004187c */
[----:B------:R-:W-:Y:S01]  /*e540*/  FADD.FTZ R7, R154, R38 ;  /* 0x000000269a077221 */ /* 0x000fe20000010000 */
[----:B------:R-:W-:Y:S01]  /*e550*/  FADD.FTZ R6, R155, R36 ;  /* 0x000000249b067221 */ /* 0x000fe20000010000 */
[----:B------:R-:W-:Y:S01]  /*e560*/  FADD.FTZ R5, R156, R149 ;  /* 0x000000959c057221 */ /* 0x000fe20000010000 */
[----:B------:R-:W-:Y:S01]  /*e570*/  FADD.FTZ R4, R157, R148 ;  /* 0x000000949d047221 */ /* 0x000fe20000010000 */
[----:B------:R-:W-:-:S02]  /*e580*/  MOV R154, R158 ;  /* 0x0000009e009a7202 */ /* 0x000fc40000000f00 */
[----:B------:R-:W-:Y:S02]  /*e590*/  MOV R155, R159 ;  /* 0x0000009f009b7202 */ /* 0x000fe40000000f00 */
[----:B------:R-:W1:Y:S01]  /*e5a0*/  LDSM.16.MT88.4 R156, [R83+0xd800] ;  /* 0x00d80000539c783b */ /* 0x000e620000004200 */
[----:B------:R-:W-:Y:S01]  /*e5b0*/  MOV R127, R55 ;  /* 0x00000037007f7202 */ /* 0x000fe20000000f00 */
[----:B------:R-:W-:Y:S01]  /*e5c0*/  HMMA.16816.F32.BF16 R68, R8, R28, R144 ;  /* 0x0000001c0844723c */ /* 0x000fe20000041890 */
[----:B------:R-:W-:Y:S02]  /*e5d0*/  MOV R145, R248 ;  /* 0x000000f800917202 */ /* 0x000fe40000000f00 */
[----:B------:R-:W-:Y:S02]  /*e5e0*/  MOV R38, R127 ;  /* 0x0000007f00267202 */ /* 0x000fe40000000f00 */
[----:B------:R-:W-:-:S03]  /*e5f0*/  MOV R144, R251 ;  /* 0x000000fb00907202 */ /* 0x000fc60000000f00 */
[----:B------:R-:W-:Y:S01]  /*e600*/  HMMA.16816.F32.BF16 R52, R8, R24, R132 ;  /* 0x000000180834723c */ /* 0x000fe20000041884 */
[----:B------:R2:W-:Y:S01]  /*e610*/  MUFU.EX2 R133, R33 ;  /* 0x0000002100857308 */ /* 0x0005e20000000800 */
[----:B------:R-:W-:-:S03]  /*e620*/  MOV R248, R152 ;  /* 0x0000009800f87202 */ /* 0x000fc60000000f00 */
[----:B------:R3:W-:Y:S01]  /*e630*/  MUFU.EX2 R134, R32 ;  /* 0x0000002000867308 */ /* 0x0007e20000000800 */
[----:B------:R-:W-:-:S03]  /*e640*/  MOV R251, R153 ;  /* 0x0000009900fb7202 */ /* 0x000fc60000000f00 */
[----:B------:R-:W4:Y:S01]  /*e650*/  MUFU.EX2 R132, R34 ;  /* 0x0000002200847308 */ /* 0x000f220000000800 */
[----:B------:R-:W-:Y:S01]  /*e660*/  MOV R126, R175 ;  /* 0x000000af007e7202 */ /* 0x000fe20000000f00 */
[----:B------:R-:W-:Y:S01]  /*e670*/  HMMA.16816.F32.BF16 R100, R8, R20, R100 ;  /* 0x000000140864723c */ /* 0x000fe20000041864 */
[----:B------:R-:W-:Y:S01]  /*e680*/  MOV R127, R174 ;  /* 0x000000ae007f7202 */ /* 0x000fe20000000f00 */
[----:B------:R-:W-:Y:S01]  /*e690*/  MUFU.EX2 R34, R14 ;  /* 0x0000000e00227308 */ /* 0x000fe20000000800 */
[----:B--2---:R-:W-:-:S03]  /*e6a0*/  MOV R33, R81 ;  /* 0x0000005100217202 */ /* 0x004fc60000000f00 */
[----:B------:R2:W1:Y:S01]  /*e6b0*/  MUFU.EX2 R36, R13 ;  /* 0x0000000d00247308 */ /* 0x0004620000000800 */
[----:B---3--:R-:W-:Y:S01]  /*e6c0*/  MOV R32, R80 ;  /* 0x0000005000207202 */ /* 0x008fe20000000f00 */
[C---:B------:R-:W-:Y:S01]  /*e6d0*/  HMMA.16816.F32.BF16 R116, R8.reuse, R16, R116 ;  /* 0x000000100874723c */ /* 0x040fe20000041874 */
[----:B------:R-:W-:Y:S01]  /*e6e0*/  MOV R152, R173 ;  /* 0x000000ad00987202 */ /* 0x000fe20000000f00 */
[----:B------:R-:W3:Y:S01]  /*e6f0*/  MUFU.EX2 R14, R84 ;  /* 0x00000054000e7308 */ /* 0x000ee20000000800 */
[----:B------:R-:W-:Y:S02]  /*e700*/  MOV R153, R172 ;  /* 0x000000ac00997202 */ /* 0x000fe40000000f00 */
[----:B------:R-:W-:Y:S01]  /*e710*/  MOV R146, R245 ;  /* 0x000000f500927202 */ /* 0x000fe20000000f00 */
[----:B------:R-:W3:Y:S01]  /*e720*/  LDSM.16.MT88.4 R172, [R39+0xd800] ;  /* 0x00d8000027ac783b */ /* 0x000ee20000004200 */
[----:B------:R-:W-:Y:S01]  /*e730*/  MOV R135, R188 ;  /* 0x000000bc00877202 */ /* 0x000fe20000000f00 */
[----:B------:R-:W-:Y:S01]  /*e740*/  HMMA.16816.F32.BF16 R28, R8, R30, R140 ;  /* 0x0000001e081c723c */ /* 0x000fe2000004188c */
[----:B------:R-:W-:-:S02]  /*e750*/  MOV R124, R189 ;  /* 0x000000bd007c7202 */ /* 0x000fc40000000f00 */
[----:B------:R-:W-:Y:S01]  /*e760*/  MOV R125, R190 ;  /* 0x000000be007d7202 */ /* 0x000fe20000000f00 */
[----:B--2---:R-:W-:Y:S01]  /*e770*/  FADD.FTZ R13, R232, R7 ;  /* 0x00000007e80d7221 */ /* 0x004fe20000010000 */
[----:B------:R-:W-:Y:S02]  /*e780*/  MOV R245, R191 ;  /* 0x000000bf00f57202 */ /* 0x000fe40000000f00 */
[----:B------:R-:W-:Y:S01]  /*e790*/  MOV R147, R82 ;  /* 0x0000005200937202 */ /* 0x000fe20000000f00 */
[C---:B------:R-:W-:Y:S01]  /*e7a0*/  HMMA.16816.F32.BF16 R24, R8.reuse, R26, R96 ;  /* 0x0000001a0818723c */ /* 0x040fe20000041860 */
[----:B------:R-:W-:Y:S01]  /*e7b0*/  MOV R143, R204 ;  /* 0x000000cc008f7202 */ /* 0x000fe20000000f00 */
[----:B------:R-:W2:Y:S01]  /*e7c0*/  LDSM.16.MT88.4 R188, [R136+0xd800] ;  /* 0x00d8000088bc783b */ /* 0x000ea20000004200 */
[----:B------:R-:W-:Y:S02]  /*e7d0*/  MOV R142, R205 ;  /* 0x000000cd008e7202 */ /* 0x000fe40000000f00 */
[----:B------:R-:W-:Y:S01]  /*e7e0*/  MOV R141, R206 ;  /* 0x000000ce008d7202 */ /* 0x000fe20000000f00 */
[----:B------:R-:W-:Y:S01]  /*e7f0*/  LDSM.16.MT88.4 R80, [R83+0xf800] ;  /* 0x00f800005350783b */ /* 0x000fe20000004200 */
[----:B------:R-:W-:Y:S01]  /*e800*/  MOV R140, R207 ;  /* 0x000000cf008c7202 */ /* 0x000fe20000000f00 */
[C---:B------:R-:W-:Y:S02]  /*e810*/  HMMA.16816.F32.BF16 R20, R8.reuse, R22, R112 ;  /* 0x000000160814723c */ /* 0x040fe40000041870 */
[----:B------:R-:W2:Y:S04]  /*e820*/  LDSM.16.MT88.4 R204, [R37+0xd800] ;  /* 0x00d8000025cc783b */ /* 0x000ea80000004200 */
[----:B------:R-:W2:Y:S02]  /*e830*/  LDSM.16.MT88.4 R96, [R39+0xf800] ;  /* 0x00f800002760783b */ /* 0x000ea40000004200 */
[----:B------:R-:W-:Y:S01]  /*e840*/  HMMA.16816.F32.BF16 R16, R8, R18, R128 ;  /* 0x000000120810723c */ /* 0x000fe20000041880 */
[----:B------:R-:W-:Y:S01]  /*e850*/  FADD.FTZ R11, R38, R6 ;  /* 0x00000006260b7221 */ /* 0x000fe20000010000 */
[----:B------:R-:W-:Y:S01]  /*e860*/  FADD.FTZ R10, R32, R5 ;  /* 0x00000005200a7221 */ /* 0x000fe20000010000 */
[----:B------:R-:W-:Y:S01]  /*e870*/  FADD.FTZ R8, R33, R4 ;  /* 0x0000000421087221 */ /* 0x000fe20000010000 */
[----:B------:R3:W2:Y:S04]  /*e880*/  LDSM.16.MT88.4 R112, [R136+0xf800] ;  /* 0x00f800008870783b */ /* 0x0006a80000004200 */
[----:B------:R-:W2:Y:S01]  /*e890*/  LDSM.16.MT88.4 R4, [R37+0xf800] ;  /* 0x00f800002504783b */ /* 0x000ea20000004200 */
[----:B------:R-:W-:-:S02]  /*e8a0*/  MOV R38, R124 ;  /* 0x0000007c00267202 */ /* 0x000fc40000000f00 */
[----:B------:R-:W-:Y:S02]  /*e8b0*/  MOV R131, R125 ;  /* 0x0000007d00837202 */ /* 0x000fe40000000f00 */
[----:B------:R-:W-:Y:S02]  /*e8c0*/  MOV R130, R126 ;  /* 0x0000007e00827202 */ /* 0x000fe40000000f00 */
[----:B------:R-:W-:Y:S02]  /*e8d0*/  MOV R129, R127 ;  /* 0x0000007f00817202 */ /* 0x000fe40000000f00 */
[----:B----4-:R-:W-:Y:S02]  /*e8e0*/  F2FP.BF16.F32.PACK_AB R124, R133, R132 ;  /* 0x00000084857c723e */ /* 0x010fe400000010ff */
[----:B------:R-:W-:Y:S02]  /*e8f0*/  F2FP.BF16.F32.PACK_AB R126, R15, R134 ;  /* 0x000000860f7e723e */ /* 0x000fe400000010ff */
[----:B-1----:R-:W-:-:S02]  /*e900*/  F2FP.BF16.F32.PACK_AB R125, R34, R36 ;  /* 0x00000024227d723e */ /* 0x002fc400000010ff */
[----:B---3--:R-:W-:Y:S01]  /*e910*/  F2FP.BF16.F32.PACK_AB R127, R14, R35 ;  /* 0x000000230e7f723e */ /* 0x008fe200000010ff */
[----:B------:R-:W1:Y:S01]  /*e920*/  MUFU.EX2 R32, R87 ;  /* 0x0000005700207308 */ /* 0x000e620000000800 */
[----:B------:R-:W-:-:S03]  /*e930*/  MOV R84, R151 ;  /* 0x0000009700547202 */ /* 0x000fc60000000f00 */
[----:B------:R-:W-:Y:S01]  /*e940*/  MUFU.EX2 R33, R86 ;  /* 0x0000005600217308 */ /* 0x000fe20000000800 */
[----:B------:R-:W-:-:S03]  /*e950*/  MOV R136, R150 ;  /* 0x0000009600887202 */ /* 0x000fc60000000f00 */
[----:B------:R-:W3:Y:S01]  /*e960*/  MUFU.EX2 R9, R85 ;  /* 0x0000005500097308 */ /* 0x000ee20000000800 */
[----:B------:R-:W-:Y:S01]  /*e970*/  HMMA.16816.F32.BF16 R148, R124, R156, R48 ;  /* 0x0000009c7c94723c */ /* 0x000fe20000041830 */
        /* <DEDUP_REMOVED lines=8> */
[----:B------:R-:W-:Y:S01]  /*ea00*/  FADD.FTZ R8, R130, R8 ;  /* 0x0000000882087221 */ /* 0x000fe20000010000 */
[----:B------:R-:W-:Y:S01]  /*ea10*/  FADD.FTZ R11, R128, R11 ;  /* 0x0000000b800b7221 */ /* 0x000fe20000010000 */
[----:B------:R-:W-:Y:S01]  /*ea20*/  MOV R49, R131 ;  /* 0x0000008300317202 */ /* 0x000fe20000000f00 */
[----:B------:R-:W-:Y:S01]  /*ea30*/  FADD.FTZ R13, R50, R13 ;  /* 0x0000000d320d7221 */ /* 0x000fe20000010000 */
[----:B------:R-:W-:-:S02]  /*ea40*/  F2FP.BF16.F32.PACK_AB R128, R216, R217 ;  /* 0x000000d9d880723e */ /* 0x000fc400000010ff */
[----:B-1----:R-:W-:Y:S02]  /*ea50*/  F2FP.BF16.F32.PACK_AB R129, R32, R137 ;  /* 0x000000892081723e */ /* 0x002fe400000010ff */
[----:B------:R-:W-:Y:S02]  /*ea60*/  F2FP.BF16.F32.PACK_AB R130, R138, R139 ;  /* 0x0000008b8a82723e */ /* 0x000fe400000010ff */
[----:B---3--:R-:W-:Y:S01]  /*ea70*/  F2FP.BF16.F32.PACK_AB R131, R9, R33 ;  /* 0x000000210983723e */ /* 0x008fe200000010ff */
[----:B------:R-:W-:Y:S01]  /*ea80*/  FADD.FTZ R13, R39, R13 ;  /* 0x0000000d270d7221 */ /* 0x000fe20000010000 */
[----:B------:R-:W-:Y:S02]  /*ea90*/  MOV R50, R38 ;  /* 0x0000002600327202 */ /* 0x000fe40000000f00 */
[----:B------:R-:W-:Y:S02]  /*eaa0*/  MOV R51, R135 ;  /* 0x0000008700337202 */ /* 0x000fe40000000f00 */
        /* <DEDUP_REMOVED lines=9> */
[C---:B------:R-:W-:Y:S08]  /*eb40*/  HMMA.16816.F32.BF16 R144, R128.reuse, R156, R212 ;  /* 0x0000009c8090723c */ /* 0x040ff000000418d4 */
[----:B------:R-:W-:Y:S08]  /*eb50*/  HMMA.16816.F32.BF16 R156, R128, R158, R160 ;  /* 0x0000009e809c723c */ /* 0x000ff000000418a0 */
[C---:B------:R-:W-:Y:S08]  /*eb60*/  HMMA.16816.F32.BF16 R164, R124.reuse, R172, R164 ;  /* 0x000000ac7ca4723c */ /* 0x040ff000000418a4 */
[----:B------:R-:W-:Y:S08]  /*eb70*/  HMMA.16816.F32.BF16 R168, R124, R174, R168 ;  /* 0x000000ae7ca8723c */ /* 0x000ff000000418a8 */
[C---:B------:R-:W-:Y:S08]  /*eb80*/  HMMA.16816.F32.BF16 R160, R128.reuse, R172, R208 ;  /* 0x000000ac80a0723c */ /* 0x040ff000000418d0 */
[C---:B------:R-:W-:Y:S08]  /*eb90*/  HMMA.16816.F32.BF16 R172, R128.reuse, R174, R176 ;  /* 0x000000ae80ac723c */ /* 0x040ff000000418b0 */
[-C--:B--2---:R-:W-:Y:S08]  /*eba0*/  HMMA.16816.F32.BF16 R176, R128, R188.reuse, R196 ;  /* 0x000000bc80b0723c */ /* 0x084ff000000418c4 */
        /* <DEDUP_REMOVED lines=19> */
[----:B------:R-:W-:Y:S01]  /*ece0*/  FADD.FTZ R5, R39, R5 ;  /* 0x0000000527057221 */ /* 0x000fe20000010000 */
[----:B------:R-:W-:-:S06]  /*ecf0*/  FADD.FTZ R4, R38, R4 ;  /* 0x0000000426047221 */ /* 0x000fcc0000010000 */
[C---:B------:R-:W-:Y:S08]  /*ed00*/  HMMA.16816.F32.BF16 R96, R128.reuse, R98, R24 ;  /* 0x000000628060723c */ /* 0x040ff00000041818 */
[C---:B------:R-:W-:Y:S08]  /*ed10*/  HMMA.16816.F32.BF16 R188, R128.reuse, R190, R60 ;  /* 0x000000be80bc723c */ /* 0x040ff0000004183c */
[C---:B------:R-:W-:Y:S08]  /*ed20*/  HMMA.16816.F32.BF16 R112, R128.reuse, R114, R20 ;  /* 0x000000728070723c */ /* 0x040ff00000041814 */
[----:B------:R-:W-:Y:S01]  /*ed30*/  HMMA.16816.F32.BF16 R204, R128, R206, R56 ;  /* 0x000000ce80cc723c */ /* 0x000fe20000041838 */
[----:B------:R-:W-:-:S07]  /*ed40*/  FADD.FTZ R5, R141, R5 ;  /* 0x000000058d057221 */ /* 0x000fce0000010000 */
[-C--:B------:R-:W-:Y:S08]  /*ed50*/  HMMA.16816.F32.BF16 R124, R124, R6.reuse, R40 ;  /* 0x000000067c7c723c */ /* 0x080ff00000041828 */
        /* <DEDUP_REMOVED lines=43> */
[----:B------:R-:W-:Y:S01]  /*f010*/  UISETP.GT.AND UP0, UPT, UR4, UR19, UPT ;  /* 0x000000130400728c */ /* 0x000fe2000bf04270 */
[----:B------:R-:W-:-:S02]  /*f020*/  MOV R134, R245 ;  /* 0x000000f500867202 */ /* 0x000fc40000000f00 */
[----:B------:R-:W-:Y:S02]  /*f030*/  MOV R136, R248 ;  /* 0x000000f800887202 */ /* 0x000fe40000000f00 */
[----:B------:R-:W-:Y:S02]  /*f040*/  MOV R135, R252 ;  /* 0x000000fc00877202 */ /* 0x000fe40000000f00 */
[----:B------:R-:W-:Y:S02]  /*f050*/  MOV R133, R251 ;  /* 0x000000fb00857202 */ /* 0x000fe40000000f00 */
[----:B------:R-:W-:Y:S05]  /*f060*/  BRA.U !UP0, `(.L_x_806) ;  /* 0x0000007108b07547 */ /* 0x000fea000b800000 */
[----:B------:R-:W3:Y:S04]  /*f070*/  LDL R248, [R1+0x5c] ;  /* 0x00005c0001f87983 */ /* 0x000ee80000100800 */
[----:B------:R-:W4:Y:S01]  /*f080*/  LDL R251, [R1+0x58] ;  /* 0x0000580001fb7983 */ /* 0x000f220000100800 */
[----:B------:R-:W-:Y:S01]  /*f090*/  UIADD3 UR6, UPT, UPT, UR21, -0x3, URZ ;  /* 0xfffffffd15067890 */ /* 0x000fe2000fffe0ff */
[----:B------:R-:W-:-:S04]  /*f0a0*/  DEPBAR.LE SB0, 0x0 ;  /* 0x000080000000791a */ /* 0x000fc80000000000 */
[----:B------:R-:W-:Y:S02]  /*f0b0*/  UIMAD.WIDE.U32 UR22, UR6, UR8, URZ ;  /* 0x00000008061672a5 */ /* 0x000fe4000f8e00ff */
[----:B------:R-:W-:Y:S02]  /*f0c0*/  UIMAD.WIDE.U32 UR12, UR6, UR8, URZ ;  /* 0x00000008060c72a5 */ /* 0x000fe4000f8e00ff */
[----:B------:R-:W-:Y:S02]  /*f0d0*/  UIMAD UR7, UR6, UR9, UR23 ;  /* 0x00000009060772a4 */ /* 0x000fe4000f8e0217 */
[----:B------:R-:W-:Y:S01]  /*f0e0*/  UIMAD UR6, UR6, UR9, UR13 ;  /* 0x00000009060672a4 */ /* 0x000fe2000f8e020d */
[----:B-1----:R-:W-:Y:S01]  /*f0f0*/  MOV R4, UR22 ;  /* 0x0000001600047c02 */ /* 0x002fe20008000f00 */
[----:B------:R-:W-:Y:S01]  /*f100*/  ULEA UR4, UP0, UR12, UR15, 0x6 ;  /* 0x0000000f0c047291 */ /* 0x000fe2000f8030ff */
[----:B------:R-:W-:Y:S01]  /*f110*/  IMAD.U32 R5, RZ, RZ, UR23 ;  /* 0x00000017ff057e24 */ /* 0x000fe2000f8e00ff */
[----:B------:R-:W-:-:S02]  /*f120*/  MOV R5, UR7 ;  /* 0x0000000700057c02 */ /* 0x000fc40008000f00 */
[----:B------:R-:W-:Y:S02]  /*f130*/  ULEA.HI.X UR6, UR12, UR14, UR6, 0x6, UP0 ;  /* 0x0000000e0c067291 */ /* 0x000fe400080f3406 */
[----:B------:R-:W-:Y:S01]  /*f140*/  UIADD3 UR15, UP1, UPT, UR4, UR15, URZ ;  /* 0x0000000f040f7290 */ /* 0x000fe2000ff3e0ff */
[----:B------:R-:W-:Y:S01]  /*f150*/  IMAD.U32 R9, RZ, RZ, UR4 ;  /* 0x00000004ff097e24 */ /* 0x000fe2000f8e00ff */
[----:B------:R-:W-:Y:S02]  /*f160*/  ULEA UR7, UP0, UR8, UR4, 0x5 ;  /* 0x0000000408077291 */ /* 0x000fe4000f8028ff */
[----:B------:R-:W-:Y:S01]  /*f170*/  UIADD3.X UR14, UPT, UPT, UR6, UR14, URZ, UP1, !UPT ;  /* 0x0000000e060e7290 */ /* 0x000fe20008ffe4ff */
[----:B------:R-:W-:Y:S01]  /*f180*/  MOV R7, UR6 ;  /* 0x0000000600077c02 */ /* 0x000fe20008000f00 */
[----:B------:R-:W-:Y:S01]  /*f190*/  IMAD.U32 R14, RZ, RZ, UR15 ;  /* 0x0000000fff0e7e24 */ /* 0x000fe2000f8e00ff */
[----:B------:R-:W-:Y:S01]  /*f1a0*/  ULEA.HI.X UR8, UR8, UR6, UR9, 0x5, UP0 ;  /* 0x0000000608087291 */ /* 0x000fe200080f2c09 */
[----:B------:R-:W-:Y:S01]  /*f1b0*/  MOV R13, UR7 ;  /* 0x00000007000d7c02 */ /* 0x000fe20008000f00 */
[----:B------:R-:W1:Y:S04]  /*f1c0*/  LDCU UR6, c[0x0][0x50c] ;  /* 0x0000a180ff0677ac */ /* 0x000e680008000800 */
[----:B------:R-:W-:Y:S01]  /*f1d0*/  MOV R15, UR8 ;  /* 0x00000008000f7c02 */ /* 0x000fe20008000f00 */
[----:B------:R-:W-:-:S04]  /*f1e0*/  UIADD3 UR4, UPT, UPT, UR21, -0x3, URZ ;  /* 0xfffffffd15047890 */ /* 0x000fc8000fffe0ff */
[----:B------:R-:W-:Y:S01]  /*f1f0*/  UISETP.GT.AND UP0, UPT, UR4, UR19, UPT ;  /* 0x000000130400728c */ /* 0x000fe2000bf04270 */
[----:B------:R-:W-:Y:S01]  /*f200*/  BAR.SYNC.DEFER_BLOCKING 0x0 ;  /* 0x0000000000007b1d */ /* 0x000fe20000010000 */
[CC--:B---3--:R-:W-:Y:S02]  /*f210*/  LEA R10, P0, R4.reuse, R248.reuse, 0x7 ;  /* 0x000000f8040a7211 */ /* 0x0c8fe400078038ff */
[CC--:B------:R-:W-:Y:S02]  /*f220*/  LEA R8, P6, R9.reuse, R248.reuse, 0x1 ;  /* 0x000000f809087211 */ /* 0x0c0fe400078c08ff */
[-C--:B----4-:R-:W-:Y:S01]  /*f230*/  LEA.HI.X R11, R4, R251.reuse, R5, 0x7, P0 ;  /* 0x000000fb040b7211 */ /* 0x090fe200000f3c05 */
        /* <DEDUP_REMOVED lines=19> */
[----:B-----5:R-:W-:Y:S01]  /*f370*/  IADD3 R14, PT, PT, R251, R222, RZ ;  /* 0x000000defb0e7210 */ /* 0x020fe20007ffe0ff */
[----:B------:R-:W-:Y:S02]  /*f380*/  IMAD.IADD R13, R223, 0x1, R13 ;  /* 0x00000001df0d7824 */ /* 0x000fe400078e020d */
        /* <DEDUP_REMOVED lines=30> */
[----:B---3--:R-:W-:Y:S04]  /*f570*/  LDSM.16.M88.4 R8, [R222+0x2000] ;  /* 0x00200000de08783b */ /* 0x008fe80000000200 */
[----:B------:R-:W3:Y:S04]  /*f580*/  LDSM.16.M88.4 R36, [R223+0x9000] ;  /* 0x00900000df24783b */ /* 0x000ee80000000200 */
[----:B------:R-:W2:Y:S04]  /*f590*/  LDSM.16.M88.4 R32, [R223+0x9800] ;  /* 0x00980000df20783b */ /* 0x000ea80000000200 */
[----:B------:R-:W-:Y:S04]  /*f5a0*/  LDSM.16.M88.4 R20, [R13+0x9000] ;  /* 0x009000000d14783b */ /* 0x000fe80000000200 */
[----:B------:R-:W1:Y:S04]  /*f5b0*/  LDSM.16.M88.4 R44, [R223+0x8000] ;  /* 0x00800000df2c783b */ /* 0x000e680000000200 */
[----:B----4-:R-:W4:Y:S04]  /*f5c0*/  LDSM.16.M88.4 R4, [R14+0x2000] ;  /* 0x002000000e04783b */ /* 0x010f280000000200 */
[----:B------:R-:W4:Y:S04]  /*f5d0*/  LDSM.16.M88.4 R40, [R223+0x8800] ;  /* 0x00880000df28783b */ /* 0x000f280000000200 */
[----:B------:R-:W4:Y:S04]  /*f5e0*/  LDSM.16.M88.4 R16, [R13+0x9800] ;  /* 0x009800000d10783b */ /* 0x000f280000000200 */
[----:B------:R-:W4:Y:S04]  /*f5f0*/  LDSM.16.M88.4 R28, [R13+0x8000] ;  /* 0x008000000d1c783b */ /* 0x000f280000000200 */
[----:B------:R-:W4:Y:S04]  /*f600*/  LDSM.16.M88.4 R24, [R13+0x8800] ;  /* 0x008800000d18783b */ /* 0x000f280000000200 */
[----:B------:R-:W0:Y:S01]  /*f610*/  LDGDEPBAR ;  /* 0x00000000000079af */ /* 0x000e220000000000 */
[C---:B---3--:R-:W-:Y:S08]  /*f620*/  HMMA.16816.F32.BF16 R52, R8.reuse, R36, RZ ;  /* 0x000000240834723c */ /* 0x048ff000000418ff */
[C---:B--2---:R-:W-:Y:S08]  /*f630*/  HMMA.16816.F32.BF16 R64, R8.reuse, R32, RZ ;  /* 0x000000200840723c */ /* 0x044ff000000418ff */
[----:B-1----:R-:W-:Y:S08]  /*f640*/  HMMA.16816.F32.BF16 R60, R8, R44, RZ ;  /* 0x0000002c083c723c */ /* 0x002ff000000418ff */
[----:B----4-:R-:W-:Y:S08]  /*f650*/  HMMA.16816.F32.BF16 R212, R4, R20, R52 ;  /* 0x0000001404d4723c */ /* 0x010ff00000041834 */
[C---:B------:R-:W-:Y:S08]  /*f660*/  HMMA.16816.F32.BF16 R56, R8.reuse, R40, RZ ;  /* 0x000000280838723c */ /* 0x040ff000000418ff */
[----:B------:R-:W-:Y:S03]  /*f670*/  HMMA.16816.F32.BF16 R140, R8, R46, RZ ;  /* 0x0000002e088c723c */ /* 0x000fe600000418ff */
[----:B------:R-:W-:Y:S01]  /*f680*/  MOV R210, R212 ;  /* 0x000000d400d27202 */ /* 0x000fe20000000f00 */
[----:B------:R-:W-:Y:S01]  /*f690*/  IMAD.MOV.U32 R209, RZ, RZ, R213 ;  /* 0x000000ffffd17224 */ /* 0x000fe200078e00d5 */
[----:B------:R-:W-:Y:S01]  /*f6a0*/  MOV R208, R214 ;  /* 0x000000d600d07202 */ /* 0x000fe20000000f00 */
[----:B------:R-:W-:-:S02]  /*f6b0*/  IMAD.MOV.U32 R15, RZ, RZ, R215 ;  /* 0x000000ffff0f7224 */ /* 0x000fc400078e00d7 */
[C---:B------:R-:W-:Y:S08]  /*f6c0*/  HMMA.16816.F32.BF16 R136, R8.reuse, R42, RZ ;  /* 0x0000002a0888723c */ /* 0x040ff000000418ff */
[C---:B------:R-:W-:Y:S08]  /*f6d0*/  HMMA.16816.F32.BF16 R132, R8.reuse, R38, RZ ;  /* 0x000000260884723c */ /* 0x040ff000000418ff */
[----:B------:R-:W-:Y:S01]  /*f6e0*/  HMMA.16816.F32.BF16 R48, R8, R34, RZ ;  /* 0x000000220830723c */ /* 0x000fe200000418ff */
[----:B------:R-:W1:Y:S07]  /*f6f0*/  LDSM.16.M88.4 R8, [R222] ;  /* 0x00000000de08783b */ /* 0x000e6e0000000200 */
        /* <DEDUP_REMOVED lines=9> */
[C---:B------:R-:W-:Y:S08]  /*f790*/  HMMA.16816.F32.BF16 R52, R4.reuse, R22, R132 ;  /* 0x000000160434723c */ /* 0x040ff00000041884 */
[----:B------:R-:W-:Y:S01]  /*f7a0*/  HMMA.16816.F32.BF16 R248, R4, R18, R48 ;  /* 0x0000001204f8723c */ /* 0x000fe20000041830 */
[----:B------:R-:W2:Y:S07]  /*f7b0*/  LDSM.16.M88.4 R4, [R14] ;  /* 0x000000000e04783b */ /* 0x000eae0000000200 */
[----:B-1----:R-:W-:Y:S03]  /*f7c0*/  HMMA.16816.F32.BF16 R48, R8, R44, RZ ;  /* 0x0000002c0830723c */ /* 0x002fe600000418ff */
[----:B------:R-:W-:Y:S01]  /*f7d0*/  MOV R135, R52 ;  /* 0x0000003400877202 */ /* 0x000fe20000000f00 */
[----:B------:R-:W-:Y:S01]  /*f7e0*/  IMAD.MOV.U32 R134, RZ, RZ, R53 ;  /* 0x000000ffff867224 */ /* 0x000fe200078e0035 */
[----:B------:R-:W-:Y:S01]  /*f7f0*/  MOV R133, R54 ;  /* 0x0000003600857202 */ /* 0x000fe20000000f00 */
[----:B------:R-:W-:-:S02]  /*f800*/  IMAD.MOV.U32 R132, RZ, RZ, R55 ;  /* 0x000000ffff847224 */ /* 0x000fc400078e0037 */
        /* <DEDUP_REMOVED lines=21> */
[C---:B------:R-:W-:Y:S01]  /*f960*/  HMMA.16816.F32.BF16 R44, R4.reuse, R22, R44 ;  /* 0x00000016042c723c */ /* 0x040fe2000004182c */
[----:B------:R-:W-:Y:S07]  /*f970*/  LDSM.16.M88.4 R20, [R220+0x8000] ;  /* 0x00800000dc14783b */ /* 0x000fee0000000200 */
[----:B------:R-:W-:Y:S01]  /*f980*/  HMMA.16816.F32.BF16 R24, R4, R18, R8 ;  /* 0x000000120418723c */ /* 0x000fe20000041808 */
[----:B------:R-:W1:Y:S04]  /*f990*/  LDSM.16.M88.4 R4, [R229+0x2000] ;  /* 0x00200000e504783b */ /* 0x000e680000000200 */
[----:B------:R-:W2:Y:S04]  /*f9a0*/  LDSM.16.M88.4 R8, [R229] ;  /* 0x00000000e508783b */ /* 0x000ea80000000200 */
[----:B------:R-:W3:Y:S01]  /*f9b0*/  LDSM.16.M88.4 R16, [R220+0x8800] ;  /* 0x00880000dc10783b */ /* 0x000ee20000000200 */
[----:B-1----:R-:W-:Y:S01]  /*f9c0*/  HMMA.16816.F32.BF16 R212, R4, R20, R60 ;  /* 0x0000001404d4723c */ /* 0x002fe2000004183c */
[----:B------:R-:W-:Y:S01]  /*f9d0*/  MOV R60, R210 ;  /* 0x000000d2003c7202 */ /* 0x000fe20000000f00 */
[----:B------:R-:W-:Y:S01]  /*f9e0*/  IMAD.MOV.U32 R61, RZ, RZ, R209 ;  /* 0x000000ffff3d7224 */ /* 0x000fe200078e00d1 */
[----:B------:R-:W-:Y:S01]  /*f9f0*/  MOV R62, R208 ;  /* 0x000000d0003e7202 */ /* 0x000fe20000000f00 */
[----:B------:R-:W-:-:S04]  /*fa00*/  IMAD.MOV.U32 R63, RZ, RZ, R15 ;  /* 0x000000ffff3f7224 */ /* 0x000fc800078e000f */
        /* <DEDUP_REMOVED lines=23> */
[C---:B--2---:R-:W-:Y:S03]  /*fb80*/  HMMA.16816.F32.BF16 R216, R8.reuse, R20, R208 ;  /* 0x0000001408d8723c */ /* 0x044fe600000418d0 */
[----:B------:R-:W-:Y:S01]  /*fb90*/  MOV R15, R246 ;  /* 0x000000f6000f7202 */ /* 0x000fe20000000f00 */
[----:B------:R-:W-:Y:S01]  /*fba0*/  IMAD.MOV.U32 R212, RZ, RZ, R245 ;  /* 0x000000ffffd47224 */ /* 0x000fe200078e00f5 */
[----:B------:R-:W-:Y:S01]  /*fbb0*/  MOV R213, R244 ;  /* 0x000000f400d57202 */ /* 0x000fe20000000f00 */
[----:B------:R-:W-:Y:S01]  /*fbc0*/  IMAD.MOV.U32 R242, RZ, RZ, R247 ;  /* 0x000000fffff27224 */ /* 0x000fe200078e00f7 */
[----:B------:R-:W-:Y:S01]  /*fbd0*/  MOV R143, R15 ;  /* 0x0000000f008f7202 */ /* 0x000fe20000000f00 */
[----:B---3--:R-:W-:Y:S01]  /*fbe0*/  HMMA.16816.F32.BF16 R32, R8, R18, R32 ;  /* 0x000000120820723c */ /* 0x008fe20000041820 */
[----:B------:R-:W-:Y:S01]  /*fbf0*/  MOV R141, R213 ;  /* 0x000000d5008d7202 */ /* 0x000fe20000000f00 */
[----:B------:R-:W-:-:S06]  /*fc00*/  IMAD.MOV.U32 R142, RZ, RZ, R212 ;  /* 0x000000ffff8e7224 */ /* 0x000fcc00078e00d4 */
[C---:B------:R-:W-:Y:S03]  /*fc10*/  HMMA.16816.F32.BF16 R212, R8.reuse, R16, R132 ;  /* 0x0000001008d4723c */ /* 0x040fe60000041884 */
[----:B------:R-:W-:Y:S01]  /*fc20*/  MOV R21, R218 ;  /* 0x000000da00157202 */ /* 0x000fe20000000f00 */
[----:B------:R-:W-:Y:S01]  /*fc30*/  IMAD.MOV.U32 R20, RZ, RZ, R219 ;  /* 0x000000ffff147224 */ /* 0x000fe200078e00db */
[----:B------:R-:W-:Y:S01]  /*fc40*/  MOV R209, R216 ;  /* 0x000000d800d17202 */ /* 0x000fe20000000f00 */
[----:B------:R-:W-:Y:S02]  /*fc50*/  IMAD.MOV.U32 R208, RZ, RZ, R217 ;  /* 0x000000ffffd07224 */ /* 0x000fe400078e00d9 */
[----:B------:R-:W-:Y:S03]  /*fc60*/  HMMA.16816.F32.BF16 R216, R8, R22, R136 ;  /* 0x0000001608d8723c */ /* 0x000fe60000041888 */
[----:B------:R-:W-:Y:S01]  /*fc70*/  IMAD.MOV.U32 R233, RZ, RZ, R34 ;  /* 0x000000ffffe97224 */ /* 0x000fe200078e0022 */
[----:B------:R-:W-:Y:S01]  /*fc80*/  MOV R15, R35 ;  /* 0x00000023000f7202 */ /* 0x000fe20000000f00 */
[----:B------:R-:W-:Y:S01]  /*fc90*/  IMAD.MOV.U32 R34, RZ, RZ, R21 ;  /* 0x000000ffff227224 */ /* 0x000fe200078e0015 */
[----:B------:R-:W-:Y:S01]  /*fca0*/  MOV R35, R20 ;  /* 0x0000001400237202 */ /* 0x000fe20000000f00 */
[----:B------:R-:W-:Y:S01]  /*fcb0*/  IMAD.MOV.U32 R235, RZ, RZ, R32 ;  /* 0x000000ffffeb7224 */ /* 0x000fe200078e0020 */
[----:B------:R-:W-:Y:S01]  /*fcc0*/  HMMA.16816.F32.BF16 R52, R4, R16, R52 ;  /* 0x000000100434723c */ /* 0x000fe20000041834 */
[----:B------:R-:W1:Y:S01]  /*fcd0*/  LDSM.16.M88.4 R20, [R221+0x9000] ;  /* 0x00900000dd14783b */ /* 0x000e620000000200 */
[----:B------:R-:W-:Y:S01]  /*fce0*/  MOV R234, R33 ;  /* 0x0000002100ea7202 */ /* 0x000fe20000000f00 */
[----:B------:R-:W-:Y:S01]  /*fcf0*/  IMAD.MOV.U32 R32, RZ, RZ, R209 ;  /* 0x000000ffff207224 */ /* 0x000fe200078e00d1 */
[----:B------:R-:W-:-:S04]  /*fd00*/  MOV R33, R208 ;  /* 0x000000d000217202 */ /* 0x000fc80000000f00 */
[C---:B------:R-:W-:Y:S01]  /*fd10*/  HMMA.16816.F32.BF16 R244, R4.reuse, R18, R48 ;  /* 0x0000001204f4723c */ /* 0x040fe20000041830 */
[----:B------:R-:W2:Y:S07]  /*fd20*/  LDSM.16.M88.4 R16, [R221+0x9800] ;  /* 0x00980000dd10783b */ /* 0x000eae0000000200 */
[----:B-1----:R-:W-:Y:S08]  /*fd30*/  HMMA.16816.F32.BF16 R208, R4, R20, R64 ;  /* 0x0000001404d0723c */ /* 0x002ff00000041840 */
[-C--:B------:R-:W-:Y:S08]  /*fd40*/  HMMA.16816.F32.BF16 R48, R8, R22.reuse, R44 ;  /* 0x000000160830723c */ /* 0x080ff0000004182c */
[----:B------:R-:W-:Y:S01]  /*fd50*/  HMMA.16816.F32.BF16 R224, R4, R22, R60 ;  /* 0x0000001604e0723c */ /* 0x000fe2000004183c */
[----:B------:R-:W-:Y:S01]  /*fd60*/  IMAD.MOV.U32 R60, RZ, RZ, R141 ;  /* 0x000000ffff3c7224 */ /* 0x000fe200078e008d */
[----:B------:R-:W-:Y:S01]  /*fd70*/  MOV R61, R142 ;  /* 0x0000008e003d7202 */ /* 0x000fe20000000f00 */
[----:B------:R-:W-:Y:S01]  /*fd80*/  IMAD.MOV.U32 R62, RZ, RZ, R143 ;  /* 0x000000ffff3e7224 */ /* 0x000fe200078e008f */
[----:B------:R-:W-:-:S04]  /*fd90*/  MOV R63, R242 ;  /* 0x000000f2003f7202 */ /* 0x000fc80000000f00 */
[C---:B------:R-:W-:Y:S01]  /*fda0*/  HMMA.16816.F32.BF16 R132, R8.reuse, R20, R36 ;  /* 0x000000140884723c */ /* 0x040fe20000041824 */
[----:B------:R-:W-:Y:S07]  /*fdb0*/  LDSM.16.M88.4 R20, [R223+0xa800] ;  /* 0x00a80000df14783b */ /* 0x000fee0000000200 */
[C---:B--2---:R-:W-:Y:S08]  /*fdc0*/  HMMA.16816.F32.BF16 R64, R8.reuse, R16, R28 ;  /* 0x000000100840723c */ /* 0x044ff0000004181c */
[----:B------:R-:W-:Y:S01]  /*fdd0*/  HMMA.16816.F32.BF16 R44, R8, R18, R24 ;  /* 0x00000012082c723c */ /* 0x000fe20000041818 */
[----:B------:R-:W1:Y:S07]  /*fde0*/  LDSM.16.M88.4 R8, [R222+0x4000] ;  /* 0x00400000de08783b */ /* 0x000e6e0000000200 */
[C---:B------:R-:W-:Y:S08]  /*fdf0*/  HMMA.16816.F32.BF16 R140, R4.reuse, R16, R56 ;  /* 0x00000010048c723c */ /* 0x040ff00000041838 */
[----:B------:R-:W-:Y:S01]  /*fe00*/  HMMA.16816.F32.BF16 R136, R4, R18, R40 ;  /* 0x000000120488723c */ /* 0x000fe20000041828 */
[----:B------:R-:W2:Y:S04]  /*fe10*/  LDSM.16.M88.4 R16, [R223+0xa000] ;  /* 0x00a00000df10783b */ /* 0x000ea80000000200 */
[----:B------:R3:W4:Y:S03]  /*fe20*/  LDSM.16.M88.4 R4, [R222+0x6000] ;  /* 0x00600000de04783b */ /* 0x0007260000000200 */
[C---:B-1----:R-:W-:Y:S08]  /*fe30*/  HMMA.16816.F32.BF16 R24, R8.reuse, R20, R212 ;  /* 0x000000140818723c */ /* 0x042ff000000418d4 */
[-C--:B--2---:R-:W-:Y:S11]  /*fe40*/  HMMA.16816.F32.BF16 R36, R8, R16.reuse, R32 ;  /* 0x000000100824723c */ /* 0x084ff60000041820 */
[----:B---3--:R-:W-:Y:S01]  /*fe50*/  MOV R222, R27 ;  /* 0x0000001b00de7202 */ /* 0x008fe20000000f00 */
[C---:B----4-:R-:W-:Y:S08]  /*fe60*/  HMMA.16816.F32.BF16 R40, R4.reuse, R16, R60 ;  /* 0x000000100428723c */ /* 0x050ff0000004183c */
[-C--:B------:R-:W-:Y:S01]  /*fe70*/  HMMA.16816.F32.BF16 R32, R4, R18.reuse, R248 ;  /* 0x000000120420723c */ /* 0x080fe200000418f8 */
        /* <DEDUP_REMOVED lines=8> */
[----:B------:R-:W1:Y:S04]  /*ff00*/  LDSM.16.M88.4 R16, [R223+0xb000] ;  /* 0x00b00000df10783b */ /* 0x000e680000000200 */
[----:B------:R-:W2:Y:S03]  /*ff10*/  LDSM.16.M88.4 R24, [R223+0xb800] ;  /* 0x00b80000df18783b */ /* 0x000ea60000000200 */
[----:B------:R-:W-:Y:S08]  /*ff20*/  HMMA.16816.F32.BF16 R248, R8, R22, R248 ;  /* 0x0000001608f8723c */ /* 0x000ff000000418f8 */
[C---:B------:R-:W-:Y:S08]  /*ff30*/  HMMA.16816.F32.BF16 R60, R4.reuse, R20, R52 ;  /* 0x00000014043c723c */ /* 0x040ff00000041834 */
[----:B------:R-:W-:Y:S08]  /*ff40*/  HMMA.16816.F32.BF16 R56, R4, R22, R244 ;  /* 0x000000160438723c */ /* 0x000ff000000418f4 */
[----:B-1----:R-:W-:Y:S08]  /*ff50*/  HMMA.16816.F32.BF16 R20, R8, R18, R48 ;  /* 0x000000120814723c */ /* 0x002ff00000041830 */
[C---:B------:R-:W-:Y:S08]  /*ff60*/  HMMA.16816.F32.BF16 R52, R4.reuse, R16, R208 ;  /* 0x000000100434723c */ /* 0x040ff000000418d0 */
[C---:B------:R-:W-:Y:S08]  /*ff70*/  HMMA.16816.F32.BF16 R224, R4.reuse, R18, R224 ;  /* 0x0000001204e0723c */ /* 0x040ff000000418e0 */
[C---:B--2---:R-:W-:Y:S08]  /*ff80*/  HMMA.16816.F32.BF16 R216, R4.reuse, R24, R140 ;  /* 0x0000001804d8723c */ /* 0x044ff0000004188c */
[----:B------:R-:W-:Y:S01]  /*ff90*/  HMMA.16816.F32.BF16 R212, R4, R26, R136 ;  /* 0x0000001a04d4723c */ /* 0x000fe20000041888 */
[----:B------:R-:W-:Y:S01]  /*ffa0*/  IMAD.MOV.U32 R7, RZ, RZ, R248 ;  /* 0x000000ffff077224 */ /* 0x000fe200078e00f8 */
[----:B------:R-:W-:Y:S01]  /*ffb0*/  MOV R6, R249 ;  /* 0x000000f900067202 */ /* 0x000fe20000000f00 */
[----:B------:R-:W-:Y:S01]  /*ffc0*/  IMAD.MOV.U32 R5, RZ, RZ, R250 ;  /* 0x000000ffff057224 */ /* 0x000fe200078e00fa */
[----:B------:R-:W-:Y:S01]  /*ffd0*/  MOV R4, R251 ;  /* 0x000000fb00047202 */ /* 0x000fe20000000f00 */
[----:B------:R-:W-:Y:S01]  /*ffe0*/  IMAD.MOV.U32 R48, RZ, RZ, R7 ;  /* 0x000000ffff307224 */ /* 0x000fe200078e0007 */
[----:B------:R-:W-:Y:S01]  /*fff0*/  MOV R49, R6 ;  /* 0x0000000600317202 */ /* 0x000fe20000000f00 */
[----:B------:R-:W-:Y:S01]  /*10000*/  IMAD.MOV.U32 R50, RZ, RZ, R5 ;  /* 0x000000ffff327224 */ /* 0x000fe200078e0005 */
[----:B------:R-:W-:Y:S01]  /*10010*/  HMMA.16816.F32.BF16 R244, R8, R16, R132 ;  /* 0x0000001008f4723c */ /* 0x000fe20000041884 */
[----:B------:R-:W-:Y:S01]  /*10020*/  IMAD.MOV.U32 R135, RZ, RZ, R20 ;  /* 0x000000ffff877224 */ /* 0x000fe200078e0014 */
[----:B------:R-:W-:Y:S01]  /*10030*/  MOV R134, R21 ;  /* 0x0000001500867202 */ /* 0x000fe20000000f00 */
[----:B------:R-:W-:Y:S01]  /*10040*/  IMAD.MOV.U32 R133, RZ, RZ, R22 ;  /* 0x000000ffff857224 */ /* 0x000fe200078e0016 */
[----:B------:R-:W-:Y:S01]  /*10050*/  MOV R132, R23 ;  /* 0x0000001700847202 */ /* 0x000fe20000000f00 */
[----:B------:R-:W-:Y:S01]  /*10060*/  LDSM.16.M88.4 R16, [R14+0x4000] ;  /* 0x004000000e10783b */ /* 0x000fe20000000200 */
[----:B------:R-:W-:-:S02]  /*10070*/  MOV R51, R4 ;  /* 0x0000000400337202 */ /* 0x000fc40000000f00 */
[C---:B------:R-:W-:Y:S01]  /*10080*/  HMMA.16816.F32.BF16 R64, R8.reuse, R24, R64 ;  /* 0x000000180840723c */ /* 0x040fe20000041840 */
[----:B------:R-:W1:Y:S04]  /*10090*/  LDSM.16.M88.4 R20, [R13+0xa000] ;  /* 0x00a000000d14783b */ /* 0x000e680000000200 */
[----:B------:R2:W3:Y:S03]  /*100a0*/  LDSM.16.M88.4 R4, [R14+0x6000] ;  /* 0x006000000e04783b */ /* 0x0004e60000000200 */
[----:B------:R-:W-:Y:S11]  /*100b0*/  HMMA.16816.F32.BF16 R44, R8, R26, R44 ;  /* 0x0000001a082c723c */ /* 0x000ff6000004182c */
[----:B------:R-:W-:Y:S01]  /*100c0*/  IMAD.MOV.U32 R25, RZ, RZ, R64 ;  /* 0x000000ffff197224 */ /* 0x000fe200078e0040 */
[----:B------:R-:W-:Y:S01]  /*100d0*/  MOV R24, R65 ;  /* 0x0000004100187202 */ /* 0x000fe20000000f00 */
[----:B------:R-:W-:-:S06]  /*100e0*/  IMAD.MOV.U32 R15, RZ, RZ, R66 ;  /* 0x000000ffff0f7224 */ /* 0x000fcc00078e0042 */
[----:B------:R-:W-:Y:S01]  /*100f0*/  IMAD.MOV.U32 R11, RZ, RZ, R44 ;  /* 0x000000ffff0b7224 */ /* 0x000fe200078e002c */
[----:B------:R-:W-:Y:S01]  /*10100*/  MOV R10, R45 ;  /* 0x0000002d000a7202 */ /* 0x000fe20000000f00 */
[----:B------:R-:W-:Y:S01]  /*10110*/  IMAD.MOV.U32 R9, RZ, RZ, R46 ;  /* 0x000000ffff097224 */ /* 0x000fe200078e002e */
[----:B------:R-:W-:Y:S01]  /*10120*/  MOV R8, R47 ;  /* 0x0000002f00087202 */ /* 0x000fe20000000f00 */
[----:B------:R-:W-:Y:S01]  /*10130*/  IMAD.MOV.U32 R44, RZ, RZ, R235 ;  /* 0x000000ffff2c7224 */ /* 0x000fe200078e00eb */
[----:B--2---:R-:W-:Y:S01]  /*10140*/  MOV R14, R67 ;  /* 0x00000043000e7202 */ /* 0x004fe20000000f00 */
[----:B------:R-:W-:Y:S01]  /*10150*/  IMAD.MOV.U32 R46, RZ, RZ, R233 ;  /* 0x000000ffff2e7224 */ /* 0x000fe200078e00e9 */
[----:B------:R-:W-:Y:S02]  /*10160*/  MOV R47, R222 ;  /* 0x000000de002f7202 */ /* 0x000fe40000000f00 */
[----:B------:R-:W-:Y:S01]  /*10170*/  MOV R45, R234 ;  /* 0x000000ea002d7202 */ /* 0x000fe20000000f00 */
[----:B-1----:R-:W-:Y:S01]  /*10180*/  HMMA.16816.F32.BF16 R208, R16, R20, R36 ;  /* 0x0000001410d0723c */ /* 0x002fe20000041824 */
[----:B------:R-:W-:Y:S01]  /*10190*/  IMAD.MOV.U32 R36, RZ, RZ, R25 ;  /* 0x000000ffff247224 */ /* 0x000fe200078e0019 */
[----:B------:R-:W-:Y:S01]  /*101a0*/  MOV R37, R24 ;  /* 0x0000001800257202 */ /* 0x000fe20000000f00 */
[----:B------:R-:W-:Y:S01]  /*101b0*/  IMAD.MOV.U32 R38, RZ, RZ, R15 ;  /* 0x000000ffff267224 */ /* 0x000fe200078e000f */
[----:B------:R-:W-:-:S04]  /*101c0*/  MOV R39, R14 ;  /* 0x0000000e00277202 */ /* 0x000fc80000000f00 */
[----:B---3--:R-:W-:Y:S01]  /*101d0*/  HMMA.16816.F32.BF16 R24, R4, R22, R32 ;  /* 0x000000160418723c */ /* 0x008fe20000041820 */
[----:B------:R-:W-:Y:S01]  /*101e0*/  MOV R32, R11 ;  /* 0x0000000b00207202 */ /* 0x000fe20000000f00 */
[----:B------:R-:W-:Y:S01]  /*101f0*/  IMAD.MOV.U32 R34, RZ, RZ, R9 ;  /* 0x000000ffff227224 */ /* 0x000fe200078e0009 */
[----:B------:R-:W-:Y:S02]  /*10200*/  MOV R33, R10 ;  /* 0x0000000a00217202 */ /* 0x000fe40000000f00 */
[----:B------:R-:W-:-:S03]  /*10210*/  MOV R35, R8 ;  /* 0x0000000800237202 */ /* 0x000fc60000000f00 */
[----:B------:R-:W-:Y:S01]  /*10220*/  HMMA.16816.F32.BF16 R8, R16, R22, R28 ;  /* 0x000000161008723c */ /* 0x000fe2000004181c */
[----:B------:R-:W-:Y:S07]  /*10230*/  LDSM.16.M88.4 R28, [R220+0xa000] ;  /* 0x00a00000dc1c783b */ /* 0x000fee0000000200 */
[----:B------:R-:W-:Y:S01]  /*10240*/  HMMA.16816.F32.BF16 R248, R4, R20, R40 ;  /* 0x0000001404f8723c */ /* 0x000fe20000041828 */
[----:B------:R-:W1:Y:S01]  /*10250*/  LDSM.16.M88.4 R20, [R13+0xb000] ;  /* 0x00b000000d14783b */ /* 0x000e620000000200 */
[----:B------:R-:W-:Y:S01]  /*10260*/  IMAD.MOV.U32 R40, RZ, RZ, R135 ;  /* 0x000000ffff287224 */ /* 0x000fe200078e0087 */
[----:B------:R-:W-:Y:S01]  /*10270*/  MOV R235, R25 ;  /* 0x0000001900eb7202 */ /* 0x000fe20000000f00 */
[----:B------:R-:W-:Y:S01]  /*10280*/  IMAD.MOV.U32 R242, RZ, RZ, R24 ;  /* 0x000000fffff27224 */ /* 0x000fe200078e0018 */
[----:B------:R-:W-:Y:S01]  /*10290*/  MOV R234, R26 ;  /* 0x0000001a00ea7202 */ /* 0x000fe20000000f00 */
[----:B------:R-:W-:Y:S01]  /*102a0*/  IMAD.MOV.U32 R233, RZ, RZ, R27 ;  /* 0x000000ffffe97224 */ /* 0x000fe200078e001b */
[----:B------:R-:W-:Y:S01]  /*102b0*/  MOV R41, R134 ;  /* 0x0000008600297202 */ /* 0x000fe20000000f00 */
[----:B------:R-:W-:Y:S01]  /*102c0*/  LDSM.16.M88.4 R24, [R13+0xb800] ;  /* 0x00b800000d18783b */ /* 0x000fe20000000200 */
[----:B------:R-:W-:Y:S01]  /*102d0*/  IMAD.MOV.U32 R42, RZ, RZ, R133 ;  /* 0x000000ffff2a7224 */ /* 0x000fe200078e0085 */
[----:B------:R-:W-:Y:S01]  /*102e0*/  MOV R43, R132 ;  /* 0x00000084002b7202 */ /* 0x000fe20000000f00 */
[----:B------:R-:W-:Y:S01]  /*102f0*/  IMAD.MOV.U32 R222, RZ, RZ, R9 ;  /* 0x000000ffffde7224 */ /* 0x000fe200078e0009 */
[----:B------:R-:W-:-:S02]  /*10300*/  MOV R223, R8 ;  /* 0x0000000800df7202 */ /* 0x000fc40000000f00 */
[----:B------:R-:W-:Y:S02]  /*10310*/  MOV R15, R10 ;  /* 0x0000000a000f7202 */ /* 0x000fe40000000f00 */
[----:B------:R-:W-:Y:S02]  /*10320*/  MOV R14, R11 ;  /* 0x0000000b000e7202 */ /* 0x000fe40000000f00 */
[----:B------:R-:W2:Y:S01]  /*10330*/  LDSM.16.M88.4 R8, [R13+0xa800] ;  /* 0x00a800000d08783b */ /* 0x000ea20000000200 */
[C---:B-1----:R-:W-:Y:S08]  /*10340*/  HMMA.16816.F32.BF16 R132, R4.reuse, R20, R52 ;  /* 0x000000140484723c */ /* 0x042ff00000041834 */
[----:B------:R-:W-:Y:S01]  /*10350*/  HMMA.16816.F32.BF16 R64, R4, R22, R224 ;  /* 0x000000160440723c */ /* 0x000fe200000418e0 */
[----:B------:R-:W-:Y:S01]  /*10360*/  IMAD.MOV.U32 R224, RZ, RZ, R242 ;  /* 0x000000ffffe07224 */ /* 0x000fe200078e00f2 */
[----:B------:R-:W-:Y:S01]  /*10370*/  MOV R225, R235 ;  /* 0x000000eb00e17202 */ /* 0x000fe20000000f00 */
[----:B------:R-:W-:Y:S01]  /*10380*/  IMAD.MOV.U32 R227, RZ, RZ, R233 ;  /* 0x000000ffffe37224 */ /* 0x000fe200078e00e9 */
[----:B------:R-:W-:-:S04]  /*10390*/  MOV R226, R234 ;  /* 0x000000ea00e27202 */ /* 0x000fc80000000f00 */
[----:B------:R-:W-:Y:S08]  /*103a0*/  HMMA.16816.F32.BF16 R40, R16, R22, R40 ;  /* 0x000000161028723c */ /* 0x000ff00000041828 */
[C---:B--2---:R-:W-:Y:S08]  /*103b0*/  HMMA.16816.F32.BF16 R140, R4.reuse, R8, R60 ;  /* 0x00000008048c723c */ /* 0x044ff0000004183c */
[----:B------:R-:W-:Y:S08]  /*103c0*/  HMMA.16816.F32.BF16 R136, R4, R10, R56 ;  /* 0x0000000a0488723c */ /* 0x000ff00000041838 */
[C---:B------:R-:W-:Y:S08]  /*103d0*/  HMMA.16816.F32.BF16 R52, R16.reuse, R8, R44 ;  /* 0x000000081034723c */ /* 0x040ff0000004182c */
[----:B------:R-:W-:Y:S01]  /*103e0*/  HMMA.16816.F32.BF16 R48, R16, R10, R48 ;  /* 0x0000000a1030723c */ /* 0x000fe20000041830 */
[----:B------:R-:W1:Y:S07]  /*103f0*/  LDSM.16.M88.4 R8, [R229+0x4000] ;  /* 0x00400000e508783b */ /* 0x000e6e0000000200 */
[C---:B------:R-:W-:Y:S08]  /*10400*/  HMMA.16816.F32.BF16 R60, R4.reuse, R24, R216 ;  /* 0x00000018043c723c */ /* 0x040ff000000418d8 */
[----:B------:R-:W-:Y:S01]  /*10410*/  HMMA.16816.F32.BF16 R56, R4, R26, R212 ;  /* 0x0000001a0438723c */ /* 0x000fe200000418d4 */
[----:B------:R-:W2:Y:S07]  /*10420*/  LDSM.16.M88.4 R4, [R229+0x6000] ;  /* 0x00600000e504783b */ /* 0x000eae0000000200 */
[C---:B------:R-:W-:Y:S01]  /*10430*/  HMMA.16816.F32.BF16 R44, R16.reuse, R20, R244 ;  /* 0x00000014102c723c */ /* 0x040fe200000418f4 */
[----:B------:R-:W3:Y:S07]  /*10440*/  LDSM.16.M88.4 R20, [R220+0xb000] ;  /* 0x00b00000dc14783b */ /* 0x000eee0000000200 */
[C---:B------:R-:W-:Y:S08]  /*10450*/  HMMA.16816.F32.BF16 R36, R16.reuse, R24, R36 ;  /* 0x000000181024723c */ /* 0x040ff00000041824 */
[----:B------:R-:W-:Y:S01]  /*10460*/  HMMA.16816.F32.BF16 R32, R16, R26, R32 ;  /* 0x0000001a1020723c */ /* 0x000fe20000041820 */
[----:B------:R-:W4:Y:S04]  /*10470*/  LDSM.16.M88.4 R24, [R220+0xa800] ;  /* 0x00a80000dc18783b */ /* 0x000f280000000200 */
[----:B------:R-:W4:Y:S03]  /*10480*/  LDSM.16.M88.4 R16, [R220+0xb800] ;  /* 0x00b80000dc10783b */ /* 0x000f260000000200 */
[-C--:B-1----:R-:W-:Y:S08]  /*10490*/  HMMA.16816.F32.BF16 R244, R8, R28.reuse, R208 ;  /* 0x0000001c08f4723c */ /* 0x082ff000000418d0 */
[C---:B--2---:R-:W-:Y:S08]  /*104a0*/  HMMA.16816.F32.BF16 R248, R4.reuse, R28, R248 ;  /* 0x0000001c04f8723c */ /* 0x044ff000000418f8 */
[----:B---3--:R-:W-:Y:S01]  /*104b0*/  HMMA.16816.F32.BF16 R208, R4, R20, R132 ;  /* 0x0000001404d0723c */ /* 0x008fe20000041884 */
[----:B------:R-:W-:Y:S01]  /*104c0*/  MOV R132, R223 ;  /* 0x000000df00847202 */ /* 0x000fe20000000f00 */
[----:B------:R-:W-:Y:S01]  /*104d0*/  IMAD.MOV.U32 R134, RZ, RZ, R15 ;  /* 0x000000ffff867224 */ /* 0x000fe200078e000f */
[----:B------:R-:W-:-:S02]  /*104e0*/  MOV R133, R222 ;  /* 0x000000de00857202 */ /* 0x000fc40000000f00 */
[----:B------:R-:W-:-:S03]  /*104f0*/  MOV R135, R14 ;  /* 0x0000000e00877202 */ /* 0x000fc60000000f00 */
[C---:B------:R-:W-:Y:S08]  /*10500*/  HMMA.16816.F32.BF16 R224, R4.reuse, R30, R224 ;  /* 0x0000001e04e0723c */ /* 0x040ff000000418e0 */
[C---:B----4-:R-:W-:Y:S08]  /*10510*/  HMMA.16816.F32.BF16 R212, R4.reuse, R26, R136 ;  /* 0x0000001a04d4723c */ /* 0x050ff00000041888 */
        /* <DEDUP_REMOVED lines=11> */
[C---:B------:R-:W-:Y:S01]  /*105d0*/  HMMA.16816.F32.BF16 R132, R8.reuse, R30, R132 ;  /* 0x0000001e0884723c */ /* 0x040fe20000041884 */
[----:B------:R-:W-:Y:S07]  /*105e0*/  LDSM.16.M88.4 R28, [R221+0xb800] ;  /* 0x00b80000dd1c783b */ /* 0x000fee0000000200 */
[C---:B------:R-:W-:Y:S08]  /*105f0*/  HMMA.16816.F32.BF16 R44, R8.reuse, R16, R36 ;  /* 0x00000010082c723c */ /* 0x040ff00000041824 */
[----:B------:R-:W-:Y:S01]  /*10600*/  HMMA.16816.F32.BF16 R40, R8, R18, R32 ;  /* 0x000000120828723c */ /* 0x000fe20000041820 */
[----:B------:R-:W3:Y:S04]  /*10610*/  LDSM.16.M88.4 R16, [R221+0xb000] ;  /* 0x00b00000dd10783b */ /* 0x000ee80000000200 */
[----:B------:R-:W4:Y:S01]  /*10620*/  LDSM.16.M88.4 R8, [R243+0x4000] ;  /* 0x00400000f308783b */ /* 0x000f220000000200 */
[----:B------:R-:W-:-:S04]  /*10630*/  DEPBAR.LE SB0, 0x0 ;  /* 0x000080000000791a */ /* 0x000fc80000000000 */
[C---:B-1----:R-:W-:Y:S08]  /*10640*/  HMMA.16816.F32.BF16 R36, R4.reuse, R24, R248 ;  /* 0x000000180424723c */ /* 0x042ff000000418f8 */
[C---:B------:R-:W-:Y:S08]  /*10650*/  HMMA.16816.F32.BF16 R32, R4.reuse, R26, R224 ;  /* 0x0000001a0420723c */ /* 0x040ff000000418e0 */
[C---:B--2---:R-:W-:Y:S08]  /*10660*/  HMMA.16816.F32.BF16 R216, R4.reuse, R20, R216 ;  /* 0x0000001404d8723c */ /* 0x044ff000000418d8 */
[C---:B------:R-:W-:Y:S08]  /*10670*/  HMMA.16816.F32.BF16 R212, R4.reuse, R22, R212 ;  /* 0x0000001604d4723c */ /* 0x040ff000000418d4 */
[C---:B---3--:R-:W-:Y:S08]  /*10680*/  HMMA.16816.F32.BF16 R208, R4.reuse, R16, R208 ;  /* 0x0000001004d0723c */ /* 0x048ff000000418d0 */
[C---:B------:R-:W-:Y:S08]  /*10690*/  HMMA.16816.F32.BF16 R220, R4.reuse, R18, R140 ;  /* 0x0000001204dc723c */ /* 0x040ff0000004188c */
[C---:B------:R-:W-:Y:S08]  /*106a0*/  HMMA.16816.F32.BF16 R224, R4.reuse, R28, R136 ;  /* 0x0000001c04e0723c */ /* 0x040ff00000041888 */
[----:B------:R-:W-:Y:S08]  /*106b0*/  HMMA.16816.F32.BF16 R248, R4, R30, R60 ;  /* 0x0000001e04f8723c */ /* 0x000ff0000004183c */
[C---:B----4-:R-:W-:Y:S08]  /*106c0*/  HMMA.16816.F32.BF16 R4, R8.reuse, R24, R244 ;  /* 0x000000180804723c */ /* 0x050ff000000418f4 */
[C---:B------:R-:W-:Y:S08]  /*106d0*/  HMMA.16816.F32.BF16 R140, R8.reuse, R16, R52 ;  /* 0x00000010088c723c */ /* 0x040ff00000041834 */
[C---:B------:R-:W-:Y:S03]  /*106e0*/  HMMA.16816.F32.BF16 R24, R8.reuse, R26, R132 ;  /* 0x0000001a0818723c */ /* 0x040fe60000041884 */
[----:B------:R-:W-:Y:S01]  /*106f0*/  FMUL.FTZ R4, R4, UR6 ;  /* 0x0000000604047c20 */ /* 0x000fe20008410000 */
[----:B------:R-:W-:Y:S01]  /*10700*/  FMUL.FTZ R5, R5, UR6 ;  /* 0x0000000605057c20 */ /* 0x000fe20008410000 */
[----:B------:R-:W-:Y:S01]  /*10710*/  FMUL.FTZ R6, R6, UR6 ;  /* 0x0000000606067c20 */ /* 0x000fe20008410000 */
[----:B------:R-:W-:Y:S01]  /*10720*/  FMUL.FTZ R7, R7, UR6 ;  /* 0x0000000607077c20 */ /* 0x000fe20008410000 */
[----:B------:R1:W2:Y:S01]  /*10730*/  MUFU.TANH R53, R4 ;  /* 0x0000000400357308 */ /* 0x0002a20000002400 */
[C---:B------:R-:W-:Y:S07]  /*10740*/  HMMA.16816.F32.BF16 R60, R8.reuse, R22, R56 ;  /* 0x00000016083c723c */ /* 0x040fee0000041838 */
[----:B------:R3:W4:Y:S01]  /*10750*/  MUFU.TANH R55, R5 ;  /* 0x0000000500377308 */ /* 0x0007220000002400 */
[C---:B------:R-:W-:Y:S07]  /*10760*/  HMMA.16816.F32.BF16 R64, R8.reuse, R20, R64 ;  /* 0x000000140840723c */ /* 0x040fee0000041840 */
[----:B------:R-:W2:Y:S01]  /*10770*/  MUFU.TANH R52, R6 ;  /* 0x0000000600347308 */ /* 0x000ea20000002400 */
[----:B------:R-:W-:Y:S01]  /*10780*/  HMMA.16816.F32.BF16 R44, R8, R28, R44 ;  /* 0x0000001c082c723c */ /* 0x000fe2000004182c */
[----:B-1----:R-:W-:-:S06]  /*10790*/  FMUL.FTZ R4, R36, UR6 ;  /* 0x0000000624047c20 */ /* 0x002fcc0008410000 */
[----:B------:R1:W1:Y:S01]  /*107a0*/  MUFU.TANH R54, R4 ;  /* 0x0000000400367308 */ /* 0x0002620000002400 */
[----:B------:R-:W-:Y:S01]  /*107b0*/  HMMA.16816.F32.BF16 R40, R8, R30, R40 ;  /* 0x0000001e0828723c */ /* 0x000fe20000041828 */
[----:B---3--:R-:W-:-:S06]  /*107c0*/  FMUL.FTZ R5, R62, UR6 ;  /* 0x000000063e057c20 */ /* 0x008fcc0008410000 */
[----:B------:R-:W3:Y:S01]  /*107d0*/  MUFU.TANH R56, R7 ;  /* 0x0000000700387308 */ /* 0x000ee20000002400 */
[----:B------:R-:W-:Y:S01]  /*107e0*/  HMMA.16816.F32.BF16 R132, R8, R18, R48 ;  /* 0x000000120884723c */ /* 0x000fe20000041830 */
[----:B-1----:R-:W-:-:S06]  /*107f0*/  FMUL.FTZ R4, R37, UR6 ;  /* 0x0000000625047c20 */ /* 0x002fcc0008410000 */
[----:B------:R1:W1:Y:S02]  /*10800*/  MUFU.TANH R37, R4 ;  /* 0x0000000400257308 */ /* 0x0002640000002400 */
        /* <DEDUP_REMOVED lines=11> */
[----:B------:R-:W1:Y:S08]  /*108c0*/  MUFU.TANH R27, R5 ;  /* 0x00000005001b7308 */ /* 0x000e700000002400 */
[----:B------:R4:W1:Y:S02]  /*108d0*/  MUFU.TANH R58, R4 ;  /* 0x00000004003a7308 */ /* 0x0008640000002400 */
[----:B----4-:R-:W-:-:S06]  /*108e0*/  FMUL.FTZ R4, R32, UR6 ;  /* 0x0000000620047c20 */ /* 0x010fcc0008410000 */
        /* <DEDUP_REMOVED lines=15> */
[----:B----4-:R-:W-:Y:S01]  /*109e0*/  IADD3 R4, PT, PT, R0, -0xc0, RZ ;  /* 0xffffff4000047810 */ /* 0x010fe20007ffe0ff */
[----:B------:R-:W-:Y:S03]  /*109f0*/  BAR.SYNC.DEFER_BLOCKING 0x0 ;  /* 0x0000000000007b1d */ /* 0x000fe60000010000 */
[----:B------:R-:W-:Y:S02]  /*10a00*/  ISETP.GE.AND P0, PT, R4, R238, PT ;  /* 0x000000ee0400720c */ /* 0x000fe40003f06270 */
[-C--:B------:R-:W-:Y:S02]  /*10a10*/  ISETP.GT.AND P6, PT, R237, R4.reuse, PT ;  /* 0x00000004ed00720c */ /* 0x080fe40003fc4270 */
[----:B------:R-:W-:-:S02]  /*10a20*/  ISETP.GT.AND P5, PT, R2, R4, PT ;  /* 0x000000040200720c */ /* 0x000fc40003fa4270 */
[----:B------:R-:W-:Y:S01]  /*10a30*/  P2R R24, PR, RZ, 0x1 ;  /* 0x00000001ff187803 */ /* 0x000fe20000000000 */
[----:B-123--:R-:W-:Y:S10]  /*10a40*/  BRA.U !UP0, `(.L_x_808) ;  /* 0x00000005086c7547 */ /* 0x00eff4000b800000 */
        /* <DEDUP_REMOVED lines=10> */
[----:B------:R-:W-:Y:S02]  /*10af0*/  @!P1 IMAD R5, R5, UR11, R7 ;  /* 0x0000000b05059c24 */ /* 0x000fe4000f8e0207 */
[----:B------:R-:W-:-:S03]  /*10b00*/  IMAD.U32 R7, RZ, RZ, UR12 ;  /* 0x0000000cff077e24 */ /* 0x000fc6000f8e00ff */
[----:B------:R-:W-:Y:S02]  /*10b10*/  IMAD.U32 R9, RZ, RZ, UR7 ;  /* 0x00000007ff097e24 */ /* 0x000fe4000f8e00ff */
[----:B------:R-:W-:Y:S01]  /*10b20*/  IMAD.U32 R10, RZ, RZ, UR7 ;  /* 0x00000007ff0a7e24 */ /* 0x000fe2000f8e00ff */
[----:B--2---:R-:W-:-:S04]  /*10b30*/  @!P1 LEA R22, P0, R6, R233, 0x7 ;  /* 0x000000e906169211 */ /* 0x004fc800078038ff */
[----:B---3--:R-:W-:Y:S01]  /*10b40*/  @!P1 LEA.HI.X R23, R6, R234, R5, 0x7, P0 ;  /* 0x000000ea06179211 */ /* 0x008fe200000f3c05 */
[----:B------:R-:W-:Y:S02]  /*10b50*/  IMAD.U32 R5, RZ, RZ, UR12 ;  /* 0x0000000cff057e24 */ /* 0x000fe4000f8e00ff */
[----:B------:R-:W-:Y:S01]  /*10b60*/  IMAD.U32 R6, RZ, RZ, UR8 ;  /* 0x00000008ff067e24 */ /* 0x000fe2000f8e00ff */
[----:B------:R-:W-:Y:S02]  /*10b70*/  ULEA.HI.X UR8, UR12, UR17, UR8, 0x6, UP0 ;  /* 0x000000110c087291 */ /* 0x000fe400080f3408 */
        /* <DEDUP_REMOVED lines=11> */
[C-C-:B------:R-:W-:Y:S02]  /*10c30*/  @!P2 LEA.HI.X R15, R7.reuse, UR8, R5.reuse, 0x5, P0 ;  /* 0x00000008070fac11 */ /* 0x140fe400080f2c05 */
[----:B------:R-:W-:Y:S01]  /*10c40*/  @!P1 LEA R7, P0, R7, UR7, 0x5 ;  /* 0x0000000707079c11 */ /* 0x000fe2000f8028ff */
[----:B------:R-:W-:Y:S01]  /*10c50*/  @!PT LDS RZ, [RZ] ;  /* 0x00000000fffff984 */ /* 0x000fe20000000800 */
[----:B------:R-:W-:Y:S01]  /*10c60*/  @!PT LDS RZ, [RZ] ;  /* 0x00000000fffff984 */ /* 0x000fe20000000800 */
[----:B------:R-:W-:Y:S01]  /*10c70*/  @!PT LDS RZ, [RZ] ;  /* 0x00000000fffff984 */ /* 0x000fe20000000800 */
[----:B------:R1:W-:Y:S03]  /*10c80*/  @!P1 LDGSTS.E.BYPASS.LTC128B.128 [R236+0xa000], desc[UR24][R22.64+0x80] ;  /* 0x0a00008016ec9fae */ /* 0x0003e6000b981a18 */
[----:B------:R-:W-:Y:S01]  /*10c90*/  @!P1 LEA.HI.X R13, R8, UR8, R5, 0x5, P0 ;  /* 0x00000008080d9c11 */ /* 0x000fe200080f2c05 */
[----:B------:R-:W-:Y:S01]  /*10ca0*/  IMAD.U32 R8, RZ, RZ, UR7 ;  /* 0x00000007ff087e24 */ /* 0x000fe2000f8e00ff */
[----:B------:R1:W-:Y:S01]  /*10cb0*/  @P1 STS.128 [R236+0xa000], RZ ;  /* 0x00a000ffec001388 */ /* 0x0003e20000000c00 */
[----:B------:R-:W-:-:S03]  /*10cc0*/  IMAD.U32 R5, RZ, RZ, UR8 ;  /* 0x00000008ff057e24 */ /* 0x000fc6000f8e00ff */
        /* <DEDUP_REMOVED lines=36> */
[-C--:B------:R-:W-:Y:S02]  /*10f10*/  @!P2 LEA.HI.X R15, R6, R234.reuse, R15, 0x1, P0 ;  /* 0x000000ea060fa211 */ /* 0x080fe400000f0c0f */
        /* <DEDUP_REMOVED lines=14> */
.L_x_808:
[----:B------:R-:W-:Y:S01]  /*11000*/  FSEL R5, R53, -INF , !P6 ;  /* 0xff80000035057808 */ /* 0x000fe20007000000 */
[----:B------:R-:W2:Y:S01]  /*11010*/  LDL.LU R232, [R1+0x24] ;  /* 0x0000240001e87983 */ /* 0x000ea20000300800 */
[----:B------:R-:W-:Y:S01]  /*11020*/  ISETP.NE.AND P6, PT, R24, RZ, PT ;  /* 0x000000ff1800720c */ /* 0x000fe20003fc5270 */
[----:B-1----:R-:W-:Y:S01]  /*11030*/  FMUL.FTZ R6, R63, UR6 ;  /* 0x000000063f067c20 */ /* 0x002fe20008410000 */
[----:B------:R-:W-:Y:S01]  /*11040*/  FSEL R7, R52, -INF , !P5 ;  /* 0xff80000034077808 */ /* 0x000fe20006800000 */
[----:B------:R-:W-:Y:S01]  /*11050*/  VIADD R14, R0, 0xffffff50 ;  /* 0xffffff50000e7836 */ /* 0x000fe20000000000 */
[----:B------:R-:W-:Y:S01]  /*11060*/  FSEL R216, R5, -INF , !P6 ;  /* 0xff80000005d87808 */ /* 0x000fe20007000000 */
[----:B------:R1:W-:Y:S01]  /*11070*/  MUFU.TANH R35, R6 ;  /* 0x0000000600237308 */ /* 0x0003e20000002400 */
[----:B------:R-:W-:Y:S01]  /*11080*/  ISETP.GE.AND P0, PT, R4, R241, PT ;  /* 0x000000f10400720c */ /* 0x000fe20003f06270 */
[C---:B------:R-:W-:Y:S01]  /*11090*/  VIADD R13, R0.reuse, 0xffffff51 ;  /* 0xffffff51000d7836 */ /* 0x040fe20000000000 */
[----:B------:R-:W-:Y:S01]  /*110a0*/  ISETP.GT.AND P1, PT, R3, R4, PT ;  /* 0x000000040300720c */ /* 0x000fe20003f24270 */
[----:B------:R-:W-:Y:S01]  /*110b0*/  VIADD R10, R0, 0xffffff59 ;  /* 0xffffff59000a7836 */ /* 0x000fe20000000000 */
[----:B------:R-:W-:Y:S01]  /*110c0*/  ISETP.GE.AND P2, PT, R4, R239, PT ;  /* 0x000000ef0400720c */ /* 0x000fe20003f46270 */
[----:B------:R-:W-:Y:S01]  /*110d0*/  VIADD R9, R0, 0xffffff60 ;  /* 0xffffff6000097836 */ /* 0x000fe20000000000 */
[----:B------:R-:W-:Y:S01]  /*110e0*/  ISETP.GE.AND P6, PT, R4, R240, PT ;  /* 0x000000f00400720c */ /* 0x000fe20003fc6270 */
[----:B------:R-:W-:Y:S01]  /*110f0*/  VIADD R17, R0, 0xffffff78 ;  /* 0xffffff7800117836 */ /* 0x000fe20000000000 */
[----:B------:R-:W-:Y:S01]  /*11100*/  ISETP.GT.AND P5, PT, R12, R4, PT ;  /* 0x000000040c00720c */ /* 0x000fe20003fa4270 */
[----:B------:R-:W-:Y:S01]  /*11110*/  VIADD R4, R0, 0xffffff41 ;  /* 0xffffff4100047836 */ /* 0x000fe20000000000 */
[----:B------:R-:W-:Y:S01]  /*11120*/  FSEL R217, R7, -INF , !P0 ;  /* 0xff80000007d97808 */ /* 0x000fe20004000000 */
[----:B------:R-:W-:Y:S01]  /*11130*/  FMUL.FTZ R7, R213, UR6 ;  /* 0x00000006d5077c20 */ /* 0x000fe20008410000 */
[----:B------:R-:W-:Y:S01]  /*11140*/  FSEL R5, R54, -INF , !P1 ;  /* 0xff80000036057808 */ /* 0x000fe20004800000 */
[----:B------:R-:W-:Y:S01]  /*11150*/  STL [R1+0x94], R236 ;  /* 0x000094ec01007387 */ /* 0x000fe20000100800 */
[----:B------:R-:W-:Y:S01]  /*11160*/  ISETP.GT.AND P0, PT, R237, R4, PT ;  /* 0x00000004ed00720c */ /* 0x000fe20003f04270 */
[----:B------:R3:W-:Y:S01]  /*11170*/  MUFU.TANH R53, R7 ;  /* 0x0000000700357308 */ /* 0x0007e20000002400 */
[----:B------:R-:W-:Y:S01]  /*11180*/  ISETP.GE.AND P1, PT, R4, R238, PT ;  /* 0x000000ee0400720c */ /* 0x000fe20003f26270 */
[----:B-1----:R-:W-:Y:S01]  /*11190*/  FMUL.FTZ R6, R212, UR6 ;  /* 0x00000006d4067c20 */ /* 0x002fe20008410000 */
[----:B------:R-:W-:Y:S01]  /*111a0*/  FSEL R212, R5, -INF , !P2 ;  /* 0xff80000005d47808 */ /* 0x000fe20005000000 */
[----:B------:R-:W-:Y:S01]  /*111b0*/  STL [R1+0x90], R231 ;  /* 0x000090e701007387 */ /* 0x000fe20000100800 */
[----:B------:R-:W-:-:S02]  /*111c0*/  ISETP.GT.AND P2, PT, R2, R4, PT ;  /* 0x000000040200720c */ /* 0x000fc40003f44270 */
[----:B------:R-:W-:Y:S01]  /*111d0*/  FSEL R5, R36, -INF , !P5 ;  /* 0xff80000024057808 */ /* 0x000fe20006800000 */
[----:B------:R1:W-:Y:S01]  /*111e0*/  MUFU.TANH R54, R6 ;  /* 0x0000000600367308 */ /* 0x0003e20000002400 */
[----:B------:R-:W-:Y:S01]  /*111f0*/  ISETP.GE.AND P5, PT, R4, R241, PT ;  /* 0x000000f10400720c */ /* 0x000fe20003fa6270 */
[----:B------:R-:W-:Y:S01]  /*11200*/  STL [R1+0x8c], R230 ;  /* 0x00008ce601007387 */ /* 0x000fe20000100800 */
[----:B------:R-:W-:Y:S01]  /*11210*/  FSEL R213, R5, -INF , !P6 ;  /* 0xff80000005d57808 */ /* 0x000fe20007000000 */
[----:B------:R-:W-:Y:S01]  /*11220*/  FMUL.FTZ R5, R142, UR6 ;  /* 0x000000068e057c20 */ /* 0x000fe20008410000 */
[----:B------:R-:W-:Y:S01]  /*11230*/  ISETP.GE.AND P6, PT, R4, R239, PT ;  /* 0x000000ef0400720c */ /* 0x000fe20003fc6270 */
[----:B------:R4:W-:Y:S01]  /*11240*/  STL [R1+0x88], R228 ;  /* 0x000088e401007387 */ /* 0x0009e20000100800 */
[C---:B------:R-:W-:Y:S01]  /*11250*/  IADD3 R15, PT, PT, R0.reuse, -0xb7, RZ ;  /* 0xffffff49000f7810 */ /* 0x040fe20007ffe0ff */
[----:B------:R4:W-:Y:S01]  /*11260*/  MUFU.TANH R24, R5 ;  /* 0x0000000500187308 */ /* 0x0009e20000002400 */
[----:B------:R-:W-:Y:S01]  /*11270*/  IADD3 R11, PT, PT, R0, -0xa8, RZ ;  /* 0xffffff58000b7810 */ /* 0x000fe20007ffe0ff */
[----:B---3--:R-:W-:Y:S01]  /*11280*/  FMUL.FTZ R7, R208, UR6 ;  /* 0x00000006d0077c20 */ /* 0x008fe20008410000 */
[----:B------:R-:W-:-:S02]  /*11290*/  IADD3 R8, PT, PT, R0, -0x9f, RZ ;  /* 0xffffff6100087810 */ /* 0x000fc40007ffe0ff */
[----:B------:R-:W-:-:S03]  /*112a0*/  IADD3 R28, PT, PT, R0, -0x87, RZ ;  /* 0xffffff79001c7810 */ /* 0x000fc60007ffe0ff */
[----:B------:R3:W-:Y:S01]  /*112b0*/  MUFU.TANH R30, R7 ;  /* 0x00000007001e7308 */ /* 0x0007e20000002400 */
[----:B-1----:R-:W-:Y:S02]  /*112c0*/  FSEL R6, R55, -INF , !P0 ;  /* 0xff80000037067808 */ /* 0x002fe40004000000 */
[----:B------:R-:W-:Y:S02]  /*112d0*/  ISETP.GT.AND P0, PT, R3, R4, PT ;  /* 0x000000040300720c */ /* 0x000fe40003f04270 */
[----:B------:R-:W-:Y:S02]  /*112e0*/  FSEL R23, R6, -INF , !P1 ;  /* 0xff80000006177808 */ /* 0x000fe40004800000 */
[----:B------:R-:W-:Y:S02]  /*112f0*/  FSEL R6, R56, -INF , !P2 ;  /* 0xff80000038067808 */ /* 0x000fe40005000000 */
[----:B------:R-:W-:Y:S02]  /*11300*/  ISETP.GE.AND P1, PT, R4, R240, PT ;  /* 0x000000f00400720c */ /* 0x000fe40003f26270 */
[----:B------:R-:W-:Y:S01]  /*11310*/  ISETP.GT.AND P2, PT, R12, R4, PT ;  /* 0x000000040c00720c */ /* 0x000fe20003f44270 */
[----:B------:R-:W-:Y:S01]  /*11320*/  VIADD R4, R0, 0xffffff48 ;  /* 0xffffff4800047836 */ /* 0x000fe20000000000 */
[----:B------:R-:W-:Y:S01]  /*11330*/  FSEL R26, R6, -INF , !P5 ;  /* 0xff800000061a7808 */ /* 0x000fe20006800000 */
[----:B------:R-:W-:Y:S01]  /*11340*/  FMUL.FTZ R6, R143, UR6 ;  /* 0x000000068f067c20 */ /* 0x000fe20008410000 */
[----:B----4-:R-:W-:-:S02]  /*11350*/  FSEL R5, R37, -INF , !P0 ;  /* 0xff80000025057808 */ /* 0x010fc40004000000 */
[----:B------:R-:W-:Y:S01]  /*11360*/  ISETP.GT.AND P0, PT, R237, R4, PT ;  /* 0x00000004ed00720c */ /* 0x000fe20003f04270 */
[----:B------:R1:W4:Y:S01]  /*11370*/  MUFU.TANH R22, R6 ;  /* 0x0000000600167308 */ /* 0x0003220000002400 */
[----:B------:R-:W-:Y:S01]  /*11380*/  FSEL R56, R5, -INF , !P6 ;  /* 0xff80000005387808 */ /* 0x000fe20007000000 */
[----:B---3--:R-:W-:Y:S01]  /*11390*/  VIADD R7, R0, 0xffffff68 ;  /* 0xffffff6800077836 */ /* 0x008fe20000000000 */
[----:B------:R-:W-:Y:S02]  /*113a0*/  ISETP.GE.AND P5, PT, R4, R238, PT ;  /* 0x000000ee0400720c */ /* 0x000fe40003fa6270 */
[----:B------:R-:W-:Y:S02]  /*113b0*/  ISETP.GT.AND P6, PT, R2, R4, PT ;  /* 0x000000040200720c */ /* 0x000fe40003fc4270 */
[----:B------:R-:W-:Y:S02]  /*113c0*/  FSEL R5, R38, -INF , !P2 ;  /* 0xff80000026057808 */ /* 0x000fe40005000000 */
[----:B------:R-:W-:-:S02]  /*113d0*/  FSEL R16, R25, -INF , !P6 ;  /* 0xff80000019107808 */ /* 0x000fc40007000000 */
[----:B------:R-:W-:Y:S02]  /*113e0*/  FSEL R62, R5, -INF , !P1 ;  /* 0xff800000053e7808 */ /* 0x000fe40004800000 */
[C---:B------:R-:W-:Y:S02]  /*113f0*/  ISETP.GE.AND P2, PT, R4.reuse, R241, PT ;  /* 0x000000f10400720c */ /* 0x040fe40003f46270 */
[----:B------:R-:W-:Y:S02]  /*11400*/  ISETP.GE.AND P1, PT, R4, R239, PT ;  /* 0x000000ef0400720c */ /* 0x000fe40003f26270 */
[-C--:B------:R-:W-:Y:S02]  /*11410*/  ISETP.GT.AND P6, PT, R12, R4.reuse, PT ;  /* 0x000000040c00720c */ /* 0x080fe40003fc4270 */
[----:B-1----:R-:W-:Y:S02]  /*11420*/  FSEL R6, R39, -INF , !P0 ;  /* 0xff80000027067808 */ /* 0x002fe40004000000 */
[----:B------:R-:W-:-:S02]  /*11430*/  ISETP.GT.AND P0, PT, R3, R4, PT ;  /* 0x000000040300720c */ /* 0x000fc40003f04270 */
[----:B------:R-:W-:Y:S01]  /*11440*/  FSEL R20, R6, -INF , !P5 ;  /* 0xff80000006147808 */ /* 0x000fe20006800000 */
[----:B------:R-:W-:Y:S01]  /*11450*/  VIADD R6, R0, 0xffffff69 ;  /* 0xffffff6900067836 */ /* 0x000fe20000000000 */
[----:B------:R-:W-:Y:S01]  /*11460*/  ISETP.GE.AND P5, PT, R4, R240, PT ;  /* 0x000000f00400720c */ /* 0x000fe20003fa6270 */
[----:B------:R-:W-:Y:S01]  /*11470*/  FMUL.FTZ R4, R209, UR6 ;  /* 0x00000006d1047c20 */ /* 0x000fe20008410000 */
[----:B------:R-:W-:Y:S01]  /*11480*/  IADD3 R5, PT, PT, R0, -0x90, RZ ;  /* 0xffffff7000057810 */ /* 0x000fe20007ffe0ff */
[----:B------:R-:W3:Y:S01]  /*11490*/  LDL.LU R209, [R1+0x2c] ;  /* 0x00002c0001d17983 */ /* 0x000ee20000300800 */
[----:B------:R-:W-:Y:S01]  /*114a0*/  FSEL R21, R16, -INF , !P2 ;  /* 0xff80000010157808 */ /* 0x000fe20005000000 */
[----:B------:R1:W-:Y:S01]  /*114b0*/  MUFU.TANH R39, R4 ;  /* 0x0000000400277308 */ /* 0x0003e20000002400 */
[----:B------:R-:W-:Y:S01]  /*114c0*/  FSEL R16, R57, -INF , !P0 ;  /* 0xff80000039107808 */ /* 0x000fe20004000000 */
[----:B------:R-:W3:Y:S01]  /*114d0*/  LDL.LU R208, [R1+0x28] ;  /* 0x0000280001d07983 */ /* 0x000ee20000300800 */
[----:B------:R-:W-:-:S02]  /*114e0*/  ISETP.GT.AND P0, PT, R2, R14, PT ;  /* 0x0000000e0200720c */ /* 0x000fc40003f04270 */
[----:B------:R-:W-:Y:S01]  /*114f0*/  FSEL R50, R16, -INF , !P1 ;  /* 0xff80000010327808 */ /* 0x000fe20004800000 */
[----:B------:R-:W-:Y:S01]  /*11500*/  FMUL.FTZ R16, R220, UR6 ;  /* 0x00000006dc107c20 */ /* 0x000fe20008410000 */
[----:B------:R-:W-:Y:S02]  /*11510*/  ISETP.GT.AND P1, PT, R2, R11, PT ;  /* 0x0000000b0200720c */ /* 0x000fe40003f24270 */
[----:B------:R-:W-:Y:S01]  /*11520*/  FSEL R25, R34, -INF , !P0 ;  /* 0xff80000022197808 */ /* 0x000fe20004000000 */
[----:B------:R4:W-:Y:S01]  /*11530*/  MUFU.TANH R52, R16 ;  /* 0x0000001000347308 */ /* 0x0009e20000002400 */
[----:B------:R-:W-:Y:S02]  /*11540*/  FSEL R31, R27, -INF , !P1 ;  /* 0xff8000001b1f7808 */ /* 0x000fe40004800000 */
[C---:B------:R-:W-:Y:S02]  /*11550*/  ISETP.GT.AND P1, PT, R2.reuse, R6, PT ;  /* 0x000000060200720c */ /* 0x040fe40003f24270 */
[----:B------:R-:W-:-:S02]  /*11560*/  ISETP.GT.AND P2, PT, R2, R15, PT ;  /* 0x0000000f0200720c */ /* 0x000fc40003f44270 */
[----:B------:R-:W-:Y:S01]  /*11570*/  ISETP.GT.AND P0, PT, R2, R8, PT ;  /* 0x000000080200720c */ /* 0x000fe20003f04270 */
[----:B-1----:R-:W-:-:S03]  /*11580*/  FMUL.FTZ R4, R134, UR6 ;  /* 0x0000000686047c20 */ /* 0x002fc60008410000 */
[----:B----4-:R-:W-:Y:S01]  /*11590*/  FSEL R37, R22, -INF , !P0 ;  /* 0xff80000016257808 */ /* 0x010fe20004000000 */
[----:B------:R1:W-:Y:S01]  /*115a0*/  MUFU.TANH R19, R4 ;  /* 0x0000000400137308 */ /* 0x0003e20000002400 */
[----:B------:R-:W-:Y:S02]  /*115b0*/  ISETP.GT.AND P0, PT, R2, R17, PT ;  /* 0x000000110200720c */ /* 0x000fe40003f04270 */
[----:B------:R-:W-:Y:S02]  /*115c0*/  FSEL R16, R58, -INF , !P2 ;  /* 0xff8000003a107808 */ /* 0x000fe40005000000 */
[----:B------:R-:W-:Y:S01]  /*115d0*/  ISETP.GT.AND P2, PT, R2, R9, PT ;  /* 0x000000090200720c */ /* 0x000fe20003f44270 */
[----:B-1----:R-:W-:Y:S02]  /*115e0*/  VIADD R4, R0, 0xffffff71 ;  /* 0xffffff7100047836 */ /* 0x002fe40000000000 */
[----:B------:R-:W-:-:S04]  /*115f0*/  FMUL.FTZ R0, R135, UR6 ;  /* 0x0000000687007c20 */ /* 0x000fc80008410000 */
[----:B------:R1:W4:Y:S02]  /*11600*/  MUFU.TANH R18, R0 ;  /* 0x0000000000127308 */ /* 0x0003240000002400 */
[----:B-1----:R-:W-:Y:S02]  /*11610*/  FSEL R0, R32, -INF , !P6 ;  /* 0xff80000020007808 */ /* 0x002fe40007000000 */
[----:B------:R-:W-:Y:S02]  /*11620*/  ISETP.GT.AND P6, PT, R2, R13, PT ;  /* 0x0000000d0200720c */ /* 0x000fe40003fc4270 */
[----:B------:R-:W-:Y:S01]  /*11630*/  FSEL R57, R0, -INF , !P5 ;  /* 0xff80000000397808 */ /* 0x000fe20006800000 */
[----:B------:R-:W-:Y:S01]  /*11640*/  FMUL.FTZ R0, R221, UR6 ;  /* 0x00000006dd007c20 */ /* 0x000fe20008410000 */
[----:B----4-:R-:W-:Y:S02]  /*11650*/  FSEL R67, R18, -INF , !P1 ;  /* 0xff80000012437808 */ /* 0x010fe40004800000 */
[----:B------:R-:W-:Y:S01]  /*11660*/  ISETP.GT.AND P1, PT, R3, R15, PT ;  /* 0x0000000f0300720c */ /* 0x000fe20003f24270 */
[----:B------:R1:W-:Y:S01]  /*11670*/  MUFU.TANH R36, R0 ;  /* 0x0000000000247308 */ /* 0x0003e20000002400 */
[----:B------:R-:W-:-:S02]  /*11680*/  FSEL R29, R33, -INF , !P6 ;  /* 0xff800000211d7808 */ /* 0x000fc40007000000 */
[----:B------:R-:W-:Y:S02]  /*11690*/  ISETP.GT.AND P6, PT, R2, R7, PT ;  /* 0x000000070200720c */ /* 0x000fe40003fc4270 */
[----:B------:R-:W-:Y:S02]  /*116a0*/  FSEL R18, R136, -INF , !P1 ;  /* 0xff80000088127808 */ /* 0x000fe40004800000 */
[----:B------:R-:W-:Y:S02]  /*116b0*/  ISETP.GT.AND P1, PT, R3, R14, PT ;  /* 0x0000000e0300720c */ /* 0x000fe40003f24270 */
[----:B------:R-:W-:Y:S02]  /*116c0*/  FSEL R38, R19, -INF , !P6 ;  /* 0xff80000013267808 */ /* 0x000fe40007000000 */
[----:B------:R-:W-:Y:S02]  /*116d0*/  FSEL R19, R59, -INF , !P1 ;  /* 0xff8000003b137808 */ /* 0x000fe40004800000 */
[----:B------:R-:W-:-:S02]  /*116e0*/  ISETP.GT.AND P1, PT, R3, R13, PT ;  /* 0x0000000d0300720c */ /* 0x000fc40003f24270 */
[----:B------:R-:W-:Y:S02]  /*116f0*/  ISETP.GT.AND P5, PT, R2, R10, PT ;  /* 0x0000000a0200720c */ /* 0x000fe40003fa4270 */
[----:B------:R-:W-:Y:S01]  /*11700*/  FSEL R22, R48, -INF , !P1 ;  /* 0xff80000030167808 */ /* 0x000fe20004800000 */
[----:B-1----:R-:W-:Y:S01]  /*11710*/  FMUL.FTZ R0, R46, UR6 ;  /* 0x000000062e007c20 */ /* 0x002fe20008410000 */
[----:B------:R-:W-:Y:S02]  /*11720*/  ISETP.GT.AND P1, PT, R3, R11, PT ;  /* 0x0000000b0300720c */ /* 0x000fe40003f24270 */
[----:B------:R-:W-:Y:S01]  /*11730*/  FSEL R33, R35, -INF , !P5 ;  /* 0xff80000023217808 */ /* 0x000fe20006800000 */
[----:B------:R1:W4:Y:S01]  /*11740*/  MUFU.TANH R51, R0 ;  /* 0x0000000000337308 */ /* 0x0003220000002400 */
[----:B------:R-:W-:Y:S02]  /*11750*/  FSEL R35, R24, -INF , !P2 ;  /* 0xff80000018237808 */ /* 0x000fe40005000000 */
[----:B------:R-:W-:-:S02]  /*11760*/  FSEL R24, R54, -INF , !P1 ;  /* 0xff80000036187808 */ /* 0x000fc40004800000 */
[----:B------:R-:W-:Y:S02]  /*11770*/  ISETP.GT.AND P1, PT, R3, R10, PT ;  /* 0x0000000a0300720c */ /* 0x000fe40003f24270 */
[C---:B------:R-:W-:Y:S02]  /*11780*/  ISETP.GT.AND P5, PT, R2.reuse, R5, PT ;  /* 0x000000050200720c */ /* 0x040fe40003fa4270 */
[----:B------:R-:W-:Y:S02]  /*11790*/  FSEL R27, R53, -INF , !P1 ;  /* 0xff800000351b7808 */ /* 0x000fe40004800000 */
[----:B------:R-:W-:Y:S02]  /*117a0*/  ISETP.GT.AND P1, PT, R3, R9, PT ;  /* 0x000000090300720c */ /* 0x000fe40003f24270 */
[----:B------:R-:W-:Y:S02]  /*117b0*/  ISETP.GT.AND P2, PT, R2, R4, PT ;  /* 0x000000040200720c */ /* 0x000fe40003f44270 */
[----:B------:R-:W-:-:S02]  /*117c0*/  FSEL R30, R30, -INF , !P1 ;  /* 0xff8000001e1e7808 */ /* 0x000fc40004800000 */
[----:B------:R-:W-:Y:S01]  /*117d0*/  ISETP.GT.AND P1, PT, R3, R8, PT ;  /* 0x000000080300720c */ /* 0x000fe20003f24270 */
[----:B-1----:R-:W-:Y:S01]  /*117e0*/  FMUL.FTZ R0, R47, UR6 ;  /* 0x000000062f007c20 */ /* 0x002fe20008410000 */
[----:B------:R-:W-:Y:S02]  /*117f0*/  ISETP.GT.AND P6, PT, R2, R28, PT ;  /* 0x0000001c0200720c */ /* 0x000fe40003fc4270 */
[----:B------:R-:W-:Y:S01]  /*11800*/  FSEL R32, R39, -INF , !P1 ;  /* 0xff80000027207808 */ /* 0x000fe20004800000 */
[----:B------:R1:W-:Y:S01]  /*11810*/  MUFU.TANH R49, R0 ;  /* 0x0000000000317308 */ /* 0x0003e20000002400 */
[----:B------:R-:W-:Y:S02]  /*11820*/  ISETP.GT.AND P1, PT, R3, R7, PT ;  /* 0x000000070300720c */ /* 0x000fe40003f24270 */
[----:B----4-:R-:W-:Y:S02]  /*11830*/  FSEL R63, R51, -INF , !P5 ;  /* 0xff800000333f7808 */ /* 0x010fe40006800000 */
[----:B------:R-:W-:-:S02]  /*11840*/  FSEL R34, R52, -INF , !P1 ;  /* 0xff80000034227808 */ /* 0x000fc40004800000 */
[C---:B------:R-:W-:Y:S02]  /*11850*/  ISETP.GT.AND P1, PT, R3.reuse, R6, PT ;  /* 0x000000060300720c */ /* 0x040fe40003f24270 */
[C---:B------:R-:W-:Y:S02]  /*11860*/  ISETP.GT.AND P5, PT, R3.reuse, R4, PT ;  /* 0x000000040300720c */ /* 0x040fe40003fa4270 */
[----:B------:R-:W-:Y:S02]  /*11870*/  FSEL R36, R36, -INF , !P1 ;  /* 0xff80000024247808 */ /* 0x000fe40004800000 */
[----:B------:R-:W-:Y:S01]  /*11880*/  ISETP.GT.AND P1, PT, R3, R5, PT ;  /* 0x000000050300720c */ /* 0x000fe20003f24270 */
[----:B-1----:R-:W-:-:S04]  /*11890*/  FMUL.FTZ R0, R42, UR6 ;  /* 0x000000062a007c20 */ /* 0x002fc80008410000 */
[----:B------:R1:W4:Y:S02]  /*118a0*/  MUFU.TANH R47, R0 ;  /* 0x00000000002f7308 */ /* 0x0003240000002400 */
[----:B-1----:R-:W-:Y:S01]  /*118b0*/  FMUL.FTZ R0, R43, UR6 ;  /* 0x000000062b007c20 */ /* 0x002fe20008410000 */
[----:B----4-:R-:W-:Y:S02]  /*118c0*/  FSEL R66, R47, -INF , !P0 ;  /* 0xff8000002f427808 */ /* 0x010fe40004000000 */
[----:B------:R-:W-:-:S03]  /*118d0*/  ISETP.GT.AND P0, PT, R3, R28, PT ;  /* 0x0000001c0300720c */ /* 0x000fc60003f04270 */
[----:B------:R1:W4:Y:S02]  /*118e0*/  MUFU.TANH R46, R0 ;  /* 0x00000000002e7308 */ /* 0x0003240000002400 */
[----:B-1----:R-:W-:Y:S01]  /*118f0*/  FMUL.FTZ R0, R224, UR6 ;  /* 0x00000006e0007c20 */ /* 0x002fe20008410000 */
[----:B----4-:R-:W-:Y:S02]  /*11900*/  FSEL R134, R46, -INF , !P6 ;  /* 0xff8000002e867808 */ /* 0x010fe40007000000 */
[----:B------:R-:W-:-:S03]  /*11910*/  ISETP.GT.AND P6, PT, R237, R15, PT ;  /* 0x0000000fed00720c */ /* 0x000fc60003fc4270 */
[----:B------:R1:W4:Y:S02]  /*11920*/  MUFU.TANH R43, R0 ;  /* 0x00000000002b7308 */ /* 0x0003240000002400 */
[----:B-1----:R-:W-:Y:S01]  /*11930*/  FMUL.FTZ R0, R225, UR6 ;  /* 0x00000006e1007c20 */ /* 0x002fe20008410000 */
[----:B----4-:R-:W-:Y:S02]  /*11940*/  FSEL R58, R43, -INF , !P1 ;  /* 0xff8000002b3a7808 */ /* 0x010fe40004800000 */
[----:B------:R-:W-:-:S03]  /*11950*/  ISETP.GE.AND P1, PT, R15, R238, PT ;  /* 0x000000ee0f00720c */ /* 0x000fc60003f26270 */
[----:B------:R1:W4:Y:S02]  /*11960*/  MUFU.TANH R42, R0 ;  /* 0x00000000002a7308 */ /* 0x0003240000002400 */
[----:B-1----:R-:W-:Y:S01]  /*11970*/  FMUL.FTZ R0, R248, UR6 ;  /* 0x00000006f8007c20 */ /* 0x002fe20008410000 */
[----:B----4-:R-:W-:Y:S02]  /*11980*/  FSEL R59, R42, -INF , !P5 ;  /* 0xff8000002a3b7808 */ /* 0x010fe40006800000 */
[----:B------:R-:W-:-:S03]  /*11990*/  ISETP.GE.AND P5, PT, R15, R241, PT ;  /* 0x000000f10f00720c */ /* 0x000fc60003fa6270 */
[----:B------:R1:W-:Y:S01]  /*119a0*/  MUFU.TANH R39, R0 ;  /* 0x0000000000277308 */ /* 0x0003e20000002400 */
[----:B------:R-:W-:Y:S02]  /*119b0*/  FSEL R16, R16, -INF , !P5 ;  /* 0xff80000010107808 */ /* 0x000fe40006800000 */
[----:B------:R-:W-:Y:S01]  /*119c0*/  ISETP.GE.AND P5, PT, R14, R238, PT ;  /* 0x000000ee0e00720c */ /* 0x000fe20003fa6270 */
[----:B-1----:R-:W-:-:S04]  /*119d0*/  FMUL.FTZ R0, R249, UR6 ;  /* 0x00000006f9007c20 */ /* 0x002fc80008410000 */
[----:B------:R1:W4:Y:S02]  /*119e0*/  MUFU.TANH R2, R0 ;  /* 0x0000000000027308 */ /* 0x0003240000002400 */
[----:B-1----:R-:W-:Y:S01]  /*119f0*/  FMUL.FTZ R0, R64, UR6 ;  /* 0x0000000640007c20 */ /* 0x002fe20008410000 */
[----:B----4-:R-:W-:Y:S01]  /*11a00*/  FSEL R244, R2, -INF , !P0 ;  /* 0xff80000002f47808 */ /* 0x010fe20004000000 */
[----:B------:R-:W-:Y:S01]  /*11a10*/  FMUL.FTZ R2, R218, UR6 ;  /* 0x00000006da027c20 */ /* 0x000fe20008410000 */
[----:B------:R-:W-:-:S03]  /*11a20*/  FSEL R64, R49, -INF , !P2 ;  /* 0xff80000031407808 */ /* 0x000fc60005000000 */
[----:B------:R1:W4:Y:S01]  /*11a30*/  MUFU.TANH R47, R0 ;  /* 0x00000000002f7308 */ /* 0x0003220000002400 */
[----:B------:R-:W-:Y:S01]  /*11a40*/  ISETP.GT.AND P2, PT, R3, R17, PT ;  /* 0x000000110300720c */ /* 0x000fe20003f44270 */
[----:B------:R-:W-:Y:S01]  /*11a50*/  FMUL.FTZ R3, R219, UR6 ;  /* 0x00000006db037c20 */ /* 0x000fe20008410000 */
[----:B------:R-:W-:-:S05]  /*11a60*/  ISETP.GE.AND P0, PT, R15, R240, PT ;  /* 0x000000f00f00720c */ /* 0x000fca0003f06270 */
[----:B------:R-:W2:Y:S08]  /*11a70*/  MUFU.TANH R42, R2 ;  /* 0x00000002002a7308 */ /* 0x000eb00000002400 */
[----:B------:R4:W-:Y:S01]  /*11a80*/  MUFU.TANH R43, R3 ;  /* 0x00000003002b7308 */ /* 0x0009e20000002400 */
[----:B-1----:R-:W-:Y:S01]  /*11a90*/  FMUL.FTZ R0, R65, UR6 ;  /* 0x0000000641007c20 */ /* 0x002fe20008410000 */
[----:B------:R-:W-:-:S02]  /*11aa0*/  FSEL R65, R39, -INF , !P2 ;  /* 0xff80000027417808 */ /* 0x000fc40005000000 */
[----:B------:R-:W-:-:S04]  /*11ab0*/  ISETP.GE.AND P2, PT, R15, R239, PT ;  /* 0x000000ef0f00720c */ /* 0x000fc80003f46270 */
[----:B------:R1:W3:Y:S01]  /*11ac0*/  MUFU.TANH R46, R0 ;  /* 0x00000000002e7308 */ /* 0x0002e20000002400 */
[----:B------:R-:W-:Y:S02]  /*11ad0*/  FSEL R18, R18, -INF , !P2 ;  /* 0xff80000012127808 */ /* 0x000fe40005000000 */
[----:B------:R-:W-:-:S04]  /*11ae0*/  ISETP.GE.AND P2, PT, R14, R239, PT ;  /* 0x000000ef0e00720c */ /* 0x000fc80003f46270 */
[----:B------:R-:W-:Y:S02]  /*11af0*/  FSEL R55, R19, -INF , !P2 ;  /* 0xff80000013377808 */ /* 0x000fe40005000000 */
[----:B------:R-:W-:Y:S01]  /*11b00*/  ISETP.GE.AND P2, PT, R13, R241, PT ;  /* 0x000000f10d00720c */ /* 0x000fe20003f46270 */
[----:B----4-:R-:W-:-:S03]  /*11b10*/  FMUL.FTZ R3, R60, UR6 ;  /* 0x000000063c037c20 */ /* 0x010fc60008410000 */
[----:B------:R-:W-:Y:S02]  /*11b20*/  FSEL R51, R29, -INF , !P2 ;  /* 0xff8000001d337808 */ /* 0x000fe40005000000 */
[----:B------:R-:W-:Y:S02]  /*11b30*/  ISETP.GE.AND P2, PT, R11, R238, PT ;  /* 0x000000ee0b00720c */ /* 0x000fe40003f46270 */
[----:B-1----:R-:W-:Y:S02]  /*11b40*/  FSEL R0, R138, -INF , !P6 ;  /* 0xff8000008a007808 */ /* 0x002fe40007000000 */
[----:B------:R-:W-:Y:S02]  /*11b50*/  ISETP.GT.AND P6, PT, R12, R15, PT ;  /* 0x0000000f0c00720c */ /* 0x000fe40003fc4270 */
[----:B------:R-:W-:Y:S02]  /*11b60*/  FSEL R15, R0, -INF , !P1 ;  /* 0xff800000000f7808 */ /* 0x000fe40004800000 */
[----:B------:R-:W-:-:S02]  /*11b70*/  ISETP.GT.AND P1, PT, R237, R14, PT ;  /* 0x0000000eed00720c */ /* 0x000fc40003f24270 */
[----:B------:R-:W-:Y:S02]  /*11b80*/  FSEL R0, R137, -INF , !P6 ;  /* 0xff80000089007808 */ /* 0x000fe40007000000 */
[----:B------:R-:W-:Y:S02]  /*11b90*/  FSEL R2, R47, -INF , !P1 ;  /* 0xff8000002f027808 */ /* 0x000fe40004800000 */
[----:B------:R-:W-:Y:S02]  /*11ba0*/  ISETP.GT.AND P1, PT, R12, R14, PT ;  /* 0x0000000e0c00720c */ /* 0x000fe40003f24270 */
[----:B------:R-:W-:Y:S01]  /*11bb0*/  FSEL R39, R0, -INF , !P0 ;  /* 0xff80000000277808 */ /* 0x000fe20004000000 */
[----:B------:R-:W-:Y:S01]  /*11bc0*/  FMUL.FTZ R0, R61, UR6 ;  /* 0x000000063d007c20 */ /* 0x000fe20008410000 */
[----:B------:R-:W-:Y:S02]  /*11bd0*/  FSEL R52, R2, -INF , !P5 ;  /* 0xff80000002347808 */ /* 0x000fe40006800000 */
[----:B------:R-:W-:-:S02]  /*11be0*/  ISETP.GE.AND P0, PT, R14, R240, PT ;  /* 0x000000f00e00720c */ /* 0x000fc40003f06270 */
[----:B--2---:R-:W-:Y:S02]  /*11bf0*/  FSEL R2, R42, -INF , !P1 ;  /* 0xff8000002a027808 */ /* 0x004fe40004800000 */
[----:B------:R-:W-:Y:S02]  /*11c00*/  ISETP.GE.AND P6, PT, R14, R241, PT ;  /* 0x000000f10e00720c */ /* 0x000fe40003fc6270 */
[----:B------:R-:W-:Y:S01]  /*11c10*/  ISETP.GT.AND P5, PT, R237, R13, PT ;  /* 0x0000000ded00720c */ /* 0x000fe20003fa4270 */
[----:B------:R1:W2:Y:S01]  /*11c20*/  MUFU.TANH R14, R3 ;  /* 0x00000003000e7308 */ /* 0x0002a20000002400 */
[----:B------:R-:W-:Y:S02]  /*11c30*/  FSEL R243, R2, -INF , !P0 ;  /* 0xff80000002f37808 */ /* 0x000fe40004000000 */
[----:B------:R-:W-:Y:S02]  /*11c40*/  FSEL R54, R25, -INF , !P6 ;  /* 0xff80000019367808 */ /* 0x000fe40007000000 */
[----:B---3--:R-:W-:-:S02]  /*11c50*/  FSEL R2, R46, -INF , !P5 ;  /* 0xff8000002e027808 */ /* 0x008fc40006800000 */
[C---:B------:R-:W-:Y:S01]  /*11c60*/  ISETP.GE.AND P6, PT, R13.reuse, R238, PT ;  /* 0x000000ee0d00720c */ /* 0x040fe20003fc6270 */
[----:B------:R3:W-:Y:S01]  /*11c70*/  MUFU.TANH R25, R0 ;  /* 0x0000000000197308 */ /* 0x0007e20000002400 */
[C---:B------:R-:W-:Y:S02]  /*11c80*/  ISETP.GE.AND P1, PT, R13.reuse, R239, PT ;  /* 0x000000ef0d00720c */ /* 0x040fe40003f26270 */
[----:B------:R-:W-:Y:S02]  /*11c90*/  ISETP.GE.AND P0, PT, R13, R240, PT ;  /* 0x000000f00d00720c */ /* 0x000fe40003f06270 */
[----:B------:R-:W-:Y:S02]  /*11ca0*/  ISETP.GT.AND P5, PT, R12, R13, PT ;  /* 0x0000000d0c00720c */ /* 0x000fe40003fa4270 */
[----:B------:R-:W-:Y:S02]  /*11cb0*/  FSEL R49, R2, -INF , !P6 ;  /* 0xff80000002317808 */ /* 0x000fe40007000000 */
[----:B------:R-:W-:Y:S01]  /*11cc0*/  FSEL R2, R43, -INF , !P5 ;  /* 0xff8000002b027808 */ /* 0x000fe20006800000 */
[----:B-1----:R-:W-:Y:S01]  /*11cd0*/  FMUL.FTZ R3, R214, UR6 ;  /* 0x00000006d6037c20 */ /* 0x002fe20008410000 */
[----:B------:R-:W-:-:S02]  /*11ce0*/  ISETP.GT.AND P6, PT, R237, R11, PT ;  /* 0x0000000bed00720c */ /* 0x000fc40003fc4270 */
[----:B------:R-:W-:Y:S01]  /*11cf0*/  FSEL R229, R2, -INF , !P0 ;  /* 0xff80000002e57808 */ /* 0x000fe20004000000 */
[----:B------:R1:W4:Y:S01]  /*11d00*/  MUFU.TANH R13, R3 ;  /* 0x00000003000d7308 */ /* 0x0003220000002400 */
[----:B--2---:R-:W-:Y:S02]  /*11d10*/  FSEL R2, R14, -INF , !P6 ;  /* 0xff8000000e027808 */ /* 0x004fe40007000000 */
[----:B------:R-:W-:Y:S01]  /*11d20*/  ISETP.GT.AND P6, PT, R12, R11, PT ;  /* 0x0000000b0c00720c */ /* 0x000fe20003fc4270 */
[----:B---3--:R-:W-:Y:S01]  /*11d30*/  FMUL.FTZ R0, R215, UR6 ;  /* 0x00000006d7007c20 */ /* 0x008fe20008410000 */
[----:B------:R-:W-:Y:S02]  /*11d40*/  FSEL R43, R2, -INF , !P2 ;  /* 0xff800000022b7808 */ /* 0x000fe40005000000 */
[----:B------:R-:W-:Y:S01]  /*11d50*/  FSEL R53, R22, -INF , !P1 ;  /* 0xff80000016357808 */ /* 0x000fe20004800000 */
[----:B------:R2:W3:Y:S01]  /*11d60*/  MUFU.TANH R19, R0 ;  /* 0x0000000000137308 */ /* 0x0004e20000002400 */
[----:B------:R-:W-:-:S02]  /*11d70*/  ISETP.GE.AND P0, PT, R11, R240, PT ;  /* 0x000000f00b00720c */ /* 0x000fc40003f06270 */
[C---:B------:R-:W-:Y:S02]  /*11d80*/  ISETP.GE.AND P5, PT, R11.reuse, R241, PT ;  /* 0x000000f10b00720c */ /* 0x040fe40003fa6270 */
[----:B------:R-:W-:Y:S02]  /*11d90*/  ISETP.GE.AND P1, PT, R11, R239, PT ;  /* 0x000000ef0b00720c */ /* 0x000fe40003f26270 */
[----:B------:R-:W-:Y:S02]  /*11da0*/  ISETP.GT.AND P2, PT, R237, R10, PT ;  /* 0x0000000aed00720c */ /* 0x000fe40003f44270 */
[----:B------:R-:W-:Y:S01]  /*11db0*/  FSEL R47, R31, -INF , !P5 ;  /* 0xff8000001f2f7808 */ /* 0x000fe20006800000 */
[----:B-1----:R-:W-:Y:S01]  /*11dc0*/  FMUL.FTZ R3, R140, UR6 ;  /* 0x000000068c037c20 */ /* 0x002fe20008410000 */
[----:B----4-:R-:W-:Y:S02]  /*11dd0*/  FSEL R2, R13, -INF , !P6 ;  /* 0xff8000000d027808 */ /* 0x010fe40007000000 */
[----:B------:R-:W-:Y:S01]  /*11de0*/  FSEL R48, R24, -INF , !P1 ;  /* 0xff80000018307808 */ /* 0x000fe20004800000 */
[----:B------:R1:W4:Y:S01]  /*11df0*/  MUFU.TANH R11, R3 ;  /* 0x00000003000b7308 */ /* 0x0003220000002400 */
[----:B------:R-:W-:-:S02]  /*11e00*/  FSEL R233, R2, -INF , !P0 ;  /* 0xff80000002e97808 */ /* 0x000fc40004000000 */
[----:B------:R-:W-:Y:S01]  /*11e10*/  FSEL R2, R25, -INF , !P2 ;  /* 0xff80000019027808 */ /* 0x000fe20005000000 */
[----:B--2---:R-:W-:Y:S01]  /*11e20*/  FMUL.FTZ R0, R141, UR6 ;  /* 0x000000068d007c20 */ /* 0x004fe20008410000 */
[C---:B------:R-:W-:Y:S02]  /*11e30*/  ISETP.GE.AND P5, PT, R10.reuse, R238, PT ;  /* 0x000000ee0a00720c */ /* 0x040fe40003fa6270 */
[C---:B------:R-:W-:Y:S01]  /*11e40*/  ISETP.GE.AND P6, PT, R10.reuse, R241, PT ;  /* 0x000000f10a00720c */ /* 0x040fe20003fc6270 */
[----:B------:R2:W-:Y:S01]  /*11e50*/  MUFU.TANH R14, R0 ;  /* 0x00000000000e7308 */ /* 0x0005e20000002400 */
[C---:B------:R-:W-:Y:S02]  /*11e60*/  ISETP.GE.AND P1, PT, R10.reuse, R239, PT ;  /* 0x000000ef0a00720c */ /* 0x040fe40003f26270 */
[----:B------:R-:W-:Y:S02]  /*11e70*/  ISETP.GE.AND P0, PT, R10, R240, PT ;  /* 0x000000f00a00720c */ /* 0x000fe40003f06270 */
[----:B------:R-:W-:-:S02]  /*11e80*/  ISETP.GT.AND P2, PT, R12, R10, PT ;  /* 0x0000000a0c00720c */ /* 0x000fc40003f44270 */
[----:B------:R-:W-:Y:S02]  /*11e90*/  FSEL R31, R2, -INF , !P5 ;  /* 0xff800000021f7808 */ /* 0x000fe40006800000 */
[----:B---3--:R-:W-:Y:S01]  /*11ea0*/  FSEL R2, R19, -INF , !P2 ;  /* 0xff80000013027808 */ /* 0x008fe20005000000 */
[----:B-1----:R-:W-:Y:S01]  /*11eb0*/  FMUL.FTZ R3, R210, UR6 ;  /* 0x00000006d2037c20 */ /* 0x002fe20008410000 */
[----:B------:R-:W-:Y:S02]  /*11ec0*/  ISETP.GT.AND P5, PT, R237, R9, PT ;  /* 0x00000009ed00720c */ /* 0x000fe40003fa4270 */
[----:B------:R-:W-:Y:S01]  /*11ed0*/  FSEL R42, R33, -INF , !P6 ;  /* 0xff800000212a7808 */ /* 0x000fe20007000000 */
[----:B------:R1:W3:Y:S01]  /*11ee0*/  MUFU.TANH R10, R3 ;  /* 0x00000003000a7308 */ /* 0x0002e20000002400 */
[----:B------:R-:W-:Y:S02]  /*11ef0*/  FSEL R235, R2, -INF , !P0 ;  /* 0xff80000002eb7808 */ /* 0x000fe40004000000 */
[----:B------:R-:W-:Y:S01]  /*11f00*/  ISETP.GE.AND P6, PT, R9, R238, PT ;  /* 0x000000ee0900720c */ /* 0x000fe20003fc6270 */
[----:B--2---:R-:W-:Y:S01]  /*11f10*/  FMUL.FTZ R0, R211, UR6 ;  /* 0x00000006d3007c20 */ /* 0x004fe20008410000 */
[----:B----4-:R-:W-:-:S02]  /*11f20*/  FSEL R2, R11, -INF , !P5 ;  /* 0xff8000000b027808 */ /* 0x010fc40006800000 */
[----:B------:R-:W-:Y:S01]  /*11f30*/  ISETP.GT.AND P5, PT, R12, R9, PT ;  /* 0x000000090c00720c */ /* 0x000fe20003fa4270 */
[----:B------:R2:W4:Y:S01]  /*11f40*/  MUFU.TANH R13, R0 ;  /* 0x00000000000d7308 */ /* 0x0005220000002400 */
[----:B------:R-:W-:Y:S02]  /*11f50*/  FSEL R242, R2, -INF , !P6 ;  /* 0xff80000002f27808 */ /* 0x000fe40007000000 */
[----:B------:R-:W-:Y:S02]  /*11f60*/  FSEL R46, R27, -INF , !P1 ;  /* 0xff8000001b2e7808 */ /* 0x000fe40004800000 */
[C---:B------:R-:W-:Y:S02]  /*11f70*/  ISETP.GE.AND P0, PT, R9.reuse, R240, PT ;  /* 0x000000f00900720c */ /* 0x040fe40003f06270 */
[C---:B------:R-:W-:Y:S02]  /*11f80*/  ISETP.GE.AND P2, PT, R9.reuse, R241, PT ;  /* 0x000000f10900720c */ /* 0x040fe40003f46270 */
[----:B------:R-:W-:Y:S01]  /*11f90*/  ISETP.GE.AND P1, PT, R9, R239, PT ;  /* 0x000000ef0900720c */ /* 0x000fe20003f26270 */
[----:B-1----:R-:W-:Y:S01]  /*11fa0*/  FMUL.FTZ R3, R132, UR6 ;  /* 0x0000000684037c20 */ /* 0x002fe20008410000 */
[----:B---3--:R-:W-:-:S02]  /*11fb0*/  FSEL R2, R10, -INF , !P5 ;  /* 0xff8000000a027808 */ /* 0x008fc40006800000 */
[----:B------:R-:W-:Y:S01]  /*11fc0*/  ISETP.GT.AND P6, PT, R237, R8, PT ;  /* 0x00000008ed00720c */ /* 0x000fe20003fc4270 */
[----:B------:R1:W3:Y:S01]  /*11fd0*/  MUFU.TANH R9, R3 ;  /* 0x0000000300097308 */ /* 0x0002e20000002400 */
[----:B------:R-:W-:Y:S02]  /*11fe0*/  FSEL R27, R2, -INF , !P0 ;  /* 0xff800000021b7808 */ /* 0x000fe40004000000 */
[----:B------:R-:W-:Y:S01]  /*11ff0*/  FSEL R234, R35, -INF , !P2 ;  /* 0xff80000023ea7808 */ /* 0x000fe20005000000 */
[----:B--2---:R-:W-:Y:S01]  /*12000*/  FMUL.FTZ R0, R133, UR6 ;  /* 0x0000000685007c20 */ /* 0x004fe20008410000 */
[----:B------:R-:W-:Y:S02]  /*12010*/  FSEL R143, R30, -INF , !P1 ;  /* 0xff8000001e8f7808 */ /* 0x000fe40004800000 */
[----:B------:R-:W-:Y:S01]  /*12020*/  FSEL R2, R14, -INF , !P6 ;  /* 0xff8000000e027808 */ /* 0x000fe20007000000 */
[----:B------:R2:W-:Y:S01]  /*12030*/  MUFU.TANH R11, R0 ;  /* 0x00000000000b7308 */ /* 0x0005e20000002400 */
[----:B------:R-:W-:-:S02]  /*12040*/  ISETP.GE.AND P2, PT, R8, R238, PT ;  /* 0x000000ee0800720c */ /* 0x000fc40003f46270 */
[C---:B------:R-:W-:Y:S02]  /*12050*/  ISETP.GE.AND P5, PT, R8.reuse, R241, PT ;  /* 0x000000f10800720c */ /* 0x040fe40003fa6270 */
[C---:B------:R-:W-:Y:S02]  /*12060*/  ISETP.GE.AND P1, PT, R8.reuse, R239, PT ;  /* 0x000000ef0800720c */ /* 0x040fe40003f26270 */
[----:B------:R-:W-:Y:S02]  /*12070*/  ISETP.GE.AND P0, PT, R8, R240, PT ;  /* 0x000000f00800720c */ /* 0x000fe40003f06270 */
[----:B------:R-:W-:Y:S01]  /*12080*/  ISETP.GT.AND P6, PT, R12, R8, PT ;  /* 0x000000080c00720c */ /* 0x000fe20003fc4270 */
[----:B-1----:R-:W-:Y:S01]  /*12090*/  FMUL.FTZ R3, R222, UR6 ;  /* 0x00000006de037c20 */ /* 0x002fe20008410000 */
[----:B------:R-:W-:Y:S02]  /*120a0*/  FSEL R246, R2, -INF , !P2 ;  /* 0xff80000002f67808 */ /* 0x000fe40005000000 */
[----:B----4-:R-:W-:Y:S01]  /*120b0*/  FSEL R2, R13, -INF , !P6 ;  /* 0xff8000000d027808 */ /* 0x010fe20007000000 */
[----:B------:R1:W4:Y:S01]  /*120c0*/  MUFU.TANH R8, R3 ;  /* 0x0000000300087308 */ /* 0x0003220000002400 */
[----:B------:R-:W-:-:S02]  /*120d0*/  ISETP.GT.AND P2, PT, R237, R7, PT ;  /* 0x00000007ed00720c */ /* 0x000fc40003f44270 */
[----:B------:R-:W-:Y:S01]  /*120e0*/  FSEL R248, R37, -INF , !P5 ;  /* 0xff80000025f87808 */ /* 0x000fe20006800000 */
[----:B--2---:R-:W-:Y:S01]  /*120f0*/  FMUL.FTZ R0, R223, UR6 ;  /* 0x00000006df007c20 */ /* 0x004fe20008410000 */
[----:B------:R-:W-:Y:S02]  /*12100*/  FSEL R25, R2, -INF , !P0 ;  /* 0xff80000002197808 */ /* 0x000fe40004000000 */
[----:B------:R-:W-:Y:S01]  /*12110*/  ISETP.GE.AND P5, PT, R7, R238, PT ;  /* 0x000000ee0700720c */ /* 0x000fe20003fa6270 */
[----:B------:R2:W2:Y:S01]  /*12120*/  MUFU.TANH R10, R0 ;  /* 0x00000000000a7308 */ /* 0x0004a20000002400 */
[----:B---3--:R-:W-:Y:S02]  /*12130*/  FSEL R2, R9, -INF , !P2 ;  /* 0xff80000009027808 */ /* 0x008fe40005000000 */
[----:B------:R-:W-:Y:S02]  /*12140*/  ISETP.GT.AND P2, PT, R12, R7, PT ;  /* 0x000000070c00720c */ /* 0x000fe40003f44270 */
[----:B------:R-:W-:-:S02]  /*12150*/  FSEL R139, R2, -INF , !P5 ;  /* 0xff800000028b7808 */ /* 0x000fc40006800000 */
[C---:B------:R-:W-:Y:S02]  /*12160*/  ISETP.GE.AND P6, PT, R7.reuse, R241, PT ;  /* 0x000000f10700720c */ /* 0x040fe40003fc6270 */
[----:B------:R-:W-:Y:S01]  /*12170*/  ISETP.GE.AND P0, PT, R7, R240, PT ;  /* 0x000000f00700720c */ /* 0x000fe20003f06270 */
[----:B-1----:R-:W-:Y:S01]  /*12180*/  FMUL.FTZ R3, R44, UR6 ;  /* 0x000000062c037c20 */ /* 0x002fe20008410000 */
[----:B----4-:R-:W-:Y:S02]  /*12190*/  FSEL R2, R8, -INF , !P2 ;  /* 0xff80000008027808 */ /* 0x010fe40005000000 */
[----:B------:R-:W-:Y:S01]  /*121a0*/  ISETP.GT.AND P5, PT, R237, R6, PT ;  /* 0x00000006ed00720c */ /* 0x000fe20003fa4270 */
[----:B------:R1:W3:Y:S01]  /*121b0*/  MUFU.TANH R9, R3 ;  /* 0x0000000300097308 */ /* 0x0002e20000002400 */
[----:B------:R-:W-:Y:S02]  /*121c0*/  FSEL R247, R38, -INF , !P6 ;  /* 0xff80000026f77808 */ /* 0x000fe40007000000 */
[----:B------:R-:W-:Y:S01]  /*121d0*/  FSEL R141, R2, -INF , !P0 ;  /* 0xff800000028d7808 */ /* 0x000fe20004000000 */
[----:B--2---:R-:W-:Y:S01]  /*121e0*/  FMUL.FTZ R0, R45, UR6 ;  /* 0x000000062d007c20 */ /* 0x004fe20008410000 */
[----:B------:R-:W-:-:S02]  /*121f0*/  ISETP.GE.AND P6, PT, R6, R238, PT ;  /* 0x000000ee0600720c */ /* 0x000fc40003fc6270 */
[----:B------:R-:W-:Y:S01]  /*12200*/  FSEL R2, R11, -INF , !P5 ;  /* 0xff8000000b027808 */ /* 0x000fe20006800000 */
[----:B------:R2:W-:Y:S01]  /*12210*/  MUFU.TANH R8, R0 ;  /* 0x0000000000087308 */ /* 0x0005e20000002400 */
[----:B------:R-:W-:Y:S02]  /*12220*/  ISETP.GT.AND P5, PT, R12, R6, PT ;  /* 0x000000060c00720c */ /* 0x000fe40003fa4270 */
[----:B------:R-:W-:Y:S02]  /*12230*/  ISETP.GE.AND P2, PT, R6, R241, PT ;  /* 0x000000f10600720c */ /* 0x000fe40003f46270 */
[----:B------:R-:W-:Y:S02]  /*12240*/  FSEL R140, R32, -INF , !P1 ;  /* 0xff800000208c7808 */ /* 0x000fe40004800000 */
[----:B------:R-:W-:Y:S02]  /*12250*/  FSEL R138, R2, -INF , !P6 ;  /* 0xff800000028a7808 */ /* 0x000fe40007000000 */
[----:B------:R-:W-:Y:S01]  /*12260*/  ISETP.GE.AND P1, PT, R7, R239, PT ;  /* 0x000000ef0700720c */ /* 0x000fe20003f26270 */
[----:B-1----:R-:W-:Y:S01]  /*12270*/  FMUL.FTZ R3, R226, UR6 ;  /* 0x00000006e2037c20 */ /* 0x002fe20008410000 */
[----:B------:R-:W-:-:S02]  /*12280*/  ISETP.GE.AND P0, PT, R6, R240, PT ;  /* 0x000000f00600720c */ /* 0x000fc40003f06270 */
[----:B------:R-:W-:Y:S01]  /*12290*/  FSEL R2, R10, -INF , !P5 ;  /* 0xff8000000a027808 */ /* 0x000fe20006800000 */
[----:B------:R1:W4:Y:S01]  /*122a0*/  MUFU.TANH R7, R3 ;  /* 0x0000000300077308 */ /* 0x0003220000002400 */
[----:B------:R-:W-:Y:S02]  /*122b0*/  ISETP.GT.AND P6, PT, R237, R5, PT ;  /* 0x00000005ed00720c */ /* 0x000fe40003fc4270 */
[----:B------:R-:W-:Y:S01]  /*122c0*/  FSEL R142, R67, -INF , !P2 ;  /* 0xff800000438e7808 */ /* 0x000fe20005000000 */
[----:B--2---:R-:W-:Y:S01]  /*122d0*/  FMUL.FTZ R0, R227, UR6 ;  /* 0x00000006e3007c20 */ /* 0x004fe20008410000 */
[----:B------:R-:W-:Y:S01]  /*122e0*/  IMAD.MOV.U32 R67, RZ, RZ, R234 ;  /* 0x000000ffff437224 */ /* 0x000fe200078e00ea */
[----:B------:R-:W-:Y:S02]  /*122f0*/  FSEL R249, R34, -INF , !P1 ;  /* 0xff80000022f97808 */ /* 0x000fe40004800000 */
[----:B------:R-:W-:Y:S02]  /*12300*/  FSEL R234, R2, -INF , !P0 ;  /* 0xff80000002ea7808 */ /* 0x000fe40004000000 */
[----:B------:R-:W-:-:S02]  /*12310*/  ISETP.GE.AND P1, PT, R6, R239, PT ;  /* 0x000000ef0600720c */ /* 0x000fc40003f26270 */
[----:B---3--:R-:W-:Y:S01]  /*12320*/  FSEL R2, R9, -INF , !P6 ;  /* 0xff80000009027808 */ /* 0x008fe20007000000 */
[----:B------:R2:W-:Y:S01]  /*12330*/  MUFU.TANH R6, R0 ;  /* 0x0000000000067308 */ /* 0x0005e20000002400 */
[----:B------:R-:W-:-:S04]  /*12340*/  ISETP.GE.AND P2, PT, R5, R238, PT ;  /* 0x000000ee0500720c */ /* 0x000fc80003f46270 */
[----:B------:R-:W-:Y:S01]  /*12350*/  FSEL R19, R2, -INF , !P2 ;  /* 0xff80000002137808 */ /* 0x000fe20005000000 */
[----:B-1----:R-:W-:Y:S01]  /*12360*/  FMUL.FTZ R3, R41, UR6 ;  /* 0x0000000629037c20 */ /* 0x002fe20008410000 */
[----:B------:R-:W-:Y:S02]  /*12370*/  ISETP.GE.AND P5, PT, R5, R241, PT ;  /* 0x000000f10500720c */ /* 0x000fe40003fa6270 */
[----:B------:R-:W-:Y:S01]  /*12380*/  ISETP.GT.AND P6, PT, R12, R5, PT ;  /* 0x000000050c00720c */ /* 0x000fe20003fc4270 */
[----:B--2---:R-:W-:-:S04]  /*12390*/  FMUL.FTZ R0, R40, UR6 ;  /* 0x0000000628007c20 */ /* 0x004fc80008410000 */
[----:B------:R1:W2:Y:S01]  /*123a0*/  MUFU.TANH R2, R0 ;  /* 0x0000000000027308 */ /* 0x0002a20000002400 */
[----:B------:R-:W-:Y:S02]  /*123b0*/  ISETP.GT.AND P2, PT, R237, R4, PT ;  /* 0x00000004ed00720c */ /* 0x000fe40003f44270 */
[----:B------:R-:W-:Y:S02]  /*123c0*/  FSEL R137, R63, -INF , !P5 ;  /* 0xff8000003f897808 */ /* 0x000fe40006800000 */
[C---:B------:R-:W-:Y:S02]  /*123d0*/  ISETP.GE.AND P5, PT, R4.reuse, R238, PT ;  /* 0x000000ee0400720c */ /* 0x040fe40003fa6270 */
[----:B----4-:R-:W-:Y:S01]  /*123e0*/  FSEL R9, R7, -INF , !P6 ;  /* 0xff80000007097808 */ /* 0x010fe20007000000 */
[----:B------:R-:W3:Y:S01]  /*123f0*/  MUFU.TANH R3, R3 ;  /* 0x0000000300037308 */ /* 0x000ee20000002400 */
[----:B------:R-:W-:-:S04]  /*12400*/  ISETP.GE.AND P6, PT, R4, R241, PT ;  /* 0x000000f10400720c */ /* 0x000fc80003fc6270 */
[----:B------:R-:W-:Y:S02]  /*12410*/  FSEL R64, R64, -INF , !P6 ;  /* 0xff80000040407808 */ /* 0x000fe40007000000 */
[----:B-1----:R-:W-:Y:S02]  /*12420*/  FSEL R0, R8, -INF , !P2 ;  /* 0xff80000008007808 */ /* 0x002fe40005000000 */
[----:B------:R-:W-:Y:S02]  /*12430*/  ISETP.GT.AND P6, PT, R237, R17, PT ;  /* 0x00000011ed00720c */ /* 0x000fe40003fc4270 */
[----:B------:R-:W-:Y:S02]  /*12440*/  FSEL R22, R0, -INF , !P5 ;  /* 0xff80000000167808 */ /* 0x000fe40006800000 */
[----:B------:R-:W-:Y:S02]  /*12450*/  ISETP.GT.AND P5, PT, R12, R4, PT ;  /* 0x000000040c00720c */ /* 0x000fe40003fa4270 */
[----:B--2---:R-:W-:-:S02]  /*12460*/  FSEL R2, R2, -INF , !P6 ;  /* 0xff80000002027808 */ /* 0x004fc40007000000 */
[----:B------:R-:W-:Y:S02]  /*12470*/  FSEL R8, R6, -INF , !P5 ;  /* 0xff80000006087808 */ /* 0x000fe40006800000 */
[C---:B------:R-:W-:Y:S02]  /*12480*/  ISETP.GE.AND P5, PT, R17.reuse, R238, PT ;  /* 0x000000ee1100720c */ /* 0x040fe40003fa6270 */
[----:B------:R-:W-:Y:S02]  /*12490*/  ISETP.GE.AND P6, PT, R17, R241, PT ;  /* 0x000000f11100720c */ /* 0x000fe40003fc6270 */
[----:B------:R-:W-:Y:S02]  /*124a0*/  FSEL R13, R2, -INF , !P5 ;  /* 0xff800000020d7808 */ /* 0x000fe40006800000 */
[----:B------:R-:W-:Y:S02]  /*124b0*/  ISETP.GT.AND P5, PT, R237, R28, PT ;  /* 0x0000001ced00720c */ /* 0x000fe40003fa4270 */
[----:B------:R-:W-:-:S02]  /*124c0*/  FSEL R228, R66, -INF , !P6 ;  /* 0xff80000042e47808 */ /* 0x000fc40007000000 */
[----:B------:R-:W-:Y:S02]  /*124d0*/  ISETP.GE.AND P6, PT, R28, R238, PT ;  /* 0x000000ee1c00720c */ /* 0x000fe40003fc6270 */
[----:B---3--:R-:W-:Y:S01]  /*124e0*/  FSEL R3, R3, -INF , !P5 ;  /* 0xff80000003037808 */ /* 0x008fe20006800000 */
[----:B------:R-:W-:Y:S03]  /*124f0*/  STL [R1+0x38], R19 ;  /* 0x0000381301007387 */ /* 0x000fe60000100800 */
[----:B------:R-:W-:Y:S01]  /*12500*/  FSEL R236, R3, -INF , !P6 ;  /* 0xff80000003ec7808 */ /* 0x000fe20007000000 */
[----:B------:R1:W-:Y:S04]  /*12510*/  STL [R1+0x34], R22 ;  /* 0x0000341601007387 */ /* 0x0003e80000100800 */
[----:B------:R-:W-:Y:S04]  /*12520*/  STL [R1+0x98], R237 ;  /* 0x000098ed01007387 */ /* 0x000fe80000100800 */
[----:B------:R-:W-:Y:S04]  /*12530*/  STL [R1+0x30], R13 ;  /* 0x0000300d01007387 */ /* 0x000fe80000100800 */
[----:B------:R-:W-:Y:S04]  /*12540*/  STL [R1+0xac], R246 ;  /* 0x0000acf601007387 */ /* 0x000fe80000100800 */
[----:B------:R-:W-:Y:S04]  /*12550*/  STL [R1+0x9c], R238 ;  /* 0x00009cee01007387 */ /* 0x000fe80000100800 */
[----:B------:R-:W-:Y:S04]  /*12560*/  STL [R1+0xa0], R236 ;  /* 0x0000a0ec01007387 */ /* 0x000fe80000100800 */
[----:B------:R-:W2:Y:S01]  /*12570*/  LDL.LU R231, [R1+0x48] ;  /* 0x0000480001e77983 */ /* 0x000ea20000300800 */
[----:B------:R-:W-:-:S04]  /*12580*/  FMNMX3.FTZ R0, R232, R216, R23, !PT ;  /* 0x000000d8e8007276 */ /* 0x000fc80007810017 */
[----:B------:R-:W-:-:S04]  /*12590*/  FMNMX3.FTZ R0, R0, R20, R15, !PT ;  /* 0x0000001400007276 */ /* 0x000fc8000781000f */
[----:B------:R-:W-:-:S04]  /*125a0*/  FMNMX3.FTZ R0, R0, R52, R49, !PT ;  /* 0x0000003400007276 */ /* 0x000fc80007810031 */
[----:B------:R-:W-:Y:S02]  /*125b0*/  FMNMX3.FTZ R2, R0, R43, R31, !PT ;  /* 0x0000002b00027276 */ /* 0x000fe4000781001f */
[----:B------:R-:W-:-:S04]  /*125c0*/  FMNMX3.FTZ R0, R252, R217, R26, !PT ;  /* 0x000000d9fc007276 */ /* 0x000fc8000781001a */
[----:B------:R-:W-:-:S04]  /*125d0*/  FMNMX3.FTZ R0, R0, R21, R16, !PT ;  /* 0x0000001500007276 */ /* 0x000fc80007810010 */
[----:B------:R-:W-:Y:S02]  /*125e0*/  FMNMX3.FTZ R0, R0, R54, R51, !PT ;  /* 0x0000003600007276 */ /* 0x000fe40007810033 */
[----:B------:R-:W-:Y:S02]  /*125f0*/  FMNMX3.FTZ R2, R2, R242, R246, !PT ;  /* 0x000000f202027276 */ /* 0x000fe400078100f6 */
[----:B------:R-:W-:Y:S02]  /*12600*/  FMNMX3.FTZ R135, R0, R47, R42, !PT ;  /* 0x0000002f00877276 */ /* 0x000fe4000781002a */
[----:B------:R-:W-:Y:S02]  /*12610*/  FMNMX3.FTZ R0, R209, R212, R56, !PT ;  /* 0x000000d4d1007276 */ /* 0x000fe40007810038 */
[----:B------:R-:W-:Y:S02]  /*12620*/  FMNMX3.FTZ R133, R2, R139, R138, !PT ;  /* 0x0000008b02857276 */ /* 0x000fe4000781008a */
[----:B------:R-:W-:Y:S01]  /*12630*/  FMNMX3.FTZ R0, R0, R50, R18, !PT ;  /* 0x0000003200007276 */ /* 0x000fe20007810012 */
[----:B------:R-:W-:Y:S01]  /*12640*/  FMUL.FTZ R2, R250, UR6 ;  /* 0x00000006fa027c20 */ /* 0x000fe20008410000 */
[----:B------:R-:W-:-:S02]  /*12650*/  ISETP.GE.AND P2, PT, R4, R239, PT ;  /* 0x000000ef0400720c */ /* 0x000fc40003f46270 */
[----:B------:R-:W-:Y:S01]  /*12660*/  FMNMX3.FTZ R0, R0, R55, R53, !PT ;  /* 0x0000003700007276 */ /* 0x000fe20007810035 */
[----:B------:R3:W4:Y:S01]  /*12670*/  MUFU.TANH R7, R2 ;  /* 0x0000000200077308 */ /* 0x0007220000002400 */
[----:B------:R-:W-:Y:S02]  /*12680*/  FSEL R245, R36, -INF , !P1 ;  /* 0xff80000024f57808 */ /* 0x000fe40004800000 */
[----:B------:R-:W-:Y:S02]  /*12690*/  ISETP.GE.AND P1, PT, R5, R239, PT ;  /* 0x000000ef0500720c */ /* 0x000fe40003f26270 */
[----:B------:R-:W-:Y:S02]  /*126a0*/  FSEL R11, R59, -INF , !P2 ;  /* 0xff8000003b0b7808 */ /* 0x000fe40005000000 */
[----:B------:R-:W-:Y:S02]  /*126b0*/  FMNMX3.FTZ R133, R133, R19, R22, !PT ;  /* 0x0000001385857276 */ /* 0x000fe40007810016 */
[----:B------:R-:W-:-:S02]  /*126c0*/  FMNMX3.FTZ R0, R0, R48, R46, !PT ;  /* 0x0000003000007276 */ /* 0x000fc4000781002e */
[----:B------:R-:W-:Y:S02]  /*126d0*/  ISETP.GE.AND P2, PT, R17, R239, PT ;  /* 0x000000ef1100720c */ /* 0x000fe40003f46270 */
[----:B------:R-:W-:Y:S02]  /*126e0*/  FMNMX3.FTZ R3, R208, R213, R62, !PT ;  /* 0x000000d5d0037276 */ /* 0x000fe4000781003e */
[----:B------:R-:W-:Y:S01]  /*126f0*/  ISETP.GE.AND P0, PT, R5, R240, PT ;  /* 0x000000f00500720c */ /* 0x000fe20003f06270 */
[----:B---3--:R-:W-:Y:S01]  /*12700*/  FMUL.FTZ R2, R251, UR6 ;  /* 0x00000006fb027c20 */ /* 0x008fe20008410000 */
[----:B------:R-:W-:Y:S02]  /*12710*/  FSEL R14, R58, -INF , !P1 ;  /* 0xff8000003a0e7808 */ /* 0x000fe40004800000 */
[----:B------:R-:W-:Y:S01]  /*12720*/  ISETP.GT.AND P6, PT, R12, R17, PT ;  /* 0x000000110c00720c */ /* 0x000fe20003fc4270 */
[----:B------:R3:W1:Y:S01]  /*12730*/  MUFU.TANH R5, R2 ;  /* 0x0000000200057308 */ /* 0x0006620000002400 */
[----:B------:R-:W-:-:S02]  /*12740*/  FMNMX3.FTZ R135, R135, R67, R248, !PT ;  /* 0x0000004387877276 */ /* 0x000fc400078100f8 */
[----:B------:R-:W-:Y:S02]  /*12750*/  FMNMX3.FTZ R133, R133, R13, R236, !PT ;  /* 0x0000000d85857276 */ /* 0x000fe400078100ec */
[----:B------:R-:W-:Y:S01]  /*12760*/  FSEL R250, R65, -INF , !P2 ;  /* 0xff80000041fa7808 */ /* 0x000fe20005000000 */
[----:B------:R-:W-:Y:S01]  /*12770*/  IMAD.MOV.U32 R66, RZ, RZ, R14 ;  /* 0x000000ffff427224 */ /* 0x000fe200078e000e */
[----:B------:R-:W-:Y:S02]  /*12780*/  ISETP.GE.AND P2, PT, R28, R241, PT ;  /* 0x000000f11c00720c */ /* 0x000fe40003f46270 */
[-C--:B------:R-:W-:Y:S01]  /*12790*/  ISETP.GE.AND P5, PT, R17, R240.reuse, PT ;  /* 0x000000f01100720c */ /* 0x080fe20003fa6270 */
[----:B------:R-:W-:Y:S01]  /*127a0*/  STL [R1+0xa8], R248 ;  /* 0x0000a8f801007387 */ /* 0x000fe20000100800 */
[----:B------:R-:W-:Y:S01]  /*127b0*/  FMNMX3.FTZ R135, R135, R247, R142, !PT ;  /* 0x000000f787877276 */ /* 0x000fe2000781008e */
[----:B------:R-:W1:Y:S01]  /*127c0*/  LDCU UR6, c[0x0][0x45c] ;  /* 0x00008b80ff0677ac */ /* 0x000e620008000800 */
[----:B------:R-:W-:-:S02]  /*127d0*/  ISETP.GE.AND P1, PT, R4, R240, PT ;  /* 0x000000f00400720c */ /* 0x000fc40003f26270 */
[----:B---3--:R-:W-:Y:S02]  /*127e0*/  FMNMX3.FTZ R2, R0, R143, R140, !PT ;  /* 0x0000008f00027276 */ /* 0x008fe4000781008c */
[----:B------:R-:W-:Y:S01]  /*127f0*/  FMNMX3.FTZ R0, R3, R57, R39, !PT ;  /* 0x0000003903007276 */ /* 0x000fe20007810027 */
[----:B------:R-:W3:Y:S01]  /*12800*/  SHFL.BFLY PT, R4, R133, 0x2, 0x1f ;  /* 0x0c401f0085047f89 */ /* 0x000ee200000e0000 */
[----:B------:R-:W-:Y:S02]  /*12810*/  MOV R65, R11 ;  /* 0x0000000b00417202 */ /* 0x000fe40000000f00 */
[----:B------:R-:W-:Y:S02]  /*12820*/  FMNMX3.FTZ R2, R2, R249, R245, !PT ;  /* 0x000000f902027276 */ /* 0x000fe400078100f5 */
[----:B------:R-:W-:Y:S02]  /*12830*/  FMNMX3.FTZ R0, R0, R243, R229, !PT ;  /* 0x000000f300007276 */ /* 0x000fe400078100e5 */
[----:B------:R-:W-:-:S02]  /*12840*/  FSEL R45, R134, -INF , !P2 ;  /* 0xff800000862d7808 */ /* 0x000fc40005000000 */
[----:B------:R-:W-:Y:S02]  /*12850*/  FMNMX3.FTZ R135, R135, R137, R64, !PT ;  /* 0x0000008987877276 */ /* 0x000fe40007810040 */
[----:B------:R-:W-:Y:S02]  /*12860*/  ISETP.GE.AND P2, PT, R28, R239, PT ;  /* 0x000000ef1c00720c */ /* 0x000fe40003f46270 */
[----:B------:R-:W-:Y:S02]  /*12870*/  FMNMX3.FTZ R3, R2, R66, R65, !PT ;  /* 0x0000004202037276 */ /* 0x000fe40007810041 */
[----:B------:R-:W-:Y:S02]  /*12880*/  FMNMX3.FTZ R2, R0, R233, R235, !PT ;  /* 0x000000e900027276 */ /* 0x000fe400078100eb */
[----:B------:R-:W-:Y:S02]  /*12890*/  FMNMX3.FTZ R135, R135, R228, R45, !PT ;  /* 0x000000e487877276 */ /* 0x000fe4000781002d */
[----:B------:R-:W-:-:S02]  /*128a0*/  FSEL R244, R244, -INF , !P2 ;  /* 0xff800000f4f47808 */ /* 0x000fc40005000000 */
[----:B----4-:R-:W-:Y:S02]  /*128b0*/  FSEL R7, R7, -INF , !P6 ;  /* 0xff80000007077808 */ /* 0x010fe40007000000 */
[----:B------:R-:W-:Y:S02]  /*128c0*/  ISETP.GT.AND P6, PT, R12, R28, PT ;  /* 0x0000001c0c00720c */ /* 0x000fe40003fc4270 */
[----:B------:R-:W-:Y:S01]  /*128d0*/  FMNMX3.FTZ R2, R2, R27, R25, !PT ;  /* 0x0000001b02027276 */ /* 0x000fe20007810019 */
[----:B------:R-:W4:Y:S01]  /*128e0*/  SHFL.BFLY PT, R6, R135, 0x2, 0x1f ;  /* 0x0c401f0087067f89 */ /* 0x000f2200000e0000 */
[----:B------:R-:W-:Y:S02]  /*128f0*/  FMNMX3.FTZ R0, R3, R250, R244, !PT ;  /* 0x000000fa03007276 */ /* 0x000fe400078100f4 */
[----:B------:R-:W-:Y:S02]  /*12900*/  ISETP.GE.AND P2, PT, R28, R240, PT ;  /* 0x000000f01c00720c */ /* 0x000fe40003f46270 */
[----:B-1----:R-:W-:-:S02]  /*12910*/  FSEL R3, R5, -INF , !P6 ;  /* 0xff80000005037808 */ /* 0x002fc40007000000 */
[----:B------:R-:W-:Y:S02]  /*12920*/  FSEL R41, R9, -INF , !P0 ;  /* 0xff80000009297808 */ /* 0x000fe40004000000 */
[----:B------:R-:W-:Y:S02]  /*12930*/  FSEL R44, R8, -INF , !P1 ;  /* 0xff800000082c7808 */ /* 0x000fe40004800000 */
[----:B------:R-:W-:Y:S01]  /*12940*/  FMNMX3.FTZ R2, R2, R141, R234, !PT ;  /* 0x0000008d02027276 */ /* 0x000fe200078100ea */
[----:B------:R1:W-:Y:S01]  /*12950*/  STL [R1+0xa4], R241 ;  /* 0x0000a4f101007387 */ /* 0x0003e20000100800 */
[----:B------:R-:W-:Y:S02]  /*12960*/  FSEL R22, R3, -INF , !P2 ;  /* 0xff80000003167808 */ /* 0x000fe40005000000 */
[----:B------:R-:W-:Y:S01]  /*12970*/  FMNMX3.FTZ R2, R2, R41, R44, !PT ;  /* 0x0000002902027276 */ /* 0x000fe2000781002c */
[----:B------:R-:W4:Y:S01]  /*12980*/  SHFL.BFLY PT, R5, R0, 0x2, 0x1f ;  /* 0x0c401f0000057f89 */ /* 0x000f2200000e0000 */
[----:B---3--:R-:W-:-:S05]  /*12990*/  FMNMX.FTZ R133, R133, R4, !PT ;  /* 0x0000000485857209 */ /* 0x008fca0007810000 */
[----:B------:R-:W3:Y:S01]  /*129a0*/  SHFL.BFLY PT, R4, R133, 0x1, 0x1f ;  /* 0x0c201f0085047f89 */ /* 0x000ee200000e0000 */
[----:B-1----:R-:W-:-:S04]  /*129b0*/  FSEL R241, R7, -INF , !P5 ;  /* 0xff80000007f17808 */ /* 0x002fc80006800000 */
[----:B------:R-:W-:-:S05]  /*129c0*/  FMNMX3.FTZ R2, R2, R241, R22, !PT ;  /* 0x000000f102027276 */ /* 0x000fca0007810016 */
[----:B------:R-:W1:Y:S01]  /*129d0*/  SHFL.BFLY PT, R3, R2, 0x2, 0x1f ;  /* 0x0c401f0002037f89 */ /* 0x000e6200000e0000 */
[----:B----4-:R-:W-:Y:S02]  /*129e0*/  FMNMX.FTZ R135, R135, R6, !PT ;  /* 0x0000000687877209 */ /* 0x010fe40007810000 */
[----:B------:R-:W-:-:S03]  /*129f0*/  FMNMX.FTZ R0, R0, R5, !PT ;  /* 0x0000000500007209 */ /* 0x000fc60007810000 */
[----:B------:R-:W4:Y:S04]  /*12a00*/  SHFL.BFLY PT, R6, R135, 0x1, 0x1f ;  /* 0x0c201f0087067f89 */ /* 0x000f2800000e0000 */
[----:B------:R-:W4:Y:S01]  /*12a10*/  SHFL.BFLY PT, R136, R0, 0x1, 0x1f ;  /* 0x0c201f0000887f89 */ /* 0x000f2200000e0000 */
[----:B---3--:R-:W-:Y:S02]  /*12a20*/  FMNMX.FTZ R133, R133, R4, !PT ;  /* 0x0000000485857209 */ /* 0x008fe40007810000 */
[----:B-1----:R-:W-:-:S03]  /*12a30*/  FMNMX.FTZ R2, R2, R3, !PT ;  /* 0x0000000302027209 */ /* 0x002fc60007810000 */
[C---:B------:R-:W-:Y:S02]  /*12a40*/  FMUL.FTZ R33, R133.reuse, UR6 ;  /* 0x0000000685217c20 */ /* 0x040fe40008410000 */
[----:B------:R-:W1:Y:S01]  /*12a50*/  SHFL.BFLY PT, R134, R2, 0x1, 0x1f ;  /* 0x0c201f0002867f89 */ /* 0x000e6200000e0000 */
[----:B------:R-:W-:Y:S02]  /*12a60*/  FSETP.NEU.FTZ.AND P5, PT, R133, -INF , PT ;  /* 0xff8000008500780b */ /* 0x000fe40003fbd000 */
[----:B----4-:R-:W-:Y:S02]  /*12a70*/  FMNMX.FTZ R135, R135, R6, !PT ;  /* 0x0000000687877209 */ /* 0x010fe40007810000 */
[----:B------:R-:W-:Y:S02]  /*12a80*/  FSEL R33, R33, RZ, P5 ;  /* 0x000000ff21217208 */ /* 0x000fe40002800000 */
[----:B------:R-:W-:Y:S01]  /*12a90*/  FMNMX.FTZ R136, R0, R136, !PT ;  /* 0x0000008800887209 */ /* 0x000fe20007810000 */
[C---:B------:R-:W-:Y:S01]  /*12aa0*/  FMUL.FTZ R34, R135.reuse, UR6 ;  /* 0x0000000687227c20 */ /* 0x040fe20008410000 */
[----:B------:R-:W-:Y:S01]  /*12ab0*/  FSETP.NEU.FTZ.AND P2, PT, R135, -INF , PT ;  /* 0xff8000008700780b */ /* 0x000fe20003f5d000 */
[--C-:B------:R-:W-:Y:S01]  /*12ac0*/  FFMA.FTZ R3, R216, UR6, -R33.reuse ;  /* 0x00000006d8037c23 */ /* 0x100fe20008010821 */
[----:B------:R-:W-:Y:S01]  /*12ad0*/  FFMA.FTZ R0, R15, UR6, -R33 ;  /* 0x000000060f007c23 */ /* 0x000fe20008010821 */
[----:B------:R-:W-:Y:S01]  /*12ae0*/  FMUL.FTZ R28, R136, UR6 ;  /* 0x00000006881c7c20 */ /* 0x000fe20008410000 */
[----:B------:R-:W-:Y:S01]  /*12af0*/  FSEL R34, R34, RZ, P2 ;  /* 0x000000ff22227208 */ /* 0x000fe20001000000 */
[----:B------:R3:W-:Y:S01]  /*12b00*/  MUFU.EX2 R30, R3 ;  /* 0x00000003001e7308 */ /* 0x0007e20000000800 */
[----:B------:R-:W-:-:S03]  /*12b10*/  FSETP.NEU.FTZ.AND P1, PT, R136, -INF , PT ;  /* 0xff8000008800780b */ /* 0x000fc60003f3d000 */
[----:B------:R4:W-:Y:S01]  /*12b20*/  MUFU.EX2 R11, R0 ;  /* 0x00000000000b7308 */ /* 0x0009e20000000800 */
[----:B------:R-:W-:Y:S01]  /*12b30*/  FSEL R28, R28, RZ, P1 ;  /* 0x000000ff1c1c7208 */ /* 0x000fe20000800000 */
[----:B---3--:R-:W-:Y:S01]  /*12b40*/  FFMA.FTZ R3, R20, UR6, -R33 ;  /* 0x0000000614037c23 */ /* 0x008fe20008010821 */
[----:B-1----:R-:W-:-:S03]  /*12b50*/  FMNMX.FTZ R134, R2, R134, !PT ;  /* 0x0000008602867209 */ /* 0x002fc60007810000 */
[----:B------:R1:W3:Y:S01]  /*12b60*/  MUFU.EX2 R14, R3 ;  /* 0x00000003000e7308 */ /* 0x0002e20000000800 */
[--C-:B----4-:R-:W-:Y:S01]  /*12b70*/  FFMA.FTZ R0, R26, UR6, -R34.reuse ;  /* 0x000000061a007c23 */ /* 0x110fe20008010822 */
[----:B------:R-:W-:Y:S01]  /*12b80*/  FFMA.FTZ R4, R23, UR6, -R33 ;  /* 0x0000000617047c23 */ /* 0x000fe20008010821 */
[C---:B------:R-:W-:Y:S02]  /*12b90*/  FMUL.FTZ R32, R134.reuse, UR6 ;  /* 0x0000000686207c20 */ /* 0x040fe40008410000 */
[----:B------:R4:W-:Y:S01]  /*12ba0*/  MUFU.EX2 R251, R0 ;  /* 0x0000000000fb7308 */ /* 0x0009e20000000800 */
[----:B------:R-:W-:Y:S01]  /*12bb0*/  FSETP.NEU.FTZ.AND P0, PT, R134, -INF , PT ;  /* 0xff8000008600780b */ /* 0x000fe20003f1d000 */
[----:B-1----:R-:W-:-:S04]  /*12bc0*/  FFMA.FTZ R3, R217, UR6, -R34 ;  /* 0x00000006d9037c23 */ /* 0x002fc80008010822 */
[----:B------:R1:W-:Y:S01]  /*12bd0*/  MUFU.EX2 R238, R3 ;  /* 0x0000000300ee7308 */ /* 0x0003e20000000800 */
[--C-:B----4-:R-:W-:Y:S01]  /*12be0*/  FFMA.FTZ R0, R212, UR6, -R28.reuse ;  /* 0x00000006d4007c23 */ /* 0x110fe2000801081c */
[----:B------:R-:W-:Y:S01]  /*12bf0*/  FFMA.FTZ R2, R56, UR6, -R28 ;  /* 0x0000000638027c23 */ /* 0x000fe2000801081c */
[----:B------:R-:W-:Y:S01]  /*12c00*/  FSEL R32, R32, RZ, P0 ;  /* 0x000000ff20207208 */ /* 0x000fe20000000000 */
[----:B------:R4:W3:Y:S04]  /*12c10*/  MUFU.EX2 R24, R4 ;  /* 0x0000000400187308 */ /* 0x0008e80000000800 */
[----:B------:R3:W-:Y:S01]  /*12c20*/  MUFU.EX2 R237, R0 ;  /* 0x0000000000ed7308 */ /* 0x0007e20000000800 */
[----:B-1----:R-:W-:-:S03]  /*12c30*/  FFMA.FTZ R3, R16, UR6, -R34 ;  /* 0x0000000610037c23 */ /* 0x002fc60008010822 */
[----:B------:R1:W-:Y:S01]  /*12c40*/  MUFU.EX2 R246, R2 ;  /* 0x0000000200f67308 */ /* 0x0003e20000000800 */
[----:B----4-:R-:W-:-:S03]  /*12c50*/  FFMA.FTZ R4, R21, UR6, -R34 ;  /* 0x0000000615047c23 */ /* 0x010fc60008010822 */
[----:B------:R4:W-:Y:S01]  /*12c60*/  MUFU.EX2 R236, R3 ;  /* 0x0000000300ec7308 */ /* 0x0009e20000000800 */
[----:B---3--:R-:W-:-:S03]  /*12c70*/  FFMA.FTZ R0, R18, UR6, -R28 ;  /* 0x0000000612007c23 */ /* 0x008fc6000801081c */
[----:B------:R3:W-:Y:S01]  /*12c80*/  MUFU.EX2 R10, R4 ;  /* 0x00000004000a7308 */ /* 0x0007e20000000800 */
[----:B-1----:R-:W-:Y:S01]  /*12c90*/  FSEL R2, R133, RZ, P5 ;  /* 0x000000ff85027208 */ /* 0x002fe20002800000 */
[----:B----4-:R-:W-:-:S04]  /*12ca0*/  FFMA.FTZ R3, R50, UR6, -R28 ;  /* 0x0000000632037c23 */ /* 0x010fc8000801081c */
[----:B------:R1:W-:Y:S01]  /*12cb0*/  MUFU.EX2 R5, R3 ;  /* 0x0000000300057308 */ /* 0x0003e20000000800 */
[----:B---3--:R-:W-:Y:S01]  /*12cc0*/  FSEL R4, R135, RZ, P2 ;  /* 0x000000ff87047208 */ /* 0x008fe20001000000 */
[----:B------:R-:W-:Y:S02]  /*12cd0*/  FADD.FTZ R2, R232, -R2 ;  /* 0x80000002e8027221 */ /* 0x000fe40000010000 */
[----:B------:R3:W-:Y:S01]  /*12ce0*/  MUFU.EX2 R230, R0 ;  /* 0x0000000000e67308 */ /* 0x0007e20000000800 */
[----:B-1----:R-:W-:-:S04]  /*12cf0*/  FFMA.FTZ R3, R213, UR6, -R32 ;  /* 0x00000006d5037c23 */ /* 0x002fc80008010820 */
[----:B------:R1:W-:Y:S01]  /*12d00*/  MUFU.EX2 R232, R3 ;  /* 0x0000000300e87308 */ /* 0x0003e20000000800 */
[----:B--2---:R-:W-:-:S05]  /*12d10*/  LEA R13, R231, UR5, 0x1 ;  /* 0x00000005e70d7c11 */ /* 0x004fca000f8e08ff */
[----:B------:R-:W2:Y:S01]  /*12d20*/  LDSM.16.MT88.4 R16, [R13+0xc000] ;  /* 0x00c000000d10783b */ /* 0x000ea20000004200 */
[----:B---3--:R-:W-:Y:S01]  /*12d30*/  FFMA.FTZ R0, R62, UR6, -R32 ;  /* 0x000000063e007c23 */ /* 0x008fe20008010820 */
[----:B-1----:R-:W-:Y:S01]  /*12d40*/  FADD.FTZ R3, R252, -R4 ;  /* 0x80000004fc037221 */ /* 0x002fe20000010000 */
[----:B------:R-:W-:Y:S02]  /*12d50*/  FMUL.FTZ R2, R2, UR6 ;  /* 0x0000000602027c20 */ /* 0x000fe40008410000 */
[----:B------:R1:W-:Y:S01]  /*12d60*/  MUFU.EX2 R231, R0 ;  /* 0x0000000000e77308 */ /* 0x0003e20000000800 */
[----:B------:R-:W-:-:S03]  /*12d70*/  FMUL.FTZ R37, R3, UR6 ;  /* 0x0000000603257c20 */ /* 0x000fc60008410000 */
[----:B------:R3:W4:Y:S04]  /*12d80*/  MUFU.EX2 R29, R2 ;  /* 0x00000002001d7308 */ /* 0x0007280000000800 */
[----:B------:R-:W4:Y:S01]  /*12d90*/  MUFU.EX2 R37, R37 ;  /* 0x0000002500257308 */ /* 0x000f220000000800 */
[----:B-1----:R-:W-:-:S05]  /*12da0*/  FSEL R0, R136, RZ, P1 ;  /* 0x000000ff88007208 */ /* 0x002fca0000800000 */
[----:B------:R-:W-:Y:S01]  /*12db0*/  FADD.FTZ R3, R209, -R0 ;  /* 0x80000000d1037221 */ /* 0x000fe20000010000 */
[----:B---3--:R-:W-:-:S03]  /*12dc0*/  FSEL R2, R134, RZ, P0 ;  /* 0x000000ff86027208 */ /* 0x008fc60000000000 */
[----:B------:R-:W-:Y:S01]  /*12dd0*/  FMUL.FTZ R3, R3, UR6 ;  /* 0x0000000603037c20 */ /* 0x000fe20008410000 */
[----:B------:R-:W-:Y:S02]  /*12de0*/  IMAD.MOV.U32 R50, RZ, RZ, R14 ;  /* 0x000000ffff327224 */ /* 0x000fe400078e000e */
[----:B------:R-:W-:Y:S01]  /*12df0*/  IMAD.MOV.U32 R26, RZ, RZ, R11 ;  /* 0x000000ffff1a7224 */ /* 0x000fe200078e000b */
[----:B------:R1:W-:Y:S01]  /*12e00*/  MUFU.EX2 R36, R3 ;  /* 0x0000000300247308 */ /* 0x0003e20000000800 */
[----:B------:R-:W-:Y:S01]  /*12e10*/  FADD.FTZ R2, R208, -R2 ;  /* 0x80000002d0027221 */ /* 0x000fe20000010000 */
[----:B------:R-:W-:Y:S01]  /*12e20*/  F2FP.BF16.F32.PACK_AB R8, R24, R30 ;  /* 0x0000001e1808723e */ /* 0x000fe200000010ff */
[-C--:B----4-:R-:W-:Y:S01]  /*12e30*/  FMUL.FTZ R144, R144, R29.reuse ;  /* 0x0000001d90907220 */ /* 0x090fe20000410000 */
[----:B------:R-:W-:Y:S01]  /*12e40*/  FMUL.FTZ R145, R145, R29 ;  /* 0x0000001d91917220 */ /* 0x000fe20000410000 */
[-C--:B------:R-:W-:Y:S01]  /*12e50*/  FMUL.FTZ R146, R146, R37.reuse ;  /* 0x0000002592927220 */ /* 0x080fe20000410000 */
[----:B------:R-:W-:Y:S01]  /*12e60*/  FMUL.FTZ R147, R147, R37 ;  /* 0x0000002593937220 */ /* 0x000fe20000410000 */
[----:B------:R-:W-:Y:S01]  /*12e70*/  F2FP.BF16.F32.PACK_AB R9, R251, R238 ;  /* 0x000000eefb09723e */ /* 0x000fe200000010ff */
[----:B-1----:R-:W-:Y:S01]  /*12e80*/  IMAD.MOV.U32 R3, RZ, RZ, R10 ;  /* 0x000000ffff037224 */ /* 0x002fe200078e000a */
[----:B------:R-:W-:Y:S01]  /*12e90*/  F2FP.BF16.F32.PACK_AB R10, R26, R50 ;  /* 0x000000321a0a723e */ /* 0x000fe200000010ff */
[----:B------:R-:W-:-:S03]  /*12ea0*/  FMUL.FTZ R2, R2, UR6 ;  /* 0x0000000602027c20 */ /* 0x000fc60008410000 */
[----:B------:R-:W-:Y:S02]  /*12eb0*/  F2FP.BF16.F32.PACK_AB R11, R236, R3 ;  /* 0x00000003ec0b723e */ /* 0x000fe400000010ff */
[----:B------:R-:W-:Y:S01]  /*12ec0*/  MOV R208, 0x20 ;  /* 0x0000002000d07802 */ /* 0x000fe20000000f00 */
[----:B------:R1:W-:Y:S04]  /*12ed0*/  MUFU.EX2 R38, R2 ;  /* 0x0000000200267308 */ /* 0x0003e80000000800 */
[----:B--2---:R-:W-:Y:S01]  /*12ee0*/  HMMA.16816.F32.BF16 R216, R8, R16, R144 ;  /* 0x0000001008d8723c */ /* 0x004fe20000041890 */
[----:B------:R-:W-:Y:S01]  /*12ef0*/  IMAD.MOV.U32 R146, RZ, RZ, R13 ;  /* 0x000000ffff927224 */ /* 0x000fe200078e000d */
[----:B-1----:R-:W-:-:S05]  /*12f00*/  SEL R2, R208, 0xffffffe0, !P3 ;  /* 0xffffffe0d0027807 */ /* 0x002fca0005800000 */
[----:B------:R-:W-:-:S05]  /*12f10*/  IMAD.IADD R132, R2, 0x1, R146 ;  /* 0x0000000102847824 */ /* 0x000fca00078e0292 */
[----:B------:R-:W1:Y:S01]  /*12f20*/  LDSM.16.MT88.4 R12, [R132+0xc000] ;  /* 0x00c00000840c783b */ /* 0x000e620000004200 */
[----:B------:R-:W-:-:S04]  /*12f30*/  FFMA.FTZ R0, R57, UR6, -R32 ;  /* 0x0000000639007c23 */ /* 0x000fc80008010820 */
[----:B------:R2:W-:Y:S02]  /*12f40*/  MUFU.EX2 R248, R0 ;  /* 0x0000000000f87308 */ /* 0x0005e40000000800 */
[----:B--2---:R-:W-:-:S04]  /*12f50*/  FFMA.FTZ R0, R39, UR6, -R32 ;  /* 0x0000000627007c23 */ /* 0x004fc80008010820 */
[----:B------:R2:W3:Y:S01]  /*12f60*/  MUFU.EX2 R40, R0 ;  /* 0x0000000000287308 */ /* 0x0004e20000000800 */
[----:B------:R-:W-:Y:S02]  /*12f70*/  MOV R252, R5 ;  /* 0x0000000500fc7202 */ /* 0x000fe40000000f00 */
[----:B------:R-:W-:Y:S01]  /*12f80*/  IADD3 R35, PT, PT, R146, 0xc040, RZ ;  /* 0x0000c04092237810 */ /* 0x000fe20007ffe0ff */
[----:B------:R-:W-:Y:S01]  /*12f90*/  FMUL.FTZ R160, R160, R29 ;  /* 0x0000001da0a07220 */ /* 0x000fe20000410000 */
[----:B------:R-:W-:Y:S01]  /*12fa0*/  F2FP.BF16.F32.PACK_AB R4, R246, R237 ;  /* 0x000000edf604723e */ /* 0x000fe200000010ff */
[----:B------:R-:W-:Y:S01]  /*12fb0*/  FMUL.FTZ R161, R161, R29 ;  /* 0x0000001da1a17220 */ /* 0x000fe20000410000 */
[----:B------:R-:W-:Y:S01]  /*12fc0*/  F2FP.BF16.F32.PACK_AB R5, R231, R232 ;  /* 0x000000e8e705723e */ /* 0x000fe200000010ff */
[-C--:B------:R-:W-:Y:S01]  /*12fd0*/  FMUL.FTZ R162, R162, R37.reuse ;  /* 0x00000025a2a27220 */ /* 0x080fe20000410000 */
[----:B------:R-:W-:Y:S01]  /*12fe0*/  F2FP.BF16.F32.PACK_AB R6, R230, R252 ;  /* 0x000000fce606723e */ /* 0x000fe200000010ff */
[----:B--2---:R-:W-:Y:S01]  /*12ff0*/  VIADD R0, R146, 0xc000 ;  /* 0x0000c00092007836 */ /* 0x004fe20000000000 */
[----:B---3--:R-:W-:Y:S01]  /*13000*/  F2FP.BF16.F32.PACK_AB R7, R40, R248 ;  /* 0x000000f82807723e */ /* 0x008fe200000010ff */
[----:B------:R-:W-:Y:S01]  /*13010*/  FMUL.FTZ R163, R163, R37 ;  /* 0x00000025a3a37220 */ /* 0x000fe20000410000 */
[----:B------:R-:W-:Y:S01]  /*13020*/  FMUL.FTZ R164, R164, R36 ;  /* 0x00000024a4a47220 */ /* 0x000fe20000410000 */
[----:B------:R-:W-:-:S02]  /*13030*/  @P4 VIADD R35, R0, 0xffffffc0 ;  /* 0xffffffc000234836 */ /* 0x000fc40000000000 */
        /* <DEDUP_REMOVED lines=11> */
[----:B------:R-:W-:-:S02]  /*130f0*/  IMAD.MOV.U32 R23, RZ, RZ, R137 ;  /* 0x000000ffff177224 */ /* 0x000fc400078e0089 */
[----:B------:R-:W-:Y:S01]  /*13100*/  IMAD.IADD R137, R2, 0x1, R35 ;  /* 0x0000000102897824 */ /* 0x000fe200078e0223 */
        /* <DEDUP_REMOVED lines=17> */
[C---:B------:R-:W-:Y:S08]  /*13220*/  HMMA.16816.F32.BF16 R220, R4.reuse, R16, R148 ;  /* 0x0000001004dc723c */ /* 0x040ff00000041894 */
[-C--:B------:R-:W-:Y:S08]  /*13230*/  HMMA.16816.F32.BF16 R224, R4, R18.reuse, R152 ;  /* 0x0000001204e0723c */ /* 0x080ff00000041898 */
[----:B------:R-:W-:Y:S01]  /*13240*/  HMMA.16816.F32.BF16 R212, R8, R18, R156 ;  /* 0x0000001208d4723c */ /* 0x000fe2000004189c */
[----:B------:R-:W2:Y:S01]  /*13250*/  LDSM.16.MT88.4 R16, [R35] ;  /* 0x000000002310783b */ /* 0x000ea20000004200 */
[-C--:B------:R-:W-:Y:S01]  /*13260*/  FMUL.FTZ R196, R196, R29.reuse ;  /* 0x0000001dc4c47220 */ /* 0x080fe20000410000 */
[----:B------:R-:W-:Y:S01]  /*13270*/  FMUL.FTZ R197, R197, R29 ;  /* 0x0000001dc5c57220 */ /* 0x000fe20000410000 */
[-C--:B------:R-:W-:Y:S01]  /*13280*/  FMUL.FTZ R198, R198, R37.reuse ;  /* 0x00000025c6c67220 */ /* 0x080fe20000410000 */
[----:B------:R-:W-:Y:S01]  /*13290*/  FMUL.FTZ R199, R199, R37 ;  /* 0x00000025c7c77220 */ /* 0x000fe20000410000 */
[----:B------:R-:W-:Y:S01]  /*132a0*/  MOV R20, R64 ;  /* 0x0000004000147202 */ /* 0x000fe20000000f00 */
[----:B------:R-:W-:Y:S01]  /*132b0*/  IMAD.MOV.U32 R170, RZ, RZ, R65 ;  /* 0x000000ffffaa7224 */ /* 0x000fe200078e0041 */
[----:B------:R-:W-:Y:S01]  /*132c0*/  MOV R39, R66 ;  /* 0x0000004200277202 */ /* 0x000fe20000000f00 */
[----:B------:R-:W-:-:S02]  /*132d0*/  IMAD.MOV.U32 R147, RZ, RZ, R67 ;  /* 0x000000ffff937224 */ /* 0x000fc400078e0043 */
        /* <DEDUP_REMOVED lines=13> */
[----:B------:R-:W-:Y:S01]  /*133b0*/  IMAD.MOV.U32 R197, RZ, RZ, R20 ;  /* 0x000000ffffc57224 */ /* 0x000fe200078e0014 */
[----:B------:R-:W-:Y:S01]  /*133c0*/  MOV R171, R23 ;  /* 0x0000001700ab7202 */ /* 0x000fe20000000f00 */
[----:B------:R-:W-:-:S02]  /*133d0*/  IMAD.MOV.U32 R196, RZ, RZ, R22 ;  /* 0x000000ffffc47224 */ /* 0x000fc400078e0016 */
[----:B------:R-:W1:Y:S03]  /*133e0*/  LDSM.16.MT88.4 R20, [R146+0xe000] ;  /* 0x00e000009214783b */ /* 0x000e660000004200 */
[----:B------:R-:W-:Y:S01]  /*133f0*/  HMMA.16816.F32.BF16 R192, R4, R12, R192 ;  /* 0x0000000c04c0723c */ /* 0x000fe200000418c0 */
[-C--:B------:R-:W-:Y:S01]  /*13400*/  FMUL.FTZ R176, R176, R29.reuse ;  /* 0x0000001db0b07220 */ /* 0x080fe20000410000 */
[----:B------:R-:W-:Y:S01]  /*13410*/  FMUL.FTZ R177, R177, R29 ;  /* 0x0000001db1b17220 */ /* 0x000fe20000410000 */
[-C--:B------:R-:W-:Y:S01]  /*13420*/  FMUL.FTZ R178, R178, R37.reuse ;  /* 0x00000025b2b27220 */ /* 0x080fe20000410000 */
[----:B------:R-:W-:-:S04]  /*13430*/  FMUL.FTZ R179, R179, R37 ;  /* 0x00000025b3b37220 */ /* 0x000fc80000410000 */
[----:B------:R-:W-:Y:S01]  /*13440*/  HMMA.16816.F32.BF16 R200, R4, R14, R200 ;  /* 0x0000000e04c8723c */ /* 0x000fe200000418c8 */
[-C--:B------:R-:W-:Y:S01]  /*13450*/  FMUL.FTZ R180, R180, R36.reuse ;  /* 0x00000024b4b47220 */ /* 0x080fe20000410000 */
[----:B------:R-:W-:Y:S01]  /*13460*/  FMUL.FTZ R181, R181, R36 ;  /* 0x00000024b5b57220 */ /* 0x000fe20000410000 */
[-C--:B------:R-:W-:Y:S01]  /*13470*/  FMUL.FTZ R182, R182, R38.reuse ;  /* 0x00000026b6b67220 */ /* 0x080fe20000410000 */
[----:B------:R-:W-:-:S04]  /*13480*/  FMUL.FTZ R183, R183, R38 ;  /* 0x00000026b7b77220 */ /* 0x000fc80000410000 */
[C---:B------:R-:W-:Y:S01]  /*13490*/  HMMA.16816.F32.BF16 R204, R8.reuse, R14, R204 ;  /* 0x0000000e08cc723c */ /* 0x040fe200000418cc */
[----:B------:R-:W3:Y:S01]  /*134a0*/  LDSM.16.MT88.4 R12, [R132+0xe000] ;  /* 0x00e00000840c783b */ /* 0x000ee20000004200 */
        /* <DEDUP_REMOVED lines=8> */
[-C--:B--2---:R-:W-:Y:S08]  /*13530*/  HMMA.16816.F32.BF16 R176, R8, R16.reuse, R176 ;  /* 0x0000001008b0723c */ /* 0x084ff000000418b0 */
[C---:B------:R-:W-:Y:S08]  /*13540*/  HMMA.16816.F32.BF16 R180, R4.reuse, R16, R180 ;  /* 0x0000001004b4723c */ /* 0x040ff000000418b4 */
[-C--:B------:R-:W-:Y:S08]  /*13550*/  HMMA.16816.F32.BF16 R184, R4, R18.reuse, R184 ;  /* 0x0000001204b8723c */ /* 0x080ff000000418b8 */
[----:B------:R-:W-:Y:S01]  /*13560*/  HMMA.16816.F32.BF16 R188, R8, R18, R188 ;  /* 0x0000001208bc723c */ /* 0x000fe200000418bc */
[----:B------:R-:W2:Y:S01]  /*13570*/  LDSM.16.MT88.4 R16, [R35+0x2000] ;  /* 0x002000002310783b */ /* 0x000ea20000004200 */
        /* <DEDUP_REMOVED lines=10> */
[----:B------:R-:W-:Y:S02]  /*13620*/  IMAD.MOV.U32 R0, RZ, RZ, R150 ;  /* 0x000000ffff007224 */ /* 0x000fe400078e0096 */
[-C--:B------:R-:W-:Y:S01]  /*13630*/  FMUL.FTZ R92, R92, R36.reuse ;  /* 0x000000245c5c7220 */ /* 0x080fe20000410000 */
[----:B------:R-:W-:Y:S01]  /*13640*/  FMUL.FTZ R93, R93, R36 ;  /* 0x000000245d5d7220 */ /* 0x000fe20000410000 */
[-C--:B------:R-:W-:Y:S01]  /*13650*/  FMUL.FTZ R94, R94, R38.reuse ;  /* 0x000000265e5e7220 */ /* 0x080fe20000410000 */
[----:B------:R-:W-:Y:S01]  /*13660*/  FMUL.FTZ R95, R95, R38 ;  /* 0x000000265f5f7220 */ /* 0x000fe20000410000 */
[----:B------:R-:W-:Y:S01]  /*13670*/  IMAD.MOV.U32 R151, RZ, RZ, R141 ;  /* 0x000000ffff977224 */ /* 0x000fe200078e008d */
[----:B-1----:R-:W-:Y:S01]  /*13680*/  HMMA.16816.F32.BF16 R160, R4, R22, R76 ;  /* 0x0000001604a0723c */ /* 0x002fe2000004184c */
[----:B------:R-:W-:-:S02]  /*13690*/  IMAD.MOV.U32 R2, RZ, RZ, R144 ;  /* 0x000000ffff027224 */ /* 0x000fc400078e0090 */
[----:B------:R-:W-:Y:S02]  /*136a0*/  IMAD.MOV.U32 R76, RZ, RZ, R0 ;  /* 0x000000ffff4c7224 */ /* 0x000fe400078e0000 */
[----:B------:R-:W-:Y:S01]  /*136b0*/  FFMA.FTZ R0, R52, UR6, -R33 ;  /* 0x0000000634007c23 */ /* 0x000fe20008010821 */
[-C--:B------:R-:W-:Y:S01]  /*136c0*/  FMUL.FTZ R72, R72, R36.reuse ;  /* 0x0000002448487220 */ /* 0x080fe20000410000 */
[----:B------:R-:W-:Y:S01]  /*136d0*/  FMUL.FTZ R73, R73, R36 ;  /* 0x0000002449497220 */ /* 0x000fe20000410000 */
[-C--:B------:R-:W-:Y:S01]  /*136e0*/  FMUL.FTZ R74, R74, R38.reuse ;  /* 0x000000264a4a7220 */ /* 0x080fe20000410000 */
[----:B------:R-:W-:Y:S01]  /*136f0*/  HMMA.16816.F32.BF16 R164, R8, R20, R68 ;  /* 0x0000001408a4723c */ /* 0x000fe20000041844 */
[----:B------:R-:W-:Y:S01]  /*13700*/  IMAD.MOV.U32 R71, RZ, RZ, R146 ;  /* 0x000000ffff477224 */ /* 0x000fe200078e0092 */
[----:B------:R-:W-:Y:S01]  /*13710*/  MOV R70, R147 ;  /* 0x0000009300467202 */ /* 0x000fe20000000f00 */
[----:B------:R-:W-:Y:S01]  /*13720*/  FMUL.FTZ R75, R75, R38 ;  /* 0x000000264b4b7220 */ /* 0x000fe20000410000 */
[----:B------:R-:W-:Y:S01]  /*13730*/  IMAD.MOV.U32 R146, RZ, RZ, R143 ;  /* 0x000000ffff927224 */ /* 0x000fe200078e008f */
[----:B------:R-:W-:-:S02]  /*13740*/  MOV R147, R142 ;  /* 0x0000008e00937202 */ /* 0x000fc40000000f00 */
[----:B------:R-:W-:Y:S01]  /*13750*/  MOV R169, R151 ;  /* 0x0000009700a97202 */ /* 0x000fe20000000f00 */
[C---:B---3--:R-:W-:Y:S01]  /*13760*/  HMMA.16816.F32.BF16 R140, R4.reuse, R14, R92 ;  /* 0x0000000e048c723c */ /* 0x048fe2000004185c */
[----:B------:R-:W-:Y:S01]  /*13770*/  MOV R78, R2 ;  /* 0x00000002004e7202 */ /* 0x000fe20000000f00 */
[----:B------:R1:W-:Y:S01]  /*13780*/  MUFU.EX2 R93, R0 ;  /* 0x00000000005d7308 */ /* 0x0003e20000000800 */
[----:B------:R-:W-:Y:S01]  /*13790*/  FFMA.FTZ R2, R49, UR6, -R33 ;  /* 0x0000000631027c23 */ /* 0x000fe20008010821 */
[-C--:B------:R-:W-:Y:S01]  /*137a0*/  FMUL.FTZ R108, R108, R36.reuse ;  /* 0x000000246c6c7220 */ /* 0x080fe20000410000 */
[----:B------:R-:W-:Y:S01]  /*137b0*/  FMUL.FTZ R109, R109, R36 ;  /* 0x000000246d6d7220 */ /* 0x000fe20000410000 */
[-C--:B------:R-:W-:Y:S01]  /*137c0*/  FMUL.FTZ R110, R110, R38.reuse ;  /* 0x000000266e6e7220 */ /* 0x080fe20000410000 */
[----:B------:R-:W-:Y:S01]  /*137d0*/  FMUL.FTZ R111, R111, R38 ;  /* 0x000000266f6f7220 */ /* 0x000fe20000410000 */
[----:B------:R-:W-:Y:S01]  /*137e0*/  HMMA.16816.F32.BF16 R152, R4, R20, R72 ;  /* 0x000000140498723c */ /* 0x000fe20000041848 */
[----:B------:R-:W-:Y:S01]  /*137f0*/  IMAD.MOV.U32 R77, RZ, RZ, R169 ;  /* 0x000000ffff4d7224 */ /* 0x000fe200078e00a9 */
[----:B------:R3:W-:Y:S01]  /*13800*/  MUFU.EX2 R73, R2 ;  /* 0x0000000200497308 */ /* 0x0007e20000000800 */
[----:B------:R-:W-:-:S02]  /*13810*/  IMAD.MOV.U32 R145, RZ, RZ, R24 ;  /* 0x000000ffff917224 */ /* 0x000fc400078e0018 */
[----:B-1----:R-:W-:Y:S01]  /*13820*/  FFMA.FTZ R0, R43, UR6, -R33 ;  /* 0x000000062b007c23 */ /* 0x002fe20008010821 */
[----:B------:R-:W-:Y:S01]  /*13830*/  IMAD.MOV.U32 R69, RZ, RZ, R3 ;  /* 0x000000ffff457224 */ /* 0x000fe200078e0003 */
[----:B------:R-:W-:Y:S02]  /*13840*/  MOV R3, R27 ;  /* 0x0000001b00037202 */ /* 0x000fe40000000f00 */
[----:B------:R1:W-:Y:S01]  /*13850*/  MUFU.EX2 R169, R0 ;  /* 0x0000000000a97308 */ /* 0x0003e20000000800 */
[----:B------:R-:W-:Y:S02]  /*13860*/  IMAD.MOV.U32 R149, RZ, RZ, R26 ;  /* 0x000000ffff957224 */ /* 0x000fe400078e001a */
[-C--:B------:R-:W-:Y:S01]  /*13870*/  FMUL.FTZ R104, R104, R36.reuse ;  /* 0x0000002468687220 */ /* 0x080fe20000410000 */
[----:B------:R-:W-:Y:S01]  /*13880*/  FMUL.FTZ R105, R105, R36 ;  /* 0x0000002469697220 */ /* 0x000fe20000410000 */
[----:B---3--:R-:W-:Y:S01]  /*13890*/  FFMA.FTZ R2, R31, UR6, -R33 ;  /* 0x000000061f027c23 */ /* 0x008fe20008010821 */
[-C--:B------:R-:W-:Y:S01]  /*138a0*/  FMUL.FTZ R106, R106, R38.reuse ;  /* 0x000000266a6a7220 */ /* 0x080fe20000410000 */
[----:B------:R-:W-:Y:S01]  /*138b0*/  FMUL.FTZ R107, R107, R38 ;  /* 0x000000266b6b7220 */ /* 0x000fe20000410000 */
[----:B------:R-:W3:Y:S01]  /*138c0*/  LDSM.16.MT88.4 R24, [R137+0x2000] ;  /* 0x002000008918783b */ /* 0x000ee20000004200 */
[-C--:B------:R-:W-:Y:S01]  /*138d0*/  FMUL.FTZ R80, R80, R29.reuse ;  /* 0x0000001d50507220 */ /* 0x080fe20000410000 */
[----:B------:R-:W-:Y:S01]  /*138e0*/  FMUL.FTZ R81, R81, R29 ;  /* 0x0000001d51517220 */ /* 0x000fe20000410000 */
[-C--:B------:R-:W-:Y:S01]  /*138f0*/  FMUL.FTZ R82, R82, R37.reuse ;  /* 0x0000002552527220 */ /* 0x080fe20000410000 */
[----:B------:R-:W-:Y:S01]  /*13900*/  FMUL.FTZ R83, R83, R37 ;  /* 0x0000002553537220 */ /* 0x000fe20000410000 */
[----:B-1----:R-:W-:Y:S01]  /*13910*/  FFMA.FTZ R0, R54, UR6, -R34 ;  /* 0x0000000636007c23 */ /* 0x002fe20008010822 */
[-C--:B------:R-:W-:Y:S01]  /*13920*/  FMUL.FTZ R88, R88, R36.reuse ;  /* 0x0000002458587220 */ /* 0x080fe20000410000 */
[----:B------:R-:W-:Y:S01]  /*13930*/  FMUL.FTZ R89, R89, R36 ;  /* 0x0000002459597220 */ /* 0x000fe20000410000 */
[-C--:B------:R-:W-:Y:S01]  /*13940*/  FMUL.FTZ R90, R90, R38.reuse ;  /* 0x000000265a5a7220 */ /* 0x080fe20000410000 */
[----:B------:R-:W-:Y:S01]  /*13950*/  FMUL.FTZ R91, R91, R38 ;  /* 0x000000265b5b7220 */ /* 0x000fe20000410000 */
[----:B------:R-:W-:Y:S01]  /*13960*/  IMAD.MOV.U32 R168, RZ, RZ, R145 ;  /* 0x000000ffffa87224 */ /* 0x000fe200078e0091 */
[----:B------:R-:W-:Y:S01]  /*13970*/  MOV R199, R146 ;  /* 0x0000009200c77202 */ /* 0x000fe20000000f00 */
[----:B------:R-:W-:-:S02]  /*13980*/  IMAD.MOV.U32 R198, RZ, RZ, R147 ;  /* 0x000000ffffc67224 */ /* 0x000fc400078e0093 */
[-C--:B------:R-:W-:Y:S01]  /*13990*/  FMUL.FTZ R84, R84, R29.reuse ;  /* 0x0000001d54547220 */ /* 0x080fe20000410000 */
[----:B--2---:R-:W-:Y:S01]  /*139a0*/  HMMA.16816.F32.BF16 R144, R4, R18, R108 ;  /* 0x000000120490723c */ /* 0x004fe2000004186c */
        /* <DEDUP_REMOVED lines=8> */
[----:B------:R-:W-:-:S03]  /*13a30*/  IMAD.MOV.U32 R109, RZ, RZ, R71 ;  /* 0x000000ffff6d7224 */ /* 0x000fc600078e0047 */
[----:B------:R2:W-:Y:S01]  /*13a40*/  MUFU.EX2 R94, R0 ;  /* 0x00000000005e7308 */ /* 0x0005e20000000800 */
[----:B------:R-:W-:Y:S01]  /*13a50*/  IMAD.MOV.U32 R92, RZ, RZ, R149 ;  /* 0x000000ffff5c7224 */ /* 0x000fe200078e0095 */
[----:B------:R-:W-:Y:S01]  /*13a60*/  MOV R110, R70 ;  /* 0x00000046006e7202 */ /* 0x000fe20000000f00 */
[----:B------:R-:W-:Y:S01]  /*13a70*/  HMMA.16816.F32.BF16 R148, R4, R16, R104 ;  /* 0x000000100494723c */ /* 0x000fe20000041868 */
[----:B------:R-:W-:Y:S02]  /*13a80*/  IMAD.MOV.U32 R70, RZ, RZ, R236 ;  /* 0x000000ffff467224 */ /* 0x000fe400078e00ec */
[--C-:B-1----:R-:W-:Y:S01]  /*13a90*/  FFMA.FTZ R2, R51, UR6, -R34.reuse ;  /* 0x0000000633027c23 */ /* 0x102fe20008010822 */
[----:B--2---:R-:W-:-:S04]  /*13aa0*/  FFMA.FTZ R0, R47, UR6, -R34 ;  /* 0x000000062f007c23 */ /* 0x004fc80008010822 */
[----:B------:R-:W-:Y:S01]  /*13ab0*/  HMMA.16816.F32.BF16 R104, R8, R22, R80 ;  /* 0x000000160868723c */ /* 0x000fe20000041850 */
[----:B------:R1:W-:Y:S01]  /*13ac0*/  MUFU.EX2 R74, R2 ;  /* 0x00000002004a7308 */ /* 0x0003e20000000800 */
[----:B------:R-:W2:Y:S03]  /*13ad0*/  LDSM.16.MT88.4 R20, [R109+0xc800] ;  /* 0x00c800006d14783b */ /* 0x000ea60000004200 */
[----:B------:R4:W-:Y:S03]  /*13ae0*/  MUFU.EX2 R236, R0 ;  /* 0x0000000000ec7308 */ /* 0x0009e60000000800 */
[----:B------:R-:W-:Y:S01]  /*13af0*/  HMMA.16816.F32.BF16 R156, R4, R12, R88 ;  /* 0x0000000c049c723c */ /* 0x000fe20000041858 */
[----:B------:R-:W-:Y:S01]  /*13b00*/  MOV R83, R234 ;  /* 0x000000ea00537202 */ /* 0x000fe20000000f00 */
[----:B-1----:R-:W-:-:S06]  /*13b10*/  FFMA.FTZ R2, R42, UR6, -R34 ;  /* 0x000000062a027c23 */ /* 0x002fcc0008010822 */
[----:B------:R-:W-:Y:S01]  /*13b20*/  HMMA.16816.F32.BF16 R88, R8, R12, R84 ;  /* 0x0000000c0858723c */ /* 0x000fe20000041854 */
[----:B------:R-:W-:Y:S02]  /*13b30*/  IMAD.MOV.U32 R87, RZ, RZ, R198 ;  /* 0x000000ffff577224 */ /* 0x000fe400078e00c6 */
[----:B----4-:R-:W-:Y:S01]  /*13b40*/  FFMA.FTZ R0, R55, UR6, -R28 ;  /* 0x0000000637007c23 */ /* 0x010fe2000801081c */
[----:B------:R-:W-:-:S04]  /*13b50*/  MOV R198, R230 ;  /* 0x000000e600c67202 */ /* 0x000fc80000000f00 */
[----:B------:R-:W-:Y:S01]  /*13b60*/  HMMA.16816.F32.BF16 R96, R8, R14, R96 ;  /* 0x0000000e0860723c */ /* 0x000fe20000041860 */
[----:B------:R-:W1:Y:S01]  /*13b70*/  LDSM.16.MT88.4 R12, [R132+0xc800] ;  /* 0x00c80000840c783b */ /* 0x000e620000004200 */
[----:B------:R4:W-:Y:S01]  /*13b80*/  MUFU.EX2 R230, R2 ;  /* 0x0000000200e67308 */ /* 0x0009e20000000800 */
[----:B------:R-:W-:-:S03]  /*13b90*/  IMAD.MOV.U32 R111, RZ, RZ, R69 ;  /* 0x000000ffff6f7224 */ /* 0x000fc600078e0045 */
[----:B------:R3:W-:Y:S01]  /*13ba0*/  MUFU.EX2 R234, R0 ;  /* 0x0000000000ea7308 */ /* 0x0007e20000000800 */
[----:B------:R-:W-:Y:S02]  /*13bb0*/  IMAD.MOV.U32 R71, RZ, RZ, R252 ;  /* 0x000000ffff477224 */ /* 0x000fe400078e00fc */
[----:B------:R-:W-:Y:S02]  /*13bc0*/  IMAD.MOV.U32 R69, RZ, RZ, R242 ;  /* 0x000000ffff457224 */ /* 0x000fe400078e00f2 */
[--C-:B----4-:R-:W-:Y:S01]  /*13bd0*/  FFMA.FTZ R2, R53, UR6, -R28.reuse ;  /* 0x0000000635027c23 */ /* 0x110fe2000801081c */
[----:B---3--:R-:W-:-:S03]  /*13be0*/  FFMA.FTZ R0, R48, UR6, -R28 ;  /* 0x0000000630007c23 */ /* 0x008fc6000801081c */
[----:B------:R3:W4:Y:S01]  /*13bf0*/  MUFU.EX2 R242, R2 ;  /* 0x0000000200f27308 */ /* 0x0007220000000800 */
[----:B------:R-:W-:-:S03]  /*13c00*/  MOV R86, R3 ;  /* 0x0000000300567202 */ /* 0x000fc60000000f00 */
[----:B------:R2:W-:Y:S01]  /*13c10*/  MUFU.EX2 R252, R0 ;  /* 0x0000000000fc7308 */ /* 0x0005e20000000800 */
[----:B------:R-:W-:Y:S01]  /*13c20*/  MOV R108, R197 ;  /* 0x000000c5006c7202 */ /* 0x000fe20000000f00 */
[----:B------:R-:W-:Y:S01]  /*13c30*/  FFMA.FTZ R3, R229, UR6, -R32 ;  /* 0x00000006e5037c23 */ /* 0x000fe20008010820 */
[----:B---3--:R-:W-:Y:S01]  /*13c40*/  FFMA.FTZ R2, R46, UR6, -R28 ;  /* 0x000000062e027c23 */ /* 0x008fe2000801081c */
[----:B--2---:R-:W-:-:S03]  /*13c50*/  FFMA.FTZ R0, R243, UR6, -R32 ;  /* 0x00000006f3007c23 */ /* 0x004fc60008010820 */
[----:B------:R2:W-:Y:S04]  /*13c60*/  MUFU.EX2 R197, R2 ;  /* 0x0000000200c57308 */ /* 0x0005e80000000800 */
[----:B------:R3:W-:Y:S01]  /*13c70*/  MUFU.EX2 R229, R0 ;  /* 0x0000000000e57308 */ /* 0x0007e20000000800 */
[--C-:B--2---:R-:W-:Y:S01]  /*13c80*/  FFMA.FTZ R2, R233, UR6, -R32.reuse ;  /* 0x00000006e9027c23 */ /* 0x104fe20008010820 */
[----:B---3--:R-:W-:Y:S02]  /*13c90*/  FFMA.FTZ R0, R235, UR6, -R32 ;  /* 0x00000006eb007c23 */ /* 0x008fe40008010820 */
[----:B------:R-:W2:Y:S04]  /*13ca0*/  MUFU.EX2 R233, R3 ;  /* 0x0000000300e97308 */ /* 0x000ea80000000800 */
[----:B------:R-:W-:Y:S04]  /*13cb0*/  MUFU.EX2 R235, R2 ;  /* 0x0000000200eb7308 */ /* 0x000fe80000000800 */
[----:B------:R-:W3:Y:S01]  /*13cc0*/  MUFU.EX2 R243, R0 ;  /* 0x0000000000f37308 */ /* 0x000ee20000000800 */
        /* <DEDUP_REMOVED lines=25> */
[----:B------:R-:W-:-:S07]  /*13e60*/  IMAD.MOV.U32 R75, RZ, RZ, R196 ;  /* 0x000000ffff4b7224 */ /* 0x000fce00078e00c4 */
[----:B------:R-:W-:Y:S01]  /*13e70*/  HMMA.16816.F32.BF16 R124, R4, R26, R124 ;  /* 0x0000001a047c723c */ /* 0x000fe2000004187c */
[----:B----4-:R-:W-:Y:S02]  /*13e80*/  F2FP.BF16.F32.PACK_AB R4, R242, R234 ;  /* 0x000000eaf204723e */ /* 0x010fe400000010ff */
[----:B--2---:R-:W-:Y:S02]  /*13e90*/  F2FP.BF16.F32.PACK_AB R5, R233, R229 ;  /* 0x000000e5e905723e */ /* 0x004fe400000010ff */
[----:B------:R-:W-:Y:S02]  /*13ea0*/  F2FP.BF16.F32.PACK_AB R6, R197, R252 ;  /* 0x000000fcc506723e */ /* 0x000fe400000010ff */
[----:B---3--:R-:W-:Y:S01]  /*13eb0*/  F2FP.BF16.F32.PACK_AB R7, R243, R235 ;  /* 0x000000ebf307723e */ /* 0x008fe200000010ff */
[----:B------:R-:W-:Y:S01]  /*13ec0*/  HMMA.16816.F32.BF16 R100, R8, R16, R100 ;  /* 0x000000100864723c */ /* 0x000fe20000041864 */
[----:B------:R-:W-:-:S07]  /*13ed0*/  IMAD.MOV.U32 R79, RZ, RZ, R199 ;  /* 0x000000ffff4f7224 */ /* 0x000fce00078e00c7 */
[----:B------:R-:W-:Y:S01]  /*13ee0*/  HMMA.16816.F32.BF16 R112, R8, R18, R112 ;  /* 0x000000120870723c */ /* 0x000fe20000041870 */
[----:B------:R-:W-:Y:S01]  /*13ef0*/  IMAD.MOV.U32 R199, RZ, RZ, R45 ;  /* 0x000000ffffc77224 */ /* 0x000fe200078e002d */
[----:B------:R-:W-:-:S06]  /*13f00*/  MOV R68, R44 ;  /* 0x0000002c00447202 */ /* 0x000fcc0000000f00 */
[----:B------:R-:W-:Y:S01]  /*13f10*/  HMMA.16816.F32.BF16 R116, R8, R24, R116 ;  /* 0x000000180874723c */ /* 0x000fe20000041874 */
[----:B------:R-:W-:Y:S01]  /*13f20*/  IMAD.MOV.U32 R95, RZ, RZ, R41 ;  /* 0x000000ffff5f7224 */ /* 0x000fe200078e0029 */
[----:B------:R-:W-:-:S06]  /*13f30*/  MOV R3, R76 ;  /* 0x0000004c00037202 */ /* 0x000fcc0000000f00 */
[----:B------:R-:W-:Y:S01]  /*13f40*/  HMMA.16816.F32.BF16 R128, R8, R26, R128 ;  /* 0x0000001a0880723c */ /* 0x000fe20000041880 */
[----:B------:R-:W-:Y:S01]  /*13f50*/  F2FP.BF16.F32.PACK_AB R8, R73, R93 ;  /* 0x0000005d4908723e */ /* 0x000fe200000010ff */
[----:B------:R-:W-:Y:S01]  /*13f60*/  IMAD.MOV.U32 R196, RZ, RZ, R40 ;  /* 0x000000ffffc47224 */ /* 0x000fe200078e0028 */
[----:B------:R-:W-:Y:S01]  /*13f70*/  F2FP.BF16.F32.PACK_AB R9, R74, R94 ;  /* 0x0000005e4a09723e */ /* 0x000fe200000010ff */
[----:B------:R-:W-:Y:S01]  /*13f80*/  IMAD.MOV.U32 R31, RZ, RZ, R75 ;  /* 0x000000ffff1f7224 */ /* 0x000fe200078e004b */
[----:B------:R-:W-:Y:S01]  /*13f90*/  F2FP.BF16.F32.PACK_AB R10, R72, R169 ;  /* 0x000000a9480a723e */ /* 0x000fe200000010ff */
[----:B------:R-:W-:Y:S01]  /*13fa0*/  LDSM.16.MT88.4 R16, [R35+0x800] ;  /* 0x000800002310783b */ /* 0x000fe20000004200 */
[----:B------:R-:W-:Y:S01]  /*13fb0*/  F2FP.BF16.F32.PACK_AB R11, R230, R236 ;  /* 0x000000ece60b723e */ /* 0x000fe200000010ff */
[----:B------:R-:W-:Y:S01]  /*13fc0*/  HMMA.16816.F32.BF16 R44, R4, R20, R220 ;  /* 0x00000014042c723c */ /* 0x000fe200000418dc */
[----:B------:R-:W-:-:S07]  /*13fd0*/  MOV R222, R74 ;  /* 0x0000004a00de7202 */ /* 0x000fce0000000f00 */
[----:B------:R-:W-:Y:S01]  /*13fe0*/  HMMA.16816.F32.BF16 R40, R8, R20, R216 ;  /* 0x000000140828723c */ /* 0x000fe200000418d8 */
[----:B------:R-:W-:Y:S01]  /*13ff0*/  IMAD.MOV.U32 R216, RZ, RZ, R73 ;  /* 0x000000ffffd87224 */ /* 0x000fe200078e0049 */
[----:B------:R-:W-:-:S06]  /*14000*/  MOV R217, R72 ;  /* 0x0000004800d97202 */ /* 0x000fcc0000000f00 */
[----:B-1----:R-:W-:Y:S01]  /*14010*/  HMMA.16816.F32.BF16 R72, R8, R12, R208 ;  /* 0x0000000c0848723c */ /* 0x002fe200000418d0 */
[----:B------:R-:W-:-:S05]  /*14020*/  MOV R208, R109 ;  /* 0x0000006d00d07202 */ /* 0x000fca0000000f00 */
[----:B------:R-:W1:Y:S01]  /*14030*/  LDSM.16.MT88.4 R24, [R208+0xe800] ;  /* 0x00e80000d018783b */ /* 0x000e620000004200 */
[----:B------:R-:W-:Y:S02]  /*14040*/  IMAD.MOV.U32 R220, RZ, RZ, R83 ;  /* 0x000000ffffdc7224 */ /* 0x000fe400078e0053 */
[-C--:B------:R-:W-:Y:S01]  /*14050*/  HMMA.16816.F32.BF16 R80, R4, R22.reuse, R224 ;  /* 0x000000160450723c */ /* 0x080fe200000418e0 */
[----:B------:R-:W-:Y:S01]  /*14060*/  IMAD.MOV.U32 R226, RZ, RZ, R77 ;  /* 0x000000ffffe27224 */ /* 0x000fe200078e004d */
[----:B------:R-:W-:Y:S01]  /*14070*/  MOV R225, R78 ;  /* 0x0000004e00e17202 */ /* 0x000fe20000000f00 */
[----:B------:R-:W-:Y:S02]  /*14080*/  IMAD.MOV.U32 R219, RZ, RZ, R79 ;  /* 0x000000ffffdb7224 */ /* 0x000fe400078e004f */
[----:B------:R-:W-:Y:S02]  /*14090*/  IMAD.MOV.U32 R209, RZ, RZ, R110 ;  /* 0x000000ffffd17224 */ /* 0x000fe400078e006e */
[----:B------:R-:W-:Y:S01]  /*140a0*/  IMAD.MOV.U32 R211, RZ, RZ, R92 ;  /* 0x000000ffffd37224 */ /* 0x000fe200078e005c */
[----:B------:R-:W-:Y:S01]  /*140b0*/  HMMA.16816.F32.BF16 R76, R8, R22, R212 ;  /* 0x00000016084c723c */ /* 0x000fe200000418d4 */
[----:B------:R-:W-:Y:S01]  /*140c0*/  MOV R215, R87 ;  /* 0x0000005700d77202 */ /* 0x000fe20000000f00 */
[----:B------:R-:W-:Y:S01]  /*140d0*/  IMAD.MOV.U32 R213, RZ, RZ, R94 ;  /* 0x000000ffffd57224 */ /* 0x000fe200078e005e */
[----:B------:R-:W-:Y:S01]  /*140e0*/  MOV R212, R93 ;  /* 0x0000005d00d47202 */ /* 0x000fe20000000f00 */
[----:B------:R-:W-:Y:S01]  /*140f0*/  IMAD.MOV.U32 R227, RZ, RZ, R86 ;  /* 0x000000ffffe37224 */ /* 0x000fe200078e0056 */
[----:B------:R-:W-:-:S03]  /*14100*/  MOV R214, R95 ;  /* 0x0000005f00d67202 */ /* 0x000fc60000000f00 */
        /* <DEDUP_REMOVED lines=9> */
[----:B------:R-:W2:Y:S07]  /*141a0*/  LDSM.16.MT88.4 R20, [R132+0xe800] ;  /* 0x00e800008414783b */ /* 0x000eae0000004200 */
[-C--:B-1----:R-:W-:Y:S08]  /*141b0*/  HMMA.16816.F32.BF16 R92, R4, R26.reuse, R160 ;  /* 0x0000001a045c723c */ /* 0x082ff000000418a0 */
        /* <DEDUP_REMOVED lines=10> */
[----:B------:R-:W3:Y:S01]  /*14260*/  LDL.LU R246, [R1+0xac] ;  /* 0x0000ac0001f67983 */ /* 0x000ee20000300800 */
[----:B------:R-:W-:Y:S02]  /*14270*/  IMAD.MOV.U32 R174, RZ, RZ, R225 ;  /* 0x000000ffffae7224 */ /* 0x000fe400078e00e1 */
[----:B------:R-:W-:Y:S02]  /*14280*/  IMAD.MOV.U32 R225, RZ, RZ, R248 ;  /* 0x000000ffffe17224 */ /* 0x000fe400078e00f8 */
[----:B------:R-:W4:Y:S01]  /*14290*/  LDL.LU R248, [R1+0xa8] ;  /* 0x0000a80001f87983 */ /* 0x000f220000300800 */
[----:B------:R-:W-:Y:S02]  /*142a0*/  MOV R196, R50 ;  /* 0x0000003200c47202 */ /* 0x000fe40000000f00 */
[----:B------:R-:W-:Y:S01]  /*142b0*/  MOV R175, R226 ;  /* 0x000000e200af7202 */ /* 0x000fe20000000f00 */
[----:B------:R-:W-:Y:S01]  /*142c0*/  HMMA.16816.F32.BF16 R48, R8, R16, R176 ;  /* 0x000000100830723c */ /* 0x000fe200000418b0 */
[----:B------:R-:W-:Y:S01]  /*142d0*/  MOV R226, R2 ;  /* 0x0000000200e27202 */ /* 0x000fe20000000f00 */
[----:B------:R-:W-:Y:S01]  /*142e0*/  IMAD.MOV.U32 R172, RZ, RZ, R209 ;  /* 0x000000ffffac7224 */ /* 0x000fe200078e00d1 */
[----:B------:R-:W-:Y:S01]  /*142f0*/  MOV R179, R208 ;  /* 0x000000d000b37202 */ /* 0x000fe20000000f00 */
[----:B------:R-:W-:-:S02]  /*14300*/  IMAD.MOV.U32 R208, RZ, RZ, R227 ;  /* 0x000000ffffd07224 */ /* 0x000fc400078e00e3 */
[----:B------:R-:W-:Y:S01]  /*14310*/  FFMA.FTZ R0, R0, UR6, -R33 ;  /* 0x0000000600007c23 */ /* 0x000fe20008010821 */
[----:B------:R-:W-:Y:S01]  /*14320*/  IMAD.MOV.U32 R227, RZ, RZ, R218 ;  /* 0x000000ffffe37224 */ /* 0x000fe200078e00da */
[----:B------:R-:W-:Y:S02]  /*14330*/  MOV R176, R172 ;  /* 0x000000ac00b07202 */ /* 0x000fe40000000f00 */
[----:B------:R-:W-:Y:S02]  /*14340*/  MOV R173, R215 ;  /* 0x000000d700ad7202 */ /* 0x000fe40000000f00 */
[----:B------:R-:W-:Y:S01]  /*14350*/  MOV R172, R208 ;  /* 0x000000d000ac7202 */ /* 0x000fe20000000f00 */
[----:B------:R1:W-:Y:S01]  /*14360*/  MUFU.EX2 R215, R0 ;  /* 0x0000000000d77308 */ /* 0x0003e20000000800 */
[----:B------:R-:W-:Y:S01]  /*14370*/  MOV R208, R212 ;  /* 0x000000d400d07202 */ /* 0x000fe20000000f00 */
[----:B------:R-:W-:Y:S01]  /*14380*/  IMAD.MOV.U32 R212, RZ, RZ, R221 ;  /* 0x000000ffffd47224 */ /* 0x000fe200078e00dd */
[----:B------:R-:W-:Y:S01]  /*14390*/  MOV R209, R220 ;  /* 0x000000dc00d17202 */ /* 0x000fe20000000f00 */
[----:B------:R-:W-:Y:S01]  /*143a0*/  IMAD.MOV.U32 R177, RZ, RZ, R173 ;  /* 0x000000ffffb17224 */ /* 0x000fe200078e00ad */
[----:B------:R-:W-:-:S02]  /*143b0*/  MOV R178, R174 ;  /* 0x000000ae00b27202 */ /* 0x000fc40000000f00 */
[----:B------:R-:W-:Y:S02]  /*143c0*/  MOV R174, R210 ;  /* 0x000000d200ae7202 */ /* 0x000fe40000000f00 */
[----:B------:R-:W-:Y:S01]  /*143d0*/  MOV R210, R214 ;  /* 0x000000d600d27202 */ /* 0x000fe20000000f00 */
[----:B-1----:R-:W-:-:S04]  /*143e0*/  FFMA.FTZ R0, R139, UR6, -R33 ;  /* 0x000000068b007c23 */ /* 0x002fc80008010821 */
[----:B------:R1:W-:Y:S01]  /*143f0*/  MUFU.EX2 R220, R0 ;  /* 0x0000000000dc7308 */ /* 0x0003e20000000800 */
[----:B------:R-:W-:Y:S02]  /*14400*/  IMAD.MOV.U32 R173, RZ, RZ, R209 ;  /* 0x000000ffffad7224 */ /* 0x000fe400078e00d1 */
[----:B------:R-:W-:Y:S01]  /*14410*/  IMAD.MOV.U32 R209, RZ, RZ, R213 ;  /* 0x000000ffffd17224 */ /* 0x000fe200078e00d5 */
[----:B------:R-:W-:Y:S01]  /*14420*/  MOV R213, R241 ;  /* 0x000000f100d57202 */ /* 0x000fe20000000f00 */
[----:B------:R-:W-:Y:S01]  /*14430*/  HMMA.16816.F32.BF16 R68, R8, R18, R188 ;  /* 0x000000120844723c */ /* 0x000fe200000418bc */
[----:B------:R2:W5:Y:S01]  /*14440*/  LDL.LU R241, [R1+0xa4] ;  /* 0x0000a40001f17983 */ /* 0x0005620000300800 */
[----:B-1----:R-:W-:Y:S01]  /*14450*/  FFMA.FTZ R0, R179, UR6, -R34 ;  /* 0x00000006b3007c23 */ /* 0x002fe20008010822 */
[----:B------:R-:W-:Y:S02]  /*14460*/  IMAD.MOV.U32 R179, RZ, RZ, R175 ;  /* 0x000000ffffb37224 */ /* 0x000fe400078e00af */
[----:B------:R-:W-:-:S02]  /*14470*/  IMAD.MOV.U32 R175, RZ, RZ, R211 ;  /* 0x000000ffffaf7224 */ /* 0x000fc400078e00d3 */
[----:B------:R1:W-:Y:S02]  /*14480*/  MUFU.EX2 R211, R0 ;  /* 0x0000000000d37308 */ /* 0x0003e40000000800 */
[----:B-1----:R-:W-:Y:S01]  /*14490*/  FFMA.FTZ R0, R247, UR6, -R34 ;  /* 0x00000006f7007c23 */ /* 0x002fe20008010822 */
[----:B---3--:R-:W-:-:S04]  /*144a0*/  FFMA.FTZ R2, R246, UR6, -R33 ;  /* 0x00000006f6027c23 */ /* 0x008fc80008010821 */
[----:B------:R1:W3:Y:S02]  /*144b0*/  MUFU.EX2 R218, R2 ;  /* 0x0000000200da7308 */ /* 0x0002e40000000800 */
[----:B-1----:R-:W-:-:S04]  /*144c0*/  FFMA.FTZ R2, R138, UR6, -R33 ;  /* 0x000000068a027c23 */ /* 0x002fc80008010821 */
[----:B------:R4:W-:Y:S02]  /*144d0*/  MUFU.EX2 R221, R2 ;  /* 0x0000000200dd7308 */ /* 0x0009e40000000800 */
[----:B----4-:R-:W-:-:S04]  /*144e0*/  FFMA.FTZ R2, R248, UR6, -R34 ;  /* 0x00000006f8027c23 */ /* 0x010fc80008010822 */
[----:B------:R1:W4:Y:S02]  /*144f0*/  MUFU.EX2 R214, R2 ;  /* 0x0000000200d67308 */ /* 0x0003240000000800 */
[----:B-1----:R-:W-:Y:S01]  /*14500*/  FFMA.FTZ R2, R176, UR6, -R34 ;  /* 0x00000006b0027c23 */ /* 0x002fe20008010822 */
        /* <DEDUP_REMOVED lines=16> */
[----:B------:R1:W-:Y:S01]  /*14610*/  MUFU.EX2 R217, R0 ;  /* 0x0000000000d97308 */ /* 0x0003e20000000800 */
[----:B------:R-:W-:Y:S01]  /*14620*/  IMAD.MOV.U32 R189, RZ, RZ, R177 ;  /* 0x000000ffffbd7224 */ /* 0x000fe200078e00b1 */
[----:B------:R-:W-:Y:S02]  /*14630*/  MOV R191, R178 ;  /* 0x000000b200bf7202 */ /* 0x000fe40000000f00 */
[----:B------:R-:W-:Y:S01]  /*14640*/  MOV R177, R172 ;  /* 0x000000ac00b17202 */ /* 0x000fe20000000f00 */
[----:B------:R-:W-:Y:S02]  /*14650*/  IMAD.MOV.U32 R172, RZ, RZ, R209 ;  /* 0x000000ffffac7224 */ /* 0x000fe400078e00d1 */
[----:B-1----:R-:W-:Y:S02]  /*14660*/  FFMA.FTZ R0, R219, UR6, -R28 ;  /* 0x00000006db007c23 */ /* 0x002fe4000801081c */
[----:B------:R1:W4:Y:S01]  /*14670*/  MUFU.EX2 R219, R2 ;  /* 0x0000000200db7308 */ /* 0x0003220000000800 */
[----:B------:R-:W-:Y:S01]  /*14680*/  IMAD.MOV.U32 R209, RZ, RZ, R212 ;  /* 0x000000ffffd17224 */ /* 0x000fe200078e00d4 */
[----:B------:R-:W-:Y:S01]  /*14690*/  MOV R212, R213 ;  /* 0x000000d500d47202 */ /* 0x000fe20000000f00 */
[----:B------:R-:W-:Y:S01]  /*146a0*/  IMAD.MOV.U32 R178, RZ, RZ, R175 ;  /* 0x000000ffffb27224 */ /* 0x000fe200078e00af */
[----:B------:R-:W-:Y:S01]  /*146b0*/  MOV R175, R210 ;  /* 0x000000d200af7202 */ /* 0x000fe20000000f00 */
[----:B-1----:R-:W-:Y:S01]  /*146c0*/  FFMA.FTZ R2, R176, UR6, -R28 ;  /* 0x00000006b0027c23 */ /* 0x002fe2000801081c */
[----:B------:R-:W-:Y:S01]  /*146d0*/  IMAD.MOV.U32 R176, RZ, RZ, R179 ;  /* 0x000000ffffb07224 */ /* 0x000fe200078e00b3 */
[----:B------:R-:W-:-:S02]  /*146e0*/  MOV R179, R208 ;  /* 0x000000d000b37202 */ /* 0x000fc40000000f00 */
[----:B------:R1:W-:Y:S02]  /*146f0*/  MUFU.EX2 R208, R0 ;  /* 0x0000000000d07308 */ /* 0x0003e40000000800 */
[----:B-1----:R-:W-:-:S04]  /*14700*/  FFMA.FTZ R0, R249, UR6, -R28 ;  /* 0x00000006f9007c23 */ /* 0x002fc8000801081c */
[----:B------:R1:W-:Y:S02]  /*14710*/  MUFU.EX2 R213, R0 ;  /* 0x0000000000d57308 */ /* 0x0003e40000000800 */
[----:B-1----:R-:W-:Y:S01]  /*14720*/  FFMA.FTZ R0, R191, UR6, -R32 ;  /* 0x00000006bf007c23 */ /* 0x002fe20008010820 */
[----:B------:R-:W-:Y:S02]  /*14730*/  MOV R191, R177 ;  /* 0x000000b100bf7202 */ /* 0x000fe40000000f00 */
[----:B------:R-:W-:Y:S02]  /*14740*/  MOV R177, R179 ;  /* 0x000000b300b17202 */ /* 0x000fe40000000f00 */
[----:B------:R-:W-:Y:S02]  /*14750*/  MOV R179, R175 ;  /* 0x000000af00b37202 */ /* 0x000fe40000000f00 */
[----:B------:R-:W-:Y:S02]  /*14760*/  MOV R175, R212 ;  /* 0x000000d400af7202 */ /* 0x000fe40000000f00 */
[----:B------:R-:W-:-:S02]  /*14770*/  MOV R212, R222 ;  /* 0x000000de00d47202 */ /* 0x000fc40000000f00 */
[----:B------:R-:W4:Y:S01]  /*14780*/  LDL.LU R222, [R1+0x68] ;  /* 0x0000680001de7983 */ /* 0x000f220000300800 */
[C---:B------:R-:W-:Y:S03]  /*14790*/  HMMA.16816.F32.BF16 R56, R4.reuse, R14, R56 ;  /* 0x0000000e0438723c */ /* 0x040fe60000041838 */
[----:B------:R-:W1:Y:S05]  /*147a0*/  LDSM.16.MT88.4 R12, [R137+0x800] ;  /* 0x00080000890c783b */ /* 0x000e6a0000004200 */
[C---:B------:R-:W-:Y:S08]  /*147b0*/  HMMA.16816.F32.BF16 R180, R4.reuse, R16, R180 ;  /* 0x0000001004b4723c */ /* 0x040ff000000418b4 */
[C---:B------:R-:W-:Y:S01]  /*147c0*/  HMMA.16816.F32.BF16 R184, R4.reuse, R18, R184 ;  /* 0x0000001204b8723c */ /* 0x040fe200000418b8 */
[----:B------:R-:W3:Y:S07]  /*147d0*/  LDSM.16.MT88.4 R16, [R35+0x2800] ;  /* 0x002800002310783b */ /* 0x000eee0000004200 */
[C---:B--2---:R-:W-:Y:S08]  /*147e0*/  HMMA.16816.F32.BF16 R108, R4.reuse, R20, R156 ;  /* 0x00000014046c723c */ /* 0x044ff0000004189c */
[----:B------:R-:W-:Y:S08]  /*147f0*/  HMMA.16816.F32.BF16 R140, R4, R22, R140 ;  /* 0x00000016048c723c */ /* 0x000ff0000004188c */
[-C--:B-1----:R-:W-:Y:S08]  /*14800*/  HMMA.16816.F32.BF16 R64, R8, R12.reuse, R64 ;  /* 0x0000000c0840723c */ /* 0x082ff00000041840 */
[C---:B------:R-:W-:Y:S08]  /*14810*/  HMMA.16816.F32.BF16 R192, R4.reuse, R12, R192 ;  /* 0x0000000c04c0723c */ /* 0x040ff000000418c0 */
[-C--:B------:R-:W-:Y:S08]  /*14820*/  HMMA.16816.F32.BF16 R200, R4, R14.reuse, R200 ;  /* 0x0000000e04c8723c */ /* 0x080ff000000418c8 */
[C---:B------:R-:W-:Y:S01]  /*14830*/  HMMA.16816.F32.BF16 R204, R8.reuse, R14, R204 ;  /* 0x0000000e08cc723c */ /* 0x040fe200000418cc */
[----:B------:R-:W1:Y:S07]  /*14840*/  LDSM.16.MT88.4 R12, [R137+0x2800] ;  /* 0x00280000890c783b */ /* 0x000e6e0000004200 */
[C---:B------:R-:W-:Y:S08]  /*14850*/  HMMA.16816.F32.BF16 R156, R8.reuse, R20, R88 ;  /* 0x00000014089c723c */ /* 0x040ff00000041858 */
[----:B------:R-:W-:Y:S01]  /*14860*/  HMMA.16816.F32.BF16 R96, R8, R22, R96 ;  /* 0x000000160860723c */ /* 0x000fe20000041860 */
[----:B------:R-:W2:Y:S01]  /*14870*/  LDSM.16.MT88.4 R20, [R107+0xd000] ;  /* 0x00d000006b14783b */ /* 0x000ea20000004200 */
[----:B------:R-:W-:Y:S01]  /*14880*/  IMAD.MOV.U32 R190, RZ, RZ, R176 ;  /* 0x000000ffffbe7224 */ /* 0x000fe200078e00b0 */
[----:B------:R1:W2:Y:S05]  /*14890*/  MUFU.EX2 R210, R2 ;  /* 0x0000000200d27308 */ /* 0x0002aa0000000800 */
[----:B---3--:R-:W-:Y:S01]  /*148a0*/  HMMA.16816.F32.BF16 R148, R4, R16, R148 ;  /* 0x000000100494723c */ /* 0x008fe20000041894 */
[----:B------:R-:W-:-:S07]  /*148b0*/  IMAD.MOV.U32 R176, RZ, RZ, R178 ;  /* 0x000000ffffb07224 */ /* 0x000fce00078e00b2 */
[----:B------:R-:W-:Y:S01]  /*148c0*/  HMMA.16816.F32.BF16 R144, R4, R18, R144 ;  /* 0x000000120490723c */ /* 0x000fe20000041890 */
[----:B-1----:R-:W-:Y:S01]  /*148d0*/  FFMA.FTZ R2, R245, UR6, -R28 ;  /* 0x00000006f5027c23 */ /* 0x002fe2000801081c */
[----:B------:R-:W-:-:S06]  /*148e0*/  IMAD.MOV.U32 R178, RZ, RZ, R172 ;  /* 0x000000ffffb27224 */ /* 0x000fcc00078e00ac */
[----:B------:R-:W-:Y:S01]  /*148f0*/  HMMA.16816.F32.BF16 R100, R8, R16, R100 ;  /* 0x000000100864723c */ /* 0x000fe20000041864 */
[----:B------:R-:W-:-:S07]  /*14900*/  IMAD.MOV.U32 R172, RZ, RZ, R209 ;  /* 0x000000ffffac7224 */ /* 0x000fce00078e00d1 */
[----:B------:R-:W-:Y:S01]  /*14910*/  HMMA.16816.F32.BF16 R112, R8, R18, R112 ;  /* 0x000000120870723c */ /* 0x000fe20000041870 */
[----:B------:R-:W1:Y:S07]  /*14920*/  LDSM.16.MT88.4 R16, [R132+0xd000] ;  /* 0x00d000008410783b */ /* 0x000e6e0000004200 */
[----:B------:R-:W-:Y:S01]  /*14930*/  HMMA.16816.F32.BF16 R120, R4, R12, R120 ;  /* 0x0000000c0478723c */ /* 0x000fe20000041878 */
[----:B------:R-:W-:-:S07]  /*14940*/  IMAD.MOV.U32 R209, RZ, RZ, R224 ;  /* 0x000000ffffd17224 */ /* 0x000fce00078e00e0 */
[----:B------:R-:W-:Y:S08]  /*14950*/  HMMA.16816.F32.BF16 R124, R4, R14, R124 ;  /* 0x0000000e047c723c */ /* 0x000ff0000004187c */
[C---:B------:R-:W-:Y:S08]  /*14960*/  HMMA.16816.F32.BF16 R116, R8.reuse, R12, R116 ;  /* 0x0000000c0874723c */ /* 0x040ff00000041874 */
[----:B------:R-:W-:Y:S01]  /*14970*/  HMMA.16816.F32.BF16 R128, R8, R14, R128 ;  /* 0x0000000e0880723c */ /* 0x000fe20000041880 */
[----:B------:R-:W3:Y:S01]  /*14980*/  LDSM.16.MT88.4 R12, [R35+0x1000] ;  /* 0x00100000230c783b */ /* 0x000ee20000004200 */
[----:B------:R-:W-:-:S06]  /*14990*/  IMAD.MOV.U32 R224, RZ, RZ, R216 ;  /* 0x000000ffffe07224 */ /* 0x000fcc00078e00d8 */
[-C--:B------:R-:W-:Y:S01]  /*149a0*/  HMMA.16816.F32.BF16 R164, R8, R24.reuse, R164 ;  /* 0x0000001808a4723c */ /* 0x080fe200000418a4 */
[----:B------:R-:W-:Y:S02]  /*149b0*/  F2FP.BF16.F32.PACK_AB R8, R218, R215 ;  /* 0x000000d7da08723e */ /* 0x000fe400000010ff */
[----:B----4-:R-:W-:Y:S02]  /*149c0*/  F2FP.BF16.F32.PACK_AB R9, R214, R211 ;  /* 0x000000d3d609723e */ /* 0x010fe400000010ff */
[----:B------:R-:W-:Y:S02]  /*149d0*/  F2FP.BF16.F32.PACK_AB R10, R221, R220 ;  /* 0x000000dcdd0a723e */ /* 0x000fe400000010ff */
[----:B------:R-:W-:Y:S01]  /*149e0*/  F2FP.BF16.F32.PACK_AB R11, R219, R217 ;  /* 0x000000d9db0b723e */ /* 0x000fe200000010ff */
[----:B------:R-:W-:Y:S01]  /*149f0*/  HMMA.16816.F32.BF16 R84, R4, R24, R152 ;  /* 0x000000180454723c */ /* 0x000fe20000041898 */
[----:B------:R4:W-:Y:S01]  /*14a00*/  MUFU.EX2 R216, R2 ;  /* 0x0000000200d87308 */ /* 0x0009e20000000800 */
[----:B------:R-:W-:-:S03]  /*14a10*/  FFMA.FTZ R3, R3, UR6, -R32 ;  /* 0x0000000603037c23 */ /* 0x000fc60008010820 */
[----:B------:R1:W-:Y:S03]  /*14a20*/  MUFU.EX2 R138, R0 ;  /* 0x00000000008a7308 */ /* 0x0003e60000000800 */
[----:B--2---:R-:W-:Y:S01]  /*14a30*/  HMMA.16816.F32.BF16 R4, R8, R20, R40 ;  /* 0x000000140804723c */ /* 0x004fe20000041828 */
[----:B------:R2:W3:Y:S01]  /*14a40*/  MUFU.EX2 R139, R3 ;  /* 0x00000003008b7308 */ /* 0x0004e20000000800 */
[--C-:B----4-:R-:W-:Y:S01]  /*14a50*/  FFMA.FTZ R2, R189, UR6, -R32.reuse ;  /* 0x00000006bd027c23 */ /* 0x110fe20008010820 */
[----:B------:R-:W-:Y:S02]  /*14a60*/  MOV R189, R191 ;  /* 0x000000bf00bd7202 */ /* 0x000fe40000000f00 */
[----:B------:R-:W-:Y:S01]  /*14a70*/  MOV R191, R177 ;  /* 0x000000b100bf7202 */ /* 0x000fe20000000f00 */
        /* <DEDUP_REMOVED lines=8> */
[----:B------:R-:W-:Y:S04]  /*14b00*/  MUFU.EX2 R212, R0 ;  /* 0x0000000000d47308 */ /* 0x000fe80000000800 */
[----:B------:R-:W1:Y:S01]  /*14b10*/  MUFU.EX2 R209, R2 ;  /* 0x0000000200d17308 */ /* 0x000e620000000800 */
[----:B------:R-:W-:Y:S01]  /*14b20*/  MOV R25, R191 ;  /* 0x000000bf00197202 */ /* 0x000fe20000000f00 */
[----:B------:R-:W-:Y:S01]  /*14b30*/  IMAD.MOV.U32 R191, RZ, RZ, R176 ;  /* 0x000000ffffbf7224 */ /* 0x000fe200078e00b0 */
[----:B------:R-:W-:Y:S01]  /*14b40*/  MOV R176, R177 ;  /* 0x000000b100b07202 */ /* 0x000fe20000000f00 */
[----:B--2---:R-:W-:Y:S01]  /*14b50*/  FFMA.FTZ R3, R189, UR6, -R28 ;  /* 0x00000006bd037c23 */ /* 0x004fe2000801081c */
[----:B------:R-:W-:Y:S01]  /*14b60*/  IMAD.MOV.U32 R24, RZ, RZ, R190 ;  /* 0x000000ffff187224 */ /* 0x000fe200078e00be */
[----:B------:R-:W-:Y:S01]  /*14b70*/  MOV R190, R6 ;  /* 0x0000000600be7202 */ /* 0x000fe20000000f00 */
[----:B------:R-:W-:Y:S01]  /*14b80*/  IMAD.MOV.U32 R177, RZ, RZ, R178 ;  /* 0x000000ffffb17224 */ /* 0x000fe200078e00b2 */
[----:B------:R-:W-:Y:S01]  /*14b90*/  MOV R178, R179 ;  /* 0x000000b300b27202 */ /* 0x000fe20000000f00 */
[----:B------:R-:W-:Y:S01]  /*14ba0*/  IMAD.MOV.U32 R26, RZ, RZ, R5 ;  /* 0x000000ffff1a7224 */ /* 0x000fe200078e0005 */
[----:B------:R-:W-:Y:S01]  /*14bb0*/  MOV R188, R4 ;  /* 0x0000000400bc7202 */ /* 0x000fe20000000f00 */
[----:B------:R-:W-:Y:S01]  /*14bc0*/  IMAD.MOV.U32 R189, RZ, RZ, R7 ;  /* 0x000000ffffbd7224 */ /* 0x000fe200078e0007 */
[----:B------:R-:W-:Y:S01]  /*14bd0*/  F2FP.BF16.F32.PACK_AB R4, R210, R208 ;  /* 0x000000d0d204723e */ /* 0x000fe200000010ff */
[----:B------:R-:W-:Y:S01]  /*14be0*/  IMAD.MOV.U32 R179, RZ, RZ, R172 ;  /* 0x000000ffffb37224 */ /* 0x000fe200078e00ac */
[----:B---3--:R-:W-:-:S02]  /*14bf0*/  F2FP.BF16.F32.PACK_AB R5, R139, R138 ;  /* 0x0000008a8b05723e */ /* 0x008fc400000010ff */
[----:B------:R-:W-:Y:S02]  /*14c00*/  F2FP.BF16.F32.PACK_AB R6, R216, R213 ;  /* 0x000000d5d806723e */ /* 0x000fe400000010ff */
[----:B-1----:R-:W-:Y:S02]  /*14c10*/  F2FP.BF16.F32.PACK_AB R7, R212, R209 ;  /* 0x000000d1d407723e */ /* 0x002fe400000010ff */
[----:B------:R-:W-:Y:S01]  /*14c20*/  MOV R172, R175 ;  /* 0x000000af00ac7202 */ /* 0x000fe20000000f00 */
[----:B------:R-:W-:Y:S02]  /*14c30*/  IMAD.MOV.U32 R175, RZ, RZ, R224 ;  /* 0x000000ffffaf7224 */ /* 0x000fe400078e00e0 */
[--C-:B------:R-:W-:Y:S01]  /*14c40*/  FFMA.FTZ R39, R39, UR6, -R28.reuse ;  /* 0x0000000627277c23 */ /* 0x100fe2000801081c */
[----:B------:R-:W-:Y:S01]  /*14c50*/  MOV R224, R31 ;  /* 0x0000001f00e07202 */ /* 0x000fe20000000f00 */
[--C-:B------:R-:W-:Y:S01]  /*14c60*/  FFMA.FTZ R0, R250, UR6, -R28.reuse ;  /* 0x00000006fa007c23 */ /* 0x100fe2000801081c */
[----:B------:R-:W-:Y:S01]  /*14c70*/  FFMA.FTZ R2, R244, UR6, -R28 ;  /* 0x00000006f4027c23 */ /* 0x000fe2000801081c */
        /* <DEDUP_REMOVED lines=16> */
[C---:B------:R-:W-:Y:S08]  /*14d80*/  HMMA.16816.F32.BF16 R60, R4.reuse, R16, R60 ;  /* 0x00000010043c723c */ /* 0x040ff0000004183c */
[-C--:B------:R-:W-:Y:S08]  /*14d90*/  HMMA.16816.F32.BF16 R56, R4, R18.reuse, R56 ;  /* 0x000000120438723c */ /* 0x080ff00000041838 */
[C---:B------:R-:W-:Y:S01]  /*14da0*/  HMMA.16816.F32.BF16 R176, R8.reuse, R18, R52 ;  /* 0x0000001208b0723c */ /* 0x040fe20000041834 */
[----:B------:R-:W-:Y:S07]  /*14db0*/  LDSM.16.MT88.4 R16, [R132+0xf000] ;  /* 0x00f000008410783b */ /* 0x000fee0000004200 */
[-C--:B------:R-:W-:Y:S08]  /*14dc0*/  HMMA.16816.F32.BF16 R248, R8, R12.reuse, R48 ;  /* 0x0000000c08f8723c */ /* 0x080ff00000041830 */
[C---:B------:R-:W-:Y:S08]  /*14dd0*/  HMMA.16816.F32.BF16 R180, R4.reuse, R12, R180 ;  /* 0x0000000c04b4723c */ /* 0x040ff000000418b4 */
[-C--:B------:R-:W-:Y:S08]  /*14de0*/  HMMA.16816.F32.BF16 R184, R4, R14.reuse, R184 ;  /* 0x0000000e04b8723c */ /* 0x080ff000000418b8 */
[----:B------:R-:W-:Y:S01]  /*14df0*/  HMMA.16816.F32.BF16 R196, R8, R14, R68 ;  /* 0x0000000e08c4723c */ /* 0x000fe20000041844 */
[----:B------:R-:W-:Y:S01]  /*14e00*/  LDSM.16.MT88.4 R12, [R35+0x3000] ;  /* 0x00300000230c783b */ /* 0x000fe20000004200 */
[----:B------:R-:W-:-:S03]  /*14e10*/  FFMA.FTZ R222, R222, R29, R30 ;  /* 0x0000001ddede7223 */ /* 0x000fc6000001001e */
[----:B------:R-:W1:Y:S01]  /*14e20*/  LDSM.16.MT88.4 R28, [R137+0x1000] ;  /* 0x00100000891c783b */ /* 0x000e620000004200 */
[----:B------:R-:W-:Y:S01]  /*14e30*/  IMAD.MOV.U32 R83, RZ, RZ, R107 ;  /* 0x000000ffff537224 */ /* 0x000fe200078e006b */
[----:B------:R-:W-:Y:S01]  /*14e40*/  MOV R88, R172 ;  /* 0x000000ac00587202 */ /* 0x000fe20000000f00 */
[----:B------:R-:W-:Y:S01]  /*14e50*/  IMAD.MOV.U32 R107, RZ, RZ, R191 ;  /* 0x000000ffff6b7224 */ /* 0x000fe200078e00bf */
[----:B------:R-:W-:Y:S01]  /*14e60*/  MOV R90, R224 ;  /* 0x000000e0005a7202 */ /* 0x000fe20000000f00 */
[----:B------:R-:W-:Y:S01]  /*14e70*/  IMAD.MOV.U32 R89, RZ, RZ, R175 ;  /* 0x000000ffff597224 */ /* 0x000fe200078e00af */
[----:B------:R-:W-:Y:S01]  /*14e80*/  MOV R175, R226 ;  /* 0x000000e200af7202 */ /* 0x000fe20000000f00 */
[----:B------:R-:W-:Y:S02]  /*14e90*/  IMAD.MOV.U32 R191, RZ, RZ, R225 ;  /* 0x000000ffffbf7224 */ /* 0x000fe400078e00e1 */
[----:B------:R-:W-:Y:S01]  /*14ea0*/  IMAD.MOV.U32 R172, RZ, RZ, R227 ;  /* 0x000000ffffac7224 */ /* 0x000fe200078e00e3 */
        /* <DEDUP_REMOVED lines=9> */
[----:B------:R-:W-:-:S07]  /*14f40*/  IMAD.MOV.U32 R51, RZ, RZ, R107 ;  /* 0x000000ffff337224 */ /* 0x000fce00078e006b */
[----:B-1----:R-:W-:Y:S01]  /*14f50*/  HMMA.16816.F32.BF16 R224, R8, R28, R64 ;  /* 0x0000001c08e0723c */ /* 0x002fe20000041840 */
[----:B------:R-:W-:Y:S01]  /*14f60*/  IMAD.MOV.U32 R67, RZ, RZ, R43 ;  /* 0x000000ffff437224 */ /* 0x000fe200078e002b */
[----:B------:R-:W-:Y:S01]  /*14f70*/  MOV R43, R26 ;  /* 0x0000001a002b7202 */ /* 0x000fe20000000f00 */
[----:B------:R-:W-:Y:S01]  /*14f80*/  IMAD.MOV.U32 R26, RZ, RZ, R27 ;  /* 0x000000ffff1a7224 */ /* 0x000fe200078e001b */
[----:B------:R-:W-:Y:S02]  /*14f90*/  MOV R27, R104 ;  /* 0x00000068001b7202 */ /* 0x000fe40000000f00 */
[----:B------:R-:W-:Y:S01]  /*14fa0*/  MOV R66, R88 ;  /* 0x0000005800427202 */ /* 0x000fe20000000f00 */
[----:B------:R-:W-:Y:S01]  /*14fb0*/  IMAD.MOV.U32 R65, RZ, RZ, R20 ;  /* 0x000000ffff417224 */ /* 0x000fe200078e0014 */
[C---:B------:R-:W-:Y:S01]  /*14fc0*/  HMMA.16816.F32.BF16 R88, R4.reuse, R16, R108 ;  /* 0x000000100458723c */ /* 0x040fe2000004186c */
[----:B------:R-:W-:Y:S02]  /*14fd0*/  MOV R64, R21 ;  /* 0x0000001500407202 */ /* 0x000fe40000000f00 */
[----:B------:R-:W1:Y:S05]  /*14fe0*/  LDSM.16.MT88.4 R20, [R83+0xf000] ;  /* 0x00f000005314783b */ /* 0x000e6a0000004200 */
[----:B------:R-:W-:Y:S01]  /*14ff0*/  HMMA.16816.F32.BF16 R104, R4, R12, R148 ;  /* 0x0000000c0468723c */ /* 0x000fe20000041894 */
[----:B------:R-:W-:-:S07]  /*15000*/  MOV R149, R26 ;  /* 0x0000001a00957202 */ /* 0x000fce0000000f00 */
[C---:B------:R-:W-:Y:S01]  /*15010*/  HMMA.16816.F32.BF16 R108, R4.reuse, R14, R144 ;  /* 0x0000000e046c723c */ /* 0x040fe20000041890 */
[----:B------:R-:W-:Y:S01]  /*15020*/  IMAD.MOV.U32 R144, RZ, RZ, R27 ;  /* 0x000000ffff907224 */ /* 0x000fe200078e001b */
[----:B------:R-:W-:Y:S01]  /*15030*/  MOV R145, R24 ;  /* 0x0000001800917202 */ /* 0x000fe20000000f00 */
[----:B------:R-:W-:Y:S02]  /*15040*/  IMAD.MOV.U32 R146, RZ, RZ, R25 ;  /* 0x000000ffff927224 */ /* 0x000fe400078e0019 */
[----:B------:R-:W2:Y:S01]  /*15050*/  LDSM.16.MT88.4 R24, [R137+0x3000] ;  /* 0x003000008918783b */ /* 0x000ea20000004200 */
[----:B------:R-:W-:Y:S01]  /*15060*/  IMAD.MOV.U32 R41, RZ, RZ, R74 ;  /* 0x000000ffff297224 */ /* 0x000fe200078e004a */
[----:B------:R-:W-:Y:S01]  /*15070*/  MOV R40, R73 ;  /* 0x0000004900287202 */ /* 0x000fe20000000f00 */
[----:B------:R-:W-:Y:S01]  /*15080*/  IMAD.MOV.U32 R151, RZ, RZ, R43 ;  /* 0x000000ffff977224 */ /* 0x000fe200078e002b */
[----:B------:R-:W-:Y:S01]  /*15090*/  MOV R150, R42 ;  /* 0x0000002a00967202 */ /* 0x000fe20000000f00 */
[----:B------:R-:W-:Y:S01]  /*150a0*/  HMMA.16816.F32.BF16 R192, R4, R28, R192 ;  /* 0x0000001c04c0723c */ /* 0x000fe200000418c0 */
[----:B------:R-:W-:Y:S01]  /*150b0*/  MOV R148, R41 ;  /* 0x0000002900947202 */ /* 0x000fe20000000f00 */
[----:B------:R-:W-:-:S06]  /*150c0*/  IMAD.MOV.U32 R147, RZ, RZ, R40 ;  /* 0x000000ffff937224 */ /* 0x000fcc00078e0028 */
[C---:B------:R-:W-:Y:S08]  /*150d0*/  HMMA.16816.F32.BF16 R200, R4.reuse, R30, R200 ;  /* 0x0000001e04c8723c */ /* 0x040ff000000418c8 */
[C---:B-1----:R-:W-:Y:S08]  /*150e0*/  HMMA.16816.F32.BF16 R76, R4.reuse, R22, R92 ;  /* 0x00000016044c723c */ /* 0x042ff0000004185c */
[C---:B------:R-:W-:Y:S08]  /*150f0*/  HMMA.16816.F32.BF16 R72, R4.reuse, R20, R84 ;  /* 0x000000140448723c */ /* 0x040ff00000041854 */
[C---:B------:R-:W-:Y:S08]  /*15100*/  HMMA.16816.F32.BF16 R92, R4.reuse, R18, R140 ;  /* 0x00000012045c723c */ /* 0x040ff0000004188c */
[C---:B--2---:R-:W-:Y:S08]  /*15110*/  HMMA.16816.F32.BF16 R120, R4.reuse, R24, R120 ;  /* 0x000000180478723c */ /* 0x044ff00000041878 */
[----:B------:R-:W-:Y:S01]  /*15120*/  HMMA.16816.F32.BF16 R40, R4, R26, R124 ;  /* 0x0000001a0428723c */ /* 0x000fe2000004187c */
[----:B------:R-:W-:Y:S01]  /*15130*/  MOV R7, R51 ;  /* 0x0000003300077202 */ /* 0x000fe20000000f00 */
[----:B------:R-:W-:Y:S01]  /*15140*/  IMAD.MOV.U32 R124, RZ, RZ, R52 ;  /* 0x000000ffff7c7224 */ /* 0x000fe200078e0034 */
[----:B------:R-:W-:Y:S01]  /*15150*/  MOV R125, R53 ;  /* 0x00000035007d7202 */ /* 0x000fe20000000f00 */
[----:B------:R-:W-:Y:S01]  /*15160*/  IMAD.MOV.U32 R126, RZ, RZ, R54 ;  /* 0x000000ffff7e7224 */ /* 0x000fe200078e0036 */
[----:B------:R-:W-:-:S03]  /*15170*/  MOV R127, R55 ;  /* 0x00000037007f7202 */ /* 0x000fc60000000f00 */
[----:B------:R-:W-:Y:S01]  /*15180*/  HMMA.16816.F32.BF16 R116, R8, R24, R116 ;  /* 0x000000180874723c */ /* 0x000fe20000041874 */
[----:B------:R1:W-:Y:S02]  /*15190*/  MUFU.EX2 R24, R0 ;  /* 0x0000000000187308 */ /* 0x0003e40000000800 */
        /* <DEDUP_REMOVED lines=19> */
[----:B------:R-:W2:Y:S04]  /*152d0*/  LDL.LU R236, [R1+0xa0] ;  /* 0x0000a00001ec7983 */ /* 0x000ea80000300800 */
[----:B------:R-:W3:Y:S01]  /*152e0*/  LDL.LU R5, [R1+0x6c] ;  /* 0x00006c0001057983 */ /* 0x000ee20000300800 */
[C---:B------:R-:W-:Y:S08]  /*152f0*/  HMMA.16816.F32.BF16 R84, R8.reuse, R16, R156 ;  /* 0x000000100854723c */ /* 0x040ff0000004189c */
[C---:B------:R-:W-:Y:S08]  /*15300*/  HMMA.16816.F32.BF16 R100, R8.reuse, R12, R100 ;  /* 0x0000000c0864723c */ /* 0x040ff00000041864 */
[----:B------:R-:W-:Y:S01]  /*15310*/  HMMA.16816.F32.BF16 R52, R8, R14, R112 ;  /* 0x0000000e0834723c */ /* 0x000fe20000041870 */
[----:B------:R-:W-:-:S07]  /*15320*/  IMAD.MOV.U32 R6, RZ, RZ, R126 ;  /* 0x000000ffff067224 */ /* 0x000fce00078e007e */
[----:B------:R-:W-:Y:S01]  /*15330*/  HMMA.16816.F32.BF16 R140, R8, R30, R204 ;  /* 0x0000001e088c723c */ /* 0x000fe200000418cc */
[----:B---3--:R-:W-:-:S07]  /*15340*/  FFMA.FTZ R16, R5, R37, R238 ;  /* 0x0000002505107223 */ /* 0x008fce00000100ee */
[C---:B------:R-:W-:Y:S01]  /*15350*/  HMMA.16816.F32.BF16 R68, R8.reuse, R20, R164 ;  /* 0x000000140844723c */ /* 0x040fe200000418a4 */
[----:B------:R3:W5:Y:S04]  /*15360*/  LDL.LU R238, [R1+0x9c] ;  /* 0x00009c0001ee7983 */ /* 0x0007680000300800 */
[----:B------:R-:W4:Y:S01]  /*15370*/  LDL.LU R13, [R1+0x70] ;  /* 0x00007000010d7983 */ /* 0x000f220000300800 */
[----:B------:R1:W-:Y:S02]  /*15380*/  MUFU.EX2 R21, R0 ;  /* 0x0000000000157308 */ /* 0x0003e40000000800 */
[C---:B------:R-:W-:Y:S01]  /*15390*/  HMMA.16816.F32.BF16 R28, R8.reuse, R22, R160 ;  /* 0x00000016081c723c */ /* 0x040fe200000418a0 */
[----:B------:R-:W-:Y:S01]  /*153a0*/  IMAD.MOV.U32 R126, RZ, RZ, R146 ;  /* 0x000000ffff7e7224 */ /* 0x000fe200078e0092 */
[----:B------:R2:W-:Y:S01]  /*153b0*/  MUFU.EX2 R23, R3 ;  /* 0x0000000300177308 */ /* 0x0005e20000000800 */
[----:B------:R-:W-:Y:S01]  /*153c0*/  MOV R160, R6 ;  /* 0x0000000600a07202 */ /* 0x000fe20000000f00 */
[----:B------:R-:W-:Y:S02]  /*153d0*/  LDSM.16.MT88.4 R156, [R83+0xd800] ;  /* 0x00d80000539c783b */ /* 0x000fe40000004200 */
[----:B------:R3:W-:Y:S02]  /*153e0*/  MUFU.EX2 R25, R2 ;  /* 0x0000000200197308 */ /* 0x0007e40000000800 */
[----:B------:R-:W-:Y:S01]  /*153f0*/  HMMA.16816.F32.BF16 R48, R8, R18, R96 ;  /* 0x000000120830723c */ /* 0x000fe20000041860 */
[----:B------:R-:W-:Y:S01]  /*15400*/  MOV R4, R190 ;  /* 0x000000be00047202 */ /* 0x000fe20000000f00 */
[----:B------:R-:W-:Y:S04]  /*15410*/  LDSM.16.MT88.4 R112, [R35+0x3800] ;  /* 0x003800002370783b */ /* 0x000fe80000004200 */
[----:B------:R-:W-:Y:S01]  /*15420*/  LDSM.16.MT88.4 R204, [R137+0x1800] ;  /* 0x0018000089cc783b */ /* 0x000fe20000004200 */
[----:B----4-:R-:W-:Y:S01]  /*15430*/  FFMA.FTZ R15, R13, R36, R237 ;  /* 0x000000240d0f7223 */ /* 0x010fe200000100ed */
[----:B-1----:R-:W-:-:S02]  /*15440*/  FFMA.FTZ R0, R125, UR6, -R32 ;  /* 0x000000067d007c23 */ /* 0x002fc40008010820 */
[----:B------:R4:W5:Y:S04]  /*15450*/  LDL.LU R237, [R1+0x98] ;  /* 0x0000980001ed7983 */ /* 0x0009680000300800 */
[----:B------:R-:W4:Y:S01]  /*15460*/  LDL.LU R13, [R1+0x38] ;  /* 0x00003800010d7983 */ /* 0x000f220000300800 */
[--C-:B--2---:R-:W-:Y:S01]  /*15470*/  FFMA.FTZ R3, R7, UR6, -R32.reuse ;  /* 0x0000000607037c23 */ /* 0x104fe20008010820 */
[----:B------:R-:W-:Y:S02]  /*15480*/  MOV R125, R145 ;  /* 0x00000091007d7202 */ /* 0x000fe40000000f00 */
[----:B------:R-:W-:Y:S02]  /*15490*/  MOV R7, R127 ;  /* 0x0000007f00077202 */ /* 0x000fe40000000f00 */
[----:B------:R-:W-:Y:S01]  /*154a0*/  MOV R17, R160 ;  /* 0x000000a000117202 */ /* 0x000fe20000000f00 */
[----:B---3--:R-:W-:Y:S01]  /*154b0*/  FFMA.FTZ R2, R124, UR6, -R32 ;  /* 0x000000067c027c23 */ /* 0x008fe20008010820 */
[----:B------:R-:W-:Y:S01]  /*154c0*/  MOV R145, R64 ;  /* 0x0000004000917202 */ /* 0x000fe20000000f00 */
[----:B------:R-:W-:-:S02]  /*154d0*/  IMAD.MOV.U32 R161, RZ, RZ, R7 ;  /* 0x000000ffffa17224 */ /* 0x000fc400078e0007 */
[----:B------:R-:W-:Y:S02]  /*154e0*/  IMAD.MOV.U32 R146, RZ, RZ, R65 ;  /* 0x000000ffff927224 */ /* 0x000fe400078e0041 */
[----:B------:R-:W-:Y:S01]  /*154f0*/  IMAD.MOV.U32 R167, RZ, RZ, R80 ;  /* 0x000000ffffa77224 */ /* 0x000fe200078e0050 */
[----:B------:R-:W-:Y:S01]  /*15500*/  MOV R162, R126 ;  /* 0x0000007e00a27202 */ /* 0x000fe20000000f00 */
[----:B------:R-:W-:Y:S01]  /*15510*/  IMAD.MOV.U32 R20, RZ, RZ, R145 ;  /* 0x000000ffff147224 */ /* 0x000fe200078e0091 */
[----:B------:R-:W1:Y:S01]  /*15520*/  MUFU.EX2 R22, R39 ;  /* 0x0000002700167308 */ /* 0x000e620000000800 */
[----:B------:R-:W-:Y:S01]  /*15530*/  IMAD.MOV.U32 R160, RZ, RZ, R161 ;  /* 0x000000ffffa07224 */ /* 0x000fe200078e00a1 */
[----:B------:R-:W-:Y:S02]  /*15540*/  LDSM.16.MT88.4 R96, [R132+0xf800] ;  /* 0x00f800008460783b */ /* 0x000fe40000004200 */
[----:B------:R-:W-:Y:S02]  /*15550*/  MOV R161, R20 ;  /* 0x0000001400a17202 */ /* 0x000fe40000000f00 */
[----:B------:R4:W-:Y:S02]  /*15560*/  MUFU.EX2 R20, R0 ;  /* 0x0000000000147308 */ /* 0x0009e40000000800 */
[----:B----4-:R-:W-:-:S02]  /*15570*/  FFMA.FTZ R0, R13, UR6, -R33 ;  /* 0x000000060d007c23 */ /* 0x010fc40008010821 */
[----:B------:R-:W2:Y:S01]  /*15580*/  LDL.LU R13, [R1+0x34] ;  /* 0x00003400010d7983 */ /* 0x000ea20000300800 */
[----:B------:R-:W-:Y:S01]  /*15590*/  IMAD.MOV.U32 R124, RZ, RZ, R144 ;  /* 0x000000ffff7c7224 */ /* 0x000fe200078e0090 */
[----:B------:R-:W-:Y:S01]  /*155a0*/  MOV R127, R147 ;  /* 0x00000093007f7202 */ /* 0x000fe20000000f00 */
[----:B------:R-:W-:Y:S01]  /*155b0*/  IMAD.MOV.U32 R144, RZ, RZ, R148 ;  /* 0x000000ffff907224 */ /* 0x000fe200078e0094 */
[----:B------:R-:W-:Y:S01]  /*155c0*/  MOV R147, R66 ;  /* 0x0000004200937202 */ /* 0x000fe20000000f00 */
[----:B------:R-:W-:Y:S01]  /*155d0*/  IMAD.MOV.U32 R148, RZ, RZ, R67 ;  /* 0x000000ffff947224 */ /* 0x000fe200078e0043 */
[----:B------:R-:W-:Y:S01]  /*155e0*/  MOV R164, R146 ;  /* 0x0000009200a47202 */ /* 0x000fe20000000f00 */
[----:B------:R2:W3:Y:S02]  /*155f0*/  MUFU.EX2 R19, R2 ;  /* 0x0000000200137308 */ /* 0x0004e40000000800 */
[----:B------:R-:W-:Y:S01]  /*15600*/  IMAD.MOV.U32 R165, RZ, RZ, R147 ;  /* 0x000000ffffa57224 */ /* 0x000fe200078e0093 */
[----:B------:R-:W-:Y:S01]  /*15610*/  MOV R166, R148 ;  /* 0x0000009400a67202 */ /* 0x000fe20000000f00 */
[----:B------:R-:W-:Y:S01]  /*15620*/  IMAD.MOV.U32 R7, RZ, RZ, R125 ;  /* 0x000000ffff077224 */ /* 0x000fe200078e007d */
[----:B------:R-:W-:Y:S01]  /*15630*/  MOV R125, R172 ;  /* 0x000000ac007d7202 */ /* 0x000fe20000000f00 */
[----:B------:R-:W-:Y:S01]  /*15640*/  IMAD.MOV.U32 R163, RZ, RZ, R127 ;  /* 0x000000ffffa37224 */ /* 0x000fe200078e007f */
[----:B------:R-:W-:Y:S01]  /*15650*/  MOV R127, R174 ;  /* 0x000000ae007f7202 */ /* 0x000fe20000000f00 */
[----:B------:R-:W-:-:S02]  /*15660*/  IMAD.MOV.U32 R126, RZ, RZ, R173 ;  /* 0x000000ffff7e7224 */ /* 0x000fc400078e00ad */
[----:B------:R-:W-:Y:S02]  /*15670*/  IMAD.MOV.U32 R148, RZ, RZ, R175 ;  /* 0x000000ffff947224 */ /* 0x000fe400078e00af */
[----:B------:R-:W4:Y:S01]  /*15680*/  LDSM.16.MT88.4 R172, [R132+0xd800] ;  /* 0x00d8000084ac783b */ /* 0x000f220000004200 */
[----:B--2---:R-:W-:Y:S01]  /*15690*/  FFMA.FTZ R2, R13, UR6, -R33 ;  /* 0x000000060d027c23 */ /* 0x004fe20008010821 */
[----:B------:R-:W-:Y:S01]  /*156a0*/  IMAD.MOV.U32 R13, RZ, RZ, R17 ;  /* 0x000000ffff0d7224 */ /* 0x000fe200078e0011 */
[----:B------:R-:W-:Y:S01]  /*156b0*/  MOV R17, R160 ;  /* 0x000000a000117202 */ /* 0x000fe20000000f00 */
[----:B------:R-:W-:Y:S01]  /*156c0*/  IMAD.MOV.U32 R160, RZ, RZ, R164 ;  /* 0x000000ffffa07224 */ /* 0x000fe200078e00a4 */
[----:B------:R-:W-:Y:S01]  /*156d0*/  MOV R164, R165 ;  /* 0x000000a500a47202 */ /* 0x000fe20000000f00 */
[----:B------:R-:W-:Y:S01]  /*156e0*/  IMAD.MOV.U32 R165, RZ, RZ, R166 ;  /* 0x000000ffffa57224 */ /* 0x000fe200078e00a6 */
[----:B------:R-:W-:Y:S01]  /*156f0*/  MOV R166, R167 ;  /* 0x000000a700a67202 */ /* 0x000fe20000000f00 */
[----:B------:R-:W-:-:S02]  /*15700*/  IMAD.MOV.U32 R167, RZ, RZ, R4 ;  /* 0x000000ffffa77224 */ /* 0x000fc400078e0004 */
[----:B------:R-:W2:Y:S01]  /*15710*/  LDL.LU R4, [R1+0x30] ;  /* 0x0000300001047983 */ /* 0x000ea20000300800 */
[----:B------:R-:W4:Y:S01]  /*15720*/  MUFU.EX2 R18, R3 ;  /* 0x0000000300127308 */ /* 0x000f220000000800 */
[----:B------:R-:W-:Y:S01]  /*15730*/  MOV R6, R124 ;  /* 0x0000007c00067202 */ /* 0x000fe20000000f00 */
[----:B------:R-:W-:Y:S01]  /*15740*/  IMAD.MOV.U32 R124, RZ, RZ, R191 ;  /* 0x000000ffff7c7224 */ /* 0x000fe200078e00bf */
[----:B------:R-:W-:Y:S01]  /*15750*/  HMMA.16816.F32.BF16 R64, R8, R26, R128 ;  /* 0x0000001a0840723c */ /* 0x000fe20000041880 */
[----:B------:R-:W-:Y:S01]  /*15760*/  IMAD.MOV.U32 R130, RZ, RZ, R125 ;  /* 0x000000ffff827224 */ /* 0x000fe200078e007d */
[----:B------:R-:W-:Y:S01]  /*15770*/  MOV R129, R126 ;  /* 0x0000007e00817202 */ /* 0x000fe20000000f00 */
[----:B------:R-:W-:Y:S01]  /*15780*/  IMAD.MOV.U32 R128, RZ, RZ, R127 ;  /* 0x000000ffff807224 */ /* 0x000fe200078e007f */
[----:B------:R-:W-:Y:S01]  /*15790*/  MOV R131, R124 ;  /* 0x0000007c00837202 */ /* 0x000fe20000000f00 */
[----:B------:R-:W-:Y:S01]  /*157a0*/  IMAD.MOV.U32 R39, RZ, RZ, R17 ;  /* 0x000000ffff277224 */ /* 0x000fe200078e0011 */
[----:B-1----:R-:W-:Y:S01]  /*157b0*/  F2FP.BF16.F32.PACK_AB R124, R23, R22 ;  /* 0x00000016177c723e */ /* 0x002fe200000010ff */
[----:B------:R-:W1:Y:S01]  /*157c0*/  LDSM.16.MT88.4 R8, [R137+0x3800] ;  /* 0x003800008908783b */ /* 0x000e620000004200 */
[----:B------:R-:W-:-:S02]  /*157d0*/  F2FP.BF16.F32.PACK_AB R126, R25, R24 ;  /* 0x00000018197e723e */ /* 0x000fc400000010ff */
[----:B---3--:R-:W-:Y:S02]  /*157e0*/  F2FP.BF16.F32.PACK_AB R127, R20, R19 ;  /* 0x00000013147f723e */ /* 0x008fe400000010ff */
[----:B----4-:R-:W-:Y:S01]  /*157f0*/  F2FP.BF16.F32.PACK_AB R125, R18, R21 ;  /* 0x00000015127d723e */ /* 0x010fe200000010ff */
[----:B------:R-:W-:Y:S01]  /*15800*/  IMAD.MOV.U32 R26, RZ, RZ, R165 ;  /* 0x000000ffff1a7224 */ /* 0x000fe200078e00a5 */
[----:B------:R-:W-:Y:S01]  /*15810*/  MOV R32, R164 ;  /* 0x000000a400207202 */ /* 0x000fe20000000f00 */
[----:B------:R-:W-:Y:S01]  /*15820*/  IMAD.MOV.U32 R27, RZ, RZ, R167 ;  /* 0x000000ffff1b7224 */ /* 0x000fe200078e00a7 */
[----:B------:R-:W-:Y:S02]  /*15830*/  MOV R37, R166 ;  /* 0x000000a600257202 */ /* 0x000fe40000000f00 */
[----:B------:R-:W-:Y:S01]  /*15840*/  MOV R5, R144 ;  /* 0x0000009000057202 */ /* 0x000fe20000000f00 */
[----:B------:R-:W-:Y:S01]  /*15850*/  HMMA.16816.F32.BF16 R164, R124, R172, R60 ;  /* 0x000000ac7ca4723c */ /* 0x000fe2000004183c */
[----:B------:R-:W-:Y:S01]  /*15860*/  IMAD.MOV.U32 R63, RZ, RZ, R171 ;  /* 0x000000ffff3f7224 */ /* 0x000fe200078e00ab */
[----:B------:R-:W-:Y:S01]  /*15870*/  MOV R147, R189 ;  /* 0x000000bd00937202 */ /* 0x000fe20000000f00 */
[----:B------:R-:W-:Y:S01]  /*15880*/  IMAD.MOV.U32 R144, RZ, RZ, R188 ;  /* 0x000000ffff907224 */ /* 0x000fe200078e00bc */
[----:B------:R-:W-:Y:S01]  /*15890*/  MOV R14, R13 ;  /* 0x0000000d000e7202 */ /* 0x000fe20000000f00 */
[----:B------:R3:W4:Y:S01]  /*158a0*/  LDSM.16.MT88.4 R188, [R35+0x1800] ;  /* 0x0018000023bc783b */ /* 0x0007220000004200 */
[----:B------:R-:W-:Y:S01]  /*158b0*/  MOV R132, R148 ;  /* 0x0000009400847202 */ /* 0x000fe20000000f00 */
[----:B------:R-:W-:Y:S01]  /*158c0*/  IMAD.MOV.U32 R17, RZ, RZ, R151 ;  /* 0x000000ffff117224 */ /* 0x000fe200078e0097 */
[----:B------:R-:W-:Y:S01]  /*158d0*/  MOV R36, R150 ;  /* 0x0000009600247202 */ /* 0x000fe20000000f00 */
[----:B------:R-:W-:-:S02]  /*158e0*/  FFMA.FTZ R3, R236, UR6, -R33 ;  /* 0x00000006ec037c23 */ /* 0x000fc40008010821 */
[----:B------:R1:W5:Y:S01]  /*158f0*/  LDL.LU R236, [R1+0x94] ;  /* 0x0000940001ec7983 */ /* 0x0003620000300800 */
[----:B---3--:R-:W-:Y:S02]  /*15900*/  IMAD.MOV.U32 R35, RZ, RZ, R149 ;  /* 0x000000ffff237224 */ /* 0x008fe400078e0095 */
[----:B------:R-:W-:Y:S01]  /*15910*/  HMMA.16816.F32.BF16 R148, R124, R156, R44 ;  /* 0x0000009c7c94723c */ /* 0x000fe2000004182c */
[----:B------:R-:W-:Y:S02]  /*15920*/  IMAD.MOV.U32 R44, RZ, RZ, R7 ;  /* 0x000000ffff2c7224 */ /* 0x000fe400078e0007 */
[----:B------:R3:W-:Y:S02]  /*15930*/  MUFU.EX2 R7, R2 ;  /* 0x0000000200077308 */ /* 0x0007e40000000800 */
[----:B---3--:R-:W-:Y:S01]  /*15940*/  FFMA.FTZ R2, R228, UR6, -R34 ;  /* 0x00000006e4027c23 */ /* 0x008fe20008010822 */
[----:B--2---:R-:W-:Y:S01]  /*15950*/  FFMA.FTZ R4, R4, UR6, -R33 ;  /* 0x0000000604047c23 */ /* 0x004fe20008010821 */
[----:B------:R-:W-:-:S02]  /*15960*/  MOV R33, R231 ;  /* 0x000000e700217202 */ /* 0x000fc40000000f00 */
[----:B------:R3:W5:Y:S01]  /*15970*/  LDL.LU R231, [R1+0x90] ;  /* 0x0000900001e77983 */ /* 0x0007620000300800 */
[----:B------:R2:W-:Y:S02]  /*15980*/  MUFU.EX2 R13, R4 ;  /* 0x00000004000d7308 */ /* 0x0005e40000000800 */
[----:B--2---:R-:W-:Y:S01]  /*15990*/  FFMA.FTZ R4, R63, UR6, -R34 ;  /* 0x000000063f047c23 */ /* 0x004fe20008010822 */
[----:B------:R-:W-:Y:S02]  /*159a0*/  IMAD.MOV.U32 R63, RZ, RZ, R39 ;  /* 0x000000ffff3f7224 */ /* 0x000fe400078e0027 */
[----:B------:R-:W-:Y:S02]  /*159b0*/  IMAD.MOV.U32 R39, RZ, RZ, R230 ;  /* 0x000000ffff277224 */ /* 0x000fe400078e00e6 */
[----:B------:R3:W5:Y:S04]  /*159c0*/  LDL.LU R230, [R1+0x8c] ;  /* 0x00008c0001e67983 */ /* 0x0007680000300800 */
[----:B------:R3:W5:Y:S04]  /*159d0*/  LDL.LU R228, [R1+0x88] ;  /* 0x0000880001e47983 */ /* 0x0007680000300800 */
[----:B------:R-:W2:Y:S01]  /*159e0*/  LDL.LU R61, [R1+0x74] ;  /* 0x00007400013d7983 */ /* 0x000ea20000300800 */
[----:B------:R-:W-:Y:S01]  /*159f0*/  MOV R45, R168 ;  /* 0x000000a8002d7202 */ /* 0x000fe20000000f00 */
[----:B------:R-:W-:Y:S01]  /*15a00*/  IMAD.MOV.U32 R46, RZ, RZ, R169 ;  /* 0x000000ffff2e7224 */ /* 0x000fe200078e00a9 */
[----:B------:R-:W-:-:S02]  /*15a10*/  MOV R47, R170 ;  /* 0x000000aa002f7202 */ /* 0x000fc40000000f00 */
        /* <DEDUP_REMOVED lines=10> */
[----:B------:R-:W-:Y:S01]  /*15ac0*/  IMAD.MOV.U32 R37, RZ, RZ, R26 ;  /* 0x000000ffff257224 */ /* 0x000fe200078e001a */
[----:B------:R-:W-:Y:S01]  /*15ad0*/  MOV R145, R81 ;  /* 0x0000005100917202 */ /* 0x000fe20000000f00 */
[----:B------:R-:W-:Y:S01]  /*15ae0*/  IMAD.MOV.U32 R146, RZ, RZ, R82 ;  /* 0x000000ffff927224 */ /* 0x000fe200078e0052 */
[----:B------:R-:W-:Y:S01]  /*15af0*/  MOV R26, R32 ;  /* 0x00000020001a7202 */ /* 0x000fe20000000f00 */
[----:B------:R-:W3:Y:S01]  /*15b00*/  LDSM.16.MT88.4 R80, [R83+0xf800] ;  /* 0x00f800005350783b */ /* 0x000ee20000004200 */
[----:B------:R-:W-:-:S02]  /*15b10*/  MOV R32, R14 ;  /* 0x0000000e00207202 */ /* 0x000fc40000000f00 */
[----:B------:R4:W3:Y:S01]  /*15b20*/  MUFU.EX2 R14, R3 ;  /* 0x00000003000e7308 */ /* 0x0008e20000000800 */
[--C-:B-1----:R-:W-:Y:S01]  /*15b30*/  FFMA.FTZ R0, R63, UR6, -R34.reuse ;  /* 0x000000063f007c23 */ /* 0x102fe20008010822 */
[----:B------:R-:W-:Y:S02]  /*15b40*/  IMAD.MOV.U32 R63, RZ, RZ, R45 ;  /* 0x000000ffff3f7224 */ /* 0x000fe400078e002d */
[----:B------:R-:W-:Y:S01]  /*15b50*/  IMAD.MOV.U32 R45, RZ, RZ, R47 ;  /* 0x000000ffff2d7224 */ /* 0x000fe200078e002f */
[----:B------:R-:W-:Y:S02]  /*15b60*/  MOV R47, R36 ;  /* 0x00000024002f7202 */ /* 0x000fe40000000f00 */
[----:B------:R-:W-:Y:S01]  /*15b70*/  MOV R36, R132 ;  /* 0x0000008400247202 */ /* 0x000fe20000000f00 */
[----:B----4-:R-:W-:Y:S01]  /*15b80*/  FFMA.FTZ R3, R62, UR6, -R34 ;  /* 0x000000063e037c23 */ /* 0x010fe20008010822 */
        /* <DEDUP_REMOVED lines=11> */
[----:B------:R-:W-:Y:S04]  /*15c40*/  MUFU.EX2 R5, R3 ;  /* 0x0000000300057308 */ /* 0x000fe80000000800 */
[----:B------:R-:W1:Y:S04]  /*15c50*/  MUFU.EX2 R6, R4 ;  /* 0x0000000400067308 */ /* 0x000e680000000800 */
[----:B------:R4:W-:Y:S04]  /*15c60*/  MUFU.EX2 R4, R2 ;  /* 0x0000000200047308 */ /* 0x0009e80000000800 */
[----:B------:R-:W1:Y:S01]  /*15c70*/  MUFU.EX2 R3, R0 ;  /* 0x0000000000037308 */ /* 0x000e620000000800 */
[----:B------:R-:W-:Y:S01]  /*15c80*/  FADD.FTZ R16, R63, R16 ;  /* 0x000000103f107221 */ /* 0x000fe20000010000 */
[----:B------:R-:W-:Y:S01]  /*15c90*/  FADD.FTZ R15, R44, R15 ;  /* 0x0000000f2c0f7221 */ /* 0x000fe20000010000 */
[----:B------:R-:W-:Y:S01]  /*15ca0*/  IMAD.MOV.U32 R63, RZ, RZ, R130 ;  /* 0x000000ffff3f7224 */ /* 0x000fe200078e0082 */
[----:B------:R-:W-:-:S02]  /*15cb0*/  MOV R44, R131 ;  /* 0x00000083002c7202 */ /* 0x000fc40000000f00 */
[----:B---3--:R-:W-:Y:S01]  /*15cc0*/  F2FP.BF16.F32.PACK_AB R130, R14, R13 ;  /* 0x0000000d0e82723e */ /* 0x008fe200000010ff */
[----:B----4-:R-:W-:Y:S01]  /*15cd0*/  FADD.FTZ R2, R62, R222 ;  /* 0x000000de3e027221 */ /* 0x010fe20000010000 */
[----:B------:R-:W-:Y:S02]  /*15ce0*/  MOV R62, R129 ;  /* 0x00000081003e7202 */ /* 0x000fe40000000f00 */
[----:B-1----:R-:W-:Y:S02]  /*15cf0*/  F2FP.BF16.F32.PACK_AB R129, R5, R6 ;  /* 0x000000060581723e */ /* 0x002fe400000010ff */
[----:B------:R-:W-:Y:S01]  /*15d00*/  F2FP.BF16.F32.PACK_AB R131, R3, R4 ;  /* 0x000000040383723e */ /* 0x000fe200000010ff */
[----:B------:R-:W-:Y:S01]  /*15d10*/  HMMA.16816.F32.BF16 R120, R124, R8, R120 ;  /* 0x000000087c78723c */ /* 0x000fe20000041878 */
[----:B------:R-:W-:Y:S01]  /*15d20*/  FADD.FTZ R17, R17, R2 ;  /* 0x0000000211117221 */ /* 0x000fe20000010000 */
[----:B------:R-:W-:-:S04]  /*15d30*/  FADD.FTZ R2, R63, R15 ;  /* 0x0000000f3f027221 */ /* 0x000fc80000010000 */
[----:B------:R-:W-:Y:S02]  /*15d40*/  FADD.FTZ R15, R47, R2 ;  /* 0x000000022f0f7221 */ /* 0x000fe40000010000 */
        /* <DEDUP_REMOVED lines=13> */
[----:B------:R-:W-:-:S11]  /*15e20*/  UISETP.GT.AND UP0, UPT, UR4, UR19, UPT ;  /* 0x000000130400728c */ /* 0x000fd6000bf04270 */
[----:B------:R-:W-:Y:S01]  /*15e30*/  @UP0 UIADD3 UR21, UPT, UPT, UR21, -0x4, URZ ;  /* 0xfffffffc15150890 */ /* 0x000fe2000fffe0ff */
[----:B--2---:R-:W-:-:S04]  /*15e40*/  FFMA.FTZ R0, R61, R38, R232 ;  /* 0x000000263d007223 */ /* 0x004fc800000100e8 */
[----:B------:R-:W-:Y:S01]  /*15e50*/  FADD.FTZ R0, R45, R0 ;  /* 0x000000002d007221 */ /* 0x000fe20000010000 */
[----:B------:R-:W-:Y:S01]  /*15e60*/  IMAD.MOV.U32 R45, RZ, RZ, R128 ;  /* 0x000000ffff2d7224 */ /* 0x000fe200078e0080 */
[----:B------:R-:W-:Y:S02]  /*15e70*/  F2FP.BF16.F32.PACK_AB R128, R7, R12 ;  /* 0x0000000c0780723e */ /* 0x000fe400000010ff */
[----:B------:R-:W-:Y:S01]  /*15e80*/  FADD.FTZ R0, R44, R0 ;  /* 0x000000002c007221 */ /* 0x000fe20000010000 */
[----:B------:R-:W-:-:S04]  /*15e90*/  FADD.FTZ R17, R45, R17 ;  /* 0x000000112d117221 */ /* 0x000fc80000010000 */
        /* <DEDUP_REMOVED lines=70> */
[----:B------:R-:W4:Y:S03]  /*16300*/  S2R R232, SR_TID.X ;  /* 0x0000000000e87919 */ /* 0x000f260000002100 */
[----:B------:R3:W-:Y:S01]  /*16310*/  STL [R1+0x74], R0 ;  /* 0x0000740001007387 */ /* 0x0007e20000100800 */
[----:B------:R-:W-:Y:S05]  /*16320*/  BRA.U UP0, `(.L_x_809) ;  /* 0x0000000100047547 */ /* 0x000fea000b800000 */
.L_x_806:
[----:B------:R-:W-:-:S12]  /*16330*/  UIADD3 UR21, UPT, UPT, UR4, -0x1, URZ ;  /* 0xffffffff04157890 */ /* 0x000fd8000fffe0ff */
.L_x_809:
[----:B------:R-:W-:-:S09]  /*16340*/  UISETP.GE.AND UP0, UPT, UR21, UR19, UPT ;  /* 0x000000131500728c */ /* 0x000fd2000bf06270 */
[----:B------:R-:W-:Y:S05]  /*16350*/  BRA.U !UP0, `(.L_x_810) ;  /* 0x00000061081c7547 */ /* 0x000fea000b800000 */
[----:B-1-3--:R-:W1:Y:S01]  /*16360*/  LDC.64 R4, c[0x0][0x3c0] ;  /* 0x0000f000ff047b82 */ /* 0x00ae620000000a00 */
[----:B--2-4-:R-:W2:Y:S01]  /*16370*/  S2R R232, SR_TID.X ;  /* 0x0000000000e87919 */ /* 0x014ea20000002100 */
[----:B------:R-:W3:Y:S01]  /*16380*/  LDCU UR4, c[0x0][0x440] ;  /* 0x00008800ff0477ac */ /* 0x000ee20008000800 */
[----:B------:R-:W-:Y:S01]  /*16390*/  IMAD.MOV.U32 R229, RZ, RZ, 0x20 ;  /* 0x00000020ffe57424 */ /* 0x000fe200078e00ff */
[----:B------:R-:W-:Y:S01]  /*163a0*/  MOV R139, R134 ;  /* 0x00000086008b7202 */ /* 0x000fe20000000f00 */
[----:B------:R-:W-:Y:S01]  /*163b0*/  IMAD.MOV.U32 R132, RZ, RZ, R136 ;  /* 0x000000ffff847224 */ /* 0x000fe200078e0088 */
[----:B-----5:R-:W-:Y:S01]  /*163c0*/  MOV R3, R133 ;  /* 0x0000008500037202 */ /* 0x020fe20000000f00 */
[----:B------:R-:W-:Y:S01]  /*163d0*/  IMAD.MOV.U32 R140, RZ, RZ, R135 ;  /* 0x000000ffff8c7224 */ /* 0x000fe200078e0087 */
[----:B------:R-:W4:Y:S01]  /*163e0*/  S2UR UR5, SR_CgaCtaId ;  /* 0x00000000000579c3 */ /* 0x000f220000008800 */
[----:B------:R-:W-:Y:S01]  /*163f0*/  IMAD.MOV.U32 R235, RZ, RZ, 0x40 ;  /* 0x00000040ffeb7424 */ /* 0x000fe200078e00ff */
[C---:B------:R-:W-:Y:S01]  /*16400*/  IADD3 R244, PT, PT, R237.reuse, 0x8, RZ ;  /* 0x00000008edf47810 */ /* 0x040fe20007ffe0ff */
[C---:B------:R-:W-:Y:S01]  /*16410*/  VIADD R242, R237.reuse, 0x40 ;  /* 0x00000040edf27836 */ /* 0x040fe20000000000 */
[----:B------:R-:W-:Y:S01]  /*16420*/  IADD3 R243, PT, PT, R237, 0x48, RZ ;  /* 0x00000048edf37810 */ /* 0x000fe20007ffe0ff */
[----:B------:R-:W-:Y:S01]  /*16430*/  UMOV UR8, 0x400 ;  /* 0x0000040000087882 */ /* 0x000fe20000000000 */
[----:B------:R-:W1:Y:S01]  /*16440*/  LDCU UR7, c[0x0][0x440] ;  /* 0x00008800ff0777ac */ /* 0x000e620008000800 */
        /* <DEDUP_REMOVED lines=16> */
.L_x_813:
[----:B------:R-:W3:Y:S01]  /*16550*/  LDL R249, [R1+0x40] ;  /* 0x0000400001f97983 */ /* 0x000ee20000100800 */
[----:B------:R-:W4:Y:S01]  /*16560*/  LDC.64 R6, c[0x0][0x3b8] ;  /* 0x0000ee00ff067b82 */ /* 0x000f220000000a00 */
[----:B------:R-:W-:Y:S01]  /*16570*/  UIADD3 UR8, UPT, UPT, UR21, -0x1, URZ ;  /* 0xffffffff15087890 */ /* 0x000fe2000fffe0ff */
[----:B------:R-:W-:Y:S01]  /*16580*/  IMAD.U32 R13, RZ, RZ, UR21 ;  /* 0x00000015ff0d7e24 */ /* 0x000fe2000f8e00ff */
[----:B------:R-:W5:Y:S03]  /*16590*/  LDL R248, [R1+0x3c] ;  /* 0x00003c0001f87983 */ /* 0x000f660000100800 */
[----:B------:R-:W-:Y:S02]  /*165a0*/  @!P1 VIADD R13, R13, 0xffffffff ;  /* 0xffffffff0d0d9836 */ /* 0x000fe40000000000 */
[C---:B----4-:R-:W-:Y:S01]  /*165b0*/  IMAD.WIDE.U32 R8, R6.reuse, UR8, RZ ;  /* 0x0000000806087c25 */ /* 0x050fe2000f8e00ff */
[C---:B-1----:R-:W-:Y:S03]  /*165c0*/  SHF.L.U64.HI R16, R6.reuse, 0x4, R7 ;  /* 0x0000000406107819 */ /* 0x042fe60000010207 */
[----:B------:R-:W-:Y:S02]  /*165d0*/  IMAD.SHL.U32 R12, R6, 0x10, RZ ;  /* 0x00000010060c7824 */ /* 0x000fe400078e00ff */
[----:B------:R-:W-:Y:S02]  /*165e0*/  IMAD R9, R7, UR8, R9 ;  /* 0x0000000807097c24 */ /* 0x000fe4000f8e0209 */
[C---:B------:R-:W-:Y:S01]  /*165f0*/  @!P1 IMAD.WIDE.U32 R10, R13.reuse, R6, RZ ;  /* 0x000000060d0a9225 */ /* 0x040fe200078e00ff */
[C---:B------:R-:W-:Y:S03]  /*16600*/  LEA R4, P0, R8.reuse, R12, 0x6 ;  /* 0x0000000c08047211 */ /* 0x040fe600078030ff */
[----:B------:R-:W-:Y:S01]  /*16610*/  @!P1 IMAD R11, R13, R7, R11 ;  /* 0x000000070d0b9224 */ /* 0x000fe200078e020b */
[C-C-:B------:R-:W-:Y:S02]  /*16620*/  LEA.HI.X R5, R8.reuse, R16, R9.reuse, 0x6, P0 ;  /* 0x0000001008057211 */ /* 0x140fe400000f3409 */
[CC--:B---3--:R-:W-:Y:S04]  /*16630*/  @!P5 LEA R20, P0, R8.reuse, R249.reuse, 0x7 ;  /* 0x000000f90814d211 */ /* 0x0c8fe800078038ff */
[-C--:B-----5:R-:W-:Y:S02]  /*16640*/  @!P5 LEA.HI.X R17, R8, R248.reuse, R9, 0x7, P0 ;  /* 0x000000f80811d211 */ /* 0x0a0fe400000f3c09 */
[C---:B------:R-:W-:Y:S04]  /*16650*/  @!P1 LEA R14, P0, R10.reuse, R249, 0x7 ;  /* 0x000000f90a0e9211 */ /* 0x040fe800078038ff */
[----:B------:R-:W-:Y:S02]  /*16660*/  @!P1 LEA.HI.X R15, R10, R248, R11, 0x7, P0 ;  /* 0x000000f80a0f9211 */ /* 0x000fe400000f3c0b */
[CC--:B------:R-:W-:Y:S04]  /*16670*/  @!P5 LEA R10, P0, R6.reuse, R4.reuse, 0x5 ;  /* 0x00000004060ad211 */ /* 0x0c0fe800078028ff */
[CCC-:B------:R-:W-:Y:S02]  /*16680*/  @!P5 LEA.HI.X R18, R6.reuse, R5.reuse, R7.reuse, 0x5, P0 ;  /* 0x000000050612d211 */ /* 0x1c0fe400000f2c07 */
[CC--:B------:R-:W-:Y:S04]  /*16690*/  @!P1 LEA R11, P0, R6.reuse, R4.reuse, 0x5 ;  /* 0x00000004060b9211 */ /* 0x0c0fe800078028ff */
[----:B------:R-:W-:Y:S02]  /*166a0*/  @!P1 LEA.HI.X R19, R6, R5, R7, 0x5, P0 ;  /* 0x0000000506139211 */ /* 0x000fe400000f2c07 */
[----:B------:R-:W-:Y:S02]  /*166b0*/  @!P5 IADD3 R6, P0, PT, R12, R4, RZ ;  /* 0x000000040c06d210 */ /* 0x000fe40007f1e0ff */
[----:B------:R-:W-:Y:S03]  /*166c0*/  LOP3.LUT R7, R250, 0x1f8, RZ, 0xc0, !PT ;  /* 0x000001f8fa077812 */ /* 0x000fe600078ec0ff */
[--C-:B------:R-:W-:Y:S01]  /*166d0*/  @!P5 IMAD.X R8, R16, 0x1, R5.reuse, P0 ;  /* 0x000000011008d824 */ /* 0x100fe200000e0605 */
[CC--:B------:R-:W-:Y:S02]  /*166e0*/  @!P5 LEA R22, P0, R6.reuse, R249.reuse, 0x1 ;  /* 0x000000f90616d211 */ /* 0x0c0fe400078008ff */
[----:B------:R-:W-:Y:S02]  /*166f0*/  LOP3.LUT R7, R7, 0x38, R232, 0x78, !PT ;  /* 0x0000003807077812 */ /* 0x000fe400078e78e8 */
[----:B------:R-:W-:Y:S02]  /*16700*/  @!P5 LEA.HI.X R21, R6, R248, R8, 0x1, P0 ;  /* 0x000000f80615d211 */ /* 0x000fe400000f0c08 */
[----:B------:R-:W-:Y:S02]  /*16710*/  @!P1 IADD3 R6, P0, PT, R12, R4, RZ ;  /* 0x000000040c069210 */ /* 0x000fe40007f1e0ff */
[----:B------:R-:W-:Y:S03]  /*16720*/  LOP3.LUT R7, R7, 0x1e00, R250, 0xf8, !PT ;  /* 0x00001e0007077812 */ /* 0x000fe600078ef8fa */
[----:B------:R-:W-:Y:S01]  /*16730*/  @!P1 IMAD.X R16, R16, 0x1, R5, P0 ;  /* 0x0000000110109824 */ /* 0x000fe200000e0605 */
[CC--:B------:R-:W-:Y:S02]  /*16740*/  @!P1 LEA R8, P0, R6.reuse, R249.reuse, 0x1 ;  /* 0x000000f906089211 */ /* 0x0c0fe400078008ff */
[----:B------:R-:W-:Y:S01]  /*16750*/  LEA R236, R7, UR5, 0x1 ;  /* 0x0000000507ec7c11 */ /* 0x000fe2000f8e08ff */
[----:B------:R-:W-:Y:S01]  /*16760*/  @!P5 IMAD.MOV.U32 R7, RZ, RZ, R17 ;  /* 0x000000ffff07d224 */ /* 0x000fe200078e0011 */
[-C--:B------:R-:W-:Y:S01]  /*16770*/  @!P1 LEA.HI.X R9, R6, R248.reuse, R16, 0x1, P0 ;  /* 0x000000f806099211 */ /* 0x080fe200000f0c10 */
[----:B------:R-:W-:Y:S01]  /*16780*/  @!P5 IMAD.MOV.U32 R6, RZ, RZ, R20 ;  /* 0x000000ffff06d224 */ /* 0x000fe200078e0014 */
[CC--:B------:R-:W-:Y:S04]  /*16790*/  @!P5 LEA R16, P0, R4.reuse, R249.reuse, 0x1 ;  /* 0x000000f90410d211 */ /* 0x0c0fe800078008ff */
[----:B------:R-:W-:Y:S01]  /*167a0*/  @!PT LDS RZ, [RZ] ;  /* 0x00000000fffff984 */ /* 0x000fe20000000800 */
[----:B------:R-:W-:Y:S01]  /*167b0*/  @!PT LDS RZ, [RZ] ;  /* 0x00000000fffff984 */ /* 0x000fe20000000800 */
[----:B------:R-:W-:Y:S01]  /*167c0*/  @!PT LDS RZ, [RZ] ;  /* 0x00000000fffff984 */ /* 0x000fe20000000800 */
[----:B------:R1:W-:Y:S01]  /*167d0*/  @!P5 LDGSTS.E.BYPASS.LTC128B.128 [R236+0x8000], desc[UR24][R6.64] ;  /* 0x0800000006ecdfae */ /* 0x0003e2000b981a18 */
[CCC-:B------:R-:W-:Y:S03]  /*167e0*/  @!P5 LEA.HI.X R13, R4.reuse, R248.reuse, R5.reuse, 0x1, P0 ;  /* 0x000000f8040dd211 */ /* 0x1c0fe600000f0c05 */
[----:B------:R3:W-:Y:S04]  /*167f0*/  @P5 STS.128 [R236+0x8000], RZ ;  /* 0x008000ffec005388 */ /* 0x0007e80000000c00 */
[----:B------:R-:W-:Y:S01]  /*16800*/  @!PT LDS RZ, [RZ] ;  /* 0x00000000fffff984 */ /* 0x000fe20000000800 */
[----:B------:R-:W-:Y:S01]  /*16810*/  @!PT LDS RZ, [RZ] ;  /* 0x00000000fffff984 */ /* 0x000fe20000000800 */
[----:B------:R-:W-:Y:S01]  /*16820*/  @!PT LDS RZ, [RZ] ;  /* 0x00000000fffff984 */ /* 0x000fe20000000800 */
[----:B------:R4:W-:Y:S04]  /*16830*/  @!P1 LDGSTS.E.BYPASS.LTC128B.128 [R236+0xa000], desc[UR24][R14.64+0x80] ;  /* 0x0a0000800eec9fae */ /* 0x0009e8000b981a18 */
[----:B------:R3:W-:Y:S01]  /*16840*/  @P1 STS.128 [R236+0xa000], RZ ;  /* 0x00a000ffec001388 */ /* 0x0007e20000000c00 */
[CC--:B-1----:R-:W-:Y:S04]  /*16850*/  @!P1 LEA R6, P0, R4.reuse, R249.reuse, 0x1 ;  /* 0x000000f904069211 */ /* 0x0c2fe800078008ff */
[-C--:B------:R-:W-:Y:S02]  /*16860*/  @!P1 LEA.HI.X R7, R4, R248.reuse, R5, 0x1, P0 ;  /* 0x000000f804079211 */ /* 0x080fe400000f0c05 */
[CC--:B----4-:R-:W-:Y:S04]  /*16870*/  @!P5 LEA R14, P0, R10.reuse, R249.reuse, 0x1 ;  /* 0x000000f90a0ed211 */ /* 0x0d0fe800078008ff */
[-C--:B------:R-:W-:Y:S01]  /*16880*/  @!P5 LEA.HI.X R12, R10, R248.reuse, R18, 0x1, P0 ;  /* 0x000000f80a0cd211 */ /* 0x080fe200000f0c12 */
[----:B------:R-:W-:Y:S01]  /*16890*/  @!P5 IMAD.MOV.U32 R10, RZ, RZ, R16 ;  /* 0x000000ffff0ad224 */ /* 0x000fe200078e0010 */
[C---:B------:R-:W-:Y:S04]  /*168a0*/  @!P1 LEA R4, P0, R11.reuse, R249, 0x1 ;  /* 0x000000f90b049211 */ /* 0x040fe800078008ff */
        /* <DEDUP_REMOVED lines=38> */
.L_x_811:
[----:B--2---:R-:W2:Y:S01]  /*16b10*/  LDL R13, [R1+0x50] ;  /* 0x00005000010d7983 */ /* 0x004ea20000100800 */
[----:B------:R-:W-:Y:S04]  /*16b20*/  DEPBAR.LE SB0, 0x0 ;  /* 0x000080000000791a */ /* 0x000fe80000000000 */
[----:B------:R-:W1:Y:S01]  /*16b30*/  LDL R14, [R1+0x54] ;  /* 0x00005400010e7983 */ /* 0x000e620000100800 */
[C---:B------:R-:W-:Y:S01]  /*16b40*/  IMAD.SHL.U32 R250, R232.reuse, 0x8, RZ ;  /* 0x00000008e8fa7824 */ /* 0x040fe200078e00ff */
[----:B-----5:R-:W-:Y:S01]  /*16b50*/  SHF.R.U32.HI R230, RZ, 0x1, R232 ;  /* 0x00000001ffe67819 */ /* 0x020fe200000116e8 */
[----:B------:R-:W-:Y:S01]  /*16b60*/  IMAD.SHL.U32 R248, R232, 0x2, RZ ;  /* 0x00000002e8f87824 */ /* 0x000fe200078e00ff */
[----:B------:R-:W3:Y:S01]  /*16b70*/  LDL R10, [R1+0x5c] ;  /* 0x00005c00010a7983 */ /* 0x000ee20000100800 */
[----:B------:R-:W-:Y:S01]  /*16b80*/  BAR.SYNC.DEFER_BLOCKING 0x0 ;  /* 0x0000000000007b1d */ /* 0x000fe20000010000 */
[----:B------:R-:W-:Y:S01]  /*16b90*/  LOP3.LUT R228, R250, 0x38, RZ, 0xc0, !PT ;  /* 0x00000038fae47812 */ /* 0x000fe200078ec0ff */
[----:B------:R-:W-:Y:S01]  /*16ba0*/  UISETP.GT.AND UP0, UPT, UR21, UR19, UPT ;  /* 0x000000131500728c */ /* 0x000fe2000bf04270 */
[----:B------:R-:W-:Y:S02]  /*16bb0*/  LOP3.LUT P4, RZ, R232, 0x4, RZ, 0xc0, !PT ;  /* 0x00000004e8ff7812 */ /* 0x000fe4000788c0ff */
[----:B------:R-:W-:Y:S02]  /*16bc0*/  LOP3.LUT R12, R228, 0x40, RZ, 0xfc, !PT ;  /* 0x00000040e40c7812 */ /* 0x000fe400078efcff */
[----:B------:R-:W-:Y:S01]  /*16bd0*/  SEL R224, R235, 0xffffffc0, !P4 ;  /* 0xffffffc0ebe07807 */ /* 0x000fe20006000000 */
[----:B------:R-:W4:Y:S04]  /*16be0*/  LDL R15, [R1+0x58] ;  /* 0x00005800010f7983 */ /* 0x000f280000100800 */
[----:B------:R-:W5:Y:S04]  /*16bf0*/  LDL R9, [R1+0x80] ;  /* 0x0000800001097983 */ /* 0x000f680000100800 */
[----:B------:R-:W5:Y:S04]  /*16c00*/  LDL R8, [R1+0x84] ;  /* 0x0000840001087983 */ /* 0x000f680000100800 */
[----:B------:R-:W-:Y:S04]  /*16c10*/  STL [R1+0x64], R250 ;  /* 0x000064fa01007387 */ /* 0x000fe80000100800 */
[----:B------:R5:W-:Y:S04]  /*16c20*/  STL [R1+0x60], R12 ;  /* 0x0000600c01007387 */ /* 0x000be80000100800 */
[----:B------:R-:W-:Y:S01]  /*16c30*/  STL [R1+0x7c], R248 ;  /* 0x00007cf801007387 */ /* 0x000fe20000100800 */
[----:B--2---:R-:W-:Y:S04]  /*16c40*/  IMAD.WIDE.U32 R6, R13, UR21, RZ ;  /* 0x000000150d067c25 */ /* 0x004fe8000f8e00ff */
[----:B-1----:R-:W-:Y:S01]  /*16c50*/  IMAD R2, R14, UR21, R7 ;  /* 0x000000150e027c24 */ /* 0x002fe2000f8e0207 */
[C---:B---3--:R-:W-:Y:S04]  /*16c60*/  LEA R4, P1, R6.reuse, R10, 0x7 ;  /* 0x0000000a06047211 */ /* 0x048fe800078238ff */
[--C-:B----4-:R-:W-:Y:S02]  /*16c70*/  LEA.HI.X R5, R6, R15, R2.reuse, 0x7, P1 ;  /* 0x0000000f06057211 */ /* 0x110fe400008f3c02 */
[----:B------:R-:W-:Y:S02]  /*16c80*/  ISETP.GE.AND P1, PT, R12, UR7, PT ;  /* 0x000000070c007c0c */ /* 0x000fe4000bf26270 */
[CC--:B-----5:R-:W-:Y:S01]  /*16c90*/  LEA R0, P0, R6.reuse, R9.reuse, 0x6 ;  /* 0x0000000906007211 */ /* 0x0e0fe200078030ff */
[----:B------:R-:W-:Y:S01]  /*16ca0*/  @!PT LDS RZ, [RZ] ;  /* 0x00000000fffff984 */ /* 0x000fe20000000800 */
[----:B------:R-:W-:Y:S01]  /*16cb0*/  @!PT LDS RZ, [RZ] ;  /* 0x00000000fffff984 */ /* 0x000fe20000000800 */
[----:B------:R-:W-:Y:S01]  /*16cc0*/  @!PT LDS RZ, [RZ] ;  /* 0x00000000fffff984 */ /* 0x000fe20000000800 */
[----:B------:R-:W-:Y:S03]  /*16cd0*/  @!P5 LDGSTS.E.BYPASS.LTC128B.128 [R236+0xc000], desc[UR24][R4.64] ;  /* 0x0c00000004ecdfae */ /* 0x000fe6000b981a18 */
[----:B------:R-:W-:Y:S02]  /*16ce0*/  LEA.HI.X R2, R6, R8, R2, 0x6, P0 ;  /* 0x0000000806027211 */ /* 0x000fe400000f3402 */
[CC--:B------:R-:W-:Y:S02]  /*16cf0*/  LEA R6, P3, R0.reuse, R10.reuse, 0x1 ;  /* 0x0000000a00067211 */ /* 0x0c0fe400078608ff */
[----:B------:R-:W-:Y:S01]  /*16d00*/  IADD3 R9, P2, PT, R0, R9, RZ ;  /* 0x0000000900097210 */ /* 0x000fe20007f5e0ff */
[----:B------:R-:W-:Y:S01]  /*16d10*/  @P5 STS.128 [R236+0xc000], RZ ;  /* 0x00c000ffec005388 */ /* 0x000fe20000000c00 */
[----:B------:R-:W-:Y:S02]  /*16d20*/  ISETP.GE.AND P5, PT, R228, UR7, PT ;  /* 0x00000007e4007c0c */ /* 0x000fe4000bfa6270 */
[-C--:B------:R-:W-:Y:S01]  /*16d30*/  LEA.HI.X R7, R0, R15.reuse, R2, 0x1, P3 ;  /* 0x0000000f00077211 */ /* 0x080fe200018f0c02 */
[----:B------:R-:W-:Y:S01]  /*16d40*/  IMAD.X R12, R2, 0x1, R8, P2 ;  /* 0x00000001020c7824 */ /* 0x000fe200010e0608 */
[----:B------:R-:W-:Y:S02]  /*16d50*/  LEA R8, P2, R9, R10, 0x1 ;  /* 0x0000000a09087211 */ /* 0x000fe400078408ff */
[----:B------:R-:W-:Y:S01]  /*16d60*/  LEA R11, P0, R13, R0, 0x5 ;  /* 0x000000000d0b7211 */ /* 0x000fe200078028ff */
[----:B------:R-:W-:Y:S01]  /*16d70*/  @!PT LDS RZ, [RZ] ;  /* 0x00000000fffff984 */ /* 0x000fe20000000800 */
[----:B------:R-:W-:Y:S01]  /*16d80*/  @!PT LDS RZ, [RZ] ;  /* 0x00000000fffff984 */ /* 0x000fe20000000800 */
[----:B------:R-:W-:Y:S01]  /*16d90*/  @!PT LDS RZ, [RZ] ;  /* 0x00000000fffff984 */ /* 0x000fe20000000800 */
[----:B------:R1:W-:Y:S01]  /*16da0*/  @!P1 LDGSTS.E.BYPASS.LTC128B.128 [R236+0xe000], desc[UR24][R4.64+0x80] ;  /* 0x0e00008004ec9fae */ /* 0x0003e2000b981a18 */
[-C--:B------:R-:W-:Y:S02]  /*16db0*/  LEA.HI.X R9, R9, R15.reuse, R12, 0x1, P2 ;  /* 0x0000000f09097211 */ /* 0x080fe400010f0c0c */
[----:B------:R-:W-:Y:S02]  /*16dc0*/  LEA.HI.X R13, R13, R2, R14, 0x5, P0 ;  /* 0x000000020d0d7211 */ /* 0x000fe400000f2c0e */
[C---:B------:R-:W-:Y:S02]  /*16dd0*/  LEA R10, P0, R11.reuse, R10, 0x1 ;  /* 0x0000000a0b0a7211 */ /* 0x040fe400078008ff */
[----:B------:R-:W-:Y:S01]  /*16de0*/  SHF.L.U32 R14, R232, 0x5, RZ ;  /* 0x00000005e80e7819 */ /* 0x000fe200000006ff */
[----:B------:R-:W-:Y:S01]  /*16df0*/  @P1 STS.128 [R236+0xe000], RZ ;  /* 0x00e000ffec001388 */ /* 0x000fe20000000c00 */
[----:B------:R-:W-:Y:S02]  /*16e00*/  LEA.HI.X R11, R11, R15, R13, 0x1, P0 ;  /* 0x0000000f0b0b7211 */ /* 0x000fe400000f0c0d */
[----:B------:R-:W-:Y:S02]  /*16e10*/  LOP3.LUT R231, R14, 0x7c00, RZ, 0xc0, !PT ;  /* 0x00007c000ee77812 */ /* 0x000fe400078ec0ff */
[----:B------:R-:W-:Y:S02]  /*16e20*/  LOP3.LUT R2, R230, 0x8, RZ, 0xc0, !PT ;  /* 0x00000008e6027812 */ /* 0x000fe400078ec0ff */
[--C-:B------:R-:W-:Y:S01]  /*16e30*/  LOP3.LUT R0, R228, 0x1c0, R233.reuse, 0xf8, !PT ;  /* 0x000001c0e4007812 */ /* 0x100fe200078ef8e9 */
[----:B------:R-:W-:Y:S01]  /*16e40*/  @!PT LDS RZ, [RZ] ;  /* 0x00000000fffff984 */ /* 0x000fe20000000800 */
[----:B------:R-:W-:Y:S01]  /*16e50*/  @!PT LDS RZ, [RZ] ;  /* 0x00000000fffff984 */ /* 0x000fe20000000800 */
[----:B------:R-:W-:Y:S01]  /*16e60*/  @!PT LDS RZ, [RZ] ;  /* 0x00000000fffff984 */ /* 0x000fe20000000800 */
[----:B------:R-:W-:Y:S03]  /*16e70*/  @!P5 LDGSTS.E.BYPASS.LTC128B.128 [R236+0xc800], desc[UR24][R6.64] ;  /* 0x0c80000006ecdfae */ /* 0x000fe6000b981a18 */
[C---:B------:R-:W-:Y:S02]  /*16e80*/  LOP3.LUT R141, R0.reuse, R2, RZ, 0x3c, !PT ;  /* 0x00000002008d7212 */ /* 0x040fe400078e3cff */
[----:B------:R-:W-:Y:S03]  /*16e90*/  LOP3.LUT R0, R0, 0x8, R232, 0x78, !PT ;  /* 0x0000000800007812 */ /* 0x000fe600078e78e8 */
[----:B------:R-:W-:Y:S02]  /*16ea0*/  @P5 STS.128 [R236+0xc800], RZ ;  /* 0x00c800ffec005388 */ /* 0x000fe40000000c00 */
[----:B------:R-:W-:Y:S01]  /*16eb0*/  IMAD R0, R0, 0x2, R234 ;  /* 0x0000000200007824 */ /* 0x000fe200078e02ea */
[----:B-1----:R-:W-:Y:S04]  /*16ec0*/  LOP3.LUT R4, R231, 0x200, R233, 0xf8, !PT ;  /* 0x00000200e7047812 */ /* 0x002fe800078ef8e9 */
[----:B------:R-:W-:Y:S01]  /*16ed0*/  LOP3.LUT R2, R4, R141, RZ, 0xfc, !PT ;  /* 0x0000008d04027212 */ /* 0x000fe200078efcff */
[----:B------:R-:W-:Y:S01]  /*16ee0*/  @!PT LDS RZ, [RZ] ;  /* 0x00000000fffff984 */ /* 0x000fe20000000800 */
[----:B------:R-:W-:Y:S01]  /*16ef0*/  @!PT LDS RZ, [RZ] ;  /* 0x00000000fffff984 */ /* 0x000fe20000000800 */
[----:B------:R-:W-:Y:S01]  /*16f00*/  @!PT LDS RZ, [RZ] ;  /* 0x00000000fffff984 */ /* 0x000fe20000000800 */
[----:B------:R1:W-:Y:S03]  /*16f10*/  @!P1 LDGSTS.E.BYPASS.LTC128B.128 [R236+0xe800], desc[UR24][R6.64+0x80] ;  /* 0x0e80008006ec9fae */ /* 0x0003e6000b981a18 */
[----:B------:R-:W-:Y:S01]  /*16f20*/  LEA R134, R2, UR5, 0x1 ;  /* 0x0000000502867c11 */ /* 0x000fe2000f8e08ff */
[----:B------:R-:W-:Y:S03]  /*16f30*/  VIADD R2, R0, UR5 ;  /* 0x0000000500027c36 */ /* 0x000fe60008000000 */
[C---:B------:R-:W-:Y:S01]  /*16f40*/  IADD3 R137, PT, PT, R229.reuse, R134, RZ ;  /* 0x00000086e5897210 */ /* 0x040fe20007ffe0ff */
[----:B------:R-:W-:Y:S01]  /*16f50*/  @P1 STS.128 [R236+0xe800], RZ ;  /* 0x00e800ffec001388 */ /* 0x000fe20000000c00 */
[----:B------:R-:W-:Y:S02]  /*16f60*/  IMAD.IADD R133, R2, 0x1, R229 ;  /* 0x0000000102857824 */ /* 0x000fe400078e02e5 */
[----:B------:R-:W-:Y:S01]  /*16f70*/  IMAD.IADD R135, R224, 0x1, R134 ;  /* 0x00000001e0877824 */ /* 0x000fe200078e0286 */
[----:B------:R-:W-:Y:S03]  /*16f80*/  IADD3 R224, PT, PT, R2, R224, RZ ;  /* 0x000000e002e07210 */ /* 0x000fe60007ffe0ff */
[C---:B------:R-:W-:Y:S01]  /*16f90*/  IMAD.IADD R136, R229.reuse, 0x1, R135 ;  /* 0x00000001e5887824 */ /* 0x040fe200078e0287 */
[----:B------:R-:W-:Y:S01]  /*16fa0*/  @!PT LDS RZ, [RZ] ;  /* 0x00000000fffff984 */ /* 0x000fe20000000800 */
[----:B------:R-:W-:Y:S01]  /*16fb0*/  @!PT LDS RZ, [RZ] ;  /* 0x00000000fffff984 */ /* 0x000fe20000000800 */
[----:B------:R-:W-:Y:S01]  /*16fc0*/  @!PT LDS RZ, [RZ] ;  /* 0x00000000fffff984 */ /* 0x000fe20000000800 */
[----:B------:R-:W-:Y:S01]  /*16fd0*/  @!P5 LDGSTS.E.BYPASS.LTC128B.128 [R236+0xd000], desc[UR24][R8.64] ;  /* 0x0d00000008ecdfae */ /* 0x000fe2000b981a18 */
[----:B------:R-:W-:Y:S07]  /*16fe0*/  IADD3 R2, PT, PT, R229, R224, RZ ;  /* 0x000000e0e5027210 */ /* 0x000fee0007ffe0ff */
        /* <DEDUP_REMOVED lines=119> */
[----:B-1----:R-:W-:Y:S05]  /*17760*/  MOV R0, UR21 ;  /* 0x0000001500007c02 */ /* 0x002fea0008000f00 */
        /* <DEDUP_REMOVED lines=39> */
[-C--:B---3--:R-:W-:Y:S01]  /*179e0*/  HMMA.16816.F32.BF16 R20, R212, R220.reuse, R20 ;  /* 0x000000dcd414723c */ /* 0x088fe20000041814 */
[----:B------:R-:W2:Y:S07]  /*179f0*/  LDSM.16.M88.4 R224, [R224+0xb800] ;  /* 0x00b80000e0e0783b */ /* 0x000eae0000000200 */
        /* <DEDUP_REMOVED lines=13> */
[----:B------:R-:W-:Y:S08]  /*17ad0*/  HMMA.16816.F32.BF16 R64, R212, R226, R64 ;  /* 0x000000e2d440723c */ /* 0x000ff00000041840 */
[-C--:B-1----:R-:W-:Y:S11]  /*17ae0*/  HMMA.16816.F32.BF16 R4, R216, R220.reuse, R4 ;  /* 0x000000dcd804723c */ /* 0x082ff60000041804 */
[----:B------:R-:W-:Y:S08]  /*17af0*/  @!UPT UIADD3 URZ, UPT, UPT, URZ, URZ, URZ ;  /* 0x000000fffffff290 */ /* 0x000ff0000fffe0ff */
[----:B------:R-:W-:Y:S01]  /*17b00*/  FMUL.FTZ R4, R4, UR6 ;  /* 0x0000000604047c20 */ /* 0x000fe20008410000 */
[----:B------:R-:W-:Y:S01]  /*17b10*/  FMUL.FTZ R5, R5, UR6 ;  /* 0x0000000605057c20 */ /* 0x000fe20008410000 */
[----:B------:R-:W-:Y:S01]  /*17b20*/  FMUL.FTZ R6, R6, UR6 ;  /* 0x0000000606067c20 */ /* 0x000fe20008410000 */
[----:B------:R-:W-:Y:S01]  /*17b30*/  FMUL.FTZ R7, R7, UR6 ;  /* 0x0000000607077c20 */ /* 0x000fe20008410000 */
[----:B------:R-:W1:Y:S01]  /*17b40*/  MUFU.TANH R247, R4 ;  /* 0x0000000400f77308 */ /* 0x000e620000002400 */
[C---:B--2---:R-:W-:Y:S09]  /*17b50*/  HMMA.16816.F32.BF16 R8, R208.reuse, R220, R8 ;  /* 0x000000dcd008723c */ /* 0x044ff20000041808 */
[----:B------:R-:W2:Y:S01]  /*17b60*/  MUFU.TANH R246, R5 ;  /* 0x0000000500f67308 */ /* 0x000ea20000002400 */
[-C--:B------:R-:W-:Y:S09]  /*17b70*/  HMMA.16816.F32.BF16 R12, R208, R222.reuse, R12 ;  /* 0x000000ded00c723c */ /* 0x080ff2000004180c */
[----:B------:R-:W3:Y:S01]  /*17b80*/  MUFU.TANH R245, R6 ;  /* 0x0000000600f57308 */ /* 0x000ee20000002400 */
[C---:B------:R-:W-:Y:S04]  /*17b90*/  HMMA.16816.F32.BF16 R16, R216.reuse, R222, R16 ;  /* 0x000000ded810723c */ /* 0x040fe80000041810 */
[----:B------:R-:W-:Y:S01]  /*17ba0*/  FMUL.FTZ R8, R8, UR6 ;  /* 0x0000000608087c20 */ /* 0x000fe20008410000 */
[----:B------:R-:W-:Y:S01]  /*17bb0*/  FMUL.FTZ R9, R9, UR6 ;  /* 0x0000000609097c20 */ /* 0x000fe20008410000 */
[----:B------:R-:W-:Y:S03]  /*17bc0*/  FMUL.FTZ R10, R10, UR6 ;  /* 0x000000060a0a7c20 */ /* 0x000fe60008410000 */
[----:B------:R4:W1:Y:S01]  /*17bd0*/  MUFU.TANH R226, R7 ;  /* 0x0000000700e27308 */ /* 0x0008620000002400 */
[----:B------:R-:W-:Y:S01]  /*17be0*/  FMUL.FTZ R11, R11, UR6 ;  /* 0x000000060b0b7c20 */ /* 0x000fe20008410000 */
[----:B------:R-:W-:Y:S01]  /*17bf0*/  FMUL.FTZ R12, R12, UR6 ;  /* 0x000000060c0c7c20 */ /* 0x000fe20008410000 */
[----:B------:R-:W-:Y:S01]  /*17c00*/  FMUL.FTZ R13, R13, UR6 ;  /* 0x000000060d0d7c20 */ /* 0x000fe20008410000 */
[----:B------:R-:W-:Y:S01]  /*17c10*/  FMUL.FTZ R14, R14, UR6 ;  /* 0x000000060e0e7c20 */ /* 0x000fe20008410000 */
[----:B------:R-:W-:Y:S05]  /*17c20*/  FMUL.FTZ R15, R15, UR6 ;  /* 0x000000060f0f7c20 */ /* 0x000fea0008410000 */
[----:B------:R-:W1:Y:S01]  /*17c30*/  MUFU.TANH R225, R8 ;  /* 0x0000000800e17308 */ /* 0x000e620000002400 */
[----:B------:R-:W-:Y:S01]  /*17c40*/  FMUL.FTZ R16, R16, UR6 ;  /* 0x0000000610107c20 */ /* 0x000fe20008410000 */
[----:B------:R-:W-:Y:S01]  /*17c50*/  FMUL.FTZ R17, R17, UR6 ;  /* 0x0000000611117c20 */ /* 0x000fe20008410000 */
[----:B------:R-:W-:Y:S01]  /*17c60*/  FMUL.FTZ R18, R18, UR6 ;  /* 0x0000000612127c20 */ /* 0x000fe20008410000 */
[----:B------:R-:W-:Y:S06]  /*17c70*/  FMUL.FTZ R19, R19, UR6 ;  /* 0x0000000613137c20 */ /* 0x000fec0008410000 */
[----:B------:R-:W1:Y:S01]  /*17c80*/  MUFU.TANH R224, R9 ;  /* 0x0000000900e07308 */ /* 0x000e620000002400 */
[----:B----4-:R-:W4:Y:S09]  /*17c90*/  LDSM.16.M88.4 R4, [R2+0xa800] ;  /* 0x00a800000204783b */ /* 0x010f320000000200 */
[----:B------:R-:W1:Y:S10]  /*17ca0*/  MUFU.TANH R142, R10 ;  /* 0x0000000a008e7308 */ /* 0x000e740000002400 */
[----:B------:R5:W1:Y:S10]  /*17cb0*/  MUFU.TANH R143, R11 ;  /* 0x0000000b008f7308 */ /* 0x000a740000002400 */
[----:B------:R-:W1:Y:S10]  /*17cc0*/  MUFU.TANH R227, R12 ;  /* 0x0000000c00e37308 */ /* 0x000e740000002400 */
[----:B------:R-:W1:Y:S01]  /*17cd0*/  MUFU.TANH R221, R13 ;  /* 0x0000000d00dd7308 */ /* 0x000e620000002400 */
[----:B-----5:R-:W5:Y:S09]  /*17ce0*/  LDSM.16.M88.4 R8, [R2+0xb000] ;  /* 0x00b000000208783b */ /* 0x020f720000000200 */
[----:B------:R-:W1:Y:S01]  /*17cf0*/  MUFU.TANH R220, R14 ;  /* 0x0000000e00dc7308 */ /* 0x000e620000002400 */
[-C--:B----4-:R-:W-:Y:S09]  /*17d00*/  HMMA.16816.F32.BF16 R20, R216, R4.reuse, R20 ;  /* 0x00000004d814723c */ /* 0x090ff20000041814 */
[----:B------:R4:W1:Y:S01]  /*17d10*/  MUFU.TANH R222, R15 ;  /* 0x0000000f00de7308 */ /* 0x0008620000002400 */
[C---:B------:R-:W-:Y:S09]  /*17d20*/  HMMA.16816.F32.BF16 R24, R208.reuse, R4, R24 ;  /* 0x00000004d018723c */ /* 0x040ff20000041818 */
[----:B------:R1:W1:Y:S01]  /*17d30*/  MUFU.TANH R223, R16 ;  /* 0x0000001000df7308 */ /* 0x0002620000002400 */
[-C--:B------:R-:W-:Y:S03]  /*17d40*/  HMMA.16816.F32.BF16 R28, R208, R6.reuse, R28 ;  /* 0x00000006d01c723c */ /* 0x080fe6000004181c */
[----:B------:R-:W-:Y:S01]  /*17d50*/  FMUL.FTZ R20, R20, UR6 ;  /* 0x0000000614147c20 */ /* 0x000fe20008410000 */
[----:B------:R-:W-:Y:S01]  /*17d60*/  FMUL.FTZ R21, R21, UR6 ;  /* 0x0000000615157c20 */ /* 0x000fe20008410000 */
[----:B------:R-:W-:Y:S04]  /*17d70*/  FMUL.FTZ R22, R22, UR6 ;  /* 0x0000000616167c20 */ /* 0x000fe80008410000 */
[----:B------:R1:W1:Y:S01]  /*17d80*/  MUFU.TANH R215, R17 ;  /* 0x0000001100d77308 */ /* 0x0002620000002400 */
[----:B------:R-:W-:Y:S01]  /*17d90*/  FMUL.FTZ R23, R23, UR6 ;  /* 0x0000000617177c20 */ /* 0x000fe20008410000 */
[----:B----4-:R4:W2:Y:S01]  /*17da0*/  LDSM.16.M88.4 R12, [R2+0xb800] ;  /* 0x00b80000020c783b */ /* 0x0108a20000000200 */
[C---:B------:R-:W-:Y:S01]  /*17db0*/  HMMA.16816.F32.BF16 R32, R216.reuse, R6, R32 ;  /* 0x00000006d820723c */ /* 0x040fe20000041820 */
[----:B------:R-:W-:Y:S06]  /*17dc0*/  DEPBAR.LE SB0, 0x0 ;  /* 0x000080000000791a */ /* 0x000fec0000000000 */
[----:B------:R1:W1:Y:S01]  /*17dd0*/  MUFU.TANH R214, R18 ;  /* 0x0000001200d67308 */ /* 0x0002620000002400 */
[----:B------:R-:W-:Y:S01]  /*17de0*/  FMUL.FTZ R24, R24, UR6 ;  /* 0x0000000618187c20 */ /* 0x000fe20008410000 */
[----:B------:R-:W-:Y:S01]  /*17df0*/  FMUL.FTZ R25, R25, UR6 ;  /* 0x0000000619197c20 */ /* 0x000fe20008410000 */
[-C--:B-----5:R-:W-:Y:S07]  /*17e00*/  HMMA.16816.F32.BF16 R36, R216, R8.reuse, R36 ;  /* 0x00000008d824723c */ /* 0x0a0fee0000041824 */
[----:B------:R1:W1:Y:S01]  /*17e10*/  MUFU.TANH R212, R19 ;  /* 0x0000001300d47308 */ /* 0x0002620000002400 */
[----:B------:R-:W-:Y:S01]  /*17e20*/  BAR.SYNC.DEFER_BLOCKING 0x0 ;  /* 0x0000000000007b1d */ /* 0x000fe20000010000 */
[----:B------:R-:W-:Y:S01]  /*17e30*/  FMUL.FTZ R26, R26, UR6 ;  /* 0x000000061a1a7c20 */ /* 0x000fe20008410000 */
[C---:B------:R-:W-:Y:S04]  /*17e40*/  HMMA.16816.F32.BF16 R40, R208.reuse, R8, R40 ;  /* 0x00000008d028723c */ /* 0x040fe80000041828 */
[----:B------:R-:W-:Y:S03]  /*17e50*/  FMUL.FTZ R27, R27, UR6 ;  /* 0x000000061b1b7c20 */ /* 0x000fe60008410000 */
[----:B------:R1:W1:Y:S01]  /*17e60*/  MUFU.TANH R213, R20 ;  /* 0x0000001400d57308 */ /* 0x0002620000002400 */
[----:B----4-:R-:W-:Y:S01]  /*17e70*/  LOP3.LUT R2, R248, 0x6, RZ, 0xc0, !PT ;  /* 0x00000006f8027812 */ /* 0x010fe200078ec0ff */
[-C--:B------:R-:W-:Y:S04]  /*17e80*/  HMMA.16816.F32.BF16 R44, R208, R10.reuse, R44 ;  /* 0x0000000ad02c723c */ /* 0x080fe8000004182c */
[----:B------:R4:W-:Y:S01]  /*17e90*/  STL [R1+0x78], R2 ;  /* 0x0000780201007387 */ /* 0x0009e20000100800 */
[----:B------:R-:W-:Y:S03]  /*17ea0*/  IMAD R0, R0, 0x40, R2 ;  /* 0x0000004000007824 */ /* 0x000fe600078e0202 */
[----:B------:R1:W1:Y:S01]  /*17eb0*/  MUFU.TANH R138, R21 ;  /* 0x00000015008a7308 */ /* 0x0002620000002400 */
[C---:B------:R-:W-:Y:S04]  /*17ec0*/  HMMA.16816.F32.BF16 R48, R216.reuse, R10, R48 ;  /* 0x0000000ad830723c */ /* 0x040fe80000041830 */
[-C--:B------:R-:W-:Y:S05]  /*17ed0*/  ISETP.GT.AND P6, PT, R237, R0.reuse, PT ;  /* 0x00000000ed00720c */ /* 0x080fea0003fc4270 */
[----:B------:R1:W1:Y:S01]  /*17ee0*/  MUFU.TANH R137, R22 ;  /* 0x0000001600897308 */ /* 0x0002620000002400 */
[-C--:B------:R-:W-:Y:S01]  /*17ef0*/  ISETP.GT.AND P3, PT, R244, R0.reuse, PT ;  /* 0x00000000f400720c */ /* 0x080fe20003f64270 */
[-C--:B--2---:R-:W-:Y:S03]  /*17f00*/  HMMA.16816.F32.BF16 R52, R216, R12.reuse, R52 ;  /* 0x0000000cd834723c */ /* 0x084fe60000041834 */
[----:B------:R-:W-:Y:S05]  /*17f10*/  ISETP.GT.AND P2, PT, R242, R0, PT ;  /* 0x00000000f200720c */ /* 0x000fea0003f44270 */
[----:B------:R2:W1:Y:S01]  /*17f20*/  MUFU.TANH R136, R23 ;  /* 0x0000001700887308 */ /* 0x0004620000002400 */
[C---:B------:R-:W-:Y:S04]  /*17f30*/  HMMA.16816.F32.BF16 R56, R208.reuse, R12, R56 ;  /* 0x0000000cd038723c */ /* 0x040fe80000041838 */
[----:B----4-:R-:W-:Y:S05]  /*17f40*/  IADD3 R2, PT, PT, R0, 0x1, RZ ;  /* 0x0000000100027810 */ /* 0x010fea0007ffe0ff */
[----:B------:R2:W4:Y:S01]  /*17f50*/  MUFU.TANH R135, R24 ;  /* 0x0000001800877308 */ /* 0x0005220000002400 */
[-C--:B------:R-:W-:Y:S09]  /*17f60*/  HMMA.16816.F32.BF16 R60, R208, R14.reuse, R60 ;  /* 0x0000000ed03c723c */ /* 0x080ff2000004183c */
[----:B------:R2:W1:Y:S01]  /*17f70*/  MUFU.TANH R134, R25 ;  /* 0x0000001900867308 */ /* 0x0004620000002400 */
[----:B------:R-:W-:Y:S09]  /*17f80*/  HMMA.16816.F32.BF16 R64, R216, R14, R64 ;  /* 0x0000000ed840723c */ /* 0x000ff20000041840 */
[----:B------:R2:W1:Y:S01]  /*17f90*/  MUFU.TANH R133, R26 ;  /* 0x0000001a00857308 */ /* 0x0004620000002400 */
[----:B---34-:R-:W-:Y:S10]  /*17fa0*/  BRA.U.ANY UP0, `(.L_x_813) ;  /* 0xffffffe500687547 */ /* 0x018ff4000b93ffff */
.L_x_812:
[----:B------:R-:W-:Y:S01]  /*17fb0*/  ISETP.GT.AND P1, PT, R237, R2, PT ;  /* 0x00000002ed00720c */ /* 0x000fe20003f24270 */
[----:B------:R-:W-:Y:S01]  /*17fc0*/  FMUL.FTZ R31, R31, UR6 ;  /* 0x000000061f1f7c20 */ /* 0x000fe20008410000 */
[----:B-1-3--:R-:W-:Y:S01]  /*17fd0*/  FSEL R4, R247, -INF , !P6 ;  /* 0xff800000f7047808 */ /* 0x00afe20007000000 */
[----:B------:R-:W-:Y:S01]  /*17fe0*/  VIADD R5, R0, 0x9 ;  /* 0x0000000900057836 */ /* 0x000fe20000000000 */
[----:B------:R-:W-:Y:S01]  /*17ff0*/  FSEL R8, R246, -INF , !P1 ;  /* 0xff800000f6087808 */ /* 0x000fe20004800000 */
[----:B------:R1:W-:Y:S01]  /*18000*/  MUFU.TANH R17, R31 ;  /* 0x0000001f00117308 */ /* 0x0003e20000002400 */
[----:B------:R-:W-:Y:S01]  /*18010*/  ISETP.GT.AND P0, PT, R243, R0, PT ;  /* 0x00000000f300720c */ /* 0x000fe20003f04270 */
[----:B------:R-:W-:Y:S01]  /*18020*/  FMUL.FTZ R30, R30, UR6 ;  /* 0x000000061e1e7c20 */ /* 0x000fe20008410000 */
[-C--:B------:R-:W-:Y:S01]  /*18030*/  ISETP.GT.AND P6, PT, R244, R2.reuse, PT ;  /* 0x00000002f400720c */ /* 0x080fe20003fc4270 */
[----:B------:R-:W-:Y:S01]  /*18040*/  FMUL.FTZ R32, R32, UR6 ;  /* 0x0000000620207c20 */ /* 0x000fe20008410000 */
[-C--:B------:R-:W-:Y:S01]  /*18050*/  ISETP.GT.AND P1, PT, R242, R2.reuse, PT ;  /* 0x00000002f200720c */ /* 0x080fe20003f24270 */
[----:B------:R-:W-:Y:S01]  /*18060*/  FMUL.FTZ R34, R34, UR6 ;  /* 0x0000000622227c20 */ /* 0x000fe20008410000 */
[----:B------:R-:W-:Y:S03]  /*18070*/  FSEL R7, R245, -INF , !P3 ;  /* 0xff800000f5077808 */ /* 0x000fe60005800000 */
[----:B------:R3:W-:Y:S01]  /*18080*/  MUFU.TANH R18, R30 ;  /* 0x0000001e00127308 */ /* 0x0007e20000002400 */
[----:B------:R-:W-:Y:S01]  /*18090*/  ISETP.GT.AND P3, PT, R243, R2, PT ;  /* 0x00000002f300720c */ /* 0x000fe20003f64270 */
[----:B------:R-:W-:Y:S01]  /*180a0*/  FMUL.FTZ R28, R28, UR6 ;  /* 0x000000061c1c7c20 */ /* 0x000fe20008410000 */
[----:B------:R-:W-:Y:S01]  /*180b0*/  FSEL R6, R226, -INF , !P6 ;  /* 0xff800000e2067808 */ /* 0x000fe20007000000 */
[----:B------:R-:W-:Y:S01]  /*180c0*/  FMUL.FTZ R29, R29, UR6 ;  /* 0x000000061d1d7c20 */ /* 0x000fe20008410000 */
[----:B------:R-:W-:Y:S01]  /*180d0*/  FSEL R15, R225, -INF , !P2 ;  /* 0xff800000e10f7808 */ /* 0x000fe20005000000 */
[----:B------:R-:W-:Y:S01]  /*180e0*/  FMUL.FTZ R33, R33, UR6 ;  /* 0x0000000621217c20 */ /* 0x000fe20008410000 */
[----:B------:R-:W-:Y:S03]  /*180f0*/  FSEL R13, R224, -INF , !P1 ;  /* 0xff800000e00d7808 */ /* 0x000fe60004800000 */
[----:B------:R4:W4:Y:S01]  /*18100*/  MUFU.TANH R16, R27 ;  /* 0x0000001b00107308 */ /* 0x0009220000002400 */
[----:B------:R-:W-:Y:S01]  /*18110*/  FSEL R14, R142, -INF , !P0 ;  /* 0xff8000008e0e7808 */ /* 0x000fe20004000000 */
[----:B------:R-:W-:Y:S01]  /*18120*/  FMUL.FTZ R35, R35, UR6 ;  /* 0x0000000623237c20 */ /* 0x000fe20008410000 */
[----:B------:R-:W-:Y:S01]  /*18130*/  ISETP.GE.AND P6, PT, R2, R238, PT ;  /* 0x000000ee0200720c */ /* 0x000fe20003fc6270 */
[----:B------:R-:W-:Y:S01]  /*18140*/  FMUL.FTZ R36, R36, UR6 ;  /* 0x0000000624247c20 */ /* 0x000fe20008410000 */
[----:B------:R-:W-:Y:S01]  /*18150*/  ISETP.GE.AND P1, PT, R2, R239, PT ;  /* 0x000000ef0200720c */ /* 0x000fe20003f26270 */
[----:B------:R-:W-:Y:S01]  /*18160*/  FMUL.FTZ R38, R38, UR6 ;  /* 0x0000000626267c20 */ /* 0x000fe20008410000 */
[C---:B------:R-:W-:Y:S03]  /*18170*/  ISETP.GE.AND P0, PT, R2.reuse, R240, PT ;  /* 0x000000f00200720c */ /* 0x040fe60003f06270 */
[----:B------:R4:W-:Y:S01]  /*18180*/  MUFU.TANH R19, R32 ;  /* 0x0000002000137308 */ /* 0x0009e20000002400 */
[----:B------:R-:W-:Y:S01]  /*18190*/  ISETP.GE.AND P2, PT, R2, R241, PT ;  /* 0x000000f10200720c */ /* 0x000fe20003f46270 */
[C---:B------:R-:W-:Y:S01]  /*181a0*/  VIADD R2, R0.reuse, 0x8 ;  /* 0x0000000800027836 */ /* 0x040fe20000000000 */
[----:B------:R-:W-:Y:S01]  /*181b0*/  FSEL R12, R143, -INF , !P3 ;  /* 0xff8000008f0c7808 */ /* 0x000fe20005800000 */
[----:B------:R-:W-:Y:S01]  /*181c0*/  FMUL.FTZ R39, R39, UR6 ;  /* 0x0000000627277c20 */ /* 0x000fe20008410000 */
[----:B------:R-:W-:Y:S01]  /*181d0*/  ISETP.GE.AND P3, PT, R0, R238, PT ;  /* 0x000000ee0000720c */ /* 0x000fe20003f66270 */
[----:B------:R-:W-:Y:S01]  /*181e0*/  FMUL.FTZ R37, R37, UR6 ;  /* 0x0000000625257c20 */ /* 0x000fe20008410000 */
[----:B------:R-:W-:Y:S03]  /*181f0*/  FSEL R209, R8, -INF , !P6 ;  /* 0xff80000008d17808 */ /* 0x000fe60007000000 */
[----:B------:R-:W-:Y:S01]  /*18200*/  MUFU.TANH R210, R28 ;  /* 0x0000001c00d27308 */ /* 0x000fe20000002400 */
[-C--:B------:R-:W-:Y:S01]  /*18210*/  ISETP.GT.AND P6, PT, R242, R2.reuse, PT ;  /* 0x00000002f200720c */ /* 0x080fe20003fc4270 */
[----:B------:R-:W-:Y:S01]  /*18220*/  FMUL.FTZ R42, R42, UR6 ;  /* 0x000000062a2a7c20 */ /* 0x000fe20008410000 */
[----:B------:R-:W-:Y:S01]  /*18230*/  FSEL R143, R4, -INF , !P3 ;  /* 0xff800000048f7808 */ /* 0x000fe20005800000 */
[----:B------:R-:W-:Y:S01]  /*18240*/  VIADD R4, R0, 0x11 ;  /* 0x0000001100047836 */ /* 0x000fe20000000000 */
[----:B------:R-:W-:Y:S01]  /*18250*/  FSEL R208, R6, -INF , !P2 ;  /* 0xff80000006d07808 */ /* 0x000fe20005000000 */
[----:B------:R-:W-:Y:S01]  /*18260*/  FMUL.FTZ R40, R40, UR6 ;  /* 0x0000000628287c20 */ /* 0x000fe20008410000 */
[----:B------:R-:W-:Y:S03]  /*18270*/  ISETP.GT.AND P2, PT, R242, R5, PT ;  /* 0x00000005f200720c */ /* 0x000fe60003f44270 */
[----:B------:R-:W4:Y:S01]  /*18280*/  MUFU.TANH R20, R29 ;  /* 0x0000001d00147308 */ /* 0x000f220000002400 */
        /* <DEDUP_REMOVED lines=8> */
[----:B------:R-:W-:Y:S01]  /*18310*/  FSEL R9, R221, -INF , !P2 ;  /* 0xff800000dd097808 */ /* 0x000fe20005000000 */
[----:B------:R-:W-:Y:S01]  /*18320*/  FMUL.FTZ R45, R45, UR6 ;  /* 0x000000062d2d7c20 */ /* 0x000fe20008410000 */
[----:B--2---:R-:W-:Y:S01]  /*18330*/  FSEL R26, R13, -INF , !P1 ;  /* 0xff8000000d1a7808 */ /* 0x004fe20004800000 */
[----:B------:R-:W-:Y:S01]  /*18340*/  FMUL.FTZ R46, R46, UR6 ;  /* 0x000000062e2e7c20 */ /* 0x000fe20008410000 */
[----:B------:R-:W-:Y:S01]  /*18350*/  ISETP.GE.AND P3, PT, R0, R239, PT ;  /* 0x000000ef0000720c */ /* 0x000fe20003f66270 */
[----:B------:R-:W-:Y:S01]  /*18360*/  FMUL.FTZ R47, R47, UR6 ;  /* 0x000000062f2f7c20 */ /* 0x000fe20008410000 */
[-C--:B------:R-:W-:Y:S03]  /*18370*/  ISETP.GT.AND P2, PT, R243, R5.reuse, PT ;  /* 0x00000005f300720c */ /* 0x080fe60003f44270 */
[----:B------:R-:W-:Y:S01]  /*18380*/  MUFU.TANH R35, R35 ;  /* 0x0000002300237308 */ /* 0x000fe20000002400 */
[----:B------:R-:W-:Y:S01]  /*18390*/  ISETP.GT.AND P1, PT, R244, R2, PT ;  /* 0x00000002f400720c */ /* 0x000fe20003f24270 */
[----:B------:R-:W-:Y:S01]  /*183a0*/  FMUL.FTZ R48, R48, UR6 ;  /* 0x0000000630307c20 */ /* 0x000fe20008410000 */
[----:B------:R-:W-:Y:S01]  /*183b0*/  FSEL R10, R220, -INF , !P6 ;  /* 0xff800000dc0a7808 */ /* 0x000fe20007000000 */
[----:B------:R-:W-:Y:S01]  /*183c0*/  FMUL.FTZ R49, R49, UR6 ;  /* 0x0000000631317c20 */ /* 0x000fe20008410000 */
[----:B------:R-:W-:Y:S01]  /*183d0*/  ISETP.GE.AND P6, PT, R0, R240, PT ;  /* 0x000000f00000720c */ /* 0x000fe20003fc6270 */
[----:B------:R-:W-:Y:S01]  /*183e0*/  FMUL.FTZ R50, R50, UR6 ;  /* 0x0000000632327c20 */ /* 0x000fe20008410000 */
[----:B------:R-:W-:Y:S03]  /*183f0*/  FSEL R7, R222, -INF , !P2 ;  /* 0xff800000de077808 */ /* 0x000fe60005000000 */
[----:B------:R-:W-:Y:S01]  /*18400*/  MUFU.TANH R36, R36 ;  /* 0x0000002400247308 */ /* 0x000fe20000002400 */
[----:B------:R-:W-:Y:S01]  /*18410*/  FSEL R25, R15, -INF , !P3 ;  /* 0xff8000000f197808 */ /* 0x000fe20005800000 */
[----:B------:R-:W-:Y:S01]  /*18420*/  FMUL.FTZ R54, R54, UR6 ;  /* 0x0000000636367c20 */ /* 0x000fe20008410000 */
[----:B------:R-:W-:Y:S01]  /*18430*/  FSEL R8, R214, -INF , !P1 ;  /* 0xff800000d6087808 */ /* 0x000fe20004800000 */
[----:B------:R-:W-:Y:S01]  /*18440*/  FMUL.FTZ R51, R51, UR6 ;  /* 0x0000000633337c20 */ /* 0x000fe20008410000 */
[----:B------:R-:W-:Y:S01]  /*18450*/  ISETP.GT.AND P2, PT, R237, R2, PT ;  /* 0x00000002ed00720c */ /* 0x000fe20003f44270 */
[----:B------:R-:W-:Y:S01]  /*18460*/  FMUL.FTZ R55, R55, UR6 ;  /* 0x0000000637377c20 */ /* 0x000fe20008410000 */
[-C--:B------:R-:W-:Y:S03]  /*18470*/  ISETP.GT.AND P3, PT, R237, R5.reuse, PT ;  /* 0x00000005ed00720c */ /* 0x080fe60003f64270 */
[----:B------:R2:W2:Y:S01]  /*18480*/  MUFU.TANH R15, R34 ;  /* 0x00000022000f7308 */ /* 0x0004a20000002400 */
[----:B------:R-:W-:Y:S01]  /*18490*/  FSEL R211, R12, -INF , !P0 ;  /* 0xff8000000cd37808 */ /* 0x000fe20004000000 */
[----:B------:R-:W-:Y:S01]  /*184a0*/  FMUL.FTZ R52, R52, UR6 ;  /* 0x0000000634347c20 */ /* 0x000fe20008410000 */
[----:B------:R-:W-:Y:S01]  /*184b0*/  ISETP.GT.AND P1, PT, R244, R5, PT ;  /* 0x00000005f400720c */ /* 0x000fe20003f24270 */
[----:B------:R-:W-:Y:S01]  /*184c0*/  FMUL.FTZ R58, R58, UR6 ;  /* 0x000000063a3a7c20 */ /* 0x000fe20008410000 */
[----:B------:R-:W-:Y:S01]  /*184d0*/  ISETP.GE.AND P0, PT, R2, R240, PT ;  /* 0x000000f00200720c */ /* 0x000fe20003f06270 */
[----:B------:R-:W-:Y:S01]  /*184e0*/  FMUL.FTZ R53, R53, UR6 ;  /* 0x0000000635357c20 */ /* 0x000fe20008410000 */
[----:B-1----:R-:W-:Y:S03]  /*184f0*/  FSEL R31, R14, -INF , !P6 ;  /* 0xff8000000e1f7808 */ /* 0x002fe60007000000 */
[----:B------:R-:W1:Y:S01]  /*18500*/  MUFU.TANH R38, R38 ;  /* 0x0000002600267308 */ /* 0x000e620000002400 */
[-C--:B------:R-:W-:Y:S01]  /*18510*/  ISETP.GE.AND P6, PT, R2, R239.reuse, PT ;  /* 0x000000ef0200720c */ /* 0x080fe20003fc6270 */
[----:B------:R-:W-:Y:S01]  /*18520*/  FMUL.FTZ R59, R59, UR6 ;  /* 0x000000063b3b7c20 */ /* 0x000fe20008410000 */
[----:B------:R-:W-:Y:S01]  /*18530*/  FSEL R13, R223, -INF , !P2 ;  /* 0xff800000df0d7808 */ /* 0x000fe20005000000 */
[----:B------:R-:W-:Y:S01]  /*18540*/  FMUL.FTZ R56, R56, UR6 ;  /* 0x0000000638387c20 */ /* 0x000fe20008410000 */
[----:B------:R-:W-:Y:S01]  /*18550*/  FSEL R6, R212, -INF , !P1 ;  /* 0xff800000d4067808 */ /* 0x000fe20004800000 */
[----:B------:R-:W-:Y:S01]  /*18560*/  FMUL.FTZ R57, R57, UR6 ;  /* 0x0000000639397c20 */ /* 0x000fe20008410000 */
[----:B------:R-:W-:Y:S03]  /*18570*/  FSEL R12, R215, -INF , !P3 ;  /* 0xff800000d70c7808 */ /* 0x000fe60005800000 */
[----:B------:R-:W1:Y:S01]  /*18580*/  MUFU.TANH R39, R39 ;  /* 0x0000002700277308 */ /* 0x000e620000002400 */
[----:B------:R-:W-:Y:S01]  /*18590*/  ISETP.GE.AND P2, PT, R2, R238, PT ;  /* 0x000000ee0200720c */ /* 0x000fe20003f46270 */
[----:B------:R-:W-:Y:S01]  /*185a0*/  FMUL.FTZ R61, R61, UR6 ;  /* 0x000000063d3d7c20 */ /* 0x000fe20008410000 */
[----:B------:R-:W-:Y:S01]  /*185b0*/  ISETP.GE.AND P1, PT, R5, R239, PT ;  /* 0x000000ef0500720c */ /* 0x000fe20003f26270 */
[----:B------:R-:W-:Y:S01]  /*185c0*/  FMUL.FTZ R62, R62, UR6 ;  /* 0x000000063e3e7c20 */ /* 0x000fe20008410000 */
[----:B------:R-:W-:Y:S01]  /*185d0*/  FSEL R24, R10, -INF , !P0 ;  /* 0xff8000000a187808 */ /* 0x000fe20004000000 */
[----:B------:R-:W-:Y:S01]  /*185e0*/  FMUL.FTZ R60, R60, UR6 ;  /* 0x000000063c3c7c20 */ /* 0x000fe20008410000 */
[-C--:B------:R-:W-:Y:S03]  /*185f0*/  ISETP.GE.AND P3, PT, R2, R241.reuse, PT ;  /* 0x000000f10200720c */ /* 0x080fe60003f66270 */
[----:B------:R-:W1:Y:S01]  /*18600*/  MUFU.TANH R37, R37 ;  /* 0x0000002500257308 */ /* 0x000e620000002400 */
[----:B------:R-:W-:Y:S01]  /*18610*/  FSEL R21, R11, -INF , !P6 ;  /* 0xff8000000b157808 */ /* 0x000fe20007000000 */
[----:B------:R-:W-:Y:S01]  /*18620*/  FMUL.FTZ R65, R65, UR6 ;  /* 0x0000000641417c20 */ /* 0x000fe20008410000 */
[----:B------:R-:W-:Y:S01]  /*18630*/  ISETP.GT.AND P0, PT, R237, R4, PT ;  /* 0x00000004ed00720c */ /* 0x000fe20003f04270 */
[----:B------:R-:W-:Y:S01]  /*18640*/  FMUL.FTZ R64, R64, UR6 ;  /* 0x0000000640407c20 */ /* 0x000fe20008410000 */
[----:B------:R-:W-:Y:S01]  /*18650*/  IADD3 R2, PT, PT, R0, 0x10, RZ ;  /* 0x0000001000027810 */ /* 0x000fe20007ffe0ff */
[----:B------:R-:W-:Y:S01]  /*18660*/  FMUL.FTZ R63, R63, UR6 ;  /* 0x000000063f3f7c20 */ /* 0x000fe20008410000 */
[----:B------:R-:W-:Y:S03]  /*18670*/  ISETP.GE.AND P6, PT, R5, R240, PT ;  /* 0x000000f00500720c */ /* 0x000fe60003fc6270 */
[----:B------:R-:W1:Y:S01]  /*18680*/  MUFU.TANH R42, R42 ;  /* 0x0000002a002a7308 */ /* 0x000e620000002400 */
[----:B------:R-:W-:Y:S01]  /*18690*/  FSEL R22, R9, -INF , !P1 ;  /* 0xff80000009167808 */ /* 0x000fe20004800000 */
[----:B------:R-:W-:Y:S01]  /*186a0*/  FMUL.FTZ R66, R66, UR6 ;  /* 0x0000000642427c20 */ /* 0x000fe20008410000 */
[----:B------:R-:W-:Y:S01]  /*186b0*/  ISETP.GT.AND P1, PT, R237, R2, PT ;  /* 0x00000002ed00720c */ /* 0x000fe20003f24270 */
[----:B------:R-:W-:Y:S01]  /*186c0*/  FMUL.FTZ R67, R67, UR6 ;  /* 0x0000000643437c20 */ /* 0x000fe20008410000 */
[----:B------:R-:W-:Y:S01]  /*186d0*/  FSEL R10, R138, -INF , !P0 ;  /* 0xff8000008a0a7808 */ /* 0x000fe20004000000 */
[----:B------:R-:W-:Y:S01]  /*186e0*/  STL [R1+0x94], R236 ;  /* 0x000094ec01007387 */ /* 0x000fe20000100800 */
[----:B------:R-:W-:Y:S03]  /*186f0*/  FSEL R23, R7, -INF , !P6 ;  /* 0xff80000007177808 */ /* 0x000fe60007000000 */
[----:B------:R-:W1:Y:S01]  /*18700*/  MUFU.TANH R40, R40 ;  /* 0x0000002800287308 */ /* 0x000e620000002400 */
[----:B------:R-:W-:Y:S01]  /*18710*/  ISETP.GE.AND P0, PT, R5, R238, PT ;  /* 0x000000ee0500720c */ /* 0x000fe20003f06270 */
[----:B------:R-:W-:Y:S01]  /*18720*/  STL [R1+0x90], R231 ;  /* 0x000090e701007387 */ /* 0x000fe20000100800 */
[C---:B------:R-:W-:Y:S01]  /*18730*/  ISETP.GT.AND P6, PT, R244.reuse, R2, PT ;  /* 0x00000002f400720c */ /* 0x040fe20003fc4270 */
[----:B------:R-:W-:Y:S01]  /*18740*/  UISETP.GT.AND UP0, UPT, UR21, UR19, UPT ;  /* 0x000000131500728c */ /* 0x000fe2000bf04270 */
[----:B------:R-:W-:Y:S01]  /*18750*/  FSEL R14, R213, -INF , !P1 ;  /* 0xff800000d50e7808 */ /* 0x000fe20004800000 */
[----:B------:R-:W-:Y:S01]  /*18760*/  STL [R1+0x8c], R230 ;  /* 0x00008ce601007387 */ /* 0x000fe20000100800 */
[----:B------:R-:W-:Y:S03]  /*18770*/  ISETP.GT.AND P1, PT, R244, R4, PT ;  /* 0x00000004f400720c */ /* 0x000fe60003f24270 */
[----:B------:R-:W1:Y:S01]  /*18780*/  MUFU.TANH R41, R41 ;  /* 0x0000002900297308 */ /* 0x000e620000002400 */
[----:B---3--:R-:W-:Y:S01]  /*18790*/  FSEL R30, R12, -INF , !P0 ;  /* 0xff8000000c1e7808 */ /* 0x008fe20004000000 */
[----:B------:R-:W-:Y:S01]  /*187a0*/  STL [R1+0x88], R228 ;  /* 0x000088e401007387 */ /* 0x000fe20000100800 */
[-C--:B------:R-:W-:Y:S01]  /*187b0*/  ISETP.GT.AND P0, PT, R243, R2.reuse, PT ;  /* 0x00000002f300720c */ /* 0x080fe20003f04270 */
[----:B------:R-:W-:Y:S01]  /*187c0*/  UIADD3 UR21, UPT, UPT, UR21, -0x1, URZ ;  /* 0xffffffff15157890 */ /* 0x000fe2000fffe0ff */
[----:B------:R-:W-:Y:S01]  /*187d0*/  FSEL R9, R137, -INF , !P6 ;  /* 0xff80000089097808 */ /* 0x000fe20007000000 */
[----:B------:R-:W-:Y:S01]  /*187e0*/  STL [R1+0x98], R242 ;  /* 0x000098f201007387 */ /* 0x000fe20000100800 */
[-C--:B------:R-:W-:Y:S03]  /*187f0*/  ISETP.GE.AND P6, PT, R5, R241.reuse, PT ;  /* 0x000000f10500720c */ /* 0x080fe60003fc6270 */
[----:B------:R-:W3:Y:S01]  /*18800*/  MUFU.TANH R43, R43 ;  /* 0x0000002b002b7308 */ /* 0x000ee20000002400 */
[----:B------:R-:W-:Y:S01]  /*18810*/  FSEL R7, R136, -INF , !P1 ;  /* 0xff80000088077808 */ /* 0x000fe20004800000 */
[----:B------:R-:W-:Y:S01]  /*18820*/  STL [R1+0x9c], R243 ;  /* 0x00009cf301007387 */ /* 0x000fe20000100800 */
[----:B----4-:R-:W-:Y:S02]  /*18830*/  FSEL R27, R13, -INF , !P2 ;  /* 0xff8000000d1b7808 */ /* 0x010fe40005000000 */
[C---:B------:R-:W-:Y:S01]  /*18840*/  ISETP.GT.AND P1, PT, R242.reuse, R2, PT ;  /* 0x00000002f200720c */ /* 0x040fe20003f24270 */
[----:B------:R-:W-:Y:S01]  /*18850*/  STL [R1+0xa0], R239 ;  /* 0x0000a0ef01007387 */ /* 0x000fe20000100800 */
[-C--:B------:R-:W-:Y:S03]  /*18860*/  ISETP.GT.AND P2, PT, R242, R4.reuse, PT ;  /* 0x00000004f200720c */ /* 0x080fe60003f44270 */
[----:B------:R-:W4:Y:S01]  /*18870*/  MUFU.TANH R44, R44 ;  /* 0x0000002c002c7308 */ /* 0x000f220000002400 */
[----:B------:R-:W-:Y:S01]  /*18880*/  FSEL R11, R133, -INF , !P0 ;  /* 0xff800000850b7808 */ /* 0x000fe20004000000 */
[----:B------:R-:W-:Y:S01]  /*18890*/  STL [R1+0xa4], R237 ;  /* 0x0000a4ed01007387 */ /* 0x000fe20000100800 */
[----:B------:R-:W-:Y:S02]  /*188a0*/  ISETP.GT.AND P0, PT, R243, R4, PT ;  /* 0x00000004f300720c */ /* 0x000fe40003f04270 */
[----:B------:R-:W-:Y:S01]  /*188b0*/  FSEL R32, R6, -INF , !P6 ;  /* 0xff80000006207808 */ /* 0x000fe20007000000 */
[----:B------:R-:W-:Y:S01]  /*188c0*/  STL [R1+0xa8], R240 ;  /* 0x0000a8f001007387 */ /* 0x000fe20000100800 */
[----:B------:R-:W-:Y:S03]  /*188d0*/  ISETP.GE.AND P6, PT, R2, R241, PT ;  /* 0x000000f10200720c */ /* 0x000fe60003fc6270 */
[----:B------:R-:W4:Y:S01]  /*188e0*/  MUFU.TANH R45, R45 ;  /* 0x0000002d002d7308 */ /* 0x000f220000002400 */
[----:B------:R-:W-:Y:S01]  /*188f0*/  IADD3 R5, PT, PT, R0, 0x19, RZ ;  /* 0x0000001900057810 */ /* 0x000fe20007ffe0ff */
[----:B------:R-:W-:Y:S01]  /*18900*/  STL [R1+0xac], R238 ;  /* 0x0000acee01007387 */ /* 0x000fe20000100800 */
[----:B--2---:R-:W-:Y:S02]  /*18910*/  FSEL R34, R8, -INF , !P3 ;  /* 0xff80000008227808 */ /* 0x004fe40005800000 */
[----:B------:R-:W-:Y:S01]  /*18920*/  FSEL R12, R135, -INF , !P1 ;  /* 0xff800000870c7808 */ /* 0x000fe20004800000 */
[----:B------:R-:W-:Y:S01]  /*18930*/  STL [R1+0xb0], R244 ;  /* 0x0000b0f401007387 */ /* 0x000fe20000100800 */
[----:B------:R-:W-:Y:S03]  /*18940*/  FSEL R13, R134, -INF , !P2 ;  /* 0xff800000860d7808 */ /* 0x000fe60005000000 */
[----:B------:R-:W2:Y:S01]  /*18950*/  MUFU.TANH R46, R46 ;  /* 0x0000002e002e7308 */ /* 0x000ea20000002400 */
[C---:B------:R-:W-:Y:S02]  /*18960*/  ISETP.GE.AND P3, PT, R2.reuse, R238, PT ;  /* 0x000000ee0200720c */ /* 0x040fe40003f66270 */
[C---:B------:R-:W-:Y:S02]  /*18970*/  ISETP.GE.AND P1, PT, R2.reuse, R239, PT ;  /* 0x000000ef0200720c */ /* 0x040fe40003f26270 */
[----:B------:R-:W-:Y:S01]  /*18980*/  ISETP.GE.AND P2, PT, R2, R240, PT ;  /* 0x000000f00200720c */ /* 0x000fe20003f46270 */
[----:B------:R-:W-:Y:S01]  /*18990*/  VIADD R2, R0, 0x18 ;  /* 0x0000001800027836 */ /* 0x000fe20000000000 */
[----:B------:R-:W-:Y:S03]  /*189a0*/  FSEL R217, R9, -INF , !P6 ;  /* 0xff80000009d97808 */ /* 0x000fe60007000000 */
[----:B------:R-:W2:Y:S01]  /*189b0*/  MUFU.TANH R47, R47 ;  /* 0x0000002f002f7308 */ /* 0x000ea20000002400 */
[----:B------:R-:W-:Y:S02]  /*189c0*/  ISETP.GT.AND P6, PT, R242, R5, PT ;  /* 0x00000005f200720c */ /* 0x000fe40003fc4270 */
[----:B------:R-:W-:Y:S02]  /*189d0*/  FSEL R29, R14, -INF , !P3 ;  /* 0xff8000000e1d7808 */ /* 0x000fe40005800000 */
[----:B------:R-:W-:Y:S02]  /*189e0*/  ISETP.GE.AND P3, PT, R4, R241, PT ;  /* 0x000000f10400720c */ /* 0x000fe40003f66270 */
[----:B------:R-:W-:Y:S03]  /*189f0*/  FSEL R250, R12, -INF , !P1 ;  /* 0xff8000000cfa7808 */ /* 0x000fe60004800000 */
[----:B------:R-:W2:Y:S01]  /*18a00*/  MUFU.TANH R48, R48 ;  /* 0x0000003000307308 */ /* 0x000ea20000002400 */
[----:B------:R-:W-:Y:S02]  /*18a10*/  FSEL R218, R7, -INF , !P3 ;  /* 0xff80000007da7808 */ /* 0x000fe40005800000 */
[----:B------:R-:W-:Y:S02]  /*18a20*/  ISETP.GT.AND P3, PT, R243, R2, PT ;  /* 0x00000002f300720c */ /* 0x000fe40003f64270 */
[----:B------:R-:W-:Y:S02]  /*18a30*/  ISETP.GT.AND P1, PT, R237, R5, PT ;  /* 0x00000005ed00720c */ /* 0x000fe40003f24270 */
[----:B------:R-:W-:Y:S03]  /*18a40*/  FSEL R219, R11, -INF , !P2 ;  /* 0xff8000000bdb7808 */ /* 0x000fe60005000000 */
[----:B------:R-:W2:Y:S01]  /*18a50*/  MUFU.TANH R49, R49 ;  /* 0x0000003100317308 */ /* 0x000ea20000002400 */
[-C--:B------:R-:W-:Y:S09]  /*18a60*/  ISETP.GE.AND P2, PT, R2, R239.reuse, PT ;  /* 0x000000ef0200720c */ /* 0x080ff20003f46270 */
[----:B------:R-:W2:Y:S10]  /*18a70*/  MUFU.TANH R50, R50 ;  /* 0x0000003200327308 */ /* 0x000eb40000002400 */
[----:B------:R-:W-:Y:S10]  /*18a80*/  MUFU.TANH R54, R54 ;  /* 0x0000003600367308 */ /* 0x000ff40000002400 */
[----:B------:R-:W2:Y:S10]  /*18a90*/  MUFU.TANH R51, R51 ;  /* 0x0000003300337308 */ /* 0x000eb40000002400 */
[----:B------:R-:W-:Y:S10]  /*18aa0*/  MUFU.TANH R52, R52 ;  /* 0x0000003400347308 */ /* 0x000ff40000002400 */
        /* <DEDUP_REMOVED lines=10> */
[----:B------:R-:W-:Y:S01]  /*18b50*/  MUFU.TANH R67, R67 ;  /* 0x0000004300437308 */ /* 0x000fe20000002400 */
[----:B------:R-:W-:Y:S02]  /*18b60*/  FSEL R6, R16, -INF , !P0 ;  /* 0xff80000010067808 */ /* 0x000fe40004000000 */
[----:B------:R-:W-:Y:S02]  /*18b70*/  ISETP.GE.AND P0, PT, R4, R238, PT ;  /* 0x000000ee0400720c */ /* 0x000fe40003f06270 */
[----:B------:R-:W-:Y:S02]  /*18b80*/  FSEL R9, R20, -INF , !P6 ;  /* 0xff80000014097808 */ /* 0x000fe40007000000 */
[----:B------:R-:W-:Y:S03]  /*18b90*/  FSEL R28, R10, -INF , !P0 ;  /* 0xff8000000a1c7808 */ /* 0x000fe60004000000 */
[----:B------:R3:W2:Y:S01]  /*18ba0*/  MUFU.TANH R20, R55 ;  /* 0x0000003700147308 */ /* 0x0006a20000002400 */
[-C--:B------:R-:W-:Y:S02]  /*18bb0*/  ISETP.GT.AND P0, PT, R242, R2.reuse, PT ;  /* 0x00000002f200720c */ /* 0x080fe40003f04270 */
[----:B------:R-:W-:Y:S02]  /*18bc0*/  ISETP.GE.AND P6, PT, R4, R239, PT ;  /* 0x000000ef0400720c */ /* 0x000fe40003fc6270 */
[----:B------:R-:W-:Y:S02]  /*18bd0*/  FSEL R10, R210, -INF , !P0 ;  /* 0xff800000d20a7808 */ /* 0x000fe40004000000 */
[-C--:B------:R-:W-:Y:S02]  /*18be0*/  ISETP.GT.AND P0, PT, R243, R5.reuse, PT ;  /* 0x00000005f300720c */ /* 0x080fe40003f04270 */
[----:B------:R-:W-:Y:S02]  /*18bf0*/  FSEL R249, R13, -INF , !P6 ;  /* 0xff8000000df97808 */ /* 0x000fe40007000000 */
[----:B------:R-:W-:Y:S02]  /*18c00*/  ISETP.GT.AND P6, PT, R244, R2, PT ;  /* 0x00000002f400720c */ /* 0x000fe40003fc4270 */
[----:B------:R-:W-:Y:S02]  /*18c10*/  FSEL R7, R17, -INF , !P0 ;  /* 0xff80000011077808 */ /* 0x000fe40004000000 */
[----:B------:R-:W-:Y:S02]  /*18c20*/  FSEL R8, R18, -INF , !P3 ;  /* 0xff80000012087808 */ /* 0x000fe40005800000 */
[----:B------:R-:W-:Y:S01]  /*18c30*/  ISETP.GE.AND P3, PT, R4, R240, PT ;  /* 0x000000f00400720c */ /* 0x000fe20003f66270 */
[----:B------:R-:W-:Y:S01]  /*18c40*/  VIADD R4, R0, 0x21 ;  /* 0x0000002100047836 */ /* 0x000fe20000000000 */
[----:B------:R-:W-:Y:S02]  /*18c50*/  ISETP.GT.AND P0, PT, R237, R2, PT ;  /* 0x00000002ed00720c */ /* 0x000fe40003f04270 */
[----:B------:R-:W-:Y:S02]  /*18c60*/  FSEL R15, R15, -INF , !P6 ;  /* 0xff8000000f0f7808 */ /* 0x000fe40007000000 */
[----:B------:R-:W-:Y:S02]  /*18c70*/  ISETP.GT.AND P6, PT, R244, R5, PT ;  /* 0x00000005f400720c */ /* 0x000fe40003fc4270 */
[----:B------:R-:W-:Y:S02]  /*18c80*/  FSEL R252, R6, -INF , !P3 ;  /* 0xff80000006fc7808 */ /* 0x000fe40005800000 */
[----:B------:R-:W-:Y:S02]  /*18c90*/  FSEL R14, R19, -INF , !P0 ;  /* 0xff800000130e7808 */ /* 0x000fe40004000000 */
[----:B------:R-:W-:Y:S02]  /*18ca0*/  FSEL R13, R33, -INF , !P1 ;  /* 0xff800000210d7808 */ /* 0x000fe40004800000 */
[C---:B------:R-:W-:Y:S01]  /*18cb0*/  ISETP.GE.AND P3, PT, R2.reuse, R240, PT ;  /* 0x000000f00200720c */ /* 0x040fe20003f66270 */
[----:B------:R-:W2:Y:S01]  /*18cc0*/  MUFU.TANH R33, R58 ;  /* 0x0000003a00217308 */ /* 0x000ea20000002400 */
[C---:B------:R-:W-:Y:S02]  /*18cd0*/  ISETP.GE.AND P0, PT, R2.reuse, R238, PT ;  /* 0x000000ee0200720c */ /* 0x040fe40003f06270 */
[----:B------:R-:W-:Y:S01]  /*18ce0*/  ISETP.GE.AND P1, PT, R2, R241, PT ;  /* 0x000000f10200720c */ /* 0x000fe20003f26270 */
[----:B------:R-:W-:Y:S01]  /*18cf0*/  VIADD R2, R0, 0x20 ;  /* 0x0000002000027836 */ /* 0x000fe20000000000 */
[----:B------:R-:W-:Y:S02]  /*18d00*/  FSEL R6, R35, -INF , !P6 ;  /* 0xff80000023067808 */ /* 0x000fe40007000000 */
[C---:B------:R-:W-:Y:S02]  /*18d10*/  ISETP.GE.AND P6, PT, R5.reuse, R239, PT ;  /* 0x000000ef0500720c */ /* 0x040fe40003fc6270 */
[----:B------:R-:W-:Y:S02]  /*18d20*/  FSEL R247, R10, -INF , !P2 ;  /* 0xff8000000af77808 */ /* 0x000fe40005000000 */
[----:B------:R-:W-:Y:S02]  /*18d30*/  ISETP.GE.AND P2, PT, R5, R240, PT ;  /* 0x000000f00500720c */ /* 0x000fe40003f46270 */
[----:B------:R-:W-:Y:S02]  /*18d40*/  FSEL R248, R9, -INF , !P6 ;  /* 0xff80000009f87808 */ /* 0x000fe40007000000 */
[-C--:B------:R-:W-:Y:S02]  /*18d50*/  ISETP.GT.AND P6, PT, R237, R2.reuse, PT ;  /* 0x00000002ed00720c */ /* 0x080fe40003fc4270 */
[----:B------:R-:W-:Y:S02]  /*18d60*/  FSEL R35, R7, -INF , !P2 ;  /* 0xff80000007237808 */ /* 0x000fe40005000000 */
[----:B------:R-:W-:Y:S02]  /*18d70*/  ISETP.GT.AND P2, PT, R244, R2, PT ;  /* 0x00000002f400720c */ /* 0x000fe40003f44270 */
[----:B------:R-:W-:Y:S02]  /*18d80*/  FSEL R12, R36, -INF , !P6 ;  /* 0xff800000240c7808 */ /* 0x000fe40007000000 */
[----:B------:R-:W-:Y:S02]  /*18d90*/  ISETP.GE.AND P6, PT, R5, R238, PT ;  /* 0x000000ee0500720c */ /* 0x000fe40003fc6270 */
[----:B-1----:R-:W-:Y:S02]  /*18da0*/  FSEL R10, R38, -INF , !P2 ;  /* 0xff800000260a7808 */ /* 0x002fe40005000000 */
[----:B------:R-:W-:Y:S02]  /*18db0*/  FSEL R220, R8, -INF , !P3 ;  /* 0xff80000008dc7808 */ /* 0x000fe40005800000 */
[-C--:B------:R-:W-:Y:S02]  /*18dc0*/  ISETP.GT.AND P3, PT, R237, R4.reuse, PT ;  /* 0x00000004ed00720c */ /* 0x080fe40003f64270 */
[----:B------:R-:W-:Y:S02]  /*18dd0*/  ISETP.GT.AND P2, PT, R244, R4, PT ;  /* 0x00000004f400720c */ /* 0x000fe40003f44270 */
[----:B------:R-:W-:Y:S02]  /*18de0*/  FSEL R19, R13, -INF , !P6 ;  /* 0xff8000000d137808 */ /* 0x000fe40007000000 */
[-C--:B------:R-:W-:Y:S02]  /*18df0*/  ISETP.GT.AND P6, PT, R243, R2.reuse, PT ;  /* 0x00000002f300720c */ /* 0x080fe40003fc4270 */
[----:B------:R-:W-:Y:S02]  /*18e00*/  FSEL R7, R39, -INF , !P2 ;  /* 0xff80000027077808 */ /* 0x000fe40005000000 */
[----:B------:R-:W-:Y:S02]  /*18e10*/  FSEL R11, R37, -INF , !P3 ;  /* 0xff800000250b7808 */ /* 0x000fe40005800000 */
[----:B------:R-:W-:Y:S02]  /*18e20*/  FSEL R18, R14, -INF , !P0 ;  /* 0xff8000000e127808 */ /* 0x000fe40004000000 */
[C---:B------:R-:W-:Y:S02]  /*18e30*/  ISETP.GT.AND P2, PT, R242.reuse, R2, PT ;  /* 0x00000002f200720c */ /* 0x040fe40003f44270 */
[-C--:B------:R-:W-:Y:S02]  /*18e40*/  ISETP.GT.AND P0, PT, R242, R4.reuse, PT ;  /* 0x00000004f200720c */ /* 0x080fe40003f04270 */
[----:B------:R-:W-:Y:S02]  /*18e50*/  ISETP.GE.AND P3, PT, R5, R241, PT ;  /* 0x000000f10500720c */ /* 0x000fe40003f66270 */
[----:B------:R-:W-:Y:S02]  /*18e60*/  FSEL R13, R42, -INF , !P6 ;  /* 0xff8000002a0d7808 */ /* 0x000fe40007000000 */
[----:B------:R-:W-:Y:S02]  /*18e70*/  ISETP.GT.AND P6, PT, R243, R4, PT ;  /* 0x00000004f300720c */ /* 0x000fe40003fc4270 */
[----:B------:R-:W-:Y:S02]  /*18e80*/  FSEL R216, R15, -INF , !P1 ;  /* 0xff8000000fd87808 */ /* 0x000fe40004800000 */
[----:B------:R-:W-:Y:S02]  /*18e90*/  ISETP.GE.AND P1, PT, R2, R238, PT ;  /* 0x000000ee0200720c */ /* 0x000fe40003f26270 */
[----:B------:R-:W-:Y:S01]  /*18ea0*/  FSEL R251, R6, -INF , !P3 ;  /* 0xff80000006fb7808 */ /* 0x000fe20005800000 */
[----:B---3--:R-:W-:Y:S01]  /*18eb0*/  IMAD.MOV.U32 R55, RZ, RZ, R216 ;  /* 0x000000ffff377224 */ /* 0x008fe200078e00d8 */
[----:B------:R-:W-:Y:S01]  /*18ec0*/  FSEL R9, R40, -INF , !P2 ;  /* 0xff80000028097808 */ /* 0x000fe20005000000 */
[----:B------:R-:W-:Y:S01]  /*18ed0*/  IMAD.MOV.U32 R40, RZ, RZ, R218 ;  /* 0x000000ffff287224 */ /* 0x000fe200078e00da */
[----:B------:R-:W-:Y:S02]  /*18ee0*/  FSEL R8, R41, -INF , !P0 ;  /* 0xff80000029087808 */ /* 0x000fe40004000000 */
[C---:B------:R-:W-:Y:S02]  /*18ef0*/  ISETP.GE.AND P2, PT, R2.reuse, R239, PT ;  /* 0x000000ef0200720c */ /* 0x040fe40003f46270 */
[C---:B------:R-:W-:Y:S02]  /*18f00*/  ISETP.GE.AND P0, PT, R2.reuse, R240, PT ;  /* 0x000000f00200720c */ /* 0x040fe40003f06270 */
[-C--:B------:R-:W-:Y:S01]  /*18f10*/  ISETP.GE.AND P3, PT, R2, R241.reuse, PT ;  /* 0x000000f10200720c */ /* 0x080fe20003f66270 */
[----:B------:R-:W-:Y:S01]  /*18f20*/  VIADD R2, R0, 0x28 ;  /* 0x0000002800027836 */ /* 0x000fe20000000000 */
[----:B------:R-:W-:Y:S01]  /*18f30*/  FSEL R6, R43, -INF , !P6 ;  /* 0xff8000002b067808 */ /* 0x000fe20007000000 */
[----:B------:R-:W-:Y:S01]  /*18f40*/  IMAD.MOV.U32 R43, RZ, RZ, R217 ;  /* 0x000000ffff2b7224 */ /* 0x000fe200078e00d9 */
[----:B------:R-:W-:Y:S02]  /*18f50*/  ISETP.GE.AND P6, PT, R4, R238, PT ;  /* 0x000000ee0400720c */ /* 0x000fe40003fc6270 */
[----:B------:R-:W-:Y:S02]  /*18f60*/  FSEL R17, R12, -INF , !P1 ;  /* 0xff8000000c117808 */ /* 0x000fe40004800000 */
[----:B------:R-:W-:Y:S02]  /*18f70*/  ISETP.GE.AND P1, PT, R4, R241, PT ;  /* 0x000000f10400720c */ /* 0x000fe40003f26270 */
[----:B------:R-:W-:Y:S02]  /*18f80*/  FSEL R16, R11, -INF , !P6 ;  /* 0xff8000000b107808 */ /* 0x000fe40007000000 */
[----:B------:R-:W-:Y:S02]  /*18f90*/  IADD3 R5, PT, PT, R0, 0x29, RZ ;  /* 0x0000002900057810 */ /* 0x000fe40007ffe0ff */
[-C--:B------:R-:W-:Y:S02]  /*18fa0*/  ISETP.GT.AND P6, PT, R242, R2.reuse, PT ;  /* 0x00000002f200720c */ /* 0x080fe40003fc4270 */
[----:B------:R-:W-:Y:S02]  /*18fb0*/  FSEL R15, R10, -INF , !P3 ;  /* 0xff8000000a0f7808 */ /* 0x000fe40005800000 */
[----:B------:R-:W-:Y:S02]  /*18fc0*/  FSEL R14, R7, -INF , !P1 ;  /* 0xff800000070e7808 */ /* 0x000fe40004800000 */
[-C--:B------:R-:W-:Y:S02]  /*18fd0*/  ISETP.GT.AND P3, PT, R242, R5.reuse, PT ;  /* 0x00000005f200720c */ /* 0x080fe40003f64270 */
[C---:B------:R-:W-:Y:S02]  /*18fe0*/  ISETP.GT.AND P1, PT, R243.reuse, R2, PT ;  /* 0x00000002f300720c */ /* 0x040fe40003f24270 */
[----:B----4-:R-:W-:Y:S02]  /*18ff0*/  FSEL R12, R44, -INF , !P6 ;  /* 0xff8000002c0c7808 */ /* 0x010fe40007000000 */
[----:B------:R-:W-:Y:S02]  /*19000*/  ISETP.GT.AND P6, PT, R243, R5, PT ;  /* 0x00000005f300720c */ /* 0x000fe40003fc4270 */
[----:B------:R-:W-:Y:S02]  /*19010*/  FSEL R11, R45, -INF , !P3 ;  /* 0xff8000002d0b7808 */ /* 0x000fe40005800000 */
[----:B--2---:R-:W-:Y:S02]  /*19020*/  FSEL R10, R46, -INF , !P1 ;  /* 0xff8000002e0a7808 */ /* 0x004fe40004800000 */
[C---:B------:R-:W-:Y:S02]  /*19030*/  ISETP.GE.AND P3, PT, R4.reuse, R239, PT ;  /* 0x000000ef0400720c */ /* 0x040fe40003f66270 */
[----:B------:R-:W-:Y:S02]  /*19040*/  ISETP.GE.AND P1, PT, R4, R240, PT ;  /* 0x000000f00400720c */ /* 0x000fe40003f26270 */
[----:B------:R-:W-:Y:S02]  /*19050*/  FSEL R245, R9, -INF , !P2 ;  /* 0xff80000009f57808 */ /* 0x000fe40005000000 */
[----:B------:R-:W-:Y:S02]  /*19060*/  FSEL R7, R47, -INF , !P6 ;  /* 0xff8000002f077808 */ /* 0x000fe40007000000 */
[----:B------:R-:W-:Y:S02]  /*19070*/  FSEL R4, R13, -INF , !P0 ;  /* 0xff8000000d047808 */ /* 0x000fe40004000000 */
[CC--:B------:R-:W-:Y:S02]  /*19080*/  ISETP.GT.AND P6, PT, R237.reuse, R2.reuse, PT ;  /* 0x00000002ed00720c */ /* 0x0c0fe40003fc4270 */
[----:B------:R-:W-:Y:S02]  /*19090*/  ISETP.GT.AND P2, PT, R237, R5, PT ;  /* 0x00000005ed00720c */ /* 0x000fe40003f44270 */
[----:B------:R-:W-:Y:S02]  /*190a0*/  ISETP.GE.AND P0, PT, R2, R239, PT ;  /* 0x000000ef0200720c */ /* 0x000fe40003f06270 */
[----:B------:R-:W-:Y:S02]  /*190b0*/  FSEL R227, R8, -INF , !P3 ;  /* 0xff80000008e37808 */ /* 0x000fe40005800000 */
[----:B------:R-:W-:Y:S02]  /*190c0*/  FSEL R246, R6, -INF , !P1 ;  /* 0xff80000006f67808 */ /* 0x000fe40004800000 */
[----:B------:R-:W-:Y:S02]  /*190d0*/  FSEL R224, R12, -INF , !P0 ;  /* 0xff8000000ce07808 */ /* 0x000fe40004000000 */
[----:B------:R-:W-:Y:S02]  /*190e0*/  FSEL R9, R48, -INF , !P6 ;  /* 0xff80000030097808 */ /* 0x000fe40007000000 */
[----:B------:R-:W-:Y:S02]  /*190f0*/  FSEL R8, R49, -INF , !P2 ;  /* 0xff80000031087808 */ /* 0x000fe40005000000 */
[----:B------:R-:W-:Y:S02]  /*19100*/  ISETP.GT.AND P3, PT, R244, R2, PT ;  /* 0x00000002f400720c */ /* 0x000fe40003f64270 */
[C---:B------:R-:W-:Y:S02]  /*19110*/  ISETP.GE.AND P1, PT, R2.reuse, R240, PT ;  /* 0x000000f00200720c */ /* 0x040fe40003f26270 */
[C---:B------:R-:W-:Y:S02]  /*19120*/  ISETP.GE.AND P6, PT, R2.reuse, R238, PT ;  /* 0x000000ee0200720c */ /* 0x040fe40003fc6270 */
[----:B------:R-:W-:Y:S02]  /*19130*/  ISETP.GE.AND P0, PT, R5, R240, PT ;  /* 0x000000f00500720c */ /* 0x000fe40003f06270 */
[----:B------:R-:W-:Y:S01]  /*19140*/  ISETP.GE.AND P2, PT, R2, R241, PT ;  /* 0x000000f10200720c */ /* 0x000fe20003f46270 */
[----:B------:R-:W-:Y:S01]  /*19150*/  VIADD R2, R0, 0x30 ;  /* 0x0000003000027836 */ /* 0x000fe20000000000 */
[----:B------:R-:W-:Y:S02]  /*19160*/  FSEL R225, R7, -INF , !P0 ;  /* 0xff80000007e17808 */ /* 0x000fe40004000000 */
[----:B------:R-:W-:Y:S01]  /*19170*/  FSEL R13, R50, -INF , !P3 ;  /* 0xff800000320d7808 */ /* 0x000fe20005800000 */
[----:B------:R1:W2:Y:S01]  /*19180*/  MUFU.TANH R7, R59 ;  /* 0x0000003b00077308 */ /* 0x0002a20000002400 */
[----:B------:R-:W-:Y:S01]  /*19190*/  MOV R50, R4 ;  /* 0x0000000400327202 */ /* 0x000fe20000000f00 */
[----:B------:R-:W-:Y:S01]  /*191a0*/  VIADD R4, R0, 0x31 ;  /* 0x0000003100047836 */ /* 0x000fe20000000000 */
[C---:B------:R-:W-:Y:S02]  /*191b0*/  ISETP.GT.AND P3, PT, R244.reuse, R5, PT ;  /* 0x00000005f400720c */ /* 0x040fe40003f64270 */
[----:B------:R-:W-:Y:S02]  /*191c0*/  ISETP.GT.AND P0, PT, R244, R2, PT ;  /* 0x00000002f400720c */ /* 0x000fe40003f04270 */
[----:B------:R-:W-:Y:S02]  /*191d0*/  FSEL R226, R10, -INF , !P1 ;  /* 0xff8000000ae27808 */ /* 0x000fe40004800000 */
[----:B------:R-:W-:Y:S02]  /*191e0*/  FSEL R6, R51, -INF , !P3 ;  /* 0xff80000033067808 */ /* 0x000fe40005800000 */
[----:B------:R-:W-:Y:S02]  /*191f0*/  FSEL R10, R54, -INF , !P0 ;  /* 0xff800000360a7808 */ /* 0x000fe40004000000 */
[----:B------:R-:W-:Y:S02]  /*19200*/  ISETP.GE.AND P3, PT, R5, R239, PT ;  /* 0x000000ef0500720c */ /* 0x000fe40003f66270 */
[----:B------:R-:W-:Y:S02]  /*19210*/  ISETP.GT.AND P0, PT, R244, R4, PT ;  /* 0x00000004f400720c */ /* 0x000fe40003f04270 */
[----:B------:R-:W-:Y:S01]  /*19220*/  FSEL R223, R11, -INF , !P3 ;  /* 0xff8000000bdf7808 */ /* 0x000fe20005800000 */
[----:B-1----:R-:W-:Y:S01]  /*19230*/  IMAD.MOV.U32 R59, RZ, RZ, R14 ;  /* 0x000000ffff3b7224 */ /* 0x002fe200078e000e */
[----:B------:R-:W-:Y:S02]  /*19240*/  FSEL R20, R20, -INF , !P0 ;  /* 0xff80000014147808 */ /* 0x000fe40004000000 */
[-C--:B------:R-:W-:Y:S02]  /*19250*/  ISETP.GT.AND P3, PT, R237, R2.reuse, PT ;  /* 0x00000002ed00720c */ /* 0x080fe40003f64270 */
[----:B------:R-:W-:Y:S02]  /*19260*/  ISETP.GT.AND P0, PT, R243, R2, PT ;  /* 0x00000002f300720c */ /* 0x000fe40003f04270 */
[----:B------:R-:W-:Y:S02]  /*19270*/  FSEL R12, R52, -INF , !P3 ;  /* 0xff800000340c7808 */ /* 0x000fe40005800000 */
[----:B------:R-:W-:Y:S02]  /*19280*/  FSEL R33, R33, -INF , !P0 ;  /* 0xff80000021217808 */ /* 0x000fe40004000000 */
[----:B------:R-:W-:Y:S02]  /*19290*/  ISETP.GT.AND P1, PT, R237, R4, PT ;  /* 0x00000004ed00720c */ /* 0x000fe40003f24270 */
[----:B------:R-:W-:Y:S02]  /*192a0*/  ISETP.GE.AND P3, PT, R5, R238, PT ;  /* 0x000000ee0500720c */ /* 0x000fe40003f66270 */
[----:B------:R-:W-:Y:S02]  /*192b0*/  ISETP.GT.AND P0, PT, R243, R4, PT ;  /* 0x00000004f300720c */ /* 0x000fe40003f04270 */
[----:B------:R-:W-:Y:S02]  /*192c0*/  FSEL R44, R13, -INF , !P2 ;  /* 0xff8000000d2c7808 */ /* 0x000fe40005000000 */
[----:B------:R-:W-:Y:S02]  /*192d0*/  MOV R58, R15 ;  /* 0x0000000f003a7202 */ /* 0x000fe40000000f00 */
[----:B------:R-:W-:Y:S02]  /*192e0*/  FSEL R11, R53, -INF , !P1 ;  /* 0xff800000350b7808 */ /* 0x000fe40004800000 */
[----:B------:R-:W-:Y:S02]  /*192f0*/  ISETP.GE.AND P2, PT, R2, R238, PT ;  /* 0x000000ee0200720c */ /* 0x000fe40003f46270 */
[----:B--2---:R-:W-:Y:S02]  /*19300*/  FSEL R7, R7, -INF , !P0 ;  /* 0xff80000007077808 */ /* 0x004fe40004000000 */
[----:B------:R-:W-:Y:S02]  /*19310*/  FSEL R15, R9, -INF , !P6 ;  /* 0xff800000090f7808 */ /* 0x000fe40007000000 */
[----:B------:R-:W-:Y:S02]  /*19320*/  FSEL R14, R8, -INF , !P3 ;  /* 0xff800000080e7808 */ /* 0x000fe40005800000 */
[-C--:B------:R-:W-:Y:S02]  /*19330*/  ISETP.GE.AND P1, PT, R5, R241.reuse, PT ;  /* 0x000000f10500720c */ /* 0x080fe40003f26270 */
[C---:B------:R-:W-:Y:S02]  /*19340*/  ISETP.GT.AND P6, PT, R242.reuse, R2, PT ;  /* 0x00000002f200720c */ /* 0x040fe40003fc4270 */
[----:B------:R-:W-:Y:S02]  /*19350*/  ISETP.GT.AND P3, PT, R242, R4, PT ;  /* 0x00000004f200720c */ /* 0x000fe40003f64270 */
[----:B------:R-:W-:Y:S02]  /*19360*/  ISETP.GE.AND P0, PT, R4, R238, PT ;  /* 0x000000ee0400720c */ /* 0x000fe40003f06270 */
[----:B------:R-:W-:Y:S02]  /*19370*/  IADD3 R5, PT, PT, R0, 0x39, RZ ;  /* 0x0000003900057810 */ /* 0x000fe40007ffe0ff */
[----:B------:R-:W-:Y:S02]  /*19380*/  FSEL R13, R12, -INF , !P2 ;  /* 0xff8000000c0d7808 */ /* 0x000fe40005000000 */
[----:B------:R-:W-:Y:S02]  /*19390*/  FSEL R37, R6, -INF , !P1 ;  /* 0xff80000006257808 */ /* 0x000fe40004800000 */
[----:B------:R-:W-:Y:S02]  /*193a0*/  FSEL R9, R56, -INF , !P6 ;  /* 0xff80000038097808 */ /* 0x000fe40007000000 */
[----:B------:R-:W-:Y:S02]  /*193b0*/  FSEL R8, R57, -INF , !P3 ;  /* 0xff80000039087808 */ /* 0x000fe40005800000 */
[----:B------:R-:W-:Y:S02]  /*193c0*/  FSEL R12, R11, -INF , !P0 ;  /* 0xff8000000b0c7808 */ /* 0x000fe40004000000 */
[C---:B------:R-:W-:Y:S02]  /*193d0*/  ISETP.GE.AND P1, PT, R2.reuse, R241, PT ;  /* 0x000000f10200720c */ /* 0x040fe40003f26270 */
[C---:B------:R-:W-:Y:S02]  /*193e0*/  ISETP.GE.AND P6, PT, R2.reuse, R239, PT ;  /* 0x000000ef0200720c */ /* 0x040fe40003fc6270 */
[----:B------:R-:W-:Y:S01]  /*193f0*/  ISETP.GE.AND P3, PT, R2, R240, PT ;  /* 0x000000f00200720c */ /* 0x000fe20003f66270 */
[----:B------:R-:W-:Y:S01]  /*19400*/  VIADD R2, R0, 0x38 ;  /* 0x0000003800027836 */ /* 0x000fe20000000000 */
[----:B------:R-:W-:Y:S02]  /*19410*/  ISETP.GT.AND P0, PT, R242, R5, PT ;  /* 0x00000005f200720c */ /* 0x000fe40003f04270 */
[----:B------:R-:W-:Y:S02]  /*19420*/  FSEL R36, R10, -INF , !P1 ;  /* 0xff8000000a247808 */ /* 0x000fe40004800000 */
[----:B------:R-:W-:Y:S02]  /*19430*/  FSEL R0, R61, -INF , !P0 ;  /* 0xff8000003d007808 */ /* 0x000fe40004000000 */
[----:B------:R-:W-:Y:S02]  /*19440*/  ISETP.GE.AND P0, PT, R4, R239, PT ;  /* 0x000000ef0400720c */ /* 0x000fe40003f06270 */
[----:B------:R-:W-:Y:S02]  /*19450*/  ISETP.GT.AND P1, PT, R243, R2, PT ;  /* 0x00000002f300720c */ /* 0x000fe40003f24270 */
[----:B------:R-:W-:Y:S02]  /*19460*/  MOV R41, R219 ;  /* 0x000000db00297202 */ /* 0x000fe40000000f00 */
[----:B------:R-:W-:Y:S02]  /*19470*/  FSEL R219, R8, -INF , !P0 ;  /* 0xff80000008db7808 */ /* 0x000fe40004000000 */
[----:B------:R-:W-:Y:S02]  /*19480*/  ISETP.GE.AND P0, PT, R5, R239, PT ;  /* 0x000000ef0500720c */ /* 0x000fe40003f06270 */
[----:B------:R-:W-:Y:S02]  /*19490*/  FSEL R138, R62, -INF , !P1 ;  /* 0xff8000003e8a7808 */ /* 0x000fe40004800000 */
[----:B------:R-:W-:Y:S02]  /*194a0*/  ISETP.GE.AND P1, PT, R4, R240, PT ;  /* 0x000000f00400720c */ /* 0x000fe40003f26270 */
[-C--:B------:R-:W-:Y:S02]  /*194b0*/  ISETP.GT.AND P2, PT, R242, R2.reuse, PT ;  /* 0x00000002f200720c */ /* 0x080fe40003f44270 */
[----:B------:R-:W-:Y:S02]  /*194c0*/  FSEL R217, R0, -INF , !P0 ;  /* 0xff80000000d97808 */ /* 0x000fe40004000000 */
[----:B------:R-:W-:Y:S02]  /*194d0*/  FSEL R221, R9, -INF , !P6 ;  /* 0xff80000009dd7808 */ /* 0x000fe40007000000 */
[----:B------:R-:W-:Y:S02]  /*194e0*/  FSEL R53, R33, -INF , !P3 ;  /* 0xff80000021357808 */ /* 0x000fe40005800000 */
[----:B------:R-:W-:Y:S02]  /*194f0*/  FSEL R222, R7, -INF , !P1 ;  /* 0xff80000007de7808 */ /* 0x000fe40004800000 */
[----:B------:R-:W-:Y:S02]  /*19500*/  FMNMX3.FTZ R0, R132, R25, R26, !PT ;  /* 0x0000001984007276 */ /* 0x000fe4000781001a */
[----:B------:R-:W-:Y:S02]  /*19510*/  FSEL R6, R60, -INF , !P2 ;  /* 0xff8000003c067808 */ /* 0x000fe40005000000 */
[----:B------:R-:W-:Y:S02]  /*19520*/  ISETP.GE.AND P6, PT, R2, R239, PT ;  /* 0x000000ef0200720c */ /* 0x000fe40003fc6270 */
[C---:B------:R-:W-:Y:S02]  /*19530*/  ISETP.GT.AND P3, PT, R237.reuse, R2, PT ;  /* 0x00000002ed00720c */ /* 0x040fe40003f64270 */
[----:B------:R-:W-:Y:S02]  /*19540*/  ISETP.GT.AND P1, PT, R237, R5, PT ;  /* 0x00000005ed00720c */ /* 0x000fe40003f24270 */
[----:B------:R-:W-:Y:S02]  /*19550*/  FMNMX3.FTZ R0, R0, R21, R22, !PT ;  /* 0x0000001500007276 */ /* 0x000fe40007810016 */
[----:B------:R-:W-:Y:S02]  /*19560*/  FSEL R218, R6, -INF , !P6 ;  /* 0xff80000006da7808 */ /* 0x000fe40007000000 */
[----:B------:R-:W-:Y:S02]  /*19570*/  FSEL R8, R65, -INF , !P1 ;  /* 0xff80000041087808 */ /* 0x000fe40004800000 */
[----:B------:R-:W-:Y:S02]  /*19580*/  FSEL R9, R64, -INF , !P3 ;  /* 0xff80000040097808 */ /* 0x000fe40005800000 */
[C---:B------:R-:W-:Y:S02]  /*19590*/  ISETP.GE.AND P6, PT, R2.reuse, R240, PT ;  /* 0x000000f00200720c */ /* 0x040fe40003fc6270 */
[----:B------:R-:W-:Y:S02]  /*195a0*/  ISETP.GE.AND P0, PT, R2, R238, PT ;  /* 0x000000ee0200720c */ /* 0x000fe40003f06270 */
[----:B------:R-:W-:Y:S02]  /*195b0*/  ISETP.GT.AND P3, PT, R244, R2, PT ;  /* 0x00000002f400720c */ /* 0x000fe40003f64270 */
[----:B------:R-:W-:Y:S02]  /*195c0*/  ISETP.GE.AND P1, PT, R2, R241, PT ;  /* 0x000000f10200720c */ /* 0x000fe40003f26270 */
[----:B------:R-:W-:Y:S02]  /*195d0*/  FMNMX3.FTZ R2, R3, R143, R209, !PT ;  /* 0x0000008f03027276 */ /* 0x000fe400078100d1 */
[----:B------:R-:W-:Y:S02]  /*195e0*/  ISETP.GT.AND P2, PT, R243, R5, PT ;  /* 0x00000005f300720c */ /* 0x000fe40003f44270 */
[----:B------:R-:W-:Y:S02]  /*195f0*/  FMNMX3.FTZ R0, R0, R250, R249, !PT ;  /* 0x000000fa00007276 */ /* 0x000fe400078100f9 */
[----:B------:R-:W-:Y:S02]  /*19600*/  FMNMX3.FTZ R6, R2, R27, R30, !PT ;  /* 0x0000001b02067276 */ /* 0x000fe4000781001e */
[----:B------:R-:W-:Y:S02]  /*19610*/  FMNMX3.FTZ R2, R0, R247, R248, !PT ;  /* 0x000000f700027276 */ /* 0x000fe400078100f8 */
[----:B------:R-:W-:Y:S02]  /*19620*/  FSEL R137, R63, -INF , !P2 ;  /* 0xff8000003f897808 */ /* 0x000fe40005000000 */
        /* <DEDUP_REMOVED lines=11> */
[----:B------:R-:W1:Y:S01]  /*196e0*/  SHFL.BFLY PT, R11, R4, 0x2, 0x1f ;  /* 0x0c401f00040b7f89 */ /* 0x000e6200000e0000 */
[----:B------:R-:W-:Y:S02]  /*196f0*/  FMNMX3.FTZ R7, R140, R142, R208, !PT ;  /* 0x0000008e8c077276 */ /* 0x000fe400078100d0 */
[----:B------:R-:W-:Y:S02]  /*19700*/  FSEL R138, R138, -INF , !P6 ;  /* 0xff8000008a8a7808 */ /* 0x000fe40007000000 */
[----:B------:R-:W-:Y:S02]  /*19710*/  ISETP.GE.AND P6, PT, R5, R240, PT ;  /* 0x000000f00500720c */ /* 0x000fe40003fc6270 */
[----:B------:R-:W-:Y:S02]  /*19720*/  FMNMX3.FTZ R0, R0, R226, R225, !PT ;  /* 0x000000e200007276 */ /* 0x000fe400078100e1 */
[----:B------:R-:W-:Y:S02]  /*19730*/  FMNMX3.FTZ R6, R6, R18, R19, !PT ;  /* 0x0000001206067276 */ /* 0x000fe40007810013 */
[----:B------:R-:W-:Y:S02]  /*19740*/  FMNMX3.FTZ R2, R7, R34, R32, !PT ;  /* 0x0000002207027276 */ /* 0x000fe40007810020 */
[----:B------:R-:W-:Y:S02]  /*19750*/  FMNMX3.FTZ R0, R0, R53, R222, !PT ;  /* 0x0000003500007276 */ /* 0x000fe400078100de */
[----:B------:R-:W-:Y:S02]  /*19760*/  FSEL R137, R137, -INF , !P6 ;  /* 0xff80000089897808 */ /* 0x000fe40007000000 */
[----:B------:R-:W-:Y:S02]  /*19770*/  FMNMX3.FTZ R6, R6, R17, R16, !PT ;  /* 0x0000001106067276 */ /* 0x000fe40007810010 */
[----:B------:R-:W-:Y:S02]  /*19780*/  FMNMX3.FTZ R2, R2, R43, R40, !PT ;  /* 0x0000002b02027276 */ /* 0x000fe40007810028 */
[----:B------:R-:W-:Y:S02]  /*19790*/  FMNMX3.FTZ R0, R0, R138, R137, !PT ;  /* 0x0000008a00007276 */ /* 0x000fe40007810089 */
[----:B------:R-:W-:Y:S02]  /*197a0*/  ISETP.GE.AND P6, PT, R5, R238, PT ;  /* 0x000000ee0500720c */ /* 0x000fe40003fc6270 */
[----:B------:R-:W-:Y:S02]  /*197b0*/  FMNMX3.FTZ R7, R6, R15, R14, !PT ;  /* 0x0000000f06077276 */ /* 0x000fe4000781000e */
[----:B------:R-:W-:Y:S02]  /*197c0*/  FMNMX3.FTZ R6, R2, R55, R251, !PT ;  /* 0x0000003702067276 */ /* 0x000fe400078100fb */
[----:B------:R-:W2:Y:S01]  /*197d0*/  SHFL.BFLY PT, R2, R0, 0x2, 0x1f ;  /* 0x0c401f0000027f89 */ /* 0x000ea200000e0000 */
[----:B------:R-:W-:Y:S02]  /*197e0*/  FSEL R9, R9, -INF , !P0 ;  /* 0xff80000009097808 */ /* 0x000fe40004000000 */
[----:B------:R-:W-:Y:S02]  /*197f0*/  FSEL R8, R8, -INF , !P6 ;  /* 0xff80000008087808 */ /* 0x000fe40007000000 */
[----:B------:R-:W-:Y:S02]  /*19800*/  FMNMX3.FTZ R7, R7, R13, R12, !PT ;  /* 0x0000000d07077276 */ /* 0x000fe4000781000c */
[----:B------:R-:W-:Y:S02]  /*19810*/  ISETP.GT.AND P0, PT, R244, R5, PT ;  /* 0x00000005f400720c */ /* 0x000fe40003f04270 */
[----:B------:R-:W-:Y:S02]  /*19820*/  ISETP.GE.AND P6, PT, R5, R241, PT ;  /* 0x000000f10500720c */ /* 0x000fe40003fc6270 */
[----:B------:R-:W-:Y:S02]  /*19830*/  FMNMX3.FTZ R5, R7, R9, R8, !PT ;  /* 0x0000000907057276 */ /* 0x000fe40007810008 */
[----:B------:R-:W-:Y:S02]  /*19840*/  FMNMX3.FTZ R6, R6, R58, R59, !PT ;  /* 0x0000003a06067276 */ /* 0x000fe4000781003b */
[----:B------:R-:W-:Y:S01]  /*19850*/  FSEL R62, R20, -INF , !P2 ;  /* 0xff800000143e7808 */ /* 0x000fe20005000000 */
[----:B------:R-:W3:Y:S01]  /*19860*/  SHFL.BFLY PT, R10, R5, 0x2, 0x1f ;  /* 0x0c401f00050a7f89 */ /* 0x000ee200000e0000 */
[----:B------:R-:W-:Y:S02]  /*19870*/  FMNMX3.FTZ R6, R6, R44, R37, !PT ;  /* 0x0000002c06067276 */ /* 0x000fe40007810025 */
[----:B------:R-:W-:Y:S02]  /*19880*/  FSEL R20, R66, -INF , !P3 ;  /* 0xff80000042147808 */ /* 0x000fe40005800000 */
[----:B------:R-:W-:Y:S02]  /*19890*/  FSEL R7, R67, -INF , !P0 ;  /* 0xff80000043077808 */ /* 0x000fe40004000000 */
[----:B-1----:R-:W-:Y:S02]  /*198a0*/  FMNMX.FTZ R4, R4, R11, !PT ;  /* 0x0000000b04047209 */ /* 0x002fe40007810000 */
[----:B------:R-:W-:Y:S02]  /*198b0*/  FMNMX3.FTZ R6, R6, R36, R62, !PT ;  /* 0x0000002406067276 */ /* 0x000fe4000781003e */
[----:B------:R-:W-:Y:S01]  /*198c0*/  FSEL R61, R20, -INF , !P1 ;  /* 0xff800000143d7808 */ /* 0x000fe20004800000 */
[----:B------:R-:W1:Y:S01]  /*198d0*/  SHFL.BFLY PT, R136, R4, 0x1, 0x1f ;  /* 0x0c201f0004887f89 */ /* 0x000e6200000e0000 */
[----:B------:R-:W-:Y:S02]  /*198e0*/  FSEL R60, R7, -INF , !P6 ;  /* 0xff800000073c7808 */ /* 0x000fe40007000000 */
[----:B--2---:R-:W-:Y:S02]  /*198f0*/  FMNMX.FTZ R0, R0, R2, !PT ;  /* 0x0000000200007209 */ /* 0x004fe40007810000 */
[----:B------:R-:W-:Y:S03]  /*19900*/  FMNMX3.FTZ R6, R6, R61, R60, !PT ;  /* 0x0000003d06067276 */ /* 0x000fe6000781003c */
[----:B------:R-:W2:Y:S08]  /*19910*/  SHFL.BFLY PT, R2, R0, 0x1, 0x1f ;  /* 0x0c201f0000027f89 */ /* 0x000eb000000e0000 */
[----:B------:R-:W4:Y:S01]  /*19920*/  SHFL.BFLY PT, R7, R6, 0x2, 0x1f ;  /* 0x0c401f0006077f89 */ /* 0x000f2200000e0000 */
[----:B---3--:R-:W-:Y:S07]  /*19930*/  FMNMX.FTZ R5, R5, R10, !PT ;  /* 0x0000000a05057209 */ /* 0x008fee0007810000 */
[----:B------:R-:W3:Y:S01]  /*19940*/  SHFL.BFLY PT, R133, R5, 0x1, 0x1f ;  /* 0x0c201f0005857f89 */ /* 0x000ee200000e0000 */
[----:B-1----:R-:W-:Y:S04]  /*19950*/  FMNMX.FTZ R136, R4, R136, !PT ;  /* 0x0000008804887209 */ /* 0x002fe80007810000 */
[C---:B------:R-:W-:Y:S01]  /*19960*/  FSETP.NEU.FTZ.AND P1, PT, R136.reuse, -INF , PT ;  /* 0xff8000008800780b */ /* 0x040fe20003f3d000 */
[----:B------:R-:W-:Y:S01]  /*19970*/  FMUL.FTZ R213, R136, UR4 ;  /* 0x0000000488d57c20 */ /* 0x000fe20008410000 */
[----:B--2---:R-:W-:Y:S04]  /*19980*/  FMNMX.FTZ R134, R0, R2, !PT ;  /* 0x0000000200867209 */ /* 0x004fe80007810000 */
[----:B------:R-:W-:Y:S02]  /*19990*/  FSEL R213, R213, RZ, P1 ;  /* 0x000000ffd5d57208 */ /* 0x000fe40000800000 */
[----:B----4-:R-:W-:Y:S01]  /*199a0*/  FMNMX.FTZ R6, R6, R7, !PT ;  /* 0x0000000706067209 */ /* 0x010fe20007810000 */
[C---:B------:R-:W-:Y:S01]  /*199b0*/  FMUL.FTZ R214, R134.reuse, UR4 ;  /* 0x0000000486d67c20 */ /* 0x040fe20008410000 */
[----:B------:R-:W-:Y:S01]  /*199c0*/  FSETP.NEU.FTZ.AND P0, PT, R134, -INF , PT ;  /* 0xff8000008600780b */ /* 0x000fe20003f1d000 */
[--C-:B------:R-:W-:Y:S01]  /*199d0*/  FFMA.FTZ R0, R26, UR4, -R213.reuse ;  /* 0x000000041a007c23 */ /* 0x100fe200080108d5 */
[--C-:B------:R-:W-:Y:S01]  /*199e0*/  FFMA.FTZ R2, R25, UR4, -R213.reuse ;  /* 0x0000000419027c23 */ /* 0x100fe200080108d5 */
[----:B------:R-:W1:Y:S01]  /*199f0*/  SHFL.BFLY PT, R135, R6, 0x1, 0x1f ;  /* 0x0c201f0006877f89 */ /* 0x000e6200000e0000 */
[----:B---3--:R-:W-:Y:S01]  /*19a00*/  FMNMX.FTZ R133, R5, R133, !PT ;  /* 0x0000008505857209 */ /* 0x008fe20007810000 */
[----:B------:R2:W-:Y:S01]  /*19a10*/  MUFU.EX2 R54, R0 ;  /* 0x0000000000367308 */ /* 0x0005e20000000800 */
[----:B------:R-:W-:Y:S01]  /*19a20*/  FFMA.FTZ R4, R21, UR4, -R213 ;  /* 0x0000000415047c23 */ /* 0x000fe200080108d5 */
[----:B------:R-:W-:Y:S02]  /*19a30*/  FSEL R214, R214, RZ, P0 ;  /* 0x000000ffd6d67208 */ /* 0x000fe40000000000 */
[C---:B------:R-:W-:Y:S01]  /*19a40*/  FSETP.NEU.FTZ.AND P3, PT, R133.reuse, -INF , PT ;  /* 0xff8000008500780b */ /* 0x040fe20003f7d000 */
[----:B------:R-:W-:Y:S05]  /*19a50*/  FMUL.FTZ R7, R133, UR4 ;  /* 0x0000000485077c20 */ /* 0x000fea0008410000 */
[----:B------:R3:W-:Y:S01]  /*19a60*/  MUFU.EX2 R57, R2 ;  /* 0x0000000200397308 */ /* 0x0007e20000000800 */
[----:B------:R-:W-:Y:S09]  /*19a70*/  FSEL R7, R7, RZ, P3 ;  /* 0x000000ff07077208 */ /* 0x000ff20001800000 */
[----:B------:R4:W-:Y:S01]  /*19a80*/  MUFU.EX2 R243, R4 ;  /* 0x0000000400f37308 */ /* 0x0009e20000000800 */
[----:B--2---:R-:W-:Y:S01]  /*19a90*/  FSEL R0, R133, RZ, P3 ;  /* 0x000000ff85007208 */ /* 0x004fe20001800000 */
[--C-:B------:R-:W-:Y:S01]  /*19aa0*/  FFMA.FTZ R5, R27, UR4, -R7.reuse ;  /* 0x000000041b057c23 */ /* 0x100fe20008010807 */
[--C-:B------:R-:W-:Y:S01]  /*19ab0*/  FFMA.FTZ R47, R18, UR4, -R7.reuse ;  /* 0x00000004122f7c23 */ /* 0x100fe20008010807 */
[--C-:B------:R-:W-:Y:S01]  /*19ac0*/  FFMA.FTZ R49, R19, UR4, -R7.reuse ;  /* 0x0000000413317c23 */ /* 0x100fe20008010807 */
[----:B------:R-:W-:Y:S05]  /*19ad0*/  FFMA.FTZ R52, R16, UR4, -R7 ;  /* 0x0000000410347c23 */ /* 0x000fea0008010807 */
[----:B------:R-:W-:Y:S01]  /*19ae0*/  MUFU.EX2 R231, R5 ;  /* 0x0000000500e77308 */ /* 0x000fe20000000800 */
[----:B---3--:R-:W-:Y:S01]  /*19af0*/  FFMA.FTZ R2, R22, UR4, -R213 ;  /* 0x0000000416027c23 */ /* 0x008fe200080108d5 */
[----:B------:R-:W-:Y:S01]  /*19b00*/  FFMA.FTZ R244, R13, UR4, -R7 ;  /* 0x000000040df47c23 */ /* 0x000fe20008010807 */
[----:B-1----:R-:W-:Y:S01]  /*19b10*/  FMNMX.FTZ R135, R6, R135, !PT ;  /* 0x0000008706877209 */ /* 0x002fe20007810000 */
[----:B------:R-:W-:Y:S01]  /*19b20*/  FADD.FTZ R6, -R0, R3 ;  /* 0x0000000300067221 */ /* 0x000fe20000010100 */
[--C-:B------:R-:W-:Y:S01]  /*19b30*/  FFMA.FTZ R3, R143, UR4, -R7.reuse ;  /* 0x000000048f037c23 */ /* 0x100fe20008010807 */
[--C-:B----4-:R-:W-:Y:S01]  /*19b40*/  FFMA.FTZ R4, R31, UR4, -R214.reuse ;  /* 0x000000041f047c23 */ /* 0x110fe200080108d6 */
[C---:B------:R-:W-:Y:S01]  /*19b50*/  FSETP.NEU.FTZ.AND P2, PT, R135.reuse, -INF , PT ;  /* 0xff8000008700780b */ /* 0x040fe20003f5d000 */
[----:B------:R-:W-:Y:S02]  /*19b60*/  FMUL.FTZ R215, R135, UR4 ;  /* 0x0000000487d77c20 */ /* 0x000fe40008410000 */
[----:B------:R1:W-:Y:S01]  /*19b70*/  MUFU.EX2 R56, R3 ;  /* 0x0000000300387308 */ /* 0x0003e20000000800 */
[--C-:B------:R-:W-:Y:S01]  /*19b80*/  FFMA.FTZ R0, R211, UR4, -R214.reuse ;  /* 0x00000004d3007c23 */ /* 0x100fe200080108d6 */
[--C-:B------:R-:W-:Y:S01]  /*19b90*/  FFMA.FTZ R238, R12, UR4, -R7.reuse ;  /* 0x000000040cee7c23 */ /* 0x100fe20008010807 */
[--C-:B------:R-:W-:Y:S01]  /*19ba0*/  FFMA.FTZ R236, R9, UR4, -R7.reuse ;  /* 0x0000000409ec7c23 */ /* 0x100fe20008010807 */
[----:B------:R-:W-:Y:S06]  /*19bb0*/  FSEL R215, R215, RZ, P2 ;  /* 0x000000ffd7d77208 */ /* 0x000fec0001000000 */
[----:B------:R-:W2:Y:S01]  /*19bc0*/  MUFU.EX2 R2, R2 ;  /* 0x0000000200027308 */ /* 0x000ea20000000800 */
[--C-:B------:R-:W-:Y:S01]  /*19bd0*/  FFMA.FTZ R228, R8, UR4, -R7.reuse ;  /* 0x0000000408e47c23 */ /* 0x100fe20008010807 */
[--C-:B------:R-:W-:Y:S01]  /*19be0*/  FFMA.FTZ R46, R29, UR4, -R7.reuse ;  /* 0x000000041d2e7c23 */ /* 0x100fe20008010807 */
[----:B------:R-:W-:Y:S07]  /*19bf0*/  FFMA.FTZ R42, R28, UR4, -R7 ;  /* 0x000000041c2a7c23 */ /* 0x000fee0008010807 */
[----:B------:R3:W-:Y:S01]  /*19c00*/  MUFU.EX2 R31, R4 ;  /* 0x00000004001f7308 */ /* 0x0007e20000000800 */
[--C-:B------:R-:W-:Y:S01]  /*19c10*/  FFMA.FTZ R11, R34, UR4, -R215.reuse ;  /* 0x00000004220b7c23 */ /* 0x100fe200080108d7 */
[----:B------:R-:W-:Y:S01]  /*19c20*/  FFMA.FTZ R10, R32, UR4, -R215 ;  /* 0x00000004200a7c23 */ /* 0x000fe200080108d7 */
[----:B------:R-:W-:Y:S07]  /*19c30*/  FFMA.FTZ R51, R17, UR4, -R7 ;  /* 0x0000000411337c23 */ /* 0x000fee0008010807 */
[----:B------:R4:W-:Y:S01]  /*19c40*/  MUFU.EX2 R240, R0 ;  /* 0x0000000000f07308 */ /* 0x0009e20000000800 */
[----:B-1----:R-:W-:Y:S01]  /*19c50*/  FFMA.FTZ R3, R142, UR4, -R215 ;  /* 0x000000048e037c23 */ /* 0x002fe200080108d7 */
[--C-:B------:R-:W-:Y:S01]  /*19c60*/  FFMA.FTZ R48, R15, UR4, -R7.reuse ;  /* 0x000000040f307c23 */ /* 0x100fe20008010807 */
[----:B------:R-:W-:Y:S07]  /*19c70*/  FFMA.FTZ R45, R14, UR4, -R7 ;  /* 0x000000040e2d7c23 */ /* 0x000fee0008010807 */
[----:B------:R-:W-:Y:S01]  /*19c80*/  MUFU.EX2 R230, R11 ;  /* 0x0000000b00e67308 */ /* 0x000fe20000000800 */
[----:B--2---:R1:W-:Y:S09]  /*19c90*/  STL [R1+0x44], R2 ;  /* 0x0000440201007387 */ /* 0x0043f20000100800 */
[----:B------:R2:W-:Y:S01]  /*19ca0*/  MUFU.EX2 R33, R3 ;  /* 0x0000000300217308 */ /* 0x0005e20000000800 */
[----:B---3--:R-:W-:Y:S01]  /*19cb0*/  FFMA.FTZ R4, R208, UR4, -R215 ;  /* 0x00000004d0047c23 */ /* 0x008fe200080108d7 */
[----:B------:R-:W-:Y:S08]  /*19cc0*/  F2FP.BF16.F32.PACK_AB R208, R54, R57 ;  /* 0x0000003936d0723e */ /* 0x000ff000000010ff */
[----:B------:R-:W-:Y:S01]  /*19cd0*/  MUFU.EX2 R232, R10 ;  /* 0x0000000a00e87308 */ /* 0x000fe20000000800 */
[--C-:B----4-:R-:W-:Y:S09]  /*19ce0*/  FFMA.FTZ R0, R23, UR4, -R214.reuse ;  /* 0x0000000417007c23 */ /* 0x110ff200080108d6 */
[----:B------:R3:W4:Y:S10]  /*19cf0*/  MUFU.EX2 R239, R4 ;  /* 0x0000000400ef7308 */ /* 0x0007340000000800 */
[----:B------:R4:W-:Y:S01]  /*19d00*/  MUFU.EX2 R235, R0 ;  /* 0x0000000000eb7308 */ /* 0x0009e20000000800 */
[----:B--2---:R-:W-:Y:S02]  /*19d10*/  LOP3.LUT R3, R141, 0x200, R233, 0xf8, !PT ;  /* 0x000002008d037812 */ /* 0x004fe400078ef8e9 */
[----:B------:R-:W2:Y:S02]  /*19d20*/  LDL.LU R233, [R1+0x44] ;  /* 0x0000440001e97983 */ /* 0x000ea40000300800 */
[----:B------:R-:W-:Y:S02]  /*19d30*/  LEA R212, R3, UR5, 0x1 ;  /* 0x0000000503d47c11 */ /* 0x000fe4000f8e08ff */
[----:B------:R-:W-:Y:S01]  /*19d40*/  FSEL R3, R135, RZ, P2 ;  /* 0x000000ff87037208 */ /* 0x000fe20001000000 */
[--C-:B---3--:R-:W-:Y:S01]  /*19d50*/  FFMA.FTZ R4, R30, UR4, -R7.reuse ;  /* 0x000000041e047c23 */ /* 0x108fe20008010807 */
[----:B-1----:R-:W-:Y:S01]  /*19d60*/  FFMA.FTZ R2, R24, UR4, -R214 ;  /* 0x0000000418027c23 */ /* 0x002fe200080108d6 */
[----:B------:R-:W1:Y:S02]  /*19d70*/  LDSM.16.MT88.4 R20, [R212+0xc000] ;  /* 0x00c00000d414783b */ /* 0x000e640000004200 */
[----:B------:R-:W-:Y:S01]  /*19d80*/  FADD.FTZ R5, -R3, R140 ;  /* 0x0000008c03057221 */ /* 0x000fe20000010100 */
[----:B------:R-:W3:Y:S01]  /*19d90*/  MUFU.EX2 R234, R4 ;  /* 0x0000000400ea7308 */ /* 0x000ee20000000800 */
[----:B----4-:R-:W-:Y:S01]  /*19da0*/  FSEL R0, R136, RZ, P1 ;  /* 0x000000ff88007208 */ /* 0x010fe20000800000 */
[----:B------:R-:W-:Y:S01]  /*19db0*/  FMUL.FTZ R3, R6, UR4 ;  /* 0x0000000406037c20 */ /* 0x000fe20008410000 */
[----:B------:R-:W-:Y:S07]  /*19dc0*/  IADD3 R216, PT, PT, R229, R212, RZ ;  /* 0x000000d4e5d87210 */ /* 0x000fee0007ffe0ff */
[----:B------:R4:W4:Y:S01]  /*19dd0*/  MUFU.EX2 R242, R2 ;  /* 0x0000000200f27308 */ /* 0x0009220000000800 */
[----:B------:R-:W-:Y:S02]  /*19de0*/  F2FP.BF16.F32.PACK_AB R141, R239, R33 ;  /* 0x00000021ef8d723e */ /* 0x000fe400000010ff */
[----:B------:R-:W-:Y:S02]  /*19df0*/  F2FP.BF16.F32.PACK_AB R143, R232, R230 ;  /* 0x000000e6e88f723e */ /* 0x000fe400000010ff */
[----:B---3--:R-:W-:Y:S01]  /*19e00*/  F2FP.BF16.F32.PACK_AB R142, R234, R231 ;  /* 0x000000e7ea8e723e */ /* 0x008fe200000010ff */
[----:B----4-:R-:W-:Y:S01]  /*19e10*/  FFMA.FTZ R2, R209, UR4, -R7 ;  /* 0x00000004d1027c23 */ /* 0x010fe20008010807 */
[----:B------:R-:W-:Y:S02]  /*19e20*/  F2FP.BF16.F32.PACK_AB R209, R240, R31 ;  /* 0x0000001ff0d1723e */ /* 0x000fe400000010ff */
[----:B------:R-:W-:Y:S01]  /*19e30*/  F2FP.BF16.F32.PACK_AB R211, R235, R242 ;  /* 0x000000f2ebd3723e */ /* 0x000fe200000010ff */
[----:B------:R3:W4:Y:S02]  /*19e40*/  MUFU.EX2 R237, R2 ;  /* 0x0000000200ed7308 */ /* 0x0007240000000800 */
[----:B---3--:R-:W-:Y:S01]  /*19e50*/  FADD.FTZ R2, -R0, R132 ;  /* 0x0000008400027221 */ /* 0x008fe20000010100 */
[----:B------:R-:W-:Y:S07]  /*19e60*/  FSEL R0, R134, RZ, P0 ;  /* 0x000000ff86007208 */ /* 0x000fee0000000000 */
[----:B------:R-:W3:Y:S01]  /*19e70*/  MUFU.EX2 R132, R3 ;  /* 0x0000000300847308 */ /* 0x000ee20000000800 */
[----:B----4-:R-:W-:Y:S01]  /*19e80*/  F2FP.BF16.F32.PACK_AB R140, R237, R56 ;  /* 0x00000038ed8c723e */ /* 0x010fe200000010ff */
[----:B------:R-:W-:Y:S01]  /*19e90*/  FMUL.FTZ R4, R2, UR4 ;  /* 0x0000000402047c20 */ /* 0x000fe20008410000 */
[----:B------:R-:W-:Y:S01]  /*19ea0*/  FMUL.FTZ R2, R5, UR4 ;  /* 0x0000000405027c20 */ /* 0x000fe20008410000 */
[----:B------:R-:W-:Y:S06]  /*19eb0*/  FADD.FTZ R0, -R0, R139 ;  /* 0x0000008b00007221 */ /* 0x000fec0000010100 */
[----:B------:R-:W4:Y:S01]  /*19ec0*/  MUFU.EX2 R3, R2 ;  /* 0x0000000200037308 */ /* 0x000f220000000800 */
[----:B------:R-:W-:Y:S09]  /*19ed0*/  FMUL.FTZ R0, R0, UR4 ;  /* 0x0000000400007c20 */ /* 0x000ff20008410000 */
[----:B------:R1:W1:Y:S01]  /*19ee0*/  MUFU.EX2 R2, R4 ;  /* 0x0000000400027308 */ /* 0x0002620000000800 */
[C---:B---3--:R-:W-:Y:S09]  /*19ef0*/  FMUL.FTZ R5, R132.reuse, R145 ;  /* 0x0000009184057220 */ /* 0x048ff20000410000 */
[----:B------:R-:W3:Y:S01]  /*19f00*/  MUFU.EX2 R0, R0 ;  /* 0x0000000000007308 */ /* 0x000ee20000000800 */
[C---:B------:R-:W-:Y:S01]  /*19f10*/  FMUL.FTZ R16, R132.reuse, R156 ;  /* 0x0000009c84107220 */ /* 0x040fe20000410000 */
[----:B------:R-:W-:Y:S01]  /*19f20*/  FMUL.FTZ R17, R132, R157 ;  /* 0x0000009d84117220 */ /* 0x000fe20000410000 */
[----:B------:R-:W-:Y:S01]  /*19f30*/  IMAD.MOV.U32 R156, RZ, RZ, R220 ;  /* 0x000000ffff9c7224 */ /* 0x000fe200078e00dc */
[----:B------:R-:W-:Y:S01]  /*19f40*/  IADD3 R220, PT, PT, R212, 0xc040, RZ ;  /* 0x0000c040d4dc7810 */ /* 0x000fe20007ffe0ff */
[C---:B------:R-:W-:Y:S01]  /*19f50*/  FMUL.FTZ R32, R132.reuse, R172 ;  /* 0x000000ac84207220 */ /* 0x040fe20000410000 */
[C---:B----4-:R-:W-:Y:S01]  /*19f60*/  FMUL.FTZ R18, R3.reuse, R158 ;  /* 0x0000009e03127220 */ /* 0x050fe20000410000 */
[C---:B------:R-:W-:Y:S01]  /*19f70*/  FMUL.FTZ R19, R3.reuse, R159 ;  /* 0x0000009f03137220 */ /* 0x040fe20000410000 */
[----:B------:R-:W-:Y:S02]  /*19f80*/  IMAD.MOV.U32 R158, RZ, RZ, R37 ;  /* 0x000000ffff9e7224 */ /* 0x000fe400078e0025 */
[C---:B------:R-:W-:Y:S01]  /*19f90*/  FMUL.FTZ R6, R3.reuse, R146 ;  /* 0x0000009203067220 */ /* 0x040fe20000410000 */
[----:B------:R-:W-:Y:S02]  /*19fa0*/  IMAD.MOV.U32 R159, RZ, RZ, R36 ;  /* 0x000000ffff9f7224 */ /* 0x000fe400078e0024 */
[C---:B-1----:R-:W-:Y:S01]  /*19fb0*/  FMUL.FTZ R4, R132.reuse, R144 ;  /* 0x0000009084047220 */ /* 0x042fe20000410000 */
[----:B------:R-:W1:Y:S01]  /*19fc0*/  LDSM.16.MT88.4 R36, [R216+0xc000] ;  /* 0x00c00000d824783b */ /* 0x000e620000004200 */
[C---:B------:R-:W-:Y:S01]  /*19fd0*/  FMUL.FTZ R7, R3.reuse, R147 ;  /* 0x0000009303077220 */ /* 0x040fe20000410000 */
[----:B------:R-:W-:Y:S01]  /*19fe0*/  FMUL.FTZ R65, R132, R205 ;  /* 0x000000cd84417220 */ /* 0x000fe20000410000 */
[C---:B------:R-:W-:Y:S01]  /*19ff0*/  FMUL.FTZ R66, R3.reuse, R206 ;  /* 0x000000ce03427220 */ /* 0x040fe20000410000 */
[C---:B------:R-:W-:Y:S01]  /*1a000*/  FMUL.FTZ R67, R3.reuse, R207 ;  /* 0x000000cf03437220 */ /* 0x040fe20000410000 */
[C---:B------:R-:W-:Y:S01]  /*1a010*/  FMUL.FTZ R8, R2.reuse, R148 ;  /* 0x0000009402087220 */ /* 0x040fe20000410000 */
[----:B------:R-:W-:Y:S01]  /*1a020*/  FMUL.FTZ R9, R2, R149 ;  /* 0x0000009502097220 */ /* 0x000fe20000410000 */
[C---:B---3--:R-:W-:Y:S01]  /*1a030*/  FMUL.FTZ R11, R0.reuse, R151 ;  /* 0x00000097000b7220 */ /* 0x048fe20000410000 */
[-C--:B------:R-:W-:Y:S05]  /*1a040*/  HMMA.16816.F32.BF16 R4, R140, R20.reuse, R4 ;  /* 0x000000148c04723c */ /* 0x080fea0000041804 */
        /* <DEDUP_REMOVED lines=9> */
[----:B------:R-:W-:Y:S02]  /*1a0e0*/  IMAD.MOV.U32 R172, RZ, RZ, R33 ;  /* 0x000000ffffac7224 */ /* 0x000fe400078e0021 */
[----:B------:R-:W-:Y:S01]  /*1a0f0*/  FMUL.FTZ R29, R2, R169 ;  /* 0x000000a9021d7220 */ /* 0x000fe20000410000 */
[----:B------:R-:W-:Y:S02]  /*1a100*/  IMAD.MOV.U32 R157, RZ, RZ, R35 ;  /* 0x000000ffff9d7224 */ /* 0x000fe400078e0023 */
[----:B------:R-:W-:Y:S01]  /*1a110*/  FMUL.FTZ R33, R132, R173 ;  /* 0x000000ad84217220 */ /* 0x000fe20000410000 */
[C---:B------:R-:W-:Y:S01]  /*1a120*/  FMUL.FTZ R35, R3.reuse, R175 ;  /* 0x000000af03237220 */ /* 0x040fe20000410000 */
[----:B------:R-:W-:Y:S01]  /*1a130*/  IMAD.MOV.U32 R169, RZ, RZ, R54 ;  /* 0x000000ffffa97224 */ /* 0x000fe200078e0036 */
[----:B------:R-:W-:Y:S01]  /*1a140*/  MOV R173, R53 ;  /* 0x0000003500ad7202 */ /* 0x000fe20000000f00 */
[----:B------:R-:W-:Y:S02]  /*1a150*/  IMAD.MOV.U32 R151, RZ, RZ, R52 ;  /* 0x000000ffff977224 */ /* 0x000fe400078e0034 */
[----:B------:R-:W-:Y:S01]  /*1a160*/  FMUL.FTZ R30, R0, R170 ;  /* 0x000000aa001e7220 */ /* 0x000fe20000410000 */
[----:B------:R-:W-:Y:S02]  /*1a170*/  IMAD.MOV.U32 R175, RZ, RZ, R55 ;  /* 0x000000ffffaf7224 */ /* 0x000fe400078e0037 */
[----:B------:R-:W-:Y:S01]  /*1a180*/  FMUL.FTZ R28, R2, R168 ;  /* 0x000000a8021c7220 */ /* 0x000fe20000410000 */
[----:B------:R-:W-:Y:S02]  /*1a190*/  IMAD.MOV.U32 R170, RZ, RZ, R31 ;  /* 0x000000ffffaa7224 */ /* 0x000fe400078e001f */
[----:B------:R-:W-:Y:S01]  /*1a1a0*/  FMUL.FTZ R31, R0, R171 ;  /* 0x000000ab001f7220 */ /* 0x000fe20000410000 */
[C---:B------:R-:W-:Y:S01]  /*1a1b0*/  FMUL.FTZ R34, R3.reuse, R174 ;  /* 0x000000ae03227220 */ /* 0x040fe20000410000 */
[----:B------:R-:W-:Y:S02]  /*1a1c0*/  IMAD.MOV.U32 R155, RZ, RZ, R45 ;  /* 0x000000ffff9b7224 */ /* 0x000fe400078e002d */
[C---:B------:R-:W-:Y:S01]  /*1a1d0*/  FMUL.FTZ R45, R2.reuse, R185 ;  /* 0x000000b9022d7220 */ /* 0x040fe20000410000 */
[----:B------:R-:W-:Y:S02]  /*1a1e0*/  IMAD.MOV.U32 R154, RZ, RZ, R44 ;  /* 0x000000ffff9a7224 */ /* 0x000fe400078e002c */
[----:B------:R-:W-:Y:S01]  /*1a1f0*/  FMUL.FTZ R44, R2, R184 ;  /* 0x000000b8022c7220 */ /* 0x000fe20000410000 */
[----:B------:R-:W-:Y:S01]  /*1a200*/  IMAD.MOV.U32 R149, RZ, RZ, R51 ;  /* 0x000000ffff957224 */ /* 0x000fe200078e0033 */
[----:B------:R-:W-:Y:S01]  /*1a210*/  MOV R152, R48 ;  /* 0x0000003000987202 */ /* 0x000fe20000000f00 */
[----:B------:R-:W-:Y:S01]  /*1a220*/  IMAD.MOV.U32 R153, RZ, RZ, R50 ;  /* 0x000000ffff997224 */ /* 0x000fe200078e0032 */
[----:B------:R-:W-:Y:S01]  /*1a230*/  MOV R174, R49 ;  /* 0x0000003100ae7202 */ /* 0x000fe20000000f00 */
[C---:B------:R-:W-:Y:S01]  /*1a240*/  FMUL.FTZ R48, R132.reuse, R188 ;  /* 0x000000bc84307220 */ /* 0x040fe20000410000 */
[----:B------:R-:W-:Y:S01]  /*1a250*/  FMUL.FTZ R49, R132, R189 ;  /* 0x000000bd84317220 */ /* 0x000fe20000410000 */
[C---:B------:R-:W-:Y:S01]  /*1a260*/  FMUL.FTZ R50, R3.reuse, R190 ;  /* 0x000000be03327220 */ /* 0x040fe20000410000 */
[C---:B------:R-:W-:Y:S01]  /*1a270*/  FMUL.FTZ R51, R3.reuse, R191 ;  /* 0x000000bf03337220 */ /* 0x040fe20000410000 */
[----:B------:R-:W-:Y:S01]  /*1a280*/  MOV R150, R58 ;  /* 0x0000003a00967202 */ /* 0x000fe20000000f00 */
[----:B------:R-:W-:Y:S01]  /*1a290*/  IMAD.MOV.U32 R168, RZ, RZ, R57 ;  /* 0x000000ffffa87224 */ /* 0x000fe200078e0039 */
[----:B------:R-:W-:Y:S01]  /*1a2a0*/  MOV R171, R56 ;  /* 0x0000003800ab7202 */ /* 0x000fe20000000f00 */
[----:B------:R-:W-:Y:S02]  /*1a2b0*/  IMAD.MOV.U32 R165, RZ, RZ, R59 ;  /* 0x000000ffffa57224 */ /* 0x000fe400078e003b */
[C---:B------:R-:W-:Y:S01]  /*1a2c0*/  FMUL.FTZ R56, R2.reuse, R192 ;  /* 0x000000c002387220 */ /* 0x040fe20000410000 */
[----:B------:R-:W-:Y:S01]  /*1a2d0*/  FMUL.FTZ R57, R2, R193 ;  /* 0x000000c102397220 */ /* 0x000fe20000410000 */
[C---:B------:R-:W-:Y:S01]  /*1a2e0*/  FMUL.FTZ R58, R0.reuse, R194 ;  /* 0x000000c2003a7220 */ /* 0x040fe20000410000 */
[----:B------:R-:W-:Y:S01]  /*1a2f0*/  FMUL.FTZ R59, R0, R195 ;  /* 0x000000c3003b7220 */ /* 0x000fe20000410000 */
[----:B------:R-:W-:Y:S01]  /*1a300*/  IMAD.MOV.U32 R166, RZ, RZ, R61 ;  /* 0x000000ffffa67224 */ /* 0x000fe200078e003d */
[----:B------:R-:W-:Y:S01]  /*1a310*/  MOV R167, R60 ;  /* 0x0000003c00a77202 */ /* 0x000fe20000000f00 */
[C---:B------:R-:W-:Y:S01]  /*1a320*/  FMUL.FTZ R60, R2.reuse, R200 ;  /* 0x000000c8023c7220 */ /* 0x040fe20000410000 */
[----:B------:R-:W-:Y:S01]  /*1a330*/  FMUL.FTZ R61, R2, R201 ;  /* 0x000000c9023d7220 */ /* 0x000fe20000410000 */
        /* <DEDUP_REMOVED lines=67> */
[----:B------:R-:W3:Y:S01]  /*1a770*/  LDL.LU R188, [R1+0x70] ;  /* 0x0000700001bc7983 */ /* 0x000ee20000300800 */
[----:B------:R-:W-:Y:S01]  /*1a780*/  FFMA.FTZ R153, R153, UR4, -R214 ;  /* 0x0000000499997c23 */ /* 0x000fe200080108d6 */
[----:B------:R-:W-:Y:S10]  /*1a790*/  MUFU.EX2 R248, R236 ;  /* 0x000000ec00f87308 */ /* 0x000ff40000000800 */
[----:B------:R-:W-:Y:S01]  /*1a7a0*/  MUFU.EX2 R192, R148 ;  /* 0x0000009400c07308 */ /* 0x000fe20000000800 */
[----:B--2---:R-:W-:Y:S07]  /*1a7b0*/  F2FP.BF16.F32.PACK_AB R210, R233, R243 ;  /* 0x000000f3e9d2723e */ /* 0x004fee00000010ff */
[C---:B------:R-:W-:Y:S04]  /*1a7c0*/  HMMA.16816.F32.BF16 R8, R208.reuse, R20, R8 ;  /* 0x00000014d008723c */ /* 0x040fe80000041808 */
[C---:B------:R-:W-:Y:S01]  /*1a7d0*/  FMUL.FTZ R20, R132.reuse, R160 ;  /* 0x000000a084147220 */ /* 0x040fe20000410000 */
[----:B------:R-:W-:Y:S01]  /*1a7e0*/  FMUL.FTZ R21, R132, R161 ;  /* 0x000000a184157220 */ /* 0x000fe20000410000 */
[----:B------:R-:W-:Y:S02]  /*1a7f0*/  IMAD.MOV.U32 R161, RZ, RZ, R62 ;  /* 0x000000ffffa17224 */ /* 0x000fe400078e003e */
[----:B------:R-:W-:Y:S01]  /*1a800*/  FMUL.FTZ R62, R0, R202 ;  /* 0x000000ca003e7220 */ /* 0x000fe20000410000 */
[-C--:B------:R-:W-:Y:S03]  /*1a810*/  HMMA.16816.F32.BF16 R12, R208, R22.reuse, R12 ;  /* 0x00000016d00c723c */ /* 0x080fe6000004180c */
[----:B------:R-:W-:Y:S02]  /*1a820*/  IMAD.MOV.U32 R160, RZ, RZ, R40 ;  /* 0x000000ffffa07224 */ /* 0x000fe400078e0028 */
[C---:B------:R-:W-:Y:S01]  /*1a830*/  FMUL.FTZ R40, R2.reuse, R180 ;  /* 0x000000b402287220 */ /* 0x040fe20000410000 */
[----:B------:R-:W-:Y:S01]  /*1a840*/  MOV R180, R41 ;  /* 0x0000002900b47202 */ /* 0x000fe20000000f00 */
[----:B------:R-:W-:Y:S01]  /*1a850*/  FMUL.FTZ R41, R2, R181 ;  /* 0x000000b502297220 */ /* 0x000fe20000410000 */
[C---:B------:R-:W-:Y:S04]  /*1a860*/  HMMA.16816.F32.BF16 R16, R140.reuse, R22, R16 ;  /* 0x000000168c10723c */ /* 0x040fe80000041810 */
[C---:B------:R-:W-:Y:S01]  /*1a870*/  FMUL.FTZ R22, R3.reuse, R162 ;  /* 0x000000a203167220 */ /* 0x040fe20000410000 */
[----:B------:R-:W-:Y:S01]  /*1a880*/  FMUL.FTZ R23, R3, R163 ;  /* 0x000000a303177220 */ /* 0x000fe20000410000 */
[----:B------:R-:W-:Y:S01]  /*1a890*/  MOV R162, R46 ;  /* 0x0000002e00a27202 */ /* 0x000fe20000000f00 */
[----:B------:R-:W-:Y:S05]  /*1a8a0*/  FMUL.FTZ R46, R0, R186 ;  /* 0x000000ba002e7220 */ /* 0x000fea0000410000 */
[-C--:B-1----:R-:W-:Y:S01]  /*1a8b0*/  HMMA.16816.F32.BF16 R20, R140, R36.reuse, R20 ;  /* 0x000000248c14723c */ /* 0x082fe20000041814 */
[----:B------:R-:W-:Y:S07]  /*1a8c0*/  MUFU.EX2 R162, R162 ;  /* 0x000000a200a27308 */ /* 0x000fee0000000800 */
[C---:B------:R-:W-:Y:S04]  /*1a8d0*/  HMMA.16816.F32.BF16 R24, R208.reuse, R36, R24 ;  /* 0x00000024d018723c */ /* 0x040fe80000041818 */
[----:B------:R-:W-:Y:S02]  /*1a8e0*/  VIADD R36, R212, 0xc000 ;  /* 0x0000c000d4247836 */ /* 0x000fe40000000000 */
[----:B------:R-:W-:Y:S02]  /*1a8f0*/  FMUL.FTZ R37, R132, R177 ;  /* 0x000000b184257220 */ /* 0x000fe40000410000 */
[-C--:B------:R-:W-:Y:S03]  /*1a900*/  HMMA.16816.F32.BF16 R28, R208, R38.reuse, R28 ;  /* 0x00000026d01c723c */ /* 0x080fe6000004181c */
[----:B------:R-:W-:Y:S02]  /*1a910*/  @P4 VIADD R220, R36, 0xffffffc0 ;  /* 0xffffffc024dc4836 */ /* 0x000fe40000000000 */
[----:B------:R-:W-:Y:S01]  /*1a920*/  FMUL.FTZ R36, R132, R176 ;  /* 0x000000b084247220 */ /* 0x000fe20000410000 */
[----:B------:R-:W-:Y:S02]  /*1a930*/  IMAD.MOV.U32 R176, RZ, RZ, R47 ;  /* 0x000000ffffb07224 */ /* 0x000fe400078e002f */
[C---:B------:R-:W-:Y:S01]  /*1a940*/  FMUL.FTZ R47, R0.reuse, R187 ;  /* 0x000000bb002f7220 */ /* 0x040fe20000410000 */
[----:B------:R-:W-:Y:S01]  /*1a950*/  IMAD.IADD R139, R229, 0x1, R220 ;  /* 0x00000001e58b7824 */ /* 0x000fe200078e02dc */
[C---:B------:R-:W-:Y:S01]  /*1a960*/  HMMA.16816.F32.BF16 R32, R140.reuse, R38, R32 ;  /* 0x000000268c20723c */ /* 0x040fe20000041820 */
[----:B------:R-:W1:Y:S03]  /*1a970*/  LDSM.16.MT88.4 R52, [R220] ;  /* 0x00000000dc34783b */ /* 0x000e660000004200 */
[C---:B------:R-:W-:Y:S01]  /*1a980*/  FMUL.FTZ R38, R3.reuse, R178 ;  /* 0x000000b203267220 */ /* 0x040fe20000410000 */
[----:B------:R-:W-:Y:S01]  /*1a990*/  FMUL.FTZ R39, R3, R179 ;  /* 0x000000b303277220 */ /* 0x000fe20000410000 */
[----:B------:R-:W-:Y:S01]  /*1a9a0*/  MOV R179, R43 ;  /* 0x0000002b00b37202 */ /* 0x000fe20000000f00 */
[C---:B------:R-:W-:Y:S01]  /*1a9b0*/  FMUL.FTZ R43, R0.reuse, R183 ;  /* 0x000000b7002b7220 */ /* 0x040fe20000410000 */
[----:B------:R-:W-:Y:S01]  /*1a9c0*/  IMAD.MOV.U32 R178, RZ, RZ, R42 ;  /* 0x000000ffffb27224 */ /* 0x000fe200078e002a */
[----:B------:R-:W2:Y:S01]  /*1a9d0*/  LDSM.16.MT88.4 R144, [R139] ;  /* 0x000000008b90783b */ /* 0x000ea20000004200 */
[----:B------:R-:W-:Y:S01]  /*1a9e0*/  FMUL.FTZ R42, R0, R182 ;  /* 0x000000b6002a7220 */ /* 0x000fe20000410000 */
[----:B------:R-:W-:Y:S01]  /*1a9f0*/  IMAD.MOV.U32 R181, RZ, RZ, R179 ;  /* 0x000000ffffb57224 */ /* 0x000fe200078e00b3 */
[----:B------:R-:W-:Y:S01]  /*1aa00*/  MOV R179, R176 ;  /* 0x000000b000b37202 */ /* 0x000fe20000000f00 */
[----:B------:R-:W-:Y:S01]  /*1aa10*/  IMAD.MOV.U32 R176, RZ, RZ, R175 ;  /* 0x000000ffffb07224 */ /* 0x000fe200078e00af */
[----:B------:R-:W-:Y:S01]  /*1aa20*/  MUFU.EX2 R187, R178 ;  /* 0x000000b200bb7308 */ /* 0x000fe20000000800 */
[----:B------:R-:W-:Y:S01]  /*1aa30*/  IMAD.MOV.U32 R175, RZ, RZ, R174 ;  /* 0x000000ffffaf7224 */ /* 0x000fe200078e00ae */
[----:B------:R-:W-:Y:S01]  /*1aa40*/  MOV R174, R173 ;  /* 0x000000ad00ae7202 */ /* 0x000fe20000000f00 */
[----:B------:R-:W-:Y:S02]  /*1aa50*/  IMAD.MOV.U32 R173, RZ, RZ, R172 ;  /* 0x000000ffffad7224 */ /* 0x000fe400078e00ac */
[----:B------:R-:W-:Y:S05]  /*1aa60*/  IMAD.MOV.U32 R172, RZ, RZ, R171 ;  /* 0x000000ffffac7224 */ /* 0x000fea00078e00ab */
[----:B------:R4:W-:Y:S01]  /*1aa70*/  MUFU.EX2 R194, R175 ;  /* 0x000000af00c27308 */ /* 0x0009e20000000800 */
[----:B------:R-:W-:Y:S01]  /*1aa80*/  IMAD.MOV.U32 R185, RZ, RZ, R174 ;  /* 0x000000ffffb97224 */ /* 0x000fe200078e00ae */
[----:B------:R-:W-:Y:S01]  /*1aa90*/  MOV R171, R170 ;  /* 0x000000aa00ab7202 */ /* 0x000fe20000000f00 */
[----:B------:R-:W-:Y:S02]  /*1aaa0*/  IMAD.MOV.U32 R170, RZ, RZ, R168 ;  /* 0x000000ffffaa7224 */ /* 0x000fe400078e00a8 */
[----:B------:R-:W-:Y:S01]  /*1aab0*/  IMAD.MOV.U32 R168, RZ, RZ, R167 ;  /* 0x000000ffffa87224 */ /* 0x000fe200078e00a7 */
[----:B------:R-:W-:Y:S01]  /*1aac0*/  MOV R167, R166 ;  /* 0x000000a600a77202 */ /* 0x000fe20000000f00 */
[----:B------:R-:W-:Y:S02]  /*1aad0*/  IMAD.MOV.U32 R166, RZ, RZ, R161 ;  /* 0x000000ffffa67224 */ /* 0x000fe400078e00a1 */
[----:B------:R-:W-:Y:S02]  /*1aae0*/  IMAD.MOV.U32 R183, RZ, RZ, R170 ;  /* 0x000000ffffb77224 */ /* 0x000fe400078e00aa */
[----:B------:R-:W-:Y:S01]  /*1aaf0*/  IMAD.MOV.U32 R174, RZ, RZ, R167 ;  /* 0x000000ffffae7224 */ /* 0x000fe200078e00a7 */
[----:B------:R-:W-:Y:S01]  /*1ab00*/  MOV R167, R154 ;  /* 0x0000009a00a77202 */ /* 0x000fe20000000f00 */
[----:B------:R-:W-:Y:S01]  /*1ab10*/  FFMA.FTZ R154, R224, UR4, -R213 ;  /* 0x00000004e09a7c23 */ /* 0x000fe200080108d5 */
[----:B------:R-:W-:Y:S01]  /*1ab20*/  MOV R189, R183 ;  /* 0x000000b700bd7202 */ /* 0x000fe20000000f00 */
[----:B------:R-:W-:Y:S01]  /*1ab30*/  IMAD.MOV.U32 R191, RZ, RZ, R174 ;  /* 0x000000ffffbf7224 */ /* 0x000fe200078e00ae */
[----:B----4-:R-:W-:Y:S01]  /*1ab40*/  MOV R175, R172 ;  /* 0x000000ac00af7202 */ /* 0x010fe20000000f00 */
[----:B------:R-:W-:Y:S02]  /*1ab50*/  IMAD.MOV.U32 R172, RZ, RZ, R166 ;  /* 0x000000ffffac7224 */ /* 0x000fe400078e00a6 */
[----:B------:R-:W-:Y:S01]  /*1ab60*/  FFMA.FTZ R224, R191, UR4, -R215 ;  /* 0x00000004bfe07c23 */ /* 0x000fe200080108d7 */
[----:B------:R-:W-:Y:S01]  /*1ab70*/  IMAD.MOV.U32 R170, RZ, RZ, R158 ;  /* 0x000000ffffaa7224 */ /* 0x000fe200078e009e */
[-C--:B-1----:R-:W-:Y:S03]  /*1ab80*/  HMMA.16816.F32.BF16 R36, R140, R52.reuse, R36 ;  /* 0x000000348c24723c */ /* 0x082fe60000041824 */
[----:B------:R-:W-:Y:S01]  /*1ab90*/  MOV R203, R172 ;  /* 0x000000ac00cb7202 */ /* 0x000fe20000000f00 */
[----:B------:R-:W-:Y:S01]  /*1aba0*/  FFMA.FTZ R158, R226, UR4, -R214 ;  /* 0x00000004e29e7c23 */ /* 0x000fe200080108d6 */
[----:B------:R-:W-:Y:S01]  /*1abb0*/  IMAD.MOV.U32 R200, RZ, RZ, R167 ;  /* 0x000000ffffc87224 */ /* 0x000fe200078e00a7 */
[----:B------:R-:W-:Y:S01]  /*1abc0*/  MUFU.EX2 R224, R224 ;  /* 0x000000e000e07308 */ /* 0x000fe20000000800 */
[----:B------:R-:W-:Y:S01]  /*1abd0*/  IMAD.MOV.U32 R167, RZ, RZ, R151 ;  /* 0x000000ffffa77224 */ /* 0x000fe200078e0097 */
[C---:B------:R-:W-:Y:S04]  /*1abe0*/  HMMA.16816.F32.BF16 R40, R208.reuse, R52, R40 ;  /* 0x00000034d028723c */ /* 0x040fe80000041828 */
[C---:B------:R-:W-:Y:S01]  /*1abf0*/  FMUL.FTZ R52, R132.reuse, R196 ;  /* 0x000000c484347220 */ /* 0x040fe20000410000 */
[----:B------:R-:W-:Y:S01]  /*1ac00*/  FMUL.FTZ R53, R132, R197 ;  /* 0x000000c584357220 */ /* 0x000fe20000410000 */
[----:B------:R-:W-:Y:S02]  /*1ac10*/  IMAD.MOV.U32 R166, RZ, RZ, R152 ;  /* 0x000000ffffa67224 */ /* 0x000fe400078e0098 */
[----:B------:R-:W-:Y:S01]  /*1ac20*/  FFMA.FTZ R152, R223, UR4, -R213 ;  /* 0x00000004df987c23 */ /* 0x000fe200080108d5 */
[-C--:B------:R-:W-:Y:S01]  /*1ac30*/  HMMA.16816.F32.BF16 R44, R208, R54.reuse, R44 ;  /* 0x00000036d02c723c */ /* 0x080fe2000004182c */
[----:B------:R-:W-:Y:S02]  /*1ac40*/  MUFU.EX2 R167, R167 ;  /* 0x000000a700a77308 */ /* 0x000fe40000000800 */
[----:B------:R-:W-:Y:S08]  /*1ac50*/  IMAD.MOV.U32 R201, RZ, RZ, R166 ;  /* 0x000000ffffc97224 */ /* 0x000ff000078e00a6 */
[----:B------:R-:W-:Y:S01]  /*1ac60*/  MUFU.EX2 R186, R152 ;  /* 0x0000009800ba7308 */ /* 0x000fe20000000800 */
[----:B------:R-:W-:Y:S01]  /*1ac70*/  IMAD.MOV.U32 R183, RZ, RZ, R170 ;  /* 0x000000ffffb77224 */ /* 0x000fe200078e00aa */
[C---:B------:R-:W-:Y:S08]  /*1ac80*/  HMMA.16816.F32.BF16 R48, R140.reuse, R54, R48 ;  /* 0x000000368c30723c */ /* 0x040ff00000041830 */
[----:B------:R-:W-:Y:S01]  /*1ac90*/  MUFU.EX2 R201, R201 ;  /* 0x000000c900c97308 */ /* 0x000fe20000000800 */
[C---:B------:R-:W-:Y:S01]  /*1aca0*/  FMUL.FTZ R54, R3.reuse, R198 ;  /* 0x000000c603367220 */ /* 0x040fe20000410000 */
[----:B------:R-:W-:Y:S01]  /*1acb0*/  FMUL.FTZ R55, R3, R199 ;  /* 0x000000c703377220 */ /* 0x000fe20000410000 */
[----:B------:R-:W-:Y:S07]  /*1acc0*/  MOV R198, R150 ;  /* 0x0000009600c67202 */ /* 0x000fee0000000f00 */
[----:B------:R-:W-:Y:S01]  /*1acd0*/  MUFU.EX2 R199, R154 ;  /* 0x0000009a00c77308 */ /* 0x000fe20000000800 */
[----:B------:R-:W-:Y:S02]  /*1ace0*/  IMAD.MOV.U32 R170, RZ, RZ, R149 ;  /* 0x000000ffffaa7224 */ /* 0x000fe400078e0095 */
[----:B------:R-:W-:Y:S01]  /*1acf0*/  IMAD.MOV.U32 R184, RZ, RZ, R171 ;  /* 0x000000ffffb87224 */ /* 0x000fe200078e00ab */
[----:B------:R-:W-:Y:S01]  /*1ad00*/  MOV R171, R159 ;  /* 0x0000009f00ab7202 */ /* 0x000fe20000000f00 */
[-C--:B--2---:R-:W-:Y:S05]  /*1ad10*/  HMMA.16816.F32.BF16 R52, R140, R144.reuse, R52 ;  /* 0x000000908c34723c */ /* 0x084fea0000041834 */
[----:B------:R-:W-:Y:S01]  /*1ad20*/  MUFU.EX2 R170, R170 ;  /* 0x000000aa00aa7308 */ /* 0x000fe20000000800 */
[--C-:B------:R-:W-:Y:S01]  /*1ad30*/  FFMA.FTZ R159, R225, UR4, -R214.reuse ;  /* 0x00000004e19f7c23 */ /* 0x100fe200080108d6 */
[----:B------:R-:W-:Y:S02]  /*1ad40*/  IMAD.MOV.U32 R204, RZ, RZ, R171 ;  /* 0x000000ffffcc7224 */ /* 0x000fe400078e00ab */
[----:B------:R-:W-:Y:S01]  /*1ad50*/  FFMA.FTZ R225, R185, UR4, -R214 ;  /* 0x00000004b9e17c23 */ /* 0x000fe200080108d6 */
[----:B------:R-:W-:Y:S01]  /*1ad60*/  IMAD.MOV.U32 R185, RZ, RZ, R184 ;  /* 0x000000ffffb97224 */ /* 0x000fe200078e00b8 */
[----:B------:R-:W-:Y:S01]  /*1ad70*/  MOV R171, R165 ;  /* 0x000000a500ab7202 */ /* 0x000fe20000000f00 */
[C---:B------:R-:W-:Y:S03]  /*1ad80*/  HMMA.16816.F32.BF16 R56, R208.reuse, R144, R56 ;  /* 0x00000090d038723c */ /* 0x040fe60000041838 */
[----:B------:R-:W-:Y:S01]  /*1ad90*/  MUFU.EX2 R225, R225 ;  /* 0x000000e100e17308 */ /* 0x000fe20000000800 */
[--C-:B------:R-:W-:Y:S01]  /*1ada0*/  FFMA.FTZ R226, R204, UR4, -R215.reuse ;  /* 0x00000004cce27c23 */ /* 0x100fe200080108d7 */
[--C-:B------:R-:W-:Y:S01]  /*1adb0*/  FFMA.FTZ R165, R138, UR4, -R214.reuse ;  /* 0x000000048aa57c23 */ /* 0x100fe200080108d6 */
[----:B------:R-:W-:Y:S01]  /*1adc0*/  LDSM.16.MT88.4 R204, [R139+0x1800] ;  /* 0x001800008bcc783b */ /* 0x000fe20000004200 */
[----:B------:R-:W-:Y:S01]  /*1add0*/  FFMA.FTZ R138, R198, UR4, -R215 ;  /* 0x00000004c68a7c23 */ /* 0x000fe200080108d7 */
[-C--:B------:R-:W-:Y:S05]  /*1ade0*/  HMMA.16816.F32.BF16 R60, R208, R146.reuse, R60 ;  /* 0x00000092d03c723c */ /* 0x080fea000004183c */
[----:B------:R-:W-:Y:S03]  /*1adf0*/  MUFU.EX2 R226, R226 ;  /* 0x000000e200e27308 */ /* 0x000fe60000000800 */
[C---:B------:R-:W-:Y:S01]  /*1ae00*/  HMMA.16816.F32.BF16 R64, R140.reuse, R146, R64 ;  /* 0x000000928c40723c */ /* 0x040fe20000041840 */
[----:B------:R-:W1:Y:S07]  /*1ae10*/  LDSM.16.MT88.4 R144, [R212+0xe000] ;  /* 0x00e00000d490783b */ /* 0x000e6e0000004200 */
[-C--:B-1----:R-:W-:Y:S03]  /*1ae20*/  HMMA.16816.F32.BF16 R68, R140, R144.reuse, R68 ;  /* 0x000000908c44723c */ /* 0x082fe60000041844 */
[----:B---3--:R-:W-:Y:S05]  /*1ae30*/  FFMA.FTZ R2, R2, R188, R189 ;  /* 0x000000bc02027223 */ /* 0x008fea00000100bd */
        /* <DEDUP_REMOVED lines=17> */
[----:B------:R-:W-:Y:S01]  /*1af50*/  FFMA.FTZ R145, R249, UR4, -R213 ;  /* 0x00000004f9917c23 */ /* 0x000fe200080108d5 */
[--C-:B------:R-:W-:Y:S01]  /*1af60*/  FFMA.FTZ R249, R222, UR4, -R214.reuse ;  /* 0x00000004def97c23 */ /* 0x100fe200080108d6 */
[----:B------:R-:W-:Y:S01]  /*1af70*/  MUFU.EX2 R250, R238 ;  /* 0x000000ee00fa7308 */ /* 0x000fe20000000800 */
[-C--:B------:R-:W-:Y:S09]  /*1af80*/  HMMA.16816.F32.BF16 R124, R208, R146.reuse, R124 ;  /* 0x00000092d07c723c */ /* 0x080ff2000004187c */
[----:B------:R1:W-:Y:S10]  /*1af90*/  MUFU.EX2 R163, R144 ;  /* 0x0000009000a37308 */ /* 0x0003f40000000800 */
[----:B------:R2:W3:Y:S01]  /*1afa0*/  MUFU.EX2 R164, R145 ;  /* 0x0000009100a47308 */ /* 0x0004e20000000800 */
[----:B------:R-:W-:Y:S09]  /*1afb0*/  HMMA.16816.F32.BF16 R128, R140, R146, R128 ;  /* 0x000000928c80723c */ /* 0x000ff20000041880 */
[----:B------:R-:W4:Y:S01]  /*1afc0*/  MUFU.EX2 R249, R249 ;  /* 0x000000f900f97308 */ /* 0x000f220000000800 */
[--C-:B------:R-:W-:Y:S01]  /*1afd0*/  FFMA.FTZ R140, R160, UR4, -R215.reuse ;  /* 0x00000004a08c7c23 */ /* 0x100fe200080108d7 */
[----:B------:R-:W-:Y:S01]  /*1afe0*/  FFMA.FTZ R141, R181, UR4, -R215 ;  /* 0x00000004b58d7c23 */ /* 0x000fe200080108d7 */
[--C-:B------:R-:W-:Y:S07]  /*1aff0*/  FFMA.FTZ R142, R156, UR4, -R214.reuse ;  /* 0x000000049c8e7c23 */ /* 0x100fee00080108d6 */
[----:B------:R4:W-:Y:S01]  /*1b000*/  MUFU.EX2 R181, R179 ;  /* 0x000000b300b57308 */ /* 0x0009e20000000800 */
[--C-:B------:R-:W-:Y:S01]  /*1b010*/  FFMA.FTZ R156, R245, UR4, -R213.reuse ;  /* 0x00000004f59c7c23 */ /* 0x100fe200080108d5 */
[--C-:B-1----:R-:W-:Y:S01]  /*1b020*/  FFMA.FTZ R144, R247, UR4, -R213.reuse ;  /* 0x00000004f7907c23 */ /* 0x102fe200080108d5 */
[----:B------:R-:W-:Y:S07]  /*1b030*/  FFMA.FTZ R245, R221, UR4, -R213 ;  /* 0x00000004ddf57c23 */ /* 0x000fee00080108d5 */
[----:B------:R1:W-:Y:S01]  /*1b040*/  MUFU.EX2 R178, R140 ;  /* 0x0000008c00b27308 */ /* 0x0003e20000000800 */
[--C-:B--2---:R-:W-:Y:S01]  /*1b050*/  FFMA.FTZ R145, R180, UR4, -R214.reuse ;  /* 0x00000004b4917c23 */ /* 0x104fe200080108d6 */
[----:B---3--:R-:W-:Y:S08]  /*1b060*/  F2FP.BF16.F32.PACK_AB R148, R164, R163 ;  /* 0x000000a3a494723e */ /* 0x008ff000000010ff */
[----:B------:R2:W3:Y:S01]  /*1b070*/  MUFU.EX2 R177, R144 ;  /* 0x0000009000b17308 */ /* 0x0004e20000000800 */
[----:B----4-:R-:W-:Y:S09]  /*1b080*/  F2FP.BF16.F32.PACK_AB R209, R249, R225 ;  /* 0x000000e1f9d1723e */ /* 0x010ff200000010ff */
[----:B------:R-:W-:Y:S01]  /*1b090*/  MUFU.EX2 R161, R145 ;  /* 0x0000009100a17308 */ /* 0x000fe20000000800 */
[----:B------:R-:W-:Y:S01]  /*1b0a0*/  MOV R179, R168 ;  /* 0x000000a800b37202 */ /* 0x000fe20000000f00 */
[----:B------:R-:W-:Y:S08]  /*1b0b0*/  IMAD.MOV.U32 R168, RZ, RZ, R155 ;  /* 0x000000ffffa87224 */ /* 0x000ff000078e009b */
[----:B------:R4:W-:Y:S01]  /*1b0c0*/  MUFU.EX2 R160, R141 ;  /* 0x0000008d00a07308 */ /* 0x0009e20000000800 */
[----:B------:R-:W-:Y:S01]  /*1b0d0*/  FFMA.FTZ R155, R227, UR4, -R213 ;  /* 0x00000004e39b7c23 */ /* 0x000fe200080108d5 */
[----:B-1----:R-:W-:Y:S01]  /*1b0e0*/  FFMA.FTZ R140, R251, UR4, -R215 ;  /* 0x00000004fb8c7c23 */ /* 0x002fe200080108d7 */
[----:B------:R-:W-:Y:S07]  /*1b0f0*/  IMAD.MOV.U32 R190, RZ, RZ, R179 ;  /* 0x000000ffffbe7224 */ /* 0x000fee00078e00b3 */
[----:B------:R-:W-:Y:S01]  /*1b100*/  MUFU.EX2 R196, R156 ;  /* 0x0000009c00c47308 */ /* 0x000fe20000000800 */
[----:B------:R-:W4:Y:S01]  /*1b110*/  LDL.LU R179, [R1+0x74] ;  /* 0x0000740001b37983 */ /* 0x000f220000300800 */
[--C-:B--2---:R-:W-:Y:S01]  /*1b120*/  FFMA.FTZ R144, R252, UR4, -R214.reuse ;  /* 0x00000004fc907c23 */ /* 0x104fe200080108d6 */
[----:B---3--:R-:W-:Y:S07]  /*1b130*/  F2FP.BF16.F32.PACK_AB R150, R192, R177 ;  /* 0x000000b1c096723e */ /* 0x008fee00000010ff */
[----:B------:R1:W-:Y:S01]  /*1b140*/  MUFU.EX2 R195, R140 ;  /* 0x0000008c00c37308 */ /* 0x0003e20000000800 */
[----:B------:R-:W2:Y:S01]  /*1b150*/  LDL.LU R174, [R1+0x68] ;  /* 0x0000680001ae7983 */ /* 0x000ea20000300800 */
[--C-:B------:R-:W-:Y:S01]  /*1b160*/  FFMA.FTZ R251, R219, UR4, -R213.reuse ;  /* 0x00000004dbfb7c23 */ /* 0x100fe200080108d5 */
[----:B------:R-:W-:Y:S07]  /*1b170*/  FFMA.FTZ R252, R218, UR4, -R213 ;  /* 0x00000004dafc7c23 */ /* 0x000fee00080108d5 */
[----:B------:R3:W3:Y:S01]  /*1b180*/  MUFU.EX2 R180, R144 ;  /* 0x0000009000b47308 */ /* 0x0006e20000000800 */
[----:B------:R-:W2:Y:S01]  /*1b190*/  LDL.LU R172, [R1+0x6c] ;  /* 0x00006c0001ac7983 */ /* 0x000ea20000300800 */
[----:B----4-:R-:W-:Y:S01]  /*1b1a0*/  FFMA.FTZ R141, R176, UR4, -R215 ;  /* 0x00000004b08d7c23 */ /* 0x010fe200080108d7 */
[----:B------:R-:W-:Y:S07]  /*1b1b0*/  FFMA.FTZ R213, R217, UR4, -R213 ;  /* 0x00000004d9d57c23 */ /* 0x000fee00080108d5 */
[----:B------:R4:W-:Y:S01]  /*1b1c0*/  MUFU.EX2 R176, R142 ;  /* 0x0000008e00b07308 */ /* 0x0009e20000000800 */
[----:B------:R-:W-:Y:S09]  /*1b1d0*/  MOV R184, R168 ;  /* 0x000000a800b87202 */ /* 0x000ff20000000f00 */
[----:B------:R4:W4:Y:S01]  /*1b1e0*/  MUFU.EX2 R182, R141 ;  /* 0x0000008d00b67308 */ /* 0x0009220000000800 */
[--C-:B-1----:R-:W-:Y:S01]  /*1b1f0*/  FFMA.FTZ R140, R157, UR4, -R214.reuse ;  /* 0x000000049d8c7c23 */ /* 0x102fe200080108d6 */
[--C-:B------:R-:W-:Y:S01]  /*1b200*/  FFMA.FTZ R157, R246, UR4, -R214.reuse ;  /* 0x00000004f69d7c23 */ /* 0x100fe200080108d6 */
[----:B------:R-:W-:Y:S07]  /*1b210*/  FFMA.FTZ R214, R137, UR4, -R214 ;  /* 0x0000000489d67c23 */ /* 0x000fee00080108d6 */
[----:B------:R-:W-:Y:S01]  /*1b220*/  MUFU.EX2 R197, R155 ;  /* 0x0000009b00c57308 */ /* 0x000fe20000000800 */
[----:B---3--:R-:W1:Y:S01]  /*1b230*/  LDSM.16.MT88.4 R144, [R212+0xc800] ;  /* 0x00c80000d490783b */ /* 0x008e620000004200 */
[----:B------:R-:W-:Y:S01]  /*1b240*/  F2FP.BF16.F32.PACK_AB R149, R180, R161 ;  /* 0x000000a1b495723e */ /* 0x000fe200000010ff */
[--C-:B------:R-:W-:Y:S07]  /*1b250*/  FFMA.FTZ R137, R171, UR4, -R215.reuse ;  /* 0x00000004ab897c23 */ /* 0x100fee00080108d7 */
[----:B------:R3:W3:Y:S01]  /*1b260*/  MUFU.EX2 R193, R140 ;  /* 0x0000008c00c17308 */ /* 0x0006e20000000800 */
[----:B----4-:R-:W-:Y:S01]  /*1b270*/  F2FP.BF16.F32.PACK_AB R142, R194, R181 ;  /* 0x000000b5c28e723e */ /* 0x010fe200000010ff */
[--C-:B------:R-:W-:Y:S08]  /*1b280*/  FFMA.FTZ R246, R203, UR4, -R215.reuse ;  /* 0x00000004cbf67c23 */ /* 0x100ff000080108d7 */
[----:B------:R4:W-:Y:S01]  /*1b290*/  MUFU.EX2 R168, R153 ;  /* 0x0000009900a87308 */ /* 0x0009e20000000800 */
[----:B------:R-:W-:Y:S02]  /*1b2a0*/  F2FP.BF16.F32.PACK_AB R141, R178, R160 ;  /* 0x000000a0b28d723e */ /* 0x000fe400000010ff */
[----:B------:R-:W-:Y:S07]  /*1b2b0*/  F2FP.BF16.F32.PACK_AB R143, R195, R182 ;  /* 0x000000b6c38f723e */ /* 0x000fee00000010ff */
[----:B------:R-:W-:Y:S10]  /*1b2c0*/  MUFU.EX2 R166, R157 ;  /* 0x0000009d00a67308 */ /* 0x000ff40000000800 */
[----:B------:R1:W-:Y:S01]  /*1b2d0*/  MUFU.EX2 R227, R244 ;  /* 0x000000f400e37308 */ /* 0x0003e20000000800 */
[----:B---3--:R-:W-:Y:S02]  /*1b2e0*/  F2FP.BF16.F32.PACK_AB R140, R187, R162 ;  /* 0x000000a2bb8c723e */ /* 0x008fe400000010ff */
[----:B------:R-:W-:Y:S07]  /*1b2f0*/  F2FP.BF16.F32.PACK_AB R151, R193, R176 ;  /* 0x000000b0c197723e */ /* 0x000fee00000010ff */
[----:B------:R-:W-:Y:S01]  /*1b300*/  MUFU.EX2 R247, R228 ;  /* 0x000000e400f77308 */ /* 0x000fe20000000800 */
[----:B----4-:R-:W-:Y:S09]  /*1b310*/  LDSM.16.MT88.4 R152, [R216+0xd000] ;  /* 0x00d00000d898783b */ /* 0x010ff20000004200 */
[----:B------:R3:W-:Y:S10]  /*1b320*/  MUFU.EX2 R171, R138 ;  /* 0x0000008a00ab7308 */ /* 0x0007f40000000800 */
[----:B------:R4:W-:Y:S01]  /*1b330*/  MUFU.EX2 R198, R137 ;  /* 0x0000008900c67308 */ /* 0x0009e20000000800 */
[----:B-1----:R1:W5:Y:S09]  /*1b340*/  LDL.LU R244, [R1+0xb0] ;  /* 0x0000b00001f47983 */ /* 0x0023720000300800 */
[----:B------:R-:W-:Y:S01]  /*1b350*/  MUFU.EX2 R184, R184 ;  /* 0x000000b800b87308 */ /* 0x000fe20000000800 */
[----:B------:R1:W5:Y:S09]  /*1b360*/  LDL.LU R238, [R1+0xac] ;  /* 0x0000ac0001ee7983 */ /* 0x0003720000300800 */
[----:B------:R-:W-:Y:S01]  /*1b370*/  MUFU.EX2 R246, R246 ;  /* 0x000000f600f67308 */ /* 0x000fe20000000800 */
[--C-:B---3--:R-:W-:Y:S01]  /*1b380*/  FFMA.FTZ R138, R200, UR4, -R215.reuse ;  /* 0x00000004c88a7c23 */ /* 0x108fe200080108d7 */
[-C--:B------:R-:W-:Y:S08]  /*1b390*/  HMMA.16816.F32.BF16 R4, R140, R144.reuse, R4 ;  /* 0x000000908c04723c */ /* 0x080ff00000041804 */
[----:B------:R-:W-:Y:S01]  /*1b3a0*/  MUFU.EX2 R200, R158 ;  /* 0x0000009e00c87308 */ /* 0x000fe20000000800 */
[--C-:B----4-:R-:W-:Y:S01]  /*1b3b0*/  FFMA.FTZ R137, R183, UR4, -R215.reuse ;  /* 0x00000004b7897c23 */ /* 0x110fe200080108d7 */
[----:B------:R-:W-:Y:S08]  /*1b3c0*/  FFMA.FTZ R215, R190, UR4, -R215 ;  /* 0x00000004bed77c23 */ /* 0x000ff000080108d7 */
[----:B------:R3:W-:Y:S01]  /*1b3d0*/  MUFU.EX2 R202, R138 ;  /* 0x0000008a00ca7308 */ /* 0x0007e20000000800 */
[----:B------:R-:W-:Y:S01]  /*1b3e0*/  LDSM.16.MT88.4 R188, [R220+0x1800] ;  /* 0x00180000dcbc783b */ /* 0x000fe20000004200 */
[C---:B------:R-:W-:Y:S08]  /*1b3f0*/  HMMA.16816.F32.BF16 R8, R148.reuse, R144, R8 ;  /* 0x000000909408723c */ /* 0x040ff00000041808 */
[----:B------:R-:W-:Y:S10]  /*1b400*/  MUFU.EX2 R183, R137 ;  /* 0x0000008900b77308 */ /* 0x000ff40000000800 */
[----:B------:R-:W-:Y:S01]  /*1b410*/  MUFU.EX2 R252, R252 ;  /* 0x000000fc00fc7308 */ /* 0x000fe20000000800 */
[-C--:B------:R-:W-:Y:S09]  /*1b420*/  HMMA.16816.F32.BF16 R12, R148, R146.reuse, R12 ;  /* 0x00000092940c723c */ /* 0x080ff2000004180c */
[----:B------:R-:W-:Y:S01]  /*1b430*/  MUFU.EX2 R251, R251 ;  /* 0x000000fb00fb7308 */ /* 0x000fe20000000800 */
[----:B---3--:R-:W-:Y:S09]  /*1b440*/  FADD.FTZ R138, R169, R2 ;  /* 0x00000002a98a7221 */ /* 0x008ff20000010000 */
[----:B------:R-:W3:Y:S01]  /*1b450*/  MUFU.EX2 R169, R213 ;  /* 0x000000d500a97308 */ /* 0x000ee20000000800 */
[C---:B------:R-:W-:Y:S01]  /*1b460*/  HMMA.16816.F32.BF16 R16, R140.reuse, R146, R16 ;  /* 0x000000928c10723c */ /* 0x040fe20000041810 */
[----:B------:R-:W4:Y:S08]  /*1b470*/  LDSM.16.MT88.4 R144, [R216+0xc800] ;  /* 0x00c80000d890783b */ /* 0x000f300000004200 */
[----:B------:R-:W1:Y:S01]  /*1b480*/  MUFU.EX2 R245, R245 ;  /* 0x000000f500f57308 */ /* 0x000e620000000800 */
[----:B---3--:R-:W-:Y:S02]  /*1b490*/  F2FP.BF16.F32.PACK_AB R210, R169, R252 ;  /* 0x000000fca9d2723e */ /* 0x008fe400000010ff */
[----:B-1----:R-:W-:Y:S01]  /*1b4a0*/  F2FP.BF16.F32.PACK_AB R208, R251, R245 ;  /* 0x000000f5fbd0723e */ /* 0x002fe200000010ff */
[-C--:B----4-:R-:W-:Y:S08]  /*1b4b0*/  HMMA.16816.F32.BF16 R20, R140, R144.reuse, R20 ;  /* 0x000000908c14723c */ /* 0x090ff00000041814 */
        /* <DEDUP_REMOVED lines=14> */
[----:B------:R-:W-:Y:S02]  /*1b5a0*/  FFMA.FTZ R0, R0, R179, R185 ;  /* 0x000000b300007223 */ /* 0x000fe400000100b9 */
[----:B------:R3:W-:Y:S01]  /*1b5b0*/  MUFU.EX2 R185, R159 ;  /* 0x0000009f00b97308 */ /* 0x0007e20000000800 */
[----:B--2---:R-:W-:Y:S01]  /*1b5c0*/  FFMA.FTZ R137, R132, R174, R175 ;  /* 0x000000ae84897223 */ /* 0x004fe200000100af */
[----:B------:R-:W-:Y:S02]  /*1b5d0*/  FADD.FTZ R0, R240, R0 ;  /* 0x00000000f0007221 */ /* 0x000fe40000010000 */
[----:B------:R2:W5:Y:S01]  /*1b5e0*/  LDL.LU R240, [R1+0xa8] ;  /* 0x0000a80001f07983 */ /* 0x0005620000300800 */
[----:B------:R-:W-:Y:S01]  /*1b5f0*/  FFMA.FTZ R132, R3, R172, R173 ;  /* 0x000000ac03847223 */ /* 0x000fe200000100ad */
[----:B------:R-:W-:Y:S01]  /*1b600*/  FADD.FTZ R3, R237, R137 ;  /* 0x00000089ed037221 */ /* 0x000fe20000010000 */
[----:B------:R-:W-:Y:S01]  /*1b610*/  FADD.FTZ R0, R242, R0 ;  /* 0x00000000f2007221 */ /* 0x000fe20000010000 */
[----:B------:R-:W-:Y:S01]  /*1b620*/  LDSM.16.MT88.4 R172, [R216+0xd800] ;  /* 0x00d80000d8ac783b */ /* 0x000fe20000004200 */
[----:B------:R-:W-:Y:S01]  /*1b630*/  FADD.FTZ R2, R239, R132 ;  /* 0x00000084ef027221 */ /* 0x000fe20000010000 */
[----:B------:R-:W-:Y:S01]  /*1b640*/  FADD.FTZ R132, R243, R138 ;  /* 0x0000008af3847221 */ /* 0x000fe20000010000 */
[----:B------:R-:W-:Y:S01]  /*1b650*/  FADD.FTZ R137, R231, R3 ;  /* 0x00000003e7897221 */ /* 0x000fe20000010000 */
[----:B------:R-:W-:Y:S01]  /*1b660*/  MUFU.EX2 R138, R215 ;  /* 0x000000d7008a7308 */ /* 0x000fe20000000800 */
[----:B------:R-:W-:Y:S01]  /*1b670*/  FADD.FTZ R3, R230, R2 ;  /* 0x00000002e6037221 */ /* 0x000fe20000010000 */
[----:B------:R-:W-:Y:S01]  /*1b680*/  FADD.FTZ R2, R233, R132 ;  /* 0x00000084e9027221 */ /* 0x000fe20000010000 */
[----:B------:R-:W-:Y:S01]  /*1b690*/  FADD.FTZ R132, R234, R137 ;  /* 0x00000089ea847221 */ /* 0x000fe20000010000 */
[----:B---3--:R-:W-:Y:S06]  /*1b6a0*/  LDSM.16.MT88.4 R156, [R220+0x1000] ;  /* 0x00100000dc9c783b */ /* 0x008fec0000004200 */
[----:B------:R-:W-:Y:S01]  /*1b6b0*/  MUFU.EX2 R137, R165 ;  /* 0x000000a500897308 */ /* 0x000fe20000000800 */
[-C--:B-1----:R-:W-:Y:S03]  /*1b6c0*/  HMMA.16816.F32.BF16 R68, R140, R144.reuse, R68 ;  /* 0x000000908c44723c */ /* 0x082fe60000041844 */
[----:B------:R-:W-:Y:S01]  /*1b6d0*/  FADD.FTZ R179, R162, R132 ;  /* 0x00000084a2b37221 */ /* 0x000fe20000010000 */
[----:B------:R-:W-:Y:S05]  /*1b6e0*/  FADD.FTZ R2, R163, R2 ;  /* 0x00000002a3027221 */ /* 0x000fea0000010000 */
[----:B------:R-:W1:Y:S01]  /*1b6f0*/  MUFU.EX2 R132, R214 ;  /* 0x000000d600847308 */ /* 0x000e620000000800 */
[----:B------:R2:W5:Y:S01]  /*1b700*/  LDL.LU R237, [R1+0xa4] ;  /* 0x0000a40001ed7983 */ /* 0x0005620000300800 */
[----:B------:R-:W-:Y:S01]  /*1b710*/  FADD.FTZ R0, R235, R0 ;  /* 0x00000000eb007221 */ /* 0x000fe20000010000 */
[C---:B------:R-:W-:Y:S01]  /*1b720*/  HMMA.16816.F32.BF16 R72, R148.reuse, R144, R72 ;  /* 0x000000909448723c */ /* 0x040fe20000041848 */
[----:B------:R-:W-:Y:S01]  /*1b730*/  IMAD.MOV.U32 R235, RZ, RZ, 0x40 ;  /* 0x00000040ffeb7424 */ /* 0x000fe200078e00ff */
[----:B------:R2:W5:Y:S02]  /*1b740*/  LDL.LU R239, [R1+0xa0] ;  /* 0x0000a00001ef7983 */ /* 0x0005640000300800 */
[----:B------:R-:W-:Y:S01]  /*1b750*/  FADD.FTZ R0, R161, R0 ;  /* 0x00000000a1007221 */ /* 0x000fe20000010000 */
[----:B------:R-:W-:Y:S01]  /*1b760*/  FADD.FTZ R2, R164, R2 ;  /* 0x00000002a4027221 */ /* 0x000fe20000010000 */
[----:B------:R2:W5:Y:S01]  /*1b770*/  LDL.LU R243, [R1+0x9c] ;  /* 0x00009c0001f37983 */ /* 0x0005620000300800 */
[----:B------:R-:W-:Y:S01]  /*1b780*/  FADD.FTZ R3, R232, R3 ;  /* 0x00000003e8037221 */ /* 0x000fe20000010000 */
[-C--:B------:R-:W-:Y:S02]  /*1b790*/  HMMA.16816.F32.BF16 R76, R148, R146.reuse, R76 ;  /* 0x00000092944c723c */ /* 0x080fe4000004184c */
[----:B------:R2:W5:Y:S01]  /*1b7a0*/  LDL.LU R242, [R1+0x98] ;  /* 0x0000980001f27983 */ /* 0x0005620000300800 */
[----:B-1----:R-:W-:Y:S01]  /*1b7b0*/  F2FP.BF16.F32.PACK_AB R211, R132, R137 ;  /* 0x0000008984d3723e */ /* 0x002fe200000010ff */
[----:B------:R-:W-:Y:S02]  /*1b7c0*/  FADD.FTZ R3, R160, R3 ;  /* 0x00000003a0037221 */ /* 0x000fe40000010000 */
[----:B------:R2:W5:Y:S02]  /*1b7d0*/  LDL.LU R236, [R1+0x94] ;  /* 0x0000940001ec7983 */ /* 0x0005640000300800 */
[C---:B------:R-:W-:Y:S02]  /*1b7e0*/  HMMA.16816.F32.BF16 R80, R140.reuse, R146, R80 ;  /* 0x000000928c50723c */ /* 0x040fe40000041850 */
[----:B------:R-:W1:Y:S08]  /*1b7f0*/  LDSM.16.MT88.4 R144, [R216+0xe800] ;  /* 0x00e80000d890783b */ /* 0x000e700000004200 */
[----:B------:R2:W5:Y:S04]  /*1b800*/  LDL.LU R231, [R1+0x90] ;  /* 0x0000900001e77983 */ /* 0x0005680000300800 */
[----:B------:R2:W5:Y:S04]  /*1b810*/  LDL.LU R230, [R1+0x8c] ;  /* 0x00008c0001e67983 */ /* 0x0005680000300800 */
[----:B------:R2:W5:Y:S01]  /*1b820*/  LDL.LU R228, [R1+0x88] ;  /* 0x0000880001e47983 */ /* 0x0005620000300800 */
[----:B------:R-:W3:Y:S01]  /*1b830*/  S2R R233, SR_TID.X ;  /* 0x0000000000e97919 */ /* 0x000ee20000002100 */
[----:B------:R-:W4:Y:S01]  /*1b840*/  S2R R232, SR_TID.X ;  /* 0x0000000000e87919 */ /* 0x000f220000002100 */
[-C--:B-1----:R-:W-:Y:S08]  /*1b850*/  HMMA.16816.F32.BF16 R84, R140, R144.reuse, R84 ;  /* 0x000000908c54723c */ /* 0x082ff00000041854 */
[C---:B------:R-:W-:Y:S04]  /*1b860*/  HMMA.16816.F32.BF16 R88, R148.reuse, R144, R88 ;  /* 0x000000909458723c */ /* 0x040fe80000041858 */
[----:B---3--:R-:W-:Y:S04]  /*1b870*/  SHF.L.U32 R233, R233, 0x6, RZ ;  /* 0x00000006e9e97819 */ /* 0x008fe800000006ff */
[-C--:B------:R-:W-:Y:S03]  /*1b880*/  HMMA.16816.F32.BF16 R92, R148, R146.reuse, R92 ;  /* 0x00000092945c723c */ /* 0x080fe6000004185c */
[----:B------:R-:W-:Y:S05]  /*1b890*/  LOP3.LUT R234, R233, 0x400, RZ, 0xc0, !PT ;  /* 0x00000400e9ea7812 */ /* 0x000fea00078ec0ff */
        /* <DEDUP_REMOVED lines=41> */
[-C--:B---3--:R-:W-:Y:S01]  /*1bb30*/  HMMA.16816.F32.BF16 R68, R140, R152.reuse, R68 ;  /* 0x000000988c44723c */ /* 0x088fe20000041844 */
[----:B------:R-:W-:Y:S07]  /*1bb40*/  LDSM.16.MT88.4 R220, [R220+0x3800] ;  /* 0x00380000dcdc783b */ /* 0x000fee0000004200 */
        /* <DEDUP_REMOVED lines=9> */
[-C--:B-1----:R-:W-:Y:S01]  /*1bbe0*/  HMMA.16816.F32.BF16 R100, R140, R148.reuse, R100 ;  /* 0x000000948c64723c */ /* 0x082fe20000041864 */
[----:B------:R-:W1:Y:S07]  /*1bbf0*/  LDSM.16.MT88.4 R212, [R212+0xf800] ;  /* 0x00f80000d4d4783b */ /* 0x000e6e0000004200 */
[C---:B------:R-:W-:Y:S08]  /*1bc00*/  HMMA.16816.F32.BF16 R104, R144.reuse, R148, R104 ;  /* 0x000000949068723c */ /* 0x040ff00000041868 */
[-C--:B------:R-:W-:Y:S08]  /*1bc10*/  HMMA.16816.F32.BF16 R108, R144, R150.reuse, R108 ;  /* 0x00000096906c723c */ /* 0x080ff0000004186c */
[C---:B------:R-:W-:Y:S08]  /*1bc20*/  HMMA.16816.F32.BF16 R112, R140.reuse, R150, R112 ;  /* 0x000000968c70723c */ /* 0x040ff00000041870 */
[-C--:B---3--:R-:W-:Y:S08]  /*1bc30*/  HMMA.16816.F32.BF16 R116, R140, R152.reuse, R116 ;  /* 0x000000988c74723c */ /* 0x088ff00000041874 */
[C---:B------:R-:W-:Y:S08]  /*1bc40*/  HMMA.16816.F32.BF16 R120, R144.reuse, R152, R120 ;  /* 0x000000989078723c */ /* 0x040ff00000041878 */
[-C--:B------:R-:W-:Y:S08]  /*1bc50*/  HMMA.16816.F32.BF16 R124, R144, R154.reuse, R124 ;  /* 0x0000009a907c723c */ /* 0x080ff0000004187c */
[----:B------:R-:W-:Y:S04]  /*1bc60*/  HMMA.16816.F32.BF16 R128, R140, R154, R128 ;  /* 0x0000009a8c80723c */ /* 0x000fe80000041880 */
[----:B------:R-:W-:Y:S02]  /*1bc70*/  F2FP.BF16.F32.PACK_AB R140, R250, R227 ;  /* 0x000000e3fa8c723e */ /* 0x000fe400000010ff */
[----:B------:R-:W-:Y:S02]  /*1bc80*/  F2FP.BF16.F32.PACK_AB R141, R246, R226 ;  /* 0x000000e2f68d723e */ /* 0x000fe400000010ff */
[----:B------:R-:W-:Y:S02]  /*1bc90*/  F2FP.BF16.F32.PACK_AB R142, R247, R248 ;  /* 0x000000f8f78e723e */ /* 0x000fe400000010ff */
[----:B------:R-:W-:Y:S07]  /*1bca0*/  F2FP.BF16.F32.PACK_AB R143, R138, R224 ;  /* 0x000000e08a8f723e */ /* 0x000fee00000010ff */
[-C--:B--2---:R-:W-:Y:S01]  /*1bcb0*/  HMMA.16816.F32.BF16 R144, R140, R156.reuse, R4 ;  /* 0x0000009c8c90723c */ /* 0x084fe20000041804 */
        /* <DEDUP_REMOVED lines=15> */
[----:B--2---:R-:W-:Y:S01]  /*1bdb0*/  IMAD.MOV.U32 R139, RZ, RZ, R134 ;  /* 0x000000ffff8b7224 */ /* 0x004fe200078e0086 */
[-C--:B------:R-:W-:Y:S03]  /*1bdc0*/  HMMA.16816.F32.BF16 R160, R140, R172.reuse, R20 ;  /* 0x000000ac8ca0723c */ /* 0x080fe60000041814 */
[----:B------:R-:W-:Y:S01]  /*1bdd0*/  IMAD.MOV.U32 R21, RZ, RZ, R167 ;  /* 0x000000ffff157224 */ /* 0x000fe200078e00a7 */
[----:B------:R-:W-:Y:S01]  /*1bde0*/  MOV R20, R166 ;  /* 0x000000a600147202 */ /* 0x000fe20000000f00 */
[----:B------:R-:W-:Y:S01]  /*1bdf0*/  IMAD.MOV.U32 R23, RZ, RZ, R199 ;  /* 0x000000ffff177224 */ /* 0x000fe200078e00c7 */
[----:B------:R-:W-:Y:S02]  /*1be00*/  MOV R22, R198 ;  /* 0x000000c600167202 */ /* 0x000fe40000000f00 */
[C---:B------:R-:W-:Y:S04]  /*1be10*/  HMMA.16816.F32.BF16 R164, R208.reuse, R172, R24 ;  /* 0x000000acd0a4723c */ /* 0x040fe80000041818 */
[----:B------:R-:W-:Y:S01]  /*1be20*/  MOV R26, R171 ;  /* 0x000000ab001a7202 */ /* 0x000fe20000000f00 */
[----:B------:R-:W-:Y:S01]  /*1be30*/  IMAD.MOV.U32 R24, RZ, RZ, R168 ;  /* 0x000000ffff187224 */ /* 0x000fe200078e00a8 */
[----:B------:R-:W-:Y:S01]  /*1be40*/  MOV R16, R200 ;  /* 0x000000c800107202 */ /* 0x000fe20000000f00 */
        /* <DEDUP_REMOVED lines=88> */
.L_x_810:
[----:B-1-3--:R-:W3:Y:S01]  /*1c3d0*/  LDL.LU R4, [R1+0x68] ;  /* 0x0000680001047983 */ /* 0x00aee20000300800 */
[----:B------:R-:W-:Y:S01]  /*1c3e0*/  MOV R67, 0x10 ;  /* 0x0000001000437802 */ /* 0x000fe20000000f00 */
[----:B------:R-:W-:Y:S02]  /*1c3f0*/  UISETP.NE.AND UP3, UPT, UR20, -0x1, UPT ;  /* 0xffffffff1400788c */ /* 0x000fe4000bf65270 */
[----:B------:R-:W3:Y:S01]  /*1c400*/  LDL.LU R10, [R1+0x6c] ;  /* 0x00006c00010a7983 */ /* 0x000ee20000300800 */
[----:B------:R-:W1:Y:S01]  /*1c410*/  S2UR UR12, SR_CTAID.Y ;  /* 0x00000000000c79c3 */ /* 0x000e620000002600 */
[----:B------:R-:W2:Y:S02]  /*1c420*/  LDCU.U8 UR4, c[0x0][0x549] ;  /* 0x0000a920ff0477ac */ /* 0x000ea40008000000 */
[----:B------:R-:W3:Y:S01]  /*1c430*/  LDL.LU R9, [R1+0x70] ;  /* 0x0000700001097983 */ /* 0x000ee20000300800 */
[----:B------:R-:W1:Y:S03]  /*1c440*/  LDCU UR10, c[0x0][0x434] ;  /* 0x00008680ff0a77ac */ /* 0x000e660008000800 */
[----:B------:R-:W3:Y:S01]  /*1c450*/  LDL.LU R5, [R1+0x74] ;  /* 0x0000740001057983 */ /* 0x000ee20000300800 */
[----:B------:R-:W-:Y:S01]  /*1c460*/  SEL R67, R67, 0xfffffff0, !P4 ;  /* 0xfffffff043437807 */ /* 0x000fe20006000000 */
[----:B------:R-:W1:Y:S02]  /*1c470*/  @!UP3 LDCU.64 UR8, c[0x0][0x400] ;  /* 0x00008000ff08b7ac */ /* 0x000e640008000a00 */
[----:B------:R-:W3:Y:S01]  /*1c480*/  LDL.LU R8, [R1+0x7c] ;  /* 0x00007c0001087983 */ /* 0x000ee20000300800 */
[----:B------:R-:W1:Y:S03]  /*1c490*/  @UP3 LDCU.64 UR6, c[0x0][0x408] ;  /* 0x00008100ff0637ac */ /* 0x000e660008000a00 */
[----:B------:R-:W3:Y:S01]  /*1c4a0*/  LDL.LU R6, [R1+0x78] ;  /* 0x0000780001067983 */ /* 0x000ee20000300800 */
[----:B------:R-:W1:Y:S03]  /*1c4b0*/  LDCU.U8 UR11, c[0x0][0x548] ;  /* 0x0000a900ff0b77ac */ /* 0x000e660008000000 */
[----:B------:R-:W3:Y:S01]  /*1c4c0*/  LDL.LU R7, [R1+0x64] ;  /* 0x0000640001077983 */ /* 0x000ee20000300800 */
[----:B--2-4-:R-:W-:Y:S01]  /*1c4d0*/  LOP3.LUT P4, RZ, R232, 0x8, RZ, 0xc0, !PT ;  /* 0x00000008e8ff7812 */ /* 0x014fe2000788c0ff */
        /* <DEDUP_REMOVED lines=8> */
[----:B------:R-:W4:Y:S01]  /*1c560*/  S2UR UR6, SR_CTAID.Z ;  /* 0x00000000000679c3 */ /* 0x000f220000002700 */
        /* <DEDUP_REMOVED lines=8> */
[----:B---3-5:R-:W2:Y:S04]  /*1c5f0*/  SHFL.BFLY PT, R2, R4, 0x2, 0x1f ;  /* 0x0c401f0004027f89 */ /* 0x028ea800000e0000 */
[----:B------:R-:W3:Y:S04]  /*1c600*/  SHFL.BFLY PT, R0, R10, 0x2, 0x1f ;  /* 0x0c401f000a007f89 */ /* 0x000ee800000e0000 */
[----:B------:R-:W1:Y:S01]  /*1c610*/  SHFL.BFLY PT, R3, R5, 0x2, 0x1f ;  /* 0x0c401f0005037f89 */ /* 0x000e6200000e0000 */
[----:B--2---:R-:W-:Y:S01]  /*1c620*/  FADD.FTZ R2, R2, R4 ;  /* 0x0000000402027221 */ /* 0x004fe20000010000 */
[----:B------:R-:W-:-:S02]  /*1c630*/  MOV R141, R7 ;  /* 0x00000007008d7202 */ /* 0x000fc40000000f00 */
[----:B------:R-:W2:Y:S01]  /*1c640*/  SHFL.BFLY PT, R4, R9, 0x2, 0x1f ;  /* 0x0c401f0009047f89 */ /* 0x000ea200000e0000 */
[----:B---3--:R-:W-:-:S03]  /*1c650*/  FADD.FTZ R0, R0, R10 ;  /* 0x0000000a00007221 */ /* 0x008fc60000010000 */
[----:B------:R-:W3:Y:S04]  /*1c660*/  SHFL.BFLY PT, R137, R2, 0x1, 0x1f ;  /* 0x0c201f0002897f89 */ /* 0x000ee800000e0000 */
[----:B------:R-:W4:Y:S01]  /*1c670*/  SHFL.BFLY PT, R138, R0, 0x1, 0x1f ;  /* 0x0c201f00008a7f89 */ /* 0x000f2200000e0000 */
[----:B-1----:R-:W-:-:S05]  /*1c680*/  FADD.FTZ R3, R3, R5 ;  /* 0x0000000503037221 */ /* 0x002fca0000010000 */
[----:B------:R-:W1:Y:S01]  /*1c690*/  SHFL.BFLY PT, R139, R3, 0x1, 0x1f ;  /* 0x0c201f00038b7f89 */ /* 0x000e6200000e0000 */
[----:B--2---:R-:W-:Y:S01]  /*1c6a0*/  FADD.FTZ R4, R4, R9 ;  /* 0x0000000904047221 */ /* 0x004fe20000010000 */
[----:B---3--:R-:W-:-:S04]  /*1c6b0*/  FADD.FTZ R137, R2, R137 ;  /* 0x0000008902897221 */ /* 0x008fc80000010000 */
[----:B------:R-:W2:Y:S01]  /*1c6c0*/  SHFL.BFLY PT, R132, R4, 0x1, 0x1f ;  /* 0x0c201f0004847f89 */ /* 0x000ea200000e0000 */
[----:B------:R-:W3:Y:S01]  /*1c6d0*/  MUFU.RCP R2, R137 ;  /* 0x0000008900027308 */ /* 0x000ee20000001000 */
[----:B----4-:R-:W-:Y:S01]  /*1c6e0*/  FADD.FTZ R138, R0, R138 ;  /* 0x0000008a008a7221 */ /* 0x010fe20000010000 */
[----:B------:R-:W-:Y:S02]  /*1c6f0*/  SHF.L.U32 R0, R232, 0x4, RZ ;  /* 0x00000004e8007819 */ /* 0x000fe400000006ff */
[----:B------:R-:W-:Y:S02]  /*1c700*/  FSETP.NE.FTZ.AND P3, PT, R137, RZ, PT ;  /* 0x000000ff8900720b */ /* 0x000fe40003f75000 */
[----:B------:R-:W-:Y:S01]  /*1c710*/  LOP3.LUT R0, R0, 0x1c0, RZ, 0xc0, !PT ;  /* 0x000001c000007812 */ /* 0x000fe200078ec0ff */
[----:B-1----:R-:W-:Y:S01]  /*1c720*/  FADD.FTZ R139, R3, R139 ;  /* 0x0000008b038b7221 */ /* 0x002fe20000010000 */
        /* <DEDUP_REMOVED lines=297> */
.L_x_814:
        /* <DEDUP_REMOVED lines=70> */
.L_x_816:
[----:B------:R-:W-:Y:S05]  /*1de20*/  BSYNC.RECONVERGENT B0 ;  /* 0x0000000000007941 */ /* 0x000fea0003800200 */
.L_x_815:
        /* <DEDUP_REMOVED lines=42> */
.L_x_818:
[----:B------:R-:W-:Y:S05]  /*1e0d0*/  BSYNC.RECONVERGENT B0 ;  /* 0x0000000000007941 */ /* 0x000fea0003800200 */
.L_x_817:
        /* <DEDUP_REMOVED lines=23> */
.L_x_820:
[----:B------:R-:W-:Y:S05]  /*1e250*/  BSYNC.RECONVERGENT B0 ;  /* 0x0000000000007941 */ /* 0x000fea0003800200 */
.L_x_819:
        /* <DEDUP_REMOVED lines=22> */
.L_x_822:
[----:B------:R-:W-:Y:S05]  /*1e3c0*/  BSYNC.RECONVERGENT B0 ;  /* 0x0000000000007941 */ /* 0x000fea0003800200 */
.L_x_821:
        /* <DEDUP_REMOVED lines=21> */
.L_x_824:
[----:B------:R-:W-:Y:S05]  /*1e520*/  BSYNC.RECONVERGENT B0 ;  /* 0x0000000000007941 */ /* 0x000fea0003800200 */
.L_x_823:
        /* <DEDUP_REMOVED lines=21> */
.L_x_826:
[----:B------:R-:W-:Y:S05]  /*1e680*/  BSYNC.RECONVERGENT B0 ;  /* 0x0000000000007941 */ /* 0x000fea0003800200 */
.L_x_825:
        /* <DEDUP_REMOVED lines=21> */
.L_x_828:
[----:B------:R-:W-:Y:S05]  /*1e7e0*/  BSYNC.RECONVERGENT B0 ;  /* 0x0000000000007941 */ /* 0x000fea0003800200 */
.L_x_827:
        /* <DEDUP_REMOVED lines=21> */
.L_x_830:
[----:B------:R-:W-:Y:S05]  /*1e940*/  BSYNC.RECONVERGENT B0 ;  /* 0x0000000000007941 */ /* 0x000fea0003800200 */
.L_x_829:
        /* <DEDUP_REMOVED lines=21> */
.L_x_831:
        /* <DEDUP_REMOVED lines=14> */
.L_x_2850:


//--------------------- .text._ZN5flash16flash_fwd_kernelI23Flash_fwd_kernel_traitsILi128ELi128ELi64ELi4ELb0ELb0EN7cutlass10bfloat16_tE19Flash_kernel_traitsILi128ELi128ELi64ELi4ES3_EELb0ELb0ELb1ELb1ELb0ELb0ELb0ELb0EEEvNS_16Flash_fwd_paramsE --------------------------
	.section	.text._ZN5flash16flash_fwd_kernelI23Flash_fwd_kernel_traitsILi128ELi128ELi64ELi4ELb0ELb0EN7cutlass10bfloat16_tE19Flash_kernel_traitsILi128ELi128ELi64ELi4ES3_EELb0ELb0ELb1ELb1ELb0ELb0ELb0ELb0EEEvNS_16Flash_fwd_paramsE,"ax",@progbits
	.align	128
        .global         _ZN5flash16flash_fwd_kernelI23Flash_fwd_kernel_traitsILi128ELi128ELi64ELi4ELb0ELb0EN7cutlass10bfloat16_tE19Flash_kernel_traitsILi128ELi128ELi64ELi4ES3_EELb0ELb0ELb1ELb1ELb0ELb0ELb0ELb0EEEvNS_16Flash_fwd_paramsE
        .type           _ZN5flash16flash_fwd_kernelI23Flash_fwd_kernel_traitsILi128ELi128ELi64ELi4ELb0ELb0EN7cutlass10bfloat16_tE19Flash_kernel_traitsILi128ELi128ELi64ELi4ES3_EELb0ELb0ELb1ELb1ELb0ELb0ELb0ELb0EEEvNS_16Flash_fwd_paramsE,@function
        .size           _ZN5flash16flash_fwd_kernelI23Flash_fwd_kernel_traitsILi128ELi128ELi64ELi4ELb0ELb0EN7cutlass10bfloat16_tE19Flash_kernel_traitsILi128ELi128ELi64ELi4ES3_EELb0ELb0ELb1ELb1ELb0ELb0ELb0ELb0EEEvNS_16Flash_fwd_paramsE,(.L_x_2851 - _ZN5flash16flash_fwd_kernelI23Flash_fwd_kernel_traitsILi128ELi128ELi64ELi4ELb0ELb0EN7cutlass10bfloat16_tE19Flash_kernel_traitsILi128ELi128ELi64ELi4ES3_EELb0ELb0ELb1ELb1ELb0ELb0ELb0ELb0EEEvNS_16Flash_fwd_paramsE)
        .other          _ZN5flash16flash_fwd_kernelI23Flash_fwd_kernel_traitsILi128ELi128ELi64ELi4ELb0ELb0EN7cutlass10bfloat16_tE19Flash_kernel_traitsILi128ELi128ELi64ELi4ES3_EELb0ELb0ELb1ELb1ELb0ELb0ELb0ELb0EEEvNS_16Flash_fwd_paramsE,@"STO_CUDA_ENTRY STV_DEFAULT"
_ZN5flash16flash_fwd_kernelI23Flash_fwd_kernel_traitsILi128ELi128ELi64ELi4ELb0ELb0EN7cutlass10bfloat16_tE19Flash_kernel_traitsILi128ELi128ELi64ELi4ES3_EELb0ELb0ELb1ELb1ELb0ELb0ELb0ELb0EEEvNS_16Flash_fwd_paramsE:
.text._ZN5flash16flash_fwd_kernelI23Flash_fwd_kernel_traitsILi128ELi128ELi64ELi4ELb0ELb0EN7cutlass10bfloat16_tE19Flash_kernel_traitsILi128ELi128ELi64ELi4ES3_EELb0ELb0ELb1ELb1ELb0ELb0ELb0ELb0EEEvNS_16Flash_fwd_paramsE:
        /* <DEDUP_REMOVED lines=72> */
.L_x_832:
[----:B-----5:R-:W-:Y:S01]  /*0480*/  @P0 R2UR UR30, R4 ;  /* 0x00000000041e02ca */ /* 0x020fe200000e0000 */
[----:B------:R-:W-:Y:S01]  /*0490*/  @!UP0 UISETP.NE.U32.AND UP1, UPT, UR4, URZ, UPT ;  /* 0x000000ff0400828c */ /* 0x000fe2000bf25070 */
[----:B------:R-:W-:-:S13]  /*04a0*/  @!P1 EXIT ;  /* 0x000000000000994d */ /* 0x000fda0003800000 */
[----:B------:R-:W1:Y:S01]  /*04b0*/  LDCU UR23, c[0x0][0x504] ;  /* 0x0000a080ff1777ac */ /* 0x000e620008000800 */
[----:B------:R-:W2:Y:S01]  /*04c0*/  S2UR UR26, SR_CTAID.Z ;  /* 0x00000000001a79c3 */ /* 0x000ea20000002700 */
[----:B------:R-:W3:Y:S01]  /*04d0*/  S2R R229, SR_TID.X ;  /* 0x0000000000e57919 */ /* 0x000ee20000002100 */
        /* <DEDUP_REMOVED lines=51> */
.L_x_834:
        /* <DEDUP_REMOVED lines=34> */
[----:B------:R-:W-:Y:S01]  /*0a30*/  LOP3.LUT R13, R12, 0x40, RZ, 0xfc, !PT ;  /* 0x000000400c0d7812 */ /* 0x000fe200078efcff */
[----:B------:R-:W-:Y:S01]  /*0a40*/  UIADD3 UR9, UP1, UP0, UR27, UR6, UR9 ;  /* 0x000000061b097290 */ /* 0x000fe2000f83e009 */
[----:B------:R-:W-:Y:S01]  /*0a50*/  IMAD R9, R0, UR26, R11 ;  /* 0x0000001a00097c24 */ /* 0x000fe2000f8e020b */
        /* <DEDUP_REMOVED lines=18> */
.L_x_836:
[----:B------:R-:W-:Y:S05]  /*0b80*/  BSYNC.RECONVERGENT B0 ;  /* 0x0000000000007941 */ /* 0x000fea0003800200 */
.L_x_835:
        /* <DEDUP_REMOVED lines=21> */
.L_x_838:
[----:B------:R-:W-:Y:S05]  /*0ce0*/  BSYNC.RECONVERGENT B0 ;  /* 0x0000000000007941 */ /* 0x000fea0003800200 */
.L_x_837:
        /* <DEDUP_REMOVED lines=21> */
.L_x_840:
[----:B------:R-:W-:Y:S05]  /*0e40*/  BSYNC.RECONVERGENT B0 ;  /* 0x0000000000007941 */ /* 0x000fea0003800200 */
.L_x_839:
        /* <DEDUP_REMOVED lines=20> */
.L_x_842:
[----:B------:R-:W-:Y:S05]  /*0f90*/  BSYNC.RECONVERGENT B0 ;  /* 0x0000000000007941 */ /* 0x000fea0003800200 */
.L_x_841:
        /* <DEDUP_REMOVED lines=20> */
.L_x_844:
[----:B------:R-:W-:Y:S05]  /*10e0*/  BSYNC.RECONVERGENT B0 ;  /* 0x0000000000007941 */ /* 0x000fea0003800200 */
.L_x_843:
        /* <DEDUP_REMOVED lines=20> */
.L_x_846:
[----:B------:R-:W-:Y:S05]  /*1230*/  BSYNC.RECONVERGENT B0 ;  /* 0x0000000000007941 */ /* 0x000fea0003800200 */
.L_x_845:
        /* <DEDUP_REMOVED lines=20> */
.L_x_848:
[----:B------:R-:W-:Y:S05]  /*1380*/  BSYNC.RECONVERGENT B0 ;  /* 0x0000000000007941 */ /* 0x000fea0003800200 */
.L_x_847:
        /* <DEDUP_REMOVED lines=20> */
.L_x_850:
[----:B------:R-:W-:Y:S05]  /*14d0*/  BSYNC.RECONVERGENT B0 ;  /* 0x0000000000007941 */ /* 0x000fea0003800200 */
.L_x_849:
        /* <DEDUP_REMOVED lines=10> */
.L_x_852:
[----:B------:R-:W-:Y:S05]  /*1580*/  BSYNC.RECONVERGENT B0 ;  /* 0x0000000000007941 */ /* 0x000fea0003800200 */
.L_x_851:
        /* <DEDUP_REMOVED lines=15> */
.L_x_854:
[----:B------:R-:W-:Y:S05]  /*1680*/  BSYNC.RECONVERGENT B0 ;  /* 0x0000000000007941 */ /* 0x000fea0003800200 */
.L_x_853:
        /* <DEDUP_REMOVED lines=10> */
.L_x_856:
[----:B------:R-:W-:Y:S05]  /*1730*/  BSYNC.RECONVERGENT B0 ;  /* 0x0000000000007941 */ /* 0x000fea0003800200 */
.L_x_855:
        /* <DEDUP_REMOVED lines=10> */
.L_x_858:
[----:B------:R-:W-:Y:S05]  /*17e0*/  BSYNC.RECONVERGENT B0 ;  /* 0x0000000000007941 */ /* 0x000fea0003800200 */
.L_x_857:
        /* <DEDUP_REMOVED lines=10> */
.L_x_860:
[----:B------:R-:W-:Y:S05]  /*1890*/  BSYNC.RECONVERGENT B0 ;  /* 0x0000000000007941 */ /* 0x000fea0003800200 */
.L_x_859:
        /* <DEDUP_REMOVED lines=10> */
.L_x_862:
[----:B------:R-:W-:Y:S05]  /*1940*/  BSYNC.RECONVERGENT B0 ;  /* 0x0000000000007941 */ /* 0x000fea0003800200 */
.L_x_861:
        /* <DEDUP_REMOVED lines=10> */
.L_x_864:
[----:B------:R-:W-:Y:S05]  /*19f0*/  BSYNC.RECONVERGENT B0 ;  /* 0x0000000000007941 */ /* 0x000fea0003800200 */
.L_x_863:
        /* <DEDUP_REMOVED lines=10> */
.L_x_833:
        /* <DEDUP_REMOVED lines=21> */
.L_x_865:
[----:B------:R-:W1:Y:S01]  /*1bf0*/  LDCU.64 UR10, c[0x0][0x3b8] ;  /* 0x00007700ff0a77ac */ /* 0x000e620008000a00 */
[----:B------:R-:W-:-:S04]  /*1c00*/  UIADD3 UR13, UPT, UPT, UR12, UR14, URZ ;  /* 0x0000000e0c0d7290 */ /* 0x000fc8000fffe0ff */
[----:B-1----:R-:W-:Y:S02]  /*1c10*/  UIMAD.WIDE.U32 UR6, UR13, UR10, URZ ;  /* 0x0000000a0d0672a5 */ /* 0x002fe4000f8e00ff */
[----:B------:R-:W-:-:S04]  /*1c20*/  UIMAD UR13, UR13, UR11, URZ ;  /* 0x0000000b0d0d72a4 */ /* 0x000fc8000f8e02ff */
[----:B------:R-:W-:Y:S02]  /*1c30*/  UIADD3 UR13, UPT, UPT, UR7, UR13, URZ ;  /* 0x0000000d070d7290 */ /* 0x000fe4000fffe0ff */
.L_x_866:
        /* <DEDUP_REMOVED lines=19> */
[C---:B------:R-:W-:Y:S02]  /*1d70*/  ISETP.NE.AND P1, PT, R5.reuse, RZ, PT ;  /* 0x000000ff0500720c */ /* 0x040fe40003f25270 */
        /* <DEDUP_REMOVED lines=18> */
.L_x_867:
[----:B------:R-:W1:Y:S01]  /*1ea0*/  LDCU.64 UR8, c[0x0][0x3c0] ;  /* 0x00007800ff0877ac */ /* 0x000e620008000a00 */
[----:B------:R-:W-:-:S04]  /*1eb0*/  UIADD3 UR12, UPT, UPT, UR12, UR14, URZ ;  /* 0x0000000e0c0c7290 */ /* 0x000fc8000fffe0ff */
[----:B-1----:R-:W-:Y:S02]  /*1ec0*/  UIMAD.WIDE.U32 UR4, UR12, UR8, URZ ;  /* 0x000000080c0472a5 */ /* 0x002fe4000f8e00ff */
[----:B------:R-:W-:-:S04]  /*1ed0*/  UIMAD UR12, UR12, UR9, URZ ;  /* 0x000000090c0c72a4 */ /* 0x000fc8000f8e02ff */
[----:B------:R-:W-:-:S12]  /*1ee0*/  UIADD3 UR12, UPT, UPT, UR5, UR12, URZ ;  /* 0x0000000c050c7290 */ /* 0x000fd8000fffe0ff */
.L_x_868:
[--C-:B------:R-:W-:Y:S01]  /*1ef0*/  SHF.R.U32.HI R13, RZ, 0x3, R229.reuse ;  /* 0x00000003ff0d7819 */ /* 0x100fe200000116e5 */
[----:B------:R-:W-:Y:S01]  /*1f00*/  IMAD.SHL.U32 R7, R229, 0x8, RZ ;  /* 0x00000008e5077824 */ /* 0x000fe200078e00ff */
[----:B------:R-:W-:Y:S01]  /*1f10*/  UIADD3 UR18, UPT, UPT, -UR27, UR21, URZ ;  /* 0x000000151b127290 */ /* 0x000fe2000fffe1ff */
[----:B------:R-:W1:Y:S01]  /*1f20*/  S2UR UR33, SR_CgaCtaId ;  /* 0x00000000002179c3 */ /* 0x000e620000008800 */
[----:B------:R-:W2:Y:S01]  /*1f30*/  LDCU.64 UR16, c[0x0][0x388] ;  /* 0x00007100ff1077ac */ /* 0x000ea20008000a00 */
[----:B------:R-:W-:Y:S01]  /*1f40*/  VIADD R4, R13, 0x40 ;  /* 0x000000400d047836 */ /* 0x000fe20000000000 */
[----:B------:R-:W-:Y:S01]  /*1f50*/  LOP3.LUT R224, R7, 0x38, RZ, 0xc0, !PT ;  /* 0x0000003807e07812 */ /* 0x000fe200078ec0ff */
[----:B------:R-:W-:Y:S01]  /*1f60*/  VIADD R2, R13, 0x60 ;  /* 0x000000600d027836 */ /* 0x000fe20000000000 */
[----:B------:R-:W-:Y:S01]  /*1f70*/  LOP3.LUT R6, R7, 0x1f8, RZ, 0xc0, !PT ;  /* 0x000001f807067812 */ /* 0x000fe200078ec0ff */
[C---:B------:R-:W-:Y:S01]  /*1f80*/  VIADD R3, R13.reuse, 0x50 ;  /* 0x000000500d037836 */ /* 0x040fe20000000000 */
[----:B------:R-:W-:Y:S01]  /*1f90*/  ISETP.GE.AND P3, PT, R4, UR18, PT ;  /* 0x0000001204007c0c */ /* 0x000fe2000bf66270 */
[----:B------:R3:W-:Y:S01]  /*1fa0*/  STL [R1+0xb0], R7 ;  /* 0x0000b00701007387 */ /* 0x0007e20000100800 */
[----:B------:R-:W-:Y:S01]  /*1fb0*/  ISETP.GE.AND P1, PT, R2, UR18, PT ;  /* 0x0000001202007c0c */ /* 0x000fe2000bf26270 */
[----:B------:R-:W4:Y:S01]  /*1fc0*/  LDCU.64 UR14, c[0x0][0x390] ;  /* 0x00007200ff0e77ac */ /* 0x000f220008000a00 */
[C---:B------:R-:W-:Y:S01]  /*1fd0*/  IADD3 R4, P4, PT, R224.reuse, UR6, RZ ;  /* 0x00000006e0047c10 */ /* 0x040fe2000ff9e0ff */
[C---:B------:R-:W-:Y:S01]  /*1fe0*/  VIADD R15, R13.reuse, 0x10 ;  /* 0x000000100d0f7836 */ /* 0x040fe20000000000 */
[----:B------:R-:W-:Y:S01]  /*1ff0*/  IADD3 R2, P0, PT, R224, UR4, RZ ;  /* 0x00000004e0027c10 */ /* 0x000fe2000ff1e0ff */
[----:B------:R-:W5:Y:S01]  /*2000*/  LDCU.128 UR4, c[0x0][0x3d0] ;  /* 0x00007a00ff0477ac */ /* 0x000f620008000c00 */
[----:B------:R-:W-:Y:S01]  /*2010*/  LOP3.LUT R6, R6, 0x38, R229, 0x78, !PT ;  /* 0x0000003806067812 */ /* 0x000fe200078e78e5 */
[----:B------:R-:W-:Y:S01]  /*2020*/  BSSY.RECONVERGENT B0, `(.L_x_869) ;  /* 0x0000044000007945 */ /* 0x000fe20003800200 */
[----:B------:R-:W-:Y:S01]  /*2030*/  IADD3.X R5, PT, PT, RZ, UR13, RZ, P4, !PT ;  /* 0x0000000dff057c10 */ /* 0x000fe2000a7fe4ff */
[----:B------:R-:W-:Y:S01]  /*2040*/  VIADD R14, R13, 0x20 ;  /* 0x000000200d0e7836 */ /* 0x000fe20000000000 */
[----:B------:R-:W-:Y:S01]  /*2050*/  ISETP.GE.AND P2, PT, R3, UR18, PT ;  /* 0x0000001203007c0c */ /* 0x000fe2000bf46270 */
[----:B------:R-:W-:Y:S01]  /*2060*/  IMAD.X R3, RZ, RZ, UR12, P0 ;  /* 0x0000000cff037e24 */ /* 0x000fe200080e06ff */
[----:B------:R-:W2:Y:S01]  /*2070*/  LDCU.64 UR12, c[0x0][0x3c8] ;  /* 0x00007900ff0c77ac */ /* 0x000ea20008000a00 */
[----:B------:R-:W-:Y:S01]  /*2080*/  IMAD.WIDE.U32 R4, R13, UR10, R4 ;  /* 0x0000000a0d047c25 */ /* 0x000fe2000f8e0004 */
[----:B------:R-:W-:-:S03]  /*2090*/  LOP3.LUT R159, R224, 0x40, RZ, 0xfc, !PT ;  /* 0x00000040e09f7812 */ /* 0x000fc600078efcff */
[----:B------:R-:W-:-:S04]  /*20a0*/  IMAD.WIDE.U32 R2, R13, UR8, R2 ;  /* 0x000000080d027c25 */ /* 0x000fc8000f8e0002 */
[C---:B------:R-:W-:Y:S02]  /*20b0*/  IMAD R5, R13.reuse, UR11, R5 ;  /* 0x0000000b0d057c24 */ /* 0x040fe4000f8e0205 */
[----:B------:R-:W-:Y:S01]  /*20c0*/  IMAD R3, R13, UR9, R3 ;  /* 0x000000090d037c24 */ /* 0x000fe2000f8e0203 */
[----:B---3--:R-:W-:Y:S01]  /*20d0*/  LOP3.LUT R7, R7, 0x1e00, RZ, 0xc0, !PT ;  /* 0x00001e0007077812 */ /* 0x008fe200078ec0ff */
[----:B-----5:R-:W-:-:S03]  /*20e0*/  IMAD.WIDE.U32 R4, R0, UR4, R4 ;  /* 0x0000000400047c25 */ /* 0x020fc6000f8e0004 */
[----:B------:R-:W-:Y:S01]  /*20f0*/  LOP3.LUT R233, R6, R7, RZ, 0xfc, !PT ;  /* 0x0000000706e97212 */ /* 0x000fe200078efcff */
[----:B------:R-:W-:Y:S01]  /*2100*/  IMAD.WIDE.U32 R2, R0, UR6, R2 ;  /* 0x0000000600027c25 */ /* 0x000fe2000f8e0002 */
[----:B------:R-:W-:Y:S02]  /*2110*/  SHF.R.S32.HI R7, RZ, 0x1f, R0 ;  /* 0x0000001fff077819 */ /* 0x000fe40000011400 */
[----:B------:R-:W-:Y:S01]  /*2120*/  IADD3 R6, P0, PT, R224, UR34, RZ ;  /* 0x00000022e0067c10 */ /* 0x000fe2000ff1e0ff */
[----:B--2---:R-:W-:Y:S01]  /*2130*/  IMAD.U32 R11, RZ, RZ, UR12 ;  /* 0x0000000cff0b7e24 */ /* 0x004fe2000f8e00ff */
[----:B------:R-:W-:Y:S01]  /*2140*/  LEA R161, P4, R4, UR16, 0x1 ;  /* 0x0000001004a17c11 */ /* 0x000fe2000f8808ff */
[C---:B------:R-:W-:Y:S01]  /*2150*/  IMAD R8, R7.reuse, UR4, RZ ;  /* 0x0000000407087c24 */ /* 0x040fe2000f8e02ff */
[----:B------:R-:W-:Y:S01]  /*2160*/  USHF.L.U32 UR4, UR31, 0x7, URZ ;  /* 0x000000071f047899 */ /* 0x000fe200080006ff */
[----:B------:R-:W-:Y:S02]  /*2170*/  IMAD R9, R7, UR6, RZ ;  /* 0x0000000607097c24 */ /* 0x000fe4000f8e02ff */
[C---:B------:R-:W-:Y:S01]  /*2180*/  IMAD R12, R0.reuse, UR5, R8 ;  /* 0x00000005000c7c24 */ /* 0x040fe2000f8e0208 */
[----:B------:R2:W-:Y:S01]  /*2190*/  STL [R1+0x94], R161 ;  /* 0x000094a101007387 */ /* 0x0005e20000100800 */
[----:B------:R-:W-:Y:S01]  /*21a0*/  IMAD R10, R0, UR7, R9 ;  /* 0x00000007000a7c24 */ /* 0x000fe2000f8e0209 */
[----:B------:R-:W-:Y:S01]  /*21b0*/  UMOV UR5, 0x400 ;  /* 0x0000040000057882 */ /* 0x000fe20000000000 */
[----:B------:R-:W-:Y:S01]  /*21c0*/  IMAD.X R7, RZ, RZ, UR32, P0 ;  /* 0x00000020ff077e24 */ /* 0x000fe200080e06ff */
[----:B------:R-:W-:Y:S01]  /*21d0*/  IADD3 R0, PT, PT, R5, R12, RZ ;  /* 0x0000000c05007210 */ /* 0x000fe20007ffe0ff */
[----:B------:R-:W-:Y:S01]  /*21e0*/  IMAD.IADD R3, R3, 0x1, R10 ;  /* 0x0000000103037824 */ /* 0x000fe200078e020a */
[----:B----4-:R-:W-:Y:S01]  /*21f0*/  LEA R17, P0, R2, UR14, 0x1 ;  /* 0x0000000e02117c11 */ /* 0x010fe2000f8008ff */
[----:B-1----:R-:W-:Y:S01]  /*2200*/  ULEA UR5, UR33, UR5, 0x18 ;  /* 0x0000000521057291 */ /* 0x002fe2000f8ec0ff */
[----:B------:R-:W-:Y:S01]  /*2210*/  LEA.HI.X R160, R4, UR17, R0, 0x1, P4 ;  /* 0x0000001104a07c11 */ /* 0x000fe2000a0f0c00 */
[----:B------:R-:W-:Y:S01]  /*2220*/  IMAD.WIDE.U32 R8, R11, UR26, R6 ;  /* 0x0000001a0b087c25 */ /* 0x000fe2000f8e0006 */
[----:B------:R-:W-:Y:S01]  /*2230*/  LEA.HI.X R16, R2, UR15, R3, 0x1, P0 ;  /* 0x0000000f02107c11 */ /* 0x000fe200080f0c03 */
[----:B------:R2:W-:Y:S01]  /*2240*/  STL [R1+0xa8], R17 ;  /* 0x0000a81101007387 */ /* 0x0005e20000100800 */
[C---:B------:R-:W-:Y:S01]  /*2250*/  ISETP.GE.AND P0, PT, R13.reuse, UR18, PT ;  /* 0x000000120d007c0c */ /* 0x040fe2000bf06270 */
[----:B------:R-:W-:Y:S01]  /*2260*/  USHF.R.U32.HI UR14, URZ, 0x19, UR31 ;  /* 0x00000019ff0e7899 */ /* 0x000fe2000801161f */
[----:B------:R-:W-:Y:S01]  /*2270*/  MOV R0, UR13 ;  /* 0x0000000d00007c02 */ /* 0x000fe20008000f00 */
[----:B------:R2:W-:Y:S01]  /*2280*/  STL [R1+0x90], R160 ;  /* 0x000090a001007387 */ /* 0x0005e20000100800 */
[----:B------:R-:W-:-:S02]  /*2290*/  LOP3.LUT R10, R13, UR4, RZ, 0xfc, !PT ;  /* 0x000000040d0a7c12 */ /* 0x000fc4000f8efcff */
[----:B------:R-:W-:Y:S01]  /*22a0*/  ISETP.GE.AND P4, PT, R15, UR18, PT ;  /* 0x000000120f007c0c */ /* 0x000fe2000bf86270 */
[----:B------:R2:W-:Y:S01]  /*22b0*/  STL [R1+0x98], R16 ;  /* 0x0000981001007387 */ /* 0x0005e20000100800 */
[----:B------:R-:W-:Y:S01]  /*22c0*/  LEA R233, R233, UR5, 0x1 ;  /* 0x00000005e9e97c11 */ /* 0x000fe2000f8e08ff */
[----:B------:R-:W-:Y:S02]  /*22d0*/  IMAD R7, R0, UR26, R9 ;  /* 0x0000001a00077c24 */ /* 0x000fe4000f8e0209 */
[----:B------:R2:W-:Y:S02]  /*22e0*/  STL [R1+0xac], R159 ;  /* 0x0000ac9f01007387 */ /* 0x0005e40000100800 */
[----:B------:R-:W-:Y:S06]  /*22f0*/  @P0 BRA `(.L_x_870) ;  /* 0x0000000000580947 */ /* 0x000fec0003800000 */
[----:B------:R-:W1:Y:S01]  /*2300*/  LDC.64 R2, c[0x0][0x3b0] ;  /* 0x0000ec00ff027b82 */ /* 0x000e620000000a00 */
[----:B------:R-:W3:Y:S01]  /*2310*/  LDCU UR4, c[0x0][0x440] ;  /* 0x00008800ff0477ac */ /* 0x000ee20008000800 */
[----:B------:R-:W-:Y:S01]  /*2320*/  IMAD.MOV.U32 R6, RZ, RZ, R8 ;  /* 0x000000ffff067224 */ /* 0x000fe200078e0008 */
[----:B------:R-:W4:Y:S01]  /*2330*/  LDCU.64 UR6, c[0x0][0x380] ;  /* 0x00007000ff0677ac */ /* 0x000f220008000a00 */
[----:B---3--:R-:W-:Y:S02]  /*2340*/  ISETP.GE.AND P5, PT, R224, UR4, PT ;  /* 0x00000004e0007c0c */ /* 0x008fe4000bfa6270 */
[----:B------:R-:W-:Y:S01]  /*2350*/  ISETP.GE.AND P0, PT, R159, UR4, PT ;  /* 0x000000049f007c0c */ /* 0x000fe2000bf06270 */
[----:B-1----:R-:W-:Y:S02]  /*2360*/  IMAD R0, R2, UR14, RZ ;  /* 0x0000000e02007c24 */ /* 0x002fe4000f8e02ff */
        /* <DEDUP_REMOVED lines=15> */
.L_x_870:
[----:B------:R-:W-:Y:S05]  /*2460*/  BSYNC.RECONVERGENT B0 ;  /* 0x0000000000007941 */ /* 0x000fea0003800200 */
.L_x_869:
[----:B------:R-:W-:Y:S01]  /*2470*/  USHF.L.U64.HI UR4, UR10, 0x6, UR11 ;  /* 0x000000060a047899 */ /* 0x000fe2000801020b */
[----:B------:R-:W-:Y:S01]  /*2480*/  BSSY.RECONVERGENT B0, `(.L_x_871) ;  /* 0x000001d000007945 */ /* 0x000fe20003800200 */
[----:B------:R-:W-:Y:S02]  /*2490*/  ISETP.GE.AND P0, PT, R14, UR18, PT ;  /* 0x000000120e007c0c */ /* 0x000fe4000bf06270 */
[----:B------:R-:W-:Y:S01]  /*24a0*/  IADD3 R12, PT, PT, R13, 0x30, RZ ;  /* 0x000000300d0c7810 */ /* 0x000fe20007ffe0ff */
[----:B------:R-:W-:Y:S05]  /*24b0*/  @P4 BRA `(.L_x_872) ;  /* 0x0000000000644947 */ /* 0x000fea0003800000 */
[----:B------:R-:W3:Y:S01]  /*24c0*/  LDCU.64 UR12, c[0x0][0x3b0] ;  /* 0x00007600ff0c77ac */ /* 0x000ee20008000a00 */
[----:B-1----:R-:W-:Y:S01]  /*24d0*/  IADD3 R2, P4, PT, R10, 0x10, RZ ;  /* 0x000000100a027810 */ /* 0x002fe20007f9e0ff */
[----:B------:R-:W-:Y:S01]  /*24e0*/  IMAD.MOV.U32 R4, RZ, RZ, R8 ;  /* 0x000000ffff047224 */ /* 0x000fe200078e0008 */
[----:B------:R-:W-:Y:S01]  /*24f0*/  MOV R5, R7 ;  /* 0x0000000700057202 */ /* 0x000fe20000000f00 */
[----:B------:R-:W1:Y:S02]  /*2500*/  LDCU UR15, c[0x0][0x440] ;  /* 0x00008800ff0f77ac */ /* 0x000e640008000800 */
[----:B------:R-:W-:Y:S01]  /*2510*/  IMAD.X R0, RZ, RZ, UR14, P4 ;  /* 0x0000000eff007e24 */ /* 0x000fe2000a0e06ff */
[----:B------:R-:W4:Y:S03]  /*2520*/  LDCU.64 UR6, c[0x0][0x380] ;  /* 0x00007000ff0677ac */ /* 0x000f260008000a00 */
[----:B---3--:R-:W-:-:S02]  /*2530*/  IMAD R0, R0, UR12, RZ ;  /* 0x0000000c00007c24 */ /* 0x008fc4000f8e02ff */
[----:B------:R-:W-:Y:S01]  /*2540*/  IMAD.WIDE.U32 R4, R2, UR12, R4 ;  /* 0x0000000c02047c25 */ /* 0x000fe2000f8e0004 */
[----:B-1----:R-:W-:-:S03]  /*2550*/  ISETP.GE.AND P5, PT, R224, UR15, PT ;  /* 0x0000000fe0007c0c */ /* 0x002fc6000bfa6270 */
        /* <DEDUP_REMOVED lines=15> */
.L_x_872:
[----:B------:R-:W-:Y:S05]  /*2650*/  BSYNC.RECONVERGENT B0 ;  /* 0x0000000000007941 */ /* 0x000fea0003800200 */
.L_x_871:
[----:B------:R-:W-:Y:S01]  /*2660*/  UIADD3 UR15, UPT, UPT, UR22, -0x1, URZ ;  /* 0xffffffff160f7890 */ /* 0x000fe2000fffe0ff */
[----:B------:R-:W-:Y:S01]  /*2670*/  BSSY.RECONVERGENT B0, `(.L_x_873) ;  /* 0x000001d000007945 */ /* 0x000fe20003800200 */
[----:B------:R-:W-:Y:S02]  /*2680*/  ISETP.GE.AND P4, PT, R12, UR18, PT ;  /* 0x000000120c007c0c */ /* 0x000fe4000bf86270 */
[----:B------:R-:W-:Y:S01]  /*2690*/  IADD3 R11, PT, PT, R13, 0x70, RZ ;  /* 0x000000700d0b7810 */ /* 0x000fe20007ffe0ff */
[----:B------:R-:W-:Y:S05]  /*26a0*/  @P0 BRA `(.L_x_874) ;  /* 0x0000000000640947 */ /* 0x000fea0003800000 */
[----:B------:R-:W4:Y:S01]  /*26b0*/  LDCU.64 UR12, c[0x0][0x3b0] ;  /* 0x00007600ff0c77ac */ /* 0x000f220008000a00 */
[----:B-1-3--:R-:W-:Y:S01]  /*26c0*/  IADD3 R2, P0, PT, R10, 0x20, RZ ;  /* 0x000000200a027810 */ /* 0x00afe20007f1e0ff */
[----:B------:R-:W-:Y:S01]  /*26d0*/  IMAD.MOV.U32 R4, RZ, RZ, R8 ;  /* 0x000000ffff047224 */ /* 0x000fe200078e0008 */
[----:B------:R-:W-:Y:S01]  /*26e0*/  MOV R5, R7 ;  /* 0x0000000700057202 */ /* 0x000fe20000000f00 */
[----:B------:R-:W1:Y:S02]  /*26f0*/  LDCU UR16, c[0x0][0x440] ;  /* 0x00008800ff1077ac */ /* 0x000e640008000800 */
[----:B------:R-:W-:Y:S01]  /*2700*/  IMAD.X R0, RZ, RZ, UR14, P0 ;  /* 0x0000000eff007e24 */ /* 0x000fe200080e06ff */
[----:B------:R-:W3:Y:S03]  /*2710*/  LDCU.64 UR6, c[0x0][0x380] ;  /* 0x00007000ff0677ac */ /* 0x000ee60008000a00 */
[----:B----4-:R-:W-:-:S02]  /*2720*/  IMAD R0, R0, UR12, RZ ;  /* 0x0000000c00007c24 */ /* 0x010fc4000f8e02ff */
        /* <DEDUP_REMOVED lines=17> */
.L_x_874:
[----:B------:R-:W-:Y:S05]  /*2840*/  BSYNC.RECONVERGENT B0 ;  /* 0x0000000000007941 */ /* 0x000fea0003800200 */
.L_x_873:
[----:B------:R-:W-:Y:S01]  /*2850*/  UIMAD UR16, UR15, -0x40, UR30 ;  /* 0xffffffc00f1078a4 */ /* 0x000fe2000f8e021e */
[----:B------:R-:W-:Y:S01]  /*2860*/  BSSY.RECONVERGENT B0, `(.L_x_875) ;  /* 0x000001c000007945 */ /* 0x000fe20003800200 */
[----:B------:R-:W-:-:S03]  /*2870*/  ISETP.GE.AND P0, PT, R11, UR18, PT ;  /* 0x000000120b007c0c */ /* 0x000fc6000bf06270 */
[----:B------:R-:W-:Y:S10]  /*2880*/  @P4 BRA `(.L_x_876) ;  /* 0x0000000000644947 */ /* 0x000ff40003800000 */
[----:B------:R-:W5:Y:S01]  /*2890*/  LDCU.64 UR12, c[0x0][0x3b0] ;  /* 0x00007600ff0c77ac */ /* 0x000f620008000a00 */
[----:B-1-34-:R-:W-:Y:S01]  /*28a0*/  IADD3 R2, P4, PT, R10, 0x30, RZ ;  /* 0x000000300a027810 */ /* 0x01afe20007f9e0ff */
[----:B------:R-:W-:Y:S01]  /*28b0*/  IMAD.MOV.U32 R4, RZ, RZ, R8 ;  /* 0x000000ffff047224 */ /* 0x000fe200078e0008 */
[----:B------:R-:W-:Y:S01]  /*28c0*/  MOV R5, R7 ;  /* 0x0000000700057202 */ /* 0x000fe20000000f00 */
[----:B------:R-:W1:Y:S02]  /*28d0*/  LDCU UR17, c[0x0][0x440] ;  /* 0x00008800ff1177ac */ /* 0x000e640008000800 */
[----:B------:R-:W-:Y:S01]  /*28e0*/  IMAD.X R0, RZ, RZ, UR14, P4 ;  /* 0x0000000eff007e24 */ /* 0x000fe2000a0e06ff */
[----:B------:R-:W3:Y:S03]  /*28f0*/  LDCU.64 UR6, c[0x0][0x380] ;  /* 0x00007000ff0677ac */ /* 0x000ee60008000a00 */
[----:B-----5:R-:W-:-:S02]  /*2900*/  IMAD R0, R0, UR12, RZ ;  /* 0x0000000c00007c24 */ /* 0x020fc4000f8e02ff */
        /* <DEDUP_REMOVED lines=17> */
.L_x_876:
[----:B------:R-:W-:Y:S05]  /*2a20*/  BSYNC.RECONVERGENT B0 ;  /* 0x0000000000007941 */ /* 0x000fea0003800200 */
.L_x_875:
[----:B------:R-:W-:Y:S01]  /*2a30*/  USHF.L.U32 UR17, UR10, 0x6, URZ ;  /* 0x000000060a117899 */ /* 0x000fe200080006ff */
        /* <DEDUP_REMOVED lines=28> */
.L_x_878:
[----:B------:R-:W-:Y:S05]  /*2c00*/  BSYNC.RECONVERGENT B0 ;  /* 0x0000000000007941 */ /* 0x000fea0003800200 */
.L_x_877:
[----:B------:R-:W-:Y:S01]  /*2c10*/  USHF.L.U64.HI UR31, UR10, 0x4, UR11 ;  /* 0x000000040a1f7899 */ /* 0x000fe2000801020b */
        /* <DEDUP_REMOVED lines=28> */
.L_x_880:
[----:B------:R-:W-:Y:S05]  /*2de0*/  BSYNC.RECONVERGENT B0 ;  /* 0x0000000000007941 */ /* 0x000fea0003800200 */
.L_x_879:
        /* <DEDUP_REMOVED lines=29> */
.L_x_882:
[----:B------:R-:W-:Y:S05]  /*2fc0*/  BSYNC.RECONVERGENT B0 ;  /* 0x0000000000007941 */ /* 0x000fea0003800200 */
.L_x_881:
[----:B------:R-:W-:Y:S01]  /*2fd0*/  UIMAD.WIDE.U32 UR34, UR17, UR15, URZ ;  /* 0x0000000f112272a5 */ /* 0x000fe2000f8e00ff */
[----:B------:R-:W-:Y:S01]  /*2fe0*/  BSSY.RECONVERGENT B0, `(.L_x_883) ;  /* 0x000001c000007945 */ /* 0x000fe20003800200 */
[----:B------:R-:W-:-:S03]  /*2ff0*/  ISETP.GE.AND P3, PT, R12, UR16, PT ;  /* 0x000000100c007c0c */ /* 0x000fc6000bf66270 */
[----:B------:R-:W-:Y:S10]  /*3000*/  @P0 BRA `(.L_x_884) ;  /* 0x0000000000640947 */ /* 0x000ff40003800000 */
[----:B------:R-:W5:Y:S01]  /*3010*/  LDCU.64 UR12, c[0x0][0x3b0] ;  /* 0x00007600ff0c77ac */ /* 0x000f620008000a00 */
[----:B------:R-:W-:Y:S02]  /*3020*/  IADD3 R0, P0, PT, R10, 0x70, RZ ;  /* 0x000000700a007810 */ /* 0x000fe40007f1e0ff */
[----:B-1-34-:R-:W-:Y:S01]  /*3030*/  MOV R3, R7 ;  /* 0x0000000700037202 */ /* 0x01afe20000000f00 */
[----:B------:R-:W1:Y:S02]  /*3040*/  LDCU UR33, c[0x0][0x440] ;  /* 0x00008800ff2177ac */ /* 0x000e640008000800 */
[----:B------:R-:W-:Y:S01]  /*3050*/  IMAD.X R2, RZ, RZ, UR14, P0 ;  /* 0x0000000eff027e24 */ /* 0x000fe200080e06ff */
[----:B------:R-:W3:Y:S03]  /*3060*/  LDCU.64 UR6, c[0x0][0x380] ;  /* 0x00007000ff0677ac */ /* 0x000ee60008000a00 */
[----:B-----5:R-:W-:-:S02]  /*3070*/  IMAD R6, R2, UR12, RZ ;  /* 0x0000000c02067c24 */ /* 0x020fc4000f8e02ff */
[----:B------:R-:W-:Y:S01]  /*3080*/  IMAD.MOV.U32 R2, RZ, RZ, R8 ;  /* 0x000000ffff027224 */ /* 0x000fe200078e0008 */
[----:B-1----:R-:W-:-:S03]  /*3090*/  ISETP.GE.AND P1, PT, R224, UR33, PT ;  /* 0x00000021e0007c0c */ /* 0x002fc6000bf26270 */
        /* <DEDUP_REMOVED lines=16> */
.L_x_884:
[----:B------:R-:W-:Y:S05]  /*31a0*/  BSYNC.RECONVERGENT B0 ;  /* 0x0000000000007941 */ /* 0x000fea0003800200 */
.L_x_883:
        /* <DEDUP_REMOVED lines=22> */
.L_x_886:
[----:B------:R-:W-:Y:S05]  /*3310*/  BSYNC.RECONVERGENT B0 ;  /* 0x0000000000007941 */ /* 0x000fea0003800200 */
.L_x_885:
[----:B------:R-:W-:Y:S04]  /*3320*/  BSSY.RECONVERGENT B0, `(.L_x_887) ;  /* 0x0000015000007945 */ /* 0x000fe80003800200 */
[----:B------:R-:W-:Y:S05]  /*3330*/  @P5 BRA `(.L_x_888) ;  /* 0x00000000004c5947 */ /* 0x000fea0003800000 */
[----:B------:R-:W5:Y:S01]  /*3340*/  LDCU UR6, c[0x0][0x440] ;  /* 0x00008800ff0677ac */ /* 0x000f620008000800 */
[----:B------:R-:W-:-:S04]  /*3350*/  UIADD3 UR13, UP0, UPT, UR32, UR34, URZ ;  /* 0x00000022200d7290 */ /* 0x000fc8000ff1e0ff */
[----:B------:R-:W-:Y:S02]  /*3360*/  UIADD3.X UR12, UPT, UPT, UR31, UR7, URZ, UP0, !UPT ;  /* 0x000000071f0c7290 */ /* 0x000fe400087fe4ff */
[----:B------:R-:W-:-:S04]  /*3370*/  IMAD.U32 R0, RZ, RZ, UR13 ;  /* 0x0000000dff007e24 */ /* 0x000fc8000f8e00ff */
[----:B-1-34-:R-:W-:Y:S01]  /*3380*/  IMAD.U32 R3, RZ, RZ, UR12 ;  /* 0x0000000cff037e24 */ /* 0x01afe2000f8e00ff */
        /* <DEDUP_REMOVED lines=14> */
.L_x_888:
[----:B------:R-:W-:Y:S05]  /*3470*/  BSYNC.RECONVERGENT B0 ;  /* 0x0000000000007941 */ /* 0x000fea0003800200 */
.L_x_887:
        /* <DEDUP_REMOVED lines=9> */
[----:B-1-34-:R-:W-:Y:S01]  /*3510*/  IMAD.U32 R3, RZ, RZ, UR12 ;  /* 0x0000000cff037e24 */ /* 0x01afe2000f8e00ff */
        /* <DEDUP_REMOVED lines=13> */
.L_x_890:
[----:B------:R-:W-:Y:S05]  /*35f0*/  BSYNC.RECONVERGENT B0 ;  /* 0x0000000000007941 */ /* 0x000fea0003800200 */
.L_x_889:
        /* <DEDUP_REMOVED lines=25> */
.L_x_892:
[----:B------:R-:W-:Y:S05]  /*3790*/  BSYNC.RECONVERGENT B0 ;  /* 0x0000000000007941 */ /* 0x000fea0003800200 */
.L_x_891:
[----:B------:R-:W5:Y:S01]  /*37a0*/  LDCU.64 UR12, c[0x0][0x538] ;  /* 0x0000a700ff0c77ac */ /* 0x000f620008000a00 */
[----:B------:R-:W0:Y:S01]  /*37b0*/  LDGDEPBAR ;  /* 0x00000000000079af */ /* 0x000e220000000000 */
[----:B-----5:R-:W-:-:S04]  /*37c0*/  UISETP.NE.U32.AND UP1, UPT, UR12, URZ, UPT ;  /* 0x000000ff0c00728c */ /* 0x020fc8000bf25070 */
[----:B------:R-:W-:Y:S01]  /*37d0*/  UISETP.NE.AND.EX UP1, UPT, UR13, URZ, UPT, UP1 ;  /* 0x000000ff0d00728c */ /* 0x000fe2000bf25310 */
[C---:B------:R-:W-:Y:S01]  /*37e0*/  IMAD.SHL.U32 R162, R229.reuse, 0x2, RZ ;  /* 0x00000002e5a27824 */ /* 0x040fe200078e00ff */
[----:B------:R-:W-:Y:S01]  /*37f0*/  SHF.R.U32.HI R227, RZ, 0x1, R229 ;  /* 0x00000001ffe37819 */ /* 0x000fe200000116e5 */
[----:B------:R-:W-:Y:S01]  /*3800*/  IMAD.SHL.U32 R158, R229, 0x40, RZ ;  /* 0x00000040e59e7824 */ /* 0x000fe200078e00ff */
[----:B------:R-:W-:-:S04]  /*3810*/  DEPBAR.LE SB0, 0x0 ;  /* 0x000080000000791a */ /* 0x000fc80000000000 */
[----:B------:R-:W-:-:S03]  /*3820*/  PLOP3.LUT P0, PT, PT, PT, UP1, 0x80, 0x8 ;  /* 0x000000000008781c */ /* 0x000fc60003f0f018 */
[----:B------:R-:W5:Y:S01]  /*3830*/  @UP1 LDCU.64 UR6, c[0x0][0x540] ;  /* 0x0000a800ff0617ac */ /* 0x000f620008000a00 */
[----:B------:R-:W-:Y:S01]  /*3840*/  @UP1 UMOV UR34, UR26 ;  /* 0x0000001a00221c82 */ /* 0x000fe20008000000 */
[----:B------:R-:W-:Y:S02]  /*3850*/  @UP1 UMOV UR35, URZ ;  /* 0x000000ff00231c82 */ /* 0x000fe40008000000 */
[----:B-----5:R-:W-:Y:S01]  /*3860*/  @UP1 UIMAD.WIDE.U32 UR34, UR25, UR6, UR34 ;  /* 0x00000006192212a5 */ /* 0x020fe2000f8e0022 */
[----:B------:R-:W5:Y:S03]  /*3870*/  @UP1 LDCU UR6, c[0x0][0x458] ;  /* 0x00008b00ff0617ac */ /* 0x000f660008000800 */
[----:B------:R-:W-:Y:S02]  /*3880*/  @UP1 UIMAD UR7, UR25, UR7, UR35 ;  /* 0x00000007190712a4 */ /* 0x000fe4000f8e0223 */
[----:B------:R-:W-:-:S04]  /*3890*/  @UP1 ULEA UR12, UP0, UR34, UR12, 0x2 ;  /* 0x0000000c220c1291 */ /* 0x000fc8000f8010ff */
[----:B------:R-:W-:Y:S02]  /*38a0*/  @UP1 ULEA.HI.X UR13, UR34, UR13, UR7, 0x2, UP0 ;  /* 0x0000000d220d1291 */ /* 0x000fe400080f1407 */
[----:B-1-34-:R-:W-:-:S04]  /*38b0*/  IMAD.U32 R2, RZ, RZ, UR12 ;  /* 0x0000000cff027e24 */ /* 0x01afc8000f8e00ff */
[----:B------:R-:W-:-:S05]  /*38c0*/  IMAD.U32 R3, RZ, RZ, UR13 ;  /* 0x0000000dff037e24 */ /* 0x000fca000f8e00ff */
[----:B------:R-:W3:Y:S01]  /*38d0*/  @P0 LDG.E R2, desc[UR28][R2.64] ;  /* 0x0000001c02020981 */ /* 0x000ee2000c1e1900 */
[----:B-----5:R-:W3:Y:S01]  /*38e0*/  @P0 MUFU.RCP R0, UR6 ;  /* 0x0000000600000d08 */ /* 0x020ee20008001000 */
[----:B------:R-:W-:Y:S01]  /*38f0*/  USHF.L.U32 UR34, UR8, 0x6, URZ ;  /* 0x0000000608227899 */ /* 0x000fe200080006ff */
[----:B------:R-:W-:Y:S01]  /*3900*/  BSSY.RECONVERGENT B0, `(.L_x_893) ;  /* 0x0000023000007945 */ /* 0x000fe20003800200 */
[----:B------:R1:W-:Y:S01]  /*3910*/  STL [R1+0xc8], R162 ;  /* 0x0000c8a201007387 */ /* 0x0003e20000100800 */
[----:B------:R-:W-:Y:S01]  /*3920*/  USHF.L.U64.HI UR13, UR8, 0x6, UR9 ;  /* 0x00000006080d7899 */ /* 0x000fe20008010209 */
[----:B------:R-:W-:Y:S01]  /*3930*/  LOP3.LUT R156, R227, 0x1f0, RZ, 0xc0, !PT ;  /* 0x000001f0e39c7812 */ /* 0x000fe200078ec0ff */
[----:B------:R-:W-:Y:S01]  /*3940*/  UIMAD.WIDE.U32 UR34, UR34, UR15, URZ ;  /* 0x0000000f222272a5 */ /* 0x000fe2000f8e00ff */
[----:B------:R-:W-:Y:S01]  /*3950*/  LOP3.LUT R6, R224, 0x1c0, R158, 0xf8, !PT ;  /* 0x000001c0e0067812 */ /* 0x000fe200078ef89e */
[----:B------:R-:W-:Y:S01]  /*3960*/  UIMAD UR13, UR13, UR15, URZ ;  /* 0x0000000f0d0d72a4 */ /* 0x000fe2000f8e02ff */
[----:B------:R-:W-:-:S03]  /*3970*/  UMOV UR6, URZ ;  /* 0x000000ff00067c82 */ /* 0x000fc60008000000 */
[----:B------:R-:W-:Y:S01]  /*3980*/  UIADD3 UR13, UPT, UPT, UR35, UR13, URZ ;  /* 0x0000000d230d7290 */ /* 0x000fe2000fffe0ff */
[----:B------:R-:W-:Y:S01]  /*3990*/  BAR.SYNC.DEFER_BLOCKING 0x0 ;  /* 0x0000000000007b1d */ /* 0x000fe20000010000 */
[----:B---3--:R-:W-:-:S05]  /*39a0*/  @P0 FMUL.FTZ R0, R2, R0 ;  /* 0x0000000002000220 */ /* 0x008fca0000410000 */
[----:B------:R-:W-:-:S13]  /*39b0*/  @P0 R2UR UR7, R0 ;  /* 0x00000000000702ca */ /* 0x000fda00000e0000 */
[----:B------:R-:W-:Y:S01]  /*39c0*/  @UP1 UMOV UR6, UR7 ;  /* 0x0000000700061c82 */ /* 0x000fe20008000000 */
[----:B-1----:R-:W-:Y:S05]  /*39d0*/  @P6 BRA `(.L_x_894) ;  /* 0x00000000004c6947 */ /* 0x002fea0003800000 */
[----:B------:R-:W1:Y:S01]  /*39e0*/  LDCU UR7, c[0x0][0x440] ;  /* 0x00008800ff0777ac */ /* 0x000e620008000800 */
[----:B------:R-:W-:Y:S02]  /*39f0*/  IMAD.U32 R4, RZ, RZ, UR34 ;  /* 0x00000022ff047e24 */ /* 0x000fe4000f8e00ff */
[----:B------:R-:W-:Y:S02]  /*3a00*/  IMAD.U32 R0, RZ, RZ, UR13 ;  /* 0x0000000dff007e24 */ /* 0x000fe4000f8e00ff */
[----:B------:R-:W-:Y:S01]  /*3a10*/  IMAD.U32 R5, RZ, RZ, UR35 ;  /* 0x00000023ff057e24 */ /* 0x000fe2000f8e00ff */
        /* <DEDUP_REMOVED lines=15> */
.L_x_894:
[----:B------:R3:W-:Y:S04]  /*3b10*/  STS.128 [R233+0xc000], RZ ;  /* 0x00c000ffe9007388 */ /* 0x0007e80000000c00 */
[----:B------:R3:W-:Y:S02]  /*3b20*/  STS.128 [R233+0xe000], RZ ;  /* 0x00e000ffe9007388 */ /* 0x0007e40000000c00 */
.L_x_895:
[----:B------:R-:W-:Y:S05]  /*3b30*/  BSYNC.RECONVERGENT B0 ;  /* 0x0000000000007941 */ /* 0x000fea0003800200 */
.L_x_893:
[----:B------:R-:W-:Y:S01]  /*3b40*/  IMAD.SHL.U32 R228, R229, 0x20, RZ ;  /* 0x00000020e5e47824 */ /* 0x000fe200078e00ff */
[----:B------:R-:W-:Y:S01]  /*3b50*/  ISETP.GE.AND P0, PT, R15, UR16, PT ;  /* 0x000000100f007c0c */ /* 0x000fe2000bf06270 */
[----:B------:R-:W-:Y:S01]  /*3b60*/  BSSY.RECONVERGENT B0, `(.L_x_896) ;  /* 0x0000022000007945 */ /* 0x000fe20003800200 */
[----:B------:R-:W-:Y:S02]  /*3b70*/  LOP3.LUT R0, R229, 0x8, RZ, 0xc0, !PT ;  /* 0x00000008e5007812 */ /* 0x000fe400078ec0ff */
[----:B------:R-:W-:Y:S02]  /*3b80*/  LOP3.LUT R228, R228, 0x7c00, RZ, 0xc0, !PT ;  /* 0x00007c00e4e47812 */ /* 0x000fe400078ec0ff */
[----:B------:R-:W-:Y:S02]  /*3b90*/  LOP3.LUT R20, R158, 0x400, RZ, 0xc0, !PT ;  /* 0x000004009e147812 */ /* 0x000fe400078ec0ff */
[----:B-1----:R-:W-:Y:S02]  /*3ba0*/  LOP3.LUT R2, R228, 0x200, R158, 0xf8, !PT ;  /* 0x00000200e4027812 */ /* 0x002fe400078ef89e */
[----:B------:R-:W-:-:S02]  /*3bb0*/  LOP3.LUT R0, R6, R0, RZ, 0x3c, !PT ;  /* 0x0000000006007212 */ /* 0x000fc400078e3cff */
[----:B------:R-:W-:Y:S01]  /*3bc0*/  LOP3.LUT R220, R6, 0x8, R227, 0x78, !PT ;  /* 0x0000000806dc7812 */ /* 0x000fe200078e78e3 */
[----:B------:R1:W-:Y:S01]  /*3bd0*/  @P0 STS.128 [R233+0xc800], RZ ;  /* 0x00c800ffe9000388 */ /* 0x0003e20000000c00 */
[----:B------:R-:W-:Y:S01]  /*3be0*/  ISETP.GE.AND P4, PT, R14, UR16, PT ;  /* 0x000000100e007c0c */ /* 0x000fe2000bf86270 */
[----:B------:R-:W-:Y:S01]  /*3bf0*/  IMAD R20, R0, 0x2, R20 ;  /* 0x0000000200147824 */ /* 0x000fe200078e0214 */
[----:B------:R-:W-:Y:S01]  /*3c00*/  ISETP.GE.AND P3, PT, R12, UR16, PT ;  /* 0x000000100c007c0c */ /* 0x000fe2000bf66270 */
[----:B------:R1:W-:Y:S01]  /*3c10*/  STL [R1+0x2c], R2 ;  /* 0x00002c0201007387 */ /* 0x0003e20000100800 */
[----:B------:R-:W-:-:S03]  /*3c20*/  IMAD.IADD R0, R220, 0x1, R2 ;  /* 0x00000001dc007824 */ /* 0x000fc600078e0202 */
[----:B------:R1:W-:Y:S01]  /*3c30*/  @P0 STS.128 [R233+0xe800], RZ ;  /* 0x00e800ffe9000388 */ /* 0x0003e20000000c00 */
[----:B------:R-:W-:Y:S07]  /*3c40*/  @P0 BRA `(.L_x_897) ;  /* 0x00000000004c0947 */ /* 0x000fee0003800000 */
[----:B------:R-:W4:Y:S01]  /*3c50*/  LDCU UR7, c[0x0][0x440] ;  /* 0x00008800ff0777ac */ /* 0x000f220008000800 */
[----:B------:R-:W-:-:S04]  /*3c60*/  ULEA UR14, UP0, UR8, UR34, 0x4 ;  /* 0x00000022080e7291 */ /* 0x000fc8000f8020ff */
[----:B------:R-:W-:Y:S02]  /*3c70*/  ULEA.HI.X UR12, UR8, UR13, UR9, 0x4, UP0 ;  /* 0x0000000d080c7291 */ /* 0x000fe400080f2409 */
[----:B------:R-:W-:-:S04]  /*3c80*/  IMAD.U32 R3, RZ, RZ, UR14 ;  /* 0x0000000eff037e24 */ /* 0x000fc8000f8e00ff */
[----:B------:R-:W-:Y:S01]  /*3c90*/  IMAD.U32 R4, RZ, RZ, UR12 ;  /* 0x0000000cff047e24 */ /* 0x000fe2000f8e00ff */
[----:B-1----:R-:W-:Y:S02]  /*3ca0*/  LEA R2, P2, R3, R17, 0x1 ;  /* 0x0000001103027211 */ /* 0x002fe400078408ff */
[----:B----4-:R-:W-:Y:S02]  /*3cb0*/  ISETP.GE.AND P1, PT, R224, UR7, PT ;  /* 0x00000007e0007c0c */ /* 0x010fe4000bf26270 */
        /* <DEDUP_REMOVED lines=12> */
.L_x_897:
[----:B------:R-:W-:Y:S05]  /*3d80*/  BSYNC.RECONVERGENT B0 ;  /* 0x0000000000007941 */ /* 0x000fea0003800200 */
.L_x_896:
[----:B------:R1:W-:Y:S01]  /*3d90*/  @P4 STS.128 [R233+0xd000], RZ ;  /* 0x00d000ffe9004388 */ /* 0x0003e20000000c00 */
[----:B------:R-:W-:Y:S01]  /*3da0*/  BSSY.RECONVERGENT B0, `(.L_x_898) ;  /* 0x0000019000007945 */ /* 0x000fe20003800200 */
[----:B------:R-:W-:Y:S02]  /*3db0*/  LEA R21, R0, UR5, 0x1 ;  /* 0x0000000500157c11 */ /* 0x000fe4000f8e08ff */
[----:B------:R1:W-:Y:S01]  /*3dc0*/  @P4 STS.128 [R233+0xf000], RZ ;  /* 0x00f000ffe9004388 */ /* 0x0003e20000000c00 */
        /* <DEDUP_REMOVED lines=8> */
[----:B----4-:R-:W-:Y:S01]  /*3e50*/  IMAD.U32 R3, RZ, RZ, UR12 ;  /* 0x0000000cff037e24 */ /* 0x010fe2000f8e00ff */
        /* <DEDUP_REMOVED lines=13> */
.L_x_899:
[----:B------:R-:W-:Y:S05]  /*3f30*/  BSYNC.RECONVERGENT B0 ;  /* 0x0000000000007941 */ /* 0x000fea0003800200 */
.L_x_898:
        /* <DEDUP_REMOVED lines=15> */
[----:B-1--4-:R-:W-:-:S04]  /*4030*/  LEA R2, P2, R4, R17, 0x1 ;  /* 0x0000001104027211 */ /* 0x012fc800078408ff */
        /* <DEDUP_REMOVED lines=11> */
.L_x_901:
[----:B------:R-:W-:Y:S05]  /*40f0*/  BSYNC.RECONVERGENT B0 ;  /* 0x0000000000007941 */ /* 0x000fea0003800200 */
.L_x_900:
[----:B--2---:R-:W-:Y:S01]  /*4100*/  LDSM.16.M88.4 R16, [R21] ;  /* 0x000000001510783b */ /* 0x004fe20000000200 */
[----:B------:R-:W-:Y:S01]  /*4110*/  IMAD.MOV.U32 R157, RZ, RZ, 0x20 ;  /* 0x00000020ff9d7424 */ /* 0x000fe200078e00ff */
[----:B------:R-:W-:Y:S01]  /*4120*/  LOP3.LUT P3, RZ, R229, 0x2, RZ, 0xc0, !PT ;  /* 0x00000002e5ff7812 */ /* 0x000fe2000786c0ff */
[----:B------:R-:W-:Y:S01]  /*4130*/  VIADD R231, R20, UR5 ;  /* 0x0000000514e77c36 */ /* 0x000fe20008000000 */
[----:B------:R-:W2:Y:S01]  /*4140*/  LDSM.16.M88.4 R8, [R20+UR5+0x8000] ;  /* 0x008000051408783b */ /* 0x000ea20008000200 */
[----:B-1--4-:R-:W-:Y:S01]  /*4150*/  IMAD.MOV.U32 R2, RZ, RZ, 0x40 ;  /* 0x00000040ff027424 */ /* 0x012fe200078e00ff */
[----:B------:R-:W-:Y:S01]  /*4160*/  SEL R0, R157, 0xffffffe0, !P3 ;  /* 0xffffffe09d007807 */ /* 0x000fe20005800000 */
[----:B------:R-:W-:Y:S01]  /*4170*/  UIADD3 UR24, UPT, UPT, UR30, UR24, -UR21 ;  /* 0x000000181e187290 */ /* 0x000fe2000fffe815 */
[----:B------:R-:W1:Y:S01]  /*4180*/  LDSM.16.M88.4 R4, [R21+0x2000] ;  /* 0x002000001504783b */ /* 0x000e620000000200 */
[----:B------:R-:W-:Y:S01]  /*4190*/  LOP3.LUT P4, RZ, R229, 0x4, RZ, 0xc0, !PT ;  /* 0x00000004e5ff7812 */ /* 0x000fe2000788c0ff */
[----:B------:R-:W-:Y:S01]  /*41a0*/  UISETP.GT.U32.AND UP0, UPT, UR15, UR19, UPT ;  /* 0x000000130f00728c */ /* 0x000fe2000bf04070 */
[--C-:B------:R-:W-:Y:S01]  /*41b0*/  IMAD.IADD R3, R231, 0x1, R0.reuse ;  /* 0x00000001e7037824 */ /* 0x100fe200078e0200 */
[----:B------:R-:W4:Y:S01]  /*41c0*/  LDSM.16.M88.4 R24, [R20+UR5+0x8800] ;  /* 0x008800051418783b */ /* 0x000f220008000200 */
[----:B------:R-:W-:Y:S01]  /*41d0*/  IMAD.IADD R73, R21, 0x1, R0 ;  /* 0x0000000115497824 */ /* 0x000fe200078e0200 */
[----:B------:R-:W-:-:S02]  /*41e0*/  SEL R2, R2, 0xffffffc0, !P4 ;  /* 0xffffffc002027807 */ /* 0x000fc40006000000 */
[----:B------:R-:W5:Y:S01]  /*41f0*/  LDSM.16.M88.4 R32, [R20+UR5+0x9000] ;  /* 0x009000051420783b */ /* 0x000f620008000200 */
[----:B------:R-:W-:Y:S02]  /*4200*/  LOP3.LUT R162, R162, 0x6, RZ, 0xc0, !PT ;  /* 0x00000006a2a27812 */ /* 0x000fe400078ec0ff */
[--C-:B------:R-:W-:Y:S01]  /*4210*/  IMAD.IADD R72, R21, 0x1, R2.reuse ;  /* 0x0000000115487824 */ /* 0x100fe200078e0202 */
[----:B------:R-:W3:Y:S01]  /*4220*/  LDSM.16.M88.4 R28, [R20+UR5+0x9800] ;  /* 0x00980005141c783b */ /* 0x000ee20008000200 */
[----:B------:R-:W-:Y:S02]  /*4230*/  IMAD.IADD R225, R231, 0x1, R2 ;  /* 0x00000001e7e17824 */ /* 0x000fe400078e0202 */
[C---:B------:R-:W-:Y:S01]  /*4240*/  IMAD.IADD R2, R0.reuse, 0x1, R72 ;  /* 0x0000000100027824 */ /* 0x040fe200078e0248 */
[----:B------:R-:W-:Y:S01]  /*4250*/  LDSM.16.M88.4 R48, [R3+0x8000] ;  /* 0x008000000330783b */ /* 0x000fe20000000200 */
[----:B------:R-:W-:Y:S02]  /*4260*/  IMAD.IADD R226, R0, 0x1, R225 ;  /* 0x0000000100e27824 */ /* 0x000fe400078e02e1 */
[----:B------:R-:W-:Y:S01]  /*4270*/  IMAD.U32 R0, RZ, RZ, UR15 ;  /* 0x0000000fff007e24 */ /* 0x000fe2000f8e00ff */
[----:B------:R-:W3:Y:S03]  /*4280*/  LDSM.16.M88.4 R12, [R73+0x2000] ;  /* 0x00200000490c783b */ /* 0x000ee60000000200 */
[----:B------:R-:W-:Y:S01]  /*4290*/  IMAD R0, R0, 0x40, R162 ;  /* 0x0000004000007824 */ /* 0x000fe200078e02a2 */
[----:B------:R-:W3:Y:S04]  /*42a0*/  LDSM.16.M88.4 R44, [R3+0x8800] ;  /* 0x00880000032c783b */ /* 0x000ee80000000200 */
[----:B------:R-:W3:Y:S04]  /*42b0*/  LDSM.16.M88.4 R40, [R3+0x9000] ;  /* 0x009000000328783b */ /* 0x000ee80000000200 */
[----:B------:R-:W3:Y:S01]  /*42c0*/  LDSM.16.M88.4 R36, [R3+0x9800] ;  /* 0x009800000324783b */ /* 0x000ee20000000200 */
[-C--:B--2---:R-:W-:Y:S03]  /*42d0*/  HMMA.16816.F32.BF16 R136, R16, R8.reuse, RZ ;  /* 0x000000081088723c */ /* 0x084fe600000418ff */
[----:B------:R-:W-:Y:S04]  /*42e0*/  LDSM.16.M88.4 R84, [R225+0x8800] ;  /* 0x00880000e154783b */ /* 0x000fe80000000200 */
[----:B------:R-:W-:Y:S01]  /*42f0*/  LDSM.16.M88.4 R108, [R225+0x9000] ;  /* 0x00900000e16c783b */ /* 0x000fe20000000200 */
[C---:B-1----:R-:W-:Y:S03]  /*4300*/  HMMA.16816.F32.BF16 R60, R4.reuse, R8, RZ ;  /* 0x00000008043c723c */ /* 0x042fe600000418ff */
        /* <DEDUP_REMOVED lines=49> */
[C---:B---3--:R-:W-:Y:S01]  /*4620*/  HMMA.16816.F32.BF16 R76, R16.reuse, R24, R64 ;  /* 0x00000018104c723c */ /* 0x048fe20000041840 */
[----:B------:R-:W-:Y:S07]  /*4630*/  LDSM.16.M88.4 R64, [R20+UR5+0xb800] ;  /* 0x00b800051440783b */ /* 0x000fee0008000200 */
[----:B------:R-:W-:Y:S01]  /*4640*/  HMMA.16816.F32.BF16 R60, R16, R26, R48 ;  /* 0x0000001a103c723c */ /* 0x000fe20000041830 */
[----:B------:R-:W2:Y:S07]  /*4650*/  LDSM.16.M88.4 R24, [R226+0x9800] ;  /* 0x00980000e218783b */ /* 0x000eae0000000200 */
[----:B------:R-:W-:Y:S01]  /*4660*/  HMMA.16816.F32.BF16 R124, R8, R42, R124 ;  /* 0x0000002a087c723c */ /* 0x000fe2000004187c */
[----:B------:R-:W3:Y:S04]  /*4670*/  LDSM.16.M88.4 R40, [R20+UR5+0xa000] ;  /* 0x00a000051428783b */ /* 0x000ee80008000200 */
[----:B------:R-:W4:Y:S03]  /*4680*/  LDSM.16.M88.4 R8, [R2] ;  /* 0x000000000208783b */ /* 0x000f260000000200 */
[C---:B------:R-:W-:Y:S01]  /*4690*/  HMMA.16816.F32.BF16 R52, R16.reuse, R86, R44 ;  /* 0x000000561034723c */ /* 0x040fe2000004182c */
[----:B------:R-:W5:Y:S07]  /*46a0*/  LDSM.16.M88.4 R44, [R20+UR5+0xa800] ;  /* 0x00a80005142c783b */ /* 0x000f6e0008000200 */
[C---:B------:R-:W-:Y:S08]  /*46b0*/  HMMA.16816.F32.BF16 R56, R16.reuse, R84, R120 ;  /* 0x000000541038723c */ /* 0x040ff00000041878 */
[C---:B------:R-:W-:Y:S08]  /*46c0*/  HMMA.16816.F32.BF16 R48, R16.reuse, R108, R136 ;  /* 0x0000006c1030723c */ /* 0x040ff00000041888 */
[C---:B------:R-:W-:Y:S08]  /*46d0*/  HMMA.16816.F32.BF16 R68, R16.reuse, R110, R124 ;  /* 0x0000006e1044723c */ /* 0x040ff0000004187c */
[C---:B------:R-:W-:Y:S08]  /*46e0*/  HMMA.16816.F32.BF16 R84, R16.reuse, R116, R144 ;  /* 0x000000741054723c */ /* 0x040ff00000041890 */
[----:B------:R-:W-:Y:S01]  /*46f0*/  HMMA.16816.F32.BF16 R80, R16, R118, R100 ;  /* 0x000000761050723c */ /* 0x000fe20000041864 */
[----:B------:R-:W5:Y:S04]  /*4700*/  LDSM.16.M88.4 R16, [R20+UR5+0xb000] ;  /* 0x00b000051410783b */ /* 0x000f680008000200 */
[----:B------:R-:W5:Y:S03]  /*4710*/  LDSM.16.M88.4 R20, [R21+0x4000] ;  /* 0x004000001514783b */ /* 0x000f660000000200 */
[C---:B-1----:R-:W-:Y:S08]  /*4720*/  HMMA.16816.F32.BF16 R108, R4.reuse, R36, R88 ;  /* 0x00000024046c723c */ /* 0x042ff00000041858 */
[C---:B------:R-:W-:Y:S08]  /*4730*/  HMMA.16816.F32.BF16 R88, R4.reuse, R32, R104 ;  /* 0x000000200458723c */ /* 0x040ff00000041868 */
[C---:B--2---:R-:W-:Y:S08]  /*4740*/  HMMA.16816.F32.BF16 R124, R4.reuse, R24, R140 ;  /* 0x00000018047c723c */ /* 0x044ff0000004188c */
[C---:B------:R-:W-:Y:S08]  /*4750*/  HMMA.16816.F32.BF16 R120, R4.reuse, R34, R96 ;  /* 0x000000220478723c */ /* 0x040ff00000041860 */
[C---:B------:R-:W-:Y:S08]  /*4760*/  HMMA.16816.F32.BF16 R128, R4.reuse, R30, R128 ;  /* 0x0000001e0480723c */ /* 0x040ff00000041880 */
[----:B------:R-:W-:Y:S08]  /*4770*/  HMMA.16816.F32.BF16 R116, R4, R26, R112 ;  /* 0x0000001a0474723c */ /* 0x000ff00000041870 */
[----:B---3--:R-:W-:Y:S08]  /*4780*/  HMMA.16816.F32.BF16 R140, R12, R40, R108 ;  /* 0x000000280c8c723c */ /* 0x008ff0000004186c */
[C---:B------:R-:W-:Y:S08]  /*4790*/  HMMA.16816.F32.BF16 R92, R4.reuse, R38, R92 ;  /* 0x00000026045c723c */ /* 0x040ff0000004185c */
[----:B------:R-:W-:Y:S01]  /*47a0*/  HMMA.16816.F32.BF16 R132, R4, R28, R132 ;  /* 0x0000001c0484723c */ /* 0x000fe20000041884 */
[----:B------:R-:W-:Y:S07]  /*47b0*/  LDSM.16.M88.4 R4, [R73+0x4000] ;  /* 0x004000004904783b */ /* 0x000fee0000000200 */
[C---:B----4-:R-:W-:Y:S01]  /*47c0*/  HMMA.16816.F32.BF16 R112, R8.reuse, R36, R76 ;  /* 0x000000240870723c */ /* 0x050fe2000004184c */
[----:B------:R-:W-:Y:S07]  /*47d0*/  LDSM.16.M88.4 R76, [R3+0xa800] ;  /* 0x00a80000034c783b */ /* 0x000fee0000000200 */
[C---:B------:R-:W-:Y:S08]  /*47e0*/  HMMA.16816.F32.BF16 R100, R8.reuse, R32, R56 ;  /* 0x000000200864723c */ /* 0x040ff00000041838 */
[----:B------:R-:W-:Y:S01]  /*47f0*/  HMMA.16816.F32.BF16 R96, R8, R34, R52 ;  /* 0x000000220860723c */ /* 0x000fe20000041834 */
[----:B------:R-:W1:Y:S07]  /*4800*/  LDSM.16.M88.4 R52, [R3+0xa000] ;  /* 0x00a000000334783b */ /* 0x000e6e0000000200 */
[----:B-----5:R-:W-:Y:S01]  /*4810*/  HMMA.16816.F32.BF16 R108, R12, R44, R88 ;  /* 0x0000002c0c6c723c */ /* 0x020fe20000041858 */
[----:B------:R-:W2:Y:S07]  /*4820*/  LDSM.16.M88.4 R88, [R3+0xb000] ;  /* 0x00b000000358783b */ /* 0x000eae0000000200 */
[C---:B------:R-:W-:Y:S08]  /*4830*/  HMMA.16816.F32.BF16 R104, R8.reuse, R38, R60 ;  /* 0x000000260868723c */ /* 0x040ff0000004183c */
[C---:B------:R-:W-:Y:S08]  /*4840*/  HMMA.16816.F32.BF16 R32, R8.reuse, R28, R48 ;  /* 0x0000001c0820723c */ /* 0x040ff00000041830 */
[----:B------:R-:W-:Y:S08]  /*4850*/  HMMA.16816.F32.BF16 R36, R8, R30, R68 ;  /* 0x0000001e0824723c */ /* 0x000ff00000041844 */
[----:B------:R-:W-:Y:S08]  /*4860*/  HMMA.16816.F32.BF16 R148, R12, R18, R128 ;  /* 0x000000120c94723c */ /* 0x000ff00000041880 */
[----:B------:R-:W-:Y:S01]  /*4870*/  HMMA.16816.F32.BF16 R60, R8, R24, R84 ;  /* 0x00000018083c723c */ /* 0x000fe20000041854 */
[----:B------:R-:W3:Y:S07]  /*4880*/  LDSM.16.M88.4 R84, [R3+0xb800] ;  /* 0x00b800000354783b */ /* 0x000eee0000000200 */
[C---:B------:R-:W-:Y:S08]  /*4890*/  HMMA.16816.F32.BF16 R136, R12.reuse, R42, R92 ;  /* 0x0000002a0c88723c */ /* 0x040ff0000004185c */
[C---:B------:R-:W-:Y:S08]  /*48a0*/  HMMA.16816.F32.BF16 R120, R12.reuse, R46, R120 ;  /* 0x0000002e0c78723c */ /* 0x040ff00000041878 */
[C---:B------:R-:W-:Y:S01]  /*48b0*/  HMMA.16816.F32.BF16 R152, R12.reuse, R16, R132 ;  /* 0x000000100c98723c */ /* 0x040fe20000041884 */
[----:B------:R-:W-:Y:S07]  /*48c0*/  LDSM.16.M88.4 R132, [R226+0xb800] ;  /* 0x00b80000e284783b */ /* 0x000fee0000000200 */
[C---:B------:R-:W-:Y:S08]  /*48d0*/  HMMA.16816.F32.BF16 R128, R12.reuse, R64, R124 ;  /* 0x000000400c80723c */ /* 0x040ff0000004187c */
[----:B------:R-:W-:Y:S08]  /*48e0*/  HMMA.16816.F32.BF16 R144, R12, R66, R116 ;  /* 0x000000420c90723c */ /* 0x000ff00000041874 */
[----:B------:R-:W-:Y:S08]  /*48f0*/  HMMA.16816.F32.BF16 R48, R20, R40, R112 ;  /* 0x000000281430723c */ /* 0x000ff00000041870 */
[----:B------:R-:W-:Y:S08]  /*4900*/  HMMA.16816.F32.BF16 R56, R8, R26, R80 ;  /* 0x0000001a0838723c */ /* 0x000ff00000041850 */
[C---:B------:R-:W-:Y:S08]  /*4910*/  HMMA.16816.F32.BF16 R40, R20.reuse, R42, R104 ;  /* 0x0000002a1428723c */ /* 0x040ff00000041868 */
[C---:B------:R-:W-:Y:S08]  /*4920*/  HMMA.16816.F32.BF16 R12, R20.reuse, R16, R32 ;  /* 0x00000010140c723c */ /* 0x040ff00000041820 */
[C---:B------:R-:W-:Y:S01]  /*4930*/  HMMA.16816.F32.BF16 R8, R20.reuse, R18, R36 ;  /* 0x000000121408723c */ /* 0x040fe20000041824 */
[----:B------:R-:W4:Y:S04]  /*4940*/  LDSM.16.M88.4 R16, [R73+0x6000] ;  /* 0x006000004910783b */ /* 0x000f280000000200 */
[----:B------:R-:W-:Y:S03]  /*4950*/  LDSM.16.M88.4 R36, [R225+0xa800] ;  /* 0x00a80000e124783b */ /* 0x000fe60000000200 */
[C---:B------:R-:W-:Y:S08]  /*4960*/  HMMA.16816.F32.BF16 R28, R20.reuse, R44, R100 ;  /* 0x0000002c141c723c */ /* 0x040ff00000041864 */
[C---:B------:R-:W-:Y:S01]  /*4970*/  HMMA.16816.F32.BF16 R24, R20.reuse, R46, R96 ;  /* 0x0000002e1418723c */ /* 0x040fe20000041860 */
[----:B------:R-:W-:Y:S07]  /*4980*/  LDSM.16.M88.4 R44, [R226+0xb000] ;  /* 0x00b00000e22c783b */ /* 0x000fee0000000200 */
[C---:B------:R-:W-:Y:S08]  /*4990*/  HMMA.16816.F32.BF16 R32, R20.reuse, R64, R60 ;  /* 0x000000401420723c */ /* 0x040ff0000004183c */
[----:B------:R-:W-:Y:S08]  /*49a0*/  HMMA.16816.F32.BF16 R20, R20, R66, R56 ;  /* 0x000000421414723c */ /* 0x000ff00000041838 */
[C---:B-1----:R-:W-:Y:S01]  /*49b0*/  HMMA.16816.F32.BF16 R100, R4.reuse, R54, R40 ;  /* 0x000000360464723c */ /* 0x042fe20000041828 */
[----:B------:R-:W-:Y:S07]  /*49c0*/  LDSM.16.M88.4 R40, [R225+0xa000] ;  /* 0x00a00000e128783b */ /* 0x000fee0000000200 */
[C---:B--2---:R-:W-:Y:S01]  /*49d0*/  HMMA.16816.F32.BF16 R80, R4.reuse, R88, R12 ;  /* 0x000000580450723c */ /* 0x044fe2000004180c */
[----:B------:R-:W1:Y:S07]  /*49e0*/  LDSM.16.M88.4 R12, [R72+0x4000] ;  /* 0x00400000480c783b */ /* 0x000e6e0000000200 */
[C---:B------:R-:W-:Y:S01]  /*49f0*/  HMMA.16816.F32.BF16 R68, R4.reuse, R90, R8 ;  /* 0x0000005a0444723c */ /* 0x040fe20000041808 */
[----:B------:R-:W2:Y:S07]  /*4a00*/  LDSM.16.M88.4 R8, [R72+0x6000] ;  /* 0x006000004808783b */ /* 0x000eae0000000200 */
[C---:B------:R-:W-:Y:S01]  /*4a10*/  HMMA.16816.F32.BF16 R96, R4.reuse, R76, R28 ;  /* 0x0000004c0460723c */ /* 0x040fe2000004181c */
[----:B------:R-:W5:Y:S07]  /*4a20*/  LDSM.16.M88.4 R28, [R225+0xb800] ;  /* 0x00b80000e11c783b */ /* 0x000f6e0000000200 */
[C---:B------:R-:W-:Y:S01]  /*4a30*/  HMMA.16816.F32.BF16 R104, R4.reuse, R52, R48 ;  /* 0x000000340468723c */ /* 0x040fe20000041830 */
[----:B------:R-:W-:Y:S07]  /*4a40*/  LDSM.16.M88.4 R48, [R2+0x6000] ;  /* 0x006000000230783b */ /* 0x000fee0000000200 */
[C---:B------:R-:W-:Y:S01]  /*4a50*/  HMMA.16816.F32.BF16 R92, R4.reuse, R78, R24 ;  /* 0x0000004e045c723c */ /* 0x040fe20000041818 */
[----:B------:R-:W-:Y:S07]  /*4a60*/  LDSM.16.M88.4 R24, [R226+0xa800] ;  /* 0x00a80000e218783b */ /* 0x000fee0000000200 */
[C---:B---3--:R-:W-:Y:S01]  /*4a70*/  HMMA.16816.F32.BF16 R64, R4.reuse, R84, R32 ;  /* 0x000000540440723c */ /* 0x048fe20000041820 */
[----:B------:R-:W3:Y:S07]  /*4a80*/  LDSM.16.M88.4 R32, [R225+0xb000] ;  /* 0x00b00000e120783b */ /* 0x000eee0000000200 */
[----:B------:R-:W-:Y:S01]  /*4a90*/  HMMA.16816.F32.BF16 R60, R4, R86, R20 ;  /* 0x00000056043c723c */ /* 0x000fe20000041814 */
[----:B------:R-:W-:Y:S04]  /*4aa0*/  LDSM.16.M88.4 R20, [R226+0xa000] ;  /* 0x00a00000e214783b */ /* 0x000fe80000000200 */
[----:B------:R5:W3:Y:S01]  /*4ab0*/  LDSM.16.M88.4 R4, [R2+0x4000] ;  /* 0x004000000204783b */ /* 0x000ae20000000200 */
[----:B------:R-:W-:-:S04]  /*4ac0*/  DEPBAR.LE SB0, 0x0 ;  /* 0x000080000000791a */ /* 0x000fc80000000000 */
[C---:B----4-:R-:W-:Y:S08]  /*4ad0*/  HMMA.16816.F32.BF16 R56, R16.reuse, R52, R140 ;  /* 0x000000341038723c */ /* 0x050ff0000004188c */
[C---:B------:R-:W-:Y:S08]  /*4ae0*/  HMMA.16816.F32.BF16 R52, R16.reuse, R54, R136 ;  /* 0x000000361034723c */ /* 0x040ff00000041888 */
[C---:B------:R-:W-:Y:S08]  /*4af0*/  HMMA.16816.F32.BF16 R108, R16.reuse, R76, R108 ;  /* 0x0000004c106c723c */ /* 0x040ff0000004186c */
[C---:B------:R-:W-:Y:S08]  /*4b00*/  HMMA.16816.F32.BF16 R116, R16.reuse, R78, R120 ;  /* 0x0000004e1074723c */ /* 0x040ff00000041878 */
[C---:B------:R-:W-:Y:S08]  /*4b10*/  HMMA.16816.F32.BF16 R120, R16.reuse, R88, R152 ;  /* 0x000000581078723c */ /* 0x040ff00000041898 */
[----:B------:R-:W-:Y:S08]  /*4b20*/  HMMA.16816.F32.BF16 R124, R16, R90, R148 ;  /* 0x0000005a107c723c */ /* 0x000ff00000041894 */
[----:B-1----:R-:W-:Y:S08]  /*4b30*/  HMMA.16816.F32.BF16 R88, R12, R40, R104 ;  /* 0x000000280c58723c */ /* 0x002ff00000041868 */
[C---:B------:R-:W-:Y:S08]  /*4b40*/  HMMA.16816.F32.BF16 R128, R16.reuse, R84, R128 ;  /* 0x000000541080723c */ /* 0x040ff00000041880 */
[----:B------:R-:W-:Y:S08]  /*4b50*/  HMMA.16816.F32.BF16 R112, R16, R86, R144 ;  /* 0x000000561070723c */ /* 0x000ff00000041890 */
[-C--:B------:R-:W-:Y:S08]  /*4b60*/  HMMA.16816.F32.BF16 R84, R12, R42.reuse, R100 ;  /* 0x0000002a0c54723c */ /* 0x080ff00000041864 */
[----:B--2---:R-:W-:Y:S01]  /*4b70*/  HMMA.16816.F32.BF16 R52, R8, R42, R52 ;  /* 0x0000002a0834723c */ /* 0x004fe20000041834 */
[----:B------:R-:W-:-:S04]  /*4b80*/  SHF.R.U32.HI R42, RZ, 0x2, R229 ;  /* 0x00000002ff2a7819 */ /* 0x000fc800000116e5 */
[----:B------:R-:W-:-:S03]  /*4b90*/  LOP3.LUT R42, R42, 0x7, RZ, 0xc0, !PT ;  /* 0x000000072a2a7812 */ /* 0x000fc600078ec0ff */
[----:B------:R-:W-:Y:S01]  /*4ba0*/  HMMA.16816.F32.BF16 R76, R12, R36, R96 ;  /* 0x000000240c4c723c */ /* 0x000fe20000041860 */
[----:B------:R-:W-:-:S05]  /*4bb0*/  IADD3 R42, PT, PT, R42, UR27, R156 ;  /* 0x0000001b2a2a7c10 */ /* 0x000fca000fffe09c */
[----:B------:R-:W-:Y:S02]  /*4bc0*/  VIADD R234, R42, UR30 ;  /* 0x0000001e2aea7c36 */ /* 0x000fe40008000000 */
[----:B------:R-:W-:Y:S08]  /*4bd0*/  HMMA.16816.F32.BF16 R72, R12, R38, R92 ;  /* 0x000000260c48723c */ /* 0x000ff0000004185c */
[C---:B------:R-:W-:Y:S08]  /*4be0*/  HMMA.16816.F32.BF16 R16, R8.reuse, R36, R108 ;  /* 0x000000240810723c */ /* 0x040ff0000004186c */
[C---:B------:R-:W-:Y:S08]  /*4bf0*/  HMMA.16816.F32.BF16 R36, R8.reuse, R38, R116 ;  /* 0x000000260824723c */ /* 0x040ff00000041874 */
[----:B------:R-:W-:Y:S01]  /*4c00*/  HMMA.16816.F32.BF16 R56, R8, R40, R56 ;  /* 0x000000280838723c */ /* 0x000fe20000041838 */
[----:B------:R-:W-:-:S02]  /*4c10*/  VIADD R41, R0, UR21 ;  /* 0x0000001500297c36 */ /* 0x000fc40008000000 */
[----:B------:R-:W-:-:S04]  /*4c20*/  VIADD R40, R234, 0x8 ;  /* 0x00000008ea287836 */ /* 0x000fc80000000000 */
[----:B-----5:R-:W-:Y:S01]  /*4c30*/  IMAD.IADD R2, R40, 0x1, -R41 ;  /* 0x0000000128027824 */ /* 0x020fe200078e0a29 */
[----:B------:R-:W-:Y:S04]  /*4c40*/  HMMA.16816.F32.BF16 R64, R12, R28, R64 ;  /* 0x0000001c0c40723c */ /* 0x000fe80000041840 */
[----:B------:R-:W-:-:S04]  /*4c50*/  IABS R2, R2 ;  /* 0x0000000200027213 */ /* 0x000fc80000000000 */
[----:B---3--:R-:W-:Y:S01]  /*4c60*/  HMMA.16816.F32.BF16 R80, R12, R32, R80 ;  /* 0x000000200c50723c */ /* 0x008fe20000041850 */
[----:B------:R-:W-:-:S07]  /*4c70*/  I2FP.F32.S32 R2, R2 ;  /* 0x0000000200027245 */ /* 0x000fce0000201400 */
[C---:B------:R-:W-:Y:S08]  /*4c80*/  HMMA.16816.F32.BF16 R68, R12.reuse, R34, R68 ;  /* 0x000000220c44723c */ /* 0x040ff00000041844 */
[----:B------:R-:W-:Y:S08]  /*4c90*/  HMMA.16816.F32.BF16 R60, R12, R30, R60 ;  /* 0x0000001e0c3c723c */ /* 0x000ff0000004183c */
[C---:B------:R-:W-:Y:S08]  /*4ca0*/  HMMA.16816.F32.BF16 R88, R4.reuse, R20, R88 ;  /* 0x000000140458723c */ /* 0x040ff00000041858 */
[-C--:B------:R-:W-:Y:S08]  /*4cb0*/  HMMA.16816.F32.BF16 R72, R4, R26.reuse, R72 ;  /* 0x0000001a0448723c */ /* 0x080ff00000041848 */
[----:B------:R-:W-:Y:S01]  /*4cc0*/  HMMA.16816.F32.BF16 R104, R48, R26, R36 ;  /* 0x0000001a3068723c */ /* 0x000fe20000041824 */
[----:B------:R-:W-:-:S02]  /*4cd0*/  VIADD R27, R0, 0x38 ;  /* 0x00000038001b7836 */ /* 0x000fc40000000000 */
[----:B------:R-:W-:Y:S02]  /*4ce0*/  VIADD R36, R234, 0x40 ;  /* 0x00000040ea247836 */ /* 0x000fe40000000000 */
[----:B------:R-:W-:Y:S02]  /*4cf0*/  VIADD R37, R27, UR21 ;  /* 0x000000151b257c36 */ /* 0x000fe40008000000 */
[----:B------:R-:W-:Y:S01]  /*4d00*/  VIADD R26, R0, 0x30 ;  /* 0x00000030001a7836 */ /* 0x000fe20000000000 */
[----:B------:R-:W-:Y:S01]  /*4d10*/  HMMA.16816.F32.BF16 R92, R48, R20, R56 ;  /* 0x00000014305c723c */ /* 0x000fe20000041838 */
[C---:B------:R-:W-:Y:S02]  /*4d20*/  VIADD R59, R37.reuse, 0xffffffc9 ;  /* 0xffffffc9253b7836 */ /* 0x040fe40000000000 */
[----:B------:R-:W-:Y:S02]  /*4d30*/  VIADD R57, R37, 0xffffffe9 ;  /* 0xffffffe925397836 */ /* 0x000fe40000000000 */
[----:B------:R-:W-:-:S02]  /*4d40*/  IMAD.IADD R3, R40, 0x1, -R59 ;  /* 0x0000000128037824 */ /* 0x000fc400078e0a3b */
[C---:B------:R-:W-:Y:S01]  /*4d50*/  VIADD R58, R37.reuse, 0xfffffff0 ;  /* 0xfffffff0253a7836 */ /* 0x040fe20000000000 */
[----:B------:R-:W-:Y:S01]  /*4d60*/  HMMA.16816.F32.BF16 R108, R4, R132, R64 ;  /* 0x00000084046c723c */ /* 0x000fe20000041840 */
[C---:B------:R-:W-:Y:S02]  /*4d70*/  VIADD R65, R37.reuse, 0xffffffd0 ;  /* 0xffffffd025417836 */ /* 0x040fe40000000000 */
[C---:B------:R-:W-:Y:S02]  /*4d80*/  VIADD R66, R37.reuse, 0xffffffd1 ;  /* 0xffffffd125427836 */ /* 0x040fe40000000000 */
[----:B------:R-:W-:Y:S02]  /*4d90*/  VIADD R67, R37, 0xffffffd8 ;  /* 0xffffffd825437836 */ /* 0x000fe40000000000 */
[----:B------:R-:W-:Y:S01]  /*4da0*/  VIADD R21, R0, 0x20 ;  /* 0x0000002000157836 */ /* 0x000fe20000000000 */
[----:B------:R-:W-:Y:S01]  /*4db0*/  HMMA.16816.F32.BF16 R128, R8, R28, R128 ;  /* 0x0000001c0880723c */ /* 0x000fe20000041880 */
[----:B------:R-:W-:Y:S01]  /*4dc0*/  FFMA.FTZ R29, R2, -UR6, R90 ;  /* 0x80000006021d7c23 */ /* 0x000fe2000801005a */
[----:B------:R-:W-:-:S02]  /*4dd0*/  IMAD.IADD R2, R40, 0x1, -R65 ;  /* 0x0000000128027824 */ /* 0x000fc400078e0a41 */
[C---:B------:R-:W-:Y:S02]  /*4de0*/  VIADD R20, R0.reuse, 0x19 ;  /* 0x0000001900147836 */ /* 0x040fe40000000000 */
[----:B------:R-:W-:Y:S02]  /*4df0*/  VIADD R28, R0, 0x31 ;  /* 0x00000031001c7836 */ /* 0x000fe40000000000 */
[----:B------:R-:W-:Y:S01]  /*4e00*/  HMMA.16816.F32.BF16 R84, R4, R22, R84 ;  /* 0x000000160454723c */ /* 0x000fe20000041854 */
[C---:B------:R-:W-:Y:S02]  /*4e10*/  VIADD R43, R37.reuse, 0xfffffff8 ;  /* 0xfffffff8252b7836 */ /* 0x040fe40000000000 */
[----:B------:R-:W-:-:S05]  /*4e20*/  VIADD R38, R37, 0xfffffff9 ;  /* 0xfffffff925267836 */ /* 0x000fca0000000000 */
[C---:B------:R-:W-:Y:S08]  /*4e30*/  HMMA.16816.F32.BF16 R76, R4.reuse, R24, R76 ;  /* 0x00000018044c723c */ /* 0x040ff0000004184c */
[C---:B------:R-:W-:Y:S08]  /*4e40*/  HMMA.16816.F32.BF16 R80, R4.reuse, R44, R80 ;  /* 0x0000002c0450723c */ /* 0x040ff00000041850 */
[C---:B------:R-:W-:Y:S08]  /*4e50*/  HMMA.16816.F32.BF16 R68, R4.reuse, R46, R68 ;  /* 0x0000002e0444723c */ /* 0x040ff00000041844 */
[----:B------:R-:W-:Y:S01]  /*4e60*/  HMMA.16816.F32.BF16 R60, R4, R134, R60 ;  /* 0x00000086043c723c */ /* 0x000fe2000004183c */
[C---:B------:R-:W-:Y:S01]  /*4e70*/  IMAD.IADD R5, R40.reuse, 0x1, -R66 ;  /* 0x0000000128057824 */ /* 0x040fe200078e0a42 */
[----:B------:R-:W-:Y:S01]  /*4e80*/  IABS R4, R3 ;  /* 0x0000000300047213 */ /* 0x000fe20000000000 */
[----:B------:R-:W-:Y:S01]  /*4e90*/  IMAD.IADD R6, R40, 0x1, -R67 ;  /* 0x0000000128067824 */ /* 0x000fe200078e0a43 */
[----:B------:R-:W-:-:S02]  /*4ea0*/  IABS R3, R2 ;  /* 0x0000000200037213 */ /* 0x000fc40000000000 */
[----:B------:R-:W-:Y:S01]  /*4eb0*/  IABS R2, R5 ;  /* 0x0000000500027213 */ /* 0x000fe20000000000 */
[----:B------:R-:W-:Y:S01]  /*4ec0*/  IMAD.MOV.U32 R5, RZ, RZ, R4 ;  /* 0x000000ffff057224 */ /* 0x000fe200078e0004 */
[----:B------:R-:W-:Y:S01]  /*4ed0*/  HMMA.16816.F32.BF16 R12, R8, R32, R120 ;  /* 0x00000020080c723c */ /* 0x000fe20000041878 */
[C---:B------:R-:W-:Y:S01]  /*4ee0*/  VIADD R120, R37.reuse, 0xffffffd9 ;  /* 0xffffffd925787836 */ /* 0x040fe20000000000 */
[----:B------:R-:W-:Y:S01]  /*4ef0*/  IABS R6, R6 ;  /* 0x0000000600067213 */ /* 0x000fe20000000000 */
[----:B------:R-:W-:Y:S02]  /*4f00*/  IMAD.MOV.U32 R4, RZ, RZ, R3 ;  /* 0x000000ffff047224 */ /* 0x000fe400078e0003 */
[----:B------:R-:W-:Y:S02]  /*4f10*/  IMAD.IADD R7, R40, 0x1, -R120 ;  /* 0x0000000128077824 */ /* 0x000fe400078e0a78 */
[----:B------:R-:W-:Y:S01]  /*4f20*/  IMAD.MOV.U32 R3, RZ, RZ, R2 ;  /* 0x000000ffff037224 */ /* 0x000fe200078e0002 */
[----:B------:R-:W-:Y:S01]  /*4f30*/  HMMA.16816.F32.BF16 R96, R48, R22, R52 ;  /* 0x000000163060723c */ /* 0x000fe20000041834 */
[----:B------:R-:W-:Y:S01]  /*4f40*/  IMAD.MOV.U32 R2, RZ, RZ, R6 ;  /* 0x000000ffff027224 */ /* 0x000fe200078e0006 */
[----:B------:R-:W-:Y:S01]  /*4f50*/  IABS R7, R7 ;  /* 0x0000000700077213 */ /* 0x000fe20000000000 */
[C---:B------:R-:W-:Y:S01]  /*4f60*/  VIADD R52, R37.reuse, 0xffffffe0 ;  /* 0xffffffe025347836 */ /* 0x040fe20000000000 */
[----:B------:R-:W-:Y:S01]  /*4f70*/  I2FP.F32.S32 R6, R5 ;  /* 0x0000000500067245 */ /* 0x000fe20000201400 */
[C---:B------:R-:W-:Y:S01]  /*4f80*/  VIADD R54, R37.reuse, 0xffffffe1 ;  /* 0xffffffe125367836 */ /* 0x040fe20000000000 */
[----:B------:R-:W-:Y:S01]  /*4f90*/  I2FP.F32.S32 R5, R4 ;  /* 0x0000000400057245 */ /* 0x000fe20000201400 */
[----:B------:R-:W-:Y:S01]  /*4fa0*/  VIADD R55, R37, 0xffffffe8 ;  /* 0xffffffe825377836 */ /* 0x000fe20000000000 */
[----:B------:R-:W-:Y:S01]  /*4fb0*/  I2FP.F32.S32 R4, R3 ;  /* 0x0000000300047245 */ /* 0x000fe20000201400 */
[----:B------:R-:W-:Y:S01]  /*4fc0*/  HMMA.16816.F32.BF16 R32, R8, R34, R124 ;  /* 0x000000220820723c */ /* 0x000fe2000004187c */
[----:B------:R-:W-:Y:S01]  /*4fd0*/  I2FP.F32.S32 R3, R2 ;  /* 0x0000000200037245 */ /* 0x000fe20000201400 */
[----:B------:R-:W-:Y:S01]  /*4fe0*/  VIADD R22, R0, 0x21 ;  /* 0x0000002100167836 */ /* 0x000fe20000000000 */
[----:B------:R-:W-:Y:S01]  /*4ff0*/  I2FP.F32.S32 R2, R7 ;  /* 0x0000000700027245 */ /* 0x000fe20000201400 */
[----:B------:R-:W-:-:S02]  /*5000*/  IMAD.IADD R7, R40, 0x1, -R58 ;  /* 0x0000000128077824 */ /* 0x000fc400078e0a3a */
[----:B------:R-:W-:Y:S02]  /*5010*/  VIADD R23, R0, 0x28 ;  /* 0x0000002800177836 */ /* 0x000fe40000000000 */
[----:B------:R-:W-:Y:S01]  /*5020*/  HMMA.16816.F32.BF16 R112, R8, R30, R112 ;  /* 0x0000001e0870723c */ /* 0x000fe20000041870 */
[----:B------:R-:W-:Y:S01]  /*5030*/  FFMA.FTZ R10, R2, -UR6, R79 ;  /* 0x80000006020a7c23 */ /* 0x000fe2000801004f */
[----:B------:R-:W-:Y:S02]  /*5040*/  IMAD.IADD R2, R40, 0x1, -R52 ;  /* 0x0000000128027824 */ /* 0x000fe400078e0a34 */
[----:B------:R-:W-:Y:S01]  /*5050*/  FFMA.FTZ R11, R3, -UR6, R78 ;  /* 0x80000006030b7c23 */ /* 0x000fe2000801004e */
[----:B------:R-:W-:Y:S01]  /*5060*/  IABS R7, R7 ;  /* 0x0000000700077213 */ /* 0x000fe20000000000 */
[----:B------:R-:W-:Y:S01]  /*5070*/  IMAD.IADD R9, R36, 0x1, -R59 ;  /* 0x0000000124097824 */ /* 0x000fe200078e0a3b */
[----:B------:R-:W-:Y:S01]  /*5080*/  IABS R3, R2 ;  /* 0x0000000200037213 */ /* 0x000fe20000000000 */
[C---:B------:R-:W-:Y:S01]  /*5090*/  HMMA.16816.F32.BF16 R116, R48.reuse, R44, R12 ;  /* 0x0000002c3074723c */ /* 0x040fe2000004180c */
[----:B------:R-:W-:Y:S01]  /*50a0*/  FFMA.FTZ R12, R4, -UR6, R87 ;  /* 0x80000006040c7c23 */ /* 0x000fe20008010057 */
[----:B------:R-:W-:Y:S01]  /*50b0*/  FFMA.FTZ R13, R5, -UR6, R86 ;  /* 0x80000006050d7c23 */ /* 0x000fe20008010056 */
[C---:B------:R-:W-:Y:S01]  /*50c0*/  IMAD.IADD R4, R40.reuse, 0x1, -R54 ;  /* 0x0000000128047824 */ /* 0x040fe200078e0a36 */
[----:B------:R-:W-:Y:S01]  /*50d0*/  I2FP.F32.S32 R8, R7 ;  /* 0x0000000700087245 */ /* 0x000fe20000201400 */
[----:B------:R-:W-:Y:S01]  /*50e0*/  IMAD.IADD R5, R40, 0x1, -R55 ;  /* 0x0000000128057824 */ /* 0x000fe200078e0a37 */
[----:B------:R-:W-:Y:S01]  /*50f0*/  IABS R9, R9 ;  /* 0x0000000900097213 */ /* 0x000fe20000000000 */
[----:B------:R-:W-:Y:S01]  /*5100*/  VIADD R14, R0, 0x1 ;  /* 0x00000001000e7836 */ /* 0x000fe20000000000 */
[----:B------:R-:W-:Y:S01]  /*5110*/  IABS R2, R4 ;  /* 0x0000000400027213 */ /* 0x000fe20000000000 */
[----:B------:R-:W-:Y:S01]  /*5120*/  HMMA.16816.F32.BF16 R100, R48, R24, R16 ;  /* 0x000000183064723c */ /* 0x000fe20000041810 */
[----:B------:R-:W-:Y:S01]  /*5130*/  IABS R5, R5 ;  /* 0x0000000500057213 */ /* 0x000fe20000000000 */
[----:B------:R-:W-:Y:S01]  /*5140*/  FFMA.FTZ R25, R6, -UR6, R91 ;  /* 0x8000000606197c23 */ /* 0x000fe2000801005b */
[----:B------:R-:W-:-:S02]  /*5150*/  IMAD.IADD R6, R40, 0x1, -R57 ;  /* 0x0000000128067824 */ /* 0x000fc400078e0a39 */
[----:B------:R-:W-:Y:S01]  /*5160*/  FFMA.FTZ R8, R8, -UR6, R70 ;  /* 0x8000000608087c23 */ /* 0x000fe20008010046 */
[----:B------:R-:W-:Y:S02]  /*5170*/  IMAD.MOV.U32 R4, RZ, RZ, R3 ;  /* 0x000000ffff047224 */ /* 0x000fe400078e0003 */
[----:B------:R-:W-:Y:S01]  /*5180*/  IMAD.MOV.U32 R3, RZ, RZ, R2 ;  /* 0x000000ffff037224 */ /* 0x000fe200078e0002 */
[----:B------:R-:W-:Y:S01]  /*5190*/  IABS R6, R6 ;  /* 0x0000000600067213 */ /* 0x000fe20000000000 */
[----:B------:R-:W-:Y:S01]  /*51a0*/  IMAD.MOV.U32 R2, RZ, RZ, R5 ;  /* 0x000000ffff027224 */ /* 0x000fe200078e0005 */
[----:B------:R-:W-:Y:S01]  /*51b0*/  I2FP.F32.S32 R5, R4 ;  /* 0x0000000400057245 */ /* 0x000fe20000201400 */
[C---:B------:R-:W-:Y:S01]  /*51c0*/  VIADD R16, R0.reuse, 0x9 ;  /* 0x0000000900107836 */ /* 0x040fe20000000000 */
[----:B------:R-:W-:Y:S01]  /*51d0*/  I2FP.F32.S32 R4, R3 ;  /* 0x0000000300047245 */ /* 0x000fe20000201400 */
[----:B------:R-:W-:Y:S01]  /*51e0*/  VIADD R17, R0, 0x10 ;  /* 0x0000001000117836 */ /* 0x000fe20000000000 */
[----:B------:R-:W-:Y:S01]  /*51f0*/  I2FP.F32.S32 R3, R2 ;  /* 0x0000000200037245 */ /* 0x000fe20000201400 */
[----:B------:R-:W-:Y:S01]  /*5200*/  FFMA.FTZ R7, R5, -UR6, R74 ;  /* 0x8000000605077c23 */ /* 0x000fe2000801004a */
[----:B------:R-:W-:Y:S01]  /*5210*/  I2FP.F32.S32 R2, R6 ;  /* 0x0000000600027245 */ /* 0x000fe20000201400 */
[----:B------:R-:W-:Y:S01]  /*5220*/  FFMA.FTZ R6, R4, -UR6, R75 ;  /* 0x8000000604067c23 */ /* 0x000fe2000801004b */
[----:B------:R-:W-:-:S02]  /*5230*/  VIADD R15, R0, 0x8 ;  /* 0x00000008000f7836 */ /* 0x000fc40000000000 */
[----:B------:R-:W-:Y:S01]  /*5240*/  FFMA.FTZ R5, R3, -UR6, R82 ;  /* 0x8000000603057c23 */ /* 0x000fe20008010052 */
[----:B------:R-:W-:Y:S02]  /*5250*/  VIADD R18, R0, 0x11 ;  /* 0x0000001100127836 */ /* 0x000fe40000000000 */
[----:B------:R-:W-:Y:S01]  /*5260*/  FFMA.FTZ R4, R2, -UR6, R83 ;  /* 0x8000000602047c23 */ /* 0x000fe20008010053 */
[----:B------:R-:W-:Y:S01]  /*5270*/  VIADD R2, R40, -UR23 ;  /* 0x8000001728027c36 */ /* 0x000fe20008000000 */
[C---:B------:R-:W-:Y:S01]  /*5280*/  HMMA.16816.F32.BF16 R124, R48.reuse, R46, R32 ;  /* 0x0000002e307c723c */ /* 0x040fe20000041820 */
[----:B------:R-:W-:Y:S02]  /*5290*/  IMAD.IADD R3, R36, 0x1, -R41 ;  /* 0x0000000124037824 */ /* 0x000fe400078e0a29 */
[----:B------:R-:W-:Y:S01]  /*52a0*/  VIADD R19, R0, 0x18 ;  /* 0x0000001800137836 */ /* 0x000fe20000000000 */
[----:B------:R-:W-:Y:S01]  /*52b0*/  ISETP.GT.AND P5, PT, R2, R16, PT ;  /* 0x000000100200720c */ /* 0x000fe20003fa4270 */
[----:B------:R-:W-:Y:S01]  /*52c0*/  VIADD R24, R0, 0x29 ;  /* 0x0000002900187836 */ /* 0x000fe20000000000 */
[----:B------:R-:W-:Y:S01]  /*52d0*/  ISETP.GT.AND P2, PT, R2, R0, PT ;  /* 0x000000000200720c */ /* 0x000fe20003f44270 */
[----:B------:R-:W-:Y:S01]  /*52e0*/  VIADD R30, R0, 0x39 ;  /* 0x00000039001e7836 */ /* 0x000fe20000000000 */
[----:B------:R-:W-:Y:S01]  /*52f0*/  FSEL R121, R12, -INF , !P5 ;  /* 0xff8000000c797808 */ /* 0x000fe20006800000 */
[C---:B------:R-:W-:Y:S01]  /*5300*/  VIADD R45, R37.reuse, 0xfffffff1 ;  /* 0xfffffff1252d7836 */ /* 0x040fe20000000000 */
[C---:B------:R-:W-:Y:S01]  /*5310*/  ISETP.GT.AND P1, PT, R2.reuse, R17, PT ;  /* 0x000000110200720c */ /* 0x040fe20003f24270 */
[----:B------:R-:W-:Y:S01]  /*5320*/  VIADD R44, R37, 0x1 ;  /* 0x00000001252c7836 */ /* 0x000fe20000000000 */
[----:B------:R-:W-:Y:S01]  /*5330*/  FSEL R87, R29, -INF , !P2 ;  /* 0xff8000001d577808 */ /* 0x000fe20005000000 */
[----:B------:R-:W-:Y:S01]  /*5340*/  HMMA.16816.F32.BF16 R128, R48, R132, R128 ;  /* 0x000000843080723c */ /* 0x000fe20000041880 */
[----:B------:R-:W-:Y:S01]  /*5350*/  BAR.SYNC.DEFER_BLOCKING 0x0 ;  /* 0x0000000000007b1d */ /* 0x000fe20000010000 */
[----:B------:R-:W-:-:S02]  /*5360*/  ISETP.GT.AND P5, PT, R2, R21, PT ;  /* 0x000000150200720c */ /* 0x000fc40003fa4270 */
[----:B------:R-:W-:Y:S02]  /*5370*/  IABS R3, R3 ;  /* 0x0000000300037213 */ /* 0x000fe40000000000 */
[C---:B------:R-:W-:Y:S02]  /*5380*/  ISETP.GT.AND P6, PT, R2.reuse, R14, PT ;  /* 0x0000000e0200720c */ /* 0x040fe40003fc4270 */
[C---:B------:R-:W-:Y:S01]  /*5390*/  ISETP.GT.AND P0, PT, R2.reuse, R15, PT ;  /* 0x0000000f0200720c */ /* 0x040fe20003f04270 */
[----:B------:R-:W-:Y:S01]  /*53a0*/  HMMA.16816.F32.BF16 R132, R48, R134, R112 ;  /* 0x000000863084723c */ /* 0x000fe20000041870 */
[----:B------:R-:W-:Y:S02]  /*53b0*/  ISETP.GT.AND P2, PT, R2, R18, PT ;  /* 0x000000120200720c */ /* 0x000fe40003f44270 */
[----:B------:R-:W-:Y:S02]  /*53c0*/  FSEL R122, R11, -INF , !P1 ;  /* 0xff8000000b7a7808 */ /* 0x000fe40004800000 */
[----:B------:R-:W-:Y:S01]  /*53d0*/  FSEL R138, R5, -INF , !P5 ;  /* 0xff800000058a7808 */ /* 0x000fe20006800000 */
[----:B------:R-:W-:Y:S01]  /*53e0*/  IMAD.MOV.U32 R5, RZ, RZ, R9 ;  /* 0x000000ffff057224 */ /* 0x000fe200078e0009 */
[----:B------:R-:W-:-:S02]  /*53f0*/  FSEL R90, R25, -INF , !P6 ;  /* 0xff800000195a7808 */ /* 0x000fc40007000000 */
[----:B------:R-:W-:Y:S02]  /*5400*/  FSEL R91, R13, -INF , !P0 ;  /* 0xff8000000d5b7808 */ /* 0x000fe40004000000 */
[----:B------:R-:W-:Y:S02]  /*5410*/  ISETP.GT.AND P1, PT, R2, R22, PT ;  /* 0x000000160200720c */ /* 0x000fe40003f24270 */
[----:B------:R-:W-:Y:S02]  /*5420*/  FSEL R123, R10, -INF , !P2 ;  /* 0xff8000000a7b7808 */ /* 0x000fe40005000000 */
[----:B------:R-:W-:Y:S02]  /*5430*/  I2FP.F32.S32 R3, R3 ;  /* 0x0000000300037245 */ /* 0x000fe40000201400 */
[C---:B------:R-:W-:Y:S02]  /*5440*/  ISETP.GT.AND P6, PT, R2.reuse, R19, PT ;  /* 0x000000130200720c */ /* 0x040fe40003fc4270 */
[C---:B------:R-:W-:Y:S01]  /*5450*/  ISETP.GT.AND P0, PT, R2.reuse, R20, PT ;  /* 0x000000140200720c */ /* 0x040fe20003f04270 */
[----:B------:R-:W-:Y:S01]  /*5460*/  FFMA.FTZ R35, R3, -UR6, R92 ;  /* 0x8000000603237c23 */ /* 0x000fe2000801005c */
[----:B------:R-:W-:Y:S01]  /*5470*/  ISETP.GT.AND P2, PT, R2, R23, PT ;  /* 0x000000170200720c */ /* 0x000fe20003f44270 */
[----:B------:R-:W-:Y:S01]  /*5480*/  IMAD.IADD R3, R36, 0x1, -R65 ;  /* 0x0000000124037824 */ /* 0x000fe200078e0a41 */
[----:B------:R-:W-:-:S02]  /*5490*/  FSEL R139, R4, -INF , !P1 ;  /* 0xff800000048b7808 */ /* 0x000fc40004800000 */
[----:B------:R-:W-:Y:S01]  /*54a0*/  FSEL R136, R7, -INF , !P6 ;  /* 0xff80000007887808 */ /* 0x000fe20007000000 */
[----:B------:R-:W-:Y:S01]  /*54b0*/  IMAD.IADD R7, R36, 0x1, -R52 ;  /* 0x0000000124077824 */ /* 0x000fe200078e0a34 */
[----:B------:R-:W-:Y:S01]  /*54c0*/  FSEL R137, R6, -INF , !P0 ;  /* 0xff80000006897808 */ /* 0x000fe20004000000 */
[C---:B------:R-:W-:Y:S01]  /*54d0*/  IMAD.IADD R6, R36.reuse, 0x1, -R120 ;  /* 0x0000000124067824 */ /* 0x040fe200078e0a78 */
[----:B------:R-:W-:Y:S01]  /*54e0*/  I2FP.F32.S32 R4, R5 ;  /* 0x0000000500047245 */ /* 0x000fe20000201400 */
[----:B------:R-:W-:Y:S01]  /*54f0*/  IMAD.IADD R5, R36, 0x1, -R67 ;  /* 0x0000000124057824 */ /* 0x000fe200078e0a43 */
[----:B------:R-:W-:Y:S01]  /*5500*/  FSEL R140, R8, -INF , !P2 ;  /* 0xff800000088c7808 */ /* 0x000fe20005000000 */
[----:B------:R-:W-:Y:S01]  /*5510*/  IMAD.IADD R8, R40, 0x1, -R45 ;  /* 0x0000000128087824 */ /* 0x000fe200078e0a2d */
[----:B------:R-:W-:Y:S01]  /*5520*/  ISETP.GT.AND P6, PT, R2, R24, PT ;  /* 0x000000180200720c */ /* 0x000fe20003fc4270 */
[----:B------:R-:W-:Y:S01]  /*5530*/  FFMA.FTZ R34, R4, -UR6, R93 ;  /* 0x8000000604227c23 */ /* 0x000fe2000801005d */
[----:B------:R-:W-:-:S02]  /*5540*/  ISETP.GT.AND P0, PT, R2, R26, PT ;  /* 0x0000001a0200720c */ /* 0x000fc40003f04270 */
[C---:B------:R-:W-:Y:S02]  /*5550*/  ISETP.GT.AND P5, PT, R2.reuse, R28, PT ;  /* 0x0000001c0200720c */ /* 0x040fe40003fa4270 */
[C---:B------:R-:W-:Y:S02]  /*5560*/  ISETP.GT.AND P1, PT, R2.reuse, R27, PT ;  /* 0x0000001b0200720c */ /* 0x040fe40003f24270 */
[----:B------:R-:W-:Y:S01]  /*5570*/  ISETP.GT.AND P2, PT, R2, R30, PT ;  /* 0x0000001e0200720c */ /* 0x000fe20003f44270 */
[----:B------:R-:W-:Y:S01]  /*5580*/  IMAD.IADD R2, R36, 0x1, -R66 ;  /* 0x0000000124027824 */ /* 0x000fe200078e0a42 */
[----:B------:R-:W-:Y:S02]  /*5590*/  IABS R4, R3 ;  /* 0x0000000300047213 */ /* 0x000fe40000000000 */
[----:B------:R-:W-:Y:S02]  /*55a0*/  IABS R6, R6 ;  /* 0x0000000600067213 */ /* 0x000fe40000000000 */
[----:B------:R-:W-:-:S02]  /*55b0*/  IABS R3, R2 ;  /* 0x0000000200037213 */ /* 0x000fc40000000000 */
[----:B------:R-:W-:Y:S01]  /*55c0*/  IABS R2, R5 ;  /* 0x0000000500027213 */ /* 0x000fe20000000000 */
[----:B------:R-:W-:Y:S01]  /*55d0*/  IMAD.MOV.U32 R5, RZ, RZ, R4 ;  /* 0x000000ffff057224 */ /* 0x000fe200078e0004 */
[----:B------:R-:W-:Y:S01]  /*55e0*/  IABS R7, R7 ;  /* 0x0000000700077213 */ /* 0x000fe20000000000 */
[----:B------:R-:W-:Y:S01]  /*55f0*/  IMAD.MOV.U32 R4, RZ, RZ, R3 ;  /* 0x000000ffff047224 */ /* 0x000fe200078e0003 */
[----:B------:R-:W-:Y:S01]  /*5600*/  IABS R8, R8 ;  /* 0x0000000800087213 */ /* 0x000fe20000000000 */
[----:B------:R-:W-:Y:S02]  /*5610*/  IMAD.MOV.U32 R3, RZ, RZ, R2 ;  /* 0x000000ffff037224 */ /* 0x000fe400078e0002 */
[----:B------:R-:W-:Y:S01]  /*5620*/  IMAD.MOV.U32 R2, RZ, RZ, R6 ;  /* 0x000000ffff027224 */ /* 0x000fe200078e0006 */
[----:B------:R-:W-:Y:S02]  /*5630*/  I2FP.F32.S32 R6, R5 ;  /* 0x0000000500067245 */ /* 0x000fe40000201400 */
[----:B------:R-:W-:-:S02]  /*5640*/  I2FP.F32.S32 R5, R4 ;  /* 0x0000000400057245 */ /* 0x000fc40000201400 */
[----:B------:R-:W-:Y:S01]  /*5650*/  I2FP.F32.S32 R4, R3 ;  /* 0x0000000300047245 */ /* 0x000fe20000201400 */
[----:B------:R-:W-:Y:S01]  /*5660*/  FFMA.FTZ R33, R6, -UR6, R96 ;  /* 0x8000000606217c23 */ /* 0x000fe20008010060 */
[----:B------:R-:W-:Y:S01]  /*5670*/  I2FP.F32.S32 R3, R2 ;  /* 0x0000000200037245 */ /* 0x000fe20000201400 */
[----:B------:R-:W-:Y:S01]  /*5680*/  FFMA.FTZ R32, R5, -UR6, R97 ;  /* 0x8000000605207c23 */ /* 0x000fe20008010061 */
[----:B------:R-:W-:Y:S01]  /*5690*/  I2FP.F32.S32 R2, R7 ;  /* 0x0000000700027245 */ /* 0x000fe20000201400 */
[----:B------:R-:W-:Y:S01]  /*56a0*/  FFMA.FTZ R31, R4, -UR6, R100 ;  /* 0x80000006041f7c23 */ /* 0x000fe20008010064 */
[C---:B------:R-:W-:Y:S02]  /*56b0*/  IMAD.IADD R4, R36.reuse, 0x1, -R57 ;  /* 0x0000000124047824 */ /* 0x040fe400078e0a39 */
[----:B------:R-:W-:Y:S01]  /*56c0*/  FFMA.FTZ R29, R3, -UR6, R101 ;  /* 0x80000006031d7c23 */ /* 0x000fe20008010065 */
[----:B------:R-:W-:Y:S02]  /*56d0*/  IMAD.IADD R3, R36, 0x1, -R54 ;  /* 0x0000000124037824 */ /* 0x000fe400078e0a36 */
[----:B------:R-:W-:Y:S01]  /*56e0*/  FFMA.FTZ R25, R2, -UR6, R104 ;  /* 0x8000000602197c23 */ /* 0x000fe20008010068 */
[----:B------:R-:W-:-:S02]  /*56f0*/  IMAD.IADD R2, R36, 0x1, -R55 ;  /* 0x0000000124027824 */ /* 0x000fc400078e0a37 */
[----:B------:R-:W-:Y:S01]  /*5700*/  IMAD.IADD R6, R36, 0x1, -R58 ;  /* 0x0000000124067824 */ /* 0x000fe200078e0a3a */
[----:B------:R-:W-:Y:S02]  /*5710*/  IABS R5, R3 ;  /* 0x0000000300057213 */ /* 0x000fe40000000000 */
[----:B------:R-:W-:Y:S02]  /*5720*/  IABS R3, R2 ;  /* 0x0000000200037213 */ /* 0x000fe40000000000 */
[----:B------:R-:W-:Y:S02]  /*5730*/  IABS R2, R4 ;  /* 0x0000000400027213 */ /* 0x000fe40000000000 */
[----:B------:R-:W-:Y:S01]  /*5740*/  IABS R7, R6 ;  /* 0x0000000600077213 */ /* 0x000fe20000000000 */
[----:B------:R-:W-:Y:S02]  /*5750*/  IMAD.MOV.U32 R6, RZ, RZ, R3 ;  /* 0x000000ffff067224 */ /* 0x000fe400078e0003 */
[----:B------:R-:W-:Y:S01]  /*5760*/  IMAD.MOV.U32 R4, RZ, RZ, R2 ;  /* 0x000000ffff047224 */ /* 0x000fe200078e0002 */
[----:B------:R-:W-:Y:S01]  /*5770*/  I2FP.F32.S32 R2, R5 ;  /* 0x0000000500027245 */ /* 0x000fe20000201400 */
[----:B------:R-:W-:Y:S01]  /*5780*/  IMAD.MOV.U32 R3, RZ, RZ, R7 ;  /* 0x000000ffff037224 */ /* 0x000fe200078e0007 */
[----:B------:R-:W-:Y:S01]  /*5790*/  I2FP.F32.S32 R5, R6 ;  /* 0x0000000600057245 */ /* 0x000fe20000201400 */
[----:B------:R-:W-:Y:S01]  /*57a0*/  IMAD.MOV.U32 R6, RZ, RZ, R8 ;  /* 0x000000ffff067224 */ /* 0x000fe200078e0008 */
[----:B------:R-:W-:Y:S01]  /*57b0*/  I2FP.F32.S32 R4, R4 ;  /* 0x0000000400047245 */ /* 0x000fe20000201400 */
[----:B------:R-:W-:Y:S01]  /*57c0*/  FFMA.FTZ R13, R2, -UR6, R105 ;  /* 0x80000006020d7c23 */ /* 0x000fe20008010069 */
[----:B------:R-:W-:Y:S01]  /*57d0*/  I2FP.F32.S32 R2, R3 ;  /* 0x0000000300027245 */ /* 0x000fe20000201400 */
[----:B------:R-:W-:Y:S01]  /*57e0*/  FFMA.FTZ R12, R5, -UR6, R116 ;  /* 0x80000006050c7c23 */ /* 0x000fe20008010074 */
[----:B------:R-:W-:Y:S01]  /*57f0*/  I2FP.F32.S32 R3, R6 ;  /* 0x0000000600037245 */ /* 0x000fe20000201400 */
[----:B------:R-:W-:Y:S01]  /*5800*/  FFMA.FTZ R11, R4, -UR6, R117 ;  /* 0x80000006040b7c23 */ /* 0x000fe20008010075 */
[----:B------:R-:W-:-:S02]  /*5810*/  IMAD.IADD R5, R40, 0x1, -R37 ;  /* 0x0000000128057824 */ /* 0x000fc400078e0a25 */
[----:B------:R-:W-:Y:S01]  /*5820*/  FFMA.FTZ R10, R2, -UR6, R124 ;  /* 0x80000006020a7c23 */ /* 0x000fe2000801007c */
[C---:B------:R-:W-:Y:S02]  /*5830*/  IMAD.IADD R2, R40.reuse, 0x1, -R43 ;  /* 0x0000000128027824 */ /* 0x040fe400078e0a2b */
[----:B------:R-:W-:Y:S01]  /*5840*/  FFMA.FTZ R9, R3, -UR6, R71 ;  /* 0x8000000603097c23 */ /* 0x000fe20008010047 */
[C---:B------:R-:W-:Y:S01]  /*5850*/  IMAD.IADD R3, R40.reuse, 0x1, -R38 ;  /* 0x0000000128037824 */ /* 0x040fe200078e0a26 */
[----:B------:R-:W-:Y:S01]  /*5860*/  IABS R6, R5 ;  /* 0x0000000500067213 */ /* 0x000fe20000000000 */
[----:B------:R-:W-:Y:S01]  /*5870*/  IMAD.IADD R7, R40, 0x1, -R44 ;  /* 0x0000000128077824 */ /* 0x000fe200078e0a2c */
[----:B------:R-:W-:Y:S02]  /*5880*/  IABS R2, R2 ;  /* 0x0000000200027213 */ /* 0x000fe40000000000 */
[----:B------:R-:W-:Y:S02]  /*5890*/  IABS R4, R3 ;  /* 0x0000000300047213 */ /* 0x000fe40000000000 */
[----:B------:R-:W-:Y:S01]  /*58a0*/  IABS R5, R7 ;  /* 0x0000000700057213 */ /* 0x000fe20000000000 */
[----:B------:R-:W-:Y:S01]  /*58b0*/  IMAD.MOV.U32 R3, RZ, RZ, R2 ;  /* 0x000000ffff037224 */ /* 0x000fe200078e0002 */
[----:B------:R-:W-:Y:S01]  /*58c0*/  I2FP.F32.S32 R8, R6 ;  /* 0x0000000600087245 */ /* 0x000fe20000201400 */
[----:B------:R-:W-:Y:S01]  /*58d0*/  IMAD.MOV.U32 R2, RZ, RZ, R4 ;  /* 0x000000ffff027224 */ /* 0x000fe200078e0004 */
[----:B------:R-:W-:-:S02]  /*58e0*/  FSEL R97, R9, -INF , !P6 ;  /* 0xff80000009617808 */ /* 0x000fc40007000000 */
[----:B------:R-:W-:Y:S02]  /*58f0*/  I2FP.F32.S32 R4, R3 ;  /* 0x0000000300047245 */ /* 0x000fe40000201400 */
[----:B------:R-:W-:Y:S01]  /*5900*/  I2FP.F32.S32 R3, R2 ;  /* 0x0000000200037245 */ /* 0x000fe20000201400 */
[----:B------:R-:W-:Y:S02]  /*5910*/  IMAD.IADD R2, R234, 0x1, -R41 ;  /* 0x00000001ea027824 */ /* 0x000fe400078e0a29 */
[----:B------:R-:W-:Y:S01]  /*5920*/  FFMA.FTZ R7, R4, -UR6, R110 ;  /* 0x8000000604077c23 */ /* 0x000fe2000801006e */
[----:B------:R-:W-:Y:S01]  /*5930*/  I2FP.F32.S32 R4, R5 ;  /* 0x0000000500047245 */ /* 0x000fe20000201400 */
[----:B------:R-:W-:Y:S01]  /*5940*/  FFMA.FTZ R6, R3, -UR6, R111 ;  /* 0x8000000603067c23 */ /* 0x000fe2000801006f */
[----:B------:R-:W-:Y:S01]  /*5950*/  IABS R3, R2 ;  /* 0x0000000200037213 */ /* 0x000fe20000000000 */
[----:B------:R-:W-:Y:S02]  /*5960*/  VIADD R2, R36, -UR23 ;  /* 0x8000001724027c36 */ /* 0x000fe40008000000 */
[----:B------:R-:W-:Y:S01]  /*5970*/  FFMA.FTZ R5, R8, -UR6, R62 ;  /* 0x8000000608057c23 */ /* 0x000fe2000801003e */
[----:B------:R-:W-:Y:S01]  /*5980*/  FFMA.FTZ R4, R4, -UR6, R63 ;  /* 0x8000000604047c23 */ /* 0x000fe2000801003f */
[----:B------:R-:W-:Y:S01]  /*5990*/  FSEL R92, R7, -INF , !P0 ;  /* 0xff800000075c7808 */ /* 0x000fe20004000000 */
[----:B------:R-:W-:Y:S01]  /*59a0*/  IMAD.IADD R8, R234, 0x1, -R120 ;  /* 0x00000001ea087824 */ /* 0x000fe200078e0a78 */
[----:B------:R-:W-:-:S02]  /*59b0*/  ISETP.GT.AND P6, PT, R2, R0, PT ;  /* 0x000000000200720c */ /* 0x000fc40003fc4270 */
[----:B------:R-:W-:Y:S01]  /*59c0*/  FSEL R116, R6, -INF , !P5 ;  /* 0xff80000006747808 */ /* 0x000fe20006800000 */
[C---:B------:R-:W-:Y:S01]  /*59d0*/  IMAD.IADD R6, R234.reuse, 0x1, -R67 ;  /* 0x00000001ea067824 */ /* 0x040fe200078e0a43 */
[----:B------:R-:W-:Y:S01]  /*59e0*/  FSEL R124, R5, -INF , !P1 ;  /* 0xff800000057c7808 */ /* 0x000fe20004800000 */
[----:B------:R-:W-:Y:S01]  /*59f0*/  IMAD.IADD R5, R234, 0x1, -R66 ;  /* 0x00000001ea057824 */ /* 0x000fe200078e0a42 */
[----:B------:R-:W-:Y:S02]  /*5a00*/  FSEL R93, R4, -INF , !P2 ;  /* 0xff800000045d7808 */ /* 0x000fe40005000000 */
[----:B------:R-:W-:Y:S02]  /*5a10*/  FSEL R40, R35, -INF , !P6 ;  /* 0xff80000023287808 */ /* 0x000fe40007000000 */
[C---:B------:R-:W-:Y:S02]  /*5a20*/  ISETP.GT.AND P0, PT, R2.reuse, R14, PT ;  /* 0x0000000e0200720c */ /* 0x040fe40003f04270 */
[----:B------:R-:W-:-:S02]  /*5a30*/  ISETP.GT.AND P5, PT, R2, R15, PT ;  /* 0x0000000f0200720c */ /* 0x000fc40003fa4270 */
[C---:B------:R-:W-:Y:S02]  /*5a40*/  ISETP.GT.AND P1, PT, R2.reuse, R16, PT ;  /* 0x000000100200720c */ /* 0x040fe40003f24270 */
[C---:B------:R-:W-:Y:S02]  /*5a50*/  ISETP.GT.AND P2, PT, R2.reuse, R17, PT ;  /* 0x000000110200720c */ /* 0x040fe40003f44270 */
[----:B------:R-:W-:Y:S02]  /*5a60*/  ISETP.GT.AND P6, PT, R2, R18, PT ;  /* 0x000000120200720c */ /* 0x000fe40003fc4270 */
[----:B------:R-:W-:Y:S02]  /*5a70*/  FSEL R46, R34, -INF , !P0 ;  /* 0xff800000222e7808 */ /* 0x000fe40004000000 */
[----:B------:R-:W-:Y:S02]  /*5a80*/  FSEL R47, R33, -INF , !P5 ;  /* 0xff800000212f7808 */ /* 0x000fe40006800000 */
[----:B------:R-:W-:-:S02]  /*5a90*/  FSEL R53, R32, -INF , !P1 ;  /* 0xff80000020357808 */ /* 0x000fc40004800000 */
[----:B------:R-:W-:Y:S02]  /*5aa0*/  FSEL R74, R31, -INF , !P2 ;  /* 0xff8000001f4a7808 */ /* 0x000fe40005000000 */
[----:B------:R-:W-:Y:S02]  /*5ab0*/  FSEL R75, R29, -INF , !P6 ;  /* 0xff8000001d4b7808 */ /* 0x000fe40007000000 */
[C---:B------:R-:W-:Y:S02]  /*5ac0*/  ISETP.GT.AND P0, PT, R2.reuse, R19, PT ;  /* 0x000000130200720c */ /* 0x040fe40003f04270 */
[C---:B------:R-:W-:Y:S02]  /*5ad0*/  ISETP.GT.AND P5, PT, R2.reuse, R20, PT ;  /* 0x000000140200720c */ /* 0x040fe40003fa4270 */
[C---:B------:R-:W-:Y:S02]  /*5ae0*/  ISETP.GT.AND P1, PT, R2.reuse, R21, PT ;  /* 0x000000150200720c */ /* 0x040fe40003f24270 */
[----:B------:R-:W-:-:S02]  /*5af0*/  ISETP.GT.AND P2, PT, R2, R22, PT ;  /* 0x000000160200720c */ /* 0x000fc40003f44270 */
[----:B------:R-:W-:Y:S02]  /*5b00*/  ISETP.GT.AND P6, PT, R2, R23, PT ;  /* 0x000000170200720c */ /* 0x000fe40003fc4270 */
[----:B------:R-:W-:Y:S02]  /*5b10*/  I2FP.F32.S32 R3, R3 ;  /* 0x0000000300037245 */ /* 0x000fe40000201400 */
[----:B------:R-:W-:Y:S02]  /*5b20*/  FSEL R78, R25, -INF , !P0 ;  /* 0xff800000194e7808 */ /* 0x000fe40004000000 */
[----:B------:R-:W-:Y:S01]  /*5b30*/  FSEL R79, R13, -INF , !P5 ;  /* 0xff8000000d4f7808 */ /* 0x000fe20006800000 */
[----:B------:R-:W-:Y:S01]  /*5b40*/  FFMA.FTZ R25, R3, -UR6, R88 ;  /* 0x8000000603197c23 */ /* 0x000fe20008010058 */
[----:B------:R-:W-:Y:S01]  /*5b50*/  FSEL R82, R12, -INF , !P1 ;  /* 0xff8000000c527808 */ /* 0x000fe20004800000 */
[----:B------:R-:W-:Y:S01]  /*5b60*/  IMAD.IADD R3, R234, 0x1, -R59 ;  /* 0x00000001ea037824 */ /* 0x000fe200078e0a3b */
[----:B------:R-:W-:-:S02]  /*5b70*/  FSEL R83, R11, -INF , !P2 ;  /* 0xff8000000b537808 */ /* 0x000fc40005000000 */
[----:B------:R-:W-:Y:S02]  /*5b80*/  FSEL R86, R10, -INF , !P6 ;  /* 0xff8000000a567808 */ /* 0x000fe40007000000 */
[C---:B------:R-:W-:Y:S02]  /*5b90*/  ISETP.GT.AND P0, PT, R2.reuse, R24, PT ;  /* 0x000000180200720c */ /* 0x040fe40003f04270 */
[C---:B------:R-:W-:Y:S02]  /*5ba0*/  ISETP.GT.AND P5, PT, R2.reuse, R26, PT ;  /* 0x0000001a0200720c */ /* 0x040fe40003fa4270 */
[C---:B------:R-:W-:Y:S02]  /*5bb0*/  ISETP.GT.AND P1, PT, R2.reuse, R28, PT ;  /* 0x0000001c0200720c */ /* 0x040fe40003f24270 */
[C---:B------:R-:W-:Y:S02]  /*5bc0*/  ISETP.GT.AND P2, PT, R2.reuse, R27, PT ;  /* 0x0000001b0200720c */ /* 0x040fe40003f44270 */
[----:B------:R-:W-:Y:S01]  /*5bd0*/  ISETP.GT.AND P6, PT, R2, R30, PT ;  /* 0x0000001e0200720c */ /* 0x000fe20003fc4270 */
[----:B------:R-:W-:Y:S01]  /*5be0*/  IMAD.IADD R2, R234, 0x1, -R65 ;  /* 0x00000001ea027824 */ /* 0x000fe200078e0a41 */
[----:B------:R-:W-:-:S02]  /*5bf0*/  IABS R7, R3 ;  /* 0x0000000300077213 */ /* 0x000fc40000000000 */
[----:B------:R-:W-:Y:S02]  /*5c00*/  IABS R3, R5 ;  /* 0x0000000500037213 */ /* 0x000fe40000000000 */
[----:B------:R-:W-:Y:S02]  /*5c10*/  IABS R4, R2 ;  /* 0x0000000200047213 */ /* 0x000fe40000000000 */
[----:B------:R-:W-:Y:S02]  /*5c20*/  IABS R2, R6 ;  /* 0x0000000600027213 */ /* 0x000fe40000000000 */
[----:B------:R-:W-:Y:S01]  /*5c30*/  IABS R5, R8 ;  /* 0x0000000800057213 */ /* 0x000fe20000000000 */
[----:B------:R-:W-:Y:S01]  /*5c40*/  IMAD.MOV.U32 R6, RZ, RZ, R4 ;  /* 0x000000ffff067224 */ /* 0x000fe200078e0004 */
[----:B------:R-:W-:Y:S01]  /*5c50*/  I2FP.F32.S32 R7, R7 ;  /* 0x0000000700077245 */ /* 0x000fe20000201400 */
[----:B------:R-:W-:Y:S02]  /*5c60*/  IMAD.MOV.U32 R4, RZ, RZ, R3 ;  /* 0x000000ffff047224 */ /* 0x000fe400078e0003 */
[----:B------:R-:W-:Y:S01]  /*5c70*/  IMAD.MOV.U32 R3, RZ, RZ, R2 ;  /* 0x000000ffff037224 */ /* 0x000fe200078e0002 */
[----:B------:R-:W-:Y:S01]  /*5c80*/  I2FP.F32.S32 R6, R6 ;  /* 0x0000000600067245 */ /* 0x000fe20000201400 */
[----:B------:R-:W-:Y:S01]  /*5c90*/  IMAD.MOV.U32 R2, RZ, RZ, R5 ;  /* 0x000000ffff027224 */ /* 0x000fe200078e0005 */
[----:B------:R-:W-:Y:S01]  /*5ca0*/  I2FP.F32.S32 R4, R4 ;  /* 0x0000000400047245 */ /* 0x000fe20000201400 */
[----:B------:R-:W-:Y:S01]  /*5cb0*/  IMAD.IADD R5, R234, 0x1, -R55 ;  /* 0x00000001ea057824 */ /* 0x000fe200078e0a37 */
[----:B------:R-:W-:Y:S01]  /*5cc0*/  I2FP.F32.S32 R3, R3 ;  /* 0x0000000300037245 */ /* 0x000fe20000201400 */
[----:B------:R-:W-:Y:S01]  /*5cd0*/  FFMA.FTZ R33, R6, -UR6, R84 ;  /* 0x8000000606217c23 */ /* 0x000fe20008010054 */
[----:B------:R-:W-:Y:S01]  /*5ce0*/  I2FP.F32.S32 R2, R2 ;  /* 0x0000000200027245 */ /* 0x000fe20000201400 */
[----:B------:R-:W-:-:S02]  /*5cf0*/  IMAD.IADD R6, R234, 0x1, -R57 ;  /* 0x00000001ea067824 */ /* 0x000fc400078e0a39 */
[----:B------:R-:W-:Y:S01]  /*5d00*/  FFMA.FTZ R34, R7, -UR6, R89 ;  /* 0x8000000607227c23 */ /* 0x000fe20008010059 */
[----:B------:R-:W-:Y:S01]  /*5d10*/  FFMA.FTZ R31, R3, -UR6, R76 ;  /* 0x80000006031f7c23 */ /* 0x000fe2000801004c */
[----:B------:R-:W-:Y:S02]  /*5d20*/  IMAD.IADD R3, R234, 0x1, -R52 ;  /* 0x00000001ea037824 */ /* 0x000fe400078e0a34 */
[----:B------:R-:W-:Y:S01]  /*5d30*/  FFMA.FTZ R29, R2, -UR6, R77 ;  /* 0x80000006021d7c23 */ /* 0x000fe2000801004d */
[----:B------:R-:W-:Y:S02]  /*5d40*/  IMAD.IADD R2, R234, 0x1, -R54 ;  /* 0x00000001ea027824 */ /* 0x000fe400078e0a36 */
[----:B------:R-:W-:Y:S01]  /*5d50*/  FFMA.FTZ R32, R4, -UR6, R85 ;  /* 0x8000000604207c23 */ /* 0x000fe20008010055 */
[----:B------:R-:W-:Y:S01]  /*5d60*/  IMAD.IADD R8, R234, 0x1, -R58 ;  /* 0x00000001ea087824 */ /* 0x000fe200078e0a3a */
[----:B------:R-:W-:Y:S02]  /*5d70*/  IABS R7, R3 ;  /* 0x0000000300077213 */ /* 0x000fe40000000000 */
[----:B------:R-:W-:-:S02]  /*5d80*/  IABS R4, R2 ;  /* 0x0000000200047213 */ /* 0x000fc40000000000 */
[----:B------:R-:W-:Y:S02]  /*5d90*/  IABS R3, R5 ;  /* 0x0000000500037213 */ /* 0x000fe40000000000 */
[----:B------:R-:W-:Y:S01]  /*5da0*/  IABS R2, R6 ;  /* 0x0000000600027213 */ /* 0x000fe20000000000 */
[----:B------:R-:W-:Y:S01]  /*5db0*/  IMAD.MOV.U32 R6, RZ, RZ, R4 ;  /* 0x000000ffff067224 */ /* 0x000fe200078e0004 */
[----:B------:R-:W-:Y:S01]  /*5dc0*/  IABS R5, R8 ;  /* 0x0000000800057213 */ /* 0x000fe20000000000 */
[----:B------:R-:W-:Y:S01]  /*5dd0*/  IMAD.MOV.U32 R4, RZ, RZ, R3 ;  /* 0x000000ffff047224 */ /* 0x000fe200078e0003 */
[----:B------:R-:W-:Y:S01]  /*5de0*/  I2FP.F32.S32 R7, R7 ;  /* 0x0000000700077245 */ /* 0x000fe20000201400 */
        /* <DEDUP_REMOVED lines=13> */
[C---:B------:R-:W-:Y:S02]  /*5ec0*/  IMAD.IADD R2, R36.reuse, 0x1, -R43 ;  /* 0x0000000124027824 */ /* 0x040fe400078e0a2b */
[----:B------:R-:W-:Y:S01]  /*5ed0*/  FFMA.FTZ R13, R7, -UR6, R72 ;  /* 0x80000006070d7c23 */ /* 0x000fe20008010048 */
[----:B------:R-:W-:Y:S01]  /*5ee0*/  IMAD.IADD R7, R36, 0x1, -R37 ;  /* 0x0000000124077824 */ /* 0x000fe200078e0a25 */
[----:B------:R-:W-:Y:S02]  /*5ef0*/  IABS R5, R3 ;  /* 0x0000000300057213 */ /* 0x000fe40000000000 */
[----:B------:R-:W-:-:S02]  /*5f00*/  IABS R4, R2 ;  /* 0x0000000200047213 */ /* 0x000fc40000000000 */
[----:B------:R-:W-:Y:S01]  /*5f10*/  IABS R3, R6 ;  /* 0x0000000600037213 */ /* 0x000fe20000000000 */
[----:B------:R-:W-:Y:S01]  /*5f20*/  IMAD.MOV.U32 R2, RZ, RZ, R5 ;  /* 0x000000ffff027224 */ /* 0x000fe200078e0005 */
[----:B------:R-:W-:Y:S01]  /*5f30*/  IABS R8, R8 ;  /* 0x0000000800087213 */ /* 0x000fe20000000000 */
[----:B------:R-:W-:Y:S01]  /*5f40*/  IMAD.MOV.U32 R5, RZ, RZ, R4 ;  /* 0x000000ffff057224 */ /* 0x000fe200078e0004 */
[----:B------:R-:W-:Y:S01]  /*5f50*/  IABS R7, R7 ;  /* 0x0000000700077213 */ /* 0x000fe20000000000 */
[----:B------:R-:W-:Y:S01]  /*5f60*/  IMAD.MOV.U32 R6, RZ, RZ, R3 ;  /* 0x000000ffff067224 */ /* 0x000fe200078e0003 */
[----:B------:R-:W-:Y:S01]  /*5f70*/  I2FP.F32.S32 R3, R2 ;  /* 0x0000000200037245 */ /* 0x000fe20000201400 */
[----:B------:R-:W-:Y:S01]  /*5f80*/  IMAD.MOV.U32 R4, RZ, RZ, R8 ;  /* 0x000000ffff047224 */ /* 0x000fe200078e0008 */
[----:B------:R-:W-:Y:S02]  /*5f90*/  I2FP.F32.S32 R2, R5 ;  /* 0x0000000500027245 */ /* 0x000fe40000201400 */
[----:B------:R-:W-:Y:S01]  /*5fa0*/  I2FP.F32.S32 R5, R7 ;  /* 0x0000000700057245 */ /* 0x000fe20000201400 */
[----:B------:R-:W-:Y:S01]  /*5fb0*/  FFMA.FTZ R8, R3, -UR6, R125 ;  /* 0x8000000603087c23 */ /* 0x000fe2000801007d */
[----:B------:R-:W-:Y:S01]  /*5fc0*/  I2FP.F32.S32 R6, R6 ;  /* 0x0000000600067245 */ /* 0x000fe20000201400 */
[----:B------:R-:W-:Y:S01]  /*5fd0*/  FFMA.FTZ R7, R2, -UR6, R128 ;  /* 0x8000000602077c23 */ /* 0x000fe20008010080 */
[----:B------:R-:W-:Y:S01]  /*5fe0*/  I2FP.F32.S32 R3, R4 ;  /* 0x0000000400037245 */ /* 0x000fe20000201400 */
[----:B------:R-:W-:-:S02]  /*5ff0*/  VIADD R2, R234, -UR23 ;  /* 0x80000017ea027c36 */ /* 0x000fc40008000000 */
[----:B------:R-:W-:Y:S01]  /*6000*/  FFMA.FTZ R5, R5, -UR6, R132 ;  /* 0x8000000605057c23 */ /* 0x000fe20008010084 */
[----:B------:R-:W-:Y:S01]  /*6010*/  FFMA.FTZ R6, R6, -UR6, R129 ;  /* 0x8000000606067c23 */ /* 0x000fe20008010081 */
[----:B------:R-:W-:Y:S01]  /*6020*/  FSEL R72, R8, -INF , !P0 ;  /* 0xff80000008487808 */ /* 0x000fe20004000000 */
[----:B------:R-:W-:Y:S01]  /*6030*/  FFMA.FTZ R3, R3, -UR6, R133 ;  /* 0x8000000603037c23 */ /* 0x000fe20008010085 */
[----:B------:R-:W-:Y:S01]  /*6040*/  ISETP.GT.AND P0, PT, R2, R0, PT ;  /* 0x000000000200720c */ /* 0x000fe20003f04270 */
[----:B------:R-:W-:Y:S01]  /*6050*/  IMAD.U32 R4, RZ, RZ, UR30 ;  /* 0x0000001eff047e24 */ /* 0x000fe2000f8e00ff */
[----:B------:R-:W-:Y:S02]  /*6060*/  FSEL R73, R7, -INF , !P5 ;  /* 0xff80000007497808 */ /* 0x000fe40006800000 */
[----:B------:R-:W-:Y:S01]  /*6070*/  FSEL R76, R6, -INF , !P1 ;  /* 0xff800000064c7808 */ /* 0x000fe20004800000 */
[C---:B------:R-:W-:Y:S01]  /*6080*/  IMAD.IADD R6, R234.reuse, 0x1, -R44 ;  /* 0x00000001ea067824 */ /* 0x040fe200078e0a2c */
[----:B------:R-:W-:Y:S01]  /*6090*/  FSEL R77, R5, -INF , !P2 ;  /* 0xff800000054d7808 */ /* 0x000fe20005000000 */
[----:B------:R-:W-:Y:S01]  /*60a0*/  IMAD.IADD R5, R234, 0x1, -R45 ;  /* 0x00000001ea057824 */ /* 0x000fe200078e0a2d */
[----:B------:R-:W-:Y:S01]  /*60b0*/  FSEL R80, R3, -INF , !P6 ;  /* 0xff80000003507808 */ /* 0x000fe20007000000 */
[----:B------:R-:W-:Y:S01]  /*60c0*/  VIADD R3, R42, UR24 ;  /* 0x000000182a037c36 */ /* 0x000fe20008000000 */
[----:B------:R-:W-:-:S02]  /*60d0*/  FSEL R25, R25, -INF , !P0 ;  /* 0xff80000019197808 */ /* 0x000fc40004000000 */
[C---:B------:R-:W-:Y:S02]  /*60e0*/  ISETP.GT.AND P5, PT, R2.reuse, R14, PT ;  /* 0x0000000e0200720c */ /* 0x040fe40003fa4270 */
[C---:B------:R-:W-:Y:S02]  /*60f0*/  ISETP.GT.AND P1, PT, R2.reuse, R15, PT ;  /* 0x0000000f0200720c */ /* 0x040fe40003f24270 */
[C---:B------:R-:W-:Y:S02]  /*6100*/  ISETP.GT.AND P2, PT, R2.reuse, R16, PT ;  /* 0x000000100200720c */ /* 0x040fe40003f44270 */
[C---:B------:R-:W-:Y:S02]  /*6110*/  ISETP.GT.AND P6, PT, R2.reuse, R17, PT ;  /* 0x000000110200720c */ /* 0x040fe40003fc4270 */
[----:B------:R-:W-:Y:S02]  /*6120*/  ISETP.GT.AND P0, PT, R2, R18, PT ;  /* 0x000000120200720c */ /* 0x000fe40003f04270 */
[----:B------:R-:W-:-:S02]  /*6130*/  FSEL R34, R34, -INF , !P5 ;  /* 0xff80000022227808 */ /* 0x000fc40006800000 */
[----:B------:R-:W-:Y:S02]  /*6140*/  FSEL R33, R33, -INF , !P1 ;  /* 0xff80000021217808 */ /* 0x000fe40004800000 */
[----:B------:R-:W-:Y:S02]  /*6150*/  FSEL R32, R32, -INF , !P2 ;  /* 0xff80000020207808 */ /* 0x000fe40005000000 */
        /* <DEDUP_REMOVED lines=16> */
[----:B------:R-:W-:Y:S01]  /*6260*/  ISETP.GT.AND P0, PT, R2, R30, PT ;  /* 0x0000001e0200720c */ /* 0x000fe20003f04270 */
[----:B------:R-:W-:Y:S01]  /*6270*/  IMAD.IADD R2, R234, 0x1, -R37 ;  /* 0x00000001ea027824 */ /* 0x000fe200078e0a25 */
[C-C-:B------:R-:W-:Y:S02]  /*6280*/  VIADDMNMX R236, R3.reuse, 0x1, R4.reuse, PT ;  /* 0x0000000103ec7846 */ /* 0x140fe40003800104 */
[C-C-:B------:R-:W-:Y:S02]  /*6290*/  VIADDMNMX R237, R3.reuse, 0x9, R4.reuse, PT ;  /* 0x0000000903ed7846 */ /* 0x140fe40003800104 */
[----:B------:R-:W-:Y:S02]  /*62a0*/  IABS R7, R2 ;  /* 0x0000000200077213 */ /* 0x000fe40000000000 */
[----:B------:R-:W-:Y:S02]  /*62b0*/  IABS R2, R5 ;  /* 0x0000000500027213 */ /* 0x000fe40000000000 */
[----:B------:R-:W-:-:S02]  /*62c0*/  VIADDMNMX R235, R3, 0x41, R4, PT ;  /* 0x0000004103eb7846 */ /* 0x000fc40003800104 */
[----:B------:R-:W-:Y:S01]  /*62d0*/  VIADDMNMX R238, R3, 0x49, R4, PT ;  /* 0x0000004903ee7846 */ /* 0x000fe20003800104 */
[----:B------:R-:W-:Y:S01]  /*62e0*/  IMAD.MOV.U32 R5, RZ, RZ, R2 ;  /* 0x000000ffff057224 */ /* 0x000fe200078e0002 */
[----:B------:R-:W-:Y:S01]  /*62f0*/  IABS R2, R6 ;  /* 0x0000000600027213 */ /* 0x000fe20000000000 */
[C---:B------:R-:W-:Y:S02]  /*6300*/  IMAD.IADD R4, R234.reuse, 0x1, -R43 ;  /* 0x00000001ea047824 */ /* 0x040fe400078e0a2b */
[----:B------:R-:W-:Y:S01]  /*6310*/  IMAD.IADD R3, R234, 0x1, -R38 ;  /* 0x00000001ea037824 */ /* 0x000fe200078e0a26 */
[----:B------:R-:W-:Y:S02]  /*6320*/  I2FP.F32.S32 R5, R5 ;  /* 0x0000000500057245 */ /* 0x000fe40000201400 */
[----:B------:R-:W-:Y:S02]  /*6330*/  IABS R4, R4 ;  /* 0x0000000400047213 */ /* 0x000fe40000000000 */
[----:B------:R-:W-:Y:S01]  /*6340*/  IABS R3, R3 ;  /* 0x0000000300037213 */ /* 0x000fe20000000000 */
[----:B------:R-:W-:Y:S01]  /*6350*/  FFMA.FTZ R9, R5, -UR6, R69 ;  /* 0x8000000605097c23 */ /* 0x000fe20008010045 */
[----:B------:R-:W-:-:S02]  /*6360*/  I2FP.F32.S32 R6, R4 ;  /* 0x0000000400067245 */ /* 0x000fc40000201400 */
[----:B------:R-:W-:Y:S02]  /*6370*/  I2FP.F32.S32 R5, R3 ;  /* 0x0000000300057245 */ /* 0x000fe40000201400 */
[----:B------:R-:W-:Y:S01]  /*6380*/  I2FP.F32.S32 R4, R7 ;  /* 0x0000000700047245 */ /* 0x000fe20000201400 */
[----:B------:R-:W-:Y:S01]  /*6390*/  FFMA.FTZ R7, R6, -UR6, R108 ;  /* 0x8000000606077c23 */ /* 0x000fe2000801006c */
[----:B------:R-:W-:Y:S01]  /*63a0*/  I2FP.F32.S32 R3, R2 ;  /* 0x0000000200037245 */ /* 0x000fe20000201400 */
[----:B------:R-:W-:Y:S02]  /*63b0*/  VIADD R2, R234, 0x48 ;  /* 0x00000048ea027836 */ /* 0x000fe40000000000 */
[----:B------:R-:W-:Y:S01]  /*63c0*/  FFMA.FTZ R6, R5, -UR6, R109 ;  /* 0x8000000605067c23 */ /* 0x000fe2000801006d */
[----:B------:R-:W-:Y:S01]  /*63d0*/  FFMA.FTZ R5, R4, -UR6, R60 ;  /* 0x8000000604057c23 */ /* 0x000fe2000801003c */
[----:B------:R-:W-:Y:S01]  /*63e0*/  FFMA.FTZ R4, R3, -UR6, R61 ;  /* 0x8000000603047c23 */ /* 0x000fe2000801003d */
[C---:B------:R-:W-:Y:S01]  /*63f0*/  IMAD.IADD R3, R2.reuse, 0x1, -R41 ;  /* 0x0000000102037824 */ /* 0x040fe200078e0a29 */
[----:B------:R-:W-:Y:S01]  /*6400*/  FSEL R61, R7, -INF , !P1 ;  /* 0xff800000073d7808 */ /* 0x000fe20004800000 */
[----:B------:R-:W-:Y:S01]  /*6410*/  IMAD.IADD R8, R2, 0x1, -R59 ;  /* 0x0000000102087824 */ /* 0x000fe200078e0a3b */
[----:B------:R-:W-:Y:S01]  /*6420*/  FSEL R60, R6, -INF , !P2 ;  /* 0xff800000063c7808 */ /* 0x000fe20005000000 */
[C---:B------:R-:W-:Y:S01]  /*6430*/  IMAD.IADD R10, R2.reuse, 0x1, -R65 ;  /* 0x00000001020a7824 */ /* 0x040fe200078e0a41 */
[----:B------:R-:W-:Y:S01]  /*6440*/  IABS R3, R3 ;  /* 0x0000000300037213 */ /* 0x000fe20000000000 */
[C---:B------:R-:W-:Y:S01]  /*6450*/  IMAD.IADD R11, R2.reuse, 0x1, -R66 ;  /* 0x00000001020b7824 */ /* 0x040fe200078e0a42 */
[----:B------:R-:W-:Y:S01]  /*6460*/  IABS R8, R8 ;  /* 0x0000000800087213 */ /* 0x000fe20000000000 */
[C---:B------:R-:W-:Y:S01]  /*6470*/  IMAD.IADD R12, R2.reuse, 0x1, -R67 ;  /* 0x00000001020c7824 */ /* 0x040fe200078e0a43 */
[----:B------:R-:W-:Y:S01]  /*6480*/  I2FP.F32.S32 R3, R3 ;  /* 0x0000000300037245 */ /* 0x000fe20000201400 */
[C---:B------:R-:W-:Y:S01]  /*6490*/  IMAD.IADD R13, R2.reuse, 0x1, -R120 ;  /* 0x00000001020d7824 */ /* 0x040fe200078e0a78 */
[----:B------:R-:W-:Y:S01]  /*64a0*/  FSEL R59, R5, -INF , !P6 ;  /* 0xff800000053b7808 */ /* 0x000fe20007000000 */
[----:B------:R-:W-:Y:S01]  /*64b0*/  IMAD.IADD R29, R2, 0x1, -R52 ;  /* 0x00000001021d7824 */ /* 0x000fe200078e0a34 */
[----:B------:R-:W-:Y:S01]  /*64c0*/  ISETP.GE.AND P1, PT, R0, R236, PT ;  /* 0x000000ec0000720c */ /* 0x000fe20003f26270 */
[----:B------:R-:W-:Y:S01]  /*64d0*/  IMAD.IADD R36, R2, 0x1, -R54 ;  /* 0x0000000102247824 */ /* 0x000fe200078e0a36 */
[----:B------:R-:W-:Y:S01]  /*64e0*/  ISETP.GE.AND P2, PT, R0, R237, PT ;  /* 0x000000ed0000720c */ /* 0x000fe20003f46270 */
[C---:B------:R-:W-:Y:S01]  /*64f0*/  IMAD.IADD R51, R2.reuse, 0x1, -R55 ;  /* 0x0000000102337824 */ /* 0x040fe200078e0a37 */
[----:B------:R-:W-:Y:S01]  /*6500*/  FSEL R55, R9, -INF , !P5 ;  /* 0xff80000009377808 */ /* 0x000fe20006800000 */
[----:B------:R-:W-:Y:S01]  /*6510*/  IMAD.IADD R65, R2, 0x1, -R57 ;  /* 0x0000000102417824 */ /* 0x000fe200078e0a39 */
[----:B------:R-:W-:Y:S01]  /*6520*/  ISETP.GE.AND P6, PT, R0, R235, PT ;  /* 0x000000eb0000720c */ /* 0x000fe20003fc6270 */
[----:B------:R-:W-:Y:S01]  /*6530*/  IMAD.IADD R68, R2, 0x1, -R58 ;  /* 0x0000000102447824 */ /* 0x000fe200078e0a3a */
[----:B------:R-:W-:Y:S01]  /*6540*/  FSEL R58, R4, -INF , !P0 ;  /* 0xff800000043a7808 */ /* 0x000fe20004000000 */
[----:B------:R-:W-:Y:S01]  /*6550*/  IMAD.IADD R69, R2, 0x1, -R45 ;  /* 0x0000000102457824 */ /* 0x000fe200078e0a2d */
[----:B------:R-:W-:Y:S01]  /*6560*/  ISETP.GE.AND P0, PT, R0, R238, PT ;  /* 0x000000ee0000720c */ /* 0x000fe20003f06270 */
[C---:B------:R-:W-:Y:S01]  /*6570*/  IMAD.IADD R66, R2.reuse, 0x1, -R43 ;  /* 0x0000000102427824 */ /* 0x040fe200078e0a2b */
[----:B------:R-:W-:Y:S01]  /*6580*/  IABS R4, R10 ;  /* 0x0000000a00047213 */ /* 0x000fe20000000000 */
[C---:B------:R-:W-:Y:S01]  /*6590*/  IMAD.IADD R67, R2.reuse, 0x1, -R38 ;  /* 0x0000000102437824 */ /* 0x040fe200078e0a26 */
[----:B------:R-:W-:Y:S01]  /*65a0*/  FSEL R38, R25, -INF , !P1 ;  /* 0xff80000019267808 */ /* 0x000fe20004800000 */
[C---:B------:R-:W-:Y:S01]  /*65b0*/  IMAD.IADD R70, R2.reuse, 0x1, -R37 ;  /* 0x0000000102467824 */ /* 0x040fe200078e0a25 */
[----:B------:R-:W-:Y:S01]  /*65c0*/  FSEL R45, R87, -INF , !P2 ;  /* 0xff800000572d7808 */ /* 0x000fe20005000000 */
[----:B------:R-:W-:Y:S01]  /*65d0*/  IMAD.IADD R71, R2, 0x1, -R44 ;  /* 0x0000000102477824 */ /* 0x000fe200078e0a2c */
[----:B------:R-:W-:Y:S01]  /*65e0*/  ISETP.GE.AND P2, PT, R14, R236, PT ;  /* 0x000000ec0e00720c */ /* 0x000fe20003f46270 */
[----:B------:R-:W-:Y:S01]  /*65f0*/  VIADD R2, R2, -UR23 ;  /* 0x8000001702027c36 */ /* 0x000fe20008000000 */
[----:B------:R-:W-:-:S02]  /*6600*/  FSEL R52, R40, -INF , !P6 ;  /* 0xff80000028347808 */ /* 0x000fc40007000000 */
[----:B------:R-:W-:Y:S02]  /*6610*/  FSEL R34, R34, -INF , !P2 ;  /* 0xff80000022227808 */ /* 0x000fe40005000000 */
[C---:B------:R-:W-:Y:S01]  /*6620*/  ISETP.GT.AND P5, PT, R2.reuse, R0, PT ;  /* 0x000000000200720c */ /* 0x040fe20003fa4270 */
[----:B------:R-:W-:Y:S01]  /*6630*/  FFMA.FTZ R0, R3, -UR6, R94 ;  /* 0x8000000603007c23 */ /* 0x000fe2000801005e */
[----:B------:R-:W-:Y:S01]  /*6640*/  IMAD.MOV.U32 R3, RZ, RZ, R8 ;  /* 0x000000ffff037224 */ /* 0x000fe200078e0008 */
[C---:B------:R-:W-:Y:S02]  /*6650*/  ISETP.GT.AND P1, PT, R2.reuse, R14, PT ;  /* 0x0000000e0200720c */ /* 0x040fe40003f24270 */
[----:B------:R-:W-:Y:S02]  /*6660*/  ISETP.GT.AND P2, PT, R2, R15, PT ;  /* 0x0000000f0200720c */ /* 0x000fe40003f44270 */
[----:B------:R-:W-:Y:S02]  /*6670*/  I2FP.F32.S32 R3, R3 ;  /* 0x0000000300037245 */ /* 0x000fe40000201400 */
[----:B------:R-:W-:-:S02]  /*6680*/  FSEL R0, R0, -INF , !P5 ;  /* 0xff80000000007808 */ /* 0x000fc40006800000 */
[----:B------:R-:W-:Y:S02]  /*6690*/  ISETP.GE.AND P5, PT, R14, R237, PT ;  /* 0x000000ed0e00720c */ /* 0x000fe40003fa6270 */
[----:B------:R-:W-:Y:S01]  /*66a0*/  FSEL R62, R0, -INF , !P0 ;  /* 0xff800000003e7808 */ /* 0x000fe20004000000 */
[----:B------:R-:W-:Y:S01]  /*66b0*/  FFMA.FTZ R0, R3, -UR6, R95 ;  /* 0x8000000603007c23 */ /* 0x000fe2000801005f */
[----:B------:R-:W-:Y:S01]  /*66c0*/  IMAD.MOV.U32 R3, RZ, RZ, R4 ;  /* 0x000000ffff037224 */ /* 0x000fe200078e0004 */
[----:B------:R-:W-:Y:S02]  /*66d0*/  ISETP.GE.AND P0, PT, R14, R238, PT ;  /* 0x000000ee0e00720c */ /* 0x000fe40003f06270 */
[----:B------:R-:W-:Y:S02]  /*66e0*/  IABS R4, R11 ;  /* 0x0000000b00047213 */ /* 0x000fe40000000000 */
[----:B------:R-:W-:Y:S02]  /*66f0*/  I2FP.F32.S32 R3, R3 ;  /* 0x0000000300037245 */ /* 0x000fe40000201400 */
[----:B------:R-:W-:-:S02]  /*6700*/  FSEL R0, R0, -INF , !P1 ;  /* 0xff80000000007808 */ /* 0x000fc40004800000 */
[----:B------:R-:W-:Y:S02]  /*6710*/  ISETP.GE.AND P6, PT, R14, R235, PT ;  /* 0x000000eb0e00720c */ /* 0x000fe40003fc6270 */
[----:B------:R-:W-:Y:S01]  /*6720*/  FSEL R57, R0, -INF , !P0 ;  /* 0xff80000000397808 */ /* 0x000fe20004000000 */
[----:B------:R-:W-:Y:S01]  /*6730*/  FFMA.FTZ R0, R3, -UR6, R98 ;  /* 0x8000000603007c23 */ /* 0x000fe20008010062 */
[----:B------:R-:W-:Y:S01]  /*6740*/  IMAD.MOV.U32 R3, RZ, RZ, R4 ;  /* 0x000000ffff037224 */ /* 0x000fe200078e0004 */
[----:B------:R-:W-:Y:S02]  /*6750*/  ISETP.GE.AND P0, PT, R15, R238, PT ;  /* 0x000000ee0f00720c */ /* 0x000fe40003f06270 */
[----:B------:R-:W-:Y:S02]  /*6760*/  FSEL R42, R90, -INF , !P5 ;  /* 0xff8000005a2a7808 */ /* 0x000fe40006800000 */
[----:B------:R-:W-:Y:S02]  /*6770*/  I2FP.F32.S32 R3, R3 ;  /* 0x0000000300037245 */ /* 0x000fe40000201400 */
[----:B------:R-:W-:-:S02]  /*6780*/  FSEL R0, R0, -INF , !P2 ;  /* 0xff80000000007808 */ /* 0x000fc40005000000 */
[----:B------:R-:W-:Y:S02]  /*6790*/  IABS R4, R12 ;  /* 0x0000000c00047213 */ /* 0x000fe40000000000 */
[----:B------:R-:W-:Y:S02]  /*67a0*/  ISETP.GE.AND P5, PT, R15, R236, PT ;  /* 0x000000ec0f00720c */ /* 0x000fe40003fa6270 */
[----:B------:R-:W-:Y:S02]  /*67b0*/  FSEL R49, R46, -INF , !P6 ;  /* 0xff8000002e317808 */ /* 0x000fe40007000000 */
[----:B------:R-:W-:Y:S01]  /*67c0*/  FSEL R54, R0, -INF , !P0 ;  /* 0xff80000000367808 */ /* 0x000fe20004000000 */
[----:B------:R-:W-:Y:S01]  /*67d0*/  FFMA.FTZ R0, R3, -UR6, R99 ;  /* 0x8000000603007c23 */ /* 0x000fe20008010063 */
[----:B------:R-:W-:Y:S01]  /*67e0*/  ISETP.GE.AND P6, PT, R15, R235, PT ;  /* 0x000000eb0f00720c */ /* 0x000fe20003fc6270 */
[----:B------:R-:W-:Y:S01]  /*67f0*/  IMAD.MOV.U32 R3, RZ, RZ, R4 ;  /* 0x000000ffff037224 */ /* 0x000fe200078e0004 */
[----:B------:R-:W-:-:S02]  /*6800*/  FSEL R33, R33, -INF , !P5 ;  /* 0xff80000021217808 */ /* 0x000fc40006800000 */
[----:B------:R-:W-:Y:S02]  /*6810*/  ISETP.GT.AND P5, PT, R2, R16, PT ;  /* 0x000000100200720c */ /* 0x000fe40003fa4270 */
[----:B------:R-:W-:Y:S02]  /*6820*/  ISETP.GE.AND P1, PT, R15, R237, PT ;  /* 0x000000ed0f00720c */ /* 0x000fe40003f26270 */
[----:B------:R-:W-:Y:S02]  /*6830*/  FSEL R46, R47, -INF , !P6 ;  /* 0xff8000002f2e7808 */ /* 0x000fe40007000000 */
[C---:B------:R-:W-:Y:S02]  /*6840*/  ISETP.GE.AND P6, PT, R16.reuse, R235, PT ;  /* 0x000000eb1000720c */ /* 0x040fe40003fc6270 */
[----:B------:R-:W-:Y:S02]  /*6850*/  ISETP.GE.AND P0, PT, R16, R238, PT ;  /* 0x000000ee1000720c */ /* 0x000fe40003f06270 */
[----:B------:R-:W-:-:S02]  /*6860*/  I2FP.F32.S32 R3, R3 ;  /* 0x0000000300037245 */ /* 0x000fc40000201400 */
[----:B------:R-:W-:Y:S02]  /*6870*/  FSEL R0, R0, -INF , !P5 ;  /* 0xff80000000007808 */ /* 0x000fe40006800000 */
[----:B------:R-:W-:Y:S02]  /*6880*/  FSEL R40, R91, -INF , !P1 ;  /* 0xff8000005b287808 */ /* 0x000fe40004800000 */
[----:B------:R-:W-:Y:S02]  /*6890*/  IABS R4, R13 ;  /* 0x0000000d00047213 */ /* 0x000fe40000000000 */
[----:B------:R-:W-:Y:S02]  /*68a0*/  ISETP.GE.AND P1, PT, R16, R236, PT ;  /* 0x000000ec1000720c */ /* 0x000fe40003f26270 */
[----:B------:R-:W-:Y:S02]  /*68b0*/  FSEL R44, R53, -INF , !P6 ;  /* 0xff800000352c7808 */ /* 0x000fe40007000000 */
[----:B------:R-:W-:Y:S01]  /*68c0*/  FSEL R53, R0, -INF , !P0 ;  /* 0xff80000000357808 */ /* 0x000fe20004000000 */
[----:B------:R-:W-:Y:S01]  /*68d0*/  FFMA.FTZ R0, R3, -UR6, R102 ;  /* 0x8000000603007c23 */ /* 0x000fe20008010066 */
[----:B------:R-:W-:Y:S01]  /*68e0*/  FSEL R32, R32, -INF , !P1 ;  /* 0xff80000020207808 */ /* 0x000fe20004800000 */
[----:B------:R-:W-:Y:S01]  /*68f0*/  IMAD.MOV.U32 R3, RZ, RZ, R4 ;  /* 0x000000ffff037224 */ /* 0x000fe200078e0004 */
[----:B------:R-:W-:-:S02]  /*6900*/  ISETP.GT.AND P1, PT, R2, R17, PT ;  /* 0x000000110200720c */ /* 0x000fc40003f24270 */
[----:B------:R-:W-:Y:S02]  /*6910*/  ISETP.GE.AND P2, PT, R16, R237, PT ;  /* 0x000000ed1000720c */ /* 0x000fe40003f46270 */
[----:B------:R-:W-:Y:S02]  /*6920*/  ISETP.GE.AND P0, PT, R17, R238, PT ;  /* 0x000000ee1100720c */ /* 0x000fe40003f06270 */
[----:B------:R-:W-:Y:S02]  /*6930*/  I2FP.F32.S32 R3, R3 ;  /* 0x0000000300037245 */ /* 0x000fe40000201400 */
[----:B------:R-:W-:Y:S02]  /*6940*/  FSEL R0, R0, -INF , !P1 ;  /* 0xff80000000007808 */ /* 0x000fe40004800000 */
[----:B------:R-:W-:Y:S02]  /*6950*/  FSEL R37, R121, -INF , !P2 ;  /* 0xff80000079257808 */ /* 0x000fe40005000000 */
[----:B------:R-:W-:-:S02]  /*6960*/  IABS R4, R29 ;  /* 0x0000001d00047213 */ /* 0x000fc40000000000 */
[----:B------:R-:W-:Y:S02]  /*6970*/  ISETP.GE.AND P2, PT, R17, R236, PT ;  /* 0x000000ec1100720c */ /* 0x000fe40003f46270 */
[----:B------:R-:W-:Y:S01]  /*6980*/  FSEL R50, R0, -INF , !P0 ;  /* 0xff80000000327808 */ /* 0x000fe20004000000 */
[----:B------:R-:W-:Y:S01]  /*6990*/  FFMA.FTZ R0, R3, -UR6, R103 ;  /* 0x8000000603007c23 */ /* 0x000fe20008010067 */
[----:B------:R-:W-:Y:S01]  /*69a0*/  FSEL R31, R31, -INF , !P2 ;  /* 0xff8000001f1f7808 */ /* 0x000fe20005000000 */
[----:B------:R-:W-:Y:S01]  /*69b0*/  IMAD.MOV.U32 R3, RZ, RZ, R4 ;  /* 0x000000ffff037224 */ /* 0x000fe200078e0004 */
[----:B------:R-:W-:Y:S02]  /*69c0*/  ISETP.GT.AND P2, PT, R2, R18, PT ;  /* 0x000000120200720c */ /* 0x000fe40003f44270 */
[----:B------:R-:W-:Y:S02]  /*69d0*/  ISETP.GE.AND P5, PT, R17, R237, PT ;  /* 0x000000ed1100720c */ /* 0x000fe40003fa6270 */
[----:B------:R-:W-:-:S02]  /*69e0*/  ISETP.GE.AND P0, PT, R18, R238, PT ;  /* 0x000000ee1200720c */ /* 0x000fc40003f06270 */
[----:B------:R-:W-:Y:S02]  /*69f0*/  I2FP.F32.S32 R3, R3 ;  /* 0x0000000300037245 */ /* 0x000fe40000201400 */
[----:B------:R-:W-:Y:S02]  /*6a00*/  FSEL R0, R0, -INF , !P2 ;  /* 0xff80000000007808 */ /* 0x000fe40005000000 */
[----:B------:R-:W-:Y:S02]  /*6a10*/  FSEL R29, R122, -INF , !P5 ;  /* 0xff8000007a1d7808 */ /* 0x000fe40006800000 */
[----:B------:R-:W-:Y:S02]  /*6a20*/  IABS R4, R36 ;  /* 0x0000002400047213 */ /* 0x000fe40000000000 */
[----:B------:R-:W-:Y:S02]  /*6a30*/  ISETP.GE.AND P5, PT, R18, R236, PT ;  /* 0x000000ec1200720c */ /* 0x000fe40003fa6270 */
[----:B------:R-:W-:Y:S01]  /*6a40*/  FSEL R47, R0, -INF , !P0 ;  /* 0xff800000002f7808 */ /* 0x000fe20004000000 */
[----:B------:R-:W-:Y:S01]  /*6a50*/  FFMA.FTZ R0, R3, -UR6, R106 ;  /* 0x8000000603007c23 */ /* 0x000fe2000801006a */
[----:B------:R-:W-:Y:S01]  /*6a60*/  ISETP.GE.AND P1, PT, R18, R237, PT ;  /* 0x000000ed1200720c */ /* 0x000fe20003f26270 */
[----:B------:R-:W-:Y:S01]  /*6a70*/  IMAD.MOV.U32 R3, RZ, RZ, R4 ;  /* 0x000000ffff037224 */ /* 0x000fe200078e0004 */
[----:B------:R-:W-:-:S02]  /*6a80*/  FSEL R16, R35, -INF , !P5 ;  /* 0xff80000023107808 */ /* 0x000fc40006800000 */
[----:B------:R-:W-:Y:S02]  /*6a90*/  ISETP.GT.AND P5, PT, R2, R19, PT ;  /* 0x000000130200720c */ /* 0x000fe40003fa4270 */
[----:B------:R-:W-:Y:S02]  /*6aa0*/  FSEL R25, R123, -INF , !P1 ;  /* 0xff8000007b197808 */ /* 0x000fe40004800000 */
[----:B------:R-:W-:Y:S02]  /*6ab0*/  ISETP.GE.AND P6, PT, R17, R235, PT ;  /* 0x000000eb1100720c */ /* 0x000fe40003fc6270 */
[C---:B------:R-:W-:Y:S02]  /*6ac0*/  ISETP.GE.AND P1, PT, R19.reuse, R236, PT ;  /* 0x000000ec1300720c */ /* 0x040fe40003f26270 */
[----:B------:R-:W-:Y:S02]  /*6ad0*/  ISETP.GE.AND P0, PT, R19, R238, PT ;  /* 0x000000ee1300720c */ /* 0x000fe40003f06270 */
[----:B------:R-:W-:-:S02]  /*6ae0*/  I2FP.F32.S32 R3, R3 ;  /* 0x0000000300037245 */ /* 0x000fc40000201400 */
[----:B------:R-:W-:Y:S02]  /*6af0*/  FSEL R0, R0, -INF , !P5 ;  /* 0xff80000000007808 */ /* 0x000fe40006800000 */
[----:B------:R-:W-:Y:S02]  /*6b00*/  IABS R4, R51 ;  /* 0x0000003300047213 */ /* 0x000fe40000000000 */
[----:B------:R-:W-:Y:S02]  /*6b10*/  FSEL R43, R74, -INF , !P6 ;  /* 0xff8000004a2b7808 */ /* 0x000fe40007000000 */
[----:B------:R-:W-:Y:S02]  /*6b20*/  FSEL R15, R39, -INF , !P1 ;  /* 0xff800000270f7808 */ /* 0x000fe40004800000 */
[----:B------:R-:W-:Y:S02]  /*6b30*/  ISETP.GE.AND P6, PT, R18, R235, PT ;  /* 0x000000eb1200720c */ /* 0x000fe40003fc6270 */
[----:B------:R-:W-:Y:S01]  /*6b40*/  FSEL R39, R0, -INF , !P0 ;  /* 0xff80000000277808 */ /* 0x000fe20004000000 */
[----:B------:R-:W-:Y:S01]  /*6b50*/  FFMA.FTZ R0, R3, -UR6, R107 ;  /* 0x8000000603007c23 */ /* 0x000fe2000801006b */
[----:B------:R-:W-:Y:S01]  /*6b60*/  IMAD.MOV.U32 R3, RZ, RZ, R4 ;  /* 0x000000ffff037224 */ /* 0x000fe200078e0004 */
[----:B------:R-:W-:-:S02]  /*6b70*/  ISETP.GT.AND P1, PT, R2, R20, PT ;  /* 0x000000140200720c */ /* 0x000fc40003f24270 */
[----:B------:R-:W-:Y:S02]  /*6b80*/  FSEL R41, R75, -INF , !P6 ;  /* 0xff8000004b297808 */ /* 0x000fe40007000000 */
[C---:B------:R-:W-:Y:S02]  /*6b90*/  ISETP.GE.AND P2, PT, R19.reuse, R237, PT ;  /* 0x000000ed1300720c */ /* 0x040fe40003f46270 */
[----:B------:R-:W-:Y:S02]  /*6ba0*/  ISETP.GE.AND P6, PT, R19, R235, PT ;  /* 0x000000eb1300720c */ /* 0x000fe40003fc6270 */
[----:B------:R-:W-:Y:S02]  /*6bb0*/  ISETP.GE.AND P0, PT, R20, R238, PT ;  /* 0x000000ee1400720c */ /* 0x000fe40003f06270 */
[----:B------:R-:W-:Y:S02]  /*6bc0*/  I2FP.F32.S32 R3, R3 ;  /* 0x0000000300037245 */ /* 0x000fe40000201400 */
[----:B------:R-:W-:-:S02]  /*6bd0*/  FSEL R0, R0, -INF , !P1 ;  /* 0xff80000000007808 */ /* 0x000fc40004800000 */
[----:B------:R-:W-:Y:S02]  /*6be0*/  FSEL R18, R136, -INF , !P2 ;  /* 0xff80000088127808 */ /* 0x000fe40005000000 */
[----:B------:R-:W-:Y:S02]  /*6bf0*/  IABS R4, R65 ;  /* 0x0000004100047213 */ /* 0x000fe40000000000 */
[----:B------:R-:W-:Y:S02]  /*6c00*/  ISETP.GE.AND P2, PT, R20, R236, PT ;  /* 0x000000ec1400720c */ /* 0x000fe40003f46270 */
[----:B------:R-:W-:Y:S02]  /*6c10*/  FSEL R36, R78, -INF , !P6 ;  /* 0xff8000004e247808 */ /* 0x000fe40007000000 */
[C---:B------:R-:W-:Y:S02]  /*6c20*/  ISETP.GE.AND P5, PT, R20.reuse, R237, PT ;  /* 0x000000ed1400720c */ /* 0x040fe40003fa6270 */
[----:B------:R-:W-:-:S02]  /*6c30*/  ISETP.GE.AND P6, PT, R20, R235, PT ;  /* 0x000000eb1400720c */ /* 0x000fc40003fc6270 */
[----:B------:R-:W-:Y:S01]  /*6c40*/  FSEL R20, R0, -INF , !P0 ;  /* 0xff80000000147808 */ /* 0x000fe20004000000 */
[----:B------:R-:W-:Y:S01]  /*6c50*/  FFMA.FTZ R0, R3, -UR6, R118 ;  /* 0x8000000603007c23 */ /* 0x000fe20008010076 */
[----:B------:R-:W-:Y:S01]  /*6c60*/  FSEL R14, R48, -INF , !P2 ;  /* 0xff800000300e7808 */ /* 0x000fe20005000000 */
[----:B------:R-:W-:Y:S01]  /*6c70*/  IMAD.MOV.U32 R3, RZ, RZ, R4 ;  /* 0x000000ffff037224 */ /* 0x000fe200078e0004 */
[----:B------:R-:W-:Y:S02]  /*6c80*/  ISETP.GT.AND P2, PT, R2, R21, PT ;  /* 0x000000150200720c */ /* 0x000fe40003f44270 */
[----:B------:R-:W-:Y:S02]  /*6c90*/  ISETP.GE.AND P0, PT, R21, R238, PT ;  /* 0x000000ee1500720c */ /* 0x000fe40003f06270 */
[----:B------:R-:W-:Y:S02]  /*6ca0*/  I2FP.F32.S32 R3, R3 ;  /* 0x0000000300037245 */ /* 0x000fe40000201400 */
[----:B------:R-:W-:-:S02]  /*6cb0*/  FSEL R0, R0, -INF , !P2 ;  /* 0xff80000000007808 */ /* 0x000fc40005000000 */
[----:B------:R-:W-:Y:S02]  /*6cc0*/  FSEL R17, R137, -INF , !P5 ;  /* 0xff80000089117808 */ /* 0x000fe40006800000 */
[----:B------:R-:W-:Y:S02]  /*6cd0*/  IABS R4, R68 ;  /* 0x0000004400047213 */ /* 0x000fe40000000000 */
[----:B------:R-:W-:Y:S02]  /*6ce0*/  ISETP.GE.AND P5, PT, R21, R236, PT ;  /* 0x000000ec1500720c */ /* 0x000fe40003fa6270 */
[----:B------:R-:W-:Y:S01]  /*6cf0*/  FSEL R115, R0, -INF , !P0 ;  /* 0xff80000000737808 */ /* 0x000fe20004000000 */
[----:B------:R-:W-:Y:S01]  /*6d00*/  FFMA.FTZ R0, R3, -UR6, R119 ;  /* 0x8000000603007c23 */ /* 0x000fe20008010077 */
[----:B------:R-:W-:Y:S01]  /*6d10*/  FSEL R19, R79, -INF , !P6 ;  /* 0xff8000004f137808 */ /* 0x000fe20007000000 */
[----:B------:R-:W-:Y:S01]  /*6d20*/  IMAD.MOV.U32 R3, RZ, RZ, R4 ;  /* 0x000000ffff037224 */ /* 0x000fe200078e0004 */
[----:B------:R-:W-:-:S02]  /*6d30*/  ISETP.GE.AND P6, PT, R21, R235, PT ;  /* 0x000000eb1500720c */ /* 0x000fc40003fc6270 */
[----:B------:R-:W-:Y:S02]  /*6d40*/  FSEL R106, R56, -INF , !P5 ;  /* 0xff800000386a7808 */ /* 0x000fe40006800000 */
[----:B------:R-:W-:Y:S02]  /*6d50*/  ISETP.GE.AND P1, PT, R21, R237, PT ;  /* 0x000000ed1500720c */ /* 0x000fe40003f26270 */
[----:B------:R-:W-:Y:S02]  /*6d60*/  ISETP.GT.AND P5, PT, R2, R22, PT ;  /* 0x000000160200720c */ /* 0x000fe40003fa4270 */
[----:B------:R-:W-:Y:S02]  /*6d70*/  FSEL R112, R82, -INF , !P6 ;  /* 0xff80000052707808 */ /* 0x000fe40007000000 */
[----:B------:R-:W-:Y:S02]  /*6d80*/  FSEL R109, R138, -INF , !P1 ;  /* 0xff8000008a6d7808 */ /* 0x000fe40004800000 */
[----:B------:R-:W-:-:S02]  /*6d90*/  ISETP.GE.AND P6, PT, R22, R235, PT ;  /* 0x000000eb1600720c */ /* 0x000fc40003fc6270 */
[----:B------:R-:W-:Y:S02]  /*6da0*/  ISETP.GE.AND P0, PT, R22, R238, PT ;  /* 0x000000ee1600720c */ /* 0x000fe40003f06270 */
[----:B------:R-:W-:Y:S02]  /*6db0*/  IABS R5, R69 ;  /* 0x0000004500057213 */ /* 0x000fe40000000000 */
[----:B------:R-:W-:Y:S02]  /*6dc0*/  I2FP.F32.S32 R4, R3 ;  /* 0x0000000300047245 */ /* 0x000fe40000201400 */
[----:B------:R-:W-:Y:S01]  /*6dd0*/  FSEL R0, R0, -INF , !P5 ;  /* 0xff80000000007808 */ /* 0x000fe20006800000 */
[----:B------:R-:W-:Y:S01]  /*6de0*/  IMAD.MOV.U32 R3, RZ, RZ, R5 ;  /* 0x000000ffff037224 */ /* 0x000fe200078e0005 */
[----:B------:R-:W-:Y:S02]  /*6df0*/  ISETP.GE.AND P1, PT, R22, R236, PT ;  /* 0x000000ec1600720c */ /* 0x000fe40003f26270 */
[----:B------:R-:W-:-:S02]  /*6e00*/  FSEL R111, R83, -INF , !P6 ;  /* 0xff800000536f7808 */ /* 0x000fc40007000000 */
[----:B------:R-:W-:Y:S01]  /*6e10*/  FSEL R114, R0, -INF , !P0 ;  /* 0xff80000000727808 */ /* 0x000fe20004000000 */
[----:B------:R-:W-:Y:S01]  /*6e20*/  FFMA.FTZ R0, R4, -UR6, R126 ;  /* 0x8000000604007c23 */ /* 0x000fe2000801007e */
[-C--:B------:R-:W-:Y:S02]  /*6e30*/  ISETP.GE.AND P2, PT, R22, R237.reuse, PT ;  /* 0x000000ed1600720c */ /* 0x080fe40003f46270 */
[----:B------:R-:W-:Y:S02]  /*6e40*/  FSEL R104, R63, -INF , !P1 ;  /* 0xff8000003f687808 */ /* 0x000fe40004800000 */
[----:B------:R-:W-:Y:S02]  /*6e50*/  ISETP.GE.AND P6, PT, R23, R237, PT ;  /* 0x000000ed1700720c */ /* 0x000fe40003fc6270 */
[----:B------:R-:W-:Y:S02]  /*6e60*/  ISETP.GT.AND P1, PT, R2, R23, PT ;  /* 0x000000170200720c */ /* 0x000fe40003f24270 */
[----:B------:R-:W-:-:S02]  /*6e70*/  FSEL R107, R139, -INF , !P2 ;  /* 0xff8000008b6b7808 */ /* 0x000fc40005000000 */
[----:B------:R-:W-:Y:S02]  /*6e80*/  FSEL R105, R140, -INF , !P6 ;  /* 0xff8000008c697808 */ /* 0x000fe40007000000 */
[CC--:B------:R-:W-:Y:S02]  /*6e90*/  ISETP.GE.AND P2, PT, R23.reuse, R236.reuse, PT ;  /* 0x000000ec1700720c */ /* 0x0c0fe40003f46270 */
[----:B------:R-:W-:Y:S02]  /*6ea0*/  ISETP.GE.AND P5, PT, R23, R235, PT ;  /* 0x000000eb1700720c */ /* 0x000fe40003fa6270 */
[----:B------:R-:W-:Y:S02]  /*6eb0*/  I2FP.F32.S32 R3, R3 ;  /* 0x0000000300037245 */ /* 0x000fe40000201400 */
[----:B------:R-:W-:Y:S02]  /*6ec0*/  ISETP.GE.AND P6, PT, R24, R236, PT ;  /* 0x000000ec1800720c */ /* 0x000fe40003fc6270 */
[----:B------:R-:W-:Y:S01]  /*6ed0*/  FSEL R0, R0, -INF , !P1 ;  /* 0xff80000000007808 */ /* 0x000fe20004800000 */
[----:B------:R-:W-:Y:S01]  /*6ee0*/  FFMA.FTZ R3, R3, -UR6, R127 ;  /* 0x8000000603037c23 */ /* 0x000fe2000801007f */
[----:B------:R-:W-:-:S02]  /*6ef0*/  ISETP.GE.AND P0, PT, R23, R238, PT ;  /* 0x000000ee1700720c */ /* 0x000fc40003f06270 */
[----:B------:R-:W-:Y:S02]  /*6f00*/  ISETP.GE.AND P1, PT, R24, R237, PT ;  /* 0x000000ed1800720c */ /* 0x000fe40003f26270 */
[----:B------:R-:W-:Y:S02]  /*6f10*/  FSEL R99, R64, -INF , !P2 ;  /* 0xff80000040637808 */ /* 0x000fe40005000000 */
[----:B------:R-:W-:Y:S02]  /*6f20*/  FSEL R110, R86, -INF , !P5 ;  /* 0xff800000566e7808 */ /* 0x000fe40006800000 */
[----:B------:R-:W-:Y:S02]  /*6f30*/  P2R R13, PR, RZ, 0x40 ;  /* 0x00000040ff0d7803 */ /* 0x000fe40000000000 */
[----:B------:R-:W-:Y:S02]  /*6f40*/  ISETP.GT.AND P2, PT, R2, R24, PT ;  /* 0x000000180200720c */ /* 0x000fe40003f44270 */
[----:B------:R-:W-:-:S02]  /*6f50*/  ISETP.GE.AND P6, PT, R24, R235, PT ;  /* 0x000000eb1800720c */ /* 0x000fc40003fc6270 */
[----:B------:R-:W-:Y:S02]  /*6f60*/  FSEL R113, R0, -INF , !P0 ;  /* 0xff80000000717808 */ /* 0x000fe40004000000 */
[----:B------:R-:W-:Y:S02]  /*6f70*/  P2R R12, PR, RZ, 0x2 ;  /* 0x00000002ff0c7803 */ /* 0x000fe40000000000 */
[----:B------:R-:W-:Y:S01]  /*6f80*/  ISETP.GE.AND P5, PT, R24, R238, PT ;  /* 0x000000ee1800720c */ /* 0x000fe20003fa6270 */
[----:B------:R-:W-:-:S12]  /*6f90*/  BRA.U !UP0, `(.L_x_902) ;  /* 0x00000005081c7547 */ /* 0x000fd8000b800000 */
[----:B------:R-:W-:-:S04]  /*6fa0*/  UIADD3 UR7, UPT, UPT, UR22, -0x2, URZ ;  /* 0xfffffffe16077890 */ /* 0x000fc8000fffe0ff */
[----:B------:R-:W-:Y:S02]  /*6fb0*/  UIMAD.WIDE.U32 UR12, UR17, UR7, URZ ;  /* 0x00000007110c72a5 */ /* 0x000fe4000f8e00ff */
[----:B------:R-:W-:Y:S02]  /*6fc0*/  UIMAD UR4, UR4, UR7, URZ ;  /* 0x00000007040472a4 */ /* 0x000fe4000f8e02ff */
[----:B------:R-:W-:Y:S02]  /*6fd0*/  UIADD3 UR7, UP0, UPT, UR32, UR12, URZ ;  /* 0x0000000c20077290 */ /* 0x000fe4000ff1e0ff */
[----:B------:R-:W-:Y:S01]  /*6fe0*/  UIADD3 UR4, UPT, UPT, UR13, UR4, URZ ;  /* 0x000000040d047290 */ /* 0x000fe2000fffe0ff */
[----:B------:R-:W-:Y:S02]  /*6ff0*/  IMAD.U32 R4, RZ, RZ, UR12 ;  /* 0x0000000cff047e24 */ /* 0x000fe4000f8e00ff */
[----:B------:R-:W-:-:S03]  /*7000*/  IMAD.U32 R5, RZ, RZ, UR13 ;  /* 0x0000000dff057e24 */ /* 0x000fc6000f8e00ff */
[----:B------:R-:W-:Y:S01]  /*7010*/  IMAD.U32 R0, RZ, RZ, UR4 ;  /* 0x00000004ff007e24 */ /* 0x000fe2000f8e00ff */
[CC--:B------:R-:W-:Y:S01]  /*7020*/  LEA R10, P0, R4.reuse, R161.reuse, 0x1 ;  /* 0x000000a1040a7211 */ /* 0x0c0fe200078008ff */
[----:B------:R-:W-:Y:S02]  /*7030*/  UIADD3.X UR4, UPT, UPT, UR31, UR4, URZ, UP0, !UPT ;  /* 0x000000041f047290 */ /* 0x000fe400087fe4ff */
[----:B------:R-:W-:Y:S01]  /*7040*/  UIADD3 UR13, UP0, UPT, UR32, UR7, URZ ;  /* 0x00000007200d7290 */ /* 0x000fe2000ff1e0ff */
[----:B------:R-:W-:Y:S01]  /*7050*/  LEA.HI.X R11, R4, R160, R0, 0x1, P0 ;  /* 0x000000a0040b7211 */ /* 0x000fe200000f0c00 */
[----:B------:R-:W-:Y:S02]  /*7060*/  IMAD.U32 R4, RZ, RZ, UR7 ;  /* 0x00000007ff047e24 */ /* 0x000fe4000f8e00ff */
[----:B------:R-:W-:Y:S01]  /*7070*/  UIADD3.X UR12, UPT, UPT, UR31, UR4, URZ, UP0, !UPT ;  /* 0x000000041f0c7290 */ /* 0x000fe200087fe4ff */
[----:B------:R-:W-:Y:S01]  /*7080*/  IMAD.U32 R0, RZ, RZ, UR4 ;  /* 0x00000004ff007e24 */ /* 0x000fe2000f8e00ff */
[----:B------:R-:W-:Y:S01]  /*7090*/  ULEA UR7, UP0, UR10, UR7, 0x5 ;  /* 0x000000070a077291 */ /* 0x000fe2000f8028ff */
[----:B------:R-:W-:-:S03]  /*70a0*/  LEA R8, P0, R4, R161, 0x1 ;  /* 0x000000a104087211 */ /* 0x000fc600078008ff */
[----:B------:R-:W-:Y:S01]  /*70b0*/  ULEA.HI.X UR4, UR10, UR4, UR11, 0x5, UP0 ;  /* 0x000000040a047291 */ /* 0x000fe200080f2c0b */
[----:B------:R-:W-:Y:S01]  /*70c0*/  LEA.HI.X R9, R4, R160, R0, 0x1, P0 ;  /* 0x000000a004097211 */ /* 0x000fe200000f0c00 */
[----:B------:R-:W-:Y:S02]  /*70d0*/  IMAD.U32 R0, RZ, RZ, UR13 ;  /* 0x0000000dff007e24 */ /* 0x000fe4000f8e00ff */
[----:B------:R-:W-:Y:S02]  /*70e0*/  IMAD.U32 R4, RZ, RZ, UR12 ;  /* 0x0000000cff047e24 */ /* 0x000fe4000f8e00ff */
[----:B------:R-:W-:Y:S01]  /*70f0*/  IMAD.U32 R5, RZ, RZ, UR4 ;  /* 0x00000004ff057e24 */ /* 0x000fe2000f8e00ff */
[----:B------:R-:W-:-:S04]  /*7100*/  LEA R6, P0, R0, R161, 0x1 ;  /* 0x000000a100067211 */ /* 0x000fc800078008ff */
[----:B------:R-:W1:Y:S01]  /*7110*/  LDCU UR4, c[0x0][0x440] ;  /* 0x00008800ff0477ac */ /* 0x000e620008000800 */
[----:B------:R-:W-:Y:S01]  /*7120*/  LEA.HI.X R7, R0, R160, R4, 0x1, P0 ;  /* 0x000000a000077211 */ /* 0x000fe200000f0c04 */
[----:B------:R-:W-:-:S05]  /*7130*/  IMAD.U32 R0, RZ, RZ, UR7 ;  /* 0x00000007ff007e24 */ /* 0x000fca000f8e00ff */
        /* <DEDUP_REMOVED lines=45> */
.L_x_902:
[----:B------:R-:W-:Y:S01]  /*7410*/  FMNMX3.FTZ R0, R38, R34, R33, !PT ;  /* 0x0000002226007276 */ /* 0x000fe20007810021 */
[----:B------:R-:W2:Y:S01]  /*7420*/  LDCU UR4, c[0x0][0x45c] ;  /* 0x00008b80ff0477ac */ /* 0x000ea20008000800 */
[----:B------:R-:W-:Y:S02]  /*7430*/  FSEL R98, R72, -INF , !P6 ;  /* 0xff80000048627808 */ /* 0x000fe40007000000 */
[----:B------:R-:W-:Y:S01]  /*7440*/  FMNMX3.FTZ R0, R0, R32, R31, !PT ;  /* 0x0000002000007276 */ /* 0x000fe2000781001f */
[----:B------:R-:W-:Y:S01]  /*7450*/  UISETP.GT.U32.AND UP0, UPT, UR15, UR19, UPT ;  /* 0x000000130f00728c */ /* 0x000fe2000bf04070 */
[----:B------:R-:W-:Y:S02]  /*7460*/  ISETP.NE.AND P0, PT, R13, RZ, PT ;  /* 0x000000ff0d00720c */ /* 0x000fe40003f05270 */
[----:B------:R-:W-:Y:S02]  /*7470*/  FMNMX3.FTZ R0, R0, R16, R15, !PT ;  /* 0x0000001000007276 */ /* 0x000fe4000781000f */
[----:B------:R-:W-:-:S02]  /*7480*/  ISETP.GE.AND P6, PT, R26, R236, PT ;  /* 0x000000ec1a00720c */ /* 0x000fc40003fc6270 */
[----:B------:R-:W-:Y:S02]  /*7490*/  FMNMX3.FTZ R0, R0, R14, R106, !PT ;  /* 0x0000000e00007276 */ /* 0x000fe4000781006a */
[----:B------:R-:W-:Y:S02]  /*74a0*/  FSEL R3, R3, -INF , !P2 ;  /* 0xff80000003037808 */ /* 0x000fe40005000000 */
[----:B------:R-:W-:Y:S02]  /*74b0*/  FSEL R96, R55, -INF , !P0 ;  /* 0xff80000037607808 */ /* 0x000fe40004000000 */
[----:B------:R-:W-:Y:S02]  /*74c0*/  FSEL R119, R61, -INF , !P6 ;  /* 0xff8000003d777808 */ /* 0x000fe40007000000 */
[----:B------:R-:W-:Y:S02]  /*74d0*/  FMNMX3.FTZ R0, R0, R104, R99, !PT ;  /* 0x0000006800007276 */ /* 0x000fe40007810063 */
[----:B------:R-:W-:-:S02]  /*74e0*/  ISETP.GE.AND P6, PT, R27, R236, PT ;  /* 0x000000ec1b00720c */ /* 0x000fc40003fc6270 */
[----:B------:R-:W-:Y:S02]  /*74f0*/  FSEL R108, R3, -INF , !P5 ;  /* 0xff800000036c7808 */ /* 0x000fe40006800000 */
[----:B------:R-:W-:Y:S02]  /*7500*/  FMNMX3.FTZ R3, R0, R96, R119, !PT ;  /* 0x0000006000037276 */ /* 0x000fe40007810077 */
[----:B------:R-:W-:Y:S02]  /*7510*/  FSEL R117, R59, -INF , !P6 ;  /* 0xff8000003b757808 */ /* 0x000fe40007000000 */
[----:B------:R-:W-:Y:S02]  /*7520*/  FMNMX3.FTZ R0, R45, R42, R40, !PT ;  /* 0x0000002a2d007276 */ /* 0x000fe40007810028 */
[----:B------:R-:W-:Y:S02]  /*7530*/  ISETP.GE.AND P6, PT, R26, R237, PT ;  /* 0x000000ed1a00720c */ /* 0x000fe40003fc6270 */
[----:B------:R-:W-:-:S02]  /*7540*/  FMNMX3.FTZ R0, R0, R37, R29, !PT ;  /* 0x0000002500007276 */ /* 0x000fc4000781001d */
[-C--:B------:R-:W-:Y:S02]  /*7550*/  ISETP.GE.AND P5, PT, R28, R236.reuse, PT ;  /* 0x000000ec1c00720c */ /* 0x080fe40003fa6270 */
[----:B------:R-:W-:Y:S02]  /*7560*/  FSEL R125, R92, -INF , !P6 ;  /* 0xff8000005c7d7808 */ /* 0x000fe40007000000 */
[----:B------:R-:W-:Y:S02]  /*7570*/  ISETP.GE.AND P6, PT, R26, R235, PT ;  /* 0x000000eb1a00720c */ /* 0x000fe40003fc6270 */
[----:B------:R-:W-:Y:S02]  /*7580*/  FMNMX3.FTZ R0, R0, R25, R18, !PT ;  /* 0x0000001900007276 */ /* 0x000fe40007810012 */
[----:B------:R-:W-:Y:S02]  /*7590*/  FSEL R118, R60, -INF , !P5 ;  /* 0xff8000003c767808 */ /* 0x000fe40006800000 */
[----:B------:R-:W-:-:S02]  /*75a0*/  ISETP.GE.AND P5, PT, R30, R236, PT ;  /* 0x000000ec1e00720c */ /* 0x000fc40003fa6270 */
[----:B------:R-:W-:Y:S02]  /*75b0*/  FSEL R127, R73, -INF , !P6 ;  /* 0xff800000497f7808 */ /* 0x000fe40007000000 */
[----:B------:R-:W-:Y:S02]  /*75c0*/  ISETP.GE.AND P6, PT, R28, R237, PT ;  /* 0x000000ed1c00720c */ /* 0x000fe40003fc6270 */
[----:B------:R-:W-:Y:S02]  /*75d0*/  ISETP.NE.AND P1, PT, R12, RZ, PT ;  /* 0x000000ff0c00720c */ /* 0x000fe40003f25270 */
[----:B------:R-:W-:Y:S02]  /*75e0*/  FMNMX3.FTZ R0, R0, R17, R109, !PT ;  /* 0x0000001100007276 */ /* 0x000fe4000781006d */
[----:B------:R-:W-:Y:S02]  /*75f0*/  FSEL R126, R58, -INF , !P5 ;  /* 0xff8000003a7e7808 */ /* 0x000fe40006800000 */
[----:B------:R-:W-:-:S02]  /*7600*/  FMNMX3.FTZ R3, R3, R118, R117, !PT ;  /* 0x0000007603037276 */ /* 0x000fc40007810075 */
[----:B------:R-:W-:Y:S02]  /*7610*/  FSEL R116, R116, -INF , !P6 ;  /* 0xff80000074747808 */ /* 0x000fe40007000000 */
[----:B------:R-:W-:Y:S02]  /*7620*/  FSEL R97, R97, -INF , !P1 ;  /* 0xff80000061617808 */ /* 0x000fe40004800000 */
[----:B------:R-:W-:Y:S02]  /*7630*/  ISETP.GE.AND P6, PT, R27, R237, PT ;  /* 0x000000ed1b00720c */ /* 0x000fe40003fc6270 */
[----:B------:R-:W-:Y:S02]  /*7640*/  FMNMX3.FTZ R0, R0, R107, R105, !PT ;  /* 0x0000006b00007276 */ /* 0x000fe40007810069 */
[C---:B------:R-:W-:Y:S02]  /*7650*/  ISETP.GT.AND P0, PT, R2.reuse, R26, PT ;  /* 0x0000001a0200720c */ /* 0x040fe40003f04270 */
[----:B------:R-:W-:-:S02]  /*7660*/  ISETP.GT.AND P1, PT, R2, R28, PT ;  /* 0x0000001c0200720c */ /* 0x000fc40003f24270 */
[----:B------:R-:W-:Y:S02]  /*7670*/  ISETP.GT.AND P2, PT, R2, R27, PT ;  /* 0x0000001b0200720c */ /* 0x000fe40003f44270 */
[----:B-1----:R-:W-:Y:S02]  /*7680*/  FMNMX.FTZ R4, R126, R3, !PT ;  /* 0x000000037e047209 */ /* 0x002fe40007810000 */
[----:B------:R-:W-:Y:S02]  /*7690*/  ISETP.GT.AND P5, PT, R2, R30, PT ;  /* 0x0000001e0200720c */ /* 0x000fe40003fa4270 */
[----:B------:R-:W-:Y:S01]  /*76a0*/  IABS R2, R67 ;  /* 0x0000004300027213 */ /* 0x000fe20000000000 */
[----:B------:R-:W1:Y:S01]  /*76b0*/  SHFL.BFLY PT, R136, R4, 0x2, 0x1f ;  /* 0x0c401f0004887f89 */ /* 0x000e6200000e0000 */
[----:B------:R-:W-:Y:S02]  /*76c0*/  FSEL R124, R124, -INF , !P6 ;  /* 0xff8000007c7c7808 */ /* 0x000fe40007000000 */
[----:B------:R-:W-:-:S02]  /*76d0*/  FMNMX3.FTZ R0, R0, R97, R125, !PT ;  /* 0x0000006100007276 */ /* 0x000fc4000781007d */
[----:B------:R-:W-:Y:S02]  /*76e0*/  IABS R3, R66 ;  /* 0x0000004200037213 */ /* 0x000fe40000000000 */
[----:B------:R-:W-:Y:S02]  /*76f0*/  I2FP.F32.S32 R6, R2 ;  /* 0x0000000200067245 */ /* 0x000fe40000201400 */
[----:B------:R-:W-:Y:S02]  /*7700*/  FMNMX3.FTZ R2, R0, R116, R124, !PT ;  /* 0x0000007400027276 */ /* 0x000fe4000781007c */
[----:B------:R-:W-:Y:S01]  /*7710*/  I2FP.F32.S32 R5, R3 ;  /* 0x0000000300057245 */ /* 0x000fe20000201400 */
[----:B------:R-:W-:Y:S01]  /*7720*/  FFMA.FTZ R6, R6, -UR6, R131 ;  /* 0x8000000606067c23 */ /* 0x000fe20008010083 */
[----:B------:R-:W-:Y:S02]  /*7730*/  FMNMX3.FTZ R0, R52, R49, R46, !PT ;  /* 0x0000003134007276 */ /* 0x000fe4000781002e */
[----:B------:R-:W-:Y:S01]  /*7740*/  ISETP.GE.AND P6, PT, R30, R237, PT ;  /* 0x000000ed1e00720c */ /* 0x000fe20003fc6270 */
[----:B------:R-:W-:Y:S01]  /*7750*/  FFMA.FTZ R5, R5, -UR6, R130 ;  /* 0x8000000605057c23 */ /* 0x000fe20008010082 */
[----:B------:R-:W-:-:S02]  /*7760*/  FMNMX3.FTZ R0, R0, R44, R43, !PT ;  /* 0x0000002c00007276 */ /* 0x000fc4000781002b */
[----:B------:R-:W-:Y:S02]  /*7770*/  FSEL R122, R93, -INF , !P6 ;  /* 0xff8000005d7a7808 */ /* 0x000fe40007000000 */
[----:B------:R-:W-:Y:S02]  /*7780*/  FMNMX3.FTZ R0, R0, R41, R36, !PT ;  /* 0x0000002900007276 */ /* 0x000fe40007810024 */
[----:B------:R-:W-:Y:S02]  /*7790*/  FSEL R10, R5, -INF , !P0 ;  /* 0xff800000050a7808 */ /* 0x000fe40004000000 */
[----:B------:R-:W-:Y:S02]  /*77a0*/  FMNMX.FTZ R3, R122, R2, !PT ;  /* 0x000000027a037209 */ /* 0x000fe40007810000 */
[----:B------:R-:W-:Y:S02]  /*77b0*/  ISETP.GE.AND P0, PT, R28, R235, PT ;  /* 0x000000eb1c00720c */ /* 0x000fe40003f06270 */
[----:B------:R-:W-:Y:S01]  /*77c0*/  FMNMX3.FTZ R0, R0, R19, R112, !PT ;  /* 0x0000001300007276 */ /* 0x000fe20007810070 */
[----:B------:R-:W3:Y:S01]  /*77d0*/  SHFL.BFLY PT, R7, R3, 0x2, 0x1f ;  /* 0x0c401f0003077f89 */ /* 0x000ee200000e0000 */
[----:B------:R-:W-:-:S02]  /*77e0*/  FSEL R123, R76, -INF , !P0 ;  /* 0xff8000004c7b7808 */ /* 0x000fc40004000000 */
[----:B------:R-:W-:Y:S02]  /*77f0*/  ISETP.GE.AND P0, PT, R27, R235, PT ;  /* 0x000000eb1b00720c */ /* 0x000fe40003f06270 */
[----:B------:R-:W-:Y:S02]  /*7800*/  FMNMX3.FTZ R0, R0, R111, R110, !PT ;  /* 0x0000006f00007276 */ /* 0x000fe4000781006e */
[----:B------:R-:W-:Y:S02]  /*7810*/  IABS R2, R71 ;  /* 0x0000004700027213 */ /* 0x000fe40000000000 */
[----:B------:R-:W-:Y:S02]  /*7820*/  FSEL R121, R77, -INF , !P0 ;  /* 0xff8000004d797808 */ /* 0x000fe40004000000 */
[----:B------:R-:W-:Y:S01]  /*7830*/  FMNMX3.FTZ R0, R0, R98, R127, !PT ;  /* 0x0000006200007276 */ /* 0x000fe2000781007f */
[----:B------:R-:W-:Y:S01]  /*7840*/  IMAD.MOV.U32 R8, RZ, RZ, R2 ;  /* 0x000000ffff087224 */ /* 0x000fe200078e0002 */
[----:B-1----:R-:W-:-:S02]  /*7850*/  FMNMX.FTZ R136, R4, R136, !PT ;  /* 0x0000008804887209 */ /* 0x002fc40007810000 */
[----:B------:R-:W-:Y:S02]  /*7860*/  FMNMX3.FTZ R2, R0, R123, R121, !PT ;  /* 0x0000007b00027276 */ /* 0x000fe40007810079 */
[----:B------:R-:W-:Y:S02]  /*7870*/  ISETP.GE.AND P0, PT, R30, R235, PT ;  /* 0x000000eb1e00720c */ /* 0x000fe40003f06270 */
[----:B------:R-:W-:Y:S02]  /*7880*/  FMNMX3.FTZ R0, R62, R57, R54, !PT ;  /* 0x000000393e007276 */ /* 0x000fe40007810036 */
[----:B------:R-:W-:Y:S02]  /*7890*/  FSEL R9, R6, -INF , !P1 ;  /* 0xff80000006097808 */ /* 0x000fe40004800000 */
[----:B------:R-:W-:Y:S01]  /*78a0*/  IABS R4, R70 ;  /* 0x0000004600047213 */ /* 0x000fe20000000000 */
[----:B------:R-:W1:Y:S01]  /*78b0*/  SHFL.BFLY PT, R6, R136, 0x1, 0x1f ;  /* 0x0c201f0088067f89 */ /* 0x000e6200000e0000 */
[----:B------:R-:W-:-:S02]  /*78c0*/  FSEL R120, R80, -INF , !P0 ;  /* 0xff80000050787808 */ /* 0x000fc40004000000 */
[----:B------:R-:W-:Y:S02]  /*78d0*/  FMNMX3.FTZ R0, R0, R53, R50, !PT ;  /* 0x0000003500007276 */ /* 0x000fe40007810032 */
[----:B------:R-:W-:Y:S02]  /*78e0*/  I2FP.F32.S32 R4, R4 ;  /* 0x0000000400047245 */ /* 0x000fe40000201400 */
[----:B------:R-:W-:Y:S02]  /*78f0*/  FMNMX.FTZ R5, R120, R2, !PT ;  /* 0x0000000278057209 */ /* 0x000fe40007810000 */
[----:B------:R-:W-:Y:S01]  /*7900*/  FMNMX3.FTZ R0, R0, R47, R39, !PT ;  /* 0x0000002f00007276 */ /* 0x000fe20007810027 */
[----:B------:R-:W-:Y:S01]  /*7910*/  FFMA.FTZ R2, R4, -UR6, R134 ;  /* 0x8000000604027c23 */ /* 0x000fe20008010086 */
[----:B------:R-:W-:Y:S01]  /*7920*/  I2FP.F32.S32 R8, R8 ;  /* 0x0000000800087245 */ /* 0x000fe20000201400 */
[----:B------:R-:W4:Y:S01]  /*7930*/  SHFL.BFLY PT, R137, R5, 0x2, 0x1f ;  /* 0x0c401f0005897f89 */ /* 0x000f2200000e0000 */
[----:B------:R-:W-:-:S02]  /*7940*/  ISETP.GE.AND P6, PT, R26, R238, PT ;  /* 0x000000ee1a00720c */ /* 0x000fc40003fc6270 */
[----:B------:R-:W-:Y:S01]  /*7950*/  FMNMX3.FTZ R0, R0, R20, R115, !PT ;  /* 0x0000001400007276 */ /* 0x000fe20007810073 */
[----:B------:R-:W-:Y:S01]  /*7960*/  FFMA.FTZ R4, R8, -UR6, R135 ;  /* 0x8000000608047c23 */ /* 0x000fe20008010087 */
[----:B---3--:R-:W-:Y:S02]  /*7970*/  FMNMX.FTZ R3, R3, R7, !PT ;  /* 0x0000000703037209 */ /* 0x008fe40007810000 */
[-C--:B------:R-:W-:Y:S02]  /*7980*/  ISETP.GE.AND P1, PT, R28, R238.reuse, PT ;  /* 0x000000ee1c00720c */ /* 0x080fe40003f26270 */
[----:B------:R-:W-:Y:S01]  /*7990*/  ISETP.GE.AND P0, PT, R27, R238, PT ;  /* 0x000000ee1b00720c */ /* 0x000fe20003f06270 */
[----:B------:R-:W3:Y:S01]  /*79a0*/  SHFL.BFLY PT, R135, R3, 0x1, 0x1f ;  /* 0x0c201f0003877f89 */ /* 0x000ee200000e0000 */
[----:B------:R-:W-:Y:S02]  /*79b0*/  FSEL R7, R2, -INF , !P2 ;  /* 0xff80000002077808 */ /* 0x000fe40005000000 */
[----:B------:R-:W-:-:S02]  /*79c0*/  FSEL R128, R10, -INF , !P6 ;  /* 0xff8000000a807808 */ /* 0x000fc40007000000 */
[----:B------:R-:W-:Y:S02]  /*79d0*/  FMNMX3.FTZ R0, R0, R114, R113, !PT ;  /* 0x0000007200007276 */ /* 0x000fe40007810071 */
[----:B------:R-:W-:Y:S02]  /*79e0*/  ISETP.GE.AND P2, PT, R30, R238, PT ;  /* 0x000000ee1e00720c */ /* 0x000fe40003f46270 */
[----:B------:R-:W-:Y:S02]  /*79f0*/  FSEL R2, R4, -INF , !P5 ;  /* 0xff80000004027808 */ /* 0x000fe40006800000 */
[----:B------:R-:W-:Y:S02]  /*7a00*/  FSEL R130, R9, -INF , !P1 ;  /* 0xff80000009827808 */ /* 0x000fe40004800000 */
[----:B------:R-:W-:Y:S02]  /*7a10*/  FSEL R129, R7, -INF , !P0 ;  /* 0xff80000007817808 */ /* 0x000fe40004000000 */
[----:B------:R-:W-:-:S02]  /*7a20*/  FMNMX3.FTZ R0, R0, R108, R128, !PT ;  /* 0x0000006c00007276 */ /* 0x000fc40007810080 */
[----:B------:R-:W-:Y:S02]  /*7a30*/  FSEL R131, R2, -INF , !P2 ;  /* 0xff80000002837808 */ /* 0x000fe40005000000 */
[----:B------:R-:W-:Y:S02]  /*7a40*/  FMNMX3.FTZ R0, R0, R130, R129, !PT ;  /* 0x0000008200007276 */ /* 0x000fe40007810081 */
[----:B-1----:R-:W-:Y:S02]  /*7a50*/  FMNMX.FTZ R136, R136, R6, !PT ;  /* 0x0000000688887209 */ /* 0x002fe40007810000 */
[----:B------:R-:W-:Y:S02]  /*7a60*/  FMNMX.FTZ R0, R131, R0, !PT ;  /* 0x0000000083007209 */ /* 0x000fe40007810000 */
[C---:B------:R-:W-:Y:S01]  /*7a70*/  FSETP.NEU.FTZ.AND P1, PT, R136.reuse, -INF , PT ;  /* 0xff8000008800780b */ /* 0x040fe20003f3d000 */
[----:B--2---:R-:W-:Y:S01]  /*7a80*/  FMUL.FTZ R4, R136, UR4 ;  /* 0x0000000488047c20 */ /* 0x004fe20008410000 */
[----:B----4-:R-:W-:Y:S01]  /*7a90*/  FMNMX.FTZ R137, R5, R137, !PT ;  /* 0x0000008905897209 */ /* 0x010fe20007810000 */
[----:B------:R-:W1:Y:S01]  /*7aa0*/  SHFL.BFLY PT, R7, R0, 0x2, 0x1f ;  /* 0x0c401f0000077f89 */ /* 0x000e6200000e0000 */
[----:B---3--:R-:W-:-:S02]  /*7ab0*/  FMNMX.FTZ R135, R3, R135, !PT ;  /* 0x0000008703877209 */ /* 0x008fc40007810000 */
[----:B------:R-:W-:Y:S01]  /*7ac0*/  FSEL R4, R4, RZ, P1 ;  /* 0x000000ff04047208 */ /* 0x000fe20000800000 */
[----:B------:R-:W2:Y:S01]  /*7ad0*/  SHFL.BFLY PT, R8, R137, 0x1, 0x1f ;  /* 0x0c201f0089087f89 */ /* 0x000ea200000e0000 */
[C---:B------:R-:W-:Y:S01]  /*7ae0*/  FSETP.NEU.FTZ.AND P0, PT, R135.reuse, -INF , PT ;  /* 0xff8000008700780b */ /* 0x040fe20003f1d000 */
[----:B------:R-:W-:Y:S01]  /*7af0*/  FMUL.FTZ R3, R135, UR4 ;  /* 0x0000000487037c20 */ /* 0x000fe20008410000 */
[----:B------:R-:W-:Y:S01]  /*7b00*/  SEL R151, R157, 0xffffffe0, !P3 ;  /* 0xffffffe09d977807 */ /* 0x000fe20005800000 */
[--C-:B------:R-:W-:Y:S01]  /*7b10*/  FFMA.FTZ R2, R38, UR4, -R4.reuse ;  /* 0x0000000426027c23 */ /* 0x100fe20008010804 */
[----:B------:R-:W-:Y:S02]  /*7b20*/  FFMA.FTZ R5, R34, UR4, -R4 ;  /* 0x0000000422057c23 */ /* 0x000fe40008010804 */
[----:B------:R-:W-:Y:S01]  /*7b30*/  FSEL R3, R3, RZ, P0 ;  /* 0x000000ff03037208 */ /* 0x000fe20000000000 */
[----:B------:R3:W-:Y:S01]  /*7b40*/  MUFU.EX2 R191, R2 ;  /* 0x0000000200bf7308 */ /* 0x0007e20000000800 */
[----:B------:R-:W-:Y:S03]  /*7b50*/  STL [R1+0x38], R151 ;  /* 0x0000389701007387 */ /* 0x000fe60000100800 */
[----:B------:R4:W5:Y:S01]  /*7b60*/  MUFU.EX2 R190, R5 ;  /* 0x0000000500be7308 */ /* 0x0009620000000800 */
[----:B------:R-:W-:-:S04]  /*7b70*/  FFMA.FTZ R6, R42, UR4, -R3 ;  /* 0x000000042a067c23 */ /* 0x000fc80008010803 */
[----:B------:R5:W-:Y:S01]  /*7b80*/  MUFU.EX2 R188, R6 ;  /* 0x0000000600bc7308 */ /* 0x000be20000000800 */
[----:B-1----:R-:W-:Y:S01]  /*7b90*/  FMNMX.FTZ R0, R0, R7, !PT ;  /* 0x0000000700007209 */ /* 0x002fe20007810000 */
[----:B---3--:R-:W-:Y:S01]  /*7ba0*/  FFMA.FTZ R2, R33, UR4, -R4 ;  /* 0x0000000421027c23 */ /* 0x008fe20008010804 */
[----:B--2---:R-:W-:-:S03]  /*7bb0*/  FMNMX.FTZ R137, R137, R8, !PT ;  /* 0x0000000889897209 */ /* 0x004fc60007810000 */
[----:B------:R-:W1:Y:S01]  /*7bc0*/  SHFL.BFLY PT, R134, R0, 0x1, 0x1f ;  /* 0x0c201f0000867f89 */ /* 0x000e6200000e0000 */
[----:B------:R2:W-:Y:S01]  /*7bd0*/  MUFU.EX2 R207, R2 ;  /* 0x0000000200cf7308 */ /* 0x0005e20000000800 */
[----:B----4-:R-:W-:Y:S01]  /*7be0*/  FFMA.FTZ R5, R32, UR4, -R4 ;  /* 0x0000000420057c23 */ /* 0x010fe20008010804 */
[----:B------:R-:W-:Y:S02]  /*7bf0*/  FSETP.NEU.FTZ.AND P0, PT, R137, -INF , PT ;  /* 0xff8000008900780b */ /* 0x000fe40003f1d000 */
[----:B-----5:R-:W-:Y:S01]  /*7c00*/  F2FP.BF16.F32.PACK_AB R28, R190, R191 ;  /* 0x000000bfbe1c723e */ /* 0x020fe200000010ff */
[----:B------:R3:W4:Y:S01]  /*7c10*/  MUFU.EX2 R204, R5 ;  /* 0x0000000500cc7308 */ /* 0x0007220000000800 */
[----:B------:R-:W-:-:S04]  /*7c20*/  FFMA.FTZ R6, R29, UR4, -R3 ;  /* 0x000000041d067c23 */ /* 0x000fc80008010803 */
[----:B------:R5:W-:Y:S01]  /*7c30*/  MUFU.EX2 R194, R6 ;  /* 0x0000000600c27308 */ /* 0x000be20000000800 */
[----:B--2---:R-:W-:-:S04]  /*7c40*/  FFMA.FTZ R2, R31, UR4, -R4 ;  /* 0x000000041f027c23 */ /* 0x004fc80008010804 */
[----:B------:R2:W-:Y:S01]  /*7c50*/  MUFU.EX2 R193, R2 ;  /* 0x0000000200c17308 */ /* 0x0005e20000000800 */
[----:B---3--:R-:W-:Y:S01]  /*7c60*/  FFMA.FTZ R5, R16, UR4, -R4 ;  /* 0x0000000410057c23 */ /* 0x008fe20008010804 */
[----:B----4-:R-:W-:-:S03]  /*7c70*/  F2FP.BF16.F32.PACK_AB R30, R204, R207 ;  /* 0x000000cfcc1e723e */ /* 0x010fc600000010ff */
[----:B------:R3:W-:Y:S01]  /*7c80*/  MUFU.EX2 R200, R5 ;  /* 0x0000000500c87308 */ /* 0x0007e20000000800 */
[----:B-----5:R-:W-:Y:S01]  /*7c90*/  FFMA.FTZ R6, R18, UR4, -R3 ;  /* 0x0000000412067c23 */ /* 0x020fe20008010803 */
[----:B-1----:R-:W-:-:S03]  /*7ca0*/  FMNMX.FTZ R134, R0, R134, !PT ;  /* 0x0000008600867209 */ /* 0x002fc60007810000 */
[----:B------:R1:W-:Y:S02]  /*7cb0*/  MUFU.EX2 R150, R6 ;  /* 0x0000000600967308 */ /* 0x0003e40000000800 */
[----:B------:R-:W-:Y:S01]  /*7cc0*/  FMUL.FTZ R0, R134, UR4 ;  /* 0x0000000486007c20 */ /* 0x000fe20008410000 */
[----:B--2---:R-:W-:-:S04]  /*7cd0*/  FFMA.FTZ R2, R15, UR4, -R4 ;  /* 0x000000040f027c23 */ /* 0x004fc80008010804 */
[----:B------:R2:W-:Y:S01]  /*7ce0*/  MUFU.EX2 R203, R2 ;  /* 0x0000000200cb7308 */ /* 0x0005e20000000800 */
[----:B---3--:R-:W-:-:S04]  /*7cf0*/  FFMA.FTZ R5, R14, UR4, -R4 ;  /* 0x000000040e057c23 */ /* 0x008fc80008010804 */
[----:B------:R3:W4:Y:S01]  /*7d00*/  MUFU.EX2 R148, R5 ;  /* 0x0000000500947308 */ /* 0x0007220000000800 */
[----:B-1----:R-:W-:-:S04]  /*7d10*/  LOP3.LUT R6, R220, 0x200, R158, 0xf8, !PT ;  /* 0x00000200dc067812 */ /* 0x002fc800078ef89e */
[----:B------:R-:W-:Y:S01]  /*7d20*/  LEA R6, R6, UR5, 0x1 ;  /* 0x0000000506067c11 */ /* 0x000fe2000f8e08ff */
[----:B--2---:R-:W-:-:S04]  /*7d30*/  FFMA.FTZ R2, R45, UR4, -R3 ;  /* 0x000000042d027c23 */ /* 0x004fc80008010803 */
[----:B------:R-:W-:Y:S01]  /*7d40*/  LDSM.16.MT88.4 R156, [R6+0xd800] ;  /* 0x00d80000069c783b */ /* 0x000fe20000004200 */
[----:B------:R1:W2:Y:S01]  /*7d50*/  MUFU.EX2 R189, R2 ;  /* 0x0000000200bd7308 */ /* 0x0002a20000000800 */
[----:B---3--:R-:W-:Y:S01]  /*7d60*/  FFMA.FTZ R5, R40, UR4, -R3 ;  /* 0x0000000428057c23 */ /* 0x008fe20008010803 */
[----:B----4-:R-:W-:-:S03]  /*7d70*/  F2FP.BF16.F32.PACK_AB R22, R148, R203 ;  /* 0x000000cb9416723e */ /* 0x010fc600000010ff */
[----:B------:R3:W-:Y:S01]  /*7d80*/  MUFU.EX2 R206, R5 ;  /* 0x0000000500ce7308 */ /* 0x0007e20000000800 */
[----:B-1----:R-:W-:Y:S01]  /*7d90*/  FFMA.FTZ R2, R37, UR4, -R3 ;  /* 0x0000000425027c23 */ /* 0x002fe20008010803 */
[----:B--2---:R-:W-:-:S03]  /*7da0*/  F2FP.BF16.F32.PACK_AB R29, R188, R189 ;  /* 0x000000bdbc1d723e */ /* 0x004fc600000010ff */
[----:B------:R1:W2:Y:S01]  /*7db0*/  MUFU.EX2 R205, R2 ;  /* 0x0000000200cd7308 */ /* 0x0002a20000000800 */
[----:B---3--:R-:W-:-:S04]  /*7dc0*/  FFMA.FTZ R5, R25, UR4, -R3 ;  /* 0x0000000419057c23 */ /* 0x008fc80008010803 */
[----:B------:R3:W4:Y:S01]  /*7dd0*/  MUFU.EX2 R201, R5 ;  /* 0x0000000500c97308 */ /* 0x0007220000000800 */
[----:B-1----:R-:W-:Y:S01]  /*7de0*/  FMUL.FTZ R2, R137, UR4 ;  /* 0x0000000489027c20 */ /* 0x002fe20008410000 */
[----:B--2---:R-:W-:-:S04]  /*7df0*/  F2FP.BF16.F32.PACK_AB R31, R205, R206 ;  /* 0x000000cecd1f723e */ /* 0x004fc800000010ff */
[----:B------:R-:W-:Y:S01]  /*7e00*/  FSEL R2, R2, RZ, P0 ;  /* 0x000000ff02027208 */ /* 0x000fe20000000000 */
[----:B---3--:R-:W-:Y:S01]  /*7e10*/  FFMA.FTZ R5, R17, UR4, -R3 ;  /* 0x0000000411057c23 */ /* 0x008fe20008010803 */
[----:B------:R-:W-:Y:S02]  /*7e20*/  FSETP.NEU.FTZ.AND P0, PT, R134, -INF , PT ;  /* 0xff8000008600780b */ /* 0x000fe40003f1d000 */
[----:B----4-:R-:W-:Y:S01]  /*7e30*/  F2FP.BF16.F32.PACK_AB R21, R201, R194 ;  /* 0x000000c2c915723e */ /* 0x010fe200000010ff */
[--C-:B------:R-:W-:Y:S01]  /*7e40*/  FFMA.FTZ R8, R52, UR4, -R2.reuse ;  /* 0x0000000434087c23 */ /* 0x100fe20008010802 */
[----:B------:R1:W2:Y:S01]  /*7e50*/  MUFU.EX2 R196, R5 ;  /* 0x0000000500c47308 */ /* 0x0002a20000000800 */
[--C-:B------:R-:W-:Y:S01]  /*7e60*/  FFMA.FTZ R7, R49, UR4, -R2.reuse ;  /* 0x0000000431077c23 */ /* 0x100fe20008010802 */
[----:B------:R-:W-:Y:S01]  /*7e70*/  FSEL R0, R0, RZ, P0 ;  /* 0x000000ff00007208 */ /* 0x000fe20000000000 */
[----:B------:R-:W-:Y:S01]  /*7e80*/  FFMA.FTZ R9, R46, UR4, -R2 ;  /* 0x000000042e097c23 */ /* 0x000fe20008010802 */
[----:B------:R3:W-:Y:S04]  /*7e90*/  MUFU.EX2 R187, R8 ;  /* 0x0000000800bb7308 */ /* 0x0007e80000000800 */
[----:B------:R4:W5:Y:S04]  /*7ea0*/  MUFU.EX2 R186, R7 ;  /* 0x0000000700ba7308 */ /* 0x0009680000000800 */
[----:B------:R5:W-:Y:S01]  /*7eb0*/  MUFU.EX2 R251, R9 ;  /* 0x0000000900fb7308 */ /* 0x000be20000000800 */
[----:B-1----:R-:W-:Y:S01]  /*7ec0*/  IMAD.IADD R5, R151, 0x1, R6 ;  /* 0x0000000197057824 */ /* 0x002fe200078e0206 */
[----:B--2---:R-:W-:Y:S01]  /*7ed0*/  F2FP.BF16.F32.PACK_AB R23, R196, R150 ;  /* 0x00000096c417723e */ /* 0x004fe200000010ff */
[----:B---3--:R-:W-:-:S03]  /*7ee0*/  FFMA.FTZ R8, R44, UR4, -R2 ;  /* 0x000000042c087c23 */ /* 0x008fc60008010802 */
[----:B------:R-:W1:Y:S01]  /*7ef0*/  LDSM.16.MT88.4 R32, [R5+0xc000] ;  /* 0x00c000000520783b */ /* 0x000e620000004200 */
[----:B------:R2:W3:Y:S01]  /*7f00*/  MUFU.EX2 R192, R8 ;  /* 0x0000000800c07308 */ /* 0x0004e20000000800 */
[----:B----4-:R-:W-:Y:S01]  /*7f10*/  FFMA.FTZ R7, R43, UR4, -R2 ;  /* 0x000000042b077c23 */ /* 0x010fe20008010802 */
[----:B-----5:R-:W-:Y:S01]  /*7f20*/  F2FP.BF16.F32.PACK_AB R24, R186, R187 ;  /* 0x000000bbba18723e */ /* 0x020fe200000010ff */
[----:B------:R-:W-:Y:S01]  /*7f30*/  LDSM.16.MT88.4 R172, [R5+0xd800] ;  /* 0x00d8000005ac783b */ /* 0x000fe20000004200 */
[----:B------:R-:W-:Y:S01]  /*7f40*/  FFMA.FTZ R9, R39, UR4, -R0 ;  /* 0x0000000427097c23 */ /* 0x000fe20008010800 */
[----:B------:R4:W-:Y:S04]  /*7f50*/  MUFU.EX2 R195, R7 ;  /* 0x0000000700c37308 */ /* 0x0009e80000000800 */
[----:B------:R-:W-:Y:S01]  /*7f60*/  MUFU.EX2 R250, R9 ;  /* 0x0000000900fa7308 */ /* 0x000fe20000000800 */
[--C-:B--2---:R-:W-:Y:S01]  /*7f70*/  FFMA.FTZ R8, R41, UR4, -R2.reuse ;  /* 0x0000000429087c23 */ /* 0x104fe20008010802 */
[----:B---3--:R-:W-:Y:S01]  /*7f80*/  F2FP.BF16.F32.PACK_AB R26, R192, R251 ;  /* 0x000000fbc01a723e */ /* 0x008fe200000010ff */
[----:B------:R-:W2:Y:S02]  /*7f90*/  LDSM.16.MT88.4 R40, [R5+0xc800] ;  /* 0x00c800000528783b */ /* 0x000ea40000004200 */
[----:B------:R3:W5:Y:S01]  /*7fa0*/  MUFU.EX2 R202, R8 ;  /* 0x0000000800ca7308 */ /* 0x0007620000000800 */
[----:B----4-:R-:W-:-:S04]  /*7fb0*/  FFMA.FTZ R7, R36, UR4, -R2 ;  /* 0x0000000424077c23 */ /* 0x010fc80008010802 */
[----:B------:R4:W-:Y:S01]  /*7fc0*/  MUFU.EX2 R149, R7 ;  /* 0x0000000700957308 */ /* 0x0009e20000000800 */
[----:B---3--:R-:W-:Y:S01]  /*7fd0*/  FFMA.FTZ R8, R19, UR4, -R2 ;  /* 0x0000000413087c23 */ /* 0x008fe20008010802 */
[----:B-----5:R-:W-:-:S03]  /*7fe0*/  F2FP.BF16.F32.PACK_AB R16, R202, R195 ;  /* 0x000000c3ca10723e */ /* 0x020fc600000010ff */
[----:B------:R3:W5:Y:S01]  /*7ff0*/  MUFU.EX2 R197, R8 ;  /* 0x0000000800c57308 */ /* 0x0007620000000800 */
[--C-:B----4-:R-:W-:Y:S01]  /*8000*/  FFMA.FTZ R7, R62, UR4, -R0.reuse ;  /* 0x000000043e077c23 */ /* 0x110fe20008010800 */
[----:B-1----:R-:W-:Y:S03]  /*8010*/  HMMA.16816.F32.BF16 R36, R28, R32, RZ ;  /* 0x000000201c24723c */ /* 0x002fe600000418ff */
[----:B------:R1:W-:Y:S01]  /*8020*/  MUFU.EX2 R185, R7 ;  /* 0x0000000700b97308 */ /* 0x0003e20000000800 */
[----:B---3--:R-:W-:Y:S01]  /*8030*/  FFMA.FTZ R8, R57, UR4, -R0 ;  /* 0x0000000439087c23 */ /* 0x008fe20008010800 */
[----:B-----5:R-:W-:-:S03]  /*8040*/  F2FP.BF16.F32.PACK_AB R18, R197, R149 ;  /* 0x00000095c512723e */ /* 0x020fc600000010ff */
[----:B------:R3:W4:Y:S01]  /*8050*/  MUFU.EX2 R184, R8 ;  /* 0x0000000800b87308 */ /* 0x0007220000000800 */
[----:B-1----:R-:W-:-:S04]  /*8060*/  FFMA.FTZ R7, R54, UR4, -R0 ;  /* 0x0000000436077c23 */ /* 0x002fc80008010800 */
[----:B------:R1:W-:Y:S01]  /*8070*/  MUFU.EX2 R246, R7 ;  /* 0x0000000700f67308 */ /* 0x0003e20000000800 */
[----:B---3--:R-:W-:Y:S01]  /*8080*/  FFMA.FTZ R8, R53, UR4, -R0 ;  /* 0x0000000435087c23 */ /* 0x008fe20008010800 */
[----:B----4-:R-:W-:-:S03]  /*8090*/  F2FP.BF16.F32.PACK_AB R25, R184, R185 ;  /* 0x000000b9b819723e */ /* 0x010fc600000010ff */
[----:B------:R-:W3:Y:S01]  /*80a0*/  MUFU.EX2 R247, R8 ;  /* 0x0000000800f77308 */ /* 0x000ee20000000800 */
[--C-:B-1----:R-:W-:Y:S02]  /*80b0*/  FFMA.FTZ R7, R50, UR4, -R0.reuse ;  /* 0x0000000432077c23 */ /* 0x102fe40008010800 */
[----:B------:R-:W-:Y:S02]  /*80c0*/  HMMA.16816.F32.BF16 R48, R28, R34, RZ ;  /* 0x000000221c30723c */ /* 0x000fe400000418ff */
[----:B------:R1:W-:Y:S01]  /*80d0*/  MUFU.EX2 R248, R7 ;  /* 0x0000000700f87308 */ /* 0x0003e20000000800 */
[----:B---3--:R-:W-:Y:S01]  /*80e0*/  F2FP.BF16.F32.PACK_AB R27, R247, R246 ;  /* 0x000000f6f71b723e */ /* 0x008fe200000010ff */
[--C-:B------:R-:W-:Y:S02]  /*80f0*/  FFMA.FTZ R8, R47, UR4, -R0.reuse ;  /* 0x000000042f087c23 */ /* 0x100fe40008010800 */
[----:B------:R-:W3:Y:S01]  /*8100*/  LDSM.16.MT88.4 R44, [R5+0xe000] ;  /* 0x00e00000052c783b */ /* 0x000ee20000004200 */
[----:B-1----:R-:W-:Y:S01]  /*8110*/  FFMA.FTZ R7, R20, UR4, -R0 ;  /* 0x0000000414077c23 */ /* 0x002fe20008010800 */
[----:B------:R1:W4:Y:S02]  /*8120*/  MUFU.EX2 R249, R8 ;  /* 0x0000000800f97308 */ /* 0x0003240000000800 */
[C---:B------:R-:W-:Y:S01]  /*8130*/  HMMA.16816.F32.BF16 R12, R24.reuse, R32, RZ ;  /* 0x00000020180c723c */ /* 0x040fe200000418ff */
[----:B------:R-:W-:Y:S01]  /*8140*/  F2FP.BF16.F32.PACK_AB R20, R200, R193 ;  /* 0x000000c1c814723e */ /* 0x000fe200000010ff */
[----:B------:R-:W5:Y:S06]  /*8150*/  MUFU.EX2 R252, R7 ;  /* 0x0000000700fc7308 */ /* 0x000f6c0000000800 */
[----:B------:R-:W-:Y:S01]  /*8160*/  HMMA.16816.F32.BF16 R52, R24, R34, RZ ;  /* 0x000000221834723c */ /* 0x000fe200000418ff */
[----:B------:R-:W-:Y:S04]  /*8170*/  LDSM.16.MT88.4 R32, [R6+0xc800] ;  /* 0x00c800000620783b */ /* 0x000fe80000004200 */
[----:B-1----:R-:W1:Y:S01]  /*8180*/  LDSM.16.MT88.4 R8, [R6+0xc000] ;  /* 0x00c000000608783b */ /* 0x002e620000004200 */
[----:B----4-:R-:W-:-:S02]  /*8190*/  F2FP.BF16.F32.PACK_AB R17, R249, R248 ;  /* 0x000000f8f911723e */ /* 0x010fc400000010ff */
[----:B--2---:R-:W-:Y:S01]  /*81a0*/  HMMA.16816.F32.BF16 R160, R20, R40, R36 ;  /* 0x0000002814a0723c */ /* 0x004fe20000041824 */
[----:B-----5:R-:W-:Y:S01]  /*81b0*/  F2FP.BF16.F32.PACK_AB R19, R252, R250 ;  /* 0x000000fafc13723e */ /* 0x020fe200000010ff */
[----:B------:R-:W-:Y:S01]  /*81c0*/  LDSM.16.MT88.4 R36, [R6+0xe000] ;  /* 0x00e000000624783b */ /* 0x000fe20000004200 */
[----:B------:R-:W-:-:S04]  /*81d0*/  FFMA.FTZ R7, R104, UR4, -R4 ;  /* 0x0000000468077c23 */ /* 0x000fc80008010804 */
[----:B------:R2:W-:Y:S01]  /*81e0*/  MUFU.EX2 R244, R7 ;  /* 0x0000000700f47308 */ /* 0x0005e20000000800 */
[C---:B------:R-:W-:Y:S01]  /*81f0*/  HMMA.16816.F32.BF16 R164, R16.reuse, R40, R12 ;  /* 0x0000002810a4723c */ /* 0x040fe2000004180c */
[----:B------:R-:W4:Y:S07]  /*8200*/  LDSM.16.MT88.4 R12, [R5+0xe800] ;  /* 0x00e80000050c783b */ /* 0x000f2e0000004200 */
[----:B------:R-:W-:Y:S01]  /*8210*/  HMMA.16816.F32.BF16 R168, R16, R42, R52 ;  /* 0x0000002a10a8723c */ /* 0x000fe20000041834 */
[----:B--2---:R-:W-:-:S07]  /*8220*/  FFMA.FTZ R7, R96, UR4, -R4 ;  /* 0x0000000460077c23 */ /* 0x004fce0008010804 */
[-C--:B---3--:R-:W-:Y:S01]  /*8230*/  HMMA.16816.F32.BF16 R68, R28, R44.reuse, RZ ;  /* 0x0000002c1c44723c */ /* 0x088fe200000418ff */
        /* <DEDUP_REMOVED lines=26> */
[----:B---3--:R-:W-:-:S02]  /*83e0*/  FFMA.FTZ R12, R99, UR4, -R4 ;  /* 0x00000004630c7c23 */ /* 0x008fc40008010804 */
[----:B------:R-:W-:Y:S02]  /*83f0*/  LDSM.16.MT88.4 R96, [R5+0xf800] ;  /* 0x00f800000560783b */ /* 0x000fe40000004200 */
        /* <DEDUP_REMOVED lines=35> */
[----:B------:R-:W1:Y:S01]  /*8630*/  LDSM.16.MT88.4 R44, [R6+0xd000] ;  /* 0x00d00000062c783b */ /* 0x000e620000004200 */
[----:B------:R-:W-:Y:S01]  /*8640*/  IMAD.MOV.U32 R122, RZ, RZ, R149 ;  /* 0x000000ffff7a7224 */ /* 0x000fe200078e0095 */
        /* <DEDUP_REMOVED lines=9> */
[----:B------:R-:W-:Y:S01]  /*86e0*/  HMMA.16816.F32.BF16 R84, R12, R36, R84 ;  /* 0x000000240c54723c */ /* 0x000fe20000041854 */
[----:B------:R-:W-:Y:S01]  /*86f0*/  FFMA.FTZ R7, R123, UR4, -R2 ;  /* 0x000000047b077c23 */ /* 0x000fe20008010802 */
[----:B------:R-:W-:-:S03]  /*8700*/  IMAD.MOV.U32 R123, RZ, RZ, R148 ;  /* 0x000000ffff7b7224 */ /* 0x000fc600078e0094 */
[----:B------:R-:W-:Y:S03]  /*8710*/  MUFU.EX2 R143, R7 ;  /* 0x00000007008f7308 */ /* 0x000fe60000000800 */
[----:B------:R-:W-:Y:S01]  /*8720*/  HMMA.16816.F32.BF16 R104, R12, R38, R80 ;  /* 0x000000260c68723c */ /* 0x000fe20000041850 */
[----:B------:R-:W-:Y:S01]  /*8730*/  LDSM.16.MT88.4 R80, [R6+0xf800] ;  /* 0x00f800000650783b */ /* 0x000fe20000004200 */
[----:B--2---:R-:W-:Y:S02]  /*8740*/  F2FP.BF16.F32.PACK_AB R8, R232, R230 ;  /* 0x000000e6e808723e */ /* 0x004fe400000010ff */
[----:B---3--:R-:W-:-:S04]  /*8750*/  F2FP.BF16.F32.PACK_AB R11, R216, R222 ;  /* 0x000000ded80b723e */ /* 0x008fc800000010ff */
[----:B------:R-:W-:Y:S08]  /*8760*/  HMMA.16816.F32.BF16 R160, R12, R40, R160 ;  /* 0x000000280ca0723c */ /* 0x000ff000000418a0 */
[----:B------:R-:W-:Y:S01]  /*8770*/  HMMA.16816.F32.BF16 R88, R8, R36, R88 ;  /* 0x000000240858723c */ /* 0x000fe20000041858 */
[--C-:B------:R-:W-:Y:S01]  /*8780*/  FFMA.FTZ R36, R118, UR4, -R4.reuse ;  /* 0x0000000476247c23 */ /* 0x100fe20008010804 */
[----:B------:R-:W-:-:S03]  /*8790*/  FFMA.FTZ R4, R126, UR4, -R4 ;  /* 0x000000047e047c23 */ /* 0x000fc60008010804 */
[----:B------:R2:W-:Y:S03]  /*87a0*/  MUFU.EX2 R215, R36 ;  /* 0x0000002400d77308 */ /* 0x0005e60000000800 */
[C---:B------:R-:W-:Y:S01]  /*87b0*/  HMMA.16816.F32.BF16 R92, R8.reuse, R38, R92 ;  /* 0x00000026085c723c */ /* 0x040fe2000004185c */
[----:B------:R3:W-:Y:S07]  /*87c0*/  MUFU.EX2 R214, R4 ;  /* 0x0000000400d67308 */ /* 0x0007ee0000000800 */
[----:B------:R-:W-:Y:S01]  /*87d0*/  HMMA.16816.F32.BF16 R164, R8, R40, R164 ;  /* 0x0000002808a4723c */ /* 0x000fe200000418a4 */
[--C-:B--2---:R-:W-:Y:S01]  /*87e0*/  FFMA.FTZ R36, R125, UR4, -R3.reuse ;  /* 0x000000047d247c23 */ /* 0x104fe20008010803 */
[----:B---3--:R-:W-:Y:S01]  /*87f0*/  FFMA.FTZ R4, R124, UR4, -R3 ;  /* 0x000000047c047c23 */ /* 0x008fe20008010803 */
[----:B------:R-:W-:-:S02]  /*8800*/  FFMA.FTZ R3, R127, UR4, -R2 ;  /* 0x000000047f037c23 */ /* 0x000fc40008010802 */
[----:B------:R-:W-:Y:S03]  /*8810*/  MUFU.EX2 R211, R36 ;  /* 0x0000002400d37308 */ /* 0x000fe60000000800 */
[-C--:B------:R-:W-:Y:S01]  /*8820*/  HMMA.16816.F32.BF16 R168, R8, R42.reuse, R168 ;  /* 0x0000002a08a8723c */ /* 0x080fe200000418a8 */
[----:B------:R2:W3:Y:S04]  /*8830*/  MUFU.EX2 R142, R3 ;  /* 0x00000003008e7308 */ /* 0x0004e80000000800 */
[----:B------:R4:W-:Y:S03]  /*8840*/  MUFU.EX2 R209, R4 ;  /* 0x0000000400d17308 */ /* 0x0009e60000000800 */
[C---:B------:R-:W-:Y:S08]  /*8850*/  HMMA.16816.F32.BF16 R40, R12.reuse, R42, R100 ;  /* 0x0000002a0c28723c */ /* 0x040ff00000041864 */
[----:B-1----:R-:W-:Y:S01]  /*8860*/  HMMA.16816.F32.BF16 R144, R12, R44, R76 ;  /* 0x0000002c0c90723c */ /* 0x002fe2000004184c */
[----:B--2---:R-:W-:Y:S01]  /*8870*/  FFMA.FTZ R3, R120, UR4, -R2 ;  /* 0x0000000478037c23 */ /* 0x004fe20008010802 */
[----:B---3--:R-:W-:-:S03]  /*8880*/  F2FP.BF16.F32.PACK_AB R124, R143, R142 ;  /* 0x0000008e8f7c723e */ /* 0x008fc600000010ff */
[----:B------:R1:W-:Y:S01]  /*8890*/  MUFU.EX2 R141, R3 ;  /* 0x00000003008d7308 */ /* 0x0003e20000000800 */
[----:B----4-:R-:W-:Y:S01]  /*88a0*/  FFMA.FTZ R4, R121, UR4, -R2 ;  /* 0x0000000479047c23 */ /* 0x010fe20008010802 */
[--C-:B------:R-:W-:Y:S01]  /*88b0*/  FFMA.FTZ R2, R128, UR4, -R0.reuse ;  /* 0x0000000480027c23 */ /* 0x100fe20008010800 */
[-C--:B------:R-:W-:Y:S01]  /*88c0*/  HMMA.16816.F32.BF16 R112, R12, R32.reuse, R60 ;  /* 0x000000200c70723c */ /* 0x080fe2000004183c */
[----:B------:R-:W-:Y:S01]  /*88d0*/  F2FP.BF16.F32.PACK_AB R128, R215, R213 ;  /* 0x000000d5d780723e */ /* 0x000fe200000010ff */
[----:B------:R-:W2:Y:S04]  /*88e0*/  MUFU.EX2 R140, R4 ;  /* 0x00000004008c7308 */ /* 0x000ea80000000800 */
[----:B------:R3:W-:Y:S02]  /*88f0*/  MUFU.EX2 R138, R2 ;  /* 0x00000002008a7308 */ /* 0x0007e40000000800 */
[----:B------:R-:W-:Y:S01]  /*8900*/  HMMA.16816.F32.BF16 R108, R8, R32, R56 ;  /* 0x00000020086c723c */ /* 0x000fe20000041838 */
[----:B-1----:R-:W-:Y:S01]  /*8910*/  FFMA.FTZ R3, R130, UR4, -R0 ;  /* 0x0000000482037c23 */ /* 0x002fe20008010800 */
[----:B------:R-:W-:-:S03]  /*8920*/  F2FP.BF16.F32.PACK_AB R130, R214, R212 ;  /* 0x000000d4d682723e */ /* 0x000fc600000010ff */
[----:B------:R1:W4:Y:S03]  /*8930*/  MUFU.EX2 R133, R3 ;  /* 0x0000000300857308 */ /* 0x0003260000000800 */
[-C--:B------:R-:W-:Y:S01]  /*8940*/  HMMA.16816.F32.BF16 R76, R8, R34.reuse, R52 ;  /* 0x00000022084c723c */ /* 0x080fe20000041834 */
        /* <DEDUP_REMOVED lines=9> */
[----:B-1----:R-:W-:-:S02]  /*89e0*/  MOV R3, 0x40 ;  /* 0x0000004000037802 */ /* 0x002fc40000000f00 */
[----:B----4-:R-:W-:Y:S02]  /*89f0*/  F2FP.BF16.F32.PACK_AB R125, R133, R138 ;  /* 0x0000008a857d723e */ /* 0x010fe400000010ff */
[----:B------:R-:W-:Y:S01]  /*8a00*/  SEL R152, R3, 0xffffffc0, !P4 ;  /* 0xffffffc003987807 */ /* 0x000fe20006000000 */
[----:B------:R-:W-:Y:S01]  /*8a10*/  HMMA.16816.F32.BF16 R116, R12, R46, R64 ;  /* 0x0000002e0c74723c */ /* 0x000fe20000041840 */
[----:B------:R-:W-:-:S03]  /*8a20*/  MOV R3, R150 ;  /* 0x0000009600037202 */ /* 0x000fc60000000f00 */
[----:B------:R-:W-:Y:S01]  /*8a30*/  STL [R1+0x3c], R152 ;  /* 0x00003c9801007387 */ /* 0x000fe20000100800 */
[----:B--2---:R-:W-:Y:S01]  /*8a40*/  IMAD.IADD R0, R152, 0x1, R6 ;  /* 0x0000000198007824 */ /* 0x004fe200078e0206 */
[----:B---3--:R-:W-:Y:S02]  /*8a50*/  F2FP.BF16.F32.PACK_AB R127, R132, R139 ;  /* 0x0000008b847f723e */ /* 0x008fe400000010ff */
[-C--:B------:R-:W-:Y:S01]  /*8a60*/  HMMA.16816.F32.BF16 R160, R128, R172.reuse, R160 ;  /* 0x000000ac80a0723c */ /* 0x080fe200000418a0 */
[----:B------:R-:W-:Y:S01]  /*8a70*/  IMAD.IADD R2, R151, 0x1, R0 ;  /* 0x0000000197027824 */ /* 0x000fe200078e0200 */
[----:B------:R-:W1:Y:S04]  /*8a80*/  LDSM.16.MT88.4 R36, [R0+0xc000] ;  /* 0x00c000000024783b */ /* 0x000e680000004200 */
[----:B------:R-:W2:Y:S02]  /*8a90*/  LDSM.16.MT88.4 R32, [R0+0xc800] ;  /* 0x00c800000020783b */ /* 0x000ea40000004200 */
[C---:B------:R-:W-:Y:S02]  /*8aa0*/  HMMA.16816.F32.BF16 R164, R124.reuse, R172, R164 ;  /* 0x000000ac7ca4723c */ /* 0x040fe400000418a4 */
[----:B------:R-:W3:Y:S04]  /*8ab0*/  LDSM.16.MT88.4 R48, [R2+0xe000] ;  /* 0x00e000000230783b */ /* 0x000ee80000004200 */
[----:B------:R-:W4:Y:S02]  /*8ac0*/  LDSM.16.MT88.4 R56, [R2+0xc000] ;  /* 0x00c000000238783b */ /* 0x000f240000004200 */
[-C--:B------:R-:W-:Y:S02]  /*8ad0*/  HMMA.16816.F32.BF16 R168, R124, R174.reuse, R168 ;  /* 0x000000ae7ca8723c */ /* 0x080fe400000418a8 */
[----:B------:R-:W5:Y:S04]  /*8ae0*/  LDSM.16.MT88.4 R52, [R0+0xe000] ;  /* 0x00e000000034783b */ /* 0x000f680000004200 */
[----:B------:R-:W-:Y:S02]  /*8af0*/  LDSM.16.MT88.4 R4, [R2+0xc800] ;  /* 0x00c800000204783b */ /* 0x000fe40000004200 */
[----:B------:R-:W-:Y:S02]  /*8b00*/  HMMA.16816.F32.BF16 R172, R128, R174, R40 ;  /* 0x000000ae80ac723c */ /* 0x000fe40000041828 */
[----:B------:R-:W5:Y:S06]  /*8b10*/  LDSM.16.MT88.4 R40, [R2+0xe800] ;  /* 0x00e800000228783b */ /* 0x000f6c0000004200 */
[C---:B------:R-:W-:Y:S08]  /*8b20*/  HMMA.16816.F32.BF16 R68, R8.reuse, R46, R68 ;  /* 0x0000002e0844723c */ /* 0x040ff00000041844 */
[----:B------:R-:W-:Y:S01]  /*8b30*/  HMMA.16816.F32.BF16 R72, R8, R44, R72 ;  /* 0x0000002c0848723c */ /* 0x000fe20000041848 */
[----:B------:R-:W5:Y:S07]  /*8b40*/  LDSM.16.MT88.4 R44, [R0+0xe800] ;  /* 0x00e80000002c783b */ /* 0x000f6e0000004200 */
[-C--:B-1----:R-:W-:Y:S08]  /*8b50*/  HMMA.16816.F32.BF16 R64, R28, R36.reuse, RZ ;  /* 0x000000241c40723c */ /* 0x082ff000000418ff */
[----:B------:R-:W-:Y:S08]  /*8b60*/  HMMA.16816.F32.BF16 R60, R24, R36, RZ ;  /* 0x00000024183c723c */ /* 0x000ff000000418ff */
[----:B------:R-:W-:Y:S08]  /*8b70*/  HMMA.16816.F32.BF16 R152, R124, R158, R68 ;  /* 0x0000009e7c98723c */ /* 0x000ff00000041844 */
[----:B--2---:R-:W-:Y:S08]  /*8b80*/  HMMA.16816.F32.BF16 R180, R20, R32, R64 ;  /* 0x0000002014b4723c */ /* 0x004ff00000041840 */
[----:B---3--:R-:W-:Y:S08]  /*8b90*/  HMMA.16816.F32.BF16 R64, R28, R48, RZ ;  /* 0x000000301c40723c */ /* 0x008ff000000418ff */
[-C--:B------:R-:W-:Y:S08]  /*8ba0*/  HMMA.16816.F32.BF16 R84, R128, R96.reuse, R84 ;  /* 0x000000608054723c */ /* 0x080ff00000041854 */
[C---:B------:R-:W-:Y:S08]  /*8bb0*/  HMMA.16816.F32.BF16 R88, R124.reuse, R96, R88 ;  /* 0x000000607c58723c */ /* 0x040ff00000041858 */
[----:B------:R-:W-:Y:S08]  /*8bc0*/  HMMA.16816.F32.BF16 R92, R124, R98, R92 ;  /* 0x000000627c5c723c */ /* 0x000ff0000004185c */
[-C--:B------:R-:W-:Y:S08]  /*8bd0*/  HMMA.16816.F32.BF16 R144, R128, R156.reuse, R144 ;  /* 0x0000009c8090723c */ /* 0x080ff00000041890 */
[----:B------:R-:W-:Y:S08]  /*8be0*/  HMMA.16816.F32.BF16 R148, R124, R156, R72 ;  /* 0x0000009c7c94723c */ /* 0x000ff00000041848 */
[C---:B------:R-:W-:Y:S08]  /*8bf0*/  HMMA.16816.F32.BF16 R68, R128.reuse, R80, R112 ;  /* 0x000000508044723c */ /* 0x040ff00000041870 */
[C---:B------:R-:W-:Y:S08]  /*8c00*/  HMMA.16816.F32.BF16 R96, R128.reuse, R98, R104 ;  /* 0x000000628060723c */ /* 0x040ff00000041868 */
[----:B------:R-:W-:Y:S08]  /*8c10*/  HMMA.16816.F32.BF16 R156, R128, R158, R116 ;  /* 0x0000009e809c723c */ /* 0x000ff00000041874 */
[C---:B------:R-:W-:Y:S08]  /*8c20*/  HMMA.16816.F32.BF16 R72, R124.reuse, R80, R108 ;  /* 0x000000507c48723c */ /* 0x040ff0000004186c */
[----:B------:R-:W-:Y:S08]  /*8c30*/  HMMA.16816.F32.BF16 R76, R124, R82, R76 ;  /* 0x000000527c4c723c */ /* 0x000ff0000004184c */
[----:B----4-:R-:W-:Y:S08]  /*8c40*/  HMMA.16816.F32.BF16 R112, R28, R56, RZ ;  /* 0x000000381c70723c */ /* 0x010ff000000418ff */
[----:B------:R-:W-:Y:S08]  /*8c50*/  HMMA.16816.F32.BF16 R80, R128, R82, R100 ;  /* 0x000000528050723c */ /* 0x000ff00000041864 */
[----:B-----5:R-:W-:Y:S08]  /*8c60*/  HMMA.16816.F32.BF16 R104, R28, R52, RZ ;  /* 0x000000341c68723c */ /* 0x020ff000000418ff */
[----:B------:R-:W-:Y:S08]  /*8c70*/  HMMA.16816.F32.BF16 R116, R20, R40, R64 ;  /* 0x000000281474723c */ /* 0x000ff00000041840 */
[C---:B------:R-:W-:Y:S08]  /*8c80*/  HMMA.16816.F32.BF16 R108, R24.reuse, R56, RZ ;  /* 0x00000038186c723c */ /* 0x040ff000000418ff */
[C---:B------:R-:W-:Y:S08]  /*8c90*/  HMMA.16816.F32.BF16 R100, R24.reuse, R52, RZ ;  /* 0x000000341864723c */ /* 0x040ff000000418ff */
[-C--:B------:R-:W-:Y:S08]  /*8ca0*/  HMMA.16816.F32.BF16 R64, R24, R58.reuse, RZ ;  /* 0x0000003a1840723c */ /* 0x080ff000000418ff */
[----:B------:R-:W-:Y:S08]  /*8cb0*/  HMMA.16816.F32.BF16 R56, R28, R58, RZ ;  /* 0x0000003a1c38723c */ /* 0x000ff000000418ff */
[----:B------:R-:W-:Y:S01]  /*8cc0*/  HMMA.16816.F32.BF16 R176, R16, R32, R60 ;  /* 0x0000002010b0723c */ /* 0x000fe2000004183c */
[----:B------:R-:W-:Y:S01]  /*8cd0*/  FADD.FTZ R33, R187, R186 ;  /* 0x000000babb217221 */ /* 0x000fe20000010000 */
[----:B------:R-:W-:-:S06]  /*8ce0*/  FADD.FTZ R32, R189, R188 ;  /* 0x000000bcbd207221 */ /* 0x000fcc0000010000 */
[----:B------:R-:W-:Y:S01]  /*8cf0*/  HMMA.16816.F32.BF16 R60, R24, R48, RZ ;  /* 0x00000030183c723c */ /* 0x000fe200000418ff */
[----:B------:R-:W-:Y:S01]  /*8d00*/  MOV R49, R197 ;  /* 0x000000c500317202 */ /* 0x000fe20000000f00 */
[----:B------:R-:W-:-:S06]  /*8d10*/  IMAD.MOV.U32 R48, RZ, RZ, R196 ;  /* 0x000000ffff307224 */ /* 0x000fcc00078e00c4 */
[C---:B------:R-:W-:Y:S08]  /*8d20*/  HMMA.16816.F32.BF16 R196, R20.reuse, R4, R112 ;  /* 0x0000000414c4723c */ /* 0x040ff00000041870 */
[-C--:B------:R-:W-:Y:S08]  /*8d30*/  HMMA.16816.F32.BF16 R112, R20, R44.reuse, R104 ;  /* 0x0000002c1470723c */ /* 0x080ff00000041868 */
[----:B------:R-:W-:Y:S01]  /*8d40*/  HMMA.16816.F32.BF16 R104, R16, R44, R100 ;  /* 0x0000002c1068723c */ /* 0x000fe20000041864 */
[----:B------:R-:W-:Y:S01]  /*8d50*/  IMAD.MOV.U32 R45, RZ, RZ, R123 ;  /* 0x000000ffff2d7224 */ /* 0x000fe200078e007b */
[----:B------:R-:W-:-:S06]  /*8d60*/  MOV R44, R122 ;  /* 0x0000007a002c7202 */ /* 0x000fcc0000000f00 */
        /* <DEDUP_REMOVED lines=8> */
[----:B------:R-:W-:-:S02]  /*8df0*/  IMAD.MOV.U32 R41, RZ, RZ, R3 ;  /* 0x000000ffff297224 */ /* 0x000fc400078e0003 */
[----:B------:R-:W-:Y:S02]  /*8e00*/  FADD.FTZ R3, R191, R190 ;  /* 0x000000bebf037221 */ /* 0x000fe40000010000 */
[----:B------:R-:W-:Y:S02]  /*8e10*/  LDSM.16.MT88.4 R188, [R0+0xd800] ;  /* 0x00d8000000bc783b */ /* 0x000fe40000004200 */
[-C--:B------:R-:W-:Y:S08]  /*8e20*/  HMMA.16816.F32.BF16 R60, R24, R54.reuse, RZ ;  /* 0x00000036183c723c */ /* 0x080ff000000418ff */
[C---:B------:R-:W-:Y:S08]  /*8e30*/  HMMA.16816.F32.BF16 R52, R28.reuse, R54, RZ ;  /* 0x000000361c34723c */ /* 0x040ff000000418ff */
[-C--:B------:R-:W-:Y:S08]  /*8e40*/  HMMA.16816.F32.BF16 R28, R28, R50.reuse, RZ ;  /* 0x000000321c1c723c */ /* 0x080ff000000418ff */
[----:B------:R-:W-:Y:S01]  /*8e50*/  HMMA.16816.F32.BF16 R24, R24, R50, RZ ;  /* 0x000000321818723c */ /* 0x000fe200000418ff */
[----:B------:R-:W-:Y:S01]  /*8e60*/  IMAD.MOV.U32 R51, RZ, RZ, R201 ;  /* 0x000000ffff337224 */ /* 0x000fe200078e00c9 */
[----:B------:R-:W-:-:S06]  /*8e70*/  MOV R50, R200 ;  /* 0x000000c800327202 */ /* 0x000fcc0000000f00 */
[-C--:B------:R-:W-:Y:S08]  /*8e80*/  HMMA.16816.F32.BF16 R100, R16, R34.reuse, R100 ;  /* 0x000000221064723c */ /* 0x080ff00000041864 */
[----:B------:R-:W-:Y:S01]  /*8e90*/  HMMA.16816.F32.BF16 R36, R20, R34, R36 ;  /* 0x000000221424723c */ /* 0x000fe20000041824 */
[----:B------:R-:W-:Y:S01]  /*8ea0*/  IMAD.MOV.U32 R35, RZ, RZ, R203 ;  /* 0x000000ffff237224 */ /* 0x000fe200078e00cb */
[----:B------:R-:W-:-:S06]  /*8eb0*/  MOV R34, R202 ;  /* 0x000000ca00227202 */ /* 0x000fcc0000000f00 */
[C---:B------:R-:W-:Y:S08]  /*8ec0*/  HMMA.16816.F32.BF16 R52, R20.reuse, R46, R52 ;  /* 0x0000002e1434723c */ /* 0x040ff00000041834 */
[----:B------:R-:W-:Y:S01]  /*8ed0*/  HMMA.16816.F32.BF16 R28, R20, R42, R28 ;  /* 0x0000002a141c723c */ /* 0x000fe2000004181c */
[----:B------:R-:W2:Y:S07]  /*8ee0*/  LDSM.16.MT88.4 R20, [R2+0xd000] ;  /* 0x00d000000214783b */ /* 0x000eae0000004200 */
[----:B------:R-:W-:Y:S01]  /*8ef0*/  HMMA.16816.F32.BF16 R60, R16, R46, R60 ;  /* 0x0000002e103c723c */ /* 0x000fe2000004183c */
[----:B------:R-:W-:Y:S01]  /*8f00*/  IMAD.MOV.U32 R47, RZ, RZ, R195 ;  /* 0x000000ffff2f7224 */ /* 0x000fe200078e00c3 */
[----:B------:R-:W-:-:S06]  /*8f10*/  MOV R46, R194 ;  /* 0x000000c2002e7202 */ /* 0x000fcc0000000f00 */
[----:B------:R-:W-:Y:S01]  /*8f20*/  HMMA.16816.F32.BF16 R24, R16, R42, R24 ;  /* 0x0000002a1018723c */ /* 0x000fe20000041818 */
[----:B------:R-:W3:Y:S01]  /*8f30*/  LDSM.16.MT88.4 R16, [R0+0xf000] ;  /* 0x00f000000010783b */ /* 0x000ee20000004200 */
[----:B------:R-:W-:Y:S01]  /*8f40*/  IMAD.MOV.U32 R43, RZ, RZ, R193 ;  /* 0x000000ffff2b7224 */ /* 0x000fe200078e00c1 */
[----:B------:R-:W-:-:S05]  /*8f50*/  MOV R42, R192 ;  /* 0x000000c0002a7202 */ /* 0x000fca0000000f00 */
[-C--:B-1----:R-:W-:Y:S08]  /*8f60*/  HMMA.16816.F32.BF16 R180, R12, R4.reuse, R180 ;  /* 0x000000040cb4723c */ /* 0x082ff000000418b4 */
[C---:B------:R-:W-:Y:S08]  /*8f70*/  HMMA.16816.F32.BF16 R176, R8.reuse, R4, R176 ;  /* 0x0000000408b0723c */ /* 0x040ff000000418b0 */
[-C--:B------:R-:W-:Y:S08]  /*8f80*/  HMMA.16816.F32.BF16 R184, R8, R6.reuse, R100 ;  /* 0x0000000608b8723c */ /* 0x080ff00000041864 */
[----:B------:R-:W-:Y:S01]  /*8f90*/  HMMA.16816.F32.BF16 R36, R12, R6, R36 ;  /* 0x000000060c24723c */ /* 0x000fe20000041824 */
[----:B------:R-:W1:Y:S07]  /*8fa0*/  LDSM.16.MT88.4 R4, [R2+0xf000] ;  /* 0x00f000000204783b */ /* 0x000e6e0000004200 */
[C---:B--2---:R-:W-:Y:S01]  /*8fb0*/  HMMA.16816.F32.BF16 R200, R8.reuse, R22, R64 ;  /* 0x0000001608c8723c */ /* 0x044fe20000041840 */
[----:B------:R-:W-:Y:S01]  /*8fc0*/  IMAD.MOV.U32 R64, RZ, RZ, R207 ;  /* 0x000000ffff407224 */ /* 0x000fe200078e00cf */
[----:B------:R-:W-:Y:S01]  /*8fd0*/  MOV R65, R206 ;  /* 0x000000ce00417202 */ /* 0x000fe20000000f00 */
[----:B------:R-:W-:Y:S01]  /*8fe0*/  IMAD.MOV.U32 R67, RZ, RZ, R205 ;  /* 0x000000ffff437224 */ /* 0x000fe200078e00cd */
[----:B------:R-:W-:Y:S01]  /*8ff0*/  MOV R66, R204 ;  /* 0x000000cc00427202 */ /* 0x000fe20000000f00 */
[----:B------:R-:W-:Y:S01]  /*9000*/  FADD.FTZ R3, R64, R3 ;  /* 0x0000000340037221 */ /* 0x000fe20000010000 */
[----:B------:R-:W2:Y:S02]  /*9010*/  LDSM.16.MT88.4 R204, [R2+0xd800] ;  /* 0x00d8000002cc783b */ /* 0x000ea40000004200 */
[----:B------:R-:W-:Y:S01]  /*9020*/  HMMA.16816.F32.BF16 R192, R8, R20, R108 ;  /* 0x0000001408c0723c */ /* 0x000fe2000004186c */
[----:B------:R-:W-:-:S04]  /*9030*/  FADD.FTZ R3, R66, R3 ;  /* 0x0000000342037221 */ /* 0x000fc80000010000 */
[----:B------:R-:W-:-:S03]  /*9040*/  FADD.FTZ R3, R43, R3 ;  /* 0x000000032b037221 */ /* 0x000fc60000010000 */
[----:B---3--:R-:W-:Y:S01]  /*9050*/  HMMA.16816.F32.BF16 R104, R8, R16, R104 ;  /* 0x000000100868723c */ /* 0x008fe20000041868 */
[----:B------:R-:W-:-:S07]  /*9060*/  FADD.FTZ R3, R50, R3 ;  /* 0x0000000332037221 */ /* 0x000fce0000010000 */
[----:B------:R-:W-:Y:S08]  /*9070*/  HMMA.16816.F32.BF16 R108, R8, R18, R60 ;  /* 0x00000012086c723c */ /* 0x000ff0000004183c */
[----:B------:R-:W-:Y:S01]  /*9080*/  HMMA.16816.F32.BF16 R100, R12, R16, R112 ;  /* 0x000000100c64723c */ /* 0x000fe20000041870 */
[----:B------:R3:W4:Y:S07]  /*9090*/  LDSM.16.MT88.4 R112, [R0+0xf800] ;  /* 0x00f800000070783b */ /* 0x00072e0000004200 */
[C---:B-1----:R-:W-:Y:S08]  /*90a0*/  HMMA.16816.F32.BF16 R120, R8.reuse, R4, R120 ;  /* 0x000000040878723c */ /* 0x042ff00000041878 */
[----:B------:R-:W-:Y:S01]  /*90b0*/  HMMA.16816.F32.BF16 R24, R8, R6, R24 ;  /* 0x000000060818723c */ /* 0x000fe20000041818 */
[----:B------:R1:W5:Y:S07]  /*90c0*/  LDSM.16.MT88.4 R8, [R2+0xf800] ;  /* 0x00f800000208783b */ /* 0x00036e0000004200 */
[----:B------:R-:W-:Y:S01]  /*90d0*/  HMMA.16816.F32.BF16 R116, R12, R4, R116 ;  /* 0x000000040c74723c */ /* 0x000fe20000041874 */
[----:B---3--:R-:W-:Y:S01]  /*90e0*/  FADD.FTZ R0, R251, R33 ;  /* 0x00000021fb007221 */ /* 0x008fe20000010000 */
[----:B------:R-:W-:Y:S01]  /*90f0*/  FADD.FTZ R4, R246, R40 ;  /* 0x00000028f6047221 */ /* 0x000fe20000010000 */
[----:B------:R-:W-:-:S02]  /*9100*/  FADD.FTZ R5, R35, R3 ;  /* 0x0000000323057221 */ /* 0x000fc40000010000 */
[----:B------:R-:W-:Y:S01]  /*9110*/  FADD.FTZ R0, R42, R0 ;  /* 0x000000002a007221 */ /* 0x000fe20000010000 */
[----:B------:R-:W-:Y:S02]  /*9120*/  FADD.FTZ R4, R247, R4 ;  /* 0x00000004f7047221 */ /* 0x000fe40000010000 */
[----:B------:R-:W-:Y:S01]  /*9130*/  HMMA.16816.F32.BF16 R196, R12, R20, R196 ;  /* 0x000000140cc4723c */ /* 0x000fe200000418c4 */
[----:B------:R-:W-:Y:S01]  /*9140*/  FADD.FTZ R0, R47, R0 ;  /* 0x000000002f007221 */ /* 0x000fe20000010000 */
[----:B------:R-:W-:-:S03]  /*9150*/  FADD.FTZ R4, R248, R4 ;  /* 0x00000004f8047221 */ /* 0x000fc60000010000 */
[----:B------:R-:W-:Y:S01]  /*9160*/  FADD.FTZ R0, R34, R0 ;  /* 0x0000000022007221 */ /* 0x000fe20000010000 */
[----:B------:R-:W-:Y:S01]  /*9170*/  FADD.FTZ R4, R249, R4 ;  /* 0x00000004f9047221 */ /* 0x000fe20000010000 */
[----:B-1----:R-:W-:Y:S01]  /*9180*/  FADD.FTZ R2, R65, R32 ;  /* 0x0000002041027221 */ /* 0x002fe20000010000 */
[----:B------:R-:W-:Y:S03]  /*9190*/  HMMA.16816.F32.BF16 R56, R12, R22, R56 ;  /* 0x000000160c38723c */ /* 0x000fe60000041838 */
[----:B------:R-:W-:-:S04]  /*91a0*/  FADD.FTZ R2, R67, R2 ;  /* 0x0000000243027221 */ /* 0x000fc80000010000 */
[----:B------:R-:W-:Y:S01]  /*91b0*/  FADD.FTZ R2, R46, R2 ;  /* 0x000000022e027221 */ /* 0x000fe20000010000 */
[----:B------:R-:W-:Y:S03]  /*91c0*/  HMMA.16816.F32.BF16 R52, R12, R18, R52 ;  /* 0x000000120c34723c */ /* 0x000fe60000041834 */
[----:B------:R-:W-:-:S04]  /*91d0*/  FADD.FTZ R2, R51, R2 ;  /* 0x0000000233027221 */ /* 0x000fc80000010000 */
        /* <DEDUP_REMOVED lines=44> */
[----:B------:R1:W-:Y:S04]  /*94a0*/  STL [R1+0xc0], R2 ;  /* 0x0000c00201007387 */ /* 0x0003e80000100800 */
[----:B------:R1:W-:Y:S03]  /*94b0*/  STL [R1+0xbc], R0 ;  /* 0x0000bc0001007387 */ /* 0x0003e60000100800 */
[C---:B--2---:R-:W-:Y:S08]  /*94c0*/  HMMA.16816.F32.BF16 R192, R124.reuse, R204, R192 ;  /* 0x000000cc7cc0723c */ /* 0x044ff000000418c0 */
[C---:B------:R-:W-:Y:S08]  /*94d0*/  HMMA.16816.F32.BF16 R200, R124.reuse, R206, R200 ;  /* 0x000000ce7cc8723c */ /* 0x040ff000000418c8 */
[C---:B----4-:R-:W-:Y:S08]  /*94e0*/  HMMA.16816.F32.BF16 R104, R124.reuse, R112, R104 ;  /* 0x000000707c68723c */ /* 0x050ff00000041868 */
[----:B------:R-:W-:Y:S08]  /*94f0*/  HMMA.16816.F32.BF16 R108, R124, R114, R108 ;  /* 0x000000727c6c723c */ /* 0x000ff0000004186c */
[C---:B------:R-:W-:Y:S08]  /*9500*/  HMMA.16816.F32.BF16 R180, R128.reuse, R188, R180 ;  /* 0x000000bc80b4723c */ /* 0x040ff000000418b4 */
[C---:B------:R-:W-:Y:S08]  /*9510*/  HMMA.16816.F32.BF16 R100, R128.reuse, R112, R100 ;  /* 0x000000708064723c */ /* 0x040ff00000041864 */
[----:B------:R-:W-:Y:S08]  /*9520*/  HMMA.16816.F32.BF16 R196, R128, R204, R196 ;  /* 0x000000cc80c4723c */ /* 0x000ff000000418c4 */
[----:B-----5:R-:W-:Y:S08]  /*9530*/  HMMA.16816.F32.BF16 R120, R124, R8, R120 ;  /* 0x000000087c78723c */ /* 0x020ff00000041878 */
        /* <DEDUP_REMOVED lines=14> */
[----:B------:R-:W5:Y:S04]  /*9620*/  LDL.LU R41, [R1+0x38] ;  /* 0x0000380001297983 */ /* 0x000f680000300800 */
[----:B------:R-:W5:Y:S04]  /*9630*/  LDL R48, [R1+0xc4] ;  /* 0x0000c40001307983 */ /* 0x000f680000100800 */
        /* <DEDUP_REMOVED lines=26> */
[----:B------:R-:W-:Y:S01]  /*97e0*/  LEA R6, P6, R7, R35, 0x1 ;  /* 0x0000002307067211 */ /* 0x000fe200078c08ff */
[----:B------:R-:W-:Y:S01]  /*97f0*/  UIADD3 UR4, UPT, UPT, UR22, -0x2, URZ ;  /* 0xfffffffe16047890 */ /* 0x000fe2000fffe0ff */
[----:B----4-:R-:W-:Y:S01]  /*9800*/  LEA.HI.X R9, R2, R45, R0, 0x7, P0 ;  /* 0x0000002d02097211 */ /* 0x010fe200000f3c00 */
[----:B------:R-:W-:Y:S01]  /*9810*/  IMAD.U32 R0, RZ, RZ, UR7 ;  /* 0x00000007ff007e24 */ /* 0x000fe2000f8e00ff */
[----:B------:R-:W-:Y:S01]  /*9820*/  LEA R4, P5, R5, R35, 0x1 ;  /* 0x0000002305047211 */ /* 0x000fe200078a08ff */
[----:B------:R-:W-:Y:S01]  /*9830*/  UISETP.GT.U32.AND UP0, UPT, UR4, UR19, UPT ;  /* 0x000000130400728c */ /* 0x000fe2000bf04070 */
[----:B------:R-:W-:Y:S01]  /*9840*/  LEA.HI.X R7, R7, R45, R3, 0x1, P6 ;  /* 0x0000002d07077211 */ /* 0x000fe200030f0c03 */
[----:B------:R-:W-:Y:S01]  /*9850*/  @!PT LDS RZ, [RZ] ;  /* 0x00000000fffff984 */ /* 0x000fe20000000800 */
[----:B------:R-:W-:Y:S01]  /*9860*/  @!PT LDS RZ, [RZ] ;  /* 0x00000000fffff984 */ /* 0x000fe20000000800 */
[----:B------:R-:W-:Y:S01]  /*9870*/  @!PT LDS RZ, [RZ] ;  /* 0x00000000fffff984 */ /* 0x000fe20000000800 */
[----:B------:R-:W-:Y:S01]  /*9880*/  @!P2 LDGSTS.E.BYPASS.LTC128B.128 [R233+0xc000], desc[UR28][R8.64] ;  /* 0x0c00000008e9afae */ /* 0x000fe2000b981a1c */
[----:B------:R-:W-:Y:S02]  /*9890*/  LEA R2, P0, R11, R35, 0x1 ;  /* 0x000000230b027211 */ /* 0x000fe400078008ff */
[-C--:B------:R-:W-:Y:S01]  /*98a0*/  LEA.HI.X R5, R5, R45.reuse, R0, 0x1, P5 ;  /* 0x0000002d05057211 */ /* 0x080fe200028f0c00 */
[----:B------:R-:W-:Y:S01]  /*98b0*/  @P2 STS.128 [R233+0xc000], RZ ;  /* 0x00c000ffe9002388 */ /* 0x000fe20000000c00 */
[----:B-----5:R-:W-:Y:S01]  /*98c0*/  LOP3.LUT R10, R44, R220, RZ, 0xfc, !PT ;  /* 0x000000dc2c0a7212 */ /* 0x020fe200078efcff */
[----:B------:R-:W-:Y:S01]  /*98d0*/  IMAD.MOV.U32 R138, RZ, RZ, R41 ;  /* 0x000000ffff8a7224 */ /* 0x000fe200078e0029 */
[----:B------:R-:W-:Y:S01]  /*98e0*/  LEA.HI.X R3, R11, R45, R12, 0x1, P0 ;  /* 0x0000002d0b037211 */ /* 0x000fe200000f0c0c */
[----:B------:R-:W-:Y:S01]  /*98f0*/  @!PT LDS RZ, [RZ] ;  /* 0x00000000fffff984 */ /* 0x000fe20000000800 */
[----:B------:R-:W-:Y:S01]  /*9900*/  @!PT LDS RZ, [RZ] ;  /* 0x00000000fffff984 */ /* 0x000fe20000000800 */
[----:B------:R-:W-:Y:S01]  /*9910*/  @!PT LDS RZ, [RZ] ;  /* 0x00000000fffff984 */ /* 0x000fe20000000800 */
[----:B------:R1:W-:Y:S01]  /*9920*/  @!P1 LDGSTS.E.BYPASS.LTC128B.128 [R233+0xe000], desc[UR28][R8.64+0x80] ;  /* 0x0e00008008e99fae */ /* 0x0003e2000b981a1c */
[----:B------:R-:W-:Y:S01]  /*9930*/  LEA R230, R10, UR5, 0x1 ;  /* 0x000000050ae67c11 */ /* 0x000fe2000f8e08ff */
[----:B------:R-:W-:-:S02]  /*9940*/  IMAD.MOV.U32 R45, RZ, RZ, 0x20 ;  /* 0x00000020ff2d7424 */ /* 0x000fc400078e00ff */
[----:B------:R-:W-:Y:S01]  /*9950*/  @P1 STS.128 [R233+0xe000], RZ ;  /* 0x00e000ffe9001388 */ /* 0x000fe20000000c00 */
[----:B------:R-:W-:Y:S02]  /*9960*/  IMAD.MOV.U32 R232, RZ, RZ, R48 ;  /* 0x000000ffffe87224 */ /* 0x000fe400078e0030 */
[----:B------:R-:W-:Y:S01]  /*9970*/  SEL R0, R45, 0xffffffe0, !P3 ;  /* 0xffffffe02d007807 */ /* 0x000fe20005800000 */
[----:B------:R-:W-:Y:S01]  /*9980*/  @!PT LDS RZ, [RZ] ;  /* 0x00000000fffff984 */ /* 0x000fe20000000800 */
[----:B------:R-:W-:Y:S01]  /*9990*/  @!PT LDS RZ, [RZ] ;  /* 0x00000000fffff984 */ /* 0x000fe20000000800 */
[----:B------:R-:W-:Y:S01]  /*99a0*/  @!PT LDS RZ, [RZ] ;  /* 0x00000000fffff984 */ /* 0x000fe20000000800 */
[----:B------:R-:W-:Y:S01]  /*99b0*/  @!P2 LDGSTS.E.BYPASS.LTC128B.128 [R233+0xc800], desc[UR28][R6.64] ;  /* 0x0c80000006e9afae */ /* 0x000fe2000b981a1c */
[----:B------:R-:W-:-:S03]  /*99c0*/  IMAD.MOV.U32 R252, RZ, RZ, R49 ;  /* 0x000000fffffc7224 */ /* 0x000fc600078e0031 */
[----:B------:R-:W-:Y:S01]  /*99d0*/  @P2 STS.128 [R233+0xc800], RZ ;  /* 0x00c800ffe9002388 */ /* 0x000fe20000000c00 */
[----:B------:R-:W-:Y:S02]  /*99e0*/  IMAD.IADD R0, R231, 0x1, R0 ;  /* 0x00000001e7007824 */ /* 0x000fe400078e0200 */
[--C-:B------:R-:W-:Y:S01]  /*99f0*/  IMAD.IADD R252, R252, 0x1, R230.reuse ;  /* 0x00000001fcfc7824 */ /* 0x100fe200078e02e6 */
        /* <DEDUP_REMOVED lines=29> */
[----:B------:R-:W-:Y:S01]  /*9bd0*/  LDSM.16.M88.4 R20, [R0+0x8000] ;  /* 0x008000000014783b */ /* 0x000fe20000000200 */
[----:B--2---:R-:W-:-:S03]  /*9be0*/  IMAD.IADD R2, R138, 0x1, R230 ;  /* 0x000000018a027824 */ /* 0x004fc600078e02e6 */
[----:B------:R-:W-:Y:S04]  /*9bf0*/  LDSM.16.M88.4 R24, [R231+0x9800] ;  /* 0x00980000e718783b */ /* 0x000fe80000000200 */
[----:B------:R-:W2:Y:S04]  /*9c00*/  LDSM.16.M88.4 R4, [R2+0x2000] ;  /* 0x002000000204783b */ /* 0x000ea80000000200 */
[----:B------:R-:W5:Y:S04]  /*9c10*/  LDSM.16.M88.4 R48, [R0+0x8800] ;  /* 0x008800000030783b */ /* 0x000f680000000200 */
[----:B------:R-:W5:Y:S04]  /*9c20*/  LDSM.16.M88.4 R44, [R0+0x9000] ;  /* 0x00900000002c783b */ /* 0x000f680000000200 */
[----:B------:R-:W5:Y:S04]  /*9c30*/  LDSM.16.M88.4 R40, [R0+0x9800] ;  /* 0x009800000028783b */ /* 0x000f680000000200 */
[----:B------:R-:W5:Y:S01]  /*9c40*/  LDSM.16.M88.4 R12, [R230] ;  /* 0x00000000e60c783b */ /* 0x000f620000000200 */
[C---:B-1----:R-:W-:Y:S03]  /*9c50*/  HMMA.16816.F32.BF16 R56, R8.reuse, R36, RZ ;  /* 0x000000240838723c */ /* 0x042fe600000418ff */
[----:B------:R-:W0:Y:S05]  /*9c60*/  LDGDEPBAR ;  /* 0x00000000000079af */ /* 0x000e2a0000000000 */
[C---:B------:R-:W-:Y:S08]  /*9c70*/  HMMA.16816.F32.BF16 R208, R8.reuse, R38, RZ ;  /* 0x0000002608d0723c */ /* 0x040ff000000418ff */
[C---:B---3--:R-:W-:Y:S08]  /*9c80*/  HMMA.16816.F32.BF16 R52, R8.reuse, R32, RZ ;  /* 0x000000200834723c */ /* 0x048ff000000418ff */
[----:B----4-:R-:W-:Y:S08]  /*9c90*/  HMMA.16816.F32.BF16 R16, R8, R28, RZ ;  /* 0x0000001c0810723c */ /* 0x010ff000000418ff */
[C---:B--2---:R-:W-:Y:S08]  /*9ca0*/  HMMA.16816.F32.BF16 R212, R4.reuse, R20, R56 ;  /* 0x0000001404d4723c */ /* 0x044ff00000041838 */
[----:B------:R-:W-:Y:S08]  /*9cb0*/  HMMA.16816.F32.BF16 R56, R4, R22, R208 ;  /* 0x000000160438723c */ /* 0x000ff000000418d0 */
[C---:B------:R-:W-:Y:S08]  /*9cc0*/  HMMA.16816.F32.BF16 R60, R8.reuse, R24, RZ ;  /* 0x00000018083c723c */ /* 0x040ff000000418ff */
[C---:B------:R-:W-:Y:S08]  /*9cd0*/  HMMA.16816.F32.BF16 R140, R8.reuse, R34, RZ ;  /* 0x00000022088c723c */ /* 0x040ff000000418ff */
[C---:B------:R-:W-:Y:S08]  /*9ce0*/  HMMA.16816.F32.BF16 R64, R8.reuse, R30, RZ ;  /* 0x0000001e0840723c */ /* 0x040ff000000418ff */
[----:B------:R-:W-:Y:S08]  /*9cf0*/  HMMA.16816.F32.BF16 R8, R8, R26, RZ ;  /* 0x0000001a0808723c */ /* 0x000ff000000418ff */
[----:B-----5:R-:W-:Y:S01]  /*9d00*/  HMMA.16816.F32.BF16 R216, R4, R48, R52 ;  /* 0x0000003004d8723c */ /* 0x020fe20000041834 */
[----:B------:R-:W-:-:S02]  /*9d10*/  IMAD.MOV.U32 R55, RZ, RZ, R56 ;  /* 0x000000ffff377224 */ /* 0x000fc400078e0038 */
[----:B------:R-:W-:Y:S02]  /*9d20*/  IMAD.MOV.U32 R54, RZ, RZ, R57 ;  /* 0x000000ffff367224 */ /* 0x000fe400078e0039 */
[----:B------:R-:W-:Y:S02]  /*9d30*/  IMAD.MOV.U32 R53, RZ, RZ, R58 ;  /* 0x000000ffff357224 */ /* 0x000fe400078e003a */
[----:B------:R-:W-:Y:S01]  /*9d40*/  IMAD.MOV.U32 R52, RZ, RZ, R59 ;  /* 0x000000ffff347224 */ /* 0x000fe200078e003b */
[C---:B------:R-:W-:Y:S01]  /*9d50*/  HMMA.16816.F32.BF16 R240, R4.reuse, R44, R16 ;  /* 0x0000002c04f0723c */ /* 0x040fe20000041810 */
[----:B------:R-:W1:Y:S07]  /*9d60*/  LDSM.16.M88.4 R16, [R2] ;  /* 0x000000000210783b */ /* 0x000e6e0000000200 */
        /* <DEDUP_REMOVED lines=20> */
[----:B------:R-:W-:Y:S07]  /*9eb0*/  LDSM.16.M88.4 R24, [R225+0x9000] ;  /* 0x00900000e118783b */ /* 0x000fee0000000200 */
[C---:B-1----:R-:W-:Y:S08]  /*9ec0*/  HMMA.16816.F32.BF16 R56, R16.reuse, R20, R56 ;  /* 0x000000141038723c */ /* 0x042ff00000041838 */
[C---:B------:R-:W-:Y:S01]  /*9ed0*/  HMMA.16816.F32.BF16 R60, R16.reuse, R44, R8 ;  /* 0x0000002c103c723c */ /* 0x040fe20000041808 */
[----:B------:R-:W-:Y:S07]  /*9ee0*/  LDSM.16.M88.4 R8, [R252] ;  /* 0x00000000fc08783b */ /* 0x000fee0000000200 */
[C---:B------:R-:W-:Y:S01]  /*9ef0*/  HMMA.16816.F32.BF16 R220, R16.reuse, R40, R4 ;  /* 0x0000002810dc723c */ /* 0x040fe20000041804 */
[----:B------:R-:W1:Y:S07]  /*9f00*/  LDSM.16.M88.4 R4, [R252+0x2000] ;  /* 0x00200000fc04783b */ /* 0x000e6e0000000200 */
[C---:B------:R-:W-:Y:S01]  /*9f10*/  HMMA.16816.F32.BF16 R36, R16.reuse, R22, R36 ;  /* 0x000000161024723c */ /* 0x040fe20000041824 */
[----:B------:R-:W2:Y:S07]  /*9f20*/  LDSM.16.M88.4 R20, [R225+0x8000] ;  /* 0x00800000e114783b */ /* 0x000eae0000000200 */
[C---:B------:R-:W-:Y:S08]  /*9f30*/  HMMA.16816.F32.BF16 R140, R16.reuse, R48, R52 ;  /* 0x00000030108c723c */ /* 0x040ff00000041834 */
[C---:B------:R-:W-:Y:S01]  /*9f40*/  HMMA.16816.F32.BF16 R40, R16.reuse, R42, R12 ;  /* 0x0000002a1028723c */ /* 0x040fe2000004180c */
[----:B------:R-:W3:Y:S07]  /*9f50*/  LDSM.16.M88.4 R12, [R225+0x8800] ;  /* 0x00880000e10c783b */ /* 0x000eee0000000200 */
[C---:B------:R-:W-:Y:S01]  /*9f60*/  HMMA.16816.F32.BF16 R52, R16.reuse, R46, R28 ;  /* 0x0000002e1034723c */ /* 0x040fe2000004181c */
[----:B------:R-:W4:Y:S07]  /*9f70*/  LDSM.16.M88.4 R28, [R225+0x9800] ;  /* 0x00980000e11c783b */ /* 0x000f2e0000000200 */
[----:B------:R-:W-:Y:S01]  /*9f80*/  HMMA.16816.F32.BF16 R48, R16, R50, R32 ;  /* 0x000000321030723c */ /* 0x000fe20000041820 */
[----:B------:R-:W-:-:S02]  /*9f90*/  IMAD.MOV.U32 R16, RZ, RZ, R139 ;  /* 0x000000ffff107224 */ /* 0x000fc400078e008b */
[----:B------:R-:W-:Y:S02]  /*9fa0*/  IMAD.MOV.U32 R17, RZ, RZ, R133 ;  /* 0x000000ffff117224 */ /* 0x000fe400078e0085 */
[----:B------:R-:W-:Y:S02]  /*9fb0*/  IMAD.MOV.U32 R18, RZ, RZ, R132 ;  /* 0x000000ffff127224 */ /* 0x000fe400078e0084 */
[----:B------:R-:W-:Y:S01]  /*9fc0*/  IMAD.MOV.U32 R19, RZ, RZ, R3 ;  /* 0x000000ffff137224 */ /* 0x000fe200078e0003 */
[----:B-1----:R-:W-:Y:S08]  /*9fd0*/  HMMA.16816.F32.BF16 R240, R4, R24, R240 ;  /* 0x0000001804f0723c */ /* 0x002ff000000418f0 */
[C---:B--2---:R-:W-:Y:S08]  /*9fe0*/  HMMA.16816.F32.BF16 R44, R8.reuse, R20, R56 ;  /* 0x00000014082c723c */ /* 0x044ff00000041838 */
[----:B------:R-:W-:Y:S08]  /*9ff0*/  HMMA.16816.F32.BF16 R36, R8, R22, R36 ;  /* 0x000000160824723c */ /* 0x000ff00000041824 */
[C---:B---3--:R-:W-:Y:S08]  /*a000*/  HMMA.16816.F32.BF16 R56, R4.reuse, R12, R16 ;  /* 0x0000000c0438723c */ /* 0x048ff00000041810 */
[----:B----4-:R-:W-:Y:S03]  /*a010*/  HMMA.16816.F32.BF16 R16, R4, R28, R216 ;  /* 0x0000001c0410723c */ /* 0x010fe600000418d8 */
[----:B------:R-:W-:-:S05]  /*a020*/  IMAD.MOV.U32 R3, RZ, RZ, R37 ;  /* 0x000000ffff037224 */ /* 0x000fca00078e0025 */
        /* <DEDUP_REMOVED lines=18> */
[----:B------:R-:W-:Y:S01]  /*a150*/  IMAD.MOV.U32 R37, RZ, RZ, R7 ;  /* 0x000000ffff257224 */ /* 0x000fe200078e0007 */
[----:B------:R-:W-:Y:S01]  /*a160*/  LDSM.16.M88.4 R16, [R226+0x8000] ;  /* 0x00800000e210783b */ /* 0x000fe20000000200 */
[----:B------:R-:W-:-:S02]  /*a170*/  IMAD.MOV.U32 R38, RZ, RZ, R6 ;  /* 0x000000ffff267224 */ /* 0x000fc400078e0006 */
[----:B------:R-:W-:Y:S01]  /*a180*/  IMAD.MOV.U32 R39, RZ, RZ, R5 ;  /* 0x000000ffff277224 */ /* 0x000fe200078e0005 */
[C---:B------:R-:W-:Y:S08]  /*a190*/  HMMA.16816.F32.BF16 R24, R8.reuse, R26, R52 ;  /* 0x0000001a0818723c */ /* 0x040ff00000041834 */
[----:B------:R-:W-:Y:S01]  /*a1a0*/  HMMA.16816.F32.BF16 R248, R8, R12, R140 ;  /* 0x0000000c08f8723c */ /* 0x000fe2000004188c */
[----:B------:R-:W-:-:S02]  /*a1b0*/  IMAD.MOV.U32 R143, RZ, RZ, R3 ;  /* 0x000000ffff8f7224 */ /* 0x000fc400078e0003 */
[----:B------:R-:W-:Y:S02]  /*a1c0*/  IMAD.MOV.U32 R142, RZ, RZ, R4 ;  /* 0x000000ffff8e7224 */ /* 0x000fe400078e0004 */
[----:B------:R-:W-:-:S03]  /*a1d0*/  IMAD.IADD R3, R138, 0x1, R252 ;  /* 0x000000018a037824 */ /* 0x000fc600078e02fc */
[C---:B------:R-:W-:Y:S02]  /*a1e0*/  HMMA.16816.F32.BF16 R212, R8.reuse, R14, R48 ;  /* 0x0000000e08d4723c */ /* 0x040fe40000041830 */
[----:B------:R-:W1:Y:S01]  /*a1f0*/  LDSM.16.M88.4 R4, [R3+0x2000] ;  /* 0x002000000304783b */ /* 0x000e620000000200 */
[----:B------:R-:W-:Y:S02]  /*a200*/  IMAD.MOV.U32 R139, RZ, RZ, R24 ;  /* 0x000000ffff8b7224 */ /* 0x000fe400078e0018 */
[----:B------:R-:W-:Y:S01]  /*a210*/  IMAD.MOV.U32 R138, RZ, RZ, R25 ;  /* 0x000000ffff8a7224 */ /* 0x000fe200078e0019 */
[----:B------:R-:W2:Y:S01]  /*a220*/  LDSM.16.M88.4 R12, [R3] ;  /* 0x00000000030c783b */ /* 0x000ea20000000200 */
[----:B------:R-:W-:Y:S01]  /*a230*/  IMAD.MOV.U32 R24, RZ, RZ, R142 ;  /* 0x000000ffff187224 */ /* 0x000fe200078e008e */
[----:B------:R-:W-:Y:S01]  /*a240*/  HMMA.16816.F32.BF16 R52, R8, R28, R220 ;  /* 0x0000001c0834723c */ /* 0x000fe200000418dc */
[----:B------:R-:W-:Y:S01]  /*a250*/  IMAD.MOV.U32 R25, RZ, RZ, R143 ;  /* 0x000000ffff197224 */ /* 0x000fe200078e008f */
[----:B------:R-:W-:Y:S01]  /*a260*/  STL [R1+0x38], R3 ;  /* 0x0000380301007387 */ /* 0x000fe20000100800 */
[----:B------:R-:W-:-:S02]  /*a270*/  IMAD.MOV.U32 R133, RZ, RZ, R26 ;  /* 0x000000ffff857224 */ /* 0x000fc400078e001a */
[----:B------:R-:W-:Y:S02]  /*a280*/  IMAD.MOV.U32 R132, RZ, RZ, R27 ;  /* 0x000000ffff847224 */ /* 0x000fe400078e001b */
[----:B------:R-:W-:Y:S01]  /*a290*/  IMAD.MOV.U32 R26, RZ, RZ, R23 ;  /* 0x000000ffff1a7224 */ /* 0x000fe200078e0017 */
[----:B------:R-:W-:Y:S01]  /*a2a0*/  HMMA.16816.F32.BF16 R140, R8, R30, R40 ;  /* 0x0000001e088c723c */ /* 0x000fe20000041828 */
[----:B------:R-:W-:Y:S01]  /*a2b0*/  IMAD.MOV.U32 R27, RZ, RZ, R22 ;  /* 0x000000ffff1b7224 */ /* 0x000fe200078e0016 */
[----:B------:R-:W3:Y:S01]  /*a2c0*/  LDSM.16.M88.4 R28, [R226+0x9800] ;  /* 0x00980000e21c783b */ /* 0x000ee20000000200 */
[----:B------:R-:W-:Y:S02]  /*a2d0*/  IMAD.MOV.U32 R42, RZ, RZ, R21 ;  /* 0x000000ffff2a7224 */ /* 0x000fe400078e0015 */
[----:B------:R-:W-:Y:S01]  /*a2e0*/  IMAD.MOV.U32 R43, RZ, RZ, R20 ;  /* 0x000000ffff2b7224 */ /* 0x000fe200078e0014 */
[----:B------:R-:W-:Y:S01]  /*a2f0*/  LDSM.16.M88.4 R8, [R226+0x8800] ;  /* 0x00880000e208783b */ /* 0x000fe20000000200 */
[----:B------:R-:W-:-:S02]  /*a300*/  IMAD.MOV.U32 R40, RZ, RZ, R239 ;  /* 0x000000ffff287224 */ /* 0x000fc400078e00ef */
[----:B------:R-:W-:Y:S01]  /*a310*/  IMAD.MOV.U32 R41, RZ, RZ, R227 ;  /* 0x000000ffff297224 */ /* 0x000fe200078e00e3 */
[----:B------:R-:W4:Y:S01]  /*a320*/  LDSM.16.M88.4 R20, [R226+0x9000] ;  /* 0x00900000e214783b */ /* 0x000f220000000200 */
[----:B------:R-:W-:Y:S02]  /*a330*/  IMAD.MOV.U32 R220, RZ, RZ, R36 ;  /* 0x000000ffffdc7224 */ /* 0x000fe400078e0024 */
[----:B------:R-:W-:Y:S02]  /*a340*/  IMAD.MOV.U32 R221, RZ, RZ, R37 ;  /* 0x000000ffffdd7224 */ /* 0x000fe400078e0025 */
[----:B------:R-:W-:Y:S02]  /*a350*/  IMAD.MOV.U32 R222, RZ, RZ, R38 ;  /* 0x000000ffffde7224 */ /* 0x000fe400078e0026 */
[----:B------:R-:W-:Y:S02]  /*a360*/  IMAD.MOV.U32 R223, RZ, RZ, R39 ;  /* 0x000000ffffdf7224 */ /* 0x000fe400078e0027 */
[----:B------:R-:W-:-:S02]  /*a370*/  IMAD.MOV.U32 R51, RZ, RZ, R52 ;  /* 0x000000ffff337224 */ /* 0x000fc400078e0034 */
[----:B------:R-:W-:Y:S02]  /*a380*/  IMAD.MOV.U32 R50, RZ, RZ, R53 ;  /* 0x000000ffff327224 */ /* 0x000fe400078e0035 */
[----:B------:R-:W-:Y:S02]  /*a390*/  IMAD.MOV.U32 R49, RZ, RZ, R54 ;  /* 0x000000ffff317224 */ /* 0x000fe400078e0036 */
[----:B------:R-:W-:Y:S01]  /*a3a0*/  IMAD.MOV.U32 R48, RZ, RZ, R55 ;  /* 0x000000ffff307224 */ /* 0x000fe200078e0037 */
[-C--:B-1----:R-:W-:Y:S08]  /*a3b0*/  HMMA.16816.F32.BF16 R36, R4, R16.reuse, R32 ;  /* 0x000000100424723c */ /* 0x082ff00000041820 */
[----:B--2---:R-:W-:Y:S08]  /*a3c0*/  HMMA.16816.F32.BF16 R32, R12, R16, R44 ;  /* 0x000000100c20723c */ /* 0x004ff0000004182c */
[C---:B---3--:R-:W-:Y:S08]  /*a3d0*/  HMMA.16816.F32.BF16 R44, R4.reuse, R28, R40 ;  /* 0x0000001c042c723c */ /* 0x048ff00000041828 */
[----:B----4-:R-:W-:Y:S01]  /*a3e0*/  HMMA.16816.F32.BF16 R52, R4, R20, R240 ;  /* 0x000000140434723c */ /* 0x010fe200000418f0 */
[----:B------:R-:W-:-:S02]  /*a3f0*/  IMAD.MOV.U32 R240, RZ, RZ, R51 ;  /* 0x000000fffff07224 */ /* 0x000fc400078e0033 */
[----:B------:R-:W-:Y:S02]  /*a400*/  IMAD.MOV.U32 R241, RZ, RZ, R50 ;  /* 0x000000fffff17224 */ /* 0x000fe400078e0032 */
[----:B------:R-:W-:Y:S02]  /*a410*/  IMAD.MOV.U32 R242, RZ, RZ, R49 ;  /* 0x000000fffff27224 */ /* 0x000fe400078e0031 */
[----:B------:R-:W-:Y:S01]  /*a420*/  IMAD.MOV.U32 R243, RZ, RZ, R48 ;  /* 0x000000fffff37224 */ /* 0x000fe200078e0030 */
[C---:B------:R-:W-:Y:S08]  /*a430*/  HMMA.16816.F32.BF16 R60, R4.reuse, R8, R56 ;  /* 0x00000008043c723c */ /* 0x040ff00000041838 */
[C---:B------:R-:W-:Y:S08]  /*a440*/  HMMA.16816.F32.BF16 R40, R4.reuse, R30, R220 ;  /* 0x0000001e0428723c */ /* 0x040ff000000418dc */
        /* <DEDUP_REMOVED lines=10> */
[C---:B------:R-:W-:Y:S08]  /*a4f0*/  HMMA.16816.F32.BF16 R248, R12.reuse, R8, R248 ;  /* 0x000000080cf8723c */ /* 0x040ff000000418f8 */
[C---:B------:R-:W-:Y:S01]  /*a500*/  HMMA.16816.F32.BF16 R216, R12.reuse, R10, R212 ;  /* 0x0000000a0cd8723c */ /* 0x040fe200000418d4 */
[----:B------:R-:W2:Y:S07]  /*a510*/  LDSM.16.M88.4 R8, [R230+0x4000] ;  /* 0x00400000e608783b */ /* 0x000eae0000000200 */
[C---:B------:R-:W-:Y:S08]  /*a520*/  HMMA.16816.F32.BF16 R208, R12.reuse, R20, R208 ;  /* 0x000000140cd0723c */ /* 0x040ff000000418d0 */
[C---:B------:R-:W-:Y:S01]  /*a530*/  HMMA.16816.F32.BF16 R212, R12.reuse, R22, R244 ;  /* 0x000000160cd4723c */ /* 0x040fe200000418f4 */
[----:B------:R-:W3:Y:S07]  /*a540*/  LDSM.16.M88.4 R20, [R231+0xa800] ;  /* 0x00a80000e714783b */ /* 0x000eee0000000200 */
[C---:B------:R-:W-:Y:S08]  /*a550*/  HMMA.16816.F32.BF16 R244, R12.reuse, R28, R240 ;  /* 0x0000001c0cf4723c */ /* 0x040ff000000418f0 */
[----:B------:R-:W-:Y:S08]  /*a560*/  HMMA.16816.F32.BF16 R28, R12, R30, R140 ;  /* 0x0000001e0c1c723c */ /* 0x000ff0000004188c */
[-C--:B-1----:R-:W-:Y:S08]  /*a570*/  HMMA.16816.F32.BF16 R16, R4, R24.reuse, R36 ;  /* 0x000000180410723c */ /* 0x082ff00000041824 */
[----:B--2---:R-:W-:Y:S08]  /*a580*/  HMMA.16816.F32.BF16 R12, R8, R24, R32 ;  /* 0x00000018080c723c */ /* 0x004ff00000041820 */
[----:B------:R-:W-:Y:S03]  /*a590*/  HMMA.16816.F32.BF16 R64, R4, R26, R64 ;  /* 0x0000001a0440723c */ /* 0x000fe60000041840 */
[----:B------:R-:W-:-:S02]  /*a5a0*/  IMAD.MOV.U32 R139, RZ, RZ, R16 ;  /* 0x000000ffff8b7224 */ /* 0x000fc400078e0010 */
[----:B------:R-:W-:Y:S02]  /*a5b0*/  IMAD.MOV.U32 R138, RZ, RZ, R17 ;  /* 0x000000ffff8a7224 */ /* 0x000fe400078e0011 */
[----:B------:R-:W-:Y:S01]  /*a5c0*/  IMAD.MOV.U32 R133, RZ, RZ, R18 ;  /* 0x000000ffff857224 */ /* 0x000fe200078e0012 */
[C---:B---3--:R-:W-:Y:S01]  /*a5d0*/  HMMA.16816.F32.BF16 R60, R4.reuse, R20, R60 ;  /* 0x00000014043c723c */ /* 0x048fe2000004183c */
[----:B------:R-:W-:Y:S02]  /*a5e0*/  IMAD.MOV.U32 R132, RZ, RZ, R19 ;  /* 0x000000ffff847224 */ /* 0x000fe400078e0013 */
[----:B------:R-:W-:Y:S01]  /*a5f0*/  IMAD.MOV.U32 R37, RZ, RZ, R12 ;  /* 0x000000ffff257224 */ /* 0x000fe200078e000c */
[----:B------:R-:W1:Y:S01]  /*a600*/  LDSM.16.M88.4 R16, [R231+0xb000] ;  /* 0x00b00000e710783b */ /* 0x000e620000000200 */
[----:B------:R-:W-:Y:S02]  /*a610*/  IMAD.MOV.U32 R36, RZ, RZ, R13 ;  /* 0x000000ffff247224 */ /* 0x000fe400078e000d */
[----:B------:R-:W-:Y:S01]  /*a620*/  IMAD.MOV.U32 R35, RZ, RZ, R14 ;  /* 0x000000ffff237224 */ /* 0x000fe200078e000e */
[----:B------:R-:W-:Y:S01]  /*a630*/  HMMA.16816.F32.BF16 R240, R4, R22, R56 ;  /* 0x0000001604f0723c */ /* 0x000fe20000041838 */
[----:B------:R-:W-:-:S02]  /*a640*/  IMAD.MOV.U32 R34, RZ, RZ, R15 ;  /* 0x000000ffff227224 */ /* 0x000fc400078e000f */
[----:B------:R-:W2:Y:S01]  /*a650*/  LDSM.16.M88.4 R12, [R231+0xb800] ;  /* 0x00b80000e70c783b */ /* 0x000ea20000000200 */
[----:B------:R-:W-:Y:S02]  /*a660*/  IMAD.MOV.U32 R39, RZ, RZ, R66 ;  /* 0x000000ffff277224 */ /* 0x000fe400078e0042 */
[----:B------:R-:W-:Y:S02]  /*a670*/  IMAD.MOV.U32 R38, RZ, RZ, R67 ;  /* 0x000000ffff267224 */ /* 0x000fe400078e0043 */
[----:B------:R-:W-:Y:S02]  /*a680*/  IMAD.MOV.U32 R239, RZ, RZ, R64 ;  /* 0x000000ffffef7224 */ /* 0x000fe400078e0040 */
[----:B------:R-:W-:Y:S02]  /*a690*/  IMAD.MOV.U32 R227, RZ, RZ, R65 ;  /* 0x000000ffffe37224 */ /* 0x000fe400078e0041 */
[----:B------:R-:W-:Y:S02]  /*a6a0*/  IMAD.MOV.U32 R25, RZ, RZ, R62 ;  /* 0x000000ffff197224 */ /* 0x000fe400078e003e */
[----:B------:R-:W-:-:S02]  /*a6b0*/  IMAD.MOV.U32 R24, RZ, RZ, R63 ;  /* 0x000000ffff187224 */ /* 0x000fc400078e003f */
[----:B------:R-:W-:Y:S02]  /*a6c0*/  IMAD.MOV.U32 R33, RZ, RZ, R60 ;  /* 0x000000ffff217224 */ /* 0x000fe400078e003c */
[----:B------:R-:W-:Y:S01]  /*a6d0*/  IMAD.MOV.U32 R32, RZ, RZ, R61 ;  /* 0x000000ffff207224 */ /* 0x000fe200078e003d */
[C---:B-1----:R-:W-:Y:S08]  /*a6e0*/  HMMA.16816.F32.BF16 R140, R4.reuse, R16, R52 ;  /* 0x00000010048c723c */ /* 0x042ff00000041834 */
[C---:B------:R-:W-:Y:S08]  /*a6f0*/  HMMA.16816.F32.BF16 R64, R4.reuse, R18, R48 ;  /* 0x000000120440723c */ /* 0x040ff00000041830 */
[C---:B--2---:R-:W-:Y:S08]  /*a700*/  HMMA.16816.F32.BF16 R60, R4.reuse, R12, R44 ;  /* 0x0000000c043c723c */ /* 0x044ff0000004182c */
        /* <DEDUP_REMOVED lines=13> */
[----:B------:R-:W-:Y:S01]  /*a7e0*/  IMAD.MOV.U32 R216, RZ, RZ, R33 ;  /* 0x000000ffffd87224 */ /* 0x000fe200078e0021 */
[----:B------:R-:W1:Y:S01]  /*a7f0*/  LDSM.16.M88.4 R20, [R0+0xa800] ;  /* 0x00a800000014783b */ /* 0x000e620000000200 */
[----:B------:R-:W-:Y:S02]  /*a800*/  IMAD.MOV.U32 R217, RZ, RZ, R32 ;  /* 0x000000ffffd97224 */ /* 0x000fe400078e0020 */
[----:B------:R-:W-:Y:S02]  /*a810*/  IMAD.MOV.U32 R218, RZ, RZ, R25 ;  /* 0x000000ffffda7224 */ /* 0x000fe400078e0019 */
[----:B------:R-:W-:Y:S01]  /*a820*/  IMAD.MOV.U32 R219, RZ, RZ, R24 ;  /* 0x000000ffffdb7224 */ /* 0x000fe200078e0018 */
[----:B------:R-:W-:Y:S01]  /*a830*/  HMMA.16816.F32.BF16 R36, R8, R16, R208 ;  /* 0x000000100824723c */ /* 0x000fe200000418d0 */
[----:B------:R-:W2:Y:S01]  /*a840*/  LDSM.16.M88.4 R24, [R0+0xa000] ;  /* 0x00a000000018783b */ /* 0x000ea20000000200 */
[----:B------:R-:W-:-:S02]  /*a850*/  IMAD.MOV.U32 R208, RZ, RZ, R139 ;  /* 0x000000ffffd07224 */ /* 0x000fc400078e008b */
[----:B------:R-:W-:Y:S02]  /*a860*/  IMAD.MOV.U32 R209, RZ, RZ, R138 ;  /* 0x000000ffffd17224 */ /* 0x000fe400078e008a */
[----:B------:R-:W-:Y:S02]  /*a870*/  IMAD.MOV.U32 R210, RZ, RZ, R133 ;  /* 0x000000ffffd27224 */ /* 0x000fe400078e0085 */
[----:B------:R-:W-:Y:S01]  /*a880*/  HMMA.16816.F32.BF16 R32, R8, R18, R212 ;  /* 0x000000120820723c */ /* 0x000fe200000418d4 */
[----:B------:R-:W3:Y:S01]  /*a890*/  LDSM.16.M88.4 R16, [R0+0xb000] ;  /* 0x00b000000010783b */ /* 0x000ee20000000200 */
[----:B------:R-:W-:-:S06]  /*a8a0*/  IMAD.MOV.U32 R211, RZ, RZ, R132 ;  /* 0x000000ffffd37224 */ /* 0x000fcc00078e0084 */
[C---:B------:R-:W-:Y:S08]  /*a8b0*/  HMMA.16816.F32.BF16 R56, R8.reuse, R12, R244 ;  /* 0x0000000c0838723c */ /* 0x040ff000000418f4 */
[----:B------:R-:W-:Y:S01]  /*a8c0*/  HMMA.16816.F32.BF16 R28, R8, R14, R28 ;  /* 0x0000000e081c723c */ /* 0x000fe2000004181c */
[----:B------:R4:W5:Y:S04]  /*a8d0*/  LDSM.16.M88.4 R12, [R0+0xb800] ;  /* 0x00b80000000c783b */ /* 0x0009680000000200 */
[----:B------:R3:W5:Y:S03]  /*a8e0*/  LDSM.16.M88.4 R8, [R2+0x4000] ;  /* 0x004000000208783b */ /* 0x0007660000000200 */
[C---:B-1----:R-:W-:Y:S08]  /*a8f0*/  HMMA.16816.F32.BF16 R216, R4.reuse, R20, R216 ;  /* 0x0000001404d8723c */ /* 0x042ff000000418d8 */
[----:B--2---:R-:W-:Y:S01]  /*a900*/  HMMA.16816.F32.BF16 R244, R4, R24, R208 ;  /* 0x0000001804f4723c */ /* 0x004fe200000418d0 */
[----:B----4-:R-:W-:-:S07]  /*a910*/  IMAD.U32 R0, RZ, RZ, UR22 ;  /* 0x00000016ff007e24 */ /* 0x010fce000f8e00ff */
[----:B---3--:R-:W-:Y:S01]  /*a920*/  HMMA.16816.F32.BF16 R208, R4, R18, R64 ;  /* 0x0000001204d0723c */ /* 0x008fe20000041840 */
[----:B------:R-:W-:Y:S02]  /*a930*/  IMAD R0, R0, 0x40, R232 ;  /* 0x0000004000007824 */ /* 0x000fe400078e02e8 */
[----:B------:R-:W-:-:S05]  /*a940*/  VIADD R2, R234, 0x8 ;  /* 0x00000008ea027836 */ /* 0x000fca0000000000 */
[C---:B------:R-:W-:Y:S08]  /*a950*/  HMMA.16816.F32.BF16 R212, R4.reuse, R16, R140 ;  /* 0x0000001004d4723c */ /* 0x040ff0000004188c */
[C---:B-----5:R-:W-:Y:S08]  /*a960*/  HMMA.16816.F32.BF16 R64, R4.reuse, R14, R52 ;  /* 0x0000000e0440723c */ /* 0x060ff00000041834 */
[----:B------:R-:W-:Y:S08]  /*a970*/  HMMA.16816.F32.BF16 R140, R4, R12, R60 ;  /* 0x0000000c048c723c */ /* 0x000ff0000004183c */
[-C--:B------:R-:W-:Y:S08]  /*a980*/  HMMA.16816.F32.BF16 R52, R8, R26.reuse, R48 ;  /* 0x0000001a0834723c */ /* 0x080ff00000041830 */
[C---:B------:R-:W-:Y:S08]  /*a990*/  HMMA.16816.F32.BF16 R220, R4.reuse, R26, R220 ;  /* 0x0000001a04dc723c */ /* 0x040ff000000418dc */
[----:B------:R-:W-:Y:S01]  /*a9a0*/  HMMA.16816.F32.BF16 R240, R4, R22, R240 ;  /* 0x0000001604f0723c */ /* 0x000fe200000418f0 */
[----:B------:R-:W-:Y:S07]  /*a9b0*/  LDSM.16.M88.4 R4, [R252+0x6000] ;  /* 0x00600000fc04783b */ /* 0x000fee0000000200 */
        /* <DEDUP_REMOVED lines=8> */
[C---:B------:R-:W-:Y:S08]  /*aa40*/  HMMA.16816.F32.BF16 R32, R8.reuse, R12, R56 ;  /* 0x0000000c0820723c */ /* 0x040ff00000041838 */
[----:B------:R-:W-:Y:S01]  /*aa50*/  HMMA.16816.F32.BF16 R28, R8, R14, R28 ;  /* 0x0000000e081c723c */ /* 0x000fe2000004181c */
[----:B------:R-:W4:Y:S04]  /*aa60*/  LDSM.16.M88.4 R12, [R225+0xb800] ;  /* 0x00b80000e10c783b */ /* 0x000f280000000200 */
[----:B------:R-:W5:Y:S03]  /*aa70*/  LDSM.16.M88.4 R8, [R252+0x4000] ;  /* 0x00400000fc08783b */ /* 0x000f660000000200 */
[C---:B-1----:R-:W-:Y:S08]  /*aa80*/  HMMA.16816.F32.BF16 R248, R4.reuse, R24, R244 ;  /* 0x0000001804f8723c */ /* 0x042ff000000418f4 */
[C---:B------:R-:W-:Y:S08]  /*aa90*/  HMMA.16816.F32.BF16 R244, R4.reuse, R26, R220 ;  /* 0x0000001a04f4723c */ /* 0x040ff000000418dc */
[C---:B--2---:R-:W-:Y:S08]  /*aaa0*/  HMMA.16816.F32.BF16 R220, R4.reuse, R20, R216 ;  /* 0x0000001404dc723c */ /* 0x044ff000000418d8 */
[C---:B---3--:R-:W-:Y:S08]  /*aab0*/  HMMA.16816.F32.BF16 R216, R4.reuse, R16, R212 ;  /* 0x0000001004d8723c */ /* 0x048ff000000418d4 */
[C---:B------:R-:W-:Y:S08]  /*aac0*/  HMMA.16816.F32.BF16 R212, R4.reuse, R18, R208 ;  /* 0x0000001204d4723c */ /* 0x040ff000000418d0 */
[C---:B------:R-:W-:Y:S08]  /*aad0*/  HMMA.16816.F32.BF16 R240, R4.reuse, R22, R240 ;  /* 0x0000001604f0723c */ /* 0x040ff000000418f0 */
[C---:B----4-:R-:W-:Y:S08]  /*aae0*/  HMMA.16816.F32.BF16 R208, R4.reuse, R12, R140 ;  /* 0x0000000c04d0723c */ /* 0x050ff0000004188c */
[----:B------:R-:W-:Y:S01]  /*aaf0*/  HMMA.16816.F32.BF16 R64, R4, R14, R64 ;  /* 0x0000000e0440723c */ /* 0x000fe20000041840 */
[----:B------:R-:W-:Y:S07]  /*ab00*/  LDSM.16.M88.4 R4, [R3+0x6000] ;  /* 0x006000000304783b */ /* 0x000fee0000000200 */
[C---:B-----5:R-:W-:Y:S08]  /*ab10*/  HMMA.16816.F32.BF16 R32, R8.reuse, R12, R32 ;  /* 0x0000000c0820723c */ /* 0x060ff00000041820 */
[C---:B------:R-:W-:Y:S01]  /*ab20*/  HMMA.16816.F32.BF16 R28, R8.reuse, R14, R28 ;  /* 0x0000000e081c723c */ /* 0x040fe2000004181c */
[----:B------:R-:W1:Y:S07]  /*ab30*/  LDSM.16.M88.4 R12, [R226+0xb000] ;  /* 0x00b00000e20c783b */ /* 0x000e6e0000000200 */
[C---:B------:R-:W-:Y:S08]  /*ab40*/  HMMA.16816.F32.BF16 R48, R8.reuse, R20, R48 ;  /* 0x000000140830723c */ /* 0x040ff00000041830 */
[C---:B------:R-:W-:Y:S01]  /*ab50*/  HMMA.16816.F32.BF16 R44, R8.reuse, R22, R44 ;  /* 0x00000016082c723c */ /* 0x040fe2000004182c */
[----:B------:R-:W2:Y:S07]  /*ab60*/  LDSM.16.M88.4 R20, [R226+0xa000] ;  /* 0x00a00000e214783b */ /* 0x000eae0000000200 */
[C---:B------:R-:W-:Y:S08]  /*ab70*/  HMMA.16816.F32.BF16 R60, R8.reuse, R24, R60 ;  /* 0x00000018083c723c */ /* 0x040ff0000004183c */
[C---:B------:R-:W-:Y:S01]  /*ab80*/  HMMA.16816.F32.BF16 R56, R8.reuse, R26, R52 ;  /* 0x0000001a0838723c */ /* 0x040fe20000041834 */
[----:B------:R-:W-:Y:S07]  /*ab90*/  LDSM.16.M88.4 R24, [R226+0xb800] ;  /* 0x00b80000e218783b */ /* 0x000fee0000000200 */
[C---:B------:R-:W-:Y:S08]  /*aba0*/  HMMA.16816.F32.BF16 R40, R8.reuse, R16, R40 ;  /* 0x000000100828723c */ /* 0x040ff00000041828 */
[----:B------:R-:W-:Y:S01]  /*abb0*/  HMMA.16816.F32.BF16 R36, R8, R18, R36 ;  /* 0x000000120824723c */ /* 0x000fe20000041824 */
[----:B------:R-:W3:Y:S04]  /*abc0*/  LDSM.16.M88.4 R16, [R226+0xa800] ;  /* 0x00a80000e210783b */ /* 0x000ee80000000200 */
[----:B------:R4:W5:Y:S01]  /*abd0*/  LDSM.16.M88.4 R8, [R3+0x4000] ;  /* 0x004000000308783b */ /* 0x0009620000000200 */
[----:B------:R-:W-:-:S04]  /*abe0*/  DEPBAR.LE SB0, 0x0 ;  /* 0x000080000000791a */ /* 0x000fc80000000000 */
[----:B-1----:R-:W-:Y:S01]  /*abf0*/  HMMA.16816.F32.BF16 R52, R4, R14, R212 ;  /* 0x0000000e0434723c */ /* 0x002fe200000418d4 */
[----:B------:R-:W-:-:S07]  /*ac00*/  VIADD R212, R234, 0x48 ;  /* 0x00000048ead47836 */ /* 0x000fce0000000000 */
[C---:B--2---:R-:W-:Y:S08]  /*ac10*/  HMMA.16816.F32.BF16 R140, R4.reuse, R20, R248 ;  /* 0x00000014048c723c */ /* 0x044ff000000418f8 */
[----:B------:R-:W-:Y:S01]  /*ac20*/  HMMA.16816.F32.BF16 R244, R4, R22, R244 ;  /* 0x0000001604f4723c */ /* 0x000fe200000418f4 */
[----:B----4-:R-:W-:Y:S02]  /*ac30*/  VIADD R3, R234, 0x40 ;  /* 0x00000040ea037836 */ /* 0x010fe40000000000 */
[----:B------:R-:W-:-:S02]  /*ac40*/  IMAD.MOV.U32 R214, RZ, RZ, R54 ;  /* 0x000000ffffd67224 */ /* 0x000fc400078e0036 */
[----:B------:R-:W-:Y:S02]  /*ac50*/  IMAD.MOV.U32 R213, RZ, RZ, R53 ;  /* 0x000000ffffd57224 */ /* 0x000fe400078e0035 */
[----:B------:R-:W-:Y:S01]  /*ac60*/  IMAD.MOV.U32 R139, RZ, RZ, R55 ;  /* 0x000000ffff8b7224 */ /* 0x000fe200078e0037 */
[----:B------:R-:W-:Y:S01]  /*ac70*/  HMMA.16816.F32.BF16 R248, R4, R12, R216 ;  /* 0x0000000c04f8723c */ /* 0x000fe200000418d8 */
[----:B------:R-:W-:-:S07]  /*ac80*/  IMAD.MOV.U32 R138, RZ, RZ, R52 ;  /* 0x000000ffff8a7224 */ /* 0x000fce00078e0034 */
[C---:B---3--:R-:W-:Y:S08]  /*ac90*/  HMMA.16816.F32.BF16 R220, R4.reuse, R16, R220 ;  /* 0x0000001004dc723c */ /* 0x048ff000000418dc */
[C---:B------:R-:W-:Y:S08]  /*aca0*/  HMMA.16816.F32.BF16 R240, R4.reuse, R18, R240 ;  /* 0x0000001204f0723c */ /* 0x040ff000000418f0 */
[C---:B------:R-:W-:Y:S08]  /*acb0*/  HMMA.16816.F32.BF16 R52, R4.reuse, R24, R208 ;  /* 0x000000180434723c */ /* 0x040ff000000418d0 */
[----:B------:R-:W-:Y:S08]  /*acc0*/  HMMA.16816.F32.BF16 R4, R4, R26, R64 ;  /* 0x0000001a0404723c */ /* 0x000ff00000041840 */
[----:B-----5:R-:W-:Y:S03]  /*acd0*/  HMMA.16816.F32.BF16 R48, R8, R16, R48 ;  /* 0x000000100830723c */ /* 0x020fe60000041830 */
[----:B------:R-:W-:-:S02]  /*ace0*/  IMAD.MOV.U32 R216, RZ, RZ, R52 ;  /* 0x000000ffffd87224 */ /* 0x000fc400078e0034 */
[----:B------:R-:W-:Y:S02]  /*acf0*/  IMAD.MOV.U32 R215, RZ, RZ, R53 ;  /* 0x000000ffffd77224 */ /* 0x000fe400078e0035 */
[----:B------:R-:W-:Y:S01]  /*ad00*/  IMAD.MOV.U32 R133, RZ, RZ, R54 ;  /* 0x000000ffff857224 */ /* 0x000fe200078e0036 */
[C---:B------:R-:W-:Y:S01]  /*ad10*/  HMMA.16816.F32.BF16 R44, R8.reuse, R18, R44 ;  /* 0x00000012082c723c */ /* 0x040fe2000004182c */
[----:B------:R-:W-:Y:S02]  /*ad20*/  IMAD.MOV.U32 R132, RZ, RZ, R55 ;  /* 0x000000ffff847224 */ /* 0x000fe400078e0037 */
[----:B------:R-:W-:Y:S01]  /*ad30*/  IMAD.MOV.U32 R65, RZ, RZ, R4 ;  /* 0x000000ffff417224 */ /* 0x000fe200078e0004 */
[----:B------:R1:W-:Y:S01]  /*ad40*/  STL [R1+0x4], R7 ;  /* 0x0000040701007387 */ /* 0x0003e20000100800 */
[----:B------:R-:W-:Y:S02]  /*ad50*/  IMAD.MOV.U32 R67, RZ, RZ, R5 ;  /* 0x000000ffff437224 */ /* 0x000fe400078e0005 */
[----:B------:R-:W-:Y:S01]  /*ad60*/  IMAD.MOV.U32 R64, RZ, RZ, R6 ;  /* 0x000000ffff407224 */ /* 0x000fe200078e0006 */
[----:B------:R-:W-:Y:S01]  /*ad70*/  HMMA.16816.F32.BF16 R16, R8, R12, R40 ;  /* 0x0000000c0810723c */ /* 0x000fe20000041828 */
[----:B------:R-:W-:-:S02]  /*ad80*/  VIADD R12, R0, UR21 ;  /* 0x00000015000c7c36 */ /* 0x000fc40008000000 */
[----:B------:R-:W-:Y:S02]  /*ad90*/  IMAD.MOV.U32 R41, RZ, RZ, R138 ;  /* 0x000000ffff297224 */ /* 0x000fe400078e008a */
[----:B------:R-:W-:Y:S02]  /*ada0*/  VIADD R4, R12, 0xffffffb8 ;  /* 0xffffffb80c047836 */ /* 0x000fe40000000000 */
[----:B------:R-:W-:Y:S01]  /*adb0*/  IMAD.MOV.U32 R42, RZ, RZ, R213 ;  /* 0x000000ffff2a7224 */ /* 0x000fe200078e00d5 */
[----:B------:R-:W-:Y:S01]  /*adc0*/  HMMA.16816.F32.BF16 R208, R8, R26, R28 ;  /* 0x0000001a08d0723c */ /* 0x000fe2000004181c */
[----:B------:R-:W-:Y:S02]  /*add0*/  IMAD.IADD R5, R234, 0x1, -R4 ;  /* 0x00000001ea057824 */ /* 0x000fe400078e0a04 */
[----:B------:R-:W-:-:S03]  /*ade0*/  IMAD.MOV.U32 R27, RZ, RZ, R139 ;  /* 0x000000ffff1b7224 */ /* 0x000fc600078e008b */
[----:B------:R-:W-:Y:S02]  /*adf0*/  IABS R6, R5 ;  /* 0x0000000500067213 */ /* 0x000fe40000000000 */
[----:B------:R-:W-:Y:S01]  /*ae00*/  HMMA.16816.F32.BF16 R52, R8, R20, R60 ;  /* 0x000000140834723c */ /* 0x000fe2000004183c */
[----:B-1----:R-:W-:-:S07]  /*ae10*/  IMAD.IADD R7, R2, 0x1, -R4 ;  /* 0x0000000102077824 */ /* 0x002fce00078e0a04 */
[----:B------:R-:W-:Y:S01]  /*ae20*/  HMMA.16816.F32.BF16 R56, R8, R22, R56 ;  /* 0x000000160838723c */ /* 0x000fe20000041838 */
[----:B------:R-:W-:Y:S01]  /*ae30*/  IABS R5, R7 ;  /* 0x0000000700057213 */ /* 0x000fe20000000000 */
[----:B------:R-:W-:-:S06]  /*ae40*/  IMAD.IADD R7, R212, 0x1, -R4 ;  /* 0x00000001d4077824 */ /* 0x000fcc00078e0a04 */
[C---:B------:R-:W-:Y:S08]  /*ae50*/  HMMA.16816.F32.BF16 R20, R8.reuse, R14, R36 ;  /* 0x0000000e0814723c */ /* 0x040ff00000041824 */
[----:B------:R-:W-:Y:S01]  /*ae60*/  HMMA.16816.F32.BF16 R60, R8, R24, R32 ;  /* 0x00000018083c723c */ /* 0x000fe20000041820 */
[----:B------:R-:W-:Y:S02]  /*ae70*/  IMAD.IADD R8, R3, 0x1, -R4 ;  /* 0x0000000103087824 */ /* 0x000fe400078e0a04 */
[----:B------:R-:W-:Y:S01]  /*ae80*/  IMAD.MOV.U32 R4, RZ, RZ, R5 ;  /* 0x000000ffff047224 */ /* 0x000fe200078e0005 */
[----:B------:R-:W-:Y:S01]  /*ae90*/  I2FP.F32.S32 R5, R6 ;  /* 0x0000000600057245 */ /* 0x000fe20000201400 */
[----:B------:R-:W-:Y:S01]  /*aea0*/  IMAD.MOV.U32 R25, RZ, RZ, R216 ;  /* 0x000000ffff197224 */ /* 0x000fe200078e00d8 */
[----:B------:R-:W-:Y:S01]  /*aeb0*/  IABS R8, R8 ;  /* 0x0000000800087213 */ /* 0x000fe20000000000 */
[----:B------:R-:W-:Y:S01]  /*aec0*/  IMAD.MOV.U32 R32, RZ, RZ, R215 ;  /* 0x000000ffff207224 */ /* 0x000fe200078e00d7 */
[----:B------:R-:W-:Y:S01]  /*aed0*/  IABS R6, R7 ;  /* 0x0000000700067213 */ /* 0x000fe20000000000 */
[----:B------:R-:W-:Y:S01]  /*aee0*/  FFMA.FTZ R208, R5, -UR6, R208 ;  /* 0x8000000605d07c23 */ /* 0x000fe200080100d0 */
[----:B------:R-:W-:Y:S01]  /*aef0*/  I2FP.F32.S32 R4, R4 ;  /* 0x0000000400047245 */ /* 0x000fe20000201400 */
[----:B------:R-:W-:Y:S01]  /*af00*/  IMAD.MOV.U32 R7, RZ, RZ, R8 ;  /* 0x000000ffff077224 */ /* 0x000fe200078e0008 */
[----:B------:R-:W-:Y:S01]  /*af10*/  I2FP.F32.S32 R6, R6 ;  /* 0x0000000600067245 */ /* 0x000fe20000201400 */
[----:B------:R-:W-:-:S02]  /*af20*/  IMAD.MOV.U32 R34, RZ, RZ, R214 ;  /* 0x000000ffff227224 */ /* 0x000fc400078e00d6 */
[----:B------:R-:W-:Y:S01]  /*af30*/  FFMA.FTZ R38, R4, -UR6, R210 ;  /* 0x8000000604267c23 */ /* 0x000fe200080100d2 */
[----:B------:R-:W-:Y:S01]  /*af40*/  I2FP.F32.S32 R5, R7 ;  /* 0x0000000700057245 */ /* 0x000fe20000201400 */
[----:B------:R-:W-:Y:S02]  /*af50*/  VIADD R4, R12, 0xffffff80 ;  /* 0xffffff800c047836 */ /* 0x000fe40000000000 */
[----:B------:R-:W-:Y:S02]  /*af60*/  FFMA.FTZ R6, R6, -UR6, R64 ;  /* 0x8000000606067c23 */ /* 0x000fe40008010040 */
[----:B------:R-:W-:Y:S01]  /*af70*/  FFMA.FTZ R24, R5, -UR6, R65 ;  /* 0x8000000605187c23 */ /* 0x000fe20008010041 */
[--C-:B------:R-:W-:Y:S02]  /*af80*/  IMAD.IADD R5, R234, 0x1, -R4.reuse ;  /* 0x00000001ea057824 */ /* 0x100fe400078e0a04 */
[----:B------:R1:W-:Y:S01]  /*af90*/  STL [R1+0x28], R6 ;  /* 0x0000280601007387 */ /* 0x0003e20000100800 */
[----:B------:R-:W-:-:S02]  /*afa0*/  IMAD.IADD R7, R2, 0x1, -R4 ;  /* 0x0000000102077824 */ /* 0x000fc400078e0a04 */
[----:B------:R-:W-:-:S05]  /*afb0*/  IMAD.IADD R8, R3, 0x1, -R4 ;  /* 0x0000000103087824 */ /* 0x000fca00078e0a04 */
[----:B------:R-:W-:Y:S02]  /*afc0*/  IABS R8, R8 ;  /* 0x0000000800087213 */ /* 0x000fe40000000000 */
[----:B-1----:R-:W-:Y:S02]  /*afd0*/  IABS R6, R5 ;  /* 0x0000000500067213 */ /* 0x002fe40000000000 */
[----:B------:R-:W-:Y:S01]  /*afe0*/  IABS R5, R7 ;  /* 0x0000000700057213 */ /* 0x000fe20000000000 */
[----:B------:R-:W-:-:S04]  /*aff0*/  IMAD.IADD R7, R212, 0x1, -R4 ;  /* 0x00000001d4077824 */ /* 0x000fc800078e0a04 */
[----:B------:R-:W-:Y:S01]  /*b000*/  IMAD.MOV.U32 R4, RZ, RZ, R5 ;  /* 0x000000ffff047224 */ /* 0x000fe200078e0005 */
[----:B------:R-:W-:Y:S02]  /*b010*/  I2FP.F32.S32 R5, R6 ;  /* 0x0000000600057245 */ /* 0x000fe40000201400 */
[----:B------:R-:W-:Y:S01]  /*b020*/  IABS R6, R7 ;  /* 0x0000000700067213 */ /* 0x000fe20000000000 */
[----:B------:R-:W-:Y:S01]  /*b030*/  IMAD.MOV.U32 R7, RZ, RZ, R8 ;  /* 0x000000ffff077224 */ /* 0x000fe200078e0008 */
[----:B------:R-:W-:Y:S01]  /*b040*/  I2FP.F32.S32 R4, R4 ;  /* 0x0000000400047245 */ /* 0x000fe20000201400 */
[----:B------:R-:W-:Y:S01]  /*b050*/  FFMA.FTZ R31, R5, -UR6, R52 ;  /* 0x80000006051f7c23 */ /* 0x000fe20008010034 */
[----:B------:R-:W-:Y:S02]  /*b060*/  I2FP.F32.S32 R6, R6 ;  /* 0x0000000600067245 */ /* 0x000fe40000201400 */
[----:B------:R-:W-:Y:S01]  /*b070*/  I2FP.F32.S32 R5, R7 ;  /* 0x0000000700057245 */ /* 0x000fe20000201400 */
[----:B------:R-:W-:Y:S01]  /*b080*/  FFMA.FTZ R54, R4, -UR6, R54 ;  /* 0x8000000604367c23 */ /* 0x000fe20008010036 */
[----:B------:R-:W-:-:S02]  /*b090*/  VIADD R4, R12, 0xffffff81 ;  /* 0xffffff810c047836 */ /* 0x000fc40000000000 */
[----:B------:R-:W-:Y:S01]  /*b0a0*/  FFMA.FTZ R66, R6, -UR6, R142 ;  /* 0x8000000606427c23 */ /* 0x000fe2000801008e */
[----:B------:R-:W-:Y:S01]  /*b0b0*/  FFMA.FTZ R64, R5, -UR6, R140 ;  /* 0x8000000605407c23 */ /* 0x000fe2000801008c */
[--C-:B------:R-:W-:Y:S02]  /*b0c0*/  IMAD.IADD R5, R234, 0x1, -R4.reuse ;  /* 0x00000001ea057824 */ /* 0x100fe400078e0a04 */
[--C-:B------:R-:W-:Y:S02]  /*b0d0*/  IMAD.IADD R7, R2, 0x1, -R4.reuse ;  /* 0x0000000102077824 */ /* 0x100fe400078e0a04 */
[----:B------:R-:W-:Y:S01]  /*b0e0*/  IMAD.IADD R8, R3, 0x1, -R4 ;  /* 0x0000000103087824 */ /* 0x000fe200078e0a04 */
[----:B------:R-:W-:Y:S01]  /*b0f0*/  IABS R6, R5 ;  /* 0x0000000500067213 */ /* 0x000fe20000000000 */
[----:B------:R-:W-:Y:S01]  /*b100*/  IMAD.MOV.U32 R140, RZ, RZ, R24 ;  /* 0x000000ffff8c7224 */ /* 0x000fe200078e0018 */
[----:B------:R-:W-:Y:S01]  /*b110*/  IABS R5, R7 ;  /* 0x0000000700057213 */ /* 0x000fe20000000000 */
[----:B------:R-:W-:Y:S01]  /*b120*/  IMAD.IADD R7, R212, 0x1, -R4 ;  /* 0x00000001d4077824 */ /* 0x000fe200078e0a04 */
[----:B------:R-:W-:-:S03]  /*b130*/  IABS R8, R8 ;  /* 0x0000000800087213 */ /* 0x000fc60000000000 */
        /* <DEDUP_REMOVED lines=14> */
[--C-:B------:R-:W-:Y:S01]  /*b220*/  IMAD.IADD R8, R3, 0x1, -R4.reuse ;  /* 0x0000000103087824 */ /* 0x100fe200078e0a04 */
[----:B------:R-:W-:Y:S02]  /*b230*/  IABS R6, R5 ;  /* 0x0000000500067213 */ /* 0x000fe40000000000 */
        /* <DEDUP_REMOVED lines=34> */
[----:B------:R-:W-:Y:S02]  /*b460*/  IMAD.MOV.U32 R247, RZ, RZ, R140 ;  /* 0x000000fffff77224 */ /* 0x000fe400078e008c */
        /* <DEDUP_REMOVED lines=8> */
[----:B------:R-:W-:Y:S01]  /*b4f0*/  IABS R8, R8 ;  /* 0x0000000800087213 */ /* 0x000fe20000000000 */
[----:B------:R-:W-:-:S02]  /*b500*/  IMAD.MOV.U32 R245, RZ, RZ, R66 ;  /* 0x000000fffff57224 */ /* 0x000fc400078e0042 */
        /* <DEDUP_REMOVED lines=84> */
[----:B------:R-:W-:Y:S01]  /*ba50*/  I2FP.F32.S32 R6, R6 ;  /* 0x0000000600067245 */ /* 0x000fe20000201400 */
[----:B------:R-:W-:Y:S01]  /*ba60*/  VIADD R16, R0, 0xffffff91 ;  /* 0xffffff9100107836 */ /* 0x000fe20000000000 */
[----:B------:R-:W-:Y:S01]  /*ba70*/  I2FP.F32.S32 R5, R7 ;  /* 0x0000000700057245 */ /* 0x000fe20000201400 */
[----:B------:R-:W-:Y:S01]  /*ba80*/  FFMA.FTZ R39, R4, -UR6, R18 ;  /* 0x8000000604277c23 */ /* 0x000fe20008010012 */
[----:B------:R-:W-:-:S02]  /*ba90*/  VIADD R4, R12, 0xffffffa1 ;  /* 0xffffffa10c047836 */ /* 0x000fc40000000000 */
[----:B------:R-:W-:Y:S01]  /*baa0*/  FFMA.FTZ R214, R6, -UR6, R250 ;  /* 0x8000000606d67c23 */ /* 0x000fe200080100fa */
[----:B------:R-:W-:Y:S02]  /*bab0*/  VIADD R18, R0, 0xffffff89 ;  /* 0xffffff8900127836 */ /* 0x000fe40000000000 */
        /* <DEDUP_REMOVED lines=56> */
[----:B------:R-:W-:Y:S01]  /*be40*/  VIADD R5, R12, 0xffffffb0 ;  /* 0xffffffb00c057836 */ /* 0x000fe20000000000 */
[----:B------:R-:W-:Y:S01]  /*be50*/  I2FP.F32.S32 R6, R6 ;  /* 0x0000000600067245 */ /* 0x000fe20000201400 */
[----:B------:R-:W-:Y:S02]  /*be60*/  VIADD R21, R0, 0xffffff80 ;  /* 0xffffff8000157836 */ /* 0x000fe40000000000 */
[----:B------:R-:W-:Y:S01]  /*be70*/  FFMA.FTZ R34, R4, -UR6, R23 ;  /* 0x8000000604227c23 */ /* 0x000fe20008010017 */
[----:B------:R-:W-:Y:S01]  /*be80*/  IMAD.IADD R4, R234, 0x1, -R5 ;  /* 0x00000001ea047824 */ /* 0x000fe200078e0a05 */
[----:B------:R-:W-:Y:S01]  /*be90*/  I2FP.F32.S32 R7, R7 ;  /* 0x0000000700077245 */ /* 0x000fe20000201400 */
[----:B------:R-:W-:Y:S01]  /*bea0*/  FFMA.FTZ R142, R6, -UR6, R27 ;  /* 0x80000006068e7c23 */ /* 0x000fe2000801001b */
[----:B------:R-:W-:-:S02]  /*beb0*/  IMAD.IADD R6, R2, 0x1, -R5 ;  /* 0x0000000102067824 */ /* 0x000fc400078e0a05 */
[----:B------:R-:W-:Y:S01]  /*bec0*/  IABS R4, R4 ;  /* 0x0000000400047213 */ /* 0x000fe20000000000 */
[----:B------:R-:W-:Y:S02]  /*bed0*/  IMAD.IADD R8, R3, 0x1, -R5 ;  /* 0x0000000103087824 */ /* 0x000fe400078e0a05 */
[----:B------:R-:W-:Y:S01]  /*bee0*/  FFMA.FTZ R42, R7, -UR6, R42 ;  /* 0x80000006072a7c23 */ /* 0x000fe2000801002a */
[----:B------:R-:W-:Y:S01]  /*bef0*/  IABS R6, R6 ;  /* 0x0000000600067213 */ /* 0x000fe20000000000 */
[----:B------:R-:W-:Y:S01]  /*bf00*/  IMAD.MOV.U32 R7, RZ, RZ, R4 ;  /* 0x000000ffff077224 */ /* 0x000fe200078e0004 */
[----:B------:R-:W-:-:S04]  /*bf10*/  IABS R4, R8 ;  /* 0x0000000800047213 */ /* 0x000fc80000000000 */
[----:B------:R-:W-:Y:S02]  /*bf20*/  I2FP.F32.S32 R8, R7 ;  /* 0x0000000700087245 */ /* 0x000fe40000201400 */
[----:B------:R-:W-:Y:S02]  /*bf30*/  I2FP.F32.S32 R7, R6 ;  /* 0x0000000600077245 */ /* 0x000fe40000201400 */
[----:B------:R-:W-:Y:S01]  /*bf40*/  I2FP.F32.S32 R6, R4 ;  /* 0x0000000400067245 */ /* 0x000fe20000201400 */
[----:B------:R-:W-:Y:S02]  /*bf50*/  VIADD R4, R12, 0xffffffb1 ;  /* 0xffffffb10c047836 */ /* 0x000fe40000000000 */
[----:B------:R-:W-:Y:S01]  /*bf60*/  FFMA.FTZ R26, R8, -UR6, R60 ;  /* 0x80000006081a7c23 */ /* 0x000fe2000801003c */
[----:B------:R-:W-:Y:S02]  /*bf70*/  IMAD.IADD R8, R212, 0x1, -R5 ;  /* 0x00000001d4087824 */ /* 0x000fe400078e0a05 */
[----:B------:R-:W-:Y:S01]  /*bf80*/  FFMA.FTZ R27, R7, -UR6, R62 ;  /* 0x80000006071b7c23 */ /* 0x000fe2000801003e */
[----:B------:R-:W-:-:S02]  /*bf90*/  IMAD.IADD R5, R234, 0x1, -R4 ;  /* 0x00000001ea057824 */ /* 0x000fc400078e0a04 */
[----:B------:R-:W-:Y:S01]  /*bfa0*/  FFMA.FTZ R46, R6, -UR6, R25 ;  /* 0x80000006062e7c23 */ /* 0x000fe20008010019 */
[----:B------:R-:W-:Y:S01]  /*bfb0*/  IMAD.IADD R7, R2, 0x1, -R4 ;  /* 0x0000000102077824 */ /* 0x000fe200078e0a04 */
[----:B------:R-:W-:Y:S02]  /*bfc0*/  IABS R8, R8 ;  /* 0x0000000800087213 */ /* 0x000fe40000000000 */
[----:B------:R-:W-:Y:S02]  /*bfd0*/  IABS R6, R5 ;  /* 0x0000000500067213 */ /* 0x000fe40000000000 */
[----:B------:R-:W-:Y:S01]  /*bfe0*/  IABS R5, R7 ;  /* 0x0000000700057213 */ /* 0x000fe20000000000 */
[----:B------:R-:W-:Y:S01]  /*bff0*/  IMAD.MOV.U32 R7, RZ, RZ, R8 ;  /* 0x000000ffff077224 */ /* 0x000fe200078e0008 */
[----:B------:R-:W-:Y:S01]  /*c000*/  I2FP.F32.S32 R6, R6 ;  /* 0x0000000600067245 */ /* 0x000fe20000201400 */
[----:B------:R-:W-:Y:S01]  /*c010*/  VIADD R8, R0, 0xffffffb0 ;  /* 0xffffffb000087836 */ /* 0x000fe20000000000 */
[----:B------:R-:W-:-:S02]  /*c020*/  I2FP.F32.S32 R5, R5 ;  /* 0x0000000500057245 */ /* 0x000fc40000201400 */
[----:B------:R-:W-:Y:S01]  /*c030*/  I2FP.F32.S32 R7, R7 ;  /* 0x0000000700077245 */ /* 0x000fe20000201400 */
[----:B------:R-:W-:Y:S01]  /*c040*/  FFMA.FTZ R24, R6, -UR6, R61 ;  /* 0x8000000606187c23 */ /* 0x000fe2000801003d */
[--C-:B------:R-:W-:Y:S02]  /*c050*/  IMAD.IADD R6, R212, 0x1, -R4.reuse ;  /* 0x00000001d4067824 */ /* 0x100fe400078e0a04 */
[----:B------:R-:W-:Y:S01]  /*c060*/  FFMA.FTZ R25, R5, -UR6, R63 ;  /* 0x8000000605197c23 */ /* 0x000fe2000801003f */
[----:B------:R-:W-:Y:S02]  /*c070*/  IMAD.IADD R5, R3, 0x1, -R4 ;  /* 0x0000000103057824 */ /* 0x000fe400078e0a04 */
[----:B------:R-:W-:Y:S01]  /*c080*/  FFMA.FTZ R133, R7, -UR6, R133 ;  /* 0x8000000607857c23 */ /* 0x000fe20008010085 */
[----:B------:R-:W-:Y:S02]  /*c090*/  IMAD.IADD R4, R234, 0x1, -R22 ;  /* 0x00000001ea047824 */ /* 0x000fe400078e0a16 */
[----:B------:R-:W-:-:S03]  /*c0a0*/  IABS R7, R5 ;  /* 0x0000000500077213 */ /* 0x000fc60000000000 */
[----:B------:R-:W-:Y:S02]  /*c0b0*/  IABS R4, R4 ;  /* 0x0000000400047213 */ /* 0x000fe40000000000 */
[----:B------:R-:W-:Y:S01]  /*c0c0*/  IABS R5, R6 ;  /* 0x0000000600057213 */ /* 0x000fe20000000000 */
[----:B------:R-:W-:Y:S01]  /*c0d0*/  IMAD.MOV.U32 R6, RZ, RZ, R7 ;  /* 0x000000ffff067224 */ /* 0x000fe200078e0007 */
[----:B------:R-:W-:Y:S01]  /*c0e0*/  I2FP.F32.S32 R4, R4 ;  /* 0x0000000400047245 */ /* 0x000fe20000201400 */
[----:B------:R-:W-:Y:S01]  /*c0f0*/  VIADD R7, R0, 0xffffffb1 ;  /* 0xffffffb100077836 */ /* 0x000fe20000000000 */
[----:B------:R-:W-:Y:S02]  /*c100*/  I2FP.F32.S32 R5, R5 ;  /* 0x0000000500057245 */ /* 0x000fe40000201400 */
[----:B------:R-:W-:Y:S01]  /*c110*/  I2FP.F32.S32 R6, R6 ;  /* 0x0000000600067245 */ /* 0x000fe20000201400 */
[----:B------:R-:W-:Y:S01]  /*c120*/  FFMA.FTZ R23, R4, -UR6, R209 ;  /* 0x8000000604177c23 */ /* 0x000fe200080100d1 */
[----:B------:R-:W-:-:S02]  /*c130*/  VIADD R4, R234, -UR23 ;  /* 0x80000017ea047c36 */ /* 0x000fc40008000000 */
[----:B------:R-:W-:Y:S01]  /*c140*/  FFMA.FTZ R132, R5, -UR6, R132 ;  /* 0x8000000605847c23 */ /* 0x000fe20008010084 */
[----:B------:R-:W-:Y:S02]  /*c150*/  VIADD R5, R0, 0xffffffb9 ;  /* 0xffffffb900057836 */ /* 0x000fe40000000000 */
[----:B------:R-:W-:Y:S01]  /*c160*/  FFMA.FTZ R32, R6, -UR6, R32 ;  /* 0x8000000606207c23 */ /* 0x000fe20008010020 */
[----:B------:R-:W-:Y:S01]  /*c170*/  VIADD R6, R0, 0xffffffb8 ;  /* 0xffffffb800067836 */ /* 0x000fe20000000000 */
[----:B------:R-:W-:Y:S01]  /*c180*/  BAR.SYNC.DEFER_BLOCKING 0x0 ;  /* 0x0000000000007b1d */ /* 0x000fe20000010000 */
[C---:B------:R-:W-:Y:S02]  /*c190*/  ISETP.GT.AND P6, PT, R4.reuse, R21, PT ;  /* 0x000000150400720c */ /* 0x040fe40003fc4270 */
[----:B------:R-:W-:Y:S02]  /*c1a0*/  ISETP.GT.AND P0, PT, R4, R20, PT ;  /* 0x000000140400720c */ /* 0x000fe40003f04270 */
[----:B------:R-:W-:-:S02]  /*c1b0*/  FSEL R31, R31, -INF , !P6 ;  /* 0xff8000001f1f7808 */ /* 0x000fc40007000000 */
[C---:B------:R-:W-:Y:S02]  /*c1c0*/  ISETP.GT.AND P5, PT, R4.reuse, R19, PT ;  /* 0x000000130400720c */ /* 0x040fe40003fa4270 */
[----:B------:R-:W-:Y:S02]  /*c1d0*/  ISETP.GT.AND P6, PT, R4, R18, PT ;  /* 0x000000120400720c */ /* 0x000fe40003fc4270 */
[----:B------:R-:W-:Y:S02]  /*c1e0*/  FSEL R33, R33, -INF , !P0 ;  /* 0xff80000021217808 */ /* 0x000fe40004000000 */
[----:B------:R-:W-:Y:S01]  /*c1f0*/  FSEL R38, R15, -INF , !P5 ;  /* 0xff8000000f267808 */ /* 0x000fe20006800000 */
[----:B------:R-:W-:Y:S01]  /*c200*/  VIADD R15, R0, 0xffffff98 ;  /* 0xffffff98000f7836 */ /* 0x000fe20000000000 */
[----:B------:R-:W-:Y:S01]  /*c210*/  FSEL R48, R14, -INF , !P6 ;  /* 0xff8000000e307808 */ /* 0x000fe20007000000 */
[----:B------:R-:W-:Y:S01]  /*c220*/  VIADD R14, R0, 0xffffff99 ;  /* 0xffffff99000e7836 */ /* 0x000fe20000000000 */
[----:B------:R-:W-:-:S02]  /*c230*/  ISETP.GT.AND P0, PT, R4, R17, PT ;  /* 0x000000110400720c */ /* 0x000fc40003f04270 */
[----:B------:R-:W-:Y:S02]  /*c240*/  ISETP.GT.AND P5, PT, R4, R16, PT ;  /* 0x000000100400720c */ /* 0x000fe40003fa4270 */
[----:B------:R-:W-:Y:S01]  /*c250*/  FSEL R58, R13, -INF , !P0 ;  /* 0xff8000000d3a7808 */ /* 0x000fe20004000000 */
[C---:B------:R-:W-:Y:S01]  /*c260*/  VIADD R13, R0.reuse, 0xffffffa0 ;  /* 0xffffffa0000d7836 */ /* 0x040fe20000000000 */
[----:B------:R-:W-:Y:S01]  /*c270*/  FSEL R59, R11, -INF , !P5 ;  /* 0xff8000000b3b7808 */ /* 0x000fe20006800000 */
[----:B------:R-:W-:Y:S01]  /*c280*/  VIADD R11, R0, 0xffffffa1 ;  /* 0xffffffa1000b7836 */ /* 0x000fe20000000000 */
[C---:B------:R-:W-:Y:S02]  /*c290*/  ISETP.GT.AND P6, PT, R4.reuse, R15, PT ;  /* 0x0000000f0400720c */ /* 0x040fe40003fc4270 */
[----:B------:R-:W-:Y:S02]  /*c2a0*/  ISETP.GT.AND P0, PT, R4, R14, PT ;  /* 0x0000000e0400720c */ /* 0x000fe40003f04270 */
[----:B------:R-:W-:Y:S01]  /*c2b0*/  FSEL R60, R10, -INF , !P6 ;  /* 0xff8000000a3c7808 */ /* 0x000fe20007000000 */
[C---:B------:R-:W-:Y:S01]  /*c2c0*/  VIADD R10, R0.reuse, 0xffffffa8 ;  /* 0xffffffa8000a7836 */ /* 0x040fe20000000000 */
[----:B------:R-:W-:Y:S01]  /*c2d0*/  FSEL R61, R9, -INF , !P0 ;  /* 0xff800000093d7808 */ /* 0x000fe20004000000 */
[----:B------:R-:W-:Y:S01]  /*c2e0*/  VIADD R9, R0, 0xffffffa9 ;  /* 0xffffffa900097836 */ /* 0x000fe20000000000 */
[----:B------:R-:W-:-:S02]  /*c2f0*/  ISETP.GT.AND P5, PT, R4, R13, PT ;  /* 0x0000000d0400720c */ /* 0x000fc40003fa4270 */
[----:B------:R-:W-:Y:S02]  /*c300*/  ISETP.GT.AND P6, PT, R4, R11, PT ;  /* 0x0000000b0400720c */ /* 0x000fe40003fc4270 */
[----:B------:R-:W-:Y:S02]  /*c310*/  FSEL R62, R35, -INF , !P5 ;  /* 0xff800000233e7808 */ /* 0x000fe40006800000 */
[----:B------:R-:W-:Y:S02]  /*c320*/  FSEL R67, R30, -INF , !P6 ;  /* 0xff8000001e437808 */ /* 0x000fe40007000000 */
[C---:B------:R-:W-:Y:S02]  /*c330*/  ISETP.GT.AND P0, PT, R4.reuse, R10, PT ;  /* 0x0000000a0400720c */ /* 0x040fe40003f04270 */
[C---:B------:R-:W-:Y:S02]  /*c340*/  ISETP.GT.AND P5, PT, R4.reuse, R9, PT ;  /* 0x000000090400720c */ /* 0x040fe40003fa4270 */
[----:B------:R-:W-:-:S02]  /*c350*/  ISETP.GT.AND P6, PT, R4, R8, PT ;  /* 0x000000080400720c */ /* 0x000fc40003fc4270 */
[----:B------:R-:W-:Y:S02]  /*c360*/  FSEL R66, R29, -INF , !P0 ;  /* 0xff8000001d427808 */ /* 0x000fe40004000000 */
[----:B------:R-:W-:Y:S02]  /*c370*/  FSEL R65, R28, -INF , !P5 ;  /* 0xff8000001c417808 */ /* 0x000fe40006800000 */
[----:B------:R-:W-:Y:S02]  /*c380*/  FSEL R64, R26, -INF , !P6 ;  /* 0xff8000001a407808 */ /* 0x000fe40007000000 */
[C---:B------:R-:W-:Y:S02]  /*c390*/  ISETP.GT.AND P0, PT, R4.reuse, R7, PT ;  /* 0x000000070400720c */ /* 0x040fe40003f04270 */
[C---:B------:R-:W-:Y:S02]  /*c3a0*/  ISETP.GT.AND P5, PT, R4.reuse, R6, PT ;  /* 0x000000060400720c */ /* 0x040fe40003fa4270 */
[----:B------:R-:W-:Y:S01]  /*c3b0*/  ISETP.GT.AND P6, PT, R4, R5, PT ;  /* 0x000000050400720c */ /* 0x000fe20003fc4270 */
[----:B------:R-:W-:Y:S01]  /*c3c0*/  VIADD R4, R2, -UR23 ;  /* 0x8000001702047c36 */ /* 0x000fe20008000000 */
[----:B------:R-:W-:-:S02]  /*c3d0*/  FSEL R63, R24, -INF , !P0 ;  /* 0xff800000183f7808 */ /* 0x000fc40004000000 */
[----:B------:R-:W-:Y:S02]  /*c3e0*/  FSEL R143, R208, -INF , !P5 ;  /* 0xff800000d08f7808 */ /* 0x000fe40006800000 */
[----:B------:R-:W-:Y:S02]  /*c3f0*/  ISETP.GT.AND P0, PT, R4, R21, PT ;  /* 0x000000150400720c */ /* 0x000fe40003f04270 */
[----:B------:R-:W-:Y:S01]  /*c400*/  FSEL R208, R23, -INF , !P6 ;  /* 0xff80000017d07808 */ /* 0x000fe20007000000 */
[----:B------:R-:W-:Y:S01]  /*c410*/  IMAD.IADD R23, R2, 0x1, -R22 ;  /* 0x0000000102177824 */ /* 0x000fe200078e0a16 */
[----:B------:R-:W-:Y:S02]  /*c420*/  FSEL R29, R54, -INF , !P0 ;  /* 0xff800000361d7808 */ /* 0x000fe40004000000 */
[C---:B------:R-:W-:Y:S02]  /*c430*/  ISETP.GT.AND P5, PT, R4.reuse, R20, PT ;  /* 0x000000140400720c */ /* 0x040fe40003fa4270 */
[----:B------:R-:W-:-:S02]  /*c440*/  ISETP.GT.AND P6, PT, R4, R19, PT ;  /* 0x000000130400720c */ /* 0x000fc40003fc4270 */
[----:B------:R-:W-:Y:S02]  /*c450*/  ISETP.GT.AND P0, PT, R4, R18, PT ;  /* 0x000000120400720c */ /* 0x000fe40003f04270 */
        /* <DEDUP_REMOVED lines=15> */
[----:B------:R-:W-:Y:S02]  /*c550*/  IABS R23, R23 ;  /* 0x0000001700177213 */ /* 0x000fe40000000000 */
[----:B------:R-:W-:-:S02]  /*c560*/  ISETP.GT.AND P5, PT, R4, R10, PT ;  /* 0x0000000a0400720c */ /* 0x000fc40003fa4270 */
[C---:B------:R-:W-:Y:S02]  /*c570*/  ISETP.GT.AND P6, PT, R4.reuse, R9, PT ;  /* 0x000000090400720c */ /* 0x040fe40003fc4270 */
[----:B------:R-:W-:Y:S02]  /*c580*/  ISETP.GT.AND P0, PT, R4, R8, PT ;  /* 0x000000080400720c */ /* 0x000fe40003f04270 */
[----:B------:R-:W-:Y:S02]  /*c590*/  FSEL R57, R36, -INF , !P5 ;  /* 0xff80000024397808 */ /* 0x000fe40006800000 */
[----:B------:R-:W-:Y:S02]  /*c5a0*/  I2FP.F32.S32 R23, R23 ;  /* 0x0000001700177245 */ /* 0x000fe40000201400 */
[----:B------:R-:W-:Y:S02]  /*c5b0*/  FSEL R54, R34, -INF , !P6 ;  /* 0xff80000022367808 */ /* 0x000fe40007000000 */
[----:B------:R-:W-:Y:S01]  /*c5c0*/  FSEL R53, R27, -INF , !P0 ;  /* 0xff8000001b357808 */ /* 0x000fe20004000000 */
[----:B------:R-:W-:Y:S01]  /*c5d0*/  FFMA.FTZ R23, R23, -UR6, R211 ;  /* 0x8000000617177c23 */ /* 0x000fe200080100d3 */
[----:B------:R-:W-:-:S02]  /*c5e0*/  ISETP.GT.AND P5, PT, R4, R7, PT ;  /* 0x000000070400720c */ /* 0x000fc40003fa4270 */
[C---:B------:R-:W-:Y:S02]  /*c5f0*/  ISETP.GT.AND P6, PT, R4.reuse, R6, PT ;  /* 0x000000060400720c */ /* 0x040fe40003fc4270 */
[----:B------:R-:W-:Y:S01]  /*c600*/  ISETP.GT.AND P0, PT, R4, R5, PT ;  /* 0x000000050400720c */ /* 0x000fe20003f04270 */
[----:B------:R-:W-:Y:S01]  /*c610*/  VIADD R4, R3, -UR23 ;  /* 0x8000001703047c36 */ /* 0x000fe20008000000 */
[----:B------:R-:W-:Y:S02]  /*c620*/  FSEL R52, R25, -INF , !P5 ;  /* 0xff80000019347808 */ /* 0x000fe40006800000 */
[----:B------:R-:W-:Y:S02]  /*c630*/  FSEL R140, R140, -INF , !P6 ;  /* 0xff8000008c8c7808 */ /* 0x000fe40007000000 */
[C---:B------:R-:W-:Y:S02]  /*c640*/  ISETP.GT.AND P5, PT, R4.reuse, R21, PT ;  /* 0x000000150400720c */ /* 0x040fe40003fa4270 */
[----:B------:R-:W-:-:S02]  /*c650*/  ISETP.GT.AND P6, PT, R4, R20, PT ;  /* 0x000000140400720c */ /* 0x000fc40003fc4270 */
[----:B------:R-:W-:Y:S01]  /*c660*/  FSEL R141, R23, -INF , !P0 ;  /* 0xff800000178d7808 */ /* 0x000fe20004000000 */
[--C-:B------:R-:W-:Y:S01]  /*c670*/  IMAD.IADD R23, R3, 0x1, -R22.reuse ;  /* 0x0000000103177824 */ /* 0x100fe200078e0a16 */
[----:B------:R-:W-:Y:S01]  /*c680*/  ISETP.GT.AND P0, PT, R4, R19, PT ;  /* 0x000000130400720c */ /* 0x000fe20003f04270 */
[----:B------:R-:W-:Y:S01]  /*c690*/  IMAD.IADD R22, R212, 0x1, -R22 ;  /* 0x00000001d4167824 */ /* 0x000fe200078e0a16 */
[----:B------:R-:W-:Y:S02]  /*c6a0*/  FSEL R24, R223, -INF , !P5 ;  /* 0xff800000df187808 */ /* 0x000fe40006800000 */
[C---:B------:R-:W-:Y:S02]  /*c6b0*/  ISETP.GT.AND P5, PT, R4.reuse, R18, PT ;  /* 0x000000120400720c */ /* 0x040fe40003fa4270 */
        /* <DEDUP_REMOVED lines=10> */
[----:B------:R-:W-:Y:S02]  /*c760*/  FSEL R37, R139, -INF , !P5 ;  /* 0xff8000008b257808 */ /* 0x000fe40006800000 */
[----:B------:R-:W-:Y:S02]  /*c770*/  ISETP.GT.AND P5, PT, R4, R11, PT ;  /* 0x0000000b0400720c */ /* 0x000fe40003fa4270 */
[----:B------:R-:W-:Y:S02]  /*c780*/  IABS R23, R23 ;  /* 0x0000001700177213 */ /* 0x000fe40000000000 */
[----:B------:R-:W-:-:S02]  /*c790*/  FSEL R36, R138, -INF , !P6 ;  /* 0xff8000008a247808 */ /* 0x000fc40007000000 */
[----:B------:R-:W-:Y:S02]  /*c7a0*/  ISETP.GT.AND P6, PT, R4, R10, PT ;  /* 0x0000000a0400720c */ /* 0x000fe40003fc4270 */
[----:B------:R-:W-:Y:S02]  /*c7b0*/  FSEL R40, R44, -INF , !P0 ;  /* 0xff8000002c287808 */ /* 0x000fe40004000000 */
[C---:B------:R-:W-:Y:S02]  /*c7c0*/  ISETP.GT.AND P0, PT, R4.reuse, R9, PT ;  /* 0x000000090400720c */ /* 0x040fe40003f04270 */
[----:B------:R-:W-:Y:S02]  /*c7d0*/  FSEL R39, R43, -INF , !P5 ;  /* 0xff8000002b277808 */ /* 0x000fe40006800000 */
[----:B------:R-:W-:Y:S02]  /*c7e0*/  I2FP.F32.S32 R23, R23 ;  /* 0x0000001700177245 */ /* 0x000fe40000201400 */
[----:B------:R-:W-:-:S02]  /*c7f0*/  ISETP.GT.AND P5, PT, R4, R8, PT ;  /* 0x000000080400720c */ /* 0x000fc40003fa4270 */
[----:B------:R-:W-:Y:S01]  /*c800*/  FSEL R44, R41, -INF , !P6 ;  /* 0xff800000292c7808 */ /* 0x000fe20007000000 */
[----:B------:R-:W-:Y:S01]  /*c810*/  FFMA.FTZ R23, R23, -UR6, R221 ;  /* 0x8000000617177c23 */ /* 0x000fe200080100dd */
[----:B------:R-:W-:Y:S02]  /*c820*/  ISETP.GT.AND P6, PT, R4, R7, PT ;  /* 0x000000070400720c */ /* 0x000fe40003fc4270 */
[----:B------:R-:W-:Y:S02]  /*c830*/  FSEL R42, R42, -INF , !P0 ;  /* 0xff8000002a2a7808 */ /* 0x000fe40004000000 */
[----:B------:R-:W-:Y:S02]  /*c840*/  ISETP.GT.AND P0, PT, R4, R6, PT ;  /* 0x000000060400720c */ /* 0x000fe40003f04270 */
[----:B------:R-:W-:Y:S02]  /*c850*/  FSEL R46, R46, -INF , !P5 ;  /* 0xff8000002e2e7808 */ /* 0x000fe40006800000 */
[----:B------:R-:W-:Y:S01]  /*c860*/  ISETP.GT.AND P5, PT, R4, R5, PT ;  /* 0x000000050400720c */ /* 0x000fe20003fa4270 */
[----:B------:R-:W-:Y:S01]  /*c870*/  VIADD R4, R212, -UR23 ;  /* 0x80000017d4047c36 */ /* 0x000fe20008000000 */
[----:B------:R-:W-:-:S02]  /*c880*/  FSEL R41, R32, -INF , !P6 ;  /* 0xff80000020297808 */ /* 0x000fc40007000000 */
[----:B------:R-:W-:Y:S02]  /*c890*/  ISETP.GE.AND P6, PT, R21, R236, PT ;  /* 0x000000ec1500720c */ /* 0x000fe40003fc6270 */
[----:B------:R-:W-:Y:S02]  /*c8a0*/  FSEL R138, R247, -INF , !P0 ;  /* 0xff800000f78a7808 */ /* 0x000fe40004000000 */
[----:B------:R-:W-:Y:S02]  /*c8b0*/  ISETP.GE.AND P0, PT, R21, R237, PT ;  /* 0x000000ed1500720c */ /* 0x000fe40003f06270 */
[----:B------:R-:W-:Y:S02]  /*c8c0*/  FSEL R139, R23, -INF , !P5 ;  /* 0xff800000178b7808 */ /* 0x000fe40006800000 */
[----:B------:R-:W-:Y:S02]  /*c8d0*/  FSEL R23, R31, -INF , !P6 ;  /* 0xff8000001f177808 */ /* 0x000fe40007000000 */
[----:B------:R-:W-:-:S02]  /*c8e0*/  ISETP.GT.AND P5, PT, R4, R21, PT ;  /* 0x000000150400720c */ /* 0x000fc40003fa4270 */
        /* <DEDUP_REMOVED lines=8> */
[----:B------:R-:W-:Y:S02]  /*c970*/  FSEL R21, R33, -INF , !P6 ;  /* 0xff80000021157808 */ /* 0x000fe40007000000 */
[----:B------:R-:W-:Y:S02]  /*c980*/  ISETP.GT.AND P0, PT, R4, R20, PT ;  /* 0x000000140400720c */ /* 0x000fe40003f04270 */
[----:B------:R-:W-:Y:S02]  /*c990*/  ISETP.GE.AND P6, PT, R20, R235, PT ;  /* 0x000000eb1400720c */ /* 0x000fe40003fc6270 */
[----:B------:R-:W-:-:S02]  /*c9a0*/  FSEL R30, R30, -INF , !P5 ;  /* 0xff8000001e1e7808 */ /* 0x000fc40006800000 */
[----:B------:R-:W-:Y:S02]  /*c9b0*/  ISETP.GE.AND P5, PT, R20, R238, PT ;  /* 0x000000ee1400720c */ /* 0x000fe40003fa6270 */
[----:B------:R-:W-:Y:S02]  /*c9c0*/  FSEL R20, R244, -INF , !P0 ;  /* 0xff800000f4147808 */ /* 0x000fe40004000000 */
[----:B------:R-:W-:Y:S02]  /*c9d0*/  FSEL R25, R25, -INF , !P6 ;  /* 0xff80000019197808 */ /* 0x000fe40007000000 */
[C---:B------:R-:W-:Y:S02]  /*c9e0*/  ISETP.GE.AND P6, PT, R19.reuse, R236, PT ;  /* 0x000000ec1300720c */ /* 0x040fe40003fc6270 */
[----:B------:R-:W-:Y:S02]  /*c9f0*/  ISETP.GE.AND P0, PT, R19, R237, PT ;  /* 0x000000ed1300720c */ /* 0x000fe40003f06270 */
[----:B------:R-:W-:-:S02]  /*ca00*/  FSEL R33, R20, -INF , !P5 ;  /* 0xff80000014217808 */ /* 0x000fc40006800000 */
[----:B------:R-:W-:Y:S02]  /*ca10*/  FSEL R20, R38, -INF , !P6 ;  /* 0xff80000026147808 */ /* 0x000fe40007000000 */
[----:B------:R-:W-:Y:S02]  /*ca20*/  ISETP.GT.AND P5, PT, R4, R19, PT ;  /* 0x000000130400720c */ /* 0x000fe40003fa4270 */
[----:B------:R-:W-:Y:S02]  /*ca30*/  ISETP.GE.AND P6, PT, R19, R235, PT ;  /* 0x000000eb1300720c */ /* 0x000fe40003fc6270 */
[----:B------:R-:W-:Y:S02]  /*ca40*/  FSEL R31, R35, -INF , !P0 ;  /* 0xff800000231f7808 */ /* 0x000fe40004000000 */
[----:B------:R-:W-:Y:S02]  /*ca50*/  ISETP.GE.AND P0, PT, R19, R238, PT ;  /* 0x000000ee1300720c */ /* 0x000fe40003f06270 */
[----:B------:R-:W-:-:S02]  /*ca60*/  FSEL R19, R246, -INF , !P5 ;  /* 0xff800000f6137808 */ /* 0x000fc40006800000 */
[----:B------:R-:W-:Y:S02]  /*ca70*/  FSEL R26, R26, -INF , !P6 ;  /* 0xff8000001a1a7808 */ /* 0x000fe40007000000 */
[C---:B------:R-:W-:Y:S02]  /*ca80*/  ISETP.GE.AND P6, PT, R18.reuse, R236, PT ;  /* 0x000000ec1200720c */ /* 0x040fe40003fc6270 */
[----:B------:R-:W-:Y:S02]  /*ca90*/  ISETP.GE.AND P5, PT, R18, R237, PT ;  /* 0x000000ed1200720c */ /* 0x000fe40003fa6270 */
        /* <DEDUP_REMOVED lines=11> */
[----:B------:R-:W-:Y:S02]  /*cb50*/  ISETP.GT.AND P5, PT, R4, R17, PT ;  /* 0x000000110400720c */ /* 0x000fe40003fa4270 */
[----:B------:R-:W-:Y:S02]  /*cb60*/  FSEL R218, R58, -INF , !P6 ;  /* 0xff8000003ada7808 */ /* 0x000fe40007000000 */
        /* <DEDUP_REMOVED lines=11> */
[----:B------:R-:W-:Y:S02]  /*cc20*/  FSEL R211, R49, -INF , !P5 ;  /* 0xff80000031d37808 */ /* 0x000fe40006800000 */
[----:B------:R-:W-:Y:S02]  /*cc30*/  ISETP.GE.AND P5, PT, R16, R238, PT ;  /* 0x000000ee1000720c */ /* 0x000fe40003fa6270 */
[----:B------:R-:W-:-:S02]  /*cc40*/  FSEL R16, R220, -INF , !P0 ;  /* 0xff800000dc107808 */ /* 0x000fc40004000000 */
[----:B------:R-:W-:Y:S02]  /*cc50*/  FSEL R220, R34, -INF , !P6 ;  /* 0xff80000022dc7808 */ /* 0x000fe40007000000 */
[C---:B------:R-:W-:Y:S02]  /*cc60*/  ISETP.GE.AND P6, PT, R15.reuse, R236, PT ;  /* 0x000000ec0f00720c */ /* 0x040fe40003fc6270 */
[C---:B------:R-:W-:Y:S02]  /*cc70*/  ISETP.GE.AND P0, PT, R15.reuse, R237, PT ;  /* 0x000000ed0f00720c */ /* 0x040fe40003f06270 */
[----:B------:R-:W-:Y:S02]  /*cc80*/  FSEL R45, R60, -INF , !P6 ;  /* 0xff8000003c2d7808 */ /* 0x000fe40007000000 */
[----:B------:R-:W-:Y:S02]  /*cc90*/  ISETP.GE.AND P6, PT, R15, R235, PT ;  /* 0x000000eb0f00720c */ /* 0x000fe40003fc6270 */
[----:B------:R-:W-:-:S02]  /*cca0*/  FSEL R221, R16, -INF , !P5 ;  /* 0xff80000010dd7808 */ /* 0x000fc40006800000 */
[----:B------:R-:W-:Y:S02]  /*ccb0*/  ISETP.GT.AND P5, PT, R4, R15, PT ;  /* 0x0000000f0400720c */ /* 0x000fe40003fa4270 */
[----:B------:R-:W-:Y:S02]  /*ccc0*/  FSEL R47, R51, -INF , !P0 ;  /* 0xff800000332f7808 */ /* 0x000fe40004000000 */
[----:B------:R-:W-:Y:S02]  /*ccd0*/  FSEL R216, R37, -INF , !P6 ;  /* 0xff80000025d87808 */ /* 0x000fe40007000000 */
[----:B------:R-:W-:Y:S02]  /*cce0*/  ISETP.GE.AND P0, PT, R15, R238, PT ;  /* 0x000000ee0f00720c */ /* 0x000fe40003f06270 */
[----:B------:R-:W-:Y:S02]  /*ccf0*/  ISETP.GE.AND P6, PT, R14, R236, PT ;  /* 0x000000ec0e00720c */ /* 0x000fe40003fc6270 */
        /* <DEDUP_REMOVED lines=15> */
[C---:B------:R-:W-:Y:S02]  /*cdf0*/  ISETP.GE.AND P6, PT, R13.reuse, R235, PT ;  /* 0x000000eb0d00720c */ /* 0x040fe40003fc6270 */
[----:B------:R-:W-:Y:S02]  /*ce00*/  FSEL R56, R56, -INF , !P0 ;  /* 0xff80000038387808 */ /* 0x000fe40004000000 */
[----:B------:R-:W-:Y:S02]  /*ce10*/  ISETP.GE.AND P0, PT, R13, R238, PT ;  /* 0x000000ee0d00720c */ /* 0x000fe40003f06270 */
[----:B------:R-:W-:-:S02]  /*ce20*/  FSEL R13, R214, -INF , !P5 ;  /* 0xff800000d60d7808 */ /* 0x000fc40006800000 */
[----:B------:R-:W-:Y:S02]  /*ce30*/  FSEL R40, R40, -INF , !P6 ;  /* 0xff80000028287808 */ /* 0x000fe40007000000 */
[C---:B------:R-:W-:Y:S02]  /*ce40*/  ISETP.GE.AND P6, PT, R11.reuse, R236, PT ;  /* 0x000000ec0b00720c */ /* 0x040fe40003fc6270 */
[----:B------:R-:W-:Y:S02]  /*ce50*/  ISETP.GE.AND P5, PT, R11, R237, PT ;  /* 0x000000ed0b00720c */ /* 0x000fe40003fa6270 */
        /* <DEDUP_REMOVED lines=11> */
[----:B------:R-:W-:Y:S02]  /*cf10*/  ISETP.GT.AND P5, PT, R4, R10, PT ;  /* 0x0000000a0400720c */ /* 0x000fe40003fa4270 */
[----:B------:R-:W-:Y:S01]  /*cf20*/  FSEL R248, R66, -INF , !P6 ;  /* 0xff80000042f87808 */ /* 0x000fe20007000000 */
[----:B------:R1:W-:Y:S01]  /*cf30*/  STL [R1+0x18], R11 ;  /* 0x0000180b01007387 */ /* 0x0003e20000100800 */
        /* <DEDUP_REMOVED lines=9> */
[----:B------:R-:W-:Y:S01]  /*cfd0*/  FSEL R245, R65, -INF , !P6 ;  /* 0xff80000041f57808 */ /* 0x000fe20007000000 */
[----:B------:R1:W-:Y:S01]  /*cfe0*/  STL [R1+0x14], R10 ;  /* 0x0000140a01007387 */ /* 0x0003e20000100800 */
[----:B------:R-:W-:Y:S02]  /*cff0*/  FSEL R249, R54, -INF , !P5 ;  /* 0xff80000036f97808 */ /* 0x000fe40006800000 */
[C---:B------:R-:W-:Y:S02]  /*d000*/  ISETP.GE.AND P6, PT, R9.reuse, R235, PT ;  /* 0x000000eb0900720c */ /* 0x040fe40003fc6270 */
[----:B------:R-:W-:Y:S02]  /*d010*/  ISETP.GE.AND P5, PT, R9, R238, PT ;  /* 0x000000ee0900720c */ /* 0x000fe40003fa6270 */
[----:B------:R-:W-:-:S02]  /*d020*/  FSEL R9, R142, -INF , !P0 ;  /* 0xff8000008e097808 */ /* 0x000fc40004000000 */
[----:B------:R-:W-:Y:S02]  /*d030*/  ISETP.GE.AND P0, PT, R8, R236, PT ;  /* 0x000000ec0800720c */ /* 0x000fe40003f06270 */
[----:B------:R-:W-:Y:S02]  /*d040*/  FSEL R66, R42, -INF , !P6 ;  /* 0xff8000002a427808 */ /* 0x000fe40007000000 */
[----:B------:R-:W-:Y:S02]  /*d050*/  ISETP.GE.AND P6, PT, R8, R237, PT ;  /* 0x000000ed0800720c */ /* 0x000fe40003fc6270 */
[----:B------:R-:W-:Y:S02]  /*d060*/  FSEL R239, R64, -INF , !P0 ;  /* 0xff80000040ef7808 */ /* 0x000fe40004000000 */
[----:B------:R-:W-:Y:S02]  /*d070*/  ISETP.GT.AND P0, PT, R4, R8, PT ;  /* 0x000000080400720c */ /* 0x000fe40003f04270 */
[----:B------:R-:W-:-:S02]  /*d080*/  FSEL R9, R9, -INF , !P5 ;  /* 0xff80000009097808 */ /* 0x000fc40006800000 */
[----:B------:R-:W-:Y:S02]  /*d090*/  FSEL R246, R53, -INF , !P6 ;  /* 0xff80000035f67808 */ /* 0x000fe40007000000 */
[C---:B------:R-:W-:Y:S01]  /*d0a0*/  ISETP.GE.AND P5, PT, R8.reuse, R235, PT ;  /* 0x000000eb0800720c */ /* 0x040fe20003fa6270 */
[----:B------:R1:W-:Y:S01]  /*d0b0*/  STL [R1+0x10], R9 ;  /* 0x0000100901007387 */ /* 0x0003e20000100800 */
[----:B------:R-:W-:Y:S02]  /*d0c0*/  ISETP.GE.AND P6, PT, R8, R238, PT ;  /* 0x000000ee0800720c */ /* 0x000fe40003fc6270 */
[----:B------:R-:W-:Y:S02]  /*d0d0*/  FSEL R8, R133, -INF , !P0 ;  /* 0xff80000085087808 */ /* 0x000fe40004000000 */
[----:B------:R-:W-:Y:S02]  /*d0e0*/  FSEL R250, R46, -INF , !P5 ;  /* 0xff8000002efa7808 */ /* 0x000fe40006800000 */
[----:B------:R-:W-:-:S02]  /*d0f0*/  FSEL R8, R8, -INF , !P6 ;  /* 0xff80000008087808 */ /* 0x000fc40007000000 */
[C---:B------:R-:W-:Y:S02]  /*d100*/  ISETP.GE.AND P0, PT, R7.reuse, R236, PT ;  /* 0x000000ec0700720c */ /* 0x040fe40003f06270 */
[----:B------:R-:W-:Y:S01]  /*d110*/  ISETP.GE.AND P5, PT, R7, R237, PT ;  /* 0x000000ed0700720c */ /* 0x000fe20003fa6270 */
[----:B------:R1:W-:Y:S01]  /*d120*/  STL [R1], R8 ;  /* 0x0000000801007387 */ /* 0x0003e20000100800 */
[----:B------:R-:W-:Y:S02]  /*d130*/  FSEL R232, R63, -INF , !P0 ;  /* 0xff8000003fe87808 */ /* 0x000fe40004000000 */
[----:B------:R-:W-:Y:S02]  /*d140*/  FSEL R244, R52, -INF , !P5 ;  /* 0xff80000034f47808 */ /* 0x000fe40006800000 */
[----:B------:R-:W-:Y:S02]  /*d150*/  ISETP.GE.AND P6, PT, R7, R235, PT ;  /* 0x000000eb0700720c */ /* 0x000fe40003fc6270 */
[----:B------:R-:W-:-:S02]  /*d160*/  ISETP.GT.AND P0, PT, R4, R7, PT ;  /* 0x000000070400720c */ /* 0x000fc40003f04270 */
[----:B------:R-:W-:Y:S02]  /*d170*/  ISETP.GE.AND P5, PT, R7, R238, PT ;  /* 0x000000ee0700720c */ /* 0x000fe40003fa6270 */
[----:B------:R-:W-:Y:S02]  /*d180*/  IABS R7, R22 ;  /* 0x0000001600077213 */ /* 0x000fe40000000000 */
[----:B------:R-:W-:Y:S02]  /*d190*/  FSEL R247, R41, -INF , !P6 ;  /* 0xff80000029f77808 */ /* 0x000fe40007000000 */
[----:B------:R-:W-:Y:S01]  /*d1a0*/  ISETP.GE.AND P6, PT, R6, R236, PT ;  /* 0x000000ec0600720c */ /* 0x000fe20003fc6270 */
[----:B------:R-:W-:Y:S01]  /*d1b0*/  IMAD.MOV.U32 R13, RZ, RZ, R7 ;  /* 0x000000ffff0d7224 */ /* 0x000fe200078e0007 */
[----:B------:R-:W-:Y:S01]  /*d1c0*/  FSEL R16, R132, -INF , !P0 ;  /* 0xff80000084107808 */ /* 0x000fe20004000000 */
[----:B------:R-:W-:Y:S10]  /*d1d0*/  BRA.U !UP0, `(.L_x_904) ;  /* 0x0000000508707547 */ /* 0x000ff4000b800000 */
        /* <DEDUP_REMOVED lines=9> */
[----:B-1----:R-:W-:Y:S02]  /*d270*/  IMAD.U32 R9, RZ, RZ, UR12 ;  /* 0x0000000cff097e24 */ /* 0x002fe4000f8e00ff */
        /* <DEDUP_REMOVED lines=21> */
[----:B-1----:R-:W-:-:S05]  /*d3d0*/  IMAD.U32 R10, RZ, RZ, UR5 ;  /* 0x00000005ff0a7e24 */ /* 0x002fca000f8e00ff */
        /* <DEDUP_REMOVED lines=16> */
[----:B-1----:R-:W-:-:S05]  /*d4e0*/  IMAD.U32 R8, RZ, RZ, UR31 ;  /* 0x0000001fff087e24 */ /* 0x002fca000f8e00ff */
        /* <DEDUP_REMOVED lines=21> */
[----:B-1----:R-:W-:Y:S02]  /*d640*/  IMAD.U32 R9, RZ, RZ, UR10 ;  /* 0x0000000aff097e24 */ /* 0x002fe4000f8e00ff */
        /* <DEDUP_REMOVED lines=21> */
.L_x_904:
[----:B------:R-:W3:Y:S01]  /*d7a0*/  LDL.LU R7, [R1+0x28] ;  /* 0x0000280001077983 */ /* 0x000ee20000300800 */
[----:B------:R-:W-:Y:S01]  /*d7b0*/  ISETP.GE.AND P0, PT, R6, R237, PT ;  /* 0x000000ed0600720c */ /* 0x000fe20003f06270 */
[----:B------:R-:W4:Y:S02]  /*d7c0*/  LDCU UR7, c[0x0][0x45c] ;  /* 0x00008b80ff0777ac */ /* 0x000f240008000800 */
[----:B-12---:R-:W2:Y:S01]  /*d7d0*/  LDL.LU R9, [R1+0x4] ;  /* 0x0000040001097983 */ /* 0x006ea20000300800 */
[----:B------:R-:W-:Y:S02]  /*d7e0*/  FSEL R243, R16, -INF , !P5 ;  /* 0xff80000010f37808 */ /* 0x000fe40006800000 */
[----:B------:R-:W-:Y:S01]  /*d7f0*/  FSEL R143, R143, -INF , !P6 ;  /* 0xff8000008f8f7808 */ /* 0x000fe20007000000 */
[----:B------:R1:W-:Y:S01]  /*d800*/  STL [R1+0xec], R228 ;  /* 0x0000ece401007387 */ /* 0x0003e20000100800 */
[----:B------:R-:W-:Y:S02]  /*d810*/  FSEL R240, R140, -INF , !P0 ;  /* 0xff8000008cf07808 */ /* 0x000fe40004000000 */
[----:B------:R-:W-:Y:S01]  /*d820*/  ISETP.GE.AND P5, PT, R6, R235, PT ;  /* 0x000000eb0600720c */ /* 0x000fe20003fa6270 */
[----:B------:R4:W-:Y:S01]  /*d830*/  STL [R1+0xe8], R226 ;  /* 0x0000e8e201007387 */ /* 0x0009e20000100800 */
[----:B------:R-:W-:-:S02]  /*d840*/  ISETP.GT.AND P6, PT, R4, R6, PT ;  /* 0x000000060400720c */ /* 0x000fc40003fc4270 */
[----:B------:R-:W-:Y:S01]  /*d850*/  ISETP.GT.AND P0, PT, R4, R5, PT ;  /* 0x000000050400720c */ /* 0x000fe20003f04270 */
[----:B------:R4:W-:Y:S01]  /*d860*/  STL [R1+0xe4], R225 ;  /* 0x0000e4e101007387 */ /* 0x0009e20000100800 */
[----:B------:R-:W-:Y:S02]  /*d870*/  FSEL R242, R138, -INF , !P5 ;  /* 0xff8000008af27808 */ /* 0x000fe40006800000 */
[----:B------:R-:W-:Y:S01]  /*d880*/  ISETP.GE.AND P5, PT, R5, R236, PT ;  /* 0x000000ec0500720c */ /* 0x000fe20003fa6270 */
[----:B------:R4:W-:Y:S01]  /*d890*/  STL [R1+0xe0], R12 ;  /* 0x0000e00c01007387 */ /* 0x0009e20000100800 */
[----:B------:R-:W-:Y:S02]  /*d8a0*/  MOV R132, R56 ;  /* 0x0000003800847202 */ /* 0x000fe40000000f00 */
[----:B------:R-:W-:Y:S01]  /*d8b0*/  MOV R138, R55 ;  /* 0x00000037008a7202 */ /* 0x000fe20000000f00 */
[----:B------:R2:W-:Y:S01]  /*d8c0*/  STL [R1+0xdc], R3 ;  /* 0x0000dc0301007387 */ /* 0x0005e20000100800 */
[----:B------:R-:W-:-:S02]  /*d8d0*/  MOV R44, R40 ;  /* 0x00000028002c7202 */ /* 0x000fc40000000f00 */
[----:B------:R-:W-:Y:S01]  /*d8e0*/  MOV R64, R227 ;  /* 0x000000e300407202 */ /* 0x000fe20000000f00 */
[----:B------:R2:W-:Y:S04]  /*d8f0*/  STL [R1+0xd8], R2 ;  /* 0x0000d80201007387 */ /* 0x0005e80000100800 */
[----:B------:R-:W-:Y:S04]  /*d900*/  STL [R1+0xd4], R0 ;  /* 0x0000d40001007387 */ /* 0x000fe80000100800 */
[----:B-1----:R-:W2:Y:S04]  /*d910*/  LDL.LU R228, [R1+0x18] ;  /* 0x0000180001e47983 */ /* 0x002ea80000300800 */
[----:B----4-:R-:W4:Y:S04]  /*d920*/  LDL.LU R226, [R1+0x14] ;  /* 0x0000140001e27983 */ /* 0x010f280000300800 */
[----:B------:R-:W4:Y:S04]  /*d930*/  LDL.LU R225, [R1+0x10] ;  /* 0x0000100001e17983 */ /* 0x000f280000300800 */
[----:B------:R-:W4:Y:S01]  /*d940*/  LDL.LU R12, [R1] ;  /* 0x00000000010c7983 */ /* 0x000f220000300800 */
[----:B------:R-:W-:-:S02]  /*d950*/  FSEL R208, R208, -INF , !P5 ;  /* 0xff800000d0d07808 */ /* 0x000fc40006800000 */
[----:B------:R-:W-:-:S04]  /*d960*/  ISETP.GE.AND P5, PT, R5, R235, PT ;  /* 0x000000eb0500720c */ /* 0x000fc80003fa6270 */
[----:B------:R-:W-:Y:S02]  /*d970*/  FSEL R241, R139, -INF , !P5 ;  /* 0xff8000008bf17808 */ /* 0x000fe40006800000 */
[----:B------:R-:W-:Y:S02]  /*d980*/  MOV R139, R17 ;  /* 0x00000011008b7202 */ /* 0x000fe40000000f00 */
[----:B------:R-:W-:Y:S02]  /*d990*/  SHF.L.U32 R15, R229, 0x6, RZ ;  /* 0x00000006e50f7819 */ /* 0x000fe400000006ff */
[----:B------:R-:W-:Y:S02]  /*d9a0*/  SHF.R.U32.HI R227, RZ, 0x1, R229 ;  /* 0x00000001ffe37819 */ /* 0x000fe400000116e5 */
[----:B---3--:R-:W-:Y:S02]  /*d9b0*/  MOV R8, R7 ;  /* 0x0000000700087202 */ /* 0x008fe40000000f00 */
[----:B------:R-:W-:-:S02]  /*d9c0*/  I2FP.F32.S32 R7, R13 ;  /* 0x0000000d00077245 */ /* 0x000fc40000201400 */
[----:B------:R-:W-:-:S03]  /*d9d0*/  FSEL R10, R8, -INF , !P6 ;  /* 0xff800000080a7808 */ /* 0x000fc60007000000 */
[----:B--2---:R-:W-:Y:S01]  /*d9e0*/  FFMA.FTZ R4, R7, -UR6, R9 ;  /* 0x8000000607047c23 */ /* 0x004fe20008010009 */
[----:B------:R-:W-:-:S04]  /*d9f0*/  ISETP.GE.AND P6, PT, R5, R237, PT ;  /* 0x000000ed0500720c */ /* 0x000fc80003fc6270 */
[----:B------:R-:W-:Y:S02]  /*da00*/  FSEL R11, R4, -INF , !P0 ;  /* 0xff800000040b7808 */ /* 0x000fe40004000000 */
[-C--:B------:R-:W-:Y:S02]  /*da10*/  ISETP.GE.AND P0, PT, R6, R238.reuse, PT ;  /* 0x000000ee0600720c */ /* 0x080fe40003f06270 */
[----:B------:R-:W-:Y:S02]  /*da20*/  FMNMX3.FTZ R6, R136, R23, R21, !PT ;  /* 0x0000001788067276 */ /* 0x000fe40007810015 */
[----:B------:R-:W-:Y:S02]  /*da30*/  FSEL R210, R141, -INF , !P6 ;  /* 0xff8000008dd27808 */ /* 0x000fe40007000000 */
[----:B------:R-:W-:Y:S02]  /*da40*/  ISETP.GE.AND P6, PT, R5, R238, PT ;  /* 0x000000ee0500720c */ /* 0x000fe40003fc6270 */
        /* <DEDUP_REMOVED lines=25> */
[----:B----4-:R-:W-:Y:S02]  /*dbe0*/  FMNMX3.FTZ R7, R4, R226, R225, !PT ;  /* 0x000000e204077276 */ /* 0x010fe400078100e1 */
[----:B------:R-:W-:Y:S02]  /*dbf0*/  FMNMX3.FTZ R8, R5, R250, R247, !PT ;  /* 0x000000fa05087276 */ /* 0x000fe400078100f7 */
[----:B------:R-:W-:Y:S02]  /*dc00*/  FSEL R3, R10, -INF , !P0 ;  /* 0xff8000000a037808 */ /* 0x000fe40004000000 */
[----:B------:R-:W-:Y:S02]  /*dc10*/  FSEL R2, R11, -INF , !P6 ;  /* 0xff8000000b027808 */ /* 0x000fe40007000000 */
[----:B------:R-:W-:Y:S02]  /*dc20*/  FMNMX3.FTZ R7, R7, R12, R243, !PT ;  /* 0x0000000c07077276 */ /* 0x000fe400078100f3 */
[----:B------:R-:W-:-:S02]  /*dc30*/  FMNMX3.FTZ R5, R9, R240, R210, !PT ;  /* 0x000000f009057276 */ /* 0x000fc400078100d2 */
[----:B------:R-:W-:Y:S02]  /*dc40*/  FMNMX3.FTZ R4, R8, R242, R241, !PT ;  /* 0x000000f208047276 */ /* 0x000fe400078100f1 */
[----:B------:R-:W-:Y:S01]  /*dc50*/  FMNMX3.FTZ R7, R7, R3, R2, !PT ;  /* 0x0000000307077276 */ /* 0x000fe20007810002 */
[----:B------:R-:W1:Y:S04]  /*dc60*/  SHFL.BFLY PT, R8, R6, 0x2, 0x1f ;  /* 0x0c401f0006087f89 */ /* 0x000e6800000e0000 */
[----:B------:R-:W2:Y:S04]  /*dc70*/  SHFL.BFLY PT, R9, R5, 0x2, 0x1f ;  /* 0x0c401f0005097f89 */ /* 0x000ea800000e0000 */
[----:B------:R-:W3:Y:S04]  /*dc80*/  SHFL.BFLY PT, R11, R4, 0x2, 0x1f ;  /* 0x0c401f00040b7f89 */ /* 0x000ee800000e0000 */
[----:B------:R-:W4:Y:S01]  /*dc90*/  SHFL.BFLY PT, R10, R7, 0x2, 0x1f ;  /* 0x0c401f00070a7f89 */ /* 0x000f2200000e0000 */
[----:B-1----:R-:W-:-:S02]  /*dca0*/  FMNMX.FTZ R8, R6, R8, !PT ;  /* 0x0000000806087209 */ /* 0x002fc40007810000 */
[----:B--2---:R-:W-:-:S03]  /*dcb0*/  FMNMX.FTZ R6, R5, R9, !PT ;  /* 0x0000000905067209 */ /* 0x004fc60007810000 */
[----:B------:R-:W1:Y:S01]  /*dcc0*/  SHFL.BFLY PT, R13, R8, 0x1, 0x1f ;  /* 0x0c201f00080d7f89 */ /* 0x000e6200000e0000 */
[----:B---3--:R-:W-:Y:S02]  /*dcd0*/  FMNMX.FTZ R4, R4, R11, !PT ;  /* 0x0000000b04047209 */ /* 0x008fe40007810000 */
[----:B----4-:R-:W-:Y:S01]  /*dce0*/  FMNMX.FTZ R5, R7, R10, !PT ;  /* 0x0000000a07057209 */ /* 0x010fe20007810000 */
[----:B------:R-:W2:Y:S04]  /*dcf0*/  SHFL.BFLY PT, R11, R6, 0x1, 0x1f ;  /* 0x0c201f00060b7f89 */ /* 0x000ea800000e0000 */
[----:B------:R-:W3:Y:S04]  /*dd00*/  SHFL.BFLY PT, R10, R4, 0x1, 0x1f ;  /* 0x0c201f00040a7f89 */ /* 0x000ee800000e0000 */
[----:B------:R-:W4:Y:S01]  /*dd10*/  SHFL.BFLY PT, R14, R5, 0x1, 0x1f ;  /* 0x0c201f00050e7f89 */ /* 0x000f2200000e0000 */
[----:B------:R-:W-:-:S02]  /*dd20*/  LOP3.LUT R9, R224, 0x1c0, R15, 0xf8, !PT ;  /* 0x000001c0e0097812 */ /* 0x000fc400078ef80f */
[----:B------:R-:W-:-:S04]  /*dd30*/  LOP3.LUT R7, R227, 0x8, RZ, 0xc0, !PT ;  /* 0x00000008e3077812 */ /* 0x000fc800078ec0ff */
[----:B------:R-:W-:Y:S02]  /*dd40*/  LOP3.LUT R7, R9, R7, RZ, 0x3c, !PT ;  /* 0x0000000709077212 */ /* 0x000fe400078e3cff */
[----:B-1----:R-:W-:Y:S02]  /*dd50*/  FMNMX.FTZ R58, R8, R13, !PT ;  /* 0x0000000d083a7209 */ /* 0x002fe40007810000 */
[----:B------:R-:W-:Y:S02]  /*dd60*/  LOP3.LUT R16, R7, 0x200, R15, 0xf8, !PT ;  /* 0x0000020007107812 */ /* 0x000fe400078ef80f */
[----:B--2---:R-:W-:Y:S01]  /*dd70*/  FMNMX.FTZ R57, R6, R11, !PT ;  /* 0x0000000b06397209 */ /* 0x004fe20007810000 */
[----:B------:R-:W-:Y:S01]  /*dd80*/  STL [R1+0x64], R58 ;  /* 0x0000643a01007387 */ /* 0x000fe20000100800 */
[----:B---3--:R-:W-:-:S03]  /*dd90*/  FMNMX.FTZ R56, R4, R10, !PT ;  /* 0x0000000a04387209 */ /* 0x008fc60007810000 */
[----:B------:R-:W-:Y:S01]  /*dda0*/  STL [R1+0x88], R16 ;  /* 0x0000881001007387 */ /* 0x000fe20000100800 */
[----:B----4-:R-:W-:-:S03]  /*ddb0*/  FMNMX.FTZ R17, R5, R14, !PT ;  /* 0x0000000e05117209 */ /* 0x010fc60007810000 */
[----:B------:R-:W-:Y:S04]  /*ddc0*/  STL [R1+0x60], R57 ;  /* 0x0000603901007387 */ /* 0x000fe80000100800 */
[----:B------:R-:W-:Y:S04]  /*ddd0*/  STL [R1+0x6c], R56 ;  /* 0x00006c3801007387 */ /* 0x000fe80000100800 */
[----:B------:R-:W-:Y:S04]  /*dde0*/  STL [R1+0x68], R17 ;  /* 0x0000681101007387 */ /* 0x000fe80000100800 */
[----:B------:R-:W2:Y:S01]  /*ddf0*/  LDL.LU R65, [R1+0x3c] ;  /* 0x00003c0001417983 */ /* 0x000ea20000300800 */
[C---:B------:R-:W-:Y:S01]  /*de00*/  FSETP.NEU.FTZ.AND P0, PT, R58.reuse, -INF , PT ;  /* 0xff8000003a00780b */ /* 0x040fe20003f1d000 */
[C---:B------:R-:W-:Y:S01]  /*de10*/  FMUL.FTZ R13, R58.reuse, UR7 ;  /* 0x000000073a0d7c20 */ /* 0x040fe20008410000 */
[----:B------:R-:W1:Y:S02]  /*de20*/  S2UR UR5, SR_CgaCtaId ;  /* 0x00000000000579c3 */ /* 0x000e640000008800 */
[----:B------:R-:W-:-:S02]  /*de30*/  FSEL R4, R58, RZ, P0 ;  /* 0x000000ff3a047208 */ /* 0x000fc40000000000 */
[----:B------:R-:W-:Y:S01]  /*de40*/  FSEL R13, R13, RZ, P0 ;  /* 0x000000ff0d0d7208 */ /* 0x000fe20000000000 */
[C---:B------:R-:W-:Y:S01]  /*de50*/  FMUL.FTZ R14, R57.reuse, UR7 ;  /* 0x00000007390e7c20 */ /* 0x040fe20008410000 */
[----:B------:R-:W-:Y:S01]  /*de60*/  FSETP.NEU.FTZ.AND P0, PT, R57, -INF , PT ;  /* 0xff8000003900780b */ /* 0x000fe20003f1d000 */
[----:B------:R-:W-:Y:S02]  /*de70*/  FADD.FTZ R9, R136, -R4 ;  /* 0x8000000488097221 */ /* 0x000fe40000010000 */
[--C-:B------:R-:W-:Y:S01]  /*de80*/  FFMA.FTZ R4, R23, UR7, -R13.reuse ;  /* 0x0000000717047c23 */ /* 0x100fe2000801080d */
[--C-:B------:R-:W-:Y:S01]  /*de90*/  FFMA.FTZ R5, R21, UR7, -R13.reuse ;  /* 0x0000000715057c23 */ /* 0x100fe2000801080d */
[----:B------:R-:W-:Y:S01]  /*dea0*/  FSEL R14, R14, RZ, P0 ;  /* 0x000000ff0e0e7208 */ /* 0x000fe20000000000 */
[C---:B------:R-:W-:Y:S01]  /*deb0*/  FMUL.FTZ R15, R56.reuse, UR7 ;  /* 0x00000007380f7c20 */ /* 0x040fe20008410000 */
[----:B------:R3:W-:Y:S01]  /*dec0*/  MUFU.EX2 R142, R4 ;  /* 0x00000004008e7308 */ /* 0x0007e20000000800 */
[----:B------:R-:W-:Y:S01]  /*ded0*/  FSETP.NEU.FTZ.AND P5, PT, R56, -INF , PT ;  /* 0xff8000003800780b */ /* 0x000fe20003fbd000 */
[----:B------:R-:W-:-:S02]  /*dee0*/  FFMA.FTZ R6, R20, UR7, -R13 ;  /* 0x0000000714067c23 */ /* 0x000fc4000801080d */
[----:B------:R4:W-:Y:S01]  /*def0*/  MUFU.EX2 R0, R5 ;  /* 0x0000000500007308 */ /* 0x0009e20000000800 */
[----:B------:R-:W-:Y:S01]  /*df00*/  FSEL R15, R15, RZ, P5 ;  /* 0x000000ff0f0f7208 */ /* 0x000fe20002800000 */
[----:B---3--:R-:W-:Y:S01]  /*df10*/  FFMA.FTZ R4, R19, UR7, -R13 ;  /* 0x0000000713047c23 */ /* 0x008fe2000801080d */
[----:B----4-:R-:W-:-:S03]  /*df20*/  FFMA.FTZ R5, R29, UR7, -R14 ;  /* 0x000000071d057c23 */ /* 0x010fc6000801080e */
[----:B------:R3:W-:Y:S01]  /*df30*/  MUFU.EX2 R46, R4 ;  /* 0x00000004002e7308 */ /* 0x0007e20000000800 */
[----:B------:R-:W-:-:S03]  /*df40*/  UMOV UR12, 0x400 ;  /* 0x00000400000c7882 */ /* 0x000fc60000000000 */
[----:B------:R4:W-:Y:S01]  /*df50*/  MUFU.EX2 R141, R5 ;  /* 0x00000005008d7308 */ /* 0x0009e20000000800 */
[----:B------:R-:W-:-:S03]  /*df60*/  FMUL.FTZ R20, R17, UR7 ;  /* 0x0000000711147c20 */ /* 0x000fc60008410000 */
[----:B------:R-:W1:Y:S01]  /*df70*/  MUFU.EX2 R18, R6 ;  /* 0x0000000600127308 */ /* 0x000e620000000800 */
[----:B---3--:R-:W-:Y:S01]  /*df80*/  FFMA.FTZ R4, R31, UR7, -R14 ;  /* 0x000000071f047c23 */ /* 0x008fe2000801080e */
[----:B----4-:R-:W-:-:S03]  /*df90*/  FSEL R5, R57, RZ, P0 ;  /* 0x000000ff39057208 */ /* 0x010fc60000000000 */
[----:B------:R3:W-:Y:S01]  /*dfa0*/  MUFU.EX2 R29, R4 ;  /* 0x00000004001d7308 */ /* 0x0007e20000000800 */
[----:B------:R-:W-:Y:S01]  /*dfb0*/  FSETP.NEU.FTZ.AND P0, PT, R17, -INF , PT ;  /* 0xff8000001100780b */ /* 0x000fe20003f1d000 */
[----:B-1----:R-:W-:Y:S01]  /*dfc0*/  ULEA UR5, UR5, UR12, 0x18 ;  /* 0x0000000c05057291 */ /* 0x002fe2000f8ec0ff */
[----:B------:R-:W-:Y:S01]  /*dfd0*/  FADD.FTZ R8, R135, -R5 ;  /* 0x8000000587087221 */ /* 0x000fe20000010000 */
[--C-:B------:R-:W-:Y:S01]  /*dfe0*/  FFMA.FTZ R5, R25, UR7, -R15.reuse ;  /* 0x0000000719057c23 */ /* 0x100fe2000801080f */
[----:B------:R-:W-:Y:S01]  /*dff0*/  FSEL R20, R20, RZ, P0 ;  /* 0x000000ff14147208 */ /* 0x000fe20000000000 */
[----:B---3--:R-:W-:-:S04]  /*e000*/  FFMA.FTZ R4, R32, UR7, -R15 ;  /* 0x0000000720047c23 */ /* 0x008fc8000801080f */
[----:B------:R1:W-:Y:S01]  /*e010*/  MUFU.EX2 R25, R4 ;  /* 0x0000000400197308 */ /* 0x0003e20000000800 */
[----:B------:R-:W-:Y:S01]  /*e020*/  MOV R135, R18 ;  /* 0x0000001200877202 */ /* 0x000fe20000000f00 */
[----:B-1----:R-:W-:Y:S01]  /*e030*/  FFMA.FTZ R4, R27, UR7, -R15 ;  /* 0x000000071b047c23 */ /* 0x002fe2000801080f */
[----:B------:R-:W-:-:S03]  /*e040*/  LEA R27, R16, UR5, 0x1 ;  /* 0x00000005101b7c11 */ /* 0x000fc6000f8e08ff */
[----:B------:R1:W-:Y:S01]  /*e050*/  MUFU.EX2 R11, R4 ;  /* 0x00000004000b7308 */ /* 0x0003e20000000800 */
[----:B------:R-:W-:Y:S01]  /*e060*/  FFMA.FTZ R6, R30, UR7, -R14 ;  /* 0x000000071e067c23 */ /* 0x000fe2000801080e */
[----:B-1----:R-:W-:Y:S01]  /*e070*/  FFMA.FTZ R4, R33, UR7, -R20 ;  /* 0x0000000721047c23 */ /* 0x002fe20008010814 */
[----:B------:R-:W-:Y:S02]  /*e080*/  IMAD.MOV.U32 R33, RZ, RZ, R17 ;  /* 0x000000ffff217224 */ /* 0x000fe400078e0011 */
[----:B------:R-:W1:Y:S01]  /*e090*/  LDSM.16.MT88.4 R16, [R27+0xc000] ;  /* 0x00c000001b10783b */ /* 0x000e620000004200 */
[----:B------:R3:W-:Y:S01]  /*e0a0*/  MUFU.EX2 R229, R6 ;  /* 0x0000000600e57308 */ /* 0x0007e20000000800 */
[----:B------:R-:W-:-:S03]  /*e0b0*/  FMUL.FTZ R9, R9, UR7 ;  /* 0x0000000709097c20 */ /* 0x000fc60008410000 */
[----:B------:R4:W-:Y:S01]  /*e0c0*/  MUFU.EX2 R133, R5 ;  /* 0x0000000500857308 */ /* 0x0009e20000000800 */
[----:B------:R-:W-:-:S03]  /*e0d0*/  FMUL.FTZ R8, R8, UR7 ;  /* 0x0000000708087c20 */ /* 0x000fc60008410000 */
[----:B------:R4:W-:Y:S01]  /*e0e0*/  MUFU.EX2 R30, R4 ;  /* 0x00000004001e7308 */ /* 0x0009e20000000800 */
[----:B---3--:R-:W-:Y:S01]  /*e0f0*/  FFMA.FTZ R6, R24, UR7, -R14 ;  /* 0x0000000718067c23 */ /* 0x008fe2000801080e */
[----:B----4-:R-:W-:-:S03]  /*e100*/  FSEL R5, R56, RZ, P5 ;  /* 0x000000ff38057208 */ /* 0x010fc60002800000 */
[----:B------:R3:W4:Y:S01]  /*e110*/  MUFU.EX2 R10, R6 ;  /* 0x00000006000a7308 */ /* 0x0007220000000800 */
[----:B------:R-:W-:Y:S01]  /*e120*/  FSEL R4, R33, RZ, P0 ;  /* 0x000000ff21047208 */ /* 0x000fe20000000000 */
[----:B------:R-:W-:Y:S02]  /*e130*/  FADD.FTZ R7, R137, -R5 ;  /* 0x8000000589077221 */ /* 0x000fe40000010000 */
[----:B------:R-:W1:Y:S02]  /*e140*/  MUFU.EX2 R24, R9 ;  /* 0x0000000900187308 */ /* 0x000e640000000800 */
[----:B------:R-:W-:Y:S02]  /*e150*/  FADD.FTZ R5, R134, -R4 ;  /* 0x8000000486057221 */ /* 0x000fe40000010000 */
[----:B------:R-:W1:Y:S01]  /*e160*/  MUFU.EX2 R21, R8 ;  /* 0x0000000800157308 */ /* 0x000e620000000800 */
[----:B------:R-:W-:Y:S01]  /*e170*/  FFMA.FTZ R4, R38, UR7, -R20 ;  /* 0x0000000726047c23 */ /* 0x000fe20008010814 */
[----:B---3--:R-:W-:-:S03]  /*e180*/  FFMA.FTZ R6, R26, UR7, -R15 ;  /* 0x000000071a067c23 */ /* 0x008fc6000801080f */
[----:B------:R3:W1:Y:S04]  /*e190*/  MUFU.EX2 R26, R4 ;  /* 0x00000004001a7308 */ /* 0x0006680000000800 */
[----:B------:R1:W-:Y:S01]  /*e1a0*/  MUFU.EX2 R32, R6 ;  /* 0x0000000600207308 */ /* 0x0003e20000000800 */
[----:B----4-:R-:W-:Y:S01]  /*e1b0*/  MOV R38, R10 ;  /* 0x0000000a00267202 */ /* 0x010fe20000000f00 */
[----:B------:R-:W-:Y:S01]  /*e1c0*/  FMUL.FTZ R7, R7, UR7 ;  /* 0x0000000707077c20 */ /* 0x000fe20008410000 */
[----:B------:R-:W-:Y:S01]  /*e1d0*/  FMUL.FTZ R5, R5, UR7 ;  /* 0x0000000705057c20 */ /* 0x000fe20008410000 */
[--C-:B---3--:R-:W-:Y:S01]  /*e1e0*/  FFMA.FTZ R4, R35, UR7, -R20.reuse ;  /* 0x0000000723047c23 */ /* 0x108fe20008010814 */
[----:B-1----:R-:W-:-:S04]  /*e1f0*/  FFMA.FTZ R6, R43, UR7, -R20 ;  /* 0x000000072b067c23 */ /* 0x002fc80008010814 */
[----:B------:R-:W-:Y:S01]  /*e200*/  MUFU.EX2 R50, R6 ;  /* 0x0000000600327308 */ /* 0x000fe20000000800 */
[----:B------:R-:W-:-:S03]  /*e210*/  MOV R134, R11 ;  /* 0x0000000b00867202 */ /* 0x000fc60000000f00 */
[----:B------:R-:W1:Y:S01]  /*e220*/  MUFU.EX2 R6, R4 ;  /* 0x0000000400067308 */ /* 0x000e620000000800 */
[-C--:B------:R-:W-:Y:S01]  /*e230*/  FMUL.FTZ R144, R144, R24.reuse ;  /* 0x0000001890907220 */ /* 0x080fe20000410000 */
[----:B------:R-:W-:Y:S01]  /*e240*/  FMUL.FTZ R145, R145, R24 ;  /* 0x0000001891917220 */ /* 0x000fe20000410000 */
[-C--:B------:R-:W-:Y:S01]  /*e250*/  FMUL.FTZ R146, R146, R21.reuse ;  /* 0x0000001592927220 */ /* 0x080fe20000410000 */
[----:B------:R-:W3:Y:S01]  /*e260*/  MUFU.EX2 R23, R7 ;  /* 0x0000000700177308 */ /* 0x000ee20000000800 */
[----:B------:R-:W-:Y:S01]  /*e270*/  FMUL.FTZ R147, R147, R21 ;  /* 0x0000001593937220 */ /* 0x000fe20000410000 */
[----:B------:R-:W-:Y:S02]  /*e280*/  F2FP.BF16.F32.PACK_AB R8, R0, R142 ;  /* 0x0000008e0008723e */ /* 0x000fe400000010ff */
[----:B------:R-:W4:Y:S01]  /*e290*/  MUFU.EX2 R22, R5 ;  /* 0x0000000500167308 */ /* 0x000f220000000800 */
[----:B------:R-:W-:Y:S02]  /*e2a0*/  F2FP.BF16.F32.PACK_AB R9, R229, R141 ;  /* 0x0000008de509723e */ /* 0x000fe400000010ff */
[----:B------:R-:W-:-:S02]  /*e2b0*/  F2FP.BF16.F32.PACK_AB R10, R46, R135 ;  /* 0x000000872e0a723e */ /* 0x000fc400000010ff */
[----:B------:R-:W-:-:S07]  /*e2c0*/  F2FP.BF16.F32.PACK_AB R11, R38, R29 ;  /* 0x0000001d260b723e */ /* 0x000fce00000010ff */
[-C--:B------:R-:W-:Y:S01]  /*e2d0*/  HMMA.16816.F32.BF16 R212, R8, R16.reuse, R144 ;  /* 0x0000001008d4723c */ /* 0x080fe20000041890 */
[----:B------:R-:W-:Y:S02]  /*e2e0*/  MOV R146, R26 ;  /* 0x0000001a00927202 */ /* 0x000fe40000000f00 */
[----:B------:R-:W-:Y:S02]  /*e2f0*/  MOV R26, 0x20 ;  /* 0x00000020001a7802 */ /* 0x000fe40000000f00 */
[----:B-1----:R-:W-:Y:S01]  /*e300*/  MOV R147, R6 ;  /* 0x0000000600937202 */ /* 0x002fe20000000f00 */
[----:B---3--:R-:W-:Y:S01]  /*e310*/  FMUL.FTZ R148, R148, R23 ;  /* 0x0000001794947220 */ /* 0x008fe20000410000 */
[----:B------:R-:W-:Y:S01]  /*e320*/  MOV R145, R27 ;  /* 0x0000001b00917202 */ /* 0x000fe20000000f00 */
[----:B------:R-:W-:Y:S01]  /*e330*/  FMUL.FTZ R149, R149, R23 ;  /* 0x0000001795957220 */ /* 0x000fe20000410000 */
[----:B------:R-:W-:Y:S01]  /*e340*/  SEL R48, R26, 0xffffffe0, !P3 ;  /* 0xffffffe01a307807 */ /* 0x000fe20005800000 */
[-C--:B----4-:R-:W-:Y:S01]  /*e350*/  FMUL.FTZ R150, R150, R22.reuse ;  /* 0x0000001696967220 */ /* 0x090fe20000410000 */
        /* <DEDUP_REMOVED lines=10> */
[-C--:B------:R-:W-:Y:S01]  /*e400*/  FMUL.FTZ R157, R157, R24.reuse ;  /* 0x000000189d9d7220 */ /* 0x080fe20000410000 */
[-C--:B------:R-:W-:Y:S01]  /*e410*/  FMUL.FTZ R158, R158, R21.reuse ;  /* 0x000000159e9e7220 */ /* 0x080fe20000410000 */
[----:B------:R-:W-:Y:S01]  /*e420*/  FMUL.FTZ R159, R159, R21 ;  /* 0x000000159f9f7220 */ /* 0x000fe20000410000 */
[----:B------:R-:W-:Y:S01]  /*e430*/  IADD3 R51, PT, PT, R48, R145, RZ ;  /* 0x0000009130337210 */ /* 0x000fe20007ffe0ff */
        /* <DEDUP_REMOVED lines=23> */
[----:B------:R-:W-:Y:S01]  /*e5b0*/  HMMA.16816.F32.BF16 R60, R8, R18, R172 ;  /* 0x00000012083c723c */ /* 0x000fe200000418ac */
[----:B--2---:R-:W-:-:S05]  /*e5c0*/  IMAD.IADD R140, R65, 0x1, R145 ;  /* 0x00000001418c7824 */ /* 0x004fca00078e0291 */
        /* <DEDUP_REMOVED lines=17> */
[----:B------:R2:W-:Y:S01]  /*e6e0*/  STL [R1+0xa0], R48 ;  /* 0x0000a03001007387 */ /* 0x0005e20000100800 */
[----:B------:R-:W-:-:S02]  /*e6f0*/  MOV R31, R59 ;  /* 0x0000003b001f7202 */ /* 0x000fc40000000f00 */
[----:B------:R-:W-:Y:S02]  /*e700*/  MOV R26, R58 ;  /* 0x0000003a001a7202 */ /* 0x000fe40000000f00 */
[----:B------:R-:W-:Y:S02]  /*e710*/  MOV R27, R57 ;  /* 0x00000039001b7202 */ /* 0x000fe40000000f00 */
[----:B------:R-:W-:Y:S02]  /*e720*/  MOV R137, R56 ;  /* 0x0000003800897202 */ /* 0x000fe40000000f00 */
[----:B--2---:R-:W-:Y:S01]  /*e730*/  IADD3 R48, PT, PT, R48, R140, RZ ;  /* 0x0000008c30307210 */ /* 0x004fe20007ffe0ff */
        /* <DEDUP_REMOVED lines=23> */
[----:B-1----:R-:W-:Y:S01]  /*e8b0*/  HMMA.16816.F32.BF16 R64, R8, R16, R196 ;  /* 0x000000100840723c */ /* 0x002fe200000418c4 */
[----:B------:R-:W-:-:S07]  /*e8c0*/  IMAD.MOV.U32 R199, RZ, RZ, R145 ;  /* 0x000000ffffc77224 */ /* 0x000fce00078e0091 */
        /* <DEDUP_REMOVED lines=21> */
[----:B------:R-:W-:Y:S01]  /*ea20*/  MOV R155, R147 ;  /* 0x00000093009b7202 */ /* 0x000fe20000000f00 */
[----:B------:R-:W-:Y:S01]  /*ea30*/  IMAD.MOV.U32 R172, RZ, RZ, R133 ;  /* 0x000000ffffac7224 */ /* 0x000fe200078e0085 */
        /* <DEDUP_REMOVED lines=10> */
[----:B------:R-:W-:Y:S02]  /*eae0*/  MOV R69, R31 ;  /* 0x0000001f00457202 */ /* 0x000fe40000000f00 */
[----:B------:R-:W-:-:S02]  /*eaf0*/  MOV R70, R137 ;  /* 0x0000008900467202 */ /* 0x000fc40000000f00 */
[----:B------:R-:W-:Y:S02]  /*eb00*/  MOV R71, R136 ;  /* 0x0000008800477202 */ /* 0x000fe40000000f00 */
[----:B------:R-:W-:Y:S01]  /*eb10*/  MOV R31, R132 ;  /* 0x00000084001f7202 */ /* 0x000fe20000000f00 */
        /* <DEDUP_REMOVED lines=62> */
[----:B------:R-:W-:Y:S01]  /*ef00*/  IMAD.MOV.U32 R175, RZ, RZ, R26 ;  /* 0x000000ffffaf7224 */ /* 0x000fe200078e001a */
[C---:B-1----:R-:W-:Y:S08]  /*ef10*/  HMMA.16816.F32.BF16 R120, R4.reuse, R16, R120 ;  /* 0x000000100478723c */ /* 0x042ff00000041878 */
[----:B------:R-:W-:Y:S01]  /*ef20*/  HMMA.16816.F32.BF16 R124, R4, R18, R124 ;  /* 0x00000012047c723c */ /* 0x000fe2000004187c */
[--C-:B------:R-:W-:Y:S01]  /*ef30*/  FFMA.FTZ R4, R218, UR7, -R13.reuse ;  /* 0x00000007da047c23 */ /* 0x100fe2000801080d */
[----:B------:R-:W-:-:S03]  /*ef40*/  FFMA.FTZ R5, R209, UR7, -R13 ;  /* 0x00000007d1057c23 */ /* 0x000fc6000801080d */
[----:B------:R1:W-:Y:S04]  /*ef50*/  MUFU.EX2 R152, R4 ;  /* 0x0000000400987308 */ /* 0x0003e80000000800 */
[----:B------:R2:W-:Y:S01]  /*ef60*/  MUFU.EX2 R161, R5 ;  /* 0x0000000500a17308 */ /* 0x0005e20000000800 */
[----:B------:R-:W-:Y:S01]  /*ef70*/  HMMA.16816.F32.BF16 R116, R8, R16, R116 ;  /* 0x000000100874723c */ /* 0x000fe20000041874 */
[--C-:B-1----:R-:W-:Y:S01]  /*ef80*/  FFMA.FTZ R4, R45, UR7, -R13.reuse ;  /* 0x000000072d047c23 */ /* 0x102fe2000801080d */
[----:B--2---:R-:W-:-:S03]  /*ef90*/  FFMA.FTZ R5, R28, UR7, -R13 ;  /* 0x000000071c057c23 */ /* 0x004fc6000801080d */
[----:B------:R1:W-:Y:S03]  /*efa0*/  MUFU.EX2 R209, R4 ;  /* 0x0000000400d17308 */ /* 0x0003e60000000800 */
[----:B------:R-:W-:Y:S01]  /*efb0*/  HMMA.16816.F32.BF16 R128, R8, R18, R128 ;  /* 0x000000120880723c */ /* 0x000fe20000041880 */
[----:B------:R-:W2:Y:S01]  /*efc0*/  LDSM.16.MT88.4 R16, [R199+0xc800] ;  /* 0x00c80000c710783b */ /* 0x000ea20000004200 */
[--C-:B-1----:R-:W-:Y:S02]  /*efd0*/  FFMA.FTZ R4, R219, UR7, -R14.reuse ;  /* 0x00000007db047c23 */ /* 0x102fe4000801080e */
[----:B------:R1:W-:Y:S04]  /*efe0*/  MUFU.EX2 R219, R5 ;  /* 0x0000000500db7308 */ /* 0x0003e80000000800 */
[----:B------:R3:W-:Y:S01]  /*eff0*/  MUFU.EX2 R153, R4 ;  /* 0x0000000400997308 */ /* 0x0007e20000000800 */
[----:B-1----:R-:W-:-:S04]  /*f000*/  FFMA.FTZ R5, R211, UR7, -R14 ;  /* 0x00000007d3057c23 */ /* 0x002fc8000801080e */
[----:B------:R1:W-:Y:S01]  /*f010*/  MUFU.EX2 R160, R5 ;  /* 0x0000000500a07308 */ /* 0x0003e20000000800 */
[----:B---3--:R-:W-:-:S04]  /*f020*/  FFMA.FTZ R4, R47, UR7, -R14 ;  /* 0x000000072f047c23 */ /* 0x008fc8000801080e */
[----:B------:R3:W-:Y:S01]  /*f030*/  MUFU.EX2 R198, R4 ;  /* 0x0000000400c67308 */ /* 0x0007e20000000800 */
[----:B------:R-:W-:Y:S01]  /*f040*/  MOV R174, R27 ;  /* 0x0000001b00ae7202 */ /* 0x000fe20000000f00 */
[----:B-1----:R-:W-:-:S04]  /*f050*/  FFMA.FTZ R5, R37, UR7, -R14 ;  /* 0x0000000725057c23 */ /* 0x002fc8000801080e */
[----:B------:R1:W4:Y:S01]  /*f060*/  MUFU.EX2 R26, R5 ;  /* 0x00000005001a7308 */ /* 0x0003220000000800 */
[----:B---3--:R-:W-:-:S04]  /*f070*/  FFMA.FTZ R4, R222, UR7, -R15 ;  /* 0x00000007de047c23 */ /* 0x008fc8000801080f */
[----:B------:R3:W-:Y:S01]  /*f080*/  MUFU.EX2 R27, R4 ;  /* 0x00000004001b7308 */ /* 0x0007e20000000800 */
[----:B-1----:R-:W-:-:S04]  /*f090*/  FFMA.FTZ R5, R220, UR7, -R15 ;  /* 0x00000007dc057c23 */ /* 0x002fc8000801080f */
[----:B------:R1:W-:Y:S01]  /*f0a0*/  MUFU.EX2 R7, R5 ;  /* 0x0000000500077308 */ /* 0x0003e20000000800 */
[----:B---3--:R-:W-:-:S04]  /*f0b0*/  FFMA.FTZ R4, R216, UR7, -R15 ;  /* 0x00000007d8047c23 */ /* 0x008fc8000801080f */
[----:B------:R3:W-:Y:S01]  /*f0c0*/  MUFU.EX2 R197, R4 ;  /* 0x0000000400c57308 */ /* 0x0007e20000000800 */
[----:B----4-:R-:W-:Y:S01]  /*f0d0*/  MOV R216, R26 ;  /* 0x0000001a00d87202 */ /* 0x010fe20000000f00 */
[----:B-1----:R-:W-:-:S04]  /*f0e0*/  FFMA.FTZ R5, R36, UR7, -R15 ;  /* 0x0000000724057c23 */ /* 0x002fc8000801080f */
[----:B------:R1:W4:Y:S01]  /*f0f0*/  MUFU.EX2 R8, R5 ;  /* 0x0000000500087308 */ /* 0x0003220000000800 */
[----:B---3--:R-:W-:-:S04]  /*f100*/  FFMA.FTZ R4, R223, UR7, -R20 ;  /* 0x00000007df047c23 */ /* 0x008fc80008010814 */
[----:B------:R3:W-:Y:S01]  /*f110*/  MUFU.EX2 R26, R4 ;  /* 0x00000004001a7308 */ /* 0x0007e20000000800 */
[----:B------:R-:W-:Y:S01]  /*f120*/  FFMA.FTZ R6, R221, UR7, -R20 ;  /* 0x00000007dd067c23 */ /* 0x000fe20008010814 */
[----:B------:R-:W-:-:S03]  /*f130*/  MOV R74, R196 ;  /* 0x000000c4004a7202 */ /* 0x000fc60000000f00 */
[----:B------:R-:W-:Y:S01]  /*f140*/  MUFU.EX2 R211, R6 ;  /* 0x0000000600d37308 */ /* 0x000fe20000000800 */
[--C-:B-1----:R-:W-:Y:S01]  /*f150*/  FFMA.FTZ R5, R217, UR7, -R20.reuse ;  /* 0x00000007d9057c23 */ /* 0x102fe20008010814 */
[----:B---3--:R-:W-:-:S03]  /*f160*/  FFMA.FTZ R4, R49, UR7, -R20 ;  /* 0x0000000731047c23 */ /* 0x008fc60008010814 */
[----:B------:R-:W-:Y:S01]  /*f170*/  MUFU.EX2 R196, R5 ;  /* 0x0000000500c47308 */ /* 0x000fe20000000800 */
[----:B----4-:R-:W-:Y:S01]  /*f180*/  MOV R217, R8 ;  /* 0x0000000800d97202 */ /* 0x010fe20000000f00 */
[----:B------:R-:W-:Y:S01]  /*f190*/  IMAD.MOV.U32 R68, RZ, RZ, R38 ;  /* 0x000000ffff447224 */ /* 0x000fe200078e0026 */
[----:B------:R-:W-:Y:S01]  /*f1a0*/  F2FP.BF16.F32.PACK_AB R9, R160, R153 ;  /* 0x00000099a009723e */ /* 0x000fe200000010ff */
[----:B------:R-:W1:Y:S01]  /*f1b0*/  MUFU.EX2 R28, R4 ;  /* 0x00000004001c7308 */ /* 0x000e620000000800 */
[----:B------:R-:W-:Y:S01]  /*f1c0*/  F2FP.BF16.F32.PACK_AB R8, R161, R152 ;  /* 0x00000098a108723e */ /* 0x000fe200000010ff */
[----:B------:R-:W3:Y:S01]  /*f1d0*/  LDL.LU R49, [R1+0xc0] ;  /* 0x0000c00001317983 */ /* 0x000ee20000300800 */
[----:B------:R-:W-:Y:S02]  /*f1e0*/  F2FP.BF16.F32.PACK_AB R10, R219, R209 ;  /* 0x000000d1db0a723e */ /* 0x000fe400000010ff */
[----:B------:R-:W-:Y:S02]  /*f1f0*/  F2FP.BF16.F32.PACK_AB R11, R216, R198 ;  /* 0x000000c6d80b723e */ /* 0x000fe400000010ff */
[----:B------:R-:W-:-:S02]  /*f200*/  MOV R73, R70 ;  /* 0x0000004600497202 */ /* 0x000fc40000000f00 */
[----:B------:R-:W-:-:S03]  /*f210*/  MOV R70, R39 ;  /* 0x0000002700467202 */ /* 0x000fc60000000f00 */
[----:B--2---:R-:W-:Y:S01]  /*f220*/  HMMA.16816.F32.BF16 R36, R8, R16, R212 ;  /* 0x000000100824723c */ /* 0x004fe200000418d4 */
[----:B------:R-:W-:Y:S02]  /*f230*/  MOV R215, R7 ;  /* 0x0000000700d77202 */ /* 0x000fe40000000f00 */
[----:B-1----:R-:W-:Y:S02]  /*f240*/  MOV R214, R28 ;  /* 0x0000001c00d67202 */ /* 0x002fe40000000f00 */
[----:B------:R-:W-:Y:S02]  /*f250*/  F2FP.BF16.F32.PACK_AB R4, R215, R27 ;  /* 0x0000001bd704723e */ /* 0x000fe400000010ff */
[----:B------:R-:W-:Y:S02]  /*f260*/  F2FP.BF16.F32.PACK_AB R6, R217, R197 ;  /* 0x000000c5d906723e */ /* 0x000fe400000010ff */
[----:B------:R-:W-:Y:S02]  /*f270*/  F2FP.BF16.F32.PACK_AB R5, R211, R26 ;  /* 0x0000001ad305723e */ /* 0x000fe400000010ff */
[----:B------:R-:W-:-:S02]  /*f280*/  F2FP.BF16.F32.PACK_AB R7, R214, R196 ;  /* 0x000000c4d607723e */ /* 0x000fc400000010ff */
[----:B------:R-:W-:Y:S02]  /*f290*/  MOV R72, R69 ;  /* 0x0000004500487202 */ /* 0x000fe40000000f00 */
[----:B------:R-:W-:Y:S02]  /*f2a0*/  MOV R75, R173 ;  /* 0x000000ad004b7202 */ /* 0x000fe40000000f00 */
[----:B------:R-:W-:Y:S02]  /*f2b0*/  MOV R69, R46 ;  /* 0x0000002e00457202 */ /* 0x000fe40000000f00 */
[----:B------:R-:W-:Y:S02]  /*f2c0*/  MOV R173, R44 ;  /* 0x0000002c00ad7202 */ /* 0x000fe40000000f00 */
[----:B------:R-:W-:Y:S01]  /*f2d0*/  HMMA.16816.F32.BF16 R44, R4, R16, R148 ;  /* 0x00000010042c723c */ /* 0x000fe20000041894 */
[----:B------:R-:W-:Y:S02]  /*f2e0*/  MOV R212, R182 ;  /* 0x000000b600d47202 */ /* 0x000fe40000000f00 */
[----:B------:R-:W-:Y:S01]  /*f2f0*/  MOV R149, R183 ;  /* 0x000000b700957202 */ /* 0x000fe20000000f00 */
[----:B------:R-:W-:Y:S01]  /*f300*/  IMAD.MOV.U32 R183, RZ, RZ, R30 ;  /* 0x000000ffffb77224 */ /* 0x000fe200078e001e */
[----:B------:R-:W-:-:S02]  /*f310*/  MOV R182, R172 ;  /* 0x000000ac00b67202 */ /* 0x000fc40000000f00 */
[----:B------:R-:W-:Y:S02]  /*f320*/  MOV R172, R31 ;  /* 0x0000001f00ac7202 */ /* 0x000fe40000000f00 */
[----:B------:R-:W-:Y:S02]  /*f330*/  MOV R148, R29 ;  /* 0x0000001d00947202 */ /* 0x000fe40000000f00 */
[-C--:B------:R-:W-:Y:S01]  /*f340*/  HMMA.16816.F32.BF16 R28, R8, R18.reuse, R156 ;  /* 0x00000012081c723c */ /* 0x080fe2000004189c */
[----:B------:R-:W2:Y:S04]  /*f350*/  LDL.LU R157, [R1+0xb8] ;  /* 0x0000b800019d7983 */ /* 0x000ea80000300800 */
[----:B------:R-:W4:Y:S03]  /*f360*/  LDL.LU R158, [R1+0xb4] ;  /* 0x0000b400019e7983 */ /* 0x000f260000300800 */
[----:B------:R-:W-:Y:S01]  /*f370*/  HMMA.16816.F32.BF16 R40, R4, R18, R40 ;  /* 0x000000120428723c */ /* 0x000fe20000041828 */
[----:B------:R-:W1:Y:S04]  /*f380*/  LDSM.16.MT88.4 R16, [R51+0xc800] ;  /* 0x00c800003310783b */ /* 0x000e680000004200 */
[----:B------:R-:W3:Y:S03]  /*f390*/  LDL.LU R159, [R1+0xbc] ;  /* 0x0000bc00019f7983 */ /* 0x000ee60000300800 */
        /* <DEDUP_REMOVED lines=8> */
[----:B------:R-:W-:Y:S01]  /*f420*/  MOV R213, R71 ;  /* 0x0000004700d57202 */ /* 0x000fe20000000f00 */
[-C--:B-1----:R-:W-:Y:S08]  /*f430*/  HMMA.16816.F32.BF16 R56, R8, R16.reuse, R56 ;  /* 0x000000100838723c */ /* 0x082ff00000041838 */
[C---:B------:R-:W-:Y:S08]  /*f440*/  HMMA.16816.F32.BF16 R176, R4.reuse, R16, R176 ;  /* 0x0000001004b0723c */ /* 0x040ff000000418b0 */
[-C--:B------:R-:W-:Y:S08]  /*f450*/  HMMA.16816.F32.BF16 R184, R4, R18.reuse, R184 ;  /* 0x0000001204b8723c */ /* 0x080ff000000418b8 */
[----:B------:R-:W-:Y:S01]  /*f460*/  HMMA.16816.F32.BF16 R68, R8, R18, R188 ;  /* 0x000000120844723c */ /* 0x000fe200000418bc */
[----:B------:R-:W1:Y:S01]  /*f470*/  LDSM.16.MT88.4 R16, [R48+0xc800] ;  /* 0x00c800003010783b */ /* 0x000e620000004200 */
[----:B------:R-:W-:Y:S01]  /*f480*/  MOV R151, R72 ;  /* 0x0000004800977202 */ /* 0x000fe20000000f00 */
[----:B------:R-:W-:Y:S01]  /*f490*/  IMAD.MOV.U32 R223, RZ, RZ, R75 ;  /* 0x000000ffffdf7224 */ /* 0x000fe200078e004b */
[----:B------:R-:W-:-:S02]  /*f4a0*/  MOV R218, R73 ;  /* 0x0000004900da7202 */ /* 0x000fc40000000f00 */
[----:B------:R-:W-:Y:S02]  /*f4b0*/  MOV R221, R74 ;  /* 0x0000004a00dd7202 */ /* 0x000fe40000000f00 */
        /* <DEDUP_REMOVED lines=20> */
[----:B------:R-:W-:Y:S01]  /*f600*/  FFMA.FTZ R86, R240, UR7, -R14 ;  /* 0x00000007f0567c23 */ /* 0x000fe2000801080e */
[----:B------:R-:W-:-:S05]  /*f610*/  FFMA.FTZ R33, R247, UR7, -R15 ;  /* 0x00000007f7217c23 */ /* 0x000fca000801080f */
[C---:B-1----:R-:W-:Y:S08]  /*f620*/  HMMA.16816.F32.BF16 R120, R4.reuse, R16, R120 ;  /* 0x000000100478723c */ /* 0x042ff00000041878 */
[----:B------:R-:W-:Y:S01]  /*f630*/  HMMA.16816.F32.BF16 R124, R4, R18, R124 ;  /* 0x00000012047c723c */ /* 0x000fe2000004187c */
[----:B------:R-:W-:Y:S01]  /*f640*/  FFMA.FTZ R4, R148, UR7, -R13 ;  /* 0x0000000794047c23 */ /* 0x000fe2000801080d */
[----:B----4-:R-:W-:-:S06]  /*f650*/  FFMA.FTZ R7, R158, R21, R141 ;  /* 0x000000159e077223 */ /* 0x010fcc000001008d */
[----:B------:R-:W-:Y:S01]  /*f660*/  HMMA.16816.F32.BF16 R116, R8, R16, R116 ;  /* 0x000000100874723c */ /* 0x000fe20000041874 */
[----:B------:R1:W-:Y:S01]  /*f670*/  MUFU.EX2 R21, R4 ;  /* 0x0000000400157308 */ /* 0x0003e20000000800 */
[----:B------:R-:W-:-:S06]  /*f680*/  MOV R148, R149 ;  /* 0x0000009500947202 */ /* 0x000fcc0000000f00 */
[----:B------:R-:W-:Y:S01]  /*f690*/  HMMA.16816.F32.BF16 R128, R8, R18, R128 ;  /* 0x000000120880723c */ /* 0x000fe20000041880 */
[----:B------:R-:W4:Y:S01]  /*f6a0*/  LDSM.16.MT88.4 R16, [R199+0xd000] ;  /* 0x00d00000c710783b */ /* 0x000f220000004200 */
[----:B------:R-:W-:Y:S02]  /*f6b0*/  MOV R149, R150 ;  /* 0x0000009600957202 */ /* 0x000fe40000000f00 */
[----:B------:R-:W-:Y:S01]  /*f6c0*/  MOV R150, R173 ;  /* 0x000000ad00967202 */ /* 0x000fe20000000f00 */
[--C-:B-1----:R-:W-:Y:S01]  /*f6d0*/  FFMA.FTZ R4, R248, UR7, -R13.reuse ;  /* 0x00000007f8047c23 */ /* 0x102fe2000801080d */
[--C-:B------:R-:W-:Y:S01]  /*f6e0*/  FFMA.FTZ R6, R251, UR7, -R13.reuse ;  /* 0x00000007fb067c23 */ /* 0x100fe2000801080d */
[----:B------:R-:W-:Y:S02]  /*f6f0*/  FFMA.FTZ R5, R245, UR7, -R13 ;  /* 0x00000007f5057c23 */ /* 0x000fe4000801080d */
[----:B------:R1:W-:Y:S04]  /*f700*/  MUFU.EX2 R173, R4 ;  /* 0x0000000400ad7308 */ /* 0x0003e80000000800 */
[----:B------:R2:W3:Y:S01]  /*f710*/  MUFU.EX2 R189, R6 ;  /* 0x0000000600bd7308 */ /* 0x0004e20000000800 */
[----:B-1----:R-:W-:-:S03]  /*f720*/  FFMA.FTZ R4, R172, UR7, -R14 ;  /* 0x00000007ac047c23 */ /* 0x002fc6000801080e */
[----:B------:R1:W-:Y:S01]  /*f730*/  MUFU.EX2 R172, R5 ;  /* 0x0000000500ac7308 */ /* 0x0003e20000000800 */
[----:B--2---:R-:W-:-:S03]  /*f740*/  FFMA.FTZ R6, R148, UR7, -R14 ;  /* 0x0000000794067c23 */ /* 0x004fc6000801080e */
[----:B------:R2:W-:Y:S04]  /*f750*/  MUFU.EX2 R204, R4 ;  /* 0x0000000400cc7308 */ /* 0x0005e80000000800 */
[----:B------:R3:W4:Y:S01]  /*f760*/  MUFU.EX2 R188, R6 ;  /* 0x0000000600bc7308 */ /* 0x0007220000000800 */
[--C-:B-1----:R-:W-:Y:S01]  /*f770*/  FFMA.FTZ R5, R249, UR7, -R14.reuse ;  /* 0x00000007f9057c23 */ /* 0x102fe2000801080e */
[----:B--2---:R-:W-:-:S03]  /*f780*/  FFMA.FTZ R4, R149, UR7, -R14 ;  /* 0x0000000795047c23 */ /* 0x004fc6000801080e */
[----:B------:R-:W-:Y:S04]  /*f790*/  MUFU.EX2 R251, R5 ;  /* 0x0000000500fb7308 */ /* 0x000fe80000000800 */
[----:B------:R1:W2:Y:S01]  /*f7a0*/  MUFU.EX2 R249, R4 ;  /* 0x0000000400f97308 */ /* 0x0002a20000000800 */
[--C-:B---3--:R-:W-:Y:S01]  /*f7b0*/  FFMA.FTZ R6, R151, UR7, -R15.reuse ;  /* 0x0000000797067c23 */ /* 0x108fe2000801080f */
[----:B-1----:R-:W-:-:S04]  /*f7c0*/  FFMA.FTZ R4, R150, UR7, -R15 ;  /* 0x0000000796047c23 */ /* 0x002fc8000801080f */
[----:B------:R1:W-:Y:S01]  /*f7d0*/  MUFU.EX2 R248, R4 ;  /* 0x0000000400f87308 */ /* 0x0003e20000000800 */
[--C-:B------:R-:W-:Y:S01]  /*f7e0*/  FFMA.FTZ R5, R213, UR7, -R15.reuse ;  /* 0x00000007d5057c23 */ /* 0x100fe2000801080f */
[----:B------:R-:W-:Y:S01]  /*f7f0*/  FFMA.FTZ R141, R246, UR7, -R14 ;  /* 0x00000007f68d7c23 */ /* 0x000fe2000801080e */
[----:B------:R-:W-:Y:S01]  /*f800*/  F2FP.BF16.F32.PACK_AB R8, R189, R21 ;  /* 0x00000015bd08723e */ /* 0x000fe200000010ff */
[----:B------:R3:W-:Y:S01]  /*f810*/  MUFU.EX2 R246, R6 ;  /* 0x0000000600f67308 */ /* 0x0007e20000000800 */
[----:B----4-:R-:W-:Y:S01]  /*f820*/  F2FP.BF16.F32.PACK_AB R9, R188, R204 ;  /* 0x000000ccbc09723e */ /* 0x010fe200000010ff */
[----:B-1----:R-:W-:-:S04]  /*f830*/  FFMA.FTZ R4, R212, UR7, -R15 ;  /* 0x00000007d4047c23 */ /* 0x002fc8000801080f */
[----:B------:R1:W-:Y:S01]  /*f840*/  MUFU.EX2 R245, R4 ;  /* 0x0000000400f57308 */ /* 0x0003e20000000800 */
[----:B------:R-:W-:Y:S01]  /*f850*/  F2FP.BF16.F32.PACK_AB R10, R172, R173 ;  /* 0x000000adac0a723e */ /* 0x000fe200000010ff */
[--C-:B---3--:R-:W-:Y:S01]  /*f860*/  FFMA.FTZ R6, R228, UR7, -R20.reuse ;  /* 0x00000007e4067c23 */ /* 0x108fe20008010814 */
[----:B--2---:R-:W-:Y:S01]  /*f870*/  F2FP.BF16.F32.PACK_AB R11, R251, R249 ;  /* 0x000000f9fb0b723e */ /* 0x004fe200000010ff */
[----:B------:R2:W3:Y:S01]  /*f880*/  MUFU.EX2 R247, R5 ;  /* 0x0000000500f77308 */ /* 0x0004e20000000800 */
[--C-:B------:R-:W-:Y:S01]  /*f890*/  FFMA.FTZ R34, R250, UR7, -R15.reuse ;  /* 0x00000007fa227c23 */ /* 0x100fe2000801080f */
[--C-:B------:R-:W-:Y:S01]  /*f8a0*/  FFMA.FTZ R32, R242, UR7, -R15.reuse ;  /* 0x00000007f2207c23 */ /* 0x100fe2000801080f */
[----:B------:R-:W-:Y:S01]  /*f8b0*/  MOV R151, R220 ;  /* 0x000000dc00977202 */ /* 0x000fe20000000f00 */
[----:B-1----:R-:W-:Y:S01]  /*f8c0*/  FFMA.FTZ R4, R221, UR7, -R20 ;  /* 0x00000007dd047c23 */ /* 0x002fe20008010814 */
[----:B------:R-:W-:Y:S01]  /*f8d0*/  FFMA.FTZ R24, R157, R24, R142 ;  /* 0x000000189d187223 */ /* 0x000fe2000001008e */
[----:B------:R-:W-:Y:S01]  /*f8e0*/  FFMA.FTZ R87, R244, UR7, -R14 ;  /* 0x00000007f4577c23 */ /* 0x000fe2000801080e */
[----:B------:R-:W-:Y:S01]  /*f8f0*/  MOV R213, R223 ;  /* 0x000000df00d57202 */ /* 0x000fe20000000f00 */
[----:B------:R1:W-:Y:S01]  /*f900*/  MUFU.EX2 R240, R4 ;  /* 0x0000000400f07308 */ /* 0x0003e20000000800 */
[----:B--2---:R-:W-:Y:S01]  /*f910*/  FFMA.FTZ R5, R226, UR7, -R20 ;  /* 0x00000007e2057c23 */ /* 0x004fe20008010814 */
[----:B------:R-:W-:Y:S01]  /*f920*/  FFMA.FTZ R15, R241, UR7, -R15 ;  /* 0x00000007f10f7c23 */ /* 0x000fe2000801080f */
[----:B------:R-:W-:Y:S01]  /*f930*/  MOV R212, R222 ;  /* 0x000000de00d47202 */ /* 0x000fe20000000f00 */
[----:B------:R3:W2:Y:S01]  /*f940*/  MUFU.EX2 R241, R6 ;  /* 0x0000000600f17308 */ /* 0x0006a20000000800 */
[----:B------:R-:W-:Y:S01]  /*f950*/  HMMA.16816.F32.BF16 R220, R8, R16, R36 ;  /* 0x0000001008dc723c */ /* 0x000fe20000041824 */
[----:B------:R-:W-:Y:S01]  /*f960*/  FFMA.FTZ R49, R49, R23, R25 ;  /* 0x0000001731317223 */ /* 0x000fe20000010019 */
[----:B------:R-:W-:Y:S01]  /*f970*/  MOV R150, R26 ;  /* 0x0000001a00967202 */ /* 0x000fe20000000f00 */
[----:B------:R2:W-:Y:S01]  /*f980*/  MUFU.EX2 R244, R5 ;  /* 0x0000000500f47308 */ /* 0x0005e20000000800 */
[--C-:B------:R-:W-:Y:S01]  /*f990*/  FFMA.FTZ R239, R239, UR7, -R13.reuse ;  /* 0x00000007efef7c23 */ /* 0x100fe2000801080d */
[--C-:B------:R-:W-:Y:S01]  /*f9a0*/  FFMA.FTZ R232, R232, UR7, -R13.reuse ;  /* 0x00000007e8e87c23 */ /* 0x100fe2000801080d */
[----:B------:R-:W-:Y:S01]  /*f9b0*/  FFMA.FTZ R143, R143, UR7, -R13 ;  /* 0x000000078f8f7c23 */ /* 0x000fe2000801080d */
[----:B------:R-:W-:Y:S01]  /*f9c0*/  FFMA.FTZ R85, R210, UR7, -R14 ;  /* 0x00000007d2557c23 */ /* 0x000fe2000801080e */
[----:B------:R-:W-:Y:S01]  /*f9d0*/  FFMA.FTZ R50, R159, R22, R50 ;  /* 0x000000169f327223 */ /* 0x000fe20000010032 */
[----:B-1----:R-:W-:Y:S01]  /*f9e0*/  FFMA.FTZ R4, R225, UR7, -R20 ;  /* 0x00000007e1047c23 */ /* 0x002fe20008010814 */
[----:B------:R-:W-:-:S02]  /*f9f0*/  IMAD.MOV.U32 R38, RZ, RZ, R151 ;  /* 0x000000ffff267224 */ /* 0x000fc400078e0097 */
[--C-:B------:R-:W-:Y:S01]  /*fa00*/  FFMA.FTZ R35, R3, UR7, -R20.reuse ;  /* 0x0000000703237c23 */ /* 0x100fe20008010814 */
[----:B------:R-:W-:Y:S01]  /*fa10*/  FFMA.FTZ R84, R2, UR7, -R20 ;  /* 0x0000000702547c23 */ /* 0x000fe20008010814 */
[----:B------:R1:W4:Y:S01]  /*fa20*/  MUFU.EX2 R242, R4 ;  /* 0x0000000400f27308 */ /* 0x0003220000000800 */
[----:B------:R-:W-:Y:S01]  /*fa30*/  FADD.FTZ R149, R0, R24 ;  /* 0x0000001800957221 */ /* 0x000fe20000010000 */
[----:B------:R-:W-:Y:S01]  /*fa40*/  MOV R151, R27 ;  /* 0x0000001b00977202 */ /* 0x000fe20000000f00 */
[----:B------:R-:W-:Y:S01]  /*fa50*/  FFMA.FTZ R142, R208, UR7, -R13 ;  /* 0x00000007d08e7c23 */ /* 0x000fe2000801080d */
[----:B------:R-:W4:Y:S01]  /*fa60*/  LDSM.16.MT88.4 R24, [R51+0xd000] ;  /* 0x00d000003318783b */ /* 0x000f220000004200 */
[--C-:B------:R-:W-:Y:S01]  /*fa70*/  FFMA.FTZ R13, R12, UR7, -R20.reuse ;  /* 0x000000070c0d7c23 */ /* 0x100fe20008010814 */
[----:B------:R-:W-:Y:S01]  /*fa80*/  FFMA.FTZ R14, R243, UR7, -R20 ;  /* 0x00000007f30e7c23 */ /* 0x000fe20008010814 */
[----:B------:R-:W-:Y:S01]  /*fa90*/  MOV R39, R21 ;  /* 0x0000001500277202 */ /* 0x000fe20000000f00 */
[----:B------:R-:W-:Y:S01]  /*faa0*/  FADD.FTZ R148, R229, R7 ;  /* 0x00000007e5947221 */ /* 0x000fe20000010000 */
[----:B------:R-:W4:Y:S01]  /*fab0*/  LDSM.16.MT88.4 R20, [R140+0xd000] ;  /* 0x00d000008c14783b */ /* 0x000f220000004200 */
[----:B---3--:R-:W-:-:S02]  /*fac0*/  F2FP.BF16.F32.PACK_AB R6, R247, R245 ;  /* 0x000000f5f706723e */ /* 0x008fc400000010ff */
[----:B--2---:R-:W-:Y:S02]  /*fad0*/  F2FP.BF16.F32.PACK_AB R5, R241, R240 ;  /* 0x000000f0f105723e */ /* 0x004fe400000010ff */
[----:B------:R-:W-:Y:S02]  /*fae0*/  MOV R156, R162 ;  /* 0x000000a2009c7202 */ /* 0x000fe40000000f00 */
[----:B------:R-:W-:Y:S02]  /*faf0*/  MOV R191, R183 ;  /* 0x000000b700bf7202 */ /* 0x000fe40000000f00 */
[----:B------:R-:W-:Y:S02]  /*fb00*/  MOV R205, R217 ;  /* 0x000000d900cd7202 */ /* 0x000fe40000000f00 */
[----:B------:R-:W-:Y:S02]  /*fb10*/  MOV R206, R216 ;  /* 0x000000d800ce7202 */ /* 0x000fe40000000f00 */
[----:B------:R-:W-:-:S02]  /*fb20*/  MOV R207, R219 ;  /* 0x000000db00cf7202 */ /* 0x000fc40000000f00 */
[----:B------:R-:W-:Y:S02]  /*fb30*/  MOV R190, R182 ;  /* 0x000000b600be7202 */ /* 0x000fe40000000f00 */
[----:B------:R-:W-:Y:S01]  /*fb40*/  MOV R158, R180 ;  /* 0x000000b4009e7202 */ /* 0x000fe20000000f00 */
[----:B------:R-:W-:Y:S01]  /*fb50*/  MUFU.EX2 R33, R33 ;  /* 0x0000002100217308 */ /* 0x000fe20000000800 */
[----:B-1----:R-:W-:Y:S01]  /*fb60*/  F2FP.BF16.F32.PACK_AB R4, R246, R248 ;  /* 0x000000f8f604723e */ /* 0x002fe200000010ff */
[----:B------:R1:W5:Y:S01]  /*fb70*/  LDL.LU R228, [R1+0xec] ;  /* 0x0000ec0001e47983 */ /* 0x0003620000300800 */
[----:B----4-:R-:W-:Y:S02]  /*fb80*/  F2FP.BF16.F32.PACK_AB R7, R242, R244 ;  /* 0x000000f4f207723e */ /* 0x010fe400000010ff */
[----:B------:R-:W-:Y:S02]  /*fb90*/  MOV R37, R212 ;  /* 0x000000d400257202 */ /* 0x000fe40000000f00 */
[----:B------:R-:W-:Y:S01]  /*fba0*/  MOV R36, R213 ;  /* 0x000000d500247202 */ /* 0x000fe20000000f00 */
[----:B------:R-:W-:Y:S01]  /*fbb0*/  IMAD.MOV.U32 R157, RZ, RZ, R181 ;  /* 0x000000ffff9d7224 */ /* 0x000fe200078e00b5 */
[----:B------:R-:W-:Y:S01]  /*fbc0*/  MOV R208, R214 ;  /* 0x000000d600d07202 */ /* 0x000fe20000000f00 */
[----:B------:R-:W-:Y:S01]  /*fbd0*/  HMMA.16816.F32.BF16 R44, R4, R16, R44 ;  /* 0x00000010042c723c */ /* 0x000fe2000004182c */
[----:B------:R-:W-:-:S02]  /*fbe0*/  MOV R212, R161 ;  /* 0x000000a100d47202 */ /* 0x000fc40000000f00 */
[----:B------:R-:W-:Y:S01]  /*fbf0*/  MOV R250, R196 ;  /* 0x000000c400fa7202 */ /* 0x000fe20000000f00 */
[----:B------:R-:W2:Y:S01]  /*fc00*/  MUFU.EX2 R34, R34 ;  /* 0x0000002200227308 */ /* 0x000ea20000000800 */
[----:B------:R-:W-:Y:S01]  /*fc10*/  MOV R213, R160 ;  /* 0x000000a000d57202 */ /* 0x000fe20000000f00 */
[----:B------:R1:W5:Y:S01]  /*fc20*/  LDL.LU R226, [R1+0xe8] ;  /* 0x0000e80001e27983 */ /* 0x0003620000300800 */
[----:B------:R-:W-:Y:S01]  /*fc30*/  MOV R214, R163 ;  /* 0x000000a300d67202 */ /* 0x000fe20000000f00 */
[-C--:B------:R-:W-:Y:S01]  /*fc40*/  HMMA.16816.F32.BF16 R40, R4, R18.reuse, R40 ;  /* 0x000000120428723c */ /* 0x080fe20000041828 */
[----:B------:R-:W-:Y:S01]  /*fc50*/  MOV R159, R218 ;  /* 0x000000da009f7202 */ /* 0x000fe20000000f00 */
[----:B------:R-:W-:Y:S01]  /*fc60*/  MUFU.EX2 R239, R239 ;  /* 0x000000ef00ef7308 */ /* 0x000fe20000000800 */
[----:B------:R-:W-:Y:S01]  /*fc70*/  MOV R243, R207 ;  /* 0x000000cf00f37202 */ /* 0x000fe20000000f00 */
[----:B------:R1:W5:Y:S04]  /*fc80*/  LDL.LU R225, [R1+0xe4] ;  /* 0x0000e40001e17983 */ /* 0x0003680000300800 */
[C---:B------:R-:W-:Y:S01]  /*fc90*/  HMMA.16816.F32.BF16 R160, R8.reuse, R18, R28 ;  /* 0x0000001208a0723c */ /* 0x040fe2000004181c */
[----:B------:R-:W3:Y:S07]  /*fca0*/  LDSM.16.MT88.4 R16, [R48+0xd000] ;  /* 0x00d000003010783b */ /* 0x000eee0000004200 */
[C---:B------:R-:W-:Y:S01]  /*fcb0*/  HMMA.16816.F32.BF16 R216, R8.reuse, R24, R52 ;  /* 0x0000001808d8723c */ /* 0x040fe20000041834 */
[----:B------:R-:W-:Y:S01]  /*fcc0*/  MOV R52, R191 ;  /* 0x000000bf00347202 */ /* 0x000fe20000000f00 */
[----:B------:R-:W-:Y:S01]  /*fcd0*/  MUFU.EX2 R232, R232 ;  /* 0x000000e800e87308 */ /* 0x000fe20000000800 */
[----:B------:R-:W-:Y:S01]  /*fce0*/  MOV R53, R156 ;  /* 0x0000009c00357202 */ /* 0x000fe20000000f00 */
[----:B------:R-:W-:Y:S01]  /*fcf0*/  IMAD.MOV.U32 R156, RZ, RZ, R214 ;  /* 0x000000ffff9c7224 */ /* 0x000fe200078e00d6 */
[----:B------:R-:W-:Y:S01]  /*fd00*/  MOV R54, R212 ;  /* 0x000000d400367202 */ /* 0x000fe20000000f00 */
[----:B------:R-:W-:Y:S01]  /*fd10*/  MUFU.EX2 R141, R141 ;  /* 0x0000008d008d7308 */ /* 0x000fe20000000800 */
[----:B------:R-:W-:Y:S01]  /*fd20*/  MOV R55, R213 ;  /* 0x000000d500377202 */ /* 0x000fe20000000f00 */
[----:B------:R-:W-:Y:S01]  /*fd30*/  HMMA.16816.F32.BF16 R180, R8, R26, R60 ;  /* 0x0000001a08b4723c */ /* 0x000fe2000004183c */
[----:B------:R-:W-:Y:S01]  /*fd40*/  MOV R191, R215 ;  /* 0x000000d700bf7202 */ /* 0x000fe20000000f00 */
[----:B------:R1:W5:Y:S01]  /*fd50*/  LDL.LU R12, [R1+0xe0] ;  /* 0x0000e000010c7983 */ /* 0x0003620000300800 */
[----:B------:R-:W-:-:S05]  /*fd60*/  MOV R63, R190 ;  /* 0x000000be003f7202 */ /* 0x000fca0000000f00 */
[----:B------:R-:W-:Y:S01]  /*fd70*/  HMMA.16816.F32.BF16 R212, R8, R20, R56 ;  /* 0x0000001408d4723c */ /* 0x000fe20000041838 */
[----:B------:R-:W-:Y:S01]  /*fd80*/  MOV R59, R199 ;  /* 0x000000c7003b7202 */ /* 0x000fe20000000f00 */
[----:B------:R-:W-:Y:S01]  /*fd90*/  IMAD.MOV.U32 R62, RZ, RZ, R208 ;  /* 0x000000ffff3e7224 */ /* 0x000fe200078e00d0 */
[----:B------:R-:W-:Y:S01]  /*fda0*/  MOV R61, R205 ;  /* 0x000000cd003d7202 */ /* 0x000fe20000000f00 */
[----:B------:R1:W5:Y:S04]  /*fdb0*/  LDL.LU R3, [R1+0xdc] ;  /* 0x0000dc0001037983 */ /* 0x0003680000300800 */
[----:B------:R-:W4:Y:S01]  /*fdc0*/  LDSM.16.MT88.4 R28, [R59+0xf000] ;  /* 0x00f000003b1c783b */ /* 0x000f220000004200 */
[----:B------:R-:W-:Y:S02]  /*fdd0*/  MOV R60, R206 ;  /* 0x000000ce003c7202 */ /* 0x000fe40000000f00 */
[----:B------:R-:W-:Y:S01]  /*fde0*/  MOV R190, R211 ;  /* 0x000000d300be7202 */ /* 0x000fe20000000f00 */
[----:B------:R-:W-:Y:S01]  /*fdf0*/  HMMA.16816.F32.BF16 R164, R4, R24, R164 ;  /* 0x0000001804a4723c */ /* 0x000fe200000418a4 */
[----:B------:R-:W-:Y:S01]  /*fe00*/  MOV R207, R209 ;  /* 0x000000d100cf7202 */ /* 0x000fe20000000f00 */
[----:B------:R1:W5:Y:S01]  /*fe10*/  LDL.LU R2, [R1+0xd8] ;  /* 0x0000d80001027983 */ /* 0x0003620000300800 */
[----:B------:R-:W-:-:S02]  /*fe20*/  MOV R206, R198 ;  /* 0x000000c600ce7202 */ /* 0x000fc40000000f00 */
[----:B------:R-:W-:Y:S01]  /*fe30*/  MOV R205, R197 ;  /* 0x000000c500cd7202 */ /* 0x000fe20000000f00 */
[----:B------:R1:W5:Y:S02]  /*fe40*/  LDL.LU R0, [R1+0xd4] ;  /* 0x0000d40001007983 */ /* 0x0003640000300800 */
[----:B---3--:R-:W-:Y:S08]  /*fe50*/  HMMA.16816.F32.BF16 R208, R8, R16, R64 ;  /* 0x0000001008d0723c */ /* 0x008ff00000041840 */
[C---:B------:R-:W-:Y:S01]  /*fe60*/  HMMA.16816.F32.BF16 R168, R4.reuse, R26, R168 ;  /* 0x0000001a04a8723c */ /* 0x040fe200000418a8 */
[----:B------:R-:W3:Y:S07]  /*fe70*/  LDSM.16.MT88.4 R24, [R51+0xf000] ;  /* 0x00f000003318783b */ /* 0x000eee0000004200 */
[C---:B------:R-:W-:Y:S08]  /*fe80*/  HMMA.16816.F32.BF16 R176, R4.reuse, R20, R176 ;  /* 0x0000001404b0723c */ /* 0x040ff000000418b0 */
[-C--:B------:R-:W-:Y:S08]  /*fe90*/  HMMA.16816.F32.BF16 R184, R4, R22.reuse, R184 ;  /* 0x0000001604b8723c */ /* 0x080ff000000418b8 */
[----:B------:R-:W-:Y:S01]  /*fea0*/  HMMA.16816.F32.BF16 R196, R8, R22, R68 ;  /* 0x0000001608c4723c */ /* 0x000fe20000041844 */
[----:B------:R-:W2:Y:S07]  /*feb0*/  LDSM.16.MT88.4 R20, [R140+0xf000] ;  /* 0x00f000008c14783b */ /* 0x000eae0000004200 */
[C---:B------:R-:W-:Y:S08]  /*fec0*/  HMMA.16816.F32.BF16 R192, R4.reuse, R16, R192 ;  /* 0x0000001004c0723c */ /* 0x040ff000000418c0 */
[-C--:B------:R-:W-:Y:S08]  /*fed0*/  HMMA.16816.F32.BF16 R200, R4, R18.reuse, R200 ;  /* 0x0000001204c8723c */ /* 0x080ff000000418c8 */
[----:B------:R-:W-:Y:S01]  /*fee0*/  HMMA.16816.F32.BF16 R64, R8, R18, R72 ;  /* 0x000000120840723c */ /* 0x000fe20000041848 */
[----:B------:R-:W1:Y:S07]  /*fef0*/  LDSM.16.MT88.4 R16, [R48+0xf000] ;  /* 0x00f000003010783b */ /* 0x000e6e0000004200 */
[C---:B----4-:R-:W-:Y:S08]  /*ff00*/  HMMA.16816.F32.BF16 R72, R4.reuse, R28, R76 ;  /* 0x0000001c0448723c */ /* 0x050ff0000004184c */
[----:B------:R-:W-:Y:S01]  /*ff10*/  HMMA.16816.F32.BF16 R76, R4, R30, R80 ;  /* 0x0000001e044c723c */ /* 0x000fe20000041850 */
[----:B------:R-:W-:-:S02]  /*ff20*/  MOV R81, R37 ;  /* 0x0000002500517202 */ /* 0x000fc40000000f00 */
[----:B------:R-:W-:Y:S02]  /*ff30*/  MOV R82, R38 ;  /* 0x0000002600527202 */ /* 0x000fe40000000f00 */
[----:B------:R-:W-:-:S03]  /*ff40*/  MOV R83, R59 ;  /* 0x0000003b00537202 */ /* 0x000fc60000000f00 */
[----:B------:R-:W-:Y:S01]  /*ff50*/  HMMA.16816.F32.BF16 R68, R8, R28, R144 ;  /* 0x0000001c0844723c */ /* 0x000fe20000041890 */
[----:B------:R-:W-:Y:S02]  /*ff60*/  MOV R145, R81 ;  /* 0x0000005100917202 */ /* 0x000fe40000000f00 */
[----:B------:R-:W-:Y:S02]  /*ff70*/  MOV R146, R82 ;  /* 0x0000005200927202 */ /* 0x000fe40000000f00 */
[----:B------:R-:W-:Y:S02]  /*ff80*/  MOV R81, R243 ;  /* 0x000000f300517202 */ /* 0x000fe40000000f00 */
[----:B------:R-:W-:Y:S02]  /*ff90*/  MOV R82, R250 ;  /* 0x000000fa00527202 */ /* 0x000fe40000000f00 */
[----:B------:R-:W-:Y:S01]  /*ffa0*/  MOV R243, R205 ;  /* 0x000000cd00f37202 */ /* 0x000fe20000000f00 */
[----:B---3--:R-:W-:Y:S01]  /*ffb0*/  HMMA.16816.F32.BF16 R88, R4, R24, R88 ;  /* 0x000000180458723c */ /* 0x008fe20000041858 */
[----:B------:R-:W-:-:S02]  /*ffc0*/  MOV R80, R36 ;  /* 0x0000002400507202 */ /* 0x000fc40000000f00 */
[----:B------:R-:W-:Y:S02]  /*ffd0*/  MOV R56, R39 ;  /* 0x0000002700387202 */ /* 0x000fe40000000f00 */
[----:B------:R-:W-:Y:S02]  /*ffe0*/  MOV R250, R206 ;  /* 0x000000ce00fa7202 */ /* 0x000fe40000000f00 */
[----:B------:R-:W-:Y:S01]  /*fff0*/  MOV R205, R207 ;  /* 0x000000cf00cd7202 */ /* 0x000fe20000000f00 */
[----:B------:R-:W-:Y:S01]  /*10000*/  HMMA.16816.F32.BF16 R92, R4, R26, R92 ;  /* 0x0000001a045c723c */ /* 0x000fe2000004185c */
[----:B------:R-:W-:Y:S01]  /*10010*/  MOV R206, R190 ;  /* 0x000000be00ce7202 */ /* 0x000fe20000000f00 */
[----:B------:R-:W-:Y:S01]  /*10020*/  IMAD.MOV.U32 R190, RZ, RZ, R158 ;  /* 0x000000ffffbe7224 */ /* 0x000fe200078e009e */
[----:B------:R-:W-:Y:S02]  /*10030*/  MOV R207, R191 ;  /* 0x000000bf00cf7202 */ /* 0x000fe40000000f00 */
[----:B------:R-:W-:-:S03]  /*10040*/  MOV R191, R159 ;  /* 0x0000009f00bf7202 */ /* 0x000fc60000000f00 */
[----:B--2---:R-:W-:Y:S01]  /*10050*/  HMMA.16816.F32.BF16 R104, R4, R20, R104 ;  /* 0x000000140468723c */ /* 0x004fe20000041868 */
[----:B------:R-:W-:-:S07]  /*10060*/  MOV R58, R61 ;  /* 0x0000003d003a7202 */ /* 0x000fce0000000f00 */
[C---:B------:R-:W-:Y:S08]  /*10070*/  HMMA.16816.F32.BF16 R108, R4.reuse, R22, R108 ;  /* 0x00000016046c723c */ /* 0x040ff0000004186c */
[C---:B-1----:R-:W-:Y:S08]  /*10080*/  HMMA.16816.F32.BF16 R120, R4.reuse, R16, R120 ;  /* 0x000000100478723c */ /* 0x042ff00000041878 */
[----:B------:R-:W-:Y:S01]  /*10090*/  HMMA.16816.F32.BF16 R36, R4, R18, R124 ;  /* 0x000000120424723c */ /* 0x000fe2000004187c */
[----:B------:R-:W-:Y:S01]  /*100a0*/  FADD.FTZ R5, R156, R149 ;  /* 0x000000959c057221 */ /* 0x000fe20000010000 */
[----:B------:R-:W-:-:S02]  /*100b0*/  FADD.FTZ R4, R157, R148 ;  /* 0x000000949d047221 */ /* 0x000fc40000010000 */
[----:B------:R-:W1:Y:S01]  /*100c0*/  LDSM.16.MT88.4 R156, [R83+0xd800] ;  /* 0x00d80000539c783b */ /* 0x000e620000004200 */
[----:B------:R-:W-:Y:S01]  /*100d0*/  IMAD.MOV.U32 R125, RZ, RZ, R53 ;  /* 0x000000ffff7d7224 */ /* 0x000fe200078e0035 */
[----:B------:R-:W-:Y:S02]  /*100e0*/  MOV R124, R52 ;  /* 0x00000034007c7202 */ /* 0x000fe40000000f00 */
[----:B------:R-:W-:Y:S01]  /*100f0*/  MOV R57, R62 ;  /* 0x0000003e00397202 */ /* 0x000fe20000000f00 */
[----:B------:R-:W-:Y:S01]  /*10100*/  HMMA.16816.F32.BF16 R28, R8, R30, R136 ;  /* 0x0000001e081c723c */ /* 0x000fe20000041888 */
[----:B------:R-:W-:Y:S01]  /*10110*/  MOV R7, R63 ;  /* 0x0000003f00077202 */ /* 0x000fe20000000f00 */
[----:B------:R-:W-:Y:S01]  /*10120*/  IMAD.MOV.U32 R59, RZ, RZ, R60 ;  /* 0x000000ffff3b7224 */ /* 0x000fe200078e003c */
[----:B------:R-:W-:Y:S01]  /*10130*/  MOV R139, R125 ;  /* 0x0000007d008b7202 */ /* 0x000fe20000000f00 */
[----:B------:R-:W-:Y:S01]  /*10140*/  FADD.FTZ R6, R124, R50 ;  /* 0x000000327c067221 */ /* 0x000fe20000010000 */
[----:B------:R-:W-:Y:S01]  /*10150*/  IMAD.MOV.U32 R125, RZ, RZ, R58 ;  /* 0x000000ffff7d7224 */ /* 0x000fe200078e003a */
[----:B------:R-:W-:-:S02]  /*10160*/  MOV R144, R80 ;  /* 0x0000005000907202 */ /* 0x000fc40000000f00 */
[----:B------:R-:W-:Y:S01]  /*10170*/  MOV R124, R57 ;  /* 0x00000039007c7202 */ /* 0x000fe20000000f00 */
[C---:B------:R-:W-:Y:S01]  /*10180*/  HMMA.16816.F32.BF16 R60, R8.reuse, R22, R112 ;  /* 0x00000016083c723c */ /* 0x040fe20000041870 */
[----:B------:R-:W-:Y:S01]  /*10190*/  MOV R127, R54 ;  /* 0x00000036007f7202 */ /* 0x000fe20000000f00 */
[----:B------:R-:W-:Y:S01]  /*101a0*/  FADD.FTZ R7, R7, R49 ;  /* 0x0000003107077221 */ /* 0x000fe20000010000 */
[----:B------:R-:W-:Y:S02]  /*101b0*/  MOV R126, R55 ;  /* 0x00000037007e7202 */ /* 0x000fe40000000f00 */
[----:B------:R-:W-:Y:S02]  /*101c0*/  MOV R114, R145 ;  /* 0x0000009100727202 */ /* 0x000fe40000000f00 */
[----:B------:R-:W-:Y:S01]  /*101d0*/  MOV R115, R146 ;  /* 0x0000009200737202 */ /* 0x000fe20000000f00 */
[----:B------:R-:W-:Y:S01]  /*101e0*/  HMMA.16816.F32.BF16 R52, R8, R24, R132 ;  /* 0x000000180834723c */ /* 0x000fe20000041884 */
[----:B------:R-:W-:-:S02]  /*101f0*/  MOV R80, R59 ;  /* 0x0000003b00507202 */ /* 0x000fc40000000f00 */
[----:B------:R-:W-:Y:S02]  /*10200*/  MOV R113, R144 ;  /* 0x0000009000717202 */ /* 0x000fe40000000f00 */
[----:B------:R-:W-:Y:S02]  /*10210*/  MOV R146, R124 ;  /* 0x0000007c00927202 */ /* 0x000fe40000000f00 */
[----:B------:R-:W-:Y:S01]  /*10220*/  MOV R145, R125 ;  /* 0x0000007d00917202 */ /* 0x000fe20000000f00 */
[----:B------:R-:W-:Y:S01]  /*10230*/  HMMA.16816.F32.BF16 R24, R8, R26, R96 ;  /* 0x0000001a0818723c */ /* 0x000fe20000041860 */
[----:B------:R-:W-:Y:S01]  /*10240*/  IMAD.MOV.U32 R96, RZ, RZ, R82 ;  /* 0x000000ffff607224 */ /* 0x000fe200078e0052 */
[----:B------:R-:W-:Y:S02]  /*10250*/  MOV R97, R243 ;  /* 0x000000f300617202 */ /* 0x000fe40000000f00 */
[----:B------:R-:W-:Y:S02]  /*10260*/  MOV R98, R250 ;  /* 0x000000fa00627202 */ /* 0x000fe40000000f00 */
[----:B------:R-:W-:-:S02]  /*10270*/  MOV R99, R205 ;  /* 0x000000cd00637202 */ /* 0x000fc40000000f00 */
[C---:B------:R-:W-:Y:S01]  /*10280*/  HMMA.16816.F32.BF16 R116, R8.reuse, R16, R116 ;  /* 0x000000100874723c */ /* 0x040fe20000041874 */
[----:B------:R-:W-:Y:S01]  /*10290*/  MOV R243, R174 ;  /* 0x000000ae00f37202 */ /* 0x000fe20000000f00 */
[----:B------:R-:W-:Y:S01]  /*102a0*/  FADD.FTZ R16, R139, R7 ;  /* 0x000000078b107221 */ /* 0x000fe20000010000 */
[----:B------:R-:W-:Y:S02]  /*102b0*/  MOV R250, R175 ;  /* 0x000000af00fa7202 */ /* 0x000fe40000000f00 */
[----:B------:R-:W-:Y:S02]  /*102c0*/  MOV R124, R173 ;  /* 0x000000ad007c7202 */ /* 0x000fe40000000f00 */
[----:B------:R-:W-:Y:S01]  /*102d0*/  MOV R125, R172 ;  /* 0x000000ac007d7202 */ /* 0x000fe20000000f00 */
[C---:B------:R-:W-:Y:S01]  /*102e0*/  HMMA.16816.F32.BF16 R100, R8.reuse, R20, R100 ;  /* 0x000000140864723c */ /* 0x040fe20000041864 */
[----:B------:R-:W-:Y:S01]  /*102f0*/  MOV R147, R56 ;  /* 0x0000003800937202 */ /* 0x000fe20000000f00 */
[----:B------:R-:W2:Y:S01]  /*10300*/  LDSM.16.MT88.4 R172, [R51+0xd800] ;  /* 0x00d8000033ac783b */ /* 0x000ea20000004200 */
[----:B------:R-:W-:Y:S01]  /*10310*/  MUFU.EX2 R20, R32 ;  /* 0x0000002000147308 */ /* 0x000fe20000000800 */
[----:B------:R-:W-:Y:S01]  /*10320*/  MOV R136, R189 ;  /* 0x000000bd00887202 */ /* 0x000fe20000000f00 */
[----:B------:R-:W-:Y:S01]  /*10330*/  IMAD.MOV.U32 R138, RZ, RZ, R190 ;  /* 0x000000ffff8a7224 */ /* 0x000fe200078e00be */
[----:B------:R-:W-:Y:S01]  /*10340*/  MOV R137, R188 ;  /* 0x000000bc00897202 */ /* 0x000fe20000000f00 */
[----:B------:R3:W4:Y:S01]  /*10350*/  MUFU.EX2 R21, R15 ;  /* 0x0000000f00157308 */ /* 0x0007220000000800 */
[----:B------:R-:W-:Y:S01]  /*10360*/  HMMA.16816.F32.BF16 R56, R8, R18, R128 ;  /* 0x000000120838723c */ /* 0x000fe20000041880 */
[----:B------:R-:W-:Y:S01]  /*10370*/  MOV R139, R191 ;  /* 0x000000bf008b7202 */ /* 0x000fe20000000f00 */
[----:B------:R-:W-:Y:S01]  /*10380*/  IMAD.MOV.U32 R49, RZ, RZ, R96 ;  /* 0x000000ffff317224 */ /* 0x000fe200078e0060 */
[----:B------:R1:W-:Y:S01]  /*10390*/  MUFU.EX2 R32, R13 ;  /* 0x0000000d00207308 */ /* 0x0003e20000000800 */
[----:B------:R-:W2:Y:S01]  /*103a0*/  LDSM.16.MT88.4 R188, [R140+0xd800] ;  /* 0x00d800008cbc783b */ /* 0x000ea20000004200 */
[----:B------:R-:W-:-:S02]  /*103b0*/  MOV R144, R80 ;  /* 0x0000005000907202 */ /* 0x000fc40000000f00 */
[----:B------:R4:W4:Y:S01]  /*103c0*/  MUFU.EX2 R17, R14 ;  /* 0x0000000e00117308 */ /* 0x0009220000000800 */
[----:B------:R-:W-:Y:S01]  /*103d0*/  MOV R132, R81 ;  /* 0x0000005100847202 */ /* 0x000fe20000000f00 */
[----:B------:R-:W2:Y:S01]  /*103e0*/  LDSM.16.MT88.4 R8, [R48+0xf800] ;  /* 0x00f800003008783b */ /* 0x000ea20000004200 */
[----:B------:R-:W-:Y:S01]  /*103f0*/  MOV R133, R206 ;  /* 0x000000ce00857202 */ /* 0x000fe20000000f00 */
[----:B------:R4:W-:Y:S01]  /*10400*/  MUFU.EX2 R18, R35 ;  /* 0x0000002300127308 */ /* 0x0009e20000000800 */
[----:B------:R-:W-:Y:S01]  /*10410*/  MOV R134, R207 ;  /* 0x000000cf00867202 */ /* 0x000fe20000000f00 */
[----:B------:R-:W-:Y:S01]  /*10420*/  LDSM.16.MT88.4 R80, [R83+0xf800] ;  /* 0x00f800005350783b */ /* 0x000fe20000004200 */
[----:B------:R-:W-:Y:S01]  /*10430*/  MOV R135, R204 ;  /* 0x000000cc00877202 */ /* 0x000fe20000000f00 */
[----:B------:R-:W4:Y:S01]  /*10440*/  MUFU.EX2 R19, R84 ;  /* 0x0000005400137308 */ /* 0x000f220000000800 */
[----:B---3--:R-:W-:Y:S01]  /*10450*/  MOV R15, R113 ;  /* 0x00000071000f7202 */ /* 0x008fe20000000f00 */
[----:B------:R-:W3:Y:S01]  /*10460*/  LDSM.16.MT88.4 R204, [R48+0xd800] ;  /* 0x00d8000030cc783b */ /* 0x000ee20000004200 */
[----:B------:R-:W-:-:S02]  /*10470*/  MOV R149, R114 ;  /* 0x0000007200957202 */ /* 0x000fc40000000f00 */
[----:B-1----:R-:W-:Y:S02]  /*10480*/  MOV R13, R115 ;  /* 0x00000073000d7202 */ /* 0x002fe40000000f00 */
[----:B------:R-:W-:Y:S01]  /*10490*/  MOV R50, R97 ;  /* 0x0000006100327202 */ /* 0x000fe20000000f00 */
[----:B------:R-:W-:Y:S01]  /*104a0*/  LDSM.16.MT88.4 R112, [R140+0xf800] ;  /* 0x00f800008c70783b */ /* 0x000fe20000004200 */
[----:B------:R-:W-:Y:S02]  /*104b0*/  MOV R22, R98 ;  /* 0x0000006200167202 */ /* 0x000fe40000000f00 */
[----:B------:R-:W-:Y:S02]  /*104c0*/  MOV R23, R99 ;  /* 0x0000006300177202 */ /* 0x000fe40000000f00 */
[----:B------:R1:W3:Y:S01]  /*104d0*/  LDSM.16.MT88.4 R96, [R51+0xf800] ;  /* 0x00f800003360783b */ /* 0x0002e20000004200 */
[----:B------:R-:W-:Y:S02]  /*104e0*/  MOV R129, R133 ;  /* 0x0000008500817202 */ /* 0x000fe40000000f00 */
[----:B------:R-:W-:Y:S01]  /*104f0*/  MOV R128, R134 ;  /* 0x0000008600807202 */ /* 0x000fe20000000f00 */
[----:B------:R-:W-:Y:S01]  /*10500*/  IMAD.MOV.U32 R134, RZ, RZ, R136 ;  /* 0x000000ffff867224 */ /* 0x000fe200078e0088 */
[----:B------:R-:W-:-:S02]  /*10510*/  MOV R133, R135 ;  /* 0x0000008700857202 */ /* 0x000fc40000000f00 */
[----:B------:R-:W-:Y:S01]  /*10520*/  MOV R135, R137 ;  /* 0x0000008900877202 */ /* 0x000fe20000000f00 */
[----:B------:R-:W-:Y:S01]  /*10530*/  FADD.FTZ R15, R15, R6 ;  /* 0x000000060f0f7221 */ /* 0x000fe20000010000 */
[----:B------:R-:W-:Y:S01]  /*10540*/  MOV R136, R124 ;  /* 0x0000007c00887202 */ /* 0x000fe20000000f00 */
[----:B----4-:R-:W-:Y:S01]  /*10550*/  FADD.FTZ R14, R149, R5 ;  /* 0x00000005950e7221 */ /* 0x010fe20000010000 */
[----:B------:R-:W-:Y:S01]  /*10560*/  MOV R137, R125 ;  /* 0x0000007d00897202 */ /* 0x000fe20000000f00 */
[----:B------:R-:W-:Y:S01]  /*10570*/  FADD.FTZ R4, R13, R4 ;  /* 0x000000040d047221 */ /* 0x000fe20000010000 */
[----:B------:R-:W-:Y:S01]  /*10580*/  MOV R35, R126 ;  /* 0x0000007e00237202 */ /* 0x000fe20000000f00 */
[----:B------:R-:W-:Y:S01]  /*10590*/  MUFU.EX2 R13, R143 ;  /* 0x0000008f000d7308 */ /* 0x000fe20000000800 */
[----:B------:R-:W-:Y:S02]  /*105a0*/  MOV R130, R23 ;  /* 0x0000001700827202 */ /* 0x000fe40000000f00 */
[----:B------:R-:W-:Y:S01]  /*105b0*/  F2FP.BF16.F32.PACK_AB R124, R33, R34 ;  /* 0x00000022217c723e */ /* 0x000fe200000010ff */
[----:B------:R-:W-:Y:S01]  /*105c0*/  MUFU.EX2 R7, R142 ;  /* 0x0000008e00077308 */ /* 0x000fe20000000800 */
[----:B------:R-:W-:-:S02]  /*105d0*/  F2FP.BF16.F32.PACK_AB R126, R21, R20 ;  /* 0x00000014157e723e */ /* 0x000fc400000010ff */
[----:B------:R-:W-:Y:S02]  /*105e0*/  F2FP.BF16.F32.PACK_AB R125, R17, R32 ;  /* 0x00000020117d723e */ /* 0x000fe400000010ff */
[----:B-1----:R-:W-:Y:S01]  /*105f0*/  MOV R51, R127 ;  /* 0x0000007f00337202 */ /* 0x002fe20000000f00 */
[----:B------:R-:W1:Y:S01]  /*10600*/  MUFU.EX2 R23, R87 ;  /* 0x0000005700177308 */ /* 0x000e620000000800 */
[----:B------:R-:W-:-:S03]  /*10610*/  F2FP.BF16.F32.PACK_AB R127, R19, R18 ;  /* 0x00000012137f723e */ /* 0x000fc600000010ff */
[----:B------:R-:W-:Y:S04]  /*10620*/  MUFU.EX2 R6, R86 ;  /* 0x0000005600067308 */ /* 0x000fe80000000800 */
[----:B------:R-:W4:Y:S01]  /*10630*/  MUFU.EX2 R5, R85 ;  /* 0x0000005500057308 */ /* 0x000f220000000800 */
[----:B------:R-:W-:Y:S02]  /*10640*/  MOV R131, R22 ;  /* 0x0000001600837202 */ /* 0x000fe40000000f00 */
[----:B------:R-:W-:Y:S02]  /*10650*/  MOV R140, R150 ;  /* 0x00000096008c7202 */ /* 0x000fe40000000f00 */
[----:B------:R-:W-:Y:S02]  /*10660*/  MOV R22, R151 ;  /* 0x0000009700167202 */ /* 0x000fe40000000f00 */
[----:B------:R-:W-:Y:S01]  /*10670*/  HMMA.16816.F32.BF16 R148, R124, R156, R44 ;  /* 0x0000009c7c94723c */ /* 0x000fe2000004182c */
[----:B------:R-:W-:Y:S01]  /*10680*/  MOV R46, R155 ;  /* 0x0000009b002e7202 */ /* 0x000fe20000000f00 */
[----:B------:R-:W-:Y:S01]  /*10690*/  IMAD.MOV.U32 R45, RZ, RZ, R154 ;  /* 0x000000ffff2d7224 */ /* 0x000fe200078e009a */
[----:B------:R-:W-:-:S02]  /*106a0*/  MOV R47, R152 ;  /* 0x00000098002f7202 */ /* 0x000fc40000000f00 */
[----:B------:R-:W-:Y:S01]  /*106b0*/  MOV R84, R153 ;  /* 0x0000009900547202 */ /* 0x000fe20000000f00 */
[----:B------:R-:W-:Y:S01]  /*106c0*/  FADD.FTZ R16, R45, R16 ;  /* 0x000000102d107221 */ /* 0x000fe20000010000 */
[----:B------:R-:W-:Y:S01]  /*106d0*/  FADD.FTZ R15, R46, R15 ;  /* 0x0000000f2e0f7221 */ /* 0x000fe20000010000 */
[----:B------:R-:W-:Y:S01]  /*106e0*/  HMMA.16816.F32.BF16 R152, R124, R158, R40 ;  /* 0x0000009e7c98723c */ /* 0x000fe20000041828 */
[----:B------:R-:W-:Y:S01]  /*106f0*/  MOV R43, R128 ;  /* 0x00000080002b7202 */ /* 0x000fe20000000f00 */
[----:B------:R-:W-:Y:S01]  /*10700*/  FADD.FTZ R14, R47, R14 ;  /* 0x0000000e2f0e7221 */ /* 0x000fe20000010000 */
[----:B------:R-:W-:Y:S02]  /*10710*/  MOV R44, R129 ;  /* 0x00000081002c7202 */ /* 0x000fe40000000f00 */
[----:B------:R-:W-:Y:S02]  /*10720*/  MOV R45, R130 ;  /* 0x00000082002d7202 */ /* 0x000fe40000000f00 */
[----:B------:R-:W-:Y:S01]  /*10730*/  MOV R46, R131 ;  /* 0x00000083002e7202 */ /* 0x000fe20000000f00 */
[----:B------:R-:W-:Y:S01]  /*10740*/  FADD.FTZ R4, R84, R4 ;  /* 0x0000000454047221 */ /* 0x000fe20000010000 */
[----:B------:R-:W-:-:S02]  /*10750*/  F2FP.BF16.F32.PACK_AB R128, R232, R239 ;  /* 0x000000efe880723e */ /* 0x000fc400000010ff */
[----:B-1----:R-:W-:Y:S02]  /*10760*/  F2FP.BF16.F32.PACK_AB R129, R23, R141 ;  /* 0x0000008d1781723e */ /* 0x002fe400000010ff */
[----:B------:R-:W-:Y:S02]  /*10770*/  F2FP.BF16.F32.PACK_AB R130, R7, R13 ;  /* 0x0000000d0782723e */ /* 0x000fe400000010ff */
[----:B----4-:R-:W-:Y:S01]  /*10780*/  F2FP.BF16.F32.PACK_AB R131, R5, R6 ;  /* 0x000000060583723e */ /* 0x010fe200000010ff */
[----:B------:R-:W-:Y:S01]  /*10790*/  FADD.FTZ R22, R22, R16 ;  /* 0x0000001016167221 */ /* 0x000fe20000010000 */
[----:B------:R-:W-:Y:S01]  /*107a0*/  FADD.FTZ R16, R140, R15 ;  /* 0x0000000f8c107221 */ /* 0x000fe20000010000 */
[----:B------:R-:W-:Y:S01]  /*107b0*/  FADD.FTZ R15, R51, R14 ;  /* 0x0000000e330f7221 */ /* 0x000fe20000010000 */
[----:B------:R-:W-:Y:S01]  /*107c0*/  FADD.FTZ R14, R35, R4 ;  /* 0x00000004230e7221 */ /* 0x000fe20000010000 */
[----:B------:R-:W-:Y:S01]  /*107d0*/  MOV R47, R50 ;  /* 0x00000032002f7202 */ /* 0x000fe20000000f00 */
[----:B------:R-:W-:Y:S01]  /*107e0*/  IMAD.MOV.U32 R51, RZ, RZ, R132 ;  /* 0x000000ffff337224 */ /* 0x000fe200078e0084 */
[----:B------:R-:W-:-:S02]  /*107f0*/  MOV R140, R49 ;  /* 0x00000031008c7202 */ /* 0x000fc40000000f00 */
[----:B------:R-:W-:Y:S02]  /*10800*/  MOV R35, R144 ;  /* 0x0000009000237202 */ /* 0x000fe40000000f00 */
[----:B------:R-:W-:Y:S02]  /*10810*/  MOV R50, R145 ;  /* 0x0000009100327202 */ /* 0x000fe40000000f00 */
[----:B------:R-:W-:Y:S02]  /*10820*/  MOV R49, R146 ;  /* 0x0000009200317202 */ /* 0x000fe40000000f00 */
[----:B------:R-:W-:Y:S02]  /*10830*/  MOV R132, R147 ;  /* 0x0000009300847202 */ /* 0x000fe40000000f00 */
[----:B------:R-:W-:Y:S01]  /*10840*/  HMMA.16816.F32.BF16 R144, R128, R156, R220 ;  /* 0x0000009c8090723c */ /* 0x000fe200000418dc */
[----:B------:R-:W-:-:S07]  /*10850*/  FADD.FTZ R4, R44, R16 ;  /* 0x000000102c047221 */ /* 0x000fce0000010000 */
[----:B------:R-:W-:Y:S08]  /*10860*/  HMMA.16816.F32.BF16 R156, R128, R158, R160 ;  /* 0x0000009e809c723c */ /* 0x000ff000000418a0 */
[C---:B--2---:R-:W-:Y:S08]  /*10870*/  HMMA.16816.F32.BF16 R164, R124.reuse, R172, R164 ;  /* 0x000000ac7ca4723c */ /* 0x044ff000000418a4 */
[----:B------:R-:W-:Y:S08]  /*10880*/  HMMA.16816.F32.BF16 R168, R124, R174, R168 ;  /* 0x000000ae7ca8723c */ /* 0x000ff000000418a8 */
[C---:B------:R-:W-:Y:S08]  /*10890*/  HMMA.16816.F32.BF16 R160, R128.reuse, R172, R216 ;  /* 0x000000ac80a0723c */ /* 0x040ff000000418d8 */
[----:B------:R-:W-:Y:S01]  /*108a0*/  HMMA.16816.F32.BF16 R172, R128, R174, R180 ;  /* 0x000000ae80ac723c */ /* 0x000fe200000418b4 */
[----:B------:R-:W-:-:S07]  /*108b0*/  FADD.FTZ R4, R140, R4 ;  /* 0x000000048c047221 */ /* 0x000fce0000010000 */
[C---:B------:R-:W-:Y:S08]  /*108c0*/  HMMA.16816.F32.BF16 R176, R124.reuse, R188, R176 ;  /* 0x000000bc7cb0723c */ /* 0x040ff000000418b0 */
[----:B------:R-:W-:Y:S08]  /*108d0*/  HMMA.16816.F32.BF16 R184, R124, R190, R184 ;  /* 0x000000be7cb8723c */ /* 0x000ff000000418b8 */
[----:B------:R-:W-:Y:S08]  /*108e0*/  HMMA.16816.F32.BF16 R180, R128, R188, R212 ;  /* 0x000000bc80b4723c */ /* 0x000ff000000418d4 */
[----:B------:R-:W-:Y:S08]  /*108f0*/  HMMA.16816.F32.BF16 R120, R124, R8, R120 ;  /* 0x000000087c78723c */ /* 0x000ff00000041878 */
[C---:B------:R-:W-:Y:S08]  /*10900*/  HMMA.16816.F32.BF16 R188, R128.reuse, R190, R196 ;  /* 0x000000be80bc723c */ /* 0x040ff000000418c4 */
[----:B------:R-:W-:Y:S01]  /*10910*/  HMMA.16816.F32.BF16 R116, R128, R8, R116 ;  /* 0x000000088074723c */ /* 0x000fe20000041874 */
[----:B------:R-:W-:Y:S01]  /*10920*/  FADD.FTZ R8, R43, R22 ;  /* 0x000000162b087221 */ /* 0x000fe20000010000 */
[----:B------:R-:W-:-:S06]  /*10930*/  FADD.FTZ R9, R45, R15 ;  /* 0x0000000f2d097221 */ /* 0x000fcc0000010000 */
[----:B---3--:R-:W-:Y:S01]  /*10940*/  HMMA.16816.F32.BF16 R192, R124, R204, R192 ;  /* 0x000000cc7cc0723c */ /* 0x008fe200000418c0 */
[----:B------:R-:W-:Y:S01]  /*10950*/  FADD.FTZ R8, R47, R8 ;  /* 0x000000082f087221 */ /* 0x000fe20000010000 */
[----:B------:R-:W-:-:S06]  /*10960*/  FADD.FTZ R9, R51, R9 ;  /* 0x0000000933097221 */ /* 0x000fcc0000010000 */
        /* <DEDUP_REMOVED lines=10> */
[----:B------:R-:W-:Y:S01]  /*10a10*/  HMMA.16816.F32.BF16 R196, R128, R204, R208 ;  /* 0x000000cc80c4723c */ /* 0x000fe200000418d0 */
[----:B------:R-:W-:-:S07]  /*10a20*/  FADD.FTZ R8, R50, R8 ;  /* 0x0000000832087221 */ /* 0x000fce0000010000 */
        /* <DEDUP_REMOVED lines=40> */
[----:B------:R-:W-:Y:S02]  /*10cb0*/  FADD.FTZ R4, R19, R4 ;  /* 0x0000000413047221 */ /* 0x000fe40000010000 */
[----:B------:R1:W-:Y:S04]  /*10cc0*/  STL [R1+0xb8], R9 ;  /* 0x0000b80901007387 */ /* 0x0003e80000100800 */
[----:B------:R1:W-:Y:S04]  /*10cd0*/  STL [R1+0xb4], R7 ;  /* 0x0000b40701007387 */ /* 0x0003e80000100800 */
[----:B------:R1:W-:Y:S01]  /*10ce0*/  STL [R1+0xc0], R5 ;  /* 0x0000c00501007387 */ /* 0x0003e20000100800 */
[----:B------:R-:W2:Y:S03]  /*10cf0*/  S2R R229, SR_TID.X ;  /* 0x0000000000e57919 */ /* 0x000ea60000002100 */
[----:B------:R1:W-:Y:S01]  /*10d00*/  STL [R1+0xbc], R4 ;  /* 0x0000bc0401007387 */ /* 0x0003e20000100800 */
[----:B------:R-:W-:Y:S01]  /*10d10*/  UISETP.GT.U32.AND UP0, UPT, UR4, UR19, UPT ;  /* 0x000000130400728c */ /* 0x000fe2000bf04070 */
[----:B------:R-:W-:-:S02]  /*10d20*/  MOV R134, R138 ;  /* 0x0000008a00867202 */ /* 0x000fc40000000f00 */
[----:B------:R-:W-:Y:S02]  /*10d30*/  MOV R137, R139 ;  /* 0x0000008b00897202 */ /* 0x000fe40000000f00 */
[----:B------:R-:W-:Y:S02]  /*10d40*/  MOV R135, R243 ;  /* 0x000000f300877202 */ /* 0x000fe40000000f00 */
[----:B------:R-:W-:Y:S02]  /*10d50*/  MOV R136, R250 ;  /* 0x000000fa00887202 */ /* 0x000fe40000000f00 */
[----:B------:R-:W-:Y:S05]  /*10d60*/  BRA.U !UP0, `(.L_x_903) ;  /* 0x0000008d08387547 */ /* 0x000fea000b800000 */
[----:B------:R-:W3:Y:S01]  /*10d70*/  LDL.LU R250, [R1+0xa0] ;  /* 0x0000a00001fa7983 */ /* 0x000ee20000300800 */
[----:B------:R-:W-:Y:S01]  /*10d80*/  UIADD3 UR7, UPT, UPT, UR22, -0x3, URZ ;  /* 0xfffffffd16077890 */ /* 0x000fe2000fffe0ff */
[----:B------:R-:W-:-:S04]  /*10d90*/  DEPBAR.LE SB0, 0x0 ;  /* 0x000080000000791a */ /* 0x000fc80000000000 */
[----:B------:R-:W4:Y:S04]  /*10da0*/  LDL R139, [R1+0xa8] ;  /* 0x0000a800018b7983 */ /* 0x000f280000100800 */
[----:B------:R-:W2:Y:S01]  /*10db0*/  LDL R243, [R1+0x98] ;  /* 0x0000980001f37983 */ /* 0x000ea20000100800 */
[----:B------:R-:W-:Y:S02]  /*10dc0*/  UIMAD.WIDE.U32 UR24, UR7, UR8, URZ ;  /* 0x00000008071872a5 */ /* 0x000fe4000f8e00ff */
[----:B------:R-:W-:Y:S01]  /*10dd0*/  UIMAD.WIDE.U32 UR16, UR7, UR8, URZ ;  /* 0x00000008071072a5 */ /* 0x000fe2000f8e00ff */
[----:B------:R-:W3:Y:S01]  /*10de0*/  LDL.LU R239, [R1+0x38] ;  /* 0x0000380001ef7983 */ /* 0x000ee20000300800 */
[----:B------:R-:W-:Y:S02]  /*10df0*/  UIMAD UR12, UR7, UR9, UR25 ;  /* 0x00000009070c72a4 */ /* 0x000fe4000f8e0219 */
[----:B------:R-:W-:Y:S01]  /*10e00*/  UIMAD UR7, UR7, UR9, UR17 ;  /* 0x00000009070772a4 */ /* 0x000fe2000f8e0211 */
[----:B-1----:R-:W-:Y:S01]  /*10e10*/  IMAD.U32 R4, RZ, RZ, UR24 ;  /* 0x00000018ff047e24 */ /* 0x002fe2000f8e00ff */
[----:B------:R-:W-:Y:S01]  /*10e20*/  ULEA UR4, UP0, UR16, UR15, 0x6 ;  /* 0x0000000f10047291 */ /* 0x000fe2000f8030ff */
[----:B------:R-:W-:-:S02]  /*10e30*/  IMAD.U32 R5, RZ, RZ, UR25 ;  /* 0x00000019ff057e24 */ /* 0x000fc4000f8e00ff */
[----:B------:R-:W-:Y:S01]  /*10e40*/  IMAD.U32 R5, RZ, RZ, UR12 ;  /* 0x0000000cff057e24 */ /* 0x000fe2000f8e00ff */
[----:B------:R-:W-:Y:S02]  /*10e50*/  ULEA.HI.X UR7, UR16, UR14, UR7, 0x6, UP0 ;  /* 0x0000000e10077291 */ /* 0x000fe400080f3407 */
[----:B------:R-:W-:Y:S01]  /*10e60*/  UIADD3 UR15, UP1, UPT, UR4, UR15, URZ ;  /* 0x0000000f040f7290 */ /* 0x000fe2000ff3e0ff */
[----:B------:R-:W-:Y:S01]  /*10e70*/  IMAD.U32 R9, RZ, RZ, UR4 ;  /* 0x00000004ff097e24 */ /* 0x000fe2000f8e00ff */
[----:B------:R-:W-:Y:S02]  /*10e80*/  ULEA UR12, UP0, UR8, UR4, 0x5 ;  /* 0x00000004080c7291 */ /* 0x000fe4000f8028ff */
[----:B------:R-:W-:Y:S01]  /*10e90*/  UIADD3.X UR14, UPT, UPT, UR7, UR14, URZ, UP1, !UPT ;  /* 0x0000000e070e7290 */ /* 0x000fe20008ffe4ff */
[----:B------:R-:W-:Y:S01]  /*10ea0*/  IMAD.U32 R7, RZ, RZ, UR7 ;  /* 0x00000007ff077e24 */ /* 0x000fe2000f8e00ff */
[----:B------:R-:W-:Y:S01]  /*10eb0*/  ULEA.HI.X UR8, UR8, UR7, UR9, 0x5, UP0 ;  /* 0x0000000708087291 */ /* 0x000fe200080f2c09 */
[----:B------:R-:W-:-:S02]  /*10ec0*/  IMAD.U32 R14, RZ, RZ, UR15 ;  /* 0x0000000fff0e7e24 */ /* 0x000fc4000f8e00ff */
[----:B------:R-:W-:Y:S01]  /*10ed0*/  IMAD.U32 R13, RZ, RZ, UR12 ;  /* 0x0000000cff0d7e24 */ /* 0x000fe2000f8e00ff */
[----:B------:R-:W1:Y:S02]  /*10ee0*/  LDCU UR7, c[0x0][0x504] ;  /* 0x0000a080ff0777ac */ /* 0x000e640008000800 */
[----:B------:R-:W-:Y:S01]  /*10ef0*/  IMAD.U32 R15, RZ, RZ, UR8 ;  /* 0x00000008ff0f7e24 */ /* 0x000fe2000f8e00ff */
[----:B------:R-:W-:Y:S01]  /*10f00*/  BAR.SYNC.DEFER_BLOCKING 0x0 ;  /* 0x0000000000007b1d */ /* 0x000fe20000010000 */
[CC--:B----4-:R-:W-:Y:S02]  /*10f10*/  LEA R10, P0, R4.reuse, R139.reuse, 0x7 ;  /* 0x0000008b040a7211 */ /* 0x0d0fe400078038ff */
[----:B------:R-:W-:Y:S02]  /*10f20*/  LEA R8, P6, R9, R139, 0x1 ;  /* 0x0000008b09087211 */ /* 0x000fe400078c08ff */
[----:B--2---:R-:W-:Y:S01]  /*10f30*/  LEA.HI.X R11, R4, R243, R5, 0x7, P0 ;  /* 0x000000f3040b7211 */ /* 0x004fe200000f3c05 */
[----:B------:R-:W-:Y:S01]  /*10f40*/  IMAD.U32 R5, RZ, RZ, UR14 ;  /* 0x0000000eff057e24 */ /* 0x000fe2000f8e00ff */
[----:B------:R-:W-:-:S02]  /*10f50*/  LEA R6, P5, R14, R139, 0x1 ;  /* 0x0000008b0e067211 */ /* 0x000fc400078a08ff */
[----:B------:R-:W-:Y:S01]  /*10f60*/  LEA.HI.X R9, R9, R243, R7, 0x1, P6 ;  /* 0x000000f309097211 */ /* 0x000fe200030f0c07 */
[----:B------:R-:W-:Y:S01]  /*10f70*/  @!PT LDS RZ, [RZ] ;  /* 0x00000000fffff984 */ /* 0x000fe20000000800 */
[----:B------:R-:W-:Y:S01]  /*10f80*/  @!PT LDS RZ, [RZ] ;  /* 0x00000000fffff984 */ /* 0x000fe20000000800 */
[----:B------:R-:W-:Y:S01]  /*10f90*/  @!PT LDS RZ, [RZ] ;  /* 0x00000000fffff984 */ /* 0x000fe20000000800 */
[----:B------:R-:W-:Y:S01]  /*10fa0*/  @!P2 LDGSTS.E.BYPASS.LTC128B.128 [R233+0xc000], desc[UR28][R10.64] ;  /* 0x0c0000000ae9afae */ /* 0x000fe2000b981a1c */
[C---:B------:R-:W-:Y:S02]  /*10fb0*/  LEA R4, P0, R13.reuse, R139, 0x1 ;  /* 0x0000008b0d047211 */ /* 0x040fe400078008ff */
[-C--:B------:R-:W-:Y:S01]  /*10fc0*/  LEA.HI.X R7, R14, R243.reuse, R5, 0x1, P5 ;  /* 0x000000f30e077211 */ /* 0x080fe200028f0c05 */
[----:B------:R-:W-:Y:S01]  /*10fd0*/  @P2 STS.128 [R233+0xc000], RZ ;  /* 0x00c000ffe9002388 */ /* 0x000fe20000000c00 */
[----:B------:R-:W-:Y:S01]  /*10fe0*/  LEA.HI.X R5, R13, R243, R15, 0x1, P0 ;  /* 0x000000f30d057211 */ /* 0x000fe200000f0c0f */
[----:B------:R-:W-:Y:S02]  /*10ff0*/  IMAD.MOV.U32 R243, RZ, RZ, 0x20 ;  /* 0x00000020fff37424 */ /* 0x000fe400078e00ff */
[----:B------:R-:W-:Y:S01]  /*11000*/  @!PT LDS RZ, [RZ] ;  /* 0x00000000fffff984 */ /* 0x000fe20000000800 */
[----:B------:R-:W-:Y:S01]  /*11010*/  @!PT LDS RZ, [RZ] ;  /* 0x00000000fffff984 */ /* 0x000fe20000000800 */
[----:B------:R-:W-:Y:S01]  /*11020*/  @!PT LDS RZ, [RZ] ;  /* 0x00000000fffff984 */ /* 0x000fe20000000800 */
[----:B------:R-:W-:Y:S01]  /*11030*/  @!P1 LDGSTS.E.BYPASS.LTC128B.128 [R233+0xe000], desc[UR28][R10.64+0x80] ;  /* 0x0e0000800ae99fae */ /* 0x000fe2000b981a1c */
[----:B---3--:R-:W-:-:S02]  /*11040*/  IMAD.IADD R14, R250, 0x1, R230 ;  /* 0x00000001fa0e7824 */ /* 0x008fc400078e02e6 */
[----:B------:R-:W-:Y:S01]  /*11050*/  SEL R13, R243, 0xffffffe0, !P3 ;  /* 0xffffffe0f30d7807 */ /* 0x000fe20005800000 */
        /* <DEDUP_REMOVED lines=31> */
[----:B--2---:R-:W-:Y:S04]  /*11250*/  LDSM.16.M88.4 R8, [R230+0x2000] ;  /* 0x00200000e608783b */ /* 0x004fe80000000200 */
[----:B------:R-:W2:Y:S01]  /*11260*/  LDSM.16.M88.4 R36, [R231+0x9000] ;  /* 0x00900000e724783b */ /* 0x000ea20000000200 */
[----:B------:R-:W-:-:S03]  /*11270*/  IMAD.IADD R13, R231, 0x1, R13 ;  /* 0x00000001e70d7824 */ /* 0x000fc600078e020d */
[----:B------:R-:W4:Y:S04]  /*11280*/  LDSM.16.M88.4 R40, [R231+0x8800] ;  /* 0x00880000e728783b */ /* 0x000f280000000200 */
[----:B------:R-:W4:Y:S04]  /*11290*/  LDSM.16.M88.4 R44, [R231+0x8000] ;  /* 0x00800000e72c783b */ /* 0x000f280000000200 */
[----:B------:R-:W4:Y:S04]  /*112a0*/  LDSM.16.M88.4 R32, [R231+0x9800] ;  /* 0x00980000e720783b */ /* 0x000f280000000200 */
[----:B---3--:R-:W-:Y:S04]  /*112b0*/  LDSM.16.M88.4 R4, [R14+0x2000] ;  /* 0x002000000e04783b */ /* 0x008fe80000000200 */
[----:B------:R-:W3:Y:S04]  /*112c0*/  LDSM.16.M88.4 R20, [R13+0x9000] ;  /* 0x009000000d14783b */ /* 0x000ee80000000200 */
[----:B------:R-:W3:Y:S04]  /*112d0*/  LDSM.16.M88.4 R24, [R13+0x8800] ;  /* 0x008800000d18783b */ /* 0x000ee80000000200 */
[----:B------:R-:W3:Y:S04]  /*112e0*/  LDSM.16.M88.4 R28, [R13+0x8000] ;  /* 0x008000000d1c783b */ /* 0x000ee80000000200 */
[----:B------:R-:W3:Y:S01]  /*112f0*/  LDSM.16.M88.4 R16, [R13+0x9800] ;  /* 0x009800000d10783b */ /* 0x000ee20000000200 */
[----:B-1----:R-:W-:-:S03]  /*11300*/  UIADD3 UR7, UPT, UPT, UR21, UR7, URZ ;  /* 0x0000000715077290 */ /* 0x002fc6000fffe0ff */
[----:B------:R-:W0:Y:S01]  /*11310*/  LDGDEPBAR ;  /* 0x00000000000079af */ /* 0x000e220000000000 */
[C---:B--2---:R-:W-:Y:S08]  /*11320*/  HMMA.16816.F32.BF16 R52, R8.reuse, R36, RZ ;  /* 0x000000240834723c */ /* 0x044ff000000418ff */
[C---:B----4-:R-:W-:Y:S08]  /*11330*/  HMMA.16816.F32.BF16 R56, R8.reuse, R40, RZ ;  /* 0x000000280838723c */ /* 0x050ff000000418ff */
[C---:B------:R-:W-:Y:S08]  /*11340*/  HMMA.16816.F32.BF16 R60, R8.reuse, R44, RZ ;  /* 0x0000002c083c723c */ /* 0x040ff000000418ff */
[C---:B------:R-:W-:Y:S08]  /*11350*/  HMMA.16816.F32.BF16 R64, R8.reuse, R32, RZ ;  /* 0x000000200840723c */ /* 0x040ff000000418ff */
[C---:B------:R-:W-:Y:S08]  /*11360*/  HMMA.16816.F32.BF16 R140, R8.reuse, R46, RZ ;  /* 0x0000002e088c723c */ /* 0x040ff000000418ff */
[C---:B------:R-:W-:Y:S08]  /*11370*/  HMMA.16816.F32.BF16 R136, R8.reuse, R42, RZ ;  /* 0x0000002a0888723c */ /* 0x040ff000000418ff */
[C---:B------:R-:W-:Y:S08]  /*11380*/  HMMA.16816.F32.BF16 R132, R8.reuse, R38, RZ ;  /* 0x000000260884723c */ /* 0x040ff000000418ff */
[----:B------:R-:W-:Y:S01]  /*11390*/  HMMA.16816.F32.BF16 R48, R8, R34, RZ ;  /* 0x000000220830723c */ /* 0x000fe200000418ff */
[----:B------:R-:W1:Y:S07]  /*113a0*/  LDSM.16.M88.4 R8, [R230] ;  /* 0x00000000e608783b */ /* 0x000e6e0000000200 */
[C---:B---3--:R-:W-:Y:S08]  /*113b0*/  HMMA.16816.F32.BF16 R208, R4.reuse, R20, R52 ;  /* 0x0000001404d0723c */ /* 0x048ff00000041834 */
        /* <DEDUP_REMOVED lines=10> */
[----:B------:R-:W-:Y:S01]  /*11460*/  HMMA.16816.F32.BF16 R240, R4, R18, R48 ;  /* 0x0000001204f0723c */ /* 0x000fe20000041830 */
[----:B------:R-:W2:Y:S07]  /*11470*/  LDSM.16.M88.4 R4, [R14] ;  /* 0x000000000e04783b */ /* 0x000eae0000000200 */
[C---:B-1----:R-:W-:Y:S08]  /*11480*/  HMMA.16816.F32.BF16 R52, R8.reuse, R44, RZ ;  /* 0x0000002c0834723c */ /* 0x042ff000000418ff */
[----:B------:R-:W-:-:S12]  /*11490*/  HMMA.16816.F32.BF16 R48, R8, R40, RZ ;  /* 0x000000280830723c */ /* 0x000fd800000418ff */
[C---:B--2---:R-:W-:Y:S08]  /*114a0*/  HMMA.16816.F32.BF16 R132, R4.reuse, R28, R52 ;  /* 0x0000001c0484723c */ /* 0x044ff00000041834 */
[----:B------:R-:W-:Y:S08]  /*114b0*/  HMMA.16816.F32.BF16 R136, R4, R24, R48 ;  /* 0x000000180488723c */ /* 0x000ff00000041830 */
        /* <DEDUP_REMOVED lines=9> */
[C---:B------:R-:W-:Y:S01]  /*11550*/  HMMA.16816.F32.BF16 R60, R4.reuse, R26, R52 ;  /* 0x0000001a043c723c */ /* 0x040fe20000041834 */
[----:B-----5:R-:W-:Y:S07]  /*11560*/  LDSM.16.M88.4 R24, [R225+0x8800] ;  /* 0x00880000e118783b */ /* 0x020fee0000000200 */
[C---:B------:R-:W-:Y:S08]  /*11570*/  HMMA.16816.F32.BF16 R44, R4.reuse, R22, R44 ;  /* 0x00000016042c723c */ /* 0x040ff0000004182c */
[----:B------:R-:W-:Y:S01]  /*11580*/  HMMA.16816.F32.BF16 R28, R4, R18, R8 ;  /* 0x00000012041c723c */ /* 0x000fe20000041808 */
[----:B------:R-:W-:Y:S04]  /*11590*/  LDSM.16.M88.4 R4, [R252+0x2000] ;  /* 0x00200000fc04783b */ /* 0x000fe80000000200 */
[----:B------:R-:W1:Y:S04]  /*115a0*/  LDSM.16.M88.4 R16, [R225+0x8000] ;  /* 0x00800000e110783b */ /* 0x000e680000000200 */
[----:B------:R-:W2:Y:S01]  /*115b0*/  LDSM.16.M88.4 R8, [R252] ;  /* 0x00000000fc08783b */ /* 0x000ea20000000200 */
[----:B------:R-:W-:-:S02]  /*115c0*/  IMAD.MOV.U32 R42, RZ, RZ, R57 ;  /* 0x000000ffff2a7224 */ /* 0x000fc400078e0039 */
[----:B------:R-:W-:Y:S01]  /*115d0*/  IMAD.MOV.U32 R43, RZ, RZ, R56 ;  /* 0x000000ffff2b7224 */ /* 0x000fe200078e0038 */
[----:B------:R-:W3:Y:S01]  /*115e0*/  LDSM.16.M88.4 R20, [R225+0x9000] ;  /* 0x00900000e114783b */ /* 0x000ee20000000200 */
[-C--:B-1----:R-:W-:Y:S08]  /*115f0*/  HMMA.16816.F32.BF16 R56, R4, R16.reuse, R212 ;  /* 0x000000100438723c */ /* 0x082ff000000418d4 */
[----:B--2---:R-:W-:Y:S08]  /*11600*/  HMMA.16816.F32.BF16 R52, R8, R16, R132 ;  /* 0x000000100834723c */ /* 0x004ff00000041884 */
[-C--:B------:R-:W-:Y:S08]  /*11610*/  HMMA.16816.F32.BF16 R48, R4, R18.reuse, R208 ;  /* 0x000000120430723c */ /* 0x080ff000000418d0 */
[----:B------:R-:W-:Y:S01]  /*11620*/  HMMA.16816.F32.BF16 R32, R8, R18, R32 ;  /* 0x000000120820723c */ /* 0x000fe20000041820 */
[----:B------:R-:W1:Y:S01]  /*11630*/  LDSM.16.M88.4 R16, [R225+0x9800] ;  /* 0x00980000e110783b */ /* 0x000e620000000200 */
[----:B------:R-:W-:-:S02]  /*11640*/  IMAD.MOV.U32 R212, RZ, RZ, R42 ;  /* 0x000000ffffd47224 */ /* 0x000fc400078e002a */
[----:B------:R-:W-:Y:S02]  /*11650*/  IMAD.MOV.U32 R213, RZ, RZ, R43 ;  /* 0x000000ffffd57224 */ /* 0x000fe400078e002b */
[----:B------:R-:W-:Y:S02]  /*11660*/  IMAD.MOV.U32 R214, RZ, RZ, R232 ;  /* 0x000000ffffd67224 */ /* 0x000fe400078e00e8 */
[----:B------:R-:W-:Y:S01]  /*11670*/  IMAD.MOV.U32 R215, RZ, RZ, R15 ;  /* 0x000000ffffd77224 */ /* 0x000fe200078e000f */
[-C--:B------:R-:W-:Y:S08]  /*11680*/  HMMA.16816.F32.BF16 R40, R8, R24.reuse, R136 ;  /* 0x000000180828723c */ /* 0x080ff00000041888 */
[C---:B------:R-:W-:Y:S08]  /*11690*/  HMMA.16816.F32.BF16 R36, R4.reuse, R24, R216 ;  /* 0x000000180424723c */ /* 0x040ff000000418d8 */
[C---:B---3--:R-:W-:Y:S08]  /*116a0*/  HMMA.16816.F32.BF16 R136, R4.reuse, R20, R212 ;  /* 0x000000140488723c */ /* 0x048ff000000418d4 */
[----:B------:R-:W-:Y:S08]  /*116b0*/  HMMA.16816.F32.BF16 R212, R4, R22, R220 ;  /* 0x0000001604d4723c */ /* 0x000ff000000418dc */
[C---:B------:R-:W-:Y:S08]  /*116c0*/  HMMA.16816.F32.BF16 R216, R8.reuse, R20, R140 ;  /* 0x0000001408d8723c */ /* 0x040ff0000004188c */
[C---:B------:R-:W-:Y:S08]  /*116d0*/  HMMA.16816.F32.BF16 R220, R8.reuse, R26, R60 ;  /* 0x0000001a08dc723c */ /* 0x040ff0000004183c */
[C---:B------:R-:W-:Y:S01]  /*116e0*/  HMMA.16816.F32.BF16 R208, R8.reuse, R22, R44 ;  /* 0x0000001608d0723c */ /* 0x040fe2000004182c */
[----:B------:R-:W-:Y:S07]  /*116f0*/  LDSM.16.M88.4 R20, [R226+0x8800] ;  /* 0x00880000e214783b */ /* 0x000fee0000000200 */
[C---:B-1----:R-:W-:Y:S08]  /*11700*/  HMMA.16816.F32.BF16 R64, R8.reuse, R16, R64 ;  /* 0x000000100840723c */ /* 0x042ff00000041840 */
[----:B------:R-:W-:Y:S01]  /*11710*/  HMMA.16816.F32.BF16 R140, R8, R18, R28 ;  /* 0x00000012088c723c */ /* 0x000fe2000004181c */
[----:B------:R-:W1:Y:S07]  /*11720*/  LDSM.16.M88.4 R8, [R239] ;  /* 0x00000000ef08783b */ /* 0x000e6e0000000200 */
[C---:B------:R-:W-:Y:S08]  /*11730*/  HMMA.16816.F32.BF16 R244, R4.reuse, R16, R244 ;  /* 0x0000001004f4723c */ /* 0x040ff000000418f4 */
[C---:B------:R-:W-:Y:S08]  /*11740*/  HMMA.16816.F32.BF16 R132, R4.reuse, R26, R248 ;  /* 0x0000001a0484723c */ /* 0x040ff000000418f8 */
[----:B------:R-:W-:Y:S01]  /*11750*/  HMMA.16816.F32.BF16 R240, R4, R18, R240 ;  /* 0x0000001204f0723c */ /* 0x000fe200000418f0 */
[----:B------:R-:W-:Y:S04]  /*11760*/  LDSM.16.M88.4 R4, [R239+0x2000] ;  /* 0x00200000ef04783b */ /* 0x000fe80000000200 */
[----:B------:R-:W2:Y:S03]  /*11770*/  LDSM.16.M88.4 R16, [R226+0x8000] ;  /* 0x00800000e210783b */ /* 0x000ea60000000200 */
[----:B-1----:R-:W-:Y:S01]  /*11780*/  HMMA.16816.F32.BF16 R24, R8, R20, R40 ;  /* 0x000000140818723c */ /* 0x002fe20000041828 */
[----:B------:R-:W-:-:S02]  /*11790*/  IMAD.MOV.U32 R251, RZ, RZ, R64 ;  /* 0x000000fffffb7224 */ /* 0x000fc400078e0040 */
[----:B------:R-:W-:Y:S02]  /*117a0*/  IMAD.MOV.U32 R250, RZ, RZ, R65 ;  /* 0x000000fffffa7224 */ /* 0x000fe400078e0041 */
[----:B------:R-:W-:Y:S02]  /*117b0*/  IMAD.MOV.U32 R249, RZ, RZ, R66 ;  /* 0x000000fffff97224 */ /* 0x000fe400078e0042 */
[----:B------:R-:W-:Y:S02]  /*117c0*/  IMAD.MOV.U32 R248, RZ, RZ, R67 ;  /* 0x000000fffff87224 */ /* 0x000fe400078e0043 */
[-C--:B--2---:R-:W-:Y:S08]  /*117d0*/  HMMA.16816.F32.BF16 R64, R4, R16.reuse, R56 ;  /* 0x000000100440723c */ /* 0x084ff00000041838 */
[----:B------:R-:W-:Y:S02]  /*117e0*/  HMMA.16816.F32.BF16 R60, R8, R16, R52 ;  /* 0x00000010083c723c */ /* 0x000fe40000041834 */
[----:B------:R-:W-:-:S02]  /*117f0*/  IMAD.MOV.U32 R17, RZ, RZ, R24 ;  /* 0x000000ffff117224 */ /* 0x000fc400078e0018 */
[----:B------:R-:W-:-:S04]  /*11800*/  IMAD.MOV.U32 R16, RZ, RZ, R25 ;  /* 0x000000ffff107224 */ /* 0x000fc800078e0019 */
[----:B------:R-:W-:Y:S01]  /*11810*/  HMMA.16816.F32.BF16 R52, R4, R20, R36 ;  /* 0x000000140434723c */ /* 0x000fe20000041824 */
[----:B------:R-:W-:Y:S02]  /*11820*/  IMAD.MOV.U32 R20, RZ, RZ, R17 ;  /* 0x000000ffff147224 */ /* 0x000fe400078e0011 */
[----:B------:R-:W-:-:S05]  /*11830*/  IMAD.MOV.U32 R21, RZ, RZ, R16 ;  /* 0x000000ffff157224 */ /* 0x000fca00078e0010 */
[-C--:B------:R-:W-:Y:S08]  /*11840*/  HMMA.16816.F32.BF16 R56, R4, R18.reuse, R48 ;  /* 0x000000120438723c */ /* 0x080ff00000041830 */
[----:B------:R-:W-:Y:S01]  /*11850*/  HMMA.16816.F32.BF16 R28, R8, R18, R32 ;  /* 0x00000012081c723c */ /* 0x000fe20000041820 */
[----:B------:R-:W1:Y:S01]  /*11860*/  LDSM.16.M88.4 R16, [R226+0x9000] ;  /* 0x00900000e210783b */ /* 0x000e620000000200 */
[----:B------:R-:W-:-:S02]  /*11870*/  IMAD.MOV.U32 R232, RZ, RZ, R26 ;  /* 0x000000ffffe87224 */ /* 0x000fc400078e001a */
[----:B------:R-:W-:Y:S02]  /*11880*/  IMAD.MOV.U32 R15, RZ, RZ, R27 ;  /* 0x000000ffff0f7224 */ /* 0x000fe400078e001b */
[----:B------:R-:W2:Y:S02]  /*11890*/  LDSM.16.M88.4 R24, [R226+0x9800] ;  /* 0x00980000e218783b */ /* 0x000ea40000000200 */
[-C--:B------:R-:W-:Y:S08]  /*118a0*/  HMMA.16816.F32.BF16 R48, R4, R22.reuse, R132 ;  /* 0x000000160430723c */ /* 0x080ff00000041884 */
[----:B------:R-:W-:Y:S08]  /*118b0*/  HMMA.16816.F32.BF16 R132, R8, R22, R220 ;  /* 0x000000160884723c */ /* 0x000ff000000418dc */
[----:B-1----:R-:W-:Y:S01]  /*118c0*/  HMMA.16816.F32.BF16 R40, R4, R18, R212 ;  /* 0x000000120428723c */ /* 0x002fe200000418d4 */
        /* <DEDUP_REMOVED lines=8> */
[----:B------:R-:W-:Y:S03]  /*11950*/  LDSM.16.M88.4 R20, [R231+0xa000] ;  /* 0x00a00000e714783b */ /* 0x000fe60000000200 */
[----:B------:R-:W-:Y:S01]  /*11960*/  HMMA.16816.F32.BF16 R136, R8, R16, R216 ;  /* 0x000000100888723c */ /* 0x000fe200000418d8 */
[----:B------:R-:W1:Y:S07]  /*11970*/  LDSM.16.M88.4 R16, [R230+0x4000] ;  /* 0x00400000e610783b */ /* 0x000e6e0000000200 */
[C---:B--2---:R-:W-:Y:S08]  /*11980*/  HMMA.16816.F32.BF16 R36, R4.reuse, R24, R244 ;  /* 0x000000180424723c */ /* 0x044ff000000418f4 */
[----:B------:R-:W-:Y:S01]  /*11990*/  HMMA.16816.F32.BF16 R32, R4, R26, R240 ;  /* 0x0000001a0420723c */ /* 0x000fe200000418f0 */
[----:B------:R-:W2:Y:S07]  /*119a0*/  LDSM.16.M88.4 R4, [R230+0x6000] ;  /* 0x00600000e604783b */ /* 0x000eae0000000200 */
[C---:B------:R-:W-:Y:S08]  /*119b0*/  HMMA.16816.F32.BF16 R212, R8.reuse, R24, R212 ;  /* 0x0000001808d4723c */ /* 0x040ff000000418d4 */
[----:B------:R-:W-:Y:S08]  /*119c0*/  HMMA.16816.F32.BF16 R240, R8, R26, R140 ;  /* 0x0000001a08f0723c */ /* 0x000ff0000004188c */
[----:B-1----:R-:W-:Y:S01]  /*119d0*/  HMMA.16816.F32.BF16 R8, R16, R22, R28 ;  /* 0x000000161008723c */ /* 0x002fe2000004181c */
[----:B------:R-:W-:-:S02]  /*119e0*/  IMAD.MOV.U32 R211, RZ, RZ, R15 ;  /* 0x000000ffffd37224 */ /* 0x000fc400078e000f */
[----:B------:R-:W-:Y:S02]  /*119f0*/  IMAD.MOV.U32 R24, RZ, RZ, R212 ;  /* 0x000000ffff187224 */ /* 0x000fe400078e00d4 */
[----:B------:R-:W-:-:S03]  /*11a00*/  IMAD.MOV.U32 R15, RZ, RZ, R213 ;  /* 0x000000ffff0f7224 */ /* 0x000fc600078e00d5 */
[----:B------:R-:W-:Y:S08]  /*11a10*/  HMMA.16816.F32.BF16 R216, R16, R20, R60 ;  /* 0x0000001410d8723c */ /* 0x000ff0000004183c */
[----:B--2---:R-:W-:Y:S01]  /*11a20*/  HMMA.16816.F32.BF16 R244, R4, R22, R56 ;  /* 0x0000001604f4723c */ /* 0x004fe20000041838 */
[----:B------:R-:W-:Y:S02]  /*11a30*/  IMAD.MOV.U32 R59, RZ, RZ, R15 ;  /* 0x000000ffff3b7224 */ /* 0x000fe400078e000f */
[----:B------:R-:W-:-:S02]  /*11a40*/  IMAD.MOV.U32 R58, RZ, RZ, R24 ;  /* 0x000000ffff3a7224 */ /* 0x000fc400078e0018 */
[----:B------:R-:W-:Y:S01]  /*11a50*/  IMAD.MOV.U32 R30, RZ, RZ, R8 ;  /* 0x000000ffff1e7224 */ /* 0x000fe200078e0008 */
[----:B------:R-:W1:Y:S01]  /*11a60*/  LDSM.16.M88.4 R24, [R231+0xb800] ;  /* 0x00b80000e718783b */ /* 0x000e620000000200 */
[----:B------:R-:W-:Y:S02]  /*11a70*/  IMAD.MOV.U32 R29, RZ, RZ, R9 ;  /* 0x000000ffff1d7224 */ /* 0x000fe400078e0009 */
[----:B------:R-:W-:Y:S02]  /*11a80*/  IMAD.MOV.U32 R28, RZ, RZ, R10 ;  /* 0x000000ffff1c7224 */ /* 0x000fe400078e000a */
[----:B------:R-:W-:Y:S02]  /*11a90*/  IMAD.MOV.U32 R15, RZ, RZ, R11 ;  /* 0x000000ffff0f7224 */ /* 0x000fe400078e000b */
[----:B------:R-:W2:Y:S01]  /*11aa0*/  LDSM.16.M88.4 R8, [R231+0xa800] ;  /* 0x00a80000e708783b */ /* 0x000ea20000000200 */
[----:B------:R-:W-:Y:S03]  /*11ab0*/  HMMA.16816.F32.BF16 R220, R4, R20, R64 ;  /* 0x0000001404dc723c */ /* 0x000fe60000041840 */
[----:B------:R-:W3:Y:S01]  /*11ac0*/  LDSM.16.M88.4 R20, [R231+0xb000] ;  /* 0x00b00000e714783b */ /* 0x000ee20000000200 */
        /* <DEDUP_REMOVED lines=8> */
[----:B--2---:R-:W-:Y:S01]  /*11b50*/  HMMA.16816.F32.BF16 R212, R4, R8, R52 ;  /* 0x0000000804d4723c */ /* 0x004fe20000041834 */
[----:B------:R-:W-:-:S02]  /*11b60*/  IMAD.MOV.U32 R52, RZ, RZ, R208 ;  /* 0x000000ffff347224 */ /* 0x000fc400078e00d0 */
[----:B------:R-:W-:Y:S02]  /*11b70*/  IMAD.MOV.U32 R53, RZ, RZ, R209 ;  /* 0x000000ffff357224 */ /* 0x000fe400078e00d1 */
[----:B------:R-:W-:Y:S02]  /*11b80*/  IMAD.MOV.U32 R54, RZ, RZ, R210 ;  /* 0x000000ffff367224 */ /* 0x000fe400078e00d2 */
[----:B------:R-:W-:Y:S01]  /*11b90*/  IMAD.MOV.U32 R55, RZ, RZ, R211 ;  /* 0x000000ffff377224 */ /* 0x000fe200078e00d3 */
[C---:B---3--:R-:W-:Y:S08]  /*11ba0*/  HMMA.16816.F32.BF16 R140, R4.reuse, R20, R44 ;  /* 0x00000014048c723c */ /* 0x048ff0000004182c */
[C---:B------:R-:W-:Y:S08]  /*11bb0*/  HMMA.16816.F32.BF16 R64, R4.reuse, R22, R40 ;  /* 0x000000160440723c */ /* 0x040ff00000041828 */
[C---:B------:R-:W-:Y:S08]  /*11bc0*/  HMMA.16816.F32.BF16 R208, R4.reuse, R10, R48 ;  /* 0x0000000a04d0723c */ /* 0x040ff00000041830 */
[----:B------:R-:W-:Y:S01]  /*11bd0*/  HMMA.16816.F32.BF16 R56, R4, R26, R32 ;  /* 0x0000001a0438723c */ /* 0x000fe20000041820 */
[----:B------:R-:W-:Y:S07]  /*11be0*/  LDSM.16.M88.4 R4, [R14+0x6000] ;  /* 0x006000000e04783b */ /* 0x000fee0000000200 */
[----:B------:R-:W-:Y:S01]  /*11bf0*/  HMMA.16816.F32.BF16 R44, R16, R20, R136 ;  /* 0x00000014102c723c */ /* 0x000fe20000041888 */
[----:B------:R-:W-:-:S02]  /*11c00*/  IMAD.MOV.U32 R136, RZ, RZ, R30 ;  /* 0x000000ffff887224 */ /* 0x000fc400078e001e */
[----:B------:R-:W-:Y:S02]  /*11c10*/  IMAD.MOV.U32 R137, RZ, RZ, R29 ;  /* 0x000000ffff897224 */ /* 0x000fe400078e001d */
[----:B------:R-:W-:Y:S02]  /*11c20*/  IMAD.MOV.U32 R138, RZ, RZ, R28 ;  /* 0x000000ffff8a7224 */ /* 0x000fe400078e001c */
[----:B------:R-:W1:Y:S01]  /*11c30*/  LDSM.16.M88.4 R28, [R13+0xa000] ;  /* 0x00a000000d1c783b */ /* 0x000e620000000200 */
[C---:B------:R-:W-:Y:S03]  /*11c40*/  HMMA.16816.F32.BF16 R40, R16.reuse, R22, R248 ;  /* 0x000000161028723c */ /* 0x040fe600000418f8 */
[----:B------:R-:W2:Y:S05]  /*11c50*/  LDSM.16.M88.4 R20, [R13+0xb000] ;  /* 0x00b000000d14783b */ /* 0x000eaa0000000200 */
[C---:B------:R-:W-:Y:S08]  /*11c60*/  HMMA.16816.F32.BF16 R52, R16.reuse, R8, R52 ;  /* 0x000000081034723c */ /* 0x040ff00000041834 */
[C---:B------:R-:W-:Y:S01]  /*11c70*/  HMMA.16816.F32.BF16 R48, R16.reuse, R10, R132 ;  /* 0x0000000a1030723c */ /* 0x040fe20000041884 */
[----:B------:R-:W3:Y:S07]  /*11c80*/  LDSM.16.M88.4 R8, [R14+0x4000] ;  /* 0x004000000e08783b */ /* 0x000eee0000000200 */
[C---:B------:R-:W-:Y:S08]  /*11c90*/  HMMA.16816.F32.BF16 R36, R16.reuse, R24, R36 ;  /* 0x000000181024723c */ /* 0x040ff00000041824 */
[----:B------:R-:W-:Y:S01]  /*11ca0*/  HMMA.16816.F32.BF16 R32, R16, R26, R240 ;  /* 0x0000001a1020723c */ /* 0x000fe200000418f0 */
[----:B------:R-:W4:Y:S04]  /*11cb0*/  LDSM.16.M88.4 R16, [R13+0xb800] ;  /* 0x00b800000d10783b */ /* 0x000f280000000200 */
[----:B------:R-:W4:Y:S01]  /*11cc0*/  LDSM.16.M88.4 R24, [R13+0xa800] ;  /* 0x00a800000d18783b */ /* 0x000f220000000200 */
[----:B------:R-:W-:-:S02]  /*11cd0*/  IMAD.MOV.U32 R139, RZ, RZ, R15 ;  /* 0x000000ffff8b7224 */ /* 0x000fc400078e000f */
[C---:B-1----:R-:W-:Y:S08]  /*11ce0*/  HMMA.16816.F32.BF16 R220, R4.reuse, R28, R220 ;  /* 0x0000001c04dc723c */ /* 0x042ff000000418dc */
[C---:B--2---:R-:W-:Y:S08]  /*11cf0*/  HMMA.16816.F32.BF16 R132, R4.reuse, R22, R64 ;  /* 0x000000160484723c */ /* 0x044ff00000041840 */
[C---:B------:R-:W-:Y:S08]  /*11d00*/  HMMA.16816.F32.BF16 R244, R4.reuse, R30, R244 ;  /* 0x0000001e04f4723c */ /* 0x040ff000000418f4 */
[-C--:B------:R-:W-:Y:S08]  /*11d10*/  HMMA.16816.F32.BF16 R140, R4, R20.reuse, R140 ;  /* 0x00000014048c723c */ /* 0x080ff0000004188c */
[----:B---3--:R-:W-:Y:S08]  /*11d20*/  HMMA.16816.F32.BF16 R44, R8, R20, R44 ;  /* 0x00000014082c723c */ /* 0x008ff0000004182c */
[C---:B----4-:R-:W-:Y:S08]  /*11d30*/  HMMA.16816.F32.BF16 R64, R4.reuse, R16, R60 ;  /* 0x000000100440723c */ /* 0x050ff0000004183c */
[C---:B------:R-:W-:Y:S08]  /*11d40*/  HMMA.16816.F32.BF16 R212, R4.reuse, R24, R212 ;  /* 0x0000001804d4723c */ /* 0x040ff000000418d4 */
        /* <DEDUP_REMOVED lines=14> */
[----:B------:R-:W4:Y:S03]  /*11e30*/  LDSM.16.M88.4 R8, [R252+0x4000] ;  /* 0x00400000fc08783b */ /* 0x000f260000000200 */
[C---:B-1----:R-:W-:Y:S08]  /*11e40*/  HMMA.16816.F32.BF16 R136, R4.reuse, R22, R132 ;  /* 0x000000160488723c */ /* 0x042ff00000041884 */
[C---:B--2---:R-:W-:Y:S08]  /*11e50*/  HMMA.16816.F32.BF16 R132, R4.reuse, R16, R64 ;  /* 0x000000100484723c */ /* 0x044ff00000041840 */
[C---:B------:R-:W-:Y:S08]  /*11e60*/  HMMA.16816.F32.BF16 R64, R4.reuse, R18, R60 ;  /* 0x000000120440723c */ /* 0x040ff0000004183c */
[C---:B---3--:R-:W-:Y:S08]  /*11e70*/  HMMA.16816.F32.BF16 R220, R4.reuse, R28, R220 ;  /* 0x0000001c04dc723c */ /* 0x048ff000000418dc */
[C---:B------:R-:W-:Y:S08]  /*11e80*/  HMMA.16816.F32.BF16 R244, R4.reuse, R30, R244 ;  /* 0x0000001e04f4723c */ /* 0x040ff000000418f4 */
[C---:B----4-:R-:W-:Y:S08]  /*11e90*/  HMMA.16816.F32.BF16 R212, R4.reuse, R24, R212 ;  /* 0x0000001804d4723c */ /* 0x050ff000000418d4 */
        /* <DEDUP_REMOVED lines=15> */
[----:B------:R-:W4:Y:S01]  /*11f90*/  LDSM.16.M88.4 R8, [R239+0x4000] ;  /* 0x00400000ef08783b */ /* 0x000f220000000200 */
[----:B------:R-:W-:Y:S01]  /*11fa0*/  VIADD R15, R0, 0xffffff51 ;  /* 0xffffff51000f7836 */ /* 0x000fe20000000000 */
[----:B------:R-:W-:-:S04]  /*11fb0*/  DEPBAR.LE SB0, 0x0 ;  /* 0x000080000000791a */ /* 0x000fc80000000000 */
[C---:B-1----:R-:W-:Y:S08]  /*11fc0*/  HMMA.16816.F32.BF16 R216, R4.reuse, R30, R244 ;  /* 0x0000001e04d8723c */ /* 0x042ff000000418f4 */
[C---:B--2---:R-:W-:Y:S08]  /*11fd0*/  HMMA.16816.F32.BF16 R212, R4.reuse, R24, R212 ;  /* 0x0000001804d4723c */ /* 0x044ff000000418d4 */
[C---:B------:R-:W-:Y:S08]  /*11fe0*/  HMMA.16816.F32.BF16 R208, R4.reuse, R26, R208 ;  /* 0x0000001a04d0723c */ /* 0x040ff000000418d0 */
[C---:B------:R-:W-:Y:S08]  /*11ff0*/  HMMA.16816.F32.BF16 R220, R4.reuse, R28, R220 ;  /* 0x0000001c04dc723c */ /* 0x040ff000000418dc */
[C---:B---3--:R-:W-:Y:S08]  /*12000*/  HMMA.16816.F32.BF16 R140, R4.reuse, R20, R140 ;  /* 0x00000014048c723c */ /* 0x048ff0000004188c */
[C---:B------:R-:W-:Y:S08]  /*12010*/  HMMA.16816.F32.BF16 R136, R4.reuse, R22, R136 ;  /* 0x000000160488723c */ /* 0x040ff00000041888 */
[C---:B----4-:R-:W-:Y:S08]  /*12020*/  HMMA.16816.F32.BF16 R132, R4.reuse, R16, R132 ;  /* 0x000000100484723c */ /* 0x050ff00000041884 */
[----:B------:R-:W-:Y:S01]  /*12030*/  HMMA.16816.F32.BF16 R4, R4, R18, R64 ;  /* 0x000000120404723c */ /* 0x000fe20000041840 */
[----:B------:R-:W-:Y:S01]  /*12040*/  STL [R1+0xc], R219 ;  /* 0x00000cdb01007387 */ /* 0x000fe20000100800 */
[----:B------:R-:W-:-:S03]  /*12050*/  IMAD.MOV.U32 R226, RZ, RZ, R213 ;  /* 0x000000ffffe27224 */ /* 0x000fc600078e00d5 */
[----:B------:R1:W-:Y:S03]  /*12060*/  STL.64 [R1+0x20], R214 ;  /* 0x000020d601007387 */ /* 0x0003e60000100a00 */
[C---:B------:R-:W-:Y:S01]  /*12070*/  HMMA.16816.F32.BF16 R64, R8.reuse, R22, R40 ;  /* 0x000000160840723c */ /* 0x040fe20000041828 */
[C---:B------:R-:W-:Y:S01]  /*12080*/  VIADD R40, R12.reuse, 0xffffff40 ;  /* 0xffffff400c287836 */ /* 0x040fe20000000000 */
[----:B------:R-:W-:Y:S01]  /*12090*/  STL.64 [R1+0x30], R210 ;  /* 0x000030d201007387 */ /* 0x000fe20000100a00 */
[C---:B------:R-:W-:Y:S02]  /*120a0*/  VIADD R42, R12.reuse, 0xffffff41 ;  /* 0xffffff410c2a7836 */ /* 0x040fe40000000000 */
[----:B------:R-:W-:Y:S01]  /*120b0*/  VIADD R41, R12, 0xffffff48 ;  /* 0xffffff480c297836 */ /* 0x000fe20000000000 */
[----:B------:R-:W-:Y:S02]  /*120c0*/  STL.64 [R1+0x40], R142 ;  /* 0x0000408e01007387 */ /* 0x000fe40000100a00 */
[----:B------:R-:W-:Y:S02]  /*120d0*/  HMMA.16816.F32.BF16 R56, R8, R30, R56 ;  /* 0x0000001e0838723c */ /* 0x000fe40000041838 */
[----:B------:R2:W-:Y:S01]  /*120e0*/  STL.64 [R1+0x48], R138 ;  /* 0x0000488a01007387 */ /* 0x0005e20000100a00 */
[----:B------:R-:W-:-:S02]  /*120f0*/  IMAD.MOV.U32 R213, RZ, RZ, R5 ;  /* 0x000000ffffd57224 */ /* 0x000fc400078e0005 */
[C---:B------:R-:W-:Y:S01]  /*12100*/  IMAD.IADD R5, R2.reuse, 0x1, -R40 ;  /* 0x0000000102057824 */ /* 0x040fe200078e0a28 */
[----:B------:R-:W-:Y:S02]  /*12110*/  STL.64 [R1+0x50], R134 ;  /* 0x0000508601007387 */ /* 0x000fe40000100a00 */
[----:B------:R-:W-:Y:S02]  /*12120*/  HMMA.16816.F32.BF16 R60, R8, R28, R60 ;  /* 0x0000001c083c723c */ /* 0x000fe4000004183c */
[----:B------:R3:W-:Y:S01]  /*12130*/  STL.64 [R1+0x58], R6 ;  /* 0x0000580601007387 */ /* 0x0007e20000100a00 */
[----:B-1----:R-:W-:Y:S02]  /*12140*/  IMAD.MOV.U32 R214, RZ, RZ, R4 ;  /* 0x000000ffffd67224 */ /* 0x002fe400078e0004 */
[----:B------:R-:W-:Y:S02]  /*12150*/  IMAD.IADD R4, R2, 0x1, -R42 ;  /* 0x0000000102047824 */ /* 0x000fe400078e0a2a */
[----:B------:R-:W-:-:S02]  /*12160*/  IMAD.MOV.U32 R215, RZ, RZ, R136 ;  /* 0x000000ffffd77224 */ /* 0x000fc400078e0088 */
[----:B------:R-:W-:Y:S02]  /*12170*/  IMAD.MOV.U32 R136, RZ, RZ, R132 ;  /* 0x000000ffff887224 */ /* 0x000fe400078e0084 */
[----:B--2---:R-:W-:Y:S02]  /*12180*/  IMAD.MOV.U32 R139, RZ, RZ, R133 ;  /* 0x000000ffff8b7224 */ /* 0x004fe400078e0085 */
[----:B---3--:R-:W-:Y:S01]  /*12190*/  IMAD.IADD R7, R2, 0x1, -R41 ;  /* 0x0000000102077824 */ /* 0x008fe200078e0a29 */
[----:B------:R-:W-:Y:S02]  /*121a0*/  IABS R6, R5 ;  /* 0x0000000500067213 */ /* 0x000fe40000000000 */
[----:B------:R-:W-:Y:S02]  /*121b0*/  IABS R5, R4 ;  /* 0x0000000400057213 */ /* 0x000fe40000000000 */
[----:B------:R-:W-:Y:S01]  /*121c0*/  IABS R4, R7 ;  /* 0x0000000700047213 */ /* 0x000fe20000000000 */
[----:B------:R-:W-:Y:S01]  /*121d0*/  HMMA.16816.F32.BF16 R132, R8, R16, R36 ;  /* 0x000000100884723c */ /* 0x000fe20000041824 */
[----:B------:R-:W-:-:S02]  /*121e0*/  I2FP.F32.S32 R6, R6 ;  /* 0x0000000600067245 */ /* 0x000fc40000201400 */
[----:B------:R-:W-:-:S05]  /*121f0*/  I2FP.F32.S32 R4, R4 ;  /* 0x0000000400047245 */ /* 0x000fca0000201400 */
[C---:B------:R-:W-:Y:S01]  /*12200*/  HMMA.16816.F32.BF16 R36, R8.reuse, R18, R32 ;  /* 0x000000120824723c */ /* 0x040fe20000041820 */
[C---:B------:R-:W-:Y:S02]  /*12210*/  VIADD R34, R12.reuse, 0xffffff49 ;  /* 0xffffff490c227836 */ /* 0x040fe40000000000 */
[----:B------:R-:W-:Y:S01]  /*12220*/  VIADD R33, R12, 0xffffff50 ;  /* 0xffffff500c217836 */ /* 0x000fe20000000000 */
[----:B------:R-:W-:Y:S01]  /*12230*/  I2FP.F32.S32 R5, R5 ;  /* 0x0000000500057245 */ /* 0x000fe20000201400 */
[----:B------:R-:W-:Y:S01]  /*12240*/  FFMA.FTZ R58, R4, -UR6, R58 ;  /* 0x80000006043a7c23 */ /* 0x000fe2000801003a */
[----:B------:R-:W-:Y:S01]  /*12250*/  FFMA.FTZ R62, R6, -UR6, R62 ;  /* 0x80000006063e7c23 */ /* 0x000fe2000801003e */
[----:B------:R-:W-:Y:S02]  /*12260*/  VIADD R32, R12, 0xffffff51 ;  /* 0xffffff510c207836 */ /* 0x000fe40000000000 */
[C---:B------:R-:W-:Y:S01]  /*12270*/  IMAD.IADD R4, R2.reuse, 0x1, -R34 ;  /* 0x0000000102047824 */ /* 0x040fe200078e0a22 */
[----:B------:R-:W-:Y:S01]  /*12280*/  HMMA.16816.F32.BF16 R52, R8, R24, R52 ;  /* 0x000000180834723c */ /* 0x000fe20000041834 */
[----:B------:R-:W-:-:S02]  /*12290*/  IMAD.IADD R6, R2, 0x1, -R33 ;  /* 0x0000000102067824 */ /* 0x000fc400078e0a21 */
[----:B------:R-:W-:Y:S01]  /*122a0*/  FFMA.FTZ R35, R5, -UR6, R63 ;  /* 0x8000000605237c23 */ /* 0x000fe2000801003f */
[----:B------:R-:W-:Y:S01]  /*122b0*/  IMAD.IADD R7, R2, 0x1, -R32 ;  /* 0x0000000102077824 */ /* 0x000fe200078e0a20 */
[----:B------:R-:W-:Y:S01]  /*122c0*/  IABS R5, R4 ;  /* 0x0000000400057213 */ /* 0x000fe20000000000 */
[----:B------:R-:W-:Y:S01]  /*122d0*/  VIADD R31, R12, 0xffffff58 ;  /* 0xffffff580c1f7836 */ /* 0x000fe20000000000 */
[----:B------:R-:W-:Y:S01]  /*122e0*/  IABS R4, R6 ;  /* 0x0000000600047213 */ /* 0x000fe20000000000 */
[----:B------:R-:W-:Y:S01]  /*122f0*/  HMMA.16816.F32.BF16 R48, R8, R26, R48 ;  /* 0x0000001a0830723c */ /* 0x000fe20000041830 */
[----:B------:R-:W-:Y:S01]  /*12300*/  IABS R6, R7 ;  /* 0x0000000700067213 */ /* 0x000fe20000000000 */
[----:B------:R-:W-:Y:S02]  /*12310*/  IMAD.MOV.U32 R7, RZ, RZ, R5 ;  /* 0x000000ffff077224 */ /* 0x000fe400078e0005 */
[----:B------:R-:W-:-:S04]  /*12320*/  IMAD.MOV.U32 R5, RZ, RZ, R4 ;  /* 0x000000ffff057224 */ /* 0x000fc800078e0004 */
[----:B------:R-:W-:Y:S01]  /*12330*/  HMMA.16816.F32.BF16 R44, R8, R20, R44 ;  /* 0x00000014082c723c */ /* 0x000fe2000004182c */
[----:B------:R-:W-:-:S05]  /*12340*/  IMAD.IADD R8, R2, 0x1, -R31 ;  /* 0x0000000102087824 */ /* 0x000fca00078e0a1f */
[----:B------:R-:W-:Y:S02]  /*12350*/  IABS R4, R8 ;  /* 0x0000000800047213 */ /* 0x000fe40000000000 */
[----:B------:R-:W-:Y:S02]  /*12360*/  I2FP.F32.S32 R8, R7 ;  /* 0x0000000700087245 */ /* 0x000fe40000201400 */
[----:B------:R-:W-:Y:S02]  /*12370*/  I2FP.F32.S32 R7, R5 ;  /* 0x0000000500077245 */ /* 0x000fe40000201400 */
[----:B------:R-:W-:-:S03]  /*12380*/  I2FP.F32.S32 R5, R6 ;  /* 0x0000000600057245 */ /* 0x000fc60000201400 */
[----:B------:R-:W-:Y:S01]  /*12390*/  FFMA.FTZ R6, R7, -UR6, R54 ;  /* 0x8000000607067c23 */ /* 0x000fe20008010036 */
[----:B------:R-:W-:Y:S01]  /*123a0*/  I2FP.F32.S32 R4, R4 ;  /* 0x0000000400047245 */ /* 0x000fe20000201400 */
[----:B------:R-:W-:Y:S01]  /*123b0*/  FFMA.FTZ R5, R5, -UR6, R55 ;  /* 0x8000000605057c23 */ /* 0x000fe20008010037 */
[C---:B------:R-:W-:Y:S02]  /*123c0*/  VIADD R30, R12.reuse, 0xffffff59 ;  /* 0xffffff590c1e7836 */ /* 0x040fe40000000000 */
[C---:B------:R-:W-:Y:S01]  /*123d0*/  VIADD R29, R12.reuse, 0xffffff60 ;  /* 0xffffff600c1d7836 */ /* 0x040fe20000000000 */
[----:B------:R-:W-:Y:S01]  /*123e0*/  STL [R1+0x4], R6 ;  /* 0x0000040601007387 */ /* 0x000fe20000100800 */
[----:B------:R-:W-:Y:S02]  /*123f0*/  VIADD R28, R12, 0xffffff61 ;  /* 0xffffff610c1c7836 */ /* 0x000fe40000000000 */
[----:B------:R-:W-:Y:S01]  /*12400*/  FFMA.FTZ R138, R4, -UR6, R50 ;  /* 0x80000006048a7c23 */ /* 0x000fe20008010032 */
[----:B------:R1:W-:Y:S01]  /*12410*/  STL [R1], R5 ;  /* 0x0000000501007387 */ /* 0x0003e20000100800 */
[----:B------:R-:W-:-:S02]  /*12420*/  IMAD.IADD R4, R2, 0x1, -R29 ;  /* 0x0000000102047824 */ /* 0x000fc400078e0a1d */
[----:B------:R-:W-:Y:S02]  /*12430*/  IMAD.IADD R7, R2, 0x1, -R28 ;  /* 0x0000000102077824 */ /* 0x000fe400078e0a1c */
[----:B------:R-:W-:Y:S02]  /*12440*/  IMAD.MOV.U32 R231, RZ, RZ, R217 ;  /* 0x000000ffffe77224 */ /* 0x000fe400078e00d9 */
[C---:B------:R-:W-:Y:S02]  /*12450*/  VIADD R27, R12.reuse, 0xffffff68 ;  /* 0xffffff680c1b7836 */ /* 0x040fe40000000000 */
[----:B------:R-:W-:Y:S02]  /*12460*/  IMAD.MOV.U32 R217, RZ, RZ, R218 ;  /* 0x000000ffffd97224 */ /* 0x000fe400078e00da */
[----:B------:R-:W-:Y:S02]  /*12470*/  VIADD R26, R12, 0xffffff69 ;  /* 0xffffff690c1a7836 */ /* 0x000fe40000000000 */
[----:B-1----:R-:W-:-:S05]  /*12480*/  IMAD.IADD R5, R2, 0x1, -R30 ;  /* 0x0000000102057824 */ /* 0x002fca00078e0a1e */
[----:B------:R-:W-:Y:S02]  /*12490*/  IABS R6, R5 ;  /* 0x0000000500067213 */ /* 0x000fe40000000000 */
[----:B------:R-:W-:Y:S02]  /*124a0*/  IABS R5, R4 ;  /* 0x0000000400057213 */ /* 0x000fe40000000000 */
[----:B------:R-:W-:Y:S02]  /*124b0*/  IABS R4, R7 ;  /* 0x0000000700047213 */ /* 0x000fe40000000000 */
[----:B------:R-:W-:Y:S02]  /*124c0*/  I2FP.F32.S32 R5, R5 ;  /* 0x0000000500057245 */ /* 0x000fe40000201400 */
[----:B------:R-:W-:Y:S01]  /*124d0*/  I2FP.F32.S32 R4, R4 ;  /* 0x0000000400047245 */ /* 0x000fe20000201400 */
[----:B------:R-:W-:Y:S01]  /*124e0*/  IMAD.MOV.U32 R232, RZ, RZ, R216 ;  /* 0x000000ffffe87224 */ /* 0x000fe200078e00d8 */
[----:B------:R-:W-:Y:S01]  /*124f0*/  I2FP.F32.S32 R6, R6 ;  /* 0x0000000600067245 */ /* 0x000fe20000201400 */
[----:B------:R-:W-:-:S02]  /*12500*/  IMAD.MOV.U32 R218, RZ, RZ, R140 ;  /* 0x000000ffffda7224 */ /* 0x000fc400078e008c */
[----:B------:R-:W-:Y:S01]  /*12510*/  FFMA.FTZ R140, R5, -UR6, R46 ;  /* 0x80000006058c7c23 */ /* 0x000fe2000801002e */
[----:B------:R-:W-:Y:S02]  /*12520*/  VIADD R25, R12, 0xffffff70 ;  /* 0xffffff700c197836 */ /* 0x000fe40000000000 */
[----:B------:R-:W-:Y:S02]  /*12530*/  IMAD.MOV.U32 R216, RZ, RZ, R141 ;  /* 0x000000ffffd87224 */ /* 0x000fe400078e008d */
[----:B------:R-:W-:Y:S01]  /*12540*/  FFMA.FTZ R141, R4, -UR6, R47 ;  /* 0x80000006048d7c23 */ /* 0x000fe2000801002f */
[C---:B------:R-:W-:Y:S02]  /*12550*/  IMAD.IADD R5, R2.reuse, 0x1, -R27 ;  /* 0x0000000102057824 */ /* 0x040fe400078e0a1b */
[C---:B------:R-:W-:Y:S02]  /*12560*/  IMAD.IADD R4, R2.reuse, 0x1, -R26 ;  /* 0x0000000102047824 */ /* 0x040fe400078e0a1a */
[----:B------:R-:W-:-:S02]  /*12570*/  IMAD.IADD R7, R2, 0x1, -R25 ;  /* 0x0000000102077824 */ /* 0x000fc400078e0a19 */
[----:B------:R-:W-:Y:S02]  /*12580*/  IMAD.MOV.U32 R142, RZ, RZ, R137 ;  /* 0x000000ffff8e7224 */ /* 0x000fe400078e0089 */
[----:B------:R-:W-:Y:S01]  /*12590*/  FFMA.FTZ R137, R6, -UR6, R51 ;  /* 0x8000000606897c23 */ /* 0x000fe20008010033 */
[----:B------:R-:W-:Y:S02]  /*125a0*/  IABS R6, R5 ;  /* 0x0000000500067213 */ /* 0x000fe40000000000 */
[----:B------:R-:W-:Y:S02]  /*125b0*/  IABS R5, R4 ;  /* 0x0000000400057213 */ /* 0x000fe40000000000 */
[----:B------:R-:W-:Y:S02]  /*125c0*/  IABS R4, R7 ;  /* 0x0000000700047213 */ /* 0x000fe40000000000 */
[----:B------:R-:W-:Y:S01]  /*125d0*/  I2FP.F32.S32 R5, R5 ;  /* 0x0000000500057245 */ /* 0x000fe20000201400 */
[C---:B------:R-:W-:Y:S01]  /*125e0*/  VIADD R23, R12.reuse, 0xffffff71 ;  /* 0xffffff710c177836 */ /* 0x040fe20000000000 */
[----:B------:R-:W-:Y:S01]  /*125f0*/  I2FP.F32.S32 R4, R4 ;  /* 0x0000000400047245 */ /* 0x000fe20000201400 */
[----:B------:R-:W-:Y:S01]  /*12600*/  VIADD R24, R12, 0xffffff78 ;  /* 0xffffff780c187836 */ /* 0x000fe20000000000 */
[----:B------:R-:W-:Y:S01]  /*12610*/  I2FP.F32.S32 R6, R6 ;  /* 0x0000000600067245 */ /* 0x000fe20000201400 */
[----:B------:R-:W-:-:S02]  /*12620*/  IMAD.MOV.U32 R225, RZ, RZ, R208 ;  /* 0x000000ffffe17224 */ /* 0x000fc400078e00d0 */
[----:B------:R-:W-:Y:S01]  /*12630*/  FFMA.FTZ R208, R5, -UR6, R67 ;  /* 0x8000000605d07c23 */ /* 0x000fe20008010043 */
[----:B------:R-:W-:Y:S02]  /*12640*/  VIADD R22, R12, 0xffffff79 ;  /* 0xffffff790c167836 */ /* 0x000fe40000000000 */
[----:B------:R-:W-:Y:S01]  /*12650*/  FFMA.FTZ R210, R4, -UR6, R134 ;  /* 0x8000000604d27c23 */ /* 0x000fe20008010086 */
[C---:B------:R-:W-:Y:S02]  /*12660*/  IMAD.IADD R5, R2.reuse, 0x1, -R23 ;  /* 0x0000000102057824 */ /* 0x040fe400078e0a17 */
[C---:B------:R-:W-:Y:S02]  /*12670*/  IMAD.IADD R4, R2.reuse, 0x1, -R24 ;  /* 0x0000000102047824 */ /* 0x040fe400078e0a18 */
[----:B------:R-:W-:Y:S02]  /*12680*/  IMAD.IADD R7, R2, 0x1, -R22 ;  /* 0x0000000102077824 */ /* 0x000fe400078e0a16 */
[----:B------:R-:W-:Y:S01]  /*12690*/  FFMA.FTZ R143, R6, -UR6, R66 ;  /* 0x80000006068f7c23 */ /* 0x000fe20008010042 */
[----:B------:R-:W-:-:S02]  /*126a0*/  IABS R6, R5 ;  /* 0x0000000500067213 */ /* 0x000fc40000000000 */
[----:B------:R-:W-:Y:S02]  /*126b0*/  IABS R5, R4 ;  /* 0x0000000400057213 */ /* 0x000fe40000000000 */
[----:B------:R-:W-:-:S04]  /*126c0*/  IABS R4, R7 ;  /* 0x0000000700047213 */ /* 0x000fc80000000000 */
[----:B------:R-:W-:Y:S01]  /*126d0*/  I2FP.F32.S32 R4, R4 ;  /* 0x0000000400047245 */ /* 0x000fe20000201400 */
[----:B------:R-:W-:Y:S02]  /*126e0*/  IMAD.MOV.U32 R230, RZ, RZ, R212 ;  /* 0x000000ffffe67224 */ /* 0x000fe400078e00d4 */
[----:B------:R-:W-:Y:S02]  /*126f0*/  VIADD R21, R0, 0xffffff40 ;  /* 0xffffff4000157836 */ /* 0x000fe40000000000 */
[----:B------:R-:W-:Y:S01]  /*12700*/  FFMA.FTZ R212, R4, -UR6, R39 ;  /* 0x8000000604d47c23 */ /* 0x000fe20008010027 */
[----:B------:R-:W-:Y:S02]  /*12710*/  VIADD R4, R2, -UR7 ;  /* 0x8000000702047c36 */ /* 0x000fe40008000000 */
[----:B------:R-:W-:-:S03]  /*12720*/  VIADD R20, R0, 0xffffff41 ;  /* 0xffffff4100147836 */ /* 0x000fc60000000000 */
[C---:B------:R-:W-:Y:S02]  /*12730*/  ISETP.GT.AND P0, PT, R4.reuse, R21, PT ;  /* 0x000000150400720c */ /* 0x040fe40003f04270 */
[----:B------:R-:W-:Y:S02]  /*12740*/  ISETP.GT.AND P6, PT, R4, R20, PT ;  /* 0x000000140400720c */ /* 0x000fe40003fc4270 */
[----:B------:R-:W-:Y:S01]  /*12750*/  LOP3.LUT R2, R2, 0xfffffeff, RZ, 0xc0, !PT ;  /* 0xfffffeff02027812 */ /* 0x000fe200078ec0ff */
[C---:B------:R-:W-:Y:S02]  /*12760*/  VIADD R19, R0.reuse, 0xffffff48 ;  /* 0xffffff4800137836 */ /* 0x040fe40000000000 */
[----:B------:R-:W-:-:S03]  /*12770*/  VIADD R17, R0, 0xffffff49 ;  /* 0xffffff4900117836 */ /* 0x000fc60000000000 */
[----:B------:R-:W-:-:S03]  /*12780*/  ISETP.GT.AND P5, PT, R4, R19, PT ;  /* 0x000000130400720c */ /* 0x000fc60003fa4270 */
[----:B------:R-:W-:-:S04]  /*12790*/  @P0 LOP3.LUT R2, R2, 0x100, RZ, 0xfc, !PT ;  /* 0x0000010002020812 */ /* 0x000fc800078efcff */
[----:B------:R-:W-:-:S04]  /*127a0*/  LOP3.LUT R2, R2, 0xffffffbf, RZ, 0xc0, !PT ;  /* 0xffffffbf02027812 */ /* 0x000fc800078ec0ff */
[----:B------:R-:W-:Y:S02]  /*127b0*/  @P6 LOP3.LUT R2, R2, 0x40, RZ, 0xfc, !PT ;  /* 0x0000004002026812 */ /* 0x000fe400078efcff */
[----:B------:R-:W-:Y:S02]  /*127c0*/  ISETP.GT.AND P0, PT, R4, R17, PT ;  /* 0x000000110400720c */ /* 0x000fe40003f04270 */
[----:B------:R-:W-:Y:S01]  /*127d0*/  LOP3.LUT R2, R2, 0xffffffef, RZ, 0xc0, !PT ;  /* 0xffffffef02027812 */ /* 0x000fe200078ec0ff */
[----:B------:R-:W-:-:S03]  /*127e0*/  VIADD R16, R0, 0xffffff50 ;  /* 0xffffff5000107836 */ /* 0x000fc60000000000 */
[----:B------:R-:W-:Y:S02]  /*127f0*/  @P5 LOP3.LUT R2, R2, 0x10, RZ, 0xfc, !PT ;  /* 0x0000001002025812 */ /* 0x000fe400078efcff */
[----:B------:R-:W-:Y:S02]  /*12800*/  ISETP.GT.AND P6, PT, R4, R16, PT ;  /* 0x000000100400720c */ /* 0x000fe40003fc4270 */
[----:B------:R-:W-:-:S04]  /*12810*/  LOP3.LUT R2, R2, 0xfffffff7, RZ, 0xc0, !PT ;  /* 0xfffffff702027812 */ /* 0x000fc800078ec0ff */
[----:B------:R-:W-:Y:S01]  /*12820*/  @P0 LOP3.LUT R2, R2, 0x8, RZ, 0xfc, !PT ;  /* 0x0000000802020812 */ /* 0x000fe200078efcff */
[----:B------:R-:W-:Y:S01]  /*12830*/  VIADD R13, R0, 0xffffff59 ;  /* 0xffffff59000d7836 */ /* 0x000fe20000000000 */
[----:B------:R-:W-:Y:S02]  /*12840*/  ISETP.GT.AND P5, PT, R4, R15, PT ;  /* 0x0000000f0400720c */ /* 0x000fe40003fa4270 */
[----:B------:R-:W-:Y:S01]  /*12850*/  LOP3.LUT R2, R2, 0xfffffffb, RZ, 0xc0, !PT ;  /* 0xfffffffb02027812 */ /* 0x000fe200078ec0ff */
[----:B------:R-:W-:-:S03]  /*12860*/  VIADD R14, R0, 0xffffff58 ;  /* 0xffffff58000e7836 */ /* 0x000fc60000000000 */
[----:B------:R-:W-:Y:S02]  /*12870*/  @P6 LOP3.LUT R2, R2, 0x4, RZ, 0xfc, !PT ;  /* 0x0000000402026812 */ /* 0x000fe400078efcff */
[----:B------:R-:W-:Y:S01]  /*12880*/  ISETP.GT.AND P6, PT, R4, R13, PT ;  /* 0x0000000d0400720c */ /* 0x000fe20003fc4270 */
[----:B------:R-:W-:Y:S01]  /*12890*/  VIADD R12, R0, 0xffffff60 ;  /* 0xffffff60000c7836 */ /* 0x000fe20000000000 */
[----:B------:R-:W-:Y:S02]  /*128a0*/  I2FP.F32.S32 R6, R6 ;  /* 0x0000000600067245 */ /* 0x000fe40000201400 */
[----:B------:R-:W-:Y:S02]  /*128b0*/  I2FP.F32.S32 R5, R5 ;  /* 0x0000000500057245 */ /* 0x000fe40000201400 */
[----:B------:R-:W-:Y:S02]  /*128c0*/  ISETP.GT.AND P0, PT, R4, R14, PT ;  /* 0x0000000e0400720c */ /* 0x000fe40003f04270 */
[----:B------:R-:W-:Y:S01]  /*128d0*/  LOP3.LUT R2, R2, 0xfffffffd, RZ, 0xc0, !PT ;  /* 0xfffffffd02027812 */ /* 0x000fe200078ec0ff */
[----:B------:R-:W-:-:S02]  /*128e0*/  IMAD.MOV.U32 R219, RZ, RZ, R209 ;  /* 0x000000ffffdb7224 */ /* 0x000fc400078e00d1 */
[----:B------:R-:W-:Y:S01]  /*128f0*/  FFMA.FTZ R59, R8, -UR6, R59 ;  /* 0x80000006083b7c23 */ /* 0x000fe2000801003b */
[----:B------:R-:W-:Y:S01]  /*12900*/  FFMA.FTZ R209, R6, -UR6, R135 ;  /* 0x8000000606d17c23 */ /* 0x000fe20008010087 */
[----:B------:R-:W-:Y:S01]  /*12910*/  FFMA.FTZ R211, R5, -UR6, R38 ;  /* 0x8000000605d37c23 */ /* 0x000fe20008010026 */
[----:B------:R-:W-:Y:S01]  /*12920*/  @P5 LOP3.LUT R2, R2, 0x2, RZ, 0xfc, !PT ;  /* 0x0000000202025812 */ /* 0x000fe200078efcff */
[----:B------:R-:W-:Y:S01]  /*12930*/  VIADD R11, R0, 0xffffff61 ;  /* 0xffffff61000b7836 */ /* 0x000fe20000000000 */
[----:B------:R-:W-:Y:S01]  /*12940*/  ISETP.GT.AND P5, PT, R4, R12, PT ;  /* 0x0000000c0400720c */ /* 0x000fe20003fa4270 */
[C---:B------:R-:W-:Y:S02]  /*12950*/  VIADD R10, R0.reuse, 0xffffff68 ;  /* 0xffffff68000a7836 */ /* 0x040fe40000000000 */
[C---:B------:R-:W-:Y:S02]  /*12960*/  VIADD R9, R0.reuse, 0xffffff69 ;  /* 0xffffff6900097836 */ /* 0x040fe40000000000 */
[----:B------:R-:W-:-:S02]  /*12970*/  VIADD R8, R0, 0xffffff70 ;  /* 0xffffff7000087836 */ /* 0x000fc40000000000 */
[C---:B------:R-:W-:Y:S02]  /*12980*/  VIADD R6, R0.reuse, 0xffffff78 ;  /* 0xffffff7800067836 */ /* 0x040fe40000000000 */
[C---:B------:R-:W-:Y:S02]  /*12990*/  VIADD R7, R0.reuse, 0xffffff71 ;  /* 0xffffff7100077836 */ /* 0x040fe40000000000 */
[C---:B------:R-:W-:Y:S01]  /*129a0*/  VIADD R5, R0.reuse, 0xffffff79 ;  /* 0xffffff7900057836 */ /* 0x040fe20000000000 */
[----:B------:R-:W-:Y:S02]  /*129b0*/  LOP3.LUT R0, R0, 0x7fffffff, RZ, 0xc0, !PT ;  /* 0x7fffffff00007812 */ /* 0x000fe400078ec0ff */
[----:B------:R-:W-:Y:S02]  /*129c0*/  LOP3.LUT R2, R2, 0xfffffffe, RZ, 0xc0, !PT ;  /* 0xfffffffe02027812 */ /* 0x000fe400078ec0ff */
[----:B------:R-:W-:Y:S02]  /*129d0*/  @P6 LOP3.LUT R0, R0, 0x80000000, RZ, 0xfc, !PT ;  /* 0x8000000000006812 */ /* 0x000fe400078efcff */
[----:B------:R-:W-:Y:S01]  /*129e0*/  @P0 LOP3.LUT R2, R2, 0x1, RZ, 0xfc, !PT ;  /* 0x0000000102020812 */ /* 0x000fe200078efcff */
[----:B------:R-:W-:Y:S01]  /*129f0*/  BAR.SYNC.DEFER_BLOCKING 0x0 ;  /* 0x0000000000007b1d */ /* 0x000fe20000010000 */
[----:B------:R-:W-:-:S02]  /*12a00*/  ISETP.GT.AND P0, PT, R4, R11, PT ;  /* 0x0000000b0400720c */ /* 0x000fc40003f04270 */
[----:B------:R-:W-:-:S04]  /*12a10*/  LOP3.LUT R0, R0, 0xbfffffff, RZ, 0xc0, !PT ;  /* 0xbfffffff00007812 */ /* 0x000fc800078ec0ff */
[----:B------:R-:W-:Y:S02]  /*12a20*/  @P5 LOP3.LUT R0, R0, 0x40000000, RZ, 0xfc, !PT ;  /* 0x4000000000005812 */ /* 0x000fe400078efcff */
[----:B------:R-:W-:Y:S02]  /*12a30*/  ISETP.GT.AND P6, PT, R4, R10, PT ;  /* 0x0000000a0400720c */ /* 0x000fe40003fc4270 */
[----:B------:R-:W-:-:S04]  /*12a40*/  LOP3.LUT R0, R0, 0xdfffffff, RZ, 0xc0, !PT ;  /* 0xdfffffff00007812 */ /* 0x000fc800078ec0ff */
[----:B------:R-:W-:Y:S02]  /*12a50*/  @P0 LOP3.LUT R0, R0, 0x20000000, RZ, 0xfc, !PT ;  /* 0x2000000000000812 */ /* 0x000fe400078efcff */
[----:B------:R-:W-:Y:S02]  /*12a60*/  ISETP.GT.AND P5, PT, R4, R9, PT ;  /* 0x000000090400720c */ /* 0x000fe40003fa4270 */
[----:B------:R-:W-:-:S04]  /*12a70*/  LOP3.LUT R0, R0, 0xefffffff, RZ, 0xc0, !PT ;  /* 0xefffffff00007812 */ /* 0x000fc800078ec0ff */
[----:B------:R-:W-:Y:S02]  /*12a80*/  @P6 LOP3.LUT R0, R0, 0x10000000, RZ, 0xfc, !PT ;  /* 0x1000000000006812 */ /* 0x000fe400078efcff */
[----:B------:R-:W-:Y:S02]  /*12a90*/  ISETP.GT.AND P0, PT, R4, R8, PT ;  /* 0x000000080400720c */ /* 0x000fe40003f04270 */
[----:B------:R-:W-:-:S04]  /*12aa0*/  LOP3.LUT R0, R0, 0xf7ffffff, RZ, 0xc0, !PT ;  /* 0xf7ffffff00007812 */ /* 0x000fc800078ec0ff */
[----:B------:R-:W-:-:S04]  /*12ab0*/  @P5 LOP3.LUT R0, R0, 0x8000000, RZ, 0xfc, !PT ;  /* 0x0800000000005812 */ /* 0x000fc800078efcff */
[----:B------:R-:W-:Y:S02]  /*12ac0*/  LOP3.LUT R0, R0, 0xfbffffff, RZ, 0xc0, !PT ;  /* 0xfbffffff00007812 */ /* 0x000fe400078ec0ff */
[----:B------:R-:W-:Y:S02]  /*12ad0*/  ISETP.GT.AND P6, PT, R4, R6, PT ;  /* 0x000000060400720c */ /* 0x000fe40003fc4270 */
[----:B------:R-:W-:Y:S02]  /*12ae0*/  @P0 LOP3.LUT R0, R0, 0x4000000, RZ, 0xfc, !PT ;  /* 0x0400000000000812 */ /* 0x000fe400078efcff */
[C---:B------:R-:W-:Y:S02]  /*12af0*/  ISETP.GT.AND P5, PT, R4.reuse, R7, PT ;  /* 0x000000070400720c */ /* 0x040fe40003fa4270 */
[----:B------:R-:W-:Y:S01]  /*12b00*/  ISETP.GT.AND P0, PT, R4, R5, PT ;  /* 0x000000050400720c */ /* 0x000fe20003f04270 */
[----:B------:R-:W-:-:S05]  /*12b10*/  IMAD.IADD R4, R3, 0x1, -R40 ;  /* 0x0000000103047824 */ /* 0x000fca00078e0a28 */
[----:B------:R-:W-:-:S04]  /*12b20*/  IABS R4, R4 ;  /* 0x0000000400047213 */ /* 0x000fc80000000000 */
[----:B------:R-:W-:-:S05]  /*12b30*/  I2FP.F32.S32 R4, R4 ;  /* 0x0000000400047245 */ /* 0x000fca0000201400 */
[----:B------:R-:W-:Y:S01]  /*12b40*/  FFMA.FTZ R134, R4, -UR6, R220 ;  /* 0x8000000604867c23 */ /* 0x000fe200080100dc */
        /* <DEDUP_REMOVED lines=121> */
[----:B------:R-:W-:Y:S01]  /*132e0*/  IABS R4, R4 ;  /* 0x0000000400047213 */ /* 0x000fe20000000000 */
[----:B------:R-:W-:-:S03]  /*132f0*/  VIADD R18, R234, 0x48 ;  /* 0x00000048ea127836 */ /* 0x000fc60000000000 */
        /* <DEDUP_REMOVED lines=8> */
[----:B------:R-:W-:Y:S02]  /*13380*/  I2FP.F32.S32 R4, R4 ;  /* 0x0000000400047245 */ /* 0x000fe40000201400 */
[----:B------:R-:W-:-:S03]  /*13390*/  LOP3.LUT R0, R0, 0xfeffffff, RZ, 0xc0, !PT ;  /* 0xfeffffff00007812 */ /* 0x000fc600078ec0ff */
[----:B------:R-:W-:Y:S01]  /*133a0*/  FFMA.FTZ R214, R4, -UR6, R223 ;  /* 0x8000000604d67c23 */ /* 0x000fe200080100df */
[----:B------:R-:W-:Y:S01]  /*133b0*/  IMAD.IADD R4, R18, 0x1, -R41 ;  /* 0x0000000112047824 */ /* 0x000fe200078e0a29 */
[----:B------:R-:W-:-:S04]  /*133c0*/  @P6 LOP3.LUT R0, R0, 0x1000000, RZ, 0xfc, !PT ;  /* 0x0100000000006812 */ /* 0x000fc800078efcff */
[----:B------:R-:W-:Y:S02]  /*133d0*/  IABS R4, R4 ;  /* 0x0000000400047213 */ /* 0x000fe40000000000 */
[----:B------:R-:W-:Y:S02]  /*133e0*/  LOP3.LUT R0, R0, 0xfdffffff, RZ, 0xc0, !PT ;  /* 0xfdffffff00007812 */ /* 0x000fe400078ec0ff */
[----:B------:R-:W-:Y:S02]  /*133f0*/  I2FP.F32.S32 R4, R4 ;  /* 0x0000000400047245 */ /* 0x000fe40000201400 */
[----:B------:R-:W-:-:S03]  /*13400*/  @P5 LOP3.LUT R0, R0, 0x2000000, RZ, 0xfc, !PT ;  /* 0x0200000000005812 */ /* 0x000fc600078efcff */
[----:B------:R-:W-:Y:S01]  /*13410*/  FFMA.FTZ R217, R4, -UR6, R217 ;  /* 0x8000000604d97c23 */ /* 0x000fe200080100d9 */
[----:B------:R-:W-:Y:S01]  /*13420*/  LOP3.LUT R0, R0, 0xff7fffff, RZ, 0xc0, !PT ;  /* 0xff7fffff00007812 */ /* 0x000fe200078ec0ff */
[----:B------:R-:W-:-:S03]  /*13430*/  VIADD R4, R3, -UR7 ;  /* 0x8000000703047c36 */ /* 0x000fc60008000000 */
[----:B------:R-:W-:Y:S02]  /*13440*/  @P0 LOP3.LUT R0, R0, 0x800000, RZ, 0xfc, !PT ;  /* 0x0080000000000812 */ /* 0x000fe400078efcff */
[C---:B------:R-:W-:Y:S02]  /*13450*/  ISETP.GT.AND P0, PT, R4.reuse, R21, PT ;  /* 0x000000150400720c */ /* 0x040fe40003f04270 */
[----:B------:R-:W-:Y:S02]  /*13460*/  ISETP.GT.AND P6, PT, R4, R20, PT ;  /* 0x000000140400720c */ /* 0x000fe40003fc4270 */
[----:B------:R-:W-:Y:S02]  /*13470*/  LOP3.LUT R0, R0, 0xffdfffff, RZ, 0xc0, !PT ;  /* 0xffdfffff00007812 */ /* 0x000fe400078ec0ff */
[----:B------:R-:W-:-:S07]  /*13480*/  ISETP.GT.AND P5, PT, R4, R19, PT ;  /* 0x000000130400720c */ /* 0x000fce0003fa4270 */
[----:B------:R-:W-:-:S04]  /*13490*/  @P0 LOP3.LUT R0, R0, 0x200000, RZ, 0xfc, !PT ;  /* 0x0020000000000812 */ /* 0x000fc800078efcff */
        /* <DEDUP_REMOVED lines=38> */
[----:B------:R-:W-:Y:S01]  /*13700*/  ISETP.GT.AND P0, PT, R4, R5, PT ;  /* 0x000000050400720c */ /* 0x000fe20003f04270 */
[----:B------:R-:W-:Y:S01]  /*13710*/  VIADD R4, R234, -UR7 ;  /* 0x80000007ea047c36 */ /* 0x000fe20008000000 */
[----:B------:R-:W-:-:S04]  /*13720*/  LOP3.LUT R0, R0, 0xffffffdf, RZ, 0xc0, !PT ;  /* 0xffffffdf00007812 */ /* 0x000fc800078ec0ff */
[----:B------:R-:W-:Y:S02]  /*13730*/  @P5 LOP3.LUT R0, R0, 0x20, RZ, 0xfc, !PT ;  /* 0x0000002000005812 */ /* 0x000fe400078efcff */
[----:B------:R-:W-:Y:S02]  /*13740*/  ISETP.GT.AND P5, PT, R4, R21, PT ;  /* 0x000000150400720c */ /* 0x000fe40003fa4270 */
[----:B------:R-:W-:Y:S02]  /*13750*/  LOP3.LUT R0, R0, 0xffffffef, RZ, 0xc0, !PT ;  /* 0xffffffef00007812 */ /* 0x000fe400078ec0ff */
[----:B------:R-:W-:Y:S02]  /*13760*/  LOP3.LUT R2, R2, 0xf7ffffff, RZ, 0xc0, !PT ;  /* 0xf7ffffff02027812 */ /* 0x000fe400078ec0ff */
[----:B------:R-:W-:Y:S02]  /*13770*/  @P0 LOP3.LUT R0, R0, 0x10, RZ, 0xfc, !PT ;  /* 0x0000001000000812 */ /* 0x000fe400078efcff */
[----:B------:R-:W-:-:S02]  /*13780*/  ISETP.GT.AND P0, PT, R4, R20, PT ;  /* 0x000000140400720c */ /* 0x000fc40003f04270 */
[----:B------:R-:W-:-:S03]  /*13790*/  ISETP.GT.AND P6, PT, R4, R19, PT ;  /* 0x000000130400720c */ /* 0x000fc60003fc4270 */
        /* <DEDUP_REMOVED lines=42> */
[----:B------:R-:W-:Y:S02]  /*13a40*/  ISETP.GE.AND P0, PT, R21, R236, PT ;  /* 0x000000ec1500720c */ /* 0x000fe40003f06270 */
[----:B------:R-:W-:-:S04]  /*13a50*/  LOP3.LUT R2, R2, 0xfffffbff, RZ, 0xc0, !PT ;  /* 0xfffffbff02027812 */ /* 0x000fc800078ec0ff */
[----:B------:R-:W-:Y:S02]  /*13a60*/  @P5 LOP3.LUT R2, R2, 0x400, RZ, 0xfc, !PT ;  /* 0x0000040002025812 */ /* 0x000fe400078efcff */
[C---:B------:R-:W-:Y:S02]  /*13a70*/  ISETP.GE.AND P5, PT, R21.reuse, R235, PT ;  /* 0x000000eb1500720c */ /* 0x040fe40003fa6270 */
[----:B------:R-:W-:Y:S02]  /*13a80*/  ISETP.GE.AND P6, PT, R21, R237, PT ;  /* 0x000000ed1500720c */ /* 0x000fe40003fc6270 */
[----:B------:R-:W-:Y:S02]  /*13a90*/  LOP3.LUT R2, R2, 0xefffffff, RZ, 0xc0, !PT ;  /* 0xefffffff02027812 */ /* 0x000fe400078ec0ff */
[----:B------:R-:W-:Y:S02]  /*13aa0*/  LOP3.LUT R0, R0, 0xffbfffff, RZ, 0xc0, !PT ;  /* 0xffbfffff00007812 */ /* 0x000fe400078ec0ff */
[----:B------:R-:W-:-:S02]  /*13ab0*/  @P0 LOP3.LUT R2, R2, 0x10000000, RZ, 0xfc, !PT ;  /* 0x1000000002020812 */ /* 0x000fc400078efcff */
[----:B------:R-:W-:Y:S01]  /*13ac0*/  ISETP.GE.AND P0, PT, R21, R238, PT ;  /* 0x000000ee1500720c */ /* 0x000fe20003f06270 */
[----:B------:R-:W-:Y:S01]  /*13ad0*/  VIADD R3, R18, -UR7 ;  /* 0x8000000712037c36 */ /* 0x000fe20008000000 */
[----:B------:R-:W-:Y:S02]  /*13ae0*/  LOP3.LUT R2, R2, 0xfffffdff, RZ, 0xc0, !PT ;  /* 0xfffffdff02027812 */ /* 0x000fe400078ec0ff */
[----:B------:R-:W-:Y:S02]  /*13af0*/  @P5 LOP3.LUT R0, R0, 0x400000, RZ, 0xfc, !PT ;  /* 0x0040000000005812 */ /* 0x000fe400078efcff */
        /* <DEDUP_REMOVED lines=12> */
[----:B------:R-:W-:Y:S02]  /*13bc0*/  ISETP.GE.AND P5, PT, R20, R238, PT ;  /* 0x000000ee1400720c */ /* 0x000fe40003fa6270 */
[----:B------:R-:W-:Y:S02]  /*13bd0*/  LOP3.LUT R2, R2, 0xffffff7f, RZ, 0xc0, !PT ;  /* 0xffffff7f02027812 */ /* 0x000fe400078ec0ff */
[----:B------:R-:W-:Y:S02]  /*13be0*/  @P6 LOP3.LUT R0, R0, 0x100000, RZ, 0xfc, !PT ;  /* 0x0010000000006812 */ /* 0x000fe400078efcff */
[----:B------:R-:W-:Y:S02]  /*13bf0*/  @P0 LOP3.LUT R2, R2, 0x80, RZ, 0xfc, !PT ;  /* 0x0000008002020812 */ /* 0x000fe400078efcff */
[----:B------:R-:W-:Y:S02]  /*13c00*/  ISETP.GT.AND P0, PT, R3, R20, PT ;  /* 0x000000140300720c */ /* 0x000fe40003f04270 */
[----:B------:R-:W-:-:S02]  /*13c10*/  LOP3.LUT R0, R0, 0xfffffffd, RZ, 0xc0, !PT ;  /* 0xfffffffd00007812 */ /* 0x000fc400078ec0ff */
[----:B------:R-:W-:Y:S02]  /*13c20*/  ISETP.GE.AND P6, PT, R19, R236, PT ;  /* 0x000000ec1300720c */ /* 0x000fe40003fc6270 */
[----:B------:R-:W-:Y:S01]  /*13c30*/  @P5 LOP3.LUT R0, R0, 0x2, RZ, 0xfc, !PT ;  /* 0x0000000200005812 */ /* 0x000fe200078efcff */
[----:B------:R-:W-:-:S03]  /*13c40*/  UIADD3 UR4, UPT, UPT, UR22, -0x3, URZ ;  /* 0xfffffffd16047890 */ /* 0x000fc6000fffe0ff */
[----:B------:R-:W-:Y:S02]  /*13c50*/  LOP3.LUT R0, R0, 0xfffffffe, RZ, 0xc0, !PT ;  /* 0xfffffffe00007812 */ /* 0x000fe400078ec0ff */
[C---:B------:R-:W-:Y:S02]  /*13c60*/  ISETP.GE.AND P5, PT, R19.reuse, R237, PT ;  /* 0x000000ed1300720c */ /* 0x040fe40003fa6270 */
[----:B------:R-:W-:Y:S02]  /*13c70*/  @P0 LOP3.LUT R0, R0, 0x1, RZ, 0xfc, !PT ;  /* 0x0000000100000812 */ /* 0x000fe400078efcff */
[----:B------:R-:W-:Y:S02]  /*13c80*/  ISETP.GE.AND P0, PT, R19, R235, PT ;  /* 0x000000eb1300720c */ /* 0x000fe40003f06270 */
[----:B------:R-:W-:Y:S01]  /*13c90*/  LOP3.LUT R2, R2, 0xfeffffff, RZ, 0xc0, !PT ;  /* 0xfeffffff02027812 */ /* 0x000fe200078ec0ff */
[----:B------:R-:W-:-:S03]  /*13ca0*/  UISETP.GT.U32.AND UP0, UPT, UR4, UR19, UPT ;  /* 0x000000130400728c */ /* 0x000fc6000bf04070 */
[----:B------:R-:W-:Y:S02]  /*13cb0*/  @P6 LOP3.LUT R2, R2, 0x1000000, RZ, 0xfc, !PT ;  /* 0x0100000002026812 */ /* 0x000fe400078efcff */
[----:B------:R-:W-:Y:S02]  /*13cc0*/  LOP3.LUT R0, R0, 0xfffbffff, RZ, 0xc0, !PT ;  /* 0xfffbffff00007812 */ /* 0x000fe400078ec0ff */
[----:B------:R-:W-:Y:S01]  /*13cd0*/  LOP3.LUT R2, R2, 0xffffffdf, RZ, 0xc0, !PT ;  /* 0xffffffdf02027812 */ /* 0x000fe200078ec0ff */
[C---:B------:R-:W-:Y:S01]  /*13ce0*/  IMAD.IADD R215, R18.reuse, 0x1, -R34 ;  /* 0x0000000112d77824 */ /* 0x040fe200078e0a22 */
[----:B------:R-:W-:Y:S01]  /*13cf0*/  ISETP.GE.AND P6, PT, R19, R238, PT ;  /* 0x000000ee1300720c */ /* 0x000fe20003fc6270 */
[----:B------:R-:W-:Y:S01]  /*13d00*/  IMAD.IADD R218, R18, 0x1, -R33 ;  /* 0x0000000112da7824 */ /* 0x000fe200078e0a21 */
[----:B------:R-:W-:Y:S01]  /*13d10*/  @P5 LOP3.LUT R2, R2, 0x20, RZ, 0xfc, !PT ;  /* 0x0000002002025812 */ /* 0x000fe200078efcff */
[C---:B------:R-:W-:Y:S01]  /*13d20*/  IMAD.IADD R219, R18.reuse, 0x1, -R32 ;  /* 0x0000000112db7824 */ /* 0x040fe200078e0a20 */
[----:B------:R-:W-:Y:S01]  /*13d30*/  ISETP.GT.AND P5, PT, R3, R19, PT ;  /* 0x000000130300720c */ /* 0x000fe20003fa4270 */
[----:B------:R-:W-:Y:S01]  /*13d40*/  IMAD.IADD R220, R18, 0x1, -R31 ;  /* 0x0000000112dc7824 */ /* 0x000fe200078e0a1f */
[----:B------:R-:W-:Y:S01]  /*13d50*/  @P0 LOP3.LUT R0, R0, 0x40000, RZ, 0xfc, !PT ;  /* 0x0004000000000812 */ /* 0x000fe200078efcff */
[----:B------:R-:W-:-:S02]  /*13d60*/  IMAD.IADD R221, R18, 0x1, -R30 ;  /* 0x0000000112dd7824 */ /* 0x000fc400078e0a1e */
[C---:B------:R-:W-:Y:S02]  /*13d70*/  IMAD.IADD R222, R18.reuse, 0x1, -R29 ;  /* 0x0000000112de7824 */ /* 0x040fe400078e0a1d */
[C---:B------:R-:W-:Y:S02]  /*13d80*/  IMAD.IADD R223, R18.reuse, 0x1, -R28 ;  /* 0x0000000112df7824 */ /* 0x040fe400078e0a1c */
[C---:B------:R-:W-:Y:S02]  /*13d90*/  IMAD.IADD R226, R18.reuse, 0x1, -R27 ;  /* 0x0000000112e27824 */ /* 0x040fe400078e0a1b */
[C---:B------:R-:W-:Y:S02]  /*13da0*/  IMAD.IADD R230, R18.reuse, 0x1, -R26 ;  /* 0x0000000112e67824 */ /* 0x040fe400078e0a1a */
[C---:B------:R-:W-:Y:S02]  /*13db0*/  IMAD.IADD R239, R18.reuse, 0x1, -R25 ;  /* 0x0000000112ef7824 */ /* 0x040fe400078e0a19 */
[----:B------:R-:W-:-:S02]  /*13dc0*/  IMAD.IADD R241, R18, 0x1, -R23 ;  /* 0x0000000112f17824 */ /* 0x000fc400078e0a17 */
[C---:B------:R-:W-:Y:S02]  /*13dd0*/  IMAD.IADD R246, R18.reuse, 0x1, -R24 ;  /* 0x0000000112f67824 */ /* 0x040fe400078e0a18 */
[----:B------:R-:W-:Y:S01]  /*13de0*/  IMAD.IADD R251, R18, 0x1, -R22 ;  /* 0x0000000112fb7824 */ /* 0x000fe200078e0a16 */
        /* <DEDUP_REMOVED lines=30> */
[----:B------:R-:W-:Y:S01]  /*13fd0*/  @!P1 LDGSTS.E.BYPASS.LTC128B.128 [R233+0xa000], desc[UR28][R20.64+0x80] ;  /* 0x0a00008014e99fae */ /* 0x000fe2000b981a1c */
[----:B------:R-:W-:-:S03]  /*13fe0*/  @!P2 LEA R18, P0, R18, R39, 0x1 ;  /* 0x000000271212a211 */ /* 0x000fc600078008ff */
[----:B------:R2:W-:Y:S01]  /*13ff0*/  @P1 STS.128 [R233+0xa000], RZ ;  /* 0x00a000ffe9001388 */ /* 0x0005e20000000c00 */
        /* <DEDUP_REMOVED lines=9> */
[----:B------:R-:W-:Y:S01]  /*14090*/  @!P1 LEA.HI.X R19, R19, R38, R4, 0x1, P0 ;  /* 0x0000002613139211 */ /* 0x000fe200000f0c04 */
[----:B------:R-:W-:-:S04]  /*140a0*/  IMAD.U32 R4, RZ, RZ, UR32 ;  /* 0x00000020ff047e24 */ /* 0x000fc8000f8e00ff */
[----:B------:R-:W-:Y:S01]  /*140b0*/  @!PT LDS RZ, [RZ] ;  /* 0x00000000fffff984 */ /* 0x000fe20000000800 */
[----:B------:R-:W-:Y:S01]  /*140c0*/  @!PT LDS RZ, [RZ] ;  /* 0x00000000fffff984 */ /* 0x000fe20000000800 */
[----:B------:R-:W-:Y:S01]  /*140d0*/  @!PT LDS RZ, [RZ] ;  /* 0x00000000fffff984 */ /* 0x000fe20000000800 */
[----:B------:R1:W-:Y:S01]  /*140e0*/  @!P1 LDGSTS.E.BYPASS.LTC128B.128 [R233+0xa800], desc[UR28][R18.64+0x80] ;  /* 0x0a80008012e99fae */ /* 0x0003e2000b981a1c */
[----:B------:R-:W-:-:S03]  /*140f0*/  @!P2 IADD3 R4, P0, PT, R4, UR7, RZ ;  /* 0x000000070404ac10 */ /* 0x000fc6000ff1e0ff */
[----:B------:R2:W-:Y:S01]  /*14100*/  @P1 STS.128 [R233+0xa800], RZ ;  /* 0x00a800ffe9001388 */ /* 0x0005e20000000c00 */
[----:B-1----:R-:W-:-:S05]  /*14110*/  IMAD.U32 R18, RZ, RZ, UR31 ;  /* 0x0000001fff127e24 */ /* 0x002fca000f8e00ff */
        /* <DEDUP_REMOVED lines=44> */
.L_x_905:
[----:B------:R-:W3:Y:S01]  /*143e0*/  LDL.LU R60, [R1+0x50] ;  /* 0x00005000013c7983 */ /* 0x000ee20000300800 */
[----:B------:R-:W-:Y:S02]  /*143f0*/  IMAD.MOV.U32 R42, RZ, RZ, R134 ;  /* 0x000000ffff2a7224 */ /* 0x000fe400078e0086 */
[----:B------:R-:W-:Y:S01]  /*14400*/  IMAD.MOV.U32 R40, RZ, RZ, R135 ;  /* 0x000000ffff287224 */ /* 0x000fe200078e0087 */
[----:B------:R-:W4:Y:S01]  /*14410*/  LDL.LU R57, [R1+0x54] ;  /* 0x0000540001397983 */ /* 0x000f220000300800 */
[C---:B------:R-:W-:Y:S01]  /*14420*/  LOP3.LUT P2, RZ, R0.reuse, 0x100, RZ, 0xc0, !PT ;  /* 0x0000010000ff7812 */ /* 0x040fe2000784c0ff */
[----:B------:R-:W-:Y:S02]  /*14430*/  IMAD.MOV.U32 R64, RZ, RZ, R58 ;  /* 0x000000ffff407224 */ /* 0x000fe400078e003a */
[----:B------:R-:W-:Y:S01]  /*14440*/  IMAD.MOV.U32 R52, RZ, RZ, R62 ;  /* 0x000000ffff347224 */ /* 0x000fe200078e003e */
[----:B------:R-:W4:Y:S01]  /*14450*/  LDL.LU R229, [R1+0x30] ;  /* 0x0000300001e57983 */ /* 0x000f220000300800 */
[----:B------:R-:W-:Y:S01]  /*14460*/  IMAD.MOV.U32 R132, RZ, RZ, R59 ;  /* 0x000000ffff847224 */ /* 0x000fe200078e003b */
[----:B------:R-:W-:Y:S01]  /*14470*/  LOP3.LUT P0, RZ, R0, 0x40, RZ, 0xc0, !PT ;  /* 0x0000004000ff7812 */ /* 0x000fe2000780c0ff */
[----:B------:R-:W1:Y:S01]  /*14480*/  LDCU UR7, c[0x0][0x45c] ;  /* 0x00008b80ff0777ac */ /* 0x000e620008000800 */
[----:B------:R-:W-:Y:S04]  /*14490*/  STL [R1+0xe4], R234 ;  /* 0x0000e4ea01007387 */ /* 0x000fe80000100800 */
[----:B------:R2:W-:Y:S04]  /*144a0*/  STL [R1+0xe0], R233 ;  /* 0x0000e0e901007387 */ /* 0x0005e80000100800 */
[----:B--2---:R-:W2:Y:S04]  /*144b0*/  LDL.LU R233, [R1+0x20] ;  /* 0x0000200001e97983 */ /* 0x004ea80000300800 */
[----:B------:R1:W-:Y:S04]  /*144c0*/  STL [R1+0xdc], R228 ;  /* 0x0000dce401007387 */ /* 0x0003e80000100800 */
[----:B-1----:R-:W4:Y:S04]  /*144d0*/  LDL.LU R228, [R1+0x24] ;  /* 0x0000240001e47983 */ /* 0x002f280000300800 */
[----:B------:R-:W4:Y:S04]  /*144e0*/  LDL.LU R56, [R1+0x34] ;  /* 0x0000340001387983 */ /* 0x000f280000300800 */
[----:B------:R-:W4:Y:S04]  /*144f0*/  LDL.LU R234, [R1+0x44] ;  /* 0x0000440001ea7983 */ /* 0x000f280000300800 */
[----:B------:R-:W4:Y:S04]  /*14500*/  LDL.LU R133, [R1+0x40] ;  /* 0x0000400001857983 */ /* 0x000f280000300800 */
[----:B------:R-:W4:Y:S04]  /*14510*/  LDL.LU R45, [R1+0x48] ;  /* 0x00004800012d7983 */ /* 0x000f280000300800 */
[----:B------:R-:W4:Y:S04]  /*14520*/  LDL.LU R44, [R1+0x4c] ;  /* 0x00004c00012c7983 */ /* 0x000f280000300800 */
[----:B------:R-:W4:Y:S04]  /*14530*/  LDL.LU R41, [R1+0xc] ;  /* 0x00000c0001297983 */ /* 0x000f280000300800 */
[----:B------:R-:W4:Y:S04]  /*14540*/  LDL.LU R134, [R1] ;  /* 0x0000000001867983 */ /* 0x000f280000300800 */
[----:B------:R-:W4:Y:S01]  /*14550*/  LDL.LU R135, [R1+0x4] ;  /* 0x0000040001877983 */ /* 0x000f220000300800 */
[----:B------:R-:W-:-:S02]  /*14560*/  P2R R4, PR, RZ, 0x4 ;  /* 0x00000004ff047803 */ /* 0x000fc40000000000 */
[C---:B------:R-:W-:Y:S01]  /*14570*/  LOP3.LUT P2, RZ, R0.reuse, 0x2000, RZ, 0xc0, !PT ;  /* 0x0000200000ff7812 */ /* 0x040fe2000784c0ff */
[----:B------:R2:W-:Y:S01]  /*14580*/  STL [R1+0xd8], R227 ;  /* 0x0000d8e301007387 */ /* 0x0005e20000100800 */
[----:B------:R-:W-:Y:S02]  /*14590*/  MOV R58, R35 ;  /* 0x00000023003a7202 */ /* 0x000fe40000000f00 */
[----:B------:R-:W-:Y:S01]  /*145a0*/  P2R R18, PR, RZ, 0x4 ;  /* 0x00000004ff127803 */ /* 0x000fe20000000000 */
[----:B------:R1:W-:Y:S01]  /*145b0*/  STL [R1+0xd4], R224 ;  /* 0x0000d4e001007387 */ /* 0x0003e20000100800 */
[----:B------:R-:W-:Y:S02]  /*145c0*/  LOP3.LUT P2, RZ, R0, 0x4000, RZ, 0xc0, !PT ;  /* 0x0000400000ff7812 */ /* 0x000fe4000784c0ff */
[----:B------:R-:W-:Y:S02]  /*145d0*/  P2R R59, PR, RZ, 0x20 ;  /* 0x00000020ff3b7803 */ /* 0x000fe40000000000 */
[----:B------:R-:W-:-:S02]  /*145e0*/  P2R R19, PR, RZ, 0x4 ;  /* 0x00000004ff137803 */ /* 0x000fc40000000000 */
[C---:B------:R-:W-:Y:S02]  /*145f0*/  LOP3.LUT P2, RZ, R0.reuse, 0x8000, RZ, 0xc0, !PT ;  /* 0x0000800000ff7812 */ /* 0x040fe4000784c0ff */
[C---:B------:R-:W-:Y:S02]  /*14600*/  LOP3.LUT P5, RZ, R0.reuse, 0x200, RZ, 0xc0, !PT ;  /* 0x0000020000ff7812 */ /* 0x040fe400078ac0ff */
[----:B------:R-:W-:Y:S02]  /*14610*/  P2R R20, PR, RZ, 0x4 ;  /* 0x00000004ff147803 */ /* 0x000fe40000000000 */
[----:B------:R-:W-:Y:S02]  /*14620*/  LOP3.LUT P2, RZ, R0, 0x10000, RZ, 0xc0, !PT ;  /* 0x0001000000ff7812 */ /* 0x000fe4000784c0ff */
[----:B------:R-:W-:Y:S02]  /*14630*/  FSEL R67, R67, -INF , !P5 ;  /* 0xff80000043437808 */ /* 0x000fe40006800000 */
[----:B------:R-:W-:-:S02]  /*14640*/  P2R R21, PR, RZ, 0x4 ;  /* 0x00000004ff157803 */ /* 0x000fc40000000000 */
[----:B------:R-:W-:Y:S02]  /*14650*/  LOP3.LUT P2, RZ, R0, 0x20000, RZ, 0xc0, !PT ;  /* 0x0002000000ff7812 */ /* 0x000fe4000784c0ff */
[----:B------:R-:W-:Y:S02]  /*14660*/  LOP3.LUT P5, RZ, R2, 0x4000000, RZ, 0xc0, !PT ;  /* 0x0400000002ff7812 */ /* 0x000fe400078ac0ff */
[----:B------:R-:W-:Y:S02]  /*14670*/  P2R R22, PR, RZ, 0x4 ;  /* 0x00000004ff167803 */ /* 0x000fe40000000000 */
[----:B------:R-:W-:Y:S02]  /*14680*/  LOP3.LUT P2, RZ, R0, 0x80000, RZ, 0xc0, !PT ;  /* 0x0008000000ff7812 */ /* 0x000fe4000784c0ff */
[----:B------:R-:W-:Y:S02]  /*14690*/  FSEL R139, R139, -INF , !P0 ;  /* 0xff8000008b8b7808 */ /* 0x000fe40004000000 */
[----:B------:R-:W-:-:S02]  /*146a0*/  P2R R23, PR, RZ, 0x4 ;  /* 0x00000004ff177803 */ /* 0x000fc40000000000 */
[C---:B------:R-:W-:Y:S02]  /*146b0*/  LOP3.LUT P2, RZ, R0.reuse, 0x200000, RZ, 0xc0, !PT ;  /* 0x0020000000ff7812 */ /* 0x040fe4000784c0ff */
[C---:B------:R-:W-:Y:S02]  /*146c0*/  LOP3.LUT P0, RZ, R0.reuse, 0x10, RZ, 0xc0, !PT ;  /* 0x0000001000ff7812 */ /* 0x040fe4000780c0ff */
[----:B------:R-:W-:Y:S02]  /*146d0*/  P2R R24, PR, RZ, 0x4 ;  /* 0x00000004ff187803 */ /* 0x000fe40000000000 */
[----:B------:R-:W-:Y:S02]  /*146e0*/  LOP3.LUT P2, RZ, R0, 0x800000, RZ, 0xc0, !PT ;  /* 0x0080000000ff7812 */ /* 0x000fe4000784c0ff */
[----:B------:R-:W-:Y:S02]  /*146f0*/  P2R R62, PR, RZ, 0x8 ;  /* 0x00000008ff3e7803 */ /* 0x000fe40000000000 */
        /* <DEDUP_REMOVED lines=10> */
[C---:B------:R-:W-:Y:S02]  /*147a0*/  LOP3.LUT P2, RZ, R0.reuse, 0x8000000, RZ, 0xc0, !PT ;  /* 0x0800000000ff7812 */ /* 0x040fe4000784c0ff */
[----:B------:R-:W-:Y:S02]  /*147b0*/  LOP3.LUT P1, RZ, R0, 0x80, RZ, 0xc0, !PT ;  /* 0x0000008000ff7812 */ /* 0x000fe4000782c0ff */
[----:B------:R-:W-:-:S02]  /*147c0*/  P2R R29, PR, RZ, 0x4 ;  /* 0x00000004ff1d7803 */ /* 0x000fc40000000000 */
[C---:B------:R-:W-:Y:S02]  /*147d0*/  LOP3.LUT P2, RZ, R0.reuse, 0x10000000, RZ, 0xc0, !PT ;  /* 0x1000000000ff7812 */ /* 0x040fe4000784c0ff */
[----:B------:R-:W-:Y:S02]  /*147e0*/  P2R R61, PR, RZ, 0x40 ;  /* 0x00000040ff3d7803 */ /* 0x000fe40000000000 */
        /* <DEDUP_REMOVED lines=8> */
[----:B------:R-:W-:Y:S02]  /*14870*/  LOP3.LUT P1, RZ, R2, 0x8000000, RZ, 0xc0, !PT ;  /* 0x0800000002ff7812 */ /* 0x000fe4000782c0ff */
[----:B------:R-:W-:-:S02]  /*14880*/  P2R R33, PR, RZ, 0x4 ;  /* 0x00000004ff217803 */ /* 0x000fc40000000000 */
[C---:B------:R-:W-:Y:S02]  /*14890*/  LOP3.LUT P2, RZ, R2.reuse, 0x1, RZ, 0xc0, !PT ;  /* 0x0000000102ff7812 */ /* 0x040fe4000784c0ff */
[----:B------:R-:W-:Y:S02]  /*148a0*/  FSEL R63, R63, -INF , !P6 ;  /* 0xff8000003f3f7808 */ /* 0x000fe40007000000 */
[----:B------:R-:W-:Y:S02]  /*148b0*/  P2R R34, PR, RZ, 0x4 ;  /* 0x00000004ff227803 */ /* 0x000fe40000000000 */
[C---:B------:R-:W-:Y:S02]  /*148c0*/  LOP3.LUT P2, RZ, R2.reuse, 0x2, RZ, 0xc0, !PT ;  /* 0x0000000202ff7812 */ /* 0x040fe4000784c0ff */
[----:B------:R-:W-:Y:S02]  /*148d0*/  LOP3.LUT P6, RZ, R2, 0x80, RZ, 0xc0, !PT ;  /* 0x0000008002ff7812 */ /* 0x000fe400078cc0ff */
[----:B------:R-:W-:-:S02]  /*148e0*/  P2R R35, PR, RZ, 0x4 ;  /* 0x00000004ff237803 */ /* 0x000fc40000000000 */
[----:B------:R-:W-:-:S04]  /*148f0*/  LOP3.LUT P2, RZ, R2, 0x4, RZ, 0xc0, !PT ;  /* 0x0000000402ff7812 */ /* 0x000fc8000784c0ff */
[----:B------:R-:W-:Y:S02]  /*14900*/  P2R R36, PR, RZ, 0x4 ;  /* 0x00000004ff247803 */ /* 0x000fe40000000000 */
[----:B------:R-:W-:-:S04]  /*14910*/  LOP3.LUT P2, RZ, R2, 0x8, RZ, 0xc0, !PT ;  /* 0x0000000802ff7812 */ /* 0x000fc8000784c0ff */
[----:B------:R-:W-:Y:S02]  /*14920*/  P2R R37, PR, RZ, 0x4 ;  /* 0x00000004ff257803 */ /* 0x000fe40000000000 */
[----:B------:R-:W-:-:S04]  /*14930*/  LOP3.LUT P2, RZ, R2, 0x10, RZ, 0xc0, !PT ;  /* 0x0000001002ff7812 */ /* 0x000fc8000784c0ff */
[----:B------:R-:W-:Y:S02]  /*14940*/  P2R R38, PR, RZ, 0x4 ;  /* 0x00000004ff267803 */ /* 0x000fe40000000000 */
[----:B------:R-:W-:-:S04]  /*14950*/  LOP3.LUT P2, RZ, R2, 0x40, RZ, 0xc0, !PT ;  /* 0x0000004002ff7812 */ /* 0x000fc8000784c0ff */
[----:B------:R-:W-:Y:S02]  /*14960*/  P2R R39, PR, RZ, 0x4 ;  /* 0x00000004ff277803 */ /* 0x000fe40000000000 */
[----:B------:R-:W-:-:S04]  /*14970*/  LOP3.LUT P2, RZ, R2, 0x100, RZ, 0xc0, !PT ;  /* 0x0000010002ff7812 */ /* 0x000fc8000784c0ff */
[----:B------:R-:W-:Y:S02]  /*14980*/  FSEL R52, R52, -INF , !P2 ;  /* 0xff80000034347808 */ /* 0x000fe40005000000 */
[----:B------:R-:W-:-:S04]  /*14990*/  ISETP.NE.AND P2, PT, R39, RZ, PT ;  /* 0x000000ff2700720c */ /* 0x000fc80003f45270 */
[----:B------:R-:W-:Y:S02]  /*149a0*/  FSEL R58, R58, -INF , !P2 ;  /* 0xff8000003a3a7808 */ /* 0x000fe40005000000 */
[----:B------:R-:W-:Y:S02]  /*149b0*/  ISETP.NE.AND P2, PT, R38, RZ, PT ;  /* 0x000000ff2600720c */ /* 0x000fe40003f45270 */
[----:B------:R-:W-:Y:S02]  /*149c0*/  P2R R38, PR, RZ, 0x20 ;  /* 0x00000020ff267803 */ /* 0x000fe40000000000 */
[----:B------:R-:W-:Y:S02]  /*149d0*/  FSEL R64, R64, -INF , !P2 ;  /* 0xff80000040407808 */ /* 0x000fe40005000000 */
[----:B------:R-:W-:Y:S02]  /*149e0*/  ISETP.NE.AND P2, PT, R37, RZ, PT ;  /* 0x000000ff2500720c */ /* 0x000fe40003f45270 */
[----:B------:R-:W-:-:S02]  /*149f0*/  LOP3.LUT P5, RZ, R0, 0x8, RZ, 0xc0, !PT ;  /* 0x0000000800ff7812 */ /* 0x000fc400078ac0ff */
[----:B------:R-:W-:Y:S02]  /*14a00*/  FSEL R132, R132, -INF , !P2 ;  /* 0xff80000084847808 */ /* 0x000fe40005000000 */
[----:B------:R-:W-:Y:S02]  /*14a10*/  ISETP.NE.AND P2, PT, R36, RZ, PT ;  /* 0x000000ff2400720c */ /* 0x000fe40003f45270 */
[----:B------:R-:W-:Y:S02]  /*14a20*/  P2R R37, PR, RZ, 0x20 ;  /* 0x00000020ff257803 */ /* 0x000fe40000000000 */
[----:B------:R-:W-:-:S04]  /*14a30*/  LOP3.LUT P5, RZ, R0, 0x400000, RZ, 0xc0, !PT ;  /* 0x0040000000ff7812 */ /* 0x000fc800078ac0ff */
[----:B------:R-:W-:Y:S02]  /*14a40*/  P2R R36, PR, RZ, 0x20 ;  /* 0x00000020ff247803 */ /* 0x000fe40000000000 */
[----:B------:R-:W-:Y:S01]  /*14a50*/  LOP3.LUT P5, RZ, R2, 0x200, RZ, 0xc0, !PT ;  /* 0x0000020002ff7812 */ /* 0x000fe200078ac0ff */
[----:B--2---:R-:W-:Y:S01]  /*14a60*/  IMAD.MOV.U32 R227, RZ, RZ, R233 ;  /* 0x000000ffffe37224 */ /* 0x004fe200078e00e9 */
[----:B---3--:R-:W-:Y:S02]  /*14a70*/  MOV R233, R60 ;  /* 0x0000003c00e97202 */ /* 0x008fe40000000f00 */
[----:B------:R-:W-:Y:S01]  /*14a80*/  FSEL R60, R247, -INF , !P3 ;  /* 0xff800000f73c7808 */ /* 0x000fe20005800000 */
[----:B------:R-:W-:Y:S01]  /*14a90*/  IMAD.MOV.U32 R247, RZ, RZ, R227 ;  /* 0x000000fffff77224 */ /* 0x000fe200078e00e3 */
[----:B------:R-:W-:Y:S01]  /*14aa0*/  LOP3.LUT P3, RZ, R0, 0x100000, RZ, 0xc0, !PT ;  /* 0x0010000000ff7812 */ /* 0x000fe2000786c0ff */
[----:B----4-:R-:W-:Y:S01]  /*14ab0*/  IMAD.MOV.U32 R227, RZ, RZ, R234 ;  /* 0x000000ffffe37224 */ /* 0x010fe200078e00ea */
[----:B-1----:R-:W-:Y:S01]  /*14ac0*/  MOV R224, R133 ;  /* 0x0000008500e07202 */ /* 0x002fe20000000f00 */
[----:B------:R-:W-:Y:S01]  /*14ad0*/  IMAD.MOV.U32 R234, RZ, RZ, R44 ;  /* 0x000000ffffea7224 */ /* 0x000fe200078e002c */
[----:B------:R-:W-:-:S02]  /*14ae0*/  FSEL R135, R135, -INF , !P2 ;  /* 0xff80000087877808 */ /* 0x000fc40005000000 */
        /* <DEDUP_REMOVED lines=26> */
[----:B------:R-:W-:-:S04]  /*14c90*/  ISETP.NE.AND P2, PT, R26, RZ, PT ;  /* 0x000000ff1a00720c */ /* 0x000fc80003f45270 */
        /* <DEDUP_REMOVED lines=8> */
[----:B------:R-:W-:Y:S01]  /*14d20*/  FSEL R42, R252, -INF , !P2 ;  /* 0xff800000fc2a7808 */ /* 0x000fe20005000000 */
[----:B------:R-:W-:Y:S01]  /*14d30*/  IMAD.MOV.U32 R252, RZ, RZ, R56 ;  /* 0x000000fffffc7224 */ /* 0x000fe200078e0038 */
        /* <DEDUP_REMOVED lines=9> */
[----:B------:R-:W-:Y:S01]  /*14dd0*/  ISETP.NE.AND P2, PT, R4, RZ, PT ;  /* 0x000000ff0400720c */ /* 0x000fe20003f45270 */
[----:B------:R-:W-:Y:S01]  /*14de0*/  IMAD.MOV.U32 R229, RZ, RZ, R57 ;  /* 0x000000ffffe57224 */ /* 0x000fe200078e0039 */
[----:B------:R-:W-:Y:S02]  /*14df0*/  P2R R4, PR, RZ, 0x20 ;  /* 0x00000020ff047803 */ /* 0x000fe40000000000 */
[----:B------:R-:W-:Y:S02]  /*14e00*/  LOP3.LUT P5, RZ, R2, 0x400, RZ, 0xc0, !PT ;  /* 0x0000040002ff7812 */ /* 0x000fe400078ac0ff */
[----:B------:R-:W-:Y:S02]  /*14e10*/  FSEL R133, R142, -INF , !P2 ;  /* 0xff8000008e857808 */ /* 0x000fe40005000000 */
[----:B------:R-:W-:-:S02]  /*14e20*/  P2R R18, PR, RZ, 0x20 ;  /* 0x00000020ff127803 */ /* 0x000fc40000000000 */
[----:B------:R-:W-:Y:S02]  /*14e30*/  LOP3.LUT P5, RZ, R2, 0x800, RZ, 0xc0, !PT ;  /* 0x0000080002ff7812 */ /* 0x000fe400078ac0ff */
[----:B------:R-:W-:Y:S01]  /*14e40*/  FSEL R142, R248, -INF , !P0 ;  /* 0xff800000f88e7808 */ /* 0x000fe20004000000 */
[----:B------:R-:W-:Y:S01]  /*14e50*/  IMAD.MOV.U32 R248, RZ, RZ, R41 ;  /* 0x000000fffff87224 */ /* 0x000fe200078e0029 */
[----:B------:R-:W-:Y:S02]  /*14e60*/  P2R R19, PR, RZ, 0x20 ;  /* 0x00000020ff137803 */ /* 0x000fe40000000000 */
[C---:B------:R-:W-:Y:S02]  /*14e70*/  LOP3.LUT P5, RZ, R2.reuse, 0x1000, RZ, 0xc0, !PT ;  /* 0x0000100002ff7812 */ /* 0x040fe400078ac0ff */
[----:B------:R-:W-:Y:S01]  /*14e80*/  FSEL R57, R249, -INF , !P4 ;  /* 0xff800000f9397808 */ /* 0x000fe20006000000 */
[----:B------:R-:W-:Y:S01]  /*14e90*/  IMAD.MOV.U32 R249, RZ, RZ, R228 ;  /* 0x000000fffff97224 */ /* 0x000fe200078e00e4 */
[----:B------:R-:W-:Y:S01]  /*14ea0*/  P2R R20, PR, RZ, 0x20 ;  /* 0x00000020ff147803 */ /* 0x000fe20000000000 */
[----:B------:R-:W-:Y:S01]  /*14eb0*/  IMAD.MOV.U32 R228, RZ, RZ, R45 ;  /* 0x000000ffffe47224 */ /* 0x000fe200078e002d */
[----:B------:R-:W-:-:S02]  /*14ec0*/  LOP3.LUT P5, RZ, R2, 0x2000, RZ, 0xc0, !PT ;  /* 0x0000200002ff7812 */ /* 0x000fc400078ac0ff */
[C---:B------:R-:W-:Y:S02]  /*14ed0*/  LOP3.LUT P2, RZ, R2.reuse, 0x400000, RZ, 0xc0, !PT ;  /* 0x0040000002ff7812 */ /* 0x040fe4000784c0ff */
[----:B------:R-:W-:Y:S02]  /*14ee0*/  P2R R21, PR, RZ, 0x20 ;  /* 0x00000020ff157803 */ /* 0x000fe40000000000 */
[C---:B------:R-:W-:Y:S02]  /*14ef0*/  LOP3.LUT P5, RZ, R2.reuse, 0x4000, RZ, 0xc0, !PT ;  /* 0x0000400002ff7812 */ /* 0x040fe400078ac0ff */
[----:B------:R-:W-:Y:S02]  /*14f00*/  P2R R29, PR, RZ, 0x4 ;  /* 0x00000004ff1d7803 */ /* 0x000fe40000000000 */
[----:B------:R-:W-:Y:S02]  /*14f10*/  P2R R22, PR, RZ, 0x20 ;  /* 0x00000020ff167803 */ /* 0x000fe40000000000 */
        /* <DEDUP_REMOVED lines=9> */
[----:B------:R-:W-:Y:S02]  /*14fb0*/  LOP3.LUT P5, RZ, R2, 0x40000, RZ, 0xc0, !PT ;  /* 0x0004000002ff7812 */ /* 0x000fe400078ac0ff */
[----:B------:R-:W-:Y:S02]  /*14fc0*/  FSEL R35, R244, -INF , !P2 ;  /* 0xff800000f4237808 */ /* 0x000fe40005000000 */
[----:B------:R-:W-:Y:S02]  /*14fd0*/  P2R R26, PR, RZ, 0x20 ;  /* 0x00000020ff1a7803 */ /* 0x000fe40000000000 */
[----:B------:R-:W-:-:S02]  /*14fe0*/  LOP3.LUT P5, RZ, R2, 0x80000, RZ, 0xc0, !PT ;  /* 0x0008000002ff7812 */ /* 0x000fc400078ac0ff */
[----:B------:R-:W-:Y:S02]  /*14ff0*/  ISETP.NE.AND P2, PT, R30, RZ, PT ;  /* 0x000000ff1e00720c */ /* 0x000fe40003f45270 */
[----:B------:R-:W-:Y:S02]  /*15000*/  P2R R27, PR, RZ, 0x20 ;  /* 0x00000020ff1b7803 */ /* 0x000fe40000000000 */
[C---:B------:R-:W-:Y:S02]  /*15010*/  LOP3.LUT P5, RZ, R2.reuse, 0x100000, RZ, 0xc0, !PT ;  /* 0x0010000002ff7812 */ /* 0x040fe400078ac0ff */
[----:B------:R-:W-:Y:S02]  /*15020*/  FSEL R30, R243, -INF , !P2 ;  /* 0xff800000f31e7808 */ /* 0x000fe40005000000 */
[----:B------:R-:W-:Y:S02]  /*15030*/  P2R R28, PR, RZ, 0x20 ;  /* 0x00000020ff1c7803 */ /* 0x000fe40000000000 */
[----:B------:R-:W-:-:S02]  /*15040*/  LOP3.LUT P5, RZ, R2, 0x200000, RZ, 0xc0, !PT ;  /* 0x0020000002ff7812 */ /* 0x000fc400078ac0ff */
[----:B------:R-:W-:Y:S02]  /*15050*/  ISETP.NE.AND P2, PT, R29, RZ, PT ;  /* 0x000000ff1d00720c */ /* 0x000fe40003f45270 */
[----:B------:R-:W-:Y:S02]  /*15060*/  FSEL R41, R240, -INF , !P5 ;  /* 0xff800000f0297808 */ /* 0x000fe40006800000 */
[----:B------:R-:W-:Y:S02]  /*15070*/  ISETP.NE.AND P5, PT, R28, RZ, PT ;  /* 0x000000ff1c00720c */ /* 0x000fe40003fa5270 */
[----:B------:R-:W-:Y:S02]  /*15080*/  FSEL R29, R242, -INF , !P2 ;  /* 0xff800000f21d7808 */ /* 0x000fe40005000000 */
[----:B------:R-:W-:Y:S02]  /*15090*/  FSEL R28, R232, -INF , !P5 ;  /* 0xff800000e81c7808 */ /* 0x000fe40006800000 */
[----:B------:R-:W-:-:S02]  /*150a0*/  ISETP.NE.AND P5, PT, R27, RZ, PT ;  /* 0x000000ff1b00720c */ /* 0x000fc40003fa5270 */
[----:B------:R-:W-:Y:S02]  /*150b0*/  LOP3.LUT P4, RZ, R0, 0x2, RZ, 0xc0, !PT ;  /* 0x0000000200ff7812 */ /* 0x000fe4000788c0ff */
[----:B------:R-:W-:Y:S02]  /*150c0*/  FSEL R44, R231, -INF , !P5 ;  /* 0xff800000e72c7808 */ /* 0x000fe40006800000 */
[----:B------:R-:W-:Y:S02]  /*150d0*/  ISETP.NE.AND P5, PT, R26, RZ, PT ;  /* 0x000000ff1a00720c */ /* 0x000fe40003fa5270 */
[----:B------:R-:W-:Y:S02]  /*150e0*/  ISETP.NE.AND P0, PT, R31, RZ, PT ;  /* 0x000000ff1f00720c */ /* 0x000fe40003f05270 */
[----:B------:R-:W-:Y:S02]  /*150f0*/  FSEL R43, R43, -INF , !P5 ;  /* 0xff8000002b2b7808 */ /* 0x000fe40006800000 */
[----:B------:R-:W-:-:S02]  /*15100*/  ISETP.NE.AND P5, PT, R25, RZ, PT ;  /* 0x000000ff1900720c */ /* 0x000fc40003fa5270 */
[----:B------:R-:W-:Y:S02]  /*15110*/  LOP3.LUT P2, RZ, R0, 0x40000, RZ, 0xc0, !PT ;  /* 0x0004000000ff7812 */ /* 0x000fe4000784c0ff */
[----:B------:R-:W-:Y:S02]  /*15120*/  FSEL R45, R225, -INF , !P5 ;  /* 0xff800000e12d7808 */ /* 0x000fe40006800000 */
[----:B------:R-:W-:Y:S02]  /*15130*/  ISETP.NE.AND P5, PT, R24, RZ, PT ;  /* 0x000000ff1800720c */ /* 0x000fe40003fa5270 */
[----:B------:R-:W-:Y:S02]  /*15140*/  FSEL R213, R213, -INF , !P0 ;  /* 0xff800000d5d57808 */ /* 0x000fe40004000000 */
[----:B------:R-:W-:Y:S02]  /*15150*/  FSEL R46, R46, -INF , !P5 ;  /* 0xff8000002e2e7808 */ /* 0x000fe40006800000 */
[----:B------:R-:W-:-:S02]  /*15160*/  ISETP.NE.AND P5, PT, R23, RZ, PT ;  /* 0x000000ff1700720c */ /* 0x000fc40003fa5270 */
[----:B------:R-:W-:Y:S02]  /*15170*/  FSEL R31, R245, -INF , !P1 ;  /* 0xff800000f51f7808 */ /* 0x000fe40004800000 */
[----:B------:R-:W-:Y:S02]  /*15180*/  FSEL R48, R48, -INF , !P5 ;  /* 0xff80000030307808 */ /* 0x000fe40006800000 */
[----:B------:R-:W-:Y:S02]  /*15190*/  ISETP.NE.AND P5, PT, R22, RZ, PT ;  /* 0x000000ff1600720c */ /* 0x000fe40003fa5270 */
[----:B------:R-:W-:Y:S02]  /*151a0*/  LOP3.LUT P0, RZ, R2, 0x1000000, RZ, 0xc0, !PT ;  /* 0x0100000002ff7812 */ /* 0x000fe4000780c0ff */
        /* <DEDUP_REMOVED lines=11> */
[----:B------:R-:W-:Y:S02]  /*15260*/  ISETP.NE.AND P6, PT, R61, RZ, PT ;  /* 0x000000ff3d00720c */ /* 0x000fe40003fc5270 */
[----:B------:R-:W-:Y:S02]  /*15270*/  FSEL R66, R66, -INF , !P5 ;  /* 0xff80000042427808 */ /* 0x000fe40006800000 */
[----:B------:R-:W-:-:S02]  /*15280*/  ISETP.NE.AND P5, PT, R4, RZ, PT ;  /* 0x000000ff0400720c */ /* 0x000fc40003fa5270 */
[----:B------:R-:W-:Y:S02]  /*15290*/  ISETP.GE.AND P2, PT, R17, R238, PT ;  /* 0x000000ee1100720c */ /* 0x000fe40003f46270 */
        /* <DEDUP_REMOVED lines=8> */
[----:B------:R-:W-:Y:S02]  /*15320*/  ISETP.GE.AND P0, PT, R17, R236, PT ;  /* 0x000000ec1100720c */ /* 0x000fe40003f06270 */
        /* <DEDUP_REMOVED lines=8> */
[----:B------:R-:W-:Y:S02]  /*153b0*/  IABS R0, R215 ;  /* 0x000000d700007213 */ /* 0x000fe40000000000 */
[----:B------:R-:W-:Y:S02]  /*153c0*/  FSEL R4, R35, -INF , !P5 ;  /* 0xff80000023047808 */ /* 0x000fe40006800000 */
[----:B------:R-:W-:Y:S02]  /*153d0*/  ISETP.NE.AND P5, PT, R59, RZ, PT ;  /* 0x000000ff3b00720c */ /* 0x000fe40003fa5270 */
[----:B------:R-:W-:Y:S02]  /*153e0*/  I2FP.F32.S32 R2, R0 ;  /* 0x0000000000027245 */ /* 0x000fe40000201400 */
[----:B------:R-:W-:Y:S02]  /*153f0*/  FSEL R0, R217, -INF , !P5 ;  /* 0xff800000d9007808 */ /* 0x000fe40006800000 */
[----:B------:R-:W-:-:S02]  /*15400*/  ISETP.GE.AND P5, PT, R17, R235, PT ;  /* 0x000000eb1100720c */ /* 0x000fc40003fa6270 */
[----:B------:R-:W-:Y:S01]  /*15410*/  FSEL R34, R0, -INF , !P6 ;  /* 0xff80000000227808 */ /* 0x000fe20007000000 */
[----:B------:R-:W-:Y:S01]  /*15420*/  FFMA.FTZ R0, R2, -UR6, R248 ;  /* 0x8000000602007c23 */ /* 0x000fe200080100f8 */
[----:B------:R-:W-:Y:S02]  /*15430*/  IABS R2, R218 ;  /* 0x000000da00027213 */ /* 0x000fe40000000000 */
[----:B------:R-:W-:Y:S02]  /*15440*/  ISETP.GT.AND P6, PT, R3, R17, PT ;  /* 0x000000110300720c */ /* 0x000fe40003fc4270 */
[----:B------:R-:W-:Y:S02]  /*15450*/  I2FP.F32.S32 R2, R2 ;  /* 0x0000000200027245 */ /* 0x000fe40000201400 */
[----:B------:R-:W-:Y:S02]  /*15460*/  FSEL R0, R0, -INF , !P6 ;  /* 0xff80000000007808 */ /* 0x000fe40007000000 */
[----:B------:R-:W-:Y:S01]  /*15470*/  FSEL R26, R47, -INF , !P5 ;  /* 0xff8000002f1a7808 */ /* 0x000fe20006800000 */
[----:B------:R-:W-:Y:S01]  /*15480*/  FFMA.FTZ R2, R2, -UR6, R247 ;  /* 0x8000000602027c23 */ /* 0x000fe200080100f7 */
[----:B------:R-:W-:-:S02]  /*15490*/  FSEL R35, R0, -INF , !P2 ;  /* 0xff80000000237808 */ /* 0x000fc40005000000 */
[----:B------:R-:W-:Y:S02]  /*154a0*/  ISETP.GT.AND P2, PT, R3, R16, PT ;  /* 0x000000100300720c */ /* 0x000fe40003f44270 */
[----:B------:R-:W-:Y:S02]  /*154b0*/  IABS R0, R219 ;  /* 0x000000db00007213 */ /* 0x000fe40000000000 */
[----:B------:R-:W-:Y:S02]  /*154c0*/  ISETP.GE.AND P5, PT, R16, R238, PT ;  /* 0x000000ee1000720c */ /* 0x000fe40003fa6270 */
[----:B------:R-:W-:Y:S02]  /*154d0*/  I2FP.F32.S32 R0, R0 ;  /* 0x0000000000007245 */ /* 0x000fe40000201400 */
[----:B------:R-:W-:Y:S02]  /*154e0*/  FSEL R2, R2, -INF , !P2 ;  /* 0xff80000002027808 */ /* 0x000fe40005000000 */
[----:B------:R-:W-:-:S02]  /*154f0*/  ISETP.GE.AND P2, PT, R15, R238, PT ;  /* 0x000000ee0f00720c */ /* 0x000fc40003f46270 */
[----:B------:R-:W-:Y:S01]  /*15500*/  FSEL R231, R2, -INF , !P5 ;  /* 0xff80000002e77808 */ /* 0x000fe20006800000 */
[----:B------:R-:W-:Y:S01]  /*15510*/  FFMA.FTZ R2, R0, -UR6, R249 ;  /* 0x8000000600027c23 */ /* 0x000fe200080100f9 */
[----:B------:R-:W-:Y:S02]  /*15520*/  ISETP.GT.AND P5, PT, R3, R15, PT ;  /* 0x0000000f0300720c */ /* 0x000fe40003fa4270 */
[----:B------:R-:W-:Y:S02]  /*15530*/  IABS R0, R220 ;  /* 0x000000dc00007213 */ /* 0x000fe40000000000 */
[----:B------:R-:W-:Y:S02]  /*15540*/  FSEL R2, R2, -INF , !P5 ;  /* 0xff80000002027808 */ /* 0x000fe40006800000 */
[----:B------:R-:W-:Y:S02]  /*15550*/  FSEL R17, R29, -INF , !P0 ;  /* 0xff8000001d117808 */ /* 0x000fe40004000000 */
[----:B------:R-:W-:-:S02]  /*15560*/  FSEL R225, R2, -INF , !P2 ;  /* 0xff80000002e17808 */ /* 0x000fc40005000000 */
[----:B------:R-:W-:Y:S02]  /*15570*/  I2FP.F32.S32 R2, R0 ;  /* 0x0000000000027245 */ /* 0x000fe40000201400 */
[----:B------:R-:W-:Y:S02]  /*15580*/  ISETP.GE.AND P0, PT, R16, R236, PT ;  /* 0x000000ec1000720c */ /* 0x000fe40003f06270 */
[----:B------:R-:W-:Y:S01]  /*15590*/  ISETP.GT.AND P2, PT, R3, R14, PT ;  /* 0x0000000e0300720c */ /* 0x000fe20003f44270 */
[----:B------:R-:W-:Y:S01]  /*155a0*/  FFMA.FTZ R2, R2, -UR6, R250 ;  /* 0x8000000602027c23 */ /* 0x000fe200080100fa */
[----:B------:R-:W-:Y:S02]  /*155b0*/  IABS R0, R221 ;  /* 0x000000dd00007213 */ /* 0x000fe40000000000 */
[----:B------:R-:W-:Y:S02]  /*155c0*/  ISETP.GE.AND P6, PT, R16, R235, PT ;  /* 0x000000eb1000720c */ /* 0x000fe40003fc6270 */
[----:B------:R-:W-:-:S02]  /*155d0*/  FSEL R61, R41, -INF , !P0 ;  /* 0xff800000293d7808 */ /* 0x000fc40004000000 */
[----:B------:R-:W-:Y:S02]  /*155e0*/  ISETP.GE.AND P0, PT, R15, R236, PT ;  /* 0x000000ec0f00720c */ /* 0x000fe40003f06270 */
[----:B------:R-:W-:Y:S02]  /*155f0*/  ISETP.GE.AND P5, PT, R14, R238, PT ;  /* 0x000000ee0e00720c */ /* 0x000fe40003fa6270 */
[----:B------:R-:W-:Y:S02]  /*15600*/  I2FP.F32.S32 R0, R0 ;  /* 0x0000000000007245 */ /* 0x000fe40000201400 */
[----:B------:R-:W-:Y:S02]  /*15610*/  FSEL R2, R2, -INF , !P2 ;  /* 0xff80000002027808 */ /* 0x000fe40005000000 */
[----:B------:R-:W-:Y:S02]  /*15620*/  FSEL R64, R51, -INF , !P6 ;  /* 0xff80000033407808 */ /* 0x000fe40007000000 */
[----:B------:R-:W-:-:S02]  /*15630*/  ISETP.NE.AND P4, PT, R65, RZ, PT ;  /* 0x000000ff4100720c */ /* 0x000fc40003f85270 */
[----:B------:R-:W-:Y:S02]  /*15640*/  FSEL R51, R28, -INF , !P0 ;  /* 0xff8000001c337808 */ /* 0x000fe40004000000 */
[----:B------:R-:W-:Y:S02]  /*15650*/  ISETP.GE.AND P0, PT, R14, R236, PT ;  /* 0x000000ec0e00720c */ /* 0x000fe40003f06270 */
[----:B------:R-:W-:Y:S01]  /*15660*/  FSEL R65, R2, -INF , !P5 ;  /* 0xff80000002417808 */ /* 0x000fe20006800000 */
[----:B------:R-:W-:Y:S01]  /*15670*/  FFMA.FTZ R2, R0, -UR6, R252 ;  /* 0x8000000600027c23 */ /* 0x000fe200080100fc */
[----:B------:R-:W-:Y:S02]  /*15680*/  ISETP.GT.AND P5, PT, R3, R13, PT ;  /* 0x0000000d0300720c */ /* 0x000fe40003fa4270 */
[----:B------:R-:W-:Y:S02]  /*15690*/  FSEL R41, R44, -INF , !P0 ;  /* 0xff8000002c297808 */ /* 0x000fe40004000000 */
[----:B------:R-:W-:-:S02]  /*156a0*/  FSEL R24, R132, -INF , !P1 ;  /* 0xff80000084187808 */ /* 0x000fc40004800000 */
[C---:B------:R-:W-:Y:S02]  /*156b0*/  ISETP.GE.AND P0, PT, R13.reuse, R236, PT ;  /* 0x000000ec0d00720c */ /* 0x040fe40003f06270 */
[----:B------:R-:W-:Y:S02]  /*156c0*/  ISETP.GE.AND P1, PT, R16, R237, PT ;  /* 0x000000ed1000720c */ /* 0x000fe40003f26270 */
[----:B------:R-:W-:Y:S02]  /*156d0*/  ISETP.GE.AND P2, PT, R13, R238, PT ;  /* 0x000000ee0d00720c */ /* 0x000fe40003f46270 */
[----:B------:R-:W-:Y:S02]  /*156e0*/  FSEL R2, R2, -INF , !P5 ;  /* 0xff80000002027808 */ /* 0x000fe40006800000 */
[----:B------:R-:W-:Y:S02]  /*156f0*/  IABS R0, R222 ;  /* 0x000000de00007213 */ /* 0x000fe40000000000 */
[----:B------:R-:W-:-:S02]  /*15700*/  FSEL R21, R40, -INF , !P3 ;  /* 0xff80000028157808 */ /* 0x000fc40005800000 */
[----:B------:R-:W-:Y:S02]  /*15710*/  ISETP.NE.AND P3, PT, R62, RZ, PT ;  /* 0x000000ff3e00720c */ /* 0x000fe40003f65270 */
[----:B------:R-:W-:Y:S02]  /*15720*/  FSEL R37, R43, -INF , !P0 ;  /* 0xff8000002b257808 */ /* 0x000fe40004000000 */
[----:B------:R-:W-:Y:S02]  /*15730*/  FSEL R62, R135, -INF , !P1 ;  /* 0xff800000873e7808 */ /* 0x000fe40004800000 */
[----:B------:R-:W-:Y:S02]  /*15740*/  FSEL R43, R2, -INF , !P2 ;  /* 0xff800000022b7808 */ /* 0x000fe40005000000 */
[C---:B------:R-:W-:Y:S02]  /*15750*/  ISETP.GE.AND P1, PT, R15.reuse, R237, PT ;  /* 0x000000ed0f00720c */ /* 0x040fe40003f26270 */
[----:B------:R-:W-:-:S02]  /*15760*/  ISETP.GE.AND P6, PT, R15, R235, PT ;  /* 0x000000eb0f00720c */ /* 0x000fc40003fc6270 */
[----:B------:R-:W-:Y:S02]  /*15770*/  I2FP.F32.S32 R2, R0 ;  /* 0x0000000000027245 */ /* 0x000fe40000201400 */
[----:B------:R-:W-:Y:S02]  /*15780*/  FSEL R52, R134, -INF , !P1 ;  /* 0xff80000086347808 */ /* 0x000fe40004800000 */
[----:B------:R-:W-:Y:S01]  /*15790*/  FSEL R54, R54, -INF , !P6 ;  /* 0xff80000036367808 */ /* 0x000fe20007000000 */
[----:B------:R-:W-:Y:S01]  /*157a0*/  FFMA.FTZ R2, R2, -UR6, R224 ;  /* 0x8000000602027c23 */ /* 0x000fe200080100e0 */
[C---:B------:R-:W-:Y:S02]  /*157b0*/  ISETP.GE.AND P1, PT, R14.reuse, R237, PT ;  /* 0x000000ed0e00720c */ /* 0x040fe40003f26270 */
[----:B------:R-:W-:Y:S02]  /*157c0*/  ISETP.GE.AND P6, PT, R14, R235, PT ;  /* 0x000000eb0e00720c */ /* 0x000fe40003fc6270 */
[----:B------:R-:W-:-:S02]  /*157d0*/  ISETP.GT.AND P2, PT, R3, R12, PT ;  /* 0x0000000c0300720c */ /* 0x000fc40003f44270 */
[----:B------:R-:W-:Y:S02]  /*157e0*/  IABS R0, R223 ;  /* 0x000000df00007213 */ /* 0x000fe40000000000 */
[----:B------:R-:W-:Y:S02]  /*157f0*/  FSEL R44, R138, -INF , !P1 ;  /* 0xff8000008a2c7808 */ /* 0x000fe40004800000 */
[----:B------:R-:W-:Y:S02]  /*15800*/  FSEL R47, R56, -INF , !P6 ;  /* 0xff800000382f7808 */ /* 0x000fe40007000000 */
[C---:B------:R-:W-:Y:S02]  /*15810*/  ISETP.GE.AND P1, PT, R13.reuse, R237, PT ;  /* 0x000000ed0d00720c */ /* 0x040fe40003f26270 */
[----:B------:R-:W-:Y:S02]  /*15820*/  ISETP.GE.AND P6, PT, R13, R235, PT ;  /* 0x000000eb0d00720c */ /* 0x000fe40003fc6270 */
[----:B------:R-:W-:-:S02]  /*15830*/  ISETP.GE.AND P5, PT, R12, R238, PT ;  /* 0x000000ee0c00720c */ /* 0x000fc40003fa6270 */
[----:B------:R-:W-:Y:S02]  /*15840*/  I2FP.F32.S32 R0, R0 ;  /* 0x0000000000007245 */ /* 0x000fe40000201400 */
[----:B------:R-:W-:Y:S02]  /*15850*/  FSEL R2, R2, -INF , !P2 ;  /* 0xff80000002027808 */ /* 0x000fe40005000000 */
[----:B------:R-:W-:Y:S02]  /*15860*/  FSEL R40, R137, -INF , !P1 ;  /* 0xff80000089287808 */ /* 0x000fe40004800000 */
[----:B------:R-:W-:Y:S02]  /*15870*/  FSEL R42, R57, -INF , !P6 ;  /* 0xff800000392a7808 */ /* 0x000fe40007000000 */
[----:B------:R-:W-:Y:S01]  /*15880*/  FSEL R28, R2, -INF , !P5 ;  /* 0xff800000021c7808 */ /* 0x000fe20006800000 */
[----:B------:R-:W-:Y:S01]  /*15890*/  FFMA.FTZ R2, R0, -UR6, R227 ;  /* 0x8000000600027c23 */ /* 0x000fe200080100e3 */
[----:B------:R-:W-:-:S02]  /*158a0*/  ISETP.GE.AND P0, PT, R12, R236, PT ;  /* 0x000000ec0c00720c */ /* 0x000fc40003f06270 */
[C---:B------:R-:W-:Y:S02]  /*158b0*/  ISETP.GE.AND P1, PT, R12.reuse, R237, PT ;  /* 0x000000ed0c00720c */ /* 0x040fe40003f26270 */
[----:B------:R-:W-:Y:S02]  /*158c0*/  ISETP.GE.AND P6, PT, R12, R235, PT ;  /* 0x000000eb0c00720c */ /* 0x000fe40003fc6270 */
[----:B------:R-:W-:Y:S02]  /*158d0*/  IABS R0, R226 ;  /* 0x000000e200007213 */ /* 0x000fe40000000000 */
[----:B------:R-:W-:Y:S02]  /*158e0*/  FSEL R13, R45, -INF , !P0 ;  /* 0xff8000002d0d7808 */ /* 0x000fe40004000000 */
[----:B------:R-:W-:Y:S02]  /*158f0*/  FSEL R29, R140, -INF , !P1 ;  /* 0xff8000008c1d7808 */ /* 0x000fe40004800000 */
[----:B------:R-:W-:-:S02]  /*15900*/  FSEL R16, R60, -INF , !P6 ;  /* 0xff8000003c107808 */ /* 0x000fc40007000000 */
[C---:B------:R-:W-:Y:S02]  /*15910*/  ISETP.GE.AND P0, PT, R11.reuse, R236, PT ;  /* 0x000000ec0b00720c */ /* 0x040fe40003f06270 */
[C---:B------:R-:W-:Y:S02]  /*15920*/  ISETP.GE.AND P1, PT, R11.reuse, R237, PT ;  /* 0x000000ed0b00720c */ /* 0x040fe40003f26270 */
[C---:B------:R-:W-:Y:S02]  /*15930*/  ISETP.GE.AND P6, PT, R11.reuse, R235, PT ;  /* 0x000000eb0b00720c */ /* 0x040fe40003fc6270 */
[----:B------:R-:W-:Y:S02]  /*15940*/  ISETP.GE.AND P2, PT, R11, R238, PT ;  /* 0x000000ee0b00720c */ /* 0x000fe40003f46270 */
[----:B------:R-:W-:Y:S01]  /*15950*/  ISETP.GT.AND P5, PT, R3, R11, PT ;  /* 0x0000000b0300720c */ /* 0x000fe20003fa4270 */
[----:B------:R-:W-:Y:S01]  /*15960*/  IMAD.MOV.U32 R11, RZ, RZ, R0 ;  /* 0x000000ffff0b7224 */ /* 0x000fe200078e0000 */
[----:B------:R-:W-:-:S02]  /*15970*/  FSEL R31, R46, -INF , !P0 ;  /* 0xff8000002e1f7808 */ /* 0x000fc40004000000 */
[----:B------:R-:W-:Y:S02]  /*15980*/  FSEL R0, R2, -INF , !P5 ;  /* 0xff80000002007808 */ /* 0x000fe40006800000 */
[----:B------:R-:W-:Y:S01]  /*15990*/  I2FP.F32.S32 R11, R11 ;  /* 0x0000000b000b7245 */ /* 0x000fe20000201400 */
[----:B------:R-:W-:Y:S01]  /*159a0*/  STL [R1+0x8], R31 ;  /* 0x0000081f01007387 */ /* 0x000fe20000100800 */
[----:B------:R-:W-:Y:S02]  /*159b0*/  FSEL R232, R0, -INF , !P2 ;  /* 0xff80000000e87808 */ /* 0x000fe40005000000 */
[----:B------:R-:W-:Y:S01]  /*159c0*/  ISETP.GE.AND P0, PT, R10, R236, PT ;  /* 0x000000ec0a00720c */ /* 0x000fe20003f06270 */
[----:B------:R-:W-:Y:S01]  /*159d0*/  FFMA.FTZ R0, R11, -UR6, R228 ;  /* 0x800000060b007c23 */ /* 0x000fe200080100e4 */
[----:B------:R-:W-:Y:S02]  /*159e0*/  ISETP.GT.AND P2, PT, R3, R10, PT ;  /* 0x0000000a0300720c */ /* 0x000fe40003f44270 */
[----:B------:R-:W-:-:S02]  /*159f0*/  FSEL R14, R141, -INF , !P1 ;  /* 0xff8000008d0e7808 */ /* 0x000fc40004800000 */
[----:B------:R-:W-:Y:S02]  /*15a00*/  ISETP.GE.AND P1, PT, R10, R237, PT ;  /* 0x000000ed0a00720c */ /* 0x000fe40003f26270 */
[----:B------:R-:W-:Y:S02]  /*15a10*/  FSEL R138, R48, -INF , !P0 ;  /* 0xff800000308a7808 */ /* 0x000fe40004000000 */
[----:B------:R-:W-:Y:S02]  /*15a20*/  ISETP.GE.AND P5, PT, R10, R238, PT ;  /* 0x000000ee0a00720c */ /* 0x000fe40003fa6270 */
[----:B------:R-:W-:Y:S02]  /*15a30*/  ISETP.GE.AND P0, PT, R9, R236, PT ;  /* 0x000000ec0900720c */ /* 0x000fe40003f06270 */
[----:B------:R-:W-:Y:S02]  /*15a40*/  FSEL R0, R0, -INF , !P2 ;  /* 0xff80000000007808 */ /* 0x000fe40005000000 */
[----:B------:R-:W-:-:S02]  /*15a50*/  FSEL R252, R63, -INF , !P6 ;  /* 0xff8000003ffc7808 */ /* 0x000fc40007000000 */
[----:B------:R-:W-:Y:S02]  /*15a60*/  ISETP.GE.AND P6, PT, R10, R235, PT ;  /* 0x000000eb0a00720c */ /* 0x000fe40003fc6270 */
[----:B------:R-:W-:Y:S02]  /*15a70*/  FSEL R15, R143, -INF , !P1 ;  /* 0xff8000008f0f7808 */ /* 0x000fe40004800000 */
[----:B------:R-:W-:Y:S02]  /*15a80*/  IABS R2, R230 ;  /* 0x000000e600027213 */ /* 0x000fe40000000000 */
[----:B------:R-:W-:Y:S02]  /*15a90*/  ISETP.GE.AND P1, PT, R9, R237, PT ;  /* 0x000000ed0900720c */ /* 0x000fe40003f26270 */
[----:B------:R-:W-:Y:S02]  /*15aa0*/  FSEL R227, R0, -INF , !P5 ;  /* 0xff80000000e37808 */ /* 0x000fe40006800000 */
[----:B------:R-:W-:-:S02]  /*15ab0*/  FSEL R132, R50, -INF , !P0 ;  /* 0xff80000032847808 */ /* 0x000fc40004000000 */
[----:B------:R-:W-:Y:S02]  /*15ac0*/  IABS R0, R239 ;  /* 0x000000ef00007213 */ /* 0x000fe40000000000 */
[----:B------:R-:W-:Y:S02]  /*15ad0*/  ISETP.GE.AND P0, PT, R8, R236, PT ;  /* 0x000000ec0800720c */ /* 0x000fe40003f06270 */
[----:B------:R-:W-:Y:S02]  /*15ae0*/  FSEL R48, R67, -INF , !P6 ;  /* 0xff80000043307808 */ /* 0x000fe40007000000 */
[----:B------:R-:W-:Y:S02]  /*15af0*/  I2FP.F32.S32 R2, R2 ;  /* 0x0000000200027245 */ /* 0x000fe40000201400 */
[C---:B------:R-:W-:Y:S02]  /*15b00*/  ISETP.GE.AND P6, PT, R9.reuse, R235, PT ;  /* 0x000000eb0900720c */ /* 0x040fe40003fc6270 */
[----:B------:R-:W-:Y:S01]  /*15b10*/  ISETP.GE.AND P2, PT, R9, R238, PT ;  /* 0x000000ee0900720c */ /* 0x000fe20003f46270 */
[----:B------:R-:W-:Y:S01]  /*15b20*/  FFMA.FTZ R2, R2, -UR6, R234 ;  /* 0x8000000602027c23 */ /* 0x000fe200080100ea */
[----:B------:R-:W-:Y:S01]  /*15b30*/  ISETP.GT.AND P5, PT, R3, R9, PT ;  /* 0x000000090300720c */ /* 0x000fe20003fa4270 */
[----:B------:R-:W-:Y:S01]  /*15b40*/  IMAD.MOV.U32 R234, RZ, RZ, R229 ;  /* 0x000000ffffea7224 */ /* 0x000fe200078e00e5 */
[----:B------:R-:W-:Y:S01]  /*15b50*/  FSEL R45, R208, -INF , !P1 ;  /* 0xff800000d02d7808 */ /* 0x000fe20004800000 */
[----:B------:R-:W2:Y:S01]  /*15b60*/  LDL.LU R229, [R1+0x64] ;  /* 0x0000640001e57983 */ /* 0x000ea20000300800 */
[----:B------:R-:W-:-:S02]  /*15b70*/  ISETP.GE.AND P1, PT, R8, R237, PT ;  /* 0x000000ed0800720c */ /* 0x000fc40003f26270 */
[----:B------:R-:W-:Y:S01]  /*15b80*/  I2FP.F32.S32 R9, R0 ;  /* 0x0000000000097245 */ /* 0x000fe20000201400 */
[----:B------:R-:W3:Y:S01]  /*15b90*/  LDL.LU R249, [R1+0x60] ;  /* 0x0000600001f97983 */ /* 0x000ee20000300800 */
[----:B------:R-:W-:Y:S02]  /*15ba0*/  FSEL R36, R53, -INF , !P0 ;  /* 0xff80000035247808 */ /* 0x000fe40004000000 */
[----:B------:R-:W-:Y:S01]  /*15bb0*/  IABS R0, R241 ;  /* 0x000000f100007213 */ /* 0x000fe20000000000 */
[----:B------:R-:W4:Y:S01]  /*15bc0*/  LDL.LU R250, [R1+0x6c] ;  /* 0x00006c0001fa7983 */ /* 0x000f220000300800 */
[----:B------:R-:W-:Y:S02]  /*15bd0*/  ISETP.GE.AND P0, PT, R7, R236, PT ;  /* 0x000000ec0700720c */ /* 0x000fe40003f06270 */
[----:B------:R-:W-:Y:S02]  /*15be0*/  FSEL R10, R210, -INF , !P1 ;  /* 0xff800000d20a7808 */ /* 0x000fe40004800000 */
[----:B------:R-:W-:-:S02]  /*15bf0*/  I2FP.F32.S32 R0, R0 ;  /* 0x0000000000007245 */ /* 0x000fc40000201400 */
[----:B------:R-:W-:Y:S01]  /*15c00*/  FSEL R30, R49, -INF , !P0 ;  /* 0xff800000311e7808 */ /* 0x000fe20004000000 */
[----:B------:R-:W-:Y:S01]  /*15c10*/  STL [R1+0x84], R10 ;  /* 0x0000840a01007387 */ /* 0x000fe20000100800 */
[----:B------:R-:W-:Y:S01]  /*15c20*/  MOV R60, R13 ;  /* 0x0000000d003c7202 */ /* 0x000fe20000000f00 */
[----:B------:R-:W-:Y:S02]  /*15c30*/  FFMA.FTZ R0, R0, -UR6, R234 ;  /* 0x8000000600007c23 */ /* 0x000fe400080100ea */
[----:B------:R-:W-:Y:S04]  /*15c40*/  STL [R1+0x80], R30 ;  /* 0x0000801e01007387 */ /* 0x000fe80000100800 */
[----:B------:R-:W2:Y:S01]  /*15c50*/  LDL.LU R234, [R1+0x58] ;  /* 0x0000580001ea7983 */ /* 0x000ea20000300800 */
[----:B------:R-:W-:Y:S01]  /*15c60*/  ISETP.GE.AND P1, PT, R7, R237, PT ;  /* 0x000000ed0700720c */ /* 0x000fe20003f26270 */
[----:B------:R-:W-:Y:S01]  /*15c70*/  IMAD.MOV.U32 R53, RZ, RZ, R29 ;  /* 0x000000ffff357224 */ /* 0x000fe200078e001d */
[----:B------:R-:W-:-:S02]  /*15c80*/  FSEL R133, R133, -INF , !P6 ;  /* 0xff80000085857808 */ /* 0x000fc40007000000 */
[----:B------:R-:W-:Y:S02]  /*15c90*/  ISETP.GE.AND P6, PT, R8, R235, PT ;  /* 0x000000eb0800720c */ /* 0x000fe40003fc6270 */
[----:B------:R-:W-:Y:S02]  /*15ca0*/  FSEL R2, R2, -INF , !P5 ;  /* 0xff80000002027808 */ /* 0x000fe40006800000 */
[----:B------:R-:W-:Y:S02]  /*15cb0*/  FSEL R29, R209, -INF , !P1 ;  /* 0xff800000d11d7808 */ /* 0x000fe40004800000 */
[----:B------:R-:W-:Y:S02]  /*15cc0*/  ISETP.GT.AND P0, PT, R3, R7, PT ;  /* 0x000000070300720c */ /* 0x000fe40003f04270 */
[----:B------:R-:W-:Y:S01]  /*15cd0*/  FSEL R141, R136, -INF , !P6 ;  /* 0xff800000888d7808 */ /* 0x000fe20007000000 */
[----:B------:R-:W-:Y:S01]  /*15ce0*/  STL [R1+0x7c], R29 ;  /* 0x00007c1d01007387 */ /* 0x000fe20000100800 */
[----:B------:R-:W-:Y:S01]  /*15cf0*/  FSEL R13, R2, -INF , !P2 ;  /* 0xff800000020d7808 */ /* 0x000fe20005000000 */
[----:B------:R-:W-:Y:S01]  /*15d00*/  FFMA.FTZ R2, R9, -UR6, R233 ;  /* 0x8000000609027c23 */ /* 0x000fe200080100e9 */
[----:B------:R-:W-:Y:S01]  /*15d10*/  ISETP.GE.AND P6, PT, R7, R235, PT ;  /* 0x000000eb0700720c */ /* 0x000fe20003fc6270 */
[----:B------:R-:W4:Y:S01]  /*15d20*/  LDL.LU R228, [R1+0x68] ;  /* 0x0000680001e47983 */ /* 0x000f220000300800 */
[----:B------:R-:W-:-:S02]  /*15d30*/  FSEL R11, R0, -INF , !P0 ;  /* 0xff800000000b7808 */ /* 0x000fc40004000000 */
[----:B------:R-:W-:Y:S02]  /*15d40*/  ISETP.GT.AND P2, PT, R3, R8, PT ;  /* 0x000000080300720c */ /* 0x000fe40003f44270 */
[C---:B------:R-:W-:Y:S02]  /*15d50*/  ISETP.GE.AND P0, PT, R6.reuse, R235, PT ;  /* 0x000000eb0600720c */ /* 0x040fe40003f06270 */
[----:B------:R-:W-:Y:S02]  /*15d60*/  IABS R0, R246 ;  /* 0x000000f600007213 */ /* 0x000fe40000000000 */
[C---:B------:R-:W-:Y:S02]  /*15d70*/  ISETP.GE.AND P1, PT, R6.reuse, R236, PT ;  /* 0x000000ec0600720c */ /* 0x040fe40003f26270 */
[----:B------:R-:W-:Y:S02]  /*15d80*/  FSEL R140, R139, -INF , !P6 ;  /* 0xff8000008b8c7808 */ /* 0x000fe40007000000 */
[----:B------:R-:W-:-:S02]  /*15d90*/  ISETP.GE.AND P6, PT, R6, R237, PT ;  /* 0x000000ed0600720c */ /* 0x000fc40003fc6270 */
[-C--:B------:R-:W-:Y:S02]  /*15da0*/  ISETP.GE.AND P5, PT, R8, R238.reuse, PT ;  /* 0x000000ee0800720c */ /* 0x080fe40003fa6270 */
[----:B------:R-:W-:Y:S02]  /*15db0*/  FSEL R12, R2, -INF , !P2 ;  /* 0xff800000020c7808 */ /* 0x000fe40005000000 */
[----:B------:R-:W-:Y:S01]  /*15dc0*/  FSEL R143, R142, -INF , !P0 ;  /* 0xff8000008e8f7808 */ /* 0x000fe20004000000 */
[----:B------:R-:W-:Y:S01]  /*15dd0*/  IMAD.MOV.U32 R239, RZ, RZ, R16 ;  /* 0x000000ffffef7224 */ /* 0x000fe200078e0010 */
[----:B------:R-:W-:Y:S02]  /*15de0*/  ISETP.GE.AND P2, PT, R7, R238, PT ;  /* 0x000000ee0700720c */ /* 0x000fe40003f46270 */
[----:B------:R-:W-:Y:S02]  /*15df0*/  MOV R8, R0 ;  /* 0x0000000000087202 */ /* 0x000fe40000000f00 */
[----:B------:R-:W-:-:S02]  /*15e00*/  ISETP.GE.AND P0, PT, R5, R236, PT ;  /* 0x000000ec0500720c */ /* 0x000fc40003f06270 */
[----:B------:R-:W-:Y:S02]  /*15e10*/  FSEL R7, R55, -INF , !P1 ;  /* 0xff80000037077808 */ /* 0x000fe40004800000 */
[----:B------:R-:W-:Y:S02]  /*15e20*/  FSEL R16, R211, -INF , !P6 ;  /* 0xff800000d3107808 */ /* 0x000fe40007000000 */
[----:B------:R-:W-:Y:S02]  /*15e30*/  I2FP.F32.S32 R8, R8 ;  /* 0x0000000800087245 */ /* 0x000fe40000201400 */
[----:B------:R-:W-:Y:S01]  /*15e40*/  FSEL R9, R66, -INF , !P0 ;  /* 0xff80000042097808 */ /* 0x000fe20004000000 */
[----:B------:R1:W-:Y:S04]  /*15e50*/  STL [R1+0x74], R7 ;  /* 0x0000740701007387 */ /* 0x0003e80000100800 */
[----:B------:R-:W-:Y:S04]  /*15e60*/  STL [R1+0x78], R16 ;  /* 0x0000781001007387 */ /* 0x000fe80000100800 */
[----:B------:R-:W-:Y:S04]  /*15e70*/  STL [R1+0xe8], R236 ;  /* 0x0000e8ec01007387 */ /* 0x000fe80000100800 */
[----:B------:R-:W-:Y:S01]  /*15e80*/  STL [R1+0x70], R9 ;  /* 0x0000700901007387 */ /* 0x000fe20000100800 */
[----:B--2---:R-:W-:-:S03]  /*15e90*/  FFMA.FTZ R8, R8, -UR6, R234 ;  /* 0x8000000608087c23 */ /* 0x004fc600080100ea */
[----:B------:R-:W2:Y:S01]  /*15ea0*/  LDL.LU R234, [R1+0x5c] ;  /* 0x00005c0001ea7983 */ /* 0x000ea20000300800 */
[----:B------:R-:W-:-:S04]  /*15eb0*/  FMNMX3.FTZ R2, R229, R18, R4, !PT ;  /* 0x00000012e5027276 */ /* 0x000fc80007810004 */
[----:B------:R-:W-:-:S04]  /*15ec0*/  FMNMX3.FTZ R2, R2, R23, R17, !PT ;  /* 0x0000001702027276 */ /* 0x000fc80007810011 */
[----:B------:R-:W-:-:S04]  /*15ed0*/  FMNMX3.FTZ R2, R2, R61, R51, !PT ;  /* 0x0000003d02027276 */ /* 0x000fc80007810033 */
[----:B------:R-:W-:Y:S02]  /*15ee0*/  FMNMX3.FTZ R2, R2, R41, R37, !PT ;  /* 0x0000002902027276 */ /* 0x000fe40007810025 */
[----:B---3--:R-:W-:Y:S02]  /*15ef0*/  FMNMX3.FTZ R0, R249, R20, R19, !PT ;  /* 0x00000014f9007276 */ /* 0x008fe40007810013 */
[----:B------:R-:W-:Y:S01]  /*15f00*/  FMNMX3.FTZ R2, R2, R60, R31, !PT ;  /* 0x0000003c02027276 */ /* 0x000fe2000781001f */
[----:B------:R-:W-:Y:S01]  /*15f10*/  IMAD.MOV.U32 R55, RZ, RZ, R36 ;  /* 0x000000ffff377224 */ /* 0x000fe200078e0024 */
[----:B------:R-:W-:Y:S02]  /*15f20*/  ISETP.GE.AND P1, PT, R6, R238, PT ;  /* 0x000000ee0600720c */ /* 0x000fe40003f26270 */
[----:B------:R-:W-:Y:S02]  /*15f30*/  ISETP.GT.AND P6, PT, R3, R6, PT ;  /* 0x000000060300720c */ /* 0x000fe40003fc4270 */
[----:B------:R-:W-:-:S02]  /*15f40*/  FMNMX3.FTZ R6, R2, R138, R132, !PT ;  /* 0x0000008a02067276 */ /* 0x000fc40007810084 */
[----:B------:R-:W-:Y:S02]  /*15f50*/  FMNMX3.FTZ R2, R0, R25, R24, !PT ;  /* 0x0000001900027276 */ /* 0x000fe40007810018 */
[----:B------:R-:W-:Y:S02]  /*15f60*/  FMNMX3.FTZ R6, R6, R55, R30, !PT ;  /* 0x0000003706067276 */ /* 0x000fe4000781001e */
[----:B------:R-:W-:Y:S02]  /*15f70*/  FMNMX3.FTZ R2, R2, R62, R52, !PT ;  /* 0x0000003e02027276 */ /* 0x000fe40007810034 */
[----:B------:R-:W-:Y:S02]  /*15f80*/  FMNMX3.FTZ R136, R6, R7, R9, !PT ;  /* 0x0000000706887276 */ /* 0x000fe40007810009 */
[----:B------:R-:W-:Y:S02]  /*15f90*/  FMNMX3.FTZ R6, R2, R44, R40, !PT ;  /* 0x0000002c02067276 */ /* 0x000fe40007810028 */
[----:B----4-:R-:W-:-:S02]  /*15fa0*/  FMNMX3.FTZ R0, R250, R22, R21, !PT ;  /* 0x00000016fa007276 */ /* 0x010fc40007810015 */
[----:B------:R-:W-:Y:S02]  /*15fb0*/  FMNMX3.FTZ R6, R6, R53, R14, !PT ;  /* 0x0000003506067276 */ /* 0x000fe4000781000e */
[----:B------:R-:W-:Y:S02]  /*15fc0*/  ISETP.GE.AND P0, PT, R5, R237, PT ;  /* 0x000000ed0500720c */ /* 0x000fe40003f06270 */
[----:B------:R-:W-:Y:S01]  /*15fd0*/  FMNMX3.FTZ R6, R6, R15, R45, !PT ;  /* 0x0000000f06067276 */ /* 0x000fe2000781002d */
[----:B------:R-:W-:Y:S01]  /*15fe0*/  IMAD.MOV.U32 R226, RZ, RZ, R28 ;  /* 0x000000ffffe27224 */ /* 0x000fe200078e001c */
[----:B------:R-:W-:Y:S02]  /*15ff0*/  FMNMX3.FTZ R0, R0, R27, R26, !PT ;  /* 0x0000001b00007276 */ /* 0x000fe4000781001a */
[----:B------:R-:W-:Y:S02]  /*16000*/  FSEL R28, R212, -INF , !P0 ;  /* 0xff800000d41c7808 */ /* 0x000fe40004000000 */
[----:B------:R-:W-:-:S02]  /*16010*/  FMNMX3.FTZ R6, R6, R10, R29, !PT ;  /* 0x0000000a06067276 */ /* 0x000fc4000781001d */
[----:B------:R-:W-:Y:S02]  /*16020*/  FMNMX3.FTZ R0, R0, R64, R54, !PT ;  /* 0x0000004000007276 */ /* 0x000fe40007810036 */
[----:B-1----:R-:W-:Y:S02]  /*16030*/  IABS R7, R251 ;  /* 0x000000fb00077213 */ /* 0x002fe40000000000 */
[----:B------:R-:W-:Y:S02]  /*16040*/  FMNMX3.FTZ R135, R6, R16, R28, !PT ;  /* 0x0000001006877276 */ /* 0x000fe4000781001c */
[----:B------:R-:W-:Y:S01]  /*16050*/  FMNMX3.FTZ R2, R0, R47, R42, !PT ;  /* 0x0000002f00027276 */ /* 0x000fe2000781002a */
[----:B------:R-:W1:Y:S01]  /*16060*/  SHFL.BFLY PT, R9, R136, 0x2, 0x1f ;  /* 0x0c401f0088097f89 */ /* 0x000e6200000e0000 */
[----:B------:R-:W-:Y:S02]  /*16070*/  I2FP.F32.S32 R10, R7 ;  /* 0x00000007000a7245 */ /* 0x000fe40000201400 */
[----:B------:R-:W-:Y:S01]  /*16080*/  FMNMX3.FTZ R2, R2, R239, R252, !PT ;  /* 0x000000ef02027276 */ /* 0x000fe200078100fc */
[----:B------:R-:W3:Y:S01]  /*16090*/  SHFL.BFLY PT, R7, R135, 0x2, 0x1f ;  /* 0x0c401f0087077f89 */ /* 0x000ee200000e0000 */
[----:B------:R-:W-:-:S02]  /*160a0*/  ISETP.GE.AND P0, PT, R5, R235, PT ;  /* 0x000000eb0500720c */ /* 0x000fc40003f06270 */
[----:B------:R-:W-:Y:S02]  /*160b0*/  FMNMX3.FTZ R2, R2, R48, R133, !PT ;  /* 0x0000003002027276 */ /* 0x000fe40007810085 */
[----:B------:R-:W-:Y:S02]  /*160c0*/  FSEL R142, R213, -INF , !P0 ;  /* 0xff800000d58e7808 */ /* 0x000fe40004000000 */
[----:B------:R-:W-:Y:S02]  /*160d0*/  FMNMX3.FTZ R2, R2, R141, R140, !PT ;  /* 0x0000008d02027276 */ /* 0x000fe4000781008c */
[----:B------:R-:W-:Y:S02]  /*160e0*/  FMNMX3.FTZ R0, R228, R32, R33, !PT ;  /* 0x00000020e4007276 */ /* 0x000fe40007810021 */
[----:B------:R-:W-:Y:S02]  /*160f0*/  FMNMX3.FTZ R2, R2, R143, R142, !PT ;  /* 0x0000008f02027276 */ /* 0x000fe4000781008e */
[----:B------:R-:W-:-:S03]  /*16100*/  FMNMX3.FTZ R0, R0, R34, R35, !PT ;  /* 0x0000002200007276 */ /* 0x000fc60007810023 */
[----:B------:R-:W4:Y:S01]  /*16110*/  SHFL.BFLY PT, R6, R2, 0x2, 0x1f ;  /* 0x0c401f0002067f89 */ /* 0x000f2200000e0000 */
[----:B------:R-:W-:Y:S02]  /*16120*/  FMNMX3.FTZ R0, R0, R231, R225, !PT ;  /* 0x000000e700007276 */ /* 0x000fe400078100e1 */
[----:B-1----:R-:W-:Y:S02]  /*16130*/  FMNMX.FTZ R136, R136, R9, !PT ;  /* 0x0000000988887209 */ /* 0x002fe40007810000 */
[----:B------:R-:W-:Y:S02]  /*16140*/  FMNMX3.FTZ R0, R0, R65, R43, !PT ;  /* 0x0000004100007276 */ /* 0x000fe4000781002b */
[----:B---3--:R-:W-:Y:S02]  /*16150*/  FMNMX.FTZ R135, R135, R7, !PT ;  /* 0x0000000787877209 */ /* 0x008fe40007810000 */
[----:B------:R-:W-:Y:S02]  /*16160*/  FSEL R8, R8, -INF , !P6 ;  /* 0xff80000008087808 */ /* 0x000fe40007000000 */
[----:B------:R-:W-:-:S02]  /*16170*/  ISETP.GT.AND P0, PT, R3, R5, PT ;  /* 0x000000050300720c */ /* 0x000fc40003f04270 */
[----:B------:R-:W-:Y:S01]  /*16180*/  ISETP.GE.AND P6, PT, R5, R238, PT ;  /* 0x000000ee0500720c */ /* 0x000fe20003fc6270 */
[----:B------:R-:W-:Y:S01]  /*16190*/  STL [R1+0xec], R237 ;  /* 0x0000eced01007387 */ /* 0x000fe20000100800 */
[----:B------:R-:W-:-:S03]  /*161a0*/  FMNMX3.FTZ R0, R0, R226, R232, !PT ;  /* 0x000000e200007276 */ /* 0x000fc600078100e8 */
[----:B------:R-:W1:Y:S04]  /*161b0*/  SHFL.BFLY PT, R5, R136, 0x1, 0x1f ;  /* 0x0c201f0088057f89 */ /* 0x000e6800000e0000 */
[----:B------:R-:W3:Y:S01]  /*161c0*/  SHFL.BFLY PT, R7, R135, 0x1, 0x1f ;  /* 0x0c201f0087077f89 */ /* 0x000ee200000e0000 */
[----:B------:R-:W-:-:S03]  /*161d0*/  FSEL R63, R12, -INF , !P5 ;  /* 0xff8000000c3f7808 */ /* 0x000fc60006800000 */
[----:B------:R-:W-:Y:S01]  /*161e0*/  STL [R1+0xf0], R235 ;  /* 0x0000f0eb01007387 */ /* 0x000fe20000100800 */
[----:B------:R-:W-:-:S03]  /*161f0*/  FMNMX3.FTZ R0, R0, R227, R13, !PT ;  /* 0x000000e300007276 */ /* 0x000fc6000781000d */
[----:B------:R-:W-:Y:S04]  /*16200*/  STL [R1+0x58], R28 ;  /* 0x0000581c01007387 */ /* 0x000fe80000100800 */
[----:B------:R1:W-:Y:S01]  /*16210*/  STL [R1+0x100], R133 ;  /* 0x0001008501007387 */ /* 0x0003e20000100800 */
[----:B------:R-:W-:Y:S02]  /*16220*/  FSEL R66, R8, -INF , !P1 ;  /* 0xff80000008427808 */ /* 0x000fe40004800000 */
[----:B----4-:R-:W-:Y:S01]  /*16230*/  FMNMX.FTZ R2, R2, R6, !PT ;  /* 0x0000000602027209 */ /* 0x010fe20007810000 */
[----:B------:R-:W4:Y:S04]  /*16240*/  LDL.LU R224, [R1+0x88] ;  /* 0x0000880001e07983 */ /* 0x000f280000300800 */
[----:B------:R-:W3:Y:S01]  /*16250*/  SHFL.BFLY PT, R137, R2, 0x1, 0x1f ;  /* 0x0c201f0002897f89 */ /* 0x000ee200000e0000 */
[----:B-1----:R-:W-:-:S04]  /*16260*/  FSEL R133, R11, -INF , !P2 ;  /* 0xff8000000b857808 */ /* 0x002fc80005000000 */
[----:B------:R-:W-:Y:S02]  /*16270*/  FMNMX3.FTZ R0, R0, R63, R133, !PT ;  /* 0x0000003f00007276 */ /* 0x000fe40007810085 */
[----:B------:R-:W-:Y:S02]  /*16280*/  FMNMX.FTZ R136, R136, R5, !PT ;  /* 0x0000000588887209 */ /* 0x000fe40007810000 */
[----:B---3--:R-:W-:Y:S02]  /*16290*/  FMNMX.FTZ R135, R135, R7, !PT ;  /* 0x0000000787877209 */ /* 0x008fe40007810000 */
[C---:B------:R-:W-:Y:S01]  /*162a0*/  FSETP.NEU.FTZ.AND P5, PT, R136.reuse, -INF , PT ;  /* 0xff8000008800780b */ /* 0x040fe20003fbd000 */
[----:B------:R-:W-:Y:S01]  /*162b0*/  FMUL.FTZ R31, R136, UR7 ;  /* 0x00000007881f7c20 */ /* 0x000fe20008410000 */
[C---:B------:R-:W-:Y:S01]  /*162c0*/  FSETP.NEU.FTZ.AND P2, PT, R135.reuse, -INF , PT ;  /* 0xff8000008700780b */ /* 0x040fe20003f5d000 */
[----:B------:R-:W-:-:S03]  /*162d0*/  FMUL.FTZ R30, R135, UR7 ;  /* 0x00000007871e7c20 */ /* 0x000fc60008410000 */
[----:B------:R-:W-:Y:S02]  /*162e0*/  FSEL R31, R31, RZ, P5 ;  /* 0x000000ff1f1f7208 */ /* 0x000fe40002800000 */
[----:B------:R-:W-:-:S03]  /*162f0*/  FSEL R30, R30, RZ, P2 ;  /* 0x000000ff1e1e7208 */ /* 0x000fc60001000000 */
[----:B------:R-:W-:Y:S02]  /*16300*/  FFMA.FTZ R18, R18, UR7, -R31 ;  /* 0x0000000712127c23 */ /* 0x000fe4000801081f */
[----:B------:R-:W-:Y:S01]  /*16310*/  FFMA.FTZ R20, R20, UR7, -R30 ;  /* 0x0000000714147c23 */ /* 0x000fe2000801081e */
[----:B------:R-:W-:-:S03]  /*16320*/  FMNMX.FTZ R137, R2, R137, !PT ;  /* 0x0000008902897209 */ /* 0x000fc60007810000 */
[----:B------:R-:W-:Y:S01]  /*16330*/  MUFU.EX2 R2, R20 ;  /* 0x0000001400027308 */ /* 0x000fe20000000800 */
[----:B------:R-:W-:Y:S01]  /*16340*/  STL [R1+0xf4], R238 ;  /* 0x0000f4ee01007387 */ /* 0x000fe20000100800 */
[----:B------:R-:W-:Y:S01]  /*16350*/  FSEL R5, R135, RZ, P2 ;  /* 0x000000ff87057208 */ /* 0x000fe20001000000 */
[----:B--2---:R-:W-:-:S05]  /*16360*/  FFMA.FTZ R3, R10, -UR6, R234 ;  /* 0x800000060a037c23 */ /* 0x004fca00080100ea */
[----:B------:R-:W-:-:S04]  /*16370*/  FSEL R3, R3, -INF , !P0 ;  /* 0xff80000003037808 */ /* 0x000fc80004000000 */
[----:B------:R-:W-:-:S04]  /*16380*/  FSEL R139, R3, -INF , !P6 ;  /* 0xff800000038b7808 */ /* 0x000fc80007000000 */
[----:B------:R-:W-:-:S05]  /*16390*/  FMNMX3.FTZ R0, R0, R66, R139, !PT ;  /* 0x0000004200007276 */ /* 0x000fca000781008b */
[----:B------:R-:W1:Y:S04]  /*163a0*/  SHFL.BFLY PT, R3, R0, 0x2, 0x1f ;  /* 0x0c401f0000037f89 */ /* 0x000e6800000e0000 */
[----:B------:R-:W-:Y:S01]  /*163b0*/  STL [R1+0x104], R139 ;  /* 0x0001048b01007387 */ /* 0x000fe20000100800 */
[----:B-1----:R-:W-:Y:S02]  /*163c0*/  FMNMX.FTZ R0, R0, R3, !PT ;  /* 0x0000000300007209 */ /* 0x002fe40007810000 */
[----:B------:R-:W1:Y:S02]  /*163d0*/  MUFU.EX2 R3, R18 ;  /* 0x0000001200037308 */ /* 0x000e640000000800 */
[----:B-1----:R1:W-:Y:S04]  /*163e0*/  STL [R1+0xa0], R3 ;  /* 0x0000a00301007387 */ /* 0x0023e80000100800 */
[----:B------:R-:W-:Y:S04]  /*163f0*/  STL [R1+0x8c], R2 ;  /* 0x00008c0201007387 */ /* 0x000fe80000100800 */
[----:B------:R2:W-:Y:S01]  /*16400*/  STL [R1+0xf8], R136 ;  /* 0x0000f88801007387 */ /* 0x0005e20000100800 */
[----:B-1----:R-:W-:-:S03]  /*16410*/  FSEL R3, R136, RZ, P5 ;  /* 0x000000ff88037208 */ /* 0x002fc60002800000 */
[----:B--2---:R-:W2:Y:S04]  /*16420*/  LDL.LU R136, [R1+0x8c] ;  /* 0x00008c0001887983 */ /* 0x004ea80000300800 */
[----:B------:R1:W-:Y:S04]  /*16430*/  STL [R1+0xfc], R135 ;  /* 0x0000fc8701007387 */ /* 0x0003e80000100800 */
[----:B-1----:R-:W3:Y:S04]  /*16440*/  LDL.LU R135, [R1+0xa0] ;  /* 0x0000a00001877983 */ /* 0x002ee80000300800 */
[----:B------:R-:W1:Y:S01]  /*16450*/  SHFL.BFLY PT, R134, R0, 0x1, 0x1f ;  /* 0x0c201f0000867f89 */ /* 0x000e6200000e0000 */
[C---:B------:R-:W-:Y:S01]  /*16460*/  FMUL.FTZ R28, R137.reuse, UR7 ;  /* 0x00000007891c7c20 */ /* 0x040fe20008410000 */
[----:B------:R-:W-:Y:S01]  /*16470*/  FSETP.NEU.FTZ.AND P1, PT, R137, -INF , PT ;  /* 0xff8000008900780b */ /* 0x000fe20003f3d000 */
[----:B------:R-:W-:Y:S01]  /*16480*/  FFMA.FTZ R17, R17, UR7, -R31 ;  /* 0x0000000711117c23 */ /* 0x000fe2000801081f */
[----:B------:R-:W-:Y:S01]  /*16490*/  FFMA.FTZ R19, R19, UR7, -R30 ;  /* 0x0000000713137c23 */ /* 0x000fe2000801081e */
[----:B----4-:R-:W-:-:S02]  /*164a0*/  LEA R224, R224, UR5, 0x1 ;  /* 0x00000005e0e07c11 */ /* 0x010fc4000f8e08ff */
[----:B------:R-:W-:Y:S01]  /*164b0*/  FSEL R28, R28, RZ, P1 ;  /* 0x000000ff1c1c7208 */ /* 0x000fe20000800000 */
[----:B------:R-:W-:Y:S04]  /*164c0*/  MUFU.EX2 R46, R17 ;  /* 0x00000011002e7308 */ /* 0x000fe80000000800 */
[----:B------:R4:W-:Y:S01]  /*164d0*/  MUFU.EX2 R234, R19 ;  /* 0x0000001300ea7308 */ /* 0x0009e20000000800 */
[----:B------:R-:W-:Y:S01]  /*164e0*/  FFMA.FTZ R2, R27, UR7, -R28 ;  /* 0x000000071b027c23 */ /* 0x000fe2000801081c */
[----:B-1----:R-:W-:Y:S01]  /*164f0*/  FMNMX.FTZ R134, R0, R134, !PT ;  /* 0x0000008600867209 */ /* 0x002fe20007810000 */
[----:B----4-:R-:W1:Y:S03]  /*16500*/  LDSM.16.MT88.4 R16, [R224+0xc000] ;  /* 0x00c00000e010783b */ /* 0x010e660000004200 */
[C---:B------:R-:W-:Y:S01]  /*16510*/  FSETP.NEU.FTZ.AND P0, PT, R134.reuse, -INF , PT ;  /* 0xff8000008600780b */ /* 0x040fe20003f1d000 */
[----:B------:R-:W-:Y:S01]  /*16520*/  FMUL.FTZ R29, R134, UR7 ;  /* 0x00000007861d7c20 */ /* 0x000fe20008410000 */
[----:B------:R-:W-:-:S04]  /*16530*/  FFMA.FTZ R4, R4, UR7, -R31 ;  /* 0x0000000704047c23 */ /* 0x000fc8000801081f */
[----:B------:R-:W-:Y:S01]  /*16540*/  FSEL R29, R29, RZ, P0 ;  /* 0x000000ff1d1d7208 */ /* 0x000fe20000000000 */
[----:B------:R4:W-:Y:S01]  /*16550*/  MUFU.EX2 R50, R2 ;  /* 0x0000000200327308 */ /* 0x0009e20000000800 */
[----:B------:R-:W-:Y:S01]  /*16560*/  FFMA.FTZ R0, R26, UR7, -R28 ;  /* 0x000000071a007c23 */ /* 0x000fe2000801081c */
[----:B------:R-:W-:Y:S02]  /*16570*/  FADD.FTZ R6, R229, -R3 ;  /* 0x80000003e5067221 */ /* 0x000fe40000010000 */
[----:B------:R4:W-:Y:S01]  /*16580*/  MUFU.EX2 R236, R4 ;  /* 0x0000000400ec7308 */ /* 0x0009e20000000800 */
[----:B------:R-:W-:-:S03]  /*16590*/  FADD.FTZ R3, R249, -R5 ;  /* 0x80000005f9037221 */ /* 0x000fc60000010000 */
[----:B------:R4:W-:Y:S02]  /*165a0*/  MUFU.EX2 R230, R0 ;  /* 0x0000000000e67308 */ /* 0x0009e40000000800 */
[--C-:B----4-:R-:W-:Y:S01]  /*165b0*/  FFMA.FTZ R2, R32, UR7, -R29.reuse ;  /* 0x0000000720027c23 */ /* 0x110fe2000801081d */
[----:B------:R-:W-:-:S03]  /*165c0*/  FFMA.FTZ R4, R33, UR7, -R29 ;  /* 0x0000000721047c23 */ /* 0x000fc6000801081d */
[----:B------:R4:W-:Y:S01]  /*165d0*/  MUFU.EX2 R237, R2 ;  /* 0x0000000200ed7308 */ /* 0x0009e20000000800 */
[----:B------:R-:W-:-:S03]  /*165e0*/  FFMA.FTZ R0, R34, UR7, -R29 ;  /* 0x0000000722007c23 */ /* 0x000fc6000801081d */
[----:B------:R1:W-:Y:S01]  /*165f0*/  MUFU.EX2 R229, R4 ;  /* 0x0000000400e57308 */ /* 0x0003e20000000800 */
[----:B------:R-:W-:Y:S01]  /*16600*/  FFMA.FTZ R23, R23, UR7, -R31 ;  /* 0x0000000717177c23 */ /* 0x000fe2000801081f */
[--C-:B------:R-:W-:Y:S01]  /*16610*/  FFMA.FTZ R25, R25, UR7, -R30.reuse ;  /* 0x0000000719197c23 */ /* 0x100fe2000801081e */
[----:B------:R-:W-:Y:S01]  /*16620*/  FFMA.FTZ R24, R24, UR7, -R30 ;  /* 0x0000000718187c23 */ /* 0x000fe2000801081e */
[----:B------:R-:W-:Y:S01]  /*16630*/  FMUL.FTZ R6, R6, UR7 ;  /* 0x0000000706067c20 */ /* 0x000fe20008410000 */
[----:B------:R-:W-:Y:S01]  /*16640*/  FMUL.FTZ R3, R3, UR7 ;  /* 0x0000000703037c20 */ /* 0x000fe20008410000 */
[----:B------:R1:W-:Y:S01]  /*16650*/  MUFU.EX2 R139, R0 ;  /* 0x00000000008b7308 */ /* 0x0003e20000000800 */
[----:B----4-:R-:W-:Y:S02]  /*16660*/  FSEL R2, R137, RZ, P1 ;  /* 0x000000ff89027208 */ /* 0x010fe40000800000 */
[----:B-1----:R-:W-:Y:S01]  /*16670*/  FSEL R4, R134, RZ, P0 ;  /* 0x000000ff86047208 */ /* 0x002fe20000000000 */
[----:B------:R-:W1:Y:S02]  /*16680*/  MUFU.EX2 R238, R23 ;  /* 0x0000001700ee7308 */ /* 0x000e640000000800 */
[----:B------:R-:W-:-:S02]  /*16690*/  FADD.FTZ R0, R250, -R2 ;  /* 0x80000002fa007221 */ /* 0x000fc40000010000 */
[----:B------:R-:W-:Y:S01]  /*166a0*/  MUFU.EX2 R49, R25 ;  /* 0x0000001900317308 */ /* 0x000fe20000000800 */
[----:B------:R-:W-:-:S03]  /*166b0*/  FADD.FTZ R2, R228, -R4 ;  /* 0x80000004e4027221 */ /* 0x000fc60000010000 */
[----:B------:R-:W4:Y:S01]  /*166c0*/  MUFU.EX2 R67, R24 ;  /* 0x0000001800437308 */ /* 0x000f220000000800 */
[----:B------:R-:W-:-:S03]  /*166d0*/  FMUL.FTZ R0, R0, UR7 ;  /* 0x0000000700007c20 */ /* 0x000fc60008410000 */
[----:B------:R-:W4:Y:S04]  /*166e0*/  MUFU.EX2 R34, R6 ;  /* 0x0000000600227308 */ /* 0x000f280000000800 */
[----:B------:R-:W4:Y:S01]  /*166f0*/  MUFU.EX2 R33, R3 ;  /* 0x0000000300217308 */ /* 0x000f220000000800 */
[----:B------:R-:W-:-:S03]  /*16700*/  FMUL.FTZ R2, R2, UR7 ;  /* 0x0000000702027c20 */ /* 0x000fc60008410000 */
[----:B------:R4:W4:Y:S01]  /*16710*/  MUFU.EX2 R36, R0 ;  /* 0x0000000000247308 */ /* 0x0009220000000800 */
[----:B-1----:R-:W-:Y:S02]  /*16720*/  F2FP.BF16.F32.PACK_AB R10, R46, R238 ;  /* 0x000000ee2e0a723e */ /* 0x002fe400000010ff */
[----:B----4-:R-:W-:Y:S01]  /*16730*/  F2FP.BF16.F32.PACK_AB R11, R67, R49 ;  /* 0x00000031430b723e */ /* 0x010fe200000010ff */
[-C--:B------:R-:W-:Y:S01]  /*16740*/  FMUL.FTZ R144, R144, R34.reuse ;  /* 0x0000002290907220 */ /* 0x080fe20000410000 */
[----:B------:R-:W-:Y:S01]  /*16750*/  FMUL.FTZ R145, R145, R34 ;  /* 0x0000002291917220 */ /* 0x000fe20000410000 */
[----:B------:R-:W-:Y:S02]  /*16760*/  FFMA.FTZ R0, R35, UR7, -R29 ;  /* 0x0000000723007c23 */ /* 0x000fe4000801081d */
[----:B------:R1:W4:Y:S01]  /*16770*/  MUFU.EX2 R35, R2 ;  /* 0x0000000200237308 */ /* 0x0003220000000800 */
[-C--:B------:R-:W-:Y:S01]  /*16780*/  FMUL.FTZ R146, R146, R33.reuse ;  /* 0x0000002192927220 */ /* 0x080fe20000410000 */
[----:B------:R-:W-:Y:S01]  /*16790*/  FMUL.FTZ R147, R147, R33 ;  /* 0x0000002193937220 */ /* 0x000fe20000410000 */
[----:B-1----:R-:W-:-:S04]  /*167a0*/  MOV R2, 0x20 ;  /* 0x0000002000027802 */ /* 0x002fc80000000f00 */
[----:B------:R-:W-:Y:S01]  /*167b0*/  SEL R2, R2, 0xffffffe0, !P3 ;  /* 0xffffffe002027807 */ /* 0x000fe20005800000 */
[----:B------:R-:W-:-:S04]  /*167c0*/  IMAD.MOV.U32 R3, RZ, RZ, R15 ;  /* 0x000000ffff037224 */ /* 0x000fc800078e000f */
[----:B------:R-:W-:Y:S02]  /*167d0*/  IMAD.IADD R38, R2, 0x1, R224 ;  /* 0x0000000102267824 */ /* 0x000fe400078e02e0 */
[--C-:B------:R-:W-:Y:S01]  /*167e0*/  FFMA.FTZ R22, R22, UR7, -R28.reuse ;  /* 0x0000000716167c23 */ /* 0x100fe2000801081c */
[----:B------:R-:W-:Y:S01]  /*167f0*/  FFMA.FTZ R21, R21, UR7, -R28 ;  /* 0x0000000715157c23 */ /* 0x000fe2000801081c */
[----:B------:R1:W-:Y:S04]  /*16800*/  MUFU.EX2 R228, R0 ;  /* 0x0000000000e47308 */ /* 0x0003e80000000800 */
[----:B------:R-:W-:Y:S04]  /*16810*/  MUFU.EX2 R235, R22 ;  /* 0x0000001600eb7308 */ /* 0x000fe80000000800 */
[----:B------:R-:W4:Y:S01]  /*16820*/  MUFU.EX2 R233, R21 ;  /* 0x0000001500e97308 */ /* 0x000f220000000800 */
[----:B------:R-:W-:-:S02]  /*16830*/  VIADD R32, R224, 0xc040 ;  /* 0x0000c040e0207836 */ /* 0x000fc40000000000 */
[-C--:B------:R-:W-:Y:S01]  /*16840*/  FMUL.FTZ R148, R148, R36.reuse ;  /* 0x0000002494947220 */ /* 0x080fe20000410000 */
[----:B-1----:R-:W-:Y:S02]  /*16850*/  VIADD R0, R224, 0xc000 ;  /* 0x0000c000e0007836 */ /* 0x002fe40000000000 */
[-C--:B------:R-:W-:Y:S01]  /*16860*/  FMUL.FTZ R149, R149, R36.reuse ;  /* 0x0000002495957220 */ /* 0x080fe20000410000 */
[-C--:B----4-:R-:W-:Y:S01]  /*16870*/  FMUL.FTZ R150, R150, R35.reuse ;  /* 0x0000002396967220 */ /* 0x090fe20000410000 */
        /* <DEDUP_REMOVED lines=12> */
[----:B------:R-:W-:Y:S01]  /*16940*/  FMUL.FTZ R159, R159, R33 ;  /* 0x000000219f9f7220 */ /* 0x000fe20000410000 */
[----:B------:R-:W-:-:S02]  /*16950*/  @P4 VIADD R32, R0, 0xffffffc0 ;  /* 0xffffffc000204836 */ /* 0x000fc40000000000 */
        /* <DEDUP_REMOVED lines=16> */
[----:B------:R-:W-:Y:S01]  /*16a60*/  IADD3 R39, PT, PT, R2, R32, RZ ;  /* 0x0000002002277210 */ /* 0x000fe20007ffe0ff */
[----:B------:R-:W-:Y:S01]  /*16a70*/  HMMA.16816.F32.BF16 R248, R4, R16, R148 ;  /* 0x0000001004f8723c */ /* 0x000fe20000041894 */
[----:B------:R-:W-:Y:S01]  /*16a80*/  FMUL.FTZ R180, R180, R34 ;  /* 0x00000022b4b47220 */ /* 0x000fe20000410000 */
[----:B--2---:R-:W-:-:S02]  /*16a90*/  F2FP.BF16.F32.PACK_AB R9, R234, R136 ;  /* 0x00000088ea09723e */ /* 0x004fc400000010ff */
[----:B---3--:R-:W-:-:S04]  /*16aa0*/  F2FP.BF16.F32.PACK_AB R8, R236, R135 ;  /* 0x00000087ec08723e */ /* 0x008fc800000010ff */
[----:B------:R-:W-:Y:S01]  /*16ab0*/  HMMA.16816.F32.BF16 R220, R4, R18, R152 ;  /* 0x0000001204dc723c */ /* 0x000fe20000041898 */
[----:B------:R-:W-:Y:S01]  /*16ac0*/  FMUL.FTZ R181, R181, R34 ;  /* 0x00000022b5b57220 */ /* 0x000fe20000410000 */
[-C--:B------:R-:W-:Y:S01]  /*16ad0*/  FMUL.FTZ R182, R182, R33.reuse ;  /* 0x00000021b6b67220 */ /* 0x080fe20000410000 */
[----:B------:R-:W-:Y:S01]  /*16ae0*/  FMUL.FTZ R183, R183, R33 ;  /* 0x00000021b7b77220 */ /* 0x000fe20000410000 */
[-C--:B------:R-:W-:Y:S01]  /*16af0*/  FMUL.FTZ R176, R176, R36.reuse ;  /* 0x00000024b0b07220 */ /* 0x080fe20000410000 */
[-C--:B------:R-:W-:Y:S01]  /*16b00*/  FMUL.FTZ R177, R177, R36.reuse ;  /* 0x00000024b1b17220 */ /* 0x080fe20000410000 */
[-C--:B------:R-:W-:Y:S01]  /*16b10*/  FMUL.FTZ R178, R178, R35.reuse ;  /* 0x00000023b2b27220 */ /* 0x080fe20000410000 */
[----:B------:R-:W-:Y:S01]  /*16b20*/  FMUL.FTZ R179, R179, R35 ;  /* 0x00000023b3b37220 */ /* 0x000fe20000410000 */
[----:B------:R-:W-:Y:S01]  /*16b30*/  HMMA.16816.F32.BF16 R244, R8, R16, R144 ;  /* 0x0000001008f4723c */ /* 0x000fe20000041890 */
[----:B------:R-:W-:Y:S02]  /*16b40*/  IMAD.MOV.U32 R147, RZ, RZ, R14 ;  /* 0x000000ffff937224 */ /* 0x000fe400078e000e */
[----:B------:R-:W-:Y:S01]  /*16b50*/  FMUL.FTZ R184, R184, R36 ;  /* 0x00000024b8b87220 */ /* 0x000fe20000410000 */
[----:B------:R-:W-:-:S02]  /*16b60*/  IMAD.MOV.U32 R146, RZ, RZ, R13 ;  /* 0x000000ffff927224 */ /* 0x000fc400078e000d */
[----:B------:R-:W-:Y:S01]  /*16b70*/  FMUL.FTZ R185, R185, R36 ;  /* 0x00000024b9b97220 */ /* 0x000fe20000410000 */
[----:B------:R-:W1:Y:S01]  /*16b80*/  LDSM.16.MT88.4 R12, [R38+0xc000] ;  /* 0x00c00000260c783b */ /* 0x000e620000004200 */
[C---:B------:R-:W-:Y:S03]  /*16b90*/  HMMA.16816.F32.BF16 R212, R8.reuse, R18, R156 ;  /* 0x0000001208d4723c */ /* 0x040fe6000004189c */
[----:B------:R-:W2:Y:S01]  /*16ba0*/  LDSM.16.MT88.4 R16, [R32] ;  /* 0x000000002010783b */ /* 0x000ea20000004200 */
        /* <DEDUP_REMOVED lines=22> */
[----:B------:R-:W-:Y:S01]  /*16d10*/  LDSM.16.MT88.4 R20, [R38+0xe000] ;  /* 0x00e000002614783b */ /* 0x000fe20000004200 */
        /* <DEDUP_REMOVED lines=8> */
[----:B------:R-:W-:Y:S01]  /*16da0*/  FFMA.FTZ R0, R61, UR7, -R31 ;  /* 0x000000073d007c23 */ /* 0x000fe2000801081f */
[-C--:B------:R-:W-:Y:S01]  /*16db0*/  FMUL.FTZ R76, R76, R36.reuse ;  /* 0x000000244c4c7220 */ /* 0x080fe20000410000 */
[-C--:B------:R-:W-:Y:S01]  /*16dc0*/  FMUL.FTZ R77, R77, R36.reuse ;  /* 0x000000244d4d7220 */ /* 0x080fe20000410000 */
[-C--:B------:R-:W-:Y:S01]  /*16dd0*/  FMUL.FTZ R78, R78, R35.reuse ;  /* 0x000000234e4e7220 */ /* 0x080fe20000410000 */
[-C--:B-1----:R-:W-:Y:S01]  /*16de0*/  HMMA.16816.F32.BF16 R240, R8, R12.reuse, R160 ;  /* 0x0000000c08f0723c */ /* 0x082fe200000418a0 */
[-C--:B------:R-:W-:Y:S01]  /*16df0*/  FMUL.FTZ R79, R79, R35.reuse ;  /* 0x000000234f4f7220 */ /* 0x080fe20000410000 */
[-C--:B------:R-:W-:Y:S01]  /*16e00*/  FMUL.FTZ R92, R92, R36.reuse ;  /* 0x000000245c5c7220 */ /* 0x080fe20000410000 */
[-C--:B------:R-:W-:Y:S01]  /*16e10*/  FMUL.FTZ R93, R93, R36.reuse ;  /* 0x000000245d5d7220 */ /* 0x080fe20000410000 */
[-C--:B------:R-:W-:Y:S01]  /*16e20*/  FMUL.FTZ R94, R94, R35.reuse ;  /* 0x000000235e5e7220 */ /* 0x080fe20000410000 */
[-C--:B------:R-:W-:Y:S01]  /*16e30*/  FMUL.FTZ R95, R95, R35.reuse ;  /* 0x000000235f5f7220 */ /* 0x080fe20000410000 */
[----:B------:R-:W-:Y:S02]  /*16e40*/  LDSM.16.MT88.4 R24, [R32+0x2000] ;  /* 0x002000002018783b */ /* 0x000fe40000004200 */
[C---:B------:R-:W-:Y:S08]  /*16e50*/  HMMA.16816.F32.BF16 R216, R4.reuse, R12, R164 ;  /* 0x0000000c04d8723c */ /* 0x040ff000000418a4 */
[-C--:B------:R-:W-:Y:S08]  /*16e60*/  HMMA.16816.F32.BF16 R208, R4, R14.reuse, R168 ;  /* 0x0000000e04d0723c */ /* 0x080ff000000418a8 */
[C---:B------:R-:W-:Y:S01]  /*16e70*/  HMMA.16816.F32.BF16 R172, R8.reuse, R14, R172 ;  /* 0x0000000e08ac723c */ /* 0x040fe200000418ac */
[----:B------:R-:W1:Y:S07]  /*16e80*/  LDSM.16.MT88.4 R12, [R39] ;  /* 0x00000000270c783b */ /* 0x000e6e0000004200 */
        /* <DEDUP_REMOVED lines=14> */
[----:B------:R-:W-:-:S02]  /*16f70*/  FMUL.FTZ R116, R116, R34 ;  /* 0x0000002274747220 */ /* 0x000fc40000410000 */
[C---:B--2---:R-:W-:Y:S01]  /*16f80*/  HMMA.16816.F32.BF16 R164, R4.reuse, R16, R72 ;  /* 0x0000001004a4723c */ /* 0x044fe20000041848 */
[----:B------:R-:W-:Y:S02]  /*16f90*/  IMAD.MOV.U32 R75, RZ, RZ, R146 ;  /* 0x000000ffff4b7224 */ /* 0x000fe400078e0092 */
[-C--:B------:R-:W-:Y:S01]  /*16fa0*/  FMUL.FTZ R117, R117, R34.reuse ;  /* 0x0000002275757220 */ /* 0x080fe20000410000 */
[----:B------:R-:W-:Y:S02]  /*16fb0*/  IMAD.MOV.U32 R74, RZ, RZ, R147 ;  /* 0x000000ffff4a7224 */ /* 0x000fe400078e0093 */
[-C--:B------:R-:W-:Y:S01]  /*16fc0*/  FMUL.FTZ R118, R118, R33.reuse ;  /* 0x0000002176767220 */ /* 0x080fe20000410000 */
[-C--:B------:R-:W-:Y:S01]  /*16fd0*/  FMUL.FTZ R119, R119, R33.reuse ;  /* 0x0000002177777220 */ /* 0x080fe20000410000 */
[-C--:B------:R-:W-:Y:S01]  /*16fe0*/  FMUL.FTZ R128, R128, R34.reuse ;  /* 0x0000002280807220 */ /* 0x080fe20000410000 */
[----:B------:R-:W-:Y:S01]  /*16ff0*/  FMUL.FTZ R129, R129, R34 ;  /* 0x0000002281817220 */ /* 0x000fe20000410000 */
[-C--:B------:R-:W-:Y:S01]  /*17000*/  FMUL.FTZ R130, R130, R33.reuse ;  /* 0x0000002182827220 */ /* 0x080fe20000410000 */
[----:B------:R-:W-:Y:S01]  /*17010*/  FMUL.FTZ R131, R131, R33 ;  /* 0x0000002183837220 */ /* 0x000fe20000410000 */
[----:B------:R-:W-:Y:S01]  /*17020*/  FFMA.FTZ R2, R51, UR7, -R31 ;  /* 0x0000000733027c23 */ /* 0x000fe2000801081f */
[----:B------:R-:W-:Y:S01]  /*17030*/  HMMA.16816.F32.BF16 R160, R4, R18, R76 ;  /* 0x0000001204a0723c */ /* 0x000fe2000004184c */
[----:B------:R-:W-:-:S02]  /*17040*/  IMAD.MOV.U32 R77, RZ, RZ, R143 ;  /* 0x000000ffff4d7224 */ /* 0x000fc400078e008f */
[-C--:B------:R-:W-:Y:S01]  /*17050*/  FMUL.FTZ R88, R88, R36.reuse ;  /* 0x0000002458587220 */ /* 0x080fe20000410000 */
[----:B------:R-:W-:Y:S01]  /*17060*/  FMUL.FTZ R89, R89, R36 ;  /* 0x0000002459597220 */ /* 0x000fe20000410000 */
[-C--:B------:R-:W-:Y:S01]  /*17070*/  FMUL.FTZ R90, R90, R35.reuse ;  /* 0x000000235a5a7220 */ /* 0x080fe20000410000 */
[----:B------:R-:W-:Y:S02]  /*17080*/  FMUL.FTZ R91, R91, R35 ;  /* 0x000000235b5b7220 */ /* 0x000fe40000410000 */
[----:B------:R-:W-:Y:S01]  /*17090*/  HMMA.16816.F32.BF16 R168, R4, R22, R92 ;  /* 0x0000001604a8723c */ /* 0x000fe2000004185c */
[----:B------:R-:W-:Y:S01]  /*170a0*/  MOV R94, R142 ;  /* 0x0000008e005e7202 */ /* 0x000fe20000000f00 */
[----:B------:R2:W-:Y:S01]  /*170b0*/  MUFU.EX2 R92, R2 ;  /* 0x00000002005c7308 */ /* 0x0005e20000000800 */
[-C--:B------:R-:W-:Y:S01]  /*170c0*/  FMUL.FTZ R84, R84, R34.reuse ;  /* 0x0000002254547220 */ /* 0x080fe20000410000 */
[----:B------:R-:W-:Y:S01]  /*170d0*/  FMUL.FTZ R85, R85, R34 ;  /* 0x0000002255557220 */ /* 0x000fe20000410000 */
[----:B------:R-:W-:-:S03]  /*170e0*/  FMUL.FTZ R86, R86, R33 ;  /* 0x0000002156567220 */ /* 0x000fc60000410000 */
[C---:B-1----:R-:W-:Y:S01]  /*170f0*/  HMMA.16816.F32.BF16 R144, R4.reuse, R12, R120 ;  /* 0x0000000c0490723c */ /* 0x042fe20000041878 */
[----:B------:R1:W3:Y:S01]  /*17100*/  MUFU.EX2 R123, R0 ;  /* 0x00000000007b7308 */ /* 0x0002e20000000800 */
[----:B------:R-:W-:Y:S01]  /*17110*/  IMAD.MOV.U32 R122, RZ, RZ, R141 ;  /* 0x000000ffff7a7224 */ /* 0x000fe200078e008d */
[----:B------:R-:W-:Y:S01]  /*17120*/  MOV R121, R140 ;  /* 0x0000008c00797202 */ /* 0x000fe20000000f00 */
[--C-:B--2---:R-:W-:Y:S01]  /*17130*/  FFMA.FTZ R2, R37, UR7, -R31.reuse ;  /* 0x0000000725027c23 */ /* 0x104fe2000801081f */
[----:B------:R-:W-:Y:S01]  /*17140*/  FMUL.FTZ R87, R87, R33 ;  /* 0x0000002157577220 */ /* 0x000fe20000410000 */
[----:B------:R-:W-:Y:S02]  /*17150*/  FMUL.FTZ R96, R96, R34 ;  /* 0x0000002260607220 */ /* 0x000fe40000410000 */
[----:B------:R-:W-:Y:S01]  /*17160*/  HMMA.16816.F32.BF16 R140, R4, R14, R124 ;  /* 0x0000000e048c723c */ /* 0x000fe2000004187c */
[----:B-1----:R-:W-:-:S07]  /*17170*/  FFMA.FTZ R0, R41, UR7, -R31 ;  /* 0x0000000729007c23 */ /* 0x002fce000801081f */
[----:B------:R-:W-:Y:S01]  /*17180*/  HMMA.16816.F32.BF16 R116, R8, R12, R116 ;  /* 0x0000000c0874723c */ /* 0x000fe20000041874 */
[----:B------:R1:W-:Y:S01]  /*17190*/  MUFU.EX2 R79, R0 ;  /* 0x00000000004f7308 */ /* 0x0003e20000000800 */
[----:B------:R-:W-:Y:S01]  /*171a0*/  FMUL.FTZ R97, R97, R34 ;  /* 0x0000002261617220 */ /* 0x000fe20000410000 */
[-C--:B------:R-:W-:Y:S01]  /*171b0*/  FMUL.FTZ R98, R98, R33.reuse ;  /* 0x0000002162627220 */ /* 0x080fe20000410000 */
[----:B------:R-:W-:-:S04]  /*171c0*/  FMUL.FTZ R99, R99, R33 ;  /* 0x0000002163637220 */ /* 0x000fc80000410000 */
[----:B------:R-:W-:Y:S01]  /*171d0*/  HMMA.16816.F32.BF16 R128, R8, R14, R128 ;  /* 0x0000000e0880723c */ /* 0x000fe20000041880 */
[----:B------:R-:W2:Y:S01]  /*171e0*/  LDSM.16.MT88.4 R12, [R224+0xc800] ;  /* 0x00c80000e00c783b */ /* 0x000ea20000004200 */
[----:B------:R-:W-:Y:S02]  /*171f0*/  IMAD.MOV.U32 R182, RZ, RZ, R133 ;  /* 0x000000ffffb67224 */ /* 0x000fe400078e0085 */
[----:B------:R4:W-:Y:S01]  /*17200*/  MUFU.EX2 R133, R2 ;  /* 0x0000000200857308 */ /* 0x0009e20000000800 */
[----:B-1----:R-:W-:-:S04]  /*17210*/  FFMA.FTZ R0, R62, UR7, -R30 ;  /* 0x000000073e007c23 */ /* 0x002fc8000801081e */
[----:B------:R1:W-:Y:S01]  /*17220*/  MUFU.EX2 R180, R0 ;  /* 0x0000000000b47308 */ /* 0x0003e20000000800 */
[----:B------:R-:W-:Y:S01]  /*17230*/  HMMA.16816.F32.BF16 R156, R4, R20, R88 ;  /* 0x00000014049c723c */ /* 0x000fe20000041858 */
[----:B------:R-:W-:Y:S02]  /*17240*/  IMAD.MOV.U32 R181, RZ, RZ, R66 ;  /* 0x000000ffffb57224 */ /* 0x000fe400078e0042 */
[----:B----4-:R-:W-:-:S05]  /*17250*/  FFMA.FTZ R2, R52, UR7, -R30 ;  /* 0x0000000734027c23 */ /* 0x010fca000801081e */
[----:B------:R-:W-:Y:S01]  /*17260*/  HMMA.16816.F32.BF16 R88, R8, R20, R84 ;  /* 0x000000140858723c */ /* 0x000fe20000041854 */
[----:B------:R4:W3:Y:S01]  /*17270*/  MUFU.EX2 R127, R2 ;  /* 0x00000002007f7308 */ /* 0x0008e20000000800 */
[----:B-1----:R-:W-:-:S06]  /*17280*/  FFMA.FTZ R0, R44, UR7, -R30 ;  /* 0x000000072c007c23 */ /* 0x002fcc000801081e */
[----:B------:R-:W-:Y:S01]  /*17290*/  HMMA.16816.F32.BF16 R96, R8, R22, R96 ;  /* 0x000000160860723c */ /* 0x000fe20000041860 */
[----:B------:R1:W-:Y:S01]  /*172a0*/  MUFU.EX2 R66, R0 ;  /* 0x0000000000427308 */ /* 0x0003e20000000800 */
[----:B------:R-:W2:Y:S01]  /*172b0*/  LDSM.16.MT88.4 R20, [R38+0xc800] ;  /* 0x00c800002614783b */ /* 0x000ea20000004200 */
[----:B------:R-:W-:Y:S01]  /*172c0*/  MOV R183, R230 ;  /* 0x000000e600b77202 */ /* 0x000fe20000000f00 */
[----:B------:R-:W-:Y:S02]  /*172d0*/  IMAD.MOV.U32 R120, RZ, RZ, R63 ;  /* 0x000000ffff787224 */ /* 0x000fe400078e003f */
[----:B----4-:R-:W-:-:S04]  /*172e0*/  FFMA.FTZ R2, R40, UR7, -R30 ;  /* 0x0000000728027c23 */ /* 0x010fc8000801081e */
[----:B------:R4:W3:Y:S01]  /*172f0*/  MUFU.EX2 R63, R2 ;  /* 0x00000002003f7308 */ /* 0x0008e20000000800 */
[----:B-1----:R-:W-:-:S04]  /*17300*/  FFMA.FTZ R0, R64, UR7, -R28 ;  /* 0x0000000740007c23 */ /* 0x002fc8000801081c */
[----:B------:R1:W-:Y:S01]  /*17310*/  MUFU.EX2 R230, R0 ;  /* 0x0000000000e67308 */ /* 0x0003e20000000800 */
[----:B------:R-:W-:Y:S02]  /*17320*/  IMAD.MOV.U32 R76, RZ, RZ, R252 ;  /* 0x000000ffff4c7224 */ /* 0x000fe400078e00fc */
[----:B------:R-:W-:Y:S02]  /*17330*/  IMAD.MOV.U32 R95, RZ, RZ, R232 ;  /* 0x000000ffff5f7224 */ /* 0x000fe400078e00e8 */
[----:B----4-:R-:W-:Y:S01]  /*17340*/  FFMA.FTZ R2, R54, UR7, -R28 ;  /* 0x0000000736027c23 */ /* 0x010fe2000801081c */
[----:B------:R-:W-:-:S03]  /*17350*/  IMAD.MOV.U32 R73, RZ, RZ, R3 ;  /* 0x000000ffff497224 */ /* 0x000fc600078e0003 */
[----:B------:R4:W2:Y:S01]  /*17360*/  MUFU.EX2 R232, R2 ;  /* 0x0000000200e87308 */ /* 0x0008a20000000800 */
[----:B-1----:R-:W-:-:S04]  /*17370*/  FFMA.FTZ R0, R47, UR7, -R28 ;  /* 0x000000072f007c23 */ /* 0x002fc8000801081c */
[----:B------:R1:W-:Y:S01]  /*17380*/  MUFU.EX2 R252, R0 ;  /* 0x0000000000fc7308 */ /* 0x0003e20000000800 */
[----:B------:R-:W-:Y:S02]  /*17390*/  IMAD.MOV.U32 R93, RZ, RZ, R227 ;  /* 0x000000ffff5d7224 */ /* 0x000fe400078e00e3 */
[--C-:B------:R-:W-:Y:S01]  /*173a0*/  FFMA.FTZ R3, R225, UR7, -R29.reuse ;  /* 0x00000007e1037c23 */ /* 0x100fe2000801081d */
[----:B----4-:R-:W-:Y:S01]  /*173b0*/  FFMA.FTZ R2, R42, UR7, -R28 ;  /* 0x000000072a027c23 */ /* 0x010fe2000801081c */
[-C--:B------:R-:W-:Y:S01]  /*173c0*/  FMUL.FTZ R104, R104, R36.reuse ;  /* 0x0000002468687220 */ /* 0x080fe20000410000 */
[-C--:B------:R-:W-:Y:S01]  /*173d0*/  FMUL.FTZ R105, R105, R36.reuse ;  /* 0x0000002469697220 */ /* 0x080fe20000410000 */
[-C--:B------:R-:W-:Y:S01]  /*173e0*/  FMUL.FTZ R106, R106, R35.reuse ;  /* 0x000000236a6a7220 */ /* 0x080fe20000410000 */
[----:B------:R4:W-:Y:S01]  /*173f0*/  MUFU.EX2 R227, R2 ;  /* 0x0000000200e37308 */ /* 0x0009e20000000800 */
[--C-:B-1----:R-:W-:Y:S01]  /*17400*/  FFMA.FTZ R0, R231, UR7, -R29.reuse ;  /* 0x00000007e7007c23 */ /* 0x102fe2000801081d */
[-C--:B------:R-:W-:Y:S01]  /*17410*/  FMUL.FTZ R107, R107, R35.reuse ;  /* 0x000000236b6b7220 */ /* 0x080fe20000410000 */
[-C--:B------:R-:W-:Y:S01]  /*17420*/  FMUL.FTZ R108, R108, R36.reuse ;  /* 0x000000246c6c7220 */ /* 0x080fe20000410000 */
[----:B------:R-:W-:Y:S01]  /*17430*/  FMUL.FTZ R109, R109, R36 ;  /* 0x000000246d6d7220 */ /* 0x000fe20000410000 */
[----:B------:R1:W-:Y:S01]  /*17440*/  MUFU.EX2 R225, R0 ;  /* 0x0000000000e17308 */ /* 0x0003e20000000800 */
[-C--:B------:R-:W-:Y:S01]  /*17450*/  FMUL.FTZ R110, R110, R35.reuse ;  /* 0x000000236e6e7220 */ /* 0x080fe20000410000 */
[----:B------:R-:W-:Y:S01]  /*17460*/  FMUL.FTZ R111, R111, R35 ;  /* 0x000000236f6f7220 */ /* 0x000fe20000410000 */
[-C--:B------:R-:W-:Y:S01]  /*17470*/  FMUL.FTZ R68, R68, R34.reuse ;  /* 0x0000002244447220 */ /* 0x080fe20000410000 */
[-C--:B------:R-:W-:Y:S01]  /*17480*/  FMUL.FTZ R69, R69, R34.reuse ;  /* 0x0000002245457220 */ /* 0x080fe20000410000 */
[-C--:B------:R-:W-:Y:S01]  /*17490*/  FMUL.FTZ R70, R70, R33.reuse ;  /* 0x0000002146467220 */ /* 0x080fe20000410000 */
[--C-:B----4-:R-:W-:Y:S01]  /*174a0*/  FFMA.FTZ R2, R65, UR7, -R29.reuse ;  /* 0x0000000741027c23 */ /* 0x110fe2000801081d */
[-C--:B------:R-:W-:Y:S01]  /*174b0*/  FMUL.FTZ R71, R71, R33.reuse ;  /* 0x0000002147477220 */ /* 0x080fe20000410000 */
[-C--:B------:R-:W-:Y:S01]  /*174c0*/  FMUL.FTZ R80, R80, R34.reuse ;  /* 0x0000002250507220 */ /* 0x080fe20000410000 */
[-C--:B------:R-:W-:Y:S01]  /*174d0*/  FMUL.FTZ R81, R81, R34.reuse ;  /* 0x0000002251517220 */ /* 0x080fe20000410000 */
[-C--:B------:R-:W-:Y:S01]  /*174e0*/  FMUL.FTZ R82, R82, R33.reuse ;  /* 0x0000002152527220 */ /* 0x080fe20000410000 */
[-C--:B------:R-:W-:Y:S01]  /*174f0*/  FMUL.FTZ R83, R83, R33.reuse ;  /* 0x0000002153537220 */ /* 0x080fe20000410000 */
[-C--:B------:R-:W-:Y:S01]  /*17500*/  FMUL.FTZ R100, R100, R34.reuse ;  /* 0x0000002264647220 */ /* 0x080fe20000410000 */
[-C--:B------:R-:W-:Y:S01]  /*17510*/  FMUL.FTZ R101, R101, R34.reuse ;  /* 0x0000002265657220 */ /* 0x080fe20000410000 */
[----:B-1----:R-:W-:Y:S01]  /*17520*/  FFMA.FTZ R0, R43, UR7, -R29 ;  /* 0x000000072b007c23 */ /* 0x002fe2000801081d */
[-C--:B------:R-:W-:Y:S01]  /*17530*/  FMUL.FTZ R102, R102, R33.reuse ;  /* 0x0000002166667220 */ /* 0x080fe20000410000 */
[-C--:B------:R-:W-:Y:S01]  /*17540*/  FMUL.FTZ R103, R103, R33.reuse ;  /* 0x0000002167677220 */ /* 0x080fe20000410000 */
[-C--:B------:R-:W-:Y:S01]  /*17550*/  FMUL.FTZ R112, R112, R34.reuse ;  /* 0x0000002270707220 */ /* 0x080fe20000410000 */
[----:B------:R-:W-:Y:S01]  /*17560*/  FMUL.FTZ R113, R113, R34 ;  /* 0x0000002271717220 */ /* 0x000fe20000410000 */
[-C--:B------:R-:W-:Y:S01]  /*17570*/  FMUL.FTZ R114, R114, R33.reuse ;  /* 0x0000002172727220 */ /* 0x080fe20000410000 */
[----:B------:R-:W-:Y:S01]  /*17580*/  FMUL.FTZ R115, R115, R33 ;  /* 0x0000002173737220 */ /* 0x000fe20000410000 */
[----:B------:R-:W-:Y:S01]  /*17590*/  IMAD.MOV.U32 R72, RZ, RZ, R239 ;  /* 0x000000ffff487224 */ /* 0x000fe200078e00ef */
[----:B------:R1:W-:Y:S01]  /*175a0*/  MUFU.EX2 R231, R2 ;  /* 0x0000000200e77308 */ /* 0x0003e20000000800 */
[----:B------:R-:W-:-:S03]  /*175b0*/  IMAD.MOV.U32 R78, RZ, RZ, R226 ;  /* 0x000000ffff4e7224 */ /* 0x000fc600078e00e2 */
[----:B------:R-:W4:Y:S01]  /*175c0*/  MUFU.EX2 R226, R3 ;  /* 0x0000000300e27308 */ /* 0x000f220000000800 */
[C---:B------:R-:W-:Y:S03]  /*175d0*/  HMMA.16816.F32.BF16 R152, R4.reuse, R24, R104 ;  /* 0x000000180498723c */ /* 0x040fe60000041868 */
[----:B------:R-:W4:Y:S05]  /*175e0*/  MUFU.EX2 R239, R0 ;  /* 0x0000000000ef7308 */ /* 0x000f2a0000000800 */
[----:B------:R-:W-:Y:S01]  /*175f0*/  HMMA.16816.F32.BF16 R148, R4, R26, R108 ;  /* 0x0000001a0494723c */ /* 0x000fe2000004186c */
[----:B-1----:R-:W-:-:S07]  /*17600*/  IMAD.MOV.U32 R2, RZ, RZ, R46 ;  /* 0x000000ffff027224 */ /* 0x002fce00078e002e */
[----:B------:R-:W-:Y:S01]  /*17610*/  HMMA.16816.F32.BF16 R108, R8, R16, R68 ;  /* 0x00000010086c723c */ /* 0x000fe20000041844 */
[----:B------:R-:W-:-:S07]  /*17620*/  IMAD.MOV.U32 R126, RZ, RZ, R45 ;  /* 0x000000ffff7e7224 */ /* 0x000fce00078e002d */
[C---:B------:R-:W-:Y:S08]  /*17630*/  HMMA.16816.F32.BF16 R104, R8.reuse, R18, R80 ;  /* 0x000000120868723c */ /* 0x040ff00000041850 */
[C---:B------:R-:W-:Y:S08]  /*17640*/  HMMA.16816.F32.BF16 R100, R8.reuse, R24, R100 ;  /* 0x000000180864723c */ /* 0x040ff00000041864 */
[----:B------:R-:W-:Y:S01]  /*17650*/  HMMA.16816.F32.BF16 R112, R8, R26, R112 ;  /* 0x0000001a0870723c */ /* 0x000fe20000041870 */
[----:B---3--:R-:W-:Y:S01]  /*17660*/  F2FP.BF16.F32.PACK_AB R8, R92, R123 ;  /* 0x0000007b5c08723e */ /* 0x008fe200000010ff */
[----:B------:R-:W1:Y:S01]  /*17670*/  LDSM.16.MT88.4 R16, [R32+0x800] ;  /* 0x000800002010783b */ /* 0x000e620000004200 */
[----:B------:R-:W-:-:S02]  /*17680*/  F2FP.BF16.F32.PACK_AB R9, R127, R180 ;  /* 0x000000b47f09723e */ /* 0x000fc400000010ff */
[----:B------:R-:W-:Y:S01]  /*17690*/  F2FP.BF16.F32.PACK_AB R10, R133, R79 ;  /* 0x0000004f850a723e */ /* 0x000fe200000010ff */
[----:B------:R-:W-:Y:S01]  /*176a0*/  LDSM.16.MT88.4 R24, [R224+0xe800] ;  /* 0x00e80000e018783b */ /* 0x000fe20000004200 */
[----:B------:R-:W-:Y:S02]  /*176b0*/  F2FP.BF16.F32.PACK_AB R11, R63, R66 ;  /* 0x000000423f0b723e */ /* 0x000fe400000010ff */
[----:B--2---:R-:W-:Y:S02]  /*176c0*/  F2FP.BF16.F32.PACK_AB R4, R232, R230 ;  /* 0x000000e6e804723e */ /* 0x004fe400000010ff */
[----:B----4-:R-:W-:-:S03]  /*176d0*/  F2FP.BF16.F32.PACK_AB R5, R226, R225 ;  /* 0x000000e1e205723e */ /* 0x010fc600000010ff */
[----:B------:R-:W-:Y:S01]  /*176e0*/  HMMA.16816.F32.BF16 R44, R8, R12, R244 ;  /* 0x0000000c082c723c */ /* 0x000fe200000418f4 */
[----:B------:R-:W-:Y:S01]  /*176f0*/  IMAD.MOV.U32 R246, RZ, RZ, R123 ;  /* 0x000000fffff67224 */ /* 0x000fe200078e007b */
[----:B------:R-:W-:Y:S01]  /*17700*/  MOV R123, R94 ;  /* 0x0000005e007b7202 */ /* 0x000fe20000000f00 */
[----:B------:R-:W-:Y:S01]  /*17710*/  IMAD.MOV.U32 R245, RZ, RZ, R120 ;  /* 0x000000fffff57224 */ /* 0x000fe200078e0078 */
[----:B------:R-:W-:Y:S01]  /*17720*/  F2FP.BF16.F32.PACK_AB R6, R227, R252 ;  /* 0x000000fce306723e */ /* 0x000fe200000010ff */
[----:B------:R-:W-:Y:S01]  /*17730*/  IMAD.MOV.U32 R94, RZ, RZ, R77 ;  /* 0x000000ffff5e7224 */ /* 0x000fe200078e004d */
[----:B------:R-:W-:Y:S01]  /*17740*/  F2FP.BF16.F32.PACK_AB R7, R239, R231 ;  /* 0x000000e7ef07723e */ /* 0x000fe200000010ff */
[----:B------:R-:W-:Y:S01]  /*17750*/  IMAD.MOV.U32 R247, RZ, RZ, R92 ;  /* 0x000000fffff77224 */ /* 0x000fe200078e005c */
[----:B------:R-:W-:Y:S01]  /*17760*/  MOV R120, R121 ;  /* 0x0000007900787202 */ /* 0x000fe20000000f00 */
[----:B------:R-:W-:Y:S01]  /*17770*/  IMAD.MOV.U32 R77, RZ, RZ, R73 ;  /* 0x000000ffff4d7224 */ /* 0x000fe200078e0049 */
[----:B------:R-:W-:Y:S01]  /*17780*/  MOV R73, R53 ;  /* 0x0000003500497202 */ /* 0x000fe20000000f00 */
[----:B------:R-:W-:-:S02]  /*17790*/  IMAD.MOV.U32 R121, RZ, RZ, R122 ;  /* 0x000000ffff797224 */ /* 0x000fc400078e007a */
[----:B------:R-:W-:Y:S02]  /*177a0*/  IMAD.MOV.U32 R92, RZ, RZ, R95 ;  /* 0x000000ffff5c7224 */ /* 0x000fe400078e005f */
[----:B------:R-:W-:Y:S02]  /*177b0*/  IMAD.MOV.U32 R122, RZ, RZ, R93 ;  /* 0x000000ffff7a7224 */ /* 0x000fe400078e005d */
[----:B------:R-:W-:Y:S02]  /*177c0*/  IMAD.MOV.U32 R95, RZ, RZ, R78 ;  /* 0x000000ffff5f7224 */ /* 0x000fe400078e004e */
[----:B------:R-:W-:Y:S01]  /*177d0*/  IMAD.MOV.U32 R93, RZ, RZ, R76 ;  /* 0x000000ffff5d7224 */ /* 0x000fe200078e004c */
[----:B------:R-:W-:Y:S01]  /*177e0*/  MOV R76, R72 ;  /* 0x00000048004c7202 */ /* 0x000fe20000000f00 */
[----:B------:R-:W-:Y:S01]  /*177f0*/  IMAD.MOV.U32 R78, RZ, RZ, R74 ;  /* 0x000000ffff4e7224 */ /* 0x000fe200078e004a */
[----:B------:R-:W-:Y:S01]  /*17800*/  HMMA.16816.F32.BF16 R68, R4, R20, R216 ;  /* 0x000000140444723c */ /* 0x000fe200000418d8 */
[----:B------:R-:W-:Y:S01]  /*17810*/  IMAD.MOV.U32 R72, RZ, RZ, R55 ;  /* 0x000000ffff487224 */ /* 0x000fe200078e0037 */
[----:B------:R-:W-:Y:S01]  /*17820*/  MOV R218, R77 ;  /* 0x0000004d00da7202 */ /* 0x000fe20000000f00 */
[----:B------:R-:W-:-:S02]  /*17830*/  IMAD.MOV.U32 R216, RZ, RZ, R73 ;  /* 0x000000ffffd87224 */ /* 0x000fc400078e0049 */
[----:B------:R-:W-:-:S03]  /*17840*/  IMAD.MOV.U32 R217, RZ, RZ, R78 ;  /* 0x000000ffffd97224 */ /* 0x000fc600078e004e */
[----:B------:R-:W-:Y:S01]  /*17850*/  HMMA.16816.F32.BF16 R52, R4, R12, R248 ;  /* 0x0000000c0434723c */ /* 0x000fe200000418f8 */
[----:B------:R-:W-:Y:S02]  /*17860*/  IMAD.MOV.U32 R248, RZ, RZ, R67 ;  /* 0x000000fffff87224 */ /* 0x000fe400078e0043 */
[----:B------:R-:W-:-:S05]  /*17870*/  IMAD.MOV.U32 R219, RZ, RZ, R76 ;  /* 0x000000ffffdb7224 */ /* 0x000fca00078e004c */
[----:B------:R-:W-:Y:S01]  /*17880*/  HMMA.16816.F32.BF16 R40, R8, R14, R212 ;  /* 0x0000000e0828723c */ /* 0x000fe200000418d4 */
[----:B------:R-:W-:-:S07]  /*17890*/  IMAD.MOV.U32 R215, RZ, RZ, R66 ;  /* 0x000000ffffd77224 */ /* 0x000fce00078e0042 */
[----:B------:R-:W-:Y:S01]  /*178a0*/  HMMA.16816.F32.BF16 R80, R8, R20, R240 ;  /* 0x000000140850723c */ /* 0x000fe200000418f0 */
[----:B------:R-:W-:Y:S02]  /*178b0*/  IMAD.MOV.U32 R240, RZ, RZ, R94 ;  /* 0x000000fffff07224 */ /* 0x000fe400078e005e */
[----:B------:R-:W-:Y:S02]  /*178c0*/  IMAD.MOV.U32 R241, RZ, RZ, R93 ;  /* 0x000000fffff17224 */ /* 0x000fe400078e005d */
[----:B------:R-:W-:-:S03]  /*178d0*/  IMAD.MOV.U32 R242, RZ, RZ, R123 ;  /* 0x000000fffff27224 */ /* 0x000fc600078e007b */
[----:B------:R-:W-:Y:S01]  /*178e0*/  HMMA.16816.F32.BF16 R64, R4, R22, R208 ;  /* 0x000000160440723c */ /* 0x000fe200000418d0 */
[----:B------:R-:W-:Y:S02]  /*178f0*/  IMAD.MOV.U32 R211, RZ, RZ, R216 ;  /* 0x000000ffffd37224 */ /* 0x000fe400078e00d8 */
[----:B------:R-:W-:Y:S02]  /*17900*/  IMAD.MOV.U32 R216, RZ, RZ, R217 ;  /* 0x000000ffffd87224 */ /* 0x000fe400078e00d9 */
[----:B------:R-:W-:Y:S02]  /*17910*/  IMAD.MOV.U32 R217, RZ, RZ, R218 ;  /* 0x000000ffffd97224 */ /* 0x000fe400078e00da */
[----:B------:R-:W-:Y:S02]  /*17920*/  IMAD.MOV.U32 R243, RZ, RZ, R122 ;  /* 0x000000fffff37224 */ /* 0x000fe400078e007a */
[----:B------:R-:W-:Y:S01]  /*17930*/  IMAD.MOV.U32 R218, RZ, RZ, R219 ;  /* 0x000000ffffda7224 */ /* 0x000fe200078e00db */
[----:B------:R-:W-:Y:S01]  /*17940*/  MOV R219, R240 ;  /* 0x000000f000db7202 */ /* 0x000fe20000000f00 */
[----:B------:R-:W-:-:S02]  /*17950*/  IMAD.MOV.U32 R251, RZ, RZ, R48 ;  /* 0x000000fffffb7224 */ /* 0x000fc400078e0030 */
[----:B------:R-:W-:Y:S02]  /*17960*/  IMAD.MOV.U32 R213, RZ, RZ, R126 ;  /* 0x000000ffffd57224 */ /* 0x000fe400078e007e */
        /* <DEDUP_REMOVED lines=8> */
[----:B------:R-:W2:Y:S01]  /*179f0*/  LDL.LU R2, [R1+0x8] ;  /* 0x0000080001027983 */ /* 0x000ea20000300800 */
[----:B------:R-:W-:Y:S02]  /*17a00*/  IMAD.MOV.U32 R74, RZ, RZ, R50 ;  /* 0x000000ffff4a7224 */ /* 0x000fe400078e0032 */
[----:B------:R-:W-:Y:S01]  /*17a10*/  IMAD.MOV.U32 R75, RZ, RZ, R49 ;  /* 0x000000ffff4b7224 */ /* 0x000fe200078e0031 */
[----:B------:R-:W-:Y:S01]  /*17a20*/  MOV R0, R60 ;  /* 0x0000003c00007202 */ /* 0x000fe20000000f00 */
[----:B------:R-:W-:Y:S01]  /*17a30*/  HMMA.16816.F32.BF16 R48, R4, R14, R220 ;  /* 0x0000000e0430723c */ /* 0x000fe200000418dc */
[----:B------:R-:W-:Y:S01]  /*17a40*/  IMAD.MOV.U32 R220, RZ, RZ, R63 ;  /* 0x000000ffffdc7224 */ /* 0x000fe200078e003f */
[----:B------:R-:W3:Y:S01]  /*17a50*/  LDSM.16.MT88.4 R12, [R39+0x800] ;  /* 0x00080000270c783b */ /* 0x000ee20000004200 */
[----:B------:R-:W-:-:S02]  /*17a60*/  IMAD.MOV.U32 R208, RZ, RZ, R216 ;  /* 0x000000ffffd07224 */ /* 0x000fc400078e00d8 */
[----:B------:R-:W-:-:S03]  /*17a70*/  IMAD.MOV.U32 R210, RZ, RZ, R219 ;  /* 0x000000ffffd27224 */ /* 0x000fc600078e00db */
[----:B------:R-:W-:Y:S01]  /*17a80*/  HMMA.16816.F32.BF16 R60, R8, R22, R172 ;  /* 0x00000016083c723c */ /* 0x000fe200000418ac */
[----:B------:R-:W-:Y:S01]  /*17a90*/  IMAD.MOV.U32 R175, RZ, RZ, R211 ;  /* 0x000000ffffaf7224 */ /* 0x000fe200078e00d3 */
[----:B------:R-:W-:Y:S01]  /*17aa0*/  MOV R219, R242 ;  /* 0x000000f200db7202 */ /* 0x000fe20000000f00 */
[----:B------:R-:W-:Y:S01]  /*17ab0*/  IMAD.MOV.U32 R211, RZ, RZ, R240 ;  /* 0x000000ffffd37224 */ /* 0x000fe200078e00f0 */
[----:B------:R-:W-:Y:S01]  /*17ac0*/  MOV R250, R74 ;  /* 0x0000004a00fa7202 */ /* 0x000fe20000000f00 */
[----:B------:R-:W-:Y:S01]  /*17ad0*/  IMAD.MOV.U32 R240, RZ, RZ, R241 ;  /* 0x000000fffff07224 */ /* 0x000fe200078e00f1 */
[----:B------:R-:W4:Y:S01]  /*17ae0*/  LDSM.16.MT88.4 R20, [R38+0xe800] ;  /* 0x00e800002614783b */ /* 0x000f220000004200 */
[----:B------:R-:W-:Y:S02]  /*17af0*/  IMAD.MOV.U32 R241, RZ, RZ, R243 ;  /* 0x000000fffff17224 */ /* 0x000fe400078e00f3 */
[----:B------:R-:W-:Y:S01]  /*17b00*/  IMAD.MOV.U32 R242, RZ, RZ, R213 ;  /* 0x000000fffff27224 */ /* 0x000fe200078e00d5 */
[----:B------:R-:W-:Y:S01]  /*17b10*/  MOV R174, R208 ;  /* 0x000000d000ae7202 */ /* 0x000fe20000000f00 */
[----:B------:R-:W-:-:S02]  /*17b20*/  IMAD.MOV.U32 R243, RZ, RZ, R251 ;  /* 0x000000fffff37224 */ /* 0x000fc400078e00fb */
[----:B------:R-:W-:Y:S02]  /*17b30*/  IMAD.MOV.U32 R208, RZ, RZ, R211 ;  /* 0x000000ffffd07224 */ /* 0x000fe400078e00d3 */
[----:B------:R-:W-:Y:S01]  /*17b40*/  IMAD.MOV.U32 R211, RZ, RZ, R241 ;  /* 0x000000ffffd37224 */ /* 0x000fe200078e00f1 */
[----:B------:R-:W-:Y:S01]  /*17b50*/  MOV R241, R242 ;  /* 0x000000f200f17202 */ /* 0x000fe20000000f00 */
[----:B------:R-:W-:Y:S02]  /*17b60*/  IMAD.MOV.U32 R242, RZ, RZ, R243 ;  /* 0x000000fffff27224 */ /* 0x000fe400078e00f3 */
[----:B------:R-:W-:Y:S02]  /*17b70*/  IMAD.MOV.U32 R243, RZ, RZ, R215 ;  /* 0x000000fffff37224 */ /* 0x000fe400078e00d7 */
[----:B------:R-:W-:Y:S02]  /*17b80*/  IMAD.MOV.U32 R251, RZ, RZ, R139 ;  /* 0x000000fffffb7224 */ /* 0x000fe400078e008b */
[----:B------:R-:W-:Y:S01]  /*17b90*/  IMAD.MOV.U32 R215, RZ, RZ, R220 ;  /* 0x000000ffffd77224 */ /* 0x000fe200078e00dc */
[----:B------:R-:W2:Y:S01]  /*17ba0*/  LDL.LU R139, [R1+0x104] ;  /* 0x00010400018b7983 */ /* 0x000ea20000300800 */
[----:B------:R-:W-:-:S03]  /*17bb0*/  IMAD.MOV.U32 R220, RZ, RZ, R133 ;  /* 0x000000ffffdc7224 */ /* 0x000fc600078e0085 */
[----:B------:R-:W2:Y:S01]  /*17bc0*/  LDL.LU R133, [R1+0x100] ;  /* 0x0001000001857983 */ /* 0x000ea20000300800 */
[----:B------:R-:W-:Y:S01]  /*17bd0*/  IMAD.MOV.U32 R221, RZ, RZ, R79 ;  /* 0x000000ffffdd7224 */ /* 0x000fe200078e004f */
[----:B-1----:R-:W-:Y:S01]  /*17be0*/  HMMA.16816.F32.BF16 R56, R8, R16, R56 ;  /* 0x000000100838723c */ /* 0x002fe20000041838 */
[----:B------:R-:W-:Y:S02]  /*17bf0*/  IMAD.MOV.U32 R222, RZ, RZ, R72 ;  /* 0x000000ffffde7224 */ /* 0x000fe400078e0048 */
[----:B------:R-:W-:-:S05]  /*17c00*/  IMAD.MOV.U32 R249, RZ, RZ, R75 ;  /* 0x000000fffff97224 */ /* 0x000fca00078e004b */
        /* <DEDUP_REMOVED lines=8> */
[----:B------:R-:W3:Y:S01]  /*17c90*/  LDSM.16.MT88.4 R12, [R39+0x2800] ;  /* 0x00280000270c783b */ /* 0x000ee20000004200 */
[----:B------:R-:W-:Y:S01]  /*17ca0*/  FFMA.FTZ R0, R0, UR7, -R31 ;  /* 0x0000000700007c23 */ /* 0x000fe2000801081f */
[----:B------:R-:W-:-:S03]  /*17cb0*/  MOV R209, R217 ;  /* 0x000000d900d17202 */ /* 0x000fc60000000f00 */
[----:B------:R4:W-:Y:S01]  /*17cc0*/  MUFU.EX2 R213, R0 ;  /* 0x0000000000d57308 */ /* 0x0009e20000000800 */
[----:B------:R-:W-:Y:S01]  /*17cd0*/  IMAD.MOV.U32 R217, RZ, RZ, R218 ;  /* 0x000000ffffd97224 */ /* 0x000fe200078e00da */
[----:B------:R-:W-:Y:S01]  /*17ce0*/  MOV R3, R92 ;  /* 0x0000005c00037202 */ /* 0x000fe20000000f00 */
[----:B------:R-:W-:Y:S01]  /*17cf0*/  IMAD.MOV.U32 R214, RZ, RZ, R95 ;  /* 0x000000ffffd67224 */ /* 0x000fe200078e005f */
[----:B------:R-:W-:Y:S01]  /*17d00*/  MOV R223, R127 ;  /* 0x0000007f00df7202 */ /* 0x000fe20000000f00 */
[----:B------:R-:W-:Y:S01]  /*17d10*/  HMMA.16816.F32.BF16 R92, R4, R24, R164 ;  /* 0x00000018045c723c */ /* 0x000fe200000418a4 */
[----:B----4-:R-:W-:-:S07]  /*17d20*/  FFMA.FTZ R0, R138, UR7, -R31 ;  /* 0x000000078a007c23 */ /* 0x010fce000801081f */
[C---:B------:R-:W-:Y:S01]  /*17d30*/  HMMA.16816.F32.BF16 R124, R4.reuse, R20, R156 ;  /* 0x00000014047c723c */ /* 0x040fe2000004189c */
[----:B------:R4:W-:Y:S07]  /*17d40*/  MUFU.EX2 R218, R0 ;  /* 0x0000000000da7308 */ /* 0x0009ee0000000800 */
[----:B-1----:R-:W-:Y:S01]  /*17d50*/  HMMA.16816.F32.BF16 R164, R4, R16, R152 ;  /* 0x0000001004a4723c */ /* 0x002fe20000041898 */
[----:B----4-:R-:W-:Y:S01]  /*17d60*/  FFMA.FTZ R0, R175, UR7, -R30 ;  /* 0x00000007af007c23 */ /* 0x010fe2000801081e */
[----:B------:R-:W-:-:S06]  /*17d70*/  IMAD.MOV.U32 R175, RZ, RZ, R209 ;  /* 0x000000ffffaf7224 */ /* 0x000fcc00078e00d1 */
[----:B---3--:R-:W-:Y:S01]  /*17d80*/  HMMA.16816.F32.BF16 R156, R4, R12, R144 ;  /* 0x0000000c049c723c */ /* 0x008fe20000041890 */
[----:B------:R-:W-:-:S07]  /*17d90*/  IMAD.MOV.U32 R209, RZ, RZ, R219 ;  /* 0x000000ffffd17224 */ /* 0x000fce00078e00db */
[----:B------:R-:W-:Y:S01]  /*17da0*/  HMMA.16816.F32.BF16 R152, R4, R14, R140 ;  /* 0x0000000e0498723c */ /* 0x000fe2000004188c */
[----:B------:R-:W-:-:S07]  /*17db0*/  IMAD.MOV.U32 R212, RZ, RZ, R120 ;  /* 0x000000ffffd47224 */ /* 0x000fce00078e0078 */
[C---:B------:R-:W-:Y:S08]  /*17dc0*/  HMMA.16816.F32.BF16 R116, R8.reuse, R12, R116 ;  /* 0x0000000c0874723c */ /* 0x040ff00000041874 */
[----:B------:R-:W-:Y:S01]  /*17dd0*/  HMMA.16816.F32.BF16 R128, R8, R14, R128 ;  /* 0x0000000e0880723c */ /* 0x000fe20000041880 */
[----:B------:R-:W1:Y:S01]  /*17de0*/  LDSM.16.MT88.4 R12, [R224+0xd000] ;  /* 0x00d00000e00c783b */ /* 0x000e620000004200 */
[----:B------:R-:W-:-:S06]  /*17df0*/  IMAD.MOV.U32 R37, RZ, RZ, R121 ;  /* 0x000000ffff257224 */ /* 0x000fcc00078e0079 */
[C---:B------:R-:W-:Y:S08]  /*17e00*/  HMMA.16816.F32.BF16 R120, R4.reuse, R26, R160 ;  /* 0x0000001a0478723c */ /* 0x040ff000000418a0 */
[----:B------:R-:W-:Y:S08]  /*17e10*/  HMMA.16816.F32.BF16 R160, R4, R18, R148 ;  /* 0x0000001204a0723c */ /* 0x000ff00000041894 */
        /* <DEDUP_REMOVED lines=8> */
[----:B------:R-:W3:Y:S01]  /*17ea0*/  LDSM.16.MT88.4 R20, [R38+0xd000] ;  /* 0x00d000002614783b */ /* 0x000ee20000004200 */
[----:B--2---:R-:W-:-:S04]  /*17eb0*/  FFMA.FTZ R2, R2, UR7, -R31 ;  /* 0x0000000702027c23 */ /* 0x004fc8000801081f */
[----:B------:R2:W4:Y:S02]  /*17ec0*/  MUFU.EX2 R216, R2 ;  /* 0x0000000200d87308 */ /* 0x0005240000000800 */
[----:B--2---:R-:W-:-:S04]  /*17ed0*/  FFMA.FTZ R2, R132, UR7, -R31 ;  /* 0x0000000784027c23 */ /* 0x004fc8000801081f */
[----:B------:R2:W-:Y:S02]  /*17ee0*/  MUFU.EX2 R219, R2 ;  /* 0x0000000200db7308 */ /* 0x0005e40000000800 */
[----:B--2---:R-:W-:Y:S01]  /*17ef0*/  FFMA.FTZ R2, R174, UR7, -R30 ;  /* 0x00000007ae027c23 */ /* 0x004fe2000801081e */
[----:B------:R-:W-:Y:S01]  /*17f00*/  MOV R174, R175 ;  /* 0x000000af00ae7202 */ /* 0x000fe20000000f00 */
[----:B------:R-:W-:Y:S02]  /*17f10*/  IMAD.MOV.U32 R175, RZ, RZ, R208 ;  /* 0x000000ffffaf7224 */ /* 0x000fe400078e00d0 */
[----:B------:R-:W-:Y:S02]  /*17f20*/  IMAD.MOV.U32 R208, RZ, RZ, R209 ;  /* 0x000000ffffd07224 */ /* 0x000fe400078e00d1 */
[----:B------:R2:W-:Y:S02]  /*17f30*/  MUFU.EX2 R209, R0 ;  /* 0x0000000000d17308 */ /* 0x0005e40000000800 */
[----:B--2---:R-:W-:Y:S01]  /*17f40*/  FFMA.FTZ R0, R174, UR7, -R30 ;  /* 0x00000007ae007c23 */ /* 0x004fe2000801081e */
[----:B------:R-:W-:-:S02]  /*17f50*/  IMAD.MOV.U32 R174, RZ, RZ, R175 ;  /* 0x000000ffffae7224 */ /* 0x000fc400078e00af */
[----:B------:R-:W-:Y:S01]  /*17f60*/  IMAD.MOV.U32 R175, RZ, RZ, R208 ;  /* 0x000000ffffaf7224 */ /* 0x000fe200078e00d0 */
[----:B------:R-:W-:Y:S02]  /*17f70*/  MOV R208, R212 ;  /* 0x000000d400d07202 */ /* 0x000fe40000000f00 */
[----:B------:R2:W1:Y:S02]  /*17f80*/  MUFU.EX2 R212, R2 ;  /* 0x0000000200d47308 */ /* 0x0004640000000800 */
[----:B--2---:R-:W-:Y:S01]  /*17f90*/  FFMA.FTZ R2, R211, UR7, -R30 ;  /* 0x00000007d3027c23 */ /* 0x004fe2000801081e */
[----:B------:R-:W-:Y:S02]  /*17fa0*/  IMAD.MOV.U32 R211, RZ, RZ, R241 ;  /* 0x000000ffffd37224 */ /* 0x000fe400078e00f1 */
[----:B------:R-:W-:Y:S02]  /*17fb0*/  IMAD.MOV.U32 R241, RZ, RZ, R242 ;  /* 0x000000fffff17224 */ /* 0x000fe400078e00f2 */
[----:B------:R-:W-:-:S02]  /*17fc0*/  IMAD.MOV.U32 R242, RZ, RZ, R243 ;  /* 0x000000fffff27224 */ /* 0x000fc400078e00f3 */
[----:B------:R-:W-:Y:S02]  /*17fd0*/  IMAD.MOV.U32 R243, RZ, RZ, R215 ;  /* 0x000000fffff37224 */ /* 0x000fe400078e00d7 */
[----:B------:R2:W-:Y:S02]  /*17fe0*/  MUFU.EX2 R215, R0 ;  /* 0x0000000000d77308 */ /* 0x0005e40000000800 */
[----:B--2---:R-:W-:Y:S02]  /*17ff0*/  FFMA.FTZ R0, R217, UR7, -R28 ;  /* 0x00000007d9007c23 */ /* 0x004fe4000801081c */
[----:B------:R-:W2:Y:S04]  /*18000*/  MUFU.EX2 R217, R2 ;  /* 0x0000000200d97308 */ /* 0x000ea80000000800 */
[----:B------:R3:W-:Y:S01]  /*18010*/  MUFU.EX2 R138, R0 ;  /* 0x00000000008a7308 */ /* 0x0007e20000000800 */
[----:B----4-:R-:W-:-:S02]  /*18020*/  F2FP.BF16.F32.PACK_AB R8, R216, R213 ;  /* 0x000000d5d808723e */ /* 0x010fc400000010ff */
[----:B-1----:R-:W-:Y:S02]  /*18030*/  F2FP.BF16.F32.PACK_AB R9, R212, R209 ;  /* 0x000000d1d409723e */ /* 0x002fe400000010ff */
[----:B------:R-:W-:Y:S01]  /*18040*/  F2FP.BF16.F32.PACK_AB R10, R219, R218 ;  /* 0x000000dadb0a723e */ /* 0x000fe200000010ff */
[--C-:B---3--:R-:W-:Y:S01]  /*18050*/  FFMA.FTZ R0, R211, UR7, -R28.reuse ;  /* 0x00000007d3007c23 */ /* 0x108fe2000801081c */
[----:B------:R-:W-:Y:S01]  /*18060*/  FFMA.FTZ R2, R174, UR7, -R28 ;  /* 0x00000007ae027c23 */ /* 0x000fe2000801081c */
[----:B--2---:R-:W-:Y:S02]  /*18070*/  F2FP.BF16.F32.PACK_AB R11, R217, R215 ;  /* 0x000000d7d90b723e */ /* 0x004fe400000010ff */
[----:B------:R1:W-:Y:S01]  /*18080*/  MUFU.EX2 R211, R0 ;  /* 0x0000000000d37308 */ /* 0x0003e20000000800 */
[----:B------:R-:W-:Y:S01]  /*18090*/  MOV R174, R175 ;  /* 0x000000af00ae7202 */ /* 0x000fe20000000f00 */
[----:B------:R-:W-:Y:S02]  /*180a0*/  IMAD.MOV.U32 R175, RZ, RZ, R208 ;  /* 0x000000ffffaf7224 */ /* 0x000fe400078e00d0 */
[----:B------:R2:W3:Y:S01]  /*180b0*/  MUFU.EX2 R208, R2 ;  /* 0x0000000200d07308 */ /* 0x0004e20000000800 */
[----:B------:R-:W-:Y:S01]  /*180c0*/  HMMA.16816.F32.BF16 R4, R8, R12, R44 ;  /* 0x0000000c0804723c */ /* 0x000fe2000004182c */
[----:B-1----:R-:W-:-:S04]  /*180d0*/  FFMA.FTZ R0, R214, UR7, -R29 ;  /* 0x00000007d6007c23 */ /* 0x002fc8000801081d */
[----:B------:R1:W-:Y:S01]  /*180e0*/  MUFU.EX2 R132, R0 ;  /* 0x0000000000847308 */ /* 0x0003e20000000800 */
[----:B--2---:R-:W-:-:S04]  /*180f0*/  FFMA.FTZ R2, R133, UR7, -R28 ;  /* 0x0000000785027c23 */ /* 0x004fc8000801081c */
[----:B------:R2:W-:Y:S01]  /*18100*/  MUFU.EX2 R214, R2 ;  /* 0x0000000200d67308 */ /* 0x0005e20000000800 */
[----:B-1----:R-:W-:Y:S01]  /*18110*/  FFMA.FTZ R0, R241, UR7, -R29 ;  /* 0x00000007f1007c23 */ /* 0x002fe2000801081d */
[----:B------:R-:W-:Y:S01]  /*18120*/  IMAD.MOV.U32 R241, RZ, RZ, R242 ;  /* 0x000000fffff17224 */ /* 0x000fe200078e00f2 */
[----:B------:R-:W-:Y:S01]  /*18130*/  MOV R242, R243 ;  /* 0x000000f300f27202 */ /* 0x000fe20000000f00 */
[----:B------:R-:W-:Y:S02]  /*18140*/  IMAD.MOV.U32 R243, RZ, RZ, R220 ;  /* 0x000000fffff37224 */ /* 0x000fe400078e00dc */
[----:B------:R-:W-:Y:S02]  /*18150*/  IMAD.MOV.U32 R220, RZ, RZ, R221 ;  /* 0x000000ffffdc7224 */ /* 0x000fe400078e00dd */
[----:B--2---:R-:W-:Y:S01]  /*18160*/  FFMA.FTZ R2, R174, UR7, -R29 ;  /* 0x00000007ae027c23 */ /* 0x004fe2000801081d */
[----:B------:R-:W-:Y:S02]  /*18170*/  IMAD.MOV.U32 R221, RZ, RZ, R222 ;  /* 0x000000ffffdd7224 */ /* 0x000fe400078e00de */
[----:B------:R-:W-:Y:S01]  /*18180*/  IMAD.MOV.U32 R222, RZ, RZ, R223 ;  /* 0x000000ffffde7224 */ /* 0x000fe200078e00df */
[----:B------:R-:W-:Y:S01]  /*18190*/  MOV R223, R180 ;  /* 0x000000b400df7202 */ /* 0x000fe20000000f00 */
[----:B------:R-:W-:Y:S01]  /*181a0*/  IMAD.MOV.U32 R174, RZ, RZ, R175 ;  /* 0x000000ffffae7224 */ /* 0x000fe200078e00af */
[----:B------:R1:W2:Y:S01]  /*181b0*/  MUFU.EX2 R133, R3 ;  /* 0x0000000300857308 */ /* 0x0002a20000000800 */
[----:B------:R-:W-:-:S02]  /*181c0*/  IMAD.MOV.U32 R175, RZ, RZ, R210 ;  /* 0x000000ffffaf7224 */ /* 0x000fc400078e00d2 */
[----:B------:R-:W-:Y:S01]  /*181d0*/  IMAD.MOV.U32 R180, RZ, RZ, R139 ;  /* 0x000000ffffb47224 */ /* 0x000fe200078e008b */
[----:B------:R-:W-:Y:S01]  /*181e0*/  MUFU.EX2 R210, R0 ;  /* 0x0000000000d27308 */ /* 0x000fe20000000800 */
[----:B------:R-:W-:Y:S03]  /*181f0*/  HMMA.16816.F32.BF16 R16, R8, R14, R40 ;  /* 0x0000000e0810723c */ /* 0x000fe60000041828 */
[----:B------:R4:W4:Y:S01]  /*18200*/  MUFU.EX2 R139, R2 ;  /* 0x00000002008b7308 */ /* 0x0009220000000800 */
[----:B------:R-:W-:Y:S01]  /*18210*/  IMAD.MOV.U32 R188, RZ, RZ, R5 ;  /* 0x000000ffffbc7224 */ /* 0x000fe200078e0005 */
[----:B------:R-:W-:Y:S02]  /*18220*/  MOV R173, R4 ;  /* 0x0000000400ad7202 */ /* 0x000fe40000000f00 */
[----:B---3--:R-:W-:Y:S01]  /*18230*/  F2FP.BF16.F32.PACK_AB R4, R208, R138 ;  /* 0x0000008ad004723e */ /* 0x008fe200000010ff */
[--C-:B-1----:R-:W-:Y:S01]  /*18240*/  FFMA.FTZ R3, R174, UR7, -R28.reuse ;  /* 0x00000007ae037c23 */ /* 0x102fe2000801081c */
[----:B------:R-:W-:Y:S01]  /*18250*/  IMAD.MOV.U32 R174, RZ, RZ, R7 ;  /* 0x000000ffffae7224 */ /* 0x000fe200078e0007 */
[----:B--2---:R-:W-:Y:S01]  /*18260*/  F2FP.BF16.F32.PACK_AB R5, R133, R132 ;  /* 0x000000848505723e */ /* 0x004fe200000010ff */
[----:B----4-:R-:W-:Y:S01]  /*18270*/  FFMA.FTZ R2, R175, UR7, -R28 ;  /* 0x00000007af027c23 */ /* 0x010fe2000801081c */
[----:B------:R-:W-:Y:S01]  /*18280*/  IMAD.MOV.U32 R175, RZ, RZ, R6 ;  /* 0x000000ffffaf7224 */ /* 0x000fe200078e0006 */
[----:B------:R-:W-:-:S02]  /*18290*/  F2FP.BF16.F32.PACK_AB R6, R214, R211 ;  /* 0x000000d3d606723e */ /* 0x000fc400000010ff */
[----:B------:R-:W-:Y:S01]  /*182a0*/  F2FP.BF16.F32.PACK_AB R7, R210, R139 ;  /* 0x0000008bd207723e */ /* 0x000fe200000010ff */
[----:B------:R-:W-:Y:S01]  /*182b0*/  FFMA.FTZ R0, R240, UR7, -R28 ;  /* 0x00000007f0007c23 */ /* 0x000fe2000801081c */
[----:B------:R-:W-:Y:S01]  /*182c0*/  IMAD.MOV.U32 R207, RZ, RZ, R241 ;  /* 0x000000ffffcf7224 */ /* 0x000fe200078e00f1 */
[----:B------:R-:W-:Y:S01]  /*182d0*/  MOV R191, R220 ;  /* 0x000000dc00bf7202 */ /* 0x000fe20000000f00 */
[----:B------:R-:W-:Y:S02]  /*182e0*/  IMAD.MOV.U32 R189, RZ, RZ, R242 ;  /* 0x000000ffffbd7224 */ /* 0x000fe400078e00f2 */
[----:B------:R-:W-:Y:S01]  /*182f0*/  IMAD.MOV.U32 R190, RZ, RZ, R243 ;  /* 0x000000ffffbe7224 */ /* 0x000fe200078e00f3 */
[----:B------:R-:W-:Y:S01]  /*18300*/  MOV R243, R180 ;  /* 0x000000b400f37202 */ /* 0x000fe20000000f00 */
[----:B------:R-:W-:Y:S02]  /*18310*/  IMAD.MOV.U32 R240, RZ, RZ, R221 ;  /* 0x000000fffff07224 */ /* 0x000fe400078e00dd */
[----:B------:R-:W-:-:S02]  /*18320*/  IMAD.MOV.U32 R241, RZ, RZ, R222 ;  /* 0x000000fffff17224 */ /* 0x000fc400078e00de */
[----:B------:R-:W-:Y:S01]  /*18330*/  IMAD.MOV.U32 R242, RZ, RZ, R223 ;  /* 0x000000fffff27224 */ /* 0x000fe200078e00df */
[----:B------:R-:W-:Y:S01]  /*18340*/  MOV R223, R238 ;  /* 0x000000ee00df7202 */ /* 0x000fe20000000f00 */
[----:B------:R-:W-:Y:S02]  /*18350*/  IMAD.MOV.U32 R220, RZ, RZ, R181 ;  /* 0x000000ffffdc7224 */ /* 0x000fe400078e00b5 */
[----:B------:R-:W-:Y:S02]  /*18360*/  IMAD.MOV.U32 R221, RZ, RZ, R182 ;  /* 0x000000ffffdd7224 */ /* 0x000fe400078e00b6 */
[----:B------:R-:W-:Y:S01]  /*18370*/  IMAD.MOV.U32 R222, RZ, RZ, R183 ;  /* 0x000000ffffde7224 */ /* 0x000fe200078e00b7 */
[----:B------:R-:W-:Y:S01]  /*18380*/  MOV R238, R19 ;  /* 0x0000001300ee7202 */ /* 0x000fe20000000f00 */
[----:B------:R-:W-:Y:S01]  /*18390*/  HMMA.16816.F32.BF16 R180, R4, R14, R48 ;  /* 0x0000000e04b4723c */ /* 0x000fe20000041830 */
[----:B------:R-:W-:Y:S02]  /*183a0*/  IMAD.MOV.U32 R49, RZ, RZ, R16 ;  /* 0x000000ffff317224 */ /* 0x000fe400078e0010 */
[----:B------:R-:W-:-:S02]  /*183b0*/  IMAD.MOV.U32 R48, RZ, RZ, R17 ;  /* 0x000000ffff307224 */ /* 0x000fc400078e0011 */
[----:B------:R-:W-:Y:S02]  /*183c0*/  IMAD.MOV.U32 R172, RZ, RZ, R18 ;  /* 0x000000ffffac7224 */ /* 0x000fe400078e0012 */
[----:B------:R-:W1:Y:S01]  /*183d0*/  LDSM.16.MT88.4 R16, [R32+0x1000] ;  /* 0x001000002010783b */ /* 0x000e620000004200 */
[----:B------:R-:W-:Y:S03]  /*183e0*/  HMMA.16816.F32.BF16 R196, R4, R12, R52 ;  /* 0x0000000c04c4723c */ /* 0x000fe60000041834 */
[----:B------:R-:W2:Y:S05]  /*183f0*/  LDSM.16.MT88.4 R12, [R39+0x1000] ;  /* 0x00100000270c783b */ /* 0x000eaa0000004200 */
[----:B------:R-:W-:Y:S01]  /*18400*/  HMMA.16816.F32.BF16 R24, R8, R20, R80 ;  /* 0x000000140818723c */ /* 0x000fe20000041850 */
[----:B------:R-:W-:-:S02]  /*18410*/  IMAD.MOV.U32 R111, RZ, RZ, R207 ;  /* 0x000000ffff6f7224 */ /* 0x000fc400078e00cf */
[----:B------:R-:W-:Y:S01]  /*18420*/  IMAD.MOV.U32 R110, RZ, RZ, R189 ;  /* 0x000000ffff6e7224 */ /* 0x000fe200078e00bd */
[----:B------:R-:W-:Y:S01]  /*18430*/  MOV R189, R220 ;  /* 0x000000dc00bd7202 */ /* 0x000fe20000000f00 */
[----:B------:R-:W-:Y:S01]  /*18440*/  IMAD.MOV.U32 R109, RZ, RZ, R190 ;  /* 0x000000ffff6d7224 */ /* 0x000fe200078e00be */
[----:B------:R-:W-:Y:S01]  /*18450*/  MOV R204, R240 ;  /* 0x000000f000cc7202 */ /* 0x000fe20000000f00 */
[----:B------:R-:W-:Y:S01]  /*18460*/  IMAD.MOV.U32 R206, RZ, RZ, R242 ;  /* 0x000000ffffce7224 */ /* 0x000fe200078e00f2 */
[----:B------:R-:W-:Y:S01]  /*18470*/  MOV R242, R248 ;  /* 0x000000f800f27202 */ /* 0x000fe20000000f00 */
[----:B------:R-:W-:Y:S02]  /*18480*/  IMAD.MOV.U32 R207, RZ, RZ, R243 ;  /* 0x000000ffffcf7224 */ /* 0x000fe400078e00f3 */
[----:B------:R-:W-:-:S08]  /*18490*/  IMAD.MOV.U32 R190, RZ, RZ, R221 ;  /* 0x000000ffffbe7224 */ /* 0x000fd000078e00dd */
[----:B------:R-:W-:Y:S01]  /*184a0*/  IMAD.MOV.U32 R43, RZ, RZ, R26 ;  /* 0x000000ffff2b7224 */ /* 0x000fe200078e001a */
[----:B------:R-:W-:Y:S01]  /*184b0*/  MOV R40, R25 ;  /* 0x0000001900287202 */ /* 0x000fe20000000f00 */
[----:B------:R-:W-:Y:S02]  /*184c0*/  IMAD.MOV.U32 R42, RZ, RZ, R27 ;  /* 0x000000ffff2a7224 */ /* 0x000fe400078e001b */
[----:B------:R-:W-:Y:S02]  /*184d0*/  IMAD.MOV.U32 R41, RZ, RZ, R24 ;  /* 0x000000ffff297224 */ /* 0x000fe400078e0018 */
[----:B-1----:R-:W-:Y:S01]  /*184e0*/  HMMA.16816.F32.BF16 R24, R8, R16, R56 ;  /* 0x000000100818723c */ /* 0x002fe20000041838 */
[----:B------:R-:W-:Y:S02]  /*184f0*/  IMAD.MOV.U32 R205, RZ, RZ, R241 ;  /* 0x000000ffffcd7224 */ /* 0x000fe400078e00f1 */
[----:B------:R-:W-:Y:S02]  /*18500*/  IMAD.MOV.U32 R243, RZ, RZ, R249 ;  /* 0x000000fffff37224 */ /* 0x000fe400078e00f9 */
[----:B------:R-:W-:-:S02]  /*18510*/  IMAD.MOV.U32 R240, RZ, RZ, R222 ;  /* 0x000000fffff07224 */ /* 0x000fc400078e00de */
        /* <DEDUP_REMOVED lines=9> */
[----:B------:R-:W-:-:S02]  /*185b0*/  IMAD.MOV.U32 R248, RZ, RZ, R246 ;  /* 0x000000fffff87224 */ /* 0x000fc400078e00f6 */
[----:B------:R-:W-:Y:S02]  /*185c0*/  IMAD.MOV.U32 R249, RZ, RZ, R247 ;  /* 0x000000fffff97224 */ /* 0x000fe400078e00f7 */
[----:B------:R-:W-:Y:S01]  /*185d0*/  IMAD.MOV.U32 R46, RZ, RZ, R206 ;  /* 0x000000ffff2e7224 */ /* 0x000fe200078e00ce */
[----:B------:R-:W-:Y:S01]  /*185e0*/  MOV R206, R243 ;  /* 0x000000f300ce7202 */ /* 0x000fe20000000f00 */
        /* <DEDUP_REMOVED lines=8> */
[----:B------:R-:W1:Y:S01]  /*18670*/  LDSM.16.MT88.4 R20, [R83+0xf000] ;  /* 0x00f000005314783b */ /* 0x000e620000004200 */
[----:B------:R-:W-:Y:S01]  /*18680*/  FFMA.FTZ R37, R37, UR7, -R28 ;  /* 0x0000000725257c23 */ /* 0x000fe2000801081c */
[----:B------:R-:W-:Y:S01]  /*18690*/  IMAD.MOV.U32 R108, RZ, RZ, R204 ;  /* 0x000000ffff6c7224 */ /* 0x000fe200078e00cc */
[----:B------:R-:W-:-:S03]  /*186a0*/  MOV R47, R205 ;  /* 0x000000cd002f7202 */ /* 0x000fc60000000f00 */
        /* <DEDUP_REMOVED lines=8> */
[----:B------:R-:W-:-:S05]  /*18730*/  IMAD.MOV.U32 R45, RZ, RZ, R248 ;  /* 0x000000ffff2d7224 */ /* 0x000fca00078e00f8 */
[C---:B------:R-:W-:Y:S01]  /*18740*/  HMMA.16816.F32.BF16 R240, R8.reuse, R18, R76 ;  /* 0x0000001208f0723c */ /* 0x040fe2000004184c */
[----:B------:R-:W3:Y:S01]  /*18750*/  LDSM.16.MT88.4 R16, [R38+0xf000] ;  /* 0x00f000002610783b */ /* 0x000ee20000004200 */
[----:B------:R-:W-:Y:S02]  /*18760*/  IMAD.MOV.U32 R44, RZ, RZ, R249 ;  /* 0x000000ffff2c7224 */ /* 0x000fe400078e00f9 */
[----:B------:R-:W-:Y:S02]  /*18770*/  IMAD.MOV.U32 R55, RZ, RZ, R250 ;  /* 0x000000ffff377224 */ /* 0x000fe400078e00fa */
[----:B------:R-:W-:Y:S02]  /*18780*/  IMAD.MOV.U32 R56, RZ, RZ, R24 ;  /* 0x000000ffff387224 */ /* 0x000fe400078e0018 */
[----:B------:R-:W-:Y:S01]  /*18790*/  IMAD.MOV.U32 R227, RZ, RZ, R26 ;  /* 0x000000ffffe37224 */ /* 0x000fe200078e001a */
[----:B--2---:R-:W-:Y:S01]  /*187a0*/  HMMA.16816.F32.BF16 R248, R8, R12, R72 ;  /* 0x0000000c08f8723c */ /* 0x004fe20000041848 */
[----:B------:R-:W-:-:S02]  /*187b0*/  IMAD.MOV.U32 R224, RZ, RZ, R27 ;  /* 0x000000ffffe07224 */ /* 0x000fc400078e001b */
[----:B------:R-:W2:Y:S05]  /*187c0*/  LDSM.16.MT88.4 R24, [R39+0x3000] ;  /* 0x003000002718783b */ /* 0x000eaa0000004200 */
[C---:B------:R-:W-:Y:S08]  /*187d0*/  HMMA.16816.F32.BF16 R192, R4.reuse, R12, R192 ;  /* 0x0000000c04c0723c */ /* 0x040ff000000418c0 */
[-C--:B------:R-:W-:Y:S08]  /*187e0*/  HMMA.16816.F32.BF16 R200, R4, R14.reuse, R200 ;  /* 0x0000000e04c8723c */ /* 0x080ff000000418c8 */
[----:B------:R-:W-:Y:S01]  /*187f0*/  HMMA.16816.F32.BF16 R220, R8, R14, R84 ;  /* 0x0000000e08dc723c */ /* 0x000fe20000041854 */
[----:B------:R-:W4:Y:S01]  /*18800*/  LDSM.16.MT88.4 R12, [R32+0x3000] ;  /* 0x00300000200c783b */ /* 0x000f220000004200 */
[----:B------:R-:W-:Y:S01]  /*18810*/  IMAD.MOV.U32 R87, RZ, RZ, R108 ;  /* 0x000000ffff577224 */ /* 0x000fe200078e006c */
[----:B------:R-:W-:-:S05]  /*18820*/  MOV R59, R111 ;  /* 0x0000006f003b7202 */ /* 0x000fca0000000f00 */
[----:B-1----:R-:W-:Y:S01]  /*18830*/  HMMA.16816.F32.BF16 R72, R4, R20, R92 ;  /* 0x000000140448723c */ /* 0x002fe2000004185c */
[----:B------:R-:W-:Y:S02]  /*18840*/  IMAD.MOV.U32 R57, RZ, RZ, R109 ;  /* 0x000000ffff397224 */ /* 0x000fe400078e006d */
[----:B------:R-:W-:-:S05]  /*18850*/  IMAD.MOV.U32 R58, RZ, RZ, R110 ;  /* 0x000000ffff3a7224 */ /* 0x000fca00078e006e */
[C---:B---3--:R-:W-:Y:S01]  /*18860*/  HMMA.16816.F32.BF16 R92, R4.reuse, R18, R168 ;  /* 0x00000012045c723c */ /* 0x048fe200000418a8 */
[----:B------:R-:W-:Y:S01]  /*18870*/  IMAD.MOV.U32 R169, RZ, RZ, R54 ;  /* 0x000000ffffa97224 */ /* 0x000fe200078e0036 */
[----:B------:R-:W-:Y:S01]  /*18880*/  MOV R170, R43 ;  /* 0x0000002b00aa7202 */ /* 0x000fe20000000f00 */
[----:B------:R-:W-:Y:S01]  /*18890*/  IMAD.MOV.U32 R171, RZ, RZ, R42 ;  /* 0x000000ffffab7224 */ /* 0x000fe200078e002a */
[----:B------:R-:W3:Y:S04]  /*188a0*/  LDL.LU R168, [R1+0xb8] ;  /* 0x0000b80001a87983 */ /* 0x000ee80000300800 */
[----:B------:R-:W-:Y:S01]  /*188b0*/  HMMA.16816.F32.BF16 R88, R4, R16, R124 ;  /* 0x000000100458723c */ /* 0x000fe2000004187c */
[----:B------:R-:W-:Y:S02]  /*188c0*/  IMAD.MOV.U32 R126, RZ, RZ, R41 ;  /* 0x000000ffff7e7224 */ /* 0x000fe400078e0029 */
[----:B------:R-:W-:-:S05]  /*188d0*/  IMAD.MOV.U32 R124, RZ, RZ, R40 ;  /* 0x000000ffff7c7224 */ /* 0x000fca00078e0028 */
[C---:B------:R-:W-:Y:S08]  /*188e0*/  HMMA.16816.F32.BF16 R76, R4.reuse, R22, R120 ;  /* 0x00000016044c723c */ /* 0x040ff00000041878 */
[C---:B--2---:R-:W-:Y:S08]  /*188f0*/  HMMA.16816.F32.BF16 R120, R4.reuse, R24, R156 ;  /* 0x000000180478723c */ /* 0x044ff0000004189c */
[C---:B----4-:R-:W-:Y:S08]  /*18900*/  HMMA.16816.F32.BF16 R104, R4.reuse, R12, R164 ;  /* 0x0000000c0468723c */ /* 0x050ff000000418a4 */
[C---:B------:R-:W-:Y:S08]  /*18910*/  HMMA.16816.F32.BF16 R108, R4.reuse, R14, R160 ;  /* 0x0000000e046c723c */ /* 0x040ff000000418a0 */
[----:B------:R-:W-:Y:S01]  /*18920*/  HMMA.16816.F32.BF16 R40, R4, R26, R152 ;  /* 0x0000001a0428723c */ /* 0x000fe20000041898 */
[----:B------:R-:W-:Y:S01]  /*18930*/  FFMA.FTZ R4, R169, UR7, -R29 ;  /* 0x00000007a9047c23 */ /* 0x000fe2000801081d */
[----:B------:R-:W-:Y:S01]  /*18940*/  IMAD.MOV.U32 R81, RZ, RZ, R49 ;  /* 0x000000ffff517224 */ /* 0x000fe200078e0031 */
[----:B------:R-:W2:Y:S01]  /*18950*/  LDL.LU R169, [R1+0xb4] ;  /* 0x0000b40001a97983 */ /* 0x000ea20000300800 */
[----:B------:R-:W-:Y:S01]  /*18960*/  IMAD.MOV.U32 R80, RZ, RZ, R48 ;  /* 0x000000ffff507224 */ /* 0x000fe200078e0030 */
[----:B------:R-:W-:Y:S01]  /*18970*/  MOV R86, R47 ;  /* 0x0000002f00567202 */ /* 0x000fe20000000f00 */
[----:B------:R-:W-:Y:S01]  /*18980*/  IMAD.MOV.U32 R127, RZ, RZ, R44 ;  /* 0x000000ffff7f7224 */ /* 0x000fe200078e002c */
[----:B------:R-:W-:Y:S01]  /*18990*/  MOV R82, R53 ;  /* 0x0000003500527202 */ /* 0x000fe20000000f00 */
[----:B------:R-:W-:-:S02]  /*189a0*/  IMAD.MOV.U32 R84, RZ, RZ, R45 ;  /* 0x000000ffff547224 */ /* 0x000fc400078e002d */
[----:B------:R-:W-:Y:S01]  /*189b0*/  IMAD.MOV.U32 R85, RZ, RZ, R46 ;  /* 0x000000ffff557224 */ /* 0x000fe200078e002e */
[C---:B------:R-:W-:Y:S01]  /*189c0*/  HMMA.16816.F32.BF16 R116, R8.reuse, R24, R116 ;  /* 0x000000180874723c */ /* 0x040fe20000041874 */
[----:B------:R-:W-:Y:S01]  /*189d0*/  IMAD.MOV.U32 R5, RZ, RZ, R56 ;  /* 0x000000ffff057224 */ /* 0x000fe200078e0038 */
[----:B------:R-:W-:Y:S01]  /*189e0*/  MOV R152, R82 ;  /* 0x0000005200987202 */ /* 0x000fe20000000f00 */
[----:B------:R-:W-:Y:S01]  /*189f0*/  IMAD.MOV.U32 R6, RZ, RZ, R80 ;  /* 0x000000ffff067224 */ /* 0x000fe200078e0050 */
[----:B------:R-:W-:Y:S01]  /*18a00*/  MOV R125, R55 ;  /* 0x00000037007d7202 */ /* 0x000fe20000000f00 */
[----:B------:R-:W-:Y:S01]  /*18a10*/  IMAD.MOV.U32 R7, RZ, RZ, R81 ;  /* 0x000000ffff077224 */ /* 0x000fe200078e0051 */
[----:B------:R-:W1:Y:S02]  /*18a20*/  LDSM.16.MT88.4 R156, [R83+0xd800] ;  /* 0x00d80000539c783b */ /* 0x000e640000004200 */
[----:B------:R-:W-:Y:S01]  /*18a30*/  HMMA.16816.F32.BF16 R44, R8, R20, R148 ;  /* 0x00000014082c723c */ /* 0x000fe20000041894 */
[----:B------:R-:W-:-:S02]  /*18a40*/  IMAD.MOV.U32 R150, RZ, RZ, R87 ;  /* 0x000000ffff967224 */ /* 0x000fc400078e0057 */
[----:B------:R-:W-:Y:S01]  /*18a50*/  IMAD.MOV.U32 R166, RZ, RZ, R51 ;  /* 0x000000ffffa67224 */ /* 0x000fe200078e0033 */
[----:B------:R4:W-:Y:S01]  /*18a60*/  MUFU.EX2 R24, R2 ;  /* 0x0000000200187308 */ /* 0x0009e20000000800 */
[----:B------:R-:W-:Y:S01]  /*18a70*/  IMAD.MOV.U32 R149, RZ, RZ, R150 ;  /* 0x000000ffff957224 */ /* 0x000fe200078e0096 */
[----:B------:R-:W-:Y:S01]  /*18a80*/  MOV R160, R207 ;  /* 0x000000cf00a07202 */ /* 0x000fe20000000f00 */
[----:B------:R-:W-:Y:S02]  /*18a90*/  IMAD.MOV.U32 R153, RZ, RZ, R204 ;  /* 0x000000ffff997224 */ /* 0x000fe400078e00cc */
[----:B------:R-:W-:Y:S02]  /*18aa0*/  IMAD.MOV.U32 R154, RZ, RZ, R205 ;  /* 0x000000ffff9a7224 */ /* 0x000fe400078e00cd */
[----:B------:R-:W-:Y:S02]  /*18ab0*/  IMAD.MOV.U32 R155, RZ, RZ, R206 ;  /* 0x000000ffff9b7224 */ /* 0x000fe400078e00ce */
[----:B------:R-:W-:Y:S01]  /*18ac0*/  IMAD.MOV.U32 R167, RZ, RZ, R50 ;  /* 0x000000ffffa77224 */ /* 0x000fe200078e0032 */
[----:B------:R1:W-:Y:S01]  /*18ad0*/  MUFU.EX2 R25, R0 ;  /* 0x0000000000197308 */ /* 0x0003e20000000800 */
[----:B------:R-:W-:Y:S01]  /*18ae0*/  IMAD.MOV.U32 R150, RZ, RZ, R5 ;  /* 0x000000ffff967224 */ /* 0x000fe200078e0005 */
[----:B------:R-:W-:Y:S01]  /*18af0*/  HMMA.16816.F32.BF16 R140, R8, R16, R140 ;  /* 0x00000010088c723c */ /* 0x000fe2000004188c */
[----:B------:R-:W-:-:S02]  /*18b00*/  IMAD.MOV.U32 R5, RZ, RZ, R6 ;  /* 0x000000ffff057224 */ /* 0x000fc400078e0006 */
[----:B----4-:R-:W-:Y:S01]  /*18b10*/  FFMA.FTZ R2, R166, UR7, -R29 ;  /* 0x00000007a6027c23 */ /* 0x010fe2000801081d */
        /* <DEDUP_REMOVED lines=8> */
[----:B------:R-:W-:-:S02]  /*18ba0*/  IMAD.MOV.U32 R153, RZ, RZ, R154 ;  /* 0x000000ffff997224 */ /* 0x000fc400078e009a */
[----:B-1----:R-:W-:Y:S01]  /*18bb0*/  FFMA.FTZ R0, R167, UR7, -R29 ;  /* 0x00000007a7007c23 */ /* 0x002fe2000801081d */
[----:B------:R-:W-:Y:S01]  /*18bc0*/  MOV R154, R155 ;  /* 0x0000009b009a7202 */ /* 0x000fe20000000f00 */
[----:B------:R-:W-:Y:S02]  /*18bd0*/  IMAD.MOV.U32 R155, RZ, RZ, R160 ;  /* 0x000000ffff9b7224 */ /* 0x000fe400078e00a0 */
[----:B------:R-:W-:Y:S01]  /*18be0*/  IMAD.MOV.U32 R161, RZ, RZ, R124 ;  /* 0x000000ffffa17224 */ /* 0x000fe200078e007c */
[----:B------:R-:W-:Y:S01]  /*18bf0*/  HMMA.16816.F32.BF16 R52, R8, R18, R96 ;  /* 0x000000120834723c */ /* 0x000fe20000041860 */
[----:B------:R-:W-:Y:S01]  /*18c00*/  IMAD.MOV.U32 R160, RZ, RZ, R126 ;  /* 0x000000ffffa07224 */ /* 0x000fe200078e007e */
[----:B------:R1:W-:Y:S01]  /*18c10*/  MUFU.EX2 R18, R0 ;  /* 0x0000000000127308 */ /* 0x0003e20000000800 */
[----:B------:R-:W-:Y:S01]  /*18c20*/  IMAD.MOV.U32 R126, RZ, RZ, R127 ;  /* 0x000000ffff7e7224 */ /* 0x000fe200078e007f */
[----:B------:R-:W-:Y:S01]  /*18c30*/  MOV R127, R238 ;  /* 0x000000ee007f7202 */ /* 0x000fe20000000f00 */
[----:B------:R-:W-:-:S03]  /*18c40*/  IMAD.MOV.U32 R87, RZ, RZ, R57 ;  /* 0x000000ffff577224 */ /* 0x000fc600078e0039 */
[C---:B------:R-:W-:Y:S01]  /*18c50*/  HMMA.16816.F32.BF16 R100, R8.reuse, R12, R100 ;  /* 0x0000000c0864723c */ /* 0x040fe20000041864 */
[----:B------:R-:W-:Y:S01]  /*18c60*/  MUFU.EX2 R20, R4 ;  /* 0x0000000400147308 */ /* 0x000fe20000000800 */
[----:B------:R-:W-:Y:S01]  /*18c70*/  IMAD.MOV.U32 R164, RZ, RZ, R189 ;  /* 0x000000ffffa47224 */ /* 0x000fe200078e00bd */
[----:B------:R-:W-:Y:S01]  /*18c80*/  LDSM.16.MT88.4 R204, [R39+0x1800] ;  /* 0x0018000027cc783b */ /* 0x000fe20000004200 */
[----:B------:R-:W-:Y:S02]  /*18c90*/  IMAD.MOV.U32 R162, RZ, RZ, R170 ;  /* 0x000000ffffa27224 */ /* 0x000fe400078e00aa */
[----:B------:R-:W-:Y:S01]  /*18ca0*/  IMAD.MOV.U32 R163, RZ, RZ, R171 ;  /* 0x000000ffffa37224 */ /* 0x000fe200078e00ab */
[----:B------:R-:W-:Y:S01]  /*18cb0*/  LDSM.16.MT88.4 R80, [R83+0xf800] ;  /* 0x00f800005350783b */ /* 0x000fe20000004200 */
[----:B-1----:R-:W-:Y:S01]  /*18cc0*/  FFMA.FTZ R0, R149, UR7, -R31 ;  /* 0x0000000795007c23 */ /* 0x002fe2000801081f */
[----:B---3--:R-:W-:Y:S01]  /*18cd0*/  FFMA.FTZ R17, R168, R34, R135 ;  /* 0x00000022a8117223 */ /* 0x008fe20000010087 */
[----:B--2---:R-:W-:Y:S01]  /*18ce0*/  FFMA.FTZ R15, R169, R33, R136 ;  /* 0x00000021a90f7223 */ /* 0x004fe20000010088 */
[----:B------:R3:W5:Y:S04]  /*18cf0*/  LDL.LU R135, [R1+0xfc] ;  /* 0x0000fc0001877983 */ /* 0x0007680000300800 */
[----:B------:R3:W5:Y:S04]  /*18d00*/  LDL.LU R136, [R1+0xf8] ;  /* 0x0000f80001887983 */ /* 0x0007680000300800 */
[----:B------:R3:W5:Y:S04]  /*18d10*/  LDL.LU R238, [R1+0xf4] ;  /* 0x0000f40001ee7983 */ /* 0x0007680000300800 */
[----:B------:R-:W2:Y:S01]  /*18d20*/  LDL.LU R149, [R1+0x80] ;  /* 0x0000800001957983 */ /* 0x000ea20000300800 */
[----:B------:R-:W-:Y:S01]  /*18d30*/  IMAD.MOV.U32 R124, RZ, RZ, R85 ;  /* 0x000000ffff7c7224 */ /* 0x000fe200078e0055 */
[----:B------:R-:W-:Y:S01]  /*18d40*/  MOV R86, R58 ;  /* 0x0000003a00567202 */ /* 0x000fe20000000f00 */
[----:B------:R-:W-:Y:S01]  /*18d50*/  IMAD.MOV.U32 R85, RZ, RZ, R59 ;  /* 0x000000ffff557224 */ /* 0x000fe200078e003b */
[C---:B------:R-:W-:Y:S01]  /*18d60*/  HMMA.16816.F32.BF16 R48, R8.reuse, R22, R144 ;  /* 0x000000160830723c */ /* 0x040fe20000041890 */
[----:B------:R-:W-:Y:S01]  /*18d70*/  MUFU.EX2 R19, R2 ;  /* 0x0000000200137308 */ /* 0x000fe20000000800 */
[----:B------:R-:W-:Y:S01]  /*18d80*/  MOV R167, R125 ;  /* 0x0000007d00a77202 */ /* 0x000fe20000000f00 */
[----:B------:R-:W-:Y:S04]  /*18d90*/  LDSM.16.MT88.4 R112, [R32+0x3800] ;  /* 0x003800002070783b */ /* 0x000fe80000004200 */
[----:B------:R-:W-:Y:S01]  /*18da0*/  LDSM.16.MT88.4 R96, [R38+0xf800] ;  /* 0x00f800002660783b */ /* 0x000fe20000004200 */
[----:B------:R-:W-:Y:S01]  /*18db0*/  HMMA.16816.F32.BF16 R56, R8, R26, R128 ;  /* 0x0000001a0838723c */ /* 0x000fe20000041880 */
[----:B--2---:R-:W-:-:S02]  /*18dc0*/  FFMA.FTZ R10, R149, UR7, -R31 ;  /* 0x00000007950a7c23 */ /* 0x004fc4000801081f */
[----:B------:R-:W2:Y:S01]  /*18dd0*/  LDL.LU R149, [R1+0x74] ;  /* 0x0000740001957983 */ /* 0x000ea20000300800 */
[----:B------:R1:W-:Y:S01]  /*18de0*/  MUFU.EX2 R23, R3 ;  /* 0x0000000300177308 */ /* 0x0003e20000000800 */
[----:B--2---:R-:W-:Y:S02]  /*18df0*/  FFMA.FTZ R9, R149, UR7, -R31 ;  /* 0x0000000795097c23 */ /* 0x004fe4000801081f */
[----:B------:R-:W2:Y:S01]  /*18e00*/  LDL.LU R149, [R1+0x70] ;  /* 0x0000700001957983 */ /* 0x000ea20000300800 */
[----:B-1----:R-:W-:-:S04]  /*18e10*/  FFMA.FTZ R3, R165, UR7, -R29 ;  /* 0x00000007a5037c23 */ /* 0x002fc8000801081d */
[----:B------:R2:W-:Y:S02]  /*18e20*/  MUFU.EX2 R21, R3 ;  /* 0x0000000300157308 */ /* 0x0005e40000000800 */
[----:B--2---:R-:W-:Y:S02]  /*18e30*/  FFMA.FTZ R3, R149, UR7, -R31 ;  /* 0x0000000795037c23 */ /* 0x004fe4000801081f */
[----:B------:R-:W2:Y:S02]  /*18e40*/  LDL.LU R149, [R1+0x84] ;  /* 0x0000840001957983 */ /* 0x000ea40000300800 */
[--C-:B--2---:R-:W-:Y:S02]  /*18e50*/  FFMA.FTZ R2, R149, UR7, -R30.reuse ;  /* 0x0000000795027c23 */ /* 0x104fe4000801081e */
[----:B------:R-:W2:Y:S02]  /*18e60*/  LDL.LU R149, [R1+0x7c] ;  /* 0x00007c0001957983 */ /* 0x000ea40000300800 */
[----:B--2---:R-:W-:-:S02]  /*18e70*/  FFMA.FTZ R8, R149, UR7, -R30 ;  /* 0x0000000795087c23 */ /* 0x004fc4000801081e */
[----:B------:R-:W2:Y:S01]  /*18e80*/  LDL.LU R149, [R1+0x78] ;  /* 0x0000780001957983 */ /* 0x000ea20000300800 */
[----:B------:R-:W1:Y:S01]  /*18e90*/  MUFU.EX2 R22, R37 ;  /* 0x0000002500167308 */ /* 0x000e620000000800 */
[----:B------:R-:W-:Y:S02]  /*18ea0*/  IMAD.MOV.U32 R125, RZ, RZ, R84 ;  /* 0x000000ffff7d7224 */ /* 0x000fe400078e0054 */
[----:B------:R-:W-:Y:S02]  /*18eb0*/  IMAD.MOV.U32 R34, RZ, RZ, R124 ;  /* 0x000000ffff227224 */ /* 0x000fe400078e007c */
[----:B------:R-:W-:Y:S02]  /*18ec0*/  IMAD.MOV.U32 R128, RZ, RZ, R126 ;  /* 0x000000ffff807224 */ /* 0x000fe400078e007e */
[----:B--2---:R-:W-:Y:S02]  /*18ed0*/  FFMA.FTZ R13, R149, UR7, -R30 ;  /* 0x00000007950d7c23 */ /* 0x004fe4000801081e */
[----:B------:R-:W2:Y:S01]  /*18ee0*/  LDL.LU R149, [R1+0x58] ;  /* 0x0000580001957983 */ /* 0x000ea20000300800 */
[----:B------:R-:W-:Y:S01]  /*18ef0*/  MOV R33, R125 ;  /* 0x0000007d00217202 */ /* 0x000fe20000000f00 */
[----:B------:R-:W-:Y:S01]  /*18f00*/  IMAD.MOV.U32 R129, RZ, RZ, R127 ;  /* 0x000000ffff817224 */ /* 0x000fe200078e007f */
[----:B-1----:R-:W-:-:S02]  /*18f10*/  F2FP.BF16.F32.PACK_AB R124, R23, R22 ;  /* 0x00000016177c723e */ /* 0x002fc400000010ff */
[----:B------:R-:W-:Y:S02]  /*18f20*/  F2FP.BF16.F32.PACK_AB R125, R21, R20 ;  /* 0x00000014157d723e */ /* 0x000fe400000010ff */
[----:B------:R-:W-:Y:S02]  /*18f30*/  F2FP.BF16.F32.PACK_AB R126, R25, R24 ;  /* 0x00000018197e723e */ /* 0x000fe400000010ff */
[----:B------:R-:W-:Y:S01]  /*18f40*/  F2FP.BF16.F32.PACK_AB R127, R18, R19 ;  /* 0x00000013127f723e */ /* 0x000fe200000010ff */
[----:B------:R-:W-:Y:S02]  /*18f50*/  IMAD.MOV.U32 R130, RZ, RZ, R150 ;  /* 0x000000ffff827224 */ /* 0x000fe400078e0096 */
[----:B------:R-:W-:Y:S02]  /*18f60*/  IMAD.MOV.U32 R29, RZ, RZ, R151 ;  /* 0x000000ffff1d7224 */ /* 0x000fe400078e0097 */
[----:B--2---:R-:W-:Y:S02]  /*18f70*/  FFMA.FTZ R12, R149, UR7, -R30 ;  /* 0x00000007950c7c23 */ /* 0x004fe4000801081e */
[----:B------:R-:W-:Y:S01]  /*18f80*/  HMMA.16816.F32.BF16 R148, R124, R156, R196 ;  /* 0x0000009c7c94723c */ /* 0x000fe200000418c4 */
[----:B------:R-:W2:Y:S01]  /*18f90*/  LDL.LU R196, [R1+0xc0] ;  /* 0x0000c00001c47983 */ /* 0x000ea20000300800 */
[----:B------:R-:W-:Y:S04]  /*18fa0*/  MUFU.EX2 R14, R9 ;  /* 0x00000009000e7308 */ /* 0x000fe80000000800 */
[----:B------:R2:W-:Y:S01]  /*18fb0*/  MUFU.EX2 R9, R2 ;  /* 0x0000000200097308 */ /* 0x0005e20000000800 */
[----:B------:R-:W-:Y:S01]  /*18fc0*/  IMAD.MOV.U32 R165, RZ, RZ, R190 ;  /* 0x000000ffffa57224 */ /* 0x000fe200078e00be */
[----:B------:R-:W-:Y:S01]  /*18fd0*/  MOV R168, R188 ;  /* 0x000000bc00a87202 */ /* 0x000fe20000000f00 */
[----:B------:R-:W-:Y:S01]  /*18fe0*/  IMAD.MOV.U32 R84, RZ, RZ, R191 ;  /* 0x000000ffff547224 */ /* 0x000fe200078e00bf */
[----:B------:R-:W-:Y:S01]  /*18ff0*/  MOV R198, R6 ;  /* 0x0000000600c67202 */ /* 0x000fe20000000f00 */
[----:B------:R1:W4:Y:S01]  /*19000*/  LDSM.16.MT88.4 R188, [R32+0x1800] ;  /* 0x0018000020bc783b */ /* 0x0003220000004200 */
[----:B------:R-:W-:-:S02]  /*19010*/  IMAD.MOV.U32 R169, RZ, RZ, R175 ;  /* 0x000000ffffa97224 */ /* 0x000fc400078e00af */
[----:B------:R-:W-:Y:S02]  /*19020*/  IMAD.MOV.U32 R170, RZ, RZ, R174 ;  /* 0x000000ffffaa7224 */ /* 0x000fe400078e00ae */
[----:B------:R-:W-:Y:S02]  /*19030*/  IMAD.MOV.U32 R171, RZ, RZ, R173 ;  /* 0x000000ffffab7224 */ /* 0x000fe400078e00ad */
[----:B------:R-:W-:Y:S01]  /*19040*/  IMAD.MOV.U32 R199, RZ, RZ, R5 ;  /* 0x000000ffffc77224 */ /* 0x000fe200078e0005 */
[----:B------:R3:W3:Y:S01]  /*19050*/  LDSM.16.MT88.4 R172, [R38+0xd800] ;  /* 0x00d8000026ac783b */ /* 0x0006e20000004200 */
[----:B-1----:R-:W-:-:S03]  /*19060*/  IMAD.MOV.U32 R32, RZ, RZ, R7 ;  /* 0x000000ffff207224 */ /* 0x002fc600078e0007 */
[----:B------:R1:W1:Y:S01]  /*19070*/  LDSM.16.MT88.4 R4, [R39+0x3800] ;  /* 0x003800002704783b */ /* 0x0002620000004200 */
[----:B--2---:R-:W-:-:S03]  /*19080*/  FFMA.FTZ R2, R196, R36, R235 ;  /* 0x00000024c4027223 */ /* 0x004fc600000100eb */
[----:B------:R2:W5:Y:S04]  /*19090*/  LDL.LU R235, [R1+0xf0] ;  /* 0x0000f00001eb7983 */ /* 0x0005680000300800 */
[----:B------:R-:W2:Y:S01]  /*190a0*/  LDL.LU R196, [R1+0xbc] ;  /* 0x0000bc0001c47983 */ /* 0x000ea20000300800 */
[----:B------:R-:W-:Y:S04]  /*190b0*/  MUFU.EX2 R16, R3 ;  /* 0x0000000300107308 */ /* 0x000fe80000000800 */
[----:B------:R-:W-:Y:S04]  /*190c0*/  MUFU.EX2 R3, R13 ;  /* 0x0000000d00037308 */ /* 0x000fe80000000800 */
[----:B------:R-:W-:Y:S04]  /*190d0*/  MUFU.EX2 R11, R0 ;  /* 0x00000000000b7308 */ /* 0x000fe80000000800 */
[----:B------:R-:W1:Y:S04]  /*190e0*/  MUFU.EX2 R10, R10 ;  /* 0x0000000a000a7308 */ /* 0x000e680000000800 */
[----:B------:R-:W1:Y:S04]  /*190f0*/  MUFU.EX2 R8, R8 ;  /* 0x0000000800087308 */ /* 0x000e680000000800 */
[----:B------:R1:W1:Y:S01]  /*19100*/  MUFU.EX2 R13, R12 ;  /* 0x0000000c000d7308 */ /* 0x0002620000000800 */
[----:B------:R-:W-:Y:S01]  /*19110*/  MOV R197, R154 ;  /* 0x0000009a00c57202 */ /* 0x000fe20000000f00 */
[----:B------:R-:W-:Y:S01]  /*19120*/  IMAD.MOV.U32 R131, RZ, RZ, R164 ;  /* 0x000000ffff837224 */ /* 0x000fe200078e00a4 */
[----:B------:R-:W-:Y:S01]  /*19130*/  MOV R37, R166 ;  /* 0x000000a600257202 */ /* 0x000fe20000000f00 */
[----:B------:R-:W-:Y:S01]  /*19140*/  IMAD.MOV.U32 R31, RZ, RZ, R152 ;  /* 0x000000ffff1f7224 */ /* 0x000fe200078e0098 */
[----:B------:R-:W-:Y:S01]  /*19150*/  MOV R147, R170 ;  /* 0x000000aa00937202 */ /* 0x000fe20000000f00 */
[----:B------:R-:W-:Y:S01]  /*19160*/  IMAD.MOV.U32 R30, RZ, RZ, R153 ;  /* 0x000000ffff1e7224 */ /* 0x000fe200078e0099 */
[----:B----4-:R-:W-:Y:S01]  /*19170*/  HMMA.16816.F32.BF16 R176, R124, R188, R176 ;  /* 0x000000bc7cb0723c */ /* 0x010fe200000418b0 */
[----:B---3--:R-:W-:-:S02]  /*19180*/  IMAD.MOV.U32 R38, RZ, RZ, R155 ;  /* 0x000000ffff267224 */ /* 0x008fc400078e009b */
[----:B------:R-:W-:Y:S02]  /*19190*/  IMAD.MOV.U32 R26, RZ, RZ, R165 ;  /* 0x000000ffff1a7224 */ /* 0x000fe400078e00a5 */
[----:B------:R-:W-:Y:S02]  /*191a0*/  IMAD.MOV.U32 R27, RZ, RZ, R167 ;  /* 0x000000ffff1b7224 */ /* 0x000fe400078e00a7 */
[----:B------:R-:W-:Y:S01]  /*191b0*/  IMAD.MOV.U32 R145, RZ, RZ, R168 ;  /* 0x000000ffff917224 */ /* 0x000fe200078e00a8 */
[----:B------:R-:W-:Y:S01]  /*191c0*/  HMMA.16816.F32.BF16 R152, R124, R158, R180 ;  /* 0x0000009e7c98723c */ /* 0x000fe200000418b4 */
[----:B------:R-:W-:Y:S02]  /*191d0*/  IMAD.MOV.U32 R146, RZ, RZ, R169 ;  /* 0x000000ffff927224 */ /* 0x000fe400078e00a9 */
[----:B------:R-:W-:Y:S02]  /*191e0*/  IMAD.MOV.U32 R144, RZ, RZ, R171 ;  /* 0x000000ffff907224 */ /* 0x000fe400078e00ab */
[----:B------:R-:W-:-:S03]  /*191f0*/  IMAD.MOV.U32 R182, RZ, RZ, R128 ;  /* 0x000000ffffb67224 */ /* 0x000fc600078e0080 */
[----:B------:R-:W-:Y:S01]  /*19200*/  HMMA.16816.F32.BF16 R164, R124, R172, R68 ;  /* 0x000000ac7ca4723c */ /* 0x000fe20000041844 */
[----:B------:R-:W-:Y:S01]  /*19210*/  IMAD.MOV.U32 R71, RZ, RZ, R197 ;  /* 0x000000ffff477224 */ /* 0x000fe200078e00c5 */
[----:B-1----:R-:W-:Y:S01]  /*19220*/  F2FP.BF16.F32.PACK_AB R128, R10, R11 ;  /* 0x0000000b0a80723e */ /* 0x002fe200000010ff */
[----:B------:R-:W-:Y:S01]  /*19230*/  IMAD.MOV.U32 R183, RZ, RZ, R129 ;  /* 0x000000ffffb77224 */ /* 0x000fe200078e0081 */
[----:B------:R-:W-:-:S04]  /*19240*/  F2FP.BF16.F32.PACK_AB R129, R8, R9 ;  /* 0x000000090881723e */ /* 0x000fc800000010ff */
[----:B------:R-:W-:Y:S01]  /*19250*/  HMMA.16816.F32.BF16 R168, R124, R174, R64 ;  /* 0x000000ae7ca8723c */ /* 0x000fe20000041840 */
[----:B------:R-:W-:Y:S01]  /*19260*/  FADD.FTZ R12, R236, R17 ;  /* 0x00000011ec0c7221 */ /* 0x000fe20000010000 */
[----:B------:R-:W-:-:S06]  /*19270*/  MOV R39, R71 ;  /* 0x0000004700277202 */ /* 0x000fcc0000000f00 */
        /* <DEDUP_REMOVED lines=13> */
[----:B------:R-:W-:Y:S01]  /*19350*/  IMAD.MOV.U32 R43, RZ, RZ, R131 ;  /* 0x000000ffff2b7224 */ /* 0x000fe200078e0083 */
[----:B------:R-:W-:Y:S01]  /*19360*/  F2FP.BF16.F32.PACK_AB R131, R13, R3 ;  /* 0x000000030d83723e */ /* 0x000fe200000010ff */
[----:B------:R-:W-:Y:S01]  /*19370*/  IMAD.MOV.U32 R64, RZ, RZ, R30 ;  /* 0x000000ffff407224 */ /* 0x000fe200078e001e */
[----:B------:R-:W-:Y:S01]  /*19380*/  MOV R181, R199 ;  /* 0x000000c700b57202 */ /* 0x000fe20000000f00 */
[----:B------:R-:W-:Y:S01]  /*19390*/  IMAD.MOV.U32 R65, RZ, RZ, R31 ;  /* 0x000000ffff417224 */ /* 0x000fe200078e001f */
[----:B------:R-:W-:Y:S01]  /*193a0*/  MOV R67, R38 ;  /* 0x0000002600437202 */ /* 0x000fe20000000f00 */
[----:B------:R-:W-:Y:S02]  /*193b0*/  IMAD.MOV.U32 R180, RZ, RZ, R198 ;  /* 0x000000ffffb47224 */ /* 0x000fe400078e00c6 */
[----:B------:R-:W-:Y:S01]  /*193c0*/  FADD.FTZ R12, R43, R12 ;  /* 0x0000000c2b0c7221 */ /* 0x000fe20000010000 */
[----:B------:R-:W-:Y:S01]  /*193d0*/  IMAD.MOV.U32 R66, RZ, RZ, R32 ;  /* 0x000000ffff427224 */ /* 0x000fe200078e0020 */
[----:B------:R-:W-:Y:S01]  /*193e0*/  MOV R197, R228 ;  /* 0x000000e400c57202 */ /* 0x000fe20000000f00 */
[----:B------:R-:W-:-:S02]  /*193f0*/  IMAD.MOV.U32 R198, RZ, RZ, R227 ;  /* 0x000000ffffc67224 */ /* 0x000fc400078e00e3 */
[----:B------:R-:W-:Y:S01]  /*19400*/  FADD.FTZ R2, R64, R2 ;  /* 0x0000000240027221 */ /* 0x000fe20000010000 */
[----:B------:R-:W-:Y:S02]  /*19410*/  IMAD.MOV.U32 R199, RZ, RZ, R224 ;  /* 0x000000ffffc77224 */ /* 0x000fe400078e00e0 */
[----:B------:R-:W-:Y:S01]  /*19420*/  IMAD.MOV.U32 R30, RZ, RZ, R26 ;  /* 0x000000ffff1e7224 */ /* 0x000fe200078e001a */
[----:B------:R-:W-:Y:S01]  /*19430*/  MOV R38, R34 ;  /* 0x0000002200267202 */ /* 0x000fe20000000f00 */
[----:B------:R-:W-:Y:S02]  /*19440*/  IMAD.MOV.U32 R31, RZ, RZ, R27 ;  /* 0x000000ffff1f7224 */ /* 0x000fe400078e001b */
[----:B------:R-:W-:Y:S01]  /*19450*/  FADD.FTZ R17, R66, R12 ;  /* 0x0000000c42117221 */ /* 0x000fe20000010000 */
[----:B------:R-:W-:Y:S02]  /*19460*/  IMAD.MOV.U32 R32, RZ, RZ, R33 ;  /* 0x000000ffff207224 */ /* 0x000fe400078e0021 */
[----:B------:R-:W-:Y:S01]  /*19470*/  FADD.FTZ R12, R30, R2 ;  /* 0x000000021e0c7221 */ /* 0x000fe20000010000 */
[----:B------:R-:W-:Y:S01]  /*19480*/  IMAD.MOV.U32 R27, RZ, RZ, R29 ;  /* 0x000000ffff1b7224 */ /* 0x000fe200078e001d */
[----:B------:R-:W-:Y:S01]  /*19490*/  MOV R34, R85 ;  /* 0x0000005500227202 */ /* 0x000fe20000000f00 */
[----:B------:R-:W-:-:S02]  /*194a0*/  IMAD.MOV.U32 R26, RZ, RZ, R37 ;  /* 0x000000ffff1a7224 */ /* 0x000fc400078e0025 */
[----:B------:R-:W-:Y:S02]  /*194b0*/  IMAD.MOV.U32 R33, RZ, RZ, R84 ;  /* 0x000000ffff217224 */ /* 0x000fe400078e0054 */
[----:B------:R-:W-:Y:S02]  /*194c0*/  IMAD.MOV.U32 R37, RZ, RZ, R86 ;  /* 0x000000ffff257224 */ /* 0x000fe400078e0056 */
[----:B------:R-:W-:Y:S01]  /*194d0*/  IMAD.MOV.U32 R29, RZ, RZ, R87 ;  /* 0x000000ffff1d7224 */ /* 0x000fe200078e0057 */
[----:B------:R-:W-:-:S11]  /*194e0*/  UISETP.GT.U32.AND UP0, UPT, UR4, UR19, UPT ;  /* 0x000000130400728c */ /* 0x000fd6000bf04070 */
[----:B------:R-:W-:Y:S01]  /*194f0*/  @UP0 UIADD3 UR22, UPT, UPT, UR22, -0x4, URZ ;  /* 0xfffffffc16160890 */ /* 0x000fe2000fffe0ff */
[----:B--2---:R-:W-:Y:S01]  /*19500*/  FFMA.FTZ R0, R196, R35, R237 ;  /* 0x00000023c4007223 */ /* 0x004fe200000100ed */
[----:B------:R-:W-:Y:S01]  /*19510*/  IMAD.MOV.U32 R196, RZ, RZ, R130 ;  /* 0x000000ffffc47224 */ /* 0x000fe200078e0082 */
[----:B------:R-:W-:Y:S01]  /*19520*/  F2FP.BF16.F32.PACK_AB R130, R16, R14 ;  /* 0x0000000e1082723e */ /* 0x000fe200000010ff */
[----:B------:R3:W5:Y:S01]  /*19530*/  LDL.LU R237, [R1+0xec] ;  /* 0x0000ec0001ed7983 */ /* 0x0007620000300800 */
[----:B------:R-:W-:-:S03]  /*19540*/  FADD.FTZ R0, R229, R0 ;  /* 0x00000000e5007221 */ /* 0x000fc60000010000 */
[----:B------:R3:W5:Y:S02]  /*19550*/  LDL.LU R236, [R1+0xe8] ;  /* 0x0000e80001ec7983 */ /* 0x0007640000300800 */
[C---:B------:R-:W-:Y:S01]  /*19560*/  HMMA.16816.F32.BF16 R116, R128.reuse, R4, R116 ;  /* 0x000000048074723c */ /* 0x040fe20000041874 */
[----:B------:R-:W-:Y:S01]  /*19570*/  FADD.FTZ R4, R39, R15 ;  /* 0x0000000f27047221 */ /* 0x000fe20000010000 */
[----:B------:R-:W-:Y:S01]  /*19580*/  FADD.FTZ R0, R65, R0 ;  /* 0x0000000041007221 */ /* 0x000fe20000010000 */
[----:B------:R3:W5:Y:S02]  /*19590*/  LDL.LU R234, [R1+0xe4] ;  /* 0x0000e40001ea7983 */ /* 0x0007640000300800 */
[----:B------:R-:W-:Y:S01]  /*195a0*/  FADD.FTZ R15, R67, R4 ;  /* 0x00000004430f7221 */ /* 0x000fe20000010000 */
[----:B------:R-:W-:Y:S02]  /*195b0*/  FADD.FTZ R5, R31, R0 ;  /* 0x000000001f057221 */ /* 0x000fe40000010000 */
[C---:B------:R-:W-:Y:S01]  /*195c0*/  HMMA.16816.F32.BF16 R144, R128.reuse, R156, R144 ;  /* 0x0000009c8090723c */ /* 0x040fe20000041890 */
[----:B------:R-:W-:Y:S01]  /*195d0*/  FADD.FTZ R4, R32, R17 ;  /* 0x0000001120047221 */ /* 0x000fe20000010000 */
[----:B------:R-:W-:Y:S01]  /*195e0*/  FADD.FTZ R2, R38, R15 ;  /* 0x0000000f26027221 */ /* 0x000fe20000010000 */
[----:B------:R-:W-:Y:S01]  /*195f0*/  FADD.FTZ R0, R230, R12 ;  /* 0x0000000ce6007221 */ /* 0x000fe20000010000 */
[----:B------:R-:W-:Y:S01]  /*19600*/  FADD.FTZ R5, R225, R5 ;  /* 0x00000005e1057221 */ /* 0x000fe20000010000 */
[----:B------:R3:W5:Y:S03]  /*19610*/  LDL.LU R233, [R1+0xe0] ;  /* 0x0000e00001e97983 */ /* 0x0007660000300800 */
[C---:B------:R-:W-:Y:S01]  /*19620*/  HMMA.16816.F32.BF16 R156, R128.reuse, R158, R180 ;  /* 0x0000009e809c723c */ /* 0x040fe200000418b4 */
[----:B------:R3:W5:Y:S04]  /*19630*/  LDL.LU R228, [R1+0xdc] ;  /* 0x0000dc0001e47983 */ /* 0x0007680000300800 */
[----:B------:R3:W5:Y:S03]  /*19640*/  LDL.LU R227, [R1+0xd8] ;  /* 0x0000d80001e37983 */ /* 0x0007660000300800 */
[C---:B------:R-:W-:Y:S01]  /*19650*/  HMMA.16816.F32.BF16 R180, R128.reuse, R188, R196 ;  /* 0x000000bc80b4723c */ /* 0x040fe200000418c4 */
[----:B------:R3:W5:Y:S07]  /*19660*/  LDL.LU R224, [R1+0xd4] ;  /* 0x0000d40001e07983 */ /* 0x00076e0000300800 */
        /* <DEDUP_REMOVED lines=62> */
.L_x_903:
[----:B------:R-:W-:-:S12]  /*19a50*/  UIADD3 UR22, UPT, UPT, UR4, -0x1, URZ ;  /* 0xffffffff04167890 */ /* 0x000fd8000fffe0ff */
.L_x_906:
[----:B------:R-:W-:-:S09]  /*19a60*/  UISETP.GE.AND UP0, UPT, UR22, UR19, UPT ;  /* 0x000000131600728c */ /* 0x000fd2000bf06270 */
[----:B------:R-:W-:Y:S05]  /*19a70*/  BRA.U !UP0, `(.L_x_907) ;  /* 0x0000006d083c7547 */ /* 0x000fea000b800000 */
[----:B-1-3--:R-:W1:Y:S01]  /*19a80*/  LDC.64 R4, c[0x0][0x3c0] ;  /* 0x0000f000ff047b82 */ /* 0x00ae620000000a00 */
[----:B--2-4-:R-:W2:Y:S01]  /*19a90*/  S2R R229, SR_TID.X ;  /* 0x0000000000e57919 */ /* 0x014ea20000002100 */
[----:B------:R-:W3:Y:S01]  /*19aa0*/  LDCU UR4, c[0x0][0x440] ;  /* 0x00008800ff0477ac */ /* 0x000ee20008000800 */
[----:B-----5:R-:W-:Y:S01]  /*19ab0*/  IMAD.MOV.U32 R225, RZ, RZ, 0x20 ;  /* 0x00000020ffe17424 */ /* 0x020fe200078e00ff */
[----:B------:R-:W-:Y:S01]  /*19ac0*/  MOV R141, R134 ;  /* 0x00000086008d7202 */ /* 0x000fe20000000f00 */
[----:B------:R-:W-:Y:S01]  /*19ad0*/  IMAD.MOV.U32 R140, RZ, RZ, R137 ;  /* 0x000000ffff8c7224 */ /* 0x000fe200078e0089 */
[----:B------:R-:W-:Y:S01]  /*19ae0*/  MOV R3, R136 ;  /* 0x0000008800037202 */ /* 0x000fe20000000f00 */
        /* <DEDUP_REMOVED lines=24> */
.L_x_910:
[----:B------:R-:W2:Y:S01]  /*19c70*/  LDL R218, [R1+0x94] ;  /* 0x0000940001da7983 */ /* 0x000ea20000100800 */
[----:B------:R-:W1:Y:S01]  /*19c80*/  LDC.64 R138, c[0x0][0x3b8] ;  /* 0x0000ee00ff8a7b82 */ /* 0x000e620000000a00 */
[----:B------:R-:W-:Y:S01]  /*19c90*/  UIADD3 UR7, UPT, UPT, UR22, -0x1, URZ ;  /* 0xffffffff16077890 */ /* 0x000fe2000fffe0ff */
[----:B------:R-:W-:Y:S01]  /*19ca0*/  IMAD.U32 R137, RZ, RZ, UR22 ;  /* 0x00000016ff897e24 */ /* 0x000fe2000f8e00ff */
[----:B------:R-:W3:Y:S01]  /*19cb0*/  LDL R217, [R1+0x90] ;  /* 0x0000900001d97983 */ /* 0x000ee20000100800 */
[----:B------:R-:W-:Y:S02]  /*19cc0*/  LOP3.LUT R143, R242, 0x1f8, RZ, 0xc0, !PT ;  /* 0x000001f8f28f7812 */ /* 0x000fe400078ec0ff */
[----:B------:R-:W-:Y:S02]  /*19cd0*/  @!P2 VIADD R137, R137, 0xffffffff ;  /* 0xffffffff8989a836 */ /* 0x000fe40000000000 */
[----:B------:R-:W-:Y:S04]  /*19ce0*/  LOP3.LUT R143, R143, 0x38, R229, 0x78, !PT ;  /* 0x000000388f8f7812 */ /* 0x000fe800078e78e5 */
[----:B------:R-:W-:Y:S04]  /*19cf0*/  LOP3.LUT R143, R143, 0x1e00, R242, 0xf8, !PT ;  /* 0x00001e008f8f7812 */ /* 0x000fe800078ef8f2 */
[----:B------:R-:W-:Y:S01]  /*19d00*/  LEA R233, R143, UR5, 0x1 ;  /* 0x000000058fe97c11 */ /* 0x000fe2000f8e08ff */
[----:B-1----:R-:W-:Y:S04]  /*19d10*/  IMAD.WIDE.U32 R208, R138, UR7, RZ ;  /* 0x000000078ad07c25 */ /* 0x002fe8000f8e00ff */
[----:B------:R-:W-:Y:S02]  /*19d20*/  IMAD R209, R139, UR7, R209 ;  /* 0x000000078bd17c24 */ /* 0x000fe4000f8e02d1 */
[C---:B------:R-:W-:Y:S03]  /*19d30*/  @!P2 IMAD.WIDE.U32 R210, R137.reuse, R138, RZ ;  /* 0x0000008a89d2a225 */ /* 0x040fe600078e00ff */
[C---:B------:R-:W-:Y:S01]  /*19d40*/  SHF.L.U64.HI R214, R208.reuse, 0x6, R209 ;  /* 0x00000006d0d67819 */ /* 0x040fe200000102d1 */
[----:B------:R-:W-:Y:S01]  /*19d50*/  @!P2 IMAD R211, R137, R139, R211 ;  /* 0x0000008b89d3a224 */ /* 0x000fe200078e02d3 */
[CC--:B--2---:R-:W-:Y:S04]  /*19d60*/  @!P5 LEA R213, P0, R208.reuse, R218.reuse, 0x7 ;  /* 0x000000dad0d5d211 */ /* 0x0c4fe800078038ff */
[C---:B---3--:R-:W-:Y:S01]  /*19d70*/  @!P5 LEA.HI.X R212, R208.reuse, R217, R209, 0x7, P0 ;  /* 0x000000d9d0d4d211 */ /* 0x048fe200000f3cd1 */
[----:B------:R-:W-:Y:S01]  /*19d80*/  IMAD.SHL.U32 R209, R208, 0x40, RZ ;  /* 0x00000040d0d17824 */ /* 0x000fe200078e00ff */
[----:B------:R-:W-:Y:S04]  /*19d90*/  @!P2 LEA R208, P0, R210, R218, 0x7 ;  /* 0x000000dad2d0a211 */ /* 0x000fe800078038ff */
[----:B------:R-:W-:Y:S02]  /*19da0*/  LEA R137, P1, R138, R209, 0x4 ;  /* 0x000000d18a897211 */ /* 0x000fe400078220ff */
[-C--:B------:R-:W-:Y:S01]  /*19db0*/  @!P2 LEA.HI.X R209, R210, R217.reuse, R211, 0x7, P0 ;  /* 0x000000d9d2d1a211 */ /* 0x080fe200000f3cd3 */
[----:B------:R-:W-:Y:S01]  /*19dc0*/  @!P5 IMAD.MOV.U32 R210, RZ, RZ, R213 ;  /* 0x000000ffffd2d224 */ /* 0x000fe200078e00d5 */
[C---:B------:R-:W-:Y:S01]  /*19dd0*/  LEA.HI.X R143, R138.reuse, R214, R139, 0x4, P1 ;  /* 0x000000d68a8f7211 */ /* 0x040fe200008f248b */
[----:B------:R-:W-:Y:S01]  /*19de0*/  @!P5 IMAD.MOV.U32 R211, RZ, RZ, R212 ;  /* 0x000000ffffd3d224 */ /* 0x000fe200078e00d4 */
[CC--:B------:R-:W-:Y:S04]  /*19df0*/  @!P5 LEA R212, P0, R137.reuse, R218.reuse, 0x1 ;  /* 0x000000da89d4d211 */ /* 0x0c0fe800078008ff */
[----:B------:R-:W-:Y:S01]  /*19e00*/  @!PT LDS RZ, [RZ] ;  /* 0x00000000fffff984 */ /* 0x000fe20000000800 */
[----:B------:R-:W-:Y:S01]  /*19e10*/  @!PT LDS RZ, [RZ] ;  /* 0x00000000fffff984 */ /* 0x000fe20000000800 */
[----:B------:R-:W-:Y:S01]  /*19e20*/  @!PT LDS RZ, [RZ] ;  /* 0x00000000fffff984 */ /* 0x000fe20000000800 */
[----:B------:R1:W-:Y:S01]  /*19e30*/  @!P5 LDGSTS.E.BYPASS.LTC128B.128 [R233+0x8000], desc[UR28][R210.64] ;  /* 0x08000000d2e9dfae */ /* 0x0003e2000b981a1c */
[C---:B------:R-:W-:Y:S03]  /*19e40*/  @!P5 LEA.HI.X R213, R137.reuse, R217, R143, 0x1, P0 ;  /* 0x000000d989d5d211 */ /* 0x040fe600000f0c8f */
        /* <DEDUP_REMOVED lines=11> */
[C---:B-1----:R-:W-:Y:S04]  /*19f00*/  @!P5 LEA R210, P1, R138.reuse, R137, 0x4 ;  /* 0x000000898ad2d211 */ /* 0x042fe800078220ff */
[----:B------:R-:W-:Y:S02]  /*19f10*/  @!P5 LEA.HI.X R211, R138, R143, R139, 0x4, P1 ;  /* 0x0000008f8ad3d211 */ /* 0x000fe400008f248b */
[CC--:B------:R-:W-:Y:S02]  /*19f20*/  @!P5 LEA R215, P1, R210.reuse, R218.reuse, 0x1 ;  /* 0x000000dad2d7d211 */ /* 0x0c0fe400078208ff */
[CC--:B---3--:R-:W-:Y:S04]  /*19f30*/  @!P2 LEA R208, P0, R137.reuse, R218.reuse, 0x1 ;  /* 0x000000da89d0a211 */ /* 0x0c8fe800078008ff */
[-C--:B------:R-:W-:Y:S02]  /*19f40*/  @!P2 LEA.HI.X R209, R137, R217.reuse, R143, 0x1, P0 ;  /* 0x000000d989d1a211 */ /* 0x080fe400000f0c8f */
[----:B----4-:R-:W-:Y:S03]  /*19f50*/  @!P5 LEA.HI.X R212, R210, R217, R211, 0x1, P1 ;  /* 0x000000d9d2d4d211 */ /* 0x010fe600008f0cd3 */
[----:B------:R-:W-:Y:S01]  /*19f60*/  @!PT LDS RZ, [RZ] ;  /* 0x00000000fffff984 */ /* 0x000fe20000000800 */
[----:B------:R-:W-:Y:S01]  /*19f70*/  @!PT LDS RZ, [RZ] ;  /* 0x00000000fffff984 */ /* 0x000fe20000000800 */
[----:B------:R-:W-:Y:S01]  /*19f80*/  @!PT LDS RZ, [RZ] ;  /* 0x00000000fffff984 */ /* 0x000fe20000000800 */
[----:B------:R1:W-:Y:S01]  /*19f90*/  @!P2 LDGSTS.E.BYPASS.LTC128B.128 [R233+0xa800], desc[UR28][R208.64+0x80] ;  /* 0x0a800080d0e9afae */ /* 0x0003e2000b981a1c */
[CC--:B------:R-:W-:Y:S02]  /*19fa0*/  @!P2 LEA R210, P1, R138.reuse, R137.reuse, 0x4 ;  /* 0x000000898ad2a211 */ /* 0x0c0fe400078220ff */
[CC--:B------:R-:W-:Y:S01]  /*19fb0*/  @!P5 LEA R211, P3, R138.reuse, R137.reuse, 0x5 ;  /* 0x000000898ad3d211 */ /* 0x0c0fe200078628ff */
[----:B------:R2:W-:Y:S01]  /*19fc0*/  @P2 STS.128 [R233+0xa800], RZ ;  /* 0x00a800ffe9002388 */ /* 0x0005e20000000c00 */
[C---:B------:R-:W-:Y:S02]  /*19fd0*/  @!P2 LEA R137, P0, R138.reuse, R137, 0x5 ;  /* 0x000000898a89a211 */ /* 0x040fe400078028ff */
[CCC-:B------:R-:W-:Y:S02]  /*19fe0*/  @!P5 LEA.HI.X R214, R138.reuse, R143.reuse, R139.reuse, 0x5, P3 ;  /* 0x0000008f8ad6d211 */ /* 0x1c0fe400018f2c8b */
[CCC-:B------:R-:W-:Y:S02]  /*19ff0*/  @!P2 LEA.HI.X R213, R138.reuse, R143.reuse, R139.reuse, 0x5, P0 ;  /* 0x0000008f8ad5a211 */ /* 0x1c0fe400000f2c8b */
[----:B-1----:R-:W-:Y:S01]  /*1a000*/  @!P2 LEA.HI.X R209, R138, R143, R139, 0x4, P1 ;  /* 0x0000008f8ad1a211 */ /* 0x002fe200008f248b */
[----:B------:R-:W-:Y:S01]  /*1a010*/  @!P5 IMAD.MOV.U32 R138, RZ, RZ, R215 ;  /* 0x000000ffff8ad224 */ /* 0x000fe200078e00d7 */
[CC--:B------:R-:W-:Y:S01]  /*1a020*/  @!P2 LEA R208, P1, R210.reuse, R218.reuse, 0x1 ;  /* 0x000000dad2d0a211 */ /* 0x0c0fe200078208ff */
[----:B------:R-:W-:Y:S01]  /*1a030*/  @!P5 IMAD.MOV.U32 R139, RZ, RZ, R212 ;  /* 0x000000ffff8bd224 */ /* 0x000fe200078e00d4 */
[CC--:B------:R-:W-:Y:S02]  /*1a040*/  @!P5 LEA R143, P3, R211.reuse, R218.reuse, 0x1 ;  /* 0x000000dad38fd211 */ /* 0x0c0fe400078608ff */
[-C--:B------:R-:W-:Y:S02]  /*1a050*/  @!P2 LEA.HI.X R209, R210, R217.reuse, R209, 0x1, P1 ;  /* 0x000000d9d2d1a211 */ /* 0x080fe400008f0cd1 */
[----:B------:R-:W-:Y:S01]  /*1a060*/  @!PT LDS RZ, [RZ] ;  /* 0x00000000fffff984 */ /* 0x000fe20000000800 */
[----:B------:R-:W-:Y:S01]  /*1a070*/  @!PT LDS RZ, [RZ] ;  /* 0x00000000fffff984 */ /* 0x000fe20000000800 */
[----:B------:R-:W-:Y:S01]  /*1a080*/  @!PT LDS RZ, [RZ] ;  /* 0x00000000fffff984 */ /* 0x000fe20000000800 */
[----:B------:R1:W-:Y:S01]  /*1a090*/  @!P5 LDGSTS.E.BYPASS.LTC128B.128 [R233+0x9000], desc[UR28][R138.64] ;  /* 0x090000008ae9dfae */ /* 0x0003e2000b981a1c */
[-C--:B------:R-:W-:Y:S01]  /*1a0a0*/  @!P5 LEA.HI.X R211, R211, R217.reuse, R214, 0x1, P3 ;  /* 0x000000d9d3d3d211 */ /* 0x080fe200018f0cd6 */
[----:B------:R-:W-:Y:S02]  /*1a0b0*/  @!P5 IMAD.MOV.U32 R210, RZ, RZ, R143 ;  /* 0x000000ffffd2d224 */ /* 0x000fe400078e008f */
        /* <DEDUP_REMOVED lines=12> */
[----:B------:R-:W-:Y:S05]  /*1a180*/  @!P2 LEA.HI.X R139, R137, R217, R213, 0x1, P0 ;  /* 0x000000d9898ba211 */ /* 0x000fea00000f0cd5 */
[----:B------:R-:W-:Y:S01]  /*1a190*/  @!PT LDS RZ, [RZ] ;  /* 0x00000000fffff984 */ /* 0x000fe20000000800 */
[----:B------:R-:W-:Y:S01]  /*1a1a0*/  @!PT LDS RZ, [RZ] ;  /* 0x00000000fffff984 */ /* 0x000fe20000000800 */
[----:B------:R-:W-:Y:S01]  /*1a1b0*/  @!PT LDS RZ, [RZ] ;  /* 0x00000000fffff984 */ /* 0x000fe20000000800 */
[----:B------:R2:W-:Y:S04]  /*1a1c0*/  @!P2 LDGSTS.E.BYPASS.LTC128B.128 [R233+0xb800], desc[UR28][R138.64+0x80] ;  /* 0x0b8000808ae9afae */ /* 0x0005e8000b981a1c */
[----:B------:R2:W-:Y:S04]  /*1a1d0*/  @P2 STS.128 [R233+0xb800], RZ ;  /* 0x00b800ffe9002388 */ /* 0x0005e80000000c00 */
[----:B------:R-:W0:Y:S01]  /*1a1e0*/  LDGDEPBAR ;  /* 0x00000000000079af */ /* 0x000e220000000000 */
[----:B------:R-:W-:Y:S05]  /*1a1f0*/  BRA `(.L_x_909) ;  /* 0x0000001000f47947 */ /* 0x000fea0003800000 */
.L_x_908:
[----:B--2---:R-:W2:Y:S01]  /*1a200*/  LDL R13, [R1+0xa0] ;  /* 0x0000a000010d7983 */ /* 0x004ea20000100800 */
[----:B------:R-:W-:Y:S05]  /*1a210*/  DEPBAR.LE SB0, 0x0 ;  /* 0x000080000000791a */ /* 0x000fea0000000000 */
[----:B------:R-:W1:Y:S01]  /*1a220*/  LDL R14, [R1+0xa4] ;  /* 0x0000a400010e7983 */ /* 0x000e620000100800 */
[C---:B------:R-:W-:Y:S01]  /*1a230*/  IMAD.SHL.U32 R242, R229.reuse, 0x8, RZ ;  /* 0x00000008e5f27824 */ /* 0x040fe200078e00ff */
[----:B-----5:R-:W-:Y:S01]  /*1a240*/  SHF.R.U32.HI R227, RZ, 0x1, R229 ;  /* 0x00000001ffe37819 */ /* 0x020fe200000116e5 */
[C---:B------:R-:W-:Y:S03]  /*1a250*/  IMAD.SHL.U32 R243, R229.reuse, 0x2, RZ ;  /* 0x00000002e5f37824 */ /* 0x040fe600078e00ff */
[----:B------:R-:W3:Y:S01]  /*1a260*/  LDL R10, [R1+0xa8] ;  /* 0x0000a800010a7983 */ /* 0x000ee20000100800 */
[----:B------:R-:W-:Y:S01]  /*1a270*/  LOP3.LUT P4, RZ, R229, 0x4, RZ, 0xc0, !PT ;  /* 0x00000004e5ff7812 */ /* 0x000fe2000788c0ff */
[----:B------:R-:W-:Y:S01]  /*1a280*/  UISETP.GT.AND UP0, UPT, UR22, UR19, UPT ;  /* 0x000000131600728c */ /* 0x000fe2000bf04270 */
[----:B------:R-:W-:Y:S03]  /*1a290*/  LOP3.LUT R224, R242, 0x38, RZ, 0xc0, !PT ;  /* 0x00000038f2e07812 */ /* 0x000fe600078ec0ff */
[----:B------:R-:W4:Y:S01]  /*1a2a0*/  LDL R15, [R1+0x98] ;  /* 0x00009800010f7983 */ /* 0x000f220000100800 */
[----:B------:R-:W-:Y:S01]  /*1a2b0*/  SEL R220, R232, 0xffffffc0, !P4 ;  /* 0xffffffc0e8dc7807 */ /* 0x000fe20006000000 */
[----:B------:R-:W-:Y:S01]  /*1a2c0*/  UIADD3 UR7, UPT, UPT, UR21, UR8, URZ ;  /* 0x0000000815077290 */ /* 0x000fe2000fffe0ff */
[----:B------:R-:W-:Y:S03]  /*1a2d0*/  LOP3.LUT R12, R224, 0x40, RZ, 0xfc, !PT ;  /* 0x00000040e00c7812 */ /* 0x000fe600078efcff */
[----:B------:R-:W5:Y:S01]  /*1a2e0*/  LDL R9, [R1+0xcc] ;  /* 0x0000cc0001097983 */ /* 0x000f620000100800 */
[----:B------:R-:W-:Y:S01]  /*1a2f0*/  BAR.SYNC.DEFER_BLOCKING 0x0 ;  /* 0x0000000000007b1d */ /* 0x000fe20000010000 */
[----:B------:R-:W-:Y:S05]  /*1a300*/  ISETP.GE.AND P2, PT, R12, UR9, PT ;  /* 0x000000090c007c0c */ /* 0x000fea000bf46270 */
        /* <DEDUP_REMOVED lines=8> */
[-C--:B-----5:R-:W-:Y:S03]  /*1a390*/  LEA R0, P0, R6, R9.reuse, 0x6 ;  /* 0x0000000906007211 */ /* 0x0a0fe600078030ff */
[----:B------:R-:W-:Y:S01]  /*1a3a0*/  @!PT LDS RZ, [RZ] ;  /* 0x00000000fffff984 */ /* 0x000fe20000000800 */
[----:B------:R-:W-:Y:S01]  /*1a3b0*/  @!PT LDS RZ, [RZ] ;  /* 0x00000000fffff984 */ /* 0x000fe20000000800 */
[----:B------:R-:W-:Y:S01]  /*1a3c0*/  @!PT LDS RZ, [RZ] ;  /* 0x00000000fffff984 */ /* 0x000fe20000000800 */
[----:B------:R-:W-:Y:S01]  /*1a3d0*/  @!P5 LDGSTS.E.BYPASS.LTC128B.128 [R233+0xc000], desc[UR28][R4.64] ;  /* 0x0c00000004e9dfae */ /* 0x000fe2000b981a1c */
[----:B------:R-:W-:Y:S05]  /*1a3e0*/  IADD3 R9, P1, PT, R0, R9, RZ ;  /* 0x0000000900097210 */ /* 0x000fea0007f3e0ff */
[----:B------:R-:W-:Y:S01]  /*1a3f0*/  @P5 STS.128 [R233+0xc000], RZ ;  /* 0x00c000ffe9005388 */ /* 0x000fe20000000c00 */
[----:B------:R-:W-:Y:S05]  /*1a400*/  ISETP.GE.AND P5, PT, R224, UR9, PT ;  /* 0x00000009e0007c0c */ /* 0x000fea000bfa6270 */
[----:B------:R-:W-:Y:S01]  /*1a410*/  @!PT LDS RZ, [RZ] ;  /* 0x00000000fffff984 */ /* 0x000fe20000000800 */
[----:B------:R-:W-:Y:S01]  /*1a420*/  @!PT LDS RZ, [RZ] ;  /* 0x00000000fffff984 */ /* 0x000fe20000000800 */
[----:B------:R-:W-:Y:S01]  /*1a430*/  @!PT LDS RZ, [RZ] ;  /* 0x00000000fffff984 */ /* 0x000fe20000000800 */
[----:B------:R1:W-:Y:S01]  /*1a440*/  @!P2 LDGSTS.E.BYPASS.LTC128B.128 [R233+0xe000], desc[UR28][R4.64+0x80] ;  /* 0x0e00008004e9afae */ /* 0x0003e2000b981a1c */
[----:B------:R-:W-:Y:S05]  /*1a450*/  LEA.HI.X R2, R6, R8, R2, 0x6, P0 ;  /* 0x0000000806027211 */ /* 0x000fea00000f3402 */
[----:B------:R-:W-:Y:S01]  /*1a460*/  @P2 STS.128 [R233+0xe000], RZ ;  /* 0x00e000ffe9002388 */ /* 0x000fe20000000c00 */
[----:B------:R-:W-:Y:S02]  /*1a470*/  LEA R6, P3, R0, R10, 0x1 ;  /* 0x0000000a00067211 */ /* 0x000fe400078608ff */
[----:B------:R-:W-:Y:S01]  /*1a480*/  LEA R11, P0, R13, R0, 0x5 ;  /* 0x000000000d0b7211 */ /* 0x000fe200078028ff */
[----:B------:R-:W-:Y:S01]  /*1a490*/  IMAD.X R12, R2, 0x1, R8, P1 ;  /* 0x00000001020c7824 */ /* 0x000fe200008e0608 */
[-C--:B------:R-:W-:Y:S02]  /*1a4a0*/  LEA.HI.X R7, R0, R15.reuse, R2, 0x1, P3 ;  /* 0x0000000f00077211 */ /* 0x080fe400018f0c02 */
        /* <DEDUP_REMOVED lines=8> */
[----:B------:R-:W-:Y:S03]  /*1a530*/  LEA R10, P0, R11, R10, 0x1 ;  /* 0x0000000a0b0a7211 */ /* 0x000fe600078008ff */
        /* <DEDUP_REMOVED lines=10> */
[----:B-1----:R-:W-:Y:S02]  /*1a5e0*/  LOP3.LUT R4, R228, 0x200, R230, 0xf8, !PT ;  /* 0x00000200e4047812 */ /* 0x002fe400078ef8e6 */
[C---:B------:R-:W-:Y:S03]  /*1a5f0*/  LOP3.LUT R226, R0.reuse, R2, RZ, 0x3c, !PT ;  /* 0x0000000200e27212 */ /* 0x040fe600078e3cff */
[----:B------:R-:W-:Y:S01]  /*1a600*/  @!PT LDS RZ, [RZ] ;  /* 0x00000000fffff984 */ /* 0x000fe20000000800 */
[----:B------:R-:W-:Y:S01]  /*1a610*/  @!PT LDS RZ, [RZ] ;  /* 0x00000000fffff984 */ /* 0x000fe20000000800 */
[----:B------:R-:W-:Y:S01]  /*1a620*/  @!PT LDS RZ, [RZ] ;  /* 0x00000000fffff984 */ /* 0x000fe20000000800 */
[----:B------:R-:W-:Y:S01]  /*1a630*/  @!P5 LDGSTS.E.BYPASS.LTC128B.128 [R233+0xd000], desc[UR28][R8.64] ;  /* 0x0d00000008e9dfae */ /* 0x000fe2000b981a1c */
[----:B------:R-:W-:Y:S02]  /*1a640*/  LOP3.LUT R0, R0, 0x8, R229, 0x78, !PT ;  /* 0x0000000800007812 */ /* 0x000fe400078e78e5 */
[----:B------:R-:W-:Y:S03]  /*1a650*/  LOP3.LUT R2, R4, R226, RZ, 0xfc, !PT ;  /* 0x000000e204027212 */ /* 0x000fe600078efcff */
[----:B------:R-:W-:Y:S01]  /*1a660*/  @P5 STS.128 [R233+0xd000], RZ ;  /* 0x00d000ffe9005388 */ /* 0x000fe20000000c00 */
[----:B------:R-:W-:Y:S01]  /*1a670*/  IMAD R0, R0, 0x2, R231 ;  /* 0x0000000200007824 */ /* 0x000fe200078e02e7 */
[----:B------:R-:W-:Y:S04]  /*1a680*/  LEA R134, R2, UR5, 0x1 ;  /* 0x0000000502867c11 */ /* 0x000fe8000f8e08ff */
[----:B------:R-:W-:Y:S01]  /*1a690*/  @!PT LDS RZ, [RZ] ;  /* 0x00000000fffff984 */ /* 0x000fe20000000800 */
[----:B------:R-:W-:Y:S01]  /*1a6a0*/  @!PT LDS RZ, [RZ] ;  /* 0x00000000fffff984 */ /* 0x000fe20000000800 */
[----:B------:R-:W-:Y:S01]  /*1a6b0*/  @!PT LDS RZ, [RZ] ;  /* 0x00000000fffff984 */ /* 0x000fe20000000800 */
[----:B------:R-:W-:Y:S01]  /*1a6c0*/  @!P2 LDGSTS.E.BYPASS.LTC128B.128 [R233+0xf000], desc[UR28][R8.64+0x80] ;  /* 0x0f00008008e9afae */ /* 0x000fe2000b981a1c */
[----:B------:R-:W-:Y:S05]  /*1a6d0*/  VIADD R2, R0, UR5 ;  /* 0x0000000500027c36 */ /* 0x000fea0008000000 */
[----:B------:R-:W-:Y:S01]  /*1a6e0*/  @P2 STS.128 [R233+0xf000], RZ ;  /* 0x00f000ffe9002388 */ /* 0x000fe20000000c00 */
[C-C-:B------:R-:W-:Y:S02]  /*1a6f0*/  IMAD.IADD R143, R225.reuse, 0x1, R134.reuse ;  /* 0x00000001e18f7824 */ /* 0x140fe400078e0286 */
[----:B------:R-:W-:Y:S03]  /*1a700*/  IMAD.IADD R133, R2, 0x1, R225 ;  /* 0x0000000102857824 */ /* 0x000fe600078e02e1 */
[----:B------:R-:W-:Y:S01]  /*1a710*/  @!PT LDS RZ, [RZ] ;  /* 0x00000000fffff984 */ /* 0x000fe20000000800 */
[----:B------:R-:W-:Y:S01]  /*1a720*/  @!PT LDS RZ, [RZ] ;  /* 0x00000000fffff984 */ /* 0x000fe20000000800 */
[----:B------:R-:W-:Y:S01]  /*1a730*/  @!PT LDS RZ, [RZ] ;  /* 0x00000000fffff984 */ /* 0x000fe20000000800 */
[----:B------:R-:W-:Y:S01]  /*1a740*/  @!P5 LDGSTS.E.BYPASS.LTC128B.128 [R233+0xd800], desc[UR28][R10.64] ;  /* 0x0d8000000ae9dfae */ /* 0x000fe2000b981a1c */
[----:B------:R-:W-:Y:S02]  /*1a750*/  IMAD.IADD R135, R220, 0x1, R134 ;  /* 0x00000001dc877824 */ /* 0x000fe400078e0286 */
[----:B------:R-:W-:Y:S03]  /*1a760*/  IMAD.IADD R220, R2, 0x1, R220 ;  /* 0x0000000102dc7824 */ /* 0x000fe600078e02dc */
[----:B------:R-:W-:Y:S01]  /*1a770*/  @P5 STS.128 [R233+0xd800], RZ ;  /* 0x00d800ffe9005388 */ /* 0x000fe20000000c00 */
[C---:B------:R-:W-:Y:S02]  /*1a780*/  IMAD.IADD R142, R225.reuse, 0x1, R135 ;  /* 0x00000001e18e7824 */ /* 0x040fe400078e0287 */
[----:B------:R-:W-:Y:S03]  /*1a790*/  IMAD.IADD R2, R225, 0x1, R220 ;  /* 0x00000001e1027824 */ /* 0x000fe600078e02dc */
[----:B------:R-:W-:Y:S01]  /*1a7a0*/  @!PT LDS RZ, [RZ] ;  /* 0x00000000fffff984 */ /* 0x000fe20000000800 */
[----:B------:R-:W-:Y:S01]  /*1a7b0*/  @!PT LDS RZ, [RZ] ;  /* 0x00000000fffff984 */ /* 0x000fe20000000800 */
[----:B------:R-:W-:Y:S01]  /*1a7c0*/  @!PT LDS RZ, [RZ] ;  /* 0x00000000fffff984 */ /* 0x000fe20000000800 */
[----:B------:R1:W-:Y:S06]  /*1a7d0*/  @!P2 LDGSTS.E.BYPASS.LTC128B.128 [R233+0xf800], desc[UR28][R10.64+0x80] ;  /* 0x0f8000800ae9afae */ /* 0x0003ec000b981a1c */
        /* <DEDUP_REMOVED lines=129> */
[----:B--2---:R-:W-:Y:S04]  /*1aff0*/  LOP3.LUT R133, R243, 0x6, RZ, 0xc0, !PT ;  /* 0x00000006f3857812 */ /* 0x004fe800078ec0ff */
[-C--:B------:R-:W-:Y:S01]  /*1b000*/  HMMA.16816.F32.BF16 R44, R212, R210.reuse, R44 ;  /* 0x000000d2d42c723c */ /* 0x080fe2000004182c */
[----:B------:R1:W-:Y:S02]  /*1b010*/  STL [R1+0xc4], R133 ;  /* 0x0000c48501007387 */ /* 0x0003e40000100800 */
[----:B------:R-:W-:Y:S05]  /*1b020*/  IMAD R0, R0, 0x40, R133 ;  /* 0x0000004000007824 */ /* 0x000fea00078e0285 */
[C---:B------:R-:W-:Y:S01]  /*1b030*/  HMMA.16816.F32.BF16 R48, R136.reuse, R210, R48 ;  /* 0x000000d28830723c */ /* 0x040fe20000041830 */
[----:B------:R-:W-:Y:S07]  /*1b040*/  LDSM.16.M88.4 R208, [R135+0x4000] ;  /* 0x0040000087d0783b */ /* 0x000fee0000000200 */
[-C--:B---3--:R-:W-:Y:S08]  /*1b050*/  HMMA.16816.F32.BF16 R52, R136, R216.reuse, R52 ;  /* 0x000000d88834723c */ /* 0x088ff00000041834 */
[C---:B------:R-:W-:Y:S04]  /*1b060*/  HMMA.16816.F32.BF16 R56, R212.reuse, R216, R56 ;  /* 0x000000d8d438723c */ /* 0x040fe80000041838 */
[----:B-1----:R-:W-:Y:S04]  /*1b070*/  VIADD R133, R0, UR21 ;  /* 0x0000001500857c36 */ /* 0x002fe80008000000 */
[-C--:B------:R-:W-:Y:S01]  /*1b080*/  HMMA.16816.F32.BF16 R60, R212, R218.reuse, R60 ;  /* 0x000000dad43c723c */ /* 0x080fe2000004183c */
[----:B------:R-:W1:Y:S02]  /*1b090*/  LDSM.16.M88.4 R212, [R220+0xa000] ;  /* 0x00a00000dcd4783b */ /* 0x000e640000000200 */
[--C-:B------:R-:W-:Y:S05]  /*1b0a0*/  IMAD.IADD R134, R240, 0x1, -R133.reuse ;  /* 0x00000001f0867824 */ /* 0x100fea00078e0a85 */
[----:B------:R-:W-:Y:S01]  /*1b0b0*/  HMMA.16816.F32.BF16 R64, R136, R218, R64 ;  /* 0x000000da8840723c */ /* 0x000fe20000041840 */
[----:B------:R-:W2:Y:S03]  /*1b0c0*/  LDSM.16.M88.4 R136, [R135+0x6000] ;  /* 0x006000008788783b */ /* 0x000ea60000000200 */
[----:B------:R-:W-:Y:S03]  /*1b0d0*/  IABS R134, R134 ;  /* 0x0000008600867213 */ /* 0x000fe60000000000 */
[----:B------:R-:W3:Y:S01]  /*1b0e0*/  LDSM.16.M88.4 R216, [R220+0xa800] ;  /* 0x00a80000dcd8783b */ /* 0x000ee20000000200 */
[----:B------:R-:W-:Y:S01]  /*1b0f0*/  I2FP.F32.S32 R134, R134 ;  /* 0x0000008600867245 */ /* 0x000fe20000201400 */
        /* <DEDUP_REMOVED lines=19> */
[----:B------:R2:W3:Y:S07]  /*1b230*/  LDSM.16.M88.4 R136, [R142+0x6000] ;  /* 0x006000008e88783b */ /* 0x0004ee0000000200 */
[----:B------:R-:W-:Y:S01]  /*1b240*/  HMMA.16816.F32.BF16 R64, R208, R222, R64 ;  /* 0x000000ded040723c */ /* 0x000fe20000041840 */
[----:B------:R-:W4:Y:S06]  /*1b250*/  LDSM.16.M88.4 R208, [R2+0xa800] ;  /* 0x00a8000002d0783b */ /* 0x000f2c0000000200 */
[----:B------:R-:W5:Y:S01]  /*1b260*/  LDSM.16.M88.4 R220, [R2+0xb000] ;  /* 0x00b0000002dc783b */ /* 0x000f620000000200 */
[-C--:B-1----:R-:W-:Y:S05]  /*1b270*/  HMMA.16816.F32.BF16 R4, R212, R216.reuse, R4 ;  /* 0x000000d8d404723c */ /* 0x082fea0000041804 */
[----:B--2---:R-:W-:Y:S11]  /*1b280*/  VIADD R142, R0, 0x38 ;  /* 0x00000038008e7836 */ /* 0x004ff60000000000 */
[----:B------:R-:W-:Y:S03]  /*1b290*/  @!UPT UIADD3 URZ, UPT, UPT, URZ, URZ, URZ ;  /* 0x000000fffffff290 */ /* 0x000fe6000fffe0ff */
[----:B------:R-:W-:Y:S01]  /*1b2a0*/  FFMA.FTZ R6, R134, -UR6, R6 ;  /* 0x8000000686067c23 */ /* 0x000fe20008010006 */
[C---:B---3--:R-:W-:Y:S08]  /*1b2b0*/  HMMA.16816.F32.BF16 R8, R136.reuse, R216, R8 ;  /* 0x000000d88808723c */ /* 0x048ff00000041808 */
[-C--:B------:R-:W-:Y:S08]  /*1b2c0*/  HMMA.16816.F32.BF16 R12, R136, R218.reuse, R12 ;  /* 0x000000da880c723c */ /* 0x080ff0000004180c */
[C---:B------:R-:W-:Y:S08]  /*1b2d0*/  HMMA.16816.F32.BF16 R16, R212.reuse, R218, R16 ;  /* 0x000000dad410723c */ /* 0x040ff00000041810 */
[-C--:B----4-:R-:W-:Y:S08]  /*1b2e0*/  HMMA.16816.F32.BF16 R20, R212, R208.reuse, R20 ;  /* 0x000000d0d414723c */ /* 0x090ff00000041814 */
[C---:B------:R-:W-:Y:S08]  /*1b2f0*/  HMMA.16816.F32.BF16 R24, R136.reuse, R208, R24 ;  /* 0x000000d08818723c */ /* 0x040ff00000041818 */
[-C--:B------:R-:W-:Y:S08]  /*1b300*/  HMMA.16816.F32.BF16 R28, R136, R210.reuse, R28 ;  /* 0x000000d2881c723c */ /* 0x080ff0000004181c */
[C---:B------:R-:W-:Y:S01]  /*1b310*/  HMMA.16816.F32.BF16 R32, R212.reuse, R210, R32 ;  /* 0x000000d2d420723c */ /* 0x040fe20000041820 */
[----:B------:R1:W2:Y:S01]  /*1b320*/  LDSM.16.M88.4 R208, [R2+0xb800] ;  /* 0x00b8000002d0783b */ /* 0x0002a20000000200 */
[----:B------:R-:W-:Y:S04]  /*1b330*/  DEPBAR.LE SB0, 0x0 ;  /* 0x000080000000791a */ /* 0x000fe80000000000 */
[----:B------:R-:W-:Y:S02]  /*1b340*/  BAR.SYNC.DEFER_BLOCKING 0x0 ;  /* 0x0000000000007b1d */ /* 0x000fe40000010000 */
[-C--:B-----5:R-:W-:Y:S08]  /*1b350*/  HMMA.16816.F32.BF16 R36, R212, R220.reuse, R36 ;  /* 0x000000dcd424723c */ /* 0x0a0ff00000041824 */
[C---:B------:R-:W-:Y:S08]  /*1b360*/  HMMA.16816.F32.BF16 R40, R136.reuse, R220, R40 ;  /* 0x000000dc8828723c */ /* 0x040ff00000041828 */
[-C--:B------:R-:W-:Y:S03]  /*1b370*/  HMMA.16816.F32.BF16 R44, R136, R222.reuse, R44 ;  /* 0x000000de882c723c */ /* 0x080fe6000004182c */
[----:B-1----:R-:W-:Y:S05]  /*1b380*/  IMAD.IADD R2, R234, 0x1, -R133 ;  /* 0x00000001ea027824 */ /* 0x002fea00078e0a85 */
[C---:B------:R-:W-:Y:S04]  /*1b390*/  HMMA.16816.F32.BF16 R48, R212.reuse, R222, R48 ;  /* 0x000000ded430723c */ /* 0x040fe80000041830 */
[----:B------:R-:W-:Y:S04]  /*1b3a0*/  IABS R2, R2 ;  /* 0x0000000200027213 */ /* 0x000fe80000000000 */
[----:B------:R-:W-:Y:S01]  /*1b3b0*/  I2FP.F32.S32 R135, R2 ;  /* 0x0000000200877245 */ /* 0x000fe20000201400 */
[-C--:B--2---:R-:W-:Y:S03]  /*1b3c0*/  HMMA.16816.F32.BF16 R52, R212, R208.reuse, R52 ;  /* 0x000000d0d434723c */ /* 0x084fe60000041834 */
[----:B------:R-:W-:Y:S02]  /*1b3d0*/  VIADD R2, R142, UR21 ;  /* 0x000000158e027c36 */ /* 0x000fe40008000000 */
[----:B------:R-:W-:Y:S02]  /*1b3e0*/  FFMA.FTZ R4, R135, -UR6, R4 ;  /* 0x8000000687047c23 */ /* 0x000fe40008010004 */
[----:B------:R-:W-:Y:S01]  /*1b3f0*/  VIADD R216, R2, 0xffffffc9 ;  /* 0xffffffc902d87836 */ /* 0x000fe20000000000 */
[C---:B------:R-:W-:Y:S04]  /*1b400*/  HMMA.16816.F32.BF16 R56, R136.reuse, R208, R56 ;  /* 0x000000d08838723c */ /* 0x040fe80000041838 */
[--C-:B------:R-:W-:Y:S02]  /*1b410*/  IMAD.IADD R134, R234, 0x1, -R216.reuse ;  /* 0x00000001ea867824 */ /* 0x100fe400078e0ad8 */
[--C-:B------:R-:W-:Y:S02]  /*1b420*/  IMAD.IADD R143, R240, 0x1, -R216.reuse ;  /* 0x00000001f08f7824 */ /* 0x100fe400078e0ad8 */
[-C--:B------:R-:W-:Y:S03]  /*1b430*/  HMMA.16816.F32.BF16 R60, R136, R210.reuse, R60 ;  /* 0x000000d2883c723c */ /* 0x080fe6000004183c */
[----:B------:R-:W-:Y:S01]  /*1b440*/  IABS R134, R134 ;  /* 0x0000008600867213 */ /* 0x000fe20000000000 */
[C---:B------:R-:W-:Y:S03]  /*1b450*/  IMAD.IADD R135, R239.reuse, 0x1, -R216 ;  /* 0x00000001ef877824 */ /* 0x040fe600078e0ad8 */
[----:B------:R-:W-:Y:S01]  /*1b460*/  I2FP.F32.S32 R134, R134 ;  /* 0x0000008600867245 */ /* 0x000fe20000201400 */
[----:B------:R-:W-:Y:S04]  /*1b470*/  HMMA.16816.F32.BF16 R64, R212, R210, R64 ;  /* 0x000000d2d440723c */ /* 0x000fe80000041840 */
[----:B------:R-:W-:Y:S01]  /*1b480*/  FFMA.FTZ R5, R134, -UR6, R5 ;  /* 0x8000000686057c23 */ /* 0x000fe20008010005 */
[--C-:B------:R-:W-:Y:S02]  /*1b490*/  IMAD.IADD R134, R239, 0x1, -R133.reuse ;  /* 0x00000001ef867824 */ /* 0x100fe400078e0a85 */
[C---:B------:R-:W-:Y:S03]  /*1b4a0*/  IMAD.IADD R133, R241.reuse, 0x1, -R133 ;  /* 0x00000001f1857824 */ /* 0x040fe600078e0a85 */
[----:B------:R-:W-:Y:S02]  /*1b4b0*/  IABS R208, R134 ;  /* 0x0000008600d07213 */ /* 0x000fe40000000000 */
[----:B------:R-:W-:Y:S02]  /*1b4c0*/  IABS R134, R143 ;  /* 0x0000008f00867213 */ /* 0x000fe40000000000 */
[----:B------:R-:W-:Y:S02]  /*1b4d0*/  IABS R143, R133 ;  /* 0x00000085008f7213 */ /* 0x000fe40000000000 */
[----:B------:R-:W-:Y:S01]  /*1b4e0*/  IABS R133, R135 ;  /* 0x0000008700857213 */ /* 0x000fe20000000000 */
[----:B------:R-:W-:Y:S01]  /*1b4f0*/  IMAD.MOV.U32 R135, RZ, RZ, R208 ;  /* 0x000000ffff877224 */ /* 0x000fe200078e00d0 */
[----:B------:R-:W-:Y:S02]  /*1b500*/  I2FP.F32.S32 R134, R134 ;  /* 0x0000008600867245 */ /* 0x000fe40000201400 */
[----:B------:R-:W-:Y:S02]  /*1b510*/  I2FP.F32.S32 R133, R133 ;  /* 0x0000008500857245 */ /* 0x000fe40000201400 */
[----:B------:R-:W-:Y:S01]  /*1b520*/  I2FP.F32.S32 R135, R135 ;  /* 0x0000008700877245 */ /* 0x000fe20000201400 */
[----:B------:R-:W-:Y:S01]  /*1b530*/  FFMA.FTZ R7, R134, -UR6, R7 ;  /* 0x8000000686077c23 */ /* 0x000fe20008010007 */
[----:B------:R-:W-:Y:S01]  /*1b540*/  VIADD R134, R241, -UR7 ;  /* 0x80000007f1867c36 */ /* 0x000fe20008000000 */
[----:B------:R-:W-:Y:S01]  /*1b550*/  I2FP.F32.S32 R136, R143 ;  /* 0x0000008f00887245 */ /* 0x000fe20000201400 */
[----:B------:R-:W-:Y:S01]  /*1b560*/  FFMA.FTZ R9, R133, -UR6, R9 ;  /* 0x8000000685097c23 */ /* 0x000fe20008010009 */
[----:B------:R-:W-:Y:S02]  /*1b570*/  VIADD R133, R234, -UR7 ;  /* 0x80000007ea857c36 */ /* 0x000fe40008000000 */
[----:B------:R-:W-:Y:S01]  /*1b580*/  FFMA.FTZ R8, R135, -UR6, R8 ;  /* 0x8000000687087c23 */ /* 0x000fe20008010008 */
[----:B------:R-:W-:Y:S02]  /*1b590*/  VIADD R135, R240, -UR7 ;  /* 0x80000007f0877c36 */ /* 0x000fe40008000000 */
[----:B------:R-:W-:Y:S01]  /*1b5a0*/  FFMA.FTZ R10, R136, -UR6, R10 ;  /* 0x80000006880a7c23 */ /* 0x000fe2000801000a */
[----:B------:R-:W-:Y:S01]  /*1b5b0*/  VIADD R136, R239, -UR7 ;  /* 0x80000007ef887c36 */ /* 0x000fe20008000000 */
[----:B------:R-:W-:Y:S06]  /*1b5c0*/  BRA.U.ANY UP0, `(.L_x_910) ;  /* 0xffffffe500a87547 */ /* 0x000fec000b93ffff */
.L_x_909:
[-C--:B------:R-:W-:Y:S01]  /*1b5d0*/  ISETP.GT.AND P0, PT, R133, R0.reuse, PT ;  /* 0x000000008500720c */ /* 0x080fe20003f04270 */
[----:B------:R-:W-:Y:S01]  /*1b5e0*/  VIADD R137, R0, 0x1 ;  /* 0x0000000100897836 */ /* 0x000fe20000000000 */
[----:B------:R-:W-:Y:S01]  /*1b5f0*/  ISETP.GT.AND P1, PT, R135, R0, PT ;  /* 0x000000008700720c */ /* 0x000fe20003f24270 */
[----:B------:R1:W-:Y:S01]  /*1b600*/  STL [R1+0xfc], R128 ;  /* 0x0000fc8001007387 */ /* 0x0003e20000100800 */
[----:B--2---:R-:W-:Y:S01]  /*1b610*/  FSEL R208, R4, -INF , !P0 ;  /* 0xff80000004d07808 */ /* 0x004fe20004000000 */
[C---:B------:R-:W-:Y:S01]  /*1b620*/  VIADD R4, R2.reuse, 0xffffffd0 ;  /* 0xffffffd002047836 */ /* 0x040fe20000000000 */
[-C--:B------:R-:W-:Y:S01]  /*1b630*/  ISETP.GT.AND P2, PT, R133, R137.reuse, PT ;  /* 0x000000898500720c */ /* 0x080fe20003f44270 */
[----:B------:R2:W-:Y:S01]  /*1b640*/  STL [R1+0xf8], R129 ;  /* 0x0000f88101007387 */ /* 0x0005e20000100800 */
[----:B------:R-:W-:Y:S01]  /*1b650*/  ISETP.GT.AND P0, PT, R135, R137, PT ;  /* 0x000000898700720c */ /* 0x000fe20003f04270 */
[----:B------:R-:W-:Y:S01]  /*1b660*/  IMAD.IADD R216, R241, 0x1, -R216 ;  /* 0x00000001f1d87824 */ /* 0x000fe200078e0ad8 */
[----:B------:R-:W-:Y:S01]  /*1b670*/  FSEL R211, R5, -INF , !P2 ;  /* 0xff80000005d37808 */ /* 0x000fe20005000000 */
[----:B------:R-:W-:Y:S01]  /*1b680*/  VIADD R5, R2, 0xffffffd1 ;  /* 0xffffffd102057836 */ /* 0x000fe20000000000 */
[----:B------:R-:W-:Y:S01]  /*1b690*/  FSEL R210, R6, -INF , !P1 ;  /* 0xff80000006d27808 */ /* 0x000fe20004800000 */
[----:B------:R3:W-:Y:S01]  /*1b6a0*/  STL [R1+0xf4], R130 ;  /* 0x0000f48201007387 */ /* 0x0007e20000100800 */
[C---:B------:R-:W-:Y:S01]  /*1b6b0*/  IADD3 R6, PT, PT, R239.reuse, -R4, RZ ;  /* 0x80000004ef067210 */ /* 0x040fe20007ffe0ff */
[----:B------:R-:W-:Y:S01]  /*1b6c0*/  IMAD.IADD R138, R239, 0x1, -R5 ;  /* 0x00000001ef8a7824 */ /* 0x000fe200078e0a05 */
[----:B------:R-:W-:Y:S01]  /*1b6d0*/  IABS R216, R216 ;  /* 0x000000d800d87213 */ /* 0x000fe20000000000 */
[----:B------:R-:W-:Y:S01]  /*1b6e0*/  STL [R1+0xf0], R131 ;  /* 0x0000f08301007387 */ /* 0x000fe20000100800 */
[----:B------:R-:W-:Y:S01]  /*1b6f0*/  ISETP.GT.AND P3, PT, R136, R0, PT ;  /* 0x000000008800720c */ /* 0x000fe20003f64270 */
[----:B------:R-:W-:Y:S01]  /*1b700*/  UISETP.GT.AND UP0, UPT, UR22, UR19, UPT ;  /* 0x000000131600728c */ /* 0x000fe2000bf04270 */
[----:B------:R-:W-:Y:S01]  /*1b710*/  FSEL R143, R7, -INF , !P0 ;  /* 0xff800000078f7808 */ /* 0x000fe20004000000 */
[----:B------:R-:W-:Y:S01]  /*1b720*/  STL [R1+0xe0], R233 ;  /* 0x0000e0e901007387 */ /* 0x000fe20000100800 */
[----:B------:R-:W-:Y:S01]  /*1b730*/  IABS R7, R6 ;  /* 0x0000000600077213 */ /* 0x000fe20000000000 */
[----:B------:R-:W-:Y:S01]  /*1b740*/  UIADD3 UR22, UPT, UPT, UR22, -0x1, URZ ;  /* 0xffffffff16167890 */ /* 0x000fe2000fffe0ff */
[----:B------:R-:W-:Y:S01]  /*1b750*/  FSEL R209, R8, -INF , !P3 ;  /* 0xff80000008d17808 */ /* 0x000fe20005800000 */
[----:B------:R-:W-:Y:S01]  /*1b760*/  IMAD.MOV.U32 R8, RZ, RZ, R216 ;  /* 0x000000ffff087224 */ /* 0x000fe200078e00d8 */
[----:B------:R-:W-:Y:S01]  /*1b770*/  IABS R6, R138 ;  /* 0x0000008a00067213 */ /* 0x000fe20000000000 */
[----:B------:R-:W-:Y:S01]  /*1b780*/  STL [R1+0xdc], R228 ;  /* 0x0000dce401007387 */ /* 0x000fe20000100800 */
[----:B------:R-:W-:Y:S02]  /*1b790*/  I2FP.F32.S32 R7, R7 ;  /* 0x0000000700077245 */ /* 0x000fe40000201400 */
[----:B------:R-:W-:Y:S01]  /*1b7a0*/  I2FP.F32.S32 R6, R6 ;  /* 0x0000000600067245 */ /* 0x000fe20000201400 */
[----:B------:R-:W-:Y:S01]  /*1b7b0*/  STL [R1+0xd8], R227 ;  /* 0x0000d8e301007387 */ /* 0x000fe20000100800 */
[----:B------:R-:W-:Y:S01]  /*1b7c0*/  I2FP.F32.S32 R8, R8 ;  /* 0x0000000800087245 */ /* 0x000fe20000201400 */
[----:B------:R-:W-:Y:S01]  /*1b7d0*/  FFMA.FTZ R12, R7, -UR6, R12 ;  /* 0x80000006070c7c23 */ /* 0x000fe2000801000c */
[----:B------:R-:W-:Y:S01]  /*1b7e0*/  ISETP.GT.AND P6, PT, R134, R0, PT ;  /* 0x000000008600720c */ /* 0x000fe20003fc4270 */
[----:B------:R-:W-:Y:S01]  /*1b7f0*/  FFMA.FTZ R13, R6, -UR6, R13 ;  /* 0x80000006060d7c23 */ /* 0x000fe2000801000d */
[----:B------:R-:W-:Y:S01]  /*1b800*/  ISETP.GT.AND P2, PT, R136, R137, PT ;  /* 0x000000898800720c */ /* 0x000fe20003f44270 */
[C---:B------:R-:W-:Y:S02]  /*1b810*/  IMAD.IADD R6, R241.reuse, 0x1, -R5 ;  /* 0x00000001f1067824 */ /* 0x040fe400078e0a05 */
[----:B------:R-:W-:Y:S01]  /*1b820*/  FFMA.FTZ R11, R8, -UR6, R11 ;  /* 0x80000006080b7c23 */ /* 0x000fe2000801000b */
[--C-:B------:R-:W-:Y:S01]  /*1b830*/  IMAD.IADD R7, R241, 0x1, -R4.reuse ;  /* 0x00000001f1077824 */ /* 0x100fe200078e0a04 */
[----:B------:R-:W-:Y:S01]  /*1b840*/  FSEL R139, R9, -INF , !P2 ;  /* 0xff800000098b7808 */ /* 0x000fe20005000000 */
[--C-:B------:R-:W-:Y:S01]  /*1b850*/  IMAD.IADD R8, R234, 0x1, -R5.reuse ;  /* 0x00000001ea087824 */ /* 0x100fe200078e0a05 */
[----:B------:R-:W-:Y:S01]  /*1b860*/  FSEL R138, R10, -INF , !P6 ;  /* 0xff8000000a8a7808 */ /* 0x000fe20007000000 */
[----:B------:R-:W-:Y:S01]  /*1b870*/  IMAD.IADD R10, R240, 0x1, -R4 ;  /* 0x00000001f00a7824 */ /* 0x000fe200078e0a04 */
[----:B------:R-:W-:Y:S01]  /*1b880*/  IADD3 R9, PT, PT, R234, -R4, RZ ;  /* 0x80000004ea097210 */ /* 0x000fe20007ffe0ff */
[----:B------:R-:W-:Y:S01]  /*1b890*/  IMAD.IADD R5, R240, 0x1, -R5 ;  /* 0x00000001f0057824 */ /* 0x000fe200078e0a05 */
[C---:B------:R-:W-:Y:S01]  /*1b8a0*/  ISETP.GE.AND P0, PT, R137.reuse, R236, PT ;  /* 0x000000ec8900720c */ /* 0x040fe20003f06270 */
[----:B------:R-:W-:Y:S01]  /*1b8b0*/  STL [R1+0xd4], R224 ;  /* 0x0000d4e001007387 */ /* 0x000fe20000100800 */
[C---:B------:R-:W-:Y:S02]  /*1b8c0*/  ISETP.GE.AND P3, PT, R137.reuse, R237, PT ;  /* 0x000000ed8900720c */ /* 0x040fe40003f66270 */
[----:B------:R-:W-:Y:S01]  /*1b8d0*/  ISETP.GT.AND P1, PT, R134, R137, PT ;  /* 0x000000898600720c */ /* 0x000fe20003f24270 */
[----:B------:R-:W-:Y:S01]  /*1b8e0*/  STL [R1+0xe4], R239 ;  /* 0x0000e4ef01007387 */ /* 0x000fe20000100800 */
[C---:B------:R-:W-:Y:S02]  /*1b8f0*/  ISETP.GE.AND P2, PT, R137.reuse, R235, PT ;  /* 0x000000eb8900720c */ /* 0x040fe40003f46270 */
[----:B------:R-:W-:Y:S01]  /*1b900*/  ISETP.GE.AND P6, PT, R137, R238, PT ;  /* 0x000000ee8900720c */ /* 0x000fe20003fc6270 */
[----:B------:R-:W-:Y:S01]  /*1b910*/  STL [R1+0xe8], R234 ;  /* 0x0000e8ea01007387 */ /* 0x000fe20000100800 */
[----:B------:R-:W-:Y:S02]  /*1b920*/  IABS R4, R6 ;  /* 0x0000000600047213 */ /* 0x000fe40000000000 */
[----:B------:R-:W-:Y:S01]  /*1b930*/  IABS R137, R7 ;  /* 0x0000000700897213 */ /* 0x000fe20000000000 */
[----:B------:R-:W-:Y:S01]  /*1b940*/  STL [R1+0xec], R240 ;  /* 0x0000ecf001007387 */ /* 0x000fe20000100800 */
[----:B------:R-:W-:Y:S02]  /*1b950*/  IABS R7, R8 ;  /* 0x0000000800077213 */ /* 0x000fe40000000000 */
[----:B------:R-:W-:Y:S01]  /*1b960*/  I2FP.F32.S32 R6, R4 ;  /* 0x0000000400067245 */ /* 0x000fe20000201400 */
[----:B------:R-:W-:Y:S01]  /*1b970*/  IMAD.MOV.U32 R8, RZ, RZ, R137 ;  /* 0x000000ffff087224 */ /* 0x000fe200078e0089 */
[----:B------:R-:W-:Y:S01]  /*1b980*/  IABS R10, R10 ;  /* 0x0000000a000a7213 */ /* 0x000fe20000000000 */
[----:B------:R-:W-:Y:S01]  /*1b990*/  IMAD.MOV.U32 R4, RZ, RZ, R7 ;  /* 0x000000ffff047224 */ /* 0x000fe200078e0007 */
[----:B------:R-:W-:Y:S01]  /*1b9a0*/  FSEL R11, R11, -INF , !P1 ;  /* 0xff8000000b0b7808 */ /* 0x000fe20004800000 */
[----:B------:R-:W-:Y:S01]  /*1b9b0*/  FFMA.FTZ R15, R6, -UR6, R15 ;  /* 0x80000006060f7c23 */ /* 0x000fe2000801000f */
[----:B------:R-:W-:Y:S02]  /*1b9c0*/  I2FP.F32.S32 R6, R10 ;  /* 0x0000000a00067245 */ /* 0x000fe40000201400 */
[----:B------:R-:W-:Y:S02]  /*1b9d0*/  ISETP.GE.AND P1, PT, R0, R236, PT ;  /* 0x000000ec0000720c */ /* 0x000fe40003f26270 */
[----:B------:R-:W-:Y:S01]  /*1b9e0*/  I2FP.F32.S32 R4, R4 ;  /* 0x0000000400047245 */ /* 0x000fe20000201400 */
[----:B------:R-:W-:Y:S01]  /*1b9f0*/  FFMA.FTZ R18, R6, -UR6, R18 ;  /* 0x8000000606127c23 */ /* 0x000fe20008010012 */
[----:B------:R-:W-:Y:S01]  /*1ba00*/  FSEL R216, R208, -INF , !P1 ;  /* 0xff800000d0d87808 */ /* 0x000fe20004800000 */
[C---:B------:R-:W-:Y:S01]  /*1ba10*/  VIADD R6, R0.reuse, 0x9 ;  /* 0x0000000900067836 */ /* 0x040fe20000000000 */
[----:B------:R-:W-:Y:S01]  /*1ba20*/  ISETP.GE.AND P1, PT, R0, R237, PT ;  /* 0x000000ed0000720c */ /* 0x000fe20003f26270 */
[----:B------:R-:W-:Y:S01]  /*1ba30*/  FFMA.FTZ R17, R4, -UR6, R17 ;  /* 0x8000000604117c23 */ /* 0x000fe20008010011 */
[----:B------:R-:W-:Y:S02]  /*1ba40*/  IADD3 R4, PT, PT, R0, 0x8, RZ ;  /* 0x0000000800047810 */ /* 0x000fe40007ffe0ff */
[----:B------:R-:W-:Y:S02]  /*1ba50*/  FSEL R212, R211, -INF , !P0 ;  /* 0xff800000d3d47808 */ /* 0x000fe40004000000 */
[----:B------:R-:W-:Y:S02]  /*1ba60*/  FSEL R211, R210, -INF , !P1 ;  /* 0xff800000d2d37808 */ /* 0x000fe40004800000 */
[----:B------:R-:W-:Y:S02]  /*1ba70*/  IABS R9, R9 ;  /* 0x0000000900097213 */ /* 0x000fe40000000000 */
[----:B------:R-:W-:Y:S02]  /*1ba80*/  I2FP.F32.S32 R8, R8 ;  /* 0x0000000800087245 */ /* 0x000fe40000201400 */
[C---:B------:R-:W-:Y:S02]  /*1ba90*/  ISETP.GT.AND P1, PT, R136.reuse, R6, PT ;  /* 0x000000068800720c */ /* 0x040fe40003f24270 */
[----:B------:R-:W-:Y:S01]  /*1baa0*/  ISETP.GT.AND P0, PT, R136, R4, PT ;  /* 0x000000048800720c */ /* 0x000fe20003f04270 */
[----:B------:R-:W-:Y:S01]  /*1bab0*/  FFMA.FTZ R14, R8, -UR6, R14 ;  /* 0x80000006080e7c23 */ /* 0x000fe2000801000e */
[----:B------:R-:W-:Y:S02]  /*1bac0*/  I2FP.F32.S32 R7, R9 ;  /* 0x0000000900077245 */ /* 0x000fe40000201400 */
[----:B------:R-:W-:Y:S02]  /*1bad0*/  FSEL R13, R13, -INF , !P1 ;  /* 0xff8000000d0d7808 */ /* 0x000fe40004800000 */
[----:B------:R-:W-:Y:S01]  /*1bae0*/  IABS R5, R5 ;  /* 0x0000000500057213 */ /* 0x000fe20000000000 */
[----:B------:R-:W-:Y:S01]  /*1baf0*/  FFMA.FTZ R16, R7, -UR6, R16 ;  /* 0x8000000607107c23 */ /* 0x000fe20008010010 */
[----:B------:R-:W-:Y:S02]  /*1bb00*/  FSEL R220, R143, -INF , !P3 ;  /* 0xff8000008fdc7808 */ /* 0x000fe40005800000 */
[----:B------:R-:W-:Y:S02]  /*1bb10*/  FSEL R12, R12, -INF , !P0 ;  /* 0xff8000000c0c7808 */ /* 0x000fe40004000000 */
[----:B------:R-:W-:Y:S02]  /*1bb20*/  ISETP.GT.AND P1, PT, R134, R6, PT ;  /* 0x000000068600720c */ /* 0x000fe40003f24270 */
[----:B------:R-:W-:Y:S02]  /*1bb30*/  ISETP.GE.AND P3, PT, R0, R235, PT ;  /* 0x000000eb0000720c */ /* 0x000fe40003f66270 */
[-C--:B------:R-:W-:Y:S02]  /*1bb40*/  ISETP.GT.AND P0, PT, R134, R4.reuse, PT ;  /* 0x000000048600720c */ /* 0x080fe40003f04270 */
[----:B------:R-:W-:Y:S02]  /*1bb50*/  I2FP.F32.S32 R5, R5 ;  /* 0x0000000500057245 */ /* 0x000fe40000201400 */
[----:B------:R-:W-:Y:S02]  /*1bb60*/  FSEL R15, R15, -INF , !P1 ;  /* 0xff8000000f0f7808 */ /* 0x000fe40004800000 */
[----:B------:R-:W-:Y:S01]  /*1bb70*/  FSEL R209, R209, -INF , !P3 ;  /* 0xff800000d1d17808 */ /* 0x000fe20005800000 */
[----:B------:R-:W-:Y:S01]  /*1bb80*/  FFMA.FTZ R19, R5, -UR6, R19 ;  /* 0x8000000605137c23 */ /* 0x000fe20008010013 */
[----:B------:R-:W-:Y:S01]  /*1bb90*/  FSEL R14, R14, -INF , !P0 ;  /* 0xff8000000e0e7808 */ /* 0x000fe20004000000 */
[----:B------:R-:W-:Y:S01]  /*1bba0*/  VIADD R5, R2, 0xffffffd8 ;  /* 0xffffffd802057836 */ /* 0x000fe20000000000 */
[C---:B------:R-:W-:Y:S02]  /*1bbb0*/  ISETP.GT.AND P1, PT, R133.reuse, R4, PT ;  /* 0x000000048500720c */ /* 0x040fe40003f24270 */
[----:B------:R-:W-:Y:S01]  /*1bbc0*/  ISETP.GE.AND P0, PT, R0, R238, PT ;  /* 0x000000ee0000720c */ /* 0x000fe20003f06270 */
[----:B------:R-:W-:Y:S01]  /*1bbd0*/  IMAD.IADD R8, R240, 0x1, -R5 ;  /* 0x00000001f0087824 */ /* 0x000fe200078e0a05 */
[----:B------:R-:W-:Y:S02]  /*1bbe0*/  ISETP.GT.AND P3, PT, R133, R6, PT ;  /* 0x000000068500720c */ /* 0x000fe40003f64270 */
[----:B------:R-:W-:Y:S02]  /*1bbf0*/  FSEL R137, R16, -INF , !P1 ;  /* 0xff80000010897808 */ /* 0x000fe40004800000 */
[----:B------:R-:W-:Y:S02]  /*1bc00*/  FSEL R210, R138, -INF , !P0 ;  /* 0xff8000008ad27808 */ /* 0x000fe40004000000 */
[----:B------:R-:W-:Y:S02]  /*1bc10*/  FSEL R208, R139, -INF , !P2 ;  /* 0xff8000008bd07808 */ /* 0x000fe40005000000 */
[----:B------:R-:W-:Y:S02]  /*1bc20*/  FSEL R229, R11, -INF , !P6 ;  /* 0xff8000000be57808 */ /* 0x000fe40007000000 */
[----:B------:R-:W-:Y:S02]  /*1bc30*/  FSEL R16, R17, -INF , !P3 ;  /* 0xff80000011107808 */ /* 0x000fe40005800000 */
[C---:B------:R-:W-:Y:S02]  /*1bc40*/  ISETP.GT.AND P2, PT, R135.reuse, R4, PT ;  /* 0x000000048700720c */ /* 0x040fe40003f44270 */
[C---:B------:R-:W-:Y:S02]  /*1bc50*/  ISETP.GE.AND P6, PT, R4.reuse, R238, PT ;  /* 0x000000ee0400720c */ /* 0x040fe40003fc6270 */
[C---:B------:R-:W-:Y:S02]  /*1bc60*/  ISETP.GE.AND P3, PT, R4.reuse, R237, PT ;  /* 0x000000ed0400720c */ /* 0x040fe40003f66270 */
[C---:B------:R-:W-:Y:S02]  /*1bc70*/  ISETP.GE.AND P0, PT, R4.reuse, R235, PT ;  /* 0x000000eb0400720c */ /* 0x040fe40003f06270 */
[----:B------:R-:W-:Y:S01]  /*1bc80*/  ISETP.GE.AND P1, PT, R4, R236, PT ;  /* 0x000000ec0400720c */ /* 0x000fe20003f26270 */
[----:B------:R-:W-:Y:S01]  /*1bc90*/  VIADD R4, R2, 0xffffffd9 ;  /* 0xffffffd902047836 */ /* 0x000fe20000000000 */
[----:B------:R-:W-:Y:S02]  /*1bca0*/  IABS R8, R8 ;  /* 0x0000000800087213 */ /* 0x000fe40000000000 */
[C---:B------:R-:W-:Y:S01]  /*1bcb0*/  IADD3 R9, PT, PT, R234.reuse, -R5, RZ ;  /* 0x80000005ea097210 */ /* 0x040fe20007ffe0ff */
[----:B------:R-:W-:Y:S01]  /*1bcc0*/  IMAD.IADD R7, R234, 0x1, -R4 ;  /* 0x00000001ea077824 */ /* 0x000fe200078e0a04 */
[----:B------:R-:W-:Y:S02]  /*1bcd0*/  FSEL R138, R18, -INF , !P2 ;  /* 0xff800000128a7808 */ /* 0x000fe40005000000 */
[----:B------:R-:W-:Y:S02]  /*1bce0*/  I2FP.F32.S32 R8, R8 ;  /* 0x0000000800087245 */ /* 0x000fe40000201400 */
[----:B------:R-:W-:Y:S02]  /*1bcf0*/  IABS R7, R7 ;  /* 0x0000000700077213 */ /* 0x000fe40000000000 */
[----:B------:R-:W-:Y:S01]  /*1bd00*/  ISETP.GT.AND P2, PT, R135, R6, PT ;  /* 0x000000068700720c */ /* 0x000fe20003f44270 */
[----:B------:R-:W-:Y:S01]  /*1bd10*/  FFMA.FTZ R22, R8, -UR6, R22 ;  /* 0x8000000608167c23 */ /* 0x000fe20008010016 */
[----:B------:R-:W-:Y:S01]  /*1bd20*/  IABS R9, R9 ;  /* 0x0000000900097213 */ /* 0x000fe20000000000 */
[----:B------:R-:W-:Y:S01]  /*1bd30*/  IMAD.IADD R8, R240, 0x1, -R4 ;  /* 0x00000001f0087824 */ /* 0x000fe200078e0a04 */
[----:B------:R-:W-:Y:S02]  /*1bd40*/  I2FP.F32.S32 R7, R7 ;  /* 0x0000000700077245 */ /* 0x000fe40000201400 */
[----:B------:R-:W-:Y:S02]  /*1bd50*/  FSEL R19, R19, -INF , !P2 ;  /* 0xff80000013137808 */ /* 0x000fe40005000000 */
[----:B------:R-:W-:Y:S01]  /*1bd60*/  I2FP.F32.S32 R9, R9 ;  /* 0x0000000900097245 */ /* 0x000fe20000201400 */
[----:B------:R-:W-:Y:S01]  /*1bd70*/  FFMA.FTZ R21, R7, -UR6, R21 ;  /* 0x8000000607157c23 */ /* 0x000fe20008010015 */
[----:B------:R-:W-:Y:S01]  /*1bd80*/  ISETP.GE.AND P2, PT, R6, R235, PT ;  /* 0x000000eb0600720c */ /* 0x000fe20003f46270 */
[----:B------:R-:W-:Y:S01]  /*1bd90*/  IMAD.IADD R7, R239, 0x1, -R5 ;  /* 0x00000001ef077824 */ /* 0x000fe200078e0a05 */
[----:B------:R-:W-:Y:S01]  /*1bda0*/  FSEL R143, R14, -INF , !P6 ;  /* 0xff8000000e8f7808 */ /* 0x000fe20007000000 */
[----:B------:R-:W-:Y:S01]  /*1bdb0*/  FFMA.FTZ R20, R9, -UR6, R20 ;  /* 0x8000000609147c23 */ /* 0x000fe20008010014 */
[----:B------:R-:W-:Y:S02]  /*1bdc0*/  FSEL R18, R12, -INF , !P0 ;  /* 0xff8000000c127808 */ /* 0x000fe40004000000 */
[----:B------:R-:W-:Y:S02]  /*1bdd0*/  FSEL R17, R13, -INF , !P2 ;  /* 0xff8000000d117808 */ /* 0x000fe40005000000 */
[C---:B------:R-:W-:Y:S02]  /*1bde0*/  ISETP.GE.AND P0, PT, R6.reuse, R238, PT ;  /* 0x000000ee0600720c */ /* 0x040fe40003f06270 */
[C---:B------:R-:W-:Y:S02]  /*1bdf0*/  ISETP.GE.AND P2, PT, R6.reuse, R236, PT ;  /* 0x000000ec0600720c */ /* 0x040fe40003f46270 */
[----:B------:R-:W-:Y:S01]  /*1be00*/  ISETP.GE.AND P6, PT, R6, R237, PT ;  /* 0x000000ed0600720c */ /* 0x000fe20003fc6270 */
[--C-:B------:R-:W-:Y:S01]  /*1be10*/  IMAD.IADD R6, R239, 0x1, -R4.reuse ;  /* 0x00000001ef067824 */ /* 0x100fe200078e0a04 */
[----:B------:R-:W-:Y:S01]  /*1be20*/  IABS R9, R8 ;  /* 0x0000000800097213 */ /* 0x000fe20000000000 */
[C---:B------:R-:W-:Y:S01]  /*1be30*/  IMAD.IADD R4, R241.reuse, 0x1, -R4 ;  /* 0x00000001f1047824 */ /* 0x040fe200078e0a04 */
[----:B------:R-:W-:Y:S02]  /*1be40*/  IADD3 R5, PT, PT, R241, -R5, RZ ;  /* 0x80000005f1057210 */ /* 0x000fe40007ffe0ff */
[----:B------:R-:W-:Y:S02]  /*1be50*/  IABS R8, R7 ;  /* 0x0000000700087213 */ /* 0x000fe40000000000 */
[----:B------:R-:W-:Y:S01]  /*1be60*/  IABS R10, R5 ;  /* 0x00000005000a7213 */ /* 0x000fe20000000000 */
[----:B------:R-:W-:Y:S01]  /*1be70*/  IMAD.MOV.U32 R5, RZ, RZ, R9 ;  /* 0x000000ffff057224 */ /* 0x000fe200078e0009 */
[----:B------:R-:W-:Y:S02]  /*1be80*/  IABS R7, R6 ;  /* 0x0000000600077213 */ /* 0x000fe40000000000 */
[----:B------:R-:W-:Y:S02]  /*1be90*/  MOV R6, R8 ;  /* 0x0000000800067202 */ /* 0x000fe40000000f00 */
[----:B------:R-:W-:Y:S02]  /*1bea0*/  IABS R8, R4 ;  /* 0x0000000400087213 */ /* 0x000fe40000000000 */
[----:B------:R-:W-:Y:S02]  /*1beb0*/  I2FP.F32.S32 R4, R5 ;  /* 0x0000000500047245 */ /* 0x000fe40000201400 */
[----:B------:R-:W-:Y:S01]  /*1bec0*/  I2FP.F32.S32 R5, R6 ;  /* 0x0000000600057245 */ /* 0x000fe20000201400 */
[----:B------:R-:W-:Y:S01]  /*1bed0*/  IMAD.MOV.U32 R6, RZ, RZ, R10 ;  /* 0x000000ffff067224 */ /* 0x000fe200078e000a */
[----:B------:R-:W-:Y:S01]  /*1bee0*/  I2FP.F32.S32 R7, R7 ;  /* 0x0000000700077245 */ /* 0x000fe20000201400 */
[----:B------:R-:W-:Y:S01]  /*1bef0*/  FFMA.FTZ R23, R4, -UR6, R23 ;  /* 0x8000000604177c23 */ /* 0x000fe20008010017 */
[----:B------:R-:W-:Y:S01]  /*1bf00*/  FSEL R15, R15, -INF , !P0 ;  /* 0xff8000000f0f7808 */ /* 0x000fe20004000000 */
[----:B------:R-:W-:Y:S01]  /*1bf10*/  FFMA.FTZ R24, R5, -UR6, R24 ;  /* 0x8000000605187c23 */ /* 0x000fe20008010018 */
[----:B------:R-:W-:Y:S01]  /*1bf20*/  I2FP.F32.S32 R4, R6 ;  /* 0x0000000600047245 */ /* 0x000fe20000201400 */
[----:B------:R-:W-:Y:S01]  /*1bf30*/  FFMA.FTZ R25, R7, -UR6, R25 ;  /* 0x8000000607197c23 */ /* 0x000fe20008010019 */
[----:B------:R-:W-:Y:S01]  /*1bf40*/  I2FP.F32.S32 R6, R8 ;  /* 0x0000000800067245 */ /* 0x000fe20000201400 */
[C---:B------:R-:W-:Y:S01]  /*1bf50*/  VIADD R7, R2.reuse, 0xffffffe0 ;  /* 0xffffffe002077836 */ /* 0x040fe20000000000 */
[----:B------:R-:W-:Y:S01]  /*1bf60*/  FSEL R14, R19, -INF , !P6 ;  /* 0xff800000130e7808 */ /* 0x000fe20007000000 */
[----:B------:R-:W-:Y:S02]  /*1bf70*/  VIADD R5, R2, 0xffffffe1 ;  /* 0xffffffe102057836 */ /* 0x000fe40000000000 */
[----:B------:R-:W-:Y:S01]  /*1bf80*/  FFMA.FTZ R26, R4, -UR6, R26 ;  /* 0x80000006041a7c23 */ /* 0x000fe2000801001a */
[----:B------:R-:W-:Y:S01]  /*1bf90*/  FFMA.FTZ R27, R6, -UR6, R27 ;  /* 0x80000006061b7c23 */ /* 0x000fe2000801001b */
[CC--:B------:R-:W-:Y:S01]  /*1bfa0*/  IADD3 R6, PT, PT, R239.reuse, -R7.reuse, RZ ;  /* 0x80000007ef067210 */ /* 0x0c0fe20007ffe0ff */
[----:B------:R-:W-:Y:S01]  /*1bfb0*/  IMAD.IADD R4, R239, 0x1, -R5 ;  /* 0x00000001ef047824 */ /* 0x000fe200078e0a05 */
[----:B------:R-:W-:Y:S01]  /*1bfc0*/  IADD3 R12, PT, PT, R234, -R7, RZ ;  /* 0x80000007ea0c7210 */ /* 0x000fe20007ffe0ff */
[C---:B------:R-:W-:Y:S01]  /*1bfd0*/  IMAD.IADD R9, R241.reuse, 0x1, -R7 ;  /* 0x00000001f1097824 */ /* 0x040fe200078e0a07 */
[----:B------:R-:W-:Y:S01]  /*1bfe0*/  IABS R10, R6 ;  /* 0x00000006000a7213 */ /* 0x000fe20000000000 */
[----:B------:R-:W-:Y:S01]  /*1bff0*/  IMAD.IADD R11, R241, 0x1, -R5 ;  /* 0x00000001f10b7824 */ /* 0x000fe200078e0a05 */
[----:B------:R-:W-:Y:S02]  /*1c000*/  IABS R8, R4 ;  /* 0x0000000400087213 */ /* 0x000fe40000000000 */
[----:B------:R-:W-:Y:S02]  /*1c010*/  IABS R4, R9 ;  /* 0x0000000900047213 */ /* 0x000fe40000000000 */
[----:B------:R-:W-:Y:S02]  /*1c020*/  IABS R9, R12 ;  /* 0x0000000c00097213 */ /* 0x000fe40000000000 */
[----:B------:R-:W-:Y:S02]  /*1c030*/  IABS R6, R11 ;  /* 0x0000000b00067213 */ /* 0x000fe40000000000 */
[----:B------:R-:W-:Y:S02]  /*1c040*/  I2FP.F32.S32 R11, R10 ;  /* 0x0000000a000b7245 */ /* 0x000fe40000201400 */
[----:B------:R-:W-:Y:S02]  /*1c050*/  I2FP.F32.S32 R10, R8 ;  /* 0x00000008000a7245 */ /* 0x000fe40000201400 */
[----:B------:R-:W-:Y:S01]  /*1c060*/  I2FP.F32.S32 R8, R4 ;  /* 0x0000000400087245 */ /* 0x000fe20000201400 */
[----:B------:R-:W-:Y:S01]  /*1c070*/  FFMA.FTZ R28, R11, -UR6, R28 ;  /* 0x800000060b1c7c23 */ /* 0x000fe2000801001c */
[----:B------:R-:W-:Y:S01]  /*1c080*/  I2FP.F32.S32 R4, R9 ;  /* 0x0000000900047245 */ /* 0x000fe20000201400 */
[----:B------:R-:W-:Y:S01]  /*1c090*/  FFMA.FTZ R29, R10, -UR6, R29 ;  /* 0x800000060a1d7c23 */ /* 0x000fe2000801001d */
[----:B------:R-:W-:Y:S01]  /*1c0a0*/  I2FP.F32.S32 R6, R6 ;  /* 0x0000000600067245 */ /* 0x000fe20000201400 */
[----:B------:R-:W-:Y:S01]  /*1c0b0*/  FFMA.FTZ R30, R8, -UR6, R30 ;  /* 0x80000006081e7c23 */ /* 0x000fe2000801001e */
[----:B------:R-:W-:Y:S02]  /*1c0c0*/  IMAD.IADD R8, R240, 0x1, -R7 ;  /* 0x00000001f0087824 */ /* 0x000fe400078e0a07 */
[----:B------:R-:W-:Y:S01]  /*1c0d0*/  FFMA.FTZ R32, R4, -UR6, R32 ;  /* 0x8000000604207c23 */ /* 0x000fe20008010020 */
[----:B------:R-:W-:Y:S02]  /*1c0e0*/  VIADD R4, R2, 0xffffffe8 ;  /* 0xffffffe802047836 */ /* 0x000fe40000000000 */
[----:B------:R-:W-:Y:S01]  /*1c0f0*/  FFMA.FTZ R31, R6, -UR6, R31 ;  /* 0x80000006061f7c23 */ /* 0x000fe2000801001f */
[----:B------:R-:W-:Y:S01]  /*1c100*/  VIADD R6, R2, 0xffffffe9 ;  /* 0xffffffe902067836 */ /* 0x000fe20000000000 */
[C---:B------:R-:W-:Y:S01]  /*1c110*/  IADD3 R10, PT, PT, R234.reuse, -R5, RZ ;  /* 0x80000005ea0a7210 */ /* 0x040fe20007ffe0ff */
[----:B------:R-:W-:Y:S01]  /*1c120*/  IMAD.IADD R7, R234, 0x1, -R4 ;  /* 0x00000001ea077824 */ /* 0x000fe200078e0a04 */
[----:B------:R-:W-:Y:S01]  /*1c130*/  IABS R11, R8 ;  /* 0x00000008000b7213 */ /* 0x000fe20000000000 */
[----:B------:R-:W-:Y:S01]  /*1c140*/  IMAD.IADD R5, R240, 0x1, -R5 ;  /* 0x00000001f0057824 */ /* 0x000fe200078e0a05 */
[----:B------:R-:W-:Y:S01]  /*1c150*/  IABS R12, R10 ;  /* 0x0000000a000c7213 */ /* 0x000fe20000000000 */
[----:B------:R-:W-:Y:S01]  /*1c160*/  IMAD.IADD R9, R234, 0x1, -R6 ;  /* 0x00000001ea097824 */ /* 0x000fe200078e0a06 */
[----:B------:R-:W-:Y:S02]  /*1c170*/  IABS R7, R7 ;  /* 0x0000000700077213 */ /* 0x000fe40000000000 */
[----:B------:R-:W-:Y:S02]  /*1c180*/  IABS R10, R5 ;  /* 0x00000005000a7213 */ /* 0x000fe40000000000 */
[----:B------:R-:W-:Y:S01]  /*1c190*/  IABS R5, R9 ;  /* 0x0000000900057213 */ /* 0x000fe20000000000 */
[----:B------:R-:W-:Y:S01]  /*1c1a0*/  IMAD.MOV.U32 R9, RZ, RZ, R11 ;  /* 0x000000ffff097224 */ /* 0x000fe200078e000b */
[----:B------:R-:W-:Y:S02]  /*1c1b0*/  I2FP.F32.S32 R7, R7 ;  /* 0x0000000700077245 */ /* 0x000fe40000201400 */
[----:B------:R-:W-:Y:S02]  /*1c1c0*/  I2FP.F32.S32 R5, R5 ;  /* 0x0000000500057245 */ /* 0x000fe40000201400 */
[----:B------:R-:W-:Y:S01]  /*1c1d0*/  MOV R8, R12 ;  /* 0x0000000c00087202 */ /* 0x000fe20000000f00 */
[----:B------:R-:W-:Y:S01]  /*1c1e0*/  FFMA.FTZ R36, R7, -UR6, R36 ;  /* 0x8000000607247c23 */ /* 0x000fe20008010024 */
[C---:B------:R-:W-:Y:S01]  /*1c1f0*/  IMAD.IADD R7, R240.reuse, 0x1, -R4 ;  /* 0x00000001f0077824 */ /* 0x040fe200078e0a04 */
[----:B------:R-:W-:Y:S01]  /*1c200*/  I2FP.F32.S32 R9, R9 ;  /* 0x0000000900097245 */ /* 0x000fe20000201400 */
[----:B------:R-:W-:Y:S01]  /*1c210*/  FFMA.FTZ R37, R5, -UR6, R37 ;  /* 0x8000000605257c23 */ /* 0x000fe20008010025 */
[----:B------:R-:W-:Y:S01]  /*1c220*/  I2FP.F32.S32 R8, R8 ;  /* 0x0000000800087245 */ /* 0x000fe20000201400 */
[----:B------:R-:W-:Y:S01]  /*1c230*/  IMAD.IADD R5, R240, 0x1, -R6 ;  /* 0x00000001f0057824 */ /* 0x000fe200078e0a06 */
[----:B------:R-:W-:Y:S01]  /*1c240*/  I2FP.F32.S32 R10, R10 ;  /* 0x0000000a000a7245 */ /* 0x000fe20000201400 */
[----:B------:R-:W-:Y:S01]  /*1c250*/  FFMA.FTZ R34, R9, -UR6, R34 ;  /* 0x8000000609227c23 */ /* 0x000fe20008010022 */
[----:B------:R-:W-:Y:S01]  /*1c260*/  IABS R7, R7 ;  /* 0x0000000700077213 */ /* 0x000fe20000000000 */
[----:B------:R-:W-:Y:S01]  /*1c270*/  FFMA.FTZ R33, R8, -UR6, R33 ;  /* 0x8000000608217c23 */ /* 0x000fe20008010021 */
[----:B------:R-:W-:Y:S01]  /*1c280*/  IADD3 R9, PT, PT, R239, -R4, RZ ;  /* 0x80000004ef097210 */ /* 0x000fe20007ffe0ff */
[----:B------:R-:W-:Y:S01]  /*1c290*/  IMAD.IADD R8, R241, 0x1, -R4 ;  /* 0x00000001f1087824 */ /* 0x000fe200078e0a04 */
[----:B------:R-:W-:Y:S01]  /*1c2a0*/  IABS R5, R5 ;  /* 0x0000000500057213 */ /* 0x000fe20000000000 */
[--C-:B------:R-:W-:Y:S01]  /*1c2b0*/  IMAD.IADD R4, R239, 0x1, -R6.reuse ;  /* 0x00000001ef047824 */ /* 0x100fe200078e0a06 */
[----:B------:R-:W-:Y:S01]  /*1c2c0*/  I2FP.F32.S32 R7, R7 ;  /* 0x0000000700077245 */ /* 0x000fe20000201400 */
[----:B------:R-:W-:Y:S01]  /*1c2d0*/  FFMA.FTZ R35, R10, -UR6, R35 ;  /* 0x800000060a237c23 */ /* 0x000fe20008010023 */
[----:B------:R-:W-:Y:S01]  /*1c2e0*/  IABS R10, R9 ;  /* 0x00000009000a7213 */ /* 0x000fe20000000000 */
[----:B------:R-:W-:Y:S01]  /*1c2f0*/  IMAD.IADD R6, R241, 0x1, -R6 ;  /* 0x00000001f1067824 */ /* 0x000fe200078e0a06 */
[----:B------:R-:W-:Y:S01]  /*1c300*/  I2FP.F32.S32 R5, R5 ;  /* 0x0000000500057245 */ /* 0x000fe20000201400 */
[----:B------:R-:W-:Y:S01]  /*1c310*/  FFMA.FTZ R38, R7, -UR6, R38 ;  /* 0x8000000607267c23 */ /* 0x000fe20008010026 */
[----:B------:R-:W-:Y:S01]  /*1c320*/  IABS R9, R8 ;  /* 0x0000000800097213 */ /* 0x000fe20000000000 */
[----:B------:R-:W-:Y:S01]  /*1c330*/  IMAD.MOV.U32 R8, RZ, RZ, R10 ;  /* 0x000000ffff087224 */ /* 0x000fe200078e000a */
[----:B------:R-:W-:Y:S01]  /*1c340*/  IABS R4, R4 ;  /* 0x0000000400047213 */ /* 0x000fe20000000000 */
[----:B------:R-:W-:Y:S01]  /*1c350*/  FFMA.FTZ R39, R5, -UR6, R39 ;  /* 0x8000000605277c23 */ /* 0x000fe20008010027 */
[----:B------:R-:W-:Y:S01]  /*1c360*/  I2FP.F32.S32 R7, R9 ;  /* 0x0000000900077245 */ /* 0x000fe20000201400 */
[C---:B------:R-:W-:Y:S01]  /*1c370*/  VIADD R9, R2.reuse, 0xfffffff1 ;  /* 0xfffffff102097836 */ /* 0x040fe20000000000 */
[----:B------:R-:W-:Y:S02]  /*1c380*/  I2FP.F32.S32 R4, R4 ;  /* 0x0000000400047245 */ /* 0x000fe40000201400 */
[----:B------:R-:W-:Y:S01]  /*1c390*/  IADD3 R5, PT, PT, R2, -0x10, RZ ;  /* 0xfffffff002057810 */ /* 0x000fe20007ffe0ff */
[----:B------:R-:W-:Y:S01]  /*1c3a0*/  FFMA.FTZ R42, R7, -UR6, R42 ;  /* 0x80000006072a7c23 */ /* 0x000fe2000801002a */
[C---:B------:R-:W-:Y:S01]  /*1c3b0*/  IADD3 R7, PT, PT, R239.reuse, -R9, RZ ;  /* 0x80000009ef077210 */ /* 0x040fe20007ffe0ff */
[----:B------:R-:W-:Y:S01]  /*1c3c0*/  FFMA.FTZ R41, R4, -UR6, R41 ;  /* 0x8000000604297c23 */ /* 0x000fe20008010029 */
[----:B------:R-:W-:Y:S01]  /*1c3d0*/  I2FP.F32.S32 R8, R8 ;  /* 0x0000000800087245 */ /* 0x000fe20000201400 */
[--C-:B------:R-:W-:Y:S01]  /*1c3e0*/  IMAD.IADD R4, R239, 0x1, -R5.reuse ;  /* 0x00000001ef047824 */ /* 0x100fe200078e0a05 */
[----:B------:R-:W-:Y:S01]  /*1c3f0*/  IABS R12, R6 ;  /* 0x00000006000c7213 */ /* 0x000fe20000000000 */
[C---:B------:R-:W-:Y:S01]  /*1c400*/  IMAD.IADD R10, R241.reuse, 0x1, -R5 ;  /* 0x00000001f10a7824 */ /* 0x040fe200078e0a05 */
[----:B------:R-:W-:Y:S01]  /*1c410*/  IABS R7, R7 ;  /* 0x0000000700077213 */ /* 0x000fe20000000000 */
[----:B------:R-:W-:Y:S02]  /*1c420*/  IMAD.IADD R11, R241, 0x1, -R9 ;  /* 0x00000001f10b7824 */ /* 0x000fe400078e0a09 */
[----:B------:R-:W-:Y:S01]  /*1c430*/  FFMA.FTZ R40, R8, -UR6, R40 ;  /* 0x8000000608287c23 */ /* 0x000fe20008010028 */
[----:B------:R-:W-:Y:S02]  /*1c440*/  IABS R8, R4 ;  /* 0x0000000400087213 */ /* 0x000fe40000000000 */
[----:B------:R-:W-:Y:S01]  /*1c450*/  IABS R4, R10 ;  /* 0x0000000a00047213 */ /* 0x000fe20000000000 */
[----:B------:R-:W-:Y:S01]  /*1c460*/  IMAD.MOV.U32 R10, RZ, RZ, R12 ;  /* 0x000000ffff0a7224 */ /* 0x000fe200078e000c */
[----:B------:R-:W-:Y:S02]  /*1c470*/  IABS R6, R11 ;  /* 0x0000000b00067213 */ /* 0x000fe40000000000 */
[----:B------:R-:W-:Y:S02]  /*1c480*/  I2FP.F32.S32 R7, R7 ;  /* 0x0000000700077245 */ /* 0x000fe40000201400 */
[----:B------:R-:W-:Y:S02]  /*1c490*/  I2FP.F32.S32 R6, R6 ;  /* 0x0000000600067245 */ /* 0x000fe40000201400 */
[----:B------:R-:W-:Y:S01]  /*1c4a0*/  I2FP.F32.S32 R10, R10 ;  /* 0x0000000a000a7245 */ /* 0x000fe20000201400 */
[----:B------:R-:W-:Y:S01]  /*1c4b0*/  FFMA.FTZ R45, R7, -UR6, R45 ;  /* 0x80000006072d7c23 */ /* 0x000fe2000801002d */
[----:B------:R-:W-:Y:S02]  /*1c4c0*/  IMAD.IADD R7, R234, 0x1, -R5 ;  /* 0x00000001ea077824 */ /* 0x000fe400078e0a05 */
[----:B------:R-:W-:Y:S01]  /*1c4d0*/  FFMA.FTZ R47, R6, -UR6, R47 ;  /* 0x80000006062f7c23 */ /* 0x000fe2000801002f */
[----:B------:R-:W-:Y:S02]  /*1c4e0*/  IMAD.IADD R6, R240, 0x1, -R5 ;  /* 0x00000001f0067824 */ /* 0x000fe400078e0a05 */
[----:B------:R-:W-:Y:S01]  /*1c4f0*/  FFMA.FTZ R43, R10, -UR6, R43 ;  /* 0x800000060a2b7c23 */ /* 0x000fe2000801002b */
[----:B------:R-:W-:Y:S02]  /*1c500*/  I2FP.F32.S32 R4, R4 ;  /* 0x0000000400047245 */ /* 0x000fe40000201400 */
[----:B------:R-:W-:Y:S02]  /*1c510*/  IABS R10, R7 ;  /* 0x00000007000a7213 */ /* 0x000fe40000000000 */
[----:B------:R-:W-:Y:S01]  /*1c520*/  I2FP.F32.S32 R8, R8 ;  /* 0x0000000800087245 */ /* 0x000fe20000201400 */
[----:B------:R-:W-:Y:S01]  /*1c530*/  FFMA.FTZ R46, R4, -UR6, R46 ;  /* 0x80000006042e7c23 */ /* 0x000fe2000801002e */
[----:B------:R-:W-:Y:S01]  /*1c540*/  IABS R7, R6 ;  /* 0x0000000600077213 */ /* 0x000fe20000000000 */
[----:B------:R-:W-:Y:S01]  /*1c550*/  IMAD.MOV.U32 R6, RZ, RZ, R10 ;  /* 0x000000ffff067224 */ /* 0x000fe200078e000a */
[----:B------:R-:W-:Y:S01]  /*1c560*/  IADD3 R5, PT, PT, R234, -R9, RZ ;  /* 0x80000009ea057210 */ /* 0x000fe20007ffe0ff */
[----:B------:R-:W-:Y:S01]  /*1c570*/  FFMA.FTZ R44, R8, -UR6, R44 ;  /* 0x80000006082c7c23 */ /* 0x000fe2000801002c */
[C---:B------:R-:W-:Y:S01]  /*1c580*/  IADD3 R4, PT, PT, R0.reuse, 0x10, RZ ;  /* 0x0000001000047810 */ /* 0x040fe20007ffe0ff */
[----:B------:R-:W-:Y:S01]  /*1c590*/  VIADD R8, R0, 0x11 ;  /* 0x0000001100087836 */ /* 0x000fe20000000000 */
[----:B------:R-:W-:Y:S02]  /*1c5a0*/  IABS R5, R5 ;  /* 0x0000000500057213 */ /* 0x000fe40000000000 */
[----:B------:R-:W-:Y:S02]  /*1c5b0*/  I2FP.F32.S32 R7, R7 ;  /* 0x0000000700077245 */ /* 0x000fe40000201400 */
[----:B------:R-:W-:Y:S02]  /*1c5c0*/  ISETP.GT.AND P0, PT, R133, R4, PT ;  /* 0x000000048500720c */ /* 0x000fe40003f04270 */
[----:B------:R-:W-:Y:S01]  /*1c5d0*/  I2FP.F32.S32 R6, R6 ;  /* 0x0000000600067245 */ /* 0x000fe20000201400 */
[----:B------:R-:W-:Y:S01]  /*1c5e0*/  FFMA.FTZ R50, R7, -UR6, R50 ;  /* 0x8000000607327c23 */ /* 0x000fe20008010032 */
[----:B------:R-:W-:Y:S01]  /*1c5f0*/  I2FP.F32.S32 R5, R5 ;  /* 0x0000000500057245 */ /* 0x000fe20000201400 */
[----:B------:R-:W-:Y:S01]  /*1c600*/  VIADD R7, R2, 0xfffffff8 ;  /* 0xfffffff802077836 */ /* 0x000fe20000000000 */
[----:B------:R-:W-:Y:S01]  /*1c610*/  FSEL R20, R20, -INF , !P0 ;  /* 0xff80000014147808 */ /* 0x000fe20004000000 */
[----:B------:R-:W-:Y:S01]  /*1c620*/  FFMA.FTZ R48, R6, -UR6, R48 ;  /* 0x8000000606307c23 */ /* 0x000fe20008010030 */
[----:B------:R-:W-:Y:S01]  /*1c630*/  ISETP.GT.AND P0, PT, R133, R8, PT ;  /* 0x000000088500720c */ /* 0x000fe20003f04270 */
[----:B------:R-:W-:Y:S02]  /*1c640*/  VIADD R6, R2, 0xfffffff9 ;  /* 0xfffffff902067836 */ /* 0x000fe40000000000 */
[----:B------:R-:W-:Y:S01]  /*1c650*/  FFMA.FTZ R49, R5, -UR6, R49 ;  /* 0x8000000605317c23 */ /* 0x000fe20008010031 */
[----:B------:R-:W-:Y:S01]  /*1c660*/  IADD3 R9, PT, PT, R240, -R9, RZ ;  /* 0x80000009f0097210 */ /* 0x000fe20007ffe0ff */
[C-C-:B------:R-:W-:Y:S01]  /*1c670*/  IMAD.IADD R5, R234.reuse, 0x1, -R7.reuse ;  /* 0x00000001ea057824 */ /* 0x140fe200078e0a07 */
[----:B------:R-:W-:Y:S01]  /*1c680*/  FSEL R21, R21, -INF , !P0 ;  /* 0xff80000015157808 */ /* 0x000fe20004000000 */
[----:B------:R-:W-:Y:S01]  /*1c690*/  IMAD.IADD R11, R234, 0x1, -R6 ;  /* 0x00000001ea0b7824 */ /* 0x000fe200078e0a06 */
[C---:B------:R-:W-:Y:S01]  /*1c6a0*/  ISETP.GT.AND P0, PT, R135.reuse, R4, PT ;  /* 0x000000048700720c */ /* 0x040fe20003f04270 */
[----:B------:R-:W-:Y:S01]  /*1c6b0*/  IMAD.IADD R10, R240, 0x1, -R7 ;  /* 0x00000001f00a7824 */ /* 0x000fe200078e0a07 */
[----:B------:R-:W-:Y:S02]  /*1c6c0*/  IABS R19, R9 ;  /* 0x0000000900137213 */ /* 0x000fe40000000000 */
[----:B------:R-:W-:Y:S02]  /*1c6d0*/  FSEL R22, R22, -INF , !P0 ;  /* 0xff80000016167808 */ /* 0x000fe40004000000 */
[----:B------:R-:W-:Y:S02]  /*1c6e0*/  IABS R9, R5 ;  /* 0x0000000500097213 */ /* 0x000fe40000000000 */
[-C--:B------:R-:W-:Y:S02]  /*1c6f0*/  ISETP.GT.AND P0, PT, R135, R8.reuse, PT ;  /* 0x000000088700720c */ /* 0x080fe40003f04270 */
[----:B------:R-:W-:Y:S02]  /*1c700*/  IABS R5, R11 ;  /* 0x0000000b00057213 */ /* 0x000fe40000000000 */
[----:B------:R-:W-:Y:S02]  /*1c710*/  MOV R11, R19 ;  /* 0x00000013000b7202 */ /* 0x000fe40000000f00 */
[----:B------:R-:W-:Y:S02]  /*1c720*/  I2FP.F32.S32 R9, R9 ;  /* 0x0000000900097245 */ /* 0x000fe40000201400 */
[----:B------:R-:W-:Y:S02]  /*1c730*/  FSEL R23, R23, -INF , !P0 ;  /* 0xff80000017177808 */ /* 0x000fe40004000000 */
[----:B------:R-:W-:Y:S01]  /*1c740*/  FSEL R12, R137, -INF , !P1 ;  /* 0xff800000890c7808 */ /* 0x000fe20004800000 */
[----:B------:R-:W-:Y:S01]  /*1c750*/  FFMA.FTZ R52, R9, -UR6, R52 ;  /* 0x8000000609347c23 */ /* 0x000fe20008010034 */
[----:B------:R-:W-:Y:S01]  /*1c760*/  I2FP.F32.S32 R5, R5 ;  /* 0x0000000500057245 */ /* 0x000fe20000201400 */
[----:B------:R-:W-:Y:S01]  /*1c770*/  IMAD.IADD R9, R240, 0x1, -R6 ;  /* 0x00000001f0097824 */ /* 0x000fe200078e0a06 */
[C---:B------:R-:W-:Y:S02]  /*1c780*/  ISETP.GT.AND P1, PT, R136.reuse, R8, PT ;  /* 0x000000088800720c */ /* 0x040fe40003f24270 */
[----:B------:R-:W-:Y:S01]  /*1c790*/  ISETP.GT.AND P0, PT, R136, R4, PT ;  /* 0x000000048800720c */ /* 0x000fe20003f04270 */
[----:B------:R-:W-:Y:S01]  /*1c7a0*/  FFMA.FTZ R53, R5, -UR6, R53 ;  /* 0x8000000605357c23 */ /* 0x000fe20008010035 */
[----:B------:R-:W-:Y:S01]  /*1c7b0*/  I2FP.F32.S32 R11, R11 ;  /* 0x0000000b000b7245 */ /* 0x000fe20000201400 */
[----:B------:R-:W-:Y:S01]  /*1c7c0*/  VIADD R5, R0, 0x19 ;  /* 0x0000001900057836 */ /* 0x000fe20000000000 */
[----:B------:R-:W-:Y:S02]  /*1c7d0*/  IABS R10, R10 ;  /* 0x0000000a000a7213 */ /* 0x000fe40000000000 */
[----:B------:R-:W-:Y:S01]  /*1c7e0*/  FSEL R13, R16, -INF , !P2 ;  /* 0xff800000100d7808 */ /* 0x000fe20005000000 */
[----:B------:R-:W-:Y:S01]  /*1c7f0*/  FFMA.FTZ R51, R11, -UR6, R51 ;  /* 0x800000060b337c23 */ /* 0x000fe20008010033 */
[----:B------:R-:W-:Y:S02]  /*1c800*/  FSEL R25, R25, -INF , !P1 ;  /* 0xff80000019197808 */ /* 0x000fe40004800000 */
[----:B------:R-:W-:Y:S02]  /*1c810*/  FSEL R16, R138, -INF , !P3 ;  /* 0xff8000008a107808 */ /* 0x000fe40005800000 */
[----:B------:R-:W-:Y:S02]  /*1c820*/  FSEL R24, R24, -INF , !P0 ;  /* 0xff80000018187808 */ /* 0x000fe40004000000 */
[C---:B------:R-:W-:Y:S02]  /*1c830*/  ISETP.GE.AND P3, PT, R4.reuse, R236, PT ;  /* 0x000000ec0400720c */ /* 0x040fe40003f66270 */
[C---:B------:R-:W-:Y:S02]  /*1c840*/  ISETP.GE.AND P6, PT, R4.reuse, R237, PT ;  /* 0x000000ed0400720c */ /* 0x040fe40003fc6270 */
[----:B------:R-:W-:Y:S02]  /*1c850*/  ISETP.GE.AND P1, PT, R4, R238, PT ;  /* 0x000000ee0400720c */ /* 0x000fe40003f26270 */
[----:B------:R-:W-:Y:S02]  /*1c860*/  ISETP.GT.AND P2, PT, R134, R4, PT ;  /* 0x000000048600720c */ /* 0x000fe40003f44270 */
[----:B------:R-:W-:Y:S02]  /*1c870*/  ISETP.GE.AND P0, PT, R4, R235, PT ;  /* 0x000000eb0400720c */ /* 0x000fe40003f06270 */
[----:B------:R-:W-:Y:S02]  /*1c880*/  I2FP.F32.S32 R4, R10 ;  /* 0x0000000a00047245 */ /* 0x000fe40000201400 */
[----:B------:R-:W-:Y:S02]  /*1c890*/  IADD3 R11, PT, PT, R239, -R7, RZ ;  /* 0x80000007ef0b7210 */ /* 0x000fe40007ffe0ff */
[----:B------:R-:W-:Y:S01]  /*1c8a0*/  FSEL R217, R22, -INF , !P6 ;  /* 0xff80000016d97808 */ /* 0x000fe20007000000 */
[----:B------:R-:W-:Y:S01]  /*1c8b0*/  FFMA.FTZ R54, R4, -UR6, R54 ;  /* 0x8000000604367c23 */ /* 0x000fe20008010036 */
[----:B------:R-:W-:Y:S01]  /*1c8c0*/  IABS R10, R9 ;  /* 0x00000009000a7213 */ /* 0x000fe20000000000 */
[----:B------:R-:W-:Y:S01]  /*1c8d0*/  VIADD R4, R0, 0x18 ;  /* 0x0000001800047836 */ /* 0x000fe20000000000 */
[----:B------:R-:W-:Y:S02]  /*1c8e0*/  ISETP.GT.AND P6, PT, R136, R5, PT ;  /* 0x000000058800720c */ /* 0x000fe40003fc4270 */
[----:B------:R-:W-:Y:S02]  /*1c8f0*/  FSEL R218, R20, -INF , !P3 ;  /* 0xff80000014da7808 */ /* 0x000fe40005800000 */
[----:B------:R-:W-:Y:S02]  /*1c900*/  ISETP.GE.AND P3, PT, R8, R237, PT ;  /* 0x000000ed0800720c */ /* 0x000fe40003f66270 */
[----:B------:R-:W-:Y:S01]  /*1c910*/  IABS R9, R11 ;  /* 0x0000000b00097213 */ /* 0x000fe20000000000 */
[----:B------:R-:W-:Y:S01]  /*1c920*/  VIADD R11, R0, 0x39 ;  /* 0x00000039000b7836 */ /* 0x000fe20000000000 */
[----:B------:R-:W-:Y:S02]  /*1c930*/  I2FP.F32.S32 R10, R10 ;  /* 0x0000000a000a7245 */ /* 0x000fe40000201400 */
[----:B------:R-:W-:Y:S02]  /*1c940*/  FSEL R29, R29, -INF , !P6 ;  /* 0xff8000001d1d7808 */ /* 0x000fe40007000000 */
[----:B------:R-:W-:Y:S01]  /*1c950*/  ISETP.GE.AND P6, PT, R8, R235, PT ;  /* 0x000000eb0800720c */ /* 0x000fe20003fc6270 */
[----:B------:R-:W-:Y:S01]  /*1c960*/  FFMA.FTZ R55, R10, -UR6, R55 ;  /* 0x800000060a377c23 */ /* 0x000fe20008010037 */
[----:B------:R-:W-:Y:S01]  /*1c970*/  FSEL R213, R23, -INF , !P3 ;  /* 0xff80000017d57808 */ /* 0x000fe20005800000 */
[----:B------:R-:W-:Y:S01]  /*1c980*/  IMAD.IADD R10, R239, 0x1, -R6 ;  /* 0x00000001ef0a7824 */ /* 0x000fe200078e0a06 */
[----:B------:R-:W-:Y:S02]  /*1c990*/  FSEL R26, R26, -INF , !P2 ;  /* 0xff8000001a1a7808 */ /* 0x000fe40005000000 */
[----:B------:R-:W-:Y:S02]  /*1c9a0*/  I2FP.F32.S32 R9, R9 ;  /* 0x0000000900097245 */ /* 0x000fe40000201400 */
[C---:B------:R-:W-:Y:S02]  /*1c9b0*/  ISETP.GT.AND P2, PT, R134.reuse, R8, PT ;  /* 0x000000088600720c */ /* 0x040fe40003f44270 */
[-C--:B------:R-:W-:Y:S01]  /*1c9c0*/  ISETP.GT.AND P3, PT, R134, R4.reuse, PT ;  /* 0x000000048600720c */ /* 0x080fe20003f64270 */
[----:B------:R-:W-:Y:S01]  /*1c9d0*/  FFMA.FTZ R56, R9, -UR6, R56 ;  /* 0x8000000609387c23 */ /* 0x000fe20008010038 */
[----:B-1----:R-:W-:Y:S01]  /*1c9e0*/  FSEL R128, R25, -INF , !P6 ;  /* 0xff80000019807808 */ /* 0x002fe20007000000 */
[----:B------:R-:W-:Y:S01]  /*1c9f0*/  IMAD.IADD R9, R239, 0x1, -R2 ;  /* 0x00000001ef097824 */ /* 0x000fe200078e0a02 */
[----:B------:R-:W-:Y:S02]  /*1ca00*/  ISETP.GT.AND P6, PT, R135, R4, PT ;  /* 0x000000048700720c */ /* 0x000fe40003fc4270 */
[----:B------:R-:W-:Y:S02]  /*1ca10*/  FSEL R27, R27, -INF , !P2 ;  /* 0xff8000001b1b7808 */ /* 0x000fe40005000000 */
[----:B------:R-:W-:Y:S02]  /*1ca20*/  FSEL R30, R30, -INF , !P3 ;  /* 0xff8000001e1e7808 */ /* 0x000fe40005800000 */
[C---:B------:R-:W-:Y:S02]  /*1ca30*/  ISETP.GE.AND P2, PT, R8.reuse, R236, PT ;  /* 0x000000ec0800720c */ /* 0x040fe40003f46270 */
[----:B------:R-:W-:Y:S01]  /*1ca40*/  ISETP.GE.AND P3, PT, R8, R238, PT ;  /* 0x000000ee0800720c */ /* 0x000fe20003f66270 */
[C---:B------:R-:W-:Y:S01]  /*1ca50*/  IMAD.IADD R8, R241.reuse, 0x1, -R7 ;  /* 0x00000001f1087824 */ /* 0x040fe200078e0a07 */
[----:B------:R-:W-:Y:S02]  /*1ca60*/  FSEL R34, R34, -INF , !P6 ;  /* 0xff80000022227808 */ /* 0x000fe40007000000 */
[----:B------:R-:W-:Y:S02]  /*1ca70*/  IABS R10, R10 ;  /* 0x0000000a000a7213 */ /* 0x000fe40000000000 */
[----:B------:R-:W-:Y:S02]  /*1ca80*/  IADD3 R7, PT, PT, R241, -R6, RZ ;  /* 0x80000006f1077210 */ /* 0x000fe40007ffe0ff */
[----:B------:R-:W-:Y:S02]  /*1ca90*/  ISETP.GT.AND P6, PT, R135, R5, PT ;  /* 0x000000058700720c */ /* 0x000fe40003fc4270 */
[----:B------:R-:W-:Y:S02]  /*1caa0*/  IABS R6, R9 ;  /* 0x0000000900067213 */ /* 0x000fe40000000000 */
[----:B------:R-:W-:Y:S01]  /*1cab0*/  IABS R9, R7 ;  /* 0x0000000700097213 */ /* 0x000fe20000000000 */
[----:B------:R-:W-:Y:S01]  /*1cac0*/  IMAD.MOV.U32 R7, RZ, RZ, R10 ;  /* 0x000000ffff077224 */ /* 0x000fe200078e000a */
[----:B------:R-:W-:Y:S01]  /*1cad0*/  FSEL R35, R35, -INF , !P6 ;  /* 0xff80000023237808 */ /* 0x000fe20007000000 */
[C---:B------:R-:W-:Y:S01]  /*1cae0*/  VIADD R10, R0.reuse, 0x20 ;  /* 0x00000020000a7836 */ /* 0x040fe20000000000 */
[----:B------:R-:W-:Y:S02]  /*1caf0*/  ISETP.GE.AND P6, PT, R5, R235, PT ;  /* 0x000000eb0500720c */ /* 0x000fe40003fc6270 */
[----:B------:R-:W-:Y:S02]  /*1cb00*/  I2FP.F32.S32 R9, R9 ;  /* 0x0000000900097245 */ /* 0x000fe40000201400 */
[----:B------:R-:W-:Y:S01]  /*1cb10*/  FSEL R222, R29, -INF , !P6 ;  /* 0xff8000001dde7808 */ /* 0x000fe20007000000 */
[----:B------:R-:W-:Y:S01]  /*1cb20*/  IMAD.MOV.U32 R29, RZ, RZ, R217 ;  /* 0x000000ffff1d7224 */ /* 0x000fe200078e00d9 */
[----:B------:R-:W-:Y:S01]  /*1cb30*/  ISETP.GT.AND P6, PT, R133, R10, PT ;  /* 0x0000000a8500720c */ /* 0x000fe20003fc4270 */
[----:B------:R-:W-:Y:S01]  /*1cb40*/  FFMA.FTZ R59, R9, -UR6, R59 ;  /* 0x80000006093b7c23 */ /* 0x000fe2000801003b */
[----:B------:R-:W-:Y:S01]  /*1cb50*/  FSEL R214, R21, -INF , !P2 ;  /* 0xff80000015d67808 */ /* 0x000fe20005000000 */
[----:B------:R-:W-:Y:S01]  /*1cb60*/  VIADD R9, R0, 0x21 ;  /* 0x0000002100097836 */ /* 0x000fe20000000000 */
[----:B------:R-:W-:Y:S02]  /*1cb70*/  ISETP.GT.AND P2, PT, R136, R4, PT ;  /* 0x000000048800720c */ /* 0x000fe40003f44270 */
[----:B------:R-:W-:Y:S02]  /*1cb80*/  FSEL R36, R36, -INF , !P6 ;  /* 0xff80000024247808 */ /* 0x000fe40007000000 */
[----:B------:R-:W-:Y:S02]  /*1cb90*/  I2FP.F32.S32 R6, R6 ;  /* 0x0000000600067245 */ /* 0x000fe40000201400 */
[----:B------:R-:W-:Y:S02]  /*1cba0*/  IABS R8, R8 ;  /* 0x0000000800087213 */ /* 0x000fe40000000000 */
[----:B------:R-:W-:Y:S01]  /*1cbb0*/  FSEL R219, R27, -INF , !P3 ;  /* 0xff8000001bdb7808 */ /* 0x000fe20005800000 */
[----:B------:R-:W-:Y:S01]  /*1cbc0*/  FFMA.FTZ R60, R6, -UR6, R60 ;  /* 0x80000006063c7c23 */ /* 0x000fe2000801003c */
[----:B------:R-:W-:Y:S01]  /*1cbd0*/  ISETP.GE.AND P6, PT, R5, R237, PT ;  /* 0x000000ed0500720c */ /* 0x000fe20003fc6270 */
[----:B------:R-:W-:Y:S01]  /*1cbe0*/  VIADD R6, R0, 0x29 ;  /* 0x0000002900067836 */ /* 0x000fe20000000000 */
[----:B------:R-:W-:Y:S02]  /*1cbf0*/  ISETP.GE.AND P3, PT, R4, R238, PT ;  /* 0x000000ee0400720c */ /* 0x000fe40003f66270 */
[----:B------:R-:W-:Y:S02]  /*1cc00*/  FSEL R28, R28, -INF , !P2 ;  /* 0xff8000001c1c7808 */ /* 0x000fe40005000000 */
[----:B------:R-:W-:Y:S02]  /*1cc10*/  FSEL R243, R24, -INF , !P0 ;  /* 0xff80000018f37808 */ /* 0x000fe40004000000 */
[----:B------:R-:W-:Y:S02]  /*1cc20*/  ISETP.GT.AND P2, PT, R134, R5, PT ;  /* 0x000000058600720c */ /* 0x000fe40003f44270 */
[----:B------:R-:W-:Y:S02]  /*1cc30*/  I2FP.F32.S32 R8, R8 ;  /* 0x0000000800087245 */ /* 0x000fe40000201400 */
[----:B------:R-:W-:Y:S02]  /*1cc40*/  FSEL R24, R35, -INF , !P6 ;  /* 0xff80000023187808 */ /* 0x000fe40007000000 */
[----:B------:R-:W-:Y:S01]  /*1cc50*/  I2FP.F32.S32 R7, R7 ;  /* 0x0000000700077245 */ /* 0x000fe20000201400 */
[----:B------:R-:W-:Y:S01]  /*1cc60*/  FFMA.FTZ R58, R8, -UR6, R58 ;  /* 0x80000006083a7c23 */ /* 0x000fe2000801003a */
[----:B------:R-:W-:Y:S01]  /*1cc70*/  FSEL R27, R30, -INF , !P3 ;  /* 0xff8000001e1b7808 */ /* 0x000fe20005800000 */
[----:B------:R-:W-:Y:S01]  /*1cc80*/  VIADD R8, R2, 0x1 ;  /* 0x0000000102087836 */ /* 0x000fe20000000000 */
[----:B------:R-:W-:Y:S01]  /*1cc90*/  ISETP.GE.AND P6, PT, R10, R236, PT ;  /* 0x000000ec0a00720c */ /* 0x000fe20003fc6270 */
[----:B------:R-:W-:Y:S01]  /*1cca0*/  FFMA.FTZ R57, R7, -UR6, R57 ;  /* 0x8000000607397c23 */ /* 0x000fe20008010039 */
[----:B------:R-:W-:Y:S01]  /*1ccb0*/  ISETP.GT.AND P3, PT, R133, R9, PT ;  /* 0x000000098500720c */ /* 0x000fe20003f64270 */
[----:B------:R-:W-:Y:S01]  /*1ccc0*/  VIADD R7, R0, 0x28 ;  /* 0x0000002800077836 */ /* 0x000fe20000000000 */
[----:B------:R-:W-:Y:S02]  /*1ccd0*/  FSEL R31, R31, -INF , !P2 ;  /* 0xff8000001f1f7808 */ /* 0x000fe40005000000 */
[C---:B------:R-:W-:Y:S02]  /*1cce0*/  ISETP.GT.AND P2, PT, R133.reuse, R4, PT ;  /* 0x000000048500720c */ /* 0x040fe40003f44270 */
[----:B------:R-:W-:Y:S02]  /*1ccf0*/  ISETP.GT.AND P0, PT, R133, R5, PT ;  /* 0x000000058500720c */ /* 0x000fe40003f04270 */
[----:B------:R-:W-:Y:S01]  /*1cd00*/  FSEL R223, R36, -INF , !P6 ;  /* 0xff80000024df7808 */ /* 0x000fe20007000000 */
[----:B------:R-:W-:Y:S01]  /*1cd10*/  IMAD.MOV.U32 R36, RZ, RZ, R213 ;  /* 0x000000ffff247224 */ /* 0x000fe200078e00d5 */
[----:B------:R-:W-:Y:S02]  /*1cd20*/  FSEL R37, R37, -INF , !P3 ;  /* 0xff80000025257808 */ /* 0x000fe40005800000 */
[----:B------:R-:W-:Y:S02]  /*1cd30*/  ISETP.GT.AND P6, PT, R136, R6, PT ;  /* 0x000000068800720c */ /* 0x000fe40003fc4270 */
[----:B------:R-:W-:Y:S02]  /*1cd40*/  ISETP.GT.AND P3, PT, R135, R10, PT ;  /* 0x0000000a8700720c */ /* 0x000fe40003f64270 */
[----:B------:R-:W-:Y:S02]  /*1cd50*/  FSEL R221, R26, -INF , !P1 ;  /* 0xff8000001add7808 */ /* 0x000fe40004800000 */
[----:B------:R-:W-:Y:S02]  /*1cd60*/  FSEL R32, R32, -INF , !P2 ;  /* 0xff80000020207808 */ /* 0x000fe40005000000 */
[----:B------:R-:W-:Y:S02]  /*1cd70*/  FSEL R33, R33, -INF , !P0 ;  /* 0xff80000021217808 */ /* 0x000fe40004000000 */
[C---:B------:R-:W-:Y:S02]  /*1cd80*/  ISETP.GE.AND P1, PT, R4.reuse, R235, PT ;  /* 0x000000eb0400720c */ /* 0x040fe40003f26270 */
[C---:B------:R-:W-:Y:S02]  /*1cd90*/  ISETP.GE.AND P2, PT, R4.reuse, R236, PT ;  /* 0x000000ec0400720c */ /* 0x040fe40003f46270 */
[----:B------:R-:W-:Y:S02]  /*1cda0*/  ISETP.GE.AND P0, PT, R4, R237, PT ;  /* 0x000000ed0400720c */ /* 0x000fe40003f06270 */
[----:B------:R-:W-:Y:S02]  /*1cdb0*/  IADD3 R4, PT, PT, R239, -R8, RZ ;  /* 0x80000008ef047210 */ /* 0x000fe40007ffe0ff */
[----:B------:R-:W-:Y:S02]  /*1cdc0*/  FSEL R45, R45, -INF , !P6 ;  /* 0xff8000002d2d7808 */ /* 0x000fe40007000000 */
[----:B------:R-:W-:Y:S02]  /*1cdd0*/  FSEL R38, R38, -INF , !P3 ;  /* 0xff80000026267808 */ /* 0x000fe40005800000 */
[----:B------:R-:W-:Y:S02]  /*1cde0*/  ISETP.GT.AND P6, PT, R134, R7, PT ;  /* 0x000000078600720c */ /* 0x000fe40003fc4270 */
[----:B------:R-:W-:Y:S02]  /*1cdf0*/  ISETP.GT.AND P3, PT, R135, R9, PT ;  /* 0x000000098700720c */ /* 0x000fe40003f64270 */
[----:B------:R-:W-:Y:S02]  /*1ce00*/  IABS R4, R4 ;  /* 0x0000000400047213 */ /* 0x000fe40000000000 */
[----:B------:R-:W-:Y:S02]  /*1ce10*/  FSEL R46, R46, -INF , !P6 ;  /* 0xff8000002e2e7808 */ /* 0x000fe40007000000 */
[----:B------:R-:W-:Y:S02]  /*1ce20*/  FSEL R39, R39, -INF , !P3 ;  /* 0xff80000027277808 */ /* 0x000fe40005800000 */
[----:B------:R-:W-:Y:S02]  /*1ce30*/  FSEL R232, R28, -INF , !P1 ;  /* 0xff8000001ce87808 */ /* 0x000fe40004800000 */
[----:B------:R-:W-:Y:S02]  /*1ce40*/  ISETP.GT.AND P6, PT, R134, R6, PT ;  /* 0x000000068600720c */ /* 0x000fe40003fc4270 */
[----:B------:R-:W-:Y:S02]  /*1ce50*/  ISETP.GT.AND P3, PT, R136, R10, PT ;  /* 0x0000000a8800720c */ /* 0x000fe40003f64270 */
[----:B------:R-:W-:Y:S02]  /*1ce60*/  ISETP.GE.AND P1, PT, R5, R238, PT ;  /* 0x000000ee0500720c */ /* 0x000fe40003f26270 */
[----:B------:R-:W-:Y:S02]  /*1ce70*/  I2FP.F32.S32 R4, R4 ;  /* 0x0000000400047245 */ /* 0x000fe40000201400 */
[----:B------:R-:W-:Y:S02]  /*1ce80*/  FSEL R47, R47, -INF , !P6 ;  /* 0xff8000002f2f7808 */ /* 0x000fe40007000000 */
[----:B------:R-:W-:Y:S01]  /*1ce90*/  FSEL R28, R32, -INF , !P2 ;  /* 0xff800000201c7808 */ /* 0x000fe20005000000 */
[----:B------:R-:W-:Y:S01]  /*1cea0*/  FFMA.FTZ R61, R4, -UR6, R61 ;  /* 0x80000006043d7c23 */ /* 0x000fe2000801003d */
[----:B------:R-:W-:Y:S01]  /*1ceb0*/  FSEL R26, R31, -INF , !P1 ;  /* 0xff8000001f1a7808 */ /* 0x000fe20004800000 */
[----:B------:R-:W-:Y:S01]  /*1cec0*/  VIADD R4, R0, 0x31 ;  /* 0x0000003100047836 */ /* 0x000fe20000000000 */
[----:B------:R-:W-:Y:S02]  /*1ced0*/  FSEL R40, R40, -INF , !P3 ;  /* 0xff80000028287808 */ /* 0x000fe40005800000 */
[----:B------:R-:W-:Y:S02]  /*1cee0*/  ISETP.GE.AND P6, PT, R10, R235, PT ;  /* 0x000000eb0a00720c */ /* 0x000fe40003fc6270 */
[----:B------:R-:W-:Y:S02]  /*1cef0*/  ISETP.GE.AND P1, PT, R5, R236, PT ;  /* 0x000000ec0500720c */ /* 0x000fe40003f26270 */
[----:B------:R-:W-:Y:S02]  /*1cf00*/  ISETP.GT.AND P2, PT, R136, R9, PT ;  /* 0x000000098800720c */ /* 0x000fe40003f44270 */
[----:B------:R-:W-:Y:S01]  /*1cf10*/  IADD3 R5, PT, PT, R0, 0x30, RZ ;  /* 0x0000003000057810 */ /* 0x000fe20007ffe0ff */
[----:B------:R-:W-:Y:S01]  /*1cf20*/  IMAD.IADD R0, R241, 0x1, -R2 ;  /* 0x00000001f1007824 */ /* 0x000fe200078e0a02 */
[----:B------:R-:W-:Y:S02]  /*1cf30*/  FSEL R249, R40, -INF , !P6 ;  /* 0xff80000028f97808 */ /* 0x000fe40007000000 */
[----:B------:R-:W-:Y:S01]  /*1cf40*/  FSEL R215, R33, -INF , !P1 ;  /* 0xff80000021d77808 */ /* 0x000fe20004800000 */
[----:B------:R-:W-:Y:S01]  /*1cf50*/  IMAD.MOV.U32 R33, RZ, RZ, R218 ;  /* 0x000000ffff217224 */ /* 0x000fe200078e00da */
[----:B------:R-:W-:Y:S02]  /*1cf60*/  FSEL R41, R41, -INF , !P2 ;  /* 0xff80000029297808 */ /* 0x000fe40005000000 */
[----:B------:R-:W-:Y:S02]  /*1cf70*/  ISETP.GE.AND P6, PT, R9, R235, PT ;  /* 0x000000eb0900720c */ /* 0x000fe40003fc6270 */
[----:B------:R-:W-:Y:S02]  /*1cf80*/  ISETP.GT.AND P1, PT, R134, R10, PT ;  /* 0x0000000a8600720c */ /* 0x000fe40003f24270 */
[----:B--2---:R-:W-:Y:S02]  /*1cf90*/  FSEL R129, R41, -INF , !P6 ;  /* 0xff80000029817808 */ /* 0x004fe40007000000 */
[----:B------:R-:W-:Y:S02]  /*1cfa0*/  IABS R0, R0 ;  /* 0x0000000000007213 */ /* 0x000fe40000000000 */
[----:B------:R-:W-:Y:S02]  /*1cfb0*/  FSEL R242, R34, -INF , !P0 ;  /* 0xff80000022f27808 */ /* 0x000fe40004000000 */
[----:B------:R-:W-:Y:S02]  /*1cfc0*/  FSEL R42, R42, -INF , !P1 ;  /* 0xff8000002a2a7808 */ /* 0x000fe40004800000 */
[----:B------:R-:W-:Y:S01]  /*1cfd0*/  ISETP.GE.AND P6, PT, R10, R238, PT ;  /* 0x000000ee0a00720c */ /* 0x000fe20003fc6270 */
[----:B------:R-:W-:Y:S01]  /*1cfe0*/  IMAD.MOV.U32 R41, RZ, RZ, R242 ;  /* 0x000000ffff297224 */ /* 0x000fe200078e00f2 */
[----:B------:R-:W-:Y:S02]  /*1cff0*/  ISETP.GT.AND P0, PT, R134, R9, PT ;  /* 0x000000098600720c */ /* 0x000fe40003f04270 */
[----:B------:R-:W-:Y:S02]  /*1d000*/  I2FP.F32.S32 R0, R0 ;  /* 0x0000000000007245 */ /* 0x000fe40000201400 */
[----:B------:R-:W-:Y:S01]  /*1d010*/  FSEL R34, R42, -INF , !P6 ;  /* 0xff8000002a227808 */ /* 0x000fe20007000000 */
[----:B------:R-:W-:Y:S01]  /*1d020*/  IMAD.MOV.U32 R42, RZ, RZ, R243 ;  /* 0x000000ffff2a7224 */ /* 0x000fe200078e00f3 */
[----:B------:R-:W-:Y:S01]  /*1d030*/  FSEL R43, R43, -INF , !P0 ;  /* 0xff8000002b2b7808 */ /* 0x000fe20004000000 */
[----:B------:R-:W-:Y:S01]  /*1d040*/  FFMA.FTZ R62, R0, -UR6, R62 ;  /* 0x80000006003e7c23 */ /* 0x000fe2000801003e */
[----:B------:R-:W-:Y:S02]  /*1d050*/  ISETP.GE.AND P6, PT, R9, R238, PT ;  /* 0x000000ee0900720c */ /* 0x000fe40003fc6270 */
[----:B------:R-:W-:Y:S02]  /*1d060*/  ISETP.GE.AND P2, PT, R10, R237, PT ;  /* 0x000000ed0a00720c */ /* 0x000fe40003f46270 */
[----:B------:R-:W-:Y:S02]  /*1d070*/  IADD3 R0, PT, PT, R234, -R2, RZ ;  /* 0x80000002ea007210 */ /* 0x000fe40007ffe0ff */
[----:B------:R-:W-:Y:S02]  /*1d080*/  FSEL R10, R43, -INF , !P6 ;  /* 0xff8000002b0a7808 */ /* 0x000fe40007000000 */
[CC--:B------:R-:W-:Y:S02]  /*1d090*/  ISETP.GT.AND P6, PT, R133.reuse, R7.reuse, PT ;  /* 0x000000078500720c */ /* 0x0c0fe40003fc4270 */
[----:B------:R-:W-:Y:S02]  /*1d0a0*/  IABS R0, R0 ;  /* 0x0000000000007213 */ /* 0x000fe40000000000 */
[----:B------:R-:W-:Y:S02]  /*1d0b0*/  FSEL R48, R48, -INF , !P6 ;  /* 0xff80000030307808 */ /* 0x000fe40007000000 */
[----:B------:R-:W-:Y:S02]  /*1d0c0*/  ISETP.GT.AND P6, PT, R133, R6, PT ;  /* 0x000000068500720c */ /* 0x000fe40003fc4270 */
[----:B------:R-:W-:Y:S02]  /*1d0d0*/  I2FP.F32.S32 R0, R0 ;  /* 0x0000000000007245 */ /* 0x000fe40000201400 */
[----:B------:R-:W-:Y:S02]  /*1d0e0*/  FSEL R49, R49, -INF , !P6 ;  /* 0xff80000031317808 */ /* 0x000fe40007000000 */
[CC--:B------:R-:W-:Y:S01]  /*1d0f0*/  ISETP.GT.AND P6, PT, R135.reuse, R7.reuse, PT ;  /* 0x000000078700720c */ /* 0x0c0fe20003fc4270 */
[----:B------:R-:W-:Y:S01]  /*1d100*/  FFMA.FTZ R64, R0, -UR6, R64 ;  /* 0x8000000600407c23 */ /* 0x000fe20008010040 */
[----:B------:R-:W-:Y:S01]  /*1d110*/  IMAD.IADD R0, R234, 0x1, -R8 ;  /* 0x00000001ea007824 */ /* 0x000fe200078e0a08 */
[----:B------:R-:W-:Y:S02]  /*1d120*/  ISETP.GT.AND P0, PT, R136, R7, PT ;  /* 0x000000078800720c */ /* 0x000fe40003f04270 */
[----:B------:R-:W-:Y:S02]  /*1d130*/  FSEL R50, R50, -INF , !P6 ;  /* 0xff80000032327808 */ /* 0x000fe40007000000 */
[----:B------:R-:W-:Y:S02]  /*1d140*/  ISETP.GT.AND P6, PT, R135, R6, PT ;  /* 0x000000068700720c */ /* 0x000fe40003fc4270 */
[----:B------:R-:W-:Y:S02]  /*1d150*/  IABS R0, R0 ;  /* 0x0000000000007213 */ /* 0x000fe40000000000 */
[----:B------:R-:W-:Y:S02]  /*1d160*/  FSEL R51, R51, -INF , !P6 ;  /* 0xff80000033337808 */ /* 0x000fe40007000000 */
[----:B------:R-:W-:Y:S02]  /*1d170*/  FSEL R44, R44, -INF , !P0 ;  /* 0xff8000002c2c7808 */ /* 0x000fe40004000000 */
[-C--:B------:R-:W-:Y:S02]  /*1d180*/  ISETP.GE.AND P6, PT, R7, R235.reuse, PT ;  /* 0x000000eb0700720c */ /* 0x080fe40003fc6270 */
[----:B------:R-:W-:Y:S02]  /*1d190*/  I2FP.F32.S32 R0, R0 ;  /* 0x0000000000007245 */ /* 0x000fe40000201400 */
[----:B------:R-:W-:Y:S02]  /*1d1a0*/  FSEL R247, R44, -INF , !P6 ;  /* 0xff8000002cf77808 */ /* 0x000fe40007000000 */
[----:B------:R-:W-:Y:S01]  /*1d1b0*/  IADD3 R2, PT, PT, R240, -R2, RZ ;  /* 0x80000002f0027210 */ /* 0x000fe20007ffe0ff */
[----:B------:R-:W-:Y:S01]  /*1d1c0*/  FFMA.FTZ R65, R0, -UR6, R65 ;  /* 0x8000000600417c23 */ /* 0x000fe20008010041 */
[----:B------:R-:W-:Y:S02]  /*1d1d0*/  ISETP.GE.AND P6, PT, R6, R235, PT ;  /* 0x000000eb0600720c */ /* 0x000fe40003fc6270 */
[----:B------:R-:W-:Y:S02]  /*1d1e0*/  IABS R0, R2 ;  /* 0x0000000200007213 */ /* 0x000fe40000000000 */
[----:B------:R-:W-:Y:S02]  /*1d1f0*/  FSEL R248, R45, -INF , !P6 ;  /* 0xff8000002df87808 */ /* 0x000fe40007000000 */
[----:B------:R-:W-:Y:S02]  /*1d200*/  ISETP.GE.AND P6, PT, R7, R238, PT ;  /* 0x000000ee0700720c */ /* 0x000fe40003fc6270 */
[----:B------:R-:W-:Y:S02]  /*1d210*/  I2FP.F32.S32 R0, R0 ;  /* 0x0000000000007245 */ /* 0x000fe40000201400 */
[----:B------:R-:W-:Y:S02]  /*1d220*/  FSEL R25, R46, -INF , !P6 ;  /* 0xff8000002e197808 */ /* 0x000fe40007000000 */
[----:B------:R-:W-:Y:S01]  /*1d230*/  ISETP.GE.AND P6, PT, R6, R238, PT ;  /* 0x000000ee0600720c */ /* 0x000fe20003fc6270 */
[----:B------:R-:W-:Y:S01]  /*1d240*/  FFMA.FTZ R66, R0, -UR6, R66 ;  /* 0x8000000600427c23 */ /* 0x000fe20008010042 */
[--C-:B------:R-:W-:Y:S01]  /*1d250*/  IMAD.IADD R0, R240, 0x1, -R8.reuse ;  /* 0x00000001f0007824 */ /* 0x100fe200078e0a08 */
[----:B------:R-:W-:Y:S01]  /*1d260*/  ISETP.GT.AND P0, PT, R136, R11, PT ;  /* 0x0000000b8800720c */ /* 0x000fe20003f04270 */
[----:B------:R-:W-:Y:S01]  /*1d270*/  IMAD.IADD R8, R241, 0x1, -R8 ;  /* 0x00000001f1087824 */ /* 0x000fe200078e0a08 */
[----:B------:R-:W-:Y:S01]  /*1d280*/  FSEL R252, R47, -INF , !P6 ;  /* 0xff8000002ffc7808 */ /* 0x000fe20007000000 */
[----:B------:R-:W-:Y:S01]  /*1d290*/  IMAD.MOV.U32 R47, RZ, RZ, R223 ;  /* 0x000000ffff2f7224 */ /* 0x000fe200078e00df */
[-C--:B------:R-:W-:Y:S02]  /*1d2a0*/  ISETP.GT.AND P6, PT, R133, R5.reuse, PT ;  /* 0x000000058500720c */ /* 0x080fe40003fc4270 */
[----:B------:R-:W-:Y:S02]  /*1d2b0*/  IABS R0, R0 ;  /* 0x0000000000007213 */ /* 0x000fe40000000000 */
[----:B------:R-:W-:Y:S02]  /*1d2c0*/  FSEL R52, R52, -INF , !P6 ;  /* 0xff80000034347808 */ /* 0x000fe40007000000 */
[----:B------:R-:W-:Y:S02]  /*1d2d0*/  ISETP.GE.AND P3, PT, R9, R236, PT ;  /* 0x000000ec0900720c */ /* 0x000fe40003f66270 */
[----:B------:R-:W-:Y:S02]  /*1d2e0*/  ISETP.GT.AND P6, PT, R133, R4, PT ;  /* 0x000000048500720c */ /* 0x000fe40003fc4270 */
[----:B---3--:R-:W-:Y:S02]  /*1d2f0*/  FSEL R130, R38, -INF , !P2 ;  /* 0xff80000026827808 */ /* 0x008fe40005000000 */
[----:B------:R-:W-:Y:S02]  /*1d300*/  FSEL R61, R61, -INF , !P0 ;  /* 0xff8000003d3d7808 */ /* 0x000fe40004000000 */
[----:B------:R-:W-:Y:S02]  /*1d310*/  I2FP.F32.S32 R0, R0 ;  /* 0x0000000000007245 */ /* 0x000fe40000201400 */
[----:B------:R-:W-:Y:S02]  /*1d320*/  FSEL R231, R37, -INF , !P3 ;  /* 0xff80000025e77808 */ /* 0x000fe40005800000 */
[----:B------:R-:W-:Y:S01]  /*1d330*/  ISETP.GT.AND P2, PT, R136, R4, PT ;  /* 0x000000048800720c */ /* 0x000fe20003f44270 */
[----:B------:R-:W-:Y:S01]  /*1d340*/  FFMA.FTZ R67, R0, -UR6, R67 ;  /* 0x8000000600437c23 */ /* 0x000fe20008010043 */
[----:B------:R-:W-:Y:S01]  /*1d350*/  ISETP.GT.AND P0, PT, R134, R142, PT ;  /* 0x0000008e8600720c */ /* 0x000fe20003f04270 */
[----:B------:R-:W-:Y:S01]  /*1d360*/  IMAD.MOV.U32 R46, RZ, RZ, R231 ;  /* 0x000000ffff2e7224 */ /* 0x000fe200078e00e7 */
[----:B------:R-:W-:Y:S02]  /*1d370*/  FSEL R53, R53, -INF , !P6 ;  /* 0xff80000035357808 */ /* 0x000fe40007000000 */
[-C--:B------:R-:W-:Y:S02]  /*1d380*/  ISETP.GT.AND P3, PT, R136, R5.reuse, PT ;  /* 0x000000058800720c */ /* 0x080fe40003f64270 */
[-C--:B------:R-:W-:Y:S02]  /*1d390*/  ISETP.GT.AND P6, PT, R135, R5.reuse, PT ;  /* 0x000000058700720c */ /* 0x080fe40003fc4270 */
[----:B------:R-:W-:Y:S02]  /*1d3a0*/  FSEL R57, R57, -INF , !P2 ;  /* 0xff80000039397808 */ /* 0x000fe40005000000 */
[----:B------:R-:W-:Y:S02]  /*1d3b0*/  FSEL R62, R62, -INF , !P0 ;  /* 0xff8000003e3e7808 */ /* 0x000fe40004000000 */
[----:B------:R-:W-:Y:S02]  /*1d3c0*/  FSEL R56, R56, -INF , !P3 ;  /* 0xff80000038387808 */ /* 0x000fe40005800000 */
[----:B------:R-:W-:Y:S02]  /*1d3d0*/  ISETP.GT.AND P2, PT, R134, R5, PT ;  /* 0x000000058600720c */ /* 0x000fe40003f44270 */
[----:B------:R-:W-:Y:S02]  /*1d3e0*/  IABS R0, R8 ;  /* 0x0000000800007213 */ /* 0x000fe40000000000 */
[-C--:B------:R-:W-:Y:S02]  /*1d3f0*/  ISETP.GE.AND P0, PT, R5, R235.reuse, PT ;  /* 0x000000eb0500720c */ /* 0x080fe40003f06270 */
[----:B------:R-:W-:Y:S02]  /*1d400*/  FSEL R54, R54, -INF , !P6 ;  /* 0xff80000036367808 */ /* 0x000fe40007000000 */
[----:B------:R-:W-:Y:S02]  /*1d410*/  ISETP.GT.AND P6, PT, R135, R4, PT ;  /* 0x000000048700720c */ /* 0x000fe40003fc4270 */
[----:B------:R-:W-:Y:S02]  /*1d420*/  FSEL R243, R56, -INF , !P0 ;  /* 0xff80000038f37808 */ /* 0x000fe40004000000 */
[----:B------:R-:W-:Y:S02]  /*1d430*/  FSEL R58, R58, -INF , !P2 ;  /* 0xff8000003a3a7808 */ /* 0x000fe40005000000 */
[----:B------:R-:W-:Y:S02]  /*1d440*/  I2FP.F32.S32 R0, R0 ;  /* 0x0000000000007245 */ /* 0x000fe40000201400 */
[----:B------:R-:W-:Y:S02]  /*1d450*/  ISETP.GT.AND P2, PT, R134, R4, PT ;  /* 0x000000048600720c */ /* 0x000fe40003f44270 */
[----:B------:R-:W-:Y:S01]  /*1d460*/  ISETP.GE.AND P0, PT, R4, R235, PT ;  /* 0x000000eb0400720c */ /* 0x000fe20003f06270 */
[----:B------:R-:W-:Y:S01]  /*1d470*/  FFMA.FTZ R63, R0, -UR6, R63 ;  /* 0x80000006003f7c23 */ /* 0x000fe2000801003f */
[----:B------:R-:W-:Y:S02]  /*1d480*/  FSEL R55, R55, -INF , !P6 ;  /* 0xff80000037377808 */ /* 0x000fe40007000000 */
[-C--:B------:R-:W-:Y:S02]  /*1d490*/  ISETP.GE.AND P6, PT, R7, R236.reuse, PT ;  /* 0x000000ec0700720c */ /* 0x080fe40003fc6270 */
[----:B------:R-:W-:Y:S02]  /*1d4a0*/  FSEL R223, R57, -INF , !P0 ;  /* 0xff80000039df7808 */ /* 0x000fe40004000000 */
[----:B------:R-:W-:Y:S02]  /*1d4b0*/  FSEL R59, R59, -INF , !P2 ;  /* 0xff8000003b3b7808 */ /* 0x000fe40005000000 */
[----:B------:R-:W-:Y:S02]  /*1d4c0*/  FMNMX3.FTZ R0, R140, R209, R208, !PT ;  /* 0x000000d18c007276 */ /* 0x000fe400078100d0 */
[-C--:B------:R-:W-:Y:S02]  /*1d4d0*/  ISETP.GE.AND P2, PT, R5, R236.reuse, PT ;  /* 0x000000ec0500720c */ /* 0x080fe40003f46270 */
[----:B------:R-:W-:Y:S02]  /*1d4e0*/  ISETP.GT.AND P0, PT, R134, R11, PT ;  /* 0x0000000b8600720c */ /* 0x000fe40003f04270 */
[----:B------:R-:W-:Y:S01]  /*1d4f0*/  FSEL R251, R48, -INF , !P6 ;  /* 0xff80000030fb7808 */ /* 0x000fe20007000000 */
[----:B------:R-:W-:Y:S01]  /*1d500*/  IMAD.MOV.U32 R48, RZ, RZ, R222 ;  /* 0x000000ffff307224 */ /* 0x000fe200078e00de */
[----:B------:R-:W-:Y:S02]  /*1d510*/  ISETP.GE.AND P6, PT, R6, R236, PT ;  /* 0x000000ec0600720c */ /* 0x000fe40003fc6270 */
[----:B------:R-:W-:Y:S01]  /*1d520*/  FSEL R245, R52, -INF , !P2 ;  /* 0xff80000034f57808 */ /* 0x000fe20005000000 */
[----:B------:R-:W-:Y:S01]  /*1d530*/  IMAD.MOV.U32 R52, RZ, RZ, R10 ;  /* 0x000000ffff347224 */ /* 0x000fe200078e000a */
[----:B------:R-:W-:Y:S02]  /*1d540*/  FMNMX3.FTZ R0, R0, R18, R17, !PT ;  /* 0x0000001200007276 */ /* 0x000fe40007810011 */
[----:B------:R-:W-:Y:S02]  /*1d550*/  FSEL R63, R63, -INF , !P0 ;  /* 0xff8000003f3f7808 */ /* 0x000fe40004000000 */
[----:B------:R-:W-:Y:S02]  /*1d560*/  ISETP.GE.AND P2, PT, R4, R236, PT ;  /* 0x000000ec0400720c */ /* 0x000fe40003f46270 */
[----:B------:R-:W-:Y:S02]  /*1d570*/  ISETP.GE.AND P0, PT, R5, R238, PT ;  /* 0x000000ee0500720c */ /* 0x000fe40003f06270 */
[-C--:B------:R-:W-:Y:S02]  /*1d580*/  ISETP.GE.AND P1, PT, R9, R237.reuse, PT ;  /* 0x000000ed0900720c */ /* 0x080fe40003f26270 */
[----:B------:R-:W-:Y:S02]  /*1d590*/  FSEL R250, R49, -INF , !P6 ;  /* 0xff80000031fa7808 */ /* 0x000fe40007000000 */
[-C--:B------:R-:W-:Y:S02]  /*1d5a0*/  ISETP.GE.AND P6, PT, R7, R237.reuse, PT ;  /* 0x000000ed0700720c */ /* 0x080fe40003fc6270 */
[----:B------:R-:W-:Y:S02]  /*1d5b0*/  FMNMX3.FTZ R2, R0, R42, R128, !PT ;  /* 0x0000002a00027276 */ /* 0x000fe40007810080 */
[----:B------:R-:W-:Y:S02]  /*1d5c0*/  MOV R43, R232 ;  /* 0x000000e8002b7202 */ /* 0x000fe40000000f00 */
[----:B------:R-:W-:Y:S01]  /*1d5d0*/  FSEL R246, R53, -INF , !P2 ;  /* 0xff80000035f67808 */ /* 0x000fe20005000000 */
[----:B------:R-:W-:Y:S01]  /*1d5e0*/  IMAD.MOV.U32 R53, RZ, RZ, R215 ;  /* 0x000000ffff357224 */ /* 0x000fe200078e00d7 */
[----:B------:R-:W-:Y:S02]  /*1d5f0*/  FSEL R244, R58, -INF , !P0 ;  /* 0xff8000003af47808 */ /* 0x000fe40004000000 */
[----:B------:R-:W-:Y:S02]  /*1d600*/  FSEL R19, R39, -INF , !P1 ;  /* 0xff80000027137808 */ /* 0x000fe40004800000 */
[----:B------:R-:W-:Y:S02]  /*1d610*/  ISETP.GE.AND P0, PT, R4, R238, PT ;  /* 0x000000ee0400720c */ /* 0x000fe40003f06270 */
[----:B------:R-:W-:Y:S02]  /*1d620*/  ISETP.GE.AND P2, PT, R5, R237, PT ;  /* 0x000000ed0500720c */ /* 0x000fe40003f46270 */
[----:B------:R-:W-:Y:S02]  /*1d630*/  FSEL R37, R50, -INF , !P6 ;  /* 0xff80000032257808 */ /* 0x000fe40007000000 */
[----:B------:R-:W-:Y:S02]  /*1d640*/  ISETP.GT.AND P1, PT, R136, R142, PT ;  /* 0x0000008e8800720c */ /* 0x000fe40003f24270 */
[----:B------:R-:W-:Y:S02]  /*1d650*/  FMNMX3.FTZ R2, R2, R43, R48, !PT ;  /* 0x0000002b02027276 */ /* 0x000fe40007810030 */
[-C--:B------:R-:W-:Y:S02]  /*1d660*/  ISETP.GE.AND P6, PT, R6, R237.reuse, PT ;  /* 0x000000ed0600720c */ /* 0x080fe40003fc6270 */
[----:B------:R-:W-:Y:S02]  /*1d670*/  FSEL R31, R54, -INF , !P2 ;  /* 0xff800000361f7808 */ /* 0x000fe40005000000 */
[----:B------:R-:W-:Y:S02]  /*1d680*/  FMNMX3.FTZ R0, R141, R210, R229, !PT ;  /* 0x000000d28d007276 */ /* 0x000fe400078100e5 */
[----:B------:R-:W-:Y:S02]  /*1d690*/  FSEL R242, R59, -INF , !P0 ;  /* 0xff8000003bf27808 */ /* 0x000fe40004000000 */
[----:B------:R-:W-:Y:S02]  /*1d6a0*/  ISETP.GE.AND P2, PT, R4, R237, PT ;  /* 0x000000ed0400720c */ /* 0x000fe40003f46270 */
[----:B------:R-:W-:Y:S02]  /*1d6b0*/  ISETP.GE.AND P0, PT, R142, R235, PT ;  /* 0x000000eb8e00720c */ /* 0x000fe40003f06270 */
[----:B------:R-:W-:Y:S02]  /*1d6c0*/  FSEL R60, R60, -INF , !P1 ;  /* 0xff8000003c3c7808 */ /* 0x000fe40004800000 */
[----:B------:R-:W-:Y:S02]  /*1d6d0*/  FMNMX3.FTZ R4, R2, R249, R129, !PT ;  /* 0x000000f902047276 */ /* 0x000fe40007810081 */
[----:B------:R-:W-:Y:S01]  /*1d6e0*/  FSEL R30, R51, -INF , !P6 ;  /* 0xff800000331e7808 */ /* 0x000fe20007000000 */
[----:B------:R-:W-:Y:S01]  /*1d6f0*/  IMAD.MOV.U32 R51, RZ, RZ, R219 ;  /* 0x000000ffff337224 */ /* 0x000fe200078e00db */
[----:B------:R-:W-:Y:S02]  /*1d700*/  MOV R49, R221 ;  /* 0x000000dd00317202 */ /* 0x000fe40000000f00 */
        /* <DEDUP_REMOVED lines=10> */
[----:B------:R-:W-:Y:S02]  /*1d7b0*/  FSEL R32, R55, -INF , !P2 ;  /* 0xff80000037207808 */ /* 0x000fe40005000000 */
[----:B------:R-:W-:Y:S02]  /*1d7c0*/  FMNMX3.FTZ R0, R0, R27, R26, !PT ;  /* 0x0000001b00007276 */ /* 0x000fe4000781001a */
[----:B------:R-:W-:Y:S02]  /*1d7d0*/  MOV R55, R214 ;  /* 0x000000d600377202 */ /* 0x000fe40000000f00 */
[----:B------:R-:W-:Y:S02]  /*1d7e0*/  FMNMX3.FTZ R6, R6, R12, R13, !PT ;  /* 0x0000000c06067276 */ /* 0x000fe4000781000d */
[----:B------:R-:W-:Y:S02]  /*1d7f0*/  FMNMX3.FTZ R4, R4, R222, R221, !PT ;  /* 0x000000de04047276 */ /* 0x000fe400078100dd */
[----:B------:R-:W-:Y:S02]  /*1d800*/  FMNMX3.FTZ R2, R2, R29, R36, !PT ;  /* 0x0000001d02027276 */ /* 0x000fe40007810024 */
[----:B------:R-:W-:Y:S02]  /*1d810*/  ISETP.GE.AND P0, PT, R142, R238, PT ;  /* 0x000000ee8e00720c */ /* 0x000fe40003f06270 */
[----:B------:R-:W-:Y:S02]  /*1d820*/  FMNMX3.FTZ R0, R0, R34, R52, !PT ;  /* 0x0000002200007276 */ /* 0x000fe40007810034 */
[----:B------:R-:W-:Y:S02]  /*1d830*/  FMNMX3.FTZ R5, R6, R33, R55, !PT ;  /* 0x0000002106057276 */ /* 0x000fe40007810037 */
[----:B------:R-:W-:Y:S01]  /*1d840*/  FMNMX3.FTZ R2, R2, R41, R24, !PT ;  /* 0x0000002902027276 */ /* 0x000fe20007810018 */
[----:B------:R-:W1:Y:S01]  /*1d850*/  SHFL.BFLY PT, R6, R4, 0x2, 0x1f ;  /* 0x0c401f0004067f89 */ /* 0x000e6200000e0000 */
[----:B------:R-:W-:Y:S02]  /*1d860*/  FSEL R139, R62, -INF , !P0 ;  /* 0xff8000003e8b7808 */ /* 0x000fe40004000000 */
[----:B------:R-:W-:Y:S02]  /*1d870*/  FMNMX3.FTZ R0, R0, R25, R252, !PT ;  /* 0x0000001900007276 */ /* 0x000fe400078100fc */
[----:B------:R-:W-:Y:S02]  /*1d880*/  ISETP.GE.AND P0, PT, R11, R238, PT ;  /* 0x000000ee0b00720c */ /* 0x000fe40003f06270 */
[----:B------:R-:W-:Y:S02]  /*1d890*/  FMNMX3.FTZ R2, R2, R130, R19, !PT ;  /* 0x0000008202027276 */ /* 0x000fe40007810013 */
[----:B------:R-:W-:Y:S02]  /*1d8a0*/  FSEL R138, R63, -INF , !P0 ;  /* 0xff8000003f8a7808 */ /* 0x000fe40004000000 */
[----:B------:R-:W-:Y:S02]  /*1d8b0*/  FMNMX3.FTZ R0, R0, R244, R242, !PT ;  /* 0x000000f400007276 */ /* 0x000fe400078100f2 */
[----:B------:R-:W-:Y:S02]  /*1d8c0*/  FMNMX3.FTZ R2, R2, R37, R30, !PT ;  /* 0x0000002502027276 */ /* 0x000fe4000781001e */
[----:B------:R-:W-:Y:S02]  /*1d8d0*/  FMNMX3.FTZ R0, R0, R139, R138, !PT ;  /* 0x0000008b00007276 */ /* 0x000fe4000781008a */
[C---:B------:R-:W-:Y:S02]  /*1d8e0*/  ISETP.GT.AND P2, PT, R135.reuse, R142, PT ;  /* 0x0000008e8700720c */ /* 0x040fe40003f44270 */
[----:B------:R-:W-:Y:S02]  /*1d8f0*/  ISETP.GT.AND P1, PT, R135, R11, PT ;  /* 0x0000000b8700720c */ /* 0x000fe40003f24270 */
[----:B------:R-:W-:Y:S02]  /*1d900*/  FMNMX3.FTZ R135, R2, R31, R32, !PT ;  /* 0x0000001f02877276 */ /* 0x000fe40007810020 */
[----:B------:R-:W2:Y:S01]  /*1d910*/  SHFL.BFLY PT, R2, R0, 0x2, 0x1f ;  /* 0x0c401f0000027f89 */ /* 0x000ea200000e0000 */
[----:B------:R-:W-:Y:S02]  /*1d920*/  FMNMX3.FTZ R5, R5, R28, R53, !PT ;  /* 0x0000001c05057276 */ /* 0x000fe40007810035 */
[C---:B------:R-:W-:Y:S02]  /*1d930*/  ISETP.GT.AND P6, PT, R133.reuse, R142, PT ;  /* 0x0000008e8500720c */ /* 0x040fe40003fc4270 */
[----:B------:R-:W-:Y:S02]  /*1d940*/  ISETP.GT.AND P3, PT, R133, R11, PT ;  /* 0x0000000b8500720c */ /* 0x000fe40003f64270 */
[----:B------:R-:W-:Y:S02]  /*1d950*/  FMNMX3.FTZ R5, R5, R47, R46, !PT ;  /* 0x0000002f05057276 */ /* 0x000fe4000781002e */
[----:B------:R-:W-:Y:S02]  /*1d960*/  FSEL R64, R64, -INF , !P6 ;  /* 0xff80000040407808 */ /* 0x000fe40007000000 */
[-C--:B------:R-:W-:Y:S02]  /*1d970*/  ISETP.GE.AND P6, PT, R142, R236.reuse, PT ;  /* 0x000000ec8e00720c */ /* 0x080fe40003fc6270 */
[----:B------:R-:W-:Y:S02]  /*1d980*/  FSEL R65, R65, -INF , !P3 ;  /* 0xff80000041417808 */ /* 0x000fe40005800000 */
[----:B------:R-:W-:Y:S02]  /*1d990*/  ISETP.GE.AND P0, PT, R11, R236, PT ;  /* 0x000000ec0b00720c */ /* 0x000fe40003f06270 */
[----:B------:R-:W-:Y:S02]  /*1d9a0*/  FMNMX3.FTZ R5, R5, R251, R250, !PT ;  /* 0x000000fb05057276 */ /* 0x000fe400078100fa */
[----:B------:R-:W-:Y:S02]  /*1d9b0*/  FSEL R219, R64, -INF , !P6 ;  /* 0xff80000040db7808 */ /* 0x000fe40007000000 */
[----:B------:R-:W-:Y:S02]  /*1d9c0*/  FSEL R218, R65, -INF , !P0 ;  /* 0xff80000041da7808 */ /* 0x000fe40004000000 */
[----:B------:R-:W-:Y:S02]  /*1d9d0*/  FMNMX3.FTZ R5, R5, R245, R246, !PT ;  /* 0x000000f505057276 */ /* 0x000fe400078100f6 */
[----:B-1----:R-:W-:Y:S02]  /*1d9e0*/  FMNMX.FTZ R4, R4, R6, !PT ;  /* 0x0000000604047209 */ /* 0x002fe40007810000 */
[----:B--2---:R-:W-:Y:S02]  /*1d9f0*/  FMNMX.FTZ R0, R0, R2, !PT ;  /* 0x0000000200007209 */ /* 0x004fe40007810000 */
[----:B------:R-:W-:Y:S01]  /*1da00*/  FMNMX3.FTZ R5, R5, R219, R218, !PT ;  /* 0x000000db05057276 */ /* 0x000fe200078100da */
[----:B------:R-:W1:Y:S01]  /*1da10*/  SHFL.BFLY PT, R137, R4, 0x1, 0x1f ;  /* 0x0c201f0004897f89 */ /* 0x000e6200000e0000 */
[----:B------:R-:W-:Y:S02]  /*1da20*/  FSEL R67, R67, -INF , !P1 ;  /* 0xff80000043437808 */ /* 0x000fe40004800000 */
[-C--:B------:R-:W-:Y:S05]  /*1da30*/  ISETP.GE.AND P3, PT, R142, R237.reuse, PT ;  /* 0x000000ed8e00720c */ /* 0x080fea0003f66270 */
[----:B------:R-:W2:Y:S01]  /*1da40*/  SHFL.BFLY PT, R2, R0, 0x1, 0x1f ;  /* 0x0c201f0000027f89 */ /* 0x000ea200000e0000 */
[----:B------:R-:W-:Y:S02]  /*1da50*/  FSEL R66, R66, -INF , !P2 ;  /* 0xff80000042427808 */ /* 0x000fe40005000000 */
[----:B------:R-:W-:Y:S05]  /*1da60*/  ISETP.GE.AND P2, PT, R11, R237, PT ;  /* 0x000000ed0b00720c */ /* 0x000fea0003f46270 */
[----:B------:R-:W3:Y:S01]  /*1da70*/  SHFL.BFLY PT, R7, R5, 0x2, 0x1f ;  /* 0x0c401f0005077f89 */ /* 0x000ee200000e0000 */
[----:B------:R-:W-:Y:S02]  /*1da80*/  FSEL R54, R66, -INF , !P3 ;  /* 0xff80000042367808 */ /* 0x000fe40005800000 */
[----:B------:R-:W-:Y:S04]  /*1da90*/  FSEL R50, R67, -INF , !P2 ;  /* 0xff80000043327808 */ /* 0x000fe80005000000 */
[----:B------:R-:W-:Y:S05]  /*1daa0*/  FMNMX3.FTZ R135, R135, R54, R50, !PT ;  /* 0x0000003687877276 */ /* 0x000fea0007810032 */
[----:B------:R-:W4:Y:S01]  /*1dab0*/  SHFL.BFLY PT, R6, R135, 0x2, 0x1f ;  /* 0x0c401f0087067f89 */ /* 0x000f2200000e0000 */
[----:B-1----:R-:W-:Y:S04]  /*1dac0*/  FMNMX.FTZ R137, R4, R137, !PT ;  /* 0x0000008904897209 */ /* 0x002fe80007810000 */
[C---:B------:R-:W-:Y:S01]  /*1dad0*/  FSETP.NEU.FTZ.AND P1, PT, R137.reuse, -INF , PT ;  /* 0xff8000008900780b */ /* 0x040fe20003f3d000 */
[----:B------:R-:W-:Y:S01]  /*1dae0*/  FMUL.FTZ R214, R137, UR4 ;  /* 0x0000000489d67c20 */ /* 0x000fe20008410000 */
[----:B--2---:R-:W-:Y:S02]  /*1daf0*/  FMNMX.FTZ R134, R0, R2, !PT ;  /* 0x0000000200867209 */ /* 0x004fe40007810000 */
[----:B---3--:R-:W-:Y:S02]  /*1db00*/  FMNMX.FTZ R5, R5, R7, !PT ;  /* 0x0000000705057209 */ /* 0x008fe40007810000 */
[----:B------:R-:W-:Y:S01]  /*1db10*/  FSEL R214, R214, RZ, P1 ;  /* 0x000000ffd6d67208 */ /* 0x000fe20000800000 */
[C---:B------:R-:W-:Y:S01]  /*1db20*/  FMUL.FTZ R213, R134.reuse, UR4 ;  /* 0x0000000486d57c20 */ /* 0x040fe20008410000 */
[----:B------:R-:W-:Y:S01]  /*1db30*/  FSETP.NEU.FTZ.AND P0, PT, R134, -INF , PT ;  /* 0xff8000008600780b */ /* 0x000fe20003f1d000 */
[----:B------:R-:W1:Y:S02]  /*1db40*/  SHFL.BFLY PT, R136, R5, 0x1, 0x1f ;  /* 0x0c201f0005887f89 */ /* 0x000e6400000e0000 */
[--C-:B------:R-:W-:Y:S01]  /*1db50*/  FFMA.FTZ R0, R208, UR4, -R214.reuse ;  /* 0x00000004d0007c23 */ /* 0x100fe200080108d6 */
[----:B------:R-:W-:Y:S01]  /*1db60*/  FSEL R213, R213, RZ, P0 ;  /* 0x000000ffd5d57208 */ /* 0x000fe20000000000 */
[--C-:B------:R-:W-:Y:S01]  /*1db70*/  FFMA.FTZ R2, R209, UR4, -R214.reuse ;  /* 0x00000004d1027c23 */ /* 0x100fe200080108d6 */
[--C-:B------:R-:W-:Y:S01]  /*1db80*/  FFMA.FTZ R4, R18, UR4, -R214.reuse ;  /* 0x0000000412047c23 */ /* 0x100fe200080108d6 */
[----:B------:R2:W-:Y:S01]  /*1db90*/  MUFU.EX2 R45, R0 ;  /* 0x00000000002d7308 */ /* 0x0005e20000000800 */
[----:B----4-:R-:W-:Y:S01]  /*1dba0*/  FMNMX.FTZ R135, R135, R6, !PT ;  /* 0x0000000687877209 */ /* 0x010fe20007810000 */
[--C-:B------:R-:W-:Y:S01]  /*1dbb0*/  FFMA.FTZ R223, R223, UR4, -R214.reuse ;  /* 0x00000004dfdf7c23 */ /* 0x100fe200080108d6 */
[--C-:B------:R-:W-:Y:S07]  /*1dbc0*/  FFMA.FTZ R222, R222, UR4, -R214.reuse ;  /* 0x00000004dede7c23 */ /* 0x100fee00080108d6 */
[----:B------:R3:W4:Y:S01]  /*1dbd0*/  MUFU.EX2 R35, R2 ;  /* 0x0000000200237308 */ /* 0x0007220000000800 */
[----:B------:R-:W4:Y:S09]  /*1dbe0*/  SHFL.BFLY PT, R6, R135, 0x1, 0x1f ;  /* 0x0c201f0087067f89 */ /* 0x000f3200000e0000 */
[----:B------:R-:W-:Y:S01]  /*1dbf0*/  MUFU.EX2 R233, R4 ;  /* 0x0000000400e97308 */ /* 0x000fe20000000800 */
[--C-:B--2---:R-:W-:Y:S09]  /*1dc00*/  FFMA.FTZ R0, R210, UR4, -R213.reuse ;  /* 0x00000004d2007c23 */ /* 0x104ff200080108d5 */
[----:B------:R2:W-:Y:S01]  /*1dc10*/  MUFU.EX2 R131, R0 ;  /* 0x0000000000837308 */ /* 0x0005e20000000800 */
[----:B-1----:R-:W-:Y:S01]  /*1dc20*/  FMNMX.FTZ R136, R5, R136, !PT ;  /* 0x0000008805887209 */ /* 0x002fe20007810000 */
[----:B---3--:R-:W-:Y:S01]  /*1dc30*/  FFMA.FTZ R2, R17, UR4, -R214 ;  /* 0x0000000411027c23 */ /* 0x008fe200080108d6 */
[----:B----4-:R-:W-:Y:S02]  /*1dc40*/  F2FP.BF16.F32.PACK_AB R208, R45, R35 ;  /* 0x000000232dd0723e */ /* 0x010fe400000010ff */
[C---:B------:R-:W-:Y:S01]  /*1dc50*/  FSETP.NEU.FTZ.AND P3, PT, R136.reuse, -INF , PT ;  /* 0xff8000008800780b */ /* 0x040fe20003f7d000 */
[----:B------:R-:W-:Y:S04]  /*1dc60*/  FMUL.FTZ R215, R136, UR4 ;  /* 0x0000000488d77c20 */ /* 0x000fe80008410000 */
[----:B------:R-:W1:Y:S01]  /*1dc70*/  MUFU.EX2 R2, R2 ;  /* 0x0000000200027308 */ /* 0x000e620000000800 */
[----:B------:R-:W-:Y:S02]  /*1dc80*/  FSEL R215, R215, RZ, P3 ;  /* 0x000000ffd7d77208 */ /* 0x000fe40001800000 */
[----:B------:R-:W-:Y:S01]  /*1dc90*/  FMNMX.FTZ R135, R135, R6, !PT ;  /* 0x0000000687877209 */ /* 0x000fe20007810000 */
[----:B--2---:R-:W-:Y:S03]  /*1dca0*/  FFMA.FTZ R0, R143, UR4, -R213 ;  /* 0x000000048f007c23 */ /* 0x004fe600080108d5 */
[C---:B------:R-:W-:Y:S03]  /*1dcb0*/  FSETP.NEU.FTZ.AND P2, PT, R135.reuse, -INF , PT ;  /* 0xff8000008700780b */ /* 0x040fe60003f5d000 */
[----:B------:R2:W-:Y:S01]  /*1dcc0*/  MUFU.EX2 R228, R0 ;  /* 0x0000000000e47308 */ /* 0x0005e20000000800 */
[----:B------:R-:W-:Y:S01]  /*1dcd0*/  FMUL.FTZ R217, R135, UR4 ;  /* 0x0000000487d97c20 */ /* 0x000fe20008410000 */
[----:B-1----:R1:W-:Y:S04]  /*1dce0*/  STL [R1+0x88], R2 ;  /* 0x0000880201007387 */ /* 0x0023e80000100800 */
[----:B------:R-:W-:Y:S05]  /*1dcf0*/  FSEL R217, R217, RZ, P2 ;  /* 0x000000ffd9d97208 */ /* 0x000fea0001000000 */
[--C-:B------:R-:W-:Y:S01]  /*1dd00*/  FFMA.FTZ R4, R211, UR4, -R217.reuse ;  /* 0x00000004d3047c23 */ /* 0x100fe200080108d9 */
[----:B------:R-:W-:Y:S01]  /*1dd10*/  FFMA.FTZ R5, R16, UR4, -R217 ;  /* 0x0000000410057c23 */ /* 0x000fe200080108d9 */
[----:B--2---:R-:W-:Y:S02]  /*1dd20*/  FFMA.FTZ R0, R212, UR4, -R215 ;  /* 0x00000004d4007c23 */ /* 0x004fe400080108d7 */
[----:B------:R2:W-:Y:S10]  /*1dd30*/  MUFU.EX2 R44, R4 ;  /* 0x00000004002c7308 */ /* 0x0005f40000000800 */
[----:B------:R3:W-:Y:S10]  /*1dd40*/  MUFU.EX2 R234, R0 ;  /* 0x0000000000ea7308 */ /* 0x0007f40000000800 */
[----:B------:R-:W-:Y:S01]  /*1dd50*/  MUFU.EX2 R224, R5 ;  /* 0x0000000500e07308 */ /* 0x000fe20000000800 */
[----:B-1----:R-:W-:Y:S01]  /*1dd60*/  FFMA.FTZ R2, R229, UR4, -R213 ;  /* 0x00000004e5027c23 */ /* 0x002fe200080108d5 */
[--C-:B--2---:R-:W-:Y:S01]  /*1dd70*/  FFMA.FTZ R4, R13, UR4, -R215.reuse ;  /* 0x000000040d047c23 */ /* 0x104fe200080108d7 */
[----:B---3--:R-:W-:Y:S07]  /*1dd80*/  LOP3.LUT R0, R226, 0x200, R230, 0xf8, !PT ;  /* 0x00000200e2007812 */ /* 0x008fee00078ef8e6 */
[----:B------:R1:W2:Y:S01]  /*1dd90*/  MUFU.EX2 R240, R2 ;  /* 0x0000000200f07308 */ /* 0x0002a20000000800 */
[----:B------:R-:W3:Y:S01]  /*1dda0*/  LDL.LU R230, [R1+0x88] ;  /* 0x0000880001e67983 */ /* 0x000ee20000300800 */
[----:B------:R-:W-:Y:S02]  /*1ddb0*/  MOV R226, R54 ;  /* 0x0000003600e27202 */ /* 0x000fe40000000f00 */
[----:B------:R-:W-:Y:S01]  /*1ddc0*/  LEA R212, R0, UR5, 0x1 ;  /* 0x0000000500d47c11 */ /* 0x000fe2000f8e08ff */
[----:B------:R-:W-:Y:S05]  /*1ddd0*/  FFMA.FTZ R0, R12, UR4, -R215 ;  /* 0x000000040c007c23 */ /* 0x000fea00080108d7 */
[----:B------:R4:W-:Y:S01]  /*1dde0*/  MUFU.EX2 R231, R4 ;  /* 0x0000000400e77308 */ /* 0x0009e20000000800 */
[----:B------:R-:W-:Y:S01]  /*1ddf0*/  FFMA.FTZ R226, R226, UR4, -R217 ;  /* 0x00000004e2e27c23 */ /* 0x000fe200080108d9 */
[----:B------:R-:W4:Y:S08]  /*1de00*/  LDSM.16.MT88.4 R20, [R212+0xc000] ;  /* 0x00c00000d414783b */ /* 0x000f300000004200 */
[----:B------:R4:W4:Y:S01]  /*1de10*/  MUFU.EX2 R227, R0 ;  /* 0x0000000000e37308 */ /* 0x0009220000000800 */
[----:B-1----:R-:W-:Y:S01]  /*1de20*/  FFMA.FTZ R2, R216, UR4, -R215 ;  /* 0x00000004d8027c23 */ /* 0x002fe200080108d7 */
[----:B------:R-:W-:Y:S01]  /*1de30*/  IMAD.IADD R216, R225, 0x1, R212 ;  /* 0x00000001e1d87824 */ /* 0x000fe200078e02d4 */
[----:B--2---:R-:W-:Y:S07]  /*1de40*/  F2FP.BF16.F32.PACK_AB R209, R240, R131 ;  /* 0x00000083f0d1723e */ /* 0x004fee00000010ff */
[----:B------:R-:W-:Y:S01]  /*1de50*/  MUFU.EX2 R226, R226 ;  /* 0x000000e200e27308 */ /* 0x000fe20000000800 */
[----:B----4-:R-:W-:Y:S09]  /*1de60*/  FSEL R4, R137, RZ, P1 ;  /* 0x000000ff89047208 */ /* 0x010ff20000800000 */
[----:B------:R1:W-:Y:S01]  /*1de70*/  MUFU.EX2 R40, R2 ;  /* 0x0000000200287308 */ /* 0x0003e20000000800 */
[----:B------:R-:W-:Y:S02]  /*1de80*/  FSEL R0, R135, RZ, P2 ;  /* 0x000000ff87007208 */ /* 0x000fe40001000000 */
[----:B------:R-:W-:Y:S03]  /*1de90*/  F2FP.BF16.F32.PACK_AB R142, R231, R227 ;  /* 0x000000e3e78e723e */ /* 0x000fe600000010ff */
[----:B------:R-:W-:Y:S04]  /*1dea0*/  FADD.FTZ R0, -R0, R132 ;  /* 0x0000008400007221 */ /* 0x000fe80000010100 */
[----:B------:R-:W-:Y:S01]  /*1deb0*/  FMUL.FTZ R0, R0, UR4 ;  /* 0x0000000400007c20 */ /* 0x000fe20008410000 */
[----:B-1----:R-:W-:Y:S01]  /*1dec0*/  FFMA.FTZ R2, R220, UR4, -R217 ;  /* 0x00000004dc027c23 */ /* 0x002fe200080108d9 */
[----:B------:R-:W-:Y:S02]  /*1ded0*/  VIADD R220, R212, 0xc040 ;  /* 0x0000c040d4dc7836 */ /* 0x000fe40000000000 */
[----:B------:R-:W1:Y:S10]  /*1dee0*/  MUFU.EX2 R132, R0 ;  /* 0x0000000000847308 */ /* 0x000e740000000800 */
[----:B------:R2:W-:Y:S01]  /*1def0*/  MUFU.EX2 R239, R2 ;  /* 0x0000000200ef7308 */ /* 0x0005e20000000800 */
[C---:B-1----:R-:W-:Y:S01]  /*1df00*/  FMUL.FTZ R6, R132.reuse, R146 ;  /* 0x0000009284067220 */ /* 0x042fe20000410000 */
[C---:B------:R-:W-:Y:S01]  /*1df10*/  FMUL.FTZ R7, R132.reuse, R147 ;  /* 0x0000009384077220 */ /* 0x040fe20000410000 */
[----:B------:R-:W-:Y:S01]  /*1df20*/  FMUL.FTZ R18, R132, R158 ;  /* 0x0000009e84127220 */ /* 0x000fe20000410000 */
[----:B------:R-:W-:Y:S01]  /*1df30*/  IMAD.MOV.U32 R158, RZ, RZ, R32 ;  /* 0x000000ffff9e7224 */ /* 0x000fe200078e0020 */
[----:B--2---:R-:W-:Y:S01]  /*1df40*/  FSEL R2, R136, RZ, P3 ;  /* 0x000000ff88027208 */ /* 0x004fe20001800000 */
[C---:B------:R-:W-:Y:S01]  /*1df50*/  FMUL.FTZ R66, R132.reuse, R206 ;  /* 0x000000ce84427220 */ /* 0x040fe20000410000 */
[C---:B------:R-:W-:Y:S01]  /*1df60*/  FMUL.FTZ R67, R132.reuse, R207 ;  /* 0x000000cf84437220 */ /* 0x040fe20000410000 */
[C---:B------:R-:W-:Y:S01]  /*1df70*/  FMUL.FTZ R70, R132.reuse, R70 ;  /* 0x0000004684467220 */ /* 0x040fe20000410000 */
[----:B------:R-:W-:Y:S01]  /*1df80*/  FMUL.FTZ R71, R132, R71 ;  /* 0x0000004784477220 */ /* 0x000fe20000410000 */
[----:B------:R-:W-:Y:S01]  /*1df90*/  FADD.FTZ R2, -R2, R3 ;  /* 0x0000000302027221 */ /* 0x000fe20000010100 */
[----:B------:R-:W-:Y:S01]  /*1dfa0*/  FFMA.FTZ R3, R14, UR4, -R217 ;  /* 0x000000040e037c23 */ /* 0x000fe200080108d9 */
[C---:B------:R-:W-:Y:S01]  /*1dfb0*/  FMUL.FTZ R82, R132.reuse, R82 ;  /* 0x0000005284527220 */ /* 0x040fe20000410000 */
[----:B------:R-:W-:Y:S01]  /*1dfc0*/  FMUL.FTZ R83, R132, R83 ;  /* 0x0000005384537220 */ /* 0x000fe20000410000 */
[----:B------:R-:W-:Y:S01]  /*1dfd0*/  FMUL.FTZ R2, R2, UR4 ;  /* 0x0000000402027c20 */ /* 0x000fe20008410000 */
[----:B------:R1:W2:Y:S01]  /*1dfe0*/  MUFU.EX2 R229, R3 ;  /* 0x0000000300e57308 */ /* 0x0002a20000000800 */
[C---:B------:R-:W-:Y:S01]  /*1dff0*/  FMUL.FTZ R86, R132.reuse, R86 ;  /* 0x0000005684567220 */ /* 0x040fe20000410000 */
[C---:B------:R-:W-:Y:S01]  /*1e000*/  FMUL.FTZ R87, R132.reuse, R87 ;  /* 0x0000005784577220 */ /* 0x040fe20000410000 */
[C---:B------:R-:W-:Y:S07]  /*1e010*/  FMUL.FTZ R98, R132.reuse, R98 ;  /* 0x0000006284627220 */ /* 0x040fee0000410000 */
[----:B------:R4:W4:Y:S01]  /*1e020*/  MUFU.EX2 R133, R2 ;  /* 0x0000000200857308 */ /* 0x0009220000000800 */
[C---:B------:R-:W-:Y:S01]  /*1e030*/  FMUL.FTZ R99, R132.reuse, R99 ;  /* 0x0000006384637220 */ /* 0x040fe20000410000 */
[C---:B------:R-:W-:Y:S01]  /*1e040*/  FMUL.FTZ R102, R132.reuse, R102 ;  /* 0x0000006684667220 */ /* 0x040fe20000410000 */
[C---:B------:R-:W-:Y:S01]  /*1e050*/  FMUL.FTZ R103, R132.reuse, R103 ;  /* 0x0000006784677220 */ /* 0x040fe20000410000 */
[C---:B------:R-:W-:Y:S01]  /*1e060*/  FMUL.FTZ R114, R132.reuse, R114 ;  /* 0x0000007284727220 */ /* 0x040fe20000410000 */
[C---:B------:R-:W-:Y:S01]  /*1e070*/  FMUL.FTZ R115, R132.reuse, R115 ;  /* 0x0000007384737220 */ /* 0x040fe20000410000 */
[C---:B------:R-:W-:Y:S01]  /*1e080*/  FMUL.FTZ R118, R132.reuse, R118 ;  /* 0x0000007684767220 */ /* 0x040fe20000410000 */
[----:B------:R-:W-:Y:S01]  /*1e090*/  FMUL.FTZ R119, R132, R119 ;  /* 0x0000007784777220 */ /* 0x000fe20000410000 */
[----:B-1----:R-:W-:Y:S02]  /*1e0a0*/  FSEL R3, R134, RZ, P0 ;  /* 0x000000ff86037208 */ /* 0x002fe40000000000 */
[----:B--2---:R-:W-:Y:S01]  /*1e0b0*/  F2FP.BF16.F32.PACK_AB R143, R229, R224 ;  /* 0x000000e0e58f723e */ /* 0x004fe200000010ff */
[----:B----4-:R-:W-:Y:S02]  /*1e0c0*/  FADD.FTZ R2, -R4, R140 ;  /* 0x0000008c04027221 */ /* 0x010fe40000010100 */
[----:B------:R-:W-:Y:S01]  /*1e0d0*/  FADD.FTZ R0, -R3, R141 ;  /* 0x0000008d03007221 */ /* 0x000fe20000010100 */
[----:B------:R-:W-:Y:S01]  /*1e0e0*/  FFMA.FTZ R4, R15, UR4, -R213 ;  /* 0x000000040f047c23 */ /* 0x000fe200080108d5 */
[----:B------:R-:W-:Y:S01]  /*1e0f0*/  F2FP.BF16.F32.PACK_AB R140, R234, R40 ;  /* 0x00000028ea8c723e */ /* 0x000fe200000010ff */
[----:B------:R-:W-:Y:S01]  /*1e100*/  FMUL.FTZ R2, R2, UR4 ;  /* 0x0000000402027c20 */ /* 0x000fe20008410000 */
[----:B------:R-:W-:Y:S01]  /*1e110*/  FMUL.FTZ R0, R0, UR4 ;  /* 0x0000000400007c20 */ /* 0x000fe20008410000 */
[----:B------:R1:W2:Y:S01]  /*1e120*/  MUFU.EX2 R232, R4 ;  /* 0x0000000400e87308 */ /* 0x0002a20000000800 */
[----:B------:R-:W-:Y:S01]  /*1e130*/  F2FP.BF16.F32.PACK_AB R141, R239, R44 ;  /* 0x0000002cef8d723e */ /* 0x000fe200000010ff */
[C---:B------:R-:W-:Y:S01]  /*1e140*/  FMUL.FTZ R5, R133.reuse, R145 ;  /* 0x0000009185057220 */ /* 0x040fe20000410000 */
[C---:B------:R-:W-:Y:S07]  /*1e150*/  FMUL.FTZ R17, R133.reuse, R157 ;  /* 0x0000009d85117220 */ /* 0x040fee0000410000 */
[----:B------:R-:W4:Y:S01]  /*1e160*/  MUFU.EX2 R2, R2 ;  /* 0x0000000200027308 */ /* 0x000f220000000800 */
[----:B------:R-:W-:Y:S01]  /*1e170*/  MOV R157, R36 ;  /* 0x00000024009d7202 */ /* 0x000fe20000000f00 */
[C---:B------:R-:W-:Y:S01]  /*1e180*/  FMUL.FTZ R16, R133.reuse, R156 ;  /* 0x0000009c85107220 */ /* 0x040fe20000410000 */
[----:B------:R-:W-:Y:S07]  /*1e190*/  IADD3 R3, PT, PT, R212, 0xc000, RZ ;  /* 0x0000c000d4037810 */ /* 0x000fee0007ffe0ff */
[----:B------:R-:W4:Y:S01]  /*1e1a0*/  MUFU.EX2 R0, R0 ;  /* 0x0000000000007308 */ /* 0x000f220000000800 */
[----:B------:R-:W-:Y:S01]  /*1e1b0*/  MOV R156, R31 ;  /* 0x0000001f009c7202 */ /* 0x000fe20000000f00 */
[C---:B------:R-:W-:Y:S01]  /*1e1c0*/  FMUL.FTZ R32, R133.reuse, R172 ;  /* 0x000000ac85207220 */ /* 0x040fe20000410000 */
[----:B------:R-:W-:Y:S02]  /*1e1d0*/  IMAD.MOV.U32 R172, RZ, RZ, R45 ;  /* 0x000000ffffac7224 */ /* 0x000fe400078e002d */
[----:B------:R-:W-:Y:S01]  /*1e1e0*/  FMUL.FTZ R64, R133, R204 ;  /* 0x000000cc85407220 */ /* 0x000fe20000410000 */
[----:B------:R-:W-:Y:S02]  /*1e1f0*/  @P4 VIADD R220, R3, 0xffffffc0 ;  /* 0xffffffc003dc4836 */ /* 0x000fe40000000000 */
[C---:B-1----:R-:W-:Y:S01]  /*1e200*/  FMUL.FTZ R4, R133.reuse, R144 ;  /* 0x0000009085047220 */ /* 0x042fe20000410000 */
[----:B--2---:R-:W-:Y:S01]  /*1e210*/  F2FP.BF16.F32.PACK_AB R211, R232, R228 ;  /* 0x000000e4e8d3723e */ /* 0x004fe200000010ff */
[----:B------:R-:W-:Y:S01]  /*1e220*/  FMUL.FTZ R65, R133, R205 ;  /* 0x000000cd85417220 */ /* 0x000fe20000410000 */
[----:B------:R-:W-:Y:S02]  /*1e230*/  IMAD.IADD R3, R225, 0x1, R220 ;  /* 0x00000001e1037824 */ /* 0x000fe400078e02dc */
[C---:B----4-:R-:W-:Y:S01]  /*1e240*/  FMUL.FTZ R45, R2.reuse, R185 ;  /* 0x000000b9022d7220 */ /* 0x050fe20000410000 */
[C---:B------:R-:W-:Y:S01]  /*1e250*/  FMUL.FTZ R8, R2.reuse, R148 ;  /* 0x0000009402087220 */ /* 0x040fe20000410000 */
[----:B------:R-:W-:Y:S01]  /*1e260*/  FMUL.FTZ R9, R2, R149 ;  /* 0x0000009502097220 */ /* 0x000fe20000410000 */
[-C--:B------:R-:W-:Y:S01]  /*1e270*/  HMMA.16816.F32.BF16 R4, R140, R20.reuse, R4 ;  /* 0x000000148c04723c */ /* 0x080fe20000041804 */
[----:B------:R-:W-:Y:S04]  /*1e280*/  LDSM.16.MT88.4 R144, [R3] ;  /* 0x000000000390783b */ /* 0x000fe80000004200 */
[C---:B------:R-:W-:Y:S01]  /*1e290*/  FMUL.FTZ R11, R0.reuse, R151 ;  /* 0x00000097000b7220 */ /* 0x040fe20000410000 */
[----:B------:R-:W-:Y:S02]  /*1e2a0*/  IMAD.MOV.U32 R151, RZ, RZ, R37 ;  /* 0x000000ffff977224 */ /* 0x000fe400078e0025 */
[----:B------:R-:W-:Y:S01]  /*1e2b0*/  FMUL.FTZ R10, R0, R150 ;  /* 0x00000096000a7220 */ /* 0x000fe20000410000 */
[C---:B------:R-:W-:Y:S01]  /*1e2c0*/  FMUL.FTZ R12, R2.reuse, R152 ;  /* 0x00000098020c7220 */ /* 0x040fe20000410000 */
[----:B------:R-:W1:Y:S01]  /*1e2d0*/  LDSM.16.MT88.4 R36, [R216+0xc000] ;  /* 0x00c00000d824783b */ /* 0x000e620000004200 */
[----:B------:R-:W-:Y:S01]  /*1e2e0*/  FMUL.FTZ R13, R2, R153 ;  /* 0x00000099020d7220 */ /* 0x000fe20000410000 */
[C---:B------:R-:W-:Y:S01]  /*1e2f0*/  FMUL.FTZ R14, R0.reuse, R154 ;  /* 0x0000009a000e7220 */ /* 0x040fe20000410000 */
[----:B------:R-:W-:Y:S01]  /*1e300*/  FMUL.FTZ R15, R0, R155 ;  /* 0x0000009b000f7220 */ /* 0x000fe20000410000 */
[----:B------:R-:W-:Y:S02]  /*1e310*/  IMAD.MOV.U32 R150, RZ, RZ, R19 ;  /* 0x000000ffff967224 */ /* 0x000fe400078e0013 */
[----:B------:R-:W-:Y:S01]  /*1e320*/  FMUL.FTZ R19, R132, R159 ;  /* 0x0000009f84137220 */ /* 0x000fe20000410000 */
[----:B------:R-:W-:Y:S02]  /*1e330*/  IMAD.MOV.U32 R159, RZ, RZ, R53 ;  /* 0x000000ffff9f7224 */ /* 0x000fe400078e0035 */
        /* <DEDUP_REMOVED lines=8> */
[C---:B------:R-:W-:Y:S01]  /*1e3c0*/  FMUL.FTZ R40, R2.reuse, R176 ;  /* 0x000000b002287220 */ /* 0x040fe20000410000 */
[----:B------:R-:W-:Y:S01]  /*1e3d0*/  FMUL.FTZ R41, R2, R177 ;  /* 0x000000b102297220 */ /* 0x000fe20000410000 */
[----:B------:R-:W-:Y:S02]  /*1e3e0*/  IMAD.MOV.U32 R176, RZ, RZ, R43 ;  /* 0x000000ffffb07224 */ /* 0x000fe400078e002b */
[C---:B------:R-:W-:Y:S01]  /*1e3f0*/  FMUL.FTZ R43, R0.reuse, R179 ;  /* 0x000000b3002b7220 */ /* 0x040fe20000410000 */
[----:B------:R-:W-:Y:S02]  /*1e400*/  IMAD.MOV.U32 R177, RZ, RZ, R42 ;  /* 0x000000ffffb17224 */ /* 0x000fe400078e002a */
[----:B------:R-:W-:Y:S01]  /*1e410*/  FMUL.FTZ R42, R0, R178 ;  /* 0x000000b2002a7220 */ /* 0x000fe20000410000 */
[----:B------:R-:W-:Y:S01]  /*1e420*/  MOV R152, R46 ;  /* 0x0000002e00987202 */ /* 0x000fe20000000f00 */
[----:B------:R-:W-:Y:S02]  /*1e430*/  IMAD.MOV.U32 R171, RZ, RZ, R44 ;  /* 0x000000ffffab7224 */ /* 0x000fe400078e002c */
[----:B------:R-:W-:Y:S01]  /*1e440*/  FMUL.FTZ R44, R2, R184 ;  /* 0x000000b8022c7220 */ /* 0x000fe20000410000 */
[----:B------:R-:W-:Y:S01]  /*1e450*/  FMUL.FTZ R46, R0, R186 ;  /* 0x000000ba002e7220 */ /* 0x000fe20000410000 */
[----:B------:R-:W-:Y:S01]  /*1e460*/  IMAD.MOV.U32 R174, RZ, RZ, R51 ;  /* 0x000000ffffae7224 */ /* 0x000fe200078e0033 */
[----:B------:R-:W-:Y:S01]  /*1e470*/  MOV R148, R49 ;  /* 0x0000003100947202 */ /* 0x000fe20000000f00 */
        /* <DEDUP_REMOVED lines=52> */
[----:B------:R-:W-:Y:S02]  /*1e7c0*/  IMAD.MOV.U32 R178, RZ, RZ, R176 ;  /* 0x000000ffffb27224 */ /* 0x000fe400078e00b0 */
[C---:B------:R-:W-:Y:S01]  /*1e7d0*/  FMUL.FTZ R124, R2.reuse, R124 ;  /* 0x0000007c027c7220 */ /* 0x040fe20000410000 */
[----:B------:R-:W-:Y:S02]  /*1e7e0*/  IMAD.MOV.U32 R176, RZ, RZ, R174 ;  /* 0x000000ffffb07224 */ /* 0x000fe400078e00ae */
[----:B------:R-:W-:Y:S01]  /*1e7f0*/  FMUL.FTZ R125, R2, R125 ;  /* 0x0000007d027d7220 */ /* 0x000fe20000410000 */
[C---:B------:R-:W-:Y:S01]  /*1e800*/  FMUL.FTZ R126, R0.reuse, R126 ;  /* 0x0000007e007e7220 */ /* 0x040fe20000410000 */
[----:B------:R-:W-:Y:S01]  /*1e810*/  FMUL.FTZ R127, R0, R127 ;  /* 0x0000007f007f7220 */ /* 0x000fe20000410000 */
[--C-:B------:R-:W-:Y:S01]  /*1e820*/  FFMA.FTZ R148, R148, UR4, -R213.reuse ;  /* 0x0000000494947c23 */ /* 0x100fe200080108d5 */
[----:B------:R-:W-:Y:S01]  /*1e830*/  FFMA.FTZ R153, R153, UR4, -R213 ;  /* 0x0000000499997c23 */ /* 0x000fe200080108d5 */
[----:B------:R-:W-:Y:S01]  /*1e840*/  FFMA.FTZ R152, R152, UR4, -R215 ;  /* 0x0000000498987c23 */ /* 0x000fe200080108d7 */
[----:B---3--:R-:W-:Y:S07]  /*1e850*/  F2FP.BF16.F32.PACK_AB R210, R230, R233 ;  /* 0x000000e9e6d2723e */ /* 0x008fee00000010ff */
[C---:B------:R-:W-:Y:S04]  /*1e860*/  HMMA.16816.F32.BF16 R8, R208.reuse, R20, R8 ;  /* 0x00000014d008723c */ /* 0x040fe80000041808 */
[C---:B------:R-:W-:Y:S01]  /*1e870*/  FMUL.FTZ R20, R133.reuse, R160 ;  /* 0x000000a085147220 */ /* 0x040fe20000410000 */
[----:B------:R-:W-:Y:S01]  /*1e880*/  FMUL.FTZ R21, R133, R161 ;  /* 0x000000a185157220 */ /* 0x000fe20000410000 */
[----:B------:R-:W-:Y:S01]  /*1e890*/  MOV R160, R26 ;  /* 0x0000001a00a07202 */ /* 0x000fe20000000f00 */
[----:B------:R-:W-:Y:S01]  /*1e8a0*/  FMUL.FTZ R26, R0, R166 ;  /* 0x000000a6001a7220 */ /* 0x000fe20000410000 */
[-C--:B------:R-:W-:Y:S03]  /*1e8b0*/  HMMA.16816.F32.BF16 R12, R208, R22.reuse, R12 ;  /* 0x00000016d00c723c */ /* 0x080fe6000004180c */
[----:B------:R-:W-:Y:S02]  /*1e8c0*/  IMAD.MOV.U32 R161, RZ, RZ, R25 ;  /* 0x000000ffffa17224 */ /* 0x000fe400078e0019 */
[----:B------:R-:W-:Y:S01]  /*1e8d0*/  FMUL.FTZ R25, R2, R165 ;  /* 0x000000a502197220 */ /* 0x000fe20000410000 */
[----:B------:R-:W-:Y:S02]  /*1e8e0*/  IMAD.MOV.U32 R166, RZ, RZ, R27 ;  /* 0x000000ffffa67224 */ /* 0x000fe400078e001b */
[----:B------:R-:W-:Y:S01]  /*1e8f0*/  FMUL.FTZ R27, R0, R167 ;  /* 0x000000a7001b7220 */ /* 0x000fe20000410000 */
[----:B------:R-:W-:Y:S01]  /*1e900*/  FFMA.FTZ R161, R161, UR4, -R213 ;  /* 0x00000004a1a17c23 */ /* 0x000fe200080108d5 */
[C---:B------:R-:W-:Y:S04]  /*1e910*/  HMMA.16816.F32.BF16 R16, R140.reuse, R22, R16 ;  /* 0x000000168c10723c */ /* 0x040fe80000041810 */
[C---:B------:R-:W-:Y:S01]  /*1e920*/  FMUL.FTZ R23, R132.reuse, R163 ;  /* 0x000000a384177220 */ /* 0x040fe20000410000 */
[----:B------:R-:W-:Y:S02]  /*1e930*/  IMAD.MOV.U32 R163, RZ, RZ, R55 ;  /* 0x000000ffffa37224 */ /* 0x000fe400078e0037 */
[----:B------:R-:W-:Y:S01]  /*1e940*/  FMUL.FTZ R22, R132, R162 ;  /* 0x000000a284167220 */ /* 0x000fe20000410000 */
[----:B------:R-:W2:Y:S01]  /*1e950*/  LDSM.16.MT88.4 R52, [R220] ;  /* 0x00000000dc34783b */ /* 0x000ea20000004200 */
[----:B------:R-:W-:Y:S02]  /*1e960*/  IMAD.MOV.U32 R162, RZ, RZ, R24 ;  /* 0x000000ffffa27224 */ /* 0x000fe400078e0018 */
[----:B------:R-:W-:Y:S01]  /*1e970*/  FMUL.FTZ R24, R2, R164 ;  /* 0x000000a402187220 */ /* 0x000fe20000410000 */
[----:B------:R-:W-:Y:S02]  /*1e980*/  IMAD.MOV.U32 R164, RZ, RZ, R50 ;  /* 0x000000ffffa47224 */ /* 0x000fe400078e0032 */
[----:B------:R-:W-:Y:S01]  /*1e990*/  FMUL.FTZ R50, R132, R190 ;  /* 0x000000be84327220 */ /* 0x000fe20000410000 */
[----:B------:R-:W-:Y:S01]  /*1e9a0*/  MOV R167, R28 ;  /* 0x0000001c00a77202 */ /* 0x000fe20000000f00 */
[-C--:B-1----:R-:W-:Y:S03]  /*1e9b0*/  HMMA.16816.F32.BF16 R20, R140, R36.reuse, R20 ;  /* 0x000000248c14723c */ /* 0x082fe60000041814 */
[C---:B------:R-:W-:Y:S01]  /*1e9c0*/  FMUL.FTZ R28, R2.reuse, R168 ;  /* 0x000000a8021c7220 */ /* 0x040fe20000410000 */
[----:B------:R-:W-:Y:S02]  /*1e9d0*/  IMAD.MOV.U32 R168, RZ, RZ, R29 ;  /* 0x000000ffffa87224 */ /* 0x000fe400078e001d */
[----:B------:R-:W-:Y:S01]  /*1e9e0*/  FMUL.FTZ R29, R2, R169 ;  /* 0x000000a9021d7220 */ /* 0x000fe20000410000 */
[----:B------:R-:W-:Y:S02]  /*1e9f0*/  IMAD.MOV.U32 R169, RZ, RZ, R33 ;  /* 0x000000ffffa97224 */ /* 0x000fe400078e0021 */
[C---:B------:R-:W-:Y:S01]  /*1ea00*/  FMUL.FTZ R33, R133.reuse, R173 ;  /* 0x000000ad85217220 */ /* 0x040fe20000410000 */
[C---:B------:R-:W-:Y:S04]  /*1ea10*/  HMMA.16816.F32.BF16 R24, R208.reuse, R36, R24 ;  /* 0x00000024d018723c */ /* 0x040fe80000041818 */
[C---:B------:R-:W-:Y:S01]  /*1ea20*/  FMUL.FTZ R36, R133.reuse, R180 ;  /* 0x000000b485247220 */ /* 0x040fe20000410000 */
[----:B------:R-:W-:Y:S01]  /*1ea30*/  FMUL.FTZ R37, R133, R181 ;  /* 0x000000b585257220 */ /* 0x000fe20000410000 */
[----:B------:R-:W-:Y:S02]  /*1ea40*/  IMAD.MOV.U32 R181, RZ, RZ, R159 ;  /* 0x000000ffffb57224 */ /* 0x000fe400078e009f */
[----:B------:R-:W-:Y:S01]  /*1ea50*/  FFMA.FTZ R159, R249, UR4, -R214 ;  /* 0x00000004f99f7c23 */ /* 0x000fe200080108d6 */
[-C--:B------:R-:W-:Y:S03]  /*1ea60*/  HMMA.16816.F32.BF16 R28, R208, R38.reuse, R28 ;  /* 0x00000026d01c723c */ /* 0x080fe6000004181c */
[----:B------:R-:W-:Y:S02]  /*1ea70*/  IMAD.MOV.U32 R165, RZ, RZ, R35 ;  /* 0x000000ffffa57224 */ /* 0x000fe400078e0023 */
[----:B------:R-:W-:Y:S01]  /*1ea80*/  FMUL.FTZ R35, R132, R175 ;  /* 0x000000af84237220 */ /* 0x000fe20000410000 */
[----:B------:R-:W-:Y:S01]  /*1ea90*/  FFMA.FTZ R249, R242, UR4, -R213 ;  /* 0x00000004f2f97c23 */ /* 0x000fe200080108d5 */
[----:B------:R-:W-:Y:S02]  /*1eaa0*/  IMAD.MOV.U32 R173, RZ, RZ, R47 ;  /* 0x000000ffffad7224 */ /* 0x000fe400078e002f */
[----:B------:R-:W-:Y:S01]  /*1eab0*/  FMUL.FTZ R47, R0, R187 ;  /* 0x000000bb002f7220 */ /* 0x000fe20000410000 */
[----:B------:R-:W-:Y:S02]  /*1eac0*/  IMAD.MOV.U32 R175, RZ, RZ, R48 ;  /* 0x000000ffffaf7224 */ /* 0x000fe400078e0030 */
[C---:B------:R-:W-:Y:S01]  /*1ead0*/  FMUL.FTZ R48, R133.reuse, R188 ;  /* 0x000000bc85307220 */ /* 0x040fe20000410000 */
[----:B------:R-:W-:Y:S01]  /*1eae0*/  IMAD.MOV.U32 R174, RZ, RZ, R168 ;  /* 0x000000ffffae7224 */ /* 0x000fe200078e00a8 */
[C---:B------:R-:W-:Y:S01]  /*1eaf0*/  HMMA.16816.F32.BF16 R32, R140.reuse, R38, R32 ;  /* 0x000000268c20723c */ /* 0x040fe20000041820 */
[----:B------:R-:W-:Y:S03]  /*1eb00*/  MUFU.EX2 R249, R249 ;  /* 0x000000f900f97308 */ /* 0x000fe60000000800 */
[C---:B------:R-:W-:Y:S01]  /*1eb10*/  FMUL.FTZ R38, R132.reuse, R182 ;  /* 0x000000b684267220 */ /* 0x040fe20000410000 */
[C---:B------:R-:W-:Y:S01]  /*1eb20*/  FMUL.FTZ R39, R132.reuse, R183 ;  /* 0x000000b784277220 */ /* 0x040fe20000410000 */
[----:B------:R-:W-:Y:S06]  /*1eb30*/  IMAD.MOV.U32 R168, RZ, RZ, R166 ;  /* 0x000000ffffa87224 */ /* 0x000fec00078e00a6 */
[-C--:B--2---:R-:W-:Y:S08]  /*1eb40*/  HMMA.16816.F32.BF16 R36, R140, R52.reuse, R36 ;  /* 0x000000348c24723c */ /* 0x084ff00000041824 */
[C---:B------:R-:W-:Y:S04]  /*1eb50*/  HMMA.16816.F32.BF16 R40, R208.reuse, R52, R40 ;  /* 0x00000034d028723c */ /* 0x040fe80000041828 */
[C---:B------:R-:W-:Y:S01]  /*1eb60*/  FMUL.FTZ R52, R133.reuse, R196 ;  /* 0x000000c485347220 */ /* 0x040fe20000410000 */
[----:B------:R-:W-:Y:S01]  /*1eb70*/  FMUL.FTZ R53, R133, R197 ;  /* 0x000000c585357220 */ /* 0x000fe20000410000 */
[----:B------:R-:W-:Y:S02]  /*1eb80*/  MUFU.EX2 R196, R159 ;  /* 0x0000009f00c47308 */ /* 0x000fe40000000800 */
[-C--:B------:R-:W-:Y:S08]  /*1eb90*/  HMMA.16816.F32.BF16 R44, R208, R54.reuse, R44 ;  /* 0x00000036d02c723c */ /* 0x080ff0000004182c */
[C---:B------:R-:W-:Y:S04]  /*1eba0*/  HMMA.16816.F32.BF16 R48, R140.reuse, R54, R48 ;  /* 0x000000368c30723c */ /* 0x040fe80000041830 */
[C---:B------:R-:W-:Y:S01]  /*1ebb0*/  FMUL.FTZ R54, R132.reuse, R198 ;  /* 0x000000c684367220 */ /* 0x040fe20000410000 */
[----:B------:R-:W-:Y:S01]  /*1ebc0*/  FMUL.FTZ R55, R132, R199 ;  /* 0x000000c784377220 */ /* 0x000fe20000410000 */
[----:B------:R-:W-:Y:S06]  /*1ebd0*/  IMAD.MOV.U32 R199, RZ, RZ, R150 ;  /* 0x000000ffffc77224 */ /* 0x000fec00078e0096 */
        /* <DEDUP_REMOVED lines=23> */
[----:B------:R-:W-:Y:S01]  /*1ed50*/  MOV R177, R175 ;  /* 0x000000af00b17202 */ /* 0x000fe20000000f00 */
[----:B------:R-:W-:Y:S01]  /*1ed60*/  IMAD.MOV.U32 R175, RZ, RZ, R169 ;  /* 0x000000ffffaf7224 */ /* 0x000fe200078e00a9 */
[----:B------:R-:W-:Y:S01]  /*1ed70*/  MOV R169, R167 ;  /* 0x000000a700a97202 */ /* 0x000fe20000000f00 */
[-C--:B------:R-:W-:Y:S01]  /*1ed80*/  HMMA.16816.F32.BF16 R124, R208, R146.reuse, R124 ;  /* 0x00000092d07c723c */ /* 0x080fe2000004187c */
[----:B------:R1:W-:Y:S02]  /*1ed90*/  MUFU.EX2 R166, R145 ;  /* 0x0000009100a67308 */ /* 0x0003e40000000800 */
[----:B------:R-:W-:Y:S02]  /*1eda0*/  IMAD.MOV.U32 R167, RZ, RZ, R163 ;  /* 0x000000ffffa77224 */ /* 0x000fe400078e00a3 */
[--C-:B------:R-:W-:Y:S01]  /*1edb0*/  FFMA.FTZ R144, R128, UR4, -R214.reuse ;  /* 0x0000000480907c23 */ /* 0x100fe200080108d6 */
[----:B------:R-:W-:Y:S01]  /*1edc0*/  IMAD.MOV.U32 R179, RZ, RZ, R177 ;  /* 0x000000ffffb37224 */ /* 0x000fe200078e00b1 */
[----:B------:R-:W2:Y:S01]  /*1edd0*/  LDL.LU R128, [R1+0xfc] ;  /* 0x0000fc0001807983 */ /* 0x000ea20000300800 */
[----:B------:R-:W-:Y:S02]  /*1ede0*/  IMAD.MOV.U32 R177, RZ, RZ, R175 ;  /* 0x000000ffffb17224 */ /* 0x000fe400078e00af */
[----:B------:R-:W-:Y:S02]  /*1edf0*/  IMAD.MOV.U32 R175, RZ, RZ, R167 ;  /* 0x000000ffffaf7224 */ /* 0x000fe400078e00a7 */
[----:B------:R3:W-:Y:S01]  /*1ee00*/  MUFU.EX2 R167, R144 ;  /* 0x0000009000a77308 */ /* 0x0007e20000000800 */
[----:B------:R-:W-:Y:S01]  /*1ee10*/  IMAD.MOV.U32 R163, RZ, RZ, R157 ;  /* 0x000000ffffa37224 */ /* 0x000fe200078e009d */
[----:B------:R-:W-:Y:S01]  /*1ee20*/  MOV R157, R129 ;  /* 0x00000081009d7202 */ /* 0x000fe20000000f00 */
[----:B-1----:R-:W-:Y:S01]  /*1ee30*/  FFMA.FTZ R145, R178, UR4, -R214 ;  /* 0x00000004b2917c23 */ /* 0x002fe200080108d6 */
[----:B------:R-:W-:Y:S01]  /*1ee40*/  IMAD.MOV.U32 R178, RZ, RZ, R176 ;  /* 0x000000ffffb27224 */ /* 0x000fe200078e00b0 */
[----:B------:R-:W-:Y:S01]  /*1ee50*/  MOV R176, R174 ;  /* 0x000000ae00b07202 */ /* 0x000fe20000000f00 */
[----:B------:R-:W-:Y:S01]  /*1ee60*/  IMAD.MOV.U32 R174, RZ, RZ, R149 ;  /* 0x000000ffffae7224 */ /* 0x000fe200078e0095 */
[----:B------:R-:W4:Y:S01]  /*1ee70*/  LDL.LU R129, [R1+0xf8] ;  /* 0x0000f80001817983 */ /* 0x000f220000300800 */
[----:B------:R-:W-:Y:S01]  /*1ee80*/  IMAD.MOV.U32 R149, RZ, RZ, R130 ;  /* 0x000000ffff957224 */ /* 0x000fe200078e0082 */
[----:B------:R-:W-:Y:S01]  /*1ee90*/  MOV R180, R178 ;  /* 0x000000b200b47202 */ /* 0x000fe20000000f00 */
[--C-:B------:R-:W-:Y:S01]  /*1eea0*/  FFMA.FTZ R157, R157, UR4, -R214.reuse ;  /* 0x000000049d9d7c23 */ /* 0x100fe200080108d6 */
[----:B------:R-:W4:Y:S01]  /*1eeb0*/  LDL.LU R130, [R1+0xf4] ;  /* 0x0000f40001827983 */ /* 0x000f220000300800 */
[----:B------:R1:W-:Y:S01]  /*1eec0*/  MUFU.EX2 R178, R145 ;  /* 0x0000009100b27308 */ /* 0x0003e20000000800 */
[----:B---3--:R-:W-:Y:S01]  /*1eed0*/  FFMA.FTZ R144, R179, UR4, -R214 ;  /* 0x00000004b3907c23 */ /* 0x008fe200080108d6 */
[----:B------:R-:W-:Y:S01]  /*1eee0*/  IMAD.MOV.U32 R179, RZ, RZ, R177 ;  /* 0x000000ffffb37224 */ /* 0x000fe200078e00b1 */
[----:B------:R-:W-:Y:S01]  /*1eef0*/  MOV R202, R149 ;  /* 0x0000009500ca7202 */ /* 0x000fe20000000f00 */
[----:B------:R-:W-:Y:S06]  /*1ef00*/  IMAD.MOV.U32 R177, RZ, RZ, R175 ;  /* 0x000000ffffb17224 */ /* 0x000fec00078e00af */
[----:B------:R-:W3:Y:S01]  /*1ef10*/  MUFU.EX2 R192, R144 ;  /* 0x0000009000c07308 */ /* 0x000ee20000000800 */
[----:B------:R-:W-:Y:S01]  /*1ef20*/  IMAD.MOV.U32 R175, RZ, RZ, R174 ;  /* 0x000000ffffaf7224 */ /* 0x000fe200078e00ae */
[----:B------:R-:W-:Y:S01]  /*1ef30*/  MOV R174, R173 ;  /* 0x000000ad00ae7202 */ /* 0x000fe20000000f00 */
[----:B------:R-:W-:Y:S07]  /*1ef40*/  IMAD.MOV.U32 R173, RZ, RZ, R171 ;  /* 0x000000ffffad7224 */ /* 0x000fee00078e00ab */
[----:B------:R-:W-:Y:S01]  /*1ef50*/  MUFU.EX2 R200, R157 ;  /* 0x0000009d00c87308 */ /* 0x000fe20000000800 */
[----:B------:R-:W-:Y:S02]  /*1ef60*/  IMAD.MOV.U32 R171, RZ, RZ, R170 ;  /* 0x000000ffffab7224 */ /* 0x000fe400078e00aa */
[----:B------:R-:W-:Y:S02]  /*1ef70*/  IMAD.MOV.U32 R170, RZ, RZ, R131 ;  /* 0x000000ffffaa7224 */ /* 0x000fe400078e0083 */
[----:B------:R-:W4:Y:S01]  /*1ef80*/  LDL.LU R131, [R1+0xf0] ;  /* 0x0000f00001837983 */ /* 0x000f220000300800 */
[----:B-1----:R-:W-:Y:S01]  /*1ef90*/  FFMA.FTZ R145, R180, UR4, -R213 ;  /* 0x00000004b4917c23 */ /* 0x002fe200080108d5 */
[----:B------:R-:W-:Y:S01]  /*1efa0*/  MOV R180, R179 ;  /* 0x000000b300b47202 */ /* 0x000fe20000000f00 */
[----:B------:R-:W-:Y:S01]  /*1efb0*/  IMAD.MOV.U32 R179, RZ, RZ, R177 ;  /* 0x000000ffffb37224 */ /* 0x000fe200078e00b1 */
[----:B------:R-:W4:Y:S01]  /*1efc0*/  LDL.LU R190, [R1+0xc0] ;  /* 0x0000c00001be7983 */ /* 0x000f220000300800 */
[----:B------:R-:W-:Y:S01]  /*1efd0*/  IMAD.MOV.U32 R177, RZ, RZ, R175 ;  /* 0x000000ffffb17224 */ /* 0x000fe200078e00af */
[----:B---3--:R-:W-:Y:S01]  /*1efe0*/  F2FP.BF16.F32.PACK_AB R150, R192, R178 ;  /* 0x000000b2c096723e */ /* 0x008fe200000010ff */
[----:B------:R-:W-:Y:S01]  /*1eff0*/  FFMA.FTZ R144, R180, UR4, -R215 ;  /* 0x00000004b4907c23 */ /* 0x000fe200080108d7 */
[----:B------:R-:W-:Y:S01]  /*1f000*/  MOV R180, R176 ;  /* 0x000000b000b47202 */ /* 0x000fe20000000f00 */
[----:B------:R-:W-:Y:S01]  /*1f010*/  IMAD.MOV.U32 R175, RZ, RZ, R174 ;  /* 0x000000ffffaf7224 */ /* 0x000fe200078e00ae */
[----:B------:R1:W-:Y:S01]  /*1f020*/  MUFU.EX2 R176, R145 ;  /* 0x0000009100b07308 */ /* 0x0003e20000000800 */
[----:B------:R-:W-:Y:S01]  /*1f030*/  MOV R174, R173 ;  /* 0x000000ad00ae7202 */ /* 0x000fe20000000f00 */
[----:B------:R-:W-:Y:S01]  /*1f040*/  IMAD.MOV.U32 R173, RZ, RZ, R171 ;  /* 0x000000ffffad7224 */ /* 0x000fe200078e00ab */
[----:B------:R-:W3:Y:S01]  /*1f050*/  LDL.LU R185, [R1+0xbc] ;  /* 0x0000bc0001b97983 */ /* 0x000ee20000300800 */
[----:B------:R-:W-:Y:S02]  /*1f060*/  IMAD.MOV.U32 R171, RZ, RZ, R170 ;  /* 0x000000ffffab7224 */ /* 0x000fe400078e00aa */
[----:B------:R-:W-:Y:S04]  /*1f070*/  IMAD.MOV.U32 R170, RZ, RZ, R165 ;  /* 0x000000ffffaa7224 */ /* 0x000fe800078e00a5 */
[----:B------:R1:W1:Y:S02]  /*1f080*/  MUFU.EX2 R165, R148 ;  /* 0x0000009400a57308 */ /* 0x0002640000000800 */
[----:B-1----:R-:W-:Y:S01]  /*1f090*/  FFMA.FTZ R145, R179, UR4, -R215 ;  /* 0x00000004b3917c23 */ /* 0x002fe200080108d7 */
[----:B------:R-:W-:Y:S02]  /*1f0a0*/  IMAD.MOV.U32 R179, RZ, RZ, R177 ;  /* 0x000000ffffb37224 */ /* 0x000fe400078e00b1 */
[----:B------:R-:W-:Y:S05]  /*1f0b0*/  IMAD.MOV.U32 R177, RZ, RZ, R175 ;  /* 0x000000ffffb17224 */ /* 0x000fea00078e00af */
[----:B------:R-:W-:Y:S01]  /*1f0c0*/  MUFU.EX2 R182, R145 ;  /* 0x0000009100b67308 */ /* 0x000fe20000000800 */
[----:B------:R-:W-:Y:S01]  /*1f0d0*/  IMAD.MOV.U32 R175, RZ, RZ, R173 ;  /* 0x000000ffffaf7224 */ /* 0x000fe200078e00ad */
[----:B------:R-:W-:Y:S01]  /*1f0e0*/  MOV R184, R179 ;  /* 0x000000b300b87202 */ /* 0x000fe20000000f00 */
[----:B------:R-:W-:Y:S01]  /*1f0f0*/  IMAD.MOV.U32 R183, RZ, RZ, R177 ;  /* 0x000000ffffb77224 */ /* 0x000fe200078e00b1 */
[----:B------:R-:W-:Y:S01]  /*1f100*/  MOV R173, R171 ;  /* 0x000000ab00ad7202 */ /* 0x000fe20000000f00 */
[----:B------:R-:W-:Y:S01]  /*1f110*/  IMAD.MOV.U32 R171, RZ, RZ, R170 ;  /* 0x000000ffffab7224 */ /* 0x000fe200078e00aa */
[----:B------:R-:W-:Y:S01]  /*1f120*/  F2FP.BF16.F32.PACK_AB R148, R167, R166 ;  /* 0x000000a6a794723e */ /* 0x000fe200000010ff */
[----:B------:R-:W-:Y:S01]  /*1f130*/  IMAD.MOV.U32 R170, RZ, RZ, R164 ;  /* 0x000000ffffaa7224 */ /* 0x000fe200078e00a4 */
[----:B------:R-:W-:Y:S02]  /*1f140*/  F2FP.BF16.F32.PACK_AB R149, R176, R165 ;  /* 0x000000a5b095723e */ /* 0x000fe400000010ff */
[----:B------:R1:W-:Y:S01]  /*1f150*/  MUFU.EX2 R164, R144 ;  /* 0x0000009000a47308 */ /* 0x0003e20000000800 */
[----:B------:R-:W-:Y:S02]  /*1f160*/  IMAD.MOV.U32 R177, RZ, RZ, R173 ;  /* 0x000000ffffb17224 */ /* 0x000fe400078e00ad */
[----:B------:R-:W-:Y:S01]  /*1f170*/  IMAD.MOV.U32 R173, RZ, RZ, R170 ;  /* 0x000000ffffad7224 */ /* 0x000fe200078e00aa */
[----:B------:R-:W-:Y:S01]  /*1f180*/  MOV R170, R168 ;  /* 0x000000a800aa7202 */ /* 0x000fe20000000f00 */
[----:B------:R-:W-:Y:S02]  /*1f190*/  IMAD.MOV.U32 R168, RZ, RZ, R162 ;  /* 0x000000ffffa87224 */ /* 0x000fe400078e00a2 */
[----:B------:R-:W-:Y:S02]  /*1f1a0*/  IMAD.MOV.U32 R162, RZ, RZ, R160 ;  /* 0x000000ffffa27224 */ /* 0x000fe400078e00a0 */
[----:B------:R-:W-:Y:S02]  /*1f1b0*/  IMAD.MOV.U32 R160, RZ, RZ, R154 ;  /* 0x000000ffffa07224 */ /* 0x000fe400078e009a */
[----:B------:R-:W-:Y:S01]  /*1f1c0*/  FFMA.FTZ R154, R248, UR4, -R214 ;  /* 0x00000004f89a7c23 */ /* 0x000fe200080108d6 */
[----:B------:R-:W-:Y:S02]  /*1f1d0*/  IMAD.MOV.U32 R197, RZ, RZ, R173 ;  /* 0x000000ffffc57224 */ /* 0x000fe400078e00ad */
[----:B------:R-:W-:Y:S01]  /*1f1e0*/  FFMA.FTZ R248, R219, UR4, -R215 ;  /* 0x00000004dbf87c23 */ /* 0x000fe200080108d7 */
[----:B------:R-:W-:Y:S01]  /*1f1f0*/  FFMA.FTZ R160, R160, UR4, -R213 ;  /* 0x00000004a0a07c23 */ /* 0x000fe200080108d5 */
[----:B------:R-:W-:Y:S10]  /*1f200*/  MUFU.EX2 R186, R154 ;  /* 0x0000009a00ba7308 */ /* 0x000ff40000000800 */
[----:B------:R-:W-:Y:S10]  /*1f210*/  MUFU.EX2 R201, R160 ;  /* 0x000000a000c97308 */ /* 0x000ff40000000800 */
[----:B------:R-:W-:Y:S10]  /*1f220*/  MUFU.EX2 R160, R161 ;  /* 0x000000a100a07308 */ /* 0x000ff40000000800 */
[----:B------:R-:W-:Y:S01]  /*1f230*/  MUFU.EX2 R248, R248 ;  /* 0x000000f800f87308 */ /* 0x000fe20000000800 */
[C---:B--2---:R-:W-:Y:S01]  /*1f240*/  FMUL.FTZ R128, R133.reuse, R128 ;  /* 0x0000008085807220 */ /* 0x044fe20000410000 */
[----:B----4-:R-:W-:Y:S01]  /*1f250*/  FMUL.FTZ R129, R133, R129 ;  /* 0x0000008185817220 */ /* 0x010fe20000410000 */
[C---:B------:R-:W-:Y:S01]  /*1f260*/  FMUL.FTZ R130, R132.reuse, R130 ;  /* 0x0000008284827220 */ /* 0x040fe20000410000 */
[----:B------:R-:W-:Y:S07]  /*1f270*/  FMUL.FTZ R131, R132, R131 ;  /* 0x0000008384837220 */ /* 0x000fee0000410000 */
[----:B------:R-:W-:Y:S01]  /*1f280*/  HMMA.16816.F32.BF16 R128, R140, R146, R128 ;  /* 0x000000928c80723c */ /* 0x000fe20000041880 */
[----:B-1----:R-:W1:Y:S03]  /*1f290*/  LDSM.16.MT88.4 R144, [R212+0xc800] ;  /* 0x00c80000d490783b */ /* 0x002e660000004200 */
[--C-:B------:R-:W-:Y:S01]  /*1f2a0*/  FFMA.FTZ R141, R180, UR4, -R217.reuse ;  /* 0x00000004b48d7c23 */ /* 0x100fe200080108d9 */
[----:B------:R-:W-:Y:S01]  /*1f2b0*/  FFMA.FTZ R140, R163, UR4, -R217 ;  /* 0x00000004a38c7c23 */ /* 0x000fe200080108d9 */
[----:B------:R-:W-:Y:S02]  /*1f2c0*/  IMAD.MOV.U32 R180, RZ, RZ, R175 ;  /* 0x000000ffffb47224 */ /* 0x000fe400078e00af */
[--C-:B------:R-:W-:Y:S01]  /*1f2d0*/  FFMA.FTZ R143, R184, UR4, -R217.reuse ;  /* 0x00000004b88f7c23 */ /* 0x100fe200080108d9 */
[----:B------:R2:W-:Y:S01]  /*1f2e0*/  MUFU.EX2 R163, R141 ;  /* 0x0000008d00a37308 */ /* 0x0005e20000000800 */
[----:B------:R-:W-:Y:S01]  /*1f2f0*/  FFMA.FTZ R142, R168, UR4, -R217 ;  /* 0x00000004a88e7c23 */ /* 0x000fe200080108d9 */
[----:B------:R-:W-:Y:S01]  /*1f300*/  MOV R184, R183 ;  /* 0x000000b700b87202 */ /* 0x000fe20000000f00 */
[----:B------:R-:W-:Y:S07]  /*1f310*/  IMAD.MOV.U32 R183, RZ, RZ, R180 ;  /* 0x000000ffffb77224 */ /* 0x000fee00078e00b4 */
[----:B------:R4:W-:Y:S01]  /*1f320*/  MUFU.EX2 R179, R140 ;  /* 0x0000008c00b37308 */ /* 0x0009e20000000800 */
[----:B------:R-:W-:Y:S02]  /*1f330*/  IMAD.MOV.U32 R180, RZ, RZ, R177 ;  /* 0x000000ffffb47224 */ /* 0x000fe400078e00b1 */
[----:B------:R-:W-:Y:S01]  /*1f340*/  FFMA.FTZ R168, R244, UR4, -R213 ;  /* 0x00000004f4a87c23 */ /* 0x000fe200080108d5 */
[----:B------:R-:W-:Y:S06]  /*1f350*/  MOV R175, R171 ;  /* 0x000000ab00af7202 */ /* 0x000fec0000000f00 */
[----:B------:R-:W-:Y:S01]  /*1f360*/  MUFU.EX2 R187, R143 ;  /* 0x0000008f00bb7308 */ /* 0x000fe20000000800 */
[----:B------:R-:W-:Y:S01]  /*1f370*/  IMAD.MOV.U32 R188, RZ, RZ, R183 ;  /* 0x000000ffffbc7224 */ /* 0x000fe200078e00b7 */
[----:B------:R-:W-:Y:S01]  /*1f380*/  MOV R189, R180 ;  /* 0x000000b400bd7202 */ /* 0x000fe20000000f00 */
[----:B------:R-:W-:Y:S07]  /*1f390*/  IMAD.MOV.U32 R171, RZ, RZ, R158 ;  /* 0x000000ffffab7224 */ /* 0x000fee00078e009e */
[----:B------:R-:W1:Y:S01]  /*1f3a0*/  MUFU.EX2 R195, R142 ;  /* 0x0000008e00c37308 */ /* 0x000e620000000800 */
[----:B------:R-:W-:Y:S02]  /*1f3b0*/  IMAD.MOV.U32 R191, RZ, RZ, R175 ;  /* 0x000000ffffbf7224 */ /* 0x000fe400078e00af */
[----:B--2---:R-:W-:Y:S01]  /*1f3c0*/  FFMA.FTZ R141, R169, UR4, -R215 ;  /* 0x00000004a98d7c23 */ /* 0x004fe200080108d7 */
[----:B------:R-:W2:Y:S01]  /*1f3d0*/  LDL.LU R175, [R1+0xb8] ;  /* 0x0000b80001af7983 */ /* 0x000ea20000300800 */
[----:B---3--:R-:W-:Y:S01]  /*1f3e0*/  FFMA.FTZ R0, R0, R185, R189 ;  /* 0x000000b900007223 */ /* 0x008fe200000100bd */
[----:B------:R-:W-:Y:S02]  /*1f3f0*/  IMAD.MOV.U32 R204, RZ, RZ, R171 ;  /* 0x000000ffffcc7224 */ /* 0x000fe400078e00ab */
[----:B----4-:R-:W-:Y:S01]  /*1f400*/  FFMA.FTZ R140, R181, UR4, -R215 ;  /* 0x00000004b58c7c23 */ /* 0x010fe200080108d7 */
[----:B------:R-:W3:Y:S01]  /*1f410*/  LDL.LU R173, [R1+0xb4] ;  /* 0x0000b40001ad7983 */ /* 0x000ee20000300800 */
[----:B------:R4:W-:Y:S01]  /*1f420*/  MUFU.EX2 R181, R141 ;  /* 0x0000008d00b57308 */ /* 0x0009e20000000800 */
[----:B------:R-:W-:Y:S01]  /*1f430*/  FFMA.FTZ R2, R2, R190, R191 ;  /* 0x000000be02027223 */ /* 0x000fe200000100bf */
[----:B------:R-:W-:Y:S01]  /*1f440*/  FADD.FTZ R0, R240, R0 ;  /* 0x00000000f0007221 */ /* 0x000fe20000010000 */
[----:B------:R-:W-:Y:S07]  /*1f450*/  FFMA.FTZ R169, R243, UR4, -R214 ;  /* 0x00000004f3a97c23 */ /* 0x000fee00080108d6 */
[----:B------:R4:W4:Y:S01]  /*1f460*/  MUFU.EX2 R194, R140 ;  /* 0x0000008c00c27308 */ /* 0x0009220000000800 */
[----:B------:R2:W5:Y:S01]  /*1f470*/  LDL.LU R240, [R1+0xec] ;  /* 0x0000ec0001f07983 */ /* 0x0005620000300800 */
[----:B-1----:R-:W-:Y:S01]  /*1f480*/  F2FP.BF16.F32.PACK_AB R143, R195, R187 ;  /* 0x000000bbc38f723e */ /* 0x002fe200000010ff */
[----:B------:R-:W-:Y:S07]  /*1f490*/  FADD.FTZ R0, R228, R0 ;  /* 0x00000000e4007221 */ /* 0x000fee0000010000 */
[----:B------:R-:W-:Y:S01]  /*1f4a0*/  MUFU.EX2 R171, R153 ;  /* 0x0000009900ab7308 */ /* 0x000fe20000000800 */
[----:B------:R-:W-:Y:S01]  /*1f4b0*/  FFMA.FTZ R244, R245, UR4, -R215 ;  /* 0x00000004f5f47c23 */ /* 0x000fe200080108d7 */
[----:B------:R-:W-:Y:S02]  /*1f4c0*/  IMAD.MOV.U32 R158, RZ, RZ, R156 ;  /* 0x000000ffff9e7224 */ /* 0x000fe400078e009c */
[--C-:B------:R-:W-:Y:S01]  /*1f4d0*/  FFMA.FTZ R156, R247, UR4, -R214.reuse ;  /* 0x00000004f79c7c23 */ /* 0x100fe200080108d6 */
[----:B------:R-:W-:Y:S01]  /*1f4e0*/  FFMA.FTZ R214, R221, UR4, -R214 ;  /* 0x00000004ddd67c23 */ /* 0x000fe200080108d6 */
[----:B------:R-:W-:Y:S02]  /*1f4f0*/  IMAD.MOV.U32 R183, RZ, RZ, R155 ;  /* 0x000000ffffb77224 */ /* 0x000fe400078e009b */
[--C-:B----4-:R-:W-:Y:S01]  /*1f500*/  FFMA.FTZ R141, R170, UR4, -R213.reuse ;  /* 0x00000004aa8d7c23 */ /* 0x110fe200080108d5 */
[----:B------:R-:W-:Y:S01]  /*1f510*/  FFMA.FTZ R170, R139, UR4, -R213 ;  /* 0x000000048baa7c23 */ /* 0x000fe200080108d5 */
[----:B------:R-:W-:Y:S01]  /*1f520*/  FFMA.FTZ R155, R251, UR4, -R215 ;  /* 0x00000004fb9b7c23 */ /* 0x000fe200080108d7 */
[----:B------:R-:W-:Y:S01]  /*1f530*/  MOV R205, R158 ;  /* 0x0000009e00cd7202 */ /* 0x000fe20000000f00 */
[--C-:B------:R-:W-:Y:S01]  /*1f540*/  FFMA.FTZ R140, R162, UR4, -R213.reuse ;  /* 0x00000004a28c7c23 */ /* 0x100fe200080108d5 */
[----:B------:R1:W-:Y:S01]  /*1f550*/  MUFU.EX2 R177, R141 ;  /* 0x0000008d00b17308 */ /* 0x0003e20000000800 */
[----:B------:R-:W-:Y:S01]  /*1f560*/  F2FP.BF16.F32.PACK_AB R142, R194, R181 ;  /* 0x000000b5c28e723e */ /* 0x000fe200000010ff */
[--C-:B------:R-:W-:Y:S01]  /*1f570*/  FFMA.FTZ R162, R252, UR4, -R213.reuse ;  /* 0x00000004fca27c23 */ /* 0x100fe200080108d5 */
[----:B------:R-:W-:Y:S07]  /*1f580*/  FFMA.FTZ R213, R138, UR4, -R213 ;  /* 0x000000048ad57c23 */ /* 0x000fee00080108d5 */
[----:B------:R4:W4:Y:S01]  /*1f590*/  MUFU.EX2 R193, R140 ;  /* 0x0000008c00c17308 */ /* 0x0009220000000800 */
[----:B------:R-:W-:Y:S01]  /*1f5a0*/  FFMA.FTZ R138, R184, UR4, -R215 ;  /* 0x00000004b88a7c23 */ /* 0x000fe200080108d7 */
[----:B------:R-:W-:Y:S02]  /*1f5b0*/  IMAD.MOV.U32 R184, RZ, RZ, R151 ;  /* 0x000000ffffb87224 */ /* 0x000fe400078e0097 */
[----:B------:R-:W-:Y:S06]  /*1f5c0*/  FFMA.FTZ R158, R250, UR4, -R215 ;  /* 0x00000004fa9e7c23 */ /* 0x000fec00080108d7 */
[----:B------:R-:W-:Y:S01]  /*1f5d0*/  MUFU.EX2 R180, R156 ;  /* 0x0000009c00b47308 */ /* 0x000fe20000000800 */
[--C-:B------:R-:W-:Y:S01]  /*1f5e0*/  FFMA.FTZ R243, R205, UR4, -R217.reuse ;  /* 0x00000004cdf37c23 */ /* 0x100fe200080108d9 */
[----:B------:R-:W-:Y:S01]  /*1f5f0*/  FFMA.FTZ R139, R202, UR4, -R217 ;  /* 0x00000004ca8b7c23 */ /* 0x000fe200080108d9 */
[----:B------:R-:W-:Y:S07]  /*1f600*/  FFMA.FTZ R250, R246, UR4, -R215 ;  /* 0x00000004f6fa7c23 */ /* 0x000fee00080108d7 */
[----:B------:R-:W-:Y:S01]  /*1f610*/  MUFU.EX2 R202, R152 ;  /* 0x0000009800ca7308 */ /* 0x000fe20000000800 */
[----:B------:R-:W-:Y:S01]  /*1f620*/  FFMA.FTZ R246, R204, UR4, -R217 ;  /* 0x00000004ccf67c23 */ /* 0x000fe200080108d9 */
[----:B-1----:R-:W-:Y:S01]  /*1f630*/  F2FP.BF16.F32.PACK_AB R141, R179, R163 ;  /* 0x000000a3b38d723e */ /* 0x002fe200000010ff */
[----:B------:R-:W-:Y:S01]  /*1f640*/  LDSM.16.MT88.4 R204, [R3+0x1800] ;  /* 0x0018000003cc783b */ /* 0x000fe20000004200 */
[----:B------:R-:W-:Y:S06]  /*1f650*/  FFMA.FTZ R215, R218, UR4, -R215 ;  /* 0x00000004dad77c23 */ /* 0x000fec00080108d7 */
[----:B------:R-:W-:Y:S01]  /*1f660*/  MUFU.EX2 R251, R223 ;  /* 0x000000df00fb7308 */ /* 0x000fe20000000800 */
[----:B----4-:R-:W-:Y:S01]  /*1f670*/  F2FP.BF16.F32.PACK_AB R140, R182, R164 ;  /* 0x000000a4b68c723e */ /* 0x010fe200000010ff */
[----:B------:R-:W-:Y:S01]  /*1f680*/  FADD.FTZ R0, R232, R0 ;  /* 0x00000000e8007221 */ /* 0x000fe20000010000 */
[----:B------:R-:W-:Y:S07]  /*1f690*/  F2FP.BF16.F32.PACK_AB R151, R193, R177 ;  /* 0x000000b1c197723e */ /* 0x000fee00000010ff */
[----:B------:R-:W-:Y:S01]  /*1f6a0*/  MUFU.EX2 R247, R215 ;  /* 0x000000d700f77308 */ /* 0x000fe20000000800 */
[----:B------:R-:W-:Y:S01]  /*1f6b0*/  MOV R232, 0x40 ;  /* 0x0000004000e87802 */ /* 0x000fe20000000f00 */
[----:B------:R-:W-:Y:S01]  /*1f6c0*/  FADD.FTZ R0, R165, R0 ;  /* 0x00000000a5007221 */ /* 0x000fe20000010000 */
[-C--:B------:R-:W-:Y:S07]  /*1f6d0*/  HMMA.16816.F32.BF16 R4, R140, R144.reuse, R4 ;  /* 0x000000908c04723c */ /* 0x080fee0000041804 */
[----:B------:R-:W-:Y:S10]  /*1f6e0*/  MUFU.EX2 R252, R222 ;  /* 0x000000de00fc7308 */ /* 0x000ff40000000800 */
[----:B------:R1:W-:Y:S01]  /*1f6f0*/  MUFU.EX2 R198, R138 ;  /* 0x0000008a00c67308 */ /* 0x0003e20000000800 */
[C---:B------:R-:W-:Y:S09]  /*1f700*/  HMMA.16816.F32.BF16 R8, R148.reuse, R144, R8 ;  /* 0x000000909408723c */ /* 0x040ff20000041808 */
[----:B------:R-:W-:Y:S10]  /*1f710*/  MUFU.EX2 R185, R162 ;  /* 0x000000a200b97308 */ /* 0x000ff40000000800 */
[----:B------:R-:W-:Y:S01]  /*1f720*/  MUFU.EX2 R244, R244 ;  /* 0x000000f400f47308 */ /* 0x000fe20000000800 */
[-C--:B------:R-:W-:Y:S09]  /*1f730*/  HMMA.16816.F32.BF16 R12, R148, R146.reuse, R12 ;  /* 0x00000092940c723c */ /* 0x080ff2000004180c */
[----:B------:R-:W-:Y:S01]  /*1f740*/  MUFU.EX2 R250, R250 ;  /* 0x000000fa00fa7308 */ /* 0x000fe20000000800 */
[--C-:B-1----:R-:W-:Y:S09]  /*1f750*/  FFMA.FTZ R138, R199, UR4, -R217.reuse ;  /* 0x00000004c78a7c23 */ /* 0x102ff200080108d9 */
[----:B------:R1:W-:Y:S01]  /*1f760*/  MUFU.EX2 R199, R139 ;  /* 0x0000008b00c77308 */ /* 0x0003e20000000800 */
[C---:B------:R-:W-:Y:S01]  /*1f770*/  HMMA.16816.F32.BF16 R16, R140.reuse, R146, R16 ;  /* 0x000000928c10723c */ /* 0x040fe20000041810 */
[----:B------:R-:W4:Y:S08]  /*1f780*/  LDSM.16.MT88.4 R144, [R216+0xc800] ;  /* 0x00c80000d890783b */ /* 0x000f300000004200 */
[----:B------:R1:W-:Y:S10]  /*1f790*/  MUFU.EX2 R203, R138 ;  /* 0x0000008a00cb7308 */ /* 0x0003f40000000800 */
[----:B------:R-:W-:Y:S10]  /*1f7a0*/  MUFU.EX2 R243, R243 ;  /* 0x000000f300f37308 */ /* 0x000ff40000000800 */
[----:B------:R-:W-:Y:S01]  /*1f7b0*/  MUFU.EX2 R246, R246 ;  /* 0x000000f600f67308 */ /* 0x000fe20000000800 */
[--C-:B-1----:R-:W-:Y:S09]  /*1f7c0*/  FFMA.FTZ R139, R184, UR4, -R217.reuse ;  /* 0x00000004b88b7c23 */ /* 0x102ff200080108d9 */
[----:B------:R1:W-:Y:S01]  /*1f7d0*/  MUFU.EX2 R184, R158 ;  /* 0x0000009e00b87308 */ /* 0x0003e20000000800 */
[--C-:B------:R-:W-:Y:S01]  /*1f7e0*/  FFMA.FTZ R138, R183, UR4, -R217.reuse ;  /* 0x00000004b78a7c23 */ /* 0x100fe200080108d9 */
[----:B------:R-:W-:Y:S08]  /*1f7f0*/  FFMA.FTZ R217, R197, UR4, -R217 ;  /* 0x00000004c5d97c23 */ /* 0x000ff000080108d9 */
[----:B------:R-:W4:Y:S10]  /*1f800*/  MUFU.EX2 R139, R139 ;  /* 0x0000008b008b7308 */ /* 0x000f340000000800 */
[----:B------:R-:W4:Y:S10]  /*1f810*/  MUFU.EX2 R197, R214 ;  /* 0x000000d600c57308 */ /* 0x000f340000000800 */
[----:B------:R-:W-:Y:S01]  /*1f820*/  MUFU.EX2 R183, R138 ;  /* 0x0000008a00b77308 */ /* 0x000fe20000000800 */
[----:B-1----:R-:W-:Y:S09]  /*1f830*/  LDSM.16.MT88.4 R156, [R220+0x1000] ;  /* 0x00100000dc9c783b */ /* 0x002ff20000004200 */
[----:B------:R1:W1:Y:S01]  /*1f840*/  MUFU.EX2 R245, R169 ;  /* 0x000000a900f57308 */ /* 0x0002620000000800 */
[----:B----4-:R-:W-:Y:S02]  /*1f850*/  IMAD.MOV.U32 R162, RZ, RZ, R139 ;  /* 0x000000ffffa27224 */ /* 0x010fe400078e008b */
[----:B------:R-:W-:Y:S07]  /*1f860*/  FADD.FTZ R139, R172, R2 ;  /* 0x00000002ac8b7221 */ /* 0x000fee0000010000 */
[----:B------:R-:W4:Y:S01]  /*1f870*/  MUFU.EX2 R242, R168 ;  /* 0x000000a800f27308 */ /* 0x000f220000000800 */
[----:B------:R-:W-:Y:S01]  /*1f880*/  F2FP.BF16.F32.PACK_AB R210, R197, R252 ;  /* 0x000000fcc5d2723e */ /* 0x000fe200000010ff */
[-C--:B------:R-:W-:Y:S03]  /*1f890*/  HMMA.16816.F32.BF16 R20, R140, R144.reuse, R20 ;  /* 0x000000908c14723c */ /* 0x080fe60000041814 */
[----:B-1----:R-:W-:Y:S01]  /*1f8a0*/  IMAD.MOV.U32 R169, RZ, RZ, R180 ;  /* 0x000000ffffa97224 */ /* 0x002fe200078e00b4 */
[----:B------:R-:W-:Y:S02]  /*1f8b0*/  F2FP.BF16.F32.PACK_AB R208, R251, R245 ;  /* 0x000000f5fbd0723e */ /* 0x000fe400000010ff */
[----:B----4-:R-:W-:Y:S02]  /*1f8c0*/  F2FP.BF16.F32.PACK_AB R209, R249, R242 ;  /* 0x000000f2f9d1723e */ /* 0x010fe400000010ff */
        /* <DEDUP_REMOVED lines=16> */
[----:B---3--:R-:W-:Y:S01]  /*1f9d0*/  FFMA.FTZ R133, R132, R173, R174 ;  /* 0x000000ad84857223 */ /* 0x008fe200000100ae */
[----:B------:R-:W-:Y:S03]  /*1f9e0*/  FADD.FTZ R132, R234, R138 ;  /* 0x0000008aea847221 */ /* 0x000fe60000010000 */
[----:B------:R-:W-:Y:S01]  /*1f9f0*/  FADD.FTZ R2, R239, R133 ;  /* 0x00000085ef027221 */ /* 0x000fe20000010000 */
[-C--:B-1----:R-:W-:Y:S02]  /*1fa00*/  HMMA.16816.F32.BF16 R68, R140, R144.reuse, R68 ;  /* 0x000000908c44723c */ /* 0x082fe40000041844 */
[----:B------:R-:W-:Y:S01]  /*1fa10*/  LDSM.16.MT88.4 R172, [R216+0xd800] ;  /* 0x00d80000d8ac783b */ /* 0x000fe20000004200 */
[----:B------:R-:W-:Y:S01]  /*1fa20*/  FADD.FTZ R133, R233, R139 ;  /* 0x0000008be9857221 */ /* 0x000fe20000010000 */
[----:B------:R-:W-:Y:S01]  /*1fa30*/  FADD.FTZ R138, R227, R132 ;  /* 0x00000084e38a7221 */ /* 0x000fe20000010000 */
[----:B------:R-:W-:Y:S01]  /*1fa40*/  MUFU.EX2 R139, R217 ;  /* 0x000000d9008b7308 */ /* 0x000fe20000000800 */
[----:B------:R-:W-:Y:S01]  /*1fa50*/  FADD.FTZ R132, R224, R2 ;  /* 0x00000002e0847221 */ /* 0x000fe20000010000 */
[----:B------:R-:W-:Y:S01]  /*1fa60*/  FADD.FTZ R2, R230, R133 ;  /* 0x00000085e6027221 */ /* 0x000fe20000010000 */
[C---:B------:R-:W-:Y:S02]  /*1fa70*/  HMMA.16816.F32.BF16 R72, R148.reuse, R144, R72 ;  /* 0x000000909448723c */ /* 0x040fe40000041848 */
[----:B------:R1:W5:Y:S02]  /*1fa80*/  LDL.LU R234, [R1+0xe8] ;  /* 0x0000e80001ea7983 */ /* 0x0003640000300800 */
[----:B------:R-:W-:Y:S02]  /*1fa90*/  FADD.FTZ R132, R229, R132 ;  /* 0x00000084e5847221 */ /* 0x000fe40000010000 */
[----:B------:R1:W5:Y:S01]  /*1faa0*/  LDL.LU R239, [R1+0xe4] ;  /* 0x0000e40001ef7983 */ /* 0x0003620000300800 */
[----:B------:R-:W-:Y:S01]  /*1fab0*/  FADD.FTZ R133, R231, R138 ;  /* 0x0000008ae7857221 */ /* 0x000fe20000010000 */
[----:B------:R-:W-:Y:S01]  /*1fac0*/  FADD.FTZ R2, R166, R2 ;  /* 0x00000002a6027221 */ /* 0x000fe20000010000 */
[-C--:B------:R-:W-:Y:S01]  /*1fad0*/  HMMA.16816.F32.BF16 R76, R148, R146.reuse, R76 ;  /* 0x00000092944c723c */ /* 0x080fe2000004184c */
[----:B------:R1:W5:Y:S01]  /*1fae0*/  LDL.LU R233, [R1+0xe0] ;  /* 0x0000e00001e97983 */ /* 0x0003620000300800 */
[----:B------:R-:W-:Y:S01]  /*1faf0*/  MUFU.EX2 R138, R170 ;  /* 0x000000aa008a7308 */ /* 0x000fe20000000800 */
[----:B------:R-:W-:Y:S01]  /*1fb00*/  FADD.FTZ R133, R164, R133 ;  /* 0x00000085a4857221 */ /* 0x000fe20000010000 */
[----:B------:R-:W-:Y:S01]  /*1fb10*/  FADD.FTZ R2, R167, R2 ;  /* 0x00000002a7027221 */ /* 0x000fe20000010000 */
[----:B------:R1:W5:Y:S03]  /*1fb20*/  LDL.LU R228, [R1+0xdc] ;  /* 0x0000dc0001e47983 */ /* 0x0003660000300800 */
[C---:B------:R-:W-:Y:S01]  /*1fb30*/  HMMA.16816.F32.BF16 R80, R140.reuse, R146, R80 ;  /* 0x000000928c50723c */ /* 0x040fe20000041850 */
[----:B------:R-:W2:Y:S08]  /*1fb40*/  LDSM.16.MT88.4 R144, [R216+0xe800] ;  /* 0x00e80000d890783b */ /* 0x000eb00000004200 */
[----:B------:R1:W5:Y:S04]  /*1fb50*/  LDL.LU R227, [R1+0xd8] ;  /* 0x0000d80001e37983 */ /* 0x0003680000300800 */
[----:B------:R1:W5:Y:S01]  /*1fb60*/  LDL.LU R224, [R1+0xd4] ;  /* 0x0000d40001e07983 */ /* 0x0003620000300800 */
[----:B------:R-:W3:Y:S01]  /*1fb70*/  S2R R230, SR_TID.X ;  /* 0x0000000000e67919 */ /* 0x000ee20000002100 */
[----:B------:R-:W4:Y:S01]  /*1fb80*/  S2R R229, SR_TID.X ;  /* 0x0000000000e57919 */ /* 0x000f220000002100 */
[-C--:B--2---:R-:W-:Y:S08]  /*1fb90*/  HMMA.16816.F32.BF16 R84, R140, R144.reuse, R84 ;  /* 0x000000908c54723c */ /* 0x084ff00000041854 */
[C---:B------:R-:W-:Y:S04]  /*1fba0*/  HMMA.16816.F32.BF16 R88, R148.reuse, R144, R88 ;  /* 0x000000909458723c */ /* 0x040fe80000041858 */
[----:B---3--:R-:W-:Y:S04]  /*1fbb0*/  IMAD.SHL.U32 R230, R230, 0x40, RZ ;  /* 0x00000040e6e67824 */ /* 0x008fe800078e00ff */
[-C--:B------:R-:W-:Y:S03]  /*1fbc0*/  HMMA.16816.F32.BF16 R92, R148, R146.reuse, R92 ;  /* 0x00000092945c723c */ /* 0x080fe6000004185c */
[----:B------:R-:W-:Y:S05]  /*1fbd0*/  LOP3.LUT R231, R230, 0x400, RZ, 0xc0, !PT ;  /* 0x00000400e6e77812 */ /* 0x000fea00078ec0ff */
        /* <DEDUP_REMOVED lines=8> */
[C---:B------:R-:W-:Y:S01]  /*1fc60*/  HMMA.16816.F32.BF16 R120, R148.reuse, R144, R120 ;  /* 0x000000909478723c */ /* 0x040fe20000041878 */
[----:B------:R-:W2:Y:S03]  /*1fc70*/  MUFU.EX2 R144, R155 ;  /* 0x0000009b00907308 */ /* 0x000ea60000000800 */
[----:B------:R-:W-:Y:S04]  /*1fc80*/  F2FP.BF16.F32.PACK_AB R145, R201, R171 ;  /* 0x000000abc991723e */ /* 0x000fe800000010ff */
[-C--:B------:R-:W-:Y:S01]  /*1fc90*/  HMMA.16816.F32.BF16 R124, R148, R146.reuse, R124 ;  /* 0x00000092947c723c */ /* 0x080fe2000004187c */
[----:B------:R-:W3:Y:S02]  /*1fca0*/  LDSM.16.MT88.4 R148, [R212+0xd000] ;  /* 0x00d00000d494783b */ /* 0x000ee40000004200 */
[----:B--2---:R-:W-:Y:S05]  /*1fcb0*/  IMAD.MOV.U32 R161, RZ, RZ, R144 ;  /* 0x000000ffffa17224 */ /* 0x004fea00078e0090 */
[----:B------:R-:W-:Y:S01]  /*1fcc0*/  HMMA.16816.F32.BF16 R128, R140, R146, R128 ;  /* 0x000000928c80723c */ /* 0x000fe20000041880 */
[----:B------:R-:W2:Y:S03]  /*1fcd0*/  LDSM.16.MT88.4 R152, [R216+0xd000] ;  /* 0x00d00000d898783b */ /* 0x000ea60000004200 */
[----:B------:R-:W-:Y:S02]  /*1fce0*/  F2FP.BF16.F32.PACK_AB R140, R202, R198 ;  /* 0x000000c6ca8c723e */ /* 0x000fe400000010ff */
[----:B------:R-:W-:Y:S02]  /*1fcf0*/  F2FP.BF16.F32.PACK_AB R141, R203, R199 ;  /* 0x000000c7cb8d723e */ /* 0x000fe400000010ff */
[----:B------:R-:W-:Y:S02]  /*1fd00*/  F2FP.BF16.F32.PACK_AB R142, R184, R161 ;  /* 0x000000a1b88e723e */ /* 0x000fe400000010ff */
[----:B------:R-:W-:Y:S02]  /*1fd10*/  F2FP.BF16.F32.PACK_AB R143, R183, R162 ;  /* 0x000000a2b78f723e */ /* 0x000fe400000010ff */
[----:B------:R-:W-:Y:S02]  /*1fd20*/  F2FP.BF16.F32.PACK_AB R144, R200, R196 ;  /* 0x000000c4c890723e */ /* 0x000fe400000010ff */
[----:B------:R-:W-:Y:S01]  /*1fd30*/  F2FP.BF16.F32.PACK_AB R146, R186, R180 ;  /* 0x000000b4ba92723e */ /* 0x000fe200000010ff */
[----:B------:R-:W-:Y:S01]  /*1fd40*/  FADD.FTZ R180, R163, R132 ;  /* 0x00000084a3b47221 */ /* 0x000fe20000010000 */
[----:B------:R-:W-:Y:S01]  /*1fd50*/  F2FP.BF16.F32.PACK_AB R147, R185, R160 ;  /* 0x000000a0b993723e */ /* 0x000fe200000010ff */
[----:B------:R-:W1:Y:S02]  /*1fd60*/  MUFU.EX2 R132, R213 ;  /* 0x000000d500847308 */ /* 0x000e640000000800 */
[----:B-1----:R-:W-:Y:S01]  /*1fd70*/  F2FP.BF16.F32.PACK_AB R211, R132, R138 ;  /* 0x0000008a84d3723e */ /* 0x002fe200000010ff */
[-C--:B---3--:R-:W-:Y:S08]  /*1fd80*/  HMMA.16816.F32.BF16 R4, R140, R148.reuse, R4 ;  /* 0x000000948c04723c */ /* 0x088ff00000041804 */
        /* <DEDUP_REMOVED lines=48> */
[----:B------:R-:W-:Y:S01]  /*20090*/  MOV R8, R182 ;  /* 0x000000b600087202 */ /* 0x000fe20000000f00 */
[----:B------:R-:W-:Y:S02]  /*200a0*/  IMAD.MOV.U32 R11, RZ, RZ, R181 ;  /* 0x000000ffff0b7224 */ /* 0x000fe400078e00b5 */
[-C--:B------:R-:W-:Y:S03]  /*200b0*/  HMMA.16816.F32.BF16 R152, R208, R158.reuse, R12 ;  /* 0x0000009ed098723c */ /* 0x080fe6000004180c */
[----:B------:R-:W-:Y:S01]  /*200c0*/  MOV R15, R197 ;  /* 0x000000c5000f7202 */ /* 0x000fe20000000f00 */
[----:B------:R-:W-:Y:S02]  /*200d0*/  IMAD.MOV.U32 R14, RZ, RZ, R183 ;  /* 0x000000ffff0e7224 */ /* 0x000fe400078e00b7 */
[----:B------:R-:W-:Y:S01]  /*200e0*/  FADD.FTZ R8, R8, R133 ;  /* 0x0000008508087221 */ /* 0x000fe20000010000 */
[----:B------:R-:W-:Y:S01]  /*200f0*/  IMAD.MOV.U32 R13, RZ, RZ, R184 ;  /* 0x000000ffff0d7224 */ /* 0x000fe200078e00b8 */
[C---:B------:R-:W-:Y:S04]  /*20100*/  HMMA.16816.F32.BF16 R156, R140.reuse, R158, R16 ;  /* 0x0000009e8c9c723c */ /* 0x040fe80000041810 */
[----:B------:R-:W-:Y:S01]  /*20110*/  IMAD.MOV.U32 R18, RZ, RZ, R162 ;  /* 0x000000ffff127224 */ /* 0x000fe200078e00a2 */
[----:B------:R-:W-:Y:S01]  /*20120*/  MOV R16, R160 ;  /* 0x000000a000107202 */ /* 0x000fe20000000f00 */
[----:B------:R-:W-:Y:S01]  /*20130*/  IMAD.MOV.U32 R17, RZ, RZ, R161 ;  /* 0x000000ffff117224 */ /* 0x000fe200078e00a1 */
[----:B------:R-:W-:Y:S01]  /*20140*/  MOV R19, R186 ;  /* 0x000000ba00137202 */ /* 0x000fe20000000f00 */
[-C--:B------:R-:W-:Y:S03]  /*20150*/  HMMA.16816.F32.BF16 R160, R140, R172.reuse, R20 ;  /* 0x000000ac8ca0723c */ /* 0x080fe60000041814 */
[----:B------:R-:W-:Y:S01]  /*20160*/  IMAD.MOV.U32 R23, RZ, RZ, R169 ;  /* 0x000000ffff177224 */ /* 0x000fe200078e00a9 */
[----:B------:R-:W-:Y:S01]  /*20170*/  MOV R20, R201 ;  /* 0x000000c900147202 */ /* 0x000fe20000000f00 */
[----:B------:R-:W-:Y:S02]  /*20180*/  IMAD.MOV.U32 R12, RZ, RZ, R185 ;  /* 0x000000ffff0c7224 */ /* 0x000fe400078e00b9 */
[----:B------:R-:W-:Y:S01]  /*20190*/  FADD.FTZ R11, R11, R8 ;  /* 0x000000080b0b7221 */ /* 0x000fe20000010000 */
[----:B------:R-:W-:Y:S01]  /*201a0*/  IMAD.MOV.U32 R22, RZ, RZ, R203 ;  /* 0x000000ffff167224 */ /* 0x000fe200078e00cb */
[C---:B------:R-:W-:Y:S04]  /*201b0*/  HMMA.16816.F32.BF16 R164, R208.reuse, R172, R24 ;  /* 0x000000acd0a4723c */ /* 0x040fe80000041818 */
[----:B------:R-:W-:Y:S02]  /*201c0*/  IMAD.MOV.U32 R24, RZ, RZ, R171 ;  /* 0x000000ffff187224 */ /* 0x000fe400078e00ab */
[----:B------:R-:W-:Y:S02]  /*201d0*/  IMAD.MOV.U32 R27, RZ, RZ, R200 ;  /* 0x000000ffff1b7224 */ /* 0x000fe400078e00c8 */
[-C--:B------:R-:W-:Y:S03]  /*201e0*/  HMMA.16816.F32.BF16 R168, R208, R174.reuse, R28 ;  /* 0x000000aed0a8723c */ /* 0x080fe6000004181c */
[----:B------:R-:W-:Y:S01]  /*201f0*/  IMAD.MOV.U32 R26, RZ, RZ, R199 ;  /* 0x000000ffff1a7224 */ /* 0x000fe200078e00c7 */
[----:B------:R-:W-:Y:S01]  /*20200*/  MOV R29, R194 ;  /* 0x000000c2001d7202 */ /* 0x000fe20000000f00 */
[----:B------:R-:W-:Y:S02]  /*20210*/  IMAD.MOV.U32 R31, RZ, RZ, R196 ;  /* 0x000000ffff1f7224 */ /* 0x000fe400078e00c4 */
[----:B------:R-:W-:Y:S01]  /*20220*/  IMAD.MOV.U32 R21, RZ, RZ, R202 ;  /* 0x000000ffff157224 */ /* 0x000fe200078e00ca */
[C---:B------:R-:W-:Y:S04]  /*20230*/  HMMA.16816.F32.BF16 R172, R140.reuse, R174, R32 ;  /* 0x000000ae8cac723c */ /* 0x040fe80000041820 */
[----:B------:R-:W-:Y:S01]  /*20240*/  IMAD.MOV.U32 R32, RZ, RZ, R180 ;  /* 0x000000ffff207224 */ /* 0x000fe200078e00b4 */
[----:B------:R-:W-:Y:S01]  /*20250*/  MOV R34, R178 ;  /* 0x000000b200227202 */ /* 0x000fe20000000f00 */
[----:B------:R-:W-:Y:S02]  /*20260*/  IMAD.MOV.U32 R35, RZ, RZ, R177 ;  /* 0x000000ffff237224 */ /* 0x000fe400078e00b1 */
[-C--:B------:R-:W-:Y:S03]  /*20270*/  HMMA.16816.F32.BF16 R180, R140, R188.reuse, R36 ;  /* 0x000000bc8cb4723c */ /* 0x080fe60000041824 */
[----:B------:R-:W-:Y:S02]  /*20280*/  IMAD.MOV.U32 R39, RZ, RZ, R176 ;  /* 0x000000ffff277224 */ /* 0x000fe400078e00b0 */
[----:B------:R-:W-:Y:S01]  /*20290*/  FADD.FTZ R2, R34, R2 ;  /* 0x0000000222027221 */ /* 0x000fe20000010000 */
[----:B------:R-:W-:Y:S02]  /*202a0*/  IMAD.MOV.U32 R33, RZ, RZ, R179 ;  /* 0x000000ffff217224 */ /* 0x000fe400078e00b3 */
[----:B------:R-:W-:Y:S01]  /*202b0*/  IMAD.MOV.U32 R25, RZ, RZ, R198 ;  /* 0x000000ffff197224 */ /* 0x000fe200078e00c6 */
[C---:B------:R-:W-:Y:S04]  /*202c0*/  HMMA.16816.F32.BF16 R176, R208.reuse, R188, R40 ;  /* 0x000000bcd0b0723c */ /* 0x040fe80000041828 */
[----:B------:R-:W-:Y:S02]  /*202d0*/  IMAD.MOV.U32 R10, RZ, RZ, R187 ;  /* 0x000000ffff0a7224 */ /* 0x000fe400078e00bb */
[----:B------:R-:W-:Y:S01]  /*202e0*/  FADD.FTZ R9, R9, R2 ;  /* 0x0000000209097221 */ /* 0x000fe20000010000 */
[----:B------:R-:W-:Y:S02]  /*202f0*/  IMAD.MOV.U32 R30, RZ, RZ, R195 ;  /* 0x000000ffff1e7224 */ /* 0x000fe400078e00c3 */
[----:B------:R-:W-:Y:S01]  /*20300*/  FADD.FTZ R0, R39, R0 ;  /* 0x0000000027007221 */ /* 0x000fe20000010000 */
[-C--:B------:R-:W-:Y:S03]  /*20310*/  HMMA.16816.F32.BF16 R184, R208, R190.reuse, R44 ;  /* 0x000000bed0b8723c */ /* 0x080fe6000004182c */
[----:B------:R-:W-:Y:S01]  /*20320*/  FADD.FTZ R0, R35, R0 ;  /* 0x0000000023007221 */ /* 0x000fe20000010000 */
[----:B------:R-:W-:Y:S02]  /*20330*/  IMAD.MOV.U32 R28, RZ, RZ, R193 ;  /* 0x000000ffff1c7224 */ /* 0x000fe400078e00c1 */
[----:B--2---:R-:W-:Y:S02]  /*20340*/  FADD.FTZ R3, R33, R32 ;  /* 0x0000002021037221 */ /* 0x004fe40000010000 */
        /* <DEDUP_REMOVED lines=24> */
[-C--:B-1----:R-:W-:Y:S03]  /*204d0*/  HMMA.16816.F32.BF16 R68, R140, R212.reuse, R68 ;  /* 0x000000d48c44723c */ /* 0x082fe60000041844 */
[----:B------:R-:W-:Y:S01]  /*204e0*/  FADD.FTZ R2, R245, R2 ;  /* 0x00000002f5027221 */ /* 0x000fe20000010000 */
[----:B------:R-:W-:Y:S01]  /*204f0*/  FADD.FTZ R0, R242, R0 ;  /* 0x00000000f2007221 */ /* 0x000fe20000010000 */
[----:B------:R-:W-:Y:S02]  /*20500*/  FADD.FTZ R8, R244, R3 ;  /* 0x00000003f4087221 */ /* 0x000fe40000010000 */
        /* <DEDUP_REMOVED lines=30> */
[----:B------:R-:W-:Y:S01]  /*206f0*/  IMAD.MOV.U32 R141, RZ, RZ, R134 ;  /* 0x000000ffff8d7224 */ /* 0x000fe200078e0086 */
[----:B------:R-:W-:Y:S01]  /*20700*/  MOV R140, R137 ;  /* 0x00000089008c7202 */ /* 0x000fe20000000f00 */
[----:B------:R-:W-:Y:S01]  /*20710*/  IMAD.MOV.U32 R132, RZ, RZ, R135 ;  /* 0x000000ffff847224 */ /* 0x000fe200078e0087 */
[----:B------:R1:W-:Y:S04]  /*20720*/  STL [R1+0xbc], R3 ;  /* 0x0000bc0301007387 */ /* 0x0003e80000100800 */
[----:B------:R2:W-:Y:S04]  /*20730*/  STL [R1+0xb8], R2 ;  /* 0x0000b80201007387 */ /* 0x0005e80000100800 */
[----:B------:R2:W-:Y:S01]  /*20740*/  STL [R1+0xb4], R0 ;  /* 0x0000b40001007387 */ /* 0x0005e20000100800 */
[----:B-1----:R-:W-:Y:S01]  /*20750*/  IMAD.MOV.U32 R3, RZ, RZ, R136 ;  /* 0x000000ffff037224 */ /* 0x002fe200078e0088 */
[----:B----4-:R-:W-:Y:S06]  /*20760*/  BRA.U UP0, `(.L_x_908) ;  /* 0xffffff9900a47547 */ /* 0x010fec000b83ffff */
.L_x_907:
        /* <DEDUP_REMOVED lines=351> */
.L_x_911:
        /* <DEDUP_REMOVED lines=70> */
.L_x_913:
[----:B------:R-:W-:Y:S05]  /*221c0*/  BSYNC.RECONVERGENT B0 ;  /* 0x0000000000007941 */ /* 0x000fea0003800200 */
.L_x_912:
        /* <DEDUP_REMOVED lines=42> */
.L_x_915:
[----:B------:R-:W-:Y:S05]  /*22470*/  BSYNC.RECONVERGENT B0 ;  /* 0x0000000000007941 */ /* 0x000fea0003800200 */
.L_x_914:
        /* <DEDUP_REMOVED lines=23> */
.L_x_917:
[----:B------:R-:W-:Y:S05]  /*225f0*/  BSYNC.RECONVERGENT B0 ;  /* 0x0000000000007941 */ /* 0x000fea0003800200 */
.L_x_916:
        /* <DEDUP_REMOVED lines=22> */
.L_x_919:
[----:B------:R-:W-:Y:S05]  /*22760*/  BSYNC.RECONVERGENT B0 ;  /* 0x0000000000007941 */ /* 0x000fea0003800200 */
.L_x_918:
        /* <DEDUP_REMOVED lines=21> */
.L_x_921:
[----:B------:R-:W-:Y:S05]  /*228c0*/  BSYNC.RECONVERGENT B0 ;  /* 0x0000000000007941 */ /* 0x000fea0003800200 */
.L_x_920:
        /* <DEDUP_REMOVED lines=21> */
.L_x_923:
[----:B------:R-:W-:Y:S05]  /*22a20*/  BSYNC.RECONVERGENT B0 ;  /* 0x0000000000007941 */ /* 0x000fea0003800200 */
.L_x_922:
        /* <DEDUP_REMOVED lines=21> */
.L_x_925:
[----:B------:R-:W-:Y:S05]  /*22b80*/  BSYNC.RECONVERGENT B0 ;  /* 0x0000000000007941 */ /* 0x000fea0003800200 */
.L_x_924:
        /* <DEDUP_REMOVED lines=21> */
.L_x_927:
[----:B------:R-:W-:Y:S05]  /*22ce0*/  BSYNC.RECONVERGENT B0 ;  /* 0x0000000000007941 */ /* 0x000fea0003800200 */
.L_x_926:
        /* <DEDUP_REMOVED lines=21> */
.L_x_928:
        /* <DEDUP_REMOVED lines=12> */
.L_x_2851:


//--------------------- .text._ZN5flash16flash_fwd_kernelI23Flash_fwd_kernel_traitsILi128ELi128ELi64ELi4ELb0ELb0EN7cutlass10bfloat16_tE19Flash_kernel_traitsILi128ELi128ELi64ELi4ES3_EELb0ELb0ELb1ELb1ELb0ELb0ELb1ELb0EEEvNS_16Flash_fwd_paramsE --------------------------
	.section	.text._ZN5flash16flash_fwd_kernelI23Flash_fwd_kernel_traitsILi128ELi128ELi64ELi4ELb0ELb0EN7cutlass10bfloat16_tE19Flash_kernel_traitsILi128ELi128ELi64ELi4ES3_EELb0ELb0ELb1ELb1ELb0ELb0ELb1ELb0EEEvNS_16Flash_fwd_paramsE,"ax",@progbits
	.align	128
        .global         _ZN5flash16flash_fwd_kernelI23Flash_fwd_kernel_traitsILi128ELi128ELi64ELi4ELb0ELb0EN7cutlass10bfloat16_tE19Flash_kernel_traitsILi128ELi128ELi64ELi4ES3_EELb0ELb0ELb1ELb1ELb0ELb0ELb1ELb0EEEvNS_16Flash_fwd_paramsE
        .type           _ZN5flash16flash_fwd_kernelI23Flash_fwd_kernel_traitsILi128ELi128ELi64ELi4ELb0ELb0EN7cutlass10bfloat16_tE19Flash_kernel_traitsILi128ELi128ELi64ELi4ES3_EELb0ELb0ELb1ELb1ELb0ELb0ELb1ELb0EEEvNS_16Flash_fwd_paramsE,@function
        .size           _ZN5flash16flash_fwd_kernelI23Flash_fwd_kernel_traitsILi128ELi128ELi64ELi4ELb0ELb0EN7cutlass10bfloat16_tE19Flash_kernel_traitsILi128ELi128ELi64ELi4ES3_EELb0ELb0ELb1ELb1ELb0ELb0ELb1ELb0EEEvNS_16Flash_fwd_paramsE,(.L_x_2852 - _ZN5flash16flash_fwd_kernelI23Flash_fwd_kernel_traitsILi128ELi128ELi64ELi4ELb0ELb0EN7cutlass10bfloat16_tE19Flash_kernel_traitsILi128ELi128ELi64ELi4ES3_EELb0ELb0ELb1ELb1ELb0ELb0ELb1ELb0EEEvNS_16Flash_fwd_paramsE)
        .other          _ZN5flash16flash_fwd_kernelI23Flash_fwd_kernel_traitsILi128ELi128ELi64ELi4ELb0ELb0EN7cutlass10bfloat16_tE19Flash_kernel_traitsILi128ELi128ELi64ELi4ES3_EELb0ELb0ELb1ELb1ELb0ELb0ELb1ELb0EEEvNS_16Flash_fwd_paramsE,@"STO_CUDA_ENTRY STV_DEFAULT"
_ZN5flash16flash_fwd_kernelI23Flash_fwd_kernel_traitsILi128ELi128ELi64ELi4ELb0ELb0EN7cutlass10bfloat16_tE19Flash_kernel_traitsILi128ELi128ELi64ELi4ES3_EELb0ELb0ELb1ELb1ELb0ELb0ELb1ELb0EEEvNS_16Flash_fwd_paramsE:
.text._ZN5flash16flash_fwd_kernelI23Flash_fwd_kernel_traitsILi128ELi128ELi64ELi4ELb0ELb0EN7cutlass10bfloat16_tE19Flash_kernel_traitsILi128ELi128ELi64ELi4ES3_EELb0ELb0ELb1ELb1ELb0ELb0ELb1ELb0EEEvNS_16Flash_fwd_paramsE:
        /* <DEDUP_REMOVED lines=72> */
.L_x_929:
        /* <DEDUP_REMOVED lines=57> */
.L_x_931:
        /* <DEDUP_REMOVED lines=55> */
.L_x_933:
[----:B------:R-:W-:Y:S05]  /*0b80*/  BSYNC.RECONVERGENT B0 ;  /* 0x0000000000007941 */ /* 0x000fea0003800200 */
.L_x_932:
        /* <DEDUP_REMOVED lines=21> */
.L_x_935:
[----:B------:R-:W-:Y:S05]  /*0ce0*/  BSYNC.RECONVERGENT B0 ;  /* 0x0000000000007941 */ /* 0x000fea0003800200 */
.L_x_934:
        /* <DEDUP_REMOVED lines=21> */
.L_x_937:
[----:B------:R-:W-:Y:S05]  /*0e40*/  BSYNC.RECONVERGENT B0 ;  /* 0x0000000000007941 */ /* 0x000fea0003800200 */
.L_x_936:
        /* <DEDUP_REMOVED lines=20> */
.L_x_939:
[----:B------:R-:W-:Y:S05]  /*0f90*/  BSYNC.RECONVERGENT B0 ;  /* 0x0000000000007941 */ /* 0x000fea0003800200 */
.L_x_938:
        /* <DEDUP_REMOVED lines=20> */
.L_x_941:
[----:B------:R-:W-:Y:S05]  /*10e0*/  BSYNC.RECONVERGENT B0 ;  /* 0x0000000000007941 */ /* 0x000fea0003800200 */
.L_x_940:
        /* <DEDUP_REMOVED lines=20> */
.L_x_943:
[----:B------:R-:W-:Y:S05]  /*1230*/  BSYNC.RECONVERGENT B0 ;  /* 0x0000000000007941 */ /* 0x000fea0003800200 */
.L_x_942:
        /* <DEDUP_REMOVED lines=20> */
.L_x_945:
[----:B------:R-:W-:Y:S05]  /*1380*/  BSYNC.RECONVERGENT B0 ;  /* 0x0000000000007941 */ /* 0x000fea0003800200 */
.L_x_944:
        /* <DEDUP_REMOVED lines=20> */
.L_x_947:
[----:B------:R-:W-:Y:S05]  /*14d0*/  BSYNC.RECONVERGENT B0 ;  /* 0x0000000000007941 */ /* 0x000fea0003800200 */
.L_x_946:
        /* <DEDUP_REMOVED lines=10> */
.L_x_949:
[----:B------:R-:W-:Y:S05]  /*1580*/  BSYNC.RECONVERGENT B0 ;  /* 0x0000000000007941 */ /* 0x000fea0003800200 */
.L_x_948:
        /* <DEDUP_REMOVED lines=15> */
.L_x_951:
[----:B------:R-:W-:Y:S05]  /*1680*/  BSYNC.RECONVERGENT B0 ;  /* 0x0000000000007941 */ /* 0x000fea0003800200 */
.L_x_950:
        /* <DEDUP_REMOVED lines=10> */
.L_x_953:
[----:B------:R-:W-:Y:S05]  /*1730*/  BSYNC.RECONVERGENT B0 ;  /* 0x0000000000007941 */ /* 0x000fea0003800200 */
.L_x_952:
        /* <DEDUP_REMOVED lines=10> */
.L_x_955:
[----:B------:R-:W-:Y:S05]  /*17e0*/  BSYNC.RECONVERGENT B0 ;  /* 0x0000000000007941 */ /* 0x000fea0003800200 */
.L_x_954:
        /* <DEDUP_REMOVED lines=10> */
.L_x_957:
[----:B------:R-:W-:Y:S05]  /*1890*/  BSYNC.RECONVERGENT B0 ;  /* 0x0000000000007941 */ /* 0x000fea0003800200 */
.L_x_956:
        /* <DEDUP_REMOVED lines=10> */
.L_x_959:
[----:B------:R-:W-:Y:S05]  /*1940*/  BSYNC.RECONVERGENT B0 ;  /* 0x0000000000007941 */ /* 0x000fea0003800200 */
.L_x_958:
        /* <DEDUP_REMOVED lines=10> */
.L_x_961:
[----:B------:R-:W-:Y:S05]  /*19f0*/  BSYNC.RECONVERGENT B0 ;  /* 0x0000000000007941 */ /* 0x000fea0003800200 */
.L_x_960:
        /* <DEDUP_REMOVED lines=10> */
.L_x_930:
        /* <DEDUP_REMOVED lines=21> */
.L_x_962:
[----:B------:R-:W1:Y:S01]  /*1bf0*/  LDCU.64 UR10, c[0x0][0x3b8] ;  /* 0x00007700ff0a77ac */ /* 0x000e620008000a00 */
[----:B------:R-:W-:-:S04]  /*1c00*/  UIADD3 UR13, UPT, UPT, UR12, UR14, URZ ;  /* 0x0000000e0c0d7290 */ /* 0x000fc8000fffe0ff */
[----:B-1----:R-:W-:Y:S02]  /*1c10*/  UIMAD.WIDE.U32 UR6, UR13, UR10, URZ ;  /* 0x0000000a0d0672a5 */ /* 0x002fe4000f8e00ff */
[----:B------:R-:W-:-:S04]  /*1c20*/  UIMAD UR13, UR13, UR11, URZ ;  /* 0x0000000b0d0d72a4 */ /* 0x000fc8000f8e02ff */
[----:B------:R-:W-:Y:S02]  /*1c30*/  UIADD3 UR13, UPT, UPT, UR7, UR13, URZ ;  /* 0x0000000d070d7290 */ /* 0x000fe4000fffe0ff */
.L_x_963:
        /* <DEDUP_REMOVED lines=38> */
.L_x_964:
[----:B------:R-:W1:Y:S01]  /*1ea0*/  LDCU.64 UR8, c[0x0][0x3c0] ;  /* 0x00007800ff0877ac */ /* 0x000e620008000a00 */
[----:B------:R-:W-:-:S04]  /*1eb0*/  UIADD3 UR12, UPT, UPT, UR12, UR14, URZ ;  /* 0x0000000e0c0c7290 */ /* 0x000fc8000fffe0ff */
[----:B-1----:R-:W-:Y:S02]  /*1ec0*/  UIMAD.WIDE.U32 UR4, UR12, UR8, URZ ;  /* 0x000000080c0472a5 */ /* 0x002fe4000f8e00ff */
[----:B------:R-:W-:-:S04]  /*1ed0*/  UIMAD UR12, UR12, UR9, URZ ;  /* 0x000000090c0c72a4 */ /* 0x000fc8000f8e02ff */
[----:B------:R-:W-:-:S12]  /*1ee0*/  UIADD3 UR12, UPT, UPT, UR5, UR12, URZ ;  /* 0x0000000c050c7290 */ /* 0x000fd8000fffe0ff */
.L_x_965:
        /* <DEDUP_REMOVED lines=87> */
.L_x_967:
[----:B------:R-:W-:Y:S05]  /*2460*/  BSYNC.RECONVERGENT B0 ;  /* 0x0000000000007941 */ /* 0x000fea0003800200 */
.L_x_966:
        /* <DEDUP_REMOVED lines=30> */
.L_x_969:
[----:B------:R-:W-:Y:S05]  /*2650*/  BSYNC.RECONVERGENT B0 ;  /* 0x0000000000007941 */ /* 0x000fea0003800200 */
.L_x_968:
        /* <DEDUP_REMOVED lines=30> */
.L_x_971:
[----:B------:R-:W-:Y:S05]  /*2840*/  BSYNC.RECONVERGENT B0 ;  /* 0x0000000000007941 */ /* 0x000fea0003800200 */
.L_x_970:
        /* <DEDUP_REMOVED lines=29> */
.L_x_973:
[----:B------:R-:W-:Y:S05]  /*2a20*/  BSYNC.RECONVERGENT B0 ;  /* 0x0000000000007941 */ /* 0x000fea0003800200 */
.L_x_972:
        /* <DEDUP_REMOVED lines=29> */
.L_x_975:
[----:B------:R-:W-:Y:S05]  /*2c00*/  BSYNC.RECONVERGENT B0 ;  /* 0x0000000000007941 */ /* 0x000fea0003800200 */
.L_x_974:
        /* <DEDUP_REMOVED lines=29> */
.L_x_977:
[----:B------:R-:W-:Y:S05]  /*2de0*/  BSYNC.RECONVERGENT B0 ;  /* 0x0000000000007941 */ /* 0x000fea0003800200 */
.L_x_976:
        /* <DEDUP_REMOVED lines=29> */
.L_x_979:
[----:B------:R-:W-:Y:S05]  /*2fc0*/  BSYNC.RECONVERGENT B0 ;  /* 0x0000000000007941 */ /* 0x000fea0003800200 */
.L_x_978:
        /* <DEDUP_REMOVED lines=29> */
.L_x_981:
[----:B------:R-:W-:Y:S05]  /*31a0*/  BSYNC.RECONVERGENT B0 ;  /* 0x0000000000007941 */ /* 0x000fea0003800200 */
.L_x_980:
        /* <DEDUP_REMOVED lines=22> */
.L_x_983:
[----:B------:R-:W-:Y:S05]  /*3310*/  BSYNC.RECONVERGENT B0 ;  /* 0x0000000000007941 */ /* 0x000fea0003800200 */
.L_x_982:
        /* <DEDUP_REMOVED lines=21> */
.L_x_985:
[----:B------:R-:W-:Y:S05]  /*3470*/  BSYNC.RECONVERGENT B0 ;  /* 0x0000000000007941 */ /* 0x000fea0003800200 */
.L_x_984:
        /* <DEDUP_REMOVED lines=23> */
.L_x_987:
[----:B------:R-:W-:Y:S05]  /*35f0*/  BSYNC.RECONVERGENT B0 ;  /* 0x0000000000007941 */ /* 0x000fea0003800200 */
.L_x_986:
        /* <DEDUP_REMOVED lines=25> */
.L_x_989:
[----:B------:R-:W-:Y:S05]  /*3790*/  BSYNC.RECONVERGENT B0 ;  /* 0x0000000000007941 */ /* 0x000fea0003800200 */
.L_x_988:
        /* <DEDUP_REMOVED lines=55> */
.L_x_991:
[----:B------:R3:W-:Y:S04]  /*3b10*/  STS.128 [R233+0xc000], RZ ;  /* 0x00c000ffe9007388 */ /* 0x0007e80000000c00 */
[----:B------:R3:W-:Y:S02]  /*3b20*/  STS.128 [R233+0xe000], RZ ;  /* 0x00e000ffe9007388 */ /* 0x0007e40000000c00 */
.L_x_992:
[----:B------:R-:W-:Y:S05]  /*3b30*/  BSYNC.RECONVERGENT B0 ;  /* 0x0000000000007941 */ /* 0x000fea0003800200 */
.L_x_990:
        /* <DEDUP_REMOVED lines=22> */
[C---:B-1----:R-:W-:Y:S02]  /*3ca0*/  LEA R2, P2, R3.reuse, R17, 0x1 ;  /* 0x0000001103027211 */ /* 0x042fe400078408ff */
        /* <DEDUP_REMOVED lines=13> */
.L_x_994:
[----:B------:R-:W-:Y:S05]  /*3d80*/  BSYNC.RECONVERGENT B0 ;  /* 0x0000000000007941 */ /* 0x000fea0003800200 */
.L_x_993:
        /* <DEDUP_REMOVED lines=26> */
.L_x_996:
[----:B------:R-:W-:Y:S05]  /*3f30*/  BSYNC.RECONVERGENT B0 ;  /* 0x0000000000007941 */ /* 0x000fea0003800200 */
.L_x_995:
        /* <DEDUP_REMOVED lines=27> */
.L_x_998:
[----:B------:R-:W-:Y:S05]  /*40f0*/  BSYNC.RECONVERGENT B0 ;  /* 0x0000000000007941 */ /* 0x000fea0003800200 */
.L_x_997:
[----:B------:R-:W-:Y:S01]  /*4100*/  LDSM.16.M88.4 R8, [R24+UR5+0x8000] ;  /* 0x008000051808783b */ /* 0x000fe20008000200 */
[----:B------:R-:W-:Y:S01]  /*4110*/  IMAD.MOV.U32 R149, RZ, RZ, 0x20 ;  /* 0x00000020ff957424 */ /* 0x000fe200078e00ff */
[----:B------:R-:W-:Y:S01]  /*4120*/  LOP3.LUT P3, RZ, R229, 0x2, RZ, 0xc0, !PT ;  /* 0x00000002e5ff7812 */ /* 0x000fe2000786c0ff */
[----:B------:R-:W-:Y:S01]  /*4130*/  VIADD R231, R24, UR5 ;  /* 0x0000000518e77c36 */ /* 0x000fe20008000000 */
[----:B------:R-:W5:Y:S01]  /*4140*/  LDSM.16.M88.4 R4, [R25+0x2000] ;  /* 0x002000001904783b */ /* 0x000f620000000200 */
[----:B-1--4-:R-:W-:Y:S01]  /*4150*/  IMAD.MOV.U32 R2, RZ, RZ, 0x40 ;  /* 0x00000040ff027424 */ /* 0x012fe200078e00ff */
[----:B------:R-:W-:Y:S01]  /*4160*/  SEL R0, R149, 0xffffffe0, !P3 ;  /* 0xffffffe095007807 */ /* 0x000fe20005800000 */
[----:B------:R-:W1:Y:S01]  /*4170*/  LDCU UR7, c[0x0][0x50c] ;  /* 0x0000a180ff0777ac */ /* 0x000e620008000800 */
[----:B------:R-:W4:Y:S01]  /*4180*/  LDSM.16.M88.4 R12, [R24+UR5+0x8800] ;  /* 0x00880005180c783b */ /* 0x000f220008000200 */
[----:B------:R-:W-:Y:S02]  /*4190*/  LOP3.LUT P4, RZ, R229, 0x4, RZ, 0xc0, !PT ;  /* 0x00000004e5ff7812 */ /* 0x000fe4000788c0ff */
[--C-:B------:R-:W-:Y:S01]  /*41a0*/  IMAD.IADD R80, R231, 0x1, R0.reuse ;  /* 0x00000001e7507824 */ /* 0x100fe200078e0200 */
[----:B------:R-:W3:Y:S01]  /*41b0*/  LDSM.16.M88.4 R40, [R24+UR5+0x9000] ;  /* 0x009000051828783b */ /* 0x000ee20008000200 */
[C---:B------:R-:W-:Y:S01]  /*41c0*/  IMAD.IADD R81, R25.reuse, 0x1, R0 ;  /* 0x0000000119517824 */ /* 0x040fe200078e0200 */
[----:B------:R-:W-:Y:S01]  /*41d0*/  SEL R2, R2, 0xffffffc0, !P4 ;  /* 0xffffffc002027807 */ /* 0x000fe20006000000 */
[----:B------:R-:W-:Y:S01]  /*41e0*/  UIADD3 UR24, UPT, UPT, UR30, UR24, -UR21 ;  /* 0x000000181e187290 */ /* 0x000fe2000fffe815 */
[----:B------:R-:W1:Y:S01]  /*41f0*/  LDSM.16.M88.4 R44, [R24+UR5+0x9800] ;  /* 0x00980005182c783b */ /* 0x000e620008000200 */
[----:B------:R-:W-:Y:S01]  /*4200*/  LOP3.LUT R154, R154, 0x6, RZ, 0xc0, !PT ;  /* 0x000000069a9a7812 */ /* 0x000fe200078ec0ff */
[----:B------:R-:W-:Y:S01]  /*4210*/  UISETP.GT.U32.AND UP0, UPT, UR15, UR19, UPT ;  /* 0x000000130f00728c */ /* 0x000fe2000bf04070 */
[--C-:B------:R-:W-:Y:S01]  /*4220*/  IMAD.IADD R3, R25, 0x1, R2.reuse ;  /* 0x0000000119037824 */ /* 0x100fe200078e0202 */
[----:B--2---:R-:W2:Y:S01]  /*4230*/  LDSM.16.M88.4 R16, [R25] ;  /* 0x000000001910783b */ /* 0x004ea20000000200 */
[----:B------:R-:W-:-:S02]  /*4240*/  IMAD.IADD R225, R231, 0x1, R2 ;  /* 0x00000001e7e17824 */ /* 0x000fc400078e0202 */
[C---:B------:R-:W-:Y:S01]  /*4250*/  IMAD.IADD R2, R0.reuse, 0x1, R3 ;  /* 0x0000000100027824 */ /* 0x040fe200078e0203 */
[----:B------:R-:W-:Y:S01]  /*4260*/  LDSM.16.M88.4 R20, [R80+0x8000] ;  /* 0x008000005014783b */ /* 0x000fe20000000200 */
[----:B------:R-:W-:Y:S02]  /*4270*/  IMAD.IADD R226, R0, 0x1, R225 ;  /* 0x0000000100e27824 */ /* 0x000fe400078e02e1 */
[----:B------:R-:W-:Y:S01]  /*4280*/  IMAD.U32 R0, RZ, RZ, UR15 ;  /* 0x0000000fff007e24 */ /* 0x000fe2000f8e00ff */
[----:B------:R-:W-:Y:S03]  /*4290*/  LDSM.16.M88.4 R36, [R80+0x8800] ;  /* 0x008800005024783b */ /* 0x000fe60000000200 */
[----:B------:R-:W-:Y:S01]  /*42a0*/  IMAD R0, R0, 0x40, R154 ;  /* 0x0000004000007824 */ /* 0x000fe200078e029a */
[----:B------:R-:W-:Y:S04]  /*42b0*/  LDSM.16.M88.4 R32, [R80+0x9000] ;  /* 0x009000005020783b */ /* 0x000fe80000000200 */
[----:B------:R-:W-:Y:S04]  /*42c0*/  LDSM.16.M88.4 R28, [R80+0x9800] ;  /* 0x00980000501c783b */ /* 0x000fe80000000200 */
[----:B------:R-:W-:Y:S01]  /*42d0*/  LDSM.16.M88.4 R88, [R225+0x8800] ;  /* 0x00880000e158783b */ /* 0x000fe20000000200 */
[C---:B-----5:R-:W-:Y:S03]  /*42e0*/  HMMA.16816.F32.BF16 R48, R4.reuse, R8, RZ ;  /* 0x000000080430723c */ /* 0x060fe600000418ff */
[----:B------:R-:W-:Y:S04]  /*42f0*/  LDSM.16.M88.4 R116, [R225+0x9000] ;  /* 0x00900000e174783b */ /* 0x000fe80000000200 */
[----:B------:R-:W-:Y:S01]  /*4300*/  LDSM.16.M88.4 R72, [R225+0x8000] ;  /* 0x00800000e148783b */ /* 0x000fe20000000200 */
[C---:B------:R-:W-:Y:S03]  /*4310*/  HMMA.16816.F32.BF16 R84, R4.reuse, R10, RZ ;  /* 0x0000000a0454723c */ /* 0x040fe600000418ff */
[----:B------:R-:W-:Y:S04]  /*4320*/  LDSM.16.M88.4 R132, [R225+0x9800] ;  /* 0x00980000e184783b */ /* 0x000fe80000000200 */
[----:B------:R-:W0:Y:S01]  /*4330*/  LDGDEPBAR ;  /* 0x00000000000079af */ /* 0x000e220000000000 */
[C---:B----4-:R-:W-:Y:S03]  /*4340*/  HMMA.16816.F32.BF16 R52, R4.reuse, R12, RZ ;  /* 0x0000000c0434723c */ /* 0x050fe600000418ff */
[----:B------:R-:W-:Y:S05]  /*4350*/  STL [R1+0xb8], R154 ;  /* 0x0000b89a01007387 */ /* 0x000fea0000100800 */
[C---:B---3--:R-:W-:Y:S08]  /*4360*/  HMMA.16816.F32.BF16 R60, R4.reuse, R40, RZ ;  /* 0x00000028043c723c */ /* 0x048ff000000418ff */
[C---:B-1----:R-:W-:Y:S08]  /*4370*/  HMMA.16816.F32.BF16 R68, R4.reuse, R44, RZ ;  /* 0x0000002c0444723c */ /* 0x042ff000000418ff */
[C---:B------:R-:W-:Y:S08]  /*4380*/  HMMA.16816.F32.BF16 R92, R4.reuse, R14, RZ ;  /* 0x0000000e045c723c */ /* 0x040ff000000418ff */
[C---:B------:R-:W-:Y:S08]  /*4390*/  HMMA.16816.F32.BF16 R100, R4.reuse, R42, RZ ;  /* 0x0000002a0464723c */ /* 0x040ff000000418ff */
[----:B------:R-:W-:Y:S01]  /*43a0*/  HMMA.16816.F32.BF16 R96, R4, R46, RZ ;  /* 0x0000002e0460723c */ /* 0x000fe200000418ff */
[----:B------:R-:W1:Y:S07]  /*43b0*/  LDSM.16.M88.4 R4, [R81+0x2000] ;  /* 0x002000005104783b */ /* 0x000e6e0000000200 */
[C---:B--2---:R-:W-:Y:S08]  /*43c0*/  HMMA.16816.F32.BF16 R120, R16.reuse, R8, RZ ;  /* 0x000000081078723c */ /* 0x044ff000000418ff */
[C---:B------:R-:W-:Y:S01]  /*43d0*/  HMMA.16816.F32.BF16 R128, R16.reuse, R10, RZ ;  /* 0x0000000a1080723c */ /* 0x040fe200000418ff */
[----:B------:R-:W2:Y:S07]  /*43e0*/  LDSM.16.M88.4 R8, [R81] ;  /* 0x000000005108783b */ /* 0x000eae0000000200 */
[C---:B------:R-:W-:Y:S08]  /*43f0*/  HMMA.16816.F32.BF16 R108, R16.reuse, R12, RZ ;  /* 0x0000000c106c723c */ /* 0x040ff000000418ff */
[C---:B------:R-:W-:Y:S01]  /*4400*/  HMMA.16816.F32.BF16 R124, R16.reuse, R14, RZ ;  /* 0x0000000e107c723c */ /* 0x040fe200000418ff */
[----:B------:R-:W3:Y:S07]  /*4410*/  LDSM.16.M88.4 R12, [R3+0x2000] ;  /* 0x00200000030c783b */ /* 0x000eee0000000200 */
[C---:B------:R-:W-:Y:S08]  /*4420*/  HMMA.16816.F32.BF16 R104, R16.reuse, R40, RZ ;  /* 0x000000281068723c */ /* 0x040ff000000418ff */
[C---:B------:R-:W-:Y:S08]  /*4430*/  HMMA.16816.F32.BF16 R112, R16.reuse, R42, RZ ;  /* 0x0000002a1070723c */ /* 0x040ff000000418ff */
[C---:B------:R-:W-:Y:S08]  /*4440*/  HMMA.16816.F32.BF16 R76, R16.reuse, R44, RZ ;  /* 0x0000002c104c723c */ /* 0x040ff000000418ff */
[----:B------:R-:W-:Y:S08]  /*4450*/  HMMA.16816.F32.BF16 R64, R16, R46, RZ ;  /* 0x0000002e1040723c */ /* 0x000ff000000418ff */
[C---:B-1----:R-:W-:Y:S08]  /*4460*/  HMMA.16816.F32.BF16 R56, R4.reuse, R20, R48 ;  /* 0x000000140438723c */ /* 0x042ff00000041830 */
        /* <DEDUP_REMOVED lines=8> */
[C---:B------:R-:W-:Y:S01]  /*44f0*/  HMMA.16816.F32.BF16 R4, R8.reuse, R22, R128 ;  /* 0x000000160804723c */ /* 0x040fe20000041880 */
[----:B------:R-:W1:Y:S07]  /*4500*/  LDSM.16.M88.4 R20, [R3] ;  /* 0x000000000314783b */ /* 0x000e6e0000000200 */
[C---:B------:R-:W-:Y:S08]  /*4510*/  HMMA.16816.F32.BF16 R140, R8.reuse, R32, R104 ;  /* 0x00000020088c723c */ /* 0x040ff00000041868 */
[C---:B------:R-:W-:Y:S08]  /*4520*/  HMMA.16816.F32.BF16 R108, R8.reuse, R36, R108 ;  /* 0x00000024086c723c */ /* 0x040ff0000004186c */
[C---:B------:R-:W-:Y:S08]  /*4530*/  HMMA.16816.F32.BF16 R144, R8.reuse, R28, R76 ;  /* 0x0000001c0890723c */ /* 0x040ff0000004184c */
[C---:B------:R-:W-:Y:S01]  /*4540*/  HMMA.16816.F32.BF16 R100, R8.reuse, R38, R124 ;  /* 0x000000260864723c */ /* 0x040fe2000004187c */
[----:B------:R-:W-:Y:S07]  /*4550*/  LDSM.16.M88.4 R36, [R226+0x9000] ;  /* 0x00900000e224783b */ /* 0x000fee0000000200 */
[C---:B------:R-:W-:Y:S01]  /*4560*/  HMMA.16816.F32.BF16 R104, R8.reuse, R34, R112 ;  /* 0x000000220868723c */ /* 0x040fe20000041870 */
[----:B------:R-:W-:Y:S07]  /*4570*/  LDSM.16.M88.4 R32, [R226+0x9800] ;  /* 0x00980000e220783b */ /* 0x000fee0000000200 */
[----:B------:R-:W-:Y:S01]  /*4580*/  HMMA.16816.F32.BF16 R120, R8, R30, R64 ;  /* 0x0000001e0878723c */ /* 0x000fe20000041840 */
[----:B------:R-:W-:Y:S04]  /*4590*/  LDSM.16.M88.4 R8, [R2+0x2000] ;  /* 0x002000000208783b */ /* 0x000fe80000000200 */
[----:B------:R-:W-:Y:S03]  /*45a0*/  LDSM.16.M88.4 R28, [R24+UR5+0xa000] ;  /* 0x00a00005181c783b */ /* 0x000fe60008000200 */
[C---:B---3--:R-:W-:Y:S01]  /*45b0*/  HMMA.16816.F32.BF16 R92, R12.reuse, R90, R44 ;  /* 0x0000005a0c5c723c */ /* 0x048fe2000004182c */
[----:B------:R-:W2:Y:S07]  /*45c0*/  LDSM.16.M88.4 R44, [R226+0x8000] ;  /* 0x00800000e22c783b */ /* 0x000eae0000000200 */
[C---:B------:R-:W-:Y:S01]  /*45d0*/  HMMA.16816.F32.BF16 R128, R12.reuse, R116, R40 ;  /* 0x000000740c80723c */ /* 0x040fe20000041828 */
[----:B------:R-:W3:Y:S07]  /*45e0*/  LDSM.16.M88.4 R40, [R226+0x8800] ;  /* 0x00880000e228783b */ /* 0x000eee0000000200 */
[C---:B------:R-:W-:Y:S08]  /*45f0*/  HMMA.16816.F32.BF16 R76, R12.reuse, R118, R60 ;  /* 0x000000760c4c723c */ /* 0x040ff0000004183c */
[C---:B------:R-:W-:Y:S01]  /*4600*/  HMMA.16816.F32.BF16 R112, R12.reuse, R72, R56 ;  /* 0x000000480c70723c */ /* 0x040fe20000041838 */
[----:B------:R-:W-:Y:S07]  /*4610*/  LDSM.16.M88.4 R56, [R24+UR5+0xb800] ;  /* 0x00b800051838783b */ /* 0x000fee0008000200 */
[C---:B------:R-:W-:Y:S01]  /*4620*/  HMMA.16816.F32.BF16 R124, R12.reuse, R88, R48 ;  /* 0x000000580c7c723c */ /* 0x040fe20000041830 */
[----:B------:R-:W-:Y:S07]  /*4630*/  LDSM.16.M88.4 R48, [R24+UR5+0xa800] ;  /* 0x00a800051830783b */ /* 0x000fee0008000200 */
[C---:B------:R-:W-:Y:S01]  /*4640*/  HMMA.16816.F32.BF16 R136, R12.reuse, R132, R16 ;  /* 0x000000840c88723c */ /* 0x040fe20000041810 */
[----:B------:R-:W-:Y:S07]  /*4650*/  LDSM.16.M88.4 R16, [R25+0x4000] ;  /* 0x004000001910783b */ /* 0x000fee0000000200 */
[C---:B------:R-:W-:Y:S01]  /*4660*/  HMMA.16816.F32.BF16 R96, R12.reuse, R74, R52 ;  /* 0x0000004a0c60723c */ /* 0x040fe20000041834 */
[----:B------:R-:W-:Y:S07]  /*4670*/  LDSM.16.M88.4 R52, [R24+UR5+0xb000] ;  /* 0x00b000051834783b */ /* 0x000fee0008000200 */
[----:B------:R-:W-:Y:S01]  /*4680*/  HMMA.16816.F32.BF16 R60, R12, R134, R68 ;  /* 0x000000860c3c723c */ /* 0x000fe20000041844 */
[----:B------:R-:W4:Y:S07]  /*4690*/  LDSM.16.M88.4 R12, [R2] ;  /* 0x00000000020c783b */ /* 0x000f2e0000000200 */
[C---:B-1----:R-:W-:Y:S08]  /*46a0*/  HMMA.16816.F32.BF16 R64, R20.reuse, R72, R84 ;  /* 0x000000481440723c */ /* 0x042ff00000041854 */
[C---:B------:R-:W-:Y:S01]  /*46b0*/  HMMA.16816.F32.BF16 R72, R20.reuse, R74, R4 ;  /* 0x0000004a1448723c */ /* 0x040fe20000041804 */
[----:B------:R1:W5:Y:S07]  /*46c0*/  LDSM.16.M88.4 R4, [R25+0x6000] ;  /* 0x006000001904783b */ /* 0x00036e0000000200 */
[C---:B------:R-:W-:Y:S08]  /*46d0*/  HMMA.16816.F32.BF16 R68, R20.reuse, R88, R108 ;  /* 0x000000581444723c */ /* 0x040ff0000004186c */
[C---:B------:R-:W-:Y:S08]  /*46e0*/  HMMA.16816.F32.BF16 R84, R20.reuse, R90, R100 ;  /* 0x0000005a1454723c */ /* 0x040ff00000041864 */
[C---:B------:R-:W-:Y:S08]  /*46f0*/  HMMA.16816.F32.BF16 R88, R20.reuse, R118, R104 ;  /* 0x000000761458723c */ /* 0x040ff00000041868 */
[----:B------:R-:W-:Y:S08]  /*4700*/  HMMA.16816.F32.BF16 R104, R20, R132, R144 ;  /* 0x000000841468723c */ /* 0x000ff00000041890 */
[C---:B--2---:R-:W-:Y:S08]  /*4710*/  HMMA.16816.F32.BF16 R108, R8.reuse, R46, R96 ;  /* 0x0000002e086c723c */ /* 0x044ff00000041860 */
[----:B---3--:R-:W-:Y:S08]  /*4720*/  HMMA.16816.F32.BF16 R96, R8, R42, R92 ;  /* 0x0000002a0860723c */ /* 0x008ff0000004185c */
[----:B-1----:R-:W-:Y:S08]  /*4730*/  HMMA.16816.F32.BF16 R24, R20, R116, R140 ;  /* 0x000000741418723c */ /* 0x002ff0000004188c */
[----:B------:R-:W-:Y:S08]  /*4740*/  HMMA.16816.F32.BF16 R92, R8, R38, R76 ;  /* 0x00000026085c723c */ /* 0x000ff0000004184c */
[----:B------:R-:W-:Y:S08]  /*4750*/  HMMA.16816.F32.BF16 R100, R20, R134, R120 ;  /* 0x000000861464723c */ /* 0x000ff00000041878 */
        /* <DEDUP_REMOVED lines=10> */
[C---:B------:R-:W-:Y:S01]  /*4800*/  HMMA.16816.F32.BF16 R40, R12.reuse, R36, R24 ;  /* 0x000000240c28723c */ /* 0x040fe20000041818 */
[----:B------:R-:W-:Y:S07]  /*4810*/  LDSM.16.M88.4 R24, [R80+0xb000] ;  /* 0x00b000005018783b */ /* 0x000fee0000000200 */
[----:B------:R-:W-:Y:S08]  /*4820*/  HMMA.16816.F32.BF16 R36, R12, R38, R88 ;  /* 0x000000260c24723c */ /* 0x000ff00000041858 */
[C---:B-----5:R-:W-:Y:S08]  /*4830*/  HMMA.16816.F32.BF16 R64, R4.reuse, R28, R112 ;  /* 0x0000001c0440723c */ /* 0x060ff00000041870 */
[C---:B------:R-:W-:Y:S08]  /*4840*/  HMMA.16816.F32.BF16 R84, R4.reuse, R30, R108 ;  /* 0x0000001e0454723c */ /* 0x040ff0000004186c */
[----:B------:R-:W-:Y:S08]  /*4850*/  HMMA.16816.F32.BF16 R128, R4, R56, R76 ;  /* 0x000000380480723c */ /* 0x000ff0000004184c */
[----:B------:R-:W-:Y:S01]  /*4860*/  HMMA.16816.F32.BF16 R12, R12, R34, R100 ;  /* 0x000000220c0c723c */ /* 0x000fe20000041864 */
[----:B------:R-:W-:Y:S07]  /*4870*/  LDSM.16.M88.4 R32, [R80+0xa000] ;  /* 0x00a000005020783b */ /* 0x000fee0000000200 */
[C---:B------:R-:W-:Y:S08]  /*4880*/  HMMA.16816.F32.BF16 R112, R4.reuse, R48, R116 ;  /* 0x000000300470723c */ /* 0x040ff00000041874 */
[C---:B------:R-:W-:Y:S08]  /*4890*/  HMMA.16816.F32.BF16 R108, R4.reuse, R50, R96 ;  /* 0x00000032046c723c */ /* 0x040ff00000041860 */
[C---:B------:R-:W-:Y:S08]  /*48a0*/  HMMA.16816.F32.BF16 R124, R4.reuse, R52, R120 ;  /* 0x00000034047c723c */ /* 0x040ff00000041878 */
[C---:B------:R-:W-:Y:S08]  /*48b0*/  HMMA.16816.F32.BF16 R132, R4.reuse, R54, R92 ;  /* 0x000000360484723c */ /* 0x040ff0000004185c */
[----:B------:R-:W-:Y:S01]  /*48c0*/  HMMA.16816.F32.BF16 R76, R4, R58, R60 ;  /* 0x0000003a044c723c */ /* 0x000fe2000004183c */
[----:B------:R-:W1:Y:S04]  /*48d0*/  LDSM.16.M88.4 R4, [R81+0x6000] ;  /* 0x006000005104783b */ /* 0x000e680000000200 */
[----:B------:R-:W-:Y:S03]  /*48e0*/  LDSM.16.M88.4 R60, [R225+0xb000] ;  /* 0x00b00000e13c783b */ /* 0x000fe60000000200 */
[C---:B------:R-:W-:Y:S01]  /*48f0*/  HMMA.16816.F32.BF16 R120, R16.reuse, R28, R8 ;  /* 0x0000001c1078723c */ /* 0x040fe20000041808 */
[----:B------:R-:W-:Y:S07]  /*4900*/  LDSM.16.M88.4 R8, [R81+0x4000] ;  /* 0x004000005108783b */ /* 0x000fee0000000200 */
[C---:B------:R-:W-:Y:S01]  /*4910*/  HMMA.16816.F32.BF16 R116, R16.reuse, R30, R72 ;  /* 0x0000001e1074723c */ /* 0x040fe20000041848 */
[----:B------:R-:W2:Y:S04]  /*4920*/  LDSM.16.M88.4 R28, [R80+0xa800] ;  /* 0x00a80000501c783b */ /* 0x000ea80000000200 */
[----:B------:R-:W-:Y:S03]  /*4930*/  LDSM.16.M88.4 R72, [R225+0xb800] ;  /* 0x00b80000e148783b */ /* 0x000fe60000000200 */
[C---:B------:R-:W-:Y:S01]  /*4940*/  HMMA.16816.F32.BF16 R88, R16.reuse, R56, R20 ;  /* 0x000000381058723c */ /* 0x040fe20000041814 */
[----:B------:R-:W3:Y:S07]  /*4950*/  LDSM.16.M88.4 R20, [R80+0xb800] ;  /* 0x00b800005014783b */ /* 0x000eee0000000200 */
[C---:B------:R-:W-:Y:S08]  /*4960*/  HMMA.16816.F32.BF16 R104, R16.reuse, R48, R68 ;  /* 0x000000301068723c */ /* 0x040ff00000041844 */
[C---:B------:R-:W-:Y:S01]  /*4970*/  HMMA.16816.F32.BF16 R68, R16.reuse, R58, R12 ;  /* 0x0000003a1044723c */ /* 0x040fe2000004180c */
[----:B------:R-:W4:Y:S07]  /*4980*/  LDSM.16.M88.4 R12, [R3+0x6000] ;  /* 0x00600000030c783b */ /* 0x000f2e0000000200 */
[C---:B------:R-:W-:Y:S08]  /*4990*/  HMMA.16816.F32.BF16 R100, R16.reuse, R50, R44 ;  /* 0x000000321064723c */ /* 0x040ff0000004182c */
[C---:B------:R-:W-:Y:S01]  /*49a0*/  HMMA.16816.F32.BF16 R96, R16.reuse, R52, R40 ;  /* 0x000000341060723c */ /* 0x040fe20000041828 */
[----:B------:R-:W5:Y:S07]  /*49b0*/  LDSM.16.M88.4 R40, [R225+0xa000] ;  /* 0x00a00000e128783b */ /* 0x000f6e0000000200 */
[----:B------:R-:W-:Y:S01]  /*49c0*/  HMMA.16816.F32.BF16 R92, R16, R54, R36 ;  /* 0x00000036105c723c */ /* 0x000fe20000041824 */
[----:B------:R-:W5:Y:S04]  /*49d0*/  LDSM.16.M88.4 R36, [R225+0xa800] ;  /* 0x00a80000e124783b */ /* 0x000f680000000200 */
[----:B------:R3:W5:Y:S03]  /*49e0*/  LDSM.16.M88.4 R16, [R3+0x4000] ;  /* 0x004000000310783b */ /* 0x0007660000000200 */
[C---:B-1----:R-:W-:Y:S08]  /*49f0*/  HMMA.16816.F32.BF16 R44, R4.reuse, R24, R124 ;  /* 0x00000018042c723c */ /* 0x042ff0000004187c */
[-C--:B--2---:R-:W-:Y:S08]  /*4a00*/  HMMA.16816.F32.BF16 R52, R4, R28.reuse, R112 ;  /* 0x0000001c0434723c */ /* 0x084ff00000041870 */
[----:B------:R-:W-:Y:S01]  /*4a10*/  HMMA.16816.F32.BF16 R112, R8, R28, R104 ;  /* 0x0000001c0870723c */ /* 0x000fe20000041868 */
[----:B---3--:R-:W-:-:S07]  /*4a20*/  SHF.R.U32.HI R3, RZ, 0x2, R229 ;  /* 0x00000002ff037819 */ /* 0x008fce00000116e5 */
[-C--:B------:R-:W-:Y:S08]  /*4a30*/  HMMA.16816.F32.BF16 R48, R4, R30.reuse, R108 ;  /* 0x0000001e0430723c */ /* 0x080ff0000004186c */
[----:B------:R-:W-:Y:S08]  /*4a40*/  HMMA.16816.F32.BF16 R104, R8, R30, R100 ;  /* 0x0000001e0868723c */ /* 0x000ff00000041864 */
[----:B------:R-:W-:Y:S08]  /*4a50*/  HMMA.16816.F32.BF16 R80, R4, R26, R132 ;  /* 0x0000001a0450723c */ /* 0x000ff00000041884 */
[----:B------:R-:W-:Y:S08]  /*4a60*/  HMMA.16816.F32.BF16 R28, R8, R24, R96 ;  /* 0x00000018081c723c */ /* 0x000ff00000041860 */
[C---:B------:R-:W-:Y:S08]  /*4a70*/  HMMA.16816.F32.BF16 R64, R4.reuse, R32, R64 ;  /* 0x000000200440723c */ /* 0x040ff00000041840 */
[----:B------:R-:W-:Y:S08]  /*4a80*/  HMMA.16816.F32.BF16 R56, R4, R34, R84 ;  /* 0x000000220438723c */ /* 0x000ff00000041854 */
[----:B------:R-:W-:Y:S08]  /*4a90*/  HMMA.16816.F32.BF16 R24, R8, R26, R92 ;  /* 0x0000001a0818723c */ /* 0x000ff0000004185c */
[C---:B------:R-:W-:Y:S08]  /*4aa0*/  HMMA.16816.F32.BF16 R84, R4.reuse, R20, R128 ;  /* 0x000000140454723c */ /* 0x040ff00000041880 */
[----:B------:R-:W-:Y:S01]  /*4ab0*/  HMMA.16816.F32.BF16 R76, R4, R22, R76 ;  /* 0x00000016044c723c */ /* 0x000fe2000004184c */
[----:B------:R-:W-:Y:S07]  /*4ac0*/  LDSM.16.M88.4 R4, [R2+0x4000] ;  /* 0x004000000204783b */ /* 0x000fee0000000200 */
[C---:B------:R-:W-:Y:S08]  /*4ad0*/  HMMA.16816.F32.BF16 R92, R8.reuse, R20, R88 ;  /* 0x00000014085c723c */ /* 0x040ff00000041858 */
[C---:B------:R-:W-:Y:S01]  /*4ae0*/  HMMA.16816.F32.BF16 R68, R8.reuse, R22, R68 ;  /* 0x000000160844723c */ /* 0x040fe20000041844 */
[----:B------:R-:W1:Y:S07]  /*4af0*/  LDSM.16.M88.4 R20, [R226+0xa000] ;  /* 0x00a00000e214783b */ /* 0x000e6e0000000200 */
[----:B------:R-:W-:Y:S08]  /*4b00*/  HMMA.16816.F32.BF16 R108, R8, R32, R120 ;  /* 0x00000020086c723c */ /* 0x000ff00000041878 */
[----:B----4-:R-:W-:Y:S01]  /*4b10*/  HMMA.16816.F32.BF16 R96, R12, R60, R44 ;  /* 0x0000003c0c60723c */ /* 0x010fe2000004182c */
[----:B------:R2:W3:Y:S07]  /*4b20*/  LDSM.16.M88.4 R44, [R2+0x6000] ;  /* 0x00600000022c783b */ /* 0x0004ee0000000200 */
[----:B------:R-:W-:Y:S01]  /*4b30*/  HMMA.16816.F32.BF16 R116, R8, R34, R116 ;  /* 0x000000220874723c */ /* 0x000fe20000041874 */
[----:B------:R-:W4:Y:S04]  /*4b40*/  LDSM.16.M88.4 R8, [R226+0xa800] ;  /* 0x00a80000e208783b */ /* 0x000f280000000200 */
[----:B------:R-:W4:Y:S03]  /*4b50*/  LDSM.16.M88.4 R32, [R226+0xb000] ;  /* 0x00b00000e220783b */ /* 0x000f260000000200 */
[C---:B-----5:R-:W-:Y:S08]  /*4b60*/  HMMA.16816.F32.BF16 R100, R12.reuse, R40, R64 ;  /* 0x000000280c64723c */ /* 0x060ff00000041840 */
[----:B------:R-:W-:Y:S08]  /*4b70*/  HMMA.16816.F32.BF16 R64, R12, R36, R52 ;  /* 0x000000240c40723c */ /* 0x000ff00000041834 */
[----:B------:R-:W-:Y:S08]  /*4b80*/  HMMA.16816.F32.BF16 R52, R16, R40, R108 ;  /* 0x000000281034723c */ /* 0x000ff0000004186c */
[----:B------:R-:W-:Y:S01]  /*4b90*/  HMMA.16816.F32.BF16 R128, R12, R74, R76 ;  /* 0x0000004a0c80723c */ /* 0x000fe2000004184c */
[----:B------:R-:W5:Y:S01]  /*4ba0*/  LDSM.16.M88.4 R76, [R226+0xb800] ;  /* 0x00b80000e24c783b */ /* 0x000f620000000200 */
[----:B------:R-:W-:-:S06]  /*4bb0*/  DEPBAR.LE SB0, 0x0 ;  /* 0x000080000000791a */ /* 0x000fcc0000000000 */
[C---:B------:R-:W-:Y:S08]  /*4bc0*/  HMMA.16816.F32.BF16 R88, R12.reuse, R42, R56 ;  /* 0x0000002a0c58723c */ /* 0x040ff00000041838 */
[----:B------:R-:W-:Y:S08]  /*4bd0*/  HMMA.16816.F32.BF16 R56, R12, R38, R48 ;  /* 0x000000260c38723c */ /* 0x000ff00000041830 */
[C---:B------:R-:W-:Y:S08]  /*4be0*/  HMMA.16816.F32.BF16 R48, R16.reuse, R42, R116 ;  /* 0x0000002a1030723c */ /* 0x040ff00000041874 */
[C---:B------:R-:W-:Y:S08]  /*4bf0*/  HMMA.16816.F32.BF16 R40, R16.reuse, R36, R112 ;  /* 0x000000241028723c */ /* 0x040ff00000041870 */
[----:B------:R-:W-:Y:S08]  /*4c00*/  HMMA.16816.F32.BF16 R36, R16, R38, R104 ;  /* 0x000000261024723c */ /* 0x000ff00000041868 */
[C---:B------:R-:W-:Y:S08]  /*4c10*/  HMMA.16816.F32.BF16 R80, R12.reuse, R62, R80 ;  /* 0x0000003e0c50723c */ /* 0x040ff00000041850 */
[----:B------:R-:W-:Y:S08]  /*4c20*/  HMMA.16816.F32.BF16 R120, R12, R72, R84 ;  /* 0x000000480c78723c */ /* 0x000ff00000041854 */
[----:B-1----:R-:W-:Y:S08]  /*4c30*/  HMMA.16816.F32.BF16 R52, R4, R20, R52 ;  /* 0x000000140434723c */ /* 0x002ff00000041834 */
[C---:B------:R-:W-:Y:S08]  /*4c40*/  HMMA.16816.F32.BF16 R28, R16.reuse, R60, R28 ;  /* 0x0000003c101c723c */ /* 0x040ff0000004181c */
[----:B------:R-:W-:Y:S03]  /*4c50*/  HMMA.16816.F32.BF16 R24, R16, R62, R24 ;  /* 0x0000003e1018723c */ /* 0x000fe60000041818 */
[----:B--2---:R-:W-:-:S05]  /*4c60*/  FMUL.FTZ R2, R54, UR7 ;  /* 0x0000000736027c20 */ /* 0x004fca0008410000 */
[C---:B------:R-:W-:Y:S08]  /*4c70*/  HMMA.16816.F32.BF16 R12, R16.reuse, R72, R92 ;  /* 0x00000048100c723c */ /* 0x040ff0000004185c */
[----:B------:R-:W-:Y:S08]  /*4c80*/  HMMA.16816.F32.BF16 R16, R16, R74, R68 ;  /* 0x0000004a1010723c */ /* 0x000ff00000041844 */
[-C--:B------:R-:W-:Y:S08]  /*4c90*/  HMMA.16816.F32.BF16 R48, R4, R22.reuse, R48 ;  /* 0x000000160430723c */ /* 0x080ff00000041830 */
[----:B---3--:R-:W-:Y:S01]  /*4ca0*/  HMMA.16816.F32.BF16 R104, R44, R22, R88 ;  /* 0x000000162c68723c */ /* 0x008fe20000041858 */
[----:B------:R-:W-:Y:S01]  /*4cb0*/  LOP3.LUT R88, R3, 0x7, RZ, 0xc0, !PT ;  /* 0x0000000703587812 */ /* 0x000fe200078ec0ff */
[----:B------:R-:W-:-:S02]  /*4cc0*/  VIADD R22, R0, 0x21 ;  /* 0x0000002100167836 */ /* 0x000fc40000000000 */
[----:B------:R-:W-:Y:S01]  /*4cd0*/  VIADD R23, R0, 0x28 ;  /* 0x0000002800177836 */ /* 0x000fe20000000000 */
[----:B------:R-:W-:-:S03]  /*4ce0*/  IADD3 R88, PT, PT, R88, UR27, R148 ;  /* 0x0000001b58587c10 */ /* 0x000fc6000fffe094 */
[C---:B----4-:R-:W-:Y:S01]  /*4cf0*/  HMMA.16816.F32.BF16 R68, R4.reuse, R10, R36 ;  /* 0x0000000a0444723c */ /* 0x050fe20000041824 */
[----:B------:R-:W-:Y:S02]  /*4d00*/  VIADD R36, R0, 0x38 ;  /* 0x0000003800247836 */ /* 0x000fe40000000000 */
[----:B------:R-:W-:Y:S02]  /*4d10*/  VIADD R234, R88, UR30 ;  /* 0x0000001e58ea7c36 */ /* 0x000fe40008000000 */
[----:B------:R-:W-:Y:S01]  /*4d20*/  FMUL.FTZ R48, R48, UR7 ;  /* 0x0000000730307c20 */ /* 0x000fe20008410000 */
[----:B------:R-:W-:Y:S01]  /*4d30*/  FMUL.FTZ R49, R49, UR7 ;  /* 0x0000000731317c20 */ /* 0x000fe20008410000 */
[----:B------:R-:W-:Y:S01]  /*4d40*/  VIADD R38, R234, 0x8 ;  /* 0x00000008ea267836 */ /* 0x000fe20000000000 */
[----:B------:R-:W-:Y:S01]  /*4d50*/  HMMA.16816.F32.BF16 R60, R4, R8, R40 ;  /* 0x00000008043c723c */ /* 0x000fe20000041828 */
[----:B------:R-:W-:Y:S02]  /*4d60*/  VIADD R43, R36, UR21 ;  /* 0x00000015242b7c36 */ /* 0x000fe40008000000 */
[----:B------:R-:W-:-:S02]  /*4d70*/  VIADD R42, R0, UR21 ;  /* 0x00000015002a7c36 */ /* 0x000fc40008000000 */
[C---:B------:R-:W-:Y:S02]  /*4d80*/  VIADD R137, R43.reuse, 0xffffffc9 ;  /* 0xffffffc92b897836 */ /* 0x040fe40000000000 */
[C---:B------:R-:W-:Y:S01]  /*4d90*/  VIADD R134, R43.reuse, 0xffffffd8 ;  /* 0xffffffd82b867836 */ /* 0x040fe20000000000 */
[C---:B------:R-:W-:Y:S01]  /*4da0*/  HMMA.16816.F32.BF16 R72, R4.reuse, R32, R28 ;  /* 0x000000200448723c */ /* 0x040fe2000004181c */
[----:B------:R-:W-:Y:S02]  /*4db0*/  IMAD.IADD R3, R38, 0x1, -R137 ;  /* 0x0000000126037824 */ /* 0x000fe400078e0a89 */
[----:B------:R-:W-:Y:S02]  /*4dc0*/  VIADD R133, R43, 0xffffffd9 ;  /* 0xffffffd92b857836 */ /* 0x000fe40000000000 */
[C---:B------:R-:W-:Y:S01]  /*4dd0*/  VIADD R30, R0.reuse, 0x30 ;  /* 0x00000030001e7836 */ /* 0x040fe20000000000 */
[----:B------:R-:W-:Y:S01]  /*4de0*/  IABS R3, R3 ;  /* 0x0000000300037213 */ /* 0x000fe20000000000 */
[C---:B------:R-:W-:Y:S01]  /*4df0*/  VIADD R31, R0.reuse, 0x31 ;  /* 0x00000031001f7836 */ /* 0x040fe20000000000 */
[----:B------:R-:W-:Y:S01]  /*4e00*/  HMMA.16816.F32.BF16 R84, R4, R34, R24 ;  /* 0x000000220454723c */ /* 0x000fe20000041818 */
[----:B------:R-:W-:Y:S01]  /*4e10*/  VIADD R25, R0, 0x29 ;  /* 0x0000002900197836 */ /* 0x000fe20000000000 */
[----:B------:R-:W-:Y:S01]  /*4e20*/  I2FP.F32.S32 R3, R3 ;  /* 0x0000000300037245 */ /* 0x000fe20000201400 */
[----:B------:R-:W-:-:S02]  /*4e30*/  VIADD R41, R234, 0x40 ;  /* 0x00000040ea297836 */ /* 0x000fc40000000000 */
[----:B------:R-:W-:-:S03]  /*4e40*/  VIADD R54, R43, 0x1 ;  /* 0x000000012b367836 */ /* 0x000fc60000000000 */
[C---:B-----5:R-:W-:Y:S08]  /*4e50*/  HMMA.16816.F32.BF16 R92, R4.reuse, R76, R12 ;  /* 0x0000004c045c723c */ /* 0x060ff0000004180c */
[----:B------:R-:W-:Y:S01]  /*4e60*/  HMMA.16816.F32.BF16 R116, R4, R78, R16 ;  /* 0x0000004e0474723c */ /* 0x000fe20000041810 */
[----:B------:R1:W-:Y:S01]  /*4e70*/  MUFU.TANH R6, R2 ;  /* 0x0000000200067308 */ /* 0x0003e20000002400 */
[----:B------:R-:W-:Y:S01]  /*4e80*/  FMUL.FTZ R4, R50, UR7 ;  /* 0x0000000732047c20 */ /* 0x000fe20008410000 */
[----:B------:R-:W-:Y:S01]  /*4e90*/  FMUL.FTZ R7, R70, UR7 ;  /* 0x0000000746077c20 */ /* 0x000fe20008410000 */
[----:B------:R-:W-:-:S02]  /*4ea0*/  VIADD R19, R0, 0x18 ;  /* 0x0000001800137836 */ /* 0x000fc40000000000 */
[----:B------:R-:W-:Y:S01]  /*4eb0*/  FMUL.FTZ R50, R53, UR7 ;  /* 0x0000000735327c20 */ /* 0x000fe20008410000 */
[C---:B------:R-:W-:Y:S01]  /*4ec0*/  VIADD R53, R43.reuse, 0xfffffff8 ;  /* 0xfffffff82b357836 */ /* 0x040fe20000000000 */
[----:B------:R-:W-:Y:S01]  /*4ed0*/  HMMA.16816.F32.BF16 R108, R44, R8, R64 ;  /* 0x000000082c6c723c */ /* 0x000fe20000041840 */
[----:B------:R2:W-:Y:S01]  /*4ee0*/  MUFU.TANH R9, R4 ;  /* 0x0000000400097308 */ /* 0x0005e20000002400 */
[C---:B------:R-:W-:Y:S02]  /*4ef0*/  VIADD R65, R43.reuse, 0xffffffd0 ;  /* 0xffffffd02b417836 */ /* 0x040fe40000000000 */
[----:B------:R-:W-:-:S04]  /*4f00*/  VIADD R67, R43, 0xffffffd1 ;  /* 0xffffffd12b437836 */ /* 0x000fc80000000000 */
[C---:B------:R-:W-:Y:S01]  /*4f10*/  HMMA.16816.F32.BF16 R112, R44.reuse, R10, R56 ;  /* 0x0000000a2c70723c */ /* 0x040fe20000041838 */
[----:B------:R-:W-:Y:S01]  /*4f20*/  VIADD R57, R43, 0xffffffe0 ;  /* 0xffffffe02b397836 */ /* 0x000fe20000000000 */
[----:B------:R3:W-:Y:S01]  /*4f30*/  MUFU.TANH R18, R7 ;  /* 0x0000000700127308 */ /* 0x0007e20000002400 */
[----:B-1----:R-:W-:Y:S01]  /*4f40*/  FMUL.FTZ R2, R55, UR7 ;  /* 0x0000000737027c20 */ /* 0x002fe20008410000 */
[C---:B------:R-:W-:Y:S02]  /*4f50*/  VIADD R58, R43.reuse, 0xffffffe1 ;  /* 0xffffffe12b3a7836 */ /* 0x040fe40000000000 */
[----:B------:R-:W-:Y:S01]  /*4f60*/  FMUL.FTZ R55, R52, UR7 ;  /* 0x0000000734377c20 */ /* 0x000fe20008410000 */
[----:B------:R-:W-:Y:S01]  /*4f70*/  VIADD R59, R43, 0xffffffe9 ;  /* 0xffffffe92b3b7836 */ /* 0x000fe20000000000 */
[----:B------:R-:W-:Y:S01]  /*4f80*/  HMMA.16816.F32.BF16 R100, R44, R20, R100 ;  /* 0x000000142c64723c */ /* 0x000fe20000041864 */
[C---:B------:R-:W-:Y:S01]  /*4f90*/  VIADD R20, R0.reuse, 0x19 ;  /* 0x0000001900147836 */ /* 0x040fe20000000000 */
[----:B------:R1:W4:Y:S01]  /*4fa0*/  MUFU.TANH R5, R2 ;  /* 0x0000000200057308 */ /* 0x0003220000002400 */
[----:B--2---:R-:W-:Y:S01]  /*4fb0*/  FMUL.FTZ R4, R51, UR7 ;  /* 0x0000000733047c20 */ /* 0x004fe20008410000 */
[----:B------:R-:W-:-:S02]  /*4fc0*/  VIADD R21, R0, 0x20 ;  /* 0x0000002000157836 */ /* 0x000fc40000000000 */
[C---:B------:R-:W-:Y:S02]  /*4fd0*/  VIADD R51, R43.reuse, 0xfffffff1 ;  /* 0xfffffff12b337836 */ /* 0x040fe40000000000 */
[----:B------:R-:W-:Y:S01]  /*4fe0*/  HMMA.16816.F32.BF16 R96, R44, R32, R96 ;  /* 0x000000202c60723c */ /* 0x000fe20000041860 */
[----:B------:R-:W-:Y:S01]  /*4ff0*/  VIADD R33, R0, 0x39 ;  /* 0x0000003900217836 */ /* 0x000fe20000000000 */
[----:B------:R2:W5:Y:S01]  /*5000*/  MUFU.TANH R8, R4 ;  /* 0x0000000400087308 */ /* 0x0005620000002400 */
[----:B------:R-:W-:Y:S02]  /*5010*/  VIADD R52, R43, 0xfffffff9 ;  /* 0xfffffff92b347836 */ /* 0x000fe40000000000 */
[----:B---3--:R-:W-:-:S03]  /*5020*/  FMUL.FTZ R7, R71, UR7 ;  /* 0x0000000747077c20 */ /* 0x008fc60008410000 */
[C---:B------:R-:W-:Y:S02]  /*5030*/  HMMA.16816.F32.BF16 R124, R44.reuse, R34, R80 ;  /* 0x000000222c7c723c */ /* 0x040fe40000041850 */
[----:B------:R3:W-:Y:S01]  /*5040*/  MUFU.TANH R17, R7 ;  /* 0x0000000700117308 */ /* 0x0007e20000002400 */
[C---:B-1----:R-:W-:Y:S02]  /*5050*/  IMAD.IADD R2, R38.reuse, 0x1, -R42 ;  /* 0x0000000126027824 */ /* 0x042fe400078e0a2a */
[----:B----4-:R-:W-:Y:S01]  /*5060*/  FFMA.FTZ R24, R3, -UR6, R5 ;  /* 0x8000000603187c23 */ /* 0x010fe20008010005 */
[----:B------:R-:W-:Y:S01]  /*5070*/  FMUL.FTZ R3, R63, UR7 ;  /* 0x000000073f037c20 */ /* 0x000fe20008410000 */
[----:B------:R-:W-:Y:S01]  /*5080*/  IMAD.IADD R5, R38, 0x1, -R134 ;  /* 0x0000000126057824 */ /* 0x000fe200078e0a86 */
[----:B------:R-:W-:Y:S01]  /*5090*/  HMMA.16816.F32.BF16 R120, R44, R76, R120 ;  /* 0x0000004c2c78723c */ /* 0x000fe20000041878 */
[----:B------:R-:W-:Y:S01]  /*50a0*/  IABS R2, R2 ;  /* 0x0000000200027213 */ /* 0x000fe20000000000 */
[----:B------:R1:W-:Y:S01]  /*50b0*/  MUFU.TANH R10, R3 ;  /* 0x00000003000a7308 */ /* 0x0003e20000002400 */
[----:B------:R-:W-:-:S02]  /*50c0*/  VIADD R63, R43, 0xfffffff0 ;  /* 0xfffffff02b3f7836 */ /* 0x000fc40000000000 */
[----:B--2---:R-:W-:Y:S01]  /*50d0*/  FMUL.FTZ R4, R62, UR7 ;  /* 0x000000073e047c20 */ /* 0x004fe20008410000 */
[----:B------:R-:W-:Y:S01]  /*50e0*/  I2FP.F32.S32 R2, R2 ;  /* 0x0000000200027245 */ /* 0x000fe20000201400 */
[----:B------:R-:W-:Y:S01]  /*50f0*/  VIADD R62, R43, 0xffffffe8 ;  /* 0xffffffe82b3e7836 */ /* 0x000fe20000000000 */
[----:B------:R-:W-:Y:S01]  /*5100*/  IABS R5, R5 ;  /* 0x0000000500057213 */ /* 0x000fe20000000000 */
[----:B------:R-:W-:Y:S01]  /*5110*/  HMMA.16816.F32.BF16 R76, R44, R78, R128 ;  /* 0x0000004e2c4c723c */ /* 0x000fe20000041880 */
[----:B------:R-:W-:Y:S01]  /*5120*/  FMUL.FTZ R44, R85, UR7 ;  /* 0x00000007552c7c20 */ /* 0x000fe20008410000 */
[----:B------:R-:W-:Y:S01]  /*5130*/  FFMA.FTZ R26, R2, -UR6, R6 ;  /* 0x80000006021a7c23 */ /* 0x000fe20008010006 */
[----:B------:R2:W4:Y:S01]  /*5140*/  MUFU.TANH R11, R4 ;  /* 0x00000004000b7308 */ /* 0x0005220000002400 */
[----:B------:R-:W-:Y:S02]  /*5150*/  IMAD.IADD R2, R38, 0x1, -R65 ;  /* 0x0000000126027824 */ /* 0x000fe400078e0a41 */
[----:B------:R-:W-:Y:S01]  /*5160*/  FMUL.FTZ R45, R92, UR7 ;  /* 0x000000075c2d7c20 */ /* 0x000fe20008410000 */
[----:B------:R-:W-:-:S02]  /*5170*/  IMAD.IADD R6, R38, 0x1, -R133 ;  /* 0x0000000126067824 */ /* 0x000fc400078e0a85 */
[----:B------:R-:W-:Y:S01]  /*5180*/  FMUL.FTZ R46, R93, UR7 ;  /* 0x000000075d2e7c20 */ /* 0x000fe20008410000 */
[C---:B---3--:R-:W-:Y:S02]  /*5190*/  IMAD.IADD R7, R38.reuse, 0x1, -R63 ;  /* 0x0000000126077824 */ /* 0x048fe400078e0a3f */
[----:B------:R-:W-:Y:S02]  /*51a0*/  IABS R6, R6 ;  /* 0x0000000600067213 */ /* 0x000fe40000000000 */
[----:B-1----:R-:W-:Y:S02]  /*51b0*/  IABS R3, R2 ;  /* 0x0000000200037213 */ /* 0x002fe40000000000 */
[----:B------:R-:W-:Y:S01]  /*51c0*/  IABS R7, R7 ;  /* 0x0000000700077213 */ /* 0x000fe20000000000 */
[----:B--2---:R-:W-:-:S05]  /*51d0*/  IMAD.IADD R4, R38, 0x1, -R67 ;  /* 0x0000000126047824 */ /* 0x004fca00078e0a43 */
[----:B------:R-:W-:Y:S01]  /*51e0*/  IABS R2, R4 ;  /* 0x0000000400027213 */ /* 0x000fe20000000000 */
[----:B------:R-:W-:-:S04]  /*51f0*/  IMAD.MOV.U32 R4, RZ, RZ, R3 ;  /* 0x000000ffff047224 */ /* 0x000fc800078e0003 */
[----:B------:R-:W-:Y:S02]  /*5200*/  IMAD.MOV.U32 R3, RZ, RZ, R2 ;  /* 0x000000ffff037224 */ /* 0x000fe400078e0002 */
[----:B------:R-:W-:Y:S01]  /*5210*/  IMAD.MOV.U32 R2, RZ, RZ, R5 ;  /* 0x000000ffff027224 */ /* 0x000fe200078e0005 */
[----:B------:R-:W-:Y:S02]  /*5220*/  I2FP.F32.S32 R5, R4 ;  /* 0x0000000400057245 */ /* 0x000fe40000201400 */
[----:B------:R-:W-:Y:S02]  /*5230*/  I2FP.F32.S32 R4, R3 ;  /* 0x0000000300047245 */ /* 0x000fe40000201400 */
[----:B------:R-:W-:Y:S01]  /*5240*/  I2FP.F32.S32 R3, R2 ;  /* 0x0000000200037245 */ /* 0x000fe20000201400 */
[----:B------:R-:W-:Y:S01]  /*5250*/  FFMA.FTZ R13, R5, -UR6, R9 ;  /* 0x80000006050d7c23 */ /* 0x000fe20008010009 */
[----:B------:R-:W-:Y:S01]  /*5260*/  I2FP.F32.S32 R2, R6 ;  /* 0x0000000600027245 */ /* 0x000fe20000201400 */
[----:B-----5:R-:W-:Y:S01]  /*5270*/  FFMA.FTZ R12, R4, -UR6, R8 ;  /* 0x80000006040c7c23 */ /* 0x020fe20008010008 */
[----:B------:R-:W-:Y:S01]  /*5280*/  FMUL.FTZ R5, R74, UR7 ;  /* 0x000000074a057c20 */ /* 0x000fe20008410000 */
[----:B----4-:R-:W-:Y:S01]  /*5290*/  FFMA.FTZ R11, R3, -UR6, R11 ;  /* 0x80000006030b7c23 */ /* 0x010fe2000801000b */
[----:B------:R-:W-:Y:S01]  /*52a0*/  FMUL.FTZ R3, R75, UR7 ;  /* 0x000000074b037c20 */ /* 0x000fe20008410000 */
[----:B------:R-:W-:Y:S01]  /*52b0*/  FFMA.FTZ R10, R2, -UR6, R10 ;  /* 0x80000006020a7c23 */ /* 0x000fe2000801000a */
[----:B------:R-:W-:-:S02]  /*52c0*/  IMAD.IADD R2, R38, 0x1, -R57 ;  /* 0x0000000126027824 */ /* 0x000fc400078e0a39 */
[----:B------:R-:W-:Y:S01]  /*52d0*/  FMUL.FTZ R8, R86, UR7 ;  /* 0x0000000756087c20 */ /* 0x000fe20008410000 */
[----:B------:R1:W-:Y:S01]  /*52e0*/  MUFU.TANH R15, R3 ;  /* 0x00000003000f7308 */ /* 0x0003e20000002400 */
[C---:B------:R-:W-:Y:S01]  /*52f0*/  IMAD.IADD R6, R38.reuse, 0x1, -R59 ;  /* 0x0000000126067824 */ /* 0x040fe200078e0a3b */
[----:B------:R-:W-:Y:S02]  /*5300*/  I2FP.F32.S32 R9, R7 ;  /* 0x0000000700097245 */ /* 0x000fe40000201400 */
[----:B------:R-:W-:Y:S02]  /*5310*/  IABS R2, R2 ;  /* 0x0000000200027213 */ /* 0x000fe40000000000 */
[----:B------:R-:W-:Y:S02]  /*5320*/  IABS R6, R6 ;  /* 0x0000000600067213 */ /* 0x000fe40000000000 */
[----:B------:R2:W-:Y:S08]  /*5330*/  MUFU.TANH R16, R5 ;  /* 0x0000000500107308 */ /* 0x0005f00000002400 */
[----:B------:R3:W4:Y:S01]  /*5340*/  MUFU.TANH R14, R8 ;  /* 0x00000008000e7308 */ /* 0x0007220000002400 */
[----:B-1----:R-:W-:-:S05]  /*5350*/  IMAD.IADD R3, R38, 0x1, -R58 ;  /* 0x0000000126037824 */ /* 0x002fca00078e0a3a */
[----:B------:R-:W-:Y:S01]  /*5360*/  IABS R4, R3 ;  /* 0x0000000300047213 */ /* 0x000fe20000000000 */
[----:B------:R-:W-:Y:S02]  /*5370*/  IMAD.MOV.U32 R3, RZ, RZ, R2 ;  /* 0x000000ffff037224 */ /* 0x000fe400078e0002 */
[----:B--2---:R-:W-:Y:S02]  /*5380*/  IMAD.IADD R5, R38, 0x1, -R62 ;  /* 0x0000000126057824 */ /* 0x004fe400078e0a3e */
[----:B------:R-:W-:Y:S01]  /*5390*/  IMAD.MOV.U32 R2, RZ, RZ, R4 ;  /* 0x000000ffff027224 */ /* 0x000fe200078e0004 */
[----:B------:R-:W-:Y:S02]  /*53a0*/  I2FP.F32.S32 R4, R3 ;  /* 0x0000000300047245 */ /* 0x000fe40000201400 */
[----:B------:R-:W-:Y:S02]  /*53b0*/  IABS R5, R5 ;  /* 0x0000000500057213 */ /* 0x000fe40000000000 */
[----:B------:R-:W-:Y:S01]  /*53c0*/  I2FP.F32.S32 R3, R2 ;  /* 0x0000000200037245 */ /* 0x000fe20000201400 */
[----:B------:R-:W-:Y:S01]  /*53d0*/  FFMA.FTZ R7, R4, -UR6, R18 ;  /* 0x8000000604077c23 */ /* 0x000fe20008010012 */
[----:B------:R-:W-:Y:S01]  /*53e0*/  I2FP.F32.S32 R2, R5 ;  /* 0x0000000500027245 */ /* 0x000fe20000201400 */
[----:B------:R-:W-:Y:S01]  /*53f0*/  VIADD R18, R0, 0x11 ;  /* 0x0000001100127836 */ /* 0x000fe20000000000 */
[----:B---3--:R-:W-:Y:S01]  /*5400*/  I2FP.F32.S32 R8, R6 ;  /* 0x0000000600087245 */ /* 0x008fe20000201400 */
[----:B------:R-:W-:Y:S01]  /*5410*/  FFMA.FTZ R6, R3, -UR6, R17 ;  /* 0x8000000603067c23 */ /* 0x000fe20008010011 */
[----:B----4-:R-:W-:Y:S01]  /*5420*/  FFMA.FTZ R3, R9, -UR6, R14 ;  /* 0x8000000609037c23 */ /* 0x010fe2000801000e */
[----:B------:R-:W-:Y:S01]  /*5430*/  FFMA.FTZ R5, R2, -UR6, R16 ;  /* 0x8000000602057c23 */ /* 0x000fe20008010010 */
[----:B------:R-:W-:-:S02]  /*5440*/  VIADD R14, R0, 0x1 ;  /* 0x00000001000e7836 */ /* 0x000fc40000000000 */
[----:B------:R-:W-:Y:S01]  /*5450*/  FFMA.FTZ R4, R8, -UR6, R15 ;  /* 0x8000000608047c23 */ /* 0x000fe2000801000f */
[----:B------:R-:W-:Y:S02]  /*5460*/  VIADD R2, R38, -UR23 ;  /* 0x8000001726027c36 */ /* 0x000fe40008000000 */
[----:B------:R-:W-:Y:S01]  /*5470*/  FMUL.FTZ R8, R100, UR7 ;  /* 0x0000000764087c20 */ /* 0x000fe20008410000 */
[C---:B------:R-:W-:Y:S02]  /*5480*/  VIADD R17, R0.reuse, 0x10 ;  /* 0x0000001000117836 */ /* 0x040fe40000000000 */
[----:B------:R-:W-:Y:S01]  /*5490*/  VIADD R15, R0, 0x8 ;  /* 0x00000008000f7836 */ /* 0x000fe20000000000 */
[----:B------:R-:W-:Y:S01]  /*54a0*/  BAR.SYNC.DEFER_BLOCKING 0x0 ;  /* 0x0000000000007b1d */ /* 0x000fe20000010000 */
[----:B------:R-:W-:Y:S01]  /*54b0*/  ISETP.GT.AND P6, PT, R2, R14, PT ;  /* 0x0000000e0200720c */ /* 0x000fe20003fc4270 */
[----:B------:R-:W-:Y:S01]  /*54c0*/  VIADD R16, R0, 0x9 ;  /* 0x0000000900107836 */ /* 0x000fe20000000000 */
[----:B------:R-:W-:-:S02]  /*54d0*/  ISETP.GT.AND P0, PT, R2, R17, PT ;  /* 0x000000110200720c */ /* 0x000fc40003f04270 */
[----:B------:R-:W-:Y:S02]  /*54e0*/  ISETP.GT.AND P5, PT, R2, R0, PT ;  /* 0x000000000200720c */ /* 0x000fe40003fa4270 */
[----:B------:R-:W-:Y:S02]  /*54f0*/  FSEL R132, R24, -INF , !P6 ;  /* 0xff80000018847808 */ /* 0x000fe40007000000 */
[----:B------:R-:W-:Y:S01]  /*5500*/  ISETP.GT.AND P2, PT, R2, R15, PT ;  /* 0x0000000f0200720c */ /* 0x000fe20003f44270 */
[----:B------:R1:W2:Y:S01]  /*5510*/  MUFU.TANH R24, R8 ;  /* 0x0000000800187308 */ /* 0x0002a20000002400 */
[----:B------:R-:W-:Y:S02]  /*5520*/  FSEL R136, R11, -INF , !P0 ;  /* 0xff8000000b887808 */ /* 0x000fe40004000000 */
[----:B------:R-:W-:Y:S02]  /*5530*/  FSEL R100, R26, -INF , !P5 ;  /* 0xff8000001a647808 */ /* 0x000fe40006800000 */
[----:B------:R-:W-:-:S02]  /*5540*/  ISETP.GT.AND P0, PT, R2, R22, PT ;  /* 0x000000160200720c */ /* 0x000fc40003f04270 */
[C---:B------:R-:W-:Y:S02]  /*5550*/  ISETP.GT.AND P1, PT, R2.reuse, R16, PT ;  /* 0x000000100200720c */ /* 0x040fe40003f24270 */
[C---:B------:R-:W-:Y:S02]  /*5560*/  ISETP.GT.AND P5, PT, R2.reuse, R18, PT ;  /* 0x000000120200720c */ /* 0x040fe40003fa4270 */
[----:B------:R-:W-:Y:S02]  /*5570*/  FSEL R135, R13, -INF , !P2 ;  /* 0xff8000000d877808 */ /* 0x000fe40005000000 */
[----:B------:R-:W-:Y:S02]  /*5580*/  ISETP.GT.AND P2, PT, R2, R20, PT ;  /* 0x000000140200720c */ /* 0x000fe40003f44270 */
[----:B------:R-:W-:Y:S01]  /*5590*/  FSEL R141, R4, -INF , !P0 ;  /* 0xff800000048d7808 */ /* 0x000fe20004000000 */
[----:B------:R-:W-:Y:S01]  /*55a0*/  FMUL.FTZ R4, R105, UR7 ;  /* 0x0000000769047c20 */ /* 0x000fe20008410000 */
[----:B------:R-:W-:Y:S01]  /*55b0*/  FSEL R138, R10, -INF , !P5 ;  /* 0xff8000000a8a7808 */ /* 0x000fe20006800000 */
[----:B-1----:R-:W-:Y:S01]  /*55c0*/  FMUL.FTZ R8, R101, UR7 ;  /* 0x0000000765087c20 */ /* 0x002fe20008410000 */
[----:B------:R-:W-:Y:S01]  /*55d0*/  FSEL R101, R12, -INF , !P1 ;  /* 0xff8000000c657808 */ /* 0x000fe20004800000 */
[----:B------:R1:W-:Y:S01]  /*55e0*/  MUFU.TANH R13, R4 ;  /* 0x00000004000d7308 */ /* 0x0003e20000002400 */
[----:B------:R-:W-:-:S02]  /*55f0*/  ISETP.GT.AND P6, PT, R2, R19, PT ;  /* 0x000000130200720c */ /* 0x000fc40003fc4270 */
[C---:B------:R-:W-:Y:S02]  /*5600*/  ISETP.GT.AND P1, PT, R2.reuse, R21, PT ;  /* 0x000000150200720c */ /* 0x040fe40003f24270 */
[----:B------:R-:W-:Y:S02]  /*5610*/  ISETP.GT.AND P5, PT, R2, R23, PT ;  /* 0x000000170200720c */ /* 0x000fe40003fa4270 */
[----:B------:R-:W-:Y:S01]  /*5620*/  FSEL R139, R6, -INF , !P2 ;  /* 0xff800000068b7808 */ /* 0x000fe20005000000 */
[----:B------:R3:W4:Y:S01]  /*5630*/  MUFU.TANH R9, R8 ;  /* 0x0000000800097308 */ /* 0x0007220000002400 */
[----:B------:R-:W-:Y:S01]  /*5640*/  FSEL R140, R5, -INF , !P1 ;  /* 0xff800000058c7808 */ /* 0x000fe20004800000 */
[----:B------:R-:W-:Y:S01]  /*5650*/  IMAD.IADD R5, R41, 0x1, -R65 ;  /* 0x0000000129057824 */ /* 0x000fe200078e0a41 */
[----:B------:R-:W-:Y:S01]  /*5660*/  FSEL R142, R3, -INF , !P5 ;  /* 0xff800000038e7808 */ /* 0x000fe20006800000 */
[----:B------:R-:W-:Y:S01]  /*5670*/  IMAD.IADD R3, R41, 0x1, -R137 ;  /* 0x0000000129037824 */ /* 0x000fe200078e0a89 */
[----:B------:R-:W-:-:S02]  /*5680*/  ISETP.GT.AND P2, PT, R2, R30, PT ;  /* 0x0000001e0200720c */ /* 0x000fc40003f44270 */
[C---:B------:R-:W-:Y:S02]  /*5690*/  ISETP.GT.AND P1, PT, R2.reuse, R31, PT ;  /* 0x0000001f0200720c */ /* 0x040fe40003f24270 */
[----:B------:R-:W-:Y:S01]  /*56a0*/  ISETP.GT.AND P0, PT, R2, R36, PT ;  /* 0x000000240200720c */ /* 0x000fe20003f04270 */
[----:B-1----:R-:W-:Y:S01]  /*56b0*/  FMUL.FTZ R4, R108, UR7 ;  /* 0x000000076c047c20 */ /* 0x002fe20008410000 */
[----:B------:R-:W-:Y:S02]  /*56c0*/  ISETP.GT.AND P5, PT, R2, R33, PT ;  /* 0x000000210200720c */ /* 0x000fe40003fa4270 */
[----:B------:R-:W-:Y:S01]  /*56d0*/  IABS R3, R3 ;  /* 0x0000000300037213 */ /* 0x000fe20000000000 */
[----:B------:R1:W-:Y:S01]  /*56e0*/  MUFU.TANH R12, R4 ;  /* 0x00000004000c7308 */ /* 0x0003e20000002400 */
[----:B------:R-:W-:Y:S01]  /*56f0*/  IABS R5, R5 ;  /* 0x0000000500057213 */ /* 0x000fe20000000000 */
[----:B---3--:R-:W-:Y:S01]  /*5700*/  FMUL.FTZ R8, R104, UR7 ;  /* 0x0000000768087c20 */ /* 0x008fe20008410000 */
[----:B------:R-:W-:Y:S01]  /*5710*/  FSEL R104, R7, -INF , !P6 ;  /* 0xff80000007687808 */ /* 0x000fe20007000000 */
[----:B------:R-:W-:Y:S01]  /*5720*/  FMUL.FTZ R7, R96, UR7 ;  /* 0x0000000760077c20 */ /* 0x000fe20008410000 */
[----:B------:R-:W-:-:S03]  /*5730*/  ISETP.GT.AND P6, PT, R2, R25, PT ;  /* 0x000000190200720c */ /* 0x000fc60003fc4270 */
[----:B------:R-:W3:Y:S01]  /*5740*/  MUFU.TANH R6, R8 ;  /* 0x0000000800067308 */ /* 0x000ee20000002400 */
[----:B------:R-:W-:-:S05]  /*5750*/  IMAD.IADD R2, R41, 0x1, -R42 ;  /* 0x0000000129027824 */ /* 0x000fca00078e0a2a */
[----:B------:R-:W-:Y:S02]  /*5760*/  IABS R2, R2 ;  /* 0x0000000200027213 */ /* 0x000fe40000000000 */
[----:B------:R5:W-:Y:S01]  /*5770*/  MUFU.TANH R28, R7 ;  /* 0x00000007001c7308 */ /* 0x000be20000002400 */
[----:B-1----:R-:W-:Y:S01]  /*5780*/  FMUL.FTZ R4, R109, UR7 ;  /* 0x000000076d047c20 */ /* 0x002fe20008410000 */
[----:B------:R-:W-:-:S06]  /*5790*/  I2FP.F32.S32 R2, R2 ;  /* 0x0000000200027245 */ /* 0x000fcc0000201400 */
[----:B------:R1:W3:Y:S01]  /*57a0*/  MUFU.TANH R11, R4 ;  /* 0x00000004000b7308 */ /* 0x0002e20000002400 */
[----:B--2---:R-:W-:Y:S01]  /*57b0*/  FFMA.FTZ R39, R2, -UR6, R24 ;  /* 0x8000000602277c23 */ /* 0x004fe20008010018 */
[----:B------:R-:W-:Y:S02]  /*57c0*/  IMAD.IADD R2, R41, 0x1, -R67 ;  /* 0x0000000129027824 */ /* 0x000fe400078e0a43 */
[----:B-----5:R-:W-:-:S04]  /*57d0*/  FMUL.FTZ R7, R97, UR7 ;  /* 0x0000000761077c20 */ /* 0x020fc80008410000 */
[----:B------:R2:W-:Y:S01]  /*57e0*/  MUFU.TANH R10, R7 ;  /* 0x00000007000a7308 */ /* 0x0005e20000002400 */
[----:B-1----:R-:W-:Y:S02]  /*57f0*/  I2FP.F32.S32 R4, R3 ;  /* 0x0000000300047245 */ /* 0x002fe40000201400 */
[----:B------:R-:W-:Y:S01]  /*5800*/  I2FP.F32.S32 R3, R5 ;  /* 0x0000000500037245 */ /* 0x000fe20000201400 */
[----:B------:R-:W-:Y:S02]  /*5810*/  FMUL.FTZ R5, R112, UR7 ;  /* 0x0000000770057c20 */ /* 0x000fe40008410000 */
[----:B----4-:R-:W-:Y:S01]  /*5820*/  FFMA.FTZ R37, R4, -UR6, R9 ;  /* 0x8000000604257c23 */ /* 0x010fe20008010009 */
[----:B------:R-:W-:Y:S02]  /*5830*/  IMAD.IADD R4, R41, 0x1, -R134 ;  /* 0x0000000129047824 */ /* 0x000fe400078e0a86 */
[----:B---3--:R-:W-:Y:S01]  /*5840*/  FFMA.FTZ R35, R3, -UR6, R6 ;  /* 0x8000000603237c23 */ /* 0x008fe20008010006 */
[----:B------:R-:W-:Y:S01]  /*5850*/  FMUL.FTZ R3, R113, UR7 ;  /* 0x0000000771037c20 */ /* 0x000fe20008410000 */
[----:B------:R1:W3:Y:S01]  /*5860*/  MUFU.TANH R8, R5 ;  /* 0x0000000500087308 */ /* 0x0002e20000002400 */
[----:B------:R-:W-:-:S02]  /*5870*/  IMAD.IADD R6, R41, 0x1, -R57 ;  /* 0x0000000129067824 */ /* 0x000fc400078e0a39 */
[----:B--2---:R-:W-:-:S03]  /*5880*/  FMUL.FTZ R7, R87, UR7 ;  /* 0x0000000757077c20 */ /* 0x004fc60008410000 */
[----:B------:R-:W-:Y:S02]  /*5890*/  IABS R6, R6 ;  /* 0x0000000600067213 */ /* 0x000fe40000000000 */
[----:B------:R2:W4:Y:S08]  /*58a0*/  MUFU.TANH R29, R3 ;  /* 0x00000003001d7308 */ /* 0x0005300000002400 */
[----:B------:R5:W-:Y:S01]  /*58b0*/  MUFU.TANH R40, R7 ;  /* 0x0000000700287308 */ /* 0x000be20000002400 */
[----:B-1----:R-:W-:-:S05]  /*58c0*/  IMAD.IADD R5, R41, 0x1, -R133 ;  /* 0x0000000129057824 */ /* 0x002fca00078e0a85 */
[----:B------:R-:W-:Y:S02]  /*58d0*/  IABS R5, R5 ;  /* 0x0000000500057213 */ /* 0x000fe40000000000 */
[----:B--2---:R-:W-:Y:S02]  /*58e0*/  IABS R3, R2 ;  /* 0x0000000200037213 */ /* 0x004fe40000000000 */
[----:B------:R-:W-:-:S03]  /*58f0*/  IABS R2, R4 ;  /* 0x0000000400027213 */ /* 0x000fc60000000000 */
[----:B------:R-:W-:Y:S02]  /*5900*/  IMAD.MOV.U32 R4, RZ, RZ, R3 ;  /* 0x000000ffff047224 */ /* 0x000fe400078e0003 */
[----:B------:R-:W-:Y:S02]  /*5910*/  IMAD.MOV.U32 R3, RZ, RZ, R2 ;  /* 0x000000ffff037224 */ /* 0x000fe400078e0002 */
[----:B-----5:R-:W-:Y:S01]  /*5920*/  FMUL.FTZ R7, R94, UR7 ;  /* 0x000000075e077c20 */ /* 0x020fe20008410000 */
[----:B------:R-:W-:Y:S01]  /*5930*/  IMAD.MOV.U32 R2, RZ, RZ, R5 ;  /* 0x000000ffff027224 */ /* 0x000fe200078e0005 */
[----:B------:R-:W-:Y:S02]  /*5940*/  I2FP.F32.S32 R5, R4 ;  /* 0x0000000400057245 */ /* 0x000fe40000201400 */
[----:B------:R-:W-:Y:S01]  /*5950*/  I2FP.F32.S32 R4, R3 ;  /* 0x0000000300047245 */ /* 0x000fe20000201400 */
[----:B------:R1:W-:Y:S01]  /*5960*/  MUFU.TANH R34, R7 ;  /* 0x0000000700227308 */ /* 0x0003e20000002400 */
[----:B------:R-:W-:Y:S01]  /*5970*/  I2FP.F32.S32 R3, R2 ;  /* 0x0000000200037245 */ /* 0x000fe20000201400 */
[----:B------:R-:W-:Y:S01]  /*5980*/  FFMA.FTZ R27, R5, -UR6, R13 ;  /* 0x80000006051b7c23 */ /* 0x000fe2000801000d */
[----:B------:R-:W-:Y:S01]  /*5990*/  I2FP.F32.S32 R2, R6 ;  /* 0x0000000600027245 */ /* 0x000fe20000201400 */
[----:B------:R-:W-:Y:S01]  /*59a0*/  FFMA.FTZ R26, R4, -UR6, R12 ;  /* 0x80000006041a7c23 */ /* 0x000fe2000801000c */
[----:B------:R-:W-:-:S02]  /*59b0*/  IMAD.IADD R4, R41, 0x1, -R62 ;  /* 0x0000000129047824 */ /* 0x000fc400078e0a3e */
[----:B------:R-:W-:Y:S01]  /*59c0*/  FFMA.FTZ R24, R3, -UR6, R11 ;  /* 0x8000000603187c23 */ /* 0x000fe2000801000b */
[----:B------:R-:W-:Y:S01]  /*59d0*/  FMUL.FTZ R3, R124, UR7 ;  /* 0x000000077c037c20 */ /* 0x000fe20008410000 */
[----:B---3--:R-:W-:Y:S01]  /*59e0*/  FFMA.FTZ R13, R2, -UR6, R8 ;  /* 0x80000006020d7c23 */ /* 0x008fe20008010008 */
[C---:B------:R-:W-:Y:S02]  /*59f0*/  IMAD.IADD R2, R41.reuse, 0x1, -R58 ;  /* 0x0000000129027824 */ /* 0x040fe400078e0a3a */
[C---:B------:R-:W-:Y:S01]  /*5a00*/  IMAD.IADD R5, R41.reuse, 0x1, -R59 ;  /* 0x0000000129057824 */ /* 0x040fe200078e0a3b */
[----:B------:R2:W3:Y:S01]  /*5a10*/  MUFU.TANH R9, R3 ;  /* 0x0000000300097308 */ /* 0x0004e20000002400 */
[----:B------:R-:W-:Y:S02]  /*5a20*/  IMAD.IADD R6, R41, 0x1, -R63 ;  /* 0x0000000129067824 */ /* 0x000fe400078e0a3f */
[----:B------:R-:W-:Y:S01]  /*5a30*/  IMAD.IADD R8, R38, 0x1, -R54 ;  /* 0x0000000126087824 */ /* 0x000fe200078e0a36 */
[----:B------:R-:W-:-:S02]  /*5a40*/  IABS R5, R5 ;  /* 0x0000000500057213 */ /* 0x000fc40000000000 */
[----:B------:R-:W-:Y:S01]  /*5a50*/  IABS R6, R6 ;  /* 0x0000000600067213 */ /* 0x000fe20000000000 */
[----:B-1----:R-:W-:Y:S01]  /*5a60*/  FMUL.FTZ R7, R119, UR7 ;  /* 0x0000000777077c20 */ /* 0x002fe20008410000 */
[----:B--2---:R-:W-:Y:S02]  /*5a70*/  IABS R3, R2 ;  /* 0x0000000200037213 */ /* 0x004fe40000000000 */
[----:B------:R-:W-:-:S03]  /*5a80*/  IABS R2, R4 ;  /* 0x0000000400027213 */ /* 0x000fc60000000000 */
[----:B------:R-:W-:Y:S02]  /*5a90*/  IMAD.MOV.U32 R4, RZ, RZ, R3 ;  /* 0x000000ffff047224 */ /* 0x000fe400078e0003 */
[----:B------:R-:W-:Y:S02]  /*5aa0*/  IMAD.MOV.U32 R3, RZ, RZ, R2 ;  /* 0x000000ffff037224 */ /* 0x000fe400078e0002 */
[----:B------:R-:W-:Y:S01]  /*5ab0*/  IMAD.MOV.U32 R2, RZ, RZ, R5 ;  /* 0x000000ffff027224 */ /* 0x000fe200078e0005 */
[----:B------:R-:W-:Y:S02]  /*5ac0*/  I2FP.F32.S32 R5, R4 ;  /* 0x0000000400057245 */ /* 0x000fe40000201400 */
[----:B------:R-:W-:Y:S02]  /*5ad0*/  I2FP.F32.S32 R4, R3 ;  /* 0x0000000300047245 */ /* 0x000fe40000201400 */
[----:B------:R-:W-:Y:S01]  /*5ae0*/  I2FP.F32.S32 R3, R2 ;  /* 0x0000000200037245 */ /* 0x000fe20000201400 */
[----:B----4-:R-:W-:Y:S01]  /*5af0*/  FFMA.FTZ R12, R5, -UR6, R29 ;  /* 0x80000006050c7c23 */ /* 0x010fe2000801001d */
[----:B------:R-:W-:Y:S01]  /*5b00*/  I2FP.F32.S32 R2, R6 ;  /* 0x0000000600027245 */ /* 0x000fe20000201400 */
[----:B------:R-:W-:Y:S01]  /*5b10*/  FMUL.FTZ R5, R95, UR7 ;  /* 0x000000075f057c20 */ /* 0x000fe20008410000 */
[----:B------:R-:W-:Y:S01]  /*5b20*/  FFMA.FTZ R11, R4, -UR6, R28 ;  /* 0x80000006040b7c23 */ /* 0x000fe2000801001c */
[----:B------:R-:W-:Y:S01]  /*5b30*/  FFMA.FTZ R10, R3, -UR6, R10 ;  /* 0x80000006030a7c23 */ /* 0x000fe2000801000a */
[----:B------:R-:W-:Y:S01]  /*5b40*/  FMUL.FTZ R4, R118, UR7 ;  /* 0x0000000776047c20 */ /* 0x000fe20008410000 */
[----:B---3--:R-:W-:Y:S01]  /*5b50*/  FFMA.FTZ R9, R2, -UR6, R9 ;  /* 0x8000000602097c23 */ /* 0x008fe20008010009 */
[C---:B------:R-:W-:Y:S01]  /*5b60*/  IMAD.IADD R2, R38.reuse, 0x1, -R51 ;  /* 0x0000000126027824 */ /* 0x040fe200078e0a33 */
[----:B------:R1:W2:Y:S01]  /*5b70*/  MUFU.TANH R29, R5 ;  /* 0x00000005001d7308 */ /* 0x0002a20000002400 */
[----:B------:R-:W-:-:S02]  /*5b80*/  IMAD.IADD R3, R38, 0x1, -R53 ;  /* 0x0000000126037824 */ /* 0x000fc400078e0a35 */
[----:B------:R-:W-:Y:S01]  /*5b90*/  IMAD.IADD R6, R38, 0x1, -R43 ;  /* 0x0000000126067824 */ /* 0x000fe200078e0a2b */
[----:B------:R-:W-:-:S04]  /*5ba0*/  IABS R2, R2 ;  /* 0x0000000200027213 */ /* 0x000fc80000000000 */
[----:B------:R3:W4:Y:S08]  /*5bb0*/  MUFU.TANH R32, R4 ;  /* 0x0000000400207308 */ /* 0x0007300000002400 */
[----:B------:R5:W4:Y:S01]  /*5bc0*/  MUFU.TANH R28, R7 ;  /* 0x00000007001c7308 */ /* 0x000b220000002400 */
[----:B-1----:R-:W-:-:S05]  /*5bd0*/  IMAD.IADD R5, R38, 0x1, -R52 ;  /* 0x0000000126057824 */ /* 0x002fca00078e0a34 */
[----:B------:R-:W-:Y:S02]  /*5be0*/  IABS R5, R5 ;  /* 0x0000000500057213 */ /* 0x000fe40000000000 */
[----:B---3--:R-:W-:Y:S01]  /*5bf0*/  IABS R4, R3 ;  /* 0x0000000300047213 */ /* 0x008fe20000000000 */
[----:B------:R-:W-:-:S04]  /*5c00*/  IMAD.MOV.U32 R3, RZ, RZ, R2 ;  /* 0x000000ffff037224 */ /* 0x000fc800078e0002 */
[----:B------:R-:W-:Y:S01]  /*5c10*/  IMAD.MOV.U32 R2, RZ, RZ, R4 ;  /* 0x000000ffff027224 */ /* 0x000fe200078e0004 */
[----:B------:R-:W-:Y:S02]  /*5c20*/  I2FP.F32.S32 R4, R3 ;  /* 0x0000000300047245 */ /* 0x000fe40000201400 */
[----:B-----5:R-:W-:Y:S02]  /*5c30*/  IABS R7, R6 ;  /* 0x0000000600077213 */ /* 0x020fe40000000000 */
[----:B------:R-:W-:Y:S02]  /*5c40*/  IABS R6, R8 ;  /* 0x0000000800067213 */ /* 0x000fe40000000000 */
[----:B------:R-:W-:Y:S01]  /*5c50*/  I2FP.F32.S32 R3, R2 ;  /* 0x0000000200037245 */ /* 0x000fe20000201400 */
[----:B------:R-:W-:Y:S01]  /*5c60*/  IMAD.MOV.U32 R8, RZ, RZ, R7 ;  /* 0x000000ffff087224 */ /* 0x000fe200078e0007 */
[----:B------:R-:W-:Y:S01]  /*5c70*/  I2FP.F32.S32 R2, R5 ;  /* 0x0000000500027245 */ /* 0x000fe20000201400 */
[----:B------:R-:W-:-:S03]  /*5c80*/  FFMA.FTZ R7, R4, -UR6, R40 ;  /* 0x8000000604077c23 */ /* 0x000fc60008010028 */
[----:B------:R-:W-:Y:S01]  /*5c90*/  I2FP.F32.S32 R4, R8 ;  /* 0x0000000800047245 */ /* 0x000fe20000201400 */
[----:B--2---:R-:W-:Y:S01]  /*5ca0*/  FFMA.FTZ R5, R2, -UR6, R29 ;  /* 0x8000000602057c23 */ /* 0x004fe2000801001d */
[----:B------:R-:W-:Y:S01]  /*5cb0*/  I2FP.F32.S32 R8, R6 ;  /* 0x0000000600087245 */ /* 0x000fe20000201400 */
[----:B------:R-:W-:Y:S02]  /*5cc0*/  VIADD R2, R41, -UR23 ;  /* 0x8000001729027c36 */ /* 0x000fe40008000000 */
[----:B------:R-:W-:Y:S01]  /*5cd0*/  FFMA.FTZ R6, R3, -UR6, R34 ;  /* 0x8000000603067c23 */ /* 0x000fe20008010022 */
[----:B----4-:R-:W-:Y:S01]  /*5ce0*/  FFMA.FTZ R4, R4, -UR6, R32 ;  /* 0x8000000604047c23 */ /* 0x010fe20008010020 */
[----:B------:R-:W-:Y:S01]  /*5cf0*/  FSEL R91, R7, -INF , !P6 ;  /* 0xff800000075b7808 */ /* 0x000fe20007000000 */
[----:B------:R-:W-:Y:S01]  /*5d00*/  FFMA.FTZ R3, R8, -UR6, R28 ;  /* 0x8000000608037c23 */ /* 0x000fe2000801001c */
[----:B------:R-:W-:Y:S01]  /*5d10*/  ISETP.GT.AND P6, PT, R2, R0, PT ;  /* 0x000000000200720c */ /* 0x000fe20003fc4270 */
[----:B------:R1:W-:Y:S01]  /*5d20*/  MUFU.TANH R7, R50 ;  /* 0x0000003200077308 */ /* 0x0003e20000002400 */
[----:B------:R-:W-:Y:S01]  /*5d30*/  FSEL R95, R4, -INF , !P0 ;  /* 0xff800000045f7808 */ /* 0x000fe20004000000 */
[----:B------:R-:W-:Y:S01]  /*5d40*/  IMAD.IADD R4, R234, 0x1, -R137 ;  /* 0x00000001ea047824 */ /* 0x000fe200078e0a89 */
[----:B------:R-:W-:-:S02]  /*5d50*/  ISETP.GT.AND P0, PT, R2, R16, PT ;  /* 0x000000100200720c */ /* 0x000fc40003f04270 */
[----:B------:R-:W-:Y:S01]  /*5d60*/  FSEL R94, R6, -INF , !P2 ;  /* 0xff800000065e7808 */ /* 0x000fe20005000000 */
[----:B------:R-:W-:Y:S01]  /*5d70*/  FMUL.FTZ R6, R69, UR7 ;  /* 0x0000000745067c20 */ /* 0x000fe20008410000 */
[----:B------:R-:W-:Y:S01]  /*5d80*/  FSEL R96, R5, -INF , !P1 ;  /* 0xff80000005607808 */ /* 0x000fe20004800000 */
[----:B------:R-:W2:Y:S01]  /*5d90*/  MUFU.TANH R8, R55 ;  /* 0x0000003700087308 */ /* 0x000ea20000002400 */
[----:B------:R-:W-:Y:S01]  /*5da0*/  FSEL R97, R3, -INF , !P5 ;  /* 0xff80000003617808 */ /* 0x000fe20006800000 */
[----:B------:R-:W-:Y:S01]  /*5db0*/  FMUL.FTZ R3, R60, UR7 ;  /* 0x000000073c037c20 */ /* 0x000fe20008410000 */
[C---:B------:R-:W-:Y:S01]  /*5dc0*/  ISETP.GT.AND P2, PT, R2.reuse, R14, PT ;  /* 0x0000000e0200720c */ /* 0x040fe20003f44270 */
[----:B------:R-:W-:Y:S01]  /*5dd0*/  FMUL.FTZ R5, R61, UR7 ;  /* 0x000000073d057c20 */ /* 0x000fe20008410000 */
[C---:B------:R-:W-:Y:S02]  /*5de0*/  ISETP.GT.AND P1, PT, R2.reuse, R15, PT ;  /* 0x0000000f0200720c */ /* 0x040fe40003f24270 */
[----:B------:R-:W-:Y:S01]  /*5df0*/  ISETP.GT.AND P5, PT, R2, R17, PT ;  /* 0x000000110200720c */ /* 0x000fe20003fa4270 */
[----:B------:R-:W-:Y:S01]  /*5e00*/  MUFU.TANH R40, R6 ;  /* 0x0000000600287308 */ /* 0x000fe20000002400 */
[----:B------:R-:W-:-:S02]  /*5e10*/  FSEL R80, R27, -INF , !P0 ;  /* 0xff8000001b507808 */ /* 0x000fc40004000000 */
[----:B-1----:R-:W-:Y:S02]  /*5e20*/  FSEL R50, R39, -INF , !P6 ;  /* 0xff80000027327808 */ /* 0x002fe40007000000 */
[----:B------:R-:W-:Y:S02]  /*5e30*/  ISETP.GT.AND P6, PT, R2, R18, PT ;  /* 0x000000120200720c */ /* 0x000fe40003fc4270 */
[----:B------:R-:W-:Y:S01]  /*5e40*/  FSEL R56, R37, -INF , !P2 ;  /* 0xff80000025387808 */ /* 0x000fe20005000000 */
[----:B------:R1:W3:Y:S01]  /*5e50*/  MUFU.TANH R27, R48 ;  /* 0x00000030001b7308 */ /* 0x0002e20000002400 */
[----:B------:R-:W-:Y:S02]  /*5e60*/  FSEL R75, R35, -INF , !P1 ;  /* 0xff800000234b7808 */ /* 0x000fe40004800000 */
[----:B------:R-:W-:Y:S02]  /*5e70*/  FSEL R81, R24, -INF , !P6 ;  /* 0xff80000018517808 */ /* 0x000fe40007000000 */
[----:B------:R-:W-:-:S02]  /*5e80*/  ISETP.GT.AND P2, PT, R2, R19, PT ;  /* 0x000000130200720c */ /* 0x000fc40003f44270 */
[C---:B------:R-:W-:Y:S01]  /*5e90*/  ISETP.GT.AND P1, PT, R2.reuse, R20, PT ;  /* 0x000000140200720c */ /* 0x040fe20003f24270 */
[----:B------:R-:W4:Y:S01]  /*5ea0*/  MUFU.TANH R24, R3 ;  /* 0x0000000300187308 */ /* 0x000f220000002400 */
[C---:B------:R-:W-:Y:S02]  /*5eb0*/  ISETP.GT.AND P0, PT, R2.reuse, R21, PT ;  /* 0x000000150200720c */ /* 0x040fe40003f04270 */
[----:B------:R-:W-:Y:S02]  /*5ec0*/  ISETP.GT.AND P6, PT, R2, R23, PT ;  /* 0x000000170200720c */ /* 0x000fe40003fc4270 */
[----:B------:R-:W-:Y:S02]  /*5ed0*/  FSEL R83, R13, -INF , !P2 ;  /* 0xff8000000d537808 */ /* 0x000fe40005000000 */
[----:B------:R-:W-:Y:S01]  /*5ee0*/  FSEL R86, R12, -INF , !P1 ;  /* 0xff8000000c567808 */ /* 0x000fe20004800000 */
[----:B------:R5:W4:Y:S01]  /*5ef0*/  MUFU.TANH R13, R5 ;  /* 0x00000005000d7308 */ /* 0x000b220000002400 */
[----:B------:R-:W-:Y:S01]  /*5f00*/  FSEL R87, R11, -INF , !P0 ;  /* 0xff8000000b577808 */ /* 0x000fe20004000000 */
[----:B------:R-:W-:Y:S01]  /*5f10*/  FMUL.FTZ R11, R73, UR7 ;  /* 0x00000007490b7c20 */ /* 0x000fe20008410000 */
[----:B-1----:R-:W-:Y:S01]  /*5f20*/  FSEL R48, R26, -INF , !P5 ;  /* 0xff8000001a307808 */ /* 0x002fe20006800000 */
[----:B------:R-:W-:Y:S01]  /*5f30*/  FMUL.FTZ R12, R84, UR7 ;  /* 0x00000007540c7c20 */ /* 0x000fe20008410000 */
[----:B------:R-:W-:-:S02]  /*5f40*/  ISETP.GT.AND P5, PT, R2, R22, PT ;  /* 0x000000160200720c */ /* 0x000fc40003fa4270 */
[----:B------:R-:W-:Y:S01]  /*5f50*/  FSEL R90, R9, -INF , !P6 ;  /* 0xff800000095a7808 */ /* 0x000fe20007000000 */
[----:B------:R-:W-:Y:S01]  /*5f60*/  FMUL.FTZ R9, R72, UR7 ;  /* 0x0000000748097c20 */ /* 0x000fe20008410000 */
[----:B------:R-:W-:Y:S01]  /*5f70*/  FSEL R89, R10, -INF , !P5 ;  /* 0xff8000000a597808 */ /* 0x000fe20006800000 */
[----:B------:R-:W-:Y:S01]  /*5f80*/  MUFU.TANH R26, R49 ;  /* 0x00000031001a7308 */ /* 0x000fe20000002400 */
[C---:B------:R-:W-:Y:S02]  /*5f90*/  ISETP.GT.AND P2, PT, R2.reuse, R25, PT ;  /* 0x000000190200720c */ /* 0x040fe40003f44270 */
[C---:B------:R-:W-:Y:S02]  /*5fa0*/  ISETP.GT.AND P1, PT, R2.reuse, R30, PT ;  /* 0x0000001e0200720c */ /* 0x040fe40003f24270 */
[C---:B------:R-:W-:Y:S02]  /*5fb0*/  ISETP.GT.AND P0, PT, R2.reuse, R31, PT ;  /* 0x0000001f0200720c */ /* 0x040fe40003f04270 */
[----:B------:R-:W-:Y:S01]  /*5fc0*/  ISETP.GT.AND P5, PT, R2, R36, PT ;  /* 0x000000240200720c */ /* 0x000fe20003fa4270 */
[----:B-----5:R-:W-:Y:S01]  /*5fd0*/  IMAD.IADD R5, R234, 0x1, -R134 ;  /* 0x00000001ea057824 */ /* 0x020fe200078e0a86 */
[----:B------:R-:W-:Y:S01]  /*5fe0*/  ISETP.GT.AND P6, PT, R2, R33, PT ;  /* 0x000000210200720c */ /* 0x000fe20003fc4270 */
[----:B------:R-:W-:Y:S01]  /*5ff0*/  IMAD.IADD R2, R234, 0x1, -R42 ;  /* 0x00000001ea027824 */ /* 0x000fe200078e0a2a */
[----:B------:R-:W-:Y:S04]  /*6000*/  MUFU.TANH R11, R11 ;  /* 0x0000000b000b7308 */ /* 0x000fe80000002400 */
[----:B------:R-:W-:-:S02]  /*6010*/  IABS R3, R2 ;  /* 0x0000000200037213 */ /* 0x000fc40000000000 */
[----:B------:R-:W-:Y:S01]  /*6020*/  IABS R2, R4 ;  /* 0x0000000400027213 */ /* 0x000fe20000000000 */
[----:B------:R-:W-:Y:S01]  /*6030*/  FMUL.FTZ R4, R68, UR7 ;  /* 0x0000000744047c20 */ /* 0x000fe20008410000 */
[----:B------:R-:W-:Y:S01]  /*6040*/  I2FP.F32.S32 R3, R3 ;  /* 0x0000000300037245 */ /* 0x000fe20000201400 */
[----:B------:R-:W-:Y:S01]  /*6050*/  MUFU.TANH R9, R9 ;  /* 0x0000000900097308 */ /* 0x000fe20000002400 */
[----:B------:R-:W-:-:S03]  /*6060*/  I2FP.F32.S32 R2, R2 ;  /* 0x0000000200027245 */ /* 0x000fc60000201400 */
[----:B--2---:R-:W-:Y:S01]  /*6070*/  FFMA.FTZ R37, R3, -UR6, R8 ;  /* 0x8000000603257c23 */ /* 0x004fe20008010008 */
[----:B------:R-:W-:Y:S02]  /*6080*/  IMAD.IADD R3, R234, 0x1, -R65 ;  /* 0x00000001ea037824 */ /* 0x000fe400078e0a41 */
[----:B------:R-:W-:Y:S01]  /*6090*/  FFMA.FTZ R35, R2, -UR6, R7 ;  /* 0x8000000602237c23 */ /* 0x000fe20008010007 */
[C---:B------:R-:W-:Y:S01]  /*60a0*/  IMAD.IADD R2, R234.reuse, 0x1, -R67 ;  /* 0x00000001ea027824 */ /* 0x040fe200078e0a43 */
[----:B------:R1:W2:Y:S01]  /*60b0*/  MUFU.TANH R10, R4 ;  /* 0x00000004000a7308 */ /* 0x0002a20000002400 */
[C---:B------:R-:W-:Y:S01]  /*60c0*/  IMAD.IADD R8, R234.reuse, 0x1, -R57 ;  /* 0x00000001ea087824 */ /* 0x040fe200078e0a39 */
[----:B------:R-:W-:Y:S01]  /*60d0*/  IABS R6, R3 ;  /* 0x0000000300067213 */ /* 0x000fe20000000000 */
[----:B------:R-:W-:Y:S01]  /*60e0*/  IMAD.IADD R7, R234, 0x1, -R133 ;  /* 0x00000001ea077824 */ /* 0x000fe200078e0a85 */
[----:B------:R-:W-:Y:S02]  /*60f0*/  IABS R3, R5 ;  /* 0x0000000500037213 */ /* 0x000fe40000000000 */
[----:B------:R-:W-:-:S03]  /*6100*/  IABS R8, R8 ;  /* 0x0000000800087213 */ /* 0x000fc60000000000 */
[----:B------:R-:W-:Y:S01]  /*6110*/  IMAD.MOV.U32 R5, RZ, RZ, R3 ;  /* 0x000000ffff057224 */ /* 0x000fe200078e0003 */
[----:B------:R-:W-:Y:S01]  /*6120*/  I2FP.F32.S32 R3, R6 ;  /* 0x0000000600037245 */ /* 0x000fe20000201400 */
[----:B------:R-:W-:-:S03]  /*6130*/  IMAD.IADD R6, R234, 0x1, -R63 ;  /* 0x00000001ea067824 */ /* 0x000fc600078e0a3f */
[----:B------:R-:W-:Y:S01]  /*6140*/  I2FP.F32.S32 R5, R5 ;  /* 0x0000000500057245 */ /* 0x000fe20000201400 */
[----:B---3--:R-:W-:Y:S01]  /*6150*/  FFMA.FTZ R32, R3, -UR6, R27 ;  /* 0x8000000603207c23 */ /* 0x008fe2000801001b */
[----:B-1----:R-:W-:-:S03]  /*6160*/  IABS R4, R2 ;  /* 0x0000000200047213 */ /* 0x002fc60000000000 */
[----:B----4-:R-:W-:Y:S01]  /*6170*/  FFMA.FTZ R28, R5, -UR6, R24 ;  /* 0x80000006051c7c23 */ /* 0x010fe20008010018 */
[----:B------:R-:W-:Y:S01]  /*6180*/  IABS R2, R7 ;  /* 0x0000000700027213 */ /* 0x000fe20000000000 */
[----:B------:R-:W-:Y:S01]  /*6190*/  FMUL.FTZ R5, R125, UR7 ;  /* 0x000000077d057c20 */ /* 0x000fe20008410000 */
[----:B------:R-:W-:Y:S02]  /*61a0*/  IMAD.MOV.U32 R7, RZ, RZ, R4 ;  /* 0x000000ffff077224 */ /* 0x000fe400078e0004 */
[----:B------:R-:W-:Y:S01]  /*61b0*/  I2FP.F32.S32 R3, R2 ;  /* 0x0000000200037245 */ /* 0x000fe20000201400 */
[----:B------:R-:W-:Y:S01]  /*61c0*/  IMAD.MOV.U32 R4, RZ, RZ, R8 ;  /* 0x000000ffff047224 */ /* 0x000fe200078e0008 */
[----:B------:R1:W-:Y:S01]  /*61d0*/  MUFU.TANH R39, R5 ;  /* 0x0000000500277308 */ /* 0x0003e20000002400 */
[----:B------:R-:W-:Y:S02]  /*61e0*/  I2FP.F32.S32 R7, R7 ;  /* 0x0000000700077245 */ /* 0x000fe40000201400 */
[----:B------:R-:W-:Y:S01]  /*61f0*/  FFMA.FTZ R27, R3, -UR6, R13 ;  /* 0x80000006031b7c23 */ /* 0x000fe2000801000d */
[----:B------:R-:W-:Y:S01]  /*6200*/  I2FP.F32.S32 R2, R4 ;  /* 0x0000000400027245 */ /* 0x000fe20000201400 */
[----:B------:R-:W-:-:S02]  /*6210*/  IMAD.IADD R3, R234, 0x1, -R58 ;  /* 0x00000001ea037824 */ /* 0x000fc400078e0a3a */
[----:B------:R-:W-:Y:S01]  /*6220*/  IMAD.IADD R4, R234, 0x1, -R59 ;  /* 0x00000001ea047824 */ /* 0x000fe200078e0a3b */
[----:B------:R-:W3:Y:S01]  /*6230*/  MUFU.TANH R8, R12 ;  /* 0x0000000c00087308 */ /* 0x000ee20000002400 */
[----:B--2---:R-:W-:Y:S01]  /*6240*/  FFMA.FTZ R24, R2, -UR6, R10 ;  /* 0x8000000602187c23 */ /* 0x004fe2000801000a */
[----:B------:R-:W-:Y:S02]  /*6250*/  IMAD.IADD R2, R234, 0x1, -R62 ;  /* 0x00000001ea027824 */ /* 0x000fe400078e0a3e */
[----:B------:R-:W-:Y:S01]  /*6260*/  FFMA.FTZ R29, R7, -UR6, R26 ;  /* 0x80000006071d7c23 */ /* 0x000fe2000801001a */
[----:B------:R-:W-:-:S04]  /*6270*/  FMUL.FTZ R7, R120, UR7 ;  /* 0x0000000778077c20 */ /* 0x000fc80008410000 */
[----:B------:R2:W-:Y:S01]  /*6280*/  MUFU.TANH R38, R7 ;  /* 0x0000000700267308 */ /* 0x0005e20000002400 */
[----:B-1----:R-:W-:Y:S02]  /*6290*/  IABS R5, R3 ;  /* 0x0000000300057213 */ /* 0x002fe40000000000 */
[----:B------:R-:W-:Y:S02]  /*62a0*/  IABS R3, R2 ;  /* 0x0000000200037213 */ /* 0x000fe40000000000 */
[----:B------:R-:W-:Y:S02]  /*62b0*/  IABS R2, R4 ;  /* 0x0000000400027213 */ /* 0x000fe40000000000 */
[----:B------:R-:W-:Y:S01]  /*62c0*/  IABS R4, R6 ;  /* 0x0000000600047213 */ /* 0x000fe20000000000 */
[----:B------:R-:W-:Y:S02]  /*62d0*/  IMAD.MOV.U32 R6, RZ, RZ, R5 ;  /* 0x000000ffff067224 */ /* 0x000fe400078e0005 */
[----:B------:R-:W-:-:S02]  /*62e0*/  IMAD.MOV.U32 R5, RZ, RZ, R3 ;  /* 0x000000ffff057224 */ /* 0x000fc400078e0003 */
[----:B------:R-:W-:Y:S01]  /*62f0*/  IMAD.MOV.U32 R3, RZ, RZ, R2 ;  /* 0x000000ffff037224 */ /* 0x000fe200078e0002 */
[----:B------:R-:W-:Y:S01]  /*6300*/  I2FP.F32.S32 R6, R6 ;  /* 0x0000000600067245 */ /* 0x000fe20000201400 */
[----:B------:R-:W-:Y:S02]  /*6310*/  IMAD.MOV.U32 R2, RZ, RZ, R4 ;  /* 0x000000ffff027224 */ /* 0x000fe400078e0004 */
[----:B------:R-:W-:Y:S01]  /*6320*/  FMUL.FTZ R4, R121, UR7 ;  /* 0x0000000779047c20 */ /* 0x000fe20008410000 */
[----:B------:R-:W-:Y:S01]  /*6330*/  I2FP.F32.S32 R5, R5 ;  /* 0x0000000500057245 */ /* 0x000fe20000201400 */
[----:B--2---:R-:W-:Y:S01]  /*6340*/  IMAD.IADD R7, R41, 0x1, -R43 ;  /* 0x0000000129077824 */ /* 0x004fe200078e0a2b */
[----:B------:R-:W-:Y:S01]  /*6350*/  I2FP.F32.S32 R3, R3 ;  /* 0x0000000300037245 */ /* 0x000fe20000201400 */
[----:B------:R1:W2:Y:S01]  /*6360*/  MUFU.TANH R34, R4 ;  /* 0x0000000400227308 */ /* 0x0002a20000002400 */
[----:B------:R-:W-:Y:S01]  /*6370*/  I2FP.F32.S32 R2, R2 ;  /* 0x0000000200027245 */ /* 0x000fe20000201400 */
[----:B------:R-:W-:Y:S01]  /*6380*/  FFMA.FTZ R12, R5, -UR6, R9 ;  /* 0x80000006050c7c23 */ /* 0x000fe20008010009 */
[----:B------:R-:W-:Y:S01]  /*6390*/  FMUL.FTZ R9, R77, UR7 ;  /* 0x000000074d097c20 */ /* 0x000fe20008410000 */
[----:B------:R-:W-:Y:S01]  /*63a0*/  FFMA.FTZ R11, R3, -UR6, R11 ;  /* 0x80000006030b7c23 */ /* 0x000fe2000801000b */
[----:B------:R-:W-:-:S02]  /*63b0*/  IMAD.IADD R3, R41, 0x1, -R51 ;  /* 0x0000000129037824 */ /* 0x000fc400078e0a33 */
[----:B---3--:R-:W-:Y:S01]  /*63c0*/  FFMA.FTZ R10, R2, -UR6, R8 ;  /* 0x80000006020a7c23 */ /* 0x008fe20008010008 */
[C---:B------:R-:W-:Y:S02]  /*63d0*/  IMAD.IADD R2, R41.reuse, 0x1, -R53 ;  /* 0x0000000129027824 */ /* 0x040fe400078e0a35 */
[----:B------:R-:W-:Y:S01]  /*63e0*/  FFMA.FTZ R13, R6, -UR6, R40 ;  /* 0x80000006060d7c23 */ /* 0x000fe20008010028 */
[C---:B------:R-:W-:Y:S01]  /*63f0*/  IMAD.IADD R6, R41.reuse, 0x1, -R52 ;  /* 0x0000000129067824 */ /* 0x040fe200078e0a34 */
[----:B------:R-:W-:Y:S01]  /*6400*/  IABS R5, R3 ;  /* 0x0000000300057213 */ /* 0x000fe20000000000 */
[----:B------:R-:W-:Y:S01]  /*6410*/  IMAD.IADD R8, R41, 0x1, -R54 ;  /* 0x0000000129087824 */ /* 0x000fe200078e0a36 */
[----:B------:R-:W-:Y:S01]  /*6420*/  MUFU.TANH R9, R9 ;  /* 0x0000000900097308 */ /* 0x000fe20000002400 */
[----:B------:R-:W-:Y:S02]  /*6430*/  IABS R7, R7 ;  /* 0x0000000700077213 */ /* 0x000fe40000000000 */
[----:B------:R-:W-:-:S02]  /*6440*/  IABS R3, R6 ;  /* 0x0000000600037213 */ /* 0x000fc40000000000 */
[----:B------:R-:W-:Y:S01]  /*6450*/  IABS R8, R8 ;  /* 0x0000000800087213 */ /* 0x000fe20000000000 */
[----:B-1----:R-:W-:Y:S02]  /*6460*/  FMUL.FTZ R4, R76, UR7 ;  /* 0x000000074c047c20 */ /* 0x002fe40008410000 */
[----:B------:R-:W-:Y:S02]  /*6470*/  IMAD.MOV.U32 R6, RZ, RZ, R3 ;  /* 0x000000ffff067224 */ /* 0x000fe400078e0003 */
[----:B------:R1:W3:Y:S03]  /*6480*/  MUFU.TANH R26, R4 ;  /* 0x00000004001a7308 */ /* 0x0002e60000002400 */
[----:B------:R-:W-:-:S05]  /*6490*/  I2FP.F32.S32 R6, R6 ;  /* 0x0000000600067245 */ /* 0x000fca0000201400 */
[----:B--2---:R-:W-:-:S05]  /*64a0*/  FFMA.FTZ R6, R6, -UR6, R34 ;  /* 0x8000000606067c23 */ /* 0x004fca0008010022 */
[----:B------:R-:W-:Y:S01]  /*64b0*/  FSEL R77, R6, -INF , !P0 ;  /* 0xff800000064d7808 */ /* 0x000fe20004000000 */
[----:B------:R-:W-:Y:S01]  /*64c0*/  IMAD.IADD R6, R234, 0x1, -R52 ;  /* 0x00000001ea067824 */ /* 0x000fe200078e0a34 */
[----:B-1----:R-:W-:Y:S01]  /*64d0*/  IABS R4, R2 ;  /* 0x0000000200047213 */ /* 0x002fe20000000000 */
[----:B------:R-:W-:-:S04]  /*64e0*/  IMAD.MOV.U32 R2, RZ, RZ, R5 ;  /* 0x000000ffff027224 */ /* 0x000fc800078e0005 */
[----:B------:R-:W-:Y:S01]  /*64f0*/  IMAD.MOV.U32 R5, RZ, RZ, R4 ;  /* 0x000000ffff057224 */ /* 0x000fe200078e0004 */
[----:B------:R-:W-:Y:S01]  /*6500*/  I2FP.F32.S32 R3, R2 ;  /* 0x0000000200037245 */ /* 0x000fe20000201400 */
[----:B------:R-:W-:-:S03]  /*6510*/  IMAD.MOV.U32 R4, RZ, RZ, R8 ;  /* 0x000000ffff047224 */ /* 0x000fc600078e0008 */
[----:B------:R-:W-:Y:S01]  /*6520*/  I2FP.F32.S32 R2, R5 ;  /* 0x0000000500027245 */ /* 0x000fe20000201400 */
[----:B------:R-:W-:Y:S01]  /*6530*/  FFMA.FTZ R8, R3, -UR6, R39 ;  /* 0x8000000603087c23 */ /* 0x000fe20008010027 */
[----:B------:R-:W-:Y:S01]  /*6540*/  I2FP.F32.S32 R5, R7 ;  /* 0x0000000700057245 */ /* 0x000fe20000201400 */
[----:B------:R-:W-:Y:S01]  /*6550*/  FMUL.FTZ R39, R103, UR7 ;  /* 0x0000000767277c20 */ /* 0x000fe20008410000 */
[----:B------:R-:W-:Y:S01]  /*6560*/  I2FP.F32.S32 R3, R4 ;  /* 0x0000000400037245 */ /* 0x000fe20000201400 */
[----:B------:R-:W-:Y:S01]  /*6570*/  FFMA.FTZ R7, R2, -UR6, R38 ;  /* 0x8000000602077c23 */ /* 0x000fe20008010026 */
[----:B------:R-:W-:Y:S02]  /*6580*/  VIADD R2, R234, -UR23 ;  /* 0x80000017ea027c36 */ /* 0x000fe40008000000 */
[----:B---3--:R-:W-:Y:S01]  /*6590*/  FFMA.FTZ R5, R5, -UR6, R26 ;  /* 0x8000000605057c23 */ /* 0x008fe2000801001a */
[----:B------:R-:W-:Y:S01]  /*65a0*/  FSEL R73, R8, -INF , !P2 ;  /* 0xff80000008497808 */ /* 0x000fe20005000000 */
[----:B------:R-:W-:Y:S01]  /*65b0*/  FFMA.FTZ R3, R3, -UR6, R9 ;  /* 0x8000000603037c23 */ /* 0x000fe20008010009 */
[----:B------:R-:W-:Y:S01]  /*65c0*/  FSEL R76, R7, -INF , !P1 ;  /* 0xff800000074c7808 */ /* 0x000fe20004800000 */
[----:B------:R-:W-:Y:S01]  /*65d0*/  IMAD.U32 R4, RZ, RZ, UR30 ;  /* 0x0000001eff047e24 */ /* 0x000fe2000f8e00ff */
[----:B------:R-:W-:Y:S01]  /*65e0*/  ISETP.GT.AND P2, PT, R2, R0, PT ;  /* 0x000000000200720c */ /* 0x000fe20003f44270 */
[----:B------:R1:W2:Y:S01]  /*65f0*/  MUFU.TANH R9, R44 ;  /* 0x0000002c00097308 */ /* 0x0002a20000002400 */
[----:B------:R-:W-:Y:S01]  /*6600*/  FSEL R82, R5, -INF , !P5 ;  /* 0xff80000005527808 */ /* 0x000fe20006800000 */
[----:B------:R-:W-:Y:S01]  /*6610*/  FMUL.FTZ R7, R117, UR7 ;  /* 0x0000000775077c20 */ /* 0x000fe20008410000 */
        /* <DEDUP_REMOVED lines=8> */
[----:B------:R-:W-:Y:S01]  /*66a0*/  FSEL R34, R35, -INF , !P1 ;  /* 0xff80000023227808 */ /* 0x000fe20004800000 */
[----:B------:R-:W-:Y:S01]  /*66b0*/  FMUL.FTZ R35, R102, UR7 ;  /* 0x0000000766237c20 */ /* 0x000fe20008410000 */
[----:B------:R-:W-:-:S02]  /*66c0*/  FSEL R32, R32, -INF , !P0 ;  /* 0xff80000020207808 */ /* 0x000fc40004000000 */
[----:B------:R-:W-:Y:S02]  /*66d0*/  FSEL R29, R29, -INF , !P5 ;  /* 0xff8000001d1d7808 */ /* 0x000fe40006800000 */
[----:B------:R-:W-:Y:S02]  /*66e0*/  FSEL R28, R28, -INF , !P6 ;  /* 0xff8000001c1c7808 */ /* 0x000fe40007000000 */
[----:B------:R-:W-:Y:S02]  /*66f0*/  FSEL R37, R27, -INF , !P2 ;  /* 0xff8000001b257808 */ /* 0x000fe40005000000 */
[C---:B------:R-:W-:Y:S02]  /*6700*/  ISETP.GT.AND P1, PT, R2.reuse, R19, PT ;  /* 0x000000130200720c */ /* 0x040fe40003f24270 */
[C---:B------:R-:W-:Y:S02]  /*6710*/  ISETP.GT.AND P0, PT, R2.reuse, R20, PT ;  /* 0x000000140200720c */ /* 0x040fe40003f04270 */
[----:B------:R-:W-:-:S02]  /*6720*/  ISETP.GT.AND P5, PT, R2, R21, PT ;  /* 0x000000150200720c */ /* 0x000fc40003fa4270 */
[C---:B------:R-:W-:Y:S02]  /*6730*/  ISETP.GT.AND P6, PT, R2.reuse, R22, PT ;  /* 0x000000160200720c */ /* 0x040fe40003fc4270 */
[----:B------:R-:W-:Y:S02]  /*6740*/  ISETP.GT.AND P2, PT, R2, R23, PT ;  /* 0x000000170200720c */ /* 0x000fe40003f44270 */
[----:B-1----:R-:W-:Y:S02]  /*6750*/  FSEL R44, R24, -INF , !P1 ;  /* 0xff800000182c7808 */ /* 0x002fe40004800000 */
[----:B------:R-:W-:Y:S02]  /*6760*/  FSEL R47, R13, -INF , !P0 ;  /* 0xff8000000d2f7808 */ /* 0x000fe40004000000 */
[----:B------:R-:W-:Y:S01]  /*6770*/  FSEL R60, R12, -INF , !P5 ;  /* 0xff8000000c3c7808 */ /* 0x000fe20006800000 */
[----:B------:R-:W1:Y:S01]  /*6780*/  MUFU.TANH R13, R45 ;  /* 0x0000002d000d7308 */ /* 0x000e620000002400 */
[----:B------:R-:W-:-:S02]  /*6790*/  FSEL R64, R11, -INF , !P6 ;  /* 0xff8000000b407808 */ /* 0x000fc40007000000 */
[----:B------:R-:W-:Y:S02]  /*67a0*/  FSEL R66, R10, -INF , !P2 ;  /* 0xff8000000a427808 */ /* 0x000fe40005000000 */
[C---:B------:R-:W-:Y:S02]  /*67b0*/  ISETP.GT.AND P1, PT, R2.reuse, R25, PT ;  /* 0x000000190200720c */ /* 0x040fe40003f24270 */
[C---:B------:R-:W-:Y:S01]  /*67c0*/  ISETP.GT.AND P0, PT, R2.reuse, R30, PT ;  /* 0x0000001e0200720c */ /* 0x040fe20003f04270 */
[----:B------:R-:W3:Y:S01]  /*67d0*/  MUFU.TANH R12, R46 ;  /* 0x0000002e000c7308 */ /* 0x000ee20000002400 */
[C---:B------:R-:W-:Y:S02]  /*67e0*/  ISETP.GT.AND P5, PT, R2.reuse, R31, PT ;  /* 0x0000001f0200720c */ /* 0x040fe40003fa4270 */
[C---:B------:R-:W-:Y:S02]  /*67f0*/  ISETP.GT.AND P6, PT, R2.reuse, R36, PT ;  /* 0x000000240200720c */ /* 0x040fe40003fc4270 */
[----:B------:R-:W-:Y:S01]  /*6800*/  ISETP.GT.AND P2, PT, R2, R33, PT ;  /* 0x000000210200720c */ /* 0x000fe20003f44270 */
[----:B------:R-:W-:Y:S01]  /*6810*/  IMAD.IADD R2, R234, 0x1, -R43 ;  /* 0x00000001ea027824 */ /* 0x000fe200078e0a2b */
[C-C-:B------:R-:W-:Y:S01]  /*6820*/  VIADDMNMX R236, R3.reuse, 0x1, R4.reuse, PT ;  /* 0x0000000103ec7846 */ /* 0x140fe20003800104 */
[----:B------:R-:W-:Y:S01]  /*6830*/  MUFU.TANH R10, R7 ;  /* 0x00000007000a7308 */ /* 0x000fe20000002400 */
[----:B------:R-:W-:-:S02]  /*6840*/  VIADDMNMX R237, R3, 0x9, R4, PT ;  /* 0x0000000903ed7846 */ /* 0x000fc40003800104 */
[C-C-:B------:R-:W-:Y:S02]  /*6850*/  VIADDMNMX R235, R3.reuse, 0x41, R4.reuse, PT ;  /* 0x0000004103eb7846 */ /* 0x140fe40003800104 */
[----:B------:R-:W-:Y:S01]  /*6860*/  VIADDMNMX R239, R3, 0x49, R4, PT ;  /* 0x0000004903ef7846 */ /* 0x000fe20003800104 */
[----:B------:R-:W-:Y:S01]  /*6870*/  FMUL.FTZ R3, R116, UR7 ;  /* 0x0000000774037c20 */ /* 0x000fe20008410000 */
[C---:B------:R-:W-:Y:S01]  /*6880*/  IMAD.IADD R4, R234.reuse, 0x1, -R51 ;  /* 0x00000001ea047824 */ /* 0x040fe200078e0a33 */
[----:B------:R-:W-:Y:S02]  /*6890*/  IABS R8, R2 ;  /* 0x0000000200087213 */ /* 0x000fe40000000000 */
[----:B------:R4:W5:Y:S02]  /*68a0*/  MUFU.TANH R11, R3 ;  /* 0x00000003000b7308 */ /* 0x0009640000002400 */
[----:B------:R-:W-:Y:S01]  /*68b0*/  IABS R2, R4 ;  /* 0x0000000400027213 */ /* 0x000fe20000000000 */
[----:B------:R-:W-:-:S05]  /*68c0*/  IMAD.IADD R4, R234, 0x1, -R54 ;  /* 0x00000001ea047824 */ /* 0x000fca00078e0a36 */
[----:B------:R-:W-:Y:S01]  /*68d0*/  IABS R4, R4 ;  /* 0x0000000400047213 */ /* 0x000fe20000000000 */
[----:B----4-:R-:W-:-:S05]  /*68e0*/  IMAD.IADD R3, R234, 0x1, -R53 ;  /* 0x00000001ea037824 */ /* 0x010fca00078e0a35 */
[----:B------:R-:W-:Y:S01]  /*68f0*/  IABS R5, R3 ;  /* 0x0000000300057213 */ /* 0x000fe20000000000 */
[----:B------:R-:W-:Y:S01]  /*6900*/  IMAD.MOV.U32 R3, RZ, RZ, R2 ;  /* 0x000000ffff037224 */ /* 0x000fe200078e0002 */
[----:B------:R-:W-:Y:S02]  /*6910*/  IABS R2, R6 ;  /* 0x0000000600027213 */ /* 0x000fe40000000000 */
[----:B------:R-:W-:Y:S02]  /*6920*/  I2FP.F32.S32 R6, R5 ;  /* 0x0000000500067245 */ /* 0x000fe40000201400 */
[----:B------:R-:W-:Y:S01]  /*6930*/  I2FP.F32.S32 R7, R3 ;  /* 0x0000000300077245 */ /* 0x000fe20000201400 */
[----:B------:R-:W-:Y:S02]  /*6940*/  IMAD.MOV.U32 R3, RZ, RZ, R2 ;  /* 0x000000ffff037224 */ /* 0x000fe400078e0002 */
[----:B------:R-:W-:Y:S01]  /*6950*/  IMAD.MOV.U32 R2, RZ, RZ, R4 ;  /* 0x000000ffff027224 */ /* 0x000fe200078e0004 */
[----:B------:R-:W-:Y:S01]  /*6960*/  I2FP.F32.S32 R4, R8 ;  /* 0x0000000800047245 */ /* 0x000fe20000201400 */
[----:B--2---:R-:W-:Y:S01]  /*6970*/  FFMA.FTZ R9, R7, -UR6, R9 ;  /* 0x8000000607097c23 */ /* 0x004fe20008010009 */
[----:B------:R-:W-:Y:S01]  /*6980*/  I2FP.F32.S32 R5, R3 ;  /* 0x0000000300057245 */ /* 0x000fe20000201400 */
[----:B-1----:R-:W-:Y:S01]  /*6990*/  FFMA.FTZ R7, R6, -UR6, R13 ;  /* 0x8000000606077c23 */ /* 0x002fe2000801000d */
[----:B------:R-:W-:Y:S01]  /*69a0*/  I2FP.F32.S32 R3, R2 ;  /* 0x0000000200037245 */ /* 0x000fe20000201400 */
[----:B------:R-:W-:Y:S01]  /*69b0*/  VIADD R2, R234, 0x48 ;  /* 0x00000048ea027836 */ /* 0x000fe20000000000 */
[----:B------:R-:W-:Y:S01]  /*69c0*/  FSEL R9, R9, -INF , !P1 ;  /* 0xff80000009097808 */ /* 0x000fe20004800000 */
[----:B---3--:R-:W-:Y:S01]  /*69d0*/  FFMA.FTZ R6, R5, -UR6, R12 ;  /* 0x8000000605067c23 */ /* 0x008fe2000801000c */
[----:B-----5:R-:W-:Y:S01]  /*69e0*/  FFMA.FTZ R5, R4, -UR6, R11 ;  /* 0x8000000604057c23 */ /* 0x020fe2000801000b */
[----:B------:R-:W-:Y:S01]  /*69f0*/  FFMA.FTZ R4, R3, -UR6, R10 ;  /* 0x8000000603047c23 */ /* 0x000fe2000801000a */
[----:B------:R-:W1:Y:S01]  /*6a00*/  MUFU.TANH R11, R35 ;  /* 0x00000023000b7308 */ /* 0x000e620000002400 */
[----:B------:R-:W-:-:S02]  /*6a10*/  IMAD.IADD R3, R2, 0x1, -R42 ;  /* 0x0000000102037824 */ /* 0x000fc400078e0a2a */
[C---:B------:R-:W-:Y:S01]  /*6a20*/  IMAD.IADD R27, R2.reuse, 0x1, -R57 ;  /* 0x00000001021b7824 */ /* 0x040fe200078e0a39 */
[----:B------:R-:W-:Y:S01]  /*6a30*/  FSEL R61, R5, -INF , !P6 ;  /* 0xff800000053d7808 */ /* 0x000fe20007000000 */
[C---:B------:R-:W-:Y:S01]  /*6a40*/  IMAD.IADD R8, R2.reuse, 0x1, -R137 ;  /* 0x0000000102087824 */ /* 0x040fe200078e0a89 */
[----:B------:R-:W-:Y:S01]  /*6a50*/  IABS R3, R3 ;  /* 0x0000000300037213 */ /* 0x000fe20000000000 */
[----:B------:R-:W-:Y:S01]  /*6a60*/  IMAD.IADD R57, R2, 0x1, -R62 ;  /* 0x0000000102397824 */ /* 0x000fe200078e0a3e */
[----:B------:R-:W-:Y:S01]  /*6a70*/  FSEL R62, R6, -INF , !P5 ;  /* 0xff800000063e7808 */ /* 0x000fe20006800000 */
[C---:B------:R-:W-:Y:S01]  /*6a80*/  IMAD.IADD R12, R2.reuse, 0x1, -R67 ;  /* 0x00000001020c7824 */ /* 0x040fe200078e0a43 */
[----:B------:R2:W3:Y:S01]  /*6a90*/  MUFU.TANH R6, R39 ;  /* 0x0000002700067308 */ /* 0x0004e20000002400 */
[C---:B------:R-:W-:Y:S01]  /*6aa0*/  IMAD.IADD R10, R2.reuse, 0x1, -R65 ;  /* 0x00000001020a7824 */ /* 0x040fe200078e0a41 */
[----:B------:R-:W-:Y:S01]  /*6ab0*/  I2FP.F32.S32 R3, R3 ;  /* 0x0000000300037245 */ /* 0x000fe20000201400 */
[C---:B------:R-:W-:Y:S01]  /*6ac0*/  IMAD.IADD R13, R2.reuse, 0x1, -R134 ;  /* 0x00000001020d7824 */ /* 0x040fe200078e0a86 */
[----:B------:R-:W-:Y:S01]  /*6ad0*/  IABS R8, R8 ;  /* 0x0000000800087213 */ /* 0x000fe20000000000 */
[----:B------:R-:W-:Y:S01]  /*6ae0*/  IMAD.IADD R24, R2, 0x1, -R133 ;  /* 0x0000000102187824 */ /* 0x000fe200078e0a85 */
        /* <DEDUP_REMOVED lines=10> */
[----:B------:R-:W-:Y:S01]  /*6b90*/  ISETP.GE.AND P2, PT, R0, R239, PT ;  /* 0x000000ef0000720c */ /* 0x000fe20003f46270 */
[----:B------:R-:W-:-:S02]  /*6ba0*/  IMAD.IADD R68, R2, 0x1, -R52 ;  /* 0x0000000102447824 */ /* 0x000fc400078e0a34 */
[----:B------:R-:W-:Y:S01]  /*6bb0*/  FMUL.FTZ R5, R106, UR7 ;  /* 0x000000076a057c20 */ /* 0x000fe20008410000 */
[C---:B------:R-:W-:Y:S01]  /*6bc0*/  IMAD.IADD R70, R2.reuse, 0x1, -R43 ;  /* 0x0000000102467824 */ /* 0x040fe200078e0a2b */
[----:B------:R-:W-:Y:S01]  /*6bd0*/  IABS R4, R10 ;  /* 0x0000000a00047213 */ /* 0x000fe20000000000 */
[C---:B------:R-:W-:Y:S01]  /*6be0*/  IMAD.IADD R72, R2.reuse, 0x1, -R54 ;  /* 0x0000000102487824 */ /* 0x040fe200078e0a36 */
[----:B------:R4:W5:Y:S01]  /*6bf0*/  MUFU.TANH R7, R5 ;  /* 0x0000000500077308 */ /* 0x0009620000002400 */
[----:B------:R-:W-:Y:S01]  /*6c00*/  VIADD R2, R2, -UR23 ;  /* 0x8000001702027c36 */ /* 0x000fe20008000000 */
[----:B------:R-:W-:Y:S02]  /*6c10*/  FSEL R43, R26, -INF , !P0 ;  /* 0xff8000001a2b7808 */ /* 0x000fe40004000000 */
[----:B------:R-:W-:Y:S02]  /*6c20*/  FSEL R51, R100, -INF , !P5 ;  /* 0xff80000064337808 */ /* 0x000fe40006800000 */
[C---:B------:R-:W-:Y:S01]  /*6c30*/  ISETP.GT.AND P1, PT, R2.reuse, R0, PT ;  /* 0x000000000200720c */ /* 0x040fe20003f24270 */
[----:B-1----:R-:W-:Y:S01]  /*6c40*/  FFMA.FTZ R0, R3, -UR6, R11 ;  /* 0x8000000603007c23 */ /* 0x002fe2000801000b */
[----:B------:R-:W-:Y:S01]  /*6c50*/  IMAD.MOV.U32 R3, RZ, RZ, R8 ;  /* 0x000000ffff037224 */ /* 0x000fe200078e0008 */
[----:B------:R-:W-:Y:S01]  /*6c60*/  ISETP.GT.AND P0, PT, R2, R14, PT ;  /* 0x0000000e0200720c */ /* 0x000fe20003f04270 */
[----:B------:R-:W-:Y:S01]  /*6c70*/  FMUL.FTZ R8, R127, UR7 ;  /* 0x000000077f087c20 */ /* 0x000fe20008410000 */
[----:B------:R-:W-:-:S02]  /*6c80*/  ISETP.GE.AND P5, PT, R14, R236, PT ;  /* 0x000000ec0e00720c */ /* 0x000fc40003fa6270 */
[----:B------:R-:W-:Y:S02]  /*6c90*/  I2FP.F32.S32 R3, R3 ;  /* 0x0000000300037245 */ /* 0x000fe40000201400 */
[----:B------:R-:W-:Y:S02]  /*6ca0*/  FSEL R0, R0, -INF , !P1 ;  /* 0xff80000000007808 */ /* 0x000fe40004800000 */
[----:B--2---:R-:W-:Y:S01]  /*6cb0*/  FSEL R39, R34, -INF , !P5 ;  /* 0xff80000022277808 */ /* 0x004fe20006800000 */
[----:B----4-:R-:W-:Y:S01]  /*6cc0*/  FMUL.FTZ R5, R107, UR7 ;  /* 0x000000076b057c20 */ /* 0x010fe20008410000 */
[----:B------:R-:W-:Y:S01]  /*6cd0*/  FSEL R59, R0, -INF , !P2 ;  /* 0xff800000003b7808 */ /* 0x000fe20005000000 */
[----:B---3--:R-:W-:Y:S01]  /*6ce0*/  FFMA.FTZ R0, R3, -UR6, R6 ;  /* 0x8000000603007c23 */ /* 0x008fe20008010006 */
[----:B------:R-:W-:Y:S01]  /*6cf0*/  IMAD.MOV.U32 R3, RZ, RZ, R4 ;  /* 0x000000ffff037224 */ /* 0x000fe200078e0004 */
[----:B------:R1:W2:Y:S01]  /*6d00*/  MUFU.TANH R6, R5 ;  /* 0x0000000500067308 */ /* 0x0002a20000002400 */
[----:B------:R-:W-:-:S02]  /*6d10*/  ISETP.GE.AND P2, PT, R14, R239, PT ;  /* 0x000000ef0e00720c */ /* 0x000fc40003f46270 */
[----:B------:R-:W-:Y:S02]  /*6d20*/  FSEL R0, R0, -INF , !P0 ;  /* 0xff80000000007808 */ /* 0x000fe40004000000 */
[----:B------:R-:W-:Y:S02]  /*6d30*/  I2FP.F32.S32 R3, R3 ;  /* 0x0000000300037245 */ /* 0x000fe40000201400 */
[----:B------:R-:W-:Y:S02]  /*6d40*/  IABS R4, R12 ;  /* 0x0000000c00047213 */ /* 0x000fe40000000000 */
[----:B------:R-:W-:Y:S01]  /*6d50*/  FSEL R58, R0, -INF , !P2 ;  /* 0xff800000003a7808 */ /* 0x000fe20005000000 */
[----:B-----5:R-:W-:Y:S01]  /*6d60*/  FFMA.FTZ R0, R3, -UR6, R7 ;  /* 0x8000000603007c23 */ /* 0x020fe20008010007 */
[----:B------:R-:W-:Y:S01]  /*6d70*/  ISETP.GT.AND P5, PT, R2, R15, PT ;  /* 0x0000000f0200720c */ /* 0x000fe20003fa4270 */
[----:B------:R-:W-:Y:S01]  /*6d80*/  IMAD.MOV.U32 R3, RZ, RZ, R4 ;  /* 0x000000ffff037224 */ /* 0x000fe200078e0004 */
[----:B------:R-:W-:-:S02]  /*6d90*/  ISETP.GE.AND P1, PT, R14, R237, PT ;  /* 0x000000ed0e00720c */ /* 0x000fc40003f26270 */
[----:B------:R-:W-:Y:S02]  /*6da0*/  FSEL R55, R50, -INF , !P6 ;  /* 0xff80000032377808 */ /* 0x000fe40007000000 */
[----:B------:R-:W-:Y:S01]  /*6db0*/  ISETP.GE.AND P6, PT, R14, R235, PT ;  /* 0x000000eb0e00720c */ /* 0x000fe20003fc6270 */
[----:B-1----:R-:W-:Y:S01]  /*6dc0*/  FMUL.FTZ R5, R110, UR7 ;  /* 0x000000076e057c20 */ /* 0x002fe20008410000 */
[----:B------:R-:W-:Y:S02]  /*6dd0*/  ISETP.GE.AND P2, PT, R15, R239, PT ;  /* 0x000000ef0f00720c */ /* 0x000fe40003f46270 */
[----:B------:R-:W-:Y:S01]  /*6de0*/  I2FP.F32.S32 R3, R3 ;  /* 0x0000000300037245 */ /* 0x000fe20000201400 */
[----:B------:R1:W3:Y:S01]  /*6df0*/  MUFU.TANH R7, R5 ;  /* 0x0000000500077308 */ /* 0x0002e20000002400 */
[----:B------:R-:W-:Y:S02]  /*6e00*/  FSEL R0, R0, -INF , !P5 ;  /* 0xff80000000007808 */ /* 0x000fe40006800000 */
[----:B------:R-:W-:-:S02]  /*6e10*/  FSEL R46, R132, -INF , !P1 ;  /* 0xff800000842e7808 */ /* 0x000fc40004800000 */
[----:B------:R-:W-:Y:S01]  /*6e20*/  IABS R4, R13 ;  /* 0x0000000d00047213 */ /* 0x000fe20000000000 */
[----:B------:R-:W-:Y:S01]  /*6e30*/  FMUL.FTZ R13, R122, UR7 ;  /* 0x000000077a0d7c20 */ /* 0x000fe20008410000 */
[----:B------:R-:W-:Y:S02]  /*6e40*/  ISETP.GE.AND P1, PT, R15, R236, PT ;  /* 0x000000ec0f00720c */ /* 0x000fe40003f26270 */
[----:B------:R-:W-:Y:S02]  /*6e50*/  FSEL R53, R56, -INF , !P6 ;  /* 0xff80000038357808 */ /* 0x000fe40007000000 */
[----:B------:R-:W-:Y:S01]  /*6e60*/  FSEL R56, R0, -INF , !P2 ;  /* 0xff80000000387808 */ /* 0x000fe20005000000 */
[----:B--2---:R-:W-:Y:S01]  /*6e70*/  FFMA.FTZ R0, R3, -UR6, R6 ;  /* 0x8000000603007c23 */ /* 0x004fe20008010006 */
[----:B------:R-:W-:Y:S01]  /*6e80*/  FSEL R35, R32, -INF , !P1 ;  /* 0xff80000020237808 */ /* 0x000fe20004800000 */
[----:B------:R-:W-:Y:S01]  /*6e90*/  IMAD.MOV.U32 R3, RZ, RZ, R4 ;  /* 0x000000ffff037224 */ /* 0x000fe200078e0004 */
[----:B------:R-:W-:-:S02]  /*6ea0*/  ISETP.GT.AND P1, PT, R2, R16, PT ;  /* 0x000000100200720c */ /* 0x000fc40003f24270 */
[----:B------:R-:W-:Y:S01]  /*6eb0*/  ISETP.GE.AND P0, PT, R15, R237, PT ;  /* 0x000000ed0f00720c */ /* 0x000fe20003f06270 */
[----:B-1----:R-:W-:Y:S01]  /*6ec0*/  FMUL.FTZ R5, R111, UR7 ;  /* 0x000000076f057c20 */ /* 0x002fe20008410000 */
[----:B------:R-:W-:Y:S02]  /*6ed0*/  ISETP.GE.AND P2, PT, R16, R239, PT ;  /* 0x000000ef1000720c */ /* 0x000fe40003f46270 */
[----:B------:R-:W-:Y:S01]  /*6ee0*/  I2FP.F32.S32 R3, R3 ;  /* 0x0000000300037245 */ /* 0x000fe20000201400 */
[----:B------:R1:W2:Y:S01]  /*6ef0*/  MUFU.TANH R6, R5 ;  /* 0x0000000500067308 */ /* 0x0002a20000002400 */
[----:B------:R-:W-:Y:S02]  /*6f00*/  FSEL R0, R0, -INF , !P1 ;  /* 0xff80000000007808 */ /* 0x000fe40004800000 */
[----:B------:R-:W-:Y:S02]  /*6f10*/  FSEL R42, R135, -INF , !P0 ;  /* 0xff800000872a7808 */ /* 0x000fe40004000000 */
[----:B------:R-:W-:-:S02]  /*6f20*/  IABS R4, R24 ;  /* 0x0000001800047213 */ /* 0x000fc40000000000 */
[----:B------:R-:W-:Y:S02]  /*6f30*/  ISETP.GE.AND P0, PT, R16, R236, PT ;  /* 0x000000ec1000720c */ /* 0x000fe40003f06270 */
[----:B------:R-:W-:Y:S01]  /*6f40*/  FSEL R54, R0, -INF , !P2 ;  /* 0xff80000000367808 */ /* 0x000fe20005000000 */
[----:B---3--:R-:W-:Y:S01]  /*6f50*/  FFMA.FTZ R0, R3, -UR6, R7 ;  /* 0x8000000603007c23 */ /* 0x008fe20008010007 */
[----:B------:R-:W-:Y:S01]  /*6f60*/  FSEL R32, R29, -INF , !P0 ;  /* 0xff8000001d207808 */ /* 0x000fe20004000000 */
[----:B------:R-:W-:Y:S01]  /*6f70*/  IMAD.MOV.U32 R3, RZ, RZ, R4 ;  /* 0x000000ffff037224 */ /* 0x000fe200078e0004 */
[----:B------:R-:W-:Y:S02]  /*6f80*/  ISETP.GT.AND P0, PT, R2, R17, PT ;  /* 0x000000110200720c */ /* 0x000fe40003f04270 */
[----:B------:R-:W-:Y:S02]  /*6f90*/  ISETP.GE.AND P5, PT, R16, R237, PT ;  /* 0x000000ed1000720c */ /* 0x000fe40003fa6270 */
[----:B------:R-:W-:Y:S01]  /*6fa0*/  ISETP.GE.AND P6, PT, R15, R235, PT ;  /* 0x000000eb0f00720c */ /* 0x000fe20003fc6270 */
[----:B-1----:R-:W-:Y:S01]  /*6fb0*/  FMUL.FTZ R5, R114, UR7 ;  /* 0x0000000772057c20 */ /* 0x002fe20008410000 */
[----:B------:R-:W-:-:S02]  /*6fc0*/  ISETP.GE.AND P2, PT, R17, R239, PT ;  /* 0x000000ef1100720c */ /* 0x000fc40003f46270 */
[----:B------:R-:W-:Y:S01]  /*6fd0*/  I2FP.F32.S32 R3, R3 ;  /* 0x0000000300037245 */ /* 0x000fe20000201400 */
[----:B------:R1:W3:Y:S01]  /*6fe0*/  MUFU.TANH R7, R5 ;  /* 0x0000000500077308 */ /* 0x0002e20000002400 */
[----:B------:R-:W-:Y:S02]  /*6ff0*/  FSEL R0, R0, -INF , !P0 ;  /* 0xff80000000007808 */ /* 0x000fe40004000000 */
[----:B------:R-:W-:Y:S02]  /*7000*/  FSEL R40, R101, -INF , !P5 ;  /* 0xff80000065287808 */ /* 0x000fe40006800000 */
[----:B------:R-:W-:Y:S02]  /*7010*/  IABS R4, R27 ;  /* 0x0000001b00047213 */ /* 0x000fe40000000000 */
[----:B------:R-:W-:Y:S02]  /*7020*/  ISETP.GE.AND P5, PT, R17, R236, PT ;  /* 0x000000ec1100720c */ /* 0x000fe40003fa6270 */
[----:B------:R-:W-:-:S02]  /*7030*/  FSEL R50, R75, -INF , !P6 ;  /* 0xff8000004b327808 */ /* 0x000fc40007000000 */
[----:B------:R-:W-:Y:S01]  /*7040*/  FSEL R52, R0, -INF , !P2 ;  /* 0xff80000000347808 */ /* 0x000fe20005000000 */
[----:B--2---:R-:W-:Y:S01]  /*7050*/  FFMA.FTZ R0, R3, -UR6, R6 ;  /* 0x8000000603007c23 */ /* 0x004fe20008010006 */
[----:B------:R-:W-:Y:S01]  /*7060*/  ISETP.GE.AND P6, PT, R16, R235, PT ;  /* 0x000000eb1000720c */ /* 0x000fe20003fc6270 */
[----:B------:R-:W-:Y:S01]  /*7070*/  IMAD.MOV.U32 R3, RZ, RZ, R4 ;  /* 0x000000ffff037224 */ /* 0x000fe200078e0004 */
[----:B------:R-:W-:Y:S01]  /*7080*/  FSEL R28, R28, -INF , !P5 ;  /* 0xff8000001c1c7808 */ /* 0x000fe20006800000 */
[----:B------:R-:W-:Y:S01]  /*7090*/  FMUL.FTZ R16, R123, UR7 ;  /* 0x000000077b107c20 */ /* 0x000fe20008410000 */
[----:B------:R-:W-:Y:S01]  /*70a0*/  ISETP.GT.AND P5, PT, R2, R18, PT ;  /* 0x000000120200720c */ /* 0x000fe20003fa4270 */
[----:B-1----:R-:W-:Y:S01]  /*70b0*/  FMUL.FTZ R5, R115, UR7 ;  /* 0x0000000773057c20 */ /* 0x002fe20008410000 */
[C---:B------:R-:W-:Y:S02]  /*70c0*/  ISETP.GE.AND P1, PT, R17.reuse, R237, PT ;  /* 0x000000ed1100720c */ /* 0x040fe40003f26270 */
[----:B------:R-:W-:Y:S01]  /*70d0*/  FSEL R49, R80, -INF , !P6 ;  /* 0xff80000050317808 */ /* 0x000fe20007000000 */
[----:B------:R1:W2:Y:S01]  /*70e0*/  MUFU.TANH R6, R5 ;  /* 0x0000000500067308 */ /* 0x0002a20000002400 */
[----:B------:R-:W-:Y:S01]  /*70f0*/  ISETP.GE.AND P6, PT, R17, R235, PT ;  /* 0x000000eb1100720c */ /* 0x000fe20003fc6270 */
[----:B------:R-:W-:Y:S01]  /*7100*/  FMUL.FTZ R17, R78, UR7 ;  /* 0x000000074e117c20 */ /* 0x000fe20008410000 */
[----:B------:R-:W-:-:S02]  /*7110*/  ISETP.GE.AND P2, PT, R18, R239, PT ;  /* 0x000000ef1200720c */ /* 0x000fc40003f46270 */
[----:B------:R-:W-:Y:S02]  /*7120*/  I2FP.F32.S32 R3, R3 ;  /* 0x0000000300037245 */ /* 0x000fe40000201400 */
[----:B------:R-:W-:Y:S02]  /*7130*/  FSEL R0, R0, -INF , !P5 ;  /* 0xff80000000007808 */ /* 0x000fe40006800000 */
[----:B------:R-:W-:Y:S02]  /*7140*/  FSEL R34, R136, -INF , !P1 ;  /* 0xff80000088227808 */ /* 0x000fe40004800000 */
[----:B------:R-:W-:Y:S02]  /*7150*/  IABS R4, R38 ;  /* 0x0000002600047213 */ /* 0x000fe40000000000 */
[----:B------:R-:W-:Y:S02]  /*7160*/  ISETP.GE.AND P1, PT, R18, R236, PT ;  /* 0x000000ec1200720c */ /* 0x000fe40003f26270 */
[----:B------:R-:W-:-:S02]  /*7170*/  FSEL R45, R48, -INF , !P6 ;  /* 0xff800000302d7808 */ /* 0x000fc40007000000 */
[----:B------:R-:W-:Y:S01]  /*7180*/  FSEL R48, R0, -INF , !P2 ;  /* 0xff80000000307808 */ /* 0x000fe20005000000 */
[----:B-1----:R-:W-:Y:S01]  /*7190*/  FMUL.FTZ R5, R98, UR7 ;  /* 0x0000000762057c20 */ /* 0x002fe20008410000 */
[----:B------:R-:W-:Y:S01]  /*71a0*/  ISETP.GE.AND P0, PT, R18, R237, PT ;  /* 0x000000ed1200720c */ /* 0x000fe20003f06270 */
[----:B---3--:R-:W-:Y:S01]  /*71b0*/  FFMA.FTZ R0, R3, -UR6, R7 ;  /* 0x8000000603007c23 */ /* 0x008fe20008010007 */
[----:B------:R-:W-:Y:S01]  /*71c0*/  FSEL R26, R37, -INF , !P1 ;  /* 0xff800000251a7808 */ /* 0x000fe20004800000 */
[----:B------:R-:W-:Y:S01]  /*71d0*/  IMAD.MOV.U32 R3, RZ, RZ, R4 ;  /* 0x000000ffff037224 */ /* 0x000fe200078e0004 */
[----:B------:R-:W-:Y:S01]  /*71e0*/  ISETP.GT.AND P1, PT, R2, R19, PT ;  /* 0x000000130200720c */ /* 0x000fe20003f24270 */
[----:B------:R-:W1:Y:S01]  /*71f0*/  MUFU.TANH R5, R5 ;  /* 0x0000000500057308 */ /* 0x000e620000002400 */
[----:B------:R-:W-:Y:S01]  /*7200*/  FSEL R29, R138, -INF , !P0 ;  /* 0xff8000008a1d7808 */ /* 0x000fe20004000000 */
[----:B------:R-:W-:Y:S01]  /*7210*/  FMUL.FTZ R7, R99, UR7 ;  /* 0x0000000763077c20 */ /* 0x000fe20008410000 */
[----:B------:R-:W-:-:S02]  /*7220*/  ISETP.GE.AND P0, PT, R19, R236, PT ;  /* 0x000000ec1300720c */ /* 0x000fc40003f06270 */
[----:B------:R-:W-:Y:S02]  /*7230*/  ISETP.GE.AND P2, PT, R19, R239, PT ;  /* 0x000000ef1300720c */ /* 0x000fe40003f46270 */
[----:B------:R-:W-:Y:S01]  /*7240*/  I2FP.F32.S32 R3, R3 ;  /* 0x0000000300037245 */ /* 0x000fe20000201400 */
[----:B------:R-:W3:Y:S01]  /*7250*/  MUFU.TANH R7, R7 ;  /* 0x0000000700077308 */ /* 0x000ee20000002400 */
[----:B------:R-:W-:Y:S02]  /*7260*/  FSEL R0, R0, -INF , !P1 ;  /* 0xff80000000007808 */ /* 0x000fe40004800000 */
[----:B------:R-:W-:Y:S02]  /*7270*/  IABS R4, R57 ;  /* 0x0000003900047213 */ /* 0x000fe40000000000 */
[----:B------:R-:W-:Y:S02]  /*7280*/  FSEL R24, R44, -INF , !P0 ;  /* 0xff8000002c187808 */ /* 0x000fe40004000000 */
[----:B------:R-:W-:Y:S01]  /*7290*/  FSEL R44, R0, -INF , !P2 ;  /* 0xff800000002c7808 */ /* 0x000fe20005000000 */
[----:B--2---:R-:W-:Y:S01]  /*72a0*/  FFMA.FTZ R0, R3, -UR6, R6 ;  /* 0x8000000603007c23 */ /* 0x004fe20008010006 */
[----:B------:R-:W-:Y:S01]  /*72b0*/  ISETP.GE.AND P5, PT, R19, R237, PT ;  /* 0x000000ed1300720c */ /* 0x000fe20003fa6270 */
[----:B------:R-:W-:Y:S01]  /*72c0*/  IMAD.MOV.U32 R3, RZ, RZ, R4 ;  /* 0x000000ffff037224 */ /* 0x000fe200078e0004 */
[----:B------:R-:W-:-:S02]  /*72d0*/  ISETP.GT.AND P0, PT, R2, R20, PT ;  /* 0x000000140200720c */ /* 0x000fc40003f04270 */
[----:B------:R-:W-:Y:S01]  /*72e0*/  ISETP.GE.AND P6, PT, R18, R235, PT ;  /* 0x000000eb1200720c */ /* 0x000fe20003fc6270 */
[----:B------:R-:W-:Y:S01]  /*72f0*/  FMUL.FTZ R18, R79, UR7 ;  /* 0x000000074f127c20 */ /* 0x000fe20008410000 */
[----:B------:R-:W-:Y:S02]  /*7300*/  FSEL R27, R104, -INF , !P5 ;  /* 0xff800000681b7808 */ /* 0x000fe40006800000 */
[C---:B------:R-:W-:Y:S02]  /*7310*/  ISETP.GE.AND P5, PT, R20.reuse, R236, PT ;  /* 0x000000ec1400720c */ /* 0x040fe40003fa6270 */
[----:B------:R-:W-:Y:S02]  /*7320*/  ISETP.GE.AND P2, PT, R20, R239, PT ;  /* 0x000000ef1400720c */ /* 0x000fe40003f46270 */
[----:B------:R-:W-:Y:S02]  /*7330*/  I2FP.F32.S32 R3, R3 ;  /* 0x0000000300037245 */ /* 0x000fe40000201400 */
[----:B------:R-:W-:-:S02]  /*7340*/  FSEL R0, R0, -INF , !P0 ;  /* 0xff80000000007808 */ /* 0x000fc40004000000 */
[----:B------:R-:W-:Y:S02]  /*7350*/  FSEL R41, R81, -INF , !P6 ;  /* 0xff80000051297808 */ /* 0x000fe40007000000 */
[----:B------:R-:W-:Y:S02]  /*7360*/  IABS R4, R67 ;  /* 0x0000004300047213 */ /* 0x000fe40000000000 */
[----:B------:R-:W-:Y:S02]  /*7370*/  ISETP.GE.AND P6, PT, R19, R235, PT ;  /* 0x000000eb1300720c */ /* 0x000fe40003fc6270 */
[----:B------:R-:W-:Y:S02]  /*7380*/  FSEL R19, R47, -INF , !P5 ;  /* 0xff8000002f137808 */ /* 0x000fe40006800000 */
[----:B------:R-:W-:Y:S01]  /*7390*/  FSEL R47, R0, -INF , !P2 ;  /* 0xff800000002f7808 */ /* 0x000fe20005000000 */
[----:B-1----:R-:W-:Y:S01]  /*73a0*/  FFMA.FTZ R0, R3, -UR6, R5 ;  /* 0x8000000603007c23 */ /* 0x002fe20008010005 */
[----:B------:R-:W-:Y:S01]  /*73b0*/  IMAD.MOV.U32 R3, RZ, RZ, R4 ;  /* 0x000000ffff037224 */ /* 0x000fe200078e0004 */
[----:B------:R-:W-:-:S02]  /*73c0*/  ISETP.GE.AND P1, PT, R20, R237, PT ;  /* 0x000000ed1400720c */ /* 0x000fc40003f26270 */
[----:B------:R-:W-:Y:S02]  /*73d0*/  ISETP.GT.AND P5, PT, R2, R21, PT ;  /* 0x000000150200720c */ /* 0x000fe40003fa4270 */
[----:B------:R-:W-:Y:S01]  /*73e0*/  I2FP.F32.S32 R4, R3 ;  /* 0x0000000300047245 */ /* 0x000fe20000201400 */
[----:B------:R-:W-:Y:S01]  /*73f0*/  FMUL.FTZ R3, R126, UR7 ;  /* 0x000000077e037c20 */ /* 0x000fe20008410000 */
[----:B------:R-:W-:Y:S02]  /*7400*/  FSEL R38, R83, -INF , !P6 ;  /* 0xff80000053267808 */ /* 0x000fe40007000000 */
[----:B------:R-:W-:Y:S01]  /*7410*/  ISETP.GE.AND P6, PT, R20, R235, PT ;  /* 0x000000eb1400720c */ /* 0x000fe20003fc6270 */
[----:B------:R1:W2:Y:S01]  /*7420*/  MUFU.TANH R6, R3 ;  /* 0x0000000300067308 */ /* 0x0002a20000002400 */
[----:B------:R-:W-:Y:S02]  /*7430*/  FSEL R20, R139, -INF , !P1 ;  /* 0xff8000008b147808 */ /* 0x000fe40004800000 */
[----:B------:R-:W-:-:S02]  /*7440*/  ISETP.GE.AND P2, PT, R21, R239, PT ;  /* 0x000000ef1500720c */ /* 0x000fc40003f46270 */
[----:B------:R-:W-:Y:S02]  /*7450*/  IABS R5, R69 ;  /* 0x0000004500057213 */ /* 0x000fe40000000000 */
[----:B------:R-:W-:Y:S02]  /*7460*/  FSEL R0, R0, -INF , !P5 ;  /* 0xff80000000007808 */ /* 0x000fe40006800000 */
[C---:B------:R-:W-:Y:S02]  /*7470*/  ISETP.GE.AND P1, PT, R21.reuse, R236, PT ;  /* 0x000000ec1500720c */ /* 0x040fe40003f26270 */
[----:B------:R-:W-:Y:S01]  /*7480*/  FSEL R115, R0, -INF , !P2 ;  /* 0xff80000000737808 */ /* 0x000fe20005000000 */
[----:B---3--:R-:W-:Y:S01]  /*7490*/  FFMA.FTZ R0, R4, -UR6, R7 ;  /* 0x8000000604007c23 */ /* 0x008fe20008010007 */
[----:B------:R-:W-:Y:S01]  /*74a0*/  FSEL R107, R60, -INF , !P1 ;  /* 0xff8000003c6b7808 */ /* 0x000fe20004800000 */
[----:B------:R-:W3:Y:S01]  /*74b0*/  MUFU.TANH R4, R8 ;  /* 0x0000000800047308 */ /* 0x000ee20000002400 */
[----:B------:R-:W-:-:S02]  /*74c0*/  ISETP.GE.AND P0, PT, R21, R237, PT ;  /* 0x000000ed1500720c */ /* 0x000fc40003f06270 */
[----:B------:R-:W-:Y:S01]  /*74d0*/  ISETP.GT.AND P1, PT, R2, R22, PT ;  /* 0x000000160200720c */ /* 0x000fe20003f24270 */
[----:B-1----:R-:W-:Y:S01]  /*74e0*/  IMAD.MOV.U32 R3, RZ, RZ, R5 ;  /* 0x000000ffff037224 */ /* 0x002fe200078e0005 */
[----:B------:R-:W-:Y:S02]  /*74f0*/  FSEL R110, R140, -INF , !P0 ;  /* 0xff8000008c6e7808 */ /* 0x000fe40004000000 */
[----:B------:R-:W-:Y:S02]  /*7500*/  ISETP.GE.AND P2, PT, R22, R239, PT ;  /* 0x000000ef1600720c */ /* 0x000fe40003f46270 */
[----:B------:R-:W-:Y:S02]  /*7510*/  I2FP.F32.S32 R3, R3 ;  /* 0x0000000300037245 */ /* 0x000fe40000201400 */
[----:B------:R-:W-:Y:S02]  /*7520*/  FSEL R0, R0, -INF , !P1 ;  /* 0xff80000000007808 */ /* 0x000fe40004800000 */
[----:B------:R-:W-:-:S02]  /*7530*/  ISETP.GE.AND P0, PT, R22, R236, PT ;  /* 0x000000ec1600720c */ /* 0x000fc40003f06270 */
[----:B------:R-:W-:Y:S01]  /*7540*/  FSEL R114, R0, -INF , !P2 ;  /* 0xff80000000727808 */ /* 0x000fe20005000000 */
[----:B--2---:R-:W-:Y:S01]  /*7550*/  FFMA.FTZ R0, R3, -UR6, R6 ;  /* 0x8000000603007c23 */ /* 0x004fe20008010006 */
[----:B------:R-:W-:Y:S02]  /*7560*/  FSEL R105, R64, -INF , !P0 ;  /* 0xff80000040697808 */ /* 0x000fe40004000000 */
[----:B------:R-:W-:Y:S02]  /*7570*/  ISETP.GT.AND P0, PT, R2, R23, PT ;  /* 0x000000170200720c */ /* 0x000fe40003f04270 */
[----:B------:R-:W-:Y:S02]  /*7580*/  FSEL R37, R86, -INF , !P6 ;  /* 0xff80000056257808 */ /* 0x000fe40007000000 */
[----:B------:R-:W-:Y:S02]  /*7590*/  ISETP.GE.AND P2, PT, R23, R239, PT ;  /* 0x000000ef1700720c */ /* 0x000fe40003f46270 */
[----:B------:R-:W-:-:S02]  /*75a0*/  FSEL R0, R0, -INF , !P0 ;  /* 0xff80000000007808 */ /* 0x000fc40004000000 */
[-C--:B------:R-:W-:Y:S02]  /*75b0*/  ISETP.GE.AND P6, PT, R21, R235.reuse, PT ;  /* 0x000000eb1500720c */ /* 0x080fe40003fc6270 */
[----:B------:R-:W-:Y:S02]  /*75c0*/  ISETP.GE.AND P5, PT, R22, R235, PT ;  /* 0x000000eb1600720c */ /* 0x000fe40003fa6270 */
[----:B------:R-:W-:Y:S02]  /*75d0*/  IABS R3, R71 ;  /* 0x0000004700037213 */ /* 0x000fe40000000000 */
[----:B------:R-:W-:Y:S02]  /*75e0*/  FSEL R113, R0, -INF , !P2 ;  /* 0xff80000000717808 */ /* 0x000fe40005000000 */
[----:B------:R-:W-:Y:S02]  /*75f0*/  FSEL R112, R87, -INF , !P6 ;  /* 0xff80000057707808 */ /* 0x000fe40007000000 */
[----:B------:R-:W-:-:S02]  /*7600*/  FSEL R111, R89, -INF , !P5 ;  /* 0xff800000596f7808 */ /* 0x000fc40006800000 */
[----:B------:R-:W-:Y:S02]  /*7610*/  I2FP.F32.S32 R0, R3 ;  /* 0x0000000300007245 */ /* 0x000fe40000201400 */
[----:B------:R-:W-:Y:S02]  /*7620*/  ISETP.GE.AND P6, PT, R22, R237, PT ;  /* 0x000000ed1600720c */ /* 0x000fe40003fc6270 */
[C---:B------:R-:W-:Y:S01]  /*7630*/  ISETP.GE.AND P5, PT, R23.reuse, R235, PT ;  /* 0x000000eb1700720c */ /* 0x040fe20003fa6270 */
[----:B---3--:R-:W-:Y:S01]  /*7640*/  FFMA.FTZ R3, R0, -UR6, R4 ;  /* 0x8000000600037c23 */ /* 0x008fe20008010004 */
[----:B------:R-:W-:Y:S02]  /*7650*/  ISETP.GE.AND P1, PT, R23, R237, PT ;  /* 0x000000ed1700720c */ /* 0x000fe40003f26270 */
[----:B------:R-:W-:Y:S02]  /*7660*/  FSEL R108, R141, -INF , !P6 ;  /* 0xff8000008d6c7808 */ /* 0x000fe40007000000 */
[----:B------:R-:W-:-:S02]  /*7670*/  FSEL R109, R90, -INF , !P5 ;  /* 0xff8000005a6d7808 */ /* 0x000fc40006800000 */
[----:B------:R-:W-:Y:S02]  /*7680*/  ISETP.GE.AND P6, PT, R23, R236, PT ;  /* 0x000000ec1700720c */ /* 0x000fe40003fc6270 */
[----:B------:R-:W-:Y:S02]  /*7690*/  FSEL R104, R142, -INF , !P1 ;  /* 0xff8000008e687808 */ /* 0x000fe40004800000 */
[C---:B------:R-:W-:Y:S02]  /*76a0*/  ISETP.GE.AND P5, PT, R25.reuse, R235, PT ;  /* 0x000000eb1900720c */ /* 0x040fe40003fa6270 */
[C---:B------:R-:W-:Y:S02]  /*76b0*/  ISETP.GE.AND P2, PT, R25.reuse, R239, PT ;  /* 0x000000ef1900720c */ /* 0x040fe40003f46270 */
[----:B------:R-:W-:Y:S02]  /*76c0*/  IABS R0, R74 ;  /* 0x0000004a00007213 */ /* 0x000fe40000000000 */
[----:B------:R-:W-:-:S02]  /*76d0*/  ISETP.GE.AND P1, PT, R25, R236, PT ;  /* 0x000000ec1900720c */ /* 0x000fc40003f26270 */
[----:B------:R-:W-:Y:S01]  /*76e0*/  ISETP.GE.AND P0, PT, R25, R237, PT ;  /* 0x000000ed1900720c */ /* 0x000fe20003f06270 */
[----:B------:R-:W-:Y:S01]  /*76f0*/  IMAD.MOV.U32 R12, RZ, RZ, R0 ;  /* 0x000000ffff0c7224 */ /* 0x000fe200078e0000 */
[----:B------:R-:W-:Y:S02]  /*7700*/  FSEL R102, R66, -INF , !P6 ;  /* 0xff80000042667808 */ /* 0x000fe40007000000 */
[----:B------:R-:W-:Y:S02]  /*7710*/  P2R R14, PR, RZ, 0x20 ;  /* 0x00000020ff0e7803 */ /* 0x000fe40000000000 */
[----:B------:R-:W-:Y:S02]  /*7720*/  P2R R15, PR, RZ, 0x4 ;  /* 0x00000004ff0f7803 */ /* 0x000fe40000000000 */
[----:B------:R-:W-:Y:S02]  /*7730*/  ISETP.GT.AND P6, PT, R2, R25, PT ;  /* 0x000000190200720c */ /* 0x000fe40003fc4270 */
[----:B------:R-:W-:-:S02]  /*7740*/  FSEL R100, R9, -INF , !P1 ;  /* 0xff80000009647808 */ /* 0x000fc40004800000 */
[C---:B------:R-:W-:Y:S02]  /*7750*/  ISETP.GT.AND P5, PT, R2.reuse, R30, PT ;  /* 0x0000001e0200720c */ /* 0x040fe40003fa4270 */
[----:B------:R-:W-:Y:S02]  /*7760*/  FSEL R103, R91, -INF , !P0 ;  /* 0xff8000005b677808 */ /* 0x000fe40004000000 */
[----:B------:R-:W-:Y:S01]  /*7770*/  ISETP.GT.AND P2, PT, R2, R31, PT ;  /* 0x0000001f0200720c */ /* 0x000fe20003f44270 */
        /* <DEDUP_REMOVED lines=72> */
.L_x_999:
[----:B------:R-:W-:Y:S01]  /*7c00*/  FMNMX3.FTZ R0, R43, R39, R35, !PT ;  /* 0x000000272b007276 */ /* 0x000fe20007810023 */
[----:B-1----:R-:W1:Y:S01]  /*7c10*/  MUFU.TANH R5, R13 ;  /* 0x0000000d00057308 */ /* 0x002e620000002400 */
[----:B------:R-:W-:Y:S01]  /*7c20*/  FSEL R3, R3, -INF , !P6 ;  /* 0xff80000003037808 */ /* 0x000fe20007000000 */
[----:B------:R-:W2:Y:S01]  /*7c30*/  LDCU UR4, c[0x0][0x45c] ;  /* 0x00008b80ff0477ac */ /* 0x000ea20008000800 */
[----:B------:R-:W-:Y:S02]  /*7c40*/  FMNMX3.FTZ R0, R0, R32, R28, !PT ;  /* 0x0000002000007276 */ /* 0x000fe4000781001c */
[----:B------:R-:W-:Y:S01]  /*7c50*/  ISETP.NE.AND P6, PT, R15, RZ, PT ;  /* 0x000000ff0f00720c */ /* 0x000fe20003fc5270 */
[----:B------:R-:W-:Y:S01]  /*7c60*/  UISETP.GT.U32.AND UP0, UPT, UR15, UR19, UPT ;  /* 0x000000130f00728c */ /* 0x000fe2000bf04070 */
[----:B------:R-:W-:Y:S01]  /*7c70*/  FMNMX3.FTZ R0, R0, R26, R24, !PT ;  /* 0x0000001a00007276 */ /* 0x000fe20007810018 */
[----:B------:R-:W-:Y:S01]  /*7c80*/  MUFU.TANH R7, R17 ;  /* 0x0000001100077308 */ /* 0x000fe20000002400 */
[----:B------:R-:W-:-:S02]  /*7c90*/  ISETP.GE.AND P1, PT, R30, R236, PT ;  /* 0x000000ec1e00720c */ /* 0x000fc40003f26270 */
[----:B------:R-:W-:Y:S02]  /*7ca0*/  FMNMX3.FTZ R0, R0, R19, R107, !PT ;  /* 0x0000001300007276 */ /* 0x000fe4000781006b */
[----:B------:R-:W-:Y:S02]  /*7cb0*/  FSEL R106, R3, -INF , !P6 ;  /* 0xff800000036a7808 */ /* 0x000fe40007000000 */
[----:B------:R-:W-:Y:S02]  /*7cc0*/  FSEL R125, R63, -INF , !P1 ;  /* 0xff8000003f7d7808 */ /* 0x000fe40004800000 */
[----:B------:R-:W-:Y:S02]  /*7cd0*/  FMNMX3.FTZ R0, R0, R105, R102, !PT ;  /* 0x0000006900007276 */ /* 0x000fe40007810066 */
[----:B------:R-:W-:Y:S02]  /*7ce0*/  ISETP.NE.AND P0, PT, R14, RZ, PT ;  /* 0x000000ff0e00720c */ /* 0x000fe40003f05270 */
[----:B------:R-:W-:-:S02]  /*7cf0*/  ISETP.GE.AND P6, PT, R31, R236, PT ;  /* 0x000000ec1f00720c */ /* 0x000fc40003fc6270 */
[----:B------:R-:W-:Y:S02]  /*7d00*/  ISETP.GE.AND P1, PT, R36, R236, PT ;  /* 0x000000ec2400720c */ /* 0x000fe40003f26270 */
[----:B------:R-:W-:Y:S02]  /*7d10*/  FMNMX3.FTZ R3, R0, R100, R125, !PT ;  /* 0x0000006400037276 */ /* 0x000fe4000781007d */
[----:B------:R-:W-:Y:S02]  /*7d20*/  FSEL R101, R73, -INF , !P0 ;  /* 0xff80000049657808 */ /* 0x000fe40004000000 */
[----:B------:R-:W-:Y:S02]  /*7d30*/  FSEL R124, R62, -INF , !P6 ;  /* 0xff8000003e7c7808 */ /* 0x000fe40007000000 */
[----:B------:R-:W-:Y:S02]  /*7d40*/  IABS R0, R68 ;  /* 0x0000004400007213 */ /* 0x000fe40000000000 */
[----:B------:R-:W-:-:S02]  /*7d50*/  ISETP.GT.AND P0, PT, R2, R36, PT ;  /* 0x000000240200720c */ /* 0x000fc40003f04270 */
[----:B------:R-:W-:Y:S01]  /*7d60*/  ISETP.GT.AND P6, PT, R2, R33, PT ;  /* 0x000000210200720c */ /* 0x000fe20003fc4270 */
[----:B------:R-:W-:Y:S01]  /*7d70*/  IMAD.MOV.U32 R6, RZ, RZ, R0 ;  /* 0x000000ffff067224 */ /* 0x000fe200078e0000 */
[----:B------:R-:W-:Y:S02]  /*7d80*/  FSEL R119, R61, -INF , !P1 ;  /* 0xff8000003d777808 */ /* 0x000fe40004800000 */
[----:B------:R-:W-:Y:S02]  /*7d90*/  FMNMX3.FTZ R2, R51, R46, R42, !PT ;  /* 0x0000002e33027276 */ /* 0x000fe4000781002a */
[----:B------:R-:W-:Y:S02]  /*7da0*/  ISETP.GE.AND P1, PT, R33, R236, PT ;  /* 0x000000ec2100720c */ /* 0x000fe40003f26270 */
[----:B------:R-:W-:Y:S02]  /*7db0*/  FMNMX3.FTZ R0, R2, R40, R34, !PT ;  /* 0x0000002802007276 */ /* 0x000fe40007810022 */
[----:B------:R-:W-:-:S02]  /*7dc0*/  I2FP.F32.S32 R4, R12 ;  /* 0x0000000c00047245 */ /* 0x000fc40000201400 */
[----:B------:R-:W-:Y:S02]  /*7dd0*/  FSEL R118, R65, -INF , !P1 ;  /* 0xff80000041767808 */ /* 0x000fe40004800000 */
[----:B------:R-:W-:Y:S01]  /*7de0*/  ISETP.GE.AND P1, PT, R30, R237, PT ;  /* 0x000000ed1e00720c */ /* 0x000fe20003f26270 */
[----:B-1----:R-:W-:Y:S01]  /*7df0*/  FFMA.FTZ R4, R4, -UR6, R5 ;  /* 0x8000000604047c23 */ /* 0x002fe20008010005 */
[----:B------:R-:W-:Y:S01]  /*7e00*/  FMNMX3.FTZ R0, R0, R29, R27, !PT ;  /* 0x0000001d00007276 */ /* 0x000fe2000781001b */
[----:B------:R-:W1:Y:S01]  /*7e10*/  MUFU.TANH R5, R16 ;  /* 0x0000001000057308 */ /* 0x000e620000002400 */
[----:B------:R-:W-:Y:S02]  /*7e20*/  FSEL R117, R94, -INF , !P1 ;  /* 0xff8000005e757808 */ /* 0x000fe40004800000 */
[----:B------:R-:W-:Y:S02]  /*7e30*/  ISETP.GE.AND P1, PT, R30, R235, PT ;  /* 0x000000eb1e00720c */ /* 0x000fe40003f26270 */
[----:B------:R-:W-:-:S02]  /*7e40*/  FMNMX3.FTZ R0, R0, R20, R110, !PT ;  /* 0x0000001400007276 */ /* 0x000fc4000781006e */
[----:B------:R-:W-:Y:S02]  /*7e50*/  FMNMX3.FTZ R3, R3, R124, R119, !PT ;  /* 0x0000007c03037276 */ /* 0x000fe40007810077 */
[----:B------:R-:W-:Y:S02]  /*7e60*/  FSEL R127, R76, -INF , !P1 ;  /* 0xff8000004c7f7808 */ /* 0x000fe40004800000 */
[----:B------:R-:W-:Y:S02]  /*7e70*/  FSEL R11, R4, -INF , !P5 ;  /* 0xff800000040b7808 */ /* 0x000fe40006800000 */
[-C--:B------:R-:W-:Y:S02]  /*7e80*/  ISETP.GE.AND P1, PT, R31, R237.reuse, PT ;  /* 0x000000ed1f00720c */ /* 0x080fe40003f26270 */
[----:B------:R-:W-:Y:S02]  /*7e90*/  ISETP.GE.AND P5, PT, R36, R237, PT ;  /* 0x000000ed2400720c */ /* 0x000fe40003fa6270 */
[----:B------:R-:W-:-:S02]  /*7ea0*/  FMNMX3.FTZ R0, R0, R108, R104, !PT ;  /* 0x0000006c00007276 */ /* 0x000fc40007810068 */
[----:B------:R-:W-:Y:S02]  /*7eb0*/  FMNMX.FTZ R3, R118, R3, !PT ;  /* 0x0000000376037209 */ /* 0x000fe40007810000 */
[----:B------:R-:W-:Y:S02]  /*7ec0*/  FSEL R116, R96, -INF , !P1 ;  /* 0xff80000060747808 */ /* 0x000fe40004800000 */
[----:B------:R-:W-:Y:S01]  /*7ed0*/  FSEL R123, R95, -INF , !P5 ;  /* 0xff8000005f7b7808 */ /* 0x000fe20006800000 */
[----:B------:R-:W3:Y:S01]  /*7ee0*/  SHFL.BFLY PT, R136, R3, 0x2, 0x1f ;  /* 0x0c401f0003887f89 */ /* 0x000ee200000e0000 */
[----:B------:R-:W-:Y:S02]  /*7ef0*/  FMNMX3.FTZ R0, R0, R103, R117, !PT ;  /* 0x0000006700007276 */ /* 0x000fe40007810075 */
[----:B------:R-:W-:Y:S02]  /*7f00*/  ISETP.GE.AND P1, PT, R33, R237, PT ;  /* 0x000000ed2100720c */ /* 0x000fe40003f26270 */
[----:B------:R-:W-:-:S02]  /*7f10*/  FMNMX3.FTZ R2, R0, R116, R123, !PT ;  /* 0x0000007400027276 */ /* 0x000fc4000781007b */
[----:B------:R-:W-:Y:S02]  /*7f20*/  FMNMX3.FTZ R0, R55, R53, R50, !PT ;  /* 0x0000003537007276 */ /* 0x000fe40007810032 */
[----:B------:R-:W-:Y:S02]  /*7f30*/  I2FP.F32.S32 R6, R6 ;  /* 0x0000000600067245 */ /* 0x000fe40000201400 */
[----:B------:R-:W-:Y:S02]  /*7f40*/  FMNMX3.FTZ R0, R0, R49, R45, !PT ;  /* 0x0000003100007276 */ /* 0x000fe4000781002d */
[----:B------:R-:W-:Y:S02]  /*7f50*/  FSEL R122, R97, -INF , !P1 ;  /* 0xff800000617a7808 */ /* 0x000fe40004800000 */
[----:B------:R-:W-:Y:S02]  /*7f60*/  FMNMX3.FTZ R0, R0, R41, R38, !PT ;  /* 0x0000002900007276 */ /* 0x000fe40007810026 */
[----:B------:R-:W-:Y:S01]  /*7f70*/  FMNMX.FTZ R4, R122, R2, !PT ;  /* 0x000000027a047209 */ /* 0x000fe20007810000 */
[----:B-1----:R-:W-:Y:S01]  /*7f80*/  FFMA.FTZ R2, R6, -UR6, R5 ;  /* 0x8000000606027c23 */ /* 0x002fe20008010005 */
[----:B------:R-:W-:Y:S01]  /*7f90*/  FMNMX3.FTZ R0, R0, R37, R112, !PT ;  /* 0x0000002500007276 */ /* 0x000fe20007810070 */
[----:B------:R-:W1:Y:S01]  /*7fa0*/  MUFU.TANH R5, R18 ;  /* 0x0000001200057308 */ /* 0x000e620000002400 */
[----:B------:R-:W-:Y:S01]  /*7fb0*/  ISETP.GE.AND P5, PT, R31, R235, PT ;  /* 0x000000eb1f00720c */ /* 0x000fe20003fa6270 */
[----:B------:R-:W4:Y:S01]  /*7fc0*/  SHFL.BFLY PT, R135, R4, 0x2, 0x1f ;  /* 0x0c401f0004877f89 */ /* 0x000f2200000e0000 */
[----:B------:R-:W-:-:S02]  /*7fd0*/  FSEL R9, R2, -INF , !P2 ;  /* 0xff80000002097808 */ /* 0x000fc40005000000 */
[----:B------:R-:W-:Y:S02]  /*7fe0*/  ISETP.GE.AND P2, PT, R36, R235, PT ;  /* 0x000000eb2400720c */ /* 0x000fe40003f46270 */
[----:B------:R-:W-:Y:S02]  /*7ff0*/  FMNMX3.FTZ R0, R0, R111, R109, !PT ;  /* 0x0000006f00007276 */ /* 0x000fe4000781006d */
[----:B------:R-:W-:Y:S02]  /*8000*/  IABS R2, R72 ;  /* 0x0000004800027213 */ /* 0x000fe40000000000 */
[----:B------:R-:W-:Y:S02]  /*8010*/  FSEL R126, R77, -INF , !P5 ;  /* 0xff8000004d7e7808 */ /* 0x000fe40006800000 */
[----:B------:R-:W-:Y:S01]  /*8020*/  FSEL R121, R82, -INF , !P2 ;  /* 0xff80000052797808 */ /* 0x000fe20005000000 */
[----:B------:R-:W-:Y:S01]  /*8030*/  IMAD.MOV.U32 R10, RZ, RZ, R2 ;  /* 0x000000ffff0a7224 */ /* 0x000fe200078e0002 */
[----:B------:R-:W-:-:S02]  /*8040*/  FMNMX3.FTZ R0, R0, R101, R127, !PT ;  /* 0x0000006500007276 */ /* 0x000fc4000781007f */
[----:B---3--:R-:W-:Y:S02]  /*8050*/  FMNMX.FTZ R136, R3, R136, !PT ;  /* 0x0000008803887209 */ /* 0x008fe40007810000 */
[----:B------:R-:W-:Y:S02]  /*8060*/  FMNMX3.FTZ R2, R0, R126, R121, !PT ;  /* 0x0000007e00027276 */ /* 0x000fe40007810079 */
[----:B------:R-:W-:Y:S01]  /*8070*/  ISETP.GE.AND P2, PT, R33, R235, PT ;  /* 0x000000eb2100720c */ /* 0x000fe20003f46270 */
[----:B------:R-:W3:Y:S01]  /*8080*/  SHFL.BFLY PT, R6, R136, 0x1, 0x1f ;  /* 0x0c201f0088067f89 */ /* 0x000ee200000e0000 */
[----:B------:R-:W-:Y:S02]  /*8090*/  FMNMX3.FTZ R0, R59, R58, R56, !PT ;  /* 0x0000003a3b007276 */ /* 0x000fe40007810038 */
[----:B------:R-:W-:Y:S02]  /*80a0*/  IABS R3, R70 ;  /* 0x0000004600037213 */ /* 0x000fe40000000000 */
[----:B------:R-:W-:-:S02]  /*80b0*/  FSEL R120, R84, -INF , !P2 ;  /* 0xff80000054787808 */ /* 0x000fc40005000000 */
[----:B------:R-:W-:Y:S02]  /*80c0*/  FMNMX3.FTZ R0, R0, R54, R52, !PT ;  /* 0x0000003600007276 */ /* 0x000fe40007810034 */
[----:B------:R-:W-:Y:S02]  /*80d0*/  I2FP.F32.S32 R8, R3 ;  /* 0x0000000300087245 */ /* 0x000fe40000201400 */
[----:B------:R-:W-:Y:S02]  /*80e0*/  FMNMX.FTZ R3, R120, R2, !PT ;  /* 0x0000000278037209 */ /* 0x000fe40007810000 */
[----:B------:R-:W-:Y:S01]  /*80f0*/  FMNMX3.FTZ R0, R0, R48, R44, !PT ;  /* 0x0000003000007276 */ /* 0x000fe2000781002c */
[----:B------:R-:W-:Y:S01]  /*8100*/  FFMA.FTZ R2, R8, -UR6, R7 ;  /* 0x8000000608027c23 */ /* 0x000fe20008010007 */
[----:B------:R-:W-:Y:S01]  /*8110*/  I2FP.F32.S32 R10, R10 ;  /* 0x0000000a000a7245 */ /* 0x000fe20000201400 */
[----:B------:R-:W5:Y:S01]  /*8120*/  SHFL.BFLY PT, R137, R3, 0x2, 0x1f ;  /* 0x0c401f0003897f89 */ /* 0x000f6200000e0000 */
[----:B------:R-:W-:-:S02]  /*8130*/  ISETP.GE.AND P5, PT, R30, R239, PT ;  /* 0x000000ef1e00720c */ /* 0x000fc40003fa6270 */
[----:B------:R-:W-:Y:S02]  /*8140*/  FMNMX3.FTZ R0, R0, R47, R115, !PT ;  /* 0x0000002f00007276 */ /* 0x000fe40007810073 */
[----:B----4-:R-:W-:Y:S01]  /*8150*/  FMNMX.FTZ R135, R4, R135, !PT ;  /* 0x0000008704877209 */ /* 0x010fe20007810000 */
[----:B-1----:R-:W-:Y:S01]  /*8160*/  FFMA.FTZ R4, R10, -UR6, R5 ;  /* 0x800000060a047c23 */ /* 0x002fe20008010005 */
[-C--:B------:R-:W-:Y:S02]  /*8170*/  ISETP.GE.AND P1, PT, R31, R239.reuse, PT ;  /* 0x000000ef1f00720c */ /* 0x080fe40003f26270 */
[----:B------:R-:W-:Y:S01]  /*8180*/  ISETP.GE.AND P2, PT, R36, R239, PT ;  /* 0x000000ef2400720c */ /* 0x000fe20003f46270 */
[----:B------:R-:W1:Y:S01]  /*8190*/  SHFL.BFLY PT, R5, R135, 0x1, 0x1f ;  /* 0x0c201f0087057f89 */ /* 0x000e6200000e0000 */
        /* <DEDUP_REMOVED lines=10> */
[----:B---3--:R-:W-:Y:S02]  /*8240*/  FMNMX.FTZ R136, R136, R6, !PT ;  /* 0x0000000688887209 */ /* 0x008fe40007810000 */
[----:B------:R-:W-:Y:S02]  /*8250*/  FMNMX.FTZ R0, R129, R0, !PT ;  /* 0x0000000081007209 */ /* 0x000fe40007810000 */
[C---:B------:R-:W-:Y:S01]  /*8260*/  FSETP.NEU.FTZ.AND P1, PT, R136.reuse, -INF , PT ;  /* 0xff8000008800780b */ /* 0x040fe20003f3d000 */
[----:B--2---:R-:W-:Y:S01]  /*8270*/  FMUL.FTZ R4, R136, UR4 ;  /* 0x0000000488047c20 */ /* 0x004fe20008410000 */
[----:B-----5:R-:W-:Y:S01]  /*8280*/  FMNMX.FTZ R137, R3, R137, !PT ;  /* 0x0000008903897209 */ /* 0x020fe20007810000 */
[----:B------:R-:W2:Y:S01]  /*8290*/  SHFL.BFLY PT, R7, R0, 0x2, 0x1f ;  /* 0x0c401f0000077f89 */ /* 0x000ea200000e0000 */
[----:B-1----:R-:W-:-:S02]  /*82a0*/  FMNMX.FTZ R135, R135, R5, !PT ;  /* 0x0000000587877209 */ /* 0x002fc40007810000 */
[----:B------:R-:W-:Y:S01]  /*82b0*/  FSEL R4, R4, RZ, P1 ;  /* 0x000000ff04047208 */ /* 0x000fe20000800000 */
[----:B------:R-:W1:Y:S01]  /*82c0*/  SHFL.BFLY PT, R8, R137, 0x1, 0x1f ;  /* 0x0c201f0089087f89 */ /* 0x000e6200000e0000 */
[----:B------:R-:W-:-:S03]  /*82d0*/  FSETP.NEU.FTZ.AND P0, PT, R135, -INF , PT ;  /* 0xff8000008700780b */ /* 0x000fc60003f1d000 */
[--C-:B------:R-:W-:Y:S01]  /*82e0*/  FFMA.FTZ R2, R43, UR4, -R4.reuse ;  /* 0x000000042b027c23 */ /* 0x100fe20008010804 */
[--C-:B------:R-:W-:Y:S01]  /*82f0*/  FFMA.FTZ R3, R39, UR4, -R4.reuse ;  /* 0x0000000427037c23 */ /* 0x100fe20008010804 */
[--C-:B------:R-:W-:Y:S02]  /*8300*/  FFMA.FTZ R5, R32, UR4, -R4.reuse ;  /* 0x0000000420057c23 */ /* 0x100fe40008010804 */
[----:B------:R3:W-:Y:S04]  /*8310*/  MUFU.EX2 R191, R2 ;  /* 0x0000000200bf7308 */ /* 0x0007e80000000800 */
[----:B------:R4:W5:Y:S04]  /*8320*/  MUFU.EX2 R190, R3 ;  /* 0x0000000300be7308 */ /* 0x0009680000000800 */
[----:B------:R5:W-:Y:S01]  /*8330*/  MUFU.EX2 R204, R5 ;  /* 0x0000000500cc7308 */ /* 0x000be20000000800 */
[----:B--2---:R-:W-:Y:S01]  /*8340*/  FMNMX.FTZ R0, R0, R7, !PT ;  /* 0x0000000700007209 */ /* 0x004fe20007810000 */
[----:B---3--:R-:W-:Y:S01]  /*8350*/  FFMA.FTZ R2, R35, UR4, -R4 ;  /* 0x0000000423027c23 */ /* 0x008fe20008010804 */
[----:B-1----:R-:W-:-:S03]  /*8360*/  FMNMX.FTZ R137, R137, R8, !PT ;  /* 0x0000000889897209 */ /* 0x002fc60007810000 */
[----:B------:R-:W1:Y:S01]  /*8370*/  SHFL.BFLY PT, R134, R0, 0x1, 0x1f ;  /* 0x0c201f0000867f89 */ /* 0x000e6200000e0000 */
[----:B------:R2:W3:Y:S01]  /*8380*/  MUFU.EX2 R207, R2 ;  /* 0x0000000200cf7308 */ /* 0x0004e20000000800 */
[----:B----4-:R-:W-:Y:S01]  /*8390*/  FMUL.FTZ R3, R135, UR4 ;  /* 0x0000000487037c20 */ /* 0x010fe20008410000 */
[----:B-----5:R-:W-:-:S04]  /*83a0*/  FFMA.FTZ R5, R26, UR4, -R4 ;  /* 0x000000041a057c23 */ /* 0x020fc80008010804 */
[----:B------:R-:W-:Y:S01]  /*83b0*/  FSEL R3, R3, RZ, P0 ;  /* 0x000000ff03037208 */ /* 0x000fe20000000000 */
[----:B------:R4:W-:Y:S01]  /*83c0*/  MUFU.EX2 R200, R5 ;  /* 0x0000000500c87308 */ /* 0x0009e20000000800 */
[----:B------:R-:W-:-:S03]  /*83d0*/  FSETP.NEU.FTZ.AND P0, PT, R137, -INF , PT ;  /* 0xff8000008900780b */ /* 0x000fc60003f1d000 */
[----:B------:R-:W-:Y:S01]  /*83e0*/  FFMA.FTZ R6, R46, UR4, -R3 ;  /* 0x000000042e067c23 */ /* 0x000fe20008010803 */
[----:B--2---:R-:W-:-:S03]  /*83f0*/  FFMA.FTZ R2, R28, UR4, -R4 ;  /* 0x000000041c027c23 */ /* 0x004fc60008010804 */
[----:B------:R2:W-:Y:S01]  /*8400*/  MUFU.EX2 R188, R6 ;  /* 0x0000000600bc7308 */ /* 0x0005e20000000800 */
[----:B------:R-:W-:Y:S02]  /*8410*/  F2FP.BF16.F32.PACK_AB R28, R190, R191 ;  /* 0x000000bfbe1c723e */ /* 0x000fe400000010ff */
[----:B---3--:R-:W-:Y:S01]  /*8420*/  F2FP.BF16.F32.PACK_AB R30, R204, R207 ;  /* 0x000000cfcc1e723e */ /* 0x008fe200000010ff */
[----:B------:R3:W-:Y:S01]  /*8430*/  MUFU.EX2 R193, R2 ;  /* 0x0000000200c17308 */ /* 0x0007e20000000800 */
[----:B----4-:R-:W-:Y:S01]  /*8440*/  FFMA.FTZ R5, R19, UR4, -R4 ;  /* 0x0000000413057c23 */ /* 0x010fe20008010804 */
[----:B-1----:R-:W-:-:S03]  /*8450*/  FMNMX.FTZ R134, R0, R134, !PT ;  /* 0x0000008600867209 */ /* 0x002fc60007810000 */
[----:B------:R1:W-:Y:S02]  /*8460*/  MUFU.EX2 R148, R5 ;  /* 0x0000000500947308 */ /* 0x0003e40000000800 */
[----:B------:R-:W-:Y:S01]  /*8470*/  FMUL.FTZ R0, R134, UR4 ;  /* 0x0000000486007c20 */ /* 0x000fe20008410000 */
[----:B--2---:R-:W-:Y:S01]  /*8480*/  FFMA.FTZ R6, R34, UR4, -R3 ;  /* 0x0000000422067c23 */ /* 0x004fe20008010803 */
[----:B---3--:R-:W-:-:S03]  /*8490*/  FFMA.FTZ R2, R24, UR4, -R4 ;  /* 0x0000000418027c23 */ /* 0x008fc60008010804 */
[----:B------:R2:W-:Y:S04]  /*84a0*/  MUFU.EX2 R194, R6 ;  /* 0x0000000600c27308 */ /* 0x0005e80000000800 */
[----:B------:R3:W4:Y:S01]  /*84b0*/  MUFU.EX2 R203, R2 ;  /* 0x0000000200cb7308 */ /* 0x0007220000000800 */
[----:B-1----:R-:W-:-:S04]  /*84c0*/  FFMA.FTZ R5, R42, UR4, -R3 ;  /* 0x000000042a057c23 */ /* 0x002fc80008010803 */
[----:B------:R1:W-:Y:S01]  /*84d0*/  MUFU.EX2 R206, R5 ;  /* 0x0000000500ce7308 */ /* 0x0003e20000000800 */
[--C-:B--2---:R-:W-:Y:S01]  /*84e0*/  FFMA.FTZ R6, R27, UR4, -R3.reuse ;  /* 0x000000041b067c23 */ /* 0x104fe20008010803 */
[----:B---3--:R-:W-:-:S03]  /*84f0*/  FFMA.FTZ R2, R51, UR4, -R3 ;  /* 0x0000000433027c23 */ /* 0x008fc60008010803 */
[----:B------:R2:W-:Y:S01]  /*8500*/  MUFU.EX2 R150, R6 ;  /* 0x0000000600967308 */ /* 0x0005e20000000800 */
[----:B----4-:R-:W-:-:S03]  /*8510*/  F2FP.BF16.F32.PACK_AB R22, R148, R203 ;  /* 0x000000cb9416723e */ /* 0x010fc600000010ff */
[----:B------:R3:W4:Y:S01]  /*8520*/  MUFU.EX2 R189, R2 ;  /* 0x0000000200bd7308 */ /* 0x0007220000000800 */
[----:B-1----:R-:W-:-:S04]  /*8530*/  FFMA.FTZ R5, R29, UR4, -R3 ;  /* 0x000000041d057c23 */ /* 0x002fc80008010803 */
[----:B------:R1:W5:Y:S01]  /*8540*/  MUFU.EX2 R201, R5 ;  /* 0x0000000500c97308 */ /* 0x0003620000000800 */
[----:B--2---:R-:W-:Y:S02]  /*8550*/  LOP3.LUT R6, R218, 0x200, R151, 0xf8, !PT ;  /* 0x00000200da067812 */ /* 0x004fe400078ef897 */
[----:B------:R-:W-:Y:S01]  /*8560*/  SEL R151, R149, 0xffffffe0, !P3 ;  /* 0xffffffe095977807 */ /* 0x000fe20005800000 */
[--C-:B---3--:R-:W-:Y:S01]  /*8570*/  FFMA.FTZ R2, R40, UR4, -R3.reuse ;  /* 0x0000000428027c23 */ /* 0x108fe20008010803 */
[----:B------:R-:W-:Y:S02]  /*8580*/  LEA R6, R6, UR5, 0x1 ;  /* 0x0000000506067c11 */ /* 0x000fe4000f8e08ff */
[----:B----4-:R-:W-:Y:S01]  /*8590*/  F2FP.BF16.F32.PACK_AB R29, R188, R189 ;  /* 0x000000bdbc1d723e */ /* 0x010fe200000010ff */
[----:B------:R2:W3:Y:S01]  /*85a0*/  MUFU.EX2 R205, R2 ;  /* 0x0000000200cd7308 */ /* 0x0004e20000000800 */
[----:B-1----:R-:W-:Y:S01]  /*85b0*/  FFMA.FTZ R5, R20, UR4, -R3 ;  /* 0x0000000414057c23 */ /* 0x002fe20008010803 */
[----:B------:R-:W-:Y:S01]  /*85c0*/  F2FP.BF16.F32.PACK_AB R20, R200, R193 ;  /* 0x000000c1c814723e */ /* 0x000fe200000010ff */
[----:B------:R-:W-:Y:S01]  /*85d0*/  LDSM.16.MT88.4 R156, [R6+0xd800] ;  /* 0x00d80000069c783b */ /* 0x000fe20000004200 */
[----:B-----5:R-:W-:Y:S01]  /*85e0*/  F2FP.BF16.F32.PACK_AB R21, R201, R194 ;  /* 0x000000c2c915723e */ /* 0x020fe200000010ff */
[----:B------:R1:W4:Y:S02]  /*85f0*/  MUFU.EX2 R196, R5 ;  /* 0x0000000500c47308 */ /* 0x0003240000000800 */
[----:B------:R-:W-:Y:S01]  /*8600*/  STL [R1+0x40], R151 ;  /* 0x0000409701007387 */ /* 0x000fe20000100800 */
[----:B--2---:R-:W-:Y:S01]  /*8610*/  FMUL.FTZ R2, R137, UR4 ;  /* 0x0000000489027c20 */ /* 0x004fe20008410000 */
[----:B---3--:R-:W-:-:S04]  /*8620*/  F2FP.BF16.F32.PACK_AB R31, R205, R206 ;  /* 0x000000cecd1f723e */ /* 0x008fc800000010ff */
[----:B------:R-:W-:Y:S02]  /*8630*/  FSEL R2, R2, RZ, P0 ;  /* 0x000000ff02027208 */ /* 0x000fe40000000000 */
[----:B-1----:R-:W-:Y:S02]  /*8640*/  IADD3 R5, PT, PT, R151, R6, RZ ;  /* 0x0000000697057210 */ /* 0x002fe40007ffe0ff */
[----:B------:R-:W-:Y:S01]  /*8650*/  FSETP.NEU.FTZ.AND P0, PT, R134, -INF , PT ;  /* 0xff8000008600780b */ /* 0x000fe20003f1d000 */
[--C-:B------:R-:W-:Y:S01]  /*8660*/  FFMA.FTZ R8, R55, UR4, -R2.reuse ;  /* 0x0000000437087c23 */ /* 0x100fe20008010802 */
[--C-:B------:R-:W-:Y:S01]  /*8670*/  FFMA.FTZ R7, R53, UR4, -R2.reuse ;  /* 0x0000000435077c23 */ /* 0x100fe20008010802 */
[----:B------:R-:W1:Y:S01]  /*8680*/  LDSM.16.MT88.4 R32, [R5+0xc000] ;  /* 0x00c000000520783b */ /* 0x000e620000004200 */
[----:B------:R-:W-:Y:S01]  /*8690*/  FSEL R0, R0, RZ, P0 ;  /* 0x000000ff00007208 */ /* 0x000fe20000000000 */
[----:B------:R2:W-:Y:S01]  /*86a0*/  MUFU.EX2 R187, R8 ;  /* 0x0000000800bb7308 */ /* 0x0005e20000000800 */
[--C-:B------:R-:W-:Y:S01]  /*86b0*/  FFMA.FTZ R9, R50, UR4, -R2.reuse ;  /* 0x0000000432097c23 */ /* 0x100fe20008010802 */
[----:B----4-:R-:W-:Y:S01]  /*86c0*/  F2FP.BF16.F32.PACK_AB R23, R196, R150 ;  /* 0x00000096c417723e */ /* 0x010fe200000010ff */
[----:B------:R-:W-:Y:S01]  /*86d0*/  LDSM.16.MT88.4 R172, [R5+0xd800] ;  /* 0x00d8000005ac783b */ /* 0x000fe20000004200 */
[----:B------:R3:W4:Y:S04]  /*86e0*/  MUFU.EX2 R186, R7 ;  /* 0x0000000700ba7308 */ /* 0x0007280000000800 */
[----:B------:R5:W-:Y:S01]  /*86f0*/  MUFU.EX2 R251, R9 ;  /* 0x0000000900fb7308 */ /* 0x000be20000000800 */
[----:B--2---:R-:W-:-:S04]  /*8700*/  FFMA.FTZ R8, R49, UR4, -R2 ;  /* 0x0000000431087c23 */ /* 0x004fc80008010802 */
[----:B------:R2:W2:Y:S01]  /*8710*/  MUFU.EX2 R192, R8 ;  /* 0x0000000800c07308 */ /* 0x0004a20000000800 */
[----:B---3--:R-:W-:Y:S01]  /*8720*/  FFMA.FTZ R7, R45, UR4, -R2 ;  /* 0x000000042d077c23 */ /* 0x008fe20008010802 */
[----:B----4-:R-:W-:Y:S01]  /*8730*/  F2FP.BF16.F32.PACK_AB R24, R186, R187 ;  /* 0x000000bbba18723e */ /* 0x010fe200000010ff */
[----:B-----5:R-:W-:Y:S02]  /*8740*/  FFMA.FTZ R9, R44, UR4, -R0 ;  /* 0x000000042c097c23 */ /* 0x020fe40008010800 */
[----:B------:R3:W-:Y:S04]  /*8750*/  MUFU.EX2 R195, R7 ;  /* 0x0000000700c37308 */ /* 0x0007e80000000800 */
[----:B------:R-:W-:Y:S01]  /*8760*/  MUFU.EX2 R250, R9 ;  /* 0x0000000900fa7308 */ /* 0x000fe20000000800 */
[--C-:B--2---:R-:W-:Y:S01]  /*8770*/  FFMA.FTZ R8, R41, UR4, -R2.reuse ;  /* 0x0000000429087c23 */ /* 0x104fe20008010802 */
[----:B------:R-:W-:Y:S01]  /*8780*/  F2FP.BF16.F32.PACK_AB R26, R192, R251 ;  /* 0x000000fbc01a723e */ /* 0x000fe200000010ff */
[----:B------:R-:W2:Y:S02]  /*8790*/  LDSM.16.MT88.4 R40, [R5+0xc800] ;  /* 0x00c800000528783b */ /* 0x000ea40000004200 */
[----:B------:R4:W5:Y:S01]  /*87a0*/  MUFU.EX2 R202, R8 ;  /* 0x0000000800ca7308 */ /* 0x0009620000000800 */
[----:B---3--:R-:W-:-:S04]  /*87b0*/  FFMA.FTZ R7, R38, UR4, -R2 ;  /* 0x0000000426077c23 */ /* 0x008fc80008010802 */
[----:B------:R3:W-:Y:S01]  /*87c0*/  MUFU.EX2 R149, R7 ;  /* 0x0000000700957308 */ /* 0x0007e20000000800 */
[----:B----4-:R-:W-:Y:S01]  /*87d0*/  FFMA.FTZ R8, R37, UR4, -R2 ;  /* 0x0000000425087c23 */ /* 0x010fe20008010802 */
[----:B-----5:R-:W-:Y:S01]  /*87e0*/  F2FP.BF16.F32.PACK_AB R16, R202, R195 ;  /* 0x000000c3ca10723e */ /* 0x020fe200000010ff */
[----:B-1----:R-:W-:Y:S02]  /*87f0*/  HMMA.16816.F32.BF16 R36, R28, R32, RZ ;  /* 0x000000201c24723c */ /* 0x002fe400000418ff */
[----:B------:R1:W4:Y:S01]  /*8800*/  MUFU.EX2 R197, R8 ;  /* 0x0000000800c57308 */ /* 0x0003220000000800 */
[----:B---3--:R-:W-:-:S04]  /*8810*/  FFMA.FTZ R7, R59, UR4, -R0 ;  /* 0x000000043b077c23 */ /* 0x008fc80008010800 */
[----:B------:R3:W-:Y:S01]  /*8820*/  MUFU.EX2 R185, R7 ;  /* 0x0000000700b97308 */ /* 0x0007e20000000800 */
[----:B-1----:R-:W-:Y:S01]  /*8830*/  FFMA.FTZ R8, R58, UR4, -R0 ;  /* 0x000000043a087c23 */ /* 0x002fe20008010800 */
[----:B----4-:R-:W-:-:S03]  /*8840*/  F2FP.BF16.F32.PACK_AB R18, R197, R149 ;  /* 0x00000095c512723e */ /* 0x010fc600000010ff */
[----:B------:R1:W4:Y:S01]  /*8850*/  MUFU.EX2 R184, R8 ;  /* 0x0000000800b87308 */ /* 0x0003220000000800 */
[----:B---3--:R-:W-:-:S07]  /*8860*/  FFMA.FTZ R7, R56, UR4, -R0 ;  /* 0x0000000438077c23 */ /* 0x008fce0008010800 */
[----:B--2---:R-:W-:Y:S01]  /*8870*/  HMMA.16816.F32.BF16 R160, R20, R40, R36 ;  /* 0x0000002814a0723c */ /* 0x004fe20000041824 */
[----:B------:R-:W-:Y:S01]  /*8880*/  LDSM.16.MT88.4 R36, [R6+0xe000] ;  /* 0x00e000000624783b */ /* 0x000fe20000004200 */
[----:B------:R2:W-:Y:S01]  /*8890*/  MUFU.EX2 R246, R7 ;  /* 0x0000000700f67308 */ /* 0x0005e20000000800 */
[----:B-1----:R-:W-:Y:S01]  /*88a0*/  FFMA.FTZ R8, R54, UR4, -R0 ;  /* 0x0000000436087c23 */ /* 0x002fe20008010800 */
[----:B----4-:R-:W-:-:S03]  /*88b0*/  F2FP.BF16.F32.PACK_AB R25, R184, R185 ;  /* 0x000000b9b819723e */ /* 0x010fc600000010ff */
[----:B------:R-:W1:Y:S01]  /*88c0*/  MUFU.EX2 R247, R8 ;  /* 0x0000000800f77308 */ /* 0x000e620000000800 */
[----:B--2---:R-:W-:-:S04]  /*88d0*/  FFMA.FTZ R7, R52, UR4, -R0 ;  /* 0x0000000434077c23 */ /* 0x004fc80008010800 */
[----:B------:R2:W-:Y:S01]  /*88e0*/  MUFU.EX2 R248, R7 ;  /* 0x0000000700f87308 */ /* 0x0005e20000000800 */
[----:B-1----:R-:W-:Y:S01]  /*88f0*/  F2FP.BF16.F32.PACK_AB R27, R247, R246 ;  /* 0x000000f6f71b723e */ /* 0x002fe200000010ff */
[--C-:B------:R-:W-:Y:S02]  /*8900*/  FFMA.FTZ R8, R48, UR4, -R0.reuse ;  /* 0x0000000430087c23 */ /* 0x100fe40008010800 */
[----:B------:R-:W-:Y:S01]  /*8910*/  HMMA.16816.F32.BF16 R48, R28, R34, RZ ;  /* 0x000000221c30723c */ /* 0x000fe200000418ff */
[----:B--2---:R-:W-:Y:S01]  /*8920*/  FFMA.FTZ R7, R47, UR4, -R0 ;  /* 0x000000042f077c23 */ /* 0x004fe20008010800 */
[----:B------:R1:W2:Y:S01]  /*8930*/  MUFU.EX2 R249, R8 ;  /* 0x0000000800f97308 */ /* 0x0002a20000000800 */
[----:B------:R-:W3:Y:S03]  /*8940*/  LDSM.16.MT88.4 R44, [R5+0xe000] ;  /* 0x00e00000052c783b */ /* 0x000ee60000004200 */
[----:B------:R-:W4:Y:S02]  /*8950*/  MUFU.EX2 R252, R7 ;  /* 0x0000000700fc7308 */ /* 0x000f240000000800 */
[C---:B------:R-:W-:Y:S08]  /*8960*/  HMMA.16816.F32.BF16 R12, R24.reuse, R32, RZ ;  /* 0x00000020180c723c */ /* 0x040ff000000418ff */
[----:B------:R-:W-:Y:S01]  /*8970*/  HMMA.16816.F32.BF16 R52, R24, R34, RZ ;  /* 0x000000221834723c */ /* 0x000fe200000418ff */
[----:B-1----:R-:W1:Y:S01]  /*8980*/  LDSM.16.MT88.4 R8, [R6+0xc000] ;  /* 0x00c000000608783b */ /* 0x002e620000004200 */
[----:B--2---:R-:W-:-:S02]  /*8990*/  F2FP.BF16.F32.PACK_AB R17, R249, R248 ;  /* 0x000000f8f911723e */ /* 0x004fc400000010ff */
[----:B----4-:R-:W-:Y:S01]  /*89a0*/  F2FP.BF16.F32.PACK_AB R19, R252, R250 ;  /* 0x000000fafc13723e */ /* 0x010fe200000010ff */
[----:B------:R-:W-:Y:S01]  /*89b0*/  LDSM.16.MT88.4 R32, [R6+0xc800] ;  /* 0x00c800000620783b */ /* 0x000fe20000004200 */
[--C-:B------:R-:W-:Y:S02]  /*89c0*/  FFMA.FTZ R7, R105, UR4, -R4.reuse ;  /* 0x0000000469077c23 */ /* 0x100fe40008010804 */
[----:B------:R-:W-:Y:S02]  /*89d0*/  HMMA.16816.F32.BF16 R96, R20, R42, R48 ;  /* 0x0000002a1460723c */ /* 0x000fe40000041830 */
[----:B------:R2:W-:Y:S06]  /*89e0*/  MUFU.EX2 R243, R7 ;  /* 0x0000000700f37308 */ /* 0x0005ec0000000800 */
[C---:B------:R-:W-:Y:S01]  /*89f0*/  HMMA.16816.F32.BF16 R164, R16.reuse, R40, R12 ;  /* 0x0000002810a4723c */ /* 0x040fe2000004180c */
[----:B------:R-:W4:Y:S07]  /*8a00*/  LDSM.16.MT88.4 R12, [R5+0xe800] ;  /* 0x00e80000050c783b */ /* 0x000f2e0000004200 */
[----:B------:R-:W-:Y:S01]  /*8a10*/  HMMA.16816.F32.BF16 R168, R16, R42, R52 ;  /* 0x0000002a10a8723c */ /* 0x000fe20000041834 */
[----:B--2---:R-:W-:-:S04]  /*8a20*/  FFMA.FTZ R7, R100, UR4, -R4 ;  /* 0x0000000464077c23 */ /* 0x004fc80008010804 */
[----:B------:R2:W-:Y:S03]  /*8a30*/  MUFU.EX2 R245, R7 ;  /* 0x0000000700f57308 */ /* 0x0005e60000000800 */
[-C--:B---3--:R-:W-:Y:S08]  /*8a40*/  HMMA.16816.F32.BF16 R68, R28, R44.reuse, RZ ;  /* 0x0000002c1c44723c */ /* 0x088ff000000418ff */
[----:B------:R-:W-:Y:S01]  /*8a50*/  HMMA.16816.F32.BF16 R64, R24, R44, RZ ;  /* 0x0000002c1840723c */ /* 0x000fe200000418ff */
[----:B--2---:R-:W-:-:S04]  /*8a60*/  FFMA.FTZ R7, R108, UR4, -R3 ;  /* 0x000000046c077c23 */ /* 0x004fc80008010803 */
[----:B------:R2:W-:Y:S03]  /*8a70*/  MUFU.EX2 R232, R7 ;  /* 0x0000000700e87308 */ /* 0x0005e60000000800 */
[-C--:B------:R-:W-:Y:S08]  /*8a80*/  HMMA.16816.F32.BF16 R60, R24, R46.reuse, RZ ;  /* 0x0000002e183c723c */ /* 0x080ff000000418ff */
[----:B------:R-:W-:Y:S01]  /*8a90*/  HMMA.16816.F32.BF16 R52, R28, R46, RZ ;  /* 0x0000002e1c34723c */ /* 0x000fe200000418ff */
[----:B--2---:R-:W-:-:S07]  /*8aa0*/  FFMA.FTZ R7, R103, UR4, -R3 ;  /* 0x0000000467077c23 */ /* 0x004fce0008010803 */
[-C--:B-1----:R-:W-:Y:S01]  /*8ab0*/  HMMA.16816.F32.BF16 R56, R28, R8.reuse, RZ ;  /* 0x000000081c38723c */ /* 0x082fe200000418ff */
[----:B------:R1:W-:Y:S07]  /*8ac0*/  MUFU.EX2 R241, R7 ;  /* 0x0000000700f17308 */ /* 0x0003ee0000000800 */
[----:B------:R-:W-:Y:S01]  /*8ad0*/  HMMA.16816.F32.BF16 R48, R24, R8, RZ ;  /* 0x000000081830723c */ /* 0x000fe200000418ff */
[----:B-1----:R-:W-:-:S07]  /*8ae0*/  FFMA.FTZ R7, R111, UR4, -R2 ;  /* 0x000000046f077c23 */ /* 0x002fce0008010802 */
[-C--:B------:R-:W-:Y:S01]  /*8af0*/  HMMA.16816.F32.BF16 R44, R24, R10.reuse, RZ ;  /* 0x0000000a182c723c */ /* 0x080fe200000418ff */
[----:B------:R1:W-:Y:S07]  /*8b00*/  MUFU.EX2 R223, R7 ;  /* 0x0000000700df7308 */ /* 0x0003ee0000000800 */
[----:B------:R-:W-:Y:S01]  /*8b10*/  HMMA.16816.F32.BF16 R40, R28, R10, RZ ;  /* 0x0000000a1c28723c */ /* 0x000fe200000418ff */
[----:B------:R-:W2:Y:S07]  /*8b20*/  LDSM.16.MT88.4 R8, [R6+0xe800] ;  /* 0x00e800000608783b */ /* 0x000eae0000004200 */
[----:B----4-:R-:W-:Y:S01]  /*8b30*/  HMMA.16816.F32.BF16 R84, R20, R12, R68 ;  /* 0x0000000c1454723c */ /* 0x010fe20000041844 */
[----:B-1----:R-:W-:-:S04]  /*8b40*/  FFMA.FTZ R7, R101, UR4, -R2 ;  /* 0x0000000465077c23 */ /* 0x002fc80008010802 */
[----:B------:R1:W-:Y:S03]  /*8b50*/  MUFU.EX2 R217, R7 ;  /* 0x0000000700d97308 */ /* 0x0003e60000000800 */
        /* <DEDUP_REMOVED lines=10> */
[----:B-1----:R-:W-:-:S07]  /*8c00*/  FFMA.FTZ R7, R106, UR4, -R0 ;  /* 0x000000046a077c23 */ /* 0x002fce0008010800 */
[----:B------:R-:W-:Y:S01]  /*8c10*/  HMMA.16816.F32.BF16 R64, R20, R34, R40 ;  /* 0x000000221440723c */ /* 0x000fe20000041828 */
[----:B------:R1:W-:Y:S01]  /*8c20*/  MUFU.EX2 R216, R7 ;  /* 0x0000000700d87308 */ /* 0x0003e20000000800 */
[----:B------:R-:W-:Y:S01]  /*8c30*/  LDSM.16.MT88.4 R40, [R5+0xd000] ;  /* 0x00d000000528783b */ /* 0x000fe20000004200 */
[----:B---3--:R-:W-:-:S05]  /*8c40*/  FFMA.FTZ R12, R110, UR4, -R3 ;  /* 0x000000046e0c7c23 */ /* 0x008fca0008010803 */
        /* <DEDUP_REMOVED lines=8> */
[----:B------:R3:W4:Y:S06]  /*8cd0*/  MUFU.EX2 R240, R12 ;  /* 0x0000000c00f07308 */ /* 0x00072c0000000800 */
[----:B------:R-:W-:Y:S01]  /*8ce0*/  HMMA.16816.F32.BF16 R52, R24, R38, RZ ;  /* 0x000000261834723c */ /* 0x000fe200000418ff */
[----:B-1----:R-:W-:-:S04]  /*8cf0*/  FFMA.FTZ R7, R119, UR4, -R4 ;  /* 0x0000000477077c23 */ /* 0x002fc80008010804 */
[----:B------:R1:W-:Y:S03]  /*8d00*/  MUFU.EX2 R212, R7 ;  /* 0x0000000700d47308 */ /* 0x0003e60000000800 */
[----:B------:R-:W-:Y:S01]  /*8d10*/  HMMA.16816.F32.BF16 R48, R28, R38, RZ ;  /* 0x000000261c30723c */ /* 0x000fe200000418ff */
[----:B------:R-:W5:Y:S01]  /*8d20*/  LDSM.16.MT88.4 R36, [R5+0xf000] ;  /* 0x00f000000524783b */ /* 0x000f620000004200 */
[----:B---3--:R-:W-:-:S04]  /*8d30*/  FFMA.FTZ R12, R112, UR4, -R2 ;  /* 0x00000004700c7c23 */ /* 0x008fc80008010802 */
[----:B------:R3:W-:Y:S02]  /*8d40*/  MUFU.EX2 R222, R12 ;  /* 0x0000000c00de7308 */ /* 0x0007e40000000800 */
[----:B------:R-:W-:Y:S01]  /*8d50*/  HMMA.16816.F32.BF16 R92, R16, R14, R60 ;  /* 0x0000000e105c723c */ /* 0x000fe2000004183c */
[----:B------:R-:W-:Y:S02]  /*8d60*/  F2FP.BF16.F32.PACK_AB R14, R245, R244 ;  /* 0x000000f4f50e723e */ /* 0x000fe400000010ff */
[----:B----4-:R-:W-:Y:S01]  /*8d70*/  F2FP.BF16.F32.PACK_AB R15, R241, R240 ;  /* 0x000000f0f10f723e */ /* 0x010fe200000010ff */
[----:B-1----:R-:W-:-:S04]  /*8d80*/  FFMA.FTZ R7, R116, UR4, -R3 ;  /* 0x0000000474077c23 */ /* 0x002fc80008010803 */
[----:B--2---:R-:W-:Y:S01]  /*8d90*/  HMMA.16816.F32.BF16 R60, R20, R8, R32 ;  /* 0x00000008143c723c */ /* 0x004fe20000041820 */
[----:B------:R1:W-:Y:S01]  /*8da0*/  MUFU.EX2 R208, R7 ;  /* 0x0000000700d07308 */ /* 0x0003e20000000800 */
[----:B------:R-:W-:Y:S01]  /*8db0*/  LDSM.16.MT88.4 R32, [R6+0xf000] ;  /* 0x00f000000620783b */ /* 0x000fe20000004200 */
[----:B---3--:R-:W-:-:S05]  /*8dc0*/  FFMA.FTZ R12, R109, UR4, -R2 ;  /* 0x000000046d0c7c23 */ /* 0x008fca0008010802 */
[C---:B------:R-:W-:Y:S01]  /*8dd0*/  HMMA.16816.F32.BF16 R56, R16.reuse, R8, R44 ;  /* 0x000000081038723c */ /* 0x040fe2000004182c */
[----:B------:R-:W-:Y:S01]  /*8de0*/  FFMA.FTZ R8, R115, UR4, -R0 ;  /* 0x0000000473087c23 */ /* 0x000fe20008010800 */
[----:B------:R2:W3:Y:S01]  /*8df0*/  MUFU.EX2 R230, R12 ;  /* 0x0000000c00e67308 */ /* 0x0004e20000000800 */
[----:B------:R-:W4:Y:S03]  /*8e00*/  LDSM.16.MT88.4 R44, [R6+0xd000] ;  /* 0x00d00000062c783b */ /* 0x000f260000004200 */
[----:B------:R5:W5:Y:S01]  /*8e10*/  MUFU.EX2 R221, R8 ;  /* 0x0000000800dd7308 */ /* 0x000b620000000800 */
[----:B-1----:R-:W-:Y:S01]  /*8e20*/  FFMA.FTZ R7, R122, UR4, -R3 ;  /* 0x000000047a077c23 */ /* 0x002fe20008010803 */
[-C--:B------:R-:W-:Y:S01]  /*8e30*/  HMMA.16816.F32.BF16 R52, R16, R10.reuse, R52 ;  /* 0x0000000a1034723c */ /* 0x080fe20000041834 */
[----:B------:R-:W-:Y:S02]  /*8e40*/  MOV R122, R148 ;  /* 0x00000094007a7202 */ /* 0x000fe40000000f00 */
[----:B------:R1:W-:Y:S05]  /*8e50*/  MUFU.EX2 R210, R7 ;  /* 0x0000000700d27308 */ /* 0x0003ea0000000800 */
[----:B------:R-:W-:Y:S01]  /*8e60*/  HMMA.16816.F32.BF16 R48, R20, R10, R48 ;  /* 0x0000000a1430723c */ /* 0x000fe20000041830 */
[----:B--2---:R-:W-:-:S02]  /*8e70*/  F2FP.BF16.F32.PACK_AB R12, R243, R242 ;  /* 0x000000f2f30c723e */ /* 0x004fc400000010ff */
[----:B---3--:R-:W-:Y:S01]  /*8e80*/  F2FP.BF16.F32.PACK_AB R10, R217, R230 ;  /* 0x000000e6d90a723e */ /* 0x008fe200000010ff */
[----:B-----5:R-:W-:Y:S01]  /*8e90*/  FFMA.FTZ R8, R113, UR4, -R0 ;  /* 0x0000000471087c23 */ /* 0x020fe20008010800 */
[----:B------:R-:W-:-:S03]  /*8ea0*/  F2FP.BF16.F32.PACK_AB R9, R219, R221 ;  /* 0x000000dddb09723e */ /* 0x000fc600000010ff */
[----:B------:R2:W3:Y:S01]  /*8eb0*/  MUFU.EX2 R220, R8 ;  /* 0x0000000800dc7308 */ /* 0x0004e20000000800 */
[----:B------:R-:W-:Y:S01]  /*8ec0*/  HMMA.16816.F32.BF16 R84, R12, R36, R84 ;  /* 0x000000240c54723c */ /* 0x000fe20000041854 */
[----:B-1----:R-:W-:-:S04]  /*8ed0*/  FFMA.FTZ R7, R126, UR4, -R2 ;  /* 0x000000047e077c23 */ /* 0x002fc80008010802 */
        /* <DEDUP_REMOVED lines=10> */
[----:B------:R-:W-:Y:S01]  /*8f80*/  HMMA.16816.F32.BF16 R92, R8, R38, R92 ;  /* 0x00000026085c723c */ /* 0x000fe2000004185c */
[----:B------:R2:W-:Y:S07]  /*8f90*/  MUFU.EX2 R214, R4 ;  /* 0x0000000400d67308 */ /* 0x0005ee0000000800 */
[----:B----4-:R-:W-:Y:S01]  /*8fa0*/  HMMA.16816.F32.BF16 R144, R12, R44, R76 ;  /* 0x0000002c0c90723c */ /* 0x010fe2000004184c */
[--C-:B-1----:R-:W-:Y:S01]  /*8fb0*/  FFMA.FTZ R36, R117, UR4, -R3.reuse ;  /* 0x0000000475247c23 */ /* 0x102fe20008010803 */
[----:B--2---:R-:W-:Y:S01]  /*8fc0*/  FFMA.FTZ R4, R123, UR4, -R3 ;  /* 0x000000047b047c23 */ /* 0x004fe20008010803 */
[----:B------:R-:W-:-:S02]  /*8fd0*/  FFMA.FTZ R3, R127, UR4, -R2 ;  /* 0x000000047f037c23 */ /* 0x000fc40008010802 */
[----:B------:R-:W-:Y:S03]  /*8fe0*/  MUFU.EX2 R211, R36 ;  /* 0x0000002400d37308 */ /* 0x000fe60000000800 */
[C---:B------:R-:W-:Y:S01]  /*8ff0*/  HMMA.16816.F32.BF16 R164, R8.reuse, R40, R164 ;  /* 0x0000002808a4723c */ /* 0x040fe200000418a4 */
[----:B------:R-:W-:Y:S01]  /*9000*/  IMAD.MOV.U32 R123, RZ, RZ, R149 ;  /* 0x000000ffff7b7224 */ /* 0x000fe200078e0095 */
[----:B------:R1:W2:Y:S04]  /*9010*/  MUFU.EX2 R142, R3 ;  /* 0x00000003008e7308 */ /* 0x0002a80000000800 */
[----:B------:R3:W4:Y:S02]  /*9020*/  MUFU.EX2 R209, R4 ;  /* 0x0000000400d17308 */ /* 0x0007240000000800 */
[----:B------:R-:W-:Y:S08]  /*9030*/  HMMA.16816.F32.BF16 R168, R8, R42, R168 ;  /* 0x0000002a08a8723c */ /* 0x000ff000000418a8 */
[----:B------:R-:W-:Y:S01]  /*9040*/  HMMA.16816.F32.BF16 R112, R12, R32, R60 ;  /* 0x000000200c70723c */ /* 0x000fe2000004183c */
[----:B-1----:R-:W-:Y:S01]  /*9050*/  FFMA.FTZ R3, R120, UR4, -R2 ;  /* 0x0000000478037c23 */ /* 0x002fe20008010802 */
[----:B--2---:R-:W-:-:S03]  /*9060*/  F2FP.BF16.F32.PACK_AB R124, R143, R142 ;  /* 0x0000008e8f7c723e */ /* 0x004fc600000010ff */
[----:B------:R1:W-:Y:S01]  /*9070*/  MUFU.EX2 R141, R3 ;  /* 0x00000003008d7308 */ /* 0x0003e20000000800 */
[----:B---3--:R-:W-:Y:S01]  /*9080*/  FFMA.FTZ R4, R121, UR4, -R2 ;  /* 0x0000000479047c23 */ /* 0x008fe20008010802 */
[--C-:B------:R-:W-:Y:S01]  /*9090*/  FFMA.FTZ R2, R130, UR4, -R0.reuse ;  /* 0x0000000482027c23 */ /* 0x100fe20008010800 */
[C---:B------:R-:W-:Y:S01]  /*90a0*/  HMMA.16816.F32.BF16 R108, R8.reuse, R32, R56 ;  /* 0x00000020086c723c */ /* 0x040fe20000041838 */
[----:B------:R-:W-:Y:S01]  /*90b0*/  F2FP.BF16.F32.PACK_AB R130, R214, R212 ;  /* 0x000000d4d682723e */ /* 0x000fe200000010ff */
[----:B------:R-:W2:Y:S04]  /*90c0*/  MUFU.EX2 R140, R4 ;  /* 0x00000004008c7308 */ /* 0x000ea80000000800 */
[----:B------:R3:W-:Y:S02]  /*90d0*/  MUFU.EX2 R138, R2 ;  /* 0x00000002008a7308 */ /* 0x0007e40000000800 */
[----:B------:R-:W-:Y:S01]  /*90e0*/  HMMA.16816.F32.BF16 R76, R8, R34, R52 ;  /* 0x00000022084c723c */ /* 0x000fe20000041834 */
[----:B-1----:R-:W-:Y:S01]  /*90f0*/  FFMA.FTZ R3, R131, UR4, -R0 ;  /* 0x0000000483037c23 */ /* 0x002fe20008010800 */
[----:B----4-:R-:W-:-:S03]  /*9100*/  F2FP.BF16.F32.PACK_AB R131, R210, R209 ;  /* 0x000000d1d283723e */ /* 0x010fc600000010ff */
[----:B------:R1:W4:Y:S03]  /*9110*/  MUFU.EX2 R133, R3 ;  /* 0x0000000300857308 */ /* 0x0003260000000800 */
[C---:B------:R-:W-:Y:S01]  /*9120*/  HMMA.16816.F32.BF16 R100, R12.reuse, R34, R48 ;  /* 0x000000220c64723c */ /* 0x040fe20000041830 */
        /* <DEDUP_REMOVED lines=8> */
[----:B------:R-:W-:Y:S01]  /*91b0*/  LDSM.16.MT88.4 R96, [R5+0xf800] ;  /* 0x00f800000560783b */ /* 0x000fe20000004200 */
[----:B------:R2:W3:Y:S01]  /*91c0*/  MUFU.EX2 R132, R0 ;  /* 0x0000000000847308 */ /* 0x0004e20000000800 */
[----:B-1----:R-:W-:Y:S01]  /*91d0*/  IMAD.MOV.U32 R3, RZ, RZ, 0x40 ;  /* 0x00000040ff037424 */ /* 0x002fe200078e00ff */
[----:B----4-:R-:W-:-:S03]  /*91e0*/  F2FP.BF16.F32.PACK_AB R125, R133, R138 ;  /* 0x0000008a857d723e */ /* 0x010fc600000010ff */
[----:B------:R-:W-:Y:S01]  /*91f0*/  HMMA.16816.F32.BF16 R116, R12, R46, R64 ;  /* 0x0000002e0c74723c */ /* 0x000fe20000041840 */
[----:B------:R-:W-:Y:S02]  /*9200*/  SEL R152, R3, 0xffffffc0, !P4 ;  /* 0xffffffc003987807 */ /* 0x000fe40006000000 */
[----:B------:R-:W-:-:S03]  /*9210*/  MOV R3, R150 ;  /* 0x0000009600037202 */ /* 0x000fc60000000f00 */
[----:B------:R-:W-:Y:S02]  /*9220*/  STL [R1+0x44], R152 ;  /* 0x0000449801007387 */ /* 0x000fe40000100800 */
[----:B------:R-:W-:Y:S01]  /*9230*/  HMMA.16816.F32.BF16 R160, R128, R172, R160 ;  /* 0x000000ac80a0723c */ /* 0x000fe200000418a0 */
[----:B--2---:R-:W-:Y:S02]  /*9240*/  IADD3 R0, PT, PT, R152, R6, RZ ;  /* 0x0000000698007210 */ /* 0x004fe40007ffe0ff */
[----:B---3--:R-:W-:-:S03]  /*9250*/  F2FP.BF16.F32.PACK_AB R127, R132, R139 ;  /* 0x0000008b847f723e */ /* 0x008fc600000010ff */
[----:B------:R-:W1:Y:S01]  /*9260*/  LDSM.16.MT88.4 R36, [R0+0xc000] ;  /* 0x00c000000024783b */ /* 0x000e620000004200 */
[----:B------:R-:W-:Y:S01]  /*9270*/  IMAD.IADD R2, R151, 0x1, R0 ;  /* 0x0000000197027824 */ /* 0x000fe200078e0200 */
[----:B------:R-:W-:Y:S02]  /*9280*/  HMMA.16816.F32.BF16 R68, R8, R46, R68 ;  /* 0x0000002e0844723c */ /* 0x000fe40000041844 */
[----:B------:R-:W2:Y:S04]  /*9290*/  LDSM.16.MT88.4 R32, [R0+0xc800] ;  /* 0x00c800000020783b */ /* 0x000ea80000004200 */
[----:B------:R-:W3:Y:S02]  /*92a0*/  LDSM.16.MT88.4 R48, [R2+0xe000] ;  /* 0x00e000000230783b */ /* 0x000ee40000004200 */
[C---:B------:R-:W-:Y:S02]  /*92b0*/  HMMA.16816.F32.BF16 R164, R124.reuse, R172, R164 ;  /* 0x000000ac7ca4723c */ /* 0x040fe400000418a4 */
[----:B------:R-:W4:Y:S04]  /*92c0*/  LDSM.16.MT88.4 R56, [R2+0xc000] ;  /* 0x00c000000238783b */ /* 0x000f280000004200 */
[----:B------:R-:W5:Y:S02]  /*92d0*/  LDSM.16.MT88.4 R52, [R0+0xe000] ;  /* 0x00e000000034783b */ /* 0x000f640000004200 */
[-C--:B------:R-:W-:Y:S02]  /*92e0*/  HMMA.16816.F32.BF16 R168, R124, R174.reuse, R168 ;  /* 0x000000ae7ca8723c */ /* 0x080fe400000418a8 */
[----:B------:R-:W-:Y:S06]  /*92f0*/  LDSM.16.MT88.4 R4, [R2+0xc800] ;  /* 0x00c800000204783b */ /* 0x000fec0000004200 */
[----:B------:R-:W-:Y:S01]  /*9300*/  HMMA.16816.F32.BF16 R172, R128, R174, R40 ;  /* 0x000000ae80ac723c */ /* 0x000fe20000041828 */
[----:B------:R-:W5:Y:S07]  /*9310*/  LDSM.16.MT88.4 R40, [R2+0xe800] ;  /* 0x00e800000228783b */ /* 0x000f6e0000004200 */
        /* <DEDUP_REMOVED lines=29> */
[----:B------:R-:W-:Y:S01]  /*94f0*/  IMAD.MOV.U32 R49, RZ, RZ, R197 ;  /* 0x000000ffff317224 */ /* 0x000fe200078e00c5 */
[----:B------:R-:W-:-:S06]  /*9500*/  MOV R48, R196 ;  /* 0x000000c400307202 */ /* 0x000fcc0000000f00 */
        /* <DEDUP_REMOVED lines=20> */
[----:B------:R-:W-:Y:S01]  /*9650*/  MOV R51, R201 ;  /* 0x000000c900337202 */ /* 0x000fe20000000f00 */
[----:B------:R-:W-:-:S06]  /*9660*/  IMAD.MOV.U32 R50, RZ, RZ, R200 ;  /* 0x000000ffff327224 */ /* 0x000fcc00078e00c8 */
[-C--:B------:R-:W-:Y:S08]  /*9670*/  HMMA.16816.F32.BF16 R100, R16, R34.reuse, R100 ;  /* 0x000000221064723c */ /* 0x080ff00000041864 */
[----:B------:R-:W-:Y:S01]  /*9680*/  HMMA.16816.F32.BF16 R36, R20, R34, R36 ;  /* 0x000000221424723c */ /* 0x000fe20000041824 */
[----:B------:R-:W-:Y:S01]  /*9690*/  MOV R35, R203 ;  /* 0x000000cb00237202 */ /* 0x000fe20000000f00 */
[----:B------:R-:W-:-:S06]  /*96a0*/  IMAD.MOV.U32 R34, RZ, RZ, R202 ;  /* 0x000000ffff227224 */ /* 0x000fcc00078e00ca */
[C---:B------:R-:W-:Y:S08]  /*96b0*/  HMMA.16816.F32.BF16 R52, R20.reuse, R46, R52 ;  /* 0x0000002e1434723c */ /* 0x040ff00000041834 */
[----:B------:R-:W-:Y:S01]  /*96c0*/  HMMA.16816.F32.BF16 R28, R20, R42, R28 ;  /* 0x0000002a141c723c */ /* 0x000fe2000004181c */
[----:B------:R-:W2:Y:S07]  /*96d0*/  LDSM.16.MT88.4 R20, [R2+0xd000] ;  /* 0x00d000000214783b */ /* 0x000eae0000004200 */
[----:B------:R-:W-:Y:S01]  /*96e0*/  HMMA.16816.F32.BF16 R60, R16, R46, R60 ;  /* 0x0000002e103c723c */ /* 0x000fe2000004183c */
[----:B------:R-:W-:Y:S01]  /*96f0*/  MOV R47, R195 ;  /* 0x000000c3002f7202 */ /* 0x000fe20000000f00 */
[----:B------:R-:W-:-:S06]  /*9700*/  IMAD.MOV.U32 R46, RZ, RZ, R194 ;  /* 0x000000ffff2e7224 */ /* 0x000fcc00078e00c2 */
[----:B------:R-:W-:Y:S01]  /*9710*/  HMMA.16816.F32.BF16 R24, R16, R42, R24 ;  /* 0x0000002a1018723c */ /* 0x000fe20000041818 */
[----:B------:R-:W3:Y:S01]  /*9720*/  LDSM.16.MT88.4 R16, [R0+0xf000] ;  /* 0x00f000000010783b */ /* 0x000ee20000004200 */
[----:B------:R-:W-:Y:S01]  /*9730*/  MOV R43, R193 ;  /* 0x000000c1002b7202 */ /* 0x000fe20000000f00 */
[----:B------:R-:W-:-:S05]  /*9740*/  IMAD.MOV.U32 R42, RZ, RZ, R192 ;  /* 0x000000ffff2a7224 */ /* 0x000fca00078e00c0 */
        /* <DEDUP_REMOVED lines=8> */
[----:B------:R-:W-:Y:S01]  /*97d0*/  MOV R67, R205 ;  /* 0x000000cd00437202 */ /* 0x000fe20000000f00 */
[----:B------:R-:W-:-:S02]  /*97e0*/  IMAD.MOV.U32 R66, RZ, RZ, R204 ;  /* 0x000000ffff427224 */ /* 0x000fc400078e00cc */
[----:B------:R-:W2:Y:S01]  /*97f0*/  LDSM.16.MT88.4 R204, [R2+0xd800] ;  /* 0x00d8000002cc783b */ /* 0x000ea20000004200 */
[----:B------:R-:W-:Y:S01]  /*9800*/  FADD.FTZ R3, R64, R3 ;  /* 0x0000000340037221 */ /* 0x000fe20000010000 */
[----:B------:R-:W-:Y:S03]  /*9810*/  HMMA.16816.F32.BF16 R192, R8, R20, R108 ;  /* 0x0000001408c0723c */ /* 0x000fe6000004186c */
[----:B------:R-:W-:-:S04]  /*9820*/  FADD.FTZ R3, R66, R3 ;  /* 0x0000000342037221 */ /* 0x000fc80000010000 */
[----:B------:R-:W-:Y:S01]  /*9830*/  FADD.FTZ R3, R43, R3 ;  /* 0x000000032b037221 */ /* 0x000fe20000010000 */
[----:B---3--:R-:W-:Y:S03]  /*9840*/  HMMA.16816.F32.BF16 R104, R8, R16, R104 ;  /* 0x000000100868723c */ /* 0x008fe60000041868 */
[----:B------:R-:W-:-:S05]  /*9850*/  FADD.FTZ R3, R50, R3 ;  /* 0x0000000332037221 */ /* 0x000fca0000010000 */
        /* <DEDUP_REMOVED lines=390> */
[----:B------:R-:W4:Y:S04]  /*b0c0*/  LDSM.16.M88.4 R12, [R0+0xb800] ;  /* 0x00b80000000c783b */ /* 0x000f280000000200 */
[----:B------:R-:W5:Y:S03]  /*b0d0*/  LDSM.16.M88.4 R8, [R2+0x4000] ;  /* 0x004000000208783b */ /* 0x000f660000000200 */
[C---:B-1----:R-:W-:Y:S08]  /*b0e0*/  HMMA.16816.F32.BF16 R216, R4.reuse, R20, R216 ;  /* 0x0000001404d8723c */ /* 0x042ff000000418d8 */
[C---:B--2---:R-:W-:Y:S08]  /*b0f0*/  HMMA.16816.F32.BF16 R244, R4.reuse, R24, R208 ;  /* 0x0000001804f4723c */ /* 0x044ff000000418d0 */
[C---:B---3--:R-:W-:Y:S08]  /*b100*/  HMMA.16816.F32.BF16 R208, R4.reuse, R18, R64 ;  /* 0x0000001204d0723c */ /* 0x048ff00000041840 */
[C---:B------:R-:W-:Y:S08]  /*b110*/  HMMA.16816.F32.BF16 R212, R4.reuse, R16, R140 ;  /* 0x0000001004d4723c */ /* 0x040ff0000004188c */
[----:B----4-:R-:W-:Y:S08]  /*b120*/  HMMA.16816.F32.BF16 R64, R4, R14, R52 ;  /* 0x0000000e0440723c */ /* 0x010ff00000041834 */
[C---:B-----5:R-:W-:Y:S08]  /*b130*/  HMMA.16816.F32.BF16 R52, R8.reuse, R26, R48 ;  /* 0x0000001a0834723c */ /* 0x060ff00000041830 */
[C---:B------:R-:W-:Y:S08]  /*b140*/  HMMA.16816.F32.BF16 R48, R8.reuse, R20, R44 ;  /* 0x000000140830723c */ /* 0x040ff0000004182c */
[C---:B------:R-:W-:Y:S08]  /*b150*/  HMMA.16816.F32.BF16 R44, R8.reuse, R22, R40 ;  /* 0x00000016082c723c */ /* 0x040ff00000041828 */
[----:B------:R-:W-:Y:S08]  /*b160*/  HMMA.16816.F32.BF16 R40, R8, R16, R36 ;  /* 0x000000100828723c */ /* 0x000ff00000041824 */
[----:B------:R-:W-:Y:S08]  /*b170*/  HMMA.16816.F32.BF16 R140, R4, R12, R60 ;  /* 0x0000000c048c723c */ /* 0x000ff0000004183c */
[----:B------:R-:W-:Y:S01]  /*b180*/  HMMA.16816.F32.BF16 R36, R8, R18, R32 ;  /* 0x000000120824723c */ /* 0x000fe20000041820 */
[----:B------:R-:W-:Y:S07]  /*b190*/  LDSM.16.M88.4 R16, [R225+0xb000] ;  /* 0x00b00000e110783b */ /* 0x000fee0000000200 */
[C---:B------:R-:W-:Y:S08]  /*b1a0*/  HMMA.16816.F32.BF16 R220, R4.reuse, R26, R220 ;  /* 0x0000001a04dc723c */ /* 0x040ff000000418dc */
[----:B------:R-:W-:Y:S01]  /*b1b0*/  HMMA.16816.F32.BF16 R240, R4, R22, R240 ;  /* 0x0000001604f0723c */ /* 0x000fe200000418f0 */
[----:B------:R-:W1:Y:S04]  /*b1c0*/  LDSM.16.M88.4 R4, [R232+0x6000] ;  /* 0x00600000e804783b */ /* 0x000e680000000200 */
[----:B------:R-:W-:Y:S03]  /*b1d0*/  LDSM.16.M88.4 R20, [R225+0xa800] ;  /* 0x00a80000e114783b */ /* 0x000fe60000000200 */
[C---:B------:R-:W-:Y:S01]  /*b1e0*/  HMMA.16816.F32.BF16 R60, R8.reuse, R24, R248 ;  /* 0x00000018083c723c */ /* 0x040fe200000418f8 */
[----:B------:R-:W2:Y:S07]  /*b1f0*/  LDSM.16.M88.4 R24, [R225+0xa000] ;  /* 0x00a00000e118783b */ /* 0x000eae0000000200 */
[C---:B------:R-:W-:Y:S08]  /*b200*/  HMMA.16816.F32.BF16 R32, R8.reuse, R12, R56 ;  /* 0x0000000c0820723c */ /* 0x040ff00000041838 */
[----:B------:R-:W-:Y:S01]  /*b210*/  HMMA.16816.F32.BF16 R28, R8, R14, R28 ;  /* 0x0000000e081c723c */ /* 0x000fe2000004181c */
[----:B------:R-:W3:Y:S04]  /*b220*/  LDSM.16.M88.4 R12, [R225+0xb800] ;  /* 0x00b80000e10c783b */ /* 0x000ee80000000200 */
[----:B------:R-:W4:Y:S03]  /*b230*/  LDSM.16.M88.4 R8, [R232+0x4000] ;  /* 0x00400000e808783b */ /* 0x000f260000000200 */
[C---:B-1----:R-:W-:Y:S08]  /*b240*/  HMMA.16816.F32.BF16 R212, R4.reuse, R16, R212 ;  /* 0x0000001004d4723c */ /* 0x042ff000000418d4 */
[C---:B--2---:R-:W-:Y:S08]  /*b250*/  HMMA.16816.F32.BF16 R244, R4.reuse, R24, R244 ;  /* 0x0000001804f4723c */ /* 0x044ff000000418f4 */
[C---:B------:R-:W-:Y:S08]  /*b260*/  HMMA.16816.F32.BF16 R220, R4.reuse, R26, R220 ;  /* 0x0000001a04dc723c */ /* 0x040ff000000418dc */
[C---:B------:R-:W-:Y:S08]  /*b270*/  HMMA.16816.F32.BF16 R216, R4.reuse, R20, R216 ;  /* 0x0000001404d8723c */ /* 0x040ff000000418d8 */
[C---:B------:R-:W-:Y:S08]  /*b280*/  HMMA.16816.F32.BF16 R240, R4.reuse, R22, R240 ;  /* 0x0000001604f0723c */ /* 0x040ff000000418f0 */
[C---:B------:R-:W-:Y:S08]  /*b290*/  HMMA.16816.F32.BF16 R208, R4.reuse, R18, R208 ;  /* 0x0000001204d0723c */ /* 0x040ff000000418d0 */
[C---:B---3--:R-:W-:Y:S08]  /*b2a0*/  HMMA.16816.F32.BF16 R140, R4.reuse, R12, R140 ;  /* 0x0000000c048c723c */ /* 0x048ff0000004188c */
        /* <DEDUP_REMOVED lines=13> */
[----:B------:R4:W5:Y:S04]  /*b380*/  LDSM.16.M88.4 R8, [R3+0x6000] ;  /* 0x006000000308783b */ /* 0x0009680000000200 */
[----:B------:R-:W5:Y:S01]  /*b390*/  LDSM.16.M88.4 R16, [R226+0xa800] ;  /* 0x00a80000e210783b */ /* 0x000f620000000200 */
[----:B------:R-:W-:-:S04]  /*b3a0*/  DEPBAR.LE SB0, 0x0 ;  /* 0x000080000000791a */ /* 0x000fc80000000000 */
[----:B-1----:R-:W-:Y:S01]  /*b3b0*/  HMMA.16816.F32.BF16 R248, R4, R24, R32 ;  /* 0x0000001804f8723c */ /* 0x002fe20000041820 */
[----:B------:R-:W-:-:S07]  /*b3c0*/  VIADD R35, R234, 0x40 ;  /* 0x00000040ea237836 */ /* 0x000fce0000000000 */
[----:B--2---:R-:W-:Y:S01]  /*b3d0*/  HMMA.16816.F32.BF16 R44, R4, R20, R60 ;  /* 0x00000014042c723c */ /* 0x004fe2000004183c */
[----:B----4-:R-:W-:-:S07]  /*b3e0*/  IMAD.U32 R3, RZ, RZ, UR22 ;  /* 0x00000016ff037e24 */ /* 0x010fce000f8e00ff */
[C---:B---3--:R-:W-:Y:S01]  /*b3f0*/  HMMA.16816.F32.BF16 R60, R4.reuse, R12, R40 ;  /* 0x0000000c043c723c */ /* 0x048fe20000041828 */
[----:B------:R-:W-:Y:S02]  /*b400*/  IMAD R3, R3, 0x40, R252 ;  /* 0x0000004003037824 */ /* 0x000fe400078e02fc */
[----:B------:R-:W-:Y:S02]  /*b410*/  IMAD.MOV.U32 R33, RZ, RZ, R251 ;  /* 0x000000ffff217224 */ /* 0x000fe400078e00fb */
[----:B------:R-:W-:Y:S02]  /*b420*/  IMAD.MOV.U32 R32, RZ, RZ, R248 ;  /* 0x000000ffff207224 */ /* 0x000fe400078e00f8 */
[----:B------:R-:W-:Y:S01]  /*b430*/  IMAD.MOV.U32 R138, RZ, RZ, R250 ;  /* 0x000000ffff8a7224 */ /* 0x000fe200078e00fa */
[----:B------:R-:W-:Y:S01]  /*b440*/  HMMA.16816.F32.BF16 R56, R4, R22, R56 ;  /* 0x000000160438723c */ /* 0x000fe20000041838 */
[----:B------:R-:W-:-:S07]  /*b450*/  IMAD.MOV.U32 R42, RZ, RZ, R249 ;  /* 0x000000ffff2a7224 */ /* 0x000fce00078e00f9 */
[----:B------:R-:W-:Y:S08]  /*b460*/  HMMA.16816.F32.BF16 R248, R4, R26, R28 ;  /* 0x0000001a04f8723c */ /* 0x000ff0000004181c */
[----:B-----5:R-:W-:Y:S08]  /*b470*/  HMMA.16816.F32.BF16 R28, R8, R20, R244 ;  /* 0x00000014081c723c */ /* 0x020ff000000418f4 */
[----:B------:R-:W-:Y:S03]  /*b480*/  HMMA.16816.F32.BF16 R52, R4, R16, R52 ;  /* 0x000000100434723c */ /* 0x000fe60000041834 */
[----:B------:R-:W-:Y:S01]  /*b490*/  FMUL.FTZ R0, R248, UR7 ;  /* 0x00000007f8007c20 */ /* 0x000fe20008410000 */
[----:B------:R-:W-:-:S04]  /*b4a0*/  FMUL.FTZ R2, R250, UR7 ;  /* 0x00000007fa027c20 */ /* 0x000fc80008410000 */
[----:B------:R-:W-:Y:S08]  /*b4b0*/  HMMA.16816.F32.BF16 R48, R4, R18, R48 ;  /* 0x000000120430723c */ /* 0x000ff00000041830 */
[C---:B------:R-:W-:Y:S08]  /*b4c0*/  HMMA.16816.F32.BF16 R20, R8.reuse, R22, R220 ;  /* 0x000000160814723c */ /* 0x040ff000000418dc */
[C---:B------:R-:W-:Y:S08]  /*b4d0*/  HMMA.16816.F32.BF16 R216, R8.reuse, R16, R216 ;  /* 0x0000001008d8723c */ /* 0x040ff000000418d8 */
[----:B------:R-:W-:Y:S08]  /*b4e0*/  HMMA.16816.F32.BF16 R240, R8, R18, R240 ;  /* 0x0000001208f0723c */ /* 0x000ff000000418f0 */
[----:B------:R-:W-:Y:S01]  /*b4f0*/  HMMA.16816.F32.BF16 R36, R4, R14, R36 ;  /* 0x0000000e0424723c */ /* 0x000fe20000041824 */
[----:B------:R1:W2:Y:S07]  /*b500*/  MUFU.TANH R4, R0 ;  /* 0x0000000000047308 */ /* 0x0002ae0000002400 */
[C---:B------:R-:W-:Y:S08]  /*b510*/  HMMA.16816.F32.BF16 R16, R8.reuse, R12, R212 ;  /* 0x0000000c0810723c */ /* 0x040ff000000418d4 */
[----:B------:R-:W-:Y:S01]  /*b520*/  HMMA.16816.F32.BF16 R220, R8, R14, R208 ;  /* 0x0000000e08dc723c */ /* 0x000fe200000418d0 */
[----:B------:R-:W-:-:S07]  /*b530*/  VIADD R208, R234, 0x48 ;  /* 0x00000048ead07836 */ /* 0x000fce0000000000 */
[C---:B------:R-:W-:Y:S08]  /*b540*/  HMMA.16816.F32.BF16 R12, R8.reuse, R26, R64 ;  /* 0x0000001a080c723c */ /* 0x040ff00000041840 */
[----:B------:R-:W-:Y:S11]  /*b550*/  HMMA.16816.F32.BF16 R8, R8, R24, R140 ;  /* 0x000000180808723c */ /* 0x000ff6000004188c */
[----:B------:R-:W-:-:S02]  /*b560*/  IMAD.MOV.U32 R5, RZ, RZ, R12 ;  /* 0x000000ffff057224 */ /* 0x000fc400078e000c */
[----:B------:R-:W-:Y:S02]  /*b570*/  VIADD R12, R3, UR21 ;  /* 0x00000015030c7c36 */ /* 0x000fe40008000000 */
[----:B------:R-:W-:Y:S01]  /*b580*/  FMUL.FTZ R5, R5, UR7 ;  /* 0x0000000705057c20 */ /* 0x000fe20008410000 */
[----:B------:R-:W-:Y:S02]  /*b590*/  IMAD.MOV.U32 R133, RZ, RZ, R15 ;  /* 0x000000ffff857224 */ /* 0x000fe400078e000f */
[----:B------:R-:W-:Y:S01]  /*b5a0*/  VIADD R6, R12, 0xffffffb8 ;  /* 0xffffffb80c067836 */ /* 0x000fe20000000000 */
[----:B------:R3:W4:Y:S01]  /*b5b0*/  MUFU.TANH R7, R5 ;  /* 0x0000000500077308 */ /* 0x0007220000002400 */
[----:B------:R-:W-:Y:S02]  /*b5c0*/  IMAD.MOV.U32 R64, RZ, RZ, R11 ;  /* 0x000000ffff407224 */ /* 0x000fe400078e000b */
[C---:B-1----:R-:W-:Y:S02]  /*b5d0*/  IMAD.IADD R0, R234.reuse, 0x1, -R6 ;  /* 0x00000001ea007824 */ /* 0x042fe400078e0a06 */
[----:B------:R-:W-:-:S02]  /*b5e0*/  VIADD R11, R234, 0x8 ;  /* 0x00000008ea0b7836 */ /* 0x000fc40000000000 */
[----:B------:R-:W-:Y:S01]  /*b5f0*/  IMAD.MOV.U32 R26, RZ, RZ, R8 ;  /* 0x000000ffff1a7224 */ /* 0x000fe200078e0008 */
[----:B------:R-:W-:Y:S01]  /*b600*/  IABS R0, R0 ;  /* 0x0000000000007213 */ /* 0x000fe20000000000 */
[----:B------:R1:W5:Y:S01]  /*b610*/  MUFU.TANH R8, R2 ;  /* 0x0000000200087308 */ /* 0x0003620000002400 */
[----:B------:R-:W-:Y:S02]  /*b620*/  IMAD.MOV.U32 R25, RZ, RZ, R10 ;  /* 0x000000ffff197224 */ /* 0x000fe400078e000a */
[----:B------:R-:W-:Y:S01]  /*b630*/  FMUL.FTZ R26, R26, UR7 ;  /* 0x000000071a1a7c20 */ /* 0x000fe20008410000 */
[----:B------:R-:W-:Y:S01]  /*b640*/  I2FP.F32.S32 R0, R0 ;  /* 0x0000000000007245 */ /* 0x000fe20000201400 */
[----:B------:R-:W-:Y:S02]  /*b650*/  IMAD.MOV.U32 R65, RZ, RZ, R9 ;  /* 0x000000ffff417224 */ /* 0x000fe400078e0009 */
[----:B------:R-:W-:Y:S02]  /*b660*/  IMAD.MOV.U32 R66, RZ, RZ, R14 ;  /* 0x000000ffff427224 */ /* 0x000fe400078e000e */
[----:B--2---:R-:W-:Y:S01]  /*b670*/  FFMA.FTZ R140, R0, -UR6, R4 ;  /* 0x80000006008c7c23 */ /* 0x004fe20008010004 */
[----:B---3--:R-:W-:Y:S01]  /*b680*/  IMAD.IADD R5, R35, 0x1, -R6 ;  /* 0x0000000123057824 */ /* 0x008fe200078e0a06 */
[----:B------:R-:W-:Y:S01]  /*b690*/  MUFU.TANH R26, R26 ;  /* 0x0000001a001a7308 */ /* 0x000fe20000002400 */
[----:B------:R-:W-:-:S02]  /*b6a0*/  VIADD R0, R12, 0xffffff80 ;  /* 0xffffff800c007836 */ /* 0x000fc40000000000 */
[----:B------:R-:W-:Y:S01]  /*b6b0*/  IMAD.MOV.U32 R40, RZ, RZ, R13 ;  /* 0x000000ffff287224 */ /* 0x000fe200078e000d */
[----:B------:R-:W-:Y:S01]  /*b6c0*/  IABS R5, R5 ;  /* 0x0000000500057213 */ /* 0x000fe20000000000 */
[----:B-1----:R-:W-:Y:S02]  /*b6d0*/  IMAD.IADD R2, R11, 0x1, -R6 ;  /* 0x000000010b027824 */ /* 0x002fe400078e0a06 */
[----:B------:R-:W-:Y:S01]  /*b6e0*/  FMUL.FTZ R6, R44, UR7 ;  /* 0x000000072c067c20 */ /* 0x000fe20008410000 */
[----:B------:R-:W-:Y:S02]  /*b6f0*/  I2FP.F32.S32 R5, R5 ;  /* 0x0000000500057245 */ /* 0x000fe40000201400 */
[----:B------:R-:W-:Y:S01]  /*b700*/  IABS R2, R2 ;  /* 0x0000000200027213 */ /* 0x000fe20000000000 */
[----:B------:R1:W2:Y:S02]  /*b710*/  MUFU.TANH R10, R6 ;  /* 0x00000006000a7308 */ /* 0x0002a40000002400 */
[----:B----4-:R-:W-:Y:S01]  /*b720*/  FFMA.FTZ R24, R5, -UR6, R7 ;  /* 0x8000000605187c23 */ /* 0x010fe20008010007 */
[--C-:B------:R-:W-:Y:S01]  /*b730*/  IMAD.IADD R5, R35, 0x1, -R0.reuse ;  /* 0x0000000123057824 */ /* 0x100fe200078e0a00 */
[----:B------:R-:W-:Y:S01]  /*b740*/  I2FP.F32.S32 R4, R2 ;  /* 0x0000000200047245 */ /* 0x000fe20000201400 */
[----:B------:R-:W-:-:S03]  /*b750*/  IMAD.IADD R2, R234, 0x1, -R0 ;  /* 0x00000001ea027824 */ /* 0x000fc600078e0a00 */
[----:B------:R-:W-:Y:S01]  /*b760*/  IABS R5, R5 ;  /* 0x0000000500057213 */ /* 0x000fe20000000000 */
[----:B-----5:R-:W-:Y:S01]  /*b770*/  FFMA.FTZ R132, R4, -UR6, R8 ;  /* 0x8000000604847c23 */ /* 0x020fe20008010008 */
[----:B------:R-:W-:Y:S01]  /*b780*/  IABS R2, R2 ;  /* 0x0000000200027213 */ /* 0x000fe20000000000 */
[----:B------:R-:W-:-:S03]  /*b790*/  IMAD.IADD R4, R11, 0x1, -R0 ;  /* 0x000000010b047824 */ /* 0x000fc600078e0a00 */
[----:B------:R-:W-:Y:S02]  /*b7a0*/  I2FP.F32.S32 R2, R2 ;  /* 0x0000000200027245 */ /* 0x000fe40000201400 */
[----:B------:R-:W-:Y:S01]  /*b7b0*/  IABS R4, R4 ;  /* 0x0000000400047213 */ /* 0x000fe20000000000 */
[----:B-1----:R-:W-:Y:S02]  /*b7c0*/  FMUL.FTZ R6, R46, UR7 ;  /* 0x000000072e067c20 */ /* 0x002fe40008410000 */
[----:B--2---:R-:W-:Y:S01]  /*b7d0*/  FFMA.FTZ R250, R2, -UR6, R10 ;  /* 0x8000000602fa7c23 */ /* 0x004fe2000801000a */
[----:B------:R-:W-:Y:S02]  /*b7e0*/  IMAD.MOV.U32 R2, RZ, RZ, R5 ;  /* 0x000000ffff027224 */ /* 0x000fe400078e0005 */
[----:B------:R-:W-:Y:S01]  /*b7f0*/  FMUL.FTZ R5, R30, UR7 ;  /* 0x000000071e057c20 */ /* 0x000fe20008410000 */
[----:B------:R1:W2:Y:S01]  /*b800*/  MUFU.TANH R9, R6 ;  /* 0x0000000600097308 */ /* 0x0002a20000002400 */
[----:B------:R-:W-:Y:S01]  /*b810*/  I2FP.F32.S32 R4, R4 ;  /* 0x0000000400047245 */ /* 0x000fe20000201400 */
[----:B------:R-:W-:Y:S01]  /*b820*/  IMAD.MOV.U32 R46, RZ, RZ, R33 ;  /* 0x000000ffff2e7224 */ /* 0x000fe200078e0021 */
[----:B------:R-:W-:-:S05]  /*b830*/  I2FP.F32.S32 R2, R2 ;  /* 0x0000000200027245 */ /* 0x000fca0000201400 */
[----:B------:R3:W4:Y:S01]  /*b840*/  MUFU.TANH R7, R5 ;  /* 0x0000000500077308 */ /* 0x0007220000002400 */
[----:B-1----:R-:W-:Y:S01]  /*b850*/  FMUL.FTZ R6, R28, UR7 ;  /* 0x000000071c067c20 */ /* 0x002fe20008410000 */
[----:B--2---:R-:W-:Y:S01]  /*b860*/  FFMA.FTZ R15, R4, -UR6, R9 ;  /* 0x80000006040f7c23 */ /* 0x004fe20008010009 */
[----:B------:R-:W-:-:S05]  /*b870*/  IMAD.IADD R4, R208, 0x1, -R0 ;  /* 0x00000001d0047824 */ /* 0x000fca00078e0a00 */
[----:B------:R-:W1:Y:S01]  /*b880*/  MUFU.TANH R6, R6 ;  /* 0x0000000600067308 */ /* 0x000e620000002400 */
[----:B------:R-:W-:Y:S01]  /*b890*/  IABS R4, R4 ;  /* 0x0000000400047213 */ /* 0x000fe20000000000 */
[----:B---3--:R-:W-:-:S03]  /*b8a0*/  FMUL.FTZ R5, R45, UR7 ;  /* 0x000000072d057c20 */ /* 0x008fc60008410000 */
[----:B------:R-:W-:-:S03]  /*b8b0*/  I2FP.F32.S32 R4, R4 ;  /* 0x0000000400047245 */ /* 0x000fc60000201400 */
[----:B------:R-:W2:Y:S02]  /*b8c0*/  MUFU.TANH R5, R5 ;  /* 0x0000000500057308 */ /* 0x000ea40000002400 */
[----:B----4-:R-:W-:Y:S01]  /*b8d0*/  FFMA.FTZ R252, R4, -UR6, R7 ;  /* 0x8000000604fc7c23 */ /* 0x010fe20008010007 */
[----:B------:R-:W-:-:S06]  /*b8e0*/  FMUL.FTZ R7, R31, UR7 ;  /* 0x000000071f077c20 */ /* 0x000fcc0008410000 */
[----:B------:R-:W-:Y:S01]  /*b8f0*/  MUFU.TANH R7, R7 ;  /* 0x0000000700077308 */ /* 0x000fe20000002400 */
[----:B-1----:R-:W-:Y:S01]  /*b900*/  FFMA.FTZ R246, R2, -UR6, R6 ;  /* 0x8000000602f67c23 */ /* 0x002fe20008010006 */
[----:B------:R-:W-:Y:S02]  /*b910*/  VIADD R2, R12, 0xffffff81 ;  /* 0xffffff810c027836 */ /* 0x000fe40000000000 */
[----:B------:R-:W-:Y:S02]  /*b920*/  FMUL.FTZ R6, R47, UR7 ;  /* 0x000000072f067c20 */ /* 0x000fe40008410000 */
[----:B------:R-:W-:Y:S02]  /*b930*/  IMAD.IADD R0, R234, 0x1, -R2 ;  /* 0x00000001ea007824 */ /* 0x000fe400078e0a02 */
[----:B------:R1:W3:Y:S03]  /*b940*/  MUFU.TANH R8, R6 ;  /* 0x0000000600087308 */ /* 0x0002e60000002400 */
[----:B------:R-:W-:-:S04]  /*b950*/  IABS R0, R0 ;  /* 0x0000000000007213 */ /* 0x000fc80000000000 */
[----:B------:R-:W-:-:S05]  /*b960*/  I2FP.F32.S32 R0, R0 ;  /* 0x0000000000007245 */ /* 0x000fca0000201400 */
[----:B--2---:R-:W-:Y:S01]  /*b970*/  FFMA.FTZ R247, R0, -UR6, R5 ;  /* 0x8000000600f77c23 */ /* 0x004fe20008010005 */
[--C-:B------:R-:W-:Y:S02]  /*b980*/  IMAD.IADD R0, R11, 0x1, -R2.reuse ;  /* 0x000000010b007824 */ /* 0x100fe400078e0a02 */
[----:B------:R-:W-:Y:S02]  /*b990*/  IMAD.IADD R5, R35, 0x1, -R2 ;  /* 0x0000000123057824 */ /* 0x000fe400078e0a02 */
[----:B-1----:R-:W-:Y:S01]  /*b9a0*/  FMUL.FTZ R6, R29, UR7 ;  /* 0x000000071d067c20 */ /* 0x002fe20008410000 */
[----:B------:R-:W-:Y:S02]  /*b9b0*/  IABS R0, R0 ;  /* 0x0000000000007213 */ /* 0x000fe40000000000 */
[----:B------:R-:W-:Y:S02]  /*b9c0*/  IABS R5, R5 ;  /* 0x0000000500057213 */ /* 0x000fe40000000000 */
[----:B------:R-:W-:Y:S01]  /*b9d0*/  I2FP.F32.S32 R4, R0 ;  /* 0x0000000000047245 */ /* 0x000fe20000201400 */
[----:B------:R-:W1:Y:S01]  /*b9e0*/  MUFU.TANH R6, R6 ;  /* 0x0000000600067308 */ /* 0x000e620000002400 */
[----:B------:R-:W-:Y:S01]  /*b9f0*/  I2FP.F32.S32 R0, R5 ;  /* 0x0000000500007245 */ /* 0x000fe20000201400 */
[----:B------:R-:W-:Y:S01]  /*ba00*/  FMUL.FTZ R5, R56, UR7 ;  /* 0x0000000738057c20 */ /* 0x000fe20008410000 */
[----:B------:R-:W-:-:S02]  /*ba10*/  IMAD.MOV.U32 R56, RZ, RZ, R32 ;  /* 0x000000ffff387224 */ /* 0x000fc400078e0020 */
[----:B---3--:R-:W-:Y:S01]  /*ba20*/  FFMA.FTZ R14, R4, -UR6, R8 ;  /* 0x80000006040e7c23 */ /* 0x008fe20008010008 */
[----:B------:R-:W-:Y:S02]  /*ba30*/  IMAD.IADD R4, R208, 0x1, -R2 ;  /* 0x00000001d0047824 */ /* 0x000fe400078e0a02 */
[----:B------:R-:W2:Y:S03]  /*ba40*/  MUFU.TANH R5, R5 ;  /* 0x0000000500057308 */ /* 0x000ea60000002400 */
[----:B------:R-:W-:-:S04]  /*ba50*/  IABS R4, R4 ;  /* 0x0000000400047213 */ /* 0x000fc80000000000 */
[----:B------:R-:W-:Y:S01]  /*ba60*/  I2FP.F32.S32 R4, R4 ;  /* 0x0000000400047245 */ /* 0x000fe20000201400 */
[----:B-1----:R-:W-:Y:S01]  /*ba70*/  FFMA.FTZ R139, R0, -UR6, R6 ;  /* 0x80000006008b7c23 */ /* 0x002fe20008010006 */
[----:B------:R-:W-:Y:S02]  /*ba80*/  VIADD R0, R12, 0xffffff88 ;  /* 0xffffff880c007836 */ /* 0x000fe40000000000 */
[----:B------:R-:W-:Y:S01]  /*ba90*/  FMUL.FTZ R6, R58, UR7 ;  /* 0x000000073a067c20 */ /* 0x000fe20008410000 */
[----:B------:R-:W-:Y:S01]  /*baa0*/  FFMA.FTZ R248, R4, -UR6, R7 ;  /* 0x8000000604f87c23 */ /* 0x000fe20008010007 */
[----:B------:R-:W-:Y:S01]  /*bab0*/  FMUL.FTZ R7, R22, UR7 ;  /* 0x0000000716077c20 */ /* 0x000fe20008410000 */
[----:B------:R-:W-:Y:S01]  /*bac0*/  IMAD.IADD R2, R234, 0x1, -R0 ;  /* 0x00000001ea027824 */ /* 0x000fe200078e0a00 */
[----:B------:R1:W3:Y:S04]  /*bad0*/  MUFU.TANH R8, R6 ;  /* 0x0000000600087308 */ /* 0x0002e80000002400 */
[----:B------:R-:W-:-:S04]  /*bae0*/  IABS R2, R2 ;  /* 0x0000000200027213 */ /* 0x000fc80000000000 */
[----:B------:R-:W-:Y:S01]  /*baf0*/  I2FP.F32.S32 R2, R2 ;  /* 0x0000000200027245 */ /* 0x000fe20000201400 */
[----:B------:R-:W-:Y:S04]  /*bb00*/  MUFU.TANH R7, R7 ;  /* 0x0000000700077308 */ /* 0x000fe80000002400 */
[----:B--2---:R-:W-:Y:S01]  /*bb10*/  FFMA.FTZ R244, R2, -UR6, R5 ;  /* 0x8000000602f47c23 */ /* 0x004fe20008010005 */
[--C-:B------:R-:W-:Y:S02]  /*bb20*/  IMAD.IADD R2, R11, 0x1, -R0.reuse ;  /* 0x000000010b027824 */ /* 0x100fe400078e0a00 */
[----:B------:R-:W-:Y:S02]  /*bb30*/  IMAD.IADD R5, R35, 0x1, -R0 ;  /* 0x0000000123057824 */ /* 0x000fe400078e0a00 */
[----:B-1----:R-:W-:Y:S01]  /*bb40*/  FMUL.FTZ R6, R20, UR7 ;  /* 0x0000000714067c20 */ /* 0x002fe20008410000 */
[----:B------:R-:W-:Y:S01]  /*bb50*/  IABS R2, R2 ;  /* 0x0000000200027213 */ /* 0x000fe20000000000 */
[----:B------:R-:W-:Y:S01]  /*bb60*/  VIADD R20, R3, 0xffffff80 ;  /* 0xffffff8003147836 */ /* 0x000fe20000000000 */
[----:B------:R-:W-:-:S02]  /*bb70*/  IABS R5, R5 ;  /* 0x0000000500057213 */ /* 0x000fc40000000000 */
[----:B------:R-:W-:Y:S01]  /*bb80*/  I2FP.F32.S32 R4, R2 ;  /* 0x0000000200047245 */ /* 0x000fe20000201400 */
[----:B------:R-:W1:Y:S01]  /*bb90*/  MUFU.TANH R6, R6 ;  /* 0x0000000600067308 */ /* 0x000e620000002400 */
[----:B------:R-:W-:Y:S01]  /*bba0*/  I2FP.F32.S32 R2, R5 ;  /* 0x0000000500027245 */ /* 0x000fe20000201400 */
[----:B------:R-:W-:Y:S02]  /*bbb0*/  FMUL.FTZ R5, R57, UR7 ;  /* 0x0000000739057c20 */ /* 0x000fe40008410000 */
[----:B---3--:R-:W-:Y:S01]  /*bbc0*/  FFMA.FTZ R43, R4, -UR6, R8 ;  /* 0x80000006042b7c23 */ /* 0x008fe20008010008 */
[----:B------:R-:W-:-:S03]  /*bbd0*/  IMAD.IADD R4, R208, 0x1, -R0 ;  /* 0x00000001d0047824 */ /* 0x000fc600078e0a00 */
[----:B------:R-:W2:Y:S02]  /*bbe0*/  MUFU.TANH R5, R5 ;  /* 0x0000000500057308 */ /* 0x000ea40000002400 */
        /* <DEDUP_REMOVED lines=22> */
[----:B------:R-:W-:Y:S01]  /*bd50*/  FMUL.FTZ R5, R52, UR7 ;  /* 0x0000000734057c20 */ /* 0x000fe20008410000 */
[----:B------:R-:W-:Y:S02]  /*bd60*/  IMAD.MOV.U32 R52, RZ, RZ, R40 ;  /* 0x000000ffff347224 */ /* 0x000fe400078e0028 */
        /* <DEDUP_REMOVED lines=19> */
[----:B------:R-:W-:-:S02]  /*bea0*/  IABS R2, R2 ;  /* 0x0000000200027213 */ /* 0x000fc40000000000 */
[----:B------:R-:W-:Y:S02]  /*beb0*/  IABS R5, R5 ;  /* 0x0000000500057213 */ /* 0x000fe40000000000 */
        /* <DEDUP_REMOVED lines=15> */
[----:B------:R1:W3:Y:S01]  /*bfb0*/  MUFU.TANH R8, R6 ;  /* 0x0000000600087308 */ /* 0x0002e20000002400 */
[----:B------:R-:W-:-:S03]  /*bfc0*/  IMAD.MOV.U32 R219, RZ, RZ, R133 ;  /* 0x000000ffffdb7224 */ /* 0x000fc600078e0085 */
        /* <DEDUP_REMOVED lines=8> */
[----:B------:R-:W-:Y:S01]  /*c050*/  IMAD.MOV.U32 R217, RZ, RZ, R64 ;  /* 0x000000ffffd97224 */ /* 0x000fe200078e0040 */
        /* <DEDUP_REMOVED lines=70> */
[----:B------:R-:W-:-:S03]  /*c4c0*/  VIADD R18, R3, 0xffffff81 ;  /* 0xffffff8103127836 */ /* 0x000fc60000000000 */
        /* <DEDUP_REMOVED lines=92> */
[----:B------:R-:W-:Y:S02]  /*ca90*/  IMAD.IADD R4, R208, 0x1, -R2 ;  /* 0x00000001d0047824 */ /* 0x000fe400078e0a02 */
[----:B------:R-:W-:Y:S01]  /*caa0*/  VIADD R8, R3, 0xffffffa8 ;  /* 0xffffffa803087836 */ /* 0x000fe20000000000 */
[----:B------:R-:W2:Y:S02]  /*cab0*/  MUFU.TANH R5, R5 ;  /* 0x0000000500057308 */ /* 0x000ea40000002400 */
[----:B------:R-:W-:-:S04]  /*cac0*/  IABS R4, R4 ;  /* 0x0000000400047213 */ /* 0x000fc80000000000 */
[----:B------:R-:W-:Y:S01]  /*cad0*/  I2FP.F32.S32 R4, R4 ;  /* 0x0000000400047245 */ /* 0x000fe20000201400 */
[----:B-1----:R-:W-:Y:S01]  /*cae0*/  FFMA.FTZ R28, R0, -UR6, R6 ;  /* 0x80000006001c7c23 */ /* 0x002fe20008010006 */
[----:B------:R-:W-:Y:S02]  /*caf0*/  VIADD R0, R12, 0xffffffb0 ;  /* 0xffffffb00c007836 */ /* 0x000fe40000000000 */
[----:B------:R-:W-:Y:S01]  /*cb00*/  FMUL.FTZ R6, R138, UR7 ;  /* 0x000000078a067c20 */ /* 0x000fe20008410000 */
[----:B------:R-:W-:Y:S01]  /*cb10*/  FFMA.FTZ R138, R4, -UR6, R7 ;  /* 0x80000006048a7c23 */ /* 0x000fe20008010007 */
[----:B------:R-:W-:Y:S02]  /*cb20*/  VIADD R7, R3, 0xffffffa9 ;  /* 0xffffffa903077836 */ /* 0x000fe40000000000 */
[--C-:B------:R-:W-:Y:S02]  /*cb30*/  IMAD.IADD R2, R234, 0x1, -R0.reuse ;  /* 0x00000001ea027824 */ /* 0x100fe400078e0a00 */
[----:B------:R-:W1:Y:S01]  /*cb40*/  MUFU.TANH R6, R6 ;  /* 0x0000000600067308 */ /* 0x000e620000002400 */
[----:B------:R-:W-:-:S02]  /*cb50*/  IMAD.IADD R4, R11, 0x1, -R0 ;  /* 0x000000010b047824 */ /* 0x000fc400078e0a00 */
[----:B------:R-:W-:-:S03]  /*cb60*/  IABS R2, R2 ;  /* 0x0000000200027213 */ /* 0x000fc60000000000 */
[----:B------:R-:W-:Y:S02]  /*cb70*/  IABS R4, R4 ;  /* 0x0000000400047213 */ /* 0x000fe40000000000 */
[----:B------:R-:W-:Y:S02]  /*cb80*/  I2FP.F32.S32 R2, R2 ;  /* 0x0000000200027245 */ /* 0x000fe40000201400 */
[----:B------:R-:W-:-:S03]  /*cb90*/  I2FP.F32.S32 R4, R4 ;  /* 0x0000000400047245 */ /* 0x000fc60000201400 */
[----:B--2---:R-:W-:Y:S01]  /*cba0*/  FFMA.FTZ R39, R2, -UR6, R5 ;  /* 0x8000000602277c23 */ /* 0x004fe20008010005 */
[----:B------:R-:W-:Y:S02]  /*cbb0*/  IMAD.IADD R2, R35, 0x1, -R0 ;  /* 0x0000000123027824 */ /* 0x000fe400078e0a00 */
[----:B------:R-:W-:-:S03]  /*cbc0*/  FMUL.FTZ R5, R42, UR7 ;  /* 0x000000072a057c20 */ /* 0x000fc60008410000 */
[----:B------:R-:W-:Y:S01]  /*cbd0*/  IABS R2, R2 ;  /* 0x0000000200027213 */ /* 0x000fe20000000000 */
[----:B------:R2:W3:Y:S03]  /*cbe0*/  MUFU.TANH R42, R5 ;  /* 0x00000005002a7308 */ /* 0x0004e60000002400 */
[----:B------:R-:W-:-:S05]  /*cbf0*/  I2FP.F32.S32 R2, R2 ;  /* 0x0000000200027245 */ /* 0x000fca0000201400 */
[----:B------:R-:W-:Y:S01]  /*cc00*/  FFMA.FTZ R26, R2, -UR6, R26 ;  /* 0x80000006021a7c23 */ /* 0x000fe2000801001a */
[----:B------:R-:W-:Y:S02]  /*cc10*/  IMAD.IADD R2, R208, 0x1, -R0 ;  /* 0x00000001d0027824 */ /* 0x000fe400078e0a00 */
[----:B------:R-:W-:-:S03]  /*cc20*/  IMAD.IADD R0, R234, 0x1, -R21 ;  /* 0x00000001ea007824 */ /* 0x000fc600078e0a15 */
[----:B------:R-:W-:Y:S02]  /*cc30*/  IABS R2, R2 ;  /* 0x0000000200027213 */ /* 0x000fe40000000000 */
[----:B------:R-:W-:Y:S01]  /*cc40*/  IABS R0, R0 ;  /* 0x0000000000007213 */ /* 0x000fe20000000000 */
[----:B--2---:R-:W-:Y:S01]  /*cc50*/  FMUL.FTZ R5, R25, UR7 ;  /* 0x0000000719057c20 */ /* 0x004fe20008410000 */
[----:B-1----:R-:W-:Y:S01]  /*cc60*/  FFMA.FTZ R25, R4, -UR6, R6 ;  /* 0x8000000604197c23 */ /* 0x002fe20008010006 */
[----:B------:R-:W-:Y:S01]  /*cc70*/  I2FP.F32.S32 R2, R2 ;  /* 0x0000000200027245 */ /* 0x000fe20000201400 */
[----:B------:R-:W-:Y:S01]  /*cc80*/  VIADD R6, R3, 0xffffffb0 ;  /* 0xffffffb003067836 */ /* 0x000fe20000000000 */
[----:B------:R-:W1:Y:S01]  /*cc90*/  MUFU.TANH R4, R5 ;  /* 0x0000000500047308 */ /* 0x000e620000002400 */
[----:B------:R-:W-:-:S05]  /*cca0*/  I2FP.F32.S32 R0, R0 ;  /* 0x0000000000007245 */ /* 0x000fca0000201400 */
[----:B---3--:R-:W-:Y:S01]  /*ccb0*/  FFMA.FTZ R42, R0, -UR6, R42 ;  /* 0x80000006002a7c23 */ /* 0x008fe2000801002a */
[----:B------:R-:W-:-:S05]  /*ccc0*/  IMAD.IADD R0, R35, 0x1, -R21 ;  /* 0x0000000123007824 */ /* 0x000fca00078e0a15 */
[----:B------:R-:W-:-:S04]  /*ccd0*/  IABS R0, R0 ;  /* 0x0000000000007213 */ /* 0x000fc80000000000 */
[----:B------:R-:W-:Y:S01]  /*cce0*/  I2FP.F32.S32 R0, R0 ;  /* 0x0000000000007245 */ /* 0x000fe20000201400 */
[----:B-1----:R-:W-:Y:S01]  /*ccf0*/  FFMA.FTZ R133, R2, -UR6, R4 ;  /* 0x8000000602857c23 */ /* 0x002fe20008010004 */
[----:B------:R-:W-:Y:S01]  /*cd00*/  FMUL.FTZ R2, R251, UR7 ;  /* 0x00000007fb027c20 */ /* 0x000fe20008410000 */
[----:B------:R-:W-:Y:S02]  /*cd10*/  VIADD R4, R12, 0xffffffb9 ;  /* 0xffffffb90c047836 */ /* 0x000fe40000000000 */
[----:B------:R-:W-:Y:S01]  /*cd20*/  FMUL.FTZ R5, R46, UR7 ;  /* 0x000000072e057c20 */ /* 0x000fe20008410000 */
[----:B------:R1:W2:Y:S08]  /*cd30*/  MUFU.TANH R22, R2 ;  /* 0x0000000200167308 */ /* 0x0002b00000002400 */
[----:B------:R3:W-:Y:S01]  /*cd40*/  MUFU.TANH R23, R5 ;  /* 0x0000000500177308 */ /* 0x0007e20000002400 */
[----:B-1----:R-:W-:-:S05]  /*cd50*/  IMAD.IADD R2, R11, 0x1, -R4 ;  /* 0x000000010b027824 */ /* 0x002fca00078e0a04 */
[----:B------:R-:W-:Y:S01]  /*cd60*/  IABS R2, R2 ;  /* 0x0000000200027213 */ /* 0x000fe20000000000 */
[----:B---3--:R-:W-:-:S03]  /*cd70*/  FMUL.FTZ R5, R65, UR7 ;  /* 0x0000000741057c20 */ /* 0x008fc60008410000 */
[----:B------:R-:W-:Y:S01]  /*cd80*/  I2FP.F32.S32 R2, R2 ;  /* 0x0000000200027245 */ /* 0x000fe20000201400 */
[----:B------:R1:W3:Y:S04]  /*cd90*/  MUFU.TANH R24, R5 ;  /* 0x0000000500187308 */ /* 0x0002e80000002400 */
[----:B--2---:R-:W-:Y:S01]  /*cda0*/  FFMA.FTZ R22, R2, -UR6, R22 ;  /* 0x8000000602167c23 */ /* 0x004fe20008010016 */
[----:B------:R-:W-:Y:S01]  /*cdb0*/  VIADD R2, R11, -UR23 ;  /* 0x800000170b027c36 */ /* 0x000fe20008000000 */
[----:B------:R-:W-:Y:S04]  /*cdc0*/  BAR.SYNC.DEFER_BLOCKING 0x0 ;  /* 0x0000000000007b1d */ /* 0x000fe80000010000 */
[----:B------:R-:W-:-:S02]  /*cdd0*/  ISETP.GT.AND P6, PT, R2, R20, PT ;  /* 0x000000140200720c */ /* 0x000fc40003fc4270 */
[----:B------:R-:W-:Y:S02]  /*cde0*/  ISETP.GT.AND P0, PT, R2, R18, PT ;  /* 0x000000120200720c */ /* 0x000fe40003f04270 */
[----:B------:R-:W-:Y:S01]  /*cdf0*/  FSEL R36, R15, -INF , !P6 ;  /* 0xff8000000f247808 */ /* 0x000fe20007000000 */
[C---:B------:R-:W-:Y:S01]  /*ce00*/  VIADD R15, R3.reuse, 0xffffff90 ;  /* 0xffffff90030f7836 */ /* 0x040fe20000000000 */
[----:B------:R-:W-:Y:S01]  /*ce10*/  FSEL R40, R14, -INF , !P0 ;  /* 0xff8000000e287808 */ /* 0x000fe20004000000 */
[----:B------:R-:W-:Y:S01]  /*ce20*/  VIADD R14, R3, 0xffffff91 ;  /* 0xffffff91030e7836 */ /* 0x000fe20000000000 */
[C---:B------:R-:W-:Y:S02]  /*ce30*/  ISETP.GT.AND P5, PT, R2.reuse, R17, PT ;  /* 0x000000110200720c */ /* 0x040fe40003fa4270 */
[C---:B------:R-:W-:Y:S01]  /*ce40*/  ISETP.GT.AND P6, PT, R2.reuse, R16, PT ;  /* 0x000000100200720c */ /* 0x040fe20003fc4270 */
[----:B-1----:R-:W-:Y:S01]  /*ce50*/  IMAD.IADD R5, R11, 0x1, -R21 ;  /* 0x000000010b057824 */ /* 0x002fe200078e0a15 */
[----:B------:R-:W-:Y:S01]  /*ce60*/  ISETP.GT.AND P0, PT, R2, R15, PT ;  /* 0x0000000f0200720c */ /* 0x000fe20003f04270 */
[----:B------:R-:W-:Y:S01]  /*ce70*/  VIADD R11, R3, 0xffffff99 ;  /* 0xffffff99030b7836 */ /* 0x000fe20000000000 */
[----:B------:R-:W-:Y:S01]  /*ce80*/  FSEL R43, R43, -INF , !P5 ;  /* 0xff8000002b2b7808 */ /* 0x000fe20006800000 */
[----:B---3--:R-:W-:Y:S01]  /*ce90*/  FFMA.FTZ R24, R0, -UR6, R24 ;  /* 0x8000000600187c23 */ /* 0x008fe20008010018 */
[----:B------:R-:W-:Y:S01]  /*cea0*/  FSEL R46, R13, -INF , !P6 ;  /* 0xff8000000d2e7808 */ /* 0x000fe20007000000 */
[C---:B------:R-:W-:Y:S01]  /*ceb0*/  VIADD R13, R3.reuse, 0xffffff98 ;  /* 0xffffff98030d7836 */ /* 0x040fe20000000000 */
[----:B------:R-:W-:Y:S01]  /*cec0*/  FSEL R56, R10, -INF , !P0 ;  /* 0xff8000000a387808 */ /* 0x000fe20004000000 */
[C---:B------:R-:W-:Y:S01]  /*ced0*/  VIADD R10, R3.reuse, 0xffffffa0 ;  /* 0xffffffa0030a7836 */ /* 0x040fe20000000000 */
[----:B------:R-:W-:Y:S01]  /*cee0*/  ISETP.GT.AND P5, PT, R2, R14, PT ;  /* 0x0000000e0200720c */ /* 0x000fe20003fa4270 */
[----:B------:R-:W-:Y:S01]  /*cef0*/  VIADD R0, R3, 0xffffffb9 ;  /* 0xffffffb903007836 */ /* 0x000fe20000000000 */
[----:B------:R-:W-:-:S02]  /*cf00*/  IABS R5, R5 ;  /* 0x0000000500057213 */ /* 0x000fc40000000000 */
[----:B------:R-:W-:Y:S01]  /*cf10*/  FSEL R57, R9, -INF , !P5 ;  /* 0xff80000009397808 */ /* 0x000fe20006800000 */
[----:B------:R-:W-:Y:S01]  /*cf20*/  VIADD R9, R3, 0xffffffa1 ;  /* 0xffffffa103097836 */ /* 0x000fe20000000000 */
[C---:B------:R-:W-:Y:S02]  /*cf30*/  ISETP.GT.AND P6, PT, R2.reuse, R13, PT ;  /* 0x0000000d0200720c */ /* 0x040fe40003fc4270 */
[C---:B------:R-:W-:Y:S02]  /*cf40*/  ISETP.GT.AND P5, PT, R2.reuse, R10, PT ;  /* 0x0000000a0200720c */ /* 0x040fe40003fa4270 */
[----:B------:R-:W-:Y:S02]  /*cf50*/  I2FP.F32.S32 R5, R5 ;  /* 0x0000000500057245 */ /* 0x000fe40000201400 */
[----:B------:R-:W-:Y:S02]  /*cf60*/  FSEL R59, R41, -INF , !P6 ;  /* 0xff800000293b7808 */ /* 0x000fe40007000000 */
[----:B------:R-:W-:Y:S01]  /*cf70*/  FSEL R61, R31, -INF , !P5 ;  /* 0xff8000001f3d7808 */ /* 0x000fe20006800000 */
[----:B------:R-:W-:Y:S01]  /*cf80*/  FFMA.FTZ R23, R5, -UR6, R23 ;  /* 0x8000000605177c23 */ /* 0x000fe20008010017 */
[C---:B------:R-:W-:Y:S01]  /*cf90*/  ISETP.GT.AND P0, PT, R2.reuse, R11, PT ;  /* 0x0000000b0200720c */ /* 0x040fe20003f04270 */
[----:B------:R-:W-:Y:S01]  /*cfa0*/  VIADD R5, R3, 0xffffffb1 ;  /* 0xffffffb103057836 */ /* 0x000fe20000000000 */
[----:B------:R-:W-:-:S02]  /*cfb0*/  ISETP.GT.AND P6, PT, R2, R9, PT ;  /* 0x000000090200720c */ /* 0x000fc40003fc4270 */
[C---:B------:R-:W-:Y:S02]  /*cfc0*/  ISETP.GT.AND P5, PT, R2.reuse, R7, PT ;  /* 0x000000070200720c */ /* 0x040fe40003fa4270 */
[----:B------:R-:W-:Y:S02]  /*cfd0*/  FSEL R60, R33, -INF , !P0 ;  /* 0xff800000213c7808 */ /* 0x000fe40004000000 */
[----:B------:R-:W-:Y:S02]  /*cfe0*/  FSEL R65, R29, -INF , !P6 ;  /* 0xff8000001d417808 */ /* 0x000fe40007000000 */
[----:B------:R-:W-:Y:S01]  /*cff0*/  FSEL R63, R19, -INF , !P5 ;  /* 0xff800000133f7808 */ /* 0x000fe20006800000 */
[----:B------:R-:W-:Y:S01]  /*d000*/  VIADD R19, R3, 0xffffffb8 ;  /* 0xffffffb803137836 */ /* 0x000fe20000000000 */
[C---:B------:R-:W-:Y:S02]  /*d010*/  ISETP.GT.AND P0, PT, R2.reuse, R8, PT ;  /* 0x000000080200720c */ /* 0x040fe40003f04270 */
[----:B------:R-:W-:-:S02]  /*d020*/  ISETP.GT.AND P6, PT, R2, R6, PT ;  /* 0x000000060200720c */ /* 0x000fc40003fc4270 */
[----:B------:R-:W-:Y:S02]  /*d030*/  FSEL R64, R27, -INF , !P0 ;  /* 0xff8000001b407808 */ /* 0x000fe40004000000 */
[----:B------:R-:W-:Y:S02]  /*d040*/  FSEL R62, R25, -INF , !P6 ;  /* 0xff800000193e7808 */ /* 0x000fe40007000000 */
[C---:B------:R-:W-:Y:S02]  /*d050*/  ISETP.GT.AND P0, PT, R2.reuse, R5, PT ;  /* 0x000000050200720c */ /* 0x040fe40003f04270 */
[C---:B------:R-:W-:Y:S02]  /*d060*/  ISETP.GT.AND P5, PT, R2.reuse, R19, PT ;  /* 0x000000130200720c */ /* 0x040fe40003fa4270 */
[----:B------:R-:W-:Y:S01]  /*d070*/  ISETP.GT.AND P6, PT, R2, R0, PT ;  /* 0x000000000200720c */ /* 0x000fe20003fc4270 */
[----:B------:R-:W-:Y:S01]  /*d080*/  VIADD R2, R35, -UR23 ;  /* 0x8000001723027c36 */ /* 0x000fe20008000000 */
[----:B------:R-:W-:Y:S01]  /*d090*/  FSEL R66, R23, -INF , !P0 ;  /* 0xff80000017427808 */ /* 0x000fe20004000000 */
[----:B------:R-:W-:Y:S01]  /*d0a0*/  FMUL.FTZ R23, R52, UR7 ;  /* 0x0000000734177c20 */ /* 0x000fe20008410000 */
[----:B------:R-:W-:Y:S01]  /*d0b0*/  FSEL R132, R132, -INF , !P5 ;  /* 0xff80000084847808 */ /* 0x000fe20006800000 */
[----:B------:R-:W-:Y:S01]  /*d0c0*/  FMUL.FTZ R52, R249, UR7 ;  /* 0x00000007f9347c20 */ /* 0x000fe20008410000 */
[----:B------:R-:W-:-:S02]  /*d0d0*/  ISETP.GT.AND P0, PT, R2, R20, PT ;  /* 0x000000140200720c */ /* 0x000fc40003f04270 */
[----:B------:R-:W-:Y:S01]  /*d0e0*/  FSEL R140, R22, -INF , !P6 ;  /* 0xff800000168c7808 */ /* 0x000fe20007000000 */
[----:B------:R-:W1:Y:S01]  /*d0f0*/  MUFU.TANH R23, R23 ;  /* 0x0000001700177308 */ /* 0x000e620000002400 */
[----:B------:R-:W-:Y:S01]  /*d100*/  FSEL R27, R246, -INF , !P0 ;  /* 0xff800000f61b7808 */ /* 0x000fe20004000000 */
[----:B------:R-:W-:Y:S01]  /*d110*/  IMAD.IADD R22, R35, 0x1, -R4 ;  /* 0x0000000123167824 */ /* 0x000fe200078e0a04 */
[C---:B------:R-:W-:Y:S02]  /*d120*/  ISETP.GT.AND P5, PT, R2.reuse, R18, PT ;  /* 0x000000120200720c */ /* 0x040fe40003fa4270 */
[C---:B------:R-:W-:Y:S02]  /*d130*/  ISETP.GT.AND P6, PT, R2.reuse, R17, PT ;  /* 0x000000110200720c */ /* 0x040fe40003fc4270 */
[----:B------:R-:W-:Y:S01]  /*d140*/  ISETP.GT.AND P0, PT, R2, R16, PT ;  /* 0x000000100200720c */ /* 0x000fe20003f04270 */
[----:B------:R-:W2:Y:S01]  /*d150*/  MUFU.TANH R52, R52 ;  /* 0x0000003400347308 */ /* 0x000ea20000002400 */
[----:B------:R-:W-:-:S02]  /*d160*/  FSEL R29, R139, -INF , !P5 ;  /* 0xff8000008b1d7808 */ /* 0x000fc40006800000 */
[----:B------:R-:W-:Y:S02]  /*d170*/  FSEL R31, R67, -INF , !P6 ;  /* 0xff800000431f7808 */ /* 0x000fe40007000000 */
[----:B------:R-:W-:Y:S02]  /*d180*/  FSEL R41, R58, -INF , !P0 ;  /* 0xff8000003a297808 */ /* 0x000fe40004000000 */
[C---:B------:R-:W-:Y:S02]  /*d190*/  ISETP.GT.AND P5, PT, R2.reuse, R15, PT ;  /* 0x0000000f0200720c */ /* 0x040fe40003fa4270 */
[C---:B------:R-:W-:Y:S02]  /*d1a0*/  ISETP.GT.AND P6, PT, R2.reuse, R14, PT ;  /* 0x0000000e0200720c */ /* 0x040fe40003fc4270 */
[----:B------:R-:W-:Y:S02]  /*d1b0*/  ISETP.GT.AND P0, PT, R2, R13, PT ;  /* 0x0000000d0200720c */ /* 0x000fe40003f04270 */
        /* <DEDUP_REMOVED lines=15> */
[----:B------:R-:W-:Y:S02]  /*d2b0*/  IABS R22, R22 ;  /* 0x0000001600167213 */ /* 0x000fe40000000000 */
[C---:B------:R-:W-:Y:S02]  /*d2c0*/  ISETP.GT.AND P5, PT, R2.reuse, R5, PT ;  /* 0x000000050200720c */ /* 0x040fe40003fa4270 */
[C---:B------:R-:W-:Y:S02]  /*d2d0*/  ISETP.GT.AND P6, PT, R2.reuse, R19, PT ;  /* 0x000000130200720c */ /* 0x040fe40003fc4270 */
[----:B------:R-:W-:Y:S01]  /*d2e0*/  ISETP.GT.AND P0, PT, R2, R0, PT ;  /* 0x000000000200720c */ /* 0x000fe20003f04270 */
[----:B------:R-:W-:Y:S01]  /*d2f0*/  VIADD R2, R234, -UR23 ;  /* 0x80000017ea027c36 */ /* 0x000fe20008000000 */
[----:B------:R-:W-:-:S02]  /*d300*/  I2FP.F32.S32 R22, R22 ;  /* 0x0000001600167245 */ /* 0x000fc40000201400 */
[----:B------:R-:W-:Y:S01]  /*d310*/  FSEL R67, R241, -INF , !P6 ;  /* 0xff800000f1437808 */ /* 0x000fe20007000000 */
[----:B------:R-:W-:Y:S01]  /*d320*/  IMAD.MOV.U32 R241, RZ, RZ, R217 ;  /* 0x000000fffff17224 */ /* 0x000fe200078e00d9 */
[----:B------:R-:W-:Y:S01]  /*d330*/  ISETP.GT.AND P6, PT, R2, R18, PT ;  /* 0x000000120200720c */ /* 0x000fe20003fc4270 */
[----:B-1----:R-:W-:Y:S01]  /*d340*/  FFMA.FTZ R22, R22, -UR6, R23 ;  /* 0x8000000616167c23 */ /* 0x002fe20008010017 */
[----:B------:R-:W-:Y:S01]  /*d350*/  FSEL R58, R24, -INF , !P5 ;  /* 0xff800000183a7808 */ /* 0x000fe20006800000 */
[----:B------:R-:W-:Y:S01]  /*d360*/  IMAD.MOV.U32 R243, RZ, RZ, R241 ;  /* 0x000000fffff37224 */ /* 0x000fe200078e00f1 */
[----:B------:R-:W-:Y:S02]  /*d370*/  FSEL R24, R247, -INF , !P6 ;  /* 0xff800000f7187808 */ /* 0x000fe40007000000 */
[C---:B------:R-:W-:Y:S02]  /*d380*/  ISETP.GT.AND P5, PT, R2.reuse, R20, PT ;  /* 0x000000140200720c */ /* 0x040fe40003fa4270 */
[----:B------:R-:W-:-:S02]  /*d390*/  ISETP.GT.AND P6, PT, R2, R15, PT ;  /* 0x0000000f0200720c */ /* 0x000fc40003fc4270 */
[----:B------:R-:W-:Y:S01]  /*d3a0*/  FSEL R139, R22, -INF , !P0 ;  /* 0xff800000168b7808 */ /* 0x000fe20004000000 */
[----:B------:R-:W-:Y:S01]  /*d3b0*/  IMAD.IADD R22, R234, 0x1, -R4 ;  /* 0x00000001ea167824 */ /* 0x000fe200078e0a04 */
[----:B------:R-:W-:Y:S02]  /*d3c0*/  ISETP.GT.AND P0, PT, R2, R17, PT ;  /* 0x000000110200720c */ /* 0x000fe40003f04270 */
[----:B------:R-:W-:Y:S02]  /*d3d0*/  FSEL R23, R250, -INF , !P5 ;  /* 0xff800000fa177808 */ /* 0x000fe40006800000 */
[----:B------:R-:W-:Y:S02]  /*d3e0*/  FSEL R28, R215, -INF , !P6 ;  /* 0xff800000d71c7808 */ /* 0x000fe40007000000 */
[C---:B------:R-:W-:Y:S02]  /*d3f0*/  ISETP.GT.AND P5, PT, R2.reuse, R16, PT ;  /* 0x000000100200720c */ /* 0x040fe40003fa4270 */
[----:B------:R-:W-:-:S02]  /*d400*/  ISETP.GT.AND P6, PT, R2, R11, PT ;  /* 0x0000000b0200720c */ /* 0x000fc40003fc4270 */
[----:B------:R-:W-:Y:S02]  /*d410*/  FSEL R25, R244, -INF , !P0 ;  /* 0xff800000f4197808 */ /* 0x000fe40004000000 */
[----:B------:R-:W-:Y:S02]  /*d420*/  ISETP.GT.AND P0, PT, R2, R14, PT ;  /* 0x0000000e0200720c */ /* 0x000fe40003f04270 */
[----:B------:R-:W-:Y:S01]  /*d430*/  FSEL R26, R227, -INF , !P5 ;  /* 0xff800000e31a7808 */ /* 0x000fe20006800000 */
[----:B------:R-:W-:Y:S01]  /*d440*/  IMAD.MOV.U32 R227, RZ, RZ, R240 ;  /* 0x000000ffffe37224 */ /* 0x000fe200078e00f0 */
        /* <DEDUP_REMOVED lines=9> */
[----:B------:R-:W-:Y:S02]  /*d4e0*/  IABS R22, R22 ;  /* 0x0000001600167213 */ /* 0x000fe40000000000 */
[----:B------:R-:W-:Y:S02]  /*d4f0*/  FSEL R35, R143, -INF , !P0 ;  /* 0xff8000008f237808 */ /* 0x000fe40004000000 */
[----:B------:R-:W-:Y:S02]  /*d500*/  ISETP.GT.AND P0, PT, R2, R7, PT ;  /* 0x000000070200720c */ /* 0x000fe40003f04270 */
[----:B------:R-:W-:Y:S02]  /*d510*/  FSEL R34, R53, -INF , !P5 ;  /* 0xff80000035227808 */ /* 0x000fe40006800000 */
[----:B------:R-:W-:Y:S02]  /*d520*/  FSEL R42, R42, -INF , !P6 ;  /* 0xff8000002a2a7808 */ /* 0x000fe40007000000 */
[----:B------:R-:W-:-:S02]  /*d530*/  ISETP.GT.AND P5, PT, R2, R6, PT ;  /* 0x000000060200720c */ /* 0x000fc40003fa4270 */
[----:B------:R-:W-:Y:S02]  /*d540*/  I2FP.F32.S32 R22, R22 ;  /* 0x0000001600167245 */ /* 0x000fe40000201400 */
[----:B------:R-:W-:Y:S02]  /*d550*/  ISETP.GE.AND P6, PT, R20, R236, PT ;  /* 0x000000ec1400720c */ /* 0x000fe40003fc6270 */
[----:B------:R-:W-:Y:S01]  /*d560*/  FSEL R37, R37, -INF , !P0 ;  /* 0xff80000025257808 */ /* 0x000fe20004000000 */
[----:B--2---:R-:W-:Y:S01]  /*d570*/  FFMA.FTZ R22, R22, -UR6, R52 ;  /* 0x8000000616167c23 */ /* 0x004fe20008010034 */
[----:B------:R-:W-:Y:S02]  /*d580*/  ISETP.GT.AND P0, PT, R2, R19, PT ;  /* 0x000000130200720c */ /* 0x000fe40003f04270 */
[----:B------:R-:W-:Y:S02]  /*d590*/  FSEL R39, R39, -INF , !P5 ;  /* 0xff80000027277808 */ /* 0x000fe40006800000 */
[----:B------:R-:W-:-:S02]  /*d5a0*/  FSEL R23, R23, -INF , !P6 ;  /* 0xff80000017177808 */ /* 0x000fc40007000000 */
[----:B------:R-:W-:Y:S01]  /*d5b0*/  ISETP.GT.AND P5, PT, R2, R0, PT ;  /* 0x000000000200720c */ /* 0x000fe20003fa4270 */
[----:B------:R-:W-:Y:S01]  /*d5c0*/  VIADD R2, R208, -UR23 ;  /* 0x80000017d0027c36 */ /* 0x000fe20008000000 */
[----:B------:R-:W-:Y:S02]  /*d5d0*/  ISETP.GE.AND P6, PT, R20, R235, PT ;  /* 0x000000eb1400720c */ /* 0x000fe40003fc6270 */
[----:B------:R-:W-:Y:S01]  /*d5e0*/  FSEL R53, R242, -INF , !P0 ;  /* 0xff800000f2357808 */ /* 0x000fe20004000000 */
[----:B------:R-:W-:Y:S01]  /*d5f0*/  IMAD.MOV.U32 R242, RZ, RZ, R219 ;  /* 0x000000fffff27224 */ /* 0x000fe200078e00db */
        /* <DEDUP_REMOVED lines=9> */
[C---:B------:R-:W-:Y:S02]  /*d690*/  ISETP.GE.AND P6, PT, R18.reuse, R235, PT ;  /* 0x000000eb1200720c */ /* 0x040fe40003fc6270 */
[----:B------:R-:W-:Y:S02]  /*d6a0*/  ISETP.GE.AND P5, PT, R18, R237, PT ;  /* 0x000000ed1200720c */ /* 0x000fe40003fa6270 */
[----:B------:R-:W-:Y:S02]  /*d6b0*/  FSEL R20, R20, -INF , !P0 ;  /* 0xff80000014147808 */ /* 0x000fe40004000000 */
[----:B------:R-:W-:Y:S02]  /*d6c0*/  FSEL R29, R29, -INF , !P6 ;  /* 0xff8000001d1d7808 */ /* 0x000fe40007000000 */
[----:B------:R-:W-:Y:S02]  /*d6d0*/  ISETP.GT.AND P0, PT, R2, R18, PT ;  /* 0x000000120200720c */ /* 0x000fe40003f04270 */
[----:B------:R-:W-:-:S02]  /*d6e0*/  ISETP.GE.AND P6, PT, R17, R236, PT ;  /* 0x000000ec1100720c */ /* 0x000fc40003fc6270 */
[----:B------:R-:W-:Y:S02]  /*d6f0*/  FSEL R40, R40, -INF , !P5 ;  /* 0xff80000028287808 */ /* 0x000fe40006800000 */
[----:B------:R-:W-:Y:S02]  /*d700*/  ISETP.GE.AND P5, PT, R18, R239, PT ;  /* 0x000000ef1200720c */ /* 0x000fe40003fa6270 */
[----:B------:R-:W-:Y:S02]  /*d710*/  FSEL R18, R248, -INF , !P0 ;  /* 0xff800000f8127808 */ /* 0x000fe40004000000 */
[----:B------:R-:W-:Y:S02]  /*d720*/  FSEL R25, R25, -INF , !P6 ;  /* 0xff80000019197808 */ /* 0x000fe40007000000 */
[C---:B------:R-:W-:Y:S02]  /*d730*/  ISETP.GE.AND P6, PT, R17.reuse, R235, PT ;  /* 0x000000eb1100720c */ /* 0x040fe40003fc6270 */
[----:B------:R-:W-:-:S02]  /*d740*/  ISETP.GE.AND P0, PT, R17, R237, PT ;  /* 0x000000ed1100720c */ /* 0x000fc40003f06270 */
        /* <DEDUP_REMOVED lines=14> */
[----:B------:R-:W-:Y:S02]  /*d830*/  ISETP.GE.AND P6, PT, R15, R236, PT ;  /* 0x000000ec0f00720c */ /* 0x000fe40003fc6270 */
[----:B------:R-:W-:Y:S02]  /*d840*/  ISETP.GE.AND P5, PT, R16, R239, PT ;  /* 0x000000ef1000720c */ /* 0x000fe40003fa6270 */
[----:B------:R-:W-:Y:S02]  /*d850*/  FSEL R16, R238, -INF , !P0 ;  /* 0xff800000ee107808 */ /* 0x000fe40004000000 */
[----:B------:R-:W-:-:S02]  /*d860*/  FSEL R215, R28, -INF , !P6 ;  /* 0xff8000001cd77808 */ /* 0x000fc40007000000 */
[C---:B------:R-:W-:Y:S02]  /*d870*/  ISETP.GE.AND P0, PT, R15.reuse, R237, PT ;  /* 0x000000ed0f00720c */ /* 0x040fe40003f06270 */
[----:B------:R-:W-:Y:S02]  /*d880*/  ISETP.GE.AND P6, PT, R15, R235, PT ;  /* 0x000000eb0f00720c */ /* 0x000fe40003fc6270 */
[----:B------:R-:W-:Y:S02]  /*d890*/  FSEL R46, R16, -INF , !P5 ;  /* 0xff800000102e7808 */ /* 0x000fe40006800000 */
[----:B------:R-:W-:Y:S02]  /*d8a0*/  ISETP.GT.AND P5, PT, R2, R15, PT ;  /* 0x0000000f0200720c */ /* 0x000fe40003fa4270 */
[----:B------:R-:W-:Y:S02]  /*d8b0*/  FSEL R217, R56, -INF , !P0 ;  /* 0xff80000038d97808 */ /* 0x000fe40004000000 */
[----:B------:R-:W-:-:S02]  /*d8c0*/  FSEL R221, R44, -INF , !P6 ;  /* 0xff8000002cdd7808 */ /* 0x000fc40007000000 */
[----:B------:R-:W-:Y:S02]  /*d8d0*/  ISETP.GE.AND P0, PT, R15, R239, PT ;  /* 0x000000ef0f00720c */ /* 0x000fe40003f06270 */
[----:B------:R-:W-:Y:S02]  /*d8e0*/  ISETP.GE.AND P6, PT, R14, R236, PT ;  /* 0x000000ec0e00720c */ /* 0x000fe40003fc6270 */
[----:B------:R-:W-:Y:S02]  /*d8f0*/  FSEL R15, R218, -INF , !P5 ;  /* 0xff800000da0f7808 */ /* 0x000fe40006800000 */
        /* <DEDUP_REMOVED lines=24> */
[C---:B------:R-:W-:Y:S02]  /*da80*/  ISETP.GE.AND P6, PT, R11.reuse, R235, PT ;  /* 0x000000eb0b00720c */ /* 0x040fe40003fc6270 */
[----:B------:R-:W-:Y:S02]  /*da90*/  FSEL R30, R60, -INF , !P5 ;  /* 0xff8000003c1e7808 */ /* 0x000fe40006800000 */
[----:B------:R-:W-:-:S02]  /*daa0*/  ISETP.GE.AND P5, PT, R11, R239, PT ;  /* 0x000000ef0b00720c */ /* 0x000fc40003fa6270 */
[----:B------:R-:W-:Y:S02]  /*dab0*/  FSEL R11, R211, -INF , !P0 ;  /* 0xff800000d30b7808 */ /* 0x000fe40004000000 */
[----:B------:R-:W-:Y:S02]  /*dac0*/  FSEL R211, R47, -INF , !P6 ;  /* 0xff8000002fd37808 */ /* 0x000fe40007000000 */
[C---:B------:R-:W-:Y:S02]  /*dad0*/  ISETP.GE.AND P6, PT, R10.reuse, R236, PT ;  /* 0x000000ec0a00720c */ /* 0x040fe40003fc6270 */
[----:B------:R-:W-:Y:S02]  /*dae0*/  ISETP.GE.AND P0, PT, R10, R237, PT ;  /* 0x000000ed0a00720c */ /* 0x000fe40003f06270 */
[----:B------:R-:W-:Y:S01]  /*daf0*/  FSEL R213, R11, -INF , !P5 ;  /* 0xff8000000bd57808 */ /* 0x000fe20006800000 */
[----:B------:R-:W-:Y:S01]  /*db00*/  FMUL.FTZ R11, R242, UR7 ;  /* 0x00000007f20b7c20 */ /* 0x000fe20008410000 */
[----:B------:R-:W-:-:S02]  /*db10*/  ISETP.GT.AND P5, PT, R2, R10, PT ;  /* 0x0000000a0200720c */ /* 0x000fc40003fa4270 */
[----:B------:R-:W-:Y:S02]  /*db20*/  FSEL R249, R35, -INF , !P6 ;  /* 0xff80000023f97808 */ /* 0x000fe40007000000 */
[C---:B------:R-:W-:Y:S01]  /*db30*/  ISETP.GE.AND P6, PT, R10.reuse, R235, PT ;  /* 0x000000eb0a00720c */ /* 0x040fe20003fc6270 */
[----:B------:R-:W-:Y:S01]  /*db40*/  MUFU.TANH R11, R11 ;  /* 0x0000000b000b7308 */ /* 0x000fe20000002400 */
[----:B------:R-:W-:Y:S02]  /*db50*/  FSEL R44, R61, -INF , !P0 ;  /* 0xff8000003d2c7808 */ /* 0x000fe40004000000 */
[----:B------:R-:W-:Y:S02]  /*db60*/  ISETP.GE.AND P0, PT, R10, R239, PT ;  /* 0x000000ef0a00720c */ /* 0x000fe40003f06270 */
[----:B------:R-:W-:Y:S02]  /*db70*/  FSEL R10, R209, -INF , !P5 ;  /* 0xff800000d10a7808 */ /* 0x000fe40006800000 */
[----:B------:R-:W-:-:S02]  /*db80*/  FSEL R51, R51, -INF , !P6 ;  /* 0xff80000033337808 */ /* 0x000fc40007000000 */
[C---:B------:R-:W-:Y:S02]  /*db90*/  ISETP.GE.AND P6, PT, R9.reuse, R236, PT ;  /* 0x000000ec0900720c */ /* 0x040fe40003fc6270 */
[C---:B------:R-:W-:Y:S02]  /*dba0*/  ISETP.GE.AND P5, PT, R9.reuse, R237, PT ;  /* 0x000000ed0900720c */ /* 0x040fe40003fa6270 */
[----:B------:R-:W-:Y:S02]  /*dbb0*/  FSEL R10, R10, -INF , !P0 ;  /* 0xff8000000a0a7808 */ /* 0x000fe40004000000 */
[----:B------:R-:W-:Y:S02]  /*dbc0*/  ISETP.GT.AND P0, PT, R2, R9, PT ;  /* 0x000000090200720c */ /* 0x000fe40003f04270 */
[----:B------:R-:W-:Y:S01]  /*dbd0*/  FSEL R244, R34, -INF , !P6 ;  /* 0xff80000022f47808 */ /* 0x000fe20007000000 */
[----:B------:R-:W-:Y:S01]  /*dbe0*/  STL [R1+0x14], R10 ;  /* 0x0000140a01007387 */ /* 0x000fe20000100800 */
        /* <DEDUP_REMOVED lines=9> */
[----:B------:R-:W-:Y:S01]  /*dc80*/  FSEL R241, R38, -INF , !P6 ;  /* 0xff80000026f17808 */ /* 0x000fe20007000000 */
[----:B------:R-:W-:Y:S01]  /*dc90*/  STL [R1+0x8], R9 ;  /* 0x0000080901007387 */ /* 0x000fe20000100800 */
[----:B------:R-:W-:Y:S02]  /*dca0*/  FSEL R247, R64, -INF , !P0 ;  /* 0xff80000040f77808 */ /* 0x000fe40004000000 */
[C---:B------:R-:W-:Y:S02]  /*dcb0*/  ISETP.GE.AND P6, PT, R8.reuse, R235, PT ;  /* 0x000000eb0800720c */ /* 0x040fe40003fc6270 */
[----:B------:R-:W-:-:S02]  /*dcc0*/  ISETP.GE.AND P0, PT, R8, R239, PT ;  /* 0x000000ef0800720c */ /* 0x000fc40003f06270 */
[----:B------:R-:W-:Y:S02]  /*dcd0*/  FSEL R8, R141, -INF , !P5 ;  /* 0xff8000008d087808 */ /* 0x000fe40006800000 */
[----:B------:R-:W-:Y:S02]  /*dce0*/  ISETP.GE.AND P5, PT, R7, R236, PT ;  /* 0x000000ec0700720c */ /* 0x000fe40003fa6270 */
[----:B------:R-:W-:Y:S02]  /*dcf0*/  FSEL R45, R55, -INF , !P6 ;  /* 0xff800000372d7808 */ /* 0x000fe40007000000 */
[----:B------:R-:W-:Y:S02]  /*dd00*/  ISETP.GE.AND P6, PT, R7, R237, PT ;  /* 0x000000ed0700720c */ /* 0x000fe40003fc6270 */
[----:B------:R-:W-:Y:S02]  /*dd10*/  FSEL R8, R8, -INF , !P0 ;  /* 0xff80000008087808 */ /* 0x000fe40004000000 */
[----:B------:R-:W-:-:S02]  /*dd20*/  FSEL R240, R37, -INF , !P5 ;  /* 0xff80000025f07808 */ /* 0x000fc40006800000 */
[----:B------:R-:W-:Y:S01]  /*dd30*/  ISETP.GT.AND P0, PT, R2, R7, PT ;  /* 0x000000070200720c */ /* 0x000fe20003f04270 */
[----:B------:R1:W-:Y:S01]  /*dd40*/  STL [R1+0x4], R8 ;  /* 0x0000040801007387 */ /* 0x0003e20000100800 */
[----:B------:R-:W-:Y:S02]  /*dd50*/  ISETP.GE.AND P5, PT, R7, R235, PT ;  /* 0x000000eb0700720c */ /* 0x000fe40003fa6270 */
[----:B------:R-:W-:Y:S02]  /*dd60*/  FSEL R245, R63, -INF , !P6 ;  /* 0xff8000003ff57808 */ /* 0x000fe40007000000 */
[----:B------:R-:W-:Y:S02]  /*dd70*/  ISETP.GE.AND P6, PT, R7, R239, PT ;  /* 0x000000ef0700720c */ /* 0x000fe40003fc6270 */
[----:B------:R-:W-:Y:S02]  /*dd80*/  FSEL R7, R138, -INF , !P0 ;  /* 0xff8000008a077808 */ /* 0x000fe40004000000 */
[----:B------:R-:W-:-:S02]  /*dd90*/  FSEL R246, R49, -INF , !P5 ;  /* 0xff80000031f67808 */ /* 0x000fc40006800000 */
[C---:B------:R-:W-:Y:S02]  /*dda0*/  ISETP.GE.AND P5, PT, R6.reuse, R236, PT ;  /* 0x000000ec0600720c */ /* 0x040fe40003fa6270 */
[----:B------:R-:W-:Y:S02]  /*ddb0*/  ISETP.GE.AND P0, PT, R6, R237, PT ;  /* 0x000000ed0600720c */ /* 0x000fe40003f06270 */
[----:B------:R-:W-:Y:S01]  /*ddc0*/  FSEL R250, R7, -INF , !P6 ;  /* 0xff80000007fa7808 */ /* 0x000fe20007000000 */
[----:B------:R-:W-:Y:S01]  /*ddd0*/  IMAD.IADD R7, R208, 0x1, -R21 ;  /* 0x00000001d0077824 */ /* 0x000fe200078e0a15 */
[----:B------:R-:W-:Y:S02]  /*dde0*/  FSEL R238, R39, -INF , !P5 ;  /* 0xff80000027ee7808 */ /* 0x000fe40006800000 */
[----:B------:R-:W-:Y:S02]  /*ddf0*/  ISETP.GT.AND P5, PT, R2, R6, PT ;  /* 0x000000060200720c */ /* 0x000fe40003fa4270 */
[----:B------:R-:W-:-:S02]  /*de00*/  FSEL R248, R62, -INF , !P0 ;  /* 0xff8000003ef87808 */ /* 0x000fc40004000000 */
[C---:B------:R-:W-:Y:S01]  /*de10*/  ISETP.GE.AND P6, PT, R6.reuse, R235, PT ;  /* 0x000000eb0600720c */ /* 0x040fe20003fc6270 */
[----:B-1----:R-:W-:Y:S01]  /*de20*/  FMUL.FTZ R8, R243, UR7 ;  /* 0x00000007f3087c20 */ /* 0x002fe20008410000 */
[----:B------:R-:W-:Y:S02]  /*de30*/  ISETP.GE.AND P0, PT, R6, R239, PT ;  /* 0x000000ef0600720c */ /* 0x000fe40003f06270 */
[----:B------:R-:W-:Y:S02]  /*de40*/  FSEL R6, R133, -INF , !P5 ;  /* 0xff80000085067808 */ /* 0x000fe40006800000 */
[----:B------:R-:W-:Y:S01]  /*de50*/  IABS R7, R7 ;  /* 0x0000000700077213 */ /* 0x000fe20000000000 */
[----:B------:R-:W1:Y:S01]  /*de60*/  MUFU.TANH R8, R8 ;  /* 0x0000000800087308 */ /* 0x000e620000002400 */
[----:B------:R-:W-:Y:S02]  /*de70*/  FSEL R252, R54, -INF , !P6 ;  /* 0xff80000036fc7808 */ /* 0x000fe40007000000 */
[----:B------:R-:W-:-:S02]  /*de80*/  ISETP.GE.AND P6, PT, R5, R236, PT ;  /* 0x000000ec0500720c */ /* 0x000fc40003fc6270 */
[C---:B------:R-:W-:Y:S02]  /*de90*/  ISETP.GE.AND P5, PT, R5.reuse, R237, PT ;  /* 0x000000ed0500720c */ /* 0x040fe40003fa6270 */
[----:B------:R-:W-:Y:S01]  /*dea0*/  FSEL R59, R6, -INF , !P0 ;  /* 0xff800000063b7808 */ /* 0x000fe20004000000 */
[----:B------:R-:W-:Y:S01]  /*deb0*/  IMAD.MOV.U32 R6, RZ, RZ, R7 ;  /* 0x000000ffff067224 */ /* 0x000fe200078e0007 */
[----:B------:R-:W-:Y:S01]  /*dec0*/  FSEL R209, R42, -INF , !P6 ;  /* 0xff8000002ad17808 */ /* 0x000fe20007000000 */
[----:B------:R-:W-:Y:S01]  /*ded0*/  IMAD.IADD R7, R208, 0x1, -R223 ;  /* 0x00000001d0077824 */ /* 0x000fe200078e0adf */
[----:B------:R-:W-:Y:S02]  /*dee0*/  FSEL R243, R66, -INF , !P5 ;  /* 0xff80000042f37808 */ /* 0x000fe40006800000 */
[----:B------:R-:W-:Y:S02]  /*def0*/  ISETP.GE.AND P0, PT, R5, R235, PT ;  /* 0x000000eb0500720c */ /* 0x000fe40003f06270 */
[----:B------:R-:W-:-:S02]  /*df00*/  ISETP.GT.AND P6, PT, R2, R5, PT ;  /* 0x000000050200720c */ /* 0x000fc40003fc4270 */
[----:B------:R-:W-:Y:S02]  /*df10*/  ISETP.GE.AND P5, PT, R5, R239, PT ;  /* 0x000000ef0500720c */ /* 0x000fe40003fa6270 */
[----:B------:R-:W-:Y:S01]  /*df20*/  I2FP.F32.S32 R5, R6 ;  /* 0x0000000600057245 */ /* 0x000fe20000201400 */
[----:B------:R-:W-:Y:S01]  /*df30*/  FMUL.FTZ R6, R227, UR7 ;  /* 0x00000007e3067c20 */ /* 0x000fe20008410000 */
[----:B------:R-:W-:Y:S02]  /*df40*/  FSEL R242, R58, -INF , !P0 ;  /* 0xff8000003af27808 */ /* 0x000fe40004000000 */
[----:B------:R-:W-:Y:S01]  /*df50*/  ISETP.GE.AND P0, PT, R19, R236, PT ;  /* 0x000000ec1300720c */ /* 0x000fe20003f06270 */
[----:B-1----:R-:W-:Y:S02]  /*df60*/  FFMA.FTZ R5, R5, -UR6, R8 ;  /* 0x8000000605057c23 */ /* 0x002fe40008010008 */
[----:B------:R1:W2:Y:S01]  /*df70*/  MUFU.TANH R8, R6 ;  /* 0x0000000600087308 */ /* 0x0002a20000002400 */
[----:B------:R-:W-:-:S02]  /*df80*/  FSEL R142, R53, -INF , !P0 ;  /* 0xff800000358e7808 */ /* 0x000fc40004000000 */
[----:B------:R-:W-:Y:S01]  /*df90*/  ISETP.GT.AND P0, PT, R2, R19, PT ;  /* 0x000000130200720c */ /* 0x000fe20003f04270 */
[----:B-1----:R-:W-:Y:S01]  /*dfa0*/  IMAD.IADD R6, R208, 0x1, -R4 ;  /* 0x00000001d0067824 */ /* 0x002fe200078e0a04 */
[----:B------:R-:W-:Y:S02]  /*dfb0*/  FSEL R4, R5, -INF , !P6 ;  /* 0xff80000005047808 */ /* 0x000fe40007000000 */
[C---:B------:R-:W-:Y:S02]  /*dfc0*/  ISETP.GE.AND P6, PT, R19.reuse, R237, PT ;  /* 0x000000ed1300720c */ /* 0x040fe40003fc6270 */
[----:B------:R-:W-:Y:S02]  /*dfd0*/  FSEL R13, R4, -INF , !P5 ;  /* 0xff800000040d7808 */ /* 0x000fe40006800000 */
[----:B------:R-:W-:Y:S02]  /*dfe0*/  IABS R4, R7 ;  /* 0x0000000700047213 */ /* 0x000fe40000000000 */
[----:B------:R-:W-:-:S02]  /*dff0*/  ISETP.GE.AND P5, PT, R19, R235, PT ;  /* 0x000000eb1300720c */ /* 0x000fc40003fa6270 */
[----:B------:R-:W-:Y:S02]  /*e000*/  I2FP.F32.S32 R4, R4 ;  /* 0x0000000400047245 */ /* 0x000fe40000201400 */
[----:B------:R-:W-:Y:S02]  /*e010*/  IABS R5, R6 ;  /* 0x0000000600057213 */ /* 0x000fe40000000000 */
[----:B------:R-:W-:Y:S02]  /*e020*/  FSEL R223, R67, -INF , !P5 ;  /* 0xff80000043df7808 */ /* 0x000fe40006800000 */
[----:B------:R-:W-:Y:S01]  /*e030*/  ISETP.GT.AND P5, PT, R2, R0, PT ;  /* 0x000000000200720c */ /* 0x000fe20003fa4270 */
[----:B--2---:R-:W-:Y:S01]  /*e040*/  FFMA.FTZ R2, R4, -UR6, R8 ;  /* 0x8000000604027c23 */ /* 0x004fe20008010008 */
[----:B------:R-:W-:Y:S02]  /*e050*/  I2FP.F32.S32 R5, R5 ;  /* 0x0000000500057245 */ /* 0x000fe40000201400 */
[----:B------:R-:W-:-:S02]  /*e060*/  FSEL R208, R132, -INF , !P6 ;  /* 0xff80000084d07808 */ /* 0x000fc40007000000 */
[----:B------:R-:W-:Y:S01]  /*e070*/  ISETP.GE.AND P6, PT, R19, R239, PT ;  /* 0x000000ef1300720c */ /* 0x000fe20003fc6270 */
[----:B------:R-:W-:Y:S01]  /*e080*/  FFMA.FTZ R11, R5, -UR6, R11 ;  /* 0x80000006050b7c23 */ /* 0x000fe2000801000b */
        /* <DEDUP_REMOVED lines=8> */
[----:B------:R-:W-:Y:S01]  /*e110*/  UIMAD UR5, UR5, UR11, UR13 ;  /* 0x0000000b050572a4 */ /* 0x000fe2000f8e020d */
[----:B------:R-:W-:Y:S01]  /*e120*/  @!P1 IMAD.WIDE.U32 R4, R2, UR10, RZ ;  /* 0x0000000a02049c25 */ /* 0x000fe2000f8e00ff */
[----:B------:R-:W-:-:S03]  /*e130*/  ULEA UR4, UP0, UR12, UR32, 0x6 ;  /* 0x000000200c047291 */ /* 0x000fc6000f8030ff */
[----:B------:R-:W-:Y:S02]  /*e140*/  IMAD.U32 R6, RZ, RZ, UR12 ;  /* 0x0000000cff067e24 */ /* 0x000fe4000f8e00ff */
[----:B------:R-:W-:Y:S02]  /*e150*/  IMAD.U32 R8, RZ, RZ, UR12 ;  /* 0x0000000cff087e24 */ /* 0x000fe4000f8e00ff */
[----:B------:R-:W-:Y:S01]  /*e160*/  IMAD.U32 R7, RZ, RZ, UR5 ;  /* 0x00000005ff077e24 */ /* 0x000fe2000f8e00ff */
[----:B------:R-:W-:Y:S01]  /*e170*/  ULEA.HI.X UR5, UR12, UR31, UR5, 0x6, UP0 ;  /* 0x0000001f0c057291 */ /* 0x000fe200080f3405 */
[----:B------:R-:W-:Y:S02]  /*e180*/  @!P1 IMAD R2, R2, UR11, R5 ;  /* 0x0000000b02029c24 */ /* 0x000fe4000f8e0205 */
[----:B------:R-:W-:Y:S01]  /*e190*/  IMAD.U32 R5, RZ, RZ, UR4 ;  /* 0x00000004ff057e24 */ /* 0x000fe2000f8e00ff */
[----:B--2---:R-:W-:-:S04]  /*e1a0*/  @!P2 LEA R6, P0, R6, R16, 0x7 ;  /* 0x000000100606a211 */ /* 0x004fc800078038ff */
[----:B---3--:R-:W-:Y:S02]  /*e1b0*/  @!P2 LEA.HI.X R7, R8, R227, R7, 0x7, P0 ;  /* 0x000000e30807a211 */ /* 0x008fe400000f3c07 */
[----:B------:R-:W-:-:S03]  /*e1c0*/  @!P1 LEA R8, P0, R4, R16, 0x7 ;  /* 0x0000001004089211 */ /* 0x000fc600078038ff */
[----:B------:R-:W-:Y:S01]  /*e1d0*/  @!PT LDS RZ, [RZ] ;  /* 0x00000000fffff984 */ /* 0x000fe20000000800 */
[----:B------:R-:W-:Y:S01]  /*e1e0*/  @!PT LDS RZ, [RZ] ;  /* 0x00000000fffff984 */ /* 0x000fe20000000800 */
[----:B------:R-:W-:Y:S01]  /*e1f0*/  @!PT LDS RZ, [RZ] ;  /* 0x00000000fffff984 */ /* 0x000fe20000000800 */
[----:B------:R1:W-:Y:S01]  /*e200*/  @!P2 LDGSTS.E.BYPASS.LTC128B.128 [R233+0x8000], desc[UR28][R6.64] ;  /* 0x0800000006e9afae */ /* 0x0003e2000b981a1c */
[-C--:B------:R-:W-:Y:S01]  /*e210*/  @!P1 LEA.HI.X R9, R4, R227.reuse, R2, 0x7, P0 ;  /* 0x000000e304099211 */ /* 0x080fe200000f3c02 */
[----:B------:R-:W-:Y:S02]  /*e220*/  IMAD.U32 R4, RZ, RZ, UR4 ;  /* 0x00000004ff047e24 */ /* 0x000fe4000f8e00ff */
[----:B------:R-:W-:Y:S01]  /*e230*/  IMAD.U32 R2, RZ, RZ, UR5 ;  /* 0x00000005ff027e24 */ /* 0x000fe2000f8e00ff */
[----:B------:R2:W-:Y:S02]  /*e240*/  @P2 STS.128 [R233+0x8000], RZ ;  /* 0x008000ffe9002388 */ /* 0x0005e40000000c00 */
[----:B------:R-:W-:Y:S02]  /*e250*/  @!P2 LEA R4, P0, R4, R16, 0x1 ;  /* 0x000000100404a211 */ /* 0x000fe400078008ff */
[----:B------:R-:W-:Y:S01]  /*e260*/  @!PT LDS RZ, [RZ] ;  /* 0x00000000fffff984 */ /* 0x000fe20000000800 */
[----:B------:R-:W-:Y:S01]  /*e270*/  @!PT LDS RZ, [RZ] ;  /* 0x00000000fffff984 */ /* 0x000fe20000000800 */
[----:B------:R-:W-:Y:S01]  /*e280*/  @!PT LDS RZ, [RZ] ;  /* 0x00000000fffff984 */ /* 0x000fe20000000800 */
[----:B------:R3:W-:Y:S02]  /*e290*/  @!P1 LDGSTS.E.BYPASS.LTC128B.128 [R233+0xa000], desc[UR28][R8.64+0x80] ;  /* 0x0a00008008e99fae */ /* 0x0007e4000b981a1c */
[----:B------:R-:W-:Y:S01]  /*e2a0*/  @!P2 LEA.HI.X R5, R5, R227, R2, 0x1, P0 ;  /* 0x000000e30505a211 */ /* 0x000fe200000f0c02 */
[----:B------:R-:W-:Y:S01]  /*e2b0*/  IMAD.U32 R2, RZ, RZ, UR32 ;  /* 0x00000020ff027e24 */ /* 0x000fe2000f8e00ff */
[----:B------:R2:W-:Y:S04]  /*e2c0*/  @P1 STS.128 [R233+0xa000], RZ ;  /* 0x00a000ffe9001388 */ /* 0x0005e80000000c00 */
[----:B------:R-:W-:Y:S01]  /*e2d0*/  @!PT LDS RZ, [RZ] ;  /* 0x00000000fffff984 */ /* 0x000fe20000000800 */
[----:B------:R-:W-:Y:S01]  /*e2e0*/  @!PT LDS RZ, [RZ] ;  /* 0x00000000fffff984 */ /* 0x000fe20000000800 */
[----:B------:R-:W-:Y:S01]  /*e2f0*/  @!PT LDS RZ, [RZ] ;  /* 0x00000000fffff984 */ /* 0x000fe20000000800 */
[----:B------:R4:W-:Y:S04]  /*e300*/  @!P2 LDGSTS.E.BYPASS.LTC128B.128 [R233+0x8800], desc[UR28][R4.64] ;  /* 0x0880000004e9afae */ /* 0x0009e8000b981a1c */
[----:B------:R2:W-:Y:S01]  /*e310*/  @P2 STS.128 [R233+0x8800], RZ ;  /* 0x008800ffe9002388 */ /* 0x0005e20000000c00 */
[----:B-1----:R-:W-:-:S02]  /*e320*/  IMAD.U32 R6, RZ, RZ, UR4 ;  /* 0x00000004ff067e24 */ /* 0x002fc4000f8e00ff */
[----:B------:R-:W-:-:S03]  /*e330*/  IMAD.U32 R7, RZ, RZ, UR5 ;  /* 0x00000005ff077e24 */ /* 0x000fc6000f8e00ff */
[----:B------:R-:W-:Y:S01]  /*e340*/  @!P1 LEA R6, P0, R6, R16, 0x1 ;  /* 0x0000001006069211 */ /* 0x000fe200078008ff */
[----:B---3--:R-:W-:-:S05]  /*e350*/  IMAD.U32 R8, RZ, RZ, UR4 ;  /* 0x00000004ff087e24 */ /* 0x008fca000f8e00ff */
[----:B------:R-:W-:Y:S01]  /*e360*/  @!P1 LEA.HI.X R7, R8, R227, R7, 0x1, P0 ;  /* 0x000000e308079211 */ /* 0x000fe200000f0c07 */
[----:B------:R-:W-:Y:S01]  /*e370*/  IMAD.U32 R8, RZ, RZ, UR31 ;  /* 0x0000001fff087e24 */ /* 0x000fe2000f8e00ff */
[----:B------:R-:W-:-:S03]  /*e380*/  @!P2 IADD3 R2, P0, PT, R2, UR4, RZ ;  /* 0x000000040202ac10 */ /* 0x000fc6000ff1e0ff */
[----:B------:R-:W-:Y:S01]  /*e390*/  @!PT LDS RZ, [RZ] ;  /* 0x00000000fffff984 */ /* 0x000fe20000000800 */
[----:B------:R-:W-:Y:S01]  /*e3a0*/  @!PT LDS RZ, [RZ] ;  /* 0x00000000fffff984 */ /* 0x000fe20000000800 */
[----:B------:R-:W-:Y:S01]  /*e3b0*/  @!PT LDS RZ, [RZ] ;  /* 0x00000000fffff984 */ /* 0x000fe20000000800 */
[----:B------:R1:W-:Y:S01]  /*e3c0*/  @!P1 LDGSTS.E.BYPASS.LTC128B.128 [R233+0xa800], desc[UR28][R6.64+0x80] ;  /* 0x0a80008006e99fae */ /* 0x0003e2000b981a1c */
[----:B----4-:R-:W-:Y:S01]  /*e3d0*/  @!P2 IADD3.X R5, PT, PT, R8, UR5, RZ, P0, !PT ;  /* 0x000000050805ac10 */ /* 0x010fe200087fe4ff */
[----:B------:R-:W-:Y:S01]  /*e3e0*/  IMAD.U32 R8, RZ, RZ, UR32 ;  /* 0x00000020ff087e24 */ /* 0x000fe2000f8e00ff */
[C---:B------:R-:W-:Y:S01]  /*e3f0*/  @!P2 LEA R4, P0, R2.reuse, R16, 0x1 ;  /* 0x000000100204a211 */ /* 0x040fe200078008ff */
[----:B------:R2:W-:Y:S03]  /*e400*/  @P1 STS.128 [R233+0xa800], RZ ;  /* 0x00a800ffe9001388 */ /* 0x0005e60000000c00 */
[----:B------:R-:W-:Y:S02]  /*e410*/  @!P2 LEA.HI.X R5, R2, R227, R5, 0x1, P0 ;  /* 0x000000e30205a211 */ /* 0x000fe400000f0c05 */
[----:B------:R-:W-:Y:S01]  /*e420*/  @!P1 IADD3 R2, P0, PT, R8, UR4, RZ ;  /* 0x0000000408029c10 */ /* 0x000fe2000ff1e0ff */
[----:B------:R-:W-:-:S02]  /*e430*/  IMAD.U32 R8, RZ, RZ, UR31 ;  /* 0x0000001fff087e24 */ /* 0x000fc4000f8e00ff */
[----:B------:R-:W-:Y:S01]  /*e440*/  @!PT LDS RZ, [RZ] ;  /* 0x00000000fffff984 */ /* 0x000fe20000000800 */
[----:B------:R-:W-:Y:S01]  /*e450*/  @!PT LDS RZ, [RZ] ;  /* 0x00000000fffff984 */ /* 0x000fe20000000800 */
[----:B------:R-:W-:Y:S01]  /*e460*/  @!PT LDS RZ, [RZ] ;  /* 0x00000000fffff984 */ /* 0x000fe20000000800 */
[----:B------:R3:W-:Y:S04]  /*e470*/  @!P2 LDGSTS.E.BYPASS.LTC128B.128 [R233+0x9000], desc[UR28][R4.64] ;  /* 0x0900000004e9afae */ /* 0x0007e8000b981a1c */
[----:B------:R2:W-:Y:S01]  /*e480*/  @P2 STS.128 [R233+0x9000], RZ ;  /* 0x009000ffe9002388 */ /* 0x0005e20000000c00 */
[----:B-1----:R-:W-:Y:S02]  /*e490*/  @!P1 IADD3.X R6, PT, PT, R8, UR5, RZ, P0, !PT ;  /* 0x0000000508069c10 */ /* 0x002fe400087fe4ff */
[----:B------:R-:W-:-:S04]  /*e4a0*/  @!P1 LEA R8, P0, R2, R16, 0x1 ;  /* 0x0000001002089211 */ /* 0x000fc800078008ff */
[----:B------:R-:W-:Y:S01]  /*e4b0*/  @!P1 LEA.HI.X R9, R2, R227, R6, 0x1, P0 ;  /* 0x000000e302099211 */ /* 0x000fe200000f0c06 */
[----:B------:R-:W-:-:S04]  /*e4c0*/  IMAD.U32 R2, RZ, RZ, UR10 ;  /* 0x0000000aff027e24 */ /* 0x000fc8000f8e00ff */
[----:B------:R-:W-:Y:S01]  /*e4d0*/  @!PT LDS RZ, [RZ] ;  /* 0x00000000fffff984 */ /* 0x000fe20000000800 */
[----:B------:R-:W-:Y:S01]  /*e4e0*/  @!PT LDS RZ, [RZ] ;  /* 0x00000000fffff984 */ /* 0x000fe20000000800 */
[----:B------:R-:W-:Y:S01]  /*e4f0*/  @!PT LDS RZ, [RZ] ;  /* 0x00000000fffff984 */ /* 0x000fe20000000800 */
[----:B------:R2:W-:Y:S01]  /*e500*/  @!P1 LDGSTS.E.BYPASS.LTC128B.128 [R233+0xb000], desc[UR28][R8.64+0x80] ;  /* 0x0b00008008e99fae */ /* 0x0005e2000b981a1c */
[----:B---3--:R-:W-:Y:S01]  /*e510*/  IMAD.U32 R5, RZ, RZ, UR10 ;  /* 0x0000000aff057e24 */ /* 0x008fe2000f8e00ff */
[----:B------:R-:W-:Y:S01]  /*e520*/  @!P2 LEA R2, P0, R2, UR4, 0x5 ;  /* 0x000000040202ac11 */ /* 0x000fe2000f8028ff */
[----:B------:R-:W-:Y:S01]  /*e530*/  IMAD.U32 R4, RZ, RZ, UR11 ;  /* 0x0000000bff047e24 */ /* 0x000fe2000f8e00ff */
[----:B------:R2:W-:Y:S04]  /*e540*/  @P1 STS.128 [R233+0xb000], RZ ;  /* 0x00b000ffe9001388 */ /* 0x0005e80000000c00 */
[----:B------:R-:W-:Y:S01]  /*e550*/  @!P2 LEA.HI.X R5, R5, UR5, R4, 0x5, P0 ;  /* 0x000000050505ac11 */ /* 0x000fe200080f2c04 */
[----:B------:R-:W-:Y:S01]  /*e560*/  IMAD.U32 R4, RZ, RZ, UR10 ;  /* 0x0000000aff047e24 */ /* 0x000fe2000f8e00ff */
[----:B------:R-:W-:-:S04]  /*e570*/  @!P2 LEA R6, P0, R2, R16, 0x1 ;  /* 0x000000100206a211 */ /* 0x000fc800078008ff */
[----:B------:R-:W-:Y:S01]  /*e580*/  @!P2 LEA.HI.X R7, R2, R227, R5, 0x1, P0 ;  /* 0x000000e30207a211 */ /* 0x000fe200000f0c05 */
[----:B------:R-:W-:Y:S01]  /*e590*/  IMAD.U32 R5, RZ, RZ, UR10 ;  /* 0x0000000aff057e24 */ /* 0x000fe2000f8e00ff */
[----:B------:R-:W-:Y:S01]  /*e5a0*/  @!P1 LEA R2, P0, R4, UR4, 0x5 ;  /* 0x0000000404029c11 */ /* 0x000fe2000f8028ff */
[----:B------:R-:W-:Y:S02]  /*e5b0*/  IMAD.U32 R4, RZ, RZ, UR11 ;  /* 0x0000000bff047e24 */ /* 0x000fe4000f8e00ff */
[----:B------:R-:W-:Y:S01]  /*e5c0*/  @!PT LDS RZ, [RZ] ;  /* 0x00000000fffff984 */ /* 0x000fe20000000800 */
[----:B------:R-:W-:Y:S01]  /*e5d0*/  @!PT LDS RZ, [RZ] ;  /* 0x00000000fffff984 */ /* 0x000fe20000000800 */
[----:B------:R-:W-:Y:S01]  /*e5e0*/  @!PT LDS RZ, [RZ] ;  /* 0x00000000fffff984 */ /* 0x000fe20000000800 */
[----:B------:R2:W-:Y:S03]  /*e5f0*/  @!P2 LDGSTS.E.BYPASS.LTC128B.128 [R233+0x9800], desc[UR28][R6.64] ;  /* 0x0980000006e9afae */ /* 0x0005e6000b981a1c */
[----:B------:R-:W-:Y:S01]  /*e600*/  @!P1 LEA.HI.X R5, R5, UR5, R4, 0x5, P0 ;  /* 0x0000000505059c11 */ /* 0x000fe200080f2c04 */
[----:B------:R2:W-:Y:S01]  /*e610*/  @P2 STS.128 [R233+0x9800], RZ ;  /* 0x009800ffe9002388 */ /* 0x0005e20000000c00 */
        /* <DEDUP_REMOVED lines=8> */
.L_x_1001:
[----:B------:R-:W-:Y:S01]  /*e6a0*/  STL [R1+0xd8], R226 ;  /* 0x0000d8e201007387 */ /* 0x000fe20000100800 */
[----:B------:R-:W-:Y:S01]  /*e6b0*/  ISETP.GE.AND P0, PT, R0, R236, PT ;  /* 0x000000ec0000720c */ /* 0x000fe20003f06270 */
[----:B------:R-:W1:Y:S01]  /*e6c0*/  LDCU UR4, c[0x0][0x45c] ;  /* 0x00008b80ff0477ac */ /* 0x000e620008000800 */
[----:B------:R-:W-:Y:S01]  /*e6d0*/  MOV R64, R51 ;  /* 0x0000003300407202 */ /* 0x000fe20000000f00 */
[----:B------:R3:W-:Y:S04]  /*e6e0*/  STL [R1+0xd4], R225 ;  /* 0x0000d4e101007387 */ /* 0x0007e80000100800 */
[----:B---3--:R-:W3:Y:S04]  /*e6f0*/  LDL.LU R225, [R1+0x14] ;  /* 0x0000140001e17983 */ /* 0x008ee80000300800 */
[----:B------:R4:W-:Y:S04]  /*e700*/  STL [R1+0xd0], R12 ;  /* 0x0000d00c01007387 */ /* 0x0009e80000100800 */
[----:B----4-:R-:W3:Y:S04]  /*e710*/  LDL.LU R12, [R1+0x8] ;  /* 0x00000800010c7983 */ /* 0x010ee80000300800 */
[----:B------:R4:W-:Y:S04]  /*e720*/  STL [R1+0xcc], R3 ;  /* 0x0000cc0301007387 */ /* 0x0009e80000100800 */
[----:B----4-:R-:W4:Y:S01]  /*e730*/  LDL.LU R3, [R1+0x4] ;  /* 0x0000040001037983 */ /* 0x010f220000300800 */
[----:B------:R-:W-:Y:S01]  /*e740*/  FMNMX3.FTZ R2, R136, R23, R24, !PT ;  /* 0x0000001788027276 */ /* 0x000fe20007810018 */
[----:B------:R-:W1:Y:S01]  /*e750*/  S2UR UR5, SR_CgaCtaId ;  /* 0x00000000000579c3 */ /* 0x000e620000008800 */
[----:B------:R-:W-:Y:S01]  /*e760*/  FSEL R138, R10, -INF , !P6 ;  /* 0xff8000000a8a7808 */ /* 0x000fe20007000000 */
[----:B------:R-:W-:Y:S01]  /*e770*/  UMOV UR7, 0x400 ;  /* 0x0000040000077882 */ /* 0x000fe20000000000 */
[----:B--2---:R-:W-:-:S02]  /*e780*/  FSEL R7, R11, -INF , !P5 ;  /* 0xff8000000b077808 */ /* 0x004fc40006800000 */
[----:B------:R-:W-:Y:S02]  /*e790*/  FSEL R34, R22, -INF , !P0 ;  /* 0xff80000016227808 */ /* 0x000fe40004000000 */
[C---:B------:R-:W-:Y:S02]  /*e7a0*/  ISETP.GE.AND P6, PT, R0.reuse, R237, PT ;  /* 0x000000ed0000720c */ /* 0x040fe40003fc6270 */
[C---:B------:R-:W-:Y:S02]  /*e7b0*/  ISETP.GE.AND P5, PT, R0.reuse, R235, PT ;  /* 0x000000eb0000720c */ /* 0x040fe40003fa6270 */
[----:B------:R-:W-:Y:S02]  /*e7c0*/  ISETP.GE.AND P0, PT, R0, R239, PT ;  /* 0x000000ef0000720c */ /* 0x000fe40003f06270 */
[----:B------:R-:W-:Y:S02]  /*e7d0*/  FMNMX3.FTZ R4, R135, R36, R40, !PT ;  /* 0x0000002487047276 */ /* 0x000fe40007810028 */
[----:B------:R-:W-:-:S02]  /*e7e0*/  FMNMX3.FTZ R0, R2, R25, R26, !PT ;  /* 0x0000001902007276 */ /* 0x000fc4000781001a */
[----:B------:R-:W-:Y:S02]  /*e7f0*/  FMNMX3.FTZ R2, R137, R27, R29, !PT ;  /* 0x0000001b89027276 */ /* 0x000fe4000781001d */
[----:B------:R-:W-:Y:S02]  /*e800*/  FMNMX3.FTZ R4, R4, R43, R17, !PT ;  /* 0x0000002b04047276 */ /* 0x000fe40007810011 */
[----:B------:R-:W-:Y:S02]  /*e810*/  FMNMX3.FTZ R5, R0, R215, R212, !PT ;  /* 0x000000d700057276 */ /* 0x000fe400078100d4 */
[----:B------:R-:W-:Y:S01]  /*e820*/  FMNMX3.FTZ R0, R134, R20, R18, !PT ;  /* 0x0000001486007276 */ /* 0x000fe20007810012 */
[----:B-1----:R-:W-:Y:S01]  /*e830*/  ULEA UR5, UR5, UR7, 0x18 ;  /* 0x0000000705057291 */ /* 0x002fe2000f8ec0ff */
        /* <DEDUP_REMOVED lines=16> */
[----:B------:R-:W-:Y:S02]  /*e940*/  FSEL R140, R140, -INF , !P6 ;  /* 0xff8000008c8c7808 */ /* 0x000fe40007000000 */
[----:B------:R-:W-:Y:S02]  /*e950*/  FSEL R141, R139, -INF , !P5 ;  /* 0xff8000008b8d7808 */ /* 0x000fe40006800000 */
[----:B------:R-:W-:Y:S02]  /*e960*/  FMNMX3.FTZ R5, R4, R248, R243, !PT ;  /* 0x000000f804057276 */ /* 0x000fe400078100f3 */
[----:B------:R-:W-:-:S02]  /*e970*/  MOV R139, R13 ;  /* 0x0000000d008b7202 */ /* 0x000fc40000000f00 */
[----:B------:R-:W-:Y:S02]  /*e980*/  FMNMX3.FTZ R4, R6, R142, R34, !PT ;  /* 0x0000008e06047276 */ /* 0x000fe40007810022 */
[----:B------:R-:W-:Y:S02]  /*e990*/  FMNMX3.FTZ R6, R2, R252, R242, !PT ;  /* 0x000000fc02067276 */ /* 0x000fe400078100f2 */
[----:B------:R-:W-:Y:S01]  /*e9a0*/  FMNMX3.FTZ R2, R5, R208, R140, !PT ;  /* 0x000000d005027276 */ /* 0x000fe2000781008c */
[----:B------:R-:W1:Y:S01]  /*e9b0*/  SHFL.BFLY PT, R10, R4, 0x2, 0x1f ;  /* 0x0c401f00040a7f89 */ /* 0x000e6200000e0000 */
[----:B------:R-:W-:Y:S02]  /*e9c0*/  FSEL R51, R7, -INF , !P0 ;  /* 0xff80000007337808 */ /* 0x000fe40004000000 */
[----:B------:R-:W-:Y:S01]  /*e9d0*/  SHF.L.U32 R13, R229, 0x6, RZ ;  /* 0x00000006e50d7819 */ /* 0x000fe200000006ff */
[----:B------:R-:W2:Y:S01]  /*e9e0*/  SHFL.BFLY PT, R8, R2, 0x2, 0x1f ;  /* 0x0c401f0002087f89 */ /* 0x000ea200000e0000 */
[----:B------:R-:W-:-:S02]  /*e9f0*/  SHF.R.U32.HI R227, RZ, 0x1, R229 ;  /* 0x00000001ffe37819 */ /* 0x000fc400000116e5 */
[----:B---3--:R-:W-:-:S04]  /*ea00*/  FMNMX3.FTZ R0, R0, R225, R12, !PT ;  /* 0x000000e100007276 */ /* 0x008fc8000781000c */
[----:B----4-:R-:W-:-:S04]  /*ea10*/  FMNMX3.FTZ R0, R0, R3, R250, !PT ;  /* 0x0000000300007276 */ /* 0x010fc800078100fa */
[----:B------:R-:W-:Y:S02]  /*ea20*/  FMNMX3.FTZ R5, R0, R59, R139, !PT ;  /* 0x0000003b00057276 */ /* 0x000fe4000781008b */
[----:B------:R-:W-:Y:S02]  /*ea30*/  FMNMX3.FTZ R0, R6, R223, R141, !PT ;  /* 0x000000df06007276 */ /* 0x000fe4000781008d */
[----:B------:R-:W-:Y:S02]  /*ea40*/  FMNMX3.FTZ R5, R5, R138, R51, !PT ;  /* 0x0000008a05057276 */ /* 0x000fe40007810033 */
[----:B-1----:R-:W-:Y:S01]  /*ea50*/  FMNMX.FTZ R6, R4, R10, !PT ;  /* 0x0000000a04067209 */ /* 0x002fe20007810000 */
[----:B------:R-:W1:Y:S01]  /*ea60*/  SHFL.BFLY PT, R7, R0, 0x2, 0x1f ;  /* 0x0c401f0000077f89 */ /* 0x000e6200000e0000 */
[----:B--2---:R-:W-:-:S03]  /*ea70*/  FMNMX.FTZ R4, R2, R8, !PT ;  /* 0x0000000802047209 */ /* 0x004fc60007810000 */
[----:B------:R-:W2:Y:S04]  /*ea80*/  SHFL.BFLY PT, R9, R5, 0x2, 0x1f ;  /* 0x0c401f0005097f89 */ /* 0x000ea800000e0000 */
[----:B------:R-:W3:Y:S04]  /*ea90*/  SHFL.BFLY PT, R11, R6, 0x1, 0x1f ;  /* 0x0c201f00060b7f89 */ /* 0x000ee800000e0000 */
[----:B------:R-:W4:Y:S01]  /*eaa0*/  SHFL.BFLY PT, R10, R4, 0x1, 0x1f ;  /* 0x0c201f00040a7f89 */ /* 0x000f2200000e0000 */
[----:B-1----:R-:W-:Y:S02]  /*eab0*/  FMNMX.FTZ R0, R0, R7, !PT ;  /* 0x0000000700007209 */ /* 0x002fe40007810000 */
[----:B------:R-:W-:-:S02]  /*eac0*/  LOP3.LUT R7, R224, 0x1c0, R13, 0xf8, !PT ;  /* 0x000001c0e0077812 */ /* 0x000fc400078ef80d */
[----:B--2---:R-:W-:Y:S01]  /*ead0*/  FMNMX.FTZ R2, R5, R9, !PT ;  /* 0x0000000905027209 */ /* 0x004fe20007810000 */
[----:B------:R-:W1:Y:S01]  /*eae0*/  SHFL.BFLY PT, R8, R0, 0x1, 0x1f ;  /* 0x0c201f0000087f89 */ /* 0x000e6200000e0000 */
[----:B------:R-:W-:Y:S02]  /*eaf0*/  LOP3.LUT R5, R227, 0x8, RZ, 0xc0, !PT ;  /* 0x00000008e3057812 */ /* 0x000fe400078ec0ff */
[----:B---3--:R-:W-:Y:S01]  /*eb00*/  FMNMX.FTZ R67, R6, R11, !PT ;  /* 0x0000000b06437209 */ /* 0x008fe20007810000 */
[----:B------:R-:W2:Y:S01]  /*eb10*/  SHFL.BFLY PT, R9, R2, 0x1, 0x1f ;  /* 0x0c201f0002097f89 */ /* 0x000ea200000e0000 */
[----:B------:R-:W-:Y:S02]  /*eb20*/  LOP3.LUT R5, R7, R5, RZ, 0x3c, !PT ;  /* 0x0000000507057212 */ /* 0x000fe400078e3cff */
[----:B----4-:R-:W-:Y:S01]  /*eb30*/  FMNMX.FTZ R66, R4, R10, !PT ;  /* 0x0000000a04427209 */ /* 0x010fe20007810000 */
[----:B------:R-:W-:Y:S01]  /*eb40*/  STL [R1+0x64], R67 ;  /* 0x0000644301007387 */ /* 0x000fe20000100800 */
[----:B------:R-:W-:Y:S01]  /*eb50*/  LOP3.LUT R16, R5, 0x200, R13, 0xf8, !PT ;  /* 0x0000020005107812 */ /* 0x000fe200078ef80d */
[C---:B------:R-:W-:Y:S01]  /*eb60*/  FMUL.FTZ R13, R67.reuse, UR4 ;  /* 0x00000004430d7c20 */ /* 0x040fe20008410000 */
[----:B------:R-:W-:Y:S01]  /*eb70*/  FSETP.NEU.FTZ.AND P0, PT, R67, -INF , PT ;  /* 0xff8000004300780b */ /* 0x000fe20003f1d000 */
[----:B------:R-:W-:Y:S01]  /*eb80*/  FMUL.FTZ R14, R66, UR4 ;  /* 0x00000004420e7c20 */ /* 0x000fe20008410000 */
[----:B------:R-:W-:Y:S01]  /*eb90*/  LEA R33, R16, UR5, 0x1 ;  /* 0x0000000510217c11 */ /* 0x000fe2000f8e08ff */
[----:B------:R-:W-:Y:S01]  /*eba0*/  STL [R1+0xc8], R16 ;  /* 0x0000c81001007387 */ /* 0x000fe20000100800 */
[----:B------:R-:W-:-:S03]  /*ebb0*/  FSEL R13, R13, RZ, P0 ;  /* 0x000000ff0d0d7208 */ /* 0x000fc60000000000 */
[----:B------:R-:W-:Y:S01]  /*ebc0*/  STL [R1+0x60], R66 ;  /* 0x0000604201007387 */ /* 0x000fe20000100800 */
[----:B-1----:R-:W-:Y:S02]  /*ebd0*/  FMNMX.FTZ R65, R0, R8, !PT ;  /* 0x0000000800417209 */ /* 0x002fe40007810000 */
[----:B------:R-:W-:Y:S02]  /*ebe0*/  FSEL R0, R67, RZ, P0 ;  /* 0x000000ff43007208 */ /* 0x000fe40000000000 */
[----:B--2---:R-:W-:Y:S01]  /*ebf0*/  FMNMX.FTZ R58, R2, R9, !PT ;  /* 0x00000009023a7209 */ /* 0x004fe20007810000 */
[----:B------:R-:W-:Y:S01]  /*ec00*/  STL [R1+0x6c], R65 ;  /* 0x00006c4101007387 */ /* 0x000fe20000100800 */
[--C-:B------:R-:W-:Y:S01]  /*ec10*/  FFMA.FTZ R2, R23, UR4, -R13.reuse ;  /* 0x0000000417027c23 */ /* 0x100fe2000801080d */
[----:B------:R-:W-:Y:S01]  /*ec20*/  FADD.FTZ R7, R136, -R0 ;  /* 0x8000000088077221 */ /* 0x000fe20000010000 */
[----:B------:R-:W-:Y:S01]  /*ec30*/  FFMA.FTZ R0, R24, UR4, -R13 ;  /* 0x0000000418007c23 */ /* 0x000fe2000801080d */
[----:B------:R-:W-:Y:S01]  /*ec40*/  STL [R1+0x68], R58 ;  /* 0x0000683a01007387 */ /* 0x000fe20000100800 */
[----:B------:R-:W-:Y:S01]  /*ec50*/  FSETP.NEU.FTZ.AND P0, PT, R66, -INF , PT ;  /* 0xff8000004200780b */ /* 0x000fe20003f1d000 */
[----:B------:R1:W-:Y:S01]  /*ec60*/  MUFU.EX2 R226, R2 ;  /* 0x0000000200e27308 */ /* 0x0003e20000000800 */
[C---:B------:R-:W-:Y:S01]  /*ec70*/  FMUL.FTZ R15, R65.reuse, UR4 ;  /* 0x00000004410f7c20 */ /* 0x040fe20008410000 */
[----:B------:R-:W2:Y:S01]  /*ec80*/  LDL.LU R133, [R1+0x44] ;  /* 0x0000440001857983 */ /* 0x000ea20000300800 */
[----:B------:R-:W-:Y:S01]  /*ec90*/  FSEL R14, R14, RZ, P0 ;  /* 0x000000ff0e0e7208 */ /* 0x000fe20000000000 */
[----:B------:R3:W-:Y:S01]  /*eca0*/  MUFU.EX2 R62, R0 ;  /* 0x00000000003e7308 */ /* 0x0007e20000000800 */
[----:B------:R-:W-:Y:S01]  /*ecb0*/  FSETP.NEU.FTZ.AND P5, PT, R65, -INF , PT ;  /* 0xff8000004100780b */ /* 0x000fe20003fbd000 */
[----:B------:R-:W-:Y:S01]  /*ecc0*/  FMUL.FTZ R32, R58, UR4 ;  /* 0x000000043a207c20 */ /* 0x000fe20008410000 */
[----:B------:R-:W-:Y:S01]  /*ecd0*/  FMUL.FTZ R7, R7, UR4 ;  /* 0x0000000407077c20 */ /* 0x000fe20008410000 */
[----:B------:R-:W-:Y:S01]  /*ece0*/  FFMA.FTZ R4, R40, UR4, -R14 ;  /* 0x0000000428047c23 */ /* 0x000fe2000801080e */
[----:B------:R-:W-:-:S02]  /*ecf0*/  FSEL R15, R15, RZ, P5 ;  /* 0x000000ff0f0f7208 */ /* 0x000fc40002800000 */
[----:B------:R-:W4:Y:S01]  /*ed00*/  MUFU.EX2 R22, R7 ;  /* 0x0000000700167308 */ /* 0x000f220000000800 */
[----:B-1----:R-:W-:-:S03]  /*ed10*/  FFMA.FTZ R2, R25, UR4, -R13 ;  /* 0x0000000419027c23 */ /* 0x002fc6000801080d */
[----:B------:R1:W-:Y:S01]  /*ed20*/  MUFU.EX2 R61, R4 ;  /* 0x00000004003d7308 */ /* 0x0003e20000000800 */
[----:B---3--:R-:W-:-:S03]  /*ed30*/  FFMA.FTZ R0, R26, UR4, -R13 ;  /* 0x000000041a007c23 */ /* 0x008fc6000801080d */
[----:B------:R3:W-:Y:S04]  /*ed40*/  MUFU.EX2 R56, R2 ;  /* 0x0000000200387308 */ /* 0x0007e80000000800 */
[----:B------:R4:W-:Y:S01]  /*ed50*/  MUFU.EX2 R11, R0 ;  /* 0x00000000000b7308 */ /* 0x0009e20000000800 */
[--C-:B-1----:R-:W-:Y:S01]  /*ed60*/  FFMA.FTZ R4, R17, UR4, -R14.reuse ;  /* 0x0000000411047c23 */ /* 0x102fe2000801080e */
[----:B---3--:R-:W-:-:S03]  /*ed70*/  FFMA.FTZ R2, R36, UR4, -R14 ;  /* 0x0000000424027c23 */ /* 0x008fc6000801080e */
[----:B------:R1:W-:Y:S01]  /*ed80*/  MUFU.EX2 R21, R4 ;  /* 0x0000000400157308 */ /* 0x0003e20000000800 */
[----:B----4-:R-:W-:-:S03]  /*ed90*/  FFMA.FTZ R0, R43, UR4, -R14 ;  /* 0x000000042b007c23 */ /* 0x010fc6000801080e */
[----:B------:R3:W4:Y:S04]  /*eda0*/  MUFU.EX2 R229, R2 ;  /* 0x0000000200e57308 */ /* 0x0007280000000800 */
[----:B------:R4:W-:Y:S01]  /*edb0*/  MUFU.EX2 R49, R0 ;  /* 0x0000000000317308 */ /* 0x0009e20000000800 */
[----:B-1----:R-:W-:Y:S01]  /*edc0*/  FFMA.FTZ R4, R31, UR4, -R15 ;  /* 0x000000041f047c23 */ /* 0x002fe2000801080f */
[----:B---3--:R-:W-:-:S03]  /*edd0*/  FSEL R2, R66, RZ, P0 ;  /* 0x000000ff42027208 */ /* 0x008fc60000000000 */
[----:B------:R1:W-:Y:S01]  /*ede0*/  MUFU.EX2 R50, R4 ;  /* 0x0000000400327308 */ /* 0x0003e20000000800 */
[----:B------:R-:W-:Y:S01]  /*edf0*/  FSETP.NEU.FTZ.AND P0, PT, R58, -INF , PT ;  /* 0xff8000003a00780b */ /* 0x000fe20003f1d000 */
[--C-:B----4-:R-:W-:Y:S01]  /*ee00*/  FFMA.FTZ R0, R27, UR4, -R15.reuse ;  /* 0x000000041b007c23 */ /* 0x110fe2000801080f */
[----:B------:R-:W-:Y:S02]  /*ee10*/  FADD.FTZ R6, R135, -R2 ;  /* 0x8000000287067221 */ /* 0x000fe40000010000 */
[----:B------:R-:W-:Y:S01]  /*ee20*/  FSEL R32, R32, RZ, P0 ;  /* 0x000000ff20207208 */ /* 0x000fe20000000000 */
[--C-:B------:R-:W-:Y:S01]  /*ee30*/  FFMA.FTZ R2, R29, UR4, -R15.reuse ;  /* 0x000000041d027c23 */ /* 0x100fe2000801080f */
[----:B------:R3:W-:Y:S01]  /*ee40*/  MUFU.EX2 R35, R0 ;  /* 0x0000000000237308 */ /* 0x0007e20000000800 */
[----:B------:R-:W-:Y:S01]  /*ee50*/  FMUL.FTZ R6, R6, UR4 ;  /* 0x0000000406067c20 */ /* 0x000fe20008410000 */
[-C--:B------:R-:W-:Y:S01]  /*ee60*/  FMUL.FTZ R144, R144, R22.reuse ;  /* 0x0000001690907220 */ /* 0x080fe20000410000 */
[----:B------:R-:W-:Y:S01]  /*ee70*/  FMUL.FTZ R145, R145, R22 ;  /* 0x0000001691917220 */ /* 0x000fe20000410000 */
[----:B------:R4:W4:Y:S01]  /*ee80*/  MUFU.EX2 R60, R2 ;  /* 0x00000002003c7308 */ /* 0x0009220000000800 */
[----:B------:R-:W-:Y:S01]  /*ee90*/  F2FP.BF16.F32.PACK_AB R8, R62, R226 ;  /* 0x000000e23e08723e */ /* 0x000fe200000010ff */
[----:B-1----:R-:W-:Y:S01]  /*eea0*/  FFMA.FTZ R4, R20, UR4, -R32 ;  /* 0x0000000414047c23 */ /* 0x002fe20008010820 */
[----:B------:R-:W-:Y:S01]  /*eeb0*/  F2FP.BF16.F32.PACK_AB R9, R61, R229 ;  /* 0x000000e53d09723e */ /* 0x000fe200000010ff */
[-C--:B------:R-:W-:Y:S01]  /*eec0*/  FMUL.FTZ R156, R156, R22.reuse ;  /* 0x000000169c9c7220 */ /* 0x080fe20000410000 */
[-C--:B------:R-:W-:Y:S01]  /*eed0*/  FMUL.FTZ R157, R157, R22.reuse ;  /* 0x000000169d9d7220 */ /* 0x080fe20000410000 */
[----:B------:R1:W-:Y:S01]  /*eee0*/  MUFU.EX2 R135, R4 ;  /* 0x0000000400877308 */ /* 0x0003e20000000800 */
[-C--:B------:R-:W-:Y:S01]  /*eef0*/  FMUL.FTZ R160, R160, R22.reuse ;  /* 0x00000016a0a07220 */ /* 0x080fe20000410000 */
[-C--:B------:R-:W-:Y:S01]  /*ef00*/  FMUL.FTZ R161, R161, R22.reuse ;  /* 0x00000016a1a17220 */ /* 0x080fe20000410000 */
[----:B---3--:R-:W-:Y:S01]  /*ef10*/  FFMA.FTZ R0, R41, UR4, -R15 ;  /* 0x0000000429007c23 */ /* 0x008fe2000801080f */
[-C--:B------:R-:W-:Y:S01]  /*ef20*/  FMUL.FTZ R172, R172, R22.reuse ;  /* 0x00000016acac7220 */ /* 0x080fe20000410000 */
[----:B------:R-:W-:Y:S01]  /*ef30*/  FMUL.FTZ R173, R173, R22 ;  /* 0x00000016adad7220 */ /* 0x000fe20000410000 */
[----:B------:R-:W-:Y:S01]  /*ef40*/  MOV R29, R44 ;  /* 0x0000002c001d7202 */ /* 0x000fe20000000f00 */
[----:B------:R3:W-:Y:S01]  /*ef50*/  MUFU.EX2 R136, R0 ;  /* 0x0000000000887308 */ /* 0x0007e20000000800 */
[----:B----4-:R-:W-:-:S05]  /*ef60*/  FSEL R2, R65, RZ, P5 ;  /* 0x000000ff41027208 */ /* 0x010fca0002800000 */
[----:B------:R-:W-:Y:S01]  /*ef70*/  FADD.FTZ R5, R137, -R2 ;  /* 0x8000000289057221 */ /* 0x000fe20000010000 */
[----:B-1----:R-:W-:Y:S02]  /*ef80*/  F2FP.BF16.F32.PACK_AB R4, R60, R35 ;  /* 0x000000233c04723e */ /* 0x002fe400000010ff */
[----:B------:R-:W-:Y:S01]  /*ef90*/  MOV R137, R45 ;  /* 0x0000002d00897202 */ /* 0x000fe20000000f00 */
[----:B------:R-:W-:Y:S01]  /*efa0*/  FMUL.FTZ R5, R5, UR4 ;  /* 0x0000000405057c20 */ /* 0x000fe20008410000 */
[----:B---3--:R-:W-:-:S03]  /*efb0*/  FFMA.FTZ R0, R18, UR4, -R32 ;  /* 0x0000000412007c23 */ /* 0x008fc60008010820 */
[----:B------:R-:W-:Y:S01]  /*efc0*/  MUFU.EX2 R20, R5 ;  /* 0x0000000500147308 */ /* 0x000fe20000000800 */
[----:B------:R-:W1:Y:S03]  /*efd0*/  LDSM.16.MT88.4 R16, [R33+0xc000] ;  /* 0x00c000002110783b */ /* 0x000e660000004200 */
[----:B------:R3:W4:Y:S02]  /*efe0*/  MUFU.EX2 R48, R0 ;  /* 0x0000000000307308 */ /* 0x0007240000000800 */
[----:B---3--:R-:W-:-:S05]  /*eff0*/  FSEL R0, R58, RZ, P0 ;  /* 0x000000ff3a007208 */ /* 0x008fca0000000000 */
[----:B------:R-:W-:Y:S01]  /*f000*/  FADD.FTZ R2, R134, -R0 ;  /* 0x8000000086027221 */ /* 0x000fe20000010000 */
[--C-:B------:R-:W-:Y:S01]  /*f010*/  FFMA.FTZ R0, R52, UR4, -R32.reuse ;  /* 0x0000000434007c23 */ /* 0x100fe20008010820 */
[----:B------:R-:W-:Y:S02]  /*f020*/  MOV R134, R21 ;  /* 0x0000001500867202 */ /* 0x000fe40000000f00 */
[----:B------:R-:W-:Y:S01]  /*f030*/  FMUL.FTZ R2, R2, UR4 ;  /* 0x0000000402027c20 */ /* 0x000fe20008410000 */
[----:B------:R3:W-:Y:S04]  /*f040*/  MUFU.EX2 R63, R0 ;  /* 0x00000000003f7308 */ /* 0x0007e80000000800 */
[----:B------:R-:W1:Y:S04]  /*f050*/  MUFU.EX2 R23, R2 ;  /* 0x0000000200177308 */ /* 0x000e680000000800 */
[----:B------:R1:W-:Y:S01]  /*f060*/  MUFU.EX2 R21, R6 ;  /* 0x0000000600157308 */ /* 0x0003e20000000800 */
[----:B---3--:R-:W-:-:S04]  /*f070*/  FFMA.FTZ R0, R46, UR4, -R32 ;  /* 0x000000042e007c23 */ /* 0x008fc80008010820 */
[----:B------:R-:W3:Y:S01]  /*f080*/  MUFU.EX2 R31, R0 ;  /* 0x00000000001f7308 */ /* 0x000ee20000000800 */
[----:B----4-:R-:W-:Y:S01]  /*f090*/  F2FP.BF16.F32.PACK_AB R5, R48, R135 ;  /* 0x000000873005723e */ /* 0x010fe200000010ff */
[-C--:B------:R-:W-:Y:S01]  /*f0a0*/  FMUL.FTZ R152, R152, R20.reuse ;  /* 0x0000001498987220 */ /* 0x080fe20000410000 */
[----:B------:R-:W-:Y:S01]  /*f0b0*/  FMUL.FTZ R153, R153, R20 ;  /* 0x0000001499997220 */ /* 0x000fe20000410000 */
[----:B-1----:R-:W-:Y:S01]  /*f0c0*/  F2FP.BF16.F32.PACK_AB R6, R136, R50 ;  /* 0x000000328806723e */ /* 0x002fe200000010ff */
[-C--:B------:R-:W-:Y:S01]  /*f0d0*/  FMUL.FTZ R154, R154, R23.reuse ;  /* 0x000000179a9a7220 */ /* 0x080fe20000410000 */
[----:B------:R-:W-:Y:S01]  /*f0e0*/  FMUL.FTZ R155, R155, R23 ;  /* 0x000000179b9b7220 */ /* 0x000fe20000410000 */
[----:B------:R-:W-:Y:S02]  /*f0f0*/  MOV R2, R11 ;  /* 0x0000000b00027202 */ /* 0x000fe40000000f00 */
[----:B---3--:R-:W-:Y:S02]  /*f100*/  F2FP.BF16.F32.PACK_AB R7, R31, R63 ;  /* 0x0000003f1f07723e */ /* 0x008fe400000010ff */
[----:B------:R-:W-:Y:S01]  /*f110*/  MOV R0, 0x20 ;  /* 0x0000002000007802 */ /* 0x000fe20000000f00 */
[-C--:B------:R-:W-:Y:S01]  /*f120*/  FMUL.FTZ R146, R146, R21.reuse ;  /* 0x0000001592927220 */ /* 0x080fe20000410000 */
[----:B------:R-:W-:-:S03]  /*f130*/  FMUL.FTZ R147, R147, R21 ;  /* 0x0000001593937220 */ /* 0x000fc60000410000 */
[----:B------:R-:W-:Y:S01]  /*f140*/  HMMA.16816.F32.BF16 R36, R4, R18, R152 ;  /* 0x000000120424723c */ /* 0x000fe20000041898 */
[----:B------:R-:W-:Y:S01]  /*f150*/  MOV R155, R33 ;  /* 0x00000021009b7202 */ /* 0x000fe20000000f00 */
[-C--:B------:R-:W-:Y:S01]  /*f160*/  FMUL.FTZ R148, R148, R20.reuse ;  /* 0x0000001494947220 */ /* 0x080fe20000410000 */
[----:B------:R-:W-:Y:S01]  /*f170*/  SEL R33, R0, 0xffffffe0, !P3 ;  /* 0xffffffe000217807 */ /* 0x000fe20005800000 */
[----:B------:R-:W-:Y:S01]  /*f180*/  FMUL.FTZ R149, R149, R20 ;  /* 0x0000001495957220 */ /* 0x000fe20000410000 */
[----:B------:R-:W-:Y:S01]  /*f190*/  F2FP.BF16.F32.PACK_AB R10, R2, R56 ;  /* 0x00000038020a723e */ /* 0x000fe200000010ff */
[----:B------:R-:W-:Y:S01]  /*f1a0*/  FMUL.FTZ R150, R150, R23 ;  /* 0x0000001796967220 */ /* 0x000fe20000410000 */
[----:B------:R-:W-:Y:S01]  /*f1b0*/  F2FP.BF16.F32.PACK_AB R11, R134, R49 ;  /* 0x00000031860b723e */ /* 0x000fe200000010ff */
[----:B------:R-:W-:Y:S01]  /*f1c0*/  FMUL.FTZ R151, R151, R23 ;  /* 0x0000001797977220 */ /* 0x000fe20000410000 */
[-C--:B------:R-:W-:Y:S01]  /*f1d0*/  FMUL.FTZ R158, R158, R21.reuse ;  /* 0x000000159e9e7220 */ /* 0x080fe20000410000 */
[----:B------:R-:W-:Y:S01]  /*f1e0*/  FMUL.FTZ R159, R159, R21 ;  /* 0x000000159f9f7220 */ /* 0x000fe20000410000 */
[----:B------:R-:W-:-:S03]  /*f1f0*/  IADD3 R132, PT, PT, R33, R155, RZ ;  /* 0x0000009b21847210 */ /* 0x000fc60007ffe0ff */
[-C--:B------:R-:W-:Y:S08]  /*f200*/  HMMA.16816.F32.BF16 R144, R8, R16.reuse, R144 ;  /* 0x000000100890723c */ /* 0x080ff00000041890 */
[----:B------:R-:W-:Y:S08]  /*f210*/  HMMA.16816.F32.BF16 R40, R4, R16, R148 ;  /* 0x000000100428723c */ /* 0x000ff00000041894 */
[C---:B------:R-:W-:Y:S01]  /*f220*/  HMMA.16816.F32.BF16 R24, R8.reuse, R18, R156 ;  /* 0x000000120818723c */ /* 0x040fe2000004189c */
[----:B------:R-:W1:Y:S01]  /*f230*/  LDSM.16.MT88.4 R16, [R132+0xc000] ;  /* 0x00c000008410783b */ /* 0x000e620000004200 */
        /* <DEDUP_REMOVED lines=12> */
[-C--:B-1----:R-:W-:Y:S08]  /*f300*/  HMMA.16816.F32.BF16 R44, R8, R16.reuse, R160 ;  /* 0x00000010082c723c */ /* 0x082ff000000418a0 */
[C---:B------:R-:W-:Y:S08]  /*f310*/  HMMA.16816.F32.BF16 R164, R4.reuse, R16, R164 ;  /* 0x0000001004a4723c */ /* 0x040ff000000418a4 */
[-C--:B------:R-:W-:Y:S08]  /*f320*/  HMMA.16816.F32.BF16 R168, R4, R18.reuse, R168 ;  /* 0x0000001204a8723c */ /* 0x080ff000000418a8 */
[----:B------:R-:W-:Y:S01]  /*f330*/  HMMA.16816.F32.BF16 R52, R8, R18, R172 ;  /* 0x000000120834723c */ /* 0x000fe200000418ac */
[-C--:B------:R-:W-:Y:S01]  /*f340*/  FMUL.FTZ R180, R180, R22.reuse ;  /* 0x00000016b4b47220 */ /* 0x080fe20000410000 */
[----:B------:R-:W-:Y:S01]  /*f350*/  FMUL.FTZ R181, R181, R22 ;  /* 0x00000016b5b57220 */ /* 0x000fe20000410000 */
[-C--:B------:R-:W-:Y:S01]  /*f360*/  FMUL.FTZ R182, R182, R21.reuse ;  /* 0x00000015b6b67220 */ /* 0x080fe20000410000 */
[----:B------:R-:W-:Y:S01]  /*f370*/  FMUL.FTZ R183, R183, R21 ;  /* 0x00000015b7b77220 */ /* 0x000fe20000410000 */
[-C--:B------:R-:W-:Y:S01]  /*f380*/  FMUL.FTZ R176, R176, R20.reuse ;  /* 0x00000014b0b07220 */ /* 0x080fe20000410000 */
[-C--:B------:R-:W-:Y:S01]  /*f390*/  FMUL.FTZ R177, R177, R20.reuse ;  /* 0x00000014b1b17220 */ /* 0x080fe20000410000 */
[-C--:B------:R-:W-:Y:S01]  /*f3a0*/  FMUL.FTZ R178, R178, R23.reuse ;  /* 0x00000017b2b27220 */ /* 0x080fe20000410000 */
[----:B------:R-:W-:Y:S01]  /*f3b0*/  FMUL.FTZ R179, R179, R23 ;  /* 0x00000017b3b37220 */ /* 0x000fe20000410000 */
[----:B------:R-:W-:Y:S01]  /*f3c0*/  FMUL.FTZ R184, R184, R20 ;  /* 0x00000014b8b87220 */ /* 0x000fe20000410000 */
[----:B--2---:R-:W-:-:S05]  /*f3d0*/  IADD3 R133, PT, PT, R133, R155, RZ ;  /* 0x0000009b85857210 */ /* 0x004fca0007ffe0ff */
[----:B------:R-:W1:Y:S01]  /*f3e0*/  LDSM.16.MT88.4 R16, [R133+0xc000] ;  /* 0x00c000008510783b */ /* 0x000e620000004200 */
        /* <DEDUP_REMOVED lines=50> */
[----:B------:R-:W-:Y:S01]  /*f710*/  MOV R153, R64 ;  /* 0x0000004000997202 */ /* 0x000fe20000000f00 */
[----:B-1----:R-:W-:Y:S01]  /*f720*/  HMMA.16816.F32.BF16 R192, R4, R16, R192 ;  /* 0x0000001004c0723c */ /* 0x002fe200000418c0 */
[----:B------:R-:W-:-:S02]  /*f730*/  MOV R154, R59 ;  /* 0x0000003b009a7202 */ /* 0x000fc40000000f00 */
[----:B------:R-:W-:Y:S02]  /*f740*/  MOV R152, R58 ;  /* 0x0000003a00987202 */ /* 0x000fe40000000f00 */
[----:B------:R-:W-:Y:S02]  /*f750*/  MOV R156, R57 ;  /* 0x00000039009c7202 */ /* 0x000fe40000000f00 */
[----:B------:R-:W-:Y:S01]  /*f760*/  MOV R151, R56 ;  /* 0x0000003800977202 */ /* 0x000fe20000000f00 */
[----:B------:R-:W-:Y:S08]  /*f770*/  HMMA.16816.F32.BF16 R200, R4, R18, R200 ;  /* 0x0000001204c8723c */ /* 0x000ff000000418c8 */
[C---:B------:R-:W-:Y:S08]  /*f780*/  HMMA.16816.F32.BF16 R56, R8.reuse, R16, R196 ;  /* 0x000000100838723c */ /* 0x040ff000000418c4 */
        /* <DEDUP_REMOVED lines=19> */
[----:B------:R-:W-:-:S03]  /*f8c0*/  MOV R215, R151 ;  /* 0x0000009700d77202 */ /* 0x000fc60000000f00 */
[----:B------:R2:W-:Y:S01]  /*f8d0*/  MUFU.EX2 R198, R0 ;  /* 0x0000000000c67308 */ /* 0x0005e20000000800 */
[----:B------:R-:W-:Y:S01]  /*f8e0*/  MOV R151, R2 ;  /* 0x0000000200977202 */ /* 0x000fe20000000f00 */
[--C-:B------:R-:W-:Y:S01]  /*f8f0*/  FFMA.FTZ R2, R212, UR4, -R13.reuse ;  /* 0x00000004d4027c23 */ /* 0x100fe2000801080d */
[-C--:B-1----:R-:W-:Y:S08]  /*f900*/  HMMA.16816.F32.BF16 R68, R8, R16.reuse, R68 ;  /* 0x000000100844723c */ /* 0x082ff00000041844 */
[C---:B------:R-:W-:Y:S08]  /*f910*/  HMMA.16816.F32.BF16 R72, R4.reuse, R16, R72 ;  /* 0x000000100448723c */ /* 0x040ff00000041848 */
[-C--:B------:R-:W-:Y:S08]  /*f920*/  HMMA.16816.F32.BF16 R76, R4, R18.reuse, R76 ;  /* 0x00000012044c723c */ /* 0x080ff0000004184c */
[----:B------:R-:W-:Y:S01]  /*f930*/  HMMA.16816.F32.BF16 R80, R8, R18, R80 ;  /* 0x000000120850723c */ /* 0x000fe20000041850 */
[----:B------:R-:W1:Y:S01]  /*f940*/  LDSM.16.MT88.4 R16, [R132+0xe000] ;  /* 0x00e000008410783b */ /* 0x000e620000004200 */
[--C-:B--2---:R-:W-:Y:S01]  /*f950*/  FFMA.FTZ R0, R143, UR4, -R13.reuse ;  /* 0x000000048f007c23 */ /* 0x104fe2000801080d */
[----:B------:R2:W3:Y:S04]  /*f960*/  MUFU.EX2 R204, R2 ;  /* 0x0000000200cc7308 */ /* 0x0004e80000000800 */
[----:B------:R4:W-:Y:S01]  /*f970*/  MUFU.EX2 R172, R0 ;  /* 0x0000000000ac7308 */ /* 0x0009e20000000800 */
[----:B--2---:R-:W-:Y:S01]  /*f980*/  FFMA.FTZ R2, R28, UR4, -R13 ;  /* 0x000000041c027c23 */ /* 0x004fe2000801080d */
[----:B----4-:R-:W-:-:S03]  /*f990*/  FFMA.FTZ R0, R217, UR4, -R14 ;  /* 0x00000004d9007c23 */ /* 0x010fc6000801080e */
[----:B------:R2:W-:Y:S04]  /*f9a0*/  MUFU.EX2 R207, R2 ;  /* 0x0000000200cf7308 */ /* 0x0005e80000000800 */
[----:B------:R4:W-:Y:S01]  /*f9b0*/  MUFU.EX2 R197, R0 ;  /* 0x0000000000c57308 */ /* 0x0009e20000000800 */
[-C--:B------:R-:W-:Y:S01]  /*f9c0*/  FMUL.FTZ R84, R84, R22.reuse ;  /* 0x0000001654547220 */ /* 0x080fe20000410000 */
[----:B------:R-:W-:Y:S01]  /*f9d0*/  FMUL.FTZ R85, R85, R22 ;  /* 0x0000001655557220 */ /* 0x000fe20000410000 */
[--C-:B--2---:R-:W-:Y:S02]  /*f9e0*/  FFMA.FTZ R2, R214, UR4, -R14.reuse ;  /* 0x00000004d6027c23 */ /* 0x104fe4000801080e */
[----:B------:R-:W2:Y:S01]  /*f9f0*/  LDL.LU R214, [R1+0xb0] ;  /* 0x0000b00001d67983 */ /* 0x000ea20000300800 */
[----:B----4-:R-:W-:-:S03]  /*fa00*/  FFMA.FTZ R0, R210, UR4, -R14 ;  /* 0x00000004d2007c23 */ /* 0x010fc6000801080e */
[----:B------:R-:W4:Y:S01]  /*fa10*/  LDL.LU R210, [R1+0xac] ;  /* 0x0000ac0001d27983 */ /* 0x000f220000300800 */
[----:B------:R3:W-:Y:S01]  /*fa20*/  MUFU.EX2 R191, R0 ;  /* 0x0000000000bf7308 */ /* 0x0007e20000000800 */
[-C--:B------:R-:W-:Y:S01]  /*fa30*/  FMUL.FTZ R86, R86, R21.reuse ;  /* 0x0000001556567220 */ /* 0x080fe20000410000 */
[----:B------:R-:W-:Y:S01]  /*fa40*/  FMUL.FTZ R87, R87, R21 ;  /* 0x0000001557577220 */ /* 0x000fe20000410000 */
[-C--:B------:R-:W-:Y:S01]  /*fa50*/  FMUL.FTZ R88, R88, R20.reuse ;  /* 0x0000001458587220 */ /* 0x080fe20000410000 */
[-C--:B------:R-:W-:Y:S01]  /*fa60*/  FMUL.FTZ R89, R89, R20.reuse ;  /* 0x0000001459597220 */ /* 0x080fe20000410000 */
[-C--:B------:R-:W-:Y:S01]  /*fa70*/  FMUL.FTZ R90, R90, R23.reuse ;  /* 0x000000175a5a7220 */ /* 0x080fe20000410000 */
[----:B------:R-:W-:Y:S01]  /*fa80*/  FMUL.FTZ R91, R91, R23 ;  /* 0x000000175b5b7220 */ /* 0x000fe20000410000 */
[-C--:B------:R-:W-:Y:S01]  /*fa90*/  FMUL.FTZ R92, R92, R20.reuse ;  /* 0x000000145c5c7220 */ /* 0x080fe20000410000 */
[----:B------:R-:W-:Y:S01]  /*faa0*/  FMUL.FTZ R93, R93, R20 ;  /* 0x000000145d5d7220 */ /* 0x000fe20000410000 */
[----:B---3--:R-:W-:-:S02]  /*fab0*/  FFMA.FTZ R0, R221, UR4, -R15 ;  /* 0x00000004dd007c23 */ /* 0x008fc4000801080f */
[----:B------:R-:W3:Y:S01]  /*fac0*/  LDL.LU R221, [R1+0xa8] ;  /* 0x0000a80001dd7983 */ /* 0x000ee20000300800 */
        /* <DEDUP_REMOVED lines=49> */
[----:B------:R-:W-:Y:S02]  /*fde0*/  MOV R156, R152 ;  /* 0x00000098009c7202 */ /* 0x000fe40000000f00 */
[----:B------:R1:W1:Y:S04]  /*fdf0*/  MUFU.EX2 R152, R2 ;  /* 0x0000000200987308 */ /* 0x0002680000000800 */
[----:B------:R1:W-:Y:S01]  /*fe00*/  MUFU.EX2 R196, R0 ;  /* 0x0000000000c47308 */ /* 0x0003e20000000800 */
[----:B------:R-:W-:Y:S01]  /*fe10*/  MOV R143, R153 ;  /* 0x00000099008f7202 */ /* 0x000fe20000000f00 */
[----:B-1----:R-:W-:Y:S01]  /*fe20*/  FFMA.FTZ R2, R30, UR4, -R14 ;  /* 0x000000041e027c23 */ /* 0x002fe2000801080e */
[----:B------:R-:W-:Y:S03]  /*fe30*/  HMMA.16816.F32.BF16 R120, R4, R16, R120 ;  /* 0x000000100478723c */ /* 0x000fe60000041878 */
[----:B------:R1:W1:Y:S01]  /*fe40*/  MUFU.EX2 R190, R2 ;  /* 0x0000000200be7308 */ /* 0x0002620000000800 */
[----:B------:R-:W-:-:S04]  /*fe50*/  FFMA.FTZ R0, R216, UR4, -R15 ;  /* 0x00000004d8007c23 */ /* 0x000fc8000801080f */
[----:B------:R-:W-:Y:S08]  /*fe60*/  HMMA.16816.F32.BF16 R124, R4, R18, R124 ;  /* 0x00000012047c723c */ /* 0x000ff0000004187c */
[----:B------:R-:W-:Y:S01]  /*fe70*/  HMMA.16816.F32.BF16 R116, R8, R16, R116 ;  /* 0x000000100874723c */ /* 0x000fe20000041874 */
[----:B-1----:R-:W-:-:S07]  /*fe80*/  FFMA.FTZ R2, R219, UR4, -R15 ;  /* 0x00000004db027c23 */ /* 0x002fce000801080f */
[----:B------:R-:W-:Y:S01]  /*fe90*/  HMMA.16816.F32.BF16 R128, R8, R18, R128 ;  /* 0x000000120880723c */ /* 0x000fe20000041880 */
[----:B------:R-:W1:Y:S01]  /*fea0*/  LDSM.16.MT88.4 R16, [R155+0xc800] ;  /* 0x00c800009b10783b */ /* 0x000e620000004200 */
[----:B------:R1:W1:Y:S04]  /*feb0*/  MUFU.EX2 R153, R2 ;  /* 0x0000000200997308 */ /* 0x0002680000000800 */
[----:B------:R1:W-:Y:S01]  /*fec0*/  MUFU.EX2 R199, R0 ;  /* 0x0000000000c77308 */ /* 0x0003e20000000800 */
[--C-:B------:R-:W-:Y:S01]  /*fed0*/  FFMA.FTZ R4, R220, UR4, -R32.reuse ;  /* 0x00000004dc047c23 */ /* 0x100fe20008010820 */
[----:B-1----:R-:W-:Y:S01]  /*fee0*/  FFMA.FTZ R2, R211, UR4, -R15 ;  /* 0x00000004d3027c23 */ /* 0x002fe2000801080f */
[----:B------:R-:W-:-:S03]  /*fef0*/  FFMA.FTZ R0, R222, UR4, -R32 ;  /* 0x00000004de007c23 */ /* 0x000fc60008010820 */
[----:B------:R1:W1:Y:S04]  /*ff00*/  MUFU.EX2 R189, R2 ;  /* 0x0000000200bd7308 */ /* 0x0002680000000800 */
[----:B------:R1:W-:Y:S04]  /*ff10*/  MUFU.EX2 R205, R0 ;  /* 0x0000000000cd7308 */ /* 0x0003e80000000800 */
[----:B------:R1:W1:Y:S02]  /*ff20*/  MUFU.EX2 R160, R4 ;  /* 0x0000000400a07308 */ /* 0x0002640000000800 */
[--C-:B-1----:R-:W-:Y:S01]  /*ff30*/  FFMA.FTZ R2, R218, UR4, -R32.reuse ;  /* 0x00000004da027c23 */ /* 0x102fe20008010820 */
[----:B------:R-:W-:-:S03]  /*ff40*/  FFMA.FTZ R0, R213, UR4, -R32 ;  /* 0x00000004d5007c23 */ /* 0x000fc60008010820 */
[----:B------:R-:W-:Y:S04]  /*ff50*/  MUFU.EX2 R206, R2 ;  /* 0x0000000200ce7308 */ /* 0x000fe80000000800 */
[----:B------:R-:W1:Y:S01]  /*ff60*/  MUFU.EX2 R188, R0 ;  /* 0x0000000000bc7308 */ /* 0x000e620000000800 */
[----:B------:R-:W-:Y:S02]  /*ff70*/  F2FP.BF16.F32.PACK_AB R8, R204, R198 ;  /* 0x000000c6cc08723e */ /* 0x000fe400000010ff */
[----:B------:R-:W-:Y:S02]  /*ff80*/  F2FP.BF16.F32.PACK_AB R9, R152, R197 ;  /* 0x000000c59809723e */ /* 0x000fe400000010ff */
[----:B------:R-:W-:Y:S02]  /*ff90*/  F2FP.BF16.F32.PACK_AB R10, R207, R172 ;  /* 0x000000accf0a723e */ /* 0x000fe400000010ff */
[----:B------:R-:W-:-:S02]  /*ffa0*/  F2FP.BF16.F32.PACK_AB R11, R190, R191 ;  /* 0x000000bfbe0b723e */ /* 0x000fc400000010ff */
[----:B------:R-:W-:Y:S02]  /*ffb0*/  F2FP.BF16.F32.PACK_AB R4, R153, R196 ;  /* 0x000000c49904723e */ /* 0x000fe400000010ff */
[----:B------:R-:W-:Y:S02]  /*ffc0*/  F2FP.BF16.F32.PACK_AB R6, R189, R199 ;  /* 0x000000c7bd06723e */ /* 0x000fe400000010ff */
[----:B------:R-:W-:Y:S02]  /*ffd0*/  F2FP.BF16.F32.PACK_AB R5, R160, R205 ;  /* 0x000000cda005723e */ /* 0x000fe400000010ff */
[----:B-1----:R-:W-:Y:S01]  /*ffe0*/  F2FP.BF16.F32.PACK_AB R7, R188, R206 ;  /* 0x000000cebc07723e */ /* 0x002fe200000010ff */
[----:B------:R-:W-:Y:S01]  /*fff0*/  HMMA.16816.F32.BF16 R24, R8, R18, R24 ;  /* 0x000000120818723c */ /* 0x000fe20000041818 */
[----:B------:R-:W-:Y:S02]  /*10000*/  MOV R173, R31 ;  /* 0x0000001f00ad7202 */ /* 0x000fe40000000f00 */
[----:B------:R-:W-:-:S05]  /*10010*/  MOV R217, R29 ;  /* 0x0000001d00d97202 */ /* 0x000fca0000000f00 */
[-C--:B------:R-:W-:Y:S08]  /*10020*/  HMMA.16816.F32.BF16 R28, R8, R16.reuse, R144 ;  /* 0x00000010081c723c */ /* 0x080ff00000041890 */
[C---:B------:R-:W-:Y:S08]  /*10030*/  HMMA.16816.F32.BF16 R40, R4.reuse, R16, R40 ;  /* 0x000000100428723c */ /* 0x040ff00000041828 */
[----:B------:R-:W-:Y:S01]  /*10040*/  HMMA.16816.F32.BF16 R36, R4, R18, R36 ;  /* 0x000000120424723c */ /* 0x000fe20000041824 */
        /* <DEDUP_REMOVED lines=21> */
[----:B------:R-:W-:Y:S01]  /*101a0*/  MOV R219, R217 ;  /* 0x000000d900db7202 */ /* 0x000fe20000000f00 */
[-C--:B-1----:R-:W-:Y:S01]  /*101b0*/  HMMA.16816.F32.BF16 R136, R8, R16.reuse, R68 ;  /* 0x000000100888723c */ /* 0x082fe20000041844 */
[----:B---3--:R-:W-:Y:S02]  /*101c0*/  FFMA.FTZ R69, R221, R22, R226 ;  /* 0x00000016dd457223 */ /* 0x008fe400000100e2 */
[----:B------:R1:W5:Y:S04]  /*101d0*/  LDL.LU R226, [R1+0xd8] ;  /* 0x0000d80001e27983 */ /* 0x0003680000300800 */
[----:B------:R-:W3:Y:S01]  /*101e0*/  LDL.LU R217, [R1+0xb4] ;  /* 0x0000b40001d97983 */ /* 0x000ee20000300800 */
[C---:B------:R-:W-:Y:S08]  /*101f0*/  HMMA.16816.F32.BF16 R72, R4.reuse, R16, R72 ;  /* 0x000000100448723c */ /* 0x040ff00000041848 */
[-C--:B------:R-:W-:Y:S08]  /*10200*/  HMMA.16816.F32.BF16 R76, R4, R18.reuse, R76 ;  /* 0x00000012044c723c */ /* 0x080ff0000004184c */
[C---:B------:R-:W-:Y:S01]  /*10210*/  HMMA.16816.F32.BF16 R80, R8.reuse, R18, R80 ;  /* 0x000000120850723c */ /* 0x040fe20000041850 */
[----:B------:R-:W2:Y:S07]  /*10220*/  LDSM.16.MT88.4 R16, [R132+0xe800] ;  /* 0x00e800008410783b */ /* 0x000eae0000004200 */
[-C--:B--2---:R-:W-:Y:S08]  /*10230*/  HMMA.16816.F32.BF16 R84, R8, R16.reuse, R84 ;  /* 0x000000100854723c */ /* 0x084ff00000041854 */
[C---:B------:R-:W-:Y:S08]  /*10240*/  HMMA.16816.F32.BF16 R88, R4.reuse, R16, R88 ;  /* 0x000000100458723c */ /* 0x040ff00000041858 */
[-C--:B------:R-:W-:Y:S08]  /*10250*/  HMMA.16816.F32.BF16 R92, R4, R18.reuse, R92 ;  /* 0x00000012045c723c */ /* 0x080ff0000004185c */
[----:B------:R-:W-:Y:S01]  /*10260*/  HMMA.16816.F32.BF16 R96, R8, R18, R96 ;  /* 0x000000120860723c */ /* 0x000fe20000041860 */
[----:B------:R-:W2:Y:S01]  /*10270*/  LDSM.16.MT88.4 R16, [R133+0xe800] ;  /* 0x00e800008510783b */ /* 0x000ea20000004200 */
[--C-:B------:R-:W-:Y:S01]  /*10280*/  FFMA.FTZ R0, R249, UR4, -R13.reuse ;  /* 0x00000004f9007c23 */ /* 0x100fe2000801080d */
[----:B------:R-:W-:-:S03]  /*10290*/  FFMA.FTZ R2, R244, UR4, -R13 ;  /* 0x00000004f4027c23 */ /* 0x000fc6000801080d */
[----:B------:R1:W-:Y:S01]  /*102a0*/  MUFU.EX2 R221, R0 ;  /* 0x0000000000dd7308 */ /* 0x0003e20000000800 */
[----:B----4-:R-:W-:Y:S01]  /*102b0*/  FFMA.FTZ R68, R210, R21, R229 ;  /* 0x00000015d2447223 */ /* 0x010fe200000100e5 */
[----:B------:R-:W-:Y:S02]  /*102c0*/  FFMA.FTZ R35, R214, R20, R35 ;  /* 0x00000014d6237223 */ /* 0x000fe40000010023 */
[----:B------:R4:W4:Y:S01]  /*102d0*/  MUFU.EX2 R222, R2 ;  /* 0x0000000200de7308 */ /* 0x0009220000000800 */
[-C--:B--2---:R-:W-:Y:S08]  /*102e0*/  HMMA.16816.F32.BF16 R100, R8, R16.reuse, R100 ;  /* 0x000000100864723c */ /* 0x084ff00000041864 */
[C---:B------:R-:W-:Y:S08]  /*102f0*/  HMMA.16816.F32.BF16 R104, R4.reuse, R16, R104 ;  /* 0x000000100468723c */ /* 0x040ff00000041868 */
[-C--:B------:R-:W-:Y:S08]  /*10300*/  HMMA.16816.F32.BF16 R108, R4, R18.reuse, R108 ;  /* 0x00000012046c723c */ /* 0x080ff0000004186c */
[----:B------:R-:W-:Y:S01]  /*10310*/  HMMA.16816.F32.BF16 R112, R8, R18, R112 ;  /* 0x000000120870723c */ /* 0x000fe20000041870 */
[----:B------:R-:W2:Y:S01]  /*10320*/  LDSM.16.MT88.4 R16, [R33+0xe800] ;  /* 0x00e800002110783b */ /* 0x000ea20000004200 */
[--C-:B-1----:R-:W-:Y:S01]  /*10330*/  FFMA.FTZ R0, R241, UR4, -R13.reuse ;  /* 0x00000004f1007c23 */ /* 0x102fe2000801080d */
[----:B----4-:R-:W-:Y:S01]  /*10340*/  FFMA.FTZ R2, R240, UR4, -R13 ;  /* 0x00000004f0027c23 */ /* 0x010fe2000801080d */
[----:B------:R-:W-:-:S02]  /*10350*/  MOV R210, R143 ;  /* 0x0000008f00d27202 */ /* 0x000fc40000000f00 */
[----:B------:R1:W-:Y:S01]  /*10360*/  MUFU.EX2 R240, R0 ;  /* 0x0000000000f07308 */ /* 0x0003e20000000800 */
[----:B------:R-:W-:Y:S02]  /*10370*/  MOV R214, R212 ;  /* 0x000000d400d67202 */ /* 0x000fe40000000f00 */
[----:B------:R-:W-:Y:S02]  /*10380*/  MOV R143, R215 ;  /* 0x000000d7008f7202 */ /* 0x000fe40000000f00 */
[----:B------:R-:W-:Y:S02]  /*10390*/  MOV R212, R180 ;  /* 0x000000b400d47202 */ /* 0x000fe40000000f00 */
[----:B------:R-:W-:Y:S02]  /*103a0*/  MOV R215, R181 ;  /* 0x000000b500d77202 */ /* 0x000fe40000000f00 */
[----:B------:R-:W-:Y:S02]  /*103b0*/  MOV R180, R182 ;  /* 0x000000b600b47202 */ /* 0x000fe40000000f00 */
[----:B------:R-:W-:Y:S01]  /*103c0*/  MOV R181, R183 ;  /* 0x000000b700b57202 */ /* 0x000fe20000000f00 */
[----:B-1----:R-:W-:Y:S01]  /*103d0*/  FFMA.FTZ R0, R219, UR4, -R14 ;  /* 0x00000004db007c23 */ /* 0x002fe2000801080e */
[----:B------:R-:W-:Y:S01]  /*103e0*/  FFMA.FTZ R183, R238, UR4, -R13 ;  /* 0x00000004eeb77c23 */ /* 0x000fe2000801080d */
[----:B------:R-:W-:Y:S01]  /*103f0*/  MOV R216, R214 ;  /* 0x000000d600d87202 */ /* 0x000fe20000000f00 */
[----:B------:R1:W4:Y:S01]  /*10400*/  MUFU.EX2 R238, R2 ;  /* 0x0000000200ee7308 */ /* 0x0003220000000800 */
[----:B------:R-:W-:-:S02]  /*10410*/  MOV R211, R210 ;  /* 0x000000d200d37202 */ /* 0x000fc40000000f00 */
[----:B------:R-:W-:Y:S01]  /*10420*/  MOV R214, R212 ;  /* 0x000000d400d67202 */ /* 0x000fe20000000f00 */
[----:B------:R4:W-:Y:S01]  /*10430*/  MUFU.EX2 R218, R0 ;  /* 0x0000000000da7308 */ /* 0x0009e20000000800 */
[----:B------:R-:W-:Y:S01]  /*10440*/  MOV R212, R180 ;  /* 0x000000b400d47202 */ /* 0x000fe20000000f00 */
[----:B------:R-:W-:Y:S01]  /*10450*/  FFMA.FTZ R180, R34, UR4, -R13 ;  /* 0x0000000422b47c23 */ /* 0x000fe2000801080d */
[----:B------:R-:W-:Y:S01]  /*10460*/  MOV R210, R143 ;  /* 0x0000008f00d27202 */ /* 0x000fe20000000f00 */
[--C-:B-1----:R-:W-:Y:S01]  /*10470*/  FFMA.FTZ R2, R251, UR4, -R14.reuse ;  /* 0x00000004fb027c23 */ /* 0x102fe2000801080e */
[----:B----4-:R-:W-:Y:S01]  /*10480*/  FFMA.FTZ R0, R247, UR4, -R14 ;  /* 0x00000004f7007c23 */ /* 0x010fe2000801080e */
[----:B--2---:R-:W-:Y:S03]  /*10490*/  HMMA.16816.F32.BF16 R120, R4, R16, R120 ;  /* 0x000000100478723c */ /* 0x004fe60000041878 */
[----:B------:R1:W-:Y:S01]  /*104a0*/  MUFU.EX2 R219, R0 ;  /* 0x0000000000db7308 */ /* 0x0003e20000000800 */
[----:B------:R-:W-:-:S04]  /*104b0*/  MOV R143, R215 ;  /* 0x000000d7008f7202 */ /* 0x000fc80000000f00 */
[----:B------:R-:W-:Y:S01]  /*104c0*/  HMMA.16816.F32.BF16 R124, R4, R18, R124 ;  /* 0x00000012047c723c */ /* 0x000fe2000004187c */
[----:B------:R-:W-:-:S07]  /*104d0*/  MOV R215, R181 ;  /* 0x000000b500d77202 */ /* 0x000fce0000000f00 */
[----:B------:R-:W-:Y:S01]  /*104e0*/  HMMA.16816.F32.BF16 R116, R8, R16, R116 ;  /* 0x000000100874723c */ /* 0x000fe20000041874 */
[----:B-1----:R-:W-:Y:S01]  /*104f0*/  FFMA.FTZ R0, R211, UR4, -R15 ;  /* 0x00000004d3007c23 */ /* 0x002fe2000801080f */
[----:B------:R-:W-:-:S06]  /*10500*/  MOV R147, R210 ;  /* 0x000000d200937202 */ /* 0x000fcc0000000f00 */
[----:B------:R-:W-:Y:S01]  /*10510*/  HMMA.16816.F32.BF16 R128, R8, R18, R128 ;  /* 0x000000120880723c */ /* 0x000fe20000041880 */
[----:B------:R-:W1:Y:S01]  /*10520*/  LDSM.16.MT88.4 R16, [R155+0xd000] ;  /* 0x00d000009b10783b */ /* 0x000e620000004200 */
[----:B------:R2:W-:Y:S01]  /*10530*/  MUFU.EX2 R213, R0 ;  /* 0x0000000000d57308 */ /* 0x0005e20000000800 */
[----:B------:R-:W-:Y:S02]  /*10540*/  MOV R210, R143 ;  /* 0x0000008f00d27202 */ /* 0x000fe40000000f00 */
[----:B------:R-:W-:Y:S02]  /*10550*/  MOV R143, R212 ;  /* 0x000000d4008f7202 */ /* 0x000fe40000000f00 */
[----:B------:R-:W-:Y:S01]  /*10560*/  MOV R212, R215 ;  /* 0x000000d700d47202 */ /* 0x000fe20000000f00 */
[----:B------:R-:W-:Y:S01]  /*10570*/  FFMA.FTZ R182, R209, UR4, -R13 ;  /* 0x00000004d1b67c23 */ /* 0x000fe2000801080d */
[----:B--2---:R-:W-:-:S04]  /*10580*/  FFMA.FTZ R0, R214, UR4, -R15 ;  /* 0x00000004d6007c23 */ /* 0x004fc8000801080f */
[----:B------:R2:W-:Y:S01]  /*10590*/  MUFU.EX2 R215, R0 ;  /* 0x0000000000d77308 */ /* 0x0005e20000000800 */
[----:B------:R-:W-:-:S04]  /*105a0*/  FFMA.FTZ R4, R12, UR4, -R32 ;  /* 0x000000040c047c23 */ /* 0x000fc80008010820 */
[----:B------:R-:W-:Y:S01]  /*105b0*/  MUFU.EX2 R211, R4 ;  /* 0x0000000400d37308 */ /* 0x000fe20000000800 */
[----:B--2---:R-:W-:Y:S01]  /*105c0*/  FFMA.FTZ R0, R225, UR4, -R32 ;  /* 0x00000004e1007c23 */ /* 0x004fe20008010820 */
[----:B------:R-:W-:Y:S01]  /*105d0*/  F2FP.BF16.F32.PACK_AB R8, R222, R221 ;  /* 0x000000ddde08723e */ /* 0x000fe200000010ff */
[----:B------:R-:W-:Y:S01]  /*105e0*/  FFMA.FTZ R181, R142, UR4, -R13 ;  /* 0x000000048eb57c23 */ /* 0x000fe2000801080d */
[----:B------:R-:W-:Y:S01]  /*105f0*/  F2FP.BF16.F32.PACK_AB R10, R238, R240 ;  /* 0x000000f0ee0a723e */ /* 0x000fe200000010ff */
[----:B------:R2:W4:Y:S01]  /*10600*/  MUFU.EX2 R209, R0 ;  /* 0x0000000000d17308 */ /* 0x0005220000000800 */
[--C-:B------:R-:W-:Y:S01]  /*10610*/  FFMA.FTZ R71, R208, UR4, -R14.reuse ;  /* 0x00000004d0477c23 */ /* 0x100fe2000801080e */
[----:B------:R-:W-:Y:S01]  /*10620*/  FFMA.FTZ R70, R140, UR4, -R14 ;  /* 0x000000048c467c23 */ /* 0x000fe2000801080e */
[----:B------:R-:W-:Y:S01]  /*10630*/  MOV R244, R153 ;  /* 0x0000009900f47202 */ /* 0x000fe20000000f00 */
[----:B------:R1:W5:Y:S01]  /*10640*/  LDL.LU R225, [R1+0xd4] ;  /* 0x0000d40001e17983 */ /* 0x0003620000300800 */
[----:B--2---:R-:W-:Y:S01]  /*10650*/  FFMA.FTZ R0, R250, UR4, -R32 ;  /* 0x00000004fa007c23 */ /* 0x004fe20008010820 */
[----:B------:R-:W-:Y:S01]  /*10660*/  MOV R250, R210 ;  /* 0x000000d200fa7202 */ /* 0x000fe20000000f00 */
[----:B---3--:R-:W-:Y:S01]  /*10670*/  FFMA.FTZ R34, R217, R23, R135 ;  /* 0x00000017d9227223 */ /* 0x008fe20000010087 */
[----:B----4-:R-:W-:Y:S01]  /*10680*/  F2FP.BF16.F32.PACK_AB R5, R211, R209 ;  /* 0x000000d1d305723e */ /* 0x010fe200000010ff */
[----:B------:R2:W3:Y:S01]  /*10690*/  MUFU.EX2 R217, R2 ;  /* 0x0000000200d97308 */ /* 0x0004e20000000800 */
[----:B------:R-:W-:Y:S01]  /*106a0*/  FFMA.FTZ R13, R223, UR4, -R15 ;  /* 0x00000004df0d7c23 */ /* 0x000fe2000801080f */
[----:B------:R-:W-:Y:S01]  /*106b0*/  MOV R208, R154 ;  /* 0x0000009a00d07202 */ /* 0x000fe20000000f00 */
[----:B------:R-:W4:Y:S01]  /*106c0*/  LDSM.16.MT88.4 R20, [R133+0xd000] ;  /* 0x00d000008514783b */ /* 0x000f220000004200 */
[----:B------:R-:W-:-:S02]  /*106d0*/  MOV R249, R152 ;  /* 0x0000009800f97202 */ /* 0x000fc40000000f00 */
[----:B------:R-:W-:Y:S01]  /*106e0*/  MOV R247, R191 ;  /* 0x000000bf00f77202 */ /* 0x000fe20000000f00 */
[----:B------:R1:W5:Y:S01]  /*106f0*/  LDL.LU R12, [R1+0xd0] ;  /* 0x0000d000010c7983 */ /* 0x0003620000300800 */
[----:B--2---:R-:W-:-:S04]  /*10700*/  FFMA.FTZ R2, R245, UR4, -R14 ;  /* 0x00000004f5027c23 */ /* 0x004fc8000801080e */
[----:B------:R2:W1:Y:S01]  /*10710*/  MUFU.EX2 R220, R2 ;  /* 0x0000000200dc7308 */ /* 0x0004620000000800 */
[----:B------:R-:W-:Y:S01]  /*10720*/  MOV R245, R212 ;  /* 0x000000d400f57202 */ /* 0x000fe20000000f00 */
[----:B--2---:R-:W-:-:S04]  /*10730*/  FFMA.FTZ R2, R216, UR4, -R15 ;  /* 0x00000004d8027c23 */ /* 0x004fc8000801080f */
[----:B------:R2:W4:Y:S04]  /*10740*/  MUFU.EX2 R214, R2 ;  /* 0x0000000200d67308 */ /* 0x0005280000000800 */
[----:B------:R-:W-:Y:S01]  /*10750*/  MUFU.EX2 R210, R0 ;  /* 0x0000000000d27308 */ /* 0x000fe20000000800 */
[----:B--2---:R-:W-:-:S04]  /*10760*/  FFMA.FTZ R2, R246, UR4, -R15 ;  /* 0x00000004f6027c23 */ /* 0x004fc8000801080f */
[----:B------:R2:W4:Y:S02]  /*10770*/  MUFU.EX2 R216, R2 ;  /* 0x0000000200d87308 */ /* 0x0005240000000800 */
[----:B--2---:R-:W-:Y:S01]  /*10780*/  FFMA.FTZ R2, R3, UR4, -R32 ;  /* 0x0000000403027c23 */ /* 0x004fe20008010820 */
[----:B---3--:R-:W-:Y:S02]  /*10790*/  F2FP.BF16.F32.PACK_AB R9, R217, R218 ;  /* 0x000000dad909723e */ /* 0x008fe400000010ff */
[----:B-1----:R-:W-:Y:S01]  /*107a0*/  F2FP.BF16.F32.PACK_AB R11, R220, R219 ;  /* 0x000000dbdc0b723e */ /* 0x002fe200000010ff */
[----:B------:R-:W1:Y:S01]  /*107b0*/  MUFU.EX2 R212, R2 ;  /* 0x0000000200d47308 */ /* 0x000e620000000800 */
[----:B----4-:R-:W-:Y:S01]  /*107c0*/  F2FP.BF16.F32.PACK_AB R4, R214, R213 ;  /* 0x000000d5d604723e */ /* 0x010fe200000010ff */
[----:B------:R-:W-:Y:S01]  /*107d0*/  FFMA.FTZ R135, R248, UR4, -R14 ;  /* 0x00000004f8877c23 */ /* 0x000fe2000801080e */
[----:B------:R-:W-:Y:S01]  /*107e0*/  F2FP.BF16.F32.PACK_AB R6, R216, R215 ;  /* 0x000000d7d806723e */ /* 0x000fe200000010ff */
[----:B------:R-:W-:Y:S01]  /*107f0*/  FFMA.FTZ R0, R242, UR4, -R15 ;  /* 0x00000004f2007c23 */ /* 0x000fe2000801080f */
[----:B------:R-:W-:Y:S01]  /*10800*/  MOV R248, R147 ;  /* 0x0000009300f87202 */ /* 0x000fe20000000f00 */
[----:B------:R2:W5:Y:S01]  /*10810*/  LDL.LU R3, [R1+0xcc] ;  /* 0x0000cc0001037983 */ /* 0x0005620000300800 */
[----:B------:R-:W-:-:S02]  /*10820*/  MOV R246, R143 ;  /* 0x0000008f00f67202 */ /* 0x000fc40000000f00 */
[----:B-1----:R-:W-:Y:S01]  /*10830*/  F2FP.BF16.F32.PACK_AB R7, R210, R212 ;  /* 0x000000d4d207723e */ /* 0x002fe200000010ff */
[--C-:B------:R-:W-:Y:S01]  /*10840*/  FFMA.FTZ R2, R252, UR4, -R15.reuse ;  /* 0x00000004fc027c23 */ /* 0x100fe2000801080f */
[----:B------:R-:W-:Y:S01]  /*10850*/  MOV R252, R155 ;  /* 0x0000009b00fc7202 */ /* 0x000fe20000000f00 */
[----:B------:R-:W-:Y:S01]  /*10860*/  FFMA.FTZ R15, R141, UR4, -R15 ;  /* 0x000000048d0f7c23 */ /* 0x000fe2000801080f */
[----:B------:R-:W-:Y:S01]  /*10870*/  HMMA.16816.F32.BF16 R144, R8, R16, R28 ;  /* 0x000000100890723c */ /* 0x000fe2000004181c */
[----:B------:R-:W-:-:S07]  /*10880*/  MOV R191, R134 ;  /* 0x0000008600bf7202 */ /* 0x000fce0000000f00 */
[C---:B------:R-:W-:Y:S08]  /*10890*/  HMMA.16816.F32.BF16 R40, R4.reuse, R16, R40 ;  /* 0x000000100428723c */ /* 0x040ff00000041828 */
[-C--:B------:R-:W-:Y:S08]  /*108a0*/  HMMA.16816.F32.BF16 R152, R4, R18.reuse, R36 ;  /* 0x000000120498723c */ /* 0x080ff00000041824 */
[C---:B------:R-:W-:Y:S01]  /*108b0*/  HMMA.16816.F32.BF16 R140, R8.reuse, R18, R24 ;  /* 0x00000012088c723c */ /* 0x040fe20000041818 */
[----:B------:R-:W1:Y:S04]  /*108c0*/  LDSM.16.MT88.4 R24, [R132+0xd000] ;  /* 0x00d000008418783b */ /* 0x000e680000004200 */
[----:B------:R-:W3:Y:S01]  /*108d0*/  LDSM.16.MT88.4 R16, [R33+0xd000] ;  /* 0x00d000002110783b */ /* 0x000ee20000004200 */
[----:B------:R-:W-:Y:S01]  /*108e0*/  MOV R251, R172 ;  /* 0x000000ac00fb7202 */ /* 0x000fe20000000f00 */
[----:B------:R-:W-:Y:S01]  /*108f0*/  FFMA.FTZ R134, R243, UR4, -R14 ;  /* 0x00000004f3867c23 */ /* 0x000fe2000801080e */
[----:B------:R-:W-:Y:S01]  /*10900*/  MOV R172, R161 ;  /* 0x000000a100ac7202 */ /* 0x000fe20000000f00 */
[----:B------:R-:W-:Y:S01]  /*10910*/  HMMA.16816.F32.BF16 R48, R8, R20, R48 ;  /* 0x000000140830723c */ /* 0x000fe20000041830 */
[----:B------:R-:W-:Y:S01]  /*10920*/  MOV R241, R160 ;  /* 0x000000a000f17202 */ /* 0x000fe20000000f00 */
[----:B------:R-:W-:Y:S01]  /*10930*/  LDSM.16.MT88.4 R28, [R33+0xf000] ;  /* 0x00f00000211c783b */ /* 0x000fe20000004200 */
[----:B------:R-:W-:-:S02]  /*10940*/  MOV R243, R162 ;  /* 0x000000a200f37202 */ /* 0x000fc40000000f00 */
[----:B------:R-:W-:-:S03]  /*10950*/  MOV R14, R163 ;  /* 0x000000a3000e7202 */ /* 0x000fc60000000f00 */
        /* <DEDUP_REMOVED lines=15> */
[C---:B-1----:R-:W-:Y:S08]  /*10a50*/  HMMA.16816.F32.BF16 R72, R4.reuse, R24, R72 ;  /* 0x000000180448723c */ /* 0x042ff00000041848 */
[C---:B------:R-:W-:Y:S08]  /*10a60*/  HMMA.16816.F32.BF16 R76, R4.reuse, R26, R76 ;  /* 0x0000001a044c723c */ /* 0x040ff0000004184c */
[C---:B------:R-:W-:Y:S08]  /*10a70*/  HMMA.16816.F32.BF16 R92, R4.reuse, R22, R92 ;  /* 0x00000016045c723c */ /* 0x040ff0000004185c */
[C---:B------:R-:W-:Y:S08]  /*10a80*/  HMMA.16816.F32.BF16 R120, R4.reuse, R28, R120 ;  /* 0x0000001c0478723c */ /* 0x040ff00000041878 */
[C---:B---3--:R-:W-:Y:S08]  /*10a90*/  HMMA.16816.F32.BF16 R104, R4.reuse, R16, R104 ;  /* 0x000000100468723c */ /* 0x048ff00000041868 */
[C---:B------:R-:W-:Y:S08]  /*10aa0*/  HMMA.16816.F32.BF16 R108, R4.reuse, R18, R108 ;  /* 0x00000012046c723c */ /* 0x040ff0000004186c */
[----:B------:R-:W-:Y:S01]  /*10ab0*/  HMMA.16816.F32.BF16 R36, R4, R30, R124 ;  /* 0x0000001e0424723c */ /* 0x000fe2000004187c */
[----:B------:R-:W-:Y:S01]  /*10ac0*/  FFMA.FTZ R5, R208, UR4, -R32 ;  /* 0x00000004d0057c23 */ /* 0x000fe20008010820 */
[----:B------:R-:W-:Y:S01]  /*10ad0*/  FADD.FTZ R7, R172, R69 ;  /* 0x00000045ac077221 */ /* 0x000fe20000010000 */
[----:B------:R-:W-:-:S05]  /*10ae0*/  MOV R172, R174 ;  /* 0x000000ae00ac7202 */ /* 0x000fca0000000f00 */
[----:B------:R-:W-:Y:S01]  /*10af0*/  HMMA.16816.F32.BF16 R44, R8, R24, R136 ;  /* 0x00000018082c723c */ /* 0x000fe20000041888 */
[----:B------:R1:W-:Y:S01]  /*10b00*/  MUFU.EX2 R139, R0 ;  /* 0x00000000008b7308 */ /* 0x0003e20000000800 */
[----:B------:R-:W-:Y:S01]  /*10b10*/  MOV R174, R156 ;  /* 0x0000009c00ae7202 */ /* 0x000fe20000000f00 */
[----:B------:R-:W-:-:S05]  /*10b20*/  FADD.FTZ R6, R158, R68 ;  /* 0x000000449e067221 */ /* 0x000fca0000010000 */
[----:B------:R-:W-:Y:S01]  /*10b30*/  HMMA.16816.F32.BF16 R24, R8, R26, R80 ;  /* 0x0000001a0818723c */ /* 0x000fe20000041850 */
[----:B------:R-:W-:Y:S01]  /*10b40*/  MOV R83, R252 ;  /* 0x000000fc00537202 */ /* 0x000fe20000000f00 */
[----:B------:R3:W-:Y:S01]  /*10b50*/  MUFU.EX2 R137, R5 ;  /* 0x0000000500897308 */ /* 0x0007e20000000800 */
[----:B-1----:R-:W-:Y:S01]  /*10b60*/  FFMA.FTZ R0, R191, UR4, -R32 ;  /* 0x00000004bf007c23 */ /* 0x002fe20008010820 */
[----:B------:R-:W-:Y:S02]  /*10b70*/  MOV R191, R173 ;  /* 0x000000ad00bf7202 */ /* 0x000fe40000000f00 */
[----:B------:R-:W-:Y:S02]  /*10b80*/  MOV R173, R175 ;  /* 0x000000af00ad7202 */ /* 0x000fe40000000f00 */
[----:B------:R-:W-:Y:S01]  /*10b90*/  MOV R175, R157 ;  /* 0x0000009d00af7202 */ /* 0x000fe20000000f00 */
[----:B------:R1:W4:Y:S01]  /*10ba0*/  MUFU.EX2 R138, R2 ;  /* 0x00000002008a7308 */ /* 0x0003220000000800 */
[----:B---3--:R-:W-:-:S02]  /*10bb0*/  FADD.FTZ R5, R159, R35 ;  /* 0x000000239f057221 */ /* 0x008fc40000010000 */
[----:B------:R-:W3:Y:S01]  /*10bc0*/  LDSM.16.MT88.4 R156, [R83+0xd800] ;  /* 0x00d80000539c783b */ /* 0x000ee20000004200 */
[--C-:B------:R-:W-:Y:S01]  /*10bd0*/  FFMA.FTZ R4, R14, UR4, -R32.reuse ;  /* 0x000000040e047c23 */ /* 0x100fe20008010820 */
[----:B------:R-:W-:Y:S01]  /*10be0*/  MOV R68, R248 ;  /* 0x000000f800447202 */ /* 0x000fe20000000f00 */
[----:B------:R-:W-:Y:S01]  /*10bf0*/  HMMA.16816.F32.BF16 R84, R8, R20, R84 ;  /* 0x000000140854723c */ /* 0x000fe20000041854 */
[----:B------:R-:W-:Y:S01]  /*10c00*/  MOV R69, R246 ;  /* 0x000000f600457202 */ /* 0x000fe20000000f00 */
[----:B-1----:R-:W-:Y:S01]  /*10c10*/  FFMA.FTZ R2, R243, UR4, -R32 ;  /* 0x00000004f3027c23 */ /* 0x002fe20008010820 */
[----:B------:R-:W-:-:S05]  /*10c20*/  MOV R32, R245 ;  /* 0x000000f500207202 */ /* 0x000fca0000000f00 */
[C---:B------:R-:W-:Y:S01]  /*10c30*/  HMMA.16816.F32.BF16 R100, R8.reuse, R16, R100 ;  /* 0x000000100864723c */ /* 0x040fe20000041864 */
[----:B------:R-:W-:Y:S02]  /*10c40*/  MOV R243, R247 ;  /* 0x000000f700f37202 */ /* 0x000fe40000000f00 */
[----:B------:R-:W-:Y:S02]  /*10c50*/  MOV R252, R251 ;  /* 0x000000fb00fc7202 */ /* 0x000fe40000000f00 */
[----:B------:R-:W-:Y:S01]  /*10c60*/  MOV R242, R241 ;  /* 0x000000f100f27202 */ /* 0x000fe20000000f00 */
[----:B------:R-:W-:Y:S02]  /*10c70*/  LDSM.16.MT88.4 R80, [R83+0xf800] ;  /* 0x00f800005350783b */ /* 0x000fe40000004200 */
[----:B------:R-:W-:Y:S01]  /*10c80*/  HMMA.16816.F32.BF16 R116, R8, R28, R116 ;  /* 0x0000001c0874723c */ /* 0x000fe20000041874 */
[----:B------:R-:W-:Y:S02]  /*10c90*/  MOV R223, R244 ;  /* 0x000000f400df7202 */ /* 0x000fe40000000f00 */
[----:B------:R-:W-:Y:S01]  /*10ca0*/  MOV R124, R249 ;  /* 0x000000f9007c7202 */ /* 0x000fe20000000f00 */
[----:B------:R1:W-:Y:S01]  /*10cb0*/  MUFU.EX2 R136, R4 ;  /* 0x0000000400887308 */ /* 0x0003e20000000800 */
[----:B------:R-:W-:-:S03]  /*10cc0*/  MOV R125, R204 ;  /* 0x000000cc007d7202 */ /* 0x000fc60000000f00 */
[----:B------:R-:W-:Y:S01]  /*10cd0*/  HMMA.16816.F32.BF16 R20, R8, R22, R96 ;  /* 0x000000160814723c */ /* 0x000fe20000041860 */
[----:B------:R-:W-:Y:S01]  /*10ce0*/  MOV R126, R205 ;  /* 0x000000cd007e7202 */ /* 0x000fe20000000f00 */
[----:B------:R-:W-:Y:S01]  /*10cf0*/  LDSM.16.MT88.4 R96, [R132+0xf800] ;  /* 0x00f800008460783b */ /* 0x000fe20000004200 */
[----:B------:R-:W-:Y:S02]  /*10d00*/  MOV R248, R207 ;  /* 0x000000cf00f87202 */ /* 0x000fe40000000f00 */
[----:B------:R-:W-:-:S03]  /*10d10*/  MOV R246, R190 ;  /* 0x000000be00f67202 */ /* 0x000fc60000000f00 */
[----:B------:R-:W-:Y:S01]  /*10d20*/  HMMA.16816.F32.BF16 R16, R8, R18, R112 ;  /* 0x000000120810723c */ /* 0x000fe20000041870 */
[----:B------:R-:W-:Y:S01]  /*10d30*/  MOV R245, R189 ;  /* 0x000000bd00f57202 */ /* 0x000fe20000000f00 */
[----:B------:R-:W-:Y:S01]  /*10d40*/  LDSM.16.MT88.4 R112, [R133+0xf800] ;  /* 0x00f800008570783b */ /* 0x000fe20000004200 */
[----:B------:R-:W-:Y:S02]  /*10d50*/  MOV R247, R188 ;  /* 0x000000bc00f77202 */ /* 0x000fe40000000f00 */
[----:B------:R-:W-:-:S03]  /*10d60*/  MOV R249, R191 ;  /* 0x000000bf00f97202 */ /* 0x000fc60000000f00 */
[----:B------:R-:W-:Y:S01]  /*10d70*/  HMMA.16816.F32.BF16 R28, R8, R30, R128 ;  /* 0x0000001e081c723c */ /* 0x000fe20000041880 */
[----:B------:R-:W-:Y:S01]  /*10d80*/  FADD.FTZ R11, R250, R34 ;  /* 0x00000022fa0b7221 */ /* 0x000fe20000010000 */
[----:B------:R-:W-:Y:S01]  /*10d90*/  MOV R250, R206 ;  /* 0x000000ce00fa7202 */ /* 0x000fe20000000f00 */
[----:B------:R-:W-:Y:S01]  /*10da0*/  LDSM.16.MT88.4 R188, [R133+0xd800] ;  /* 0x00d8000085bc783b */ /* 0x000fe20000004200 */
[----:B------:R-:W-:Y:S01]  /*10db0*/  MOV R244, R172 ;  /* 0x000000ac00f47202 */ /* 0x000fe20000000f00 */
[----:B------:R-:W-:Y:S01]  /*10dc0*/  FADD.FTZ R10, R68, R7 ;  /* 0x00000007440a7221 */ /* 0x000fe20000010000 */
[----:B------:R-:W-:Y:S01]  /*10dd0*/  MOV R241, R173 ;  /* 0x000000ad00f17202 */ /* 0x000fe20000000f00 */
[----:B------:R-:W-:Y:S01]  /*10de0*/  LDSM.16.MT88.4 R204, [R33+0xd800] ;  /* 0x00d8000021cc783b */ /* 0x000fe20000004200 */
[----:B------:R-:W-:Y:S01]  /*10df0*/  MOV R251, R174 ;  /* 0x000000ae00fb7202 */ /* 0x000fe20000000f00 */
[----:B------:R-:W-:Y:S01]  /*10e00*/  FADD.FTZ R9, R69, R6 ;  /* 0x0000000645097221 */ /* 0x000fe20000010000 */
[----:B------:R-:W-:Y:S01]  /*10e10*/  MOV R127, R175 ;  /* 0x000000af007f7202 */ /* 0x000fe20000000f00 */
[----:B------:R-:W-:Y:S01]  /*10e20*/  FADD.FTZ R8, R32, R5 ;  /* 0x0000000520087221 */ /* 0x000fe20000010000 */
[----:B------:R-:W2:Y:S04]  /*10e30*/  LDSM.16.MT88.4 R172, [R132+0xd800] ;  /* 0x00d8000084ac783b */ /* 0x000ea80000004200 */
[----:B-1----:R1:W2:Y:S01]  /*10e40*/  LDSM.16.MT88.4 R4, [R33+0xf800] ;  /* 0x00f800002104783b */ /* 0x0022a20000004200 */
[----:B------:R-:W-:Y:S04]  /*10e50*/  MUFU.EX2 R208, R13 ;  /* 0x0000000d00d07308 */ /* 0x000fe80000000800 */
[----:B------:R-:W3:Y:S04]  /*10e60*/  MUFU.EX2 R15, R15 ;  /* 0x0000000f000f7308 */ /* 0x000ee80000000800 */
[----:B------:R-:W-:Y:S04]  /*10e70*/  MUFU.EX2 R14, R2 ;  /* 0x00000002000e7308 */ /* 0x000fe80000000800 */
[----:B------:R-:W3:Y:S04]  /*10e80*/  MUFU.EX2 R13, R0 ;  /* 0x00000000000d7308 */ /* 0x000ee80000000800 */
[----:B------:R-:W-:Y:S04]  /*10e90*/  MUFU.EX2 R32, R183 ;  /* 0x000000b700207308 */ /* 0x000fe80000000800 */
[----:B------:R-:W2:Y:S04]  /*10ea0*/  MUFU.EX2 R34, R182 ;  /* 0x000000b600227308 */ /* 0x000ea80000000800 */
[----:B------:R-:W-:Y:S04]  /*10eb0*/  MUFU.EX2 R35, R181 ;  /* 0x000000b500237308 */ /* 0x000fe80000000800 */
[----:B------:R-:W-:Y:S04]  /*10ec0*/  MUFU.EX2 R2, R180 ;  /* 0x000000b400027308 */ /* 0x000fe80000000800 */
[----:B------:R-:W-:Y:S04]  /*10ed0*/  MUFU.EX2 R135, R135 ;  /* 0x0000008700877308 */ /* 0x000fe80000000800 */
[----:B------:R-:W2:Y:S04]  /*10ee0*/  MUFU.EX2 R134, R134 ;  /* 0x0000008600867308 */ /* 0x000ea80000000800 */
[----:B-1----:R-:W-:Y:S04]  /*10ef0*/  MUFU.EX2 R33, R71 ;  /* 0x0000004700217308 */ /* 0x002fe80000000800 */
[----:B------:R-:W1:Y:S01]  /*10f00*/  MUFU.EX2 R0, R70 ;  /* 0x0000004600007308 */ /* 0x000e620000000800 */
[----:B------:R-:W-:-:S02]  /*10f10*/  MOV R69, R124 ;  /* 0x0000007c00457202 */ /* 0x000fc40000000f00 */
[----:B------:R-:W-:Y:S02]  /*10f20*/  MOV R68, R125 ;  /* 0x0000007d00447202 */ /* 0x000fe40000000f00 */
[----:B------:R-:W-:Y:S02]  /*10f30*/  MOV R131, R126 ;  /* 0x0000007e00837202 */ /* 0x000fe40000000f00 */
[----:B------:R-:W-:Y:S02]  /*10f40*/  MOV R130, R127 ;  /* 0x0000007f00827202 */ /* 0x000fe40000000f00 */
[----:B------:R-:W-:Y:S02]  /*10f50*/  MOV R133, R150 ;  /* 0x0000009600857202 */ /* 0x000fe40000000f00 */
[----:B----4-:R-:W-:Y:S02]  /*10f60*/  F2FP.BF16.F32.PACK_AB R124, R139, R138 ;  /* 0x0000008a8b7c723e */ /* 0x010fe400000010ff */
[----:B---3--:R-:W-:-:S02]  /*10f70*/  F2FP.BF16.F32.PACK_AB R126, R15, R208 ;  /* 0x000000d00f7e723e */ /* 0x008fc400000010ff */
[----:B------:R-:W-:Y:S02]  /*10f80*/  F2FP.BF16.F32.PACK_AB R125, R136, R137 ;  /* 0x00000089887d723e */ /* 0x000fe400000010ff */
[----:B------:R-:W-:Y:S01]  /*10f90*/  F2FP.BF16.F32.PACK_AB R127, R13, R14 ;  /* 0x0000000e0d7f723e */ /* 0x000fe200000010ff */
[----:B------:R-:W-:Y:S01]  /*10fa0*/  FADD.FTZ R11, R133, R11 ;  /* 0x0000000b850b7221 */ /* 0x000fe20000010000 */
[----:B------:R-:W-:Y:S02]  /*10fb0*/  MOV R129, R148 ;  /* 0x0000009400817202 */ /* 0x000fe40000000f00 */
[----:B------:R-:W-:Y:S02]  /*10fc0*/  MOV R128, R149 ;  /* 0x0000009500807202 */ /* 0x000fe40000000f00 */
[----:B------:R-:W-:Y:S01]  /*10fd0*/  MOV R132, R151 ;  /* 0x0000009700847202 */ /* 0x000fe20000000f00 */
[----:B------:R-:W-:Y:S01]  /*10fe0*/  FADD.FTZ R8, R129, R8 ;  /* 0x0000000881087221 */ /* 0x000fe20000010000 */
[----:B------:R-:W-:Y:S01]  /*10ff0*/  HMMA.16816.F32.BF16 R148, R124, R156, R40 ;  /* 0x0000009c7c94723c */ /* 0x000fe20000041828 */
[----:B------:R-:W-:Y:S01]  /*11000*/  FADD.FTZ R9, R128, R9 ;  /* 0x0000000980097221 */ /* 0x000fe20000010000 */
[----:B------:R-:W-:Y:S01]  /*11010*/  FADD.FTZ R11, R130, R11 ;  /* 0x0000000b820b7221 */ /* 0x000fe20000010000 */
[----:B------:R-:W-:Y:S01]  /*11020*/  MOV R42, R131 ;  /* 0x00000083002a7202 */ /* 0x000fe20000000f00 */
[----:B------:R-:W-:Y:S01]  /*11030*/  FADD.FTZ R10, R132, R10 ;  /* 0x0000000a840a7221 */ /* 0x000fe20000010000 */
[----:B--2---:R-:W-:-:S02]  /*11040*/  F2FP.BF16.F32.PACK_AB R128, R34, R32 ;  /* 0x000000202280723e */ /* 0x004fc400000010ff */
[----:B------:R-:W-:Y:S02]  /*11050*/  F2FP.BF16.F32.PACK_AB R129, R134, R135 ;  /* 0x000000878681723e */ /* 0x000fe400000010ff */
[----:B------:R-:W-:Y:S02]  /*11060*/  F2FP.BF16.F32.PACK_AB R130, R2, R35 ;  /* 0x000000230282723e */ /* 0x000fe400000010ff */
[----:B-1----:R-:W-:Y:S02]  /*11070*/  F2FP.BF16.F32.PACK_AB R131, R0, R33 ;  /* 0x000000210083723e */ /* 0x002fe400000010ff */
[----:B------:R-:W-:Y:S02]  /*11080*/  MOV R132, R223 ;  /* 0x000000df00847202 */ /* 0x000fe40000000f00 */
[----:B------:R-:W-:Y:S02]  /*11090*/  MOV R223, R242 ;  /* 0x000000f200df7202 */ /* 0x000fe40000000f00 */
[----:B------:R-:W-:Y:S01]  /*110a0*/  MOV R242, R252 ;  /* 0x000000fc00f27202 */ /* 0x000fe20000000f00 */
[----:B------:R-:W-:Y:S01]  /*110b0*/  FADD.FTZ R10, R198, R10 ;  /* 0x0000000ac60a7221 */ /* 0x000fe20000010000 */
[----:B------:R-:W-:Y:S01]  /*110c0*/  MOV R252, R243 ;  /* 0x000000f300fc7202 */ /* 0x000fe20000000f00 */
[----:B------:R-:W-:Y:S01]  /*110d0*/  FADD.FTZ R9, R197, R9 ;  /* 0x00000009c5097221 */ /* 0x000fe20000010000 */
[----:B------:R-:W-:Y:S01]  /*110e0*/  MOV R43, R68 ;  /* 0x00000044002b7202 */ /* 0x000fe20000000f00 */
[----:B------:R-:W-:Y:S01]  /*110f0*/  FADD.FTZ R8, R196, R8 ;  /* 0x00000008c4087221 */ /* 0x000fe20000010000 */
[----:B------:R-:W-:Y:S01]  /*11100*/  MOV R133, R69 ;  /* 0x0000004500857202 */ /* 0x000fe20000000f00 */
[----:B------:R-:W-:Y:S01]  /*11110*/  HMMA.16816.F32.BF16 R152, R124, R158, R152 ;  /* 0x0000009e7c98723c */ /* 0x000fe20000041898 */
[----:B------:R-:W-:-:S07]  /*11120*/  MOV R243, R199 ;  /* 0x000000c700f37202 */ /* 0x000fce0000000f00 */
        /* <DEDUP_REMOVED lines=29> */
[----:B------:R-:W-:-:S06]  /*11300*/  FADD.FTZ R4, R132, R8 ;  /* 0x0000000884047221 */ /* 0x000fcc0000010000 */
[-C--:B------:R-:W-:Y:S08]  /*11310*/  HMMA.16816.F32.BF16 R124, R124, R6.reuse, R36 ;  /* 0x000000067c7c723c */ /* 0x080ff00000041824 */
        /* <DEDUP_REMOVED lines=49> */
[----:B------:R-:W-:-:S04]  /*11630*/  UIADD3 UR4, UPT, UPT, UR22, -0x2, URZ ;  /* 0xfffffffe16047890 */ /* 0x000fc8000fffe0ff */
[----:B------:R-:W-:Y:S01]  /*11640*/  UISETP.GT.U32.AND UP0, UPT, UR4, UR19, UPT ;  /* 0x000000130400728c */ /* 0x000fe2000bf04070 */
[----:B------:R-:W-:Y:S02]  /*11650*/  MOV R134, R251 ;  /* 0x000000fb00867202 */ /* 0x000fe40000000f00 */
        /* <DEDUP_REMOVED lines=28> */
[----:B------:R-:W-:-:S05]  /*11820*/  IMAD.U32 R15, RZ, RZ, UR8 ;  /* 0x00000008ff0f7e24 */ /* 0x000fca000f8e00ff */
[----:B------:R-:W1:Y:S01]  /*11830*/  LDCU UR8, c[0x0][0x504] ;  /* 0x0000a080ff0877ac */ /* 0x000e620008000800 */
[----:B------:R-:W-:Y:S01]  /*11840*/  BAR.SYNC.DEFER_BLOCKING 0x0 ;  /* 0x0000000000007b1d */ /* 0x000fe20000010000 */
[CC--:B----4-:R-:W-:Y:S02]  /*11850*/  LEA R10, P0, R4.reuse, R241.reuse, 0x7 ;  /* 0x000000f1040a7211 */ /* 0x0d0fe400078038ff */
[CC--:B------:R-:W-:Y:S02]  /*11860*/  LEA R8, P6, R9.reuse, R241.reuse, 0x1 ;  /* 0x000000f109087211 */ /* 0x0c0fe400078c08ff */
[-C--:B--2---:R-:W-:Y:S01]  /*11870*/  LEA.HI.X R11, R4, R244.reuse, R5, 0x7, P0 ;  /* 0x000000f4040b7211 */ /* 0x084fe200000f3c05 */
[----:B------:R-:W-:Y:S01]  /*11880*/  IMAD.U32 R5, RZ, RZ, UR15 ;  /* 0x0000000fff057e24 */ /* 0x000fe2000f8e00ff */
[-C--:B------:R-:W-:Y:S02]  /*11890*/  LEA R6, P5, R14, R241.reuse, 0x1 ;  /* 0x000000f10e067211 */ /* 0x080fe400078a08ff */
[----:B------:R-:W-:Y:S01]  /*118a0*/  LEA.HI.X R9, R9, R244, R7, 0x1, P6 ;  /* 0x000000f409097211 */ /* 0x000fe200030f0c07 */
[----:B------:R-:W-:Y:S01]  /*118b0*/  @!PT LDS RZ, [RZ] ;  /* 0x00000000fffff984 */ /* 0x000fe20000000800 */
[----:B------:R-:W-:Y:S01]  /*118c0*/  @!PT LDS RZ, [RZ] ;  /* 0x00000000fffff984 */ /* 0x000fe20000000800 */
[----:B------:R-:W-:Y:S01]  /*118d0*/  @!PT LDS RZ, [RZ] ;  /* 0x00000000fffff984 */ /* 0x000fe20000000800 */
[----:B------:R-:W-:Y:S01]  /*118e0*/  @!P2 LDGSTS.E.BYPASS.LTC128B.128 [R233+0xc000], desc[UR28][R10.64] ;  /* 0x0c0000000ae9afae */ /* 0x000fe2000b981a1c */
[----:B------:R-:W-:-:S02]  /*118f0*/  LEA R4, P0, R13, R241, 0x1 ;  /* 0x000000f10d047211 */ /* 0x000fc400078008ff */
[-C--:B------:R-:W-:Y:S01]  /*11900*/  LEA.HI.X R7, R14, R244.reuse, R5, 0x1, P5 ;  /* 0x000000f40e077211 */ /* 0x080fe200028f0c05 */
[----:B------:R-:W-:Y:S01]  /*11910*/  @P2 STS.128 [R233+0xc000], RZ ;  /* 0x00c000ffe9002388 */ /* 0x000fe20000000c00 */
[----:B------:R-:W-:Y:S01]  /*11920*/  LEA.HI.X R5, R13, R244, R15, 0x1, P0 ;  /* 0x000000f40d057211 */ /* 0x000fe200000f0c0f */
[----:B------:R-:W-:Y:S02]  /*11930*/  IMAD.MOV.U32 R14, RZ, RZ, 0x20 ;  /* 0x00000020ff0e7424 */ /* 0x000fe400078e00ff */
[----:B------:R-:W-:Y:S01]  /*11940*/  @!PT LDS RZ, [RZ] ;  /* 0x00000000fffff984 */ /* 0x000fe20000000800 */
[----:B------:R-:W-:Y:S01]  /*11950*/  @!PT LDS RZ, [RZ] ;  /* 0x00000000fffff984 */ /* 0x000fe20000000800 */
[----:B------:R-:W-:Y:S01]  /*11960*/  @!PT LDS RZ, [RZ] ;  /* 0x00000000fffff984 */ /* 0x000fe20000000800 */
[----:B------:R-:W-:Y:S03]  /*11970*/  @!P1 LDGSTS.E.BYPASS.LTC128B.128 [R233+0xe000], desc[UR28][R10.64+0x80] ;  /* 0x0e0000800ae99fae */ /* 0x000fe6000b981a1c */
[----:B------:R-:W-:Y:S01]  /*11980*/  SEL R13, R14, 0xffffffe0, !P3 ;  /* 0xffffffe00e0d7807 */ /* 0x000fe20005800000 */
[----:B------:R-:W-:Y:S01]  /*11990*/  @P1 STS.128 [R233+0xe000], RZ ;  /* 0x00e000ffe9001388 */ /* 0x000fe20000000c00 */
[----:B---3--:R-:W-:-:S03]  /*119a0*/  IMAD.IADD R14, R249, 0x1, R230 ;  /* 0x00000001f90e7824 */ /* 0x008fc600078e02e6 */
        /* <DEDUP_REMOVED lines=32> */
[----:B--2---:R-:W2:Y:S04]  /*11bb0*/  LDSM.16.M88.4 R8, [R230+0x2000] ;  /* 0x00200000e608783b */ /* 0x004ea80000000200 */
[----:B------:R-:W4:Y:S04]  /*11bc0*/  LDSM.16.M88.4 R36, [R231+0x8800] ;  /* 0x00880000e724783b */ /* 0x000f280000000200 */
[----:B------:R-:W4:Y:S04]  /*11bd0*/  LDSM.16.M88.4 R32, [R231+0x9000] ;  /* 0x00900000e720783b */ /* 0x000f280000000200 */
[----:B------:R-:W4:Y:S04]  /*11be0*/  LDSM.16.M88.4 R28, [R231+0x9800] ;  /* 0x00980000e71c783b */ /* 0x000f280000000200 */
[----:B---3--:R-:W-:Y:S04]  /*11bf0*/  LDSM.16.M88.4 R4, [R14+0x2000] ;  /* 0x002000000e04783b */ /* 0x008fe80000000200 */
[----:B------:R-:W3:Y:S04]  /*11c00*/  LDSM.16.M88.4 R44, [R13+0x9800] ;  /* 0x009800000d2c783b */ /* 0x000ee80000000200 */
[----:B------:R-:W3:Y:S04]  /*11c10*/  LDSM.16.M88.4 R20, [R13+0x8800] ;  /* 0x008800000d14783b */ /* 0x000ee80000000200 */
[----:B------:R-:W3:Y:S04]  /*11c20*/  LDSM.16.M88.4 R24, [R13+0x8000] ;  /* 0x008000000d18783b */ /* 0x000ee80000000200 */
[----:B------:R-:W3:Y:S04]  /*11c30*/  LDSM.16.M88.4 R48, [R13+0x9000] ;  /* 0x009000000d30783b */ /* 0x000ee80000000200 */
[----:B------:R-:W3:Y:S01]  /*11c40*/  LDSM.16.M88.4 R16, [R230] ;  /* 0x00000000e610783b */ /* 0x000ee20000000200 */
[C---:B--2---:R-:W-:Y:S01]  /*11c50*/  HMMA.16816.F32.BF16 R140, R8.reuse, R40, RZ ;  /* 0x00000028088c723c */ /* 0x044fe200000418ff */
[----:B-1----:R-:W-:Y:S01]  /*11c60*/  UIADD3 UR8, UPT, UPT, UR21, UR8, URZ ;  /* 0x0000000815087290 */ /* 0x002fe2000fffe0ff */
[----:B------:R-:W-:Y:S01]  /*11c70*/  LOP3.LUT R0, R0, 0xffdfffff, RZ, 0xc0, !PT ;  /* 0xffdfffff00007812 */ /* 0x000fe200078ec0ff */
[----:B------:R-:W0:Y:S05]  /*11c80*/  LDGDEPBAR ;  /* 0x00000000000079af */ /* 0x000e2a0000000000 */
[C---:B----4-:R-:W-:Y:S08]  /*11c90*/  HMMA.16816.F32.BF16 R132, R8.reuse, R36, RZ ;  /* 0x000000240884723c */ /* 0x050ff000000418ff */
[C---:B------:R-:W-:Y:S08]  /*11ca0*/  HMMA.16816.F32.BF16 R60, R8.reuse, R32, RZ ;  /* 0x00000020083c723c */ /* 0x040ff000000418ff */
[C---:B------:R-:W-:Y:S08]  /*11cb0*/  HMMA.16816.F32.BF16 R52, R8.reuse, R28, RZ ;  /* 0x0000001c0834723c */ /* 0x040ff000000418ff */
[C---:B------:R-:W-:Y:S08]  /*11cc0*/  HMMA.16816.F32.BF16 R136, R8.reuse, R42, RZ ;  /* 0x0000002a0888723c */ /* 0x040ff000000418ff */
[C---:B------:R-:W-:Y:S08]  /*11cd0*/  HMMA.16816.F32.BF16 R64, R8.reuse, R38, RZ ;  /* 0x000000260840723c */ /* 0x040ff000000418ff */
[C---:B------:R-:W-:Y:S08]  /*11ce0*/  HMMA.16816.F32.BF16 R56, R8.reuse, R34, RZ ;  /* 0x000000220838723c */ /* 0x040ff000000418ff */
[----:B------:R-:W-:-:S15]  /*11cf0*/  HMMA.16816.F32.BF16 R8, R8, R30, RZ ;  /* 0x0000001e0808723c */ /* 0x000fde00000418ff */
[----:B------:R-:W-:-:S05]  /*11d00*/  NOP ;  /* 0x0000000000007918 */ /* 0x000fca0000000000 */
[C---:B---3--:R-:W-:Y:S01]  /*11d10*/  HMMA.16816.F32.BF16 R244, R4.reuse, R46, R8 ;  /* 0x0000002e04f4723c */ /* 0x048fe20000041808 */
[----:B------:R-:W1:Y:S07]  /*11d20*/  LDSM.16.M88.4 R8, [R14] ;  /* 0x000000000e08783b */ /* 0x000e6e0000000200 */
        /* <DEDUP_REMOVED lines=11> */
[----:B------:R-:W-:Y:S01]  /*11de0*/  HMMA.16816.F32.BF16 R4, R16, R28, RZ ;  /* 0x0000001c1004723c */ /* 0x000fe200000418ff */
[----:B------:R-:W-:-:S02]  /*11df0*/  IMAD.MOV.U32 R142, RZ, RZ, R212 ;  /* 0x000000ffff8e7224 */ /* 0x000fc400078e00d4 */
[----:B------:R-:W-:Y:S02]  /*11e00*/  IMAD.MOV.U32 R141, RZ, RZ, R213 ;  /* 0x000000ffff8d7224 */ /* 0x000fe400078e00d5 */
[----:B------:R-:W-:-:S03]  /*11e10*/  IMAD.MOV.U32 R140, RZ, RZ, R214 ;  /* 0x000000ffff8c7224 */ /* 0x000fc600078e00d6 */
[----:B------:R-:W-:Y:S08]  /*11e20*/  HMMA.16816.F32.BF16 R56, R16, R42, RZ ;  /* 0x0000002a1038723c */ /* 0x000ff000000418ff */
[----:B------:R-:W-:Y:S01]  /*11e30*/  HMMA.16816.F32.BF16 R136, R8, R20, R52 ;  /* 0x000000140888723c */ /* 0x000fe20000041834 */
[----:B------:R-:W-:Y:S02]  /*11e40*/  IMAD.MOV.U32 R52, RZ, RZ, R142 ;  /* 0x000000ffff347224 */ /* 0x000fe400078e008e */
[----:B------:R-:W-:-:S02]  /*11e50*/  IMAD.MOV.U32 R53, RZ, RZ, R141 ;  /* 0x000000ffff357224 */ /* 0x000fc400078e008d */
[----:B------:R-:W-:-:S03]  /*11e60*/  IMAD.MOV.U32 R54, RZ, RZ, R140 ;  /* 0x000000ffff367224 */ /* 0x000fc600078e008c */
[C---:B------:R-:W-:Y:S08]  /*11e70*/  HMMA.16816.F32.BF16 R40, R16.reuse, R32, RZ ;  /* 0x000000201028723c */ /* 0x040ff000000418ff */
[C---:B------:R-:W-:Y:S08]  /*11e80*/  HMMA.16816.F32.BF16 R32, R16.reuse, R34, RZ ;  /* 0x000000221020723c */ /* 0x040ff000000418ff */
[----:B------:R-:W-:Y:S01]  /*11e90*/  HMMA.16816.F32.BF16 R28, R16, R30, RZ ;  /* 0x0000001e101c723c */ /* 0x000fe200000418ff */
[----:B-----5:R-:W-:Y:S07]  /*11ea0*/  LDSM.16.M88.4 R16, [R225+0x8000] ;  /* 0x00800000e110783b */ /* 0x020fee0000000200 */
[C---:B------:R-:W-:Y:S01]  /*11eb0*/  HMMA.16816.F32.BF16 R140, R8.reuse, R44, R4 ;  /* 0x0000002c088c723c */ /* 0x040fe20000041804 */
[----:B------:R-:W1:Y:S07]  /*11ec0*/  LDSM.16.M88.4 R4, [R232+0x2000] ;  /* 0x00200000e804783b */ /* 0x000e6e0000000200 */
[C---:B------:R-:W-:Y:S01]  /*11ed0*/  HMMA.16816.F32.BF16 R60, R8.reuse, R22, R36 ;  /* 0x00000016083c723c */ /* 0x040fe20000041824 */
[----:B------:R-:W2:Y:S07]  /*11ee0*/  LDSM.16.M88.4 R20, [R232] ;  /* 0x00000000e814783b */ /* 0x000eae0000000200 */
[----:B------:R-:W-:Y:S01]  /*11ef0*/  HMMA.16816.F32.BF16 R24, R8, R26, R56 ;  /* 0x0000001a0818723c */ /* 0x000fe20000041838 */
[----:B------:R-:W-:-:S07]  /*11f00*/  IMAD.MOV.U32 R15, RZ, RZ, R215 ;  /* 0x000000ffff0f7224 */ /* 0x000fce00078e00d7 */
[C---:B------:R-:W-:Y:S08]  /*11f10*/  HMMA.16816.F32.BF16 R212, R8.reuse, R48, R40 ;  /* 0x0000003008d4723c */ /* 0x040ff00000041828 */
[C---:B------:R-:W-:Y:S08]  /*11f20*/  HMMA.16816.F32.BF16 R48, R8.reuse, R50, R32 ;  /* 0x000000320830723c */ /* 0x040ff00000041820 */
[----:B------:R-:W-:Y:S01]  /*11f30*/  HMMA.16816.F32.BF16 R44, R8, R46, R28 ;  /* 0x0000002e082c723c */ /* 0x000fe2000004181c */
[----:B------:R-:W3:Y:S07]  /*11f40*/  LDSM.16.M88.4 R8, [R225+0x9000] ;  /* 0x00900000e108783b */ /* 0x000eee0000000200 */
[-C--:B-1----:R-:W-:Y:S08]  /*11f50*/  HMMA.16816.F32.BF16 R40, R4, R16.reuse, R208 ;  /* 0x000000100428723c */ /* 0x082ff000000418d0 */
[----:B--2---:R-:W-:Y:S08]  /*11f60*/  HMMA.16816.F32.BF16 R36, R20, R16, R64 ;  /* 0x000000101424723c */ /* 0x004ff00000041840 */
[-C--:B------:R-:W-:Y:S08]  /*11f70*/  HMMA.16816.F32.BF16 R32, R4, R18.reuse, R132 ;  /* 0x000000120420723c */ /* 0x080ff00000041884 */
[----:B------:R-:W-:Y:S01]  /*11f80*/  HMMA.16816.F32.BF16 R28, R20, R18, R24 ;  /* 0x00000012141c723c */ /* 0x000fe20000041818 */
[----:B------:R-:W1:Y:S04]  /*11f90*/  LDSM.16.M88.4 R16, [R225+0x8800] ;  /* 0x00880000e110783b */ /* 0x000e680000000200 */
[----:B------:R-:W2:Y:S01]  /*11fa0*/  LDSM.16.M88.4 R24, [R225+0x9800] ;  /* 0x00980000e118783b */ /* 0x000ea20000000200 */
[----:B------:R-:W-:-:S02]  /*11fb0*/  IMAD.MOV.U32 R55, RZ, RZ, R15 ;  /* 0x000000ffff377224 */ /* 0x000fc400078e000f */
[C---:B---3--:R-:W-:Y:S08]  /*11fc0*/  HMMA.16816.F32.BF16 R132, R4.reuse, R10, R216 ;  /* 0x0000000a0484723c */ /* 0x048ff000000418d8 */
[-C--:B------:R-:W-:Y:S08]  /*11fd0*/  HMMA.16816.F32.BF16 R64, R4, R8.reuse, R240 ;  /* 0x000000080440723c */ /* 0x080ff000000418f0 */
[C---:B------:R-:W-:Y:S08]  /*11fe0*/  HMMA.16816.F32.BF16 R212, R20.reuse, R8, R212 ;  /* 0x0000000814d4723c */ /* 0x040ff000000418d4 */
[----:B------:R-:W-:Y:S01]  /*11ff0*/  HMMA.16816.F32.BF16 R208, R20, R10, R48 ;  /* 0x0000000a14d0723c */ /* 0x000fe20000041830 */
[----:B------:R-:W-:Y:S07]  /*12000*/  LDSM.16.M88.4 R8, [R226+0x8000] ;  /* 0x00800000e208783b */ /* 0x000fee0000000200 */
[-C--:B-1----:R-:W-:Y:S08]  /*12010*/  HMMA.16816.F32.BF16 R56, R4, R16.reuse, R52 ;  /* 0x000000100438723c */ /* 0x082ff00000041834 */
[----:B------:R-:W-:Y:S08]  /*12020*/  HMMA.16816.F32.BF16 R216, R20, R16, R136 ;  /* 0x0000001014d8723c */ /* 0x000ff00000041888 */
[C---:B--2---:R-:W-:Y:S08]  /*12030*/  HMMA.16816.F32.BF16 R248, R4.reuse, R24, R248 ;  /* 0x0000001804f8723c */ /* 0x044ff000000418f8 */
[C---:B------:R-:W-:Y:S08]  /*12040*/  HMMA.16816.F32.BF16 R52, R4.reuse, R18, R220 ;  /* 0x000000120434723c */ /* 0x040ff000000418dc */
[----:B------:R-:W-:Y:S01]  /*12050*/  HMMA.16816.F32.BF16 R244, R4, R26, R244 ;  /* 0x0000001a04f4723c */ /* 0x000fe200000418f4 */
[----:B------:R-:W1:Y:S07]  /*12060*/  LDSM.16.M88.4 R4, [R252+0x2000] ;  /* 0x00200000fc04783b */ /* 0x000e6e0000000200 */
[----:B------:R-:W-:Y:S01]  /*12070*/  HMMA.16816.F32.BF16 R136, R20, R18, R60 ;  /* 0x000000121488723c */ /* 0x000fe2000004183c */
[----:B------:R-:W2:Y:S01]  /*12080*/  LDSM.16.M88.4 R16, [R252] ;  /* 0x00000000fc10783b */ /* 0x000ea20000000200 */
[----:B------:R-:W-:-:S02]  /*12090*/  IMAD.MOV.U32 R51, RZ, RZ, R208 ;  /* 0x000000ffff337224 */ /* 0x000fc400078e00d0 */
[----:B------:R-:W-:-:S04]  /*120a0*/  IMAD.MOV.U32 R50, RZ, RZ, R209 ;  /* 0x000000ffff327224 */ /* 0x000fc800078e00d1 */
[----:B------:R-:W-:Y:S01]  /*120b0*/  HMMA.16816.F32.BF16 R140, R20, R24, R140 ;  /* 0x00000018148c723c */ /* 0x000fe2000004188c */
[----:B------:R-:W-:Y:S02]  /*120c0*/  IMAD.MOV.U32 R49, RZ, RZ, R210 ;  /* 0x000000ffff317224 */ /* 0x000fe400078e00d2 */
[----:B------:R-:W-:-:S05]  /*120d0*/  IMAD.MOV.U32 R48, RZ, RZ, R211 ;  /* 0x000000ffff307224 */ /* 0x000fca00078e00d3 */
[----:B------:R-:W-:Y:S08]  /*120e0*/  HMMA.16816.F32.BF16 R240, R20, R26, R44 ;  /* 0x0000001a14f0723c */ /* 0x000ff0000004182c */
[-C--:B-1----:R-:W-:Y:S08]  /*120f0*/  HMMA.16816.F32.BF16 R220, R4, R8.reuse, R40 ;  /* 0x0000000804dc723c */ /* 0x082ff00000041828 */
[----:B--2---:R-:W-:Y:S08]  /*12100*/  HMMA.16816.F32.BF16 R208, R16, R8, R36 ;  /* 0x0000000810d0723c */ /* 0x004ff00000041824 */
[-C--:B------:R-:W-:Y:S08]  /*12110*/  HMMA.16816.F32.BF16 R20, R4, R10.reuse, R32 ;  /* 0x0000000a0414723c */ /* 0x080ff00000041820 */
[----:B------:R-:W-:Y:S01]  /*12120*/  HMMA.16816.F32.BF16 R8, R16, R10, R28 ;  /* 0x0000000a1008723c */ /* 0x000fe2000004181c */
[----:B------:R-:W-:-:S02]  /*12130*/  IMAD.MOV.U32 R15, RZ, RZ, R143 ;  /* 0x000000ffff0f7224 */ /* 0x000fc400078e008f */
[----:B------:R-:W-:Y:S02]  /*12140*/  IMAD.MOV.U32 R25, RZ, RZ, R141 ;  /* 0x000000ffff197224 */ /* 0x000fe400078e008d */
        /* <DEDUP_REMOVED lines=8> */
[----:B------:R-:W-:Y:S01]  /*121d0*/  LDSM.16.M88.4 R20, [R226+0x9000] ;  /* 0x00900000e214783b */ /* 0x000fe20000000200 */
[----:B------:R-:W-:Y:S02]  /*121e0*/  IMAD.MOV.U32 R28, RZ, RZ, R9 ;  /* 0x000000ffff1c7224 */ /* 0x000fe400078e0009 */
[----:B------:R-:W-:Y:S02]  /*121f0*/  IMAD.MOV.U32 R238, RZ, RZ, R10 ;  /* 0x000000ffffee7224 */ /* 0x000fe400078e000a */
[----:B------:R-:W-:-:S02]  /*12200*/  IMAD.MOV.U32 R15, RZ, RZ, R11 ;  /* 0x000000ffff0f7224 */ /* 0x000fc400078e000b */
[----:B------:R-:W1:Y:S01]  /*12210*/  LDSM.16.M88.4 R8, [R226+0x8800] ;  /* 0x00880000e208783b */ /* 0x000e620000000200 */
[----:B------:R-:W-:-:S03]  /*12220*/  IMAD.MOV.U32 R46, RZ, RZ, R24 ;  /* 0x000000ffff2e7224 */ /* 0x000fc600078e0018 */
[----:B------:R-:W2:Y:S01]  /*12230*/  LDSM.16.M88.4 R24, [R226+0x9800] ;  /* 0x00980000e218783b */ /* 0x000ea20000000200 */
[----:B------:R-:W-:-:S04]  /*12240*/  IMAD.MOV.U32 R60, RZ, RZ, R140 ;  /* 0x000000ffff3c7224 */ /* 0x000fc800078e008c */
[----:B------:R-:W-:Y:S01]  /*12250*/  IMAD.MOV.U32 R44, RZ, RZ, R60 ;  /* 0x000000ffff2c7224 */ /* 0x000fe200078e003c */
[C---:B-1----:R-:W-:Y:S08]  /*12260*/  HMMA.16816.F32.BF16 R140, R4.reuse, R8, R56 ;  /* 0x00000008048c723c */ /* 0x042ff00000041838 */
        /* <DEDUP_REMOVED lines=13> */
[----:B------:R-:W-:Y:S02]  /*12340*/  IMAD.MOV.U32 R217, RZ, RZ, R34 ;  /* 0x000000ffffd97224 */ /* 0x000fe400078e0022 */
[----:B------:R-:W-:Y:S02]  /*12350*/  IMAD.MOV.U32 R218, RZ, RZ, R33 ;  /* 0x000000ffffda7224 */ /* 0x000fe400078e0021 */
[----:B------:R-:W-:Y:S01]  /*12360*/  IMAD.MOV.U32 R219, RZ, RZ, R32 ;  /* 0x000000ffffdb7224 */ /* 0x000fe200078e0020 */
[C---:B--2---:R-:W-:Y:S08]  /*12370*/  HMMA.16816.F32.BF16 R48, R4.reuse, R24, R248 ;  /* 0x000000180430723c */ /* 0x044ff000000418f8 */
[----:B------:R-:W-:Y:S01]  /*12380*/  HMMA.16816.F32.BF16 R44, R4, R26, R244 ;  /* 0x0000001a042c723c */ /* 0x000fe200000418f4 */
[----:B------:R-:W-:Y:S07]  /*12390*/  LDSM.16.M88.4 R4, [R230+0x6000] ;  /* 0x00600000e604783b */ /* 0x000fee0000000200 */
[C---:B------:R-:W-:Y:S01]  /*123a0*/  HMMA.16816.F32.BF16 R36, R16.reuse, R10, R136 ;  /* 0x0000000a1024723c */ /* 0x040fe20000041888 */
[----:B------:R1:W-:Y:S07]  /*123b0*/  LDSM.16.M88.4 R8, [R230+0x4000] ;  /* 0x00400000e608783b */ /* 0x0003ee0000000200 */
[----:B------:R-:W-:Y:S01]  /*123c0*/  HMMA.16816.F32.BF16 R32, R16, R20, R212 ;  /* 0x000000141020723c */ /* 0x000fe200000418d4 */
[----:B------:R-:W-:-:S07]  /*123d0*/  IMAD.MOV.U32 R215, RZ, RZ, R29 ;  /* 0x000000ffffd77224 */ /* 0x000fce00078e001d */
[----:B------:R-:W-:Y:S01]  /*123e0*/  HMMA.16816.F32.BF16 R132, R16, R22, R132 ;  /* 0x000000161084723c */ /* 0x000fe20000041884 */
[----:B------:R-:W-:Y:S01]  /*123f0*/  LDSM.16.M88.4 R20, [R231+0xb000] ;  /* 0x00b00000e714783b */ /* 0x000fe20000000200 */
[----:B-1----:R-:W-:-:S03]  /*12400*/  IMAD.MOV.U32 R230, RZ, RZ, R28 ;  /* 0x000000ffffe67224 */ /* 0x002fc600078e001c */
[----:B------:R-:W1:Y:S03]  /*12410*/  LDSM.16.M88.4 R28, [R231+0xa000] ;  /* 0x00a00000e71c783b */ /* 0x000e660000000200 */
[C---:B------:R-:W-:Y:S08]  /*12420*/  HMMA.16816.F32.BF16 R136, R16.reuse, R24, R64 ;  /* 0x000000181088723c */ /* 0x040ff00000041840 */
[----:B------:R-:W-:Y:S01]  /*12430*/  HMMA.16816.F32.BF16 R64, R16, R26, R240 ;  /* 0x0000001a1040723c */ /* 0x000fe200000418f0 */
[----:B------:R-:W2:Y:S04]  /*12440*/  LDSM.16.M88.4 R24, [R231+0xa800] ;  /* 0x00a80000e718783b */ /* 0x000ea80000000200 */
[----:B------:R-:W3:Y:S03]  /*12450*/  LDSM.16.M88.4 R16, [R231+0xb800] ;  /* 0x00b80000e710783b */ /* 0x000ee60000000200 */
[----:B-1----:R-:W-:Y:S01]  /*12460*/  HMMA.16816.F32.BF16 R248, R8, R28, R208 ;  /* 0x0000001c08f8723c */ /* 0x002fe200000418d0 */
[----:B------:R-:W-:-:S07]  /*12470*/  IMAD.MOV.U32 R211, RZ, RZ, R215 ;  /* 0x000000ffffd37224 */ /* 0x000fce00078e00d7 */
[C---:B------:R-:W-:Y:S01]  /*12480*/  HMMA.16816.F32.BF16 R212, R4.reuse, R20, R56 ;  /* 0x0000001404d4723c */ /* 0x040fe20000041838 */
[----:B------:R-:W-:Y:S02]  /*12490*/  IMAD.MOV.U32 R56, RZ, RZ, R211 ;  /* 0x000000ffff387224 */ /* 0x000fe400078e00d3 */
[----:B------:R-:W-:Y:S02]  /*124a0*/  IMAD.MOV.U32 R57, RZ, RZ, R230 ;  /* 0x000000ffff397224 */ /* 0x000fe400078e00e6 */
[----:B------:R-:W-:Y:S02]  /*124b0*/  IMAD.MOV.U32 R58, RZ, RZ, R238 ;  /* 0x000000ffff3a7224 */ /* 0x000fe400078e00ee */
[----:B------:R-:W-:Y:S01]  /*124c0*/  IMAD.MOV.U32 R59, RZ, RZ, R15 ;  /* 0x000000ffff3b7224 */ /* 0x000fe200078e000f */
[C---:B------:R-:W-:Y:S08]  /*124d0*/  HMMA.16816.F32.BF16 R244, R4.reuse, R28, R220 ;  /* 0x0000001c04f4723c */ /* 0x040ff000000418dc */
[C---:B------:R-:W-:Y:S08]  /*124e0*/  HMMA.16816.F32.BF16 R240, R4.reuse, R30, R216 ;  /* 0x0000001e04f0723c */ /* 0x040ff000000418d8 */
[C---:B--2---:R-:W-:Y:S08]  /*124f0*/  HMMA.16816.F32.BF16 R220, R4.reuse, R24, R140 ;  /* 0x0000001804dc723c */ /* 0x044ff0000004188c */
[C---:B------:R-:W-:Y:S08]  /*12500*/  HMMA.16816.F32.BF16 R216, R4.reuse, R26, R60 ;  /* 0x0000001a04d8723c */ /* 0x040ff0000004183c */
[C---:B---3--:R-:W-:Y:S08]  /*12510*/  HMMA.16816.F32.BF16 R140, R4.reuse, R16, R48 ;  /* 0x00000010048c723c */ /* 0x048ff00000041830 */
[C---:B------:R-:W-:Y:S08]  /*12520*/  HMMA.16816.F32.BF16 R60, R4.reuse, R18, R44 ;  /* 0x00000012043c723c */ /* 0x040ff0000004182c */
[----:B------:R-:W-:Y:S01]  /*12530*/  HMMA.16816.F32.BF16 R208, R4, R22, R52 ;  /* 0x0000001604d0723c */ /* 0x000fe20000041834 */
[----:B------:R-:W-:Y:S07]  /*12540*/  LDSM.16.M88.4 R4, [R14+0x6000] ;  /* 0x006000000e04783b */ /* 0x000fee0000000200 */
[C---:B------:R-:W-:Y:S08]  /*12550*/  HMMA.16816.F32.BF16 R48, R8.reuse, R26, R36 ;  /* 0x0000001a0830723c */ /* 0x040ff00000041824 */
[C---:B------:R-:W-:Y:S08]  /*12560*/  HMMA.16816.F32.BF16 R44, R8.reuse, R20, R32 ;  /* 0x00000014082c723c */ /* 0x040ff00000041820 */
[C---:B------:R-:W-:Y:S01]  /*12570*/  HMMA.16816.F32.BF16 R52, R8.reuse, R24, R40 ;  /* 0x000000180834723c */ /* 0x040fe20000041828 */
[----:B------:R-:W1:Y:S07]  /*12580*/  LDSM.16.M88.4 R24, [R13+0xa800] ;  /* 0x00a800000d18783b */ /* 0x000e6e0000000200 */
[C---:B------:R-:W-:Y:S08]  /*12590*/  HMMA.16816.F32.BF16 R36, R8.reuse, R16, R136 ;  /* 0x000000100824723c */ /* 0x040ff00000041888 */
[C---:B------:R-:W-:Y:S01]  /*125a0*/  HMMA.16816.F32.BF16 R32, R8.reuse, R18, R64 ;  /* 0x000000120820723c */ /* 0x040fe20000041840 */
[----:B------:R-:W2:Y:S07]  /*125b0*/  LDSM.16.M88.4 R16, [R13+0xb800] ;  /* 0x00b800000d10783b */ /* 0x000eae0000000200 */
[C---:B------:R-:W-:Y:S01]  /*125c0*/  HMMA.16816.F32.BF16 R56, R8.reuse, R30, R56 ;  /* 0x0000001e0838723c */ /* 0x040fe20000041838 */
[----:B------:R-:W3:Y:S07]  /*125d0*/  LDSM.16.M88.4 R28, [R13+0xa000] ;  /* 0x00a000000d1c783b */ /* 0x000eee0000000200 */
[----:B------:R-:W-:Y:S01]  /*125e0*/  HMMA.16816.F32.BF16 R40, R8, R22, R132 ;  /* 0x000000160828723c */ /* 0x000fe20000041884 */
[----:B------:R-:W4:Y:S04]  /*125f0*/  LDSM.16.M88.4 R20, [R13+0xb000] ;  /* 0x00b000000d14783b */ /* 0x000f280000000200 */
[----:B------:R-:W4:Y:S03]  /*12600*/  LDSM.16.M88.4 R8, [R14+0x4000] ;  /* 0x004000000e08783b */ /* 0x000f260000000200 */
[C---:B-1----:R-:W-:Y:S08]  /*12610*/  HMMA.16816.F32.BF16 R220, R4.reuse, R24, R220 ;  /* 0x0000001804dc723c */ /* 0x042ff000000418dc */
[C---:B------:R-:W-:Y:S08]  /*12620*/  HMMA.16816.F32.BF16 R216, R4.reuse, R26, R216 ;  /* 0x0000001a04d8723c */ /* 0x040ff000000418d8 */
[C---:B--2---:R-:W-:Y:S08]  /*12630*/  HMMA.16816.F32.BF16 R64, R4.reuse, R18, R60 ;  /* 0x000000120440723c */ /* 0x044ff0000004183c */
        /* <DEDUP_REMOVED lines=20> */
[C---:B------:R-:W-:Y:S08]  /*12780*/  HMMA.16816.F32.BF16 R240, R4.reuse, R30, R240 ;  /* 0x0000001e04f0723c */ /* 0x040ff000000418f0 */
[C---:B--2---:R-:W-:Y:S08]  /*12790*/  HMMA.16816.F32.BF16 R220, R4.reuse, R24, R220 ;  /* 0x0000001804dc723c */ /* 0x044ff000000418dc */
        /* <DEDUP_REMOVED lines=8> */
[----:B------:R-:W1:Y:S07]  /*12820*/  LDSM.16.M88.4 R16, [R226+0xa800] ;  /* 0x00a80000e210783b */ /* 0x000e6e0000000200 */
[C---:B------:R-:W-:Y:S08]  /*12830*/  HMMA.16816.F32.BF16 R52, R8.reuse, R24, R52 ;  /* 0x000000180834723c */ /* 0x040ff00000041834 */
[----:B------:R-:W-:Y:S01]  /*12840*/  HMMA.16816.F32.BF16 R48, R8, R26, R48 ;  /* 0x0000001a0830723c */ /* 0x000fe20000041830 */
[----:B------:R-:W2:Y:S07]  /*12850*/  LDSM.16.M88.4 R24, [R226+0xb000] ;  /* 0x00b00000e218783b */ /* 0x000eae0000000200 */
[----:B-1----:R-:W-:-:S15]  /*12860*/  HMMA.16816.F32.BF16 R132, R4, R16, R220 ;  /* 0x000000100484723c */ /* 0x002fde00000418dc */
[----:B------:R-:W-:-:S04]  /*12870*/  NOP ;  /* 0x0000000000007918 */ /* 0x000fc80000000000 */
[----:B------:R-:W-:Y:S01]  /*12880*/  IMAD.MOV.U32 R221, RZ, RZ, R132 ;  /* 0x000000ffffdd7224 */ /* 0x000fe200078e0084 */
[----:B------:R1:W-:Y:S01]  /*12890*/  STL.64 [R1+0x10], R134 ;  /* 0x0000108601007387 */ /* 0x0003e20000100a00 */
[----:B------:R-:W-:Y:S01]  /*128a0*/  IMAD.MOV.U32 R220, RZ, RZ, R133 ;  /* 0x000000ffffdc7224 */ /* 0x000fe200078e0085 */
[----:B------:R-:W-:Y:S08]  /*128b0*/  HMMA.16816.F32.BF16 R60, R8, R28, R60 ;  /* 0x0000001c083c723c */ /* 0x000ff0000004183c */
[----:B-1----:R-:W-:Y:S08]  /*128c0*/  HMMA.16816.F32.BF16 R132, R4, R18, R216 ;  /* 0x000000120484723c */ /* 0x002ff000000418d8 */
[C---:B------:R-:W-:Y:S01]  /*128d0*/  HMMA.16816.F32.BF16 R56, R8.reuse, R30, R56 ;  /* 0x0000001e0838723c */ /* 0x040fe20000041838 */
[----:B------:R-:W-:Y:S07]  /*128e0*/  LDSM.16.M88.4 R28, [R226+0xb800] ;  /* 0x00b80000e21c783b */ /* 0x000fee0000000200 */
[----:B------:R-:W-:Y:S03]  /*128f0*/  HMMA.16816.F32.BF16 R44, R8, R20, R44 ;  /* 0x00000014082c723c */ /* 0x000fe6000004182c */
[----:B------:R-:W-:Y:S01]  /*12900*/  IMAD.MOV.U32 R217, RZ, RZ, R132 ;  /* 0x000000ffffd97224 */ /* 0x000fe200078e0084 */
[----:B------:R2:W-:Y:S01]  /*12910*/  STL.64 [R1+0x20], R134 ;  /* 0x0000208601007387 */ /* 0x0005e20000100a00 */
[----:B------:R-:W-:-:S03]  /*12920*/  IMAD.MOV.U32 R216, RZ, RZ, R133 ;  /* 0x000000ffffd87224 */ /* 0x000fc600078e0085 */
[----:B------:R-:W-:Y:S01]  /*12930*/  HMMA.16816.F32.BF16 R40, R8, R22, R40 ;  /* 0x000000160828723c */ /* 0x000fe20000041828 */
[----:B------:R-:W1:Y:S04]  /*12940*/  LDSM.16.M88.4 R20, [R226+0xa000] ;  /* 0x00a00000e214783b */ /* 0x000e680000000200 */
[----:B------:R-:W3:Y:S01]  /*12950*/  LDSM.16.M88.4 R8, [R252+0x4000] ;  /* 0x00400000fc08783b */ /* 0x000ee20000000200 */
[----:B------:R-:W-:Y:S01]  /*12960*/  LOP3.LUT R2, R2, 0xfffffeff, RZ, 0xc0, !PT ;  /* 0xfffffeff02027812 */ /* 0x000fe200078ec0ff */
[----:B------:R-:W-:-:S04]  /*12970*/  DEPBAR.LE SB0, 0x0 ;  /* 0x000080000000791a */ /* 0x000fc80000000000 */
[----:B--2---:R-:W-:-:S15]  /*12980*/  HMMA.16816.F32.BF16 R132, R4, R24, R212 ;  /* 0x000000180484723c */ /* 0x004fde00000418d4 */
[----:B------:R-:W-:-:S04]  /*12990*/  NOP ;  /* 0x0000000000007918 */ /* 0x000fc80000000000 */
[----:B------:R-:W-:Y:S01]  /*129a0*/  IMAD.MOV.U32 R213, RZ, RZ, R132 ;  /* 0x000000ffffd57224 */ /* 0x000fe200078e0084 */
[----:B------:R2:W-:Y:S01]  /*129b0*/  STL.64 [R1+0x28], R134 ;  /* 0x0000288601007387 */ /* 0x0005e20000100a00 */
[----:B------:R-:W-:Y:S01]  /*129c0*/  IMAD.MOV.U32 R212, RZ, RZ, R133 ;  /* 0x000000ffffd47224 */ /* 0x000fe200078e0085 */
[C---:B-1----:R-:W-:Y:S08]  /*129d0*/  HMMA.16816.F32.BF16 R244, R4.reuse, R20, R244 ;  /* 0x0000001404f4723c */ /* 0x042ff000000418f4 */
[C---:B--2---:R-:W-:Y:S08]  /*129e0*/  HMMA.16816.F32.BF16 R132, R4.reuse, R26, R208 ;  /* 0x0000001a0484723c */ /* 0x044ff000000418d0 */
[----:B------:R-:W-:Y:S11]  /*129f0*/  HMMA.16816.F32.BF16 R248, R4, R22, R240 ;  /* 0x0000001604f8723c */ /* 0x000ff600000418f0 */
[----:B------:R-:W-:Y:S01]  /*12a00*/  IMAD.MOV.U32 R210, RZ, RZ, R132 ;  /* 0x000000ffffd27224 */ /* 0x000fe200078e0084 */
[----:B------:R1:W-:Y:S01]  /*12a10*/  STL.64 [R1+0x38], R134 ;  /* 0x0000388601007387 */ /* 0x0003e20000100a00 */
[----:B------:R-:W-:-:S02]  /*12a20*/  IMAD.MOV.U32 R208, RZ, RZ, R133 ;  /* 0x000000ffffd07224 */ /* 0x000fc400078e0085 */
[C---:B-1----:R-:W-:Y:S08]  /*12a30*/  HMMA.16816.F32.BF16 R132, R4.reuse, R28, R140 ;  /* 0x0000001c0484723c */ /* 0x042ff0000004188c */
[----:B------:R-:W-:Y:S08]  /*12a40*/  HMMA.16816.F32.BF16 R4, R4, R30, R64 ;  /* 0x0000001e0404723c */ /* 0x000ff00000041840 */
[----:B---3--:R-:W-:Y:S01]  /*12a50*/  HMMA.16816.F32.BF16 R64, R8, R24, R44 ;  /* 0x000000180840723c */ /* 0x008fe2000004182c */
[----:B------:R-:W-:-:S10]  /*12a60*/  VIADD R44, R12, 0xffffff41 ;  /* 0xffffff410c2c7836 */ /* 0x000fd40000000000 */
[----:B------:R-:W-:Y:S02]  /*12a70*/  IMAD.MOV.U32 R142, RZ, RZ, R4 ;  /* 0x000000ffff8e7224 */ /* 0x000fe400078e0004 */
[----:B------:R-:W-:Y:S01]  /*12a80*/  FMUL.FTZ R4, R244, UR7 ;  /* 0x00000007f4047c20 */ /* 0x000fe20008410000 */
[----:B------:R-:W-:Y:S02]  /*12a90*/  IMAD.MOV.U32 R141, RZ, RZ, R5 ;  /* 0x000000ffff8d7224 */ /* 0x000fe400078e0005 */
[----:B------:R-:W-:Y:S01]  /*12aa0*/  FMUL.FTZ R5, R245, UR7 ;  /* 0x00000007f5057c20 */ /* 0x000fe20008410000 */
[----:B------:R1:W-:Y:S01]  /*12ab0*/  MUFU.TANH R15, R4 ;  /* 0x00000004000f7308 */ /* 0x0003e20000002400 */
[----:B------:R-:W-:Y:S07]  /*12ac0*/  HMMA.16816.F32.BF16 R60, R8, R20, R60 ;  /* 0x00000014083c723c */ /* 0x000fee000004183c */
[----:B------:R2:W3:Y:S01]  /*12ad0*/  MUFU.TANH R13, R5 ;  /* 0x00000005000d7308 */ /* 0x0004e20000002400 */
[----:B------:R-:W-:-:S02]  /*12ae0*/  VIADD R20, R12, 0xffffff40 ;  /* 0xffffff400c147836 */ /* 0x000fc40000000000 */
[----:B-1----:R-:W-:Y:S01]  /*12af0*/  VIADD R4, R234, 0x40 ;  /* 0x00000040ea047836 */ /* 0x002fe20000000000 */
[----:B------:R-:W-:Y:S03]  /*12b00*/  STL.64 [R1+0x50], R134 ;  /* 0x0000508601007387 */ /* 0x000fe60000100a00 */
[----:B--2---:R-:W-:Y:S01]  /*12b10*/  IMAD.IADD R5, R4, 0x1, -R44 ;  /* 0x0000000104057824 */ /* 0x004fe200078e0a2c */
[----:B------:R1:W-:Y:S04]  /*12b20*/  STL.64 [R1+0x58], R6 ;  /* 0x0000580601007387 */ /* 0x0003e80000100a00 */
[----:B------:R-:W-:Y:S01]  /*12b30*/  IABS R5, R5 ;  /* 0x0000000500057213 */ /* 0x000fe20000000000 */
[----:B------:R-:W-:Y:S03]  /*12b40*/  HMMA.16816.F32.BF16 R52, R8, R16, R52 ;  /* 0x000000100834723c */ /* 0x000fe60000041834 */
[----:B------:R-:W-:Y:S01]  /*12b50*/  I2FP.F32.S32 R5, R5 ;  /* 0x0000000500057245 */ /* 0x000fe20000201400 */
[----:B------:R-:W-:-:S02]  /*12b60*/  IMAD.MOV.U32 R211, RZ, RZ, R132 ;  /* 0x000000ffffd37224 */ /* 0x000fc400078e0084 */
[----:B------:R-:W-:Y:S02]  /*12b70*/  IMAD.MOV.U32 R209, RZ, RZ, R133 ;  /* 0x000000ffffd17224 */ /* 0x000fe400078e0085 */
[C---:B------:R-:W-:Y:S01]  /*12b80*/  HMMA.16816.F32.BF16 R136, R8.reuse, R28, R36 ;  /* 0x0000001c0888723c */ /* 0x040fe20000041824 */
[----:B---3--:R-:W-:Y:S01]  /*12b90*/  FFMA.FTZ R38, R5, -UR6, R13 ;  /* 0x8000000605267c23 */ /* 0x008fe2000801000d */
[----:B------:R-:W-:Y:S01]  /*12ba0*/  FMUL.FTZ R5, R221, UR7 ;  /* 0x00000007dd057c20 */ /* 0x000fe20008410000 */
[----:B------:R-:W-:Y:S02]  /*12bb0*/  VIADD R36, R12, 0xffffff50 ;  /* 0xffffff500c247836 */ /* 0x000fe40000000000 */
[----:B-1----:R-:W-:Y:S02]  /*12bc0*/  IMAD.IADD R6, R4, 0x1, -R20 ;  /* 0x0000000104067824 */ /* 0x002fe400078e0a14 */
[----:B------:R-:W-:Y:S01]  /*12bd0*/  FMUL.FTZ R7, R248, UR7 ;  /* 0x00000007f8077c20 */ /* 0x000fe20008410000 */
[C---:B------:R-:W-:Y:S02]  /*12be0*/  HMMA.16816.F32.BF16 R56, R8.reuse, R22, R56 ;  /* 0x000000160838723c */ /* 0x040fe40000041838 */
[----:B------:R-:W-:Y:S01]  /*12bf0*/  IABS R6, R6 ;  /* 0x0000000600067213 */ /* 0x000fe20000000000 */
[----:B------:R1:W2:Y:S05]  /*12c00*/  MUFU.TANH R16, R7 ;  /* 0x0000000700107308 */ /* 0x0002aa0000002400 */
[C---:B------:R-:W-:Y:S01]  /*12c10*/  HMMA.16816.F32.BF16 R48, R8.reuse, R18, R48 ;  /* 0x000000120830723c */ /* 0x040fe20000041830 */
[----:B------:R-:W-:Y:S01]  /*12c20*/  I2FP.F32.S32 R6, R6 ;  /* 0x0000000600067245 */ /* 0x000fe20000201400 */
[----:B------:R-:W-:Y:S01]  /*12c30*/  VIADD R37, R12, 0xffffff51 ;  /* 0xffffff510c257836 */ /* 0x000fe20000000000 */
[----:B------:R3:W-:Y:S05]  /*12c40*/  MUFU.TANH R13, R5 ;  /* 0x00000005000d7308 */ /* 0x0007ea0000002400 */
[----:B------:R-:W-:Y:S01]  /*12c50*/  HMMA.16816.F32.BF16 R40, R8, R26, R40 ;  /* 0x0000001a0828723c */ /* 0x000fe20000041828 */
[----:B-1----:R-:W-:-:S07]  /*12c60*/  FMUL.FTZ R7, R249, UR7 ;  /* 0x00000007f9077c20 */ /* 0x002fce0008410000 */
[----:B------:R-:W-:Y:S01]  /*12c70*/  HMMA.16816.F32.BF16 R132, R8, R30, R32 ;  /* 0x0000001e0884723c */ /* 0x000fe20000041820 */
[----:B------:R-:W-:Y:S01]  /*12c80*/  FMUL.FTZ R8, R220, UR7 ;  /* 0x00000007dc087c20 */ /* 0x000fe20008410000 */
[C---:B------:R-:W-:Y:S01]  /*12c90*/  VIADD R34, R12.reuse, 0xffffff48 ;  /* 0xffffff480c227836 */ /* 0x040fe20000000000 */
[----:B------:R1:W4:Y:S01]  /*12ca0*/  MUFU.TANH R14, R7 ;  /* 0x00000007000e7308 */ /* 0x0003220000002400 */
[----:B------:R-:W-:Y:S02]  /*12cb0*/  VIADD R35, R12, 0xffffff49 ;  /* 0xffffff490c237836 */ /* 0x000fe40000000000 */
[----:B------:R-:W-:Y:S01]  /*12cc0*/  FFMA.FTZ R39, R6, -UR6, R15 ;  /* 0x8000000606277c23 */ /* 0x000fe2000801000f */
[C---:B---3--:R-:W-:Y:S02]  /*12cd0*/  IMAD.IADD R5, R4.reuse, 0x1, -R34 ;  /* 0x0000000104057824 */ /* 0x048fe400078e0a22 */
[C---:B------:R-:W-:Y:S02]  /*12ce0*/  IMAD.IADD R6, R4.reuse, 0x1, -R36 ;  /* 0x0000000104067824 */ /* 0x040fe400078e0a24 */
[----:B------:R3:W4:Y:S01]  /*12cf0*/  MUFU.TANH R11, R8 ;  /* 0x00000008000b7308 */ /* 0x0007220000002400 */
[----:B------:R-:W-:Y:S01]  /*12d00*/  IMAD.IADD R9, R4, 0x1, -R37 ;  /* 0x0000000104097824 */ /* 0x000fe200078e0a25 */
[----:B------:R-:W-:-:S02]  /*12d10*/  IABS R5, R5 ;  /* 0x0000000500057213 */ /* 0x000fc40000000000 */
[----:B------:R-:W-:Y:S01]  /*12d20*/  IABS R6, R6 ;  /* 0x0000000600067213 */ /* 0x000fe20000000000 */
[----:B-1----:R-:W-:Y:S01]  /*12d30*/  IMAD.IADD R7, R4, 0x1, -R35 ;  /* 0x0000000104077824 */ /* 0x002fe200078e0a23 */
[----:B------:R-:W-:-:S04]  /*12d40*/  IABS R9, R9 ;  /* 0x0000000900097213 */ /* 0x000fc80000000000 */
[----:B------:R-:W-:Y:S01]  /*12d50*/  IABS R7, R7 ;  /* 0x0000000700077213 */ /* 0x000fe20000000000 */
[----:B---3--:R-:W-:-:S03]  /*12d60*/  FMUL.FTZ R8, R217, UR7 ;  /* 0x00000007d9087c20 */ /* 0x008fc60008410000 */
[----:B------:R-:W-:Y:S01]  /*12d70*/  I2FP.F32.S32 R7, R7 ;  /* 0x0000000700077245 */ /* 0x000fe20000201400 */
[----:B------:R1:W3:Y:S01]  /*12d80*/  MUFU.TANH R15, R8 ;  /* 0x00000008000f7308 */ /* 0x0002e20000002400 */
[----:B------:R-:W-:Y:S01]  /*12d90*/  I2FP.F32.S32 R6, R6 ;  /* 0x0000000600067245 */ /* 0x000fe20000201400 */
[----:B------:R-:W-:Y:S01]  /*12da0*/  FMUL.FTZ R10, R216, UR7 ;  /* 0x00000007d80a7c20 */ /* 0x000fe20008410000 */
[C---:B------:R-:W-:Y:S02]  /*12db0*/  VIADD R33, R12.reuse, 0xffffff58 ;  /* 0xffffff580c217836 */ /* 0x040fe40000000000 */
[----:B------:R-:W-:-:S03]  /*12dc0*/  VIADD R32, R12, 0xffffff59 ;  /* 0xffffff590c207836 */ /* 0x000fc60000000000 */
[----:B------:R-:W3:Y:S01]  /*12dd0*/  MUFU.TANH R10, R10 ;  /* 0x0000000a000a7308 */ /* 0x000ee20000002400 */
[----:B-1----:R-:W-:Y:S02]  /*12de0*/  I2FP.F32.S32 R8, R5 ;  /* 0x0000000500087245 */ /* 0x002fe40000201400 */
[----:B------:R-:W-:-:S03]  /*12df0*/  I2FP.F32.S32 R5, R9 ;  /* 0x0000000900057245 */ /* 0x000fc60000201400 */
[----:B--2---:R-:W-:Y:S01]  /*12e00*/  FFMA.FTZ R9, R8, -UR6, R16 ;  /* 0x8000000608097c23 */ /* 0x004fe20008010010 */
[----:B----4-:R-:W-:Y:S01]  /*12e10*/  FFMA.FTZ R8, R7, -UR6, R14 ;  /* 0x8000000607087c23 */ /* 0x010fe2000801000e */
[----:B------:R-:W-:Y:S01]  /*12e20*/  FFMA.FTZ R7, R6, -UR6, R13 ;  /* 0x8000000606077c23 */ /* 0x000fe2000801000d */
[----:B------:R-:W-:Y:S02]  /*12e30*/  FFMA.FTZ R6, R5, -UR6, R11 ;  /* 0x8000000605067c23 */ /* 0x000fe4000801000b */
[----:B------:R1:W-:Y:S01]  /*12e40*/  STL [R1+0x4c], R9 ;  /* 0x00004c0901007387 */ /* 0x0003e20000100800 */
[----:B------:R-:W-:-:S03]  /*12e50*/  FMUL.FTZ R5, R213, UR7 ;  /* 0x00000007d5057c20 */ /* 0x000fc60008410000 */
[----:B------:R2:W-:Y:S04]  /*12e60*/  STL [R1+0x48], R8 ;  /* 0x0000480801007387 */ /* 0x0005e80000100800 */
[----:B------:R4:W-:Y:S04]  /*12e70*/  STL [R1+0x44], R7 ;  /* 0x0000440701007387 */ /* 0x0009e80000100800 */
[----:B------:R3:W-:Y:S01]  /*12e80*/  STL [R1+0x40], R6 ;  /* 0x0000400601007387 */ /* 0x0007e20000100800 */
[----:B------:R-:W-:Y:S02]  /*12e90*/  VIADD R31, R12, 0xffffff60 ;  /* 0xffffff600c1f7836 */ /* 0x000fe40000000000 */
[----:B-1----:R-:W-:Y:S01]  /*12ea0*/  FMUL.FTZ R9, R212, UR7 ;  /* 0x00000007d4097c20 */ /* 0x002fe20008410000 */
[----:B--2---:R1:W2:Y:S01]  /*12eb0*/  MUFU.TANH R8, R5 ;  /* 0x0000000500087308 */ /* 0x0042a20000002400 */
[----:B----4-:R-:W-:-:S02]  /*12ec0*/  IMAD.IADD R7, R4, 0x1, -R33 ;  /* 0x0000000104077824 */ /* 0x010fc400078e0a21 */
[----:B---3--:R-:W-:-:S03]  /*12ed0*/  IMAD.IADD R6, R4, 0x1, -R32 ;  /* 0x0000000104067824 */ /* 0x008fc600078e0a20 */
[----:B------:R-:W-:Y:S02]  /*12ee0*/  IABS R7, R7 ;  /* 0x0000000700077213 */ /* 0x000fe40000000000 */
[----:B------:R-:W-:Y:S01]  /*12ef0*/  IABS R6, R6 ;  /* 0x0000000600067213 */ /* 0x000fe20000000000 */
[----:B------:R3:W-:Y:S01]  /*12f00*/  MUFU.TANH R11, R9 ;  /* 0x00000009000b7308 */ /* 0x0007e20000002400 */
[----:B------:R-:W-:Y:S01]  /*12f10*/  I2FP.F32.S32 R7, R7 ;  /* 0x0000000700077245 */ /* 0x000fe20000201400 */
[----:B-1----:R-:W-:Y:S01]  /*12f20*/  IMAD.IADD R5, R4, 0x1, -R31 ;  /* 0x0000000104057824 */ /* 0x002fe200078e0a1f */
[----:B------:R-:W-:-:S03]  /*12f30*/  I2FP.F32.S32 R6, R6 ;  /* 0x0000000600067245 */ /* 0x000fc60000201400 */
[----:B------:R-:W-:Y:S01]  /*12f40*/  FFMA.FTZ R7, R7, -UR6, R15 ;  /* 0x8000000607077c23 */ /* 0x000fe2000801000f */
[----:B------:R-:W-:Y:S01]  /*12f50*/  IABS R5, R5 ;  /* 0x0000000500057213 */ /* 0x000fe20000000000 */
[----:B------:R-:W-:Y:S01]  /*12f60*/  FFMA.FTZ R6, R6, -UR6, R10 ;  /* 0x8000000606067c23 */ /* 0x000fe2000801000a */
[----:B------:R-:W-:Y:S02]  /*12f70*/  VIADD R29, R12, 0xffffff68 ;  /* 0xffffff680c1d7836 */ /* 0x000fe40000000000 */
[----:B---3--:R-:W-:Y:S01]  /*12f80*/  FMUL.FTZ R9, R210, UR7 ;  /* 0x00000007d2097c20 */ /* 0x008fe20008410000 */
[----:B------:R-:W-:Y:S01]  /*12f90*/  I2FP.F32.S32 R5, R5 ;  /* 0x0000000500057245 */ /* 0x000fe20000201400 */
[----:B------:R-:W-:Y:S04]  /*12fa0*/  STL [R1+0x1c], R7 ;  /* 0x00001c0701007387 */ /* 0x000fe80000100800 */
[----:B------:R-:W1:Y:S01]  /*12fb0*/  MUFU.TANH R9, R9 ;  /* 0x0000000900097308 */ /* 0x000e620000002400 */
[----:B------:R3:W-:Y:S01]  /*12fc0*/  STL [R1+0x18], R6 ;  /* 0x0000180601007387 */ /* 0x0007e20000100800 */
[----:B--2---:R-:W-:Y:S01]  /*12fd0*/  FFMA.FTZ R140, R5, -UR6, R8 ;  /* 0x80000006058c7c23 */ /* 0x004fe20008010008 */
[----:B------:R-:W-:Y:S01]  /*12fe0*/  FMUL.FTZ R5, R208, UR7 ;  /* 0x00000007d0057c20 */ /* 0x000fe20008410000 */
[----:B------:R-:W-:-:S04]  /*12ff0*/  VIADD R28, R12, 0xffffff69 ;  /* 0xffffff690c1c7836 */ /* 0x000fc80000000000 */
[----:B------:R2:W4:Y:S01]  /*13000*/  MUFU.TANH R8, R5 ;  /* 0x0000000500087308 */ /* 0x0005220000002400 */
[----:B------:R-:W-:Y:S02]  /*13010*/  VIADD R30, R12, 0xffffff61 ;  /* 0xffffff610c1e7836 */ /* 0x000fe40000000000 */
[----:B---3--:R-:W-:-:S05]  /*13020*/  IMAD.IADD R6, R4, 0x1, -R29 ;  /* 0x0000000104067824 */ /* 0x008fca00078e0a1d */
[----:B------:R-:W-:Y:S01]  /*13030*/  IABS R6, R6 ;  /* 0x0000000600067213 */ /* 0x000fe20000000000 */
[----:B--2---:R-:W-:-:S03]  /*13040*/  IMAD.IADD R5, R4, 0x1, -R28 ;  /* 0x0000000104057824 */ /* 0x004fc600078e0a1c */
[----:B------:R-:W-:Y:S02]  /*13050*/  I2FP.F32.S32 R6, R6 ;  /* 0x0000000600067245 */ /* 0x000fe40000201400 */
[----:B------:R-:W-:-:S03]  /*13060*/  IABS R5, R5 ;  /* 0x0000000500057213 */ /* 0x000fc60000000000 */
[----:B-1----:R-:W-:Y:S01]  /*13070*/  FFMA.FTZ R208, R6, -UR6, R9 ;  /* 0x8000000606d07c23 */ /* 0x002fe20008010009 */
[----:B------:R-:W-:Y:S01]  /*13080*/  FMUL.FTZ R6, R211, UR7 ;  /* 0x00000007d3067c20 */ /* 0x000fe20008410000 */
[----:B------:R-:W-:Y:S01]  /*13090*/  I2FP.F32.S32 R5, R5 ;  /* 0x0000000500057245 */ /* 0x000fe20000201400 */
[----:B------:R-:W-:Y:S02]  /*130a0*/  IMAD.IADD R7, R4, 0x1, -R30 ;  /* 0x0000000104077824 */ /* 0x000fe400078e0a1e */
[----:B------:R-:W-:Y:S02]  /*130b0*/  VIADD R27, R12, 0xffffff70 ;  /* 0xffffff700c1b7836 */ /* 0x000fe40000000000 */
[----:B------:R-:W1:Y:S01]  /*130c0*/  MUFU.TANH R6, R6 ;  /* 0x0000000600067308 */ /* 0x000e620000002400 */
[----:B----4-:R-:W-:Y:S01]  /*130d0*/  FFMA.FTZ R210, R5, -UR6, R8 ;  /* 0x8000000605d27c23 */ /* 0x010fe20008010008 */
[----:B------:R-:W-:Y:S01]  /*130e0*/  IABS R7, R7 ;  /* 0x0000000700077213 */ /* 0x000fe20000000000 */
[----:B------:R-:W-:-:S03]  /*130f0*/  IMAD.IADD R5, R4, 0x1, -R27 ;  /* 0x0000000104057824 */ /* 0x000fc600078e0a1b */
[----:B------:R-:W-:Y:S02]  /*13100*/  I2FP.F32.S32 R7, R7 ;  /* 0x0000000700077245 */ /* 0x000fe40000201400 */
[----:B------:R-:W-:-:S03]  /*13110*/  IABS R5, R5 ;  /* 0x0000000500057213 */ /* 0x000fc60000000000 */
[----:B------:R-:W-:Y:S01]  /*13120*/  FFMA.FTZ R143, R7, -UR6, R11 ;  /* 0x80000006078f7c23 */ /* 0x000fe2000801000b */
[----:B------:R-:W-:Y:S01]  /*13130*/  I2FP.F32.S32 R5, R5 ;  /* 0x0000000500057245 */ /* 0x000fe20000201400 */
[----:B------:R-:W-:Y:S01]  /*13140*/  FMUL.FTZ R7, R209, UR7 ;  /* 0x00000007d1077c20 */ /* 0x000fe20008410000 */
[----:B------:R-:W-:-:S03]  /*13150*/  VIADD R25, R12, 0xffffff71 ;  /* 0xffffff710c197836 */ /* 0x000fc60000000000 */
[----:B------:R2:W3:Y:S01]  /*13160*/  MUFU.TANH R10, R7 ;  /* 0x00000007000a7308 */ /* 0x0004e20000002400 */
[----:B-1----:R-:W-:Y:S01]  /*13170*/  FFMA.FTZ R211, R5, -UR6, R6 ;  /* 0x8000000605d37c23 */ /* 0x002fe20008010006 */
[----:B------:R-:W-:Y:S01]  /*13180*/  FMUL.FTZ R5, R141, UR7 ;  /* 0x000000078d057c20 */ /* 0x000fe20008410000 */
[C---:B------:R-:W-:Y:S02]  /*13190*/  VIADD R26, R12.reuse, 0xffffff78 ;  /* 0xffffff780c1a7836 */ /* 0x040fe40000000000 */
[----:B------:R-:W-:Y:S02]  /*131a0*/  VIADD R24, R12, 0xffffff79 ;  /* 0xffffff790c187836 */ /* 0x000fe40000000000 */
[----:B------:R-:W-:Y:S01]  /*131b0*/  IMAD.IADD R6, R4, 0x1, -R26 ;  /* 0x0000000104067824 */ /* 0x000fe200078e0a1a */
[----:B------:R1:W-:Y:S01]  /*131c0*/  MUFU.TANH R8, R5 ;  /* 0x0000000500087308 */ /* 0x0003e20000002400 */
[----:B------:R-:W-:Y:S02]  /*131d0*/  VIADD R23, R3, 0xffffff40 ;  /* 0xffffff4003177836 */ /* 0x000fe40000000000 */
[----:B--2---:R-:W-:-:S05]  /*131e0*/  FMUL.FTZ R7, R142, UR7 ;  /* 0x000000078e077c20 */ /* 0x004fca0008410000 */
[----:B------:R2:W4:Y:S01]  /*131f0*/  MUFU.TANH R9, R7 ;  /* 0x0000000700097308 */ /* 0x0005220000002400 */
[C---:B-1----:R-:W-:Y:S02]  /*13200*/  IMAD.IADD R5, R4.reuse, 0x1, -R24 ;  /* 0x0000000104057824 */ /* 0x042fe400078e0a18 */
[----:B------:R-:W-:Y:S02]  /*13210*/  VIADD R22, R3, 0xffffff41 ;  /* 0xffffff4103167836 */ /* 0x000fe40000000000 */
[C---:B--2---:R-:W-:Y:S02]  /*13220*/  IMAD.IADD R7, R4.reuse, 0x1, -R25 ;  /* 0x0000000104077824 */ /* 0x044fe400078e0a19 */
[----:B------:R-:W-:-:S05]  /*13230*/  VIADD R4, R4, -UR8 ;  /* 0x8000000804047c36 */ /* 0x000fca0008000000 */
[C---:B------:R-:W-:Y:S02]  /*13240*/  ISETP.GT.AND P6, PT, R4.reuse, R23, PT ;  /* 0x000000170400720c */ /* 0x040fe40003fc4270 */
[----:B------:R-:W-:Y:S01]  /*13250*/  ISETP.GT.AND P0, PT, R4, R22, PT ;  /* 0x000000160400720c */ /* 0x000fe20003f04270 */
[C---:B------:R-:W-:Y:S02]  /*13260*/  VIADD R21, R3.reuse, 0xffffff48 ;  /* 0xffffff4803157836 */ /* 0x040fe40000000000 */
[----:B------:R-:W-:-:S03]  /*13270*/  VIADD R17, R3, 0xffffff49 ;  /* 0xffffff4903117836 */ /* 0x000fc60000000000 */
[----:B------:R-:W-:-:S05]  /*13280*/  ISETP.GT.AND P5, PT, R4, R21, PT ;  /* 0x000000150400720c */ /* 0x000fca0003fa4270 */
        /* <DEDUP_REMOVED lines=24> */
[----:B------:R-:W-:Y:S02]  /*13410*/  IABS R7, R7 ;  /* 0x0000000700077213 */ /* 0x000fe40000000000 */
[----:B------:R-:W-:Y:S01]  /*13420*/  LOP3.LUT R0, R0, 0xffffefff, RZ, 0xc0, !PT ;  /* 0xffffefff00007812 */ /* 0x000fe200078ec0ff */
[----:B------:R-:W-:Y:S01]  /*13430*/  VIADD R11, R3, 0xffffff61 ;  /* 0xffffff61030b7836 */ /* 0x000fe20000000000 */
[----:B------:R-:W-:Y:S02]  /*13440*/  I2FP.F32.S32 R7, R7 ;  /* 0x0000000700077245 */ /* 0x000fe40000201400 */
[----:B------:R-:W-:-:S02]  /*13450*/  @P6 LOP3.LUT R0, R0, 0x1000, RZ, 0xfc, !PT ;  /* 0x0000100000006812 */ /* 0x000fc400078efcff */
[----:B------:R-:W-:Y:S01]  /*13460*/  ISETP.GT.AND P0, PT, R4, R11, PT ;  /* 0x0000000b0400720c */ /* 0x000fe20003f04270 */
[----:B---3--:R-:W-:Y:S01]  /*13470*/  FFMA.FTZ R212, R7, -UR6, R10 ;  /* 0x8000000607d47c23 */ /* 0x008fe2000801000a */
[----:B------:R-:W-:Y:S02]  /*13480*/  IABS R6, R6 ;  /* 0x0000000600067213 */ /* 0x000fe40000000000 */
[----:B------:R-:W-:Y:S01]  /*13490*/  LOP3.LUT R0, R0, 0xfffff7ff, RZ, 0xc0, !PT ;  /* 0xfffff7ff00007812 */ /* 0x000fe200078ec0ff */
[----:B------:R-:W-:Y:S01]  /*134a0*/  VIADD R10, R3, 0xffffff68 ;  /* 0xffffff68030a7836 */ /* 0x000fe20000000000 */
[----:B------:R-:W-:Y:S02]  /*134b0*/  I2FP.F32.S32 R6, R6 ;  /* 0x0000000600067245 */ /* 0x000fe40000201400 */
[----:B------:R-:W-:Y:S02]  /*134c0*/  @P5 LOP3.LUT R0, R0, 0x800, RZ, 0xfc, !PT ;  /* 0x0000080000005812 */ /* 0x000fe400078efcff */
[----:B------:R-:W-:Y:S01]  /*134d0*/  ISETP.GT.AND P6, PT, R4, R10, PT ;  /* 0x0000000a0400720c */ /* 0x000fe20003fc4270 */
[----:B----4-:R-:W-:Y:S01]  /*134e0*/  FFMA.FTZ R214, R6, -UR6, R9 ;  /* 0x8000000606d67c23 */ /* 0x010fe20008010009 */
[----:B------:R-:W-:-:S02]  /*134f0*/  IABS R5, R5 ;  /* 0x0000000500057213 */ /* 0x000fc40000000000 */
[----:B------:R-:W-:Y:S01]  /*13500*/  LOP3.LUT R0, R0, 0xfffffbff, RZ, 0xc0, !PT ;  /* 0xfffffbff00007812 */ /* 0x000fe200078ec0ff */
[----:B------:R-:W-:Y:S01]  /*13510*/  VIADD R9, R3, 0xffffff69 ;  /* 0xffffff6903097836 */ /* 0x000fe20000000000 */
[----:B------:R-:W-:Y:S02]  /*13520*/  I2FP.F32.S32 R5, R5 ;  /* 0x0000000500057245 */ /* 0x000fe40000201400 */
[----:B------:R-:W-:Y:S02]  /*13530*/  @P0 LOP3.LUT R0, R0, 0x400, RZ, 0xfc, !PT ;  /* 0x0000040000000812 */ /* 0x000fe400078efcff */
[----:B------:R-:W-:Y:S01]  /*13540*/  ISETP.GT.AND P5, PT, R4, R9, PT ;  /* 0x000000090400720c */ /* 0x000fe20003fa4270 */
[----:B------:R-:W-:Y:S01]  /*13550*/  FFMA.FTZ R225, R5, -UR6, R8 ;  /* 0x8000000605e17c23 */ /* 0x000fe20008010008 */
[----:B------:R-:W-:Y:S01]  /*13560*/  LOP3.LUT R0, R0, 0xfffffdff, RZ, 0xc0, !PT ;  /* 0xfffffdff00007812 */ /* 0x000fe200078ec0ff */
[----:B------:R-:W-:-:S03]  /*13570*/  VIADD R8, R3, 0xffffff70 ;  /* 0xffffff7003087836 */ /* 0x000fc60000000000 */
[----:B------:R-:W-:Y:S02]  /*13580*/  @P6 LOP3.LUT R0, R0, 0x200, RZ, 0xfc, !PT ;  /* 0x0000020000006812 */ /* 0x000fe400078efcff */
[----:B------:R-:W-:Y:S02]  /*13590*/  ISETP.GT.AND P0, PT, R4, R8, PT ;  /* 0x000000080400720c */ /* 0x000fe40003f04270 */
[----:B------:R-:W-:Y:S01]  /*135a0*/  LOP3.LUT R0, R0, 0xfffffeff, RZ, 0xc0, !PT ;  /* 0xfffffeff00007812 */ /* 0x000fe200078ec0ff */
[----:B------:R-:W-:-:S03]  /*135b0*/  FMUL.FTZ R18, R62, UR7 ;  /* 0x000000073e127c20 */ /* 0x000fc60008410000 */
[----:B------:R-:W-:Y:S01]  /*135c0*/  @P5 LOP3.LUT R0, R0, 0x100, RZ, 0xfc, !PT ;  /* 0x0000010000005812 */ /* 0x000fe200078efcff */
[C---:B------:R-:W-:Y:S02]  /*135d0*/  VIADD R6, R3.reuse, 0xffffff78 ;  /* 0xffffff7803067836 */ /* 0x040fe40000000000 */
[C---:B------:R-:W-:Y:S01]  /*135e0*/  VIADD R7, R3.reuse, 0xffffff71 ;  /* 0xffffff7103077836 */ /* 0x040fe20000000000 */
[----:B------:R-:W-:Y:S01]  /*135f0*/  LOP3.LUT R0, R0, 0xffffff7f, RZ, 0xc0, !PT ;  /* 0xffffff7f00007812 */ /* 0x000fe200078ec0ff */
[----:B------:R-:W-:Y:S01]  /*13600*/  VIADD R5, R3, 0xffffff79 ;  /* 0xffffff7903057836 */ /* 0x000fe20000000000 */
[----:B------:R-:W1:Y:S01]  /*13610*/  MUFU.TANH R18, R18 ;  /* 0x0000001200127308 */ /* 0x000e620000002400 */
[----:B------:R-:W-:Y:S01]  /*13620*/  VIADD R3, R234, 0x8 ;  /* 0x00000008ea037836 */ /* 0x000fe20000000000 */
[----:B------:R-:W-:Y:S01]  /*13630*/  @P0 LOP3.LUT R0, R0, 0x80, RZ, 0xfc, !PT ;  /* 0x0000008000000812 */ /* 0x000fe200078efcff */
[----:B------:R-:W-:Y:S01]  /*13640*/  BAR.SYNC.DEFER_BLOCKING 0x0 ;  /* 0x0000000000007b1d */ /* 0x000fe20000010000 */
[----:B------:R-:W-:-:S02]  /*13650*/  ISETP.GT.AND P6, PT, R4, R6, PT ;  /* 0x000000060400720c */ /* 0x000fc40003fc4270 */
[C---:B------:R-:W-:Y:S02]  /*13660*/  ISETP.GT.AND P5, PT, R4.reuse, R7, PT ;  /* 0x000000070400720c */ /* 0x040fe40003fa4270 */
[----:B------:R-:W-:Y:S01]  /*13670*/  ISETP.GT.AND P0, PT, R4, R5, PT ;  /* 0x000000050400720c */ /* 0x000fe20003f04270 */
[----:B------:R-:W-:-:S05]  /*13680*/  IMAD.IADD R4, R3, 0x1, -R20 ;  /* 0x0000000103047824 */ /* 0x000fca00078e0a14 */
[----:B------:R-:W-:Y:S01]  /*13690*/  IABS R4, R4 ;  /* 0x0000000400047213 */ /* 0x000fe20000000000 */
[----:B------:R-:W-:-:S03]  /*136a0*/  FMUL.FTZ R19, R63, UR7 ;  /* 0x000000073f137c20 */ /* 0x000fc60008410000 */
[----:B------:R-:W-:-:S05]  /*136b0*/  I2FP.F32.S32 R4, R4 ;  /* 0x0000000400047245 */ /* 0x000fca0000201400 */
[----:B-1----:R-:W-:Y:S02]  /*136c0*/  FFMA.FTZ R45, R4, -UR6, R18 ;  /* 0x80000006042d7c23 */ /* 0x002fe40008010012 */
[----:B------:R1:W2:Y:S01]  /*136d0*/  MUFU.TANH R18, R19 ;  /* 0x0000001300127308 */ /* 0x0002a20000002400 */
[----:B------:R-:W-:-:S05]  /*136e0*/  IMAD.IADD R4, R3, 0x1, -R44 ;  /* 0x0000000103047824 */ /* 0x000fca00078e0a2c */
[----:B------:R-:W-:-:S04]  /*136f0*/  IABS R4, R4 ;  /* 0x0000000400047213 */ /* 0x000fc80000000000 */
[----:B------:R-:W-:Y:S01]  /*13700*/  I2FP.F32.S32 R4, R4 ;  /* 0x0000000400047245 */ /* 0x000fe20000201400 */
[----:B-1----:R-:W-:-:S04]  /*13710*/  FMUL.FTZ R19, R58, UR7 ;  /* 0x000000073a137c20 */ /* 0x002fc80008410000 */
[----:B--2---:R-:W-:Y:S02]  /*13720*/  FFMA.FTZ R58, R4, -UR6, R18 ;  /* 0x80000006043a7c23 */ /* 0x004fe40008010012 */
        /* <DEDUP_REMOVED lines=10> */
[----:B------:R2:W-:Y:S01]  /*137d0*/  STL [R1+0xc], R45 ;  /* 0x00000c2d01007387 */ /* 0x0005e20000100800 */
[----:B-1----:R-:W-:-:S03]  /*137e0*/  FMUL.FTZ R19, R54, UR7 ;  /* 0x0000000736137c20 */ /* 0x002fc60008410000 */
        /* <DEDUP_REMOVED lines=113> */
[----:B------:R2:W-:Y:S01]  /*13f00*/  STL [R1], R46 ;  /* 0x0000002e01007387 */ /* 0x0005e20000100800 */
        /* <DEDUP_REMOVED lines=55> */
[----:B--2---:R-:W-:Y:S01]  /*14280*/  FFMA.FTZ R137, R4, -UR6, R18 ;  /* 0x8000000604897c23 */ /* 0x004fe20008010012 */
[----:B------:R-:W-:Y:S01]  /*14290*/  VIADD R18, R234, 0x48 ;  /* 0x00000048ea127836 */ /* 0x000fe20000000000 */
[----:B------:R-:W1:Y:S03]  /*142a0*/  MUFU.TANH R19, R19 ;  /* 0x0000001300137308 */ /* 0x000e660000002400 */
        /* <DEDUP_REMOVED lines=11> */
[----:B------:R-:W1:Y:S01]  /*14360*/  MUFU.TANH R19, R20 ;  /* 0x0000001400137308 */ /* 0x000e620000002400 */
[----:B------:R-:W-:Y:S01]  /*14370*/  LOP3.LUT R0, R0, 0xffffffdf, RZ, 0xc0, !PT ;  /* 0xffffffdf00007812 */ /* 0x000fe200078ec0ff */
[----:B------:R-:W-:-:S03]  /*14380*/  IMAD.IADD R4, R18, 0x1, -R34 ;  /* 0x0000000112047824 */ /* 0x000fc600078e0a22 */
[----:B------:R-:W-:Y:S02]  /*14390*/  @P6 LOP3.LUT R0, R0, 0x20, RZ, 0xfc, !PT ;  /* 0x0000002000006812 */ /* 0x000fe400078efcff */
[----:B------:R-:W-:Y:S02]  /*143a0*/  IABS R4, R4 ;  /* 0x0000000400047213 */ /* 0x000fe40000000000 */
[----:B------:R-:W-:Y:S02]  /*143b0*/  LOP3.LUT R0, R0, 0xffffffbf, RZ, 0xc0, !PT ;  /* 0xffffffbf00007812 */ /* 0x000fe400078ec0ff */
[----:B------:R-:W-:Y:S02]  /*143c0*/  I2FP.F32.S32 R4, R4 ;  /* 0x0000000400047245 */ /* 0x000fe40000201400 */
[----:B------:R-:W-:-:S04]  /*143d0*/  @P5 LOP3.LUT R0, R0, 0x40, RZ, 0xfc, !PT ;  /* 0x0000004000005812 */ /* 0x000fc800078efcff */
[----:B------:R-:W-:Y:S01]  /*143e0*/  LOP3.LUT R0, R0, 0xffffffef, RZ, 0xc0, !PT ;  /* 0xffffffef00007812 */ /* 0x000fe200078ec0ff */
[----:B-1----:R-:W-:Y:S01]  /*143f0*/  FFMA.FTZ R217, R4, -UR6, R19 ;  /* 0x8000000604d97c23 */ /* 0x002fe20008010013 */
[----:B------:R-:W-:Y:S02]  /*14400*/  VIADD R4, R3, -UR8 ;  /* 0x8000000803047c36 */ /* 0x000fe40008000000 */
[----:B------:R-:W-:-:S03]  /*14410*/  @P0 LOP3.LUT R0, R0, 0x10, RZ, 0xfc, !PT ;  /* 0x0000001000000812 */ /* 0x000fc600078efcff */
[C---:B------:R-:W-:Y:S02]  /*14420*/  ISETP.GT.AND P0, PT, R4.reuse, R23, PT ;  /* 0x000000170400720c */ /* 0x040fe40003f04270 */
[C---:B------:R-:W-:Y:S02]  /*14430*/  ISETP.GT.AND P6, PT, R4.reuse, R22, PT ;  /* 0x000000160400720c */ /* 0x040fe40003fc4270 */
[----:B------:R-:W-:-:S09]  /*14440*/  ISETP.GT.AND P5, PT, R4, R21, PT ;  /* 0x000000150400720c */ /* 0x000fd20003fa4270 */
        /* <DEDUP_REMOVED lines=12> */
[C---:B------:R-:W-:Y:S02]  /*14510*/  ISETP.GT.AND P6, PT, R4.reuse, R13, PT ;  /* 0x0000000d0400720c */ /* 0x040fe40003fc4270 */
[----:B------:R-:W-:Y:S02]  /*14520*/  ISETP.GT.AND P0, PT, R4, R14, PT ;  /* 0x0000000e0400720c */ /* 0x000fe40003f04270 */
[----:B------:R-:W-:Y:S02]  /*14530*/  LOP3.LUT R2, R2, 0xfffffffd, RZ, 0xc0, !PT ;  /* 0xfffffffd02027812 */ /* 0x000fe400078ec0ff */
[----:B------:R-:W-:Y:S02]  /*14540*/  LOP3.LUT R0, R0, 0x7fffffff, RZ, 0xc0, !PT ;  /* 0x7fffffff00007812 */ /* 0x000fe400078ec0ff */
[----:B------:R-:W-:-:S02]  /*14550*/  @P5 LOP3.LUT R2, R2, 0x2, RZ, 0xfc, !PT ;  /* 0x0000000202025812 */ /* 0x000fc400078efcff */
[----:B------:R-:W-:Y:S02]  /*14560*/  ISETP.GT.AND P5, PT, R4, R12, PT ;  /* 0x0000000c0400720c */ /* 0x000fe40003fa4270 */
[----:B------:R-:W-:Y:S02]  /*14570*/  LOP3.LUT R2, R2, 0xfffffffe, RZ, 0xc0, !PT ;  /* 0xfffffffe02027812 */ /* 0x000fe400078ec0ff */
[----:B------:R-:W-:Y:S02]  /*14580*/  @P6 LOP3.LUT R0, R0, 0x80000000, RZ, 0xfc, !PT ;  /* 0x8000000000006812 */ /* 0x000fe400078efcff */
        /* <DEDUP_REMOVED lines=225> */
.L_x_1002:
[----:B------:R-:W-:Y:S01]  /*153a0*/  STL [R1+0xdc], R234 ;  /* 0x0000dcea01007387 */ /* 0x000fe20000100800 */
[----:B------:R-:W-:-:S03]  /*153b0*/  IMAD.MOV.U32 R60, RZ, RZ, R51 ;  /* 0x000000ffff3c7224 */ /* 0x000fc600078e0033 */
[----:B------:R-:W-:Y:S04]  /*153c0*/  STL [R1+0xd8], R233 ;  /* 0x0000d8e901007387 */ /* 0x000fe80000100800 */
[----:B------:R1:W-:Y:S04]  /*153d0*/  STL [R1+0xd4], R228 ;  /* 0x0000d4e401007387 */ /* 0x0003e80000100800 */
[----:B-1----:R-:W3:Y:S04]  /*153e0*/  LDL.LU R228, [R1+0x20] ;  /* 0x0000200001e47983 */ /* 0x002ee80000300800 */
[----:B--2---:R-:W2:Y:S04]  /*153f0*/  LDL.LU R233, [R1+0x24] ;  /* 0x0000240001e97983 */ /* 0x004ea80000300800 */
[----:B------:R-:W4:Y:S04]  /*15400*/  LDL.LU R52, [R1] ;  /* 0x0000000001347983 */ /* 0x000f280000300800 */
[----:B------:R-:W4:Y:S04]  /*15410*/  LDL.LU R229, [R1+0x3c] ;  /* 0x00003c0001e57983 */ /* 0x000f280000300800 */
[----:B------:R-:W4:Y:S01]  /*15420*/  LDL.LU R234, [R1+0x38] ;  /* 0x0000380001ea7983 */ /* 0x000f220000300800 */
[----:B------:R-:W-:-:S03]  /*15430*/  IMAD.MOV.U32 R49, RZ, RZ, R54 ;  /* 0x000000ffff317224 */ /* 0x000fc600078e0036 */
[----:B------:R-:W4:Y:S04]  /*15440*/  LDL.LU R247, [R1+0x54] ;  /* 0x0000540001f77983 */ /* 0x000f280000300800 */
[----:B------:R-:W4:Y:S01]  /*15450*/  LDL.LU R250, [R1+0x50] ;  /* 0x0000500001fa7983 */ /* 0x000f220000300800 */
[----:B------:R-:W-:-:S03]  /*15460*/  IMAD.MOV.U32 R43, RZ, RZ, R59 ;  /* 0x000000ffff2b7224 */ /* 0x000fc600078e003b */
[----:B------:R-:W4:Y:S04]  /*15470*/  LDL.LU R139, [R1+0x2c] ;  /* 0x00002c00018b7983 */ /* 0x000f280000300800 */
[----:B------:R-:W4:Y:S01]  /*15480*/  LDL.LU R132, [R1+0x28] ;  /* 0x0000280001847983 */ /* 0x000f220000300800 */
[----:B------:R-:W-:-:S03]  /*15490*/  MOV R41, R58 ;  /* 0x0000003a00297202 */ /* 0x000fc60000000f00 */
[----:B------:R-:W4:Y:S04]  /*154a0*/  LDL.LU R40, [R1+0xc] ;  /* 0x00000c0001287983 */ /* 0x000f280000300800 */
[----:B------:R-:W4:Y:S04]  /*154b0*/  LDL.LU R135, [R1+0x14] ;  /* 0x0000140001877983 */ /* 0x000f280000300800 */
[----:B------:R-:W4:Y:S04]  /*154c0*/  LDL.LU R44, [R1+0x10] ;  /* 0x00001000012c7983 */ /* 0x000f280000300800 */
[----:B------:R-:W4:Y:S04]  /*154d0*/  LDL.LU R138, [R1+0x18] ;  /* 0x00001800018a7983 */ /* 0x000f280000300800 */
[----:B------:R-:W4:Y:S04]  /*154e0*/  LDL.LU R136, [R1+0x1c] ;  /* 0x00001c0001887983 */ /* 0x000f280000300800 */
[----:B------:R-:W4:Y:S04]  /*154f0*/  LDL.LU R134, [R1+0x40] ;  /* 0x0000400001867983 */ /* 0x000f280000300800 */
[----:B------:R-:W4:Y:S04]  /*15500*/  LDL.LU R67, [R1+0x44] ;  /* 0x0000440001437983 */ /* 0x000f280000300800 */
[----:B------:R-:W4:Y:S04]  /*15510*/  LDL.LU R65, [R1+0x48] ;  /* 0x0000480001417983 */ /* 0x000f280000300800 */
[----:B------:R-:W4:Y:S01]  /*15520*/  LDL.LU R61, [R1+0x4c] ;  /* 0x00004c00013d7983 */ /* 0x000f220000300800 */
[----:B------:R-:W-:Y:S01]  /*15530*/  LOP3.LUT P2, RZ, R0, 0x8000000, RZ, 0xc0, !PT ;  /* 0x0800000000ff7812 */ /* 0x000fe2000784c0ff */
[----:B------:R-:W-:Y:S01]  /*15540*/  IMAD.MOV.U32 R51, RZ, RZ, R38 ;  /* 0x000000ffff337224 */ /* 0x000fe200078e0026 */
[----:B------:R-:W-:Y:S01]  /*15550*/  P2R R54, PR, RZ, 0x40 ;  /* 0x00000040ff367803 */ /* 0x000fe20000000000 */
[----:B------:R-:W-:Y:S01]  /*15560*/  IMAD.MOV.U32 R48, RZ, RZ, R39 ;  /* 0x000000ffff307224 */ /* 0x000fe200078e0027 */
[----:B------:R-:W-:Y:S01]  /*15570*/  P2R R4, PR, RZ, 0x4 ;  /* 0x00000004ff047803 */ /* 0x000fe20000000000 */
[----:B------:R-:W-:Y:S01]  /*15580*/  STL [R1+0xd0], R227 ;  /* 0x0000d0e301007387 */ /* 0x000fe20000100800 */
[----:B------:R-:W-:-:S02]  /*15590*/  LOP3.LUT P2, RZ, R2, 0x1, RZ, 0xc0, !PT ;  /* 0x0000000102ff7812 */ /* 0x000fc4000784c0ff */
[----:B------:R-:W-:Y:S01]  /*155a0*/  LOP3.LUT P6, RZ, R0, 0x20000000, RZ, 0xc0, !PT ;  /* 0x2000000000ff7812 */ /* 0x000fe200078cc0ff */
[----:B------:R3:W-:Y:S01]  /*155b0*/  STL [R1+0xcc], R224 ;  /* 0x0000cce001007387 */ /* 0x0007e20000100800 */
[----:B------:R-:W-:Y:S02]  /*155c0*/  P2R R18, PR, RZ, 0x4 ;  /* 0x00000004ff127803 */ /* 0x000fe40000000000 */
[C---:B------:R-:W-:Y:S02]  /*155d0*/  LOP3.LUT P2, RZ, R2.reuse, 0x2, RZ, 0xc0, !PT ;  /* 0x0000000202ff7812 */ /* 0x040fe4000784c0ff */
[----:B------:R-:W-:Y:S02]  /*155e0*/  P2R R53, PR, RZ, 0x20 ;  /* 0x00000020ff357803 */ /* 0x000fe40000000000 */
[----:B------:R-:W-:Y:S02]  /*155f0*/  P2R R19, PR, RZ, 0x4 ;  /* 0x00000004ff137803 */ /* 0x000fe40000000000 */
[----:B------:R-:W-:-:S02]  /*15600*/  LOP3.LUT P2, RZ, R2, 0x4, RZ, 0xc0, !PT ;  /* 0x0000000402ff7812 */ /* 0x000fc4000784c0ff */
[----:B------:R-:W-:Y:S02]  /*15610*/  LOP3.LUT P5, RZ, R0, 0x10000000, RZ, 0xc0, !PT ;  /* 0x1000000000ff7812 */ /* 0x000fe400078ac0ff */
[----:B------:R-:W-:Y:S02]  /*15620*/  P2R R20, PR, RZ, 0x4 ;  /* 0x00000004ff147803 */ /* 0x000fe40000000000 */
[----:B------:R-:W-:Y:S02]  /*15630*/  LOP3.LUT P2, RZ, R2, 0x8, RZ, 0xc0, !PT ;  /* 0x0000000802ff7812 */ /* 0x000fe4000784c0ff */
[----:B------:R-:W-:Y:S02]  /*15640*/  LOP3.LUT P0, RZ, R0, 0x2000000, RZ, 0xc0, !PT ;  /* 0x0200000000ff7812 */ /* 0x000fe4000780c0ff */
[----:B------:R-:W-:Y:S02]  /*15650*/  P2R R21, PR, RZ, 0x4 ;  /* 0x00000004ff157803 */ /* 0x000fe40000000000 */
[----:B------:R-:W-:-:S02]  /*15660*/  LOP3.LUT P2, RZ, R2, 0x10, RZ, 0xc0, !PT ;  /* 0x0000001002ff7812 */ /* 0x000fc4000784c0ff */
[----:B------:R-:W-:Y:S02]  /*15670*/  FSEL R142, R142, -INF , !P0 ;  /* 0xff8000008e8e7808 */ /* 0x000fe40004000000 */
[----:B------:R-:W-:Y:S02]  /*15680*/  P2R R22, PR, RZ, 0x4 ;  /* 0x00000004ff167803 */ /* 0x000fe40000000000 */
[----:B------:R-:W-:Y:S02]  /*15690*/  LOP3.LUT P2, RZ, R2, 0x40, RZ, 0xc0, !PT ;  /* 0x0000004002ff7812 */ /* 0x000fe4000784c0ff */
[----:B------:R-:W-:Y:S02]  /*156a0*/  LOP3.LUT P0, RZ, R0, 0x800000, RZ, 0xc0, !PT ;  /* 0x0080000000ff7812 */ /* 0x000fe4000780c0ff */
[----:B------:R-:W-:Y:S02]  /*156b0*/  P2R R23, PR, RZ, 0x4 ;  /* 0x00000004ff177803 */ /* 0x000fe40000000000 */
[----:B------:R-:W-:-:S02]  /*156c0*/  LOP3.LUT P2, RZ, R2, 0x100, RZ, 0xc0, !PT ;  /* 0x0000010002ff7812 */ /* 0x000fc4000784c0ff */
[----:B------:R-:W-:Y:S02]  /*156d0*/  P2R R58, PR, RZ, 0x8 ;  /* 0x00000008ff3a7803 */ /* 0x000fe40000000000 */
        /* <DEDUP_REMOVED lines=8> */
[C---:B------:R-:W-:Y:S02]  /*15760*/  LOP3.LUT P3, RZ, R0.reuse, 0x40000000, RZ, 0xc0, !PT ;  /* 0x4000000000ff7812 */ /* 0x040fe4000786c0ff */
        /* <DEDUP_REMOVED lines=8> */
[----:B------:R-:W-:Y:S02]  /*157f0*/  FSEL R62, R62, -INF , !P3 ;  /* 0xff8000003e3e7808 */ /* 0x000fe40005800000 */
[----:B------:R-:W-:Y:S02]  /*15800*/  P2R R30, PR, RZ, 0x4 ;  /* 0x00000004ff1e7803 */ /* 0x000fe40000000000 */
[C---:B------:R-:W-:Y:S02]  /*15810*/  LOP3.LUT P2, RZ, R0.reuse, 0x400, RZ, 0xc0, !PT ;  /* 0x0000040000ff7812 */ /* 0x040fe4000784c0ff */
[----:B------:R-:W-:Y:S02]  /*15820*/  FSEL R141, R141, -INF , !P1 ;  /* 0xff8000008d8d7808 */ /* 0x000fe40004800000 */
[----:B------:R-:W-:Y:S02]  /*15830*/  P2R R31, PR, RZ, 0x4 ;  /* 0x00000004ff1f7803 */ /* 0x000fe40000000000 */
[----:B------:R-:W-:-:S02]  /*15840*/  LOP3.LUT P2, RZ, R0, 0x800, RZ, 0xc0, !PT ;  /* 0x0000080000ff7812 */ /* 0x000fc4000784c0ff */
[----:B------:R-:W-:Y:S02]  /*15850*/  LOP3.LUT P1, RZ, R2, 0x8000000, RZ, 0xc0, !PT ;  /* 0x0800000002ff7812 */ /* 0x000fe4000782c0ff */
[----:B------:R-:W-:Y:S02]  /*15860*/  P2R R32, PR, RZ, 0x4 ;  /* 0x00000004ff207803 */ /* 0x000fe40000000000 */
[C---:B------:R-:W-:Y:S02]  /*15870*/  LOP3.LUT P2, RZ, R0.reuse, 0x1000, RZ, 0xc0, !PT ;  /* 0x0000100000ff7812 */ /* 0x040fe4000784c0ff */
[C---:B------:R-:W-:Y:S02]  /*15880*/  LOP3.LUT P3, RZ, R0.reuse, 0x100000, RZ, 0xc0, !PT ;  /* 0x0010000000ff7812 */ /* 0x040fe4000786c0ff */
[----:B------:R-:W-:Y:S02]  /*15890*/  P2R R33, PR, RZ, 0x4 ;  /* 0x00000004ff217803 */ /* 0x000fe40000000000 */
[----:B------:R-:W-:-:S02]  /*158a0*/  LOP3.LUT P2, RZ, R0, 0x2000, RZ, 0xc0, !PT ;  /* 0x0000200000ff7812 */ /* 0x000fc4000784c0ff */
[C---:B------:R-:W-:Y:S02]  /*158b0*/  LOP3.LUT P4, RZ, R0.reuse, 0x2, RZ, 0xc0, !PT ;  /* 0x0000000200ff7812 */ /* 0x040fe4000788c0ff */
        /* <DEDUP_REMOVED lines=15> */
[----:B------:R-:W-:Y:S01]  /*159b0*/  ISETP.NE.AND P2, PT, R38, RZ, PT ;  /* 0x000000ff2600720c */ /* 0x000fe20003f45270 */
[----:B---3--:R-:W-:Y:S01]  /*159c0*/  IMAD.MOV.U32 R224, RZ, RZ, R228 ;  /* 0x000000ffffe07224 */ /* 0x008fe200078e00e4 */
[----:B--2---:R-:W-:Y:S01]  /*159d0*/  MOV R227, R233 ;  /* 0x000000e900e37202 */ /* 0x004fe20000000f00 */
[----:B----4-:R-:W-:Y:S02]  /*159e0*/  IMAD.MOV.U32 R233, RZ, RZ, R139 ;  /* 0x000000ffffe97224 */ /* 0x010fe400078e008b */
[----:B------:R-:W-:Y:S01]  /*159f0*/  IMAD.MOV.U32 R228, RZ, RZ, R132 ;  /* 0x000000ffffe47224 */ /* 0x000fe200078e0084 */
[----:B------:R-:W-:Y:S02]  /*15a00*/  FSEL R132, R252, -INF , !P6 ;  /* 0xff800000fc847808 */ /* 0x000fe40007000000 */
[----:B------:R-:W-:Y:S01]  /*15a10*/  LOP3.LUT P6, RZ, R2, 0x80, RZ, 0xc0, !PT ;  /* 0x0000008002ff7812 */ /* 0x000fe200078cc0ff */
[----:B------:R-:W-:Y:S01]  /*15a20*/  IMAD.MOV.U32 R252, RZ, RZ, R135 ;  /* 0x000000fffffc7224 */ /* 0x000fe200078e0087 */
[----:B------:R-:W-:-:S02]  /*15a30*/  FSEL R135, R249, -INF , !P5 ;  /* 0xff800000f9877808 */ /* 0x000fc40006800000 */
[----:B------:R-:W-:Y:S02]  /*15a40*/  LOP3.LUT P5, RZ, R2, 0x4000000, RZ, 0xc0, !PT ;  /* 0x0400000002ff7812 */ /* 0x000fe400078ac0ff */
[----:B------:R-:W-:Y:S02]  /*15a50*/  MOV R249, R44 ;  /* 0x0000002c00f97202 */ /* 0x000fe40000000f00 */
[----:B------:R-:W-:Y:S02]  /*15a60*/  P2R R38, PR, RZ, 0x20 ;  /* 0x00000020ff267803 */ /* 0x000fe40000000000 */
[----:B------:R-:W-:Y:S02]  /*15a70*/  LOP3.LUT P5, RZ, R0, 0x8, RZ, 0xc0, !PT ;  /* 0x0000000800ff7812 */ /* 0x000fe400078ac0ff */
[----:B------:R-:W-:Y:S02]  /*15a80*/  FSEL R61, R61, -INF , !P2 ;  /* 0xff8000003d3d7808 */ /* 0x000fe40005000000 */
[----:B------:R-:W-:-:S02]  /*15a90*/  ISETP.NE.AND P2, PT, R37, RZ, PT ;  /* 0x000000ff2500720c */ /* 0x000fc40003f45270 */
[----:B------:R-:W-:Y:S02]  /*15aa0*/  P2R R37, PR, RZ, 0x20 ;  /* 0x00000020ff257803 */ /* 0x000fe40000000000 */
[----:B------:R-:W-:Y:S02]  /*15ab0*/  FSEL R65, R65, -INF , !P2 ;  /* 0xff80000041417808 */ /* 0x000fe40005000000 */
[----:B------:R-:W-:Y:S02]  /*15ac0*/  ISETP.NE.AND P2, PT, R36, RZ, PT ;  /* 0x000000ff2400720c */ /* 0x000fe40003f45270 */
        /* <DEDUP_REMOVED lines=48> */
[----:B------:R-:W-:Y:S02]  /*15dd0*/  ISETP.NE.AND P2, PT, R4, RZ, PT ;  /* 0x000000ff0400720c */ /* 0x000fe40003f45270 */
        /* <DEDUP_REMOVED lines=23> */
[----:B------:R-:W-:Y:S02]  /*15f50*/  ISETP.NE.AND P2, PT, R30, RZ, PT ;  /* 0x000000ff1e00720c */ /* 0x000fe40003f45270 */
[----:B------:R-:W-:Y:S02]  /*15f60*/  P2R R25, PR, RZ, 0x20 ;  /* 0x00000020ff197803 */ /* 0x000fe40000000000 */
[----:B------:R-:W-:Y:S02]  /*15f70*/  LOP3.LUT P5, RZ, R2, 0x40000, RZ, 0xc0, !PT ;  /* 0x0004000002ff7812 */ /* 0x000fe400078ac0ff */
[----:B------:R-:W-:Y:S02]  /*15f80*/  FSEL R39, R243, -INF , !P2 ;  /* 0xff800000f3277808 */ /* 0x000fe40005000000 */
[----:B------:R-:W-:-:S02]  /*15f90*/  P2R R26, PR, RZ, 0x20 ;  /* 0x00000020ff1a7803 */ /* 0x000fc40000000000 */
[C---:B------:R-:W-:Y:S02]  /*15fa0*/  LOP3.LUT P5, RZ, R2.reuse, 0x80000, RZ, 0xc0, !PT ;  /* 0x0008000002ff7812 */ /* 0x040fe400078ac0ff */
[----:B------:R-:W-:Y:S02]  /*15fb0*/  ISETP.NE.AND P2, PT, R29, RZ, PT ;  /* 0x000000ff1d00720c */ /* 0x000fe40003f45270 */
[----:B------:R-:W-:Y:S02]  /*15fc0*/  P2R R27, PR, RZ, 0x20 ;  /* 0x00000020ff1b7803 */ /* 0x000fe40000000000 */
[----:B------:R-:W-:Y:S02]  /*15fd0*/  LOP3.LUT P5, RZ, R2, 0x100000, RZ, 0xc0, !PT ;  /* 0x0010000002ff7812 */ /* 0x000fe400078ac0ff */
[----:B------:R-:W-:Y:S02]  /*15fe0*/  FSEL R209, R248, -INF , !P0 ;  /* 0xff800000f8d17808 */ /* 0x000fe40004000000 */
[----:B------:R-:W-:-:S02]  /*15ff0*/  P2R R28, PR, RZ, 0x20 ;  /* 0x00000020ff1c7803 */ /* 0x000fc40000000000 */
[----:B------:R-:W-:Y:S02]  /*16000*/  LOP3.LUT P5, RZ, R2, 0x200000, RZ, 0xc0, !PT ;  /* 0x0020000002ff7812 */ /* 0x000fe400078ac0ff */
[----:B------:R-:W-:Y:S02]  /*16010*/  FSEL R42, R42, -INF , !P2 ;  /* 0xff8000002a2a7808 */ /* 0x000fe40005000000 */
[----:B------:R-:W-:Y:S02]  /*16020*/  FSEL R44, R240, -INF , !P5 ;  /* 0xff800000f02c7808 */ /* 0x000fe40006800000 */
[----:B------:R-:W-:Y:S02]  /*16030*/  ISETP.NE.AND P5, PT, R28, RZ, PT ;  /* 0x000000ff1c00720c */ /* 0x000fe40003fa5270 */
[----:B------:R-:W-:Y:S02]  /*16040*/  ISETP.NE.AND P0, PT, R31, RZ, PT ;  /* 0x000000ff1f00720c */ /* 0x000fe40003f05270 */
[----:B------:R-:W-:-:S02]  /*16050*/  FSEL R28, R232, -INF , !P5 ;  /* 0xff800000e81c7808 */ /* 0x000fc40006800000 */
[----:B------:R-:W-:Y:S02]  /*16060*/  ISETP.NE.AND P5, PT, R27, RZ, PT ;  /* 0x000000ff1b00720c */ /* 0x000fe40003fa5270 */
[----:B------:R-:W-:Y:S02]  /*16070*/  LOP3.LUT P2, RZ, R0, 0x40000, RZ, 0xc0, !PT ;  /* 0x0004000000ff7812 */ /* 0x000fe4000784c0ff */
[----:B------:R-:W-:Y:S02]  /*16080*/  FSEL R46, R46, -INF , !P5 ;  /* 0xff8000002e2e7808 */ /* 0x000fe40006800000 */
[----:B------:R-:W-:Y:S02]  /*16090*/  ISETP.NE.AND P5, PT, R26, RZ, PT ;  /* 0x000000ff1a00720c */ /* 0x000fe40003fa5270 */
[----:B------:R-:W-:Y:S02]  /*160a0*/  FSEL R218, R218, -INF , !P0 ;  /* 0xff800000dada7808 */ /* 0x000fe40004000000 */
[----:B------:R-:W-:-:S02]  /*160b0*/  FSEL R47, R47, -INF , !P5 ;  /* 0xff8000002f2f7808 */ /* 0x000fc40006800000 */
[----:B------:R-:W-:Y:S02]  /*160c0*/  ISETP.NE.AND P5, PT, R25, RZ, PT ;  /* 0x000000ff1900720c */ /* 0x000fe40003fa5270 */
[----:B------:R-:W-:Y:S02]  /*160d0*/  FSEL R31, R245, -INF , !P1 ;  /* 0xff800000f51f7808 */ /* 0x000fe40004800000 */
[----:B------:R-:W-:Y:S02]  /*160e0*/  FSEL R50, R50, -INF , !P5 ;  /* 0xff80000032327808 */ /* 0x000fe40006800000 */
[----:B------:R-:W-:Y:S02]  /*160f0*/  ISETP.NE.AND P5, PT, R24, RZ, PT ;  /* 0x000000ff1800720c */ /* 0x000fe40003fa5270 */
[----:B------:R-:W-:Y:S02]  /*16100*/  LOP3.LUT P0, RZ, R2, 0x1000000, RZ, 0xc0, !PT ;  /* 0x0100000002ff7812 */ /* 0x000fe4000780c0ff */
        /* <DEDUP_REMOVED lines=8> */
[----:B------:R-:W-:Y:S02]  /*16190*/  ISETP.GE.AND P2, PT, R17, R239, PT ;  /* 0x000000ef1100720c */ /* 0x000fe40003f46270 */
[----:B------:R-:W-:Y:S02]  /*161a0*/  FSEL R66, R66, -INF , !P5 ;  /* 0xff80000042427808 */ /* 0x000fe40006800000 */
[----:B------:R-:W-:Y:S02]  /*161b0*/  ISETP.NE.AND P5, PT, R20, RZ, PT ;  /* 0x000000ff1400720c */ /* 0x000fe40003fa5270 */
[----:B------:R-:W-:Y:S02]  /*161c0*/  FSEL R20, R41, -INF , !P6 ;  /* 0xff80000029147808 */ /* 0x000fe40007000000 */
[----:B------:R-:W-:-:S02]  /*161d0*/  FSEL R64, R64, -INF , !P5 ;  /* 0xff80000040407808 */ /* 0x000fc40006800000 */
[----:B------:R-:W-:Y:S02]  /*161e0*/  ISETP.NE.AND P5, PT, R19, RZ, PT ;  /* 0x000000ff1300720c */ /* 0x000fe40003fa5270 */
[----:B------:R-:W-:Y:S02]  /*161f0*/  ISETP.NE.AND P6, PT, R54, RZ, PT ;  /* 0x000000ff3600720c */ /* 0x000fe40003fc5270 */
        /* <DEDUP_REMOVED lines=8> */
[----:B------:R-:W-:Y:S02]  /*16280*/  ISETP.GE.AND P0, PT, R17, R236, PT ;  /* 0x000000ec1100720c */ /* 0x000fe40003f06270 */
        /* <DEDUP_REMOVED lines=11> */
[----:B------:R-:W-:Y:S02]  /*16340*/  ISETP.NE.AND P4, PT, R59, RZ, PT ;  /* 0x000000ff3b00720c */ /* 0x000fe40003f85270 */
[----:B------:R-:W-:Y:S01]  /*16350*/  FSEL R29, R0, -INF , !P5 ;  /* 0xff800000001d7808 */ /* 0x000fe20006800000 */
[----:B------:R-:W-:Y:S01]  /*16360*/  FMUL.FTZ R0, R251, UR7 ;  /* 0x00000007fb007c20 */ /* 0x000fe20008410000 */
[----:B------:R-:W-:-:S02]  /*16370*/  ISETP.NE.AND P5, PT, R38, RZ, PT ;  /* 0x000000ff2600720c */ /* 0x000fc40003fa5270 */
[----:B------:R-:W-:Y:S01]  /*16380*/  ISETP.NE.AND P3, PT, R58, RZ, PT ;  /* 0x000000ff3a00720c */ /* 0x000fe20003f65270 */
[----:B------:R1:W2:Y:S01]  /*16390*/  MUFU.TANH R22, R0 ;  /* 0x0000000000167308 */ /* 0x0002a20000002400 */
[----:B------:R-:W-:Y:S02]  /*163a0*/  FSEL R4, R34, -INF , !P5 ;  /* 0xff80000022047808 */ /* 0x000fe40006800000 */
[----:B------:R-:W-:-:S04]  /*163b0*/  ISETP.NE.AND P5, PT, R53, RZ, PT ;  /* 0x000000ff3500720c */ /* 0x000fc80003fa5270 */
[----:B------:R-:W-:Y:S02]  /*163c0*/  FSEL R2, R217, -INF , !P5 ;  /* 0xff800000d9027808 */ /* 0x000fe40006800000 */
[----:B------:R-:W-:Y:S02]  /*163d0*/  ISETP.GE.AND P5, PT, R17, R235, PT ;  /* 0x000000eb1100720c */ /* 0x000fe40003fa6270 */
[----:B------:R-:W-:Y:S02]  /*163e0*/  FSEL R31, R2, -INF , !P6 ;  /* 0xff800000021f7808 */ /* 0x000fe40007000000 */
[----:B------:R-:W-:Y:S02]  /*163f0*/  ISETP.GT.AND P6, PT, R3, R17, PT ;  /* 0x000000110300720c */ /* 0x000fe40003fc4270 */
[----:B------:R-:W-:Y:S02]  /*16400*/  FSEL R17, R42, -INF , !P0 ;  /* 0xff8000002a117808 */ /* 0x000fe40004000000 */
[----:B------:R-:W-:-:S02]  /*16410*/  FSEL R26, R65, -INF , !P5 ;  /* 0xff800000411a7808 */ /* 0x000fc40006800000 */
[----:B-1----:R-:W-:Y:S02]  /*16420*/  IABS R0, R216 ;  /* 0x000000d800007213 */ /* 0x002fe40000000000 */
[C---:B------:R-:W-:Y:S02]  /*16430*/  ISETP.GE.AND P0, PT, R16.reuse, R236, PT ;  /* 0x000000ec1000720c */ /* 0x040fe40003f06270 */
[----:B------:R-:W-:Y:S01]  /*16440*/  I2FP.F32.S32 R2, R0 ;  /* 0x0000000000027245 */ /* 0x000fe20000201400 */
[----:B------:R-:W-:Y:S01]  /*16450*/  FMUL.FTZ R0, R249, UR7 ;  /* 0x00000007f9007c20 */ /* 0x000fe20008410000 */
[----:B------:R-:W-:Y:S02]  /*16460*/  ISETP.GE.AND P5, PT, R16, R239, PT ;  /* 0x000000ef1000720c */ /* 0x000fe40003fa6270 */
[----:B------:R-:W-:Y:S01]  /*16470*/  FSEL R61, R44, -INF , !P0 ;  /* 0xff8000002c3d7808 */ /* 0x000fe20004000000 */
[----:B--2---:R-:W-:Y:S01]  /*16480*/  FFMA.FTZ R2, R2, -UR6, R22 ;  /* 0x8000000602027c23 */ /* 0x004fe20008010016 */
[----:B------:R1:W2:Y:S01]  /*16490*/  MUFU.TANH R32, R0 ;  /* 0x0000000000207308 */ /* 0x0002a20000002400 */
        /* <DEDUP_REMOVED lines=8> */
[C---:B------:R-:W-:Y:S02]  /*16520*/  ISETP.GE.AND P0, PT, R15.reuse, R236, PT ;  /* 0x000000ec0f00720c */ /* 0x040fe40003f06270 */
[----:B-1----:R-:W-:Y:S02]  /*16530*/  IABS R0, R219 ;  /* 0x000000db00007213 */ /* 0x002fe40000000000 */
[C---:B------:R-:W-:Y:S02]  /*16540*/  ISETP.GE.AND P1, PT, R15.reuse, R237, PT ;  /* 0x000000ed0f00720c */ /* 0x040fe40003f26270 */
[----:B------:R-:W-:Y:S01]  /*16550*/  I2FP.F32.S32 R2, R0 ;  /* 0x0000000000027245 */ /* 0x000fe20000201400 */
[----:B------:R-:W-:Y:S01]  /*16560*/  FMUL.FTZ R0, R252, UR7 ;  /* 0x00000007fc007c20 */ /* 0x000fe20008410000 */
[----:B------:R-:W-:-:S02]  /*16570*/  ISETP.GE.AND P6, PT, R15, R235, PT ;  /* 0x000000eb0f00720c */ /* 0x000fc40003fc6270 */
[----:B------:R-:W-:Y:S01]  /*16580*/  FSEL R48, R28, -INF , !P0 ;  /* 0xff8000001c307808 */ /* 0x000fe20004000000 */
[----:B------:R1:W3:Y:S01]  /*16590*/  MUFU.TANH R16, R0 ;  /* 0x0000000000107308 */ /* 0x0002e20000002400 */
[----:B--2---:R-:W-:Y:S01]  /*165a0*/  FFMA.FTZ R2, R2, -UR6, R32 ;  /* 0x8000000602027c23 */ /* 0x004fe20008010020 */
[----:B------:R-:W-:Y:S02]  /*165b0*/  FSEL R65, R52, -INF , !P1 ;  /* 0xff80000034417808 */ /* 0x000fe40004800000 */
[----:B------:R-:W-:Y:S02]  /*165c0*/  FSEL R67, R134, -INF , !P6 ;  /* 0xff80000086437808 */ /* 0x000fe40007000000 */
[----:B------:R-:W-:Y:S02]  /*165d0*/  FSEL R2, R2, -INF , !P2 ;  /* 0xff80000002027808 */ /* 0x000fe40005000000 */
[----:B------:R-:W-:Y:S02]  /*165e0*/  ISETP.GE.AND P2, PT, R15, R239, PT ;  /* 0x000000ef0f00720c */ /* 0x000fe40003f46270 */
[----:B------:R-:W-:-:S02]  /*165f0*/  FSEL R40, R2, -INF , !P5 ;  /* 0xff80000002287808 */ /* 0x000fc40006800000 */
[----:B------:R-:W-:Y:S02]  /*16600*/  ISETP.GT.AND P5, PT, R3, R15, PT ;  /* 0x0000000f0300720c */ /* 0x000fe40003fa4270 */
[C---:B------:R-:W-:Y:S02]  /*16610*/  ISETP.GE.AND P0, PT, R14.reuse, R236, PT ;  /* 0x000000ec0e00720c */ /* 0x040fe40003f06270 */
[C---:B------:R-:W-:Y:S02]  /*16620*/  ISETP.GE.AND P1, PT, R14.reuse, R237, PT ;  /* 0x000000ed0e00720c */ /* 0x040fe40003f26270 */
[----:B-1----:R-:W-:Y:S02]  /*16630*/  IABS R0, R220 ;  /* 0x000000dc00007213 */ /* 0x002fe40000000000 */
[----:B------:R-:W-:Y:S02]  /*16640*/  ISETP.GE.AND P6, PT, R14, R235, PT ;  /* 0x000000eb0e00720c */ /* 0x000fe40003fc6270 */
[----:B------:R-:W-:Y:S01]  /*16650*/  I2FP.F32.S32 R2, R0 ;  /* 0x0000000000027245 */ /* 0x000fe20000201400 */
[----:B------:R-:W-:Y:S01]  /*16660*/  FMUL.FTZ R0, R224, UR7 ;  /* 0x00000007e0007c20 */ /* 0x000fe20008410000 */
[----:B------:R-:W-:-:S02]  /*16670*/  FSEL R46, R46, -INF , !P0 ;  /* 0xff8000002e2e7808 */ /* 0x000fc40004000000 */
[----:B------:R-:W-:Y:S01]  /*16680*/  FSEL R49, R55, -INF , !P1 ;  /* 0xff80000037317808 */ /* 0x000fe20004800000 */
[----:B---3--:R-:W-:Y:S01]  /*16690*/  FFMA.FTZ R2, R2, -UR6, R16 ;  /* 0x8000000602027c23 */ /* 0x008fe20008010010 */
[----:B------:R1:W2:Y:S01]  /*166a0*/  MUFU.TANH R15, R0 ;  /* 0x00000000000f7308 */ /* 0x0002a20000002400 */
[----:B------:R-:W-:Y:S02]  /*166b0*/  FSEL R51, R136, -INF , !P6 ;  /* 0xff80000088337808 */ /* 0x000fe40007000000 */
[----:B------:R-:W-:Y:S02]  /*166c0*/  ISETP.GE.AND P0, PT, R13, R236, PT ;  /* 0x000000ec0d00720c */ /* 0x000fe40003f06270 */
[----:B------:R-:W-:Y:S02]  /*166d0*/  FSEL R2, R2, -INF , !P5 ;  /* 0xff80000002027808 */ /* 0x000fe40006800000 */
[----:B------:R-:W-:Y:S02]  /*166e0*/  ISETP.GE.AND P5, PT, R14, R239, PT ;  /* 0x000000ef0e00720c */ /* 0x000fe40003fa6270 */
[----:B------:R-:W-:-:S02]  /*166f0*/  FSEL R33, R2, -INF , !P2 ;  /* 0xff80000002217808 */ /* 0x000fc40005000000 */
[----:B------:R-:W-:Y:S02]  /*16700*/  ISETP.GT.AND P2, PT, R3, R14, PT ;  /* 0x0000000e0300720c */ /* 0x000fe40003f44270 */
[C---:B------:R-:W-:Y:S02]  /*16710*/  ISETP.GE.AND P1, PT, R13.reuse, R237, PT ;  /* 0x000000ed0d00720c */ /* 0x040fe40003f26270 */
[----:B------:R-:W-:Y:S02]  /*16720*/  ISETP.GE.AND P6, PT, R13, R235, PT ;  /* 0x000000eb0d00720c */ /* 0x000fe40003fc6270 */
[----:B------:R-:W-:Y:S02]  /*16730*/  FSEL R44, R60, -INF , !P1 ;  /* 0xff8000003c2c7808 */ /* 0x000fe40004800000 */
[----:B-1----:R-:W-:Y:S02]  /*16740*/  IABS R0, R221 ;  /* 0x000000dd00007213 */ /* 0x002fe40000000000 */
[----:B------:R-:W-:-:S02]  /*16750*/  FSEL R47, R47, -INF , !P0 ;  /* 0xff8000002f2f7808 */ /* 0x000fc40004000000 */
[----:B------:R-:W-:Y:S01]  /*16760*/  I2FP.F32.S32 R2, R0 ;  /* 0x0000000000027245 */ /* 0x000fe20000201400 */
[----:B------:R-:W-:Y:S01]  /*16770*/  FMUL.FTZ R0, R227, UR7 ;  /* 0x00000007e3007c20 */ /* 0x000fe20008410000 */
[----:B------:R-:W-:Y:S02]  /*16780*/  FSEL R45, R138, -INF , !P6 ;  /* 0xff8000008a2d7808 */ /* 0x000fe40007000000 */
[----:B------:R-:W-:Y:S01]  /*16790*/  ISETP.GE.AND P0, PT, R12, R236, PT ;  /* 0x000000ec0c00720c */ /* 0x000fe20003f06270 */
[----:B------:R1:W3:Y:S01]  /*167a0*/  MUFU.TANH R14, R0 ;  /* 0x00000000000e7308 */ /* 0x0002e20000002400 */
[----:B--2---:R-:W-:Y:S01]  /*167b0*/  FFMA.FTZ R2, R2, -UR6, R15 ;  /* 0x8000000602027c23 */ /* 0x004fe2000801000f */
[C---:B------:R-:W-:Y:S02]  /*167c0*/  ISETP.GE.AND P1, PT, R12.reuse, R237, PT ;  /* 0x000000ed0c00720c */ /* 0x040fe40003f26270 */
[----:B------:R-:W-:Y:S02]  /*167d0*/  ISETP.GE.AND P6, PT, R12, R235, PT ;  /* 0x000000eb0c00720c */ /* 0x000fe40003fc6270 */
[----:B------:R-:W-:-:S02]  /*167e0*/  FSEL R2, R2, -INF , !P2 ;  /* 0xff80000002027808 */ /* 0x000fc40005000000 */
[----:B------:R-:W-:Y:S02]  /*167f0*/  ISETP.GE.AND P2, PT, R13, R239, PT ;  /* 0x000000ef0d00720c */ /* 0x000fe40003f46270 */
[----:B------:R-:W-:Y:S02]  /*16800*/  FSEL R41, R2, -INF , !P5 ;  /* 0xff80000002297808 */ /* 0x000fe40006800000 */
[----:B------:R-:W-:Y:S02]  /*16810*/  ISETP.GT.AND P5, PT, R3, R13, PT ;  /* 0x0000000d0300720c */ /* 0x000fe40003fa4270 */
[----:B------:R-:W-:Y:S02]  /*16820*/  FSEL R50, R50, -INF , !P0 ;  /* 0xff80000032327808 */ /* 0x000fe40004000000 */
[----:B------:R-:W-:Y:S02]  /*16830*/  FSEL R53, R62, -INF , !P1 ;  /* 0xff8000003e357808 */ /* 0x000fe40004800000 */
[----:B-1----:R-:W-:-:S02]  /*16840*/  IABS R0, R222 ;  /* 0x000000de00007213 */ /* 0x002fc40000000000 */
[----:B------:R-:W-:Y:S02]  /*16850*/  FSEL R252, R140, -INF , !P6 ;  /* 0xff8000008cfc7808 */ /* 0x000fe40007000000 */
[----:B------:R-:W-:Y:S01]  /*16860*/  I2FP.F32.S32 R2, R0 ;  /* 0x0000000000027245 */ /* 0x000fe20000201400 */
[----:B------:R-:W-:Y:S01]  /*16870*/  FMUL.FTZ R0, R228, UR7 ;  /* 0x00000007e4007c20 */ /* 0x000fe20008410000 */
[C---:B------:R-:W-:Y:S02]  /*16880*/  ISETP.GE.AND P0, PT, R11.reuse, R236, PT ;  /* 0x000000ec0b00720c */ /* 0x040fe40003f06270 */
[C---:B------:R-:W-:Y:S01]  /*16890*/  ISETP.GE.AND P1, PT, R11.reuse, R237, PT ;  /* 0x000000ed0b00720c */ /* 0x040fe20003f26270 */
[----:B---3--:R-:W-:Y:S01]  /*168a0*/  FFMA.FTZ R2, R2, -UR6, R14 ;  /* 0x8000000602027c23 */ /* 0x008fe2000801000e */
[----:B------:R1:W2:Y:S01]  /*168b0*/  MUFU.TANH R13, R0 ;  /* 0x00000000000d7308 */ /* 0x0002a20000002400 */
[----:B------:R-:W-:Y:S02]  /*168c0*/  ISETP.GE.AND P6, PT, R11, R235, PT ;  /* 0x000000eb0b00720c */ /* 0x000fe40003fc6270 */
[----:B------:R-:W-:-:S02]  /*168d0*/  FSEL R28, R57, -INF , !P0 ;  /* 0xff800000391c7808 */ /* 0x000fc40004000000 */
[----:B------:R-:W-:Y:S02]  /*168e0*/  FSEL R2, R2, -INF , !P5 ;  /* 0xff80000002027808 */ /* 0x000fe40006800000 */
[----:B------:R-:W-:Y:S01]  /*168f0*/  ISETP.GE.AND P5, PT, R12, R239, PT ;  /* 0x000000ef0c00720c */ /* 0x000fe20003fa6270 */
[----:B------:R-:W-:Y:S01]  /*16900*/  STL [R1+0x30], R28 ;  /* 0x0000301c01007387 */ /* 0x000fe20000100800 */
[----:B------:R-:W-:Y:S02]  /*16910*/  FSEL R60, R2, -INF , !P2 ;  /* 0xff800000023c7808 */ /* 0x000fe40005000000 */
[----:B------:R-:W-:Y:S02]  /*16920*/  ISETP.GT.AND P2, PT, R3, R12, PT ;  /* 0x0000000c0300720c */ /* 0x000fe40003f44270 */
[----:B------:R-:W-:Y:S02]  /*16930*/  FSEL R55, R132, -INF , !P1 ;  /* 0xff80000084377808 */ /* 0x000fe40004800000 */
[----:B------:R-:W-:-:S02]  /*16940*/  FSEL R16, R143, -INF , !P6 ;  /* 0xff8000008f107808 */ /* 0x000fc40007000000 */
[C---:B------:R-:W-:Y:S02]  /*16950*/  ISETP.GE.AND P0, PT, R10.reuse, R236, PT ;  /* 0x000000ec0a00720c */ /* 0x040fe40003f06270 */
[----:B-1----:R-:W-:Y:S02]  /*16960*/  IABS R0, R223 ;  /* 0x000000df00007213 */ /* 0x002fe40000000000 */
[C---:B------:R-:W-:Y:S02]  /*16970*/  ISETP.GE.AND P1, PT, R10.reuse, R237, PT ;  /* 0x000000ed0a00720c */ /* 0x040fe40003f26270 */
[----:B------:R-:W-:Y:S01]  /*16980*/  I2FP.F32.S32 R2, R0 ;  /* 0x0000000000027245 */ /* 0x000fe20000201400 */
[----:B------:R-:W-:Y:S01]  /*16990*/  FMUL.FTZ R0, R233, UR7 ;  /* 0x00000007e9007c20 */ /* 0x000fe20008410000 */
[----:B------:R-:W-:Y:S02]  /*169a0*/  ISETP.GE.AND P6, PT, R10, R235, PT ;  /* 0x000000eb0a00720c */ /* 0x000fe40003fc6270 */
[----:B------:R-:W-:Y:S01]  /*169b0*/  FSEL R15, R56, -INF , !P0 ;  /* 0xff800000380f7808 */ /* 0x000fe20004000000 */
[----:B------:R1:W3:Y:S01]  /*169c0*/  MUFU.TANH R14, R0 ;  /* 0x00000000000e7308 */ /* 0x0002e20000002400 */
[----:B--2---:R-:W-:Y:S01]  /*169d0*/  FFMA.FTZ R2, R2, -UR6, R13 ;  /* 0x8000000602027c23 */ /* 0x004fe2000801000d */
[----:B------:R-:W-:-:S02]  /*169e0*/  FSEL R58, R135, -INF , !P1 ;  /* 0xff800000873a7808 */ /* 0x000fc40004800000 */
[----:B------:R-:W-:Y:S02]  /*169f0*/  FSEL R208, R208, -INF , !P6 ;  /* 0xff800000d0d07808 */ /* 0x000fe40007000000 */
[----:B------:R-:W-:Y:S02]  /*16a00*/  FSEL R2, R2, -INF , !P2 ;  /* 0xff80000002027808 */ /* 0x000fe40005000000 */
[----:B------:R-:W-:Y:S02]  /*16a10*/  ISETP.GE.AND P2, PT, R11, R239, PT ;  /* 0x000000ef0b00720c */ /* 0x000fe40003f46270 */
[----:B------:R-:W-:Y:S02]  /*16a20*/  FSEL R59, R2, -INF , !P5 ;  /* 0xff800000023b7808 */ /* 0x000fe40006800000 */
[----:B------:R-:W-:Y:S01]  /*16a30*/  ISETP.GT.AND P5, PT, R3, R11, PT ;  /* 0x0000000b0300720c */ /* 0x000fe20003fa4270 */
[----:B------:R-:W-:Y:S01]  /*16a40*/  FMUL.FTZ R11, R229, UR7 ;  /* 0x00000007e50b7c20 */ /* 0x000fe20008410000 */
[C---:B------:R-:W-:Y:S01]  /*16a50*/  ISETP.GE.AND P0, PT, R9.reuse, R236, PT ;  /* 0x000000ec0900720c */ /* 0x040fe20003f06270 */
[----:B------:R-:W2:Y:S01]  /*16a60*/  LDL.LU R229, [R1+0x58] ;  /* 0x0000580001e57983 */ /* 0x000ea20000300800 */
[----:B------:R-:W-:-:S02]  /*16a70*/  ISETP.GE.AND P1, PT, R9, R237, PT ;  /* 0x000000ed0900720c */ /* 0x000fc40003f26270 */
[----:B-1----:R-:W-:Y:S02]  /*16a80*/  IABS R0, R226 ;  /* 0x000000e200007213 */ /* 0x002fe40000000000 */
[----:B------:R-:W-:-:S03]  /*16a90*/  ISETP.GE.AND P6, PT, R9, R235, PT ;  /* 0x000000eb0900720c */ /* 0x000fc60003fc6270 */
[----:B------:R-:W-:Y:S02]  /*16aa0*/  IMAD.MOV.U32 R12, RZ, RZ, R0 ;  /* 0x000000ffff0c7224 */ /* 0x000fe400078e0000 */
[----:B------:R-:W-:-:S04]  /*16ab0*/  FMUL.FTZ R0, R234, UR7 ;  /* 0x00000007ea007c20 */ /* 0x000fc80008410000 */
[----:B------:R1:W4:Y:S01]  /*16ac0*/  MUFU.TANH R13, R0 ;  /* 0x00000000000d7308 */ /* 0x0003220000002400 */
[----:B------:R-:W-:-:S05]  /*16ad0*/  I2FP.F32.S32 R12, R12 ;  /* 0x0000000c000c7245 */ /* 0x000fca0000201400 */
[----:B---3--:R-:W-:Y:S02]  /*16ae0*/  FFMA.FTZ R2, R12, -UR6, R14 ;  /* 0x800000060c027c23 */ /* 0x008fe4000801000e */
[----:B------:R-:W3:Y:S03]  /*16af0*/  MUFU.TANH R12, R11 ;  /* 0x0000000b000c7308 */ /* 0x000ee60000002400 */
[----:B------:R-:W-:Y:S02]  /*16b00*/  FSEL R2, R2, -INF , !P5 ;  /* 0xff80000002027808 */ /* 0x000fe40006800000 */
[----:B------:R-:W-:Y:S02]  /*16b10*/  ISETP.GE.AND P5, PT, R10, R239, PT ;  /* 0x000000ef0a00720c */ /* 0x000fe40003fa6270 */
[----:B------:R-:W-:Y:S02]  /*16b20*/  FSEL R216, R2, -INF , !P2 ;  /* 0xff80000002d87808 */ /* 0x000fe40005000000 */
[----:B------:R-:W-:-:S02]  /*16b30*/  ISETP.GT.AND P2, PT, R3, R10, PT ;  /* 0x0000000a0300720c */ /* 0x000fc40003f44270 */
[----:B-1----:R-:W-:-:S04]  /*16b40*/  IABS R0, R230 ;  /* 0x000000e600007213 */ /* 0x002fc80000000000 */
[----:B------:R-:W-:-:S05]  /*16b50*/  I2FP.F32.S32 R0, R0 ;  /* 0x0000000000007245 */ /* 0x000fca0000201400 */
[----:B----4-:R-:W-:Y:S01]  /*16b60*/  FFMA.FTZ R2, R0, -UR6, R13 ;  /* 0x8000000600027c23 */ /* 0x010fe2000801000d */
[----:B------:R-:W-:-:S04]  /*16b70*/  IABS R0, R231 ;  /* 0x000000e700007213 */ /* 0x000fc80000000000 */
[----:B------:R-:W-:Y:S01]  /*16b80*/  FSEL R2, R2, -INF , !P2 ;  /* 0xff80000002027808 */ /* 0x000fe20005000000 */
[----:B------:R-:W-:Y:S01]  /*16b90*/  IMAD.MOV.U32 R10, RZ, RZ, R0 ;  /* 0x000000ffff0a7224 */ /* 0x000fe200078e0000 */
[----:B------:R-:W-:Y:S01]  /*16ba0*/  ISETP.GE.AND P2, PT, R9, R239, PT ;  /* 0x000000ef0900720c */ /* 0x000fe20003f46270 */
[----:B------:R-:W-:Y:S01]  /*16bb0*/  FMUL.FTZ R0, R250, UR7 ;  /* 0x00000007fa007c20 */ /* 0x000fe20008410000 */
[----:B------:R-:W-:Y:S02]  /*16bc0*/  FSEL R42, R2, -INF , !P5 ;  /* 0xff800000022a7808 */ /* 0x000fe40006800000 */
[----:B------:R-:W-:Y:S01]  /*16bd0*/  ISETP.GT.AND P5, PT, R3, R9, PT ;  /* 0x000000090300720c */ /* 0x000fe20003fa4270 */
[----:B------:R-:W-:Y:S01]  /*16be0*/  FMUL.FTZ R9, R247, UR7 ;  /* 0x00000007f7097c20 */ /* 0x000fe20008410000 */
[----:B------:R1:W4:Y:S01]  /*16bf0*/  MUFU.TANH R11, R0 ;  /* 0x00000000000b7308 */ /* 0x0003220000002400 */
[----:B------:R-:W2:Y:S01]  /*16c00*/  LDL.LU R247, [R1+0x5c] ;  /* 0x00005c0001f77983 */ /* 0x000ea20000300800 */
[----:B------:R-:W-:-:S02]  /*16c10*/  I2FP.F32.S32 R10, R10 ;  /* 0x0000000a000a7245 */ /* 0x000fc40000201400 */
[----:B------:R-:W-:Y:S01]  /*16c20*/  FSEL R139, R139, -INF , !P1 ;  /* 0xff8000008b8b7808 */ /* 0x000fe20004800000 */
[----:B------:R-:W2:Y:S02]  /*16c30*/  LDL.LU R248, [R1+0x64] ;  /* 0x0000640001f87983 */ /* 0x000ea40000300800 */
[----:B---3--:R-:W-:Y:S01]  /*16c40*/  FFMA.FTZ R2, R10, -UR6, R12 ;  /* 0x800000060a027c23 */ /* 0x008fe2000801000c */
[----:B------:R-:W3:Y:S01]  /*16c50*/  MUFU.TANH R9, R9 ;  /* 0x0000000900097308 */ /* 0x000ee20000002400 */
[----:B------:R-:W-:Y:S01]  /*16c60*/  ISETP.GE.AND P1, PT, R8, R237, PT ;  /* 0x000000ed0800720c */ /* 0x000fe20003f26270 */
[----:B------:R-:W2:Y:S01]  /*16c70*/  LDL.LU R249, [R1+0x60] ;  /* 0x0000600001f97983 */ /* 0x000ea20000300800 */
[----:B------:R-:W-:Y:S02]  /*16c80*/  FSEL R138, R63, -INF , !P0 ;  /* 0xff8000003f8a7808 */ /* 0x000fe40004000000 */
[----:B------:R-:W-:Y:S01]  /*16c90*/  FSEL R2, R2, -INF , !P5 ;  /* 0xff80000002027808 */ /* 0x000fe20006800000 */
[----:B------:R-:W2:Y:S01]  /*16ca0*/  LDL.LU R250, [R1+0x6c] ;  /* 0x00006c0001fa7983 */ /* 0x000ea20000300800 */
[----:B-1----:R-:W-:Y:S01]  /*16cb0*/  IABS R0, R238 ;  /* 0x000000ee00007213 */ /* 0x002fe20000000000 */
[----:B------:R-:W-:Y:S01]  /*16cc0*/  IMAD.MOV.U32 R238, RZ, RZ, R15 ;  /* 0x000000ffffee7224 */ /* 0x000fe200078e000f */
[----:B------:R-:W-:-:S02]  /*16cd0*/  ISETP.GE.AND P0, PT, R8, R236, PT ;  /* 0x000000ec0800720c */ /* 0x000fc40003f06270 */
[----:B------:R-:W-:Y:S02]  /*16ce0*/  I2FP.F32.S32 R10, R0 ;  /* 0x00000000000a7245 */ /* 0x000fe40000201400 */
[----:B------:R-:W-:Y:S02]  /*16cf0*/  IABS R0, R241 ;  /* 0x000000f100007213 */ /* 0x000fe40000000000 */
[----:B------:R-:W-:Y:S01]  /*16d00*/  FSEL R43, R2, -INF , !P2 ;  /* 0xff800000022b7808 */ /* 0x000fe20005000000 */
[----:B----4-:R-:W-:Y:S01]  /*16d10*/  FFMA.FTZ R2, R10, -UR6, R11 ;  /* 0x800000060a027c23 */ /* 0x010fe2000801000b */
[----:B------:R-:W-:Y:S02]  /*16d20*/  FSEL R230, R141, -INF , !P1 ;  /* 0xff8000008de67808 */ /* 0x000fe40004800000 */
[----:B------:R-:W-:Y:S02]  /*16d30*/  ISETP.GE.AND P1, PT, R7, R237, PT ;  /* 0x000000ed0700720c */ /* 0x000fe40003f26270 */
[----:B------:R-:W-:-:S02]  /*16d40*/  ISETP.GT.AND P2, PT, R3, R8, PT ;  /* 0x000000080300720c */ /* 0x000fc40003f44270 */
[----:B------:R-:W-:Y:S02]  /*16d50*/  FSEL R13, R66, -INF , !P0 ;  /* 0xff800000420d7808 */ /* 0x000fe40004000000 */
[----:B------:R-:W-:Y:S02]  /*16d60*/  I2FP.F32.S32 R0, R0 ;  /* 0x0000000000007245 */ /* 0x000fe40000201400 */
[-C--:B------:R-:W-:Y:S02]  /*16d70*/  ISETP.GE.AND P0, PT, R7, R236.reuse, PT ;  /* 0x000000ec0700720c */ /* 0x080fe40003f06270 */
[----:B------:R-:W-:Y:S02]  /*16d80*/  FSEL R32, R142, -INF , !P1 ;  /* 0xff8000008e207808 */ /* 0x000fe40004800000 */
[----:B------:R-:W-:Y:S01]  /*16d90*/  FSEL R12, R2, -INF , !P2 ;  /* 0xff800000020c7808 */ /* 0x000fe20005000000 */
[----:B---3--:R-:W-:Y:S01]  /*16da0*/  FFMA.FTZ R2, R0, -UR6, R9 ;  /* 0x8000000600027c23 */ /* 0x008fe20008010009 */
[----:B------:R-:W-:-:S02]  /*16db0*/  ISETP.GE.AND P1, PT, R6, R236, PT ;  /* 0x000000ec0600720c */ /* 0x000fc40003f26270 */
[----:B------:R-:W-:Y:S02]  /*16dc0*/  FSEL R14, R64, -INF , !P0 ;  /* 0xff800000400e7808 */ /* 0x000fe40004000000 */
[----:B------:R-:W-:Y:S02]  /*16dd0*/  FSEL R15, R210, -INF , !P6 ;  /* 0xff800000d20f7808 */ /* 0x000fe40007000000 */
[----:B------:R-:W-:Y:S02]  /*16de0*/  ISETP.GT.AND P0, PT, R3, R7, PT ;  /* 0x000000070300720c */ /* 0x000fe40003f04270 */
[C---:B------:R-:W-:Y:S02]  /*16df0*/  ISETP.GE.AND P6, PT, R8.reuse, R235, PT ;  /* 0x000000eb0800720c */ /* 0x040fe40003fc6270 */
[----:B------:R-:W-:Y:S02]  /*16e00*/  ISETP.GE.AND P5, PT, R8, R239, PT ;  /* 0x000000ef0800720c */ /* 0x000fe40003fa6270 */
[----:B------:R-:W-:Y:S01]  /*16e10*/  FSEL R8, R133, -INF , !P1 ;  /* 0xff80000085087808 */ /* 0x000fe20004800000 */
[----:B------:R-:W-:Y:S01]  /*16e20*/  STL [R1+0x7c], R13 ;  /* 0x00007c0d01007387 */ /* 0x000fe20000100800 */
[----:B------:R-:W-:-:S02]  /*16e30*/  FSEL R11, R2, -INF , !P0 ;  /* 0xff800000020b7808 */ /* 0x000fc40004000000 */
[----:B------:R-:W-:Y:S01]  /*16e40*/  ISETP.GE.AND P0, PT, R6, R235, PT ;  /* 0x000000eb0600720c */ /* 0x000fe20003f06270 */
[----:B------:R-:W-:Y:S04]  /*16e50*/  STL [R1+0x74], R14 ;  /* 0x0000740e01007387 */ /* 0x000fe80000100800 */
[----:B------:R2:W-:Y:S01]  /*16e60*/  STL [R1+0x70], R8 ;  /* 0x0000700801007387 */ /* 0x0005e20000100800 */
[----:B------:R-:W-:Y:S02]  /*16e70*/  FSEL R232, R214, -INF , !P0 ;  /* 0xff800000d6e87808 */ /* 0x000fe40004000000 */
[----:B------:R-:W-:Y:S01]  /*16e80*/  ISETP.GE.AND P0, PT, R5, R236, PT ;  /* 0x000000ec0500720c */ /* 0x000fe20003f06270 */
[----:B--2---:R-:W-:Y:S02]  /*16e90*/  FMUL.FTZ R8, R247, UR7 ;  /* 0x00000007f7087c20 */ /* 0x004fe40008410000 */
[----:B------:R-:W2:Y:S04]  /*16ea0*/  LDL.LU R247, [R1+0x68] ;  /* 0x0000680001f77983 */ /* 0x000ea80000300800 */
[----:B------:R1:W-:Y:S04]  /*16eb0*/  STL [R1+0xe0], R236 ;  /* 0x0000e0ec01007387 */ /* 0x0003e80000100800 */
[----:B-1----:R-:W3:Y:S01]  /*16ec0*/  LDL.LU R236, [R1+0x70] ;  /* 0x0000700001ec7983 */ /* 0x002ee20000300800 */
[----:B------:R-:W-:-:S03]  /*16ed0*/  FSEL R234, R137, -INF , !P0 ;  /* 0xff80000089ea7808 */ /* 0x000fc60004000000 */
[----:B------:R1:W-:Y:S01]  /*16ee0*/  STL [R1+0xf4], R138 ;  /* 0x0000f48a01007387 */ /* 0x0003e20000100800 */
[----:B------:R-:W-:-:S03]  /*16ef0*/  FSEL R226, R211, -INF , !P6 ;  /* 0xff800000d3e27808 */ /* 0x000fc60007000000 */
[----:B------:R-:W-:Y:S01]  /*16f00*/  STL [R1+0xe4], R237 ;  /* 0x0000e4ed01007387 */ /* 0x000fe20000100800 */
[C---:B------:R-:W-:Y:S02]  /*16f10*/  ISETP.GE.AND P6, PT, R7.reuse, R235, PT ;  /* 0x000000eb0700720c */ /* 0x040fe40003fc6270 */
[----:B------:R-:W-:Y:S01]  /*16f20*/  ISETP.GE.AND P2, PT, R7, R239, PT ;  /* 0x000000ef0700720c */ /* 0x000fe20003f46270 */
[----:B------:R-:W-:Y:S01]  /*16f30*/  FMUL.FTZ R7, R229, UR7 ;  /* 0x00000007e5077c20 */ /* 0x000fe20008410000 */
[----:B------:R-:W-:Y:S01]  /*16f40*/  FMNMX3.FTZ R0, R248, R18, R4, !PT ;  /* 0x00000012f8007276 */ /* 0x000fe20007810004 */
[----:B------:R-:W-:Y:S01]  /*16f50*/  IMAD.MOV.U32 R66, RZ, RZ, R16 ;  /* 0x000000ffff427224 */ /* 0x000fe200078e0010 */
[----:B------:R-:W-:Y:S01]  /*16f60*/  IABS R2, R242 ;  /* 0x000000f200027213 */ /* 0x000fe20000000000 */
[----:B------:R-:W-:Y:S01]  /*16f70*/  IMAD.MOV.U32 R64, RZ, RZ, R15 ;  /* 0x000000ffff407224 */ /* 0x000fe200078e000f */
[----:B------:R-:W-:Y:S01]  /*16f80*/  FMNMX3.FTZ R0, R0, R19, R17, !PT ;  /* 0x0000001300007276 */ /* 0x000fe20007810011 */
[----:B------:R-:W4:Y:S03]  /*16f90*/  LDCU UR7, c[0x0][0x45c] ;  /* 0x00008b80ff0777ac */ /* 0x000f260008000800 */
[----:B------:R-:W-:-:S02]  /*16fa0*/  FMNMX3.FTZ R0, R0, R61, R48, !PT ;  /* 0x0000003d00007276 */ /* 0x000fc40007810030 */
[----:B------:R-:W-:Y:S02]  /*16fb0*/  FSEL R231, R212, -INF , !P6 ;  /* 0xff800000d4e77808 */ /* 0x000fe40007000000 */
[----:B------:R-:W-:Y:S02]  /*16fc0*/  FMNMX3.FTZ R0, R0, R46, R47, !PT ;  /* 0x0000002e00007276 */ /* 0x000fe4000781002f */
[----:B------:R-:W-:Y:S02]  /*16fd0*/  ISETP.GE.AND P6, PT, R6, R237, PT ;  /* 0x000000ed0600720c */ /* 0x000fe40003fc6270 */
[----:B------:R-:W-:Y:S02]  /*16fe0*/  I2FP.F32.S32 R9, R2 ;  /* 0x0000000200097245 */ /* 0x000fe40000201400 */
[----:B------:R-:W-:Y:S02]  /*16ff0*/  FMNMX3.FTZ R2, R0, R50, R28, !PT ;  /* 0x0000003200027276 */ /* 0x000fe4000781001c */
[----:B------:R-:W-:-:S02]  /*17000*/  FMNMX3.FTZ R0, R249, R21, R20, !PT ;  /* 0x00000015f9007276 */ /* 0x000fc40007810014 */
[----:B------:R-:W-:Y:S02]  /*17010*/  FSEL R227, R209, -INF , !P6 ;  /* 0xff800000d1e37808 */ /* 0x000fe40007000000 */
[----:B------:R-:W-:Y:S02]  /*17020*/  ISETP.GE.AND P1, PT, R6, R239, PT ;  /* 0x000000ef0600720c */ /* 0x000fe40003f26270 */
[----:B------:R-:W-:Y:S02]  /*17030*/  ISETP.GT.AND P6, PT, R3, R6, PT ;  /* 0x000000060300720c */ /* 0x000fe40003fc4270 */
[----:B------:R-:W-:Y:S02]  /*17040*/  FMNMX3.FTZ R6, R2, R238, R138, !PT ;  /* 0x000000ee02067276 */ /* 0x000fe4000781008a */
[----:B------:R-:W-:Y:S01]  /*17050*/  FMNMX3.FTZ R2, R0, R23, R22, !PT ;  /* 0x0000001700027276 */ /* 0x000fe20007810016 */
[----:B------:R-:W1:Y:S01]  /*17060*/  MUFU.TANH R7, R7 ;  /* 0x0000000700077308 */ /* 0x000e620000002400 */
[----:B------:R-:W-:-:S02]  /*17070*/  FMNMX3.FTZ R0, R250, R24, R25, !PT ;  /* 0x00000018fa007276 */ /* 0x000fc40007810019 */
[----:B------:R-:W-:Y:S02]  /*17080*/  FMNMX3.FTZ R6, R6, R13, R14, !PT ;  /* 0x0000000d06067276 */ /* 0x000fe4000781000e */
[----:B------:R-:W-:Y:S02]  /*17090*/  FMNMX3.FTZ R2, R2, R213, R65, !PT ;  /* 0x000000d502027276 */ /* 0x000fe40007810041 */
[----:B------:R-:W-:Y:S02]  /*170a0*/  FMNMX3.FTZ R0, R0, R27, R26, !PT ;  /* 0x0000001b00007276 */ /* 0x000fe4000781001a */
[----:B------:R-:W-:Y:S02]  /*170b0*/  ISETP.GE.AND P0, PT, R5, R237, PT ;  /* 0x000000ed0500720c */ /* 0x000fe40003f06270 */
[----:B------:R-:W-:Y:S01]  /*170c0*/  FMNMX3.FTZ R0, R0, R215, R67, !PT ;  /* 0x000000d700007276 */ /* 0x000fe20007810043 */
[----:B------:R-:W4:Y:S01]  /*170d0*/  MUFU.TANH R13, R8 ;  /* 0x00000008000d7308 */ /* 0x000f220000002400 */
[----:B------:R-:W-:-:S02]  /*170e0*/  FSEL R141, R218, -INF , !P0 ;  /* 0xff800000da8d7808 */ /* 0x000fc40004000000 */
[----:B------:R-:W-:Y:S02]  /*170f0*/  ISETP.GE.AND P0, PT, R5, R235, PT ;  /* 0x000000eb0500720c */ /* 0x000fe40003f06270 */
[----:B------:R-:W-:Y:S02]  /*17100*/  MOV R214, R32 ;  /* 0x0000002000d67202 */ /* 0x000fe40000000f00 */
[----:B------:R-:W-:Y:S01]  /*17110*/  FSEL R233, R225, -INF , !P0 ;  /* 0xff800000e1e97808 */ /* 0x000fe20004000000 */
[----:B------:R-:W-:Y:S02]  /*17120*/  IMAD.MOV.U32 R225, RZ, RZ, R33 ;  /* 0x000000ffffe17224 */ /* 0x000fe400078e0021 */
[----:B-1----:R-:W-:Y:S01]  /*17130*/  FFMA.FTZ R9, R9, -UR6, R7 ;  /* 0x8000000609097c23 */ /* 0x002fe20008010007 */
[----:B------:R-:W-:-:S04]  /*17140*/  IABS R7, R246 ;  /* 0x000000f600077213 */ /* 0x000fc80000000000 */
[----:B------:R-:W-:Y:S02]  /*17150*/  I2FP.F32.S32 R10, R7 ;  /* 0x00000007000a7245 */ /* 0x000fe40000201400 */
[----:B------:R-:W-:-:S03]  /*17160*/  ISETP.GT.AND P0, PT, R3, R5, PT ;  /* 0x000000050300720c */ /* 0x000fc60003f04270 */
[----:B----4-:R-:W-:Y:S01]  /*17170*/  FFMA.FTZ R3, R10, -UR6, R13 ;  /* 0x800000060a037c23 */ /* 0x010fe2000801000d */
[----:B------:R-:W-:Y:S01]  /*17180*/  FSEL R9, R9, -INF , !P6 ;  /* 0xff80000009097808 */ /* 0x000fe20007000000 */
[----:B---3--:R-:W-:Y:S04]  /*17190*/  STL [R1+0xec], R236 ;  /* 0x0000ecec01007387 */ /* 0x008fe80000100800 */
[----:B------:R-:W-:Y:S04]  /*171a0*/  STL [R1+0xe8], R234 ;  /* 0x0000e8ea01007387 */ /* 0x000fe80000100800 */
[----:B------:R1:W-:Y:S04]  /*171b0*/  STL [R1+0xf0], R235 ;  /* 0x0000f0eb01007387 */ /* 0x0003e80000100800 */
[----:B------:R-:W-:Y:S04]  /*171c0*/  STL [R1+0xf8], R139 ;  /* 0x0000f88b01007387 */ /* 0x000fe80000100800 */
[----:B------:R-:W3:Y:S01]  /*171d0*/  LDL.LU R229, [R1+0xc8] ;  /* 0x0000c80001e57983 */ /* 0x000ee20000300800 */
[----:B------:R-:W-:-:S02]  /*171e0*/  FMNMX3.FTZ R136, R6, R236, R234, !PT ;  /* 0x000000ec06887276 */ /* 0x000fc400078100ea */
[----:B------:R-:W-:-:S04]  /*171f0*/  FMNMX3.FTZ R6, R2, R49, R44, !PT ;  /* 0x0000003102067276 */ /* 0x000fc8000781002c */
[----:B------:R-:W-:Y:S02]  /*17200*/  FMNMX3.FTZ R6, R6, R53, R55, !PT ;  /* 0x0000003506067276 */ /* 0x000fe40007810037 */
[----:B------:R-:W-:Y:S02]  /*17210*/  FMNMX3.FTZ R2, R0, R51, R45, !PT ;  /* 0x0000003300027276 */ /* 0x000fe4000781002d */
[----:B------:R-:W-:Y:S02]  /*17220*/  FMNMX3.FTZ R6, R6, R58, R139, !PT ;  /* 0x0000003a06067276 */ /* 0x000fe4000781008b */
[----:B--2---:R-:W-:Y:S02]  /*17230*/  FMNMX3.FTZ R0, R247, R29, R30, !PT ;  /* 0x0000001df7007276 */ /* 0x004fe4000781001e */
[----:B------:R-:W-:Y:S02]  /*17240*/  FMNMX3.FTZ R6, R6, R230, R214, !PT ;  /* 0x000000e606067276 */ /* 0x000fe400078100d6 */
[----:B------:R-:W-:-:S02]  /*17250*/  FMNMX3.FTZ R0, R0, R31, R35, !PT ;  /* 0x0000001f00007276 */ /* 0x000fc40007810023 */
[----:B------:R-:W-:Y:S01]  /*17260*/  FMNMX3.FTZ R2, R2, R252, R66, !PT ;  /* 0x000000fc02027276 */ /* 0x000fe20007810042 */
[----:B------:R-:W2:Y:S01]  /*17270*/  SHFL.BFLY PT, R8, R136, 0x2, 0x1f ;  /* 0x0c401f0088087f89 */ /* 0x000ea200000e0000 */
[----:B------:R-:W-:Y:S02]  /*17280*/  FMNMX3.FTZ R135, R6, R227, R141, !PT ;  /* 0x000000e306877276 */ /* 0x000fe4000781008d */
[----:B------:R-:W-:Y:S02]  /*17290*/  FMNMX3.FTZ R0, R0, R40, R225, !PT ;  /* 0x0000002800007276 */ /* 0x000fe400078100e1 */
[----:B------:R-:W-:Y:S01]  /*172a0*/  FMNMX3.FTZ R2, R2, R208, R64, !PT ;  /* 0x000000d002027276 */ /* 0x000fe20007810040 */
[----:B------:R-:W4:Y:S01]  /*172b0*/  SHFL.BFLY PT, R7, R135, 0x2, 0x1f ;  /* 0x0c401f0087077f89 */ /* 0x000f2200000e0000 */
[----:B------:R-:W-:Y:S02]  /*172c0*/  FMNMX3.FTZ R0, R0, R41, R60, !PT ;  /* 0x0000002900007276 */ /* 0x000fe4000781003c */
[----:B------:R-:W-:-:S02]  /*172d0*/  FMNMX3.FTZ R2, R2, R226, R231, !PT ;  /* 0x000000e202027276 */ /* 0x000fc400078100e7 */
[----:B------:R-:W-:Y:S02]  /*172e0*/  FMNMX3.FTZ R0, R0, R59, R216, !PT ;  /* 0x0000003b00007276 */ /* 0x000fe400078100d8 */
[----:B------:R-:W-:Y:S02]  /*172f0*/  FMNMX3.FTZ R2, R2, R232, R233, !PT ;  /* 0x000000e802027276 */ /* 0x000fe400078100e9 */
[----:B------:R-:W-:Y:S02]  /*17300*/  ISETP.GE.AND P6, PT, R5, R239, PT ;  /* 0x000000ef0500720c */ /* 0x000fe40003fc6270 */
[----:B------:R-:W-:Y:S02]  /*17310*/  FSEL R3, R3, -INF , !P0 ;  /* 0xff80000003037808 */ /* 0x000fe40004000000 */
[----:B------:R-:W-:Y:S02]  /*17320*/  FSEL R138, R12, -INF , !P5 ;  /* 0xff8000000c8a7808 */ /* 0x000fe40006800000 */
[----:B-1----:R-:W-:-:S02]  /*17330*/  FSEL R235, R11, -INF , !P2 ;  /* 0xff8000000beb7808 */ /* 0x002fc40005000000 */
[----:B------:R-:W-:Y:S01]  /*17340*/  FMNMX3.FTZ R0, R0, R42, R43, !PT ;  /* 0x0000002a00007276 */ /* 0x000fe2000781002b */
[----:B------:R-:W1:Y:S01]  /*17350*/  SHFL.BFLY PT, R6, R2, 0x2, 0x1f ;  /* 0x0c401f0002067f89 */ /* 0x000e6200000e0000 */
[----:B------:R-:W-:Y:S02]  /*17360*/  FSEL R142, R9, -INF , !P1 ;  /* 0xff800000098e7808 */ /* 0x000fe40004800000 */
[----:B------:R-:W-:Y:S02]  /*17370*/  FSEL R16, R3, -INF , !P6 ;  /* 0xff80000003107808 */ /* 0x000fe40007000000 */
[----:B------:R-:W-:-:S04]  /*17380*/  FMNMX3.FTZ R0, R0, R138, R235, !PT ;  /* 0x0000008a00007276 */ /* 0x000fc800078100eb */
[----:B------:R-:W-:Y:S02]  /*17390*/  FMNMX3.FTZ R0, R0, R142, R16, !PT ;  /* 0x0000008e00007276 */ /* 0x000fe40007810010 */
[----:B--2---:R-:W-:-:S03]  /*173a0*/  FMNMX.FTZ R136, R136, R8, !PT ;  /* 0x0000000888887209 */ /* 0x004fc60007810000 */
[----:B------:R-:W2:Y:S01]  /*173b0*/  SHFL.BFLY PT, R3, R0, 0x2, 0x1f ;  /* 0x0c401f0000037f89 */ /* 0x000ea200000e0000 */
[----:B----4-:R-:W-:-:S03]  /*173c0*/  FMNMX.FTZ R135, R135, R7, !PT ;  /* 0x0000000787877209 */ /* 0x010fc60007810000 */
[----:B------:R-:W4:Y:S04]  /*173d0*/  SHFL.BFLY PT, R5, R136, 0x1, 0x1f ;  /* 0x0c201f0088057f89 */ /* 0x000f2800000e0000 */
[----:B------:R-:W4:Y:S01]  /*173e0*/  SHFL.BFLY PT, R7, R135, 0x1, 0x1f ;  /* 0x0c201f0087077f89 */ /* 0x000f2200000e0000 */
[----:B-1----:R-:W-:-:S05]  /*173f0*/  FMNMX.FTZ R2, R2, R6, !PT ;  /* 0x0000000602027209 */ /* 0x002fca0007810000 */
[----:B------:R-:W1:Y:S01]  /*17400*/  SHFL.BFLY PT, R137, R2, 0x1, 0x1f ;  /* 0x0c201f0002897f89 */ /* 0x000e6200000e0000 */
[----:B--2---:R-:W-:Y:S02]  /*17410*/  FMNMX.FTZ R0, R0, R3, !PT ;  /* 0x0000000300007209 */ /* 0x004fe40007810000 */
[----:B----4-:R-:W-:-:S03]  /*17420*/  FMNMX.FTZ R136, R136, R5, !PT ;  /* 0x0000000588887209 */ /* 0x010fc60007810000 */
[----:B------:R-:W2:Y:S01]  /*17430*/  SHFL.BFLY PT, R134, R0, 0x1, 0x1f ;  /* 0x0c201f0000867f89 */ /* 0x000ea200000e0000 */
[----:B------:R-:W-:Y:S01]  /*17440*/  FMNMX.FTZ R135, R135, R7, !PT ;  /* 0x0000000787877209 */ /* 0x000fe20007810000 */
[C---:B------:R-:W-:Y:S01]  /*17450*/  FMUL.FTZ R33, R136.reuse, UR7 ;  /* 0x0000000788217c20 */ /* 0x040fe20008410000 */
[----:B------:R-:W-:Y:S02]  /*17460*/  FSETP.NEU.FTZ.AND P5, PT, R136, -INF , PT ;  /* 0xff8000008800780b */ /* 0x000fe40003fbd000 */
[C---:B------:R-:W-:Y:S01]  /*17470*/  FSETP.NEU.FTZ.AND P2, PT, R135.reuse, -INF , PT ;  /* 0xff8000008700780b */ /* 0x040fe20003f5d000 */
[----:B------:R-:W-:Y:S01]  /*17480*/  FMUL.FTZ R34, R135, UR7 ;  /* 0x0000000787227c20 */ /* 0x000fe20008410000 */
[----:B------:R-:W-:Y:S02]  /*17490*/  FSEL R33, R33, RZ, P5 ;  /* 0x000000ff21217208 */ /* 0x000fe40002800000 */
[----:B-1----:R-:W-:Y:S02]  /*174a0*/  FMNMX.FTZ R137, R2, R137, !PT ;  /* 0x0000008902897209 */ /* 0x002fe40007810000 */
[----:B------:R-:W-:Y:S01]  /*174b0*/  FSEL R34, R34, RZ, P2 ;  /* 0x000000ff22227208 */ /* 0x000fe20001000000 */
[----:B------:R-:W-:Y:S01]  /*174c0*/  FFMA.FTZ R2, R19, UR7, -R33 ;  /* 0x0000000713027c23 */ /* 0x000fe20008010821 */
[C---:B------:R-:W-:Y:S01]  /*174d0*/  FSETP.NEU.FTZ.AND P1, PT, R137.reuse, -INF , PT ;  /* 0xff8000008900780b */ /* 0x040fe20003f3d000 */
[----:B------:R-:W-:-:S02]  /*174e0*/  FMUL.FTZ R28, R137, UR7 ;  /* 0x00000007891c7c20 */ /* 0x000fc40008410000 */
[----:B------:R1:W-:Y:S03]  /*174f0*/  MUFU.EX2 R62, R2 ;  /* 0x00000002003e7308 */ /* 0x0003e60000000800 */
[----:B------:R-:W-:Y:S02]  /*17500*/  FSEL R28, R28, RZ, P1 ;  /* 0x000000ff1c1c7208 */ /* 0x000fe40000800000 */
[----:B--2---:R-:W-:Y:S01]  /*17510*/  FMNMX.FTZ R134, R0, R134, !PT ;  /* 0x0000008600867209 */ /* 0x004fe20007810000 */
[----:B-1----:R-:W-:-:S04]  /*17520*/  FFMA.FTZ R2, R21, UR7, -R34 ;  /* 0x0000000715027c23 */ /* 0x002fc80008010822 */
[----:B------:R1:W-:Y:S01]  /*17530*/  MUFU.EX2 R237, R2 ;  /* 0x0000000200ed7308 */ /* 0x0003e20000000800 */
[--C-:B------:R-:W-:Y:S01]  /*17540*/  FFMA.FTZ R0, R22, UR7, -R34.reuse ;  /* 0x0000000716007c23 */ /* 0x100fe20008010822 */
[C---:B------:R-:W-:Y:S01]  /*17550*/  FMUL.FTZ R32, R134.reuse, UR7 ;  /* 0x0000000786207c20 */ /* 0x040fe20008410000 */
[----:B------:R-:W-:Y:S01]  /*17560*/  FSETP.NEU.FTZ.AND P0, PT, R134, -INF , PT ;  /* 0xff8000008600780b */ /* 0x000fe20003f1d000 */
[----:B------:R-:W-:Y:S01]  /*17570*/  FFMA.FTZ R3, R17, UR7, -R33 ;  /* 0x0000000711037c23 */ /* 0x000fe20008010821 */
[----:B------:R2:W-:Y:S01]  /*17580*/  MUFU.EX2 R36, R0 ;  /* 0x0000000000247308 */ /* 0x0005e20000000800 */
[----:B-1----:R-:W-:-:S04]  /*17590*/  FFMA.FTZ R2, R23, UR7, -R34 ;  /* 0x0000000717027c23 */ /* 0x002fc80008010822 */
[----:B------:R1:W-:Y:S01]  /*175a0*/  MUFU.EX2 R63, R2 ;  /* 0x00000002003f7308 */ /* 0x0003e20000000800 */
[--C-:B--2---:R-:W-:Y:S01]  /*175b0*/  FFMA.FTZ R0, R25, UR7, -R28.reuse ;  /* 0x0000000719007c23 */ /* 0x104fe2000801081c */
[----:B------:R-:W-:Y:S02]  /*175c0*/  FSEL R32, R32, RZ, P0 ;  /* 0x000000ff20207208 */ /* 0x000fe40000000000 */
[----:B------:R2:W-:Y:S01]  /*175d0*/  MUFU.EX2 R52, R3 ;  /* 0x0000000300347308 */ /* 0x0005e20000000800 */
[----:B-1----:R-:W-:-:S04]  /*175e0*/  FFMA.FTZ R2, R24, UR7, -R28 ;  /* 0x0000000718027c23 */ /* 0x002fc8000801081c */
[----:B------:R1:W-:Y:S01]  /*175f0*/  MUFU.EX2 R224, R2 ;  /* 0x0000000200e07308 */ /* 0x0003e20000000800 */
[----:B--2---:R-:W-:Y:S01]  /*17600*/  FFMA.FTZ R3, R20, UR7, -R34 ;  /* 0x0000000714037c23 */ /* 0x004fe20008010822 */
[----:B------:R-:W-:Y:S02]  /*17610*/  FFMA.FTZ R4, R4, UR7, -R33 ;  /* 0x0000000704047c23 */ /* 0x000fe40008010821 */
[----:B------:R2:W-:Y:S01]  /*17620*/  MUFU.EX2 R140, R0 ;  /* 0x00000000008c7308 */ /* 0x0005e20000000800 */
[----:B-1----:R-:W-:-:S04]  /*17630*/  FFMA.FTZ R2, R27, UR7, -R28 ;  /* 0x000000071b027c23 */ /* 0x002fc8000801081c */
[----:B------:R1:W-:Y:S01]  /*17640*/  MUFU.EX2 R20, R2 ;  /* 0x0000000200147308 */ /* 0x0003e20000000800 */
[----:B--2---:R-:W-:-:S03]  /*17650*/  FFMA.FTZ R0, R26, UR7, -R28 ;  /* 0x000000071a007c23 */ /* 0x004fc6000801081c */
[----:B------:R2:W-:Y:S04]  /*17660*/  MUFU.EX2 R228, R4 ;  /* 0x0000000400e47308 */ /* 0x0005e80000000800 */
[----:B------:R4:W4:Y:S01]  /*17670*/  MUFU.EX2 R7, R0 ;  /* 0x0000000000077308 */ /* 0x0009220000000800 */
[--C-:B-1----:R-:W-:Y:S01]  /*17680*/  FFMA.FTZ R2, R29, UR7, -R32.reuse ;  /* 0x000000071d027c23 */ /* 0x102fe20008010820 */
[--C-:B--2---:R-:W-:Y:S01]  /*17690*/  FFMA.FTZ R4, R30, UR7, -R32.reuse ;  /* 0x000000071e047c23 */ /* 0x104fe20008010820 */
[----:B----4-:R-:W-:-:S03]  /*176a0*/  FFMA.FTZ R0, R31, UR7, -R32 ;  /* 0x000000071f007c23 */ /* 0x010fc60008010820 */
[----:B------:R1:W-:Y:S04]  /*176b0*/  MUFU.EX2 R17, R4 ;  /* 0x0000000400117308 */ /* 0x0003e80000000800 */
[----:B------:R-:W-:Y:S01]  /*176c0*/  MUFU.EX2 R236, R0 ;  /* 0x0000000000ec7308 */ /* 0x000fe20000000800 */
[----:B-1----:R-:W-:-:S03]  /*176d0*/  FSEL R4, R134, RZ, P0 ;  /* 0x000000ff86047208 */ /* 0x002fc60000000000 */
[----:B------:R1:W-:Y:S01]  /*176e0*/  MUFU.EX2 R139, R3 ;  /* 0x00000003008b7308 */ /* 0x0003e20000000800 */
[----:B------:R-:W-:Y:S02]  /*176f0*/  FSEL R5, R135, RZ, P2 ;  /* 0x000000ff87057208 */ /* 0x000fe40001000000 */
[----:B------:R-:W-:Y:S02]  /*17700*/  MOV R30, R7 ;  /* 0x00000007001e7202 */ /* 0x000fe40000000f00 */
[----:B-1----:R-:W-:-:S05]  /*17710*/  FSEL R3, R136, RZ, P5 ;  /* 0x000000ff88037208 */ /* 0x002fca0002800000 */
[----:B------:R-:W-:-:S04]  /*17720*/  FADD.FTZ R6, R248, -R3 ;  /* 0x80000003f8067221 */ /* 0x000fc80000010000 */
[----:B------:R-:W-:Y:S01]  /*17730*/  FMUL.FTZ R6, R6, UR7 ;  /* 0x0000000706067c20 */ /* 0x000fe20008410000 */
[----:B------:R-:W-:-:S03]  /*17740*/  FADD.FTZ R3, R249, -R5 ;  /* 0x80000005f9037221 */ /* 0x000fc60000010000 */
[----:B------:R1:W-:Y:S01]  /*17750*/  MUFU.EX2 R37, R6 ;  /* 0x0000000600257308 */ /* 0x0003e20000000800 */
[----:B------:R-:W-:-:S04]  /*17760*/  FFMA.FTZ R18, R18, UR7, -R33 ;  /* 0x0000000712127c23 */ /* 0x000fc80008010821 */
[----:B------:R-:W-:Y:S01]  /*17770*/  MUFU.EX2 R234, R18 ;  /* 0x0000001200ea7308 */ /* 0x000fe20000000800 */
[----:B-1----:R-:W-:Y:S02]  /*17780*/  F2FP.BF16.F32.PACK_AB R6, R30, R20 ;  /* 0x000000141e06723e */ /* 0x002fe400000010ff */
[----:B---3--:R-:W-:Y:S02]  /*17790*/  LEA R54, R229, UR5, 0x1 ;  /* 0x00000005e5367c11 */ /* 0x008fe4000f8e08ff */
[----:B------:R1:W-:Y:S03]  /*177a0*/  MUFU.EX2 R229, R2 ;  /* 0x0000000200e57308 */ /* 0x0003e60000000800 */
[----:B------:R-:W2:Y:S01]  /*177b0*/  LDSM.16.MT88.4 R12, [R54+0xc000] ;  /* 0x00c00000360c783b */ /* 0x000ea20000004200 */
[----:B-1----:R-:W-:-:S05]  /*177c0*/  FSEL R2, R137, RZ, P1 ;  /* 0x000000ff89027208 */ /* 0x002fca0000800000 */
[----:B------:R-:W-:Y:S01]  /*177d0*/  FADD.FTZ R0, R250, -R2 ;  /* 0x80000002fa007221 */ /* 0x000fe20000010000 */
[----:B------:R-:W-:-:S03]  /*177e0*/  FADD.FTZ R2, R247, -R4 ;  /* 0x80000004f7027221 */ /* 0x000fc60000010000 */
[----:B------:R-:W-:Y:S01]  /*177f0*/  FMUL.FTZ R0, R0, UR7 ;  /* 0x0000000700007c20 */ /* 0x000fe20008410000 */
[----:B------:R-:W-:-:S03]  /*17800*/  FMUL.FTZ R2, R2, UR7 ;  /* 0x0000000702027c20 */ /* 0x000fc60008410000 */
[----:B------:R1:W3:Y:S04]  /*17810*/  MUFU.EX2 R39, R0 ;  /* 0x0000000000277308 */ /* 0x0002e80000000800 */
[----:B------:R-:W4:Y:S01]  /*17820*/  MUFU.EX2 R38, R2 ;  /* 0x0000000200267308 */ /* 0x000f220000000800 */
[----:B-1----:R-:W-:-:S04]  /*17830*/  FFMA.FTZ R0, R35, UR7, -R32 ;  /* 0x0000000723007c23 */ /* 0x002fc80008010820 */
[----:B------:R-:W1:Y:S01]  /*17840*/  MUFU.EX2 R29, R0 ;  /* 0x00000000001d7308 */ /* 0x000e620000000800 */
[----:B------:R-:W-:Y:S02]  /*17850*/  IMAD.MOV.U32 R247, RZ, RZ, 0x20 ;  /* 0x00000020fff77424 */ /* 0x000fe400078e00ff */
[-C--:B---3--:R-:W-:Y:S01]  /*17860*/  FMUL.FTZ R148, R148, R39.reuse ;  /* 0x0000002794947220 */ /* 0x088fe20000410000 */
[----:B------:R-:W-:Y:S01]  /*17870*/  FMUL.FTZ R149, R149, R39 ;  /* 0x0000002795957220 */ /* 0x000fe20000410000 */
[-C--:B----4-:R-:W-:Y:S01]  /*17880*/  FMUL.FTZ R150, R150, R38.reuse ;  /* 0x0000002696967220 */ /* 0x090fe20000410000 */
[----:B------:R-:W-:Y:S01]  /*17890*/  FMUL.FTZ R151, R151, R38 ;  /* 0x0000002697977220 */ /* 0x000fe20000410000 */
[----:B------:R-:W-:Y:S02]  /*178a0*/  SEL R2, R247, 0xffffffe0, !P3 ;  /* 0xffffffe0f7027807 */ /* 0x000fe40005800000 */
[----:B------:R-:W-:Y:S02]  /*178b0*/  F2FP.BF16.F32.PACK_AB R4, R140, R224 ;  /* 0x000000e08c04723e */ /* 0x000fe400000010ff */
[----:B------:R-:W-:-:S02]  /*178c0*/  F2FP.BF16.F32.PACK_AB R5, R17, R229 ;  /* 0x000000e51105723e */ /* 0x000fc400000010ff */
[----:B-1----:R-:W-:Y:S01]  /*178d0*/  F2FP.BF16.F32.PACK_AB R7, R29, R236 ;  /* 0x000000ec1d07723e */ /* 0x002fe200000010ff */
[----:B------:R-:W-:-:S06]  /*178e0*/  IMAD.IADD R132, R2, 0x1, R54 ;  /* 0x0000000102847824 */ /* 0x000fcc00078e0236 */
[----:B--2---:R-:W-:Y:S01]  /*178f0*/  HMMA.16816.F32.BF16 R24, R4, R12, R148 ;  /* 0x0000000c0418723c */ /* 0x004fe20000041894 */
[----:B------:R-:W-:Y:S02]  /*17900*/  IMAD.MOV.U32 R150, RZ, RZ, R17 ;  /* 0x000000ffff967224 */ /* 0x000fe400078e0011 */
[----:B------:R-:W-:Y:S02]  /*17910*/  IMAD.MOV.U32 R148, RZ, RZ, R16 ;  /* 0x000000ffff947224 */ /* 0x000fe400078e0010 */
[----:B------:R-:W1:Y:S01]  /*17920*/  LDSM.16.MT88.4 R16, [R132+0xc000] ;  /* 0x00c000008410783b */ /* 0x000e620000004200 */
[----:B------:R-:W-:Y:S01]  /*17930*/  FMUL.FTZ R3, R3, UR7 ;  /* 0x0000000703037c20 */ /* 0x000fe20008410000 */
[----:B------:R-:W-:-:S03]  /*17940*/  IMAD.MOV.U32 R31, RZ, RZ, R36 ;  /* 0x000000ffff1f7224 */ /* 0x000fc600078e0024 */
[----:B------:R-:W2:Y:S01]  /*17950*/  MUFU.EX2 R36, R3 ;  /* 0x0000000300247308 */ /* 0x000ea20000000800 */
[----:B------:R-:W-:Y:S01]  /*17960*/  F2FP.BF16.F32.PACK_AB R8, R228, R234 ;  /* 0x000000eae408723e */ /* 0x000fe200000010ff */
[----:B------:R-:W-:Y:S01]  /*17970*/  FMUL.FTZ R160, R160, R37 ;  /* 0x00000025a0a07220 */ /* 0x000fe20000410000 */
[----:B------:R-:W-:Y:S01]  /*17980*/  F2FP.BF16.F32.PACK_AB R9, R139, R237 ;  /* 0x000000ed8b09723e */ /* 0x000fe200000010ff */
[----:B------:R-:W-:Y:S01]  /*17990*/  FMUL.FTZ R161, R161, R37 ;  /* 0x00000025a1a17220 */ /* 0x000fe20000410000 */
[----:B------:R-:W-:Y:S02]  /*179a0*/  F2FP.BF16.F32.PACK_AB R10, R52, R62 ;  /* 0x0000003e340a723e */ /* 0x000fe400000010ff */
[----:B------:R-:W-:Y:S01]  /*179b0*/  F2FP.BF16.F32.PACK_AB R11, R31, R63 ;  /* 0x0000003f1f0b723e */ /* 0x000fe200000010ff */
[-C--:B--2---:R-:W-:Y:S01]  /*179c0*/  FMUL.FTZ R162, R162, R36.reuse ;  /* 0x00000024a2a27220 */ /* 0x084fe20000410000 */
        /* <DEDUP_REMOVED lines=11> */
[----:B-1----:R-:W-:Y:S01]  /*17a80*/  HMMA.16816.F32.BF16 R244, R8, R16, R160 ;  /* 0x0000001008f4723c */ /* 0x002fe200000418a0 */
[----:B------:R-:W-:-:S04]  /*17a90*/  IMAD.MOV.U32 R160, RZ, RZ, R54 ;  /* 0x000000ffffa07224 */ /* 0x000fc800078e0036 */
[C---:B------:R-:W-:Y:S01]  /*17aa0*/  VIADD R0, R160.reuse, 0xc000 ;  /* 0x0000c000a0007836 */ /* 0x040fe20000000000 */
        /* <DEDUP_REMOVED lines=17> */
[----:B------:R-:W-:Y:S01]  /*17bc0*/  HMMA.16816.F32.BF16 R248, R8, R12, R144 ;  /* 0x0000000c08f8723c */ /* 0x000fe20000041890 */
[----:B------:R-:W-:Y:S01]  /*17bd0*/  MOV R146, R208 ;  /* 0x000000d000927202 */ /* 0x000fe20000000f00 */
[----:B------:R-:W-:-:S02]  /*17be0*/  IMAD.MOV.U32 R145, RZ, RZ, R59 ;  /* 0x000000ffff917224 */ /* 0x000fc400078e003b */
[----:B------:R-:W-:Y:S02]  /*17bf0*/  IMAD.MOV.U32 R151, RZ, RZ, R58 ;  /* 0x000000ffff977224 */ /* 0x000fe400078e003a */
[----:B------:R-:W-:Y:S02]  /*17c00*/  IMAD.MOV.U32 R147, RZ, RZ, R216 ;  /* 0x000000ffff937224 */ /* 0x000fe400078e00d8 */
[C---:B------:R-:W-:Y:S08]  /*17c10*/  HMMA.16816.F32.BF16 R220, R4.reuse, R16, R164 ;  /* 0x0000001004dc723c */ /* 0x040ff000000418a4 */
[-C--:B------:R-:W-:Y:S08]  /*17c20*/  HMMA.16816.F32.BF16 R208, R4, R18.reuse, R168 ;  /* 0x0000001204d0723c */ /* 0x080ff000000418a8 */
[----:B------:R-:W-:Y:S01]  /*17c30*/  HMMA.16816.F32.BF16 R56, R8, R18, R172 ;  /* 0x000000120838723c */ /* 0x000fe200000418ac */
[----:B------:R-:W1:Y:S07]  /*17c40*/  LDSM.16.MT88.4 R16, [R133] ;  /* 0x000000008510783b */ /* 0x000e6e0000004200 */
[-C--:B------:R-:W-:Y:S08]  /*17c50*/  HMMA.16816.F32.BF16 R240, R4, R14.reuse, R152 ;  /* 0x0000000e04f0723c */ /* 0x080ff00000041898 */
[C---:B------:R-:W-:Y:S01]  /*17c60*/  HMMA.16816.F32.BF16 R216, R8.reuse, R14, R156 ;  /* 0x0000000e08d8723c */ /* 0x040fe2000004189c */
[----:B------:R-:W2:Y:S01]  /*17c70*/  LDSM.16.MT88.4 R12, [R35] ;  /* 0x00000000230c783b */ /* 0x000ea20000004200 */
        /* <DEDUP_REMOVED lines=33> */
[----:B------:R-:W-:Y:S01]  /*17e90*/  MOV R149, R55 ;  /* 0x0000003700957202 */ /* 0x000fe20000000f00 */
[----:B------:R-:W-:Y:S01]  /*17ea0*/  IMAD.MOV.U32 R162, RZ, RZ, R53 ;  /* 0x000000ffffa27224 */ /* 0x000fe200078e0035 */
[----:B------:R-:W-:Y:S01]  /*17eb0*/  MOV R212, R25 ;  /* 0x0000001900d47202 */ /* 0x000fe20000000f00 */
[----:B------:R-:W-:-:S04]  /*17ec0*/  IMAD.MOV.U32 R161, RZ, RZ, R52 ;  /* 0x000000ffffa17224 */ /* 0x000fc800078e0034 */
[C---:B------:R-:W-:Y:S01]  /*17ed0*/  HMMA.16816.F32.BF16 R192, R4.reuse, R16, R192 ;  /* 0x0000001004c0723c */ /* 0x040fe200000418c0 */
[----:B------:R-:W-:Y:S02]  /*17ee0*/  IMAD.MOV.U32 R144, RZ, RZ, R27 ;  /* 0x000000ffff907224 */ /* 0x000fe400078e001b */
[----:B------:R-:W-:Y:S02]  /*17ef0*/  IMAD.MOV.U32 R143, RZ, RZ, R26 ;  /* 0x000000ffff8f7224 */ /* 0x000fe400078e001a */
[----:B------:R-:W-:Y:S02]  /*17f00*/  IMAD.MOV.U32 R3, RZ, RZ, R24 ;  /* 0x000000ffff037224 */ /* 0x000fe400078e0018 */
[----:B------:R-:W-:Y:S01]  /*17f10*/  LDSM.16.MT88.4 R24, [R133+0x2000] ;  /* 0x002000008518783b */ /* 0x000fe20000004200 */
        /* <DEDUP_REMOVED lines=8> */
[----:B------:R-:W-:-:S03]  /*17fa0*/  MOV R163, R20 ;  /* 0x0000001400a37202 */ /* 0x000fc60000000f00 */
[----:B------:R-:W3:Y:S01]  /*17fb0*/  LDSM.16.MT88.4 R20, [R35+0x2000] ;  /* 0x002000002314783b */ /* 0x000ee20000004200 */
        /* <DEDUP_REMOVED lines=22> */
[----:B------:R-:W-:Y:S01]  /*18120*/  FMUL.FTZ R125, R125, R39 ;  /* 0x000000277d7d7220 */ /* 0x000fe20000410000 */
[-C--:B------:R-:W-:Y:S01]  /*18130*/  FMUL.FTZ R126, R126, R38.reuse ;  /* 0x000000267e7e7220 */ /* 0x080fe20000410000 */
[----:B------:R-:W-:Y:S01]  /*18140*/  FMUL.FTZ R127, R127, R38 ;  /* 0x000000267f7f7220 */ /* 0x000fe20000410000 */
[----:B-1----:R-:W-:Y:S01]  /*18150*/  HMMA.16816.F32.BF16 R156, R4, R16, R88 ;  /* 0x00000010049c723c */ /* 0x002fe20000041858 */
[----:B------:R1:W-:Y:S01]  /*18160*/  MUFU.EX2 R89, R0 ;  /* 0x0000000000597308 */ /* 0x0003e20000000800 */
[----:B------:R-:W-:Y:S01]  /*18170*/  IMAD.MOV.U32 R91, RZ, RZ, R145 ;  /* 0x000000ffff5b7224 */ /* 0x000fe200078e0091 */
[----:B------:R-:W-:Y:S01]  /*18180*/  MOV R90, R146 ;  /* 0x00000092005a7202 */ /* 0x000fe20000000f00 */
[----:B------:R-:W-:-:S02]  /*18190*/  IMAD.MOV.U32 R88, RZ, RZ, R147 ;  /* 0x000000ffff587224 */ /* 0x000fc400078e0093 */
[--C-:B------:R-:W-:Y:S02]  /*181a0*/  FFMA.FTZ R2, R48, UR7, -R33.reuse ;  /* 0x0000000730027c23 */ /* 0x100fe40008010821 */
[----:B------:R-:W-:Y:S01]  /*181b0*/  HMMA.16816.F32.BF16 R152, R4, R18, R92 ;  /* 0x000000120498723c */ /* 0x000fe2000004185c */
[----:B------:R-:W-:Y:S01]  /*181c0*/  IMAD.MOV.U32 R92, RZ, RZ, R144 ;  /* 0x000000ffff5c7224 */ /* 0x000fe200078e0090 */
[----:B------:R4:W-:Y:S01]  /*181d0*/  MUFU.EX2 R181, R2 ;  /* 0x0000000200b57308 */ /* 0x0009e20000000800 */
[----:B-1----:R-:W-:-:S05]  /*181e0*/  FFMA.FTZ R0, R46, UR7, -R33 ;  /* 0x000000072e007c23 */ /* 0x002fca0008010821 */
[----:B--2---:R-:W-:Y:S01]  /*181f0*/  HMMA.16816.F32.BF16 R168, R4, R12, R72 ;  /* 0x0000000c04a8723c */ /* 0x004fe20000041848 */
[----:B------:R-:W-:Y:S02]  /*18200*/  IMAD.MOV.U32 R73, RZ, RZ, R142 ;  /* 0x000000ffff497224 */ /* 0x000fe400078e008e */
[-C--:B------:R-:W-:Y:S01]  /*18210*/  FMUL.FTZ R104, R104, R39.reuse ;  /* 0x0000002768687220 */ /* 0x080fe20000410000 */
[----:B------:R-:W-:-:S04]  /*18220*/  FMUL.FTZ R105, R105, R39 ;  /* 0x0000002769697220 */ /* 0x000fc80000410000 */
[----:B------:R-:W-:Y:S01]  /*18230*/  HMMA.16816.F32.BF16 R164, R4, R14, R76 ;  /* 0x0000000e04a4723c */ /* 0x000fe2000004184c */
[----:B------:R-:W-:Y:S02]  /*18240*/  IMAD.MOV.U32 R78, RZ, RZ, R141 ;  /* 0x000000ffff4e7224 */ /* 0x000fe400078e008d */
[----:B------:R-:W-:Y:S02]  /*18250*/  IMAD.MOV.U32 R79, RZ, RZ, R140 ;  /* 0x000000ffff4f7224 */ /* 0x000fe400078e008c */
[----:B----4-:R-:W-:-:S03]  /*18260*/  FFMA.FTZ R2, R47, UR7, -R33 ;  /* 0x000000072f027c23 */ /* 0x010fc60008010821 */
[C---:B------:R-:W-:Y:S01]  /*18270*/  HMMA.16816.F32.BF16 R144, R4.reuse, R24, R120 ;  /* 0x000000180490723c */ /* 0x040fe20000041878 */
[----:B------:R-:W-:Y:S02]  /*18280*/  IMAD.MOV.U32 R123, RZ, RZ, R143 ;  /* 0x000000ffff7b7224 */ /* 0x000fe400078e008f */
[-C--:B------:R-:W-:Y:S01]  /*18290*/  FMUL.FTZ R106, R106, R38.reuse ;  /* 0x000000266a6a7220 */ /* 0x080fe20000410000 */
[-C--:B------:R-:W-:Y:S01]  /*182a0*/  FMUL.FTZ R107, R107, R38.reuse ;  /* 0x000000266b6b7220 */ /* 0x080fe20000410000 */
[-C--:B------:R-:W-:Y:S01]  /*182b0*/  FMUL.FTZ R108, R108, R39.reuse ;  /* 0x000000276c6c7220 */ /* 0x080fe20000410000 */
[----:B------:R-:W-:Y:S02]  /*182c0*/  FMUL.FTZ R109, R109, R39 ;  /* 0x000000276d6d7220 */ /* 0x000fe40000410000 */
[----:B------:R-:W-:Y:S01]  /*182d0*/  HMMA.16816.F32.BF16 R140, R4, R26, R124 ;  /* 0x0000001a048c723c */ /* 0x000fe2000004187c */
[----:B------:R1:W-:Y:S01]  /*182e0*/  MUFU.EX2 R126, R0 ;  /* 0x00000000007e7308 */ /* 0x0003e20000000800 */
        /* <DEDUP_REMOVED lines=11> */
[----:B-1----:R-:W-:Y:S01]  /*183a0*/  FFMA.FTZ R0, R213, UR7, -R34 ;  /* 0x00000007d5007c23 */ /* 0x002fe20008010822 */
[----:B------:R1:W-:Y:S01]  /*183b0*/  MUFU.EX2 R139, R2 ;  /* 0x00000002008b7308 */ /* 0x0003e20000000800 */
[----:B------:R-:W-:-:S03]  /*183c0*/  IMAD.MOV.U32 R94, RZ, RZ, R160 ;  /* 0x000000ffff5e7224 */ /* 0x000fc600078e00a0 */
[----:B------:R2:W-:Y:S01]  /*183d0*/  MUFU.EX2 R175, R0 ;  /* 0x0000000000af7308 */ /* 0x0005e20000000800 */
[----:B------:R-:W-:Y:S01]  /*183e0*/  MOV R172, R161 ;  /* 0x000000a100ac7202 */ /* 0x000fe20000000f00 */
[----:B------:R-:W-:Y:S01]  /*183f0*/  IMAD.MOV.U32 R183, RZ, RZ, R162 ;  /* 0x000000ffffb77224 */ /* 0x000fe200078e00a2 */
[----:B------:R-:W-:Y:S01]  /*18400*/  MOV R182, R149 ;  /* 0x0000009500b67202 */ /* 0x000fe20000000f00 */
[----:B------:R-:W-:Y:S02]  /*18410*/  IMAD.MOV.U32 R174, RZ, RZ, R163 ;  /* 0x000000ffffae7224 */ /* 0x000fe400078e00a3 */
[----:B------:R-:W-:Y:S01]  /*18420*/  IMAD.MOV.U32 R173, RZ, RZ, R148 ;  /* 0x000000ffffad7224 */ /* 0x000fe200078e0094 */
[----:B---3--:R-:W-:Y:S01]  /*18430*/  HMMA.16816.F32.BF16 R160, R4, R20, R104 ;  /* 0x0000001404a0723c */ /* 0x008fe20000041868 */
[----:B------:R-:W-:Y:S02]  /*18440*/  IMAD.MOV.U32 R74, RZ, RZ, R150 ;  /* 0x000000ffff4a7224 */ /* 0x000fe400078e0096 */
[----:B-1----:R-:W-:Y:S01]  /*18450*/  FFMA.FTZ R2, R65, UR7, -R34 ;  /* 0x0000000741027c23 */ /* 0x002fe20008010822 */
[----:B------:R-:W-:-:S02]  /*18460*/  IMAD.MOV.U32 R76, RZ, RZ, R151 ;  /* 0x000000ffff4c7224 */ /* 0x000fc400078e0097 */
[----:B--2---:R-:W-:Y:S02]  /*18470*/  FFMA.FTZ R0, R49, UR7, -R34 ;  /* 0x0000000731007c23 */ /* 0x004fe40008010822 */
[----:B------:R-:W-:Y:S01]  /*18480*/  HMMA.16816.F32.BF16 R148, R4, R22, R108 ;  /* 0x000000160494723c */ /* 0x000fe2000004186c */
[----:B------:R-:W-:Y:S01]  /*18490*/  IMAD.MOV.U32 R122, RZ, RZ, R212 ;  /* 0x000000ffff7a7224 */ /* 0x000fe200078e00d4 */
[----:B------:R1:W-:Y:S04]  /*184a0*/  MUFU.EX2 R75, R2 ;  /* 0x00000002004b7308 */ /* 0x0003e80000000800 */
[----:B------:R2:W-:Y:S02]  /*184b0*/  MUFU.EX2 R212, R0 ;  /* 0x0000000000d47308 */ /* 0x0005e40000000800 */
[----:B------:R-:W-:Y:S01]  /*184c0*/  HMMA.16816.F32.BF16 R108, R8, R12, R68 ;  /* 0x0000000c086c723c */ /* 0x000fe20000041844 */
[----:B------:R-:W-:-:S02]  /*184d0*/  MOV R77, R230 ;  /* 0x000000e6004d7202 */ /* 0x000fc40000000f00 */
[----:B------:R-:W-:-:S05]  /*184e0*/  MOV R121, R3 ;  /* 0x0000000300797202 */ /* 0x000fca0000000f00 */
[----:B------:R-:W-:Y:S01]  /*184f0*/  HMMA.16816.F32.BF16 R104, R8, R14, R80 ;  /* 0x0000000e0868723c */ /* 0x000fe20000041850 */
[----:B------:R-:W3:Y:S01]  /*18500*/  LDSM.16.MT88.4 R12, [R94+0xc800] ;  /* 0x00c800005e0c783b */ /* 0x000ee20000004200 */
[----:B-1----:R-:W-:Y:S01]  /*18510*/  FFMA.FTZ R2, R44, UR7, -R34 ;  /* 0x000000072c027c23 */ /* 0x002fe20008010822 */
[----:B--2---:R-:W-:Y:S01]  /*18520*/  FFMA.FTZ R0, R215, UR7, -R28 ;  /* 0x00000007d7007c23 */ /* 0x004fe2000801081c */
[----:B------:R-:W-:Y:S02]  /*18530*/  MOV R3, R40 ;  /* 0x0000002800037202 */ /* 0x000fe40000000f00 */
[----:B------:R1:W-:Y:S04]  /*18540*/  MUFU.EX2 R213, R2 ;  /* 0x0000000200d57308 */ /* 0x0003e80000000800 */
[----:B------:R2:W-:Y:S01]  /*18550*/  MUFU.EX2 R230, R0 ;  /* 0x0000000000e67308 */ /* 0x0005e20000000800 */
[----:B------:R-:W-:-:S02]  /*18560*/  IMAD.MOV.U32 R95, RZ, RZ, R252 ;  /* 0x000000ffff5f7224 */ /* 0x000fc400078e00fc */
[----:B------:R-:W-:Y:S02]  /*18570*/  IMAD.MOV.U32 R93, RZ, RZ, R232 ;  /* 0x000000ffff5d7224 */ /* 0x000fe400078e00e8 */
[--C-:B-1----:R-:W-:Y:S01]  /*18580*/  FFMA.FTZ R2, R67, UR7, -R28.reuse ;  /* 0x0000000743027c23 */ /* 0x102fe2000801081c */
[----:B--2---:R-:W-:-:S03]  /*18590*/  FFMA.FTZ R0, R51, UR7, -R28 ;  /* 0x0000000733007c23 */ /* 0x004fc6000801081c */
[----:B------:R1:W2:Y:S01]  /*185a0*/  MUFU.EX2 R232, R2 ;  /* 0x0000000200e87308 */ /* 0x0002a20000000800 */
[----:B------:R-:W-:-:S03]  /*185b0*/  IMAD.MOV.U32 R125, RZ, RZ, R41 ;  /* 0x000000ffff7d7224 */ /* 0x000fc600078e0029 */
[----:B------:R4:W-:Y:S01]  /*185c0*/  MUFU.EX2 R252, R0 ;  /* 0x0000000000fc7308 */ /* 0x0009e20000000800 */
[----:B------:R-:W-:Y:S02]  /*185d0*/  IMAD.MOV.U32 R68, RZ, RZ, R121 ;  /* 0x000000ffff447224 */ /* 0x000fe400078e0079 */
[----:B------:R-:W-:Y:S02]  /*185e0*/  IMAD.MOV.U32 R69, RZ, RZ, R122 ;  /* 0x000000ffff457224 */ /* 0x000fe400078e007a */
[----:B-1----:R-:W-:Y:S01]  /*185f0*/  FFMA.FTZ R2, R45, UR7, -R28 ;  /* 0x000000072d027c23 */ /* 0x002fe2000801081c */
[--C-:B----4-:R-:W-:Y:S01]  /*18600*/  FFMA.FTZ R0, R3, UR7, -R32.reuse ;  /* 0x0000000703007c23 */ /* 0x110fe20008010820 */
[----:B------:R-:W-:Y:S02]  /*18610*/  FFMA.FTZ R3, R225, UR7, -R32 ;  /* 0x00000007e1037c23 */ /* 0x000fe40008010820 */
[----:B------:R1:W-:Y:S01]  /*18620*/  MUFU.EX2 R180, R2 ;  /* 0x0000000200b47308 */ /* 0x0003e20000000800 */
[----:B------:R-:W-:-:S03]  /*18630*/  IMAD.MOV.U32 R71, RZ, RZ, R92 ;  /* 0x000000ffff477224 */ /* 0x000fc600078e005c */
[----:B------:R4:W-:Y:S01]  /*18640*/  MUFU.EX2 R225, R0 ;  /* 0x0000000000e17308 */ /* 0x0009e20000000800 */
[----:B------:R-:W-:Y:S02]  /*18650*/  IMAD.MOV.U32 R121, RZ, RZ, R93 ;  /* 0x000000ffff797224 */ /* 0x000fe400078e005d */
[----:B------:R-:W-:Y:S02]  /*18660*/  IMAD.MOV.U32 R122, RZ, RZ, R95 ;  /* 0x000000ffff7a7224 */ /* 0x000fe400078e005f */
[----:B------:R-:W-:Y:S02]  /*18670*/  IMAD.MOV.U32 R92, RZ, RZ, R90 ;  /* 0x000000ffff5c7224 */ /* 0x000fe400078e005a */
[----:B------:R-:W-:Y:S02]  /*18680*/  IMAD.MOV.U32 R93, RZ, RZ, R91 ;  /* 0x000000ffff5d7224 */ /* 0x000fe400078e005b */
[----:B-1----:R-:W-:Y:S01]  /*18690*/  FFMA.FTZ R2, R125, UR7, -R32 ;  /* 0x000000077d027c23 */ /* 0x002fe20008010820 */
[----:B------:R-:W-:-:S02]  /*186a0*/  IMAD.MOV.U32 R95, RZ, RZ, R76 ;  /* 0x000000ffff5f7224 */ /* 0x000fc400078e004c */
[----:B----4-:R-:W-:Y:S01]  /*186b0*/  FFMA.FTZ R0, R60, UR7, -R32 ;  /* 0x000000073c007c23 */ /* 0x010fe20008010820 */
[----:B------:R-:W-:Y:S02]  /*186c0*/  IMAD.MOV.U32 R76, RZ, RZ, R238 ;  /* 0x000000ffff4c7224 */ /* 0x000fe400078e00ee */
[----:B------:R-:W-:Y:S01]  /*186d0*/  IMAD.MOV.U32 R90, RZ, RZ, R231 ;  /* 0x000000ffff5a7224 */ /* 0x000fe200078e00e7 */
[----:B------:R-:W-:Y:S01]  /*186e0*/  MUFU.EX2 R238, R0 ;  /* 0x0000000000ee7308 */ /* 0x000fe20000000800 */
[----:B------:R-:W-:-:S03]  /*186f0*/  IMAD.MOV.U32 R91, RZ, RZ, R226 ;  /* 0x000000ffff5b7224 */ /* 0x000fc600078e00e2 */
[----:B------:R-:W1:Y:S04]  /*18700*/  MUFU.EX2 R226, R3 ;  /* 0x0000000300e27308 */ /* 0x000e680000000800 */
[----:B------:R-:W4:Y:S01]  /*18710*/  MUFU.EX2 R231, R2 ;  /* 0x0000000200e77308 */ /* 0x000f220000000800 */
        /* <DEDUP_REMOVED lines=25> */
[----:B------:R-:W-:Y:S01]  /*188b0*/  HMMA.16816.F32.BF16 R100, R8, R20, R100 ;  /* 0x000000140864723c */ /* 0x000fe20000041864 */
[----:B------:R-:W-:Y:S01]  /*188c0*/  IMAD.MOV.U32 R127, RZ, RZ, R42 ;  /* 0x000000ffff7f7224 */ /* 0x000fe200078e002a */
[----:B------:R-:W-:-:S02]  /*188d0*/  MOV R70, R123 ;  /* 0x0000007b00467202 */ /* 0x000fc40000000f00 */
[----:B--2---:R-:W-:Y:S02]  /*188e0*/  F2FP.BF16.F32.PACK_AB R4, R232, R230 ;  /* 0x000000e6e804723e */ /* 0x004fe400000010ff */
[----:B-1----:R-:W-:Y:S02]  /*188f0*/  F2FP.BF16.F32.PACK_AB R5, R226, R225 ;  /* 0x000000e1e205723e */ /* 0x002fe400000010ff */
[----:B------:R-:W-:Y:S01]  /*18900*/  HMMA.16816.F32.BF16 R112, R8, R22, R112 ;  /* 0x000000160870723c */ /* 0x000fe20000041870 */
[----:B------:R-:W1:Y:S01]  /*18910*/  LDSM.16.MT88.4 R20, [R132+0xc800] ;  /* 0x00c800008414783b */ /* 0x000e620000004200 */
[----:B------:R-:W-:Y:S02]  /*18920*/  F2FP.BF16.F32.PACK_AB R6, R180, R252 ;  /* 0x000000fcb406723e */ /* 0x000fe400000010ff */
[----:B----4-:R-:W-:-:S04]  /*18930*/  F2FP.BF16.F32.PACK_AB R7, R238, R231 ;  /* 0x000000e7ee07723e */ /* 0x010fc800000010ff */
[----:B------:R-:W-:Y:S01]  /*18940*/  HMMA.16816.F32.BF16 R40, R8, R16, R84 ;  /* 0x000000100828723c */ /* 0x000fe20000041854 */
[----:B------:R-:W-:-:S07]  /*18950*/  MOV R123, R88 ;  /* 0x00000058007b7202 */ /* 0x000fce0000000f00 */
[C---:B------:R-:W-:Y:S01]  /*18960*/  HMMA.16816.F32.BF16 R96, R8.reuse, R18, R96 ;  /* 0x000000120860723c */ /* 0x040fe20000041860 */
[----:B------:R-:W-:Y:S01]  /*18970*/  MOV R88, R74 ;  /* 0x0000004a00587202 */ /* 0x000fe20000000f00 */
[----:B------:R-:W2:Y:S06]  /*18980*/  LDSM.16.MT88.4 R16, [R35+0x800] ;  /* 0x000800002310783b */ /* 0x000eac0000004200 */
[----:B------:R-:W-:Y:S01]  /*18990*/  HMMA.16816.F32.BF16 R116, R8, R24, R116 ;  /* 0x000000180874723c */ /* 0x000fe20000041874 */
[----:B------:R-:W-:-:S07]  /*189a0*/  MOV R74, R50 ;  /* 0x00000032004a7202 */ /* 0x000fce0000000f00 */
[----:B------:R-:W-:Y:S01]  /*189b0*/  HMMA.16816.F32.BF16 R128, R8, R26, R128 ;  /* 0x0000001a0880723c */ /* 0x000fe20000041880 */
[----:B------:R-:W-:Y:S01]  /*189c0*/  F2FP.BF16.F32.PACK_AB R8, R181, R89 ;  /* 0x00000059b508723e */ /* 0x000fe200000010ff */
[----:B------:R-:W-:Y:S01]  /*189d0*/  IMAD.MOV.U32 R125, RZ, RZ, R120 ;  /* 0x000000ffff7d7224 */ /* 0x000fe200078e0078 */
[----:B------:R-:W-:Y:S02]  /*189e0*/  F2FP.BF16.F32.PACK_AB R9, R75, R175 ;  /* 0x000000af4b09723e */ /* 0x000fe400000010ff */
[----:B------:R-:W-:Y:S02]  /*189f0*/  F2FP.BF16.F32.PACK_AB R10, R139, R126 ;  /* 0x0000007e8b0a723e */ /* 0x000fe400000010ff */
[----:B------:R-:W-:Y:S01]  /*18a00*/  F2FP.BF16.F32.PACK_AB R11, R213, R212 ;  /* 0x000000d4d50b723e */ /* 0x000fe200000010ff */
[C---:B---3--:R-:W-:Y:S08]  /*18a10*/  HMMA.16816.F32.BF16 R48, R4.reuse, R12, R68 ;  /* 0x0000000c0430723c */ /* 0x048ff00000041844 */
[----:B------:R-:W-:Y:S01]  /*18a20*/  HMMA.16816.F32.BF16 R84, R4, R14, R240 ;  /* 0x0000000e0454723c */ /* 0x000fe200000418f0 */
[----:B------:R-:W-:Y:S01]  /*18a30*/  MOV R0, R74 ;  /* 0x0000004a00007202 */ /* 0x000fe20000000f00 */
[----:B------:R-:W-:Y:S06]  /*18a40*/  LDSM.16.MT88.4 R24, [R133+0x2800] ;  /* 0x002800008518783b */ /* 0x000fec0000004200 */
[C---:B------:R-:W-:Y:S08]  /*18a50*/  HMMA.16816.F32.BF16 R44, R8.reuse, R12, R248 ;  /* 0x0000000c082c723c */ /* 0x040ff000000418f8 */
[----:B------:R-:W-:Y:S01]  /*18a60*/  HMMA.16816.F32.BF16 R80, R8, R14, R216 ;  /* 0x0000000e0850723c */ /* 0x000fe200000418d8 */
[----:B------:R-:W3:Y:S01]  /*18a70*/  LDSM.16.MT88.4 R12, [R133+0x800] ;  /* 0x00080000850c783b */ /* 0x000ee20000004200 */
        /* <DEDUP_REMOVED lines=8> */
[----:B------:R-:W-:Y:S02]  /*18b00*/  IMAD.MOV.U32 R93, RZ, RZ, R88 ;  /* 0x000000ffff5d7224 */ /* 0x000fe400078e0058 */
[----:B------:R-:W-:-:S02]  /*18b10*/  IMAD.MOV.U32 R216, RZ, RZ, R91 ;  /* 0x000000ffffd87224 */ /* 0x000fc400078e005b */
[----:B------:R-:W-:Y:S02]  /*18b20*/  IMAD.MOV.U32 R95, RZ, RZ, R76 ;  /* 0x000000ffff5f7224 */ /* 0x000fe400078e004c */
[----:B------:R-:W-:Y:S02]  /*18b30*/  IMAD.MOV.U32 R88, RZ, RZ, R77 ;  /* 0x000000ffff587224 */ /* 0x000fe400078e004d */
[----:B------:R-:W-:Y:S02]  /*18b40*/  IMAD.MOV.U32 R91, RZ, RZ, R79 ;  /* 0x000000ffff5b7224 */ /* 0x000fe400078e004f */
[----:B-1----:R-:W-:Y:S01]  /*18b50*/  HMMA.16816.F32.BF16 R76, R8, R20, R244 ;  /* 0x00000014084c723c */ /* 0x002fe200000418f4 */
[----:B------:R-:W-:Y:S02]  /*18b60*/  IMAD.MOV.U32 R245, RZ, RZ, R64 ;  /* 0x000000fffff57224 */ /* 0x000fe400078e0040 */
[----:B------:R-:W-:-:S05]  /*18b70*/  IMAD.MOV.U32 R244, RZ, RZ, R66 ;  /* 0x000000fffff47224 */ /* 0x000fca00078e0042 */
[C---:B------:R-:W-:Y:S01]  /*18b80*/  HMMA.16816.F32.BF16 R64, R4.reuse, R20, R220 ;  /* 0x000000140440723c */ /* 0x040fe200000418dc */
[----:B------:R-:W-:Y:S01]  /*18b90*/  MOV R221, R182 ;  /* 0x000000b600dd7202 */ /* 0x000fe20000000f00 */
[----:B------:R-:W-:Y:S01]  /*18ba0*/  IMAD.MOV.U32 R220, RZ, RZ, R183 ;  /* 0x000000ffffdc7224 */ /* 0x000fe200078e00b7 */
[----:B------:R-:W-:Y:S01]  /*18bb0*/  MOV R183, R62 ;  /* 0x0000003e00b77202 */ /* 0x000fe20000000f00 */
[----:B------:R-:W-:Y:S02]  /*18bc0*/  IMAD.MOV.U32 R182, RZ, RZ, R63 ;  /* 0x000000ffffb67224 */ /* 0x000fe400078e003f */
[----:B------:R-:W-:Y:S02]  /*18bd0*/  IMAD.MOV.U32 R219, RZ, RZ, R72 ;  /* 0x000000ffffdb7224 */ /* 0x000fe400078e0048 */
[----:B------:R-:W-:Y:S01]  /*18be0*/  HMMA.16816.F32.BF16 R60, R4, R22, R208 ;  /* 0x00000016043c723c */ /* 0x000fe200000418d0 */
[----:B------:R-:W-:Y:S02]  /*18bf0*/  IMAD.MOV.U32 R210, RZ, RZ, R94 ;  /* 0x000000ffffd27224 */ /* 0x000fe400078e005e */
[----:B------:R-:W-:-:S02]  /*18c00*/  IMAD.MOV.U32 R240, RZ, RZ, R73 ;  /* 0x000000fffff07224 */ /* 0x000fc400078e0049 */
[----:B------:R-:W-:-:S03]  /*18c10*/  IMAD.MOV.U32 R249, RZ, RZ, R75 ;  /* 0x000000fffff97224 */ /* 0x000fc600078e004b */
[-C--:B--2---:R-:W-:Y:S08]  /*18c20*/  HMMA.16816.F32.BF16 R52, R8, R16.reuse, R52 ;  /* 0x000000100834723c */ /* 0x084ff00000041834 */
        /* <DEDUP_REMOVED lines=9> */
[----:B------:R-:W-:Y:S01]  /*18cc0*/  HMMA.16816.F32.BF16 R56, R8, R22, R56 ;  /* 0x000000160838723c */ /* 0x000fe20000041838 */
[----:B------:R-:W3:Y:S01]  /*18cd0*/  LDSM.16.MT88.4 R20, [R210+0xe800] ;  /* 0x00e80000d214783b */ /* 0x000ee20000004200 */
[----:B------:R-:W-:Y:S01]  /*18ce0*/  MOV R223, R120 ;  /* 0x0000007800df7202 */ /* 0x000fe20000000f00 */
[----:B------:R-:W-:Y:S01]  /*18cf0*/  IMAD.MOV.U32 R3, RZ, RZ, R121 ;  /* 0x000000ffff037224 */ /* 0x000fe200078e0079 */
[----:B------:R-:W-:Y:S01]  /*18d00*/  MOV R215, R123 ;  /* 0x0000007b00d77202 */ /* 0x000fe20000000f00 */
[----:B------:R-:W-:-:S02]  /*18d10*/  IMAD.MOV.U32 R217, RZ, RZ, R122 ;  /* 0x000000ffffd97224 */ /* 0x000fc400078e007a */
[----:B------:R-:W-:Y:S01]  /*18d20*/  IMAD.MOV.U32 R211, RZ, RZ, R95 ;  /* 0x000000ffffd37224 */ /* 0x000fe200078e005f */
[----:B-1----:R-:W-:Y:S01]  /*18d30*/  HMMA.16816.F32.BF16 R120, R4, R16, R156 ;  /* 0x000000100478723c */ /* 0x002fe2000004189c */
[----:B------:R-:W-:Y:S01]  /*18d40*/  IMAD.MOV.U32 R222, RZ, RZ, R92 ;  /* 0x000000ffffde7224 */ /* 0x000fe200078e005c */
[----:B------:R-:W-:Y:S01]  /*18d50*/  MOV R246, R127 ;  /* 0x0000007f00f67202 */ /* 0x000fe20000000f00 */
[----:B------:R-:W-:Y:S01]  /*18d60*/  IMAD.MOV.U32 R247, RZ, RZ, R125 ;  /* 0x000000fffff77224 */ /* 0x000fe200078e007d */
[----:B------:R-:W-:Y:S01]  /*18d70*/  MOV R242, R91 ;  /* 0x0000005b00f27202 */ /* 0x000fe20000000f00 */
[----:B------:R-:W-:-:S03]  /*18d80*/  IMAD.MOV.U32 R243, RZ, RZ, R90 ;  /* 0x000000fffff37224 */ /* 0x000fc600078e005a */
[----:B--2---:R-:W-:Y:S08]  /*18d90*/  HMMA.16816.F32.BF16 R156, R4, R14, R148 ;  /* 0x0000000e049c723c */ /* 0x004ff00000041894 */
[----:B---3--:R-:W-:Y:S01]  /*18da0*/  HMMA.16816.F32.BF16 R148, R8, R20, R108 ;  /* 0x000000140894723c */ /* 0x008fe2000004186c */
[----:B------:R-:W-:Y:S01]  /*18db0*/  IMAD.MOV.U32 R110, RZ, RZ, R210 ;  /* 0x000000ffff6e7224 */ /* 0x000fe200078e00d2 */
[----:B------:R-:W-:Y:S01]  /*18dc0*/  MOV R210, R211 ;  /* 0x000000d300d27202 */ /* 0x000fe20000000f00 */
[----:B------:R-:W-:-:S02]  /*18dd0*/  IMAD.MOV.U32 R211, RZ, RZ, R220 ;  /* 0x000000ffffd37224 */ /* 0x000fc400078e00dc */
[----:B------:R-:W-:Y:S01]  /*18de0*/  IMAD.MOV.U32 R220, RZ, RZ, R221 ;  /* 0x000000ffffdc7224 */ /* 0x000fe200078e00dd */
[----:B------:R-:W-:Y:S01]  /*18df0*/  MOV R221, R222 ;  /* 0x000000de00dd7202 */ /* 0x000fe20000000f00 */
[----:B------:R-:W-:Y:S02]  /*18e00*/  IMAD.MOV.U32 R222, RZ, RZ, R223 ;  /* 0x000000ffffde7224 */ /* 0x000fe400078e00df */
[----:B------:R-:W-:Y:S01]  /*18e10*/  IMAD.MOV.U32 R223, RZ, RZ, R244 ;  /* 0x000000ffffdf7224 */ /* 0x000fe200078e00f4 */
[----:B------:R-:W-:Y:S01]  /*18e20*/  MOV R244, R245 ;  /* 0x000000f500f47202 */ /* 0x000fe20000000f00 */
[----:B------:R-:W-:Y:S02]  /*18e30*/  IMAD.MOV.U32 R209, RZ, RZ, R210 ;  /* 0x000000ffffd17224 */ /* 0x000fe400078e00d2 */
        /* <DEDUP_REMOVED lines=9> */
[----:B------:R-:W-:Y:S02]  /*18ed0*/  IMAD.MOV.U32 R218, RZ, RZ, R241 ;  /* 0x000000ffffda7224 */ /* 0x000fe400078e00f1 */
[----:B------:R-:W-:-:S02]  /*18ee0*/  IMAD.MOV.U32 R223, RZ, RZ, R244 ;  /* 0x000000ffffdf7224 */ /* 0x000fc400078e00f4 */
[----:B------:R-:W-:Y:S01]  /*18ef0*/  IMAD.MOV.U32 R244, RZ, RZ, R245 ;  /* 0x000000fffff47224 */ /* 0x000fe200078e00f5 */
        /* <DEDUP_REMOVED lines=11> */
[----:B------:R-:W-:Y:S01]  /*18fb0*/  IMAD.MOV.U32 R211, RZ, RZ, R221 ;  /* 0x000000ffffd37224 */ /* 0x000fe200078e00dd */
[----:B------:R-:W-:Y:S01]  /*18fc0*/  MOV R221, R223 ;  /* 0x000000df00dd7202 */ /* 0x000fe20000000f00 */
[----:B------:R-:W-:Y:S01]  /*18fd0*/  IMAD.MOV.U32 R243, RZ, RZ, R248 ;  /* 0x000000fffff37224 */ /* 0x000fe200078e00f8 */
[----:B------:R-:W-:Y:S01]  /*18fe0*/  MOV R241, R139 ;  /* 0x0000008b00f17202 */ /* 0x000fe20000000f00 */
[----:B------:R-:W-:Y:S01]  /*18ff0*/  IMAD.MOV.U32 R223, RZ, RZ, R245 ;  /* 0x000000ffffdf7224 */ /* 0x000fe200078e00f5 */
[----:B------:R-:W2:Y:S01]  /*19000*/  LDL.LU R139, [R1+0xf8] ;  /* 0x0000f800018b7983 */ /* 0x000ea20000300800 */
[----:B------:R-:W-:Y:S02]  /*19010*/  IMAD.MOV.U32 R248, RZ, RZ, R2 ;  /* 0x000000fffff87224 */ /* 0x000fe400078e0002 */
[----:B------:R-:W-:Y:S01]  /*19020*/  IMAD.MOV.U32 R245, RZ, RZ, R247 ;  /* 0x000000fffff57224 */ /* 0x000fe200078e00f7 */
[----:B------:R-:W3:Y:S01]  /*19030*/  LDL.LU R2, [R1+0x30] ;  /* 0x0000300001027983 */ /* 0x000ee20000300800 */
[----:B------:R-:W-:Y:S01]  /*19040*/  MOV R247, R218 ;  /* 0x000000da00f77202 */ /* 0x000fe20000000f00 */
[----:B------:R-:W-:Y:S01]  /*19050*/  IMAD.MOV.U32 R218, RZ, RZ, R242 ;  /* 0x000000ffffda7224 */ /* 0x000fe200078e00f2 */
[----:B------:R-:W-:Y:S01]  /*19060*/  MOV R242, R243 ;  /* 0x000000f300f27202 */ /* 0x000fe20000000f00 */
[----:B------:R-:W-:-:S02]  /*19070*/  IMAD.MOV.U32 R243, RZ, RZ, R248 ;  /* 0x000000fffff37224 */ /* 0x000fc400078e00f8 */
[----:B------:R-:W-:Y:S02]  /*19080*/  IMAD.MOV.U32 R248, RZ, RZ, R138 ;  /* 0x000000fffff87224 */ /* 0x000fe400078e008a */
[----:B------:R-:W4:Y:S01]  /*19090*/  LDL.LU R138, [R1+0xf4] ;  /* 0x0000f400018a7983 */ /* 0x000f220000300800 */
[----:B------:R-:W-:Y:S01]  /*190a0*/  IMAD.MOV.U32 R208, RZ, RZ, R210 ;  /* 0x000000ffffd07224 */ /* 0x000fe200078e00d2 */
[----:B------:R-:W-:Y:S01]  /*190b0*/  MOV R210, R220 ;  /* 0x000000dc00d27202 */ /* 0x000fe20000000f00 */
[----:B------:R-:W-:Y:S02]  /*190c0*/  IMAD.MOV.U32 R220, RZ, RZ, R222 ;  /* 0x000000ffffdc7224 */ /* 0x000fe400078e00de */
[----:B------:R-:W-:Y:S01]  /*190d0*/  FFMA.FTZ R0, R0, UR7, -R33 ;  /* 0x0000000700007c23 */ /* 0x000fe20008010821 */
[----:B------:R-:W-:Y:S01]  /*190e0*/  IMAD.MOV.U32 R222, RZ, RZ, R244 ;  /* 0x000000ffffde7224 */ /* 0x000fe200078e00f4 */
[----:B------:R-:W-:Y:S01]  /*190f0*/  MOV R244, R246 ;  /* 0x000000f600f47202 */ /* 0x000fe20000000f00 */
[----:B------:R-:W-:-:S02]  /*19100*/  IMAD.MOV.U32 R246, RZ, RZ, R216 ;  /* 0x000000fffff67224 */ /* 0x000fc400078e00d8 */
[----:B------:R-:W-:Y:S01]  /*19110*/  IMAD.MOV.U32 R216, RZ, RZ, R219 ;  /* 0x000000ffffd87224 */ /* 0x000fe200078e00db */
[----:B------:R-:W-:Y:S01]  /*19120*/  MOV R190, R208 ;  /* 0x000000d000be7202 */ /* 0x000fe20000000f00 */
[----:B------:R1:W-:Y:S01]  /*19130*/  MUFU.EX2 R219, R0 ;  /* 0x0000000000db7308 */ /* 0x0003e20000000800 */
[----:B------:R-:W-:Y:S02]  /*19140*/  IMAD.MOV.U32 R208, RZ, RZ, R210 ;  /* 0x000000ffffd07224 */ /* 0x000fe400078e00d2 */
[----:B------:R-:W-:Y:S02]  /*19150*/  IMAD.MOV.U32 R210, RZ, RZ, R220 ;  /* 0x000000ffffd27224 */ /* 0x000fe400078e00dc */
[----:B-1----:R-:W-:Y:S01]  /*19160*/  FFMA.FTZ R0, R191, UR7, -R33 ;  /* 0x00000007bf007c23 */ /* 0x002fe20008010821 */
[----:B------:R-:W-:Y:S01]  /*19170*/  IMAD.MOV.U32 R191, RZ, RZ, R209 ;  /* 0x000000ffffbf7224 */ /* 0x000fe200078e00d1 */
[----:B------:R-:W-:Y:S01]  /*19180*/  MOV R209, R211 ;  /* 0x000000d300d17202 */ /* 0x000fe20000000f00 */
[----:B------:R-:W-:-:S02]  /*19190*/  IMAD.MOV.U32 R211, RZ, RZ, R221 ;  /* 0x000000ffffd37224 */ /* 0x000fc400078e00dd */
[----:B------:R1:W-:Y:S01]  /*191a0*/  MUFU.EX2 R221, R0 ;  /* 0x0000000000dd7308 */ /* 0x0003e20000000800 */
[----:B------:R-:W-:Y:S01]  /*191b0*/  MOV R189, R191 ;  /* 0x000000bf00bd7202 */ /* 0x000fe20000000f00 */
[----:B------:R-:W-:Y:S02]  /*191c0*/  IMAD.MOV.U32 R191, RZ, RZ, R209 ;  /* 0x000000ffffbf7224 */ /* 0x000fe400078e00d1 */
[----:B------:R-:W-:Y:S01]  /*191d0*/  IMAD.MOV.U32 R209, RZ, RZ, R211 ;  /* 0x000000ffffd17224 */ /* 0x000fe200078e00d3 */
[----:B------:R-:W-:Y:S01]  /*191e0*/  MOV R211, R223 ;  /* 0x000000df00d37202 */ /* 0x000fe20000000f00 */
[----:B------:R-:W-:Y:S02]  /*191f0*/  IMAD.MOV.U32 R223, RZ, RZ, R245 ;  /* 0x000000ffffdf7224 */ /* 0x000fe400078e00f5 */
[----:B------:R-:W-:Y:S02]  /*19200*/  IMAD.MOV.U32 R245, RZ, RZ, R218 ;  /* 0x000000fffff57224 */ /* 0x000fe400078e00da */
[----:B-1----:R-:W-:Y:S01]  /*19210*/  FFMA.FTZ R0, R190, UR7, -R34 ;  /* 0x00000007be007c23 */ /* 0x002fe20008010822 */
        /* <DEDUP_REMOVED lines=22> */
[C---:B------:R-:W-:Y:S08]  /*19380*/  HMMA.16816.F32.BF16 R92, R4.reuse, R22, R164 ;  /* 0x00000016045c723c */ /* 0x040ff000000418a4 */
[C---:B------:R-:W-:Y:S08]  /*19390*/  HMMA.16816.F32.BF16 R164, R4.reuse, R24, R144 ;  /* 0x0000001804a4723c */ /* 0x040ff00000041890 */
[----:B------:R-:W-:Y:S08]  /*193a0*/  HMMA.16816.F32.BF16 R88, R4, R20, R168 ;  /* 0x000000140458723c */ /* 0x000ff000000418a8 */
[----:B------:R-:W-:Y:S01]  /*193b0*/  HMMA.16816.F32.BF16 R144, R8, R22, R104 ;  /* 0x000000160890723c */ /* 0x000fe20000041868 */
[----:B------:R-:W1:Y:S01]  /*193c0*/  LDSM.16.MT88.4 R20, [R110+0xd000] ;  /* 0x00d000006e14783b */ /* 0x000e620000004200 */
[----:B------:R-:W-:-:S06]  /*193d0*/  IMAD.MOV.U32 R251, RZ, RZ, R126 ;  /* 0x000000fffffb7224 */ /* 0x000fcc00078e007e */
[C---:B------:R-:W-:Y:S08]  /*193e0*/  HMMA.16816.F32.BF16 R124, R4.reuse, R18, R152 ;  /* 0x00000012047c723c */ /* 0x040ff00000041898 */
[----:B------:R-:W-:Y:S08]  /*193f0*/  HMMA.16816.F32.BF16 R152, R4, R26, R140 ;  /* 0x0000001a0498723c */ /* 0x000ff0000004188c */
[C---:B------:R-:W-:Y:S08]  /*19400*/  HMMA.16816.F32.BF16 R140, R8.reuse, R16, R40 ;  /* 0x00000010088c723c */ /* 0x040ff00000041828 */
[C---:B------:R-:W-:Y:S01]  /*19410*/  HMMA.16816.F32.BF16 R96, R8.reuse, R18, R96 ;  /* 0x000000120860723c */ /* 0x040fe20000041860 */
[----:B------:R-:W1:Y:S07]  /*19420*/  LDSM.16.MT88.4 R16, [R132+0xd000] ;  /* 0x00d000008410783b */ /* 0x000e6e0000004200 */
[C---:B------:R-:W-:Y:S08]  /*19430*/  HMMA.16816.F32.BF16 R100, R8.reuse, R12, R100 ;  /* 0x0000000c0864723c */ /* 0x040ff00000041864 */
[C---:B------:R-:W-:Y:S08]  /*19440*/  HMMA.16816.F32.BF16 R112, R8.reuse, R14, R112 ;  /* 0x0000000e0870723c */ /* 0x040ff00000041870 */
[C---:B------:R-:W-:Y:S08]  /*19450*/  HMMA.16816.F32.BF16 R116, R8.reuse, R24, R116 ;  /* 0x000000180874723c */ /* 0x040ff00000041874 */
[----:B------:R-:W-:Y:S01]  /*19460*/  HMMA.16816.F32.BF16 R128, R8, R26, R128 ;  /* 0x0000001a0880723c */ /* 0x000fe20000041880 */
[----:B------:R-:W-:-:S07]  /*19470*/  FFMA.FTZ R3, R3, UR7, -R32 ;  /* 0x0000000703037c23 */ /* 0x000fce0008010820 */
[----:B------:R-:W-:Y:S01]  /*19480*/  HMMA.16816.F32.BF16 R160, R4, R12, R160 ;  /* 0x0000000c04a0723c */ /* 0x000fe200000418a0 */
[----:B------:R-:W1:Y:S01]  /*19490*/  LDSM.16.MT88.4 R12, [R35+0x1000] ;  /* 0x00100000230c783b */ /* 0x000e620000004200 */
[----:B------:R-:W-:Y:S01]  /*194a0*/  MOV R198, R245 ;  /* 0x000000f500c67202 */ /* 0x000fe20000000f00 */
[----:B------:R-:W-:Y:S02]  /*194b0*/  IMAD.MOV.U32 R181, RZ, RZ, R182 ;  /* 0x000000ffffb57224 */ /* 0x000fe400078e00b6 */
[----:B------:R-:W-:Y:S01]  /*194c0*/  IMAD.MOV.U32 R182, RZ, RZ, R183 ;  /* 0x000000ffffb67224 */ /* 0x000fe200078e00b7 */
[----:B------:R-:W-:Y:S02]  /*194d0*/  MOV R183, R235 ;  /* 0x000000eb00b77202 */ /* 0x000fe40000000f00 */
[----:B------:R1:W5:Y:S01]  /*194e0*/  LDL.LU R235, [R1+0xf0] ;  /* 0x0000f00001eb7983 */ /* 0x0003620000300800 */
[----:B---3--:R-:W-:-:S04]  /*194f0*/  FFMA.FTZ R2, R2, UR7, -R33 ;  /* 0x0000000702027c23 */ /* 0x008fc80008010821 */
[----:B------:R4:W3:Y:S02]  /*19500*/  MUFU.EX2 R220, R2 ;  /* 0x0000000200dc7308 */ /* 0x0008e40000000800 */
[----:B----4-:R-:W-:-:S04]  /*19510*/  FFMA.FTZ R2, R138, UR7, -R33 ;  /* 0x000000078a027c23 */ /* 0x010fc80008010821 */
[----:B------:R4:W-:Y:S02]  /*19520*/  MUFU.EX2 R218, R2 ;  /* 0x0000000200da7308 */ /* 0x0009e40000000800 */
[----:B----4-:R-:W-:Y:S01]  /*19530*/  FFMA.FTZ R2, R189, UR7, -R34 ;  /* 0x00000007bd027c23 */ /* 0x010fe20008010822 */
[----:B------:R-:W-:Y:S02]  /*19540*/  IMAD.MOV.U32 R189, RZ, RZ, R191 ;  /* 0x000000ffffbd7224 */ /* 0x000fe400078e00bf */
[----:B------:R-:W-:Y:S01]  /*19550*/  IMAD.MOV.U32 R191, RZ, RZ, R209 ;  /* 0x000000ffffbf7224 */ /* 0x000fe200078e00d1 */
[----:B------:R-:W-:Y:S02]  /*19560*/  MOV R209, R211 ;  /* 0x000000d300d17202 */ /* 0x000fe40000000f00 */
[----:B------:R4:W-:Y:S01]  /*19570*/  MUFU.EX2 R211, R0 ;  /* 0x0000000000d37308 */ /* 0x0009e20000000800 */
[----:B------:R-:W-:Y:S01]  /*19580*/  IMAD.MOV.U32 R199, RZ, RZ, R189 ;  /* 0x000000ffffc77224 */ /* 0x000fe200078e00bd */
[----:B------:R-:W-:Y:S01]  /*19590*/  MOV R189, R191 ;  /* 0x000000bf00bd7202 */ /* 0x000fe20000000f00 */
[----:B------:R-:W-:-:S02]  /*195a0*/  IMAD.MOV.U32 R191, RZ, RZ, R209 ;  /* 0x000000ffffbf7224 */ /* 0x000fc400078e00d1 */
[----:B------:R-:W-:Y:S02]  /*195b0*/  IMAD.MOV.U32 R209, RZ, RZ, R222 ;  /* 0x000000ffffd17224 */ /* 0x000fe400078e00de */
[----:B------:R-:W-:Y:S02]  /*195c0*/  IMAD.MOV.U32 R222, RZ, RZ, R216 ;  /* 0x000000ffffde7224 */ /* 0x000fe400078e00d8 */
[----:B----4-:R-:W-:Y:S01]  /*195d0*/  FFMA.FTZ R0, R188, UR7, -R34 ;  /* 0x00000007bc007c23 */ /* 0x010fe20008010822 */
[----:B------:R-:W-:Y:S02]  /*195e0*/  IMAD.MOV.U32 R188, RZ, RZ, R190 ;  /* 0x000000ffffbc7224 */ /* 0x000fe400078e00be */
[----:B------:R-:W-:Y:S01]  /*195f0*/  IMAD.MOV.U32 R190, RZ, RZ, R208 ;  /* 0x000000ffffbe7224 */ /* 0x000fe200078e00d0 */
[----:B------:R-:W-:Y:S01]  /*19600*/  MOV R208, R210 ;  /* 0x000000d200d07202 */ /* 0x000fe20000000f00 */
[----:B------:R-:W-:Y:S01]  /*19610*/  IMAD.MOV.U32 R210, RZ, RZ, R223 ;  /* 0x000000ffffd27224 */ /* 0x000fe200078e00df */
[----:B------:R-:W-:Y:S01]  /*19620*/  MOV R223, R244 ;  /* 0x000000f400df7202 */ /* 0x000fe20000000f00 */
[----:B------:R-:W-:Y:S01]  /*19630*/  IMAD.MOV.U32 R244, RZ, RZ, R243 ;  /* 0x000000fffff47224 */ /* 0x000fe200078e00f3 */
[----:B------:R4:W-:Y:S01]  /*19640*/  MUFU.EX2 R216, R0 ;  /* 0x0000000000d87308 */ /* 0x0009e20000000800 */
[----:B------:R-:W-:Y:S01]  /*19650*/  MOV R243, R248 ;  /* 0x000000f800f37202 */ /* 0x000fe20000000f00 */
[----:B------:R-:W-:-:S02]  /*19660*/  IMAD.MOV.U32 R248, RZ, RZ, R249 ;  /* 0x000000fffff87224 */ /* 0x000fc400078e00f9 */
[----:B------:R-:W-:Y:S01]  /*19670*/  IMAD.MOV.U32 R249, RZ, RZ, R250 ;  /* 0x000000fffff97224 */ /* 0x000fe200078e00fa */
[----:B------:R-:W-:Y:S02]  /*19680*/  MOV R250, R214 ;  /* 0x000000d600fa7202 */ /* 0x000fe40000000f00 */
[----:B------:R2:W1:Y:S01]  /*19690*/  MUFU.EX2 R214, R2 ;  /* 0x0000000200d67308 */ /* 0x0004620000000800 */
[----:B----4-:R-:W-:Y:S01]  /*196a0*/  FFMA.FTZ R0, R199, UR7, -R28 ;  /* 0x00000007c7007c23 */ /* 0x010fe2000801081c */
[----:B------:R-:W-:Y:S02]  /*196b0*/  IMAD.MOV.U32 R199, RZ, RZ, R188 ;  /* 0x000000ffffc77224 */ /* 0x000fe400078e00bc */
[----:B------:R-:W-:Y:S01]  /*196c0*/  IMAD.MOV.U32 R188, RZ, RZ, R189 ;  /* 0x000000ffffbc7224 */ /* 0x000fe200078e00bd */
[----:B------:R-:W-:Y:S01]  /*196d0*/  MOV R189, R190 ;  /* 0x000000be00bd7202 */ /* 0x000fe20000000f00 */
[----:B------:R-:W-:Y:S02]  /*196e0*/  IMAD.MOV.U32 R190, RZ, RZ, R191 ;  /* 0x000000ffffbe7224 */ /* 0x000fe400078e00bf */
[----:B--2---:R-:W-:Y:S01]  /*196f0*/  FFMA.FTZ R2, R139, UR7, -R34 ;  /* 0x000000078b027c23 */ /* 0x004fe20008010822 */
[----:B------:R-:W-:Y:S01]  /*19700*/  IMAD.MOV.U32 R191, RZ, RZ, R208 ;  /* 0x000000ffffbf7224 */ /* 0x000fe200078e00d0 */
[----:B------:R-:W-:Y:S01]  /*19710*/  MOV R208, R209 ;  /* 0x000000d100d07202 */ /* 0x000fe20000000f00 */
[----:B------:R-:W-:-:S02]  /*19720*/  IMAD.MOV.U32 R209, RZ, RZ, R210 ;  /* 0x000000ffffd17224 */ /* 0x000fc400078e00d2 */
[----:B------:R-:W-:Y:S02]  /*19730*/  IMAD.MOV.U32 R210, RZ, RZ, R217 ;  /* 0x000000ffffd27224 */ /* 0x000fe400078e00d9 */
[----:B------:R2:W4:Y:S02]  /*19740*/  MUFU.EX2 R217, R2 ;  /* 0x0000000200d97308 */ /* 0x0005240000000800 */
[----:B--2---:R-:W-:Y:S01]  /*19750*/  FFMA.FTZ R2, R199, UR7, -R28 ;  /* 0x00000007c7027c23 */ /* 0x004fe2000801081c */
[----:B------:R-:W-:Y:S01]  /*19760*/  MOV R199, R188 ;  /* 0x000000bc00c77202 */ /* 0x000fe20000000f00 */
[----:B------:R-:W-:Y:S02]  /*19770*/  IMAD.MOV.U32 R188, RZ, RZ, R189 ;  /* 0x000000ffffbc7224 */ /* 0x000fe400078e00bd */
[----:B------:R-:W-:Y:S01]  /*19780*/  IMAD.MOV.U32 R189, RZ, RZ, R190 ;  /* 0x000000ffffbd7224 */ /* 0x000fe200078e00be */
[----:B------:R-:W-:Y:S01]  /*19790*/  MOV R190, R191 ;  /* 0x000000bf00be7202 */ /* 0x000fe20000000f00 */
[----:B------:R-:W-:-:S02]  /*197a0*/  IMAD.MOV.U32 R191, RZ, RZ, R208 ;  /* 0x000000ffffbf7224 */ /* 0x000fc400078e00d0 */
[----:B------:R2:W-:Y:S02]  /*197b0*/  MUFU.EX2 R208, R0 ;  /* 0x0000000000d07308 */ /* 0x0005e40000000800 */
[--C-:B--2---:R-:W-:Y:S02]  /*197c0*/  FFMA.FTZ R0, R210, UR7, -R28.reuse ;  /* 0x00000007d2007c23 */ /* 0x104fe4000801081c */
[----:B------:R2:W-:Y:S02]  /*197d0*/  MUFU.EX2 R210, R2 ;  /* 0x0000000200d27308 */ /* 0x0005e40000000800 */
[----:B--2---:R-:W-:Y:S01]  /*197e0*/  FFMA.FTZ R2, R199, UR7, -R28 ;  /* 0x00000007c7027c23 */ /* 0x004fe2000801081c */
        /* <DEDUP_REMOVED lines=12> */
[----:B------:R2:W-:Y:S01]  /*198b0*/  MUFU.EX2 R213, R0 ;  /* 0x0000000000d57308 */ /* 0x0005e20000000800 */
[----:B---3--:R-:W-:Y:S02]  /*198c0*/  F2FP.BF16.F32.PACK_AB R8, R220, R219 ;  /* 0x000000dbdc08723e */ /* 0x008fe400000010ff */
[----:B-1----:R-:W-:-:S02]  /*198d0*/  F2FP.BF16.F32.PACK_AB R9, R214, R211 ;  /* 0x000000d3d609723e */ /* 0x002fc400000010ff */
[----:B------:R-:W-:Y:S02]  /*198e0*/  F2FP.BF16.F32.PACK_AB R10, R218, R221 ;  /* 0x000000ddda0a723e */ /* 0x000fe400000010ff */
[----:B----4-:R-:W-:Y:S01]  /*198f0*/  F2FP.BF16.F32.PACK_AB R11, R217, R216 ;  /* 0x000000d8d90b723e */ /* 0x010fe200000010ff */
[--C-:B--2---:R-:W-:Y:S02]  /*19900*/  FFMA.FTZ R0, R215, UR7, -R32.reuse ;  /* 0x00000007d7007c23 */ /* 0x104fe40008010820 */
[----:B------:R1:W-:Y:S04]  /*19910*/  MUFU.EX2 R215, R2 ;  /* 0x0000000200d77308 */ /* 0x0003e80000000800 */
[----:B------:R-:W-:Y:S01]  /*19920*/  HMMA.16816.F32.BF16 R4, R8, R20, R44 ;  /* 0x000000140804723c */ /* 0x000fe2000004182c */
[----:B------:R2:W-:Y:S01]  /*19930*/  MUFU.EX2 R138, R0 ;  /* 0x00000000008a7308 */ /* 0x0005e20000000800 */
[----:B-1----:R-:W-:Y:S01]  /*19940*/  FFMA.FTZ R2, R199, UR7, -R32 ;  /* 0x00000007c7027c23 */ /* 0x002fe20008010820 */
[----:B------:R-:W-:-:S02]  /*19950*/  IMAD.MOV.U32 R199, RZ, RZ, R189 ;  /* 0x000000ffffc77224 */ /* 0x000fc400078e00bd */
[----:B------:R-:W-:Y:S01]  /*19960*/  IMAD.MOV.U32 R189, RZ, RZ, R191 ;  /* 0x000000ffffbd7224 */ /* 0x000fe200078e00bf */
[----:B------:R-:W-:Y:S01]  /*19970*/  MOV R191, R222 ;  /* 0x000000de00bf7202 */ /* 0x000fe20000000f00 */
[----:B------:R-:W-:Y:S02]  /*19980*/  IMAD.MOV.U32 R222, RZ, RZ, R244 ;  /* 0x000000ffffde7224 */ /* 0x000fe400078e00f4 */
[----:B--2---:R-:W-:Y:S01]  /*19990*/  FFMA.FTZ R0, R188, UR7, -R32 ;  /* 0x00000007bc007c23 */ /* 0x004fe20008010820 */
[----:B------:R-:W-:Y:S01]  /*199a0*/  IMAD.MOV.U32 R244, RZ, RZ, R248 ;  /* 0x000000fffff47224 */ /* 0x000fe200078e00f8 */
[----:B------:R-:W-:Y:S01]  /*199b0*/  MOV R188, R190 ;  /* 0x000000be00bc7202 */ /* 0x000fe20000000f00 */
[----:B------:R-:W-:Y:S01]  /*199c0*/  IMAD.MOV.U32 R190, RZ, RZ, R209 ;  /* 0x000000ffffbe7224 */ /* 0x000fe200078e00d1 */
[----:B------:R-:W-:Y:S01]  /*199d0*/  MOV R248, R249 ;  /* 0x000000f900f87202 */ /* 0x000fe20000000f00 */
[----:B------:R-:W-:Y:S02]  /*199e0*/  IMAD.MOV.U32 R249, RZ, RZ, R250 ;  /* 0x000000fffff97224 */ /* 0x000fe400078e00fa */
[----:B------:R-:W-:Y:S01]  /*199f0*/  IMAD.MOV.U32 R250, RZ, RZ, R251 ;  /* 0x000000fffffa7224 */ /* 0x000fe200078e00fb */
[----:B------:R-:W-:Y:S01]  /*19a00*/  MOV R251, R212 ;  /* 0x000000d400fb7202 */ /* 0x000fe20000000f00 */
[----:B------:R-:W-:Y:S01]  /*19a10*/  IMAD.MOV.U32 R197, RZ, RZ, R190 ;  /* 0x000000ffffc57224 */ /* 0x000fe200078e00be */
[----:B------:R1:W-:Y:S01]  /*19a20*/  MUFU.EX2 R212, R0 ;  /* 0x0000000000d47308 */ /* 0x0003e20000000800 */
[----:B------:R-:W-:Y:S01]  /*19a30*/  MOV R196, R191 ;  /* 0x000000bf00c47202 */ /* 0x000fe20000000f00 */
[----:B------:R-:W-:-:S02]  /*19a40*/  IMAD.MOV.U32 R190, RZ, RZ, R241 ;  /* 0x000000ffffbe7224 */ /* 0x000fc400078e00f1 */
[--C-:B------:R-:W-:Y:S01]  /*19a50*/  FFMA.FTZ R40, R199, UR7, -R28.reuse ;  /* 0x00000007c7287c23 */ /* 0x100fe2000801081c */
[----:B------:R2:W3:Y:S01]  /*19a60*/  MUFU.EX2 R139, R3 ;  /* 0x00000003008b7308 */ /* 0x0004e20000000800 */
[----:B------:R-:W-:Y:S02]  /*19a70*/  IMAD.MOV.U32 R191, RZ, RZ, R31 ;  /* 0x000000ffffbf7224 */ /* 0x000fe400078e001f */
[----:B------:R-:W-:Y:S01]  /*19a80*/  IMAD.MOV.U32 R241, RZ, RZ, R29 ;  /* 0x000000fffff17224 */ /* 0x000fe200078e001d */
[----:B------:R4:W3:Y:S01]  /*19a90*/  MUFU.EX2 R209, R2 ;  /* 0x0000000200d17308 */ /* 0x0008e20000000800 */
[--C-:B-1----:R-:W-:Y:S01]  /*19aa0*/  FFMA.FTZ R0, R189, UR7, -R28.reuse ;  /* 0x00000007bd007c23 */ /* 0x102fe2000801081c */
[----:B------:R-:W-:Y:S02]  /*19ab0*/  MOV R189, R240 ;  /* 0x000000f000bd7202 */ /* 0x000fe40000000f00 */
[----:B------:R-:W-:Y:S01]  /*19ac0*/  MOV R240, R30 ;  /* 0x0000001e00f07202 */ /* 0x000fe20000000f00 */
[--C-:B--2---:R-:W-:Y:S01]  /*19ad0*/  FFMA.FTZ R3, R188, UR7, -R28.reuse ;  /* 0x00000007bc037c23 */ /* 0x104fe2000801081c */
[----:B----4-:R-:W-:-:S02]  /*19ae0*/  FFMA.FTZ R2, R233, UR7, -R28 ;  /* 0x00000007e9027c23 */ /* 0x010fc4000801081c */
[----:B------:R-:W1:Y:S01]  /*19af0*/  LDSM.16.MT88.4 R28, [R133+0x1000] ;  /* 0x00100000851c783b */ /* 0x000e620000004200 */
[----:B------:R-:W-:Y:S01]  /*19b00*/  IMAD.MOV.U32 R26, RZ, RZ, R7 ;  /* 0x000000ffff1a7224 */ /* 0x000fe200078e0007 */
[----:B------:R-:W-:Y:S01]  /*19b10*/  MOV R24, R6 ;  /* 0x0000000600187202 */ /* 0x000fe20000000f00 */
[----:B------:R-:W-:Y:S01]  /*19b20*/  IMAD.MOV.U32 R25, RZ, RZ, R5 ;  /* 0x000000ffff197224 */ /* 0x000fe200078e0005 */
[----:B---3--:R-:W-:Y:S01]  /*19b30*/  F2FP.BF16.F32.PACK_AB R5, R139, R138 ;  /* 0x0000008a8b05723e */ /* 0x008fe200000010ff */
[----:B------:R-:W-:Y:S01]  /*19b40*/  IMAD.MOV.U32 R233, RZ, RZ, R4 ;  /* 0x000000ffffe97224 */ /* 0x000fe200078e0004 */
[----:B------:R-:W-:Y:S02]  /*19b50*/  F2FP.BF16.F32.PACK_AB R4, R210, R208 ;  /* 0x000000d0d204723e */ /* 0x000fe400000010ff */
[----:B------:R-:W-:Y:S02]  /*19b60*/  F2FP.BF16.F32.PACK_AB R6, R215, R213 ;  /* 0x000000d5d706723e */ /* 0x000fe400000010ff */
[----:B------:R-:W-:Y:S01]  /*19b70*/  F2FP.BF16.F32.PACK_AB R7, R212, R209 ;  /* 0x000000d1d407723e */ /* 0x000fe200000010ff */
[----:B------:R-:W-:-:S02]  /*19b80*/  IMAD.MOV.U32 R111, RZ, RZ, R222 ;  /* 0x000000ffff6f7224 */ /* 0x000fc400078e00de */
[----:B------:R-:W-:Y:S02]  /*19b90*/  IMAD.MOV.U32 R222, RZ, RZ, R244 ;  /* 0x000000ffffde7224 */ /* 0x000fe400078e00f4 */
[----:B------:R-:W-:Y:S02]  /*19ba0*/  IMAD.MOV.U32 R199, RZ, RZ, R246 ;  /* 0x000000ffffc77224 */ /* 0x000fe400078e00f6 */
[----:B------:R-:W-:Y:S01]  /*19bb0*/  IMAD.MOV.U32 R188, RZ, RZ, R247 ;  /* 0x000000ffffbc7224 */ /* 0x000fe200078e00f7 */
[C---:B------:R-:W-:Y:S08]  /*19bc0*/  HMMA.16816.F32.BF16 R168, R4.reuse, R20, R48 ;  /* 0x0000001404a8723c */ /* 0x040ff00000041830 */
[-C--:B------:R-:W-:Y:S08]  /*19bd0*/  HMMA.16816.F32.BF16 R84, R4, R22.reuse, R84 ;  /* 0x000000160454723c */ /* 0x080ff00000041854 */
[C---:B------:R-:W-:Y:S08]  /*19be0*/  HMMA.16816.F32.BF16 R244, R8.reuse, R22, R80 ;  /* 0x0000001608f4723c */ /* 0x040ff00000041850 */
[----:B------:R-:W-:Y:S01]  /*19bf0*/  HMMA.16816.F32.BF16 R20, R8, R16, R76 ;  /* 0x000000100814723c */ /* 0x000fe2000004184c */
[----:B------:R-:W-:Y:S01]  /*19c00*/  IMAD.MOV.U32 R42, RZ, RZ, R111 ;  /* 0x000000ffff2a7224 */ /* 0x000fe200078e006f */
[----:B------:R-:W-:Y:S01]  /*19c10*/  MOV R49, R181 ;  /* 0x000000b500317202 */ /* 0x000fe20000000f00 */
[----:B------:R-:W-:-:S02]  /*19c20*/  IMAD.MOV.U32 R50, RZ, RZ, R223 ;  /* 0x000000ffff327224 */ /* 0x000fc400078e00df */
[----:B------:R-:W-:Y:S02]  /*19c30*/  IMAD.MOV.U32 R223, RZ, RZ, R180 ;  /* 0x000000ffffdf7224 */ /* 0x000fe400078e00b4 */
[----:B------:R-:W-:Y:S02]  /*19c40*/  IMAD.MOV.U32 R48, RZ, RZ, R182 ;  /* 0x000000ffff307224 */ /* 0x000fe400078e00b6 */
[----:B------:R-:W-:Y:S02]  /*19c50*/  IMAD.MOV.U32 R111, RZ, RZ, R183 ;  /* 0x000000ffff6f7224 */ /* 0x000fe400078e00b7 */
[----:B------:R-:W-:Y:S01]  /*19c60*/  HMMA.16816.F32.BF16 R180, R8, R18, R56 ;  /* 0x0000001208b4723c */ /* 0x000fe20000041838 */
[----:B------:R-:W-:Y:S01]  /*19c70*/  IMAD.MOV.U32 R83, RZ, RZ, R110 ;  /* 0x000000ffff537224 */ /* 0x000fe200078e006e */
[----:B------:R-:W-:Y:S01]  /*19c80*/  MOV R59, R222 ;  /* 0x000000de003b7202 */ /* 0x000fe20000000f00 */
[----:B------:R-:W-:Y:S01]  /*19c90*/  IMAD.MOV.U32 R58, RZ, RZ, R248 ;  /* 0x000000ffff3a7224 */ /* 0x000fe200078e00f8 */
[----:B------:R-:W-:Y:S01]  /*19ca0*/  MOV R57, R250 ;  /* 0x000000fa00397202 */ /* 0x000fe20000000f00 */
[----:B------:R-:W-:-:S02]  /*19cb0*/  IMAD.MOV.U32 R222, RZ, RZ, R249 ;  /* 0x000000ffffde7224 */ /* 0x000fc400078e00f9 */
[----:B------:R-:W-:Y:S02]  /*19cc0*/  IMAD.MOV.U32 R56, RZ, RZ, R251 ;  /* 0x000000ffff387224 */ /* 0x000fe400078e00fb */
        /* <DEDUP_REMOVED lines=12> */
[----:B------:R-:W2:Y:S01]  /*19d90*/  LDSM.16.MT88.4 R20, [R83+0xf000] ;  /* 0x00f000005314783b */ /* 0x000ea20000004200 */
[----:B------:R-:W-:Y:S01]  /*19da0*/  IMAD.MOV.U32 R43, RZ, RZ, R243 ;  /* 0x000000ffff2b7224 */ /* 0x000fe200078e00f3 */
[----:B------:R-:W-:Y:S01]  /*19db0*/  MOV R110, R197 ;  /* 0x000000c5006e7202 */ /* 0x000fe20000000f00 */
[----:B------:R-:W-:Y:S01]  /*19dc0*/  IMAD.MOV.U32 R51, RZ, RZ, R196 ;  /* 0x000000ffff337224 */ /* 0x000fe200078e00c4 */
[----:B------:R-:W-:-:S02]  /*19dd0*/  MOV R54, R199 ;  /* 0x000000c700367202 */ /* 0x000fc40000000f00 */
[----:B------:R-:W-:Y:S01]  /*19de0*/  HMMA.16816.F32.BF16 R60, R4, R18, R60 ;  /* 0x00000012043c723c */ /* 0x000fe2000004183c */
[----:B------:R-:W3:Y:S01]  /*19df0*/  LDSM.16.MT88.4 R16, [R132+0xf000] ;  /* 0x00f000008410783b */ /* 0x000ee20000004200 */
[----:B------:R-:W-:-:S06]  /*19e00*/  IMAD.MOV.U32 R55, RZ, RZ, R198 ;  /* 0x000000ffff377224 */ /* 0x000fcc00078e00c6 */
[----:B-1----:R-:W-:Y:S01]  /*19e10*/  HMMA.16816.F32.BF16 R240, R8, R28, R68 ;  /* 0x0000001c08f0723c */ /* 0x002fe20000041844 */
[----:B------:R-:W-:Y:S01]  /*19e20*/  MOV R69, R26 ;  /* 0x0000001a00457202 */ /* 0x000fe20000000f00 */
[----:B------:R-:W-:Y:S02]  /*19e30*/  IMAD.MOV.U32 R70, RZ, RZ, R25 ;  /* 0x000000ffff467224 */ /* 0x000fe400078e0019 */
[----:B------:R-:W-:Y:S02]  /*19e40*/  IMAD.MOV.U32 R71, RZ, RZ, R24 ;  /* 0x000000ffff477224 */ /* 0x000fe400078e0018 */
[----:B------:R-:W1:Y:S02]  /*19e50*/  LDSM.16.MT88.4 R24, [R133+0x3000] ;  /* 0x003000008518783b */ /* 0x000e640000004200 */
[C---:B------:R-:W-:Y:S08]  /*19e60*/  HMMA.16816.F32.BF16 R176, R4.reuse, R12, R176 ;  /* 0x0000000c04b0723c */ /* 0x040ff000000418b0 */
[-C--:B------:R-:W-:Y:S08]  /*19e70*/  HMMA.16816.F32.BF16 R184, R4, R14.reuse, R184 ;  /* 0x0000000e04b8723c */ /* 0x080ff000000418b8 */
[----:B------:R-:W-:Y:S01]  /*19e80*/  HMMA.16816.F32.BF16 R196, R8, R14, R72 ;  /* 0x0000000e08c4723c */ /* 0x000fe20000041848 */
[----:B------:R-:W4:Y:S01]  /*19e90*/  LDSM.16.MT88.4 R12, [R35+0x3000] ;  /* 0x00300000230c783b */ /* 0x000f220000004200 */
[----:B------:R-:W-:Y:S01]  /*19ea0*/  MOV R173, R236 ;  /* 0x000000ec00ad7202 */ /* 0x000fe20000000f00 */
[----:B------:R-:W-:-:S02]  /*19eb0*/  IMAD.MOV.U32 R68, RZ, RZ, R110 ;  /* 0x000000ffff447224 */ /* 0x000fc400078e006e */
[----:B------:R-:W4:Y:S03]  /*19ec0*/  LDL.LU R236, [R1+0xec] ;  /* 0x0000ec0001ec7983 */ /* 0x000f260000300800 */
[C---:B--2---:R-:W-:Y:S08]  /*19ed0*/  HMMA.16816.F32.BF16 R72, R4.reuse, R20, R88 ;  /* 0x000000140448723c */ /* 0x044ff00000041858 */
[C---:B---3--:R-:W-:Y:S08]  /*19ee0*/  HMMA.16816.F32.BF16 R88, R4.reuse, R16, R120 ;  /* 0x000000100458723c */ /* 0x048ff00000041878 */
[----:B------:R-:W-:Y:S01]  /*19ef0*/  HMMA.16816.F32.BF16 R192, R4, R28, R192 ;  /* 0x0000001c04c0723c */ /* 0x000fe200000418c0 */
[----:B------:R-:W-:-:S07]  /*19f00*/  MOV R29, R111 ;  /* 0x0000006f001d7202 */ /* 0x000fce0000000f00 */
[----:B-1----:R-:W-:Y:S01]  /*19f10*/  HMMA.16816.F32.BF16 R120, R4, R24, R164 ;  /* 0x000000180478723c */ /* 0x002fe200000418a4 */
[----:B------:R-:W-:-:S07]  /*19f20*/  IMAD.MOV.U32 R164, RZ, RZ, R47 ;  /* 0x000000ffffa47224 */ /* 0x000fce00078e002f */
[C---:B------:R-:W-:Y:S08]  /*19f30*/  HMMA.16816.F32.BF16 R76, R4.reuse, R22, R92 ;  /* 0x00000016044c723c */ /* 0x040ff0000004185c */
[C---:B------:R-:W-:Y:S08]  /*19f40*/  HMMA.16816.F32.BF16 R200, R4.reuse, R30, R200 ;  /* 0x0000001e04c8723c */ /* 0x040ff000000418c8 */
[C---:B------:R-:W-:Y:S08]  /*19f50*/  HMMA.16816.F32.BF16 R92, R4.reuse, R18, R124 ;  /* 0x00000012045c723c */ /* 0x040ff0000004187c */
[C---:B----4-:R-:W-:Y:S08]  /*19f60*/  HMMA.16816.F32.BF16 R104, R4.reuse, R12, R160 ;  /* 0x0000000c0468723c */ /* 0x050ff000000418a0 */
[C---:B------:R-:W-:Y:S08]  /*19f70*/  HMMA.16816.F32.BF16 R108, R4.reuse, R14, R156 ;  /* 0x0000000e046c723c */ /* 0x040ff0000004189c */
[----:B------:R-:W-:Y:S01]  /*19f80*/  HMMA.16816.F32.BF16 R44, R4, R26, R152 ;  /* 0x0000001a042c723c */ /* 0x000fe20000041898 */
[----:B------:R-:W2:Y:S01]  /*19f90*/  LDL.LU R6, [R1+0xa8] ;  /* 0x0000a80001067983 */ /* 0x000ea20000300800 */
[----:B------:R-:W-:Y:S01]  /*19fa0*/  IMAD.MOV.U32 R124, RZ, RZ, R52 ;  /* 0x000000ffff7c7224 */ /* 0x000fe200078e0034 */
[----:B------:R-:W-:Y:S01]  /*19fb0*/  MOV R166, R54 ;  /* 0x0000003600a67202 */ /* 0x000fe20000000f00 */
[----:B------:R-:W-:-:S02]  /*19fc0*/  IMAD.MOV.U32 R165, RZ, RZ, R53 ;  /* 0x000000ffffa57224 */ /* 0x000fc400078e0035 */
[----:B------:R-:W-:Y:S02]  /*19fd0*/  IMAD.MOV.U32 R167, RZ, RZ, R55 ;  /* 0x000000ffffa77224 */ /* 0x000fe400078e0037 */
[C---:B------:R-:W-:Y:S08]  /*19fe0*/  HMMA.16816.F32.BF16 R52, R8.reuse, R14, R112 ;  /* 0x0000000e0834723c */ /* 0x040ff00000041870 */
[C---:B------:R-:W-:Y:S08]  /*19ff0*/  HMMA.16816.F32.BF16 R140, R8.reuse, R16, R140 ;  /* 0x00000010088c723c */ /* 0x040ff0000004188c */
[----:B------:R-:W-:Y:S01]  /*1a000*/  HMMA.16816.F32.BF16 R100, R8, R12, R100 ;  /* 0x0000000c0864723c */ /* 0x000fe20000041864 */
[----:B------:R-:W-:Y:S01]  /*1a010*/  MOV R154, R68 ;  /* 0x00000044009a7202 */ /* 0x000fe20000000f00 */
[----:B------:R-:W-:Y:S01]  /*1a020*/  IMAD.MOV.U32 R127, RZ, RZ, R69 ;  /* 0x000000ffff7f7224 */ /* 0x000fe200078e0045 */
[----:B------:R-:W-:Y:S01]  /*1a030*/  MOV R126, R71 ;  /* 0x00000047007e7202 */ /* 0x000fe20000000f00 */
[----:B------:R-:W-:-:S04]  /*1a040*/  IMAD.MOV.U32 R125, RZ, RZ, R70 ;  /* 0x000000ffff7d7224 */ /* 0x000fc800078e0046 */
[C---:B------:R-:W-:Y:S01]  /*1a050*/  HMMA.16816.F32.BF16 R116, R8.reuse, R24, R116 ;  /* 0x000000180874723c */ /* 0x040fe20000041874 */
[----:B--2---:R-:W-:Y:S01]  /*1a060*/  FFMA.FTZ R14, R6, R37, R234 ;  /* 0x00000025060e7223 */ /* 0x004fe200000100ea */
[----:B------:R-:W-:Y:S01]  /*1a070*/  MOV R160, R48 ;  /* 0x0000003000a07202 */ /* 0x000fe20000000f00 */
[----:B------:R-:W2:Y:S04]  /*1a080*/  LDL.LU R234, [R1+0xe8] ;  /* 0x0000e80001ea7983 */ /* 0x000ea80000300800 */
[----:B------:R-:W3:Y:S01]  /*1a090*/  LDL.LU R17, [R1+0xac] ;  /* 0x0000ac0001117983 */ /* 0x000ee20000300800 */
[----:B------:R1:W-:Y:S01]  /*1a0a0*/  MUFU.EX2 R24, R0 ;  /* 0x0000000000187308 */ /* 0x0003e20000000800 */
[----:B------:R-:W-:Y:S01]  /*1a0b0*/  HMMA.16816.F32.BF16 R68, R8, R20, R148 ;  /* 0x000000140844723c */ /* 0x000fe20000041894 */
[----:B------:R-:W-:Y:S01]  /*1a0c0*/  IMAD.MOV.U32 R161, RZ, RZ, R49 ;  /* 0x000000ffffa17224 */ /* 0x000fe200078e0031 */
[----:B------:R-:W-:Y:S01]  /*1a0d0*/  MOV R163, R51 ;  /* 0x0000003300a37202 */ /* 0x000fe20000000f00 */
[----:B------:R-:W-:Y:S01]  /*1a0e0*/  IMAD.MOV.U32 R162, RZ, RZ, R50 ;  /* 0x000000ffffa27224 */ /* 0x000fe200078e0032 */
[----:B------:R-:W-:Y:S01]  /*1a0f0*/  MOV R157, R57 ;  /* 0x00000039009d7202 */ /* 0x000fe20000000f00 */
[----:B------:R-:W-:-:S02]  /*1a100*/  IMAD.MOV.U32 R155, RZ, RZ, R29 ;  /* 0x000000ffff9b7224 */ /* 0x000fc400078e001d */
[----:B------:R-:W-:Y:S02]  /*1a110*/  IMAD.MOV.U32 R156, RZ, RZ, R56 ;  /* 0x000000ffff9c7224 */ /* 0x000fe400078e0038 */
[----:B------:R-:W-:Y:S02]  /*1a120*/  IMAD.MOV.U32 R158, RZ, RZ, R58 ;  /* 0x000000ffff9e7224 */ /* 0x000fe400078e003a */
[----:B------:R-:W-:Y:S01]  /*1a130*/  IMAD.MOV.U32 R159, RZ, RZ, R59 ;  /* 0x000000ffff9f7224 */ /* 0x000fe200078e003b */
[----:B------:R-:W-:Y:S01]  /*1a140*/  MOV R153, R167 ;  /* 0x000000a700997202 */ /* 0x000fe20000000f00 */
[----:B------:R-:W-:Y:S01]  /*1a150*/  IMAD.MOV.U32 R7, RZ, RZ, R165 ;  /* 0x000000ffff077224 */ /* 0x000fe200078e00a5 */
[----:B------:R-:W-:Y:S01]  /*1a160*/  LDSM.16.MT88.4 R112, [R35+0x3800] ;  /* 0x003800002370783b */ /* 0x000fe20000004200 */
[----:B---3--:R-:W-:-:S03]  /*1a170*/  FFMA.FTZ R12, R17, R36, R237 ;  /* 0x00000024110c7223 */ /* 0x008fc600000100ed */
[----:B------:R3:W5:Y:S04]  /*1a180*/  LDL.LU R237, [R1+0xe4] ;  /* 0x0000e40001ed7983 */ /* 0x0007680000300800 */
[----:B------:R-:W4:Y:S01]  /*1a190*/  LDL.LU R17, [R1+0x7c] ;  /* 0x00007c0001117983 */ /* 0x000f220000300800 */
[----:B-1----:R-:W-:-:S04]  /*1a1a0*/  FFMA.FTZ R0, R154, UR7, -R32 ;  /* 0x000000079a007c23 */ /* 0x002fc80008010820 */
[----:B------:R1:W-:Y:S01]  /*1a1b0*/  MUFU.EX2 R21, R0 ;  /* 0x0000000000157308 */ /* 0x0003e20000000800 */
[C---:B------:R-:W-:Y:S01]  /*1a1c0*/  HMMA.16816.F32.BF16 R48, R8.reuse, R18, R96 ;  /* 0x000000120830723c */ /* 0x040fe20000041860 */
[----:B------:R-:W-:Y:S02]  /*1a1d0*/  IMAD.MOV.U32 R152, RZ, RZ, R166 ;  /* 0x000000ffff987224 */ /* 0x000fe400078e00a6 */
[----:B------:R2:W-:Y:S05]  /*1a1e0*/  MUFU.EX2 R25, R2 ;  /* 0x0000000200197308 */ /* 0x0005ea0000000800 */
[----:B------:R-:W-:Y:S01]  /*1a1f0*/  HMMA.16816.F32.BF16 R56, R8, R30, R204 ;  /* 0x0000001e0838723c */ /* 0x000fe200000418cc */
[----:B-1----:R-:W-:Y:S01]  /*1a200*/  FFMA.FTZ R0, R43, UR7, -R32 ;  /* 0x000000072b007c23 */ /* 0x002fe20008010820 */
[----:B------:R-:W-:Y:S01]  /*1a210*/  IMAD.MOV.U32 R154, RZ, RZ, R156 ;  /* 0x000000ffff9a7224 */ /* 0x000fe200078e009c */
[----:B------:R-:W-:-:S05]  /*1a220*/  MOV R167, R161 ;  /* 0x000000a100a77202 */ /* 0x000fca0000000f00 */
[----:B------:R-:W-:Y:S01]  /*1a230*/  HMMA.16816.F32.BF16 R28, R8, R22, R144 ;  /* 0x00000016081c723c */ /* 0x000fe20000041890 */
[----:B------:R4:W-:Y:S01]  /*1a240*/  MUFU.EX2 R19, R0 ;  /* 0x0000000000137308 */ /* 0x0009e20000000800 */
[----:B--2---:R-:W-:Y:S01]  /*1a250*/  FFMA.FTZ R2, R164, UR7, -R32 ;  /* 0x00000007a4027c23 */ /* 0x004fe20008010820 */
[----:B------:R-:W-:Y:S01]  /*1a260*/  IMAD.MOV.U32 R165, RZ, RZ, R159 ;  /* 0x000000ffffa57224 */ /* 0x000fe200078e009f */
[----:B------:R-:W-:Y:S01]  /*1a270*/  MOV R151, R189 ;  /* 0x000000bd00977202 */ /* 0x000fe20000000f00 */
[----:B------:R-:W-:Y:S01]  /*1a280*/  IMAD.MOV.U32 R166, RZ, RZ, R160 ;  /* 0x000000ffffa67224 */ /* 0x000fe200078e00a0 */
[----:B------:R-:W-:Y:S01]  /*1a290*/  LDSM.16.MT88.4 R96, [R132+0xf800] ;  /* 0x00f800008460783b */ /* 0x000fe20000004200 */
[----:B------:R-:W-:Y:S02]  /*1a2a0*/  IMAD.MOV.U32 R150, RZ, RZ, R188 ;  /* 0x000000ffff967224 */ /* 0x000fe400078e00bc */
[----:B------:R-:W-:Y:S01]  /*1a2b0*/  IMAD.MOV.U32 R4, RZ, RZ, R190 ;  /* 0x000000ffff047224 */ /* 0x000fe200078e00be */
[----:B------:R-:W-:Y:S01]  /*1a2c0*/  LDSM.16.MT88.4 R204, [R133+0x1800] ;  /* 0x0018000085cc783b */ /* 0x000fe20000004200 */
[----:B----4-:R-:W-:-:S03]  /*1a2d0*/  FFMA.FTZ R0, R17, UR7, -R33 ;  /* 0x0000000711007c23 */ /* 0x010fc60008010821 */
[----:B------:R-:W2:Y:S01]  /*1a2e0*/  LDL.LU R17, [R1+0x74] ;  /* 0x0000740001117983 */ /* 0x000ea20000300800 */
[----:B------:R1:W-:Y:S01]  /*1a2f0*/  MUFU.EX2 R23, R3 ;  /* 0x0000000300177308 */ /* 0x0003e20000000800 */
[----:B------:R-:W-:Y:S01]  /*1a300*/  MOV R164, R158 ;  /* 0x0000009e00a47202 */ /* 0x000fe20000000f00 */
[----:B------:R-:W-:Y:S01]  /*1a310*/  IMAD.MOV.U32 R146, RZ, RZ, R153 ;  /* 0x000000ffff927224 */ /* 0x000fe200078e0099 */
[----:B------:R-:W-:Y:S01]  /*1a320*/  MOV R145, R152 ;  /* 0x0000009800917202 */ /* 0x000fe20000000f00 */
[----:B------:R-:W-:Y:S01]  /*1a330*/  IMAD.MOV.U32 R5, RZ, RZ, R154 ;  /* 0x000000ffff057224 */ /* 0x000fe200078e009a */
[----:B------:R-:W-:Y:S01]  /*1a340*/  MOV R152, R172 ;  /* 0x000000ac00987202 */ /* 0x000fe20000000f00 */
[----:B------:R-:W-:Y:S02]  /*1a350*/  IMAD.MOV.U32 R153, RZ, RZ, R173 ;  /* 0x000000ffff997224 */ /* 0x000fe400078e00ad */
[----:B-1----:R-:W-:Y:S01]  /*1a360*/  FFMA.FTZ R3, R155, UR7, -R32 ;  /* 0x000000079b037c23 */ /* 0x002fe20008010820 */
[----:B------:R-:W-:-:S02]  /*1a370*/  IMAD.MOV.U32 R155, RZ, RZ, R157 ;  /* 0x000000ffff9b7224 */ /* 0x000fc400078e009d */
[----:B------:R-:W1:Y:S01]  /*1a380*/  LDSM.16.MT88.4 R156, [R83+0xd800] ;  /* 0x00d80000539c783b */ /* 0x000e620000004200 */
[----:B------:R-:W-:Y:S02]  /*1a390*/  IMAD.MOV.U32 R154, RZ, RZ, R174 ;  /* 0x000000ffff9a7224 */ /* 0x000fe400078e00ae */
[----:B------:R-:W-:Y:S02]  /*1a3a0*/  MOV R147, R155 ;  /* 0x0000009b00937202 */ /* 0x000fe40000000f00 */
[----:B------:R-:W-:Y:S02]  /*1a3b0*/  MOV R155, R175 ;  /* 0x000000af009b7202 */ /* 0x000fe40000000f00 */
[----:B------:R4:W3:Y:S01]  /*1a3c0*/  LDSM.16.MT88.4 R172, [R132+0xd800] ;  /* 0x00d8000084ac783b */ /* 0x0008e20000004200 */
[----:B------:R4:W4:Y:S01]  /*1a3d0*/  MUFU.EX2 R22, R40 ;  /* 0x0000002800167308 */ /* 0x0009220000000800 */
[----:B------:R-:W-:Y:S02]  /*1a3e0*/  IMAD.MOV.U32 R161, RZ, RZ, R163 ;  /* 0x000000ffffa17224 */ /* 0x000fe400078e00a3 */
[----:B------:R-:W-:Y:S01]  /*1a3f0*/  IMAD.MOV.U32 R144, RZ, RZ, R7 ;  /* 0x000000ffff907224 */ /* 0x000fe200078e0007 */
[----:B------:R4:W1:Y:S04]  /*1a400*/  MUFU.EX2 R18, R3 ;  /* 0x0000000300127308 */ /* 0x0008680000000800 */
[----:B------:R2:W1:Y:S01]  /*1a410*/  MUFU.EX2 R20, R2 ;  /* 0x0000000200147308 */ /* 0x0004620000000800 */
[----:B------:R-:W-:-:S02]  /*1a420*/  IMAD.MOV.U32 R148, RZ, RZ, R161 ;  /* 0x000000ffff947224 */ /* 0x000fc400078e00a1 */
[----:B------:R-:W-:Y:S01]  /*1a430*/  IMAD.MOV.U32 R160, RZ, RZ, R162 ;  /* 0x000000ffffa07224 */ /* 0x000fe200078e00a2 */
[----:B------:R-:W-:Y:S01]  /*1a440*/  MOV R162, R42 ;  /* 0x0000002a00a27202 */ /* 0x000fe20000000f00 */
[----:B------:R-:W-:Y:S02]  /*1a450*/  IMAD.MOV.U32 R163, RZ, RZ, R41 ;  /* 0x000000ffffa37224 */ /* 0x000fe400078e0029 */
[----:B----4-:R-:W-:Y:S01]  /*1a460*/  HMMA.16816.F32.BF16 R40, R8, R26, R128 ;  /* 0x0000001a0828723c */ /* 0x010fe20000041880 */
[----:B------:R-:W-:Y:S01]  /*1a470*/  MOV R149, R162 ;  /* 0x000000a200957202 */ /* 0x000fe20000000f00 */
[----:B------:R-:W-:Y:S01]  /*1a480*/  IMAD.MOV.U32 R32, RZ, RZ, R124 ;  /* 0x000000ffff207224 */ /* 0x000fe200078e007c */
[----:B------:R-:W-:Y:S01]  /*1a490*/  F2FP.BF16.F32.PACK_AB R124, R23, R22 ;  /* 0x00000016177c723e */ /* 0x000fe200000010ff */
[----:B------:R-:W-:Y:S02]  /*1a4a0*/  IMAD.MOV.U32 R6, RZ, RZ, R191 ;  /* 0x000000ffff067224 */ /* 0x000fe400078e00bf */
[----:B------:R-:W-:Y:S01]  /*1a4b0*/  FFMA.FTZ R3, R234, UR7, -R33 ;  /* 0x00000007ea037c23 */ /* 0x000fe20008010821 */
[----:B------:R4:W-:Y:S01]  /*1a4c0*/  LDSM.16.MT88.4 R188, [R35+0x1800] ;  /* 0x0018000023bc783b */ /* 0x0009e20000004200 */
[----:B------:R-:W-:-:S02]  /*1a4d0*/  IMAD.MOV.U32 R132, RZ, RZ, R152 ;  /* 0x000000ffff847224 */ /* 0x000fc400078e0098 */
[----:B------:R-:W-:Y:S01]  /*1a4e0*/  IMAD.MOV.U32 R36, RZ, RZ, R155 ;  /* 0x000000ffff247224 */ /* 0x000fe200078e009b */
[----:B------:R-:W-:Y:S01]  /*1a4f0*/  MOV R37, R6 ;  /* 0x0000000600257202 */ /* 0x000fe20000000f00 */
[----:B------:R-:W-:Y:S01]  /*1a500*/  IMAD.MOV.U32 R7, RZ, RZ, R160 ;  /* 0x000000ffff077224 */ /* 0x000fe200078e00a0 */
[----:B------:R3:W3:Y:S01]  /*1a510*/  LDSM.16.MT88.4 R8, [R133+0x3800] ;  /* 0x003800008508783b */ /* 0x0006e20000004200 */
[----:B----4-:R-:W-:Y:S02]  /*1a520*/  IMAD.MOV.U32 R35, RZ, RZ, R153 ;  /* 0x000000ffff237224 */ /* 0x010fe400078e0099 */
[----:B--2---:R-:W-:Y:S01]  /*1a530*/  FFMA.FTZ R2, R17, UR7, -R33 ;  /* 0x0000000711027c23 */ /* 0x004fe20008010821 */
[----:B------:R-:W-:Y:S02]  /*1a540*/  IMAD.MOV.U32 R17, RZ, RZ, R144 ;  /* 0x000000ffff117224 */ /* 0x000fe400078e0090 */
[----:B------:R-:W-:Y:S01]  /*1a550*/  IMAD.MOV.U32 R144, RZ, RZ, R145 ;  /* 0x000000ffff907224 */ /* 0x000fe200078e0091 */
[----:B------:R-:W-:Y:S01]  /*1a560*/  MOV R145, R146 ;  /* 0x0000009200917202 */ /* 0x000fe20000000f00 */
[----:B------:R-:W-:-:S02]  /*1a570*/  IMAD.MOV.U32 R146, RZ, RZ, R147 ;  /* 0x000000ffff927224 */ /* 0x000fc400078e0093 */
[----:B------:R-:W-:Y:S02]  /*1a580*/  IMAD.MOV.U32 R147, RZ, RZ, R148 ;  /* 0x000000ffff937224 */ /* 0x000fe400078e0094 */
[----:B------:R-:W-:Y:S01]  /*1a590*/  IMAD.MOV.U32 R131, RZ, RZ, R145 ;  /* 0x000000ffff837224 */ /* 0x000fe200078e0091 */
[----:B------:R-:W-:Y:S01]  /*1a5a0*/  MOV R15, R146 ;  /* 0x00000092000f7202 */ /* 0x000fe20000000f00 */
[----:B------:R-:W-:Y:S01]  /*1a5b0*/  IMAD.MOV.U32 R130, RZ, RZ, R147 ;  /* 0x000000ffff827224 */ /* 0x000fe200078e0093 */
[----:B------:R-:W-:Y:S01]  /*1a5c0*/  MOV R145, R125 ;  /* 0x0000007d00917202 */ /* 0x000fe20000000f00 */
[----:B------:R-:W-:Y:S01]  /*1a5d0*/  IMAD.MOV.U32 R146, RZ, RZ, R126 ;  /* 0x000000ffff927224 */ /* 0x000fe200078e007e */
[----:B-1----:R-:W-:Y:S01]  /*1a5e0*/  F2FP.BF16.F32.PACK_AB R125, R18, R21 ;  /* 0x00000015127d723e */ /* 0x002fe200000010ff */
[----:B------:R-:W-:Y:S01]  /*1a5f0*/  IMAD.MOV.U32 R147, RZ, RZ, R127 ;  /* 0x000000ffff937224 */ /* 0x000fe200078e007f */
[----:B------:R-:W-:Y:S02]  /*1a600*/  F2FP.BF16.F32.PACK_AB R126, R25, R24 ;  /* 0x00000018197e723e */ /* 0x000fe400000010ff */
[----:B------:R-:W-:-:S02]  /*1a610*/  F2FP.BF16.F32.PACK_AB R127, R19, R20 ;  /* 0x00000014137f723e */ /* 0x000fc400000010ff */
[----:B------:R-:W-:Y:S01]  /*1a620*/  MOV R148, R149 ;  /* 0x0000009500947202 */ /* 0x000fe20000000f00 */
[----:B------:R-:W-:Y:S02]  /*1a630*/  IMAD.MOV.U32 R149, RZ, RZ, R150 ;  /* 0x000000ffff957224 */ /* 0x000fe400078e0096 */
[----:B------:R-:W-:Y:S01]  /*1a640*/  IMAD.MOV.U32 R150, RZ, RZ, R151 ;  /* 0x000000ffff967224 */ /* 0x000fe200078e0097 */
[----:B------:R-:W-:Y:S01]  /*1a650*/  MOV R151, R4 ;  /* 0x0000000400977202 */ /* 0x000fe20000000f00 */
[----:B------:R-:W-:Y:S01]  /*1a660*/  FFMA.FTZ R4, R236, UR7, -R33 ;  /* 0x00000007ec047c23 */ /* 0x000fe20008010821 */
        /* <DEDUP_REMOVED lines=8> */
[----:B------:R4:W5:Y:S02]  /*1a6f0*/  LDL.LU R236, [R1+0xe0] ;  /* 0x0000e00001ec7983 */ /* 0x0009640000300800 */
[----:B---3--:R-:W-:Y:S01]  /*1a700*/  HMMA.16816.F32.BF16 R164, R124, R172, R64 ;  /* 0x000000ac7ca4723c */ /* 0x008fe20000041840 */
[----:B------:R-:W-:Y:S01]  /*1a710*/  MOV R66, R84 ;  /* 0x0000005400427202 */ /* 0x000fe20000000f00 */
[----:B------:R-:W-:-:S02]  /*1a720*/  IMAD.MOV.U32 R84, RZ, RZ, R85 ;  /* 0x000000ffff547224 */ /* 0x000fc400078e0055 */
[----:B------:R-:W-:Y:S02]  /*1a730*/  IMAD.MOV.U32 R26, RZ, RZ, R151 ;  /* 0x000000ffff1a7224 */ /* 0x000fe400078e0097 */
[----:B------:R-:W-:Y:S01]  /*1a740*/  IMAD.MOV.U32 R129, RZ, RZ, R148 ;  /* 0x000000ffff817224 */ /* 0x000fe200078e0094 */
[----:B------:R1:W-:Y:S01]  /*1a750*/  MUFU.EX2 R13, R4 ;  /* 0x00000004000d7308 */ /* 0x0003e20000000800 */
[----:B------:R-:W-:Y:S01]  /*1a760*/  IMAD.MOV.U32 R85, RZ, RZ, R86 ;  /* 0x000000ffff557224 */ /* 0x000fe200078e0056 */
[----:B------:R-:W-:Y:S01]  /*1a770*/  MOV R86, R87 ;  /* 0x0000005700567202 */ /* 0x000fe20000000f00 */
[----:B------:R-:W-:Y:S01]  /*1a780*/  IMAD.MOV.U32 R87, RZ, RZ, R33 ;  /* 0x000000ffff577224 */ /* 0x000fe200078e0021 */
[----:B------:R4:W5:Y:S01]  /*1a790*/  LDL.LU R234, [R1+0xdc] ;  /* 0x0000dc0001ea7983 */ /* 0x0009620000300800 */
[----:B------:R-:W-:Y:S01]  /*1a7a0*/  IMAD.MOV.U32 R33, RZ, RZ, R35 ;  /* 0x000000ffff217224 */ /* 0x000fe200078e0023 */
[----:B------:R-:W-:Y:S01]  /*1a7b0*/  MOV R35, R132 ;  /* 0x0000008400237202 */ /* 0x000fe20000000f00 */
[----:B------:R-:W-:-:S02]  /*1a7c0*/  IMAD.MOV.U32 R132, RZ, RZ, R37 ;  /* 0x000000ffff847224 */ /* 0x000fc400078e0025 */
[----:B------:R-:W-:Y:S02]  /*1a7d0*/  IMAD.MOV.U32 R67, RZ, RZ, R7 ;  /* 0x000000ffff437224 */ /* 0x000fe400078e0007 */
[----:B------:R-:W-:Y:S01]  /*1a7e0*/  IMAD.MOV.U32 R37, RZ, RZ, R26 ;  /* 0x000000ffff257224 */ /* 0x000fe200078e001a */
[----:B------:R-:W-:Y:S01]  /*1a7f0*/  MOV R26, R27 ;  /* 0x0000001b001a7202 */ /* 0x000fe20000000f00 */
[----:B------:R-:W-:Y:S02]  /*1a800*/  IMAD.MOV.U32 R27, RZ, RZ, R128 ;  /* 0x000000ffff1b7224 */ /* 0x000fe400078e0080 */
[----:B-1----:R-:W-:Y:S01]  /*1a810*/  FFMA.FTZ R4, R67, UR7, -R34 ;  /* 0x0000000743047c23 */ /* 0x002fe20008010822 */
[----:B------:R-:W-:Y:S01]  /*1a820*/  IMAD.MOV.U32 R16, RZ, RZ, R144 ;  /* 0x000000ffff107224 */ /* 0x000fe200078e0090 */
[----:B------:R-:W-:Y:S01]  /*1a830*/  MOV R144, R233 ;  /* 0x000000e900907202 */ /* 0x000fe20000000f00 */
[----:B------:R-:W-:Y:S01]  /*1a840*/  IMAD.MOV.U32 R128, RZ, RZ, R129 ;  /* 0x000000ffff807224 */ /* 0x000fe200078e0081 */
[----:B------:R-:W-:Y:S01]  /*1a850*/  MOV R129, R130 ;  /* 0x0000008200817202 */ /* 0x000fe20000000f00 */
[----:B------:R4:W5:Y:S01]  /*1a860*/  LDL.LU R233, [R1+0xd8] ;  /* 0x0000d80001e97983 */ /* 0x0009620000300800 */
[----:B------:R1:W-:Y:S01]  /*1a870*/  MUFU.EX2 R6, R2 ;  /* 0x0000000200067308 */ /* 0x0003e20000000800 */
[----:B------:R-:W-:Y:S01]  /*1a880*/  IMAD.MOV.U32 R67, RZ, RZ, R131 ;  /* 0x000000ffff437224 */ /* 0x000fe200078e0083 */
[----:B------:R-:W-:Y:S01]  /*1a890*/  MOV R130, R228 ;  /* 0x000000e400827202 */ /* 0x000fe20000000f00 */
[----:B------:R-:W-:Y:S01]  /*1a8a0*/  IMAD.MOV.U32 R131, RZ, RZ, R17 ;  /* 0x000000ffff837224 */ /* 0x000fe200078e0011 */
[----:B------:R4:W5:Y:S01]  /*1a8b0*/  LDL.LU R228, [R1+0xd4] ;  /* 0x0000d40001e47983 */ /* 0x0009620000300800 */
[----:B------:R2:W-:Y:S01]  /*1a8c0*/  MUFU.EX2 R17, R3 ;  /* 0x0000000300117308 */ /* 0x0005e20000000800 */
[----:B-1----:R-:W-:-:S02]  /*1a8d0*/  FFMA.FTZ R2, R227, UR7, -R34 ;  /* 0x00000007e3027c23 */ /* 0x002fc40008010822 */
[----:B------:R4:W5:Y:S01]  /*1a8e0*/  LDL.LU R227, [R1+0xd0] ;  /* 0x0000d00001e37983 */ /* 0x0009620000300800 */
[----:B--2---:R-:W-:-:S03]  /*1a8f0*/  FFMA.FTZ R3, R66, UR7, -R34 ;  /* 0x0000000742037c23 */ /* 0x004fc60008010822 */
[----:B------:R-:W2:Y:S01]  /*1a900*/  LDL.LU R65, [R1+0xb0] ;  /* 0x0000b00001417983 */ /* 0x000ea20000300800 */
[----:B------:R-:W-:Y:S01]  /*1a910*/  IMAD.MOV.U32 R66, RZ, RZ, R84 ;  /* 0x000000ffff427224 */ /* 0x000fe200078e0054 */
[----:B------:R-:W-:Y:S01]  /*1a920*/  MOV R84, R86 ;  /* 0x0000005600547202 */ /* 0x000fe20000000f00 */
[----:B------:R-:W-:Y:S02]  /*1a930*/  IMAD.MOV.U32 R86, RZ, RZ, R33 ;  /* 0x000000ffff567224 */ /* 0x000fe400078e0021 */
[----:B------:R-:W-:Y:S01]  /*1a940*/  IMAD.MOV.U32 R33, RZ, RZ, R132 ;  /* 0x000000ffff217224 */ /* 0x000fe200078e0084 */
[----:B------:R-:W-:Y:S01]  /*1a950*/  MOV R132, R26 ;  /* 0x0000001a00847202 */ /* 0x000fe20000000f00 */
[----:B------:R-:W-:Y:S02]  /*1a960*/  IMAD.MOV.U32 R26, RZ, RZ, R128 ;  /* 0x000000ffff1a7224 */ /* 0x000fe400078e0080 */
[----:B------:R-:W-:Y:S02]  /*1a970*/  IMAD.MOV.U32 R128, RZ, RZ, R15 ;  /* 0x000000ffff807224 */ /* 0x000fe400078e000f */
[----:B------:R-:W3:Y:S01]  /*1a980*/  LDL.LU R15, [R1+0xb4] ;  /* 0x0000b400010f7983 */ /* 0x000ee20000300800 */
[----:B------:R-:W-:Y:S01]  /*1a990*/  IMAD.MOV.U32 R161, RZ, RZ, R163 ;  /* 0x000000ffffa17224 */ /* 0x000fe200078e00a3 */
[----:B------:R-:W-:Y:S01]  /*1a9a0*/  MOV R163, R81 ;  /* 0x0000005100a37202 */ /* 0x000fe20000000f00 */
[----:B------:R-:W-:Y:S01]  /*1a9b0*/  IMAD.MOV.U32 R162, RZ, RZ, R82 ;  /* 0x000000ffffa27224 */ /* 0x000fe200078e0052 */
[----:B------:R1:W4:Y:S01]  /*1a9c0*/  MUFU.EX2 R7, R0 ;  /* 0x0000000000077308 */ /* 0x0003220000000800 */
[----:B------:R-:W-:-:S02]  /*1a9d0*/  IMAD.MOV.U32 R160, RZ, RZ, R80 ;  /* 0x000000ffffa07224 */ /* 0x000fc400078e0050 */
[----:B------:R-:W4:Y:S01]  /*1a9e0*/  LDSM.16.MT88.4 R80, [R83+0xf800] ;  /* 0x00f800005350783b */ /* 0x000f220000004200 */
[----:B-1----:R-:W-:Y:S01]  /*1a9f0*/  FFMA.FTZ R0, R67, UR7, -R34 ;  /* 0x0000000743007c23 */ /* 0x002fe20008010822 */
[----:B------:R-:W-:Y:S02]  /*1aa00*/  IMAD.MOV.U32 R67, RZ, RZ, R85 ;  /* 0x000000ffff437224 */ /* 0x000fe400078e0055 */
[----:B------:R-:W-:Y:S01]  /*1aa10*/  IMAD.MOV.U32 R85, RZ, RZ, R87 ;  /* 0x000000ffff557224 */ /* 0x000fe200078e0057 */
[----:B------:R-:W-:Y:S01]  /*1aa20*/  MOV R87, R35 ;  /* 0x0000002300577202 */ /* 0x000fe20000000f00 */
[----:B------:R-:W-:Y:S02]  /*1aa30*/  IMAD.MOV.U32 R35, RZ, RZ, R37 ;  /* 0x000000ffff237224 */ /* 0x000fe400078e0025 */
[----:B------:R-:W-:Y:S01]  /*1aa40*/  IMAD.MOV.U32 R37, RZ, RZ, R27 ;  /* 0x000000ffff257224 */ /* 0x000fe200078e001b */
[----:B------:R-:W-:Y:S01]  /*1aa50*/  MOV R27, R129 ;  /* 0x00000081001b7202 */ /* 0x000fe20000000f00 */
[----:B------:R-:W-:-:S02]  /*1aa60*/  IMAD.MOV.U32 R129, RZ, RZ, R5 ;  /* 0x000000ffff817224 */ /* 0x000fc400078e0005 */
[----:B------:R-:W-:Y:S04]  /*1aa70*/  MUFU.EX2 R5, R4 ;  /* 0x0000000400057308 */ /* 0x000fe80000000800 */
[----:B------:R-:W-:Y:S04]  /*1aa80*/  MUFU.EX2 R4, R3 ;  /* 0x0000000300047308 */ /* 0x000fe80000000800 */
[----:B------:R-:W-:Y:S04]  /*1aa90*/  MUFU.EX2 R3, R2 ;  /* 0x0000000200037308 */ /* 0x000fe80000000800 */
[----:B------:R-:W1:Y:S01]  /*1aaa0*/  MUFU.EX2 R2, R0 ;  /* 0x0000000000027308 */ /* 0x000e620000000800 */
[----:B------:R-:W-:Y:S01]  /*1aab0*/  HMMA.16816.F32.BF16 R148, R124, R156, R168 ;  /* 0x0000009c7c94723c */ /* 0x000fe200000418a8 */
[----:B------:R-:W-:-:S02]  /*1aac0*/  IMAD.MOV.U32 R64, RZ, RZ, R67 ;  /* 0x000000ffff407224 */ /* 0x000fc400078e0043 */
[----:B------:R-:W-:Y:S02]  /*1aad0*/  IMAD.MOV.U32 R67, RZ, RZ, R86 ;  /* 0x000000ffff437224 */ /* 0x000fe400078e0056 */
[----:B------:R-:W-:-:S03]  /*1aae0*/  IMAD.MOV.U32 R86, RZ, RZ, R35 ;  /* 0x000000ffff567224 */ /* 0x000fc600078e0023 */
[----:B------:R-:W-:Y:S01]  /*1aaf0*/  HMMA.16816.F32.BF16 R168, R124, R174, R60 ;  /* 0x000000ae7ca8723c */ /* 0x000fe2000004183c */
[----:B------:R-:W-:Y:S02]  /*1ab00*/  MOV R63, R66 ;  /* 0x00000042003f7202 */ /* 0x000fe40000000f00 */
[----:B------:R-:W-:Y:S01]  /*1ab10*/  MOV R66, R85 ;  /* 0x0000005500427202 */ /* 0x000fe20000000f00 */
[----:B------:R-:W-:Y:S01]  /*1ab20*/  IMAD.MOV.U32 R35, RZ, RZ, R26 ;  /* 0x000000ffff237224 */ /* 0x000fe200078e001a */
[----:B------:R-:W-:Y:S01]  /*1ab30*/  MOV R85, R33 ;  /* 0x0000002100557202 */ /* 0x000fe20000000f00 */
[----:B------:R-:W-:Y:S01]  /*1ab40*/  FADD.FTZ R14, R130, R14 ;  /* 0x0000000e820e7221 */ /* 0x000fe20000010000 */
[----:B------:R-:W-:Y:S01]  /*1ab50*/  MOV R33, R37 ;  /* 0x0000002500217202 */ /* 0x000fe20000000f00 */
[----:B------:R-:W-:Y:S01]  /*1ab60*/  FADD.FTZ R26, R131, R12 ;  /* 0x0000000c831a7221 */ /* 0x000fe20000010000 */
[----:B------:R-:W-:Y:S02]  /*1ab70*/  MOV R37, R128 ;  /* 0x0000008000257202 */ /* 0x000fe40000000f00 */
[----:B----4-:R-:W-:-:S02]  /*1ab80*/  F2FP.BF16.F32.PACK_AB R128, R6, R7 ;  /* 0x000000070680723e */ /* 0x010fc400000010ff */
[----:B------:R-:W-:Y:S02]  /*1ab90*/  F2FP.BF16.F32.PACK_AB R130, R17, R13 ;  /* 0x0000000d1182723e */ /* 0x000fe400000010ff */
[----:B-1----:R-:W-:Y:S01]  /*1aba0*/  F2FP.BF16.F32.PACK_AB R131, R2, R3 ;  /* 0x000000030283723e */ /* 0x002fe200000010ff */
[----:B------:R-:W-:Y:S01]  /*1abb0*/  IMAD.MOV.U32 R133, RZ, RZ, R63 ;  /* 0x000000ffff857224 */ /* 0x000fe200078e003f */
[----:B------:R-:W-:Y:S01]  /*1abc0*/  MOV R60, R64 ;  /* 0x00000040003c7202 */ /* 0x000fe20000000f00 */
[----:B------:R-:W-:Y:S01]  /*1abd0*/  IMAD.MOV.U32 R62, RZ, RZ, R66 ;  /* 0x000000ffff3e7224 */ /* 0x000fe200078e0042 */
[----:B------:R-:W-:Y:S01]  /*1abe0*/  MOV R63, R67 ;  /* 0x00000043003f7202 */ /* 0x000fe20000000f00 */
[----:B------:R-:W-:Y:S01]  /*1abf0*/  HMMA.16816.F32.BF16 R120, R124, R8, R120 ;  /* 0x000000087c78723c */ /* 0x000fe20000041878 */
[----:B------:R-:W-:Y:S01]  /*1ac00*/  MOV R66, R86 ;  /* 0x0000005600427202 */ /* 0x000fe20000000f00 */
[----:B------:R-:W-:-:S06]  /*1ac10*/  FADD.FTZ R12, R60, R14 ;  /* 0x0000000e3c0c7221 */ /* 0x000fcc0000010000 */
        /* <DEDUP_REMOVED lines=11> */
[----:B------:R-:W-:-:S11]  /*1acd0*/  UISETP.GT.U32.AND UP0, UPT, UR4, UR19, UPT ;  /* 0x000000130400728c */ /* 0x000fd6000bf04070 */
[----:B------:R-:W-:Y:S01]  /*1ace0*/  @UP0 UIADD3 UR22, UPT, UPT, UR22, -0x4, URZ ;  /* 0xfffffffc16160890 */ /* 0x000fe2000fffe0ff */
[----:B--2---:R-:W-:Y:S01]  /*1acf0*/  FFMA.FTZ R0, R65, R39, R224 ;  /* 0x0000002741007223 */ /* 0x004fe200000100e0 */
[----:B------:R-:W-:Y:S01]  /*1ad00*/  IMAD.MOV.U32 R65, RZ, RZ, R84 ;  /* 0x000000ffff417224 */ /* 0x000fe200078e0054 */
[----:B------:R4:W5:Y:S01]  /*1ad10*/  LDL.LU R224, [R1+0xcc] ;  /* 0x0000cc0001e07983 */ /* 0x0009620000300800 */
[----:B------:R-:W-:Y:S02]  /*1ad20*/  IMAD.MOV.U32 R84, RZ, RZ, R87 ;  /* 0x000000ffff547224 */ /* 0x000fe400078e0057 */
[----:B------:R-:W-:Y:S02]  /*1ad30*/  IMAD.MOV.U32 R87, RZ, RZ, R132 ;  /* 0x000000ffff577224 */ /* 0x000fe400078e0084 */
[----:B------:R-:W-:Y:S02]  /*1ad40*/  IMAD.MOV.U32 R132, RZ, RZ, R27 ;  /* 0x000000ffff847224 */ /* 0x000fe400078e001b */
[----:B------:R-:W-:Y:S01]  /*1ad50*/  IMAD.MOV.U32 R27, RZ, RZ, R129 ;  /* 0x000000ffff1b7224 */ /* 0x000fe200078e0081 */
[----:B------:R-:W-:Y:S01]  /*1ad60*/  F2FP.BF16.F32.PACK_AB R129, R4, R5 ;  /* 0x000000050481723e */ /* 0x000fe200000010ff */
[----:B---3--:R-:W-:Y:S01]  /*1ad70*/  FFMA.FTZ R15, R15, R38, R229 ;  /* 0x000000260f0f7223 */ /* 0x008fe200000100e5 */
[----:B------:R-:W-:-:S02]  /*1ad80*/  IMAD.MOV.U32 R61, RZ, RZ, R65 ;  /* 0x000000ffff3d7224 */ /* 0x000fc400078e0041 */
[----:B------:R-:W-:Y:S01]  /*1ad90*/  FADD.FTZ R16, R16, R0 ;  /* 0x0000000010107221 */ /* 0x000fe20000010000 */
[----:B------:R-:W-:Y:S02]  /*1ada0*/  IMAD.MOV.U32 R64, RZ, RZ, R84 ;  /* 0x000000ffff407224 */ /* 0x000fe400078e0054 */
[----:B------:R-:W-:Y:S01]  /*1adb0*/  FADD.FTZ R0, R133, R15 ;  /* 0x0000000f85007221 */ /* 0x000fe20000010000 */
[----:B------:R-:W-:Y:S01]  /*1adc0*/  IMAD.MOV.U32 R65, RZ, RZ, R85 ;  /* 0x000000ffff417224 */ /* 0x000fe200078e0055 */
[C---:B------:R-:W-:Y:S01]  /*1add0*/  HMMA.16816.F32.BF16 R116, R128.reuse, R8, R116 ;  /* 0x000000088074723c */ /* 0x040fe20000041874 */
[----:B------:R-:W-:Y:S01]  /*1ade0*/  FADD.FTZ R9, R61, R26 ;  /* 0x0000001a3d097221 */ /* 0x000fe20000010000 */
[----:B------:R-:W-:Y:S01]  /*1adf0*/  FADD.FTZ R8, R62, R16 ;  /* 0x000000103e087221 */ /* 0x000fe20000010000 */
[----:B------:R-:W-:Y:S02]  /*1ae00*/  IMAD.MOV.U32 R67, RZ, RZ, R87 ;  /* 0x000000ffff437224 */ /* 0x000fe400078e0057 */
[----:B------:R-:W-:Y:S01]  /*1ae10*/  FADD.FTZ R0, R63, R0 ;  /* 0x000000003f007221 */ /* 0x000fe20000010000 */
[----:B------:R-:W-:Y:S01]  /*1ae20*/  FADD.FTZ R16, R64, R12 ;  /* 0x0000000c40107221 */ /* 0x000fe20000010000 */
[----:B------:R-:W-:Y:S01]  /*1ae30*/  FADD.FTZ R15, R65, R9 ;  /* 0x00000009410f7221 */ /* 0x000fe20000010000 */
[----:B------:R-:W-:Y:S01]  /*1ae40*/  HMMA.16816.F32.BF16 R160, R128, R172, R160 ;  /* 0x000000ac80a0723c */ /* 0x000fe200000418a0 */
[----:B------:R-:W-:Y:S01]  /*1ae50*/  FADD.FTZ R14, R66, R8 ;  /* 0x00000008420e7221 */ /* 0x000fe20000010000 */
[----:B------:R-:W-:Y:S01]  /*1ae60*/  FADD.FTZ R12, R67, R0 ;  /* 0x00000000430c7221 */ /* 0x000fe20000010000 */
[----:B------:R-:W-:Y:S01]  /*1ae70*/  FADD.FTZ R9, R33, R16 ;  /* 0x0000001021097221 */ /* 0x000fe20000010000 */
[----:B------:R-:W-:-:S04]  /*1ae80*/  FADD.FTZ R8, R36, R15 ;  /* 0x0000000f24087221 */ /* 0x000fc80000010000 */
        /* <DEDUP_REMOVED lines=63> */
[----:B------:R-:W3:Y:S03]  /*1b280*/  S2R R229, SR_TID.X ;  /* 0x0000000000e57919 */ /* 0x000ee60000002100 */
[----:B------:R4:W-:Y:S01]  /*1b290*/  STL [R1+0xb4], R0 ;  /* 0x0000b40001007387 */ /* 0x0009e20000100800 */
[----:B------:R-:W-:Y:S05]  /*1b2a0*/  BRA.U UP0, `(.L_x_1003) ;  /* 0x0000000100047547 */ /* 0x000fea000b800000 */
.L_x_1000:
[----:B------:R-:W-:-:S12]  /*1b2b0*/  UIADD3 UR22, UPT, UPT, UR4, -0x1, URZ ;  /* 0xffffffff04167890 */ /* 0x000fd8000fffe0ff */
.L_x_1003:
[----:B------:R-:W-:-:S09]  /*1b2c0*/  UISETP.GE.AND UP0, UPT, UR22, UR19, UPT ;  /* 0x000000131600728c */ /* 0x000fd2000bf06270 */
[----:B------:R-:W-:Y:S05]  /*1b2d0*/  BRA.U !UP0, `(.L_x_1004) ;  /* 0x0000007508347547 */ /* 0x000fea000b800000 */
[----:B-1--4-:R-:W1:Y:S01]  /*1b2e0*/  LDC.64 R4, c[0x0][0x3c0] ;  /* 0x0000f000ff047b82 */ /* 0x012e620000000a00 */
[----:B--23--:R-:W2:Y:S01]  /*1b2f0*/  S2R R229, SR_TID.X ;  /* 0x0000000000e57919 */ /* 0x00cea20000002100 */
        /* <DEDUP_REMOVED lines=11> */
[----:B------:R-:W1:Y:S01]  /*1b3b0*/  LDCU UR10, c[0x0][0x440] ;  /* 0x00008800ff0a77ac */ /* 0x000e620008000800 */
[----:B------:R-:W1:Y:S01]  /*1b3c0*/  LDCU UR4, c[0x0][0x45c] ;  /* 0x00008b80ff0477ac */ /* 0x000e620008000800 */
[----:B---3--:R-:W-:Y:S01]  /*1b3d0*/  ISETP.GE.AND P5, PT, R224, UR7, PT ;  /* 0x00000007e0007c0c */ /* 0x008fe2000bfa6270 */
[----:B------:R-:W-:Y:S01]  /*1b3e0*/  UMOV UR7, 0x400 ;  /* 0x0000040000077882 */ /* 0x000fe20000000000 */
[----:B------:R-:W3:Y:S01]  /*1b3f0*/  LDCU UR9, c[0x0][0x50c] ;  /* 0x0000a180ff0977ac */ /* 0x000ee20008000800 */
[----:B-1----:R-:W-:Y:S01]  /*1b400*/  IMAD.MOV.U32 R2, RZ, RZ, R5 ;  /* 0x000000ffff027224 */ /* 0x002fe200078e0005 */
[----:B------:R1:W-:Y:S01]  /*1b410*/  STL.64 [R1+0x90], R4 ;  /* 0x0000900401007387 */ /* 0x0003e20000100a00 */
[----:B------:R-:W-:Y:S01]  /*1b420*/  IMAD.MOV.U32 R0, RZ, RZ, R4 ;  /* 0x000000ffff007224 */ /* 0x000fe200078e0004 */
[----:B------:R-:W1:Y:S04]  /*1b430*/  LDCU UR8, c[0x0][0x504] ;  /* 0x0000a080ff0877ac */ /* 0x000e680008000800 */
        /* <DEDUP_REMOVED lines=10> */
.L_x_1007:
[----:B------:R-:W2:Y:S01]  /*1b4e0*/  LDL R243, [R1+0x88] ;  /* 0x0000880001f37983 */ /* 0x000ea20000100800 */
[----:B------:R-:W1:Y:S01]  /*1b4f0*/  LDC.64 R8, c[0x0][0x3b8] ;  /* 0x0000ee00ff087b82 */ /* 0x000e620000000a00 */
[----:B------:R-:W-:Y:S01]  /*1b500*/  UIADD3 UR7, UPT, UPT, UR22, -0x1, URZ ;  /* 0xffffffff16077890 */ /* 0x000fe2000fffe0ff */
[----:B------:R-:W-:Y:S01]  /*1b510*/  LOP3.LUT R136, R244, 0x1f8, RZ, 0xc0, !PT ;  /* 0x000001f8f4887812 */ /* 0x000fe200078ec0ff */
[----:B------:R-:W3:Y:S01]  /*1b520*/  LDL R242, [R1+0x84] ;  /* 0x0000840001f27983 */ /* 0x000ee20000100800 */
[----:B------:R-:W-:Y:S02]  /*1b530*/  IMAD.U32 R135, RZ, RZ, UR22 ;  /* 0x00000016ff877e24 */ /* 0x000fe4000f8e00ff */
[----:B------:R-:W-:Y:S02]  /*1b540*/  LOP3.LUT R138, R136, 0x38, R229, 0x78, !PT ;  /* 0x00000038888a7812 */ /* 0x000fe400078e78e5 */
[----:B------:R-:W-:Y:S02]  /*1b550*/  @!P1 VIADD R135, R135, 0xffffffff ;  /* 0xffffffff87879836 */ /* 0x000fe40000000000 */
[----:B------:R-:W-:Y:S04]  /*1b560*/  LOP3.LUT R233, R138, 0x1e00, R244, 0xf8, !PT ;  /* 0x00001e008ae97812 */ /* 0x000fe800078ef8f4 */
[----:B------:R-:W-:Y:S01]  /*1b570*/  LEA R233, R233, UR5, 0x1 ;  /* 0x00000005e9e97c11 */ /* 0x000fe2000f8e08ff */
[----:B-1----:R-:W-:Y:S04]  /*1b580*/  IMAD.WIDE.U32 R10, R8, UR7, RZ ;  /* 0x00000007080a7c25 */ /* 0x002fe8000f8e00ff */
[----:B------:R-:W-:Y:S02]  /*1b590*/  IMAD R11, R9, UR7, R11 ;  /* 0x00000007090b7c24 */ /* 0x000fe4000f8e020b */
[C---:B------:R-:W-:Y:S04]  /*1b5a0*/  @!P1 IMAD.WIDE.U32 R136, R135.reuse, R8, RZ ;  /* 0x0000000887889225 */ /* 0x040fe800078e00ff */
[----:B------:R-:W-:Y:S01]  /*1b5b0*/  @!P1 IMAD R137, R135, R9, R137 ;  /* 0x0000000987899224 */ /* 0x000fe200078e0289 */
[CC--:B--2---:R-:W-:Y:S04]  /*1b5c0*/  @!P5 LEA R143, P0, R10.reuse, R243.reuse, 0x7 ;  /* 0x000000f30a8fd211 */ /* 0x0c4fe800078038ff */
[-CC-:B---3--:R-:W-:Y:S02]  /*1b5d0*/  @!P5 LEA.HI.X R142, R10, R242.reuse, R11.reuse, 0x7, P0 ;  /* 0x000000f20a8ed211 */ /* 0x188fe400000f3c0b */
[----:B------:R-:W-:Y:S02]  /*1b5e0*/  @!P1 LEA R138, P0, R136, R243, 0x7 ;  /* 0x000000f3888a9211 */ /* 0x000fe400078038ff */
[C---:B------:R-:W-:Y:S01]  /*1b5f0*/  SHF.L.U64.HI R11, R10.reuse, 0x6, R11 ;  /* 0x000000060a0b7819 */ /* 0x040fe2000001020b */
[----:B------:R-:W-:Y:S01]  /*1b600*/  IMAD.SHL.U32 R10, R10, 0x40, RZ ;  /* 0x000000400a0a7824 */ /* 0x000fe200078e00ff */
        /* <DEDUP_REMOVED lines=25> */
[C---:B---3--:R-:W-:Y:S01]  /*1b7a0*/  @!P5 LEA R138, P2, R8.reuse, R10, 0x4 ;  /* 0x0000000a088ad211 */ /* 0x048fe200078420ff */
[----:B------:R-:W-:Y:S01]  /*1b7b0*/  @!PT LDS RZ, [RZ] ;  /* 0x00000000fffff984 */ /* 0x000fe20000000800 */
[----:B------:R-:W-:Y:S01]  /*1b7c0*/  @!PT LDS RZ, [RZ] ;  /* 0x00000000fffff984 */ /* 0x000fe20000000800 */
[----:B------:R-:W-:Y:S01]  /*1b7d0*/  @!PT LDS RZ, [RZ] ;  /* 0x00000000fffff984 */ /* 0x000fe20000000800 */
[----:B------:R1:W-:Y:S03]  /*1b7e0*/  @!P1 LDGSTS.E.BYPASS.LTC128B.128 [R233+0xa800], desc[UR28][R136.64+0x80] ;  /* 0x0a80008088e99fae */ /* 0x0003e6000b981a1c */
[----:B------:R-:W-:Y:S01]  /*1b7f0*/  @!P5 LEA.HI.X R139, R8, R11, R9, 0x4, P2 ;  /* 0x0000000b088bd211 */ /* 0x000fe200010f2409 */
[----:B------:R2:W-:Y:S01]  /*1b800*/  @P1 STS.128 [R233+0xa800], RZ ;  /* 0x00a800ffe9001388 */ /* 0x0005e20000000c00 */
[C---:B----4-:R-:W-:Y:S04]  /*1b810*/  @!P5 LEA R142, P2, R138.reuse, R243, 0x1 ;  /* 0x000000f38a8ed211 */ /* 0x050fe800078408ff */
[-C--:B------:R-:W-:Y:S02]  /*1b820*/  @!P5 LEA.HI.X R138, R138, R242.reuse, R139, 0x1, P2 ;  /* 0x000000f28a8ad211 */ /* 0x080fe400010f0c8b */
[C---:B-1----:R-:W-:Y:S02]  /*1b830*/  @!P1 LEA.HI.X R137, R8.reuse, R11, R9, 0x4, P0 ;  /* 0x0000000b08899211 */ /* 0x042fe400000f2409 */
[C---:B------:R-:W-:Y:S04]  /*1b840*/  @!P1 LEA R136, P0, R135.reuse, R243, 0x1 ;  /* 0x000000f387889211 */ /* 0x040fe800078008ff */
[----:B------:R-:W-:Y:S02]  /*1b850*/  @!P1 LEA.HI.X R137, R135, R242, R137, 0x1, P0 ;  /* 0x000000f287899211 */ /* 0x000fe400000f0c89 */
[CC--:B------:R-:W-:Y:S02]  /*1b860*/  @!P5 LEA R135, P2, R8.reuse, R10.reuse, 0x5 ;  /* 0x0000000a0887d211 */ /* 0x0c0fe400078428ff */
[C---:B------:R-:W-:Y:S02]  /*1b870*/  @!P1 LEA R10, P0, R8.reuse, R10, 0x5 ;  /* 0x0000000a080a9211 */ /* 0x040fe400078028ff */
[CCC-:B------:R-:W-:Y:S02]  /*1b880*/  @!P5 LEA.HI.X R143, R8.reuse, R11.reuse, R9.reuse, 0x5, P2 ;  /* 0x0000000b088fd211 */ /* 0x1c0fe400010f2c09 */
[----:B------:R-:W-:Y:S01]  /*1b890*/  @!P1 LEA.HI.X R139, R8, R11, R9, 0x5, P0 ;  /* 0x0000000b088b9211 */ /* 0x000fe200000f2c09 */
[----:B------:R-:W-:Y:S02]  /*1b8a0*/  @!P5 IMAD.MOV.U32 R8, RZ, RZ, R142 ;  /* 0x000000ffff08d224 */ /* 0x000fe400078e008e */
[----:B------:R-:W-:Y:S01]  /*1b8b0*/  @!P5 IMAD.MOV.U32 R9, RZ, RZ, R138 ;  /* 0x000000ffff09d224 */ /* 0x000fe200078e008a */
[CC--:B------:R-:W-:Y:S04]  /*1b8c0*/  @!P5 LEA R138, P2, R135.reuse, R243.reuse, 0x1 ;  /* 0x000000f3878ad211 */ /* 0x0c0fe800078408ff */
[----:B------:R-:W-:Y:S01]  /*1b8d0*/  @!PT LDS RZ, [RZ] ;  /* 0x00000000fffff984 */ /* 0x000fe20000000800 */
[----:B------:R-:W-:Y:S01]  /*1b8e0*/  @!PT LDS RZ, [RZ] ;  /* 0x00000000fffff984 */ /* 0x000fe20000000800 */
[----:B------:R-:W-:Y:S01]  /*1b8f0*/  @!PT LDS RZ, [RZ] ;  /* 0x00000000fffff984 */ /* 0x000fe20000000800 */
[----:B------:R1:W-:Y:S01]  /*1b900*/  @!P5 LDGSTS.E.BYPASS.LTC128B.128 [R233+0x9000], desc[UR28][R8.64] ;  /* 0x0900000008e9dfae */ /* 0x0003e2000b981a1c */
[-C--:B------:R-:W-:Y:S03]  /*1b910*/  @!P5 LEA.HI.X R11, R135, R242.reuse, R143, 0x1, P2 ;  /* 0x000000f2870bd211 */ /* 0x080fe600010f0c8f */
[----:B------:R2:W-:Y:S04]  /*1b920*/  @P5 STS.128 [R233+0x9000], RZ ;  /* 0x009000ffe9005388 */ /* 0x0005e80000000c00 */
[----:B------:R-:W-:Y:S01]  /*1b930*/  @!PT LDS RZ, [RZ] ;  /* 0x00000000fffff984 */ /* 0x000fe20000000800 */
[----:B------:R-:W-:Y:S01]  /*1b940*/  @!PT LDS RZ, [RZ] ;  /* 0x00000000fffff984 */ /* 0x000fe20000000800 */
[----:B------:R-:W-:Y:S01]  /*1b950*/  @!PT LDS RZ, [RZ] ;  /* 0x00000000fffff984 */ /* 0x000fe20000000800 */
[----:B------:R2:W-:Y:S04]  /*1b960*/  @!P1 LDGSTS.E.BYPASS.LTC128B.128 [R233+0xb000], desc[UR28][R136.64+0x80] ;  /* 0x0b00008088e99fae */ /* 0x0005e8000b981a1c */
[----:B------:R2:W-:Y:S01]  /*1b970*/  @P1 STS.128 [R233+0xb000], RZ ;  /* 0x00b000ffe9001388 */ /* 0x0005e20000000c00 */
[C---:B-1----:R-:W-:Y:S04]  /*1b980*/  @!P1 LEA R8, P0, R10.reuse, R243, 0x1 ;  /* 0x000000f30a089211 */ /* 0x042fe800078008ff */
[----:B------:R-:W-:Y:S01]  /*1b990*/  @!P1 LEA.HI.X R9, R10, R242, R139, 0x1, P0 ;  /* 0x000000f20a099211 */ /* 0x000fe200000f0c8b */
        /* <DEDUP_REMOVED lines=13> */
.L_x_1005:
[----:B------:R-:W3:Y:S01]  /*1ba70*/  LDL R13, [R1+0x90] ;  /* 0x00009000010d7983 */ /* 0x000ee20000100800 */
[----:B------:R-:W-:Y:S05]  /*1ba80*/  DEPBAR.LE SB0, 0x0 ;  /* 0x000080000000791a */ /* 0x000fea0000000000 */
[----:B--2---:R-:W2:Y:S01]  /*1ba90*/  LDL R14, [R1+0x94] ;  /* 0x00009400010e7983 */ /* 0x004ea20000100800 */
[C---:B------:R-:W-:Y:S01]  /*1baa0*/  IMAD.SHL.U32 R244, R229.reuse, 0x8, RZ ;  /* 0x00000008e5f47824 */ /* 0x040fe200078e00ff */
[----:B-----5:R-:W-:Y:S01]  /*1bab0*/  SHF.R.U32.HI R227, RZ, 0x1, R229 ;  /* 0x00000001ffe37819 */ /* 0x020fe200000116e5 */
[C---:B------:R-:W-:Y:S03]  /*1bac0*/  IMAD.SHL.U32 R242, R229.reuse, 0x2, RZ ;  /* 0x00000002e5f27824 */ /* 0x040fe600078e00ff */
[----:B------:R-:W4:Y:S01]  /*1bad0*/  LDL R10, [R1+0x9c] ;  /* 0x00009c00010a7983 */ /* 0x000f220000100800 */
[----:B------:R-:W-:Y:S01]  /*1bae0*/  LOP3.LUT P4, RZ, R229, 0x4, RZ, 0xc0, !PT ;  /* 0x00000004e5ff7812 */ /* 0x000fe2000788c0ff */
[----:B-1----:R-:W-:Y:S01]  /*1baf0*/  UIADD3 UR7, UPT, UPT, UR21, UR8, URZ ;  /* 0x0000000815077290 */ /* 0x002fe2000fffe0ff */
[----:B------:R-:W-:Y:S03]  /*1bb00*/  LOP3.LUT R224, R244, 0x38, RZ, 0xc0, !PT ;  /* 0x00000038f4e07812 */ /* 0x000fe600078ec0ff */
[----:B------:R-:W5:Y:S01]  /*1bb10*/  LDL R15, [R1+0x98] ;  /* 0x00009800010f7983 */ /* 0x000f620000100800 */
[----:B------:R-:W-:Y:S01]  /*1bb20*/  SEL R220, R232, 0xffffffc0, !P4 ;  /* 0xffffffc0e8dc7807 */ /* 0x000fe20006000000 */
[----:B------:R-:W-:Y:S01]  /*1bb30*/  UISETP.GT.AND UP0, UPT, UR22, UR19, UPT ;  /* 0x000000131600728c */ /* 0x000fe2000bf04270 */
[----:B------:R-:W-:Y:S03]  /*1bb40*/  LOP3.LUT R12, R224, 0x40, RZ, 0xfc, !PT ;  /* 0x00000040e00c7812 */ /* 0x000fe600078efcff */
[----:B------:R-:W5:Y:S06]  /*1bb50*/  LDL R9, [R1+0xc0] ;  /* 0x0000c00001097983 */ /* 0x000f6c0000100800 */
[----:B------:R-:W5:Y:S01]  /*1bb60*/  LDL R8, [R1+0xc4] ;  /* 0x0000c40001087983 */ /* 0x000f620000100800 */
[----:B------:R-:W-:Y:S06]  /*1bb70*/  BAR.SYNC.DEFER_BLOCKING 0x0 ;  /* 0x0000000000007b1d */ /* 0x000fec0000010000 */
[----:B------:R-:W-:Y:S06]  /*1bb80*/  STL [R1+0xa4], R244 ;  /* 0x0000a4f401007387 */ /* 0x000fec0000100800 */
[----:B------:R1:W-:Y:S06]  /*1bb90*/  STL [R1+0xa0], R12 ;  /* 0x0000a00c01007387 */ /* 0x0003ec0000100800 */
[----:B------:R-:W-:Y:S01]  /*1bba0*/  STL [R1+0xbc], R242 ;  /* 0x0000bcf201007387 */ /* 0x000fe20000100800 */
[C---:B---3--:R-:W-:Y:S04]  /*1bbb0*/  IMAD.WIDE.U32 R6, R13.reuse, UR22, RZ ;  /* 0x000000160d067c25 */ /* 0x048fe8000f8e00ff */
[----:B--2---:R-:W-:Y:S01]  /*1bbc0*/  IMAD R2, R14, UR22, R7 ;  /* 0x000000160e027c24 */ /* 0x004fe2000f8e0207 */
[C---:B----4-:R-:W-:Y:S04]  /*1bbd0*/  LEA R4, P1, R6.reuse, R10, 0x7 ;  /* 0x0000000a06047211 */ /* 0x050fe800078238ff */
[--C-:B-----5:R-:W-:Y:S02]  /*1bbe0*/  LEA.HI.X R5, R6, R15, R2.reuse, 0x7, P1 ;  /* 0x0000000f06057211 */ /* 0x120fe400008f3c02 */
[----:B------:R-:W-:Y:S02]  /*1bbf0*/  ISETP.GE.AND P1, PT, R12, UR10, PT ;  /* 0x0000000a0c007c0c */ /* 0x000fe4000bf26270 */
[CC--:B------:R-:W-:Y:S01]  /*1bc00*/  LEA R0, P0, R6.reuse, R9.reuse, 0x6 ;  /* 0x0000000906007211 */ /* 0x0c0fe200078030ff */
[----:B------:R-:W-:Y:S01]  /*1bc10*/  @!PT LDS RZ, [RZ] ;  /* 0x00000000fffff984 */ /* 0x000fe20000000800 */
[----:B------:R-:W-:Y:S01]  /*1bc20*/  @!PT LDS RZ, [RZ] ;  /* 0x00000000fffff984 */ /* 0x000fe20000000800 */
[----:B------:R-:W-:Y:S01]  /*1bc30*/  @!PT LDS RZ, [RZ] ;  /* 0x00000000fffff984 */ /* 0x000fe20000000800 */
[----:B------:R-:W-:Y:S03]  /*1bc40*/  @!P5 LDGSTS.E.BYPASS.LTC128B.128 [R233+0xc000], desc[UR28][R4.64] ;  /* 0x0c00000004e9dfae */ /* 0x000fe6000b981a1c */
[----:B------:R-:W-:Y:S03]  /*1bc50*/  LEA.HI.X R2, R6, R8, R2, 0x6, P0 ;  /* 0x0000000806027211 */ /* 0x000fe600000f3402 */
[----:B------:R-:W-:Y:S01]  /*1bc60*/  @P5 STS.128 [R233+0xc000], RZ ;  /* 0x00c000ffe9005388 */ /* 0x000fe20000000c00 */
[----:B------:R-:W-:Y:S02]  /*1bc70*/  ISETP.GE.AND P5, PT, R224, UR10, PT ;  /* 0x0000000ae0007c0c */ /* 0x000fe4000bfa6270 */
[C---:B------:R-:W-:Y:S02]  /*1bc80*/  LEA R6, P3, R0.reuse, R10, 0x1 ;  /* 0x0000000a00067211 */ /* 0x040fe400078608ff */
[C---:B------:R-:W-:Y:S01]  /*1bc90*/  IADD3 R9, P2, PT, R0.reuse, R9, RZ ;  /* 0x0000000900097210 */ /* 0x040fe20007f5e0ff */
[----:B------:R-:W-:Y:S01]  /*1bca0*/  @!PT LDS RZ, [RZ] ;  /* 0x00000000fffff984 */ /* 0x000fe20000000800 */
[----:B------:R-:W-:Y:S01]  /*1bcb0*/  @!PT LDS RZ, [RZ] ;  /* 0x00000000fffff984 */ /* 0x000fe20000000800 */
[----:B------:R-:W-:Y:S01]  /*1bcc0*/  @!PT LDS RZ, [RZ] ;  /* 0x00000000fffff984 */ /* 0x000fe20000000800 */
[----:B------:R2:W-:Y:S01]  /*1bcd0*/  @!P1 LDGSTS.E.BYPASS.LTC128B.128 [R233+0xe000], desc[UR28][R4.64+0x80] ;  /* 0x0e00008004e99fae */ /* 0x0005e2000b981a1c */
[-C--:B------:R-:W-:Y:S02]  /*1bce0*/  LEA.HI.X R7, R0, R15.reuse, R2, 0x1, P3 ;  /* 0x0000000f00077211 */ /* 0x080fe400018f0c02 */
[----:B------:R-:W-:Y:S03]  /*1bcf0*/  LEA R11, P0, R13, R0, 0x5 ;  /* 0x000000000d0b7211 */ /* 0x000fe600078028ff */
[----:B------:R-:W-:Y:S01]  /*1bd00*/  @P1 STS.128 [R233+0xe000], RZ ;  /* 0x00e000ffe9001388 */ /* 0x000fe20000000c00 */
[----:B-1----:R-:W-:Y:S01]  /*1bd10*/  IMAD.X R12, R2, 0x1, R8, P2 ;  /* 0x00000001020c7824 */ /* 0x002fe200010e0608 */
[----:B------:R-:W-:Y:S04]  /*1bd20*/  LEA R8, P2, R9, R10, 0x1 ;  /* 0x0000000a09087211 */ /* 0x000fe800078408ff */
[----:B------:R-:W-:Y:S01]  /*1bd30*/  @!PT LDS RZ, [RZ] ;  /* 0x00000000fffff984 */ /* 0x000fe20000000800 */
[----:B------:R-:W-:Y:S01]  /*1bd40*/  @!PT LDS RZ, [RZ] ;  /* 0x00000000fffff984 */ /* 0x000fe20000000800 */
[----:B------:R-:W-:Y:S01]  /*1bd50*/  @!PT LDS RZ, [RZ] ;  /* 0x00000000fffff984 */ /* 0x000fe20000000800 */
[----:B------:R-:W-:Y:S01]  /*1bd60*/  @!P5 LDGSTS.E.BYPASS.LTC128B.128 [R233+0xc800], desc[UR28][R6.64] ;  /* 0x0c80000006e9dfae */ /* 0x000fe2000b981a1c */
[----:B------:R-:W-:Y:S01]  /*1bd70*/  LEA.HI.X R13, R13, R2, R14, 0x5, P0 ;  /* 0x000000020d0d7211 */ /* 0x000fe200000f2c0e */
[----:B------:R-:W-:Y:S01]  /*1bd80*/  IMAD.SHL.U32 R14, R229, 0x20, RZ ;  /* 0x00000020e50e7824 */ /* 0x000fe200078e00ff */
[-C--:B------:R-:W-:Y:S03]  /*1bd90*/  LEA.HI.X R9, R9, R15.reuse, R12, 0x1, P2 ;  /* 0x0000000f09097211 */ /* 0x080fe600010f0c0c */
[----:B------:R-:W-:Y:S01]  /*1bda0*/  @P5 STS.128 [R233+0xc800], RZ ;  /* 0x00c800ffe9005388 */ /* 0x000fe20000000c00 */
[C---:B------:R-:W-:Y:S02]  /*1bdb0*/  LEA R10, P0, R11.reuse, R10, 0x1 ;  /* 0x0000000a0b0a7211 */ /* 0x040fe400078008ff */
[----:B------:R-:W-:Y:S03]  /*1bdc0*/  LOP3.LUT R228, R14, 0x7c00, RZ, 0xc0, !PT ;  /* 0x00007c000ee47812 */ /* 0x000fe600078ec0ff */
[----:B------:R-:W-:Y:S01]  /*1bdd0*/  @!PT LDS RZ, [RZ] ;  /* 0x00000000fffff984 */ /* 0x000fe20000000800 */
[----:B------:R-:W-:Y:S01]  /*1bde0*/  @!PT LDS RZ, [RZ] ;  /* 0x00000000fffff984 */ /* 0x000fe20000000800 */
[----:B------:R-:W-:Y:S01]  /*1bdf0*/  @!PT LDS RZ, [RZ] ;  /* 0x00000000fffff984 */ /* 0x000fe20000000800 */
[----:B------:R1:W-:Y:S01]  /*1be00*/  @!P1 LDGSTS.E.BYPASS.LTC128B.128 [R233+0xe800], desc[UR28][R6.64+0x80] ;  /* 0x0e80008006e99fae */ /* 0x0003e2000b981a1c */
[----:B------:R-:W-:Y:S02]  /*1be10*/  LEA.HI.X R11, R11, R15, R13, 0x1, P0 ;  /* 0x0000000f0b0b7211 */ /* 0x000fe400000f0c0d */
[----:B------:R-:W-:Y:S03]  /*1be20*/  LOP3.LUT R2, R227, 0x8, RZ, 0xc0, !PT ;  /* 0x00000008e3027812 */ /* 0x000fe600078ec0ff */
[----:B------:R-:W-:Y:S01]  /*1be30*/  @P1 STS.128 [R233+0xe800], RZ ;  /* 0x00e800ffe9001388 */ /* 0x000fe20000000c00 */
[--C-:B------:R-:W-:Y:S05]  /*1be40*/  LOP3.LUT R0, R224, 0x1c0, R230.reuse, 0xf8, !PT ;  /* 0x000001c0e0007812 */ /* 0x100fea00078ef8e6 */
[----:B------:R-:W-:Y:S01]  /*1be50*/  @!PT LDS RZ, [RZ] ;  /* 0x00000000fffff984 */ /* 0x000fe20000000800 */
[----:B------:R-:W-:Y:S01]  /*1be60*/  @!PT LDS RZ, [RZ] ;  /* 0x00000000fffff984 */ /* 0x000fe20000000800 */
[----:B------:R-:W-:Y:S01]  /*1be70*/  @!PT LDS RZ, [RZ] ;  /* 0x00000000fffff984 */ /* 0x000fe20000000800 */
[----:B------:R-:W-:Y:S01]  /*1be80*/  @!P5 LDGSTS.E.BYPASS.LTC128B.128 [R233+0xd000], desc[UR28][R8.64] ;  /* 0x0d00000008e9dfae */ /* 0x000fe2000b981a1c */
[----:B------:R-:W-:Y:S02]  /*1be90*/  LOP3.LUT R226, R0, R2, RZ, 0x3c, !PT ;  /* 0x0000000200e27212 */ /* 0x000fe400078e3cff */
[----:B--2---:R-:W-:Y:S03]  /*1bea0*/  LOP3.LUT R4, R228, 0x200, R230, 0xf8, !PT ;  /* 0x00000200e4047812 */ /* 0x004fe600078ef8e6 */
[----:B------:R-:W-:Y:S01]  /*1beb0*/  @P5 STS.128 [R233+0xd000], RZ ;  /* 0x00d000ffe9005388 */ /* 0x000fe20000000c00 */
[----:B------:R-:W-:Y:S02]  /*1bec0*/  LOP3.LUT R0, R0, 0x8, R229, 0x78, !PT ;  /* 0x0000000800007812 */ /* 0x000fe400078e78e5 */
[----:B------:R-:W-:Y:S03]  /*1bed0*/  LOP3.LUT R2, R4, R226, RZ, 0xfc, !PT ;  /* 0x000000e204027212 */ /* 0x000fe600078efcff */
[----:B------:R-:W-:Y:S01]  /*1bee0*/  @!PT LDS RZ, [RZ] ;  /* 0x00000000fffff984 */ /* 0x000fe20000000800 */
[----:B------:R-:W-:Y:S01]  /*1bef0*/  @!PT LDS RZ, [RZ] ;  /* 0x00000000fffff984 */ /* 0x000fe20000000800 */
[----:B------:R-:W-:Y:S01]  /*1bf00*/  @!PT LDS RZ, [RZ] ;  /* 0x00000000fffff984 */ /* 0x000fe20000000800 */
[----:B------:R-:W-:Y:S01]  /*1bf10*/  @!P1 LDGSTS.E.BYPASS.LTC128B.128 [R233+0xf000], desc[UR28][R8.64+0x80] ;  /* 0x0f00008008e99fae */ /* 0x000fe2000b981a1c */
[----:B------:R-:W-:Y:S01]  /*1bf20*/  IMAD R0, R0, 0x2, R231 ;  /* 0x0000000200007824 */ /* 0x000fe200078e02e7 */
[----:B------:R-:W-:Y:S04]  /*1bf30*/  LEA R134, R2, UR5, 0x1 ;  /* 0x0000000502867c11 */ /* 0x000fe8000f8e08ff */
[----:B------:R-:W-:Y:S01]  /*1bf40*/  @P1 STS.128 [R233+0xf000], RZ ;  /* 0x00f000ffe9001388 */ /* 0x000fe20000000c00 */
[----:B------:R-:W-:Y:S05]  /*1bf50*/  VIADD R2, R0, UR5 ;  /* 0x0000000500027c36 */ /* 0x000fea0008000000 */
[----:B------:R-:W-:Y:S01]  /*1bf60*/  @!PT LDS RZ, [RZ] ;  /* 0x00000000fffff984 */ /* 0x000fe20000000800 */
[----:B------:R-:W-:Y:S01]  /*1bf70*/  @!PT LDS RZ, [RZ] ;  /* 0x00000000fffff984 */ /* 0x000fe20000000800 */
[----:B------:R-:W-:Y:S01]  /*1bf80*/  @!PT LDS RZ, [RZ] ;  /* 0x00000000fffff984 */ /* 0x000fe20000000800 */
[----:B------:R-:W-:Y:S01]  /*1bf90*/  @!P5 LDGSTS.E.BYPASS.LTC128B.128 [R233+0xd800], desc[UR28][R10.64] ;  /* 0x0d8000000ae9dfae */ /* 0x000fe2000b981a1c */
[C-C-:B------:R-:W-:Y:S02]  /*1bfa0*/  IMAD.IADD R143, R225.reuse, 0x1, R134.reuse ;  /* 0x00000001e18f7824 */ /* 0x140fe400078e0286 */
[----:B------:R-:W-:Y:S03]  /*1bfb0*/  IMAD.IADD R133, R2, 0x1, R225 ;  /* 0x0000000102857824 */ /* 0x000fe600078e02e1 */
[----:B------:R-:W-:Y:S01]  /*1bfc0*/  @P5 STS.128 [R233+0xd800], RZ ;  /* 0x00d800ffe9005388 */ /* 0x000fe20000000c00 */
[----:B------:R-:W-:Y:S02]  /*1bfd0*/  IMAD.IADD R135, R220, 0x1, R134 ;  /* 0x00000001dc877824 */ /* 0x000fe400078e0286 */
[----:B------:R-:W-:Y:S03]  /*1bfe0*/  IMAD.IADD R220, R2, 0x1, R220 ;  /* 0x0000000102dc7824 */ /* 0x000fe600078e02dc */
[----:B------:R-:W-:Y:S01]  /*1bff0*/  @!PT LDS RZ, [RZ] ;  /* 0x00000000fffff984 */ /* 0x000fe20000000800 */
[----:B------:R-:W-:Y:S01]  /*1c000*/  @!PT LDS RZ, [RZ] ;  /* 0x00000000fffff984 */ /* 0x000fe20000000800 */
[----:B------:R-:W-:Y:S01]  /*1c010*/  @!PT LDS RZ, [RZ] ;  /* 0x00000000fffff984 */ /* 0x000fe20000000800 */
[----:B------:R2:W-:Y:S01]  /*1c020*/  @!P1 LDGSTS.E.BYPASS.LTC128B.128 [R233+0xf800], desc[UR28][R10.64+0x80] ;  /* 0x0f8000800ae99fae */ /* 0x0005e2000b981a1c */
[C---:B------:R-:W-:Y:S05]  /*1c030*/  IMAD.IADD R142, R225.reuse, 0x1, R135 ;  /* 0x00000001e18e7824 */ /* 0x040fea00078e0287 */
[----:B------:R-:W-:Y:S01]  /*1c040*/  @P1 STS.128 [R233+0xf800], RZ ;  /* 0x00f800ffe9001388 */ /* 0x000fe20000000c00 */
[----:B------:R-:W-:Y:S05]  /*1c050*/  IADD3 R2, PT, PT, R225, R220, RZ ;  /* 0x000000dce1027210 */ /* 0x000fea0007ffe0ff */
        /* <DEDUP_REMOVED lines=11> */
[C---:B--2---:R-:W-:Y:S08]  /*1c110*/  HMMA.16816.F32.BF16 R8, R60.reuse, R16, RZ ;  /* 0x000000103c08723c */ /* 0x044ff000000418ff */
        /* <DEDUP_REMOVED lines=124> */
[----:B-1----:R-:W-:Y:S04]  /*1c8e0*/  IADD3 R133, PT, PT, R0, 0x38, RZ ;  /* 0x0000003800857810 */ /* 0x002fe80007ffe0ff */
        /* <DEDUP_REMOVED lines=28> */
[-C--:B-1----:R-:W-:Y:S11]  /*1cab0*/  HMMA.16816.F32.BF16 R4, R212, R216.reuse, R4 ;  /* 0x000000d8d404723c */ /* 0x082ff60000041804 */
[----:B------:R-:W-:Y:S08]  /*1cac0*/  @!UPT UIADD3 URZ, UPT, UPT, URZ, URZ, URZ ;  /* 0x000000fffffff290 */ /* 0x000ff0000fffe0ff */
[----:B------:R-:W-:Y:S01]  /*1cad0*/  FMUL.FTZ R6, R6, UR9 ;  /* 0x0000000906067c20 */ /* 0x000fe20008410000 */
[----:B------:R-:W-:Y:S01]  /*1cae0*/  FMUL.FTZ R5, R5, UR9 ;  /* 0x0000000905057c20 */ /* 0x000fe20008410000 */
[----:B------:R-:W-:Y:S01]  /*1caf0*/  FMUL.FTZ R7, R7, UR9 ;  /* 0x0000000907077c20 */ /* 0x000fe20008410000 */
[C---:B--2---:R-:W-:Y:S03]  /*1cb00*/  HMMA.16816.F32.BF16 R8, R136.reuse, R216, R8 ;  /* 0x000000d88808723c */ /* 0x044fe60000041808 */
[----:B------:R-:W-:Y:S05]  /*1cb10*/  MUFU.TANH R135, R7 ;  /* 0x0000000700877308 */ /* 0x000fea0000002400 */
[-C--:B------:R-:W-:Y:S08]  /*1cb20*/  HMMA.16816.F32.BF16 R12, R136, R218.reuse, R12 ;  /* 0x000000da880c723c */ /* 0x080ff0000004180c */
[C---:B------:R-:W-:Y:S01]  /*1cb30*/  HMMA.16816.F32.BF16 R16, R212.reuse, R218, R16 ;  /* 0x000000dad410723c */ /* 0x040fe20000041810 */
[----:B------:R-:W-:Y:S03]  /*1cb40*/  MUFU.TANH R219, R5 ;  /* 0x0000000500db7308 */ /* 0x000fe60000002400 */
[----:B------:R-:W-:Y:S01]  /*1cb50*/  FMUL.FTZ R10, R10, UR9 ;  /* 0x000000090a0a7c20 */ /* 0x000fe20008410000 */
[----:B------:R-:W-:Y:S01]  /*1cb60*/  FMUL.FTZ R8, R8, UR9 ;  /* 0x0000000908087c20 */ /* 0x000fe20008410000 */
[----:B------:R-:W-:Y:S01]  /*1cb70*/  FMUL.FTZ R9, R9, UR9 ;  /* 0x0000000909097c20 */ /* 0x000fe20008410000 */
[----:B------:R-:W-:Y:S01]  /*1cb80*/  FMUL.FTZ R11, R11, UR9 ;  /* 0x000000090b0b7c20 */ /* 0x000fe20008410000 */
[-C--:B---3--:R-:W-:Y:S03]  /*1cb90*/  HMMA.16816.F32.BF16 R20, R212, R208.reuse, R20 ;  /* 0x000000d0d414723c */ /* 0x088fe60000041814 */
[----:B------:R-:W-:Y:S05]  /*1cba0*/  MUFU.TANH R217, R10 ;  /* 0x0000000a00d97308 */ /* 0x000fea0000002400 */
[C---:B------:R-:W-:Y:S05]  /*1cbb0*/  HMMA.16816.F32.BF16 R24, R136.reuse, R208, R24 ;  /* 0x000000d08818723c */ /* 0x040fea0000041818 */
[----:B------:R-:W-:Y:S03]  /*1cbc0*/  MUFU.TANH R8, R8 ;  /* 0x0000000800087308 */ /* 0x000fe60000002400 */
[-C--:B------:R-:W-:Y:S07]  /*1cbd0*/  HMMA.16816.F32.BF16 R28, R136, R210.reuse, R28 ;  /* 0x000000d2881c723c */ /* 0x080fee000004181c */
[----:B------:R-:W-:Y:S01]  /*1cbe0*/  MUFU.TANH R216, R9 ;  /* 0x0000000900d87308 */ /* 0x000fe20000002400 */
[C---:B------:R-:W-:Y:S01]  /*1cbf0*/  HMMA.16816.F32.BF16 R32, R212.reuse, R210, R32 ;  /* 0x000000d2d420723c */ /* 0x040fe20000041820 */
[----:B------:R1:W2:Y:S01]  /*1cc00*/  LDSM.16.M88.4 R208, [R2+0xb800] ;  /* 0x00b8000002d0783b */ /* 0x0002a20000000200 */
[----:B------:R-:W-:Y:S07]  /*1cc10*/  DEPBAR.LE SB0, 0x0 ;  /* 0x000080000000791a */ /* 0x000fee0000000000 */
[----:B------:R-:W-:Y:S01]  /*1cc20*/  MUFU.TANH R218, R11 ;  /* 0x0000000b00da7308 */ /* 0x000fe20000002400 */
[----:B------:R-:W-:Y:S01]  /*1cc30*/  BAR.SYNC.DEFER_BLOCKING 0x0 ;  /* 0x0000000000007b1d */ /* 0x000fe20000010000 */
[-C--:B----4-:R-:W-:Y:S08]  /*1cc40*/  HMMA.16816.F32.BF16 R36, R212, R220.reuse, R36 ;  /* 0x000000dcd424723c */ /* 0x090ff00000041824 */
[C---:B------:R-:W-:Y:S04]  /*1cc50*/  HMMA.16816.F32.BF16 R40, R136.reuse, R220, R40 ;  /* 0x000000dc8828723c */ /* 0x040fe80000041828 */
[----:B------:R-:W-:Y:S01]  /*1cc60*/  FMUL.FTZ R221, R4, UR9 ;  /* 0x0000000904dd7c20 */ /* 0x000fe20008410000 */
[----:B------:R-:W-:Y:S03]  /*1cc70*/  VIADD R4, R0, UR21 ;  /* 0x0000001500047c36 */ /* 0x000fe60008000000 */
[-C--:B------:R-:W-:Y:S03]  /*1cc80*/  HMMA.16816.F32.BF16 R44, R136, R222.reuse, R44 ;  /* 0x000000de882c723c */ /* 0x080fe6000004182c */
[----:B-1----:R-:W-:Y:S05]  /*1cc90*/  IMAD.IADD R2, R234, 0x1, -R4 ;  /* 0x00000001ea027824 */ /* 0x002fea00078e0a04 */
[C---:B------:R-:W-:Y:S01]  /*1cca0*/  HMMA.16816.F32.BF16 R48, R212.reuse, R222, R48 ;  /* 0x000000ded430723c */ /* 0x040fe20000041830 */
[----:B------:R1:W-:Y:S03]  /*1ccb0*/  MUFU.TANH R220, R6 ;  /* 0x0000000600dc7308 */ /* 0x0003e60000002400 */
[----:B------:R-:W-:Y:S04]  /*1ccc0*/  IABS R2, R2 ;  /* 0x0000000200027213 */ /* 0x000fe80000000000 */
[-C--:B--2---:R-:W-:Y:S03]  /*1ccd0*/  HMMA.16816.F32.BF16 R52, R212, R208.reuse, R52 ;  /* 0x000000d0d434723c */ /* 0x084fe60000041834 */
[----:B------:R-:W2:Y:S01]  /*1cce0*/  MUFU.TANH R221, R221 ;  /* 0x000000dd00dd7308 */ /* 0x000ea20000002400 */
[----:B------:R-:W-:Y:S05]  /*1ccf0*/  IMAD.MOV.U32 R134, RZ, RZ, R2 ;  /* 0x000000ffff867224 */ /* 0x000fea00078e0002 */
[----:B------:R-:W-:Y:S01]  /*1cd00*/  I2FP.F32.S32 R134, R134 ;  /* 0x0000008600867245 */ /* 0x000fe20000201400 */
[C---:B------:R-:W-:Y:S04]  /*1cd10*/  HMMA.16816.F32.BF16 R56, R136.reuse, R208, R56 ;  /* 0x000000d08838723c */ /* 0x040fe80000041838 */
[----:B-1----:R-:W-:Y:S04]  /*1cd20*/  IMAD.IADD R6, R240, 0x1, -R4 ;  /* 0x00000001f0067824 */ /* 0x002fe800078e0a04 */
[-C--:B------:R-:W-:Y:S03]  /*1cd30*/  HMMA.16816.F32.BF16 R60, R136, R210.reuse, R60 ;  /* 0x000000d2883c723c */ /* 0x080fe6000004183c */
[----:B------:R-:W-:Y:S01]  /*1cd40*/  IABS R2, R6 ;  /* 0x0000000600027213 */ /* 0x000fe20000000000 */
[----:B--2---:R-:W-:Y:S04]  /*1cd50*/  FFMA.FTZ R221, R134, -UR6, R221 ;  /* 0x8000000686dd7c23 */ /* 0x004fe800080100dd */
[----:B------:R-:W-:Y:S01]  /*1cd60*/  IMAD.MOV.U32 R6, RZ, RZ, R2 ;  /* 0x000000ffff067224 */ /* 0x000fe200078e0002 */
[----:B------:R-:W-:Y:S04]  /*1cd70*/  HMMA.16816.F32.BF16 R64, R212, R210, R64 ;  /* 0x000000d2d440723c */ /* 0x000fe80000041840 */
[----:B------:R-:W-:Y:S01]  /*1cd80*/  I2FP.F32.S32 R6, R6 ;  /* 0x0000000600067245 */ /* 0x000fe20000201400 */
[----:B------:R-:W-:Y:S04]  /*1cd90*/  VIADD R2, R133, UR21 ;  /* 0x0000001585027c36 */ /* 0x000fe80008000000 */
[----:B------:R-:W-:Y:S02]  /*1cda0*/  VIADD R134, R2, 0xffffffc9 ;  /* 0xffffffc902867836 */ /* 0x000fe40000000000 */
[----:B------:R-:W-:Y:S01]  /*1cdb0*/  FFMA.FTZ R220, R6, -UR6, R220 ;  /* 0x8000000606dc7c23 */ /* 0x000fe200080100dc */
[----:B------:R-:W-:Y:S02]  /*1cdc0*/  IMAD.IADD R6, R241, 0x1, -R4 ;  /* 0x00000001f1067824 */ /* 0x000fe400078e0a04 */
[--C-:B------:R-:W-:Y:S02]  /*1cdd0*/  IMAD.IADD R5, R234, 0x1, -R134.reuse ;  /* 0x00000001ea057824 */ /* 0x100fe400078e0a86 */
[----:B------:R-:W-:Y:S01]  /*1cde0*/  IMAD.IADD R7, R238, 0x1, -R134 ;  /* 0x00000001ee077824 */ /* 0x000fe200078e0a86 */
[----:B------:R-:W-:Y:S02]  /*1cdf0*/  IABS R6, R6 ;  /* 0x0000000600067213 */ /* 0x000fe40000000000 */
[----:B------:R-:W-:Y:S02]  /*1ce00*/  IABS R5, R5 ;  /* 0x0000000500057213 */ /* 0x000fe40000000000 */
[----:B------:R-:W-:Y:S02]  /*1ce10*/  I2FP.F32.S32 R6, R6 ;  /* 0x0000000600067245 */ /* 0x000fe40000201400 */
[----:B------:R-:W-:Y:S03]  /*1ce20*/  I2FP.F32.S32 R5, R5 ;  /* 0x0000000500057245 */ /* 0x000fe60000201400 */
[----:B------:R-:W-:Y:S01]  /*1ce30*/  FFMA.FTZ R217, R6, -UR6, R217 ;  /* 0x8000000606d97c23 */ /* 0x000fe200080100d9 */
[----:B------:R-:W-:Y:S02]  /*1ce40*/  VIADD R6, R234, -UR7 ;  /* 0x80000007ea067c36 */ /* 0x000fe40008000000 */
[----:B------:R-:W-:Y:S01]  /*1ce50*/  FFMA.FTZ R219, R5, -UR6, R219 ;  /* 0x8000000605db7c23 */ /* 0x000fe200080100db */
[----:B------:R-:W-:Y:S01]  /*1ce60*/  IMAD.IADD R5, R238, 0x1, -R4 ;  /* 0x00000001ee057824 */ /* 0x000fe200078e0a04 */
[----:B------:R-:W-:Y:S02]  /*1ce70*/  IADD3 R4, PT, PT, R240, -R134, RZ ;  /* 0x80000086f0047210 */ /* 0x000fe40007ffe0ff */
[----:B------:R-:W-:Y:S02]  /*1ce80*/  ISETP.GT.AND P6, PT, R6, R0, PT ;  /* 0x000000000600720c */ /* 0x000fe40003fc4270 */
[----:B------:R-:W-:Y:S02]  /*1ce90*/  IABS R209, R5 ;  /* 0x0000000500d17213 */ /* 0x000fe40000000000 */
[----:B------:R-:W-:Y:S02]  /*1cea0*/  IABS R5, R4 ;  /* 0x0000000400057213 */ /* 0x000fe40000000000 */
[----:B------:R-:W-:Y:S01]  /*1ceb0*/  IABS R4, R7 ;  /* 0x0000000700047213 */ /* 0x000fe20000000000 */
[----:B------:R-:W-:Y:S01]  /*1cec0*/  VIADD R7, R240, -UR7 ;  /* 0x80000007f0077c36 */ /* 0x000fe20008000000 */
[----:B------:R-:W-:Y:S02]  /*1ced0*/  I2FP.F32.S32 R5, R5 ;  /* 0x0000000500057245 */ /* 0x000fe40000201400 */
[----:B------:R-:W-:Y:S02]  /*1cee0*/  I2FP.F32.S32 R4, R4 ;  /* 0x0000000400047245 */ /* 0x000fe40000201400 */
[----:B------:R-:W-:Y:S01]  /*1cef0*/  I2FP.F32.S32 R209, R209 ;  /* 0x000000d100d17245 */ /* 0x000fe20000201400 */
[----:B------:R-:W-:Y:S01]  /*1cf00*/  FFMA.FTZ R208, R5, -UR6, R135 ;  /* 0x8000000605d07c23 */ /* 0x000fe20008010087 */
[----:B------:R-:W-:Y:S02]  /*1cf10*/  VIADD R5, R238, -UR7 ;  /* 0x80000007ee057c36 */ /* 0x000fe40008000000 */
[----:B------:R-:W-:Y:S01]  /*1cf20*/  FFMA.FTZ R216, R4, -UR6, R216 ;  /* 0x8000000604d87c23 */ /* 0x000fe200080100d8 */
[----:B------:R-:W-:Y:S01]  /*1cf30*/  ISETP.GT.AND P3, PT, R7, R0, PT ;  /* 0x000000000700720c */ /* 0x000fe20003f64270 */
[----:B------:R-:W-:Y:S02]  /*1cf40*/  VIADD R4, R241, -UR7 ;  /* 0x80000007f1047c36 */ /* 0x000fe40008000000 */
[----:B------:R-:W-:Y:S01]  /*1cf50*/  FFMA.FTZ R209, R209, -UR6, R8 ;  /* 0x80000006d1d17c23 */ /* 0x000fe20008010008 */
[----:B------:R-:W-:Y:S09]  /*1cf60*/  BRA.U.ANY UP0, `(.L_x_1007) ;  /* 0xffffffe5005c7547 */ /* 0x000ff2000b93ffff */
.L_x_1006:
[----:B------:R-:W-:Y:S01]  /*1cf70*/  FSEL R143, R221, -INF , !P6 ;  /* 0xff800000dd8f7808 */ /* 0x000fe20007000000 */
[----:B------:R-:W-:Y:S01]  /*1cf80*/  FMUL.FTZ R12, R12, UR9 ;  /* 0x000000090c0c7c20 */ /* 0x000fe20008410000 */
[-C--:B------:R-:W-:Y:S01]  /*1cf90*/  ISETP.GT.AND P1, PT, R5, R0.reuse, PT ;  /* 0x000000000500720c */ /* 0x080fe20003f24270 */
[----:B--2---:R-:W-:Y:S01]  /*1cfa0*/  VIADD R8, R0, 0x1 ;  /* 0x0000000100087836 */ /* 0x004fe20000000000 */
[----:B------:R-:W-:Y:S01]  /*1cfb0*/  ISETP.GT.AND P0, PT, R4, R0, PT ;  /* 0x000000000400720c */ /* 0x000fe20003f04270 */
[----:B------:R1:W-:Y:S01]  /*1cfc0*/  MUFU.TANH R212, R12 ;  /* 0x0000000c00d47308 */ /* 0x0003e20000002400 */
[----:B------:R-:W-:Y:S01]  /*1cfd0*/  FSEL R139, R220, -INF , !P3 ;  /* 0xff800000dc8b7808 */ /* 0x000fe20005800000 */
[----:B------:R-:W-:Y:S01]  /*1cfe0*/  STL [R1+0xf4], R128 ;  /* 0x0000f48001007387 */ /* 0x000fe20000100800 */
[-C--:B------:R-:W-:Y:S01]  /*1cff0*/  ISETP.GT.AND P6, PT, R7, R8.reuse, PT ;  /* 0x000000080700720c */ /* 0x080fe20003fc4270 */
[----:B------:R-:W-:Y:S01]  /*1d000*/  FMUL.FTZ R54, R54, UR9 ;  /* 0x0000000936367c20 */ /* 0x000fe20008410000 */
[-C--:B------:R-:W-:Y:S01]  /*1d010*/  ISETP.GT.AND P2, PT, R6, R8.reuse, PT ;  /* 0x000000080600720c */ /* 0x080fe20003f44270 */
[----:B------:R-:W-:Y:S01]  /*1d020*/  FMUL.FTZ R14, R14, UR9 ;  /* 0x000000090e0e7c20 */ /* 0x000fe20008410000 */
[----:B------:R-:W-:Y:S01]  /*1d030*/  FSEL R136, R208, -INF , !P6 ;  /* 0xff800000d0887808 */ /* 0x000fe20007000000 */
[----:B------:R-:W-:Y:S01]  /*1d040*/  STL [R1+0xf0], R129 ;  /* 0x0000f08101007387 */ /* 0x000fe20000100800 */
[----:B------:R-:W-:Y:S01]  /*1d050*/  FSEL R142, R219, -INF , !P2 ;  /* 0xff800000db8e7808 */ /* 0x000fe20005000000 */
[----:B------:R2:W-:Y:S01]  /*1d060*/  MUFU.TANH R208, R14 ;  /* 0x0000000e00d07308 */ /* 0x0005e20000002400 */
[-C--:B------:R-:W-:Y:S01]  /*1d070*/  ISETP.GT.AND P2, PT, R5, R8.reuse, PT ;  /* 0x000000080500720c */ /* 0x080fe20003f44270 */
[----:B------:R-:W-:Y:S01]  /*1d080*/  FMUL.FTZ R13, R13, UR9 ;  /* 0x000000090d0d7c20 */ /* 0x000fe20008410000 */
[----:B------:R-:W-:Y:S01]  /*1d090*/  FSEL R138, R209, -INF , !P1 ;  /* 0xff800000d18a7808 */ /* 0x000fe20004800000 */
[----:B------:R-:W-:Y:S01]  /*1d0a0*/  STL [R1+0xec], R130 ;  /* 0x0000ec8201007387 */ /* 0x000fe20000100800 */
[----:B------:R-:W-:Y:S01]  /*1d0b0*/  FSEL R137, R216, -INF , !P2 ;  /* 0xff800000d8897808 */ /* 0x000fe20005000000 */
[----:B------:R-:W-:Y:S01]  /*1d0c0*/  FMUL.FTZ R52, R52, UR9 ;  /* 0x0000000934347c20 */ /* 0x000fe20008410000 */
[----:B------:R-:W-:Y:S01]  /*1d0d0*/  FSEL R135, R217, -INF , !P0 ;  /* 0xff800000d9877808 */ /* 0x000fe20004000000 */
[----:B------:R3:W-:Y:S01]  /*1d0e0*/  STL [R1+0xe8], R131 ;  /* 0x0000e88301007387 */ /* 0x0007e20000100800 */
[----:B------:R-:W-:Y:S01]  /*1d0f0*/  IADD3 R9, PT, PT, R2, -0x30, RZ ;  /* 0xffffffd002097810 */ /* 0x000fe20007ffe0ff */
[----:B------:R4:W3:Y:S01]  /*1d100*/  MUFU.TANH R210, R13 ;  /* 0x0000000d00d27308 */ /* 0x0008e20000002400 */
[----:B------:R-:W-:Y:S01]  /*1d110*/  ISETP.GT.AND P3, PT, R4, R8, PT ;  /* 0x000000080400720c */ /* 0x000fe20003f64270 */
[----:B------:R-:W-:Y:S01]  /*1d120*/  STL [R1+0xd8], R233 ;  /* 0x0000d8e901007387 */ /* 0x000fe20000100800 */
[----:B------:R-:W-:Y:S01]  /*1d130*/  ISETP.GE.AND P6, PT, R8, R236, PT ;  /* 0x000000ec0800720c */ /* 0x000fe20003fc6270 */
[--C-:B-1----:R-:W-:Y:S01]  /*1d140*/  IMAD.IADD R12, R238, 0x1, -R9.reuse ;  /* 0x00000001ee0c7824 */ /* 0x102fe200078e0a09 */
[C---:B------:R-:W-:Y:S01]  /*1d150*/  ISETP.GE.AND P1, PT, R8.reuse, R237, PT ;  /* 0x000000ed0800720c */ /* 0x040fe20003f26270 */
[----:B------:R1:W-:Y:S01]  /*1d160*/  STL [R1+0xd4], R228 ;  /* 0x0000d4e401007387 */ /* 0x0003e20000100800 */
[----:B------:R-:W-:Y:S01]  /*1d170*/  ISETP.GE.AND P2, PT, R8, R235, PT ;  /* 0x000000eb0800720c */ /* 0x000fe20003f46270 */
[----:B------:R-:W-:Y:S01]  /*1d180*/  FMUL.FTZ R66, R66, UR9 ;  /* 0x0000000942427c20 */ /* 0x000fe20008410000 */
[----:B------:R-:W-:Y:S01]  /*1d190*/  ISETP.GE.AND P0, PT, R8, R239, PT ;  /* 0x000000ef0800720c */ /* 0x000fe20003f06270 */
[----:B------:R-:W-:Y:S01]  /*1d1a0*/  VIADD R8, R2, 0xffffffd1 ;  /* 0xffffffd102087836 */ /* 0x000fe20000000000 */
[----:B------:R-:W-:Y:S01]  /*1d1b0*/  IABS R12, R12 ;  /* 0x0000000c000c7213 */ /* 0x000fe20000000000 */
[----:B------:R-:W-:Y:S01]  /*1d1c0*/  FMUL.FTZ R18, R18, UR9 ;  /* 0x0000000912127c20 */ /* 0x000fe20008410000 */
[----:B------:R-:W-:Y:S01]  /*1d1d0*/  FSEL R229, R136, -INF , !P1 ;  /* 0xff80000088e57808 */ /* 0x000fe20004800000 */
[----:B------:R-:W-:Y:S01]  /*1d1e0*/  FMUL.FTZ R17, R17, UR9 ;  /* 0x0000000911117c20 */ /* 0x000fe20008410000 */
[----:B------:R-:W-:Y:S01]  /*1d1f0*/  IADD3 R11, PT, PT, R238, -R8, RZ ;  /* 0x80000008ee0b7210 */ /* 0x000fe20007ffe0ff */
[----:B------:R-:W-:Y:S01]  /*1d200*/  MUFU.TANH R209, R18 ;  /* 0x0000001200d17308 */ /* 0x000fe20000002400 */
[----:B------:R-:W-:Y:S01]  /*1d210*/  FSEL R232, R142, -INF , !P6 ;  /* 0xff8000008ee87808 */ /* 0x000fe20007000000 */
[----:B------:R1:W-:Y:S01]  /*1d220*/  STL [R1+0xd0], R227 ;  /* 0x0000d0e301007387 */ /* 0x0003e20000100800 */
[----:B------:R-:W-:Y:S01]  /*1d230*/  IABS R11, R11 ;  /* 0x0000000b000b7213 */ /* 0x000fe20000000000 */
[--C-:B--2---:R-:W-:Y:S01]  /*1d240*/  IMAD.IADD R14, R241, 0x1, -R9.reuse ;  /* 0x00000001f10e7824 */ /* 0x104fe200078e0a09 */
[----:B------:R-:W-:Y:S01]  /*1d250*/  FSEL R217, R137, -INF , !P2 ;  /* 0xff80000089d97808 */ /* 0x000fe20005000000 */
[----:B------:R-:W-:Y:S01]  /*1d260*/  FMUL.FTZ R10, R15, UR9 ;  /* 0x000000090f0a7c20 */ /* 0x000fe20008410000 */
[----:B------:R-:W-:Y:S03]  /*1d270*/  I2FP.F32.S32 R15, R12 ;  /* 0x0000000c000f7245 */ /* 0x000fe60000201400 */
[----:B------:R2:W-:Y:S01]  /*1d280*/  MUFU.TANH R211, R17 ;  /* 0x0000001100d37308 */ /* 0x0005e20000002400 */
[----:B------:R-:W-:Y:S01]  /*1d290*/  I2FP.F32.S32 R12, R11 ;  /* 0x0000000b000c7245 */ /* 0x000fe20000201400 */
[----:B------:R-:W-:Y:S01]  /*1d2a0*/  STL [R1+0xcc], R224 ;  /* 0x0000cce001007387 */ /* 0x000fe20000100800 */
[----:B------:R-:W-:Y:S01]  /*1d2b0*/  IABS R14, R14 ;  /* 0x0000000e000e7213 */ /* 0x000fe20000000000 */
[----:B----4-:R-:W-:Y:S01]  /*1d2c0*/  FMUL.FTZ R13, R16, UR9 ;  /* 0x00000009100d7c20 */ /* 0x010fe20008410000 */
[----:B------:R-:W-:Y:S01]  /*1d2d0*/  FMUL.FTZ R16, R19, UR9 ;  /* 0x0000000913107c20 */ /* 0x000fe20008410000 */
[----:B------:R-:W-:Y:S01]  /*1d2e0*/  STL [R1+0xdc], R238 ;  /* 0x0000dcee01007387 */ /* 0x000fe20000100800 */
[----:B------:R-:W-:Y:S01]  /*1d2f0*/  I2FP.F32.S32 R11, R14 ;  /* 0x0000000e000b7245 */ /* 0x000fe20000201400 */
[----:B------:R-:W-:Y:S01]  /*1d300*/  IMAD.IADD R134, R241, 0x1, -R134 ;  /* 0x00000001f1867824 */ /* 0x000fe200078e0a86 */
[----:B------:R-:W-:Y:S01]  /*1d310*/  IADD3 R14, PT, PT, R234, -R9, RZ ;  /* 0x80000009ea0e7210 */ /* 0x000fe20007ffe0ff */
[----:B------:R-:W4:Y:S01]  /*1d320*/  MUFU.TANH R10, R10 ;  /* 0x0000000a000a7308 */ /* 0x000f220000002400 */
[----:B------:R-:W-:Y:S01]  /*1d330*/  IMAD.IADD R9, R240, 0x1, -R9 ;  /* 0x00000001f0097824 */ /* 0x000fe200078e0a09 */
[----:B------:R-:W-:Y:S01]  /*1d340*/  STL [R1+0xe0], R234 ;  /* 0x0000e0ea01007387 */ /* 0x000fe20000100800 */
[----:B------:R-:W-:Y:S01]  /*1d350*/  IABS R134, R134 ;  /* 0x0000008600867213 */ /* 0x000fe20000000000 */
[----:B------:R-:W-:Y:S01]  /*1d360*/  FMUL.FTZ R67, R67, UR9 ;  /* 0x0000000943437c20 */ /* 0x000fe20008410000 */
[----:B------:R-:W-:Y:S01]  /*1d370*/  IABS R14, R14 ;  /* 0x0000000e000e7213 */ /* 0x000fe20000000000 */
[----:B------:R-:W-:Y:S01]  /*1d380*/  FMUL.FTZ R20, R20, UR9 ;  /* 0x0000000914147c20 */ /* 0x000fe20008410000 */
[----:B------:R-:W-:Y:S03]  /*1d390*/  I2FP.F32.S32 R134, R134 ;  /* 0x0000008600867245 */ /* 0x000fe60000201400 */
[----:B------:R-:W4:Y:S01]  /*1d3a0*/  MUFU.TANH R13, R13 ;  /* 0x0000000d000d7308 */ /* 0x000f220000002400 */
[----:B------:R-:W-:Y:S01]  /*1d3b0*/  FMUL.FTZ R22, R22, UR9 ;  /* 0x0000000916167c20 */ /* 0x000fe20008410000 */
[----:B------:R-:W-:Y:S01]  /*1d3c0*/  FMUL.FTZ R21, R21, UR9 ;  /* 0x0000000915157c20 */ /* 0x000fe20008410000 */
[----:B------:R-:W-:Y:S01]  /*1d3d0*/  FMUL.FTZ R23, R23, UR9 ;  /* 0x0000000917177c20 */ /* 0x000fe20008410000 */
[----:B------:R-:W-:Y:S01]  /*1d3e0*/  FFMA.FTZ R134, R134, -UR6, R218 ;  /* 0x8000000686867c23 */ /* 0x000fe200080100da */
[----:B------:R-:W-:Y:S01]  /*1d3f0*/  FMUL.FTZ R28, R28, UR9 ;  /* 0x000000091c1c7c20 */ /* 0x000fe20008410000 */
[----:B------:R-:W-:Y:S01]  /*1d400*/  FMUL.FTZ R24, R24, UR9 ;  /* 0x0000000918187c20 */ /* 0x000fe20008410000 */
[----:B------:R-:W-:Y:S03]  /*1d410*/  FMUL.FTZ R25, R25, UR9 ;  /* 0x0000000919197c20 */ /* 0x000fe60008410000 */
[----:B------:R-:W4:Y:S01]  /*1d420*/  MUFU.TANH R16, R16 ;  /* 0x0000001000107308 */ /* 0x000f220000002400 */
[----:B------:R-:W-:Y:S01]  /*1d430*/  FSEL R134, R134, -INF , !P3 ;  /* 0xff80000086867808 */ /* 0x000fe20005800000 */
[----:B------:R-:W-:Y:S01]  /*1d440*/  FMUL.FTZ R26, R26, UR9 ;  /* 0x000000091a1a7c20 */ /* 0x000fe20008410000 */
[----:B------:R-:W-:Y:S01]  /*1d450*/  ISETP.GE.AND P3, PT, R0, R236, PT ;  /* 0x000000ec0000720c */ /* 0x000fe20003f66270 */
[----:B------:R-:W-:Y:S01]  /*1d460*/  FMUL.FTZ R29, R29, UR9 ;  /* 0x000000091d1d7c20 */ /* 0x000fe20008410000 */
[----:B---3--:R-:W-:Y:S01]  /*1d470*/  FSEL R131, R134, -INF , !P0 ;  /* 0xff80000086837808 */ /* 0x008fe20004000000 */
[----:B------:R-:W-:Y:S01]  /*1d480*/  FMUL.FTZ R30, R30, UR9 ;  /* 0x000000091e1e7c20 */ /* 0x000fe20008410000 */
[----:B-1----:R-:W-:Y:S03]  /*1d490*/  FSEL R228, R143, -INF , !P3 ;  /* 0xff8000008fe47808 */ /* 0x002fe60005800000 */
[----:B------:R1:W3:Y:S01]  /*1d4a0*/  MUFU.TANH R136, R20 ;  /* 0x0000001400887308 */ /* 0x0002e20000002400 */
[----:B------:R-:W-:Y:S01]  /*1d4b0*/  ISETP.GE.AND P3, PT, R0, R237, PT ;  /* 0x000000ed0000720c */ /* 0x000fe20003f66270 */
[----:B------:R-:W-:Y:S01]  /*1d4c0*/  FMUL.FTZ R27, R27, UR9 ;  /* 0x000000091b1b7c20 */ /* 0x000fe20008410000 */
[----:B------:R-:W-:Y:S01]  /*1d4d0*/  FMUL.FTZ R31, R31, UR9 ;  /* 0x000000091f1f7c20 */ /* 0x000fe20008410000 */
[----:B------:R-:W-:Y:S01]  /*1d4e0*/  FMUL.FTZ R34, R34, UR9 ;  /* 0x0000000922227c20 */ /* 0x000fe20008410000 */
[----:B------:R-:W-:Y:S01]  /*1d4f0*/  FSEL R231, R139, -INF , !P3 ;  /* 0xff8000008be77808 */ /* 0x000fe20005800000 */
[----:B------:R-:W-:Y:S01]  /*1d500*/  FMUL.FTZ R32, R32, UR9 ;  /* 0x0000000920207c20 */ /* 0x000fe20008410000 */
[----:B------:R-:W-:Y:S03]  /*1d510*/  FMUL.FTZ R33, R33, UR9 ;  /* 0x0000000921217c20 */ /* 0x000fe60008410000 */
[----:B------:R-:W-:Y:S01]  /*1d520*/  MUFU.TANH R21, R21 ;  /* 0x0000001500157308 */ /* 0x000fe20000002400 */
[----:B------:R-:W-:Y:S01]  /*1d530*/  FMUL.FTZ R35, R35, UR9 ;  /* 0x0000000923237c20 */ /* 0x000fe20008410000 */
[----:B------:R-:W-:Y:S01]  /*1d540*/  FMUL.FTZ R39, R39, UR9 ;  /* 0x0000000927277c20 */ /* 0x000fe20008410000 */
[----:B------:R-:W-:Y:S01]  /*1d550*/  FMUL.FTZ R37, R37, UR9 ;  /* 0x0000000925257c20 */ /* 0x000fe20008410000 */
[----:B------:R-:W-:Y:S01]  /*1d560*/  FMUL.FTZ R38, R38, UR9 ;  /* 0x0000000926267c20 */ /* 0x000fe20008410000 */
        /* <DEDUP_REMOVED lines=28> */
[----:B------:R-:W-:Y:S01]  /*1d730*/  STL [R1+0xe4], R240 ;  /* 0x0000e4f001007387 */ /* 0x000fe20000100800 */
[----:B------:R-:W-:Y:S02]  /*1d740*/  UISETP.GT.AND UP0, UPT, UR22, UR19, UPT ;  /* 0x000000131600728c */ /* 0x000fe4000bf04270 */
[----:B------:R-:W-:Y:S06]  /*1d750*/  UIADD3 UR22, UPT, UPT, UR22, -0x1, URZ ;  /* 0xffffffff16167890 */ /* 0x000fec000fffe0ff */
[----:B------:R-:W-:Y:S10]  /*1d760*/  MUFU.TANH R137, R39 ;  /* 0x0000002700897308 */ /* 0x000ff40000002400 */
[----:B------:R-:W-:Y:S10]  /*1d770*/  MUFU.TANH R40, R40 ;  /* 0x0000002800287308 */ /* 0x000ff40000002400 */
[----:B------:R-:W-:Y:S10]  /*1d780*/  MUFU.TANH R45, R45 ;  /* 0x0000002d002d7308 */ /* 0x000ff40000002400 */
[----:B------:R-:W-:Y:S01]  /*1d790*/  MUFU.TANH R39, R50 ;  /* 0x0000003200277308 */ /* 0x000fe20000002400 */
[----:B------:R-:W-:Y:S01]  /*1d7a0*/  FFMA.FTZ R19, R12, -UR6, R210 ;  /* 0x800000060c137c23 */ /* 0x000fe200080100d2 */
[----:B------:R-:W-:Y:S02]  /*1d7b0*/  IMAD.IADD R12, R241, 0x1, -R8 ;  /* 0x00000001f10c7824 */ /* 0x000fe400078e0a08 */
[----:B--2---:R-:W-:Y:S01]  /*1d7c0*/  FFMA.FTZ R17, R11, -UR6, R208 ;  /* 0x800000060b117c23 */ /* 0x004fe200080100d0 */
[----:B------:R-:W-:Y:S01]  /*1d7d0*/  IMAD.IADD R11, R234, 0x1, -R8 ;  /* 0x00000001ea0b7824 */ /* 0x000fe200078e0a08 */
[----:B------:R-:W-:Y:S01]  /*1d7e0*/  IABS R208, R9 ;  /* 0x0000000900d07213 */ /* 0x000fe20000000000 */
[----:B------:R-:W-:Y:S01]  /*1d7f0*/  FFMA.FTZ R15, R15, -UR6, R212 ;  /* 0x800000060f0f7c23 */ /* 0x000fe200080100d4 */
[----:B------:R-:W-:Y:S02]  /*1d800*/  IABS R18, R12 ;  /* 0x0000000c00127213 */ /* 0x000fe40000000000 */
[----:B------:R-:W-:Y:S02]  /*1d810*/  IADD3 R8, PT, PT, R240, -R8, RZ ;  /* 0x80000008f0087210 */ /* 0x000fe40007ffe0ff */
[----:B------:R-:W-:Y:S01]  /*1d820*/  IABS R12, R11 ;  /* 0x0000000b000c7213 */ /* 0x000fe20000000000 */
[----:B------:R-:W-:Y:S02]  /*1d830*/  IMAD.MOV.U32 R9, RZ, RZ, R18 ;  /* 0x000000ffff097224 */ /* 0x000fe400078e0012 */
[----:B------:R-:W-:Y:S01]  /*1d840*/  IMAD.MOV.U32 R11, RZ, RZ, R14 ;  /* 0x000000ffff0b7224 */ /* 0x000fe200078e000e */
[----:B------:R-:W-:Y:S02]  /*1d850*/  IABS R14, R8 ;  /* 0x00000008000e7213 */ /* 0x000fe40000000000 */
[----:B------:R-:W-:Y:S02]  /*1d860*/  I2FP.F32.S32 R8, R9 ;  /* 0x0000000900087245 */ /* 0x000fe40000201400 */
[----:B------:R-:W-:Y:S02]  /*1d870*/  I2FP.F32.S32 R9, R11 ;  /* 0x0000000b00097245 */ /* 0x000fe40000201400 */
[----:B------:R-:W-:Y:S01]  /*1d880*/  MOV R11, R208 ;  /* 0x000000d0000b7202 */ /* 0x000fe20000000f00 */
[----:B----4-:R-:W-:Y:S01]  /*1d890*/  FFMA.FTZ R10, R8, -UR6, R10 ;  /* 0x80000006080a7c23 */ /* 0x010fe2000801000a */
[----:B------:R-:W-:Y:S01]  /*1d8a0*/  I2FP.F32.S32 R8, R14 ;  /* 0x0000000e00087245 */ /* 0x000fe20000201400 */
[----:B------:R-:W-:Y:S01]  /*1d8b0*/  FFMA.FTZ R13, R9, -UR6, R13 ;  /* 0x80000006090d7c23 */ /* 0x000fe2000801000d */
[----:B------:R-:W-:Y:S01]  /*1d8c0*/  VIADD R9, R0, 0x8 ;  /* 0x0000000800097836 */ /* 0x000fe20000000000 */
[----:B------:R-:W-:Y:S02]  /*1d8d0*/  I2FP.F32.S32 R12, R12 ;  /* 0x0000000c000c7245 */ /* 0x000fe40000201400 */
[----:B------:R-:W-:Y:S01]  /*1d8e0*/  FFMA.FTZ R16, R8, -UR6, R16 ;  /* 0x8000000608107c23 */ /* 0x000fe20008010010 */
[----:B------:R-:W-:Y:S01]  /*1d8f0*/  VIADD R8, R0, 0x9 ;  /* 0x0000000900087836 */ /* 0x000fe20000000000 */
[CC--:B------:R-:W-:Y:S01]  /*1d900*/  ISETP.GT.AND P6, PT, R5.reuse, R9.reuse, PT ;  /* 0x000000090500720c */ /* 0x0c0fe20003fc4270 */
[----:B------:R-:W-:Y:S01]  /*1d910*/  FFMA.FTZ R12, R12, -UR6, R211 ;  /* 0x800000060c0c7c23 */ /* 0x000fe200080100d3 */
[C---:B------:R-:W-:Y:S02]  /*1d920*/  ISETP.GT.AND P1, PT, R4.reuse, R9, PT ;  /* 0x000000090400720c */ /* 0x040fe40003f24270 */
[-C--:B------:R-:W-:Y:S02]  /*1d930*/  ISETP.GT.AND P3, PT, R5, R8.reuse, PT ;  /* 0x000000080500720c */ /* 0x080fe40003f64270 */
[----:B------:R-:W-:Y:S02]  /*1d940*/  FSEL R15, R15, -INF , !P6 ;  /* 0xff8000000f0f7808 */ /* 0x000fe40007000000 */
[----:B------:R-:W-:Y:S02]  /*1d950*/  FSEL R17, R17, -INF , !P1 ;  /* 0xff80000011117808 */ /* 0x000fe40004800000 */
[----:B------:R-:W-:Y:S02]  /*1d960*/  I2FP.F32.S32 R11, R11 ;  /* 0x0000000b000b7245 */ /* 0x000fe40000201400 */
[----:B------:R-:W-:Y:S02]  /*1d970*/  FSEL R14, R19, -INF , !P3 ;  /* 0xff800000130e7808 */ /* 0x000fe40005800000 */
[-C--:B------:R-:W-:Y:S01]  /*1d980*/  ISETP.GT.AND P6, PT, R4, R8.reuse, PT ;  /* 0x000000080400720c */ /* 0x080fe20003fc4270 */
[----:B------:R-:W-:Y:S01]  /*1d990*/  FFMA.FTZ R11, R11, -UR6, R209 ;  /* 0x800000060b0b7c23 */ /* 0x000fe200080100d1 */
[C---:B------:R-:W-:Y:S02]  /*1d9a0*/  ISETP.GE.AND P1, PT, R0.reuse, R239, PT ;  /* 0x000000ef0000720c */ /* 0x040fe40003f26270 */
[----:B------:R-:W-:Y:S02]  /*1d9b0*/  ISETP.GE.AND P3, PT, R0, R235, PT ;  /* 0x000000eb0000720c */ /* 0x000fe40003f66270 */
[----:B------:R-:W-:Y:S02]  /*1d9c0*/  FSEL R227, R135, -INF , !P1 ;  /* 0xff80000087e37808 */ /* 0x000fe40004800000 */
[----:B------:R-:W-:Y:S02]  /*1d9d0*/  FSEL R18, R10, -INF , !P6 ;  /* 0xff8000000a127808 */ /* 0x000fe40007000000 */
[----:B------:R-:W-:Y:S02]  /*1d9e0*/  FSEL R213, R138, -INF , !P3 ;  /* 0xff8000008ad57808 */ /* 0x000fe40005800000 */
[CC--:B------:R-:W-:Y:S01]  /*1d9f0*/  ISETP.GT.AND P3, PT, R6.reuse, R8.reuse, PT ;  /* 0x000000080600720c */ /* 0x0c0fe20003f64270 */
[----:B------:R-:W-:Y:S01]  /*1da00*/  MUFU.TANH R138, R35 ;  /* 0x00000023008a7308 */ /* 0x000fe20000002400 */
[C---:B------:R-:W-:Y:S02]  /*1da10*/  ISETP.GT.AND P1, PT, R7.reuse, R8, PT ;  /* 0x000000080700720c */ /* 0x040fe40003f24270 */
[-C--:B------:R-:W-:Y:S02]  /*1da20*/  ISETP.GT.AND P6, PT, R6, R9.reuse, PT ;  /* 0x000000090600720c */ /* 0x080fe40003fc4270 */
[----:B------:R-:W-:Y:S02]  /*1da30*/  ISETP.GT.AND P2, PT, R7, R9, PT ;  /* 0x000000090700720c */ /* 0x000fe40003f44270 */
[----:B------:R-:W-:Y:S03]  /*1da40*/  FSEL R135, R13, -INF , !P6 ;  /* 0xff8000000d877808 */ /* 0x000fe60007000000 */
[----:B------:R-:W-:Y:S01]  /*1da50*/  MUFU.TANH R35, R52 ;  /* 0x0000003400237308 */ /* 0x000fe20000002400 */
[----:B------:R-:W-:Y:S02]  /*1da60*/  FSEL R134, R12, -INF , !P3 ;  /* 0xff8000000c867808 */ /* 0x000fe40005800000 */
[----:B-1----:R-:W-:Y:S02]  /*1da70*/  FSEL R20, R11, -INF , !P2 ;  /* 0xff8000000b147808 */ /* 0x002fe40005000000 */
[----:B------:R-:W-:Y:S02]  /*1da80*/  FSEL R19, R16, -INF , !P1 ;  /* 0xff80000010137808 */ /* 0x000fe40004800000 */
[C---:B------:R-:W-:Y:S03]  /*1da90*/  ISETP.GE.AND P0, PT, R9.reuse, R235, PT ;  /* 0x000000eb0900720c */ /* 0x040fe60003f06270 */
[----:B------:R-:W1:Y:S01]  /*1daa0*/  MUFU.TANH R16, R22 ;  /* 0x0000001600107308 */ /* 0x000e620000002400 */
[C---:B------:R-:W-:Y:S02]  /*1dab0*/  ISETP.GE.AND P6, PT, R9.reuse, R239, PT ;  /* 0x000000ef0900720c */ /* 0x040fe40003fc6270 */
[CC--:B------:R-:W-:Y:S02]  /*1dac0*/  ISETP.GE.AND P3, PT, R9.reuse, R236.reuse, PT ;  /* 0x000000ec0900720c */ /* 0x0c0fe40003f66270 */
[----:B------:R-:W-:Y:S01]  /*1dad0*/  ISETP.GE.AND P2, PT, R9, R237, PT ;  /* 0x000000ed0900720c */ /* 0x000fe20003f46270 */
[----:B------:R-:W-:Y:S01]  /*1dae0*/  VIADD R9, R2, 0xffffffd9 ;  /* 0xffffffd902097836 */ /* 0x000fe20000000000 */
[----:B------:R-:W-:Y:S03]  /*1daf0*/  ISETP.GE.AND P1, PT, R8, R235, PT ;  /* 0x000000eb0800720c */ /* 0x000fe60003f26270 */
[----:B------:R-:W-:Y:S01]  /*1db00*/  MUFU.TANH R22, R28 ;  /* 0x0000001c00167308 */ /* 0x000fe20000002400 */
[----:B------:R-:W-:Y:S02]  /*1db10*/  IADD3 R10, PT, PT, R2, -0x28, RZ ;  /* 0xffffffd8020a7810 */ /* 0x000fe40007ffe0ff */
[----:B------:R-:W-:Y:S01]  /*1db20*/  FSEL R212, R15, -INF , !P0 ;  /* 0xff8000000fd47808 */ /* 0x000fe20004000000 */
[C-C-:B------:R-:W-:Y:S01]  /*1db30*/  IMAD.IADD R15, R240.reuse, 0x1, -R9.reuse ;  /* 0x00000001f00f7824 */ /* 0x140fe200078e0a09 */
[----:B------:R-:W-:Y:S01]  /*1db40*/  FSEL R220, R17, -INF , !P6 ;  /* 0xff80000011dc7808 */ /* 0x000fe20007000000 */
[--C-:B------:R-:W-:Y:S01]  /*1db50*/  IMAD.IADD R13, R240, 0x1, -R10.reuse ;  /* 0x00000001f00d7824 */ /* 0x100fe200078e0a0a */
[----:B------:R-:W-:Y:S01]  /*1db60*/  FSEL R215, R14, -INF , !P1 ;  /* 0xff8000000ed77808 */ /* 0x000fe20004800000 */
[----:B------:R-:W-:Y:S01]  /*1db70*/  IMAD.IADD R11, R234, 0x1, -R10 ;  /* 0x00000001ea0b7824 */ /* 0x000fe200078e0a0a */
[C---:B------:R-:W-:Y:S01]  /*1db80*/  ISETP.GE.AND P0, PT, R8.reuse, R239, PT ;  /* 0x000000ef0800720c */ /* 0x040fe20003f06270 */
[----:B------:R-:W2:Y:S01]  /*1db90*/  MUFU.TANH R17, R23 ;  /* 0x0000001700117308 */ /* 0x000ea20000002400 */
[C---:B------:R-:W-:Y:S02]  /*1dba0*/  ISETP.GE.AND P1, PT, R8.reuse, R236, PT ;  /* 0x000000ec0800720c */ /* 0x040fe40003f26270 */
[----:B------:R-:W-:Y:S02]  /*1dbb0*/  ISETP.GE.AND P6, PT, R8, R237, PT ;  /* 0x000000ed0800720c */ /* 0x000fe40003fc6270 */
[----:B------:R-:W-:Y:S02]  /*1dbc0*/  IADD3 R8, PT, PT, R234, -R9, RZ ;  /* 0x80000009ea087210 */ /* 0x000fe40007ffe0ff */
[----:B------:R-:W-:Y:S03]  /*1dbd0*/  IABS R14, R11 ;  /* 0x0000000b000e7213 */ /* 0x000fe60000000000 */
[----:B------:R-:W-:Y:S01]  /*1dbe0*/  MUFU.TANH R23, R33 ;  /* 0x0000002100177308 */ /* 0x000fe20000002400 */
[----:B------:R-:W-:Y:S02]  /*1dbf0*/  IABS R12, R8 ;  /* 0x00000008000c7213 */ /* 0x000fe40000000000 */
[----:B------:R-:W-:Y:S01]  /*1dc00*/  IABS R8, R13 ;  /* 0x0000000d00087213 */ /* 0x000fe20000000000 */
[--C-:B------:R-:W-:Y:S01]  /*1dc10*/  IMAD.IADD R13, R238, 0x1, -R9.reuse ;  /* 0x00000001ee0d7824 */ /* 0x100fe200078e0a09 */
[----:B------:R-:W-:Y:S01]  /*1dc20*/  I2FP.F32.S32 R14, R14 ;  /* 0x0000000e000e7245 */ /* 0x000fe20000201400 */
[----:B------:R-:W-:Y:S01]  /*1dc30*/  IMAD.IADD R9, R241, 0x1, -R9 ;  /* 0x00000001f1097824 */ /* 0x000fe200078e0a09 */
[----:B------:R-:W-:Y:S03]  /*1dc40*/  I2FP.F32.S32 R8, R8 ;  /* 0x0000000800087245 */ /* 0x000fe60000201400 */
[----:B------:R-:W-:Y:S01]  /*1dc50*/  MUFU.TANH R33, R54 ;  /* 0x0000003600217308 */ /* 0x000fe20000002400 */
[----:B------:R-:W-:Y:S01]  /*1dc60*/  FSEL R216, R18, -INF , !P0 ;  /* 0xff80000012d87808 */ /* 0x000fe20004000000 */
[----:B---3--:R-:W-:Y:S01]  /*1dc70*/  FFMA.FTZ R14, R14, -UR6, R136 ;  /* 0x800000060e0e7c23 */ /* 0x008fe20008010088 */
[----:B------:R-:W-:Y:S01]  /*1dc80*/  I2FP.F32.S32 R12, R12 ;  /* 0x0000000c000c7245 */ /* 0x000fe20000201400 */
[----:B-1----:R-:W-:Y:S01]  /*1dc90*/  FFMA.FTZ R16, R8, -UR6, R16 ;  /* 0x8000000608107c23 */ /* 0x002fe20008010010 */
[C---:B------:R-:W-:Y:S02]  /*1dca0*/  IADD3 R8, PT, PT, R0.reuse, 0x10, RZ ;  /* 0x0000001000087810 */ /* 0x040fe40007ffe0ff */
[----:B------:R-:W-:Y:S03]  /*1dcb0*/  IADD3 R18, PT, PT, R0, 0x11, RZ ;  /* 0x0000001100127810 */ /* 0x000fe60007ffe0ff */
[----:B------:R-:W-:Y:S01]  /*1dcc0*/  MUFU.TANH R136, R38 ;  /* 0x0000002600887308 */ /* 0x000fe20000002400 */
[----:B------:R-:W-:Y:S02]  /*1dcd0*/  ISETP.GT.AND P0, PT, R6, R8, PT ;  /* 0x000000080600720c */ /* 0x000fe40003f04270 */
[----:B------:R-:W-:Y:S01]  /*1dce0*/  IABS R11, R15 ;  /* 0x0000000f000b7213 */ /* 0x000fe20000000000 */
[----:B------:R-:W-:Y:S01]  /*1dcf0*/  FFMA.FTZ R15, R12, -UR6, R21 ;  /* 0x800000060c0f7c23 */ /* 0x000fe20008010015 */
[----:B------:R-:W-:Y:S02]  /*1dd00*/  FSEL R211, R14, -INF , !P0 ;  /* 0xff8000000ed37808 */ /* 0x000fe40004000000 */
[----:B------:R-:W-:Y:S03]  /*1dd10*/  ISETP.GT.AND P0, PT, R6, R18, PT ;  /* 0x000000120600720c */ /* 0x000fe60003f04270 */
[----:B------:R-:W-:Y:S01]  /*1dd20*/  MUFU.TANH R21, R32 ;  /* 0x0000002000157308 */ /* 0x000fe20000002400 */
[----:B------:R-:W-:Y:S02]  /*1dd30*/  I2FP.F32.S32 R11, R11 ;  /* 0x0000000b000b7245 */ /* 0x000fe40000201400 */
[----:B------:R-:W-:Y:S02]  /*1dd40*/  FSEL R142, R15, -INF , !P0 ;  /* 0xff8000000f8e7808 */ /* 0x000fe40004000000 */
[----:B------:R-:W-:Y:S01]  /*1dd50*/  ISETP.GT.AND P0, PT, R7, R8, PT ;  /* 0x000000080700720c */ /* 0x000fe20003f04270 */
[----:B--2---:R-:W-:Y:S01]  /*1dd60*/  FFMA.FTZ R17, R11, -UR6, R17 ;  /* 0x800000060b117c23 */ /* 0x004fe20008010011 */
[--C-:B------:R-:W-:Y:S03]  /*1dd70*/  IMAD.IADD R11, R238, 0x1, -R10.reuse ;  /* 0x00000001ee0b7824 */ /* 0x100fe600078e0a0a */
[----:B------:R1:W2:Y:S01]  /*1dd80*/  MUFU.TANH R15, R29 ;  /* 0x0000001d000f7308 */ /* 0x0002a20000002400 */
[----:B------:R-:W-:Y:S01]  /*1dd90*/  FSEL R139, R16, -INF , !P0 ;  /* 0xff800000108b7808 */ /* 0x000fe20004000000 */
[----:B------:R-:W-:Y:S01]  /*1dda0*/  IMAD.IADD R10, R241, 0x1, -R10 ;  /* 0x00000001f10a7824 */ /* 0x000fe200078e0a0a */
[----:B------:R-:W-:Y:S02]  /*1ddb0*/  ISETP.GT.AND P0, PT, R7, R18, PT ;  /* 0x000000120700720c */ /* 0x000fe40003f04270 */
[----:B------:R-:W-:Y:S02]  /*1ddc0*/  IABS R12, R11 ;  /* 0x0000000b000c7213 */ /* 0x000fe40000000000 */
[----:B------:R-:W-:Y:S03]  /*1ddd0*/  FSEL R28, R17, -INF , !P0 ;  /* 0xff800000111c7808 */ /* 0x000fe60004000000 */
[----:B------:R-:W-:Y:S01]  /*1dde0*/  MUFU.TANH R16, R31 ;  /* 0x0000001f00107308 */ /* 0x000fe20000002400 */
[----:B------:R-:W-:Y:S02]  /*1ddf0*/  IABS R11, R13 ;  /* 0x0000000d000b7213 */ /* 0x000fe40000000000 */
[----:B------:R-:W-:Y:S02]  /*1de00*/  IABS R13, R10 ;  /* 0x0000000a000d7213 */ /* 0x000fe40000000000 */
[----:B------:R-:W-:Y:S02]  /*1de10*/  I2FP.F32.S32 R11, R11 ;  /* 0x0000000b000b7245 */ /* 0x000fe40000201400 */
[----:B------:R-:W-:Y:S03]  /*1de20*/  IABS R10, R9 ;  /* 0x00000009000a7213 */ /* 0x000fe60000000000 */
[----:B------:R3:W4:Y:S01]  /*1de30*/  MUFU.TANH R17, R30 ;  /* 0x0000001e00117308 */ /* 0x0007220000002400 */
[----:B------:R-:W-:Y:S01]  /*1de40*/  I2FP.F32.S32 R12, R12 ;  /* 0x0000000c000c7245 */ /* 0x000fe20000201400 */
[----:B------:R-:W-:Y:S01]  /*1de50*/  FFMA.FTZ R11, R11, -UR6, R25 ;  /* 0x800000060b0b7c23 */ /* 0x000fe20008010019 */
[----:B------:R-:W-:Y:S02]  /*1de60*/  MOV R9, R13 ;  /* 0x0000000d00097202 */ /* 0x000fe40000000f00 */
[----:B------:R-:W-:Y:S01]  /*1de70*/  FSEL R143, R135, -INF , !P3 ;  /* 0xff800000878f7808 */ /* 0x000fe20005800000 */
[----:B------:R-:W-:Y:S01]  /*1de80*/  FFMA.FTZ R12, R12, -UR6, R24 ;  /* 0x800000060c0c7c23 */ /* 0x000fe20008010018 */
[----:B------:R-:W-:Y:S03]  /*1de90*/  I2FP.F32.S32 R9, R9 ;  /* 0x0000000900097245 */ /* 0x000fe60000201400 */
[----:B------:R-:W-:Y:S01]  /*1dea0*/  MUFU.TANH R25, R43 ;  /* 0x0000002b00197308 */ /* 0x000fe20000002400 */
[C---:B------:R-:W-:Y:S02]  /*1deb0*/  ISETP.GT.AND P0, PT, R5.reuse, R8, PT ;  /* 0x000000080500720c */ /* 0x040fe40003f04270 */
[----:B------:R-:W-:Y:S02]  /*1dec0*/  ISETP.GT.AND P3, PT, R5, R18, PT ;  /* 0x000000120500720c */ /* 0x000fe40003f64270 */
[----:B------:R-:W-:Y:S01]  /*1ded0*/  FSEL R209, R19, -INF , !P6 ;  /* 0xff80000013d17808 */ /* 0x000fe20007000000 */
[----:B------:R-:W-:Y:S01]  /*1dee0*/  FFMA.FTZ R19, R9, -UR6, R26 ;  /* 0x8000000609137c23 */ /* 0x000fe2000801001a */
[----:B------:R-:W-:Y:S01]  /*1def0*/  FSEL R208, R134, -INF , !P1 ;  /* 0xff80000086d07808 */ /* 0x000fe20004800000 */
[----:B------:R-:W-:Y:S01]  /*1df00*/  VIADD R9, R2, 0xffffffe0 ;  /* 0xffffffe002097836 */ /* 0x000fe20000000000 */
[----:B------:R-:W-:Y:S01]  /*1df10*/  FSEL R210, R20, -INF , !P2 ;  /* 0xff80000014d27808 */ /* 0x000fe20005000000 */
[----:B------:R-:W4:Y:S01]  /*1df20*/  MUFU.TANH R26, R34 ;  /* 0x00000022001a7308 */ /* 0x000f220000002400 */
[----:B-1----:R-:W-:Y:S02]  /*1df30*/  FSEL R29, R11, -INF , !P3 ;  /* 0xff8000000b1d7808 */ /* 0x002fe40005800000 */
[----:B---3--:R-:W-:Y:S01]  /*1df40*/  FSEL R30, R12, -INF , !P0 ;  /* 0xff8000000c1e7808 */ /* 0x008fe20004000000 */
[----:B------:R-:W-:Y:S01]  /*1df50*/  IMAD.IADD R12, R241, 0x1, -R9 ;  /* 0x00000001f10c7824 */ /* 0x000fe200078e0a09 */
[----:B------:R-:W-:Y:S02]  /*1df60*/  I2FP.F32.S32 R10, R10 ;  /* 0x0000000a000a7245 */ /* 0x000fe40000201400 */
[----:B------:R-:W-:Y:S03]  /*1df70*/  ISETP.GT.AND P1, PT, R4, R8, PT ;  /* 0x000000080400720c */ /* 0x000fe60003f24270 */
[----:B------:R-:W1:Y:S01]  /*1df80*/  MUFU.TANH R134, R37 ;  /* 0x0000002500867308 */ /* 0x000e620000002400 */
[----:B------:R-:W-:Y:S01]  /*1df90*/  ISETP.GE.AND P3, PT, R8, R239, PT ;  /* 0x000000ef0800720c */ /* 0x000fe20003f66270 */
[----:B------:R-:W-:Y:S01]  /*1dfa0*/  FFMA.FTZ R27, R10, -UR6, R27 ;  /* 0x800000060a1b7c23 */ /* 0x000fe2000801001b */
[C---:B------:R-:W-:Y:S02]  /*1dfb0*/  ISETP.GE.AND P2, PT, R8.reuse, R236, PT ;  /* 0x000000ec0800720c */ /* 0x040fe40003f46270 */
[C---:B------:R-:W-:Y:S02]  /*1dfc0*/  ISETP.GE.AND P6, PT, R8.reuse, R237, PT ;  /* 0x000000ed0800720c */ /* 0x040fe40003fc6270 */
[----:B------:R-:W-:Y:S01]  /*1dfd0*/  ISETP.GE.AND P0, PT, R8, R235, PT ;  /* 0x000000eb0800720c */ /* 0x000fe20003f06270 */
[----:B------:R-:W-:Y:S01]  /*1dfe0*/  VIADD R8, R2, 0xffffffe1 ;  /* 0xffffffe102087836 */ /* 0x000fe20000000000 */
[C---:B------:R-:W-:Y:S01]  /*1dff0*/  IADD3 R11, PT, PT, R238.reuse, -R9, RZ ;  /* 0x80000009ee0b7210 */ /* 0x040fe20007ffe0ff */
[----:B------:R-:W-:Y:S01]  /*1e000*/  MUFU.TANH R31, R41 ;  /* 0x00000029001f7308 */ /* 0x000fe20000002400 */
[----:B------:R-:W-:Y:S01]  /*1e010*/  FSEL R19, R19, -INF , !P1 ;  /* 0xff80000013137808 */ /* 0x000fe20004800000 */
[----:B------:R-:W-:Y:S01]  /*1e020*/  IMAD.IADD R10, R238, 0x1, -R8 ;  /* 0x00000001ee0a7824 */ /* 0x000fe200078e0a08 */
[----:B------:R-:W-:Y:S02]  /*1e030*/  IADD3 R14, PT, PT, R241, -R8, RZ ;  /* 0x80000008f10e7210 */ /* 0x000fe40007ffe0ff */
[----:B------:R-:W-:Y:S02]  /*1e040*/  IABS R13, R11 ;  /* 0x0000000b000d7213 */ /* 0x000fe40000000000 */
[----:B------:R-:W-:Y:S03]  /*1e050*/  IABS R11, R10 ;  /* 0x0000000a000b7213 */ /* 0x000fe60000000000 */
[----:B------:R-:W-:Y:S01]  /*1e060*/  MUFU.TANH R41, R42 ;  /* 0x0000002a00297308 */ /* 0x000fe20000002400 */
[----:B------:R-:W-:Y:S02]  /*1e070*/  IABS R10, R12 ;  /* 0x0000000c000a7213 */ /* 0x000fe40000000000 */
[----:B------:R-:W-:Y:S02]  /*1e080*/  IABS R12, R14 ;  /* 0x0000000e000c7213 */ /* 0x000fe40000000000 */
[----:B------:R-:W-:Y:S02]  /*1e090*/  I2FP.F32.S32 R14, R13 ;  /* 0x0000000d000e7245 */ /* 0x000fe40000201400 */
[----:B------:R-:W-:Y:S03]  /*1e0a0*/  I2FP.F32.S32 R13, R11 ;  /* 0x0000000b000d7245 */ /* 0x000fe60000201400 */
[----:B------:R-:W3:Y:S01]  /*1e0b0*/  MUFU.TANH R135, R36 ;  /* 0x0000002400877308 */ /* 0x000ee20000002400 */
[----:B------:R-:W-:Y:S01]  /*1e0c0*/  I2FP.F32.S32 R11, R10 ;  /* 0x0000000a000b7245 */ /* 0x000fe20000201400 */
[----:B------:R-:W-:Y:S01]  /*1e0d0*/  FFMA.FTZ R22, R14, -UR6, R22 ;  /* 0x800000060e167c23 */ /* 0x000fe20008010016 */
[----:B------:R-:W-:Y:S01]  /*1e0e0*/  I2FP.F32.S32 R10, R12 ;  /* 0x0000000c000a7245 */ /* 0x000fe20000201400 */
[----:B--2---:R-:W-:Y:S01]  /*1e0f0*/  FFMA.FTZ R20, R13, -UR6, R15 ;  /* 0x800000060d147c23 */ /* 0x004fe2000801000f */
[----:B------:R-:W-:Y:S01]  /*1e100*/  ISETP.GT.AND P1, PT, R4, R18, PT ;  /* 0x000000120400720c */ /* 0x000fe20003f24270 */
[----:B----4-:R-:W-:Y:S01]  /*1e110*/  FFMA.FTZ R17, R11, -UR6, R17 ;  /* 0x800000060b117c23 */ /* 0x010fe20008010011 */
[--C-:B------:R-:W-:Y:S02]  /*1e120*/  IMAD.IADD R11, R234, 0x1, -R9.reuse ;  /* 0x00000001ea0b7824 */ /* 0x100fe400078e0a09 */
[----:B------:R-:W-:Y:S01]  /*1e130*/  FFMA.FTZ R16, R10, -UR6, R16 ;  /* 0x800000060a107c23 */ /* 0x000fe20008010010 */
[----:B------:R-:W-:Y:S01]  /*1e140*/  IMAD.IADD R9, R240, 0x1, -R9 ;  /* 0x00000001f0097824 */ /* 0x000fe200078e0a09 */
[----:B------:R-:W-:Y:S01]  /*1e150*/  IADD3 R10, PT, PT, R234, -R8, RZ ;  /* 0x80000008ea0a7210 */ /* 0x000fe20007ffe0ff */
[----:B------:R-:W-:Y:S01]  /*1e160*/  IMAD.IADD R8, R240, 0x1, -R8 ;  /* 0x00000001f0087824 */ /* 0x000fe200078e0a08 */
[----:B------:R-:W-:Y:S01]  /*1e170*/  IABS R14, R11 ;  /* 0x0000000b000e7213 */ /* 0x000fe20000000000 */
[----:B------:R-:W2:Y:S01]  /*1e180*/  MUFU.TANH R24, R44 ;  /* 0x0000002c00187308 */ /* 0x000ea20000002400 */
[----:B------:R-:W-:Y:S02]  /*1e190*/  IABS R12, R9 ;  /* 0x00000009000c7213 */ /* 0x000fe40000000000 */
[----:B------:R-:W-:Y:S02]  /*1e1a0*/  IABS R11, R8 ;  /* 0x00000008000b7213 */ /* 0x000fe40000000000 */
[----:B------:R-:W-:Y:S01]  /*1e1b0*/  IABS R13, R10 ;  /* 0x0000000a000d7213 */ /* 0x000fe20000000000 */
[----:B------:R-:W-:Y:S01]  /*1e1c0*/  IMAD.MOV.U32 R8, RZ, RZ, R12 ;  /* 0x000000ffff087224 */ /* 0x000fe200078e000c */
[----:B------:R-:W-:Y:S01]  /*1e1d0*/  FSEL R242, R211, -INF , !P2 ;  /* 0xff800000d3f27808 */ /* 0x000fe20005000000 */
[----:B------:R-:W-:Y:S01]  /*1e1e0*/  IMAD.MOV.U32 R10, RZ, RZ, R14 ;  /* 0x000000ffff0a7224 */ /* 0x000fe200078e000e */
[----:B------:R-:W-:Y:S01]  /*1e1f0*/  MOV R9, R13 ;  /* 0x0000000d00097202 */ /* 0x000fe20000000f00 */
[----:B------:R-:W4:Y:S01]  /*1e200*/  MUFU.TANH R44, R46 ;  /* 0x0000002e002c7308 */ /* 0x000f220000002400 */
[----:B------:R-:W-:Y:S02]  /*1e210*/  I2FP.F32.S32 R8, R8 ;  /* 0x0000000800087245 */ /* 0x000fe40000201400 */
[----:B------:R-:W-:Y:S02]  /*1e220*/  I2FP.F32.S32 R10, R10 ;  /* 0x0000000a000a7245 */ /* 0x000fe40000201400 */
[----:B------:R-:W-:Y:S01]  /*1e230*/  I2FP.F32.S32 R9, R9 ;  /* 0x0000000900097245 */ /* 0x000fe20000201400 */
[----:B------:R-:W-:Y:S01]  /*1e240*/  FFMA.FTZ R26, R8, -UR6, R26 ;  /* 0x80000006081a7c23 */ /* 0x000fe2000801001a */
[----:B------:R-:W-:Y:S01]  /*1e250*/  IADD3 R8, PT, PT, R2, -0x17, RZ ;  /* 0xffffffe902087810 */ /* 0x000fe20007ffe0ff */
[----:B------:R-:W-:Y:S01]  /*1e260*/  FFMA.FTZ R21, R10, -UR6, R21 ;  /* 0x800000060a157c23 */ /* 0x000fe20008010015 */
[----:B------:R-:W-:Y:S01]  /*1e270*/  I2FP.F32.S32 R10, R11 ;  /* 0x0000000b000a7245 */ /* 0x000fe20000201400 */
[----:B------:R-:W-:Y:S01]  /*1e280*/  FFMA.FTZ R23, R9, -UR6, R23 ;  /* 0x8000000609177c23 */ /* 0x000fe20008010017 */
[----:B------:R-:W-:Y:S01]  /*1e290*/  VIADD R9, R2, 0xffffffe8 ;  /* 0xffffffe802097836 */ /* 0x000fe20000000000 */
[----:B------:R-:W4:Y:S01]  /*1e2a0*/  MUFU.TANH R38, R49 ;  /* 0x0000003100267308 */ /* 0x000f220000002400 */
[----:B------:R-:W-:Y:S02]  /*1e2b0*/  IMAD.IADD R12, R240, 0x1, -R8 ;  /* 0x00000001f00c7824 */ /* 0x000fe400078e0a08 */
[----:B------:R-:W-:Y:S01]  /*1e2c0*/  FFMA.FTZ R138, R10, -UR6, R138 ;  /* 0x800000060a8a7c23 */ /* 0x000fe2000801008a */
[----:B------:R-:W-:Y:S01]  /*1e2d0*/  IMAD.IADD R10, R234, 0x1, -R8 ;  /* 0x00000001ea0a7824 */ /* 0x000fe200078e0a08 */
[----:B------:R-:W-:Y:S01]  /*1e2e0*/  IADD3 R13, PT, PT, R240, -R9, RZ ;  /* 0x80000009f00d7210 */ /* 0x000fe20007ffe0ff */
[----:B------:R-:W-:Y:S01]  /*1e2f0*/  IMAD.IADD R11, R234, 0x1, -R9 ;  /* 0x00000001ea0b7824 */ /* 0x000fe200078e0a09 */
[----:B------:R-:W-:Y:S02]  /*1e300*/  IABS R12, R12 ;  /* 0x0000000c000c7213 */ /* 0x000fe40000000000 */
[----:B------:R-:W-:Y:S01]  /*1e310*/  IABS R10, R10 ;  /* 0x0000000a000a7213 */ /* 0x000fe20000000000 */
[----:B------:R-:W-:Y:S01]  /*1e320*/  MUFU.TANH R37, R47 ;  /* 0x0000002f00257308 */ /* 0x000fe20000002400 */
[----:B------:R-:W-:Y:S02]  /*1e330*/  MOV R14, R12 ;  /* 0x0000000c000e7202 */ /* 0x000fe40000000f00 */
[----:B------:R-:W-:Y:S02]  /*1e340*/  IABS R13, R13 ;  /* 0x0000000d000d7213 */ /* 0x000fe40000000000 */
[----:B------:R-:W-:Y:S02]  /*1e350*/  I2FP.F32.S32 R12, R10 ;  /* 0x0000000a000c7245 */ /* 0x000fe40000201400 */
[----:B------:R-:W-:Y:S01]  /*1e360*/  I2FP.F32.S32 R10, R14 ;  /* 0x0000000e000a7245 */ /* 0x000fe20000201400 */
[----:B------:R-:W-:Y:S01]  /*1e370*/  IMAD.MOV.U32 R15, RZ, RZ, R13 ;  /* 0x000000ffff0f7224 */ /* 0x000fe200078e000d */
[----:B------:R-:W-:Y:S01]  /*1e380*/  IABS R11, R11 ;  /* 0x0000000b000b7213 */ /* 0x000fe20000000000 */
[----:B-1----:R-:W-:Y:S01]  /*1e390*/  FFMA.FTZ R134, R12, -UR6, R134 ;  /* 0x800000060c867c23 */ /* 0x002fe20008010086 */
[----:B------:R-:W-:Y:S01]  /*1e3a0*/  MUFU.TANH R36, R51 ;  /* 0x0000003300247308 */ /* 0x000fe20000002400 */
[----:B------:R-:W-:Y:S01]  /*1e3b0*/  FFMA.FTZ R137, R10, -UR6, R137 ;  /* 0x800000060a897c23 */ /* 0x000fe20008010089 */
[C---:B------:R-:W-:Y:S01]  /*1e3c0*/  IMAD.IADD R10, R238.reuse, 0x1, -R9 ;  /* 0x00000001ee0a7824 */ /* 0x040fe200078e0a09 */
[----:B------:R-:W-:Y:S02]  /*1e3d0*/  I2FP.F32.S32 R13, R11 ;  /* 0x0000000b000d7245 */ /* 0x000fe40000201400 */
[----:B------:R-:W-:Y:S02]  /*1e3e0*/  I2FP.F32.S32 R11, R15 ;  /* 0x0000000f000b7245 */ /* 0x000fe40000201400 */
[----:B------:R-:W-:Y:S01]  /*1e3f0*/  IADD3 R9, PT, PT, R241, -R9, RZ ;  /* 0x80000009f1097210 */ /* 0x000fe20007ffe0ff */
[----:B---3--:R-:W-:Y:S01]  /*1e400*/  FFMA.FTZ R135, R13, -UR6, R135 ;  /* 0x800000060d877c23 */ /* 0x008fe20008010087 */
[----:B------:R-:W-:Y:S01]  /*1e410*/  IABS R12, R10 ;  /* 0x0000000a000c7213 */ /* 0x000fe20000000000 */
[----:B------:R-:W-:Y:S01]  /*1e420*/  FFMA.FTZ R136, R11, -UR6, R136 ;  /* 0x800000060b887c23 */ /* 0x000fe20008010088 */
[--C-:B------:R-:W-:Y:S01]  /*1e430*/  IMAD.IADD R11, R238, 0x1, -R8.reuse ;  /* 0x00000001ee0b7824 */ /* 0x100fe200078e0a08 */
[----:B------:R-:W-:Y:S01]  /*1e440*/  IABS R10, R9 ;  /* 0x00000009000a7213 */ /* 0x000fe20000000000 */
[----:B------:R-:W-:Y:S01]  /*1e450*/  IMAD.IADD R8, R241, 0x1, -R8 ;  /* 0x00000001f1087824 */ /* 0x000fe200078e0a08 */
[----:B------:R-:W-:Y:S01]  /*1e460*/  FSEL R15, R27, -INF , !P1 ;  /* 0xff8000001b0f7808 */ /* 0x000fe20004800000 */
[----:B------:R-:W-:Y:S01]  /*1e470*/  IMAD.MOV.U32 R9, RZ, RZ, R12 ;  /* 0x000000ffff097224 */ /* 0x000fe200078e000c */
[----:B------:R-:W-:Y:S01]  /*1e480*/  IABS R11, R11 ;  /* 0x0000000b000b7213 */ /* 0x000fe20000000000 */
[----:B------:R-:W-:Y:S01]  /*1e490*/  MUFU.TANH R32, R55 ;  /* 0x0000003700207308 */ /* 0x000fe20000002400 */
[----:B------:R-:W-:Y:S02]  /*1e4a0*/  IABS R12, R8 ;  /* 0x00000008000c7213 */ /* 0x000fe40000000000 */
[----:B------:R-:W-:Y:S02]  /*1e4b0*/  I2FP.F32.S32 R8, R9 ;  /* 0x0000000900087245 */ /* 0x000fe40000201400 */
[----:B------:R-:W-:Y:S02]  /*1e4c0*/  I2FP.F32.S32 R11, R11 ;  /* 0x0000000b000b7245 */ /* 0x000fe40000201400 */
[----:B------:R-:W-:Y:S01]  /*1e4d0*/  MOV R9, R12 ;  /* 0x0000000c00097202 */ /* 0x000fe20000000f00 */
[----:B------:R-:W-:Y:S01]  /*1e4e0*/  FFMA.FTZ R43, R8, -UR6, R40 ;  /* 0x80000006082b7c23 */ /* 0x000fe20008010028 */
[----:B------:R-:W-:Y:S01]  /*1e4f0*/  I2FP.F32.S32 R10, R10 ;  /* 0x0000000a000a7245 */ /* 0x000fe20000201400 */
[C---:B------:R-:W-:Y:S01]  /*1e500*/  VIADD R8, R2.reuse, 0xfffffff0 ;  /* 0xfffffff002087836 */ /* 0x040fe20000000000 */
[----:B------:R-:W-:Y:S01]  /*1e510*/  I2FP.F32.S32 R9, R9 ;  /* 0x0000000900097245 */ /* 0x000fe20000201400 */
[----:B------:R-:W-:Y:S01]  /*1e520*/  FFMA.FTZ R42, R11, -UR6, R31 ;  /* 0x800000060b2a7c23 */ /* 0x000fe2000801001f */
[----:B------:R-:W-:Y:S02]  /*1e530*/  VIADD R11, R2, 0xfffffff1 ;  /* 0xfffffff1020b7836 */ /* 0x000fe40000000000 */
[----:B------:R-:W-:Y:S01]  /*1e540*/  FFMA.FTZ R41, R10, -UR6, R41 ;  /* 0x800000060a297c23 */ /* 0x000fe20008010029 */
[C---:B------:R-:W-:Y:S01]  /*1e550*/  IADD3 R10, PT, PT, R238.reuse, -R8, RZ ;  /* 0x80000008ee0a7210 */ /* 0x040fe20007ffe0ff */
[----:B------:R-:W-:Y:S01]  /*1e560*/  FFMA.FTZ R25, R9, -UR6, R25 ;  /* 0x8000000609197c23 */ /* 0x000fe20008010019 */
[----:B------:R-:W-:Y:S01]  /*1e570*/  IMAD.IADD R9, R238, 0x1, -R11 ;  /* 0x00000001ee097824 */ /* 0x000fe200078e0a0b */
[----:B------:R-:W1:Y:S01]  /*1e580*/  MUFU.TANH R40, R48 ;  /* 0x0000003000287308 */ /* 0x000e620000002400 */
[----:B------:R-:W-:Y:S01]  /*1e590*/  IMAD.IADD R12, R241, 0x1, -R8 ;  /* 0x00000001f10c7824 */ /* 0x000fe200078e0a08 */
[----:B------:R-:W-:Y:S02]  /*1e5a0*/  IABS R10, R10 ;  /* 0x0000000a000a7213 */ /* 0x000fe40000000000 */
[----:B------:R-:W-:Y:S02]  /*1e5b0*/  IABS R9, R9 ;  /* 0x0000000900097213 */ /* 0x000fe40000000000 */
[----:B------:R-:W-:Y:S02]  /*1e5c0*/  IABS R12, R12 ;  /* 0x0000000c000c7213 */ /* 0x000fe40000000000 */
[----:B------:R-:W-:Y:S02]  /*1e5d0*/  I2FP.F32.S32 R13, R10 ;  /* 0x0000000a000d7245 */ /* 0x000fe40000201400 */
[----:B------:R-:W-:Y:S01]  /*1e5e0*/  MUFU.TANH R31, R56 ;  /* 0x00000038001f7308 */ /* 0x000fe20000002400 */
[----:B------:R-:W-:Y:S02]  /*1e5f0*/  I2FP.F32.S32 R10, R9 ;  /* 0x00000009000a7245 */ /* 0x000fe40000201400 */
[----:B------:R-:W-:Y:S01]  /*1e600*/  I2FP.F32.S32 R9, R12 ;  /* 0x0000000c00097245 */ /* 0x000fe20000201400 */
[----:B--2---:R-:W-:Y:S01]  /*1e610*/  FFMA.FTZ R24, R13, -UR6, R24 ;  /* 0x800000060d187c23 */ /* 0x004fe20008010018 */
[----:B------:R-:W-:Y:S02]  /*1e620*/  IMAD.IADD R13, R234, 0x1, -R8 ;  /* 0x00000001ea0d7824 */ /* 0x000fe400078e0a08 */
[----:B------:R-:W-:Y:S01]  /*1e630*/  FFMA.FTZ R45, R10, -UR6, R45 ;  /* 0x800000060a2d7c23 */ /* 0x000fe2000801002d */
[--C-:B------:R-:W-:Y:S02]  /*1e640*/  IMAD.IADD R12, R234, 0x1, -R11.reuse ;  /* 0x00000001ea0c7824 */ /* 0x100fe400078e0a0b */
[----:B----4-:R-:W-:Y:S01]  /*1e650*/  FFMA.FTZ R44, R9, -UR6, R44 ;  /* 0x80000006092c7c23 */ /* 0x010fe2000801002c */
[----:B------:R-:W-:Y:S01]  /*1e660*/  IADD3 R9, PT, PT, R241, -R11, RZ ;  /* 0x8000000bf1097210 */ /* 0x000fe20007ffe0ff */
[C---:B------:R-:W-:Y:S01]  /*1e670*/  IMAD.IADD R11, R240.reuse, 0x1, -R11 ;  /* 0x00000001f00b7824 */ /* 0x040fe200078e0a0b */
[----:B------:R-:W-:Y:S01]  /*1e680*/  IADD3 R10, PT, PT, R240, -R8, RZ ;  /* 0x80000008f00a7210 */ /* 0x000fe20007ffe0ff */
[----:B------:R-:W2:Y:S01]  /*1e690*/  MUFU.TANH R34, R53 ;  /* 0x0000003500227308 */ /* 0x000ea20000002400 */
[----:B------:R-:W-:Y:S02]  /*1e6a0*/  IABS R13, R13 ;  /* 0x0000000d000d7213 */ /* 0x000fe40000000000 */
[----:B------:R-:W-:Y:S02]  /*1e6b0*/  IABS R8, R9 ;  /* 0x0000000900087213 */ /* 0x000fe40000000000 */
[----:B------:R-:W-:Y:S02]  /*1e6c0*/  IABS R9, R12 ;  /* 0x0000000c00097213 */ /* 0x000fe40000000000 */
[----:B------:R-:W-:Y:S01]  /*1e6d0*/  IABS R12, R10 ;  /* 0x0000000a000c7213 */ /* 0x000fe20000000000 */
[----:B------:R-:W-:Y:S01]  /*1e6e0*/  IMAD.MOV.U32 R10, RZ, RZ, R13 ;  /* 0x000000ffff0a7224 */ /* 0x000fe200078e000d */
[----:B------:R-:W-:Y:S01]  /*1e6f0*/  I2FP.F32.S32 R9, R9 ;  /* 0x0000000900097245 */ /* 0x000fe20000201400 */
[----:B------:R-:W-:Y:S01]  /*1e700*/  MUFU.TANH R27, R58 ;  /* 0x0000003a001b7308 */ /* 0x000fe20000002400 */
[----:B------:R-:W-:Y:S02]  /*1e710*/  I2FP.F32.S32 R12, R12 ;  /* 0x0000000c000c7245 */ /* 0x000fe40000201400 */
[----:B------:R-:W-:Y:S01]  /*1e720*/  I2FP.F32.S32 R10, R10 ;  /* 0x0000000a000a7245 */ /* 0x000fe20000201400 */
[----:B------:R-:W-:Y:S01]  /*1e730*/  FFMA.FTZ R38, R9, -UR6, R38 ;  /* 0x8000000609267c23 */ /* 0x000fe20008010026 */
[----:B------:R-:W-:Y:S01]  /*1e740*/  I2FP.F32.S32 R8, R8 ;  /* 0x0000000800087245 */ /* 0x000fe20000201400 */
[----:B------:R-:W-:Y:S01]  /*1e750*/  FFMA.FTZ R39, R12, -UR6, R39 ;  /* 0x800000060c277c23 */ /* 0x000fe20008010027 */
[----:B------:R-:W-:Y:S01]  /*1e760*/  IADD3 R9, PT, PT, R2, -0x7, RZ ;  /* 0xfffffff902097810 */ /* 0x000fe20007ffe0ff */
[----:B-1----:R-:W-:Y:S01]  /*1e770*/  FFMA.FTZ R40, R10, -UR6, R40 ;  /* 0x800000060a287c23 */ /* 0x002fe20008010028 */
[----:B------:R-:W-:Y:S02]  /*1e780*/  VIADD R10, R2, 0xfffffff8 ;  /* 0xfffffff8020a7836 */ /* 0x000fe40000000000 */
[----:B------:R-:W-:Y:S01]  /*1e790*/  FFMA.FTZ R37, R8, -UR6, R37 ;  /* 0x8000000608257c23 */ /* 0x000fe20008010025 */
[C---:B------:R-:W-:Y:S01]  /*1e7a0*/  IADD3 R8, PT, PT, R234.reuse, -R9, RZ ;  /* 0x80000009ea087210 */ /* 0x040fe20007ffe0ff */
[--C-:B------:R-:W-:Y:S01]  /*1e7b0*/  IMAD.IADD R13, R234, 0x1, -R10.reuse ;  /* 0x00000001ea0d7824 */ /* 0x100fe200078e0a0a */
[----:B------:R-:W-:Y:S01]  /*1e7c0*/  IABS R14, R11 ;  /* 0x0000000b000e7213 */ /* 0x000fe20000000000 */
[C---:B------:R-:W-:Y:S01]  /*1e7d0*/  IMAD.IADD R12, R240.reuse, 0x1, -R10 ;  /* 0x00000001f00c7824 */ /* 0x040fe200078e0a0a */
[----:B------:R-:W-:Y:S02]  /*1e7e0*/  IABS R8, R8 ;  /* 0x0000000800087213 */ /* 0x000fe40000000000 */
[----:B------:R-:W-:Y:S02]  /*1e7f0*/  IABS R11, R13 ;  /* 0x0000000d000b7213 */ /* 0x000fe40000000000 */
[----:B------:R-:W-:Y:S02]  /*1e800*/  IABS R12, R12 ;  /* 0x0000000c000c7213 */ /* 0x000fe40000000000 */
[----:B------:R-:W-:Y:S02]  /*1e810*/  I2FP.F32.S32 R13, R11 ;  /* 0x0000000b000d7245 */ /* 0x000fe40000201400 */
[----:B------:R-:W-:Y:S02]  /*1e820*/  I2FP.F32.S32 R11, R8 ;  /* 0x00000008000b7245 */ /* 0x000fe40000201400 */
[----:B------:R-:W-:Y:S01]  /*1e830*/  I2FP.F32.S32 R8, R12 ;  /* 0x0000000c00087245 */ /* 0x000fe20000201400 */
[----:B------:R-:W-:Y:S01]  /*1e840*/  IMAD.IADD R12, R240, 0x1, -R9 ;  /* 0x00000001f00c7824 */ /* 0x000fe200078e0a09 */
[----:B------:R-:W-:Y:S01]  /*1e850*/  I2FP.F32.S32 R14, R14 ;  /* 0x0000000e000e7245 */ /* 0x000fe20000201400 */
[----:B------:R-:W-:Y:S01]  /*1e860*/  FFMA.FTZ R35, R13, -UR6, R35 ;  /* 0x800000060d237c23 */ /* 0x000fe20008010023 */
[----:B------:R-:W-:Y:S01]  /*1e870*/  ISETP.GE.AND P1, PT, R18, R236, PT ;  /* 0x000000ec1200720c */ /* 0x000fe20003f26270 */
[----:B------:R-:W-:Y:S01]  /*1e880*/  FFMA.FTZ R33, R8, -UR6, R33 ;  /* 0x8000000608217c23 */ /* 0x000fe20008010021 */
[----:B------:R-:W-:Y:S02]  /*1e890*/  VIADD R8, R0, 0x18 ;  /* 0x0000001800087836 */ /* 0x000fe40000000000 */
[----:B------:R-:W-:Y:S01]  /*1e8a0*/  FFMA.FTZ R36, R14, -UR6, R36 ;  /* 0x800000060e247c23 */ /* 0x000fe20008010024 */
[----:B------:R-:W-:Y:S01]  /*1e8b0*/  FSEL R222, R142, -INF , !P1 ;  /* 0xff8000008ede7808 */ /* 0x000fe20004800000 */
[----:B------:R-:W-:Y:S01]  /*1e8c0*/  IMAD.IADD R14, R238, 0x1, -R10 ;  /* 0x00000001ee0e7824 */ /* 0x000fe200078e0a0a */
[----:B------:R-:W-:Y:S01]  /*1e8d0*/  IABS R13, R12 ;  /* 0x0000000c000d7213 */ /* 0x000fe20000000000 */
[----:B--2---:R-:W-:Y:S01]  /*1e8e0*/  FFMA.FTZ R34, R11, -UR6, R34 ;  /* 0x800000060b227c23 */ /* 0x004fe20008010022 */
[----:B------:R-:W-:Y:S02]  /*1e8f0*/  ISETP.GT.AND P1, PT, R5, R8, PT ;  /* 0x000000080500720c */ /* 0x000fe40003f24270 */
[----:B------:R-:W-:Y:S02]  /*1e900*/  IABS R12, R14 ;  /* 0x0000000e000c7213 */ /* 0x000fe40000000000 */
[----:B------:R-:W-:Y:S02]  /*1e910*/  FSEL R22, R22, -INF , !P1 ;  /* 0xff80000016167808 */ /* 0x000fe40004800000 */
[----:B------:R-:W-:Y:S02]  /*1e920*/  ISETP.GE.AND P1, PT, R18, R235, PT ;  /* 0x000000eb1200720c */ /* 0x000fe40003f26270 */
[----:B------:R-:W-:Y:S02]  /*1e930*/  I2FP.F32.S32 R13, R13 ;  /* 0x0000000d000d7245 */ /* 0x000fe40000201400 */
[----:B------:R-:W-:Y:S02]  /*1e940*/  FSEL R128, R29, -INF , !P1 ;  /* 0xff8000001d807808 */ /* 0x000fe40004800000 */
[----:B------:R-:W-:Y:S01]  /*1e950*/  I2FP.F32.S32 R12, R12 ;  /* 0x0000000c000c7245 */ /* 0x000fe20000201400 */
[----:B------:R-:W1:Y:S01]  /*1e960*/  MUFU.TANH R29, R59 ;  /* 0x0000003b001d7308 */ /* 0x000e620000002400 */
[----:B------:R-:W-:Y:S01]  /*1e970*/  FFMA.FTZ R32, R13, -UR6, R32 ;  /* 0x800000060d207c23 */ /* 0x000fe20008010020 */
[C---:B------:R-:W-:Y:S01]  /*1e980*/  IADD3 R14, PT, PT, R238.reuse, -R2, RZ ;  /* 0x80000002ee0e7210 */ /* 0x040fe20007ffe0ff */
[----:B------:R-:W-:Y:S01]  /*1e990*/  IMAD.IADD R13, R238, 0x1, -R9 ;  /* 0x00000001ee0d7824 */ /* 0x000fe200078e0a09 */
[----:B------:R-:W-:Y:S01]  /*1e9a0*/  ISETP.GE.AND P2, PT, R18, R237, PT ;  /* 0x000000ed1200720c */ /* 0x000fe20003f46270 */
[----:B------:R-:W-:Y:S01]  /*1e9b0*/  FFMA.FTZ R31, R12, -UR6, R31 ;  /* 0x800000060c1f7c23 */ /* 0x000fe2000801001f */
[C---:B------:R-:W-:Y:S01]  /*1e9c0*/  IMAD.IADD R12, R241.reuse, 0x1, -R10 ;  /* 0x00000001f10c7824 */ /* 0x040fe200078e0a0a */
[----:B------:R-:W-:Y:S02]  /*1e9d0*/  IADD3 R10, PT, PT, R241, -R9, RZ ;  /* 0x80000009f10a7210 */ /* 0x000fe40007ffe0ff */
[----:B------:R-:W-:Y:S02]  /*1e9e0*/  IADD3 R11, PT, PT, R0, 0x19, RZ ;  /* 0x00000019000b7810 */ /* 0x000fe40007ffe0ff */
[----:B------:R-:W-:Y:S02]  /*1e9f0*/  FSEL R214, R28, -INF , !P2 ;  /* 0xff8000001cd67808 */ /* 0x000fe40005000000 */
[----:B------:R-:W-:Y:S01]  /*1ea00*/  IABS R9, R14 ;  /* 0x0000000e00097213 */ /* 0x000fe20000000000 */
[----:B------:R-:W2:Y:S01]  /*1ea10*/  MUFU.TANH R28, R57 ;  /* 0x00000039001c7308 */ /* 0x000ea20000002400 */
[----:B------:R-:W-:Y:S02]  /*1ea20*/  ISETP.GT.AND P2, PT, R4, R8, PT ;  /* 0x000000080400720c */ /* 0x000fe40003f44270 */
[----:B------:R-:W-:Y:S02]  /*1ea30*/  IABS R14, R13 ;  /* 0x0000000d000e7213 */ /* 0x000fe40000000000 */
[----:B------:R-:W-:Y:S02]  /*1ea40*/  FSEL R46, R30, -INF , !P0 ;  /* 0xff8000001e2e7808 */ /* 0x000fe40004000000 */
[----:B------:R-:W-:Y:S03]  /*1ea50*/  FSEL R223, R139, -INF , !P6 ;  /* 0xff8000008bdf7808 */ /* 0x000fe60007000000 */
[----:B------:R3:W4:Y:S01]  /*1ea60*/  MUFU.TANH R30, R60 ;  /* 0x0000003c001e7308 */ /* 0x0007220000002400 */
[----:B------:R-:W-:Y:S01]  /*1ea70*/  IABS R13, R10 ;  /* 0x0000000a000d7213 */ /* 0x000fe20000000000 */
[----:B------:R-:W-:Y:S01]  /*1ea80*/  IMAD.MOV.U32 R10, RZ, RZ, R14 ;  /* 0x000000ffff0a7224 */ /* 0x000fe200078e000e */
[-C--:B------:R-:W-:Y:S02]  /*1ea90*/  ISETP.GT.AND P6, PT, R5, R11.reuse, PT ;  /* 0x0000000b0500720c */ /* 0x080fe40003fc4270 */
[-C--:B------:R-:W-:Y:S02]  /*1eaa0*/  ISETP.GT.AND P0, PT, R6, R11.reuse, PT ;  /* 0x0000000b0600720c */ /* 0x080fe40003f04270 */
[----:B------:R-:W-:Y:S03]  /*1eab0*/  IABS R12, R12 ;  /* 0x0000000c000c7213 */ /* 0x000fe60000000000 */
[----:B------:R-:W-:Y:S01]  /*1eac0*/  MUFU.TANH R139, R62 ;  /* 0x0000003e008b7308 */ /* 0x000fe20000002400 */
[----:B------:R-:W-:Y:S02]  /*1ead0*/  ISETP.GT.AND P1, PT, R7, R8, PT ;  /* 0x000000080700720c */ /* 0x000fe40003f24270 */
[----:B------:R-:W-:Y:S02]  /*1eae0*/  FSEL R17, R17, -INF , !P2 ;  /* 0xff80000011117808 */ /* 0x000fe40005000000 */
[----:B------:R-:W-:Y:S02]  /*1eaf0*/  FSEL R54, R19, -INF , !P3 ;  /* 0xff80000013367808 */ /* 0x000fe40005800000 */
[----:B------:R-:W-:Y:S02]  /*1eb00*/  ISETP.GT.AND P2, PT, R4, R11, PT ;  /* 0x0000000b0400720c */ /* 0x000fe40003f44270 */
[----:B------:R-:W-:Y:S01]  /*1eb10*/  I2FP.F32.S32 R13, R13 ;  /* 0x0000000d000d7245 */ /* 0x000fe20000201400 */
[----:B---3--:R-:W-:Y:S01]  /*1eb20*/  IMAD.MOV.U32 R60, RZ, RZ, R242 ;  /* 0x000000ffff3c7224 */ /* 0x008fe200078e00f2 */
[----:B------:R-:W-:Y:S02]  /*1eb30*/  FSEL R20, R20, -INF , !P6 ;  /* 0xff80000014147808 */ /* 0x000fe40007000000 */
[----:B------:R-:W-:Y:S01]  /*1eb40*/  I2FP.F32.S32 R12, R12 ;  /* 0x0000000c000c7245 */ /* 0x000fe20000201400 */
[----:B-1----:R-:W-:Y:S01]  /*1eb50*/  FFMA.FTZ R29, R13, -UR6, R29 ;  /* 0x800000060d1d7c23 */ /* 0x002fe2000801001d */
[----:B------:R-:W-:Y:S01]  /*1eb60*/  FSEL R19, R23, -INF , !P0 ;  /* 0xff80000017137808 */ /* 0x000fe20004000000 */
[----:B------:R-:W-:Y:S01]  /*1eb70*/  VIADD R13, R2, 0x1 ;  /* 0x00000001020d7836 */ /* 0x000fe20000000000 */
[----:B------:R-:W-:Y:S01]  /*1eb80*/  FSEL R23, R26, -INF , !P1 ;  /* 0xff8000001a177808 */ /* 0x000fe20004800000 */
[----:B------:R-:W-:Y:S01]  /*1eb90*/  FFMA.FTZ R27, R12, -UR6, R27 ;  /* 0x800000060c1b7c23 */ /* 0x000fe2000801001b */
[----:B------:R-:W-:Y:S01]  /*1eba0*/  ISETP.GE.AND P6, PT, R18, R239, PT ;  /* 0x000000ef1200720c */ /* 0x000fe20003fc6270 */
[----:B------:R1:W3:Y:S01]  /*1ebb0*/  MUFU.TANH R26, R61 ;  /* 0x0000003d001a7308 */ /* 0x0002e20000002400 */
[----:B------:R-:W-:Y:S01]  /*1ebc0*/  ISETP.GT.AND P1, PT, R7, R11, PT ;  /* 0x0000000b0700720c */ /* 0x000fe20003f24270 */
[----:B------:R-:W-:Y:S01]  /*1ebd0*/  VIADD R12, R0, 0x21 ;  /* 0x00000021000c7836 */ /* 0x000fe20000000000 */
[----:B------:R-:W-:Y:S02]  /*1ebe0*/  FSEL R16, R16, -INF , !P2 ;  /* 0xff80000010107808 */ /* 0x000fe40005000000 */
[----:B------:R-:W-:Y:S02]  /*1ebf0*/  ISETP.GT.AND P2, PT, R6, R8, PT ;  /* 0x000000080600720c */ /* 0x000fe40003f44270 */
[----:B------:R-:W-:Y:S02]  /*1ec00*/  FSEL R56, R15, -INF , !P6 ;  /* 0xff8000000f387808 */ /* 0x000fe40007000000 */
[C---:B------:R-:W-:Y:S02]  /*1ec10*/  ISETP.GE.AND P3, PT, R8.reuse, R235, PT ;  /* 0x000000eb0800720c */ /* 0x040fe40003f66270 */
[----:B------:R-:W-:Y:S02]  /*1ec20*/  ISETP.GE.AND P6, PT, R8, R239, PT ;  /* 0x000000ef0800720c */ /* 0x000fe40003fc6270 */
[----:B------:R-:W-:Y:S02]  /*1ec30*/  FSEL R18, R138, -INF , !P1 ;  /* 0xff8000008a127808 */ /* 0x000fe40004800000 */
[----:B------:R-:W-:Y:S02]  /*1ec40*/  ISETP.GE.AND P1, PT, R11, R235, PT ;  /* 0x000000eb0b00720c */ /* 0x000fe40003f26270 */
[----:B------:R-:W-:Y:S01]  /*1ec50*/  FSEL R21, R21, -INF , !P2 ;  /* 0xff80000015157808 */ /* 0x000fe20005000000 */
[----:B-1----:R-:W-:Y:S01]  /*1ec60*/  IMAD.MOV.U32 R61, RZ, RZ, R223 ;  /* 0x000000ffff3d7224 */ /* 0x002fe200078e00df */
[----:B------:R-:W-:Y:S02]  /*1ec70*/  IADD3 R14, PT, PT, R0, 0x20, RZ ;  /* 0x00000020000e7810 */ /* 0x000fe40007ffe0ff */
[----:B------:R-:W-:Y:S02]  /*1ec80*/  FSEL R48, R22, -INF , !P3 ;  /* 0xff80000016307808 */ /* 0x000fe40005800000 */
[C---:B------:R-:W-:Y:S02]  /*1ec90*/  ISETP.GE.AND P2, PT, R8.reuse, R236, PT ;  /* 0x000000ec0800720c */ /* 0x040fe40003f46270 */
[----:B------:R-:W-:Y:S02]  /*1eca0*/  ISETP.GE.AND P0, PT, R8, R237, PT ;  /* 0x000000ed0800720c */ /* 0x000fe40003f06270 */
[----:B------:R-:W-:Y:S02]  /*1ecb0*/  IADD3 R8, PT, PT, R238, -R13, RZ ;  /* 0x8000000dee087210 */ /* 0x000fe40007ffe0ff */
[----:B------:R-:W-:Y:S02]  /*1ecc0*/  ISETP.GE.AND P3, PT, R11, R239, PT ;  /* 0x000000ef0b00720c */ /* 0x000fe40003f66270 */
[----:B------:R-:W-:Y:S02]  /*1ecd0*/  FSEL R49, R17, -INF , !P6 ;  /* 0xff80000011317808 */ /* 0x000fe40007000000 */
[----:B------:R-:W-:Y:S02]  /*1ece0*/  FSEL R52, R20, -INF , !P1 ;  /* 0xff80000014347808 */ /* 0x000fe40004800000 */
[C---:B------:R-:W-:Y:S02]  /*1ecf0*/  ISETP.GT.AND P6, PT, R6.reuse, R12, PT ;  /* 0x0000000c0600720c */ /* 0x040fe40003fc4270 */
[----:B------:R-:W-:Y:S02]  /*1ed00*/  ISETP.GT.AND P1, PT, R6, R14, PT ;  /* 0x0000000e0600720c */ /* 0x000fe40003f24270 */
[----:B------:R-:W-:Y:S02]  /*1ed10*/  FSEL R55, R16, -INF , !P3 ;  /* 0xff80000010377808 */ /* 0x000fe40005800000 */
[----:B------:R-:W-:Y:S02]  /*1ed20*/  IABS R8, R8 ;  /* 0x0000000800087213 */ /* 0x000fe40000000000 */
[----:B------:R-:W-:Y:S02]  /*1ed30*/  FSEL R16, R134, -INF , !P6 ;  /* 0xff80000086107808 */ /* 0x000fe40007000000 */
[----:B------:R-:W-:Y:S02]  /*1ed40*/  FSEL R17, R135, -INF , !P1 ;  /* 0xff80000087117808 */ /* 0x000fe40004800000 */
[----:B------:R-:W-:Y:S02]  /*1ed50*/  ISETP.GT.AND P6, PT, R7, R14, PT ;  /* 0x0000000e0700720c */ /* 0x000fe40003fc4270 */
[----:B------:R-:W-:Y:S02]  /*1ed60*/  I2FP.F32.S32 R10, R10 ;  /* 0x0000000a000a7245 */ /* 0x000fe40000201400 */
[----:B------:R-:W-:Y:S02]  /*1ed70*/  ISETP.GE.AND P1, PT, R11, R237, PT ;  /* 0x000000ed0b00720c */ /* 0x000fe40003f26270 */
[----:B------:R-:W-:Y:S01]  /*1ed80*/  I2FP.F32.S32 R9, R9 ;  /* 0x0000000900097245 */ /* 0x000fe20000201400 */
[----:B--2---:R-:W-:Y:S01]  /*1ed90*/  FFMA.FTZ R28, R10, -UR6, R28 ;  /* 0x800000060a1c7c23 */ /* 0x004fe2000801001c */
[----:B------:R-:W-:Y:S02]  /*1eda0*/  I2FP.F32.S32 R8, R8 ;  /* 0x0000000800087245 */ /* 0x000fe40000201400 */
[----:B------:R-:W-:Y:S01]  /*1edb0*/  FSEL R15, R136, -INF , !P6 ;  /* 0xff800000880f7808 */ /* 0x000fe20007000000 */
[----:B----4-:R-:W-:Y:S01]  /*1edc0*/  FFMA.FTZ R30, R9, -UR6, R30 ;  /* 0x80000006091e7c23 */ /* 0x010fe2000801001e */
[----:B------:R-:W-:Y:S01]  /*1edd0*/  ISETP.GT.AND P6, PT, R7, R12, PT ;  /* 0x0000000c0700720c */ /* 0x000fe20003fc4270 */
[----:B---3--:R-:W-:Y:S01]  /*1ede0*/  FFMA.FTZ R26, R8, -UR6, R26 ;  /* 0x80000006081a7c23 */ /* 0x008fe2000801001a */
[-C--:B------:R-:W-:Y:S01]  /*1edf0*/  ISETP.GE.AND P3, PT, R11, R236.reuse, PT ;  /* 0x000000ec0b00720c */ /* 0x080fe20003f66270 */
[----:B------:R-:W-:Y:S01]  /*1ee00*/  VIADD R11, R0, 0x28 ;  /* 0x00000028000b7836 */ /* 0x000fe20000000000 */
[----:B------:R-:W-:Y:S01]  /*1ee10*/  FSEL R57, R18, -INF , !P1 ;  /* 0xff80000012397808 */ /* 0x000fe20004800000 */
[----:B------:R-:W-:Y:S01]  /*1ee20*/  VIADD R9, R0, 0x30 ;  /* 0x0000003000097836 */ /* 0x000fe20000000000 */
[----:B------:R-:W-:Y:S01]  /*1ee30*/  ISETP.GE.AND P1, PT, R14, R236, PT ;  /* 0x000000ec0e00720c */ /* 0x000fe20003f26270 */
[C---:B------:R-:W-:Y:S01]  /*1ee40*/  VIADD R8, R0.reuse, 0x31 ;  /* 0x0000003100087836 */ /* 0x040fe20000000000 */
[C---:B------:R-:W-:Y:S02]  /*1ee50*/  IADD3 R10, PT, PT, R0.reuse, 0x29, RZ ;  /* 0x00000029000a7810 */ /* 0x040fe40007ffe0ff */
[----:B------:R-:W-:Y:S02]  /*1ee60*/  IADD3 R20, PT, PT, R0, 0x39, RZ ;  /* 0x0000003900147810 */ /* 0x000fe40007ffe0ff */
[----:B------:R-:W-:Y:S02]  /*1ee70*/  FSEL R53, R19, -INF , !P3 ;  /* 0xff80000013357808 */ /* 0x000fe40005800000 */
[----:B------:R-:W-:Y:S02]  /*1ee80*/  FSEL R0, R137, -INF , !P6 ;  /* 0xff80000089007808 */ /* 0x000fe40007000000 */
[-C--:B------:R-:W-:Y:S02]  /*1ee90*/  ISETP.GT.AND P6, PT, R5, R14.reuse, PT ;  /* 0x0000000e0500720c */ /* 0x080fe40003fc4270 */
[----:B------:R-:W-:Y:S02]  /*1eea0*/  ISETP.GT.AND P3, PT, R4, R14, PT ;  /* 0x0000000e0400720c */ /* 0x000fe40003f64270 */
[----:B------:R-:W-:Y:S02]  /*1eeb0*/  FSEL R51, R17, -INF , !P1 ;  /* 0xff80000011337808 */ /* 0x000fe40004800000 */
[----:B------:R-:W-:Y:S02]  /*1eec0*/  ISETP.GT.AND P1, PT, R5, R10, PT ;  /* 0x0000000a0500720c */ /* 0x000fe40003f24270 */
[----:B------:R-:W-:Y:S02]  /*1eed0*/  FSEL R21, R21, -INF , !P2 ;  /* 0xff80000015157808 */ /* 0x000fe40005000000 */
[----:B------:R-:W-:Y:S02]  /*1eee0*/  ISETP.GT.AND P2, PT, R5, R12, PT ;  /* 0x0000000c0500720c */ /* 0x000fe40003f44270 */
[----:B------:R-:W-:Y:S02]  /*1eef0*/  FSEL R47, R23, -INF , !P0 ;  /* 0xff800000172f7808 */ /* 0x000fe40004000000 */
[----:B------:R-:W-:Y:S01]  /*1ef00*/  FSEL R23, R43, -INF , !P6 ;  /* 0xff8000002b177808 */ /* 0x000fe20007000000 */
[----:B------:R-:W-:Y:S01]  /*1ef10*/  IMAD.MOV.U32 R43, RZ, RZ, R21 ;  /* 0x000000ffff2b7224 */ /* 0x000fe200078e0015 */
[----:B------:R-:W-:Y:S02]  /*1ef20*/  FSEL R19, R41, -INF , !P3 ;  /* 0xff80000029137808 */ /* 0x000fe40005800000 */
[C---:B------:R-:W-:Y:S02]  /*1ef30*/  ISETP.GE.AND P6, PT, R12.reuse, R236, PT ;  /* 0x000000ec0c00720c */ /* 0x040fe40003fc6270 */
[----:B------:R-:W-:Y:S02]  /*1ef40*/  ISETP.GE.AND P3, PT, R12, R237, PT ;  /* 0x000000ed0c00720c */ /* 0x000fe40003f66270 */
[----:B------:R-:W-:Y:S02]  /*1ef50*/  FSEL R17, R45, -INF , !P1 ;  /* 0xff8000002d117808 */ /* 0x000fe40004800000 */
[----:B------:R-:W-:Y:S02]  /*1ef60*/  ISETP.GT.AND P1, PT, R4, R11, PT ;  /* 0x0000000b0400720c */ /* 0x000fe40003f24270 */
[----:B------:R-:W-:Y:S01]  /*1ef70*/  FSEL R22, R42, -INF , !P2 ;  /* 0xff8000002a167808 */ /* 0x000fe20005000000 */
[----:B------:R-:W-:Y:S01]  /*1ef80*/  IMAD.MOV.U32 R42, RZ, RZ, R49 ;  /* 0x000000ffff2a7224 */ /* 0x000fe200078e0031 */
[----:B------:R-:W-:Y:S02]  /*1ef90*/  FSEL R50, R16, -INF , !P6 ;  /* 0xff80000010327808 */ /* 0x000fe40007000000 */
[----:B------:R-:W-:Y:S01]  /*1efa0*/  FSEL R49, R0, -INF , !P3 ;  /* 0xff80000000317808 */ /* 0x000fe20005800000 */
[--C-:B------:R-:W-:Y:S01]  /*1efb0*/  IMAD.IADD R0, R241, 0x1, -R2.reuse ;  /* 0x00000001f1007824 */ /* 0x100fe200078e0a02 */
[----:B------:R-:W-:Y:S02]  /*1efc0*/  ISETP.GE.AND P2, PT, R14, R237, PT ;  /* 0x000000ed0e00720c */ /* 0x000fe40003f46270 */
[----:B------:R-:W-:Y:S02]  /*1efd0*/  FSEL R16, R44, -INF , !P1 ;  /* 0xff8000002c107808 */ /* 0x000fe40004800000 */
[C---:B------:R-:W-:Y:S02]  /*1efe0*/  ISETP.GT.AND P1, PT, R4.reuse, R10, PT ;  /* 0x0000000a0400720c */ /* 0x040fe40003f24270 */
[----:B------:R-:W-:Y:S02]  /*1eff0*/  FSEL R130, R15, -INF , !P2 ;  /* 0xff8000000f827808 */ /* 0x000fe40005000000 */
[----:B------:R-:W-:Y:S02]  /*1f000*/  ISETP.GT.AND P0, PT, R4, R12, PT ;  /* 0x0000000c0400720c */ /* 0x000fe40003f04270 */
[----:B------:R-:W-:Y:S01]  /*1f010*/  FSEL R15, R37, -INF , !P1 ;  /* 0xff800000250f7808 */ /* 0x000fe20004800000 */
[----:B------:R-:W-:Y:S01]  /*1f020*/  IMAD.MOV.U32 R37, RZ, RZ, R49 ;  /* 0x000000ffff257224 */ /* 0x000fe200078e0031 */
[----:B------:R-:W-:Y:S02]  /*1f030*/  IABS R0, R0 ;  /* 0x0000000000007213 */ /* 0x000fe40000000000 */
[-C--:B------:R-:W-:Y:S02]  /*1f040*/  ISETP.GE.AND P1, PT, R14, R235.reuse, PT ;  /* 0x000000eb0e00720c */ /* 0x080fe40003f26270 */
[----:B------:R-:W-:Y:S02]  /*1f050*/  FSEL R18, R25, -INF , !P0 ;  /* 0xff80000019127808 */ /* 0x000fe40004000000 */
[----:B------:R-:W-:Y:S01]  /*1f060*/  I2FP.F32.S32 R0, R0 ;  /* 0x0000000000007245 */ /* 0x000fe20000201400 */
[----:B------:R-:W1:Y:S01]  /*1f070*/  MUFU.TANH R25, R64 ;  /* 0x0000004000197308 */ /* 0x000e620000002400 */
[----:B------:R-:W-:Y:S02]  /*1f080*/  FSEL R249, R23, -INF , !P1 ;  /* 0xff80000017f97808 */ /* 0x000fe40004800000 */
[----:B------:R-:W-:Y:S01]  /*1f090*/  ISETP.GE.AND P1, PT, R12, R235, PT ;  /* 0x000000eb0c00720c */ /* 0x000fe20003f26270 */
[----:B------:R-:W-:Y:S01]  /*1f0a0*/  FFMA.FTZ R139, R0, -UR6, R139 ;  /* 0x80000006008b7c23 */ /* 0x000fe2000801008b */
[----:B------:R-:W-:Y:S01]  /*1f0b0*/  IMAD.IADD R0, R234, 0x1, -R2 ;  /* 0x00000001ea007824 */ /* 0x000fe200078e0a02 */
[----:B------:R-:W-:Y:S02]  /*1f0c0*/  ISETP.GT.AND P0, PT, R5, R11, PT ;  /* 0x0000000b0500720c */ /* 0x000fe40003f04270 */
[----:B------:R-:W-:Y:S02]  /*1f0d0*/  FSEL R129, R22, -INF , !P1 ;  /* 0xff80000016817808 */ /* 0x000fe40004800000 */
[-C--:B------:R-:W-:Y:S02]  /*1f0e0*/  ISETP.GE.AND P1, PT, R14, R239.reuse, PT ;  /* 0x000000ef0e00720c */ /* 0x080fe40003f26270 */
[----:B------:R-:W-:Y:S02]  /*1f0f0*/  IABS R0, R0 ;  /* 0x0000000000007213 */ /* 0x000fe40000000000 */
[----:B------:R-:W-:Y:S01]  /*1f100*/  FSEL R45, R19, -INF , !P1 ;  /* 0xff800000132d7808 */ /* 0x000fe20004800000 */
[----:B------:R-:W-:Y:S01]  /*1f110*/  IMAD.MOV.U32 R19, RZ, RZ, R214 ;  /* 0x000000ffff137224 */ /* 0x000fe200078e00d6 */
[----:B------:R-:W-:Y:S02]  /*1f120*/  ISETP.GE.AND P1, PT, R12, R239, PT ;  /* 0x000000ef0c00720c */ /* 0x000fe40003f26270 */
[----:B------:R-:W-:Y:S02]  /*1f130*/  FSEL R21, R24, -INF , !P0 ;  /* 0xff80000018157808 */ /* 0x000fe40004000000 */
[----:B------:R-:W-:Y:S01]  /*1f140*/  I2FP.F32.S32 R0, R0 ;  /* 0x0000000000007245 */ /* 0x000fe20000201400 */
[----:B------:R-:W2:Y:S01]  /*1f150*/  MUFU.TANH R24, R65 ;  /* 0x0000004100187308 */ /* 0x000ea20000002400 */
[----:B------:R-:W-:Y:S02]  /*1f160*/  FSEL R44, R18, -INF , !P1 ;  /* 0xff800000122c7808 */ /* 0x000fe40004800000 */
[-C--:B------:R-:W-:Y:S01]  /*1f170*/  ISETP.GT.AND P1, PT, R6, R11.reuse, PT ;  /* 0x0000000b0600720c */ /* 0x080fe20003f24270 */
[----:B-1----:R-:W-:Y:S01]  /*1f180*/  FFMA.FTZ R25, R0, -UR6, R25 ;  /* 0x8000000600197c23 */ /* 0x002fe20008010019 */
[----:B------:R-:W-:Y:S01]  /*1f190*/  IMAD.IADD R0, R234, 0x1, -R13 ;  /* 0x00000001ea007824 */ /* 0x000fe200078e0a0d */
[----:B------:R-:W-:Y:S02]  /*1f1a0*/  ISETP.GT.AND P0, PT, R5, R20, PT ;  /* 0x000000140500720c */ /* 0x000fe40003f04270 */
[----:B------:R-:W-:Y:S02]  /*1f1b0*/  FSEL R14, R40, -INF , !P1 ;  /* 0xff800000280e7808 */ /* 0x000fe40004800000 */
[----:B------:R-:W-:Y:S02]  /*1f1c0*/  ISETP.GT.AND P1, PT, R6, R10, PT ;  /* 0x0000000a0600720c */ /* 0x000fe40003f24270 */
[----:B------:R-:W-:Y:S02]  /*1f1d0*/  IABS R0, R0 ;  /* 0x0000000000007213 */ /* 0x000fe40000000000 */
[----:B------:R-:W-:Y:S02]  /*1f1e0*/  FSEL R12, R38, -INF , !P1 ;  /* 0xff800000260c7808 */ /* 0x000fe40004800000 */
[----:B------:R-:W-:Y:S02]  /*1f1f0*/  ISETP.GT.AND P1, PT, R7, R11, PT ;  /* 0x0000000b0700720c */ /* 0x000fe40003f24270 */
[C---:B------:R-:W-:Y:S02]  /*1f200*/  ISETP.GT.AND P6, PT, R5.reuse, R9, PT ;  /* 0x000000090500720c */ /* 0x040fe40003fc4270 */
[C---:B------:R-:W-:Y:S02]  /*1f210*/  ISETP.GT.AND P2, PT, R5.reuse, R8, PT ;  /* 0x000000080500720c */ /* 0x040fe40003f44270 */
[----:B------:R-:W-:Y:S02]  /*1f220*/  ISETP.GT.AND P3, PT, R5, R133, PT ;  /* 0x000000850500720c */ /* 0x000fe40003f64270 */
[----:B------:R-:W-:Y:S02]  /*1f230*/  I2FP.F32.S32 R0, R0 ;  /* 0x0000000000007245 */ /* 0x000fe40000201400 */
[----:B------:R-:W-:Y:S02]  /*1f240*/  FSEL R5, R39, -INF , !P1 ;  /* 0xff80000027057808 */ /* 0x000fe40004800000 */
[----:B------:R-:W-:Y:S01]  /*1f250*/  ISETP.GT.AND P1, PT, R7, R10, PT ;  /* 0x0000000a0700720c */ /* 0x000fe20003f24270 */
[----:B--2---:R-:W-:Y:S01]  /*1f260*/  FFMA.FTZ R24, R0, -UR6, R24 ;  /* 0x8000000600187c23 */ /* 0x004fe20008010018 */
[----:B------:R-:W-:Y:S02]  /*1f270*/  IADD3 R2, PT, PT, R240, -R2, RZ ;  /* 0x80000002f0027210 */ /* 0x000fe40007ffe0ff */
[----:B------:R-:W-:Y:S02]  /*1f280*/  FSEL R0, R36, -INF , !P1 ;  /* 0xff80000024007808 */ /* 0x000fe40004800000 */
[----:B------:R-:W-:Y:S02]  /*1f290*/  ISETP.GE.AND P1, PT, R11, R235, PT ;  /* 0x000000eb0b00720c */ /* 0x000fe40003f26270 */
[----:B------:R-:W-:Y:S02]  /*1f2a0*/  MOV R62, R57 ;  /* 0x00000039003e7202 */ /* 0x000fe40000000f00 */
[----:B------:R-:W-:Y:S02]  /*1f2b0*/  FSEL R247, R21, -INF , !P1 ;  /* 0xff80000015f77808 */ /* 0x000fe40004800000 */
[----:B------:R-:W-:Y:S02]  /*1f2c0*/  ISETP.GE.AND P1, PT, R10, R235, PT ;  /* 0x000000eb0a00720c */ /* 0x000fe40003f26270 */
[----:B------:R-:W-:Y:S02]  /*1f2d0*/  FSEL R28, R28, -INF , !P2 ;  /* 0xff8000001c1c7808 */ /* 0x000fe40005000000 */
[----:B------:R-:W-:Y:S02]  /*1f2e0*/  FSEL R248, R17, -INF , !P1 ;  /* 0xff80000011f87808 */ /* 0x000fe40004800000 */
[----:B------:R-:W-:Y:S02]  /*1f2f0*/  ISETP.GE.AND P1, PT, R11, R239, PT ;  /* 0x000000ef0b00720c */ /* 0x000fe40003f26270 */
[----:B------:R-:W-:Y:S02]  /*1f300*/  ISETP.GT.AND P2, PT, R4, R9, PT ;  /* 0x000000090400720c */ /* 0x000fe40003f44270 */
[----:B------:R-:W-:Y:S02]  /*1f310*/  FSEL R64, R16, -INF , !P1 ;  /* 0xff80000010407808 */ /* 0x000fe40004800000 */
[----:B------:R-:W-:Y:S02]  /*1f320*/  ISETP.GE.AND P1, PT, R10, R239, PT ;  /* 0x000000ef0a00720c */ /* 0x000fe40003f26270 */
[----:B------:R-:W-:Y:S02]  /*1f330*/  MOV R65, R55 ;  /* 0x0000003700417202 */ /* 0x000fe40000000f00 */
[----:B------:R-:W-:Y:S02]  /*1f340*/  FSEL R252, R15, -INF , !P1 ;  /* 0xff8000000ffc7808 */ /* 0x000fe40004800000 */
[CC--:B------:R-:W-:Y:S04]  /*1f350*/  ISETP.GT.AND P1, PT, R6.reuse, R9.reuse, PT ;  /* 0x000000090600720c */ /* 0x0c0fe80003f24270 */
[----:B------:R-:W-:Y:S01]  /*1f360*/  FSEL R18, R35, -INF , !P1 ;  /* 0xff80000023127808 */ /* 0x000fe20004800000 */
[----:B------:R-:W-:Y:S01]  /*1f370*/  IMAD.MOV.U32 R35, RZ, RZ, R53 ;  /* 0x000000ffff237224 */ /* 0x000fe200078e0035 */
[-C--:B------:R-:W-:Y:S04]  /*1f380*/  ISETP.GT.AND P1, PT, R6, R8.reuse, PT ;  /* 0x000000080600720c */ /* 0x080fe80003f24270 */
[----:B------:R-:W-:Y:S02]  /*1f390*/  FSEL R17, R34, -INF , !P1 ;  /* 0xff80000022117808 */ /* 0x000fe40004800000 */
[----:B------:R-:W-:Y:S04]  /*1f3a0*/  ISETP.GT.AND P1, PT, R7, R9, PT ;  /* 0x000000090700720c */ /* 0x000fe80003f24270 */
[----:B------:R-:W-:Y:S02]  /*1f3b0*/  FSEL R16, R33, -INF , !P1 ;  /* 0xff80000021107808 */ /* 0x000fe40004800000 */
[----:B------:R-:W-:Y:S02]  /*1f3c0*/  ISETP.GT.AND P1, PT, R7, R8, PT ;  /* 0x000000080700720c */ /* 0x000fe40003f24270 */
[----:B------:R-:W-:Y:S02]  /*1f3d0*/  MOV R33, R222 ;  /* 0x000000de00217202 */ /* 0x000fe40000000f00 */
[----:B------:R-:W-:Y:S02]  /*1f3e0*/  FSEL R15, R32, -INF , !P1 ;  /* 0xff800000200f7808 */ /* 0x000fe40004800000 */
[CC--:B------:R-:W-:Y:S04]  /*1f3f0*/  ISETP.GE.AND P1, PT, R11.reuse, R236.reuse, PT ;  /* 0x000000ec0b00720c */ /* 0x0c0fe80003f26270 */
[----:B------:R-:W-:Y:S02]  /*1f400*/  FSEL R251, R14, -INF , !P1 ;  /* 0xff8000000efb7808 */ /* 0x000fe40004800000 */
[----:B------:R-:W-:Y:S01]  /*1f410*/  ISETP.GE.AND P1, PT, R10, R236, PT ;  /* 0x000000ec0a00720c */ /* 0x000fe20003f26270 */
[----:B------:R-:W1:Y:S03]  /*1f420*/  MUFU.TANH R14, R66 ;  /* 0x00000042000e7308 */ /* 0x000e660000002400 */
[----:B------:R-:W-:Y:S02]  /*1f430*/  FSEL R250, R12, -INF , !P1 ;  /* 0xff8000000cfa7808 */ /* 0x000fe40004800000 */
[-C--:B------:R-:W-:Y:S02]  /*1f440*/  ISETP.GE.AND P1, PT, R11, R237.reuse, PT ;  /* 0x000000ed0b00720c */ /* 0x080fe40003f26270 */
[----:B------:R-:W-:Y:S03]  /*1f450*/  FSEL R11, R31, -INF , !P6 ;  /* 0xff8000001f0b7808 */ /* 0x000fe60007000000 */
[----:B------:R-:W2:Y:S01]  /*1f460*/  MUFU.TANH R12, R67 ;  /* 0x00000043000c7308 */ /* 0x000ea20000002400 */
[----:B------:R-:W-:Y:S02]  /*1f470*/  FSEL R36, R5, -INF , !P1 ;  /* 0xff80000005247808 */ /* 0x000fe40004800000 */
[----:B------:R-:W-:Y:S02]  /*1f480*/  ISETP.GE.AND P1, PT, R10, R237, PT ;  /* 0x000000ed0a00720c */ /* 0x000fe40003f26270 */
[----:B------:R-:W-:Y:S02]  /*1f490*/  ISETP.GT.AND P6, PT, R6, R20, PT ;  /* 0x000000140600720c */ /* 0x000fe40003fc4270 */
[----:B------:R-:W-:Y:S02]  /*1f4a0*/  FSEL R57, R0, -INF , !P1 ;  /* 0xff80000000397808 */ /* 0x000fe40004800000 */
[----:B------:R-:W-:Y:S02]  /*1f4b0*/  IABS R0, R2 ;  /* 0x0000000200007213 */ /* 0x000fe40000000000 */
[-C--:B------:R-:W-:Y:S02]  /*1f4c0*/  ISETP.GT.AND P1, PT, R6, R133.reuse, PT ;  /* 0x000000850600720c */ /* 0x080fe40003f24270 */
[----:B------:R-:W-:Y:S02]  /*1f4d0*/  I2FP.F32.S32 R0, R0 ;  /* 0x0000000000007245 */ /* 0x000fe40000201400 */
[----:B------:R-:W-:Y:S02]  /*1f4e0*/  FSEL R6, R27, -INF , !P2 ;  /* 0xff8000001b067808 */ /* 0x000fe40005000000 */
[----:B------:R-:W-:Y:S01]  /*1f4f0*/  ISETP.GT.AND P2, PT, R4, R8, PT ;  /* 0x000000080400720c */ /* 0x000fe20003f44270 */
[----:B-1----:R-:W-:Y:S01]  /*1f500*/  FFMA.FTZ R14, R0, -UR6, R14 ;  /* 0x80000006000e7c23 */ /* 0x002fe2000801000e */
[--C-:B------:R-:W-:Y:S01]  /*1f510*/  IMAD.IADD R0, R240, 0x1, -R13.reuse ;  /* 0x00000001f0007824 */ /* 0x100fe200078e0a0d */
[----:B------:R-:W-:Y:S01]  /*1f520*/  FSEL R2, R26, -INF , !P0 ;  /* 0xff8000001a027808 */ /* 0x000fe20004000000 */
[----:B------:R-:W-:Y:S01]  /*1f530*/  IMAD.IADD R13, R241, 0x1, -R13 ;  /* 0x00000001f10d7824 */ /* 0x000fe200078e0a0d */
[----:B------:R-:W-:Y:S02]  /*1f540*/  FSEL R5, R29, -INF , !P2 ;  /* 0xff8000001d057808 */ /* 0x000fe40005000000 */
[----:B------:R-:W-:Y:S02]  /*1f550*/  IABS R0, R0 ;  /* 0x0000000000007213 */ /* 0x000fe40000000000 */
[----:B------:R-:W-:Y:S02]  /*1f560*/  ISETP.GE.AND P2, PT, R9, R236, PT ;  /* 0x000000ec0900720c */ /* 0x000fe40003f46270 */
[----:B------:R-:W-:Y:S02]  /*1f570*/  I2FP.F32.S32 R0, R0 ;  /* 0x0000000000007245 */ /* 0x000fe40000201400 */
[----:B------:R-:W-:Y:S02]  /*1f580*/  FSEL R245, R18, -INF , !P2 ;  /* 0xff80000012f57808 */ /* 0x000fe40005000000 */
[----:B------:R-:W-:Y:S01]  /*1f590*/  ISETP.GE.AND P2, PT, R8, R236, PT ;  /* 0x000000ec0800720c */ /* 0x000fe20003f46270 */
[----:B--2---:R-:W-:Y:S01]  /*1f5a0*/  FFMA.FTZ R12, R0, -UR6, R12 ;  /* 0x80000006000c7c23 */ /* 0x004fe2000801000c */
[----:B------:R-:W-:Y:S01]  /*1f5b0*/  FMUL.FTZ R0, R63, UR9 ;  /* 0x000000093f007c20 */ /* 0x000fe20008410000 */
[----:B------:R-:W-:Y:S02]  /*1f5c0*/  ISETP.GT.AND P0, PT, R4, R133, PT ;  /* 0x000000850400720c */ /* 0x000fe40003f04270 */
[----:B------:R-:W-:Y:S02]  /*1f5d0*/  FSEL R246, R17, -INF , !P2 ;  /* 0xff80000011f67808 */ /* 0x000fe40005000000 */
[-C--:B------:R-:W-:Y:S01]  /*1f5e0*/  ISETP.GE.AND P2, PT, R9, R237.reuse, PT ;  /* 0x000000ed0900720c */ /* 0x080fe20003f46270 */
[----:B------:R-:W1:Y:S01]  /*1f5f0*/  MUFU.TANH R0, R0 ;  /* 0x0000000000007308 */ /* 0x000e620000002400 */
[----:B------:R-:W-:Y:S02]  /*1f600*/  FSEL R10, R30, -INF , !P3 ;  /* 0xff8000001e0a7808 */ /* 0x000fe40005800000 */
[----:B------:R-:W-:Y:S02]  /*1f610*/  FSEL R58, R16, -INF , !P2 ;  /* 0xff800000103a7808 */ /* 0x000fe40005000000 */
[C---:B------:R-:W-:Y:S02]  /*1f620*/  ISETP.GE.AND P2, PT, R8.reuse, R237, PT ;  /* 0x000000ed0800720c */ /* 0x040fe40003f46270 */
[-C--:B------:R-:W-:Y:S02]  /*1f630*/  ISETP.GT.AND P3, PT, R7, R20.reuse, PT ;  /* 0x000000140700720c */ /* 0x080fe40003f64270 */
[----:B------:R-:W-:Y:S02]  /*1f640*/  FSEL R59, R15, -INF , !P2 ;  /* 0xff8000000f3b7808 */ /* 0x000fe40005000000 */
[----:B------:R-:W-:Y:S02]  /*1f650*/  ISETP.GT.AND P2, PT, R7, R133, PT ;  /* 0x000000850700720c */ /* 0x000fe40003f44270 */
[----:B------:R-:W-:Y:S02]  /*1f660*/  FSEL R139, R139, -INF , !P0 ;  /* 0xff8000008b8b7808 */ /* 0x000fe40004000000 */
[----:B------:R-:W-:Y:S02]  /*1f670*/  IABS R7, R13 ;  /* 0x0000000d00077213 */ /* 0x000fe40000000000 */
[----:B------:R-:W-:Y:S02]  /*1f680*/  ISETP.GE.AND P0, PT, R9, R235, PT ;  /* 0x000000eb0900720c */ /* 0x000fe40003f06270 */
[----:B------:R-:W-:Y:S02]  /*1f690*/  I2FP.F32.S32 R7, R7 ;  /* 0x0000000700077245 */ /* 0x000fe40000201400 */
[----:B------:R-:W-:Y:S02]  /*1f6a0*/  FSEL R243, R11, -INF , !P0 ;  /* 0xff8000000bf37808 */ /* 0x000fe40004000000 */
[----:B------:R-:W-:Y:S01]  /*1f6b0*/  ISETP.GE.AND P0, PT, R8, R235, PT ;  /* 0x000000eb0800720c */ /* 0x000fe20003f06270 */
[----:B-1----:R-:W-:Y:S01]  /*1f6c0*/  FFMA.FTZ R0, R7, -UR6, R0 ;  /* 0x8000000607007c23 */ /* 0x002fe20008010000 */
[----:B------:R-:W-:Y:S02]  /*1f6d0*/  FSEL R7, R24, -INF , !P6 ;  /* 0xff80000018077808 */ /* 0x000fe40007000000 */
[----:B------:R-:W-:Y:S02]  /*1f6e0*/  FSEL R223, R28, -INF , !P0 ;  /* 0xff8000001cdf7808 */ /* 0x000fe40004000000 */
[----:B------:R-:W-:Y:S02]  /*1f6f0*/  ISETP.GT.AND P0, PT, R4, R20, PT ;  /* 0x000000140400720c */ /* 0x000fe40003f04270 */
[----:B------:R-:W-:Y:S02]  /*1f700*/  FSEL R14, R14, -INF , !P2 ;  /* 0xff8000000e0e7808 */ /* 0x000fe40005000000 */
[----:B------:R-:W-:Y:S02]  /*1f710*/  FSEL R138, R0, -INF , !P0 ;  /* 0xff800000008a7808 */ /* 0x000fe40004000000 */
[----:B------:R-:W-:Y:S02]  /*1f720*/  ISETP.GE.AND P0, PT, R9, R239, PT ;  /* 0x000000ef0900720c */ /* 0x000fe40003f06270 */
[----:B------:R-:W-:Y:S02]  /*1f730*/  FMNMX3.FTZ R0, R140, R213, R217, !PT ;  /* 0x000000d58c007276 */ /* 0x000fe400078100d9 */
        /* <DEDUP_REMOVED lines=21> */
[----:B------:R-:W-:Y:S02]  /*1f890*/  ISETP.GE.AND P0, PT, R133, R239, PT ;  /* 0x000000ef8500720c */ /* 0x000fe40003f06270 */
[----:B------:R-:W-:Y:S01]  /*1f8a0*/  FMNMX3.FTZ R2, R2, R61, R19, !PT ;  /* 0x0000003d02027276 */ /* 0x000fe20007810013 */
[----:B------:R-:W1:Y:S01]  /*1f8b0*/  SHFL.BFLY PT, R8, R4, 0x2, 0x1f ;  /* 0x0c401f0004087f89 */ /* 0x000e6200000e0000 */
[----:B------:R-:W-:Y:S02]  /*1f8c0*/  FMNMX3.FTZ R0, R0, R45, R44, !PT ;  /* 0x0000002d00007276 */ /* 0x000fe4000781002c */
[----:B------:R-:W-:Y:S02]  /*1f8d0*/  FSEL R139, R139, -INF , !P0 ;  /* 0xff8000008b8b7808 */ /* 0x000fe40004000000 */
[----:B------:R-:W-:Y:S02]  /*1f8e0*/  FMNMX3.FTZ R2, R2, R47, R62, !PT ;  /* 0x0000002f02027276 */ /* 0x000fe4000781003e */
[----:B------:R-:W-:Y:S02]  /*1f8f0*/  ISETP.GE.AND P0, PT, R20, R239, PT ;  /* 0x000000ef1400720c */ /* 0x000fe40003f06270 */
[----:B------:R-:W-:Y:S02]  /*1f900*/  FMNMX3.FTZ R0, R0, R64, R252, !PT ;  /* 0x0000004000007276 */ /* 0x000fe400078100fc */
[----:B------:R-:W-:Y:S02]  /*1f910*/  FMNMX3.FTZ R2, R2, R130, R37, !PT ;  /* 0x0000008202027276 */ /* 0x000fe40007810025 */
[----:B------:R-:W-:Y:S02]  /*1f920*/  FSEL R138, R138, -INF , !P0 ;  /* 0xff8000008a8a7808 */ /* 0x000fe40004000000 */
[----:B------:R-:W-:Y:S02]  /*1f930*/  FMNMX3.FTZ R0, R0, R244, R242, !PT ;  /* 0x000000f400007276 */ /* 0x000fe400078100f2 */
[----:B------:R-:W-:Y:S02]  /*1f940*/  FMNMX3.FTZ R2, R2, R36, R57, !PT ;  /* 0x0000002402027276 */ /* 0x000fe40007810039 */
[----:B------:R-:W-:Y:S02]  /*1f950*/  FMNMX3.FTZ R0, R0, R139, R138, !PT ;  /* 0x0000008b00007276 */ /* 0x000fe4000781008a */
[----:B------:R-:W-:Y:S02]  /*1f960*/  FMNMX3.FTZ R135, R2, R58, R59, !PT ;  /* 0x0000003a02877276 */ /* 0x000fe4000781003b */
[----:B------:R-:W-:Y:S01]  /*1f970*/  FMNMX3.FTZ R6, R6, R143, R208, !PT ;  /* 0x0000008f06067276 */ /* 0x000fe200078100d0 */
[----:B------:R-:W2:Y:S01]  /*1f980*/  SHFL.BFLY PT, R2, R0, 0x2, 0x1f ;  /* 0x0c401f0000027f89 */ /* 0x000ea200000e0000 */
[----:B-1----:R-:W-:Y:S02]  /*1f990*/  FMNMX.FTZ R4, R4, R8, !PT ;  /* 0x0000000804047209 */ /* 0x002fe40007810000 */
[----:B------:R-:W-:Y:S02]  /*1f9a0*/  FSEL R9, R25, -INF , !P1 ;  /* 0xff80000019097808 */ /* 0x000fe40004800000 */
[----:B------:R-:W-:Y:S03]  /*1f9b0*/  ISETP.GE.AND P1, PT, R133, R236, PT ;  /* 0x000000ec8500720c */ /* 0x000fe60003f26270 */
[----:B------:R-:W1:Y:S01]  /*1f9c0*/  SHFL.BFLY PT, R137, R4, 0x1, 0x1f ;  /* 0x0c201f0004897f89 */ /* 0x000e6200000e0000 */
[----:B------:R-:W-:Y:S02]  /*1f9d0*/  FMNMX3.FTZ R5, R6, R60, R33, !PT ;  /* 0x0000003c06057276 */ /* 0x000fe40007810021 */
[----:B------:R-:W-:Y:S02]  /*1f9e0*/  FSEL R219, R9, -INF , !P1 ;  /* 0xff80000009db7808 */ /* 0x000fe40004800000 */
[----:B------:R-:W-:Y:S02]  /*1f9f0*/  FMNMX3.FTZ R5, R5, R43, R35, !PT ;  /* 0x0000002b05057276 */ /* 0x000fe40007810023 */
[----:B------:R-:W-:Y:S02]  /*1fa00*/  ISETP.GE.AND P0, PT, R20, R236, PT ;  /* 0x000000ec1400720c */ /* 0x000fe40003f06270 */
[----:B------:R-:W-:Y:S02]  /*1fa10*/  FMNMX3.FTZ R5, R5, R51, R50, !PT ;  /* 0x0000003305057276 */ /* 0x000fe40007810032 */
[----:B------:R-:W-:Y:S02]  /*1fa20*/  FSEL R218, R7, -INF , !P0 ;  /* 0xff80000007da7808 */ /* 0x000fe40004000000 */
[----:B------:R-:W-:Y:S02]  /*1fa30*/  FMNMX3.FTZ R5, R5, R251, R250, !PT ;  /* 0x000000fb05057276 */ /* 0x000fe400078100fa */
[----:B------:R-:W-:Y:S02]  /*1fa40*/  FSEL R6, R12, -INF , !P3 ;  /* 0xff8000000c067808 */ /* 0x000fe40005800000 */
[----:B------:R-:W-:Y:S02]  /*1fa50*/  FMNMX3.FTZ R5, R5, R245, R246, !PT ;  /* 0x000000f505057276 */ /* 0x000fe400078100f6 */
[----:B--2---:R-:W-:Y:S02]  /*1fa60*/  FMNMX.FTZ R0, R0, R2, !PT ;  /* 0x0000000200007209 */ /* 0x004fe40007810000 */
[----:B------:R-:W-:Y:S02]  /*1fa70*/  FMNMX3.FTZ R5, R5, R219, R218, !PT ;  /* 0x000000db05057276 */ /* 0x000fe400078100da */
[----:B------:R-:W-:Y:S01]  /*1fa80*/  ISETP.GE.AND P2, PT, R20, R237, PT ;  /* 0x000000ed1400720c */ /* 0x000fe20003f46270 */
[----:B------:R-:W2:Y:S01]  /*1fa90*/  SHFL.BFLY PT, R2, R0, 0x1, 0x1f ;  /* 0x0c201f0000027f89 */ /* 0x000ea200000e0000 */
[----:B-1----:R-:W-:Y:S02]  /*1faa0*/  FMNMX.FTZ R137, R4, R137, !PT ;  /* 0x0000008904897209 */ /* 0x002fe40007810000 */
[----:B------:R-:W-:Y:S05]  /*1fab0*/  ISETP.GE.AND P6, PT, R133, R237, PT ;  /* 0x000000ed8500720c */ /* 0x000fea0003fc6270 */
[----:B------:R-:W1:Y:S01]  /*1fac0*/  SHFL.BFLY PT, R7, R5, 0x2, 0x1f ;  /* 0x0c401f0005077f89 */ /* 0x000e6200000e0000 */
[C---:B------:R-:W-:Y:S01]  /*1fad0*/  FSETP.NEU.FTZ.AND P1, PT, R137.reuse, -INF , PT ;  /* 0xff8000008900780b */ /* 0x040fe20003f3d000 */
[----:B------:R-:W-:Y:S01]  /*1fae0*/  FMUL.FTZ R214, R137, UR4 ;  /* 0x0000000489d67c20 */ /* 0x000fe20008410000 */
[----:B------:R-:W-:Y:S02]  /*1faf0*/  FSEL R55, R6, -INF , !P2 ;  /* 0xff80000006377808 */ /* 0x000fe40005000000 */
[----:B------:R-:W-:Y:S02]  /*1fb00*/  FSEL R34, R14, -INF , !P6 ;  /* 0xff8000000e227808 */ /* 0x000fe40007000000 */
[----:B------:R-:W-:Y:S02]  /*1fb10*/  FSEL R214, R214, RZ, P1 ;  /* 0x000000ffd6d67208 */ /* 0x000fe40000800000 */
[----:B------:R-:W-:Y:S03]  /*1fb20*/  FMNMX3.FTZ R135, R135, R34, R55, !PT ;  /* 0x0000002287877276 */ /* 0x000fe60007810037 */
[--C-:B------:R-:W-:Y:S01]  /*1fb30*/  FFMA.FTZ R4, R212, UR4, -R214.reuse ;  /* 0x00000004d4047c23 */ /* 0x100fe200080108d6 */
[--C-:B------:R-:W-:Y:S01]  /*1fb40*/  FFMA.FTZ R223, R223, UR4, -R214.reuse ;  /* 0x00000004dfdf7c23 */ /* 0x100fe200080108d6 */
[----:B------:R-:W3:Y:S01]  /*1fb50*/  SHFL.BFLY PT, R6, R135, 0x2, 0x1f ;  /* 0x0c401f0087067f89 */ /* 0x000ee200000e0000 */
[--C-:B------:R-:W-:Y:S01]  /*1fb60*/  FFMA.FTZ R222, R222, UR4, -R214.reuse ;  /* 0x00000004dede7c23 */ /* 0x100fe200080108d6 */
[----:B------:R-:W-:Y:S01]  /*1fb70*/  MUFU.EX2 R233, R4 ;  /* 0x0000000400e97308 */ /* 0x000fe20000000800 */
[----:B--2---:R-:W-:Y:S01]  /*1fb80*/  FMNMX.FTZ R134, R0, R2, !PT ;  /* 0x0000000200867209 */ /* 0x004fe20007810000 */
[--C-:B------:R-:W-:Y:S01]  /*1fb90*/  FFMA.FTZ R2, R213, UR4, -R214.reuse ;  /* 0x00000004d5027c23 */ /* 0x100fe200080108d6 */
[--C-:B------:R-:W-:Y:S01]  /*1fba0*/  FFMA.FTZ R0, R217, UR4, -R214.reuse ;  /* 0x00000004d9007c23 */ /* 0x100fe200080108d6 */
[----:B-1----:R-:W-:Y:S06]  /*1fbb0*/  FMNMX.FTZ R5, R5, R7, !PT ;  /* 0x0000000705057209 */ /* 0x002fec0007810000 */
[----:B------:R1:W-:Y:S01]  /*1fbc0*/  MUFU.EX2 R53, R2 ;  /* 0x0000000200357308 */ /* 0x0003e20000000800 */
[C---:B------:R-:W-:Y:S01]  /*1fbd0*/  FMUL.FTZ R213, R134.reuse, UR4 ;  /* 0x0000000486d57c20 */ /* 0x040fe20008410000 */
[----:B------:R-:W-:Y:S01]  /*1fbe0*/  FSETP.NEU.FTZ.AND P0, PT, R134, -INF , PT ;  /* 0xff8000008600780b */ /* 0x000fe20003f1d000 */
[----:B------:R-:W2:Y:S07]  /*1fbf0*/  SHFL.BFLY PT, R136, R5, 0x1, 0x1f ;  /* 0x0c201f0005887f89 */ /* 0x000eae00000e0000 */
[----:B------:R4:W-:Y:S01]  /*1fc00*/  MUFU.EX2 R49, R0 ;  /* 0x0000000000317308 */ /* 0x0009e20000000800 */
[----:B------:R-:W-:Y:S02]  /*1fc10*/  FSEL R213, R213, RZ, P0 ;  /* 0x000000ffd5d57208 */ /* 0x000fe40000000000 */
[----:B---3--:R-:W-:Y:S01]  /*1fc20*/  FMNMX.FTZ R135, R135, R6, !PT ;  /* 0x0000000687877209 */ /* 0x008fe20007810000 */
[----:B-1----:R-:W-:Y:S04]  /*1fc30*/  FFMA.FTZ R2, R215, UR4, -R214 ;  /* 0x00000004d7027c23 */ /* 0x002fe800080108d6 */
[----:B------:R-:W1:Y:S01]  /*1fc40*/  SHFL.BFLY PT, R6, R135, 0x1, 0x1f ;  /* 0x0c201f0087067f89 */ /* 0x000e6200000e0000 */
[----:B----4-:R-:W-:Y:S01]  /*1fc50*/  FFMA.FTZ R0, R227, UR4, -R213 ;  /* 0x00000004e3007c23 */ /* 0x010fe200080108d5 */
[----:B------:R-:W3:Y:S01]  /*1fc60*/  MUFU.EX2 R2, R2 ;  /* 0x0000000200027308 */ /* 0x000ee20000000800 */
[----:B--2---:R-:W-:Y:S04]  /*1fc70*/  FMNMX.FTZ R136, R5, R136, !PT ;  /* 0x0000008805887209 */ /* 0x004fe80007810000 */
[C---:B------:R-:W-:Y:S01]  /*1fc80*/  FSETP.NEU.FTZ.AND P3, PT, R136.reuse, -INF , PT ;  /* 0xff8000008800780b */ /* 0x040fe20003f7d000 */
[----:B------:R-:W-:Y:S01]  /*1fc90*/  FMUL.FTZ R215, R136, UR4 ;  /* 0x0000000488d77c20 */ /* 0x000fe20008410000 */
[----:B---3--:R2:W-:Y:S04]  /*1fca0*/  STL [R1+0x80], R2 ;  /* 0x0000800201007387 */ /* 0x0085e80000100800 */
[----:B------:R-:W-:Y:S02]  /*1fcb0*/  FSEL R215, R215, RZ, P3 ;  /* 0x000000ffd7d77208 */ /* 0x000fe40001800000 */
[----:B-1----:R-:W-:Y:S04]  /*1fcc0*/  FMNMX.FTZ R135, R135, R6, !PT ;  /* 0x0000000687877209 */ /* 0x002fe80007810000 */
[C---:B------:R-:W-:Y:S01]  /*1fcd0*/  FSETP.NEU.FTZ.AND P2, PT, R135.reuse, -INF , PT ;  /* 0xff8000008700780b */ /* 0x040fe20003f5d000 */
[----:B------:R-:W-:Y:S05]  /*1fce0*/  FMUL.FTZ R217, R135, UR4 ;  /* 0x0000000487d97c20 */ /* 0x000fea0008410000 */
[----:B------:R-:W-:Y:S05]  /*1fcf0*/  FSEL R217, R217, RZ, P2 ;  /* 0x000000ffd9d97208 */ /* 0x000fea0001000000 */
[--C-:B------:R-:W-:Y:S01]  /*1fd00*/  FFMA.FTZ R4, R231, UR4, -R217.reuse ;  /* 0x00000004e7047c23 */ /* 0x100fe200080108d9 */
[----:B------:R-:W-:Y:S01]  /*1fd10*/  FFMA.FTZ R5, R210, UR4, -R217 ;  /* 0x00000004d2057c23 */ /* 0x000fe200080108d9 */
[--C-:B--2---:R-:W-:Y:S02]  /*1fd20*/  FFMA.FTZ R2, R131, UR4, -R213.reuse ;  /* 0x0000000483027c23 */ /* 0x104fe400080108d5 */
[----:B------:R1:W-:Y:S10]  /*1fd30*/  MUFU.EX2 R131, R0 ;  /* 0x0000000000837308 */ /* 0x0003f40000000800 */
[----:B------:R2:W3:Y:S10]  /*1fd40*/  MUFU.EX2 R240, R2 ;  /* 0x0000000200f07308 */ /* 0x0004f40000000800 */
[----:B------:R4:W-:Y:S10]  /*1fd50*/  MUFU.EX2 R41, R4 ;  /* 0x0000000400297308 */ /* 0x0009f40000000800 */
[----:B------:R-:W-:Y:S01]  /*1fd60*/  MUFU.EX2 R224, R5 ;  /* 0x0000000500e07308 */ /* 0x000fe20000000800 */
[----:B-1----:R-:W-:Y:S01]  /*1fd70*/  FFMA.FTZ R0, R220, UR4, -R213 ;  /* 0x00000004dc007c23 */ /* 0x002fe200080108d5 */
[--C-:B--2---:R-:W-:Y:S08]  /*1fd80*/  FFMA.FTZ R2, R228, UR4, -R215.reuse ;  /* 0x00000004e4027c23 */ /* 0x104ff000080108d7 */
[----:B------:R1:W-:Y:S01]  /*1fd90*/  MUFU.EX2 R228, R0 ;  /* 0x0000000000e47308 */ /* 0x0003e20000000800 */
[--C-:B----4-:R-:W-:Y:S01]  /*1fda0*/  FFMA.FTZ R4, R208, UR4, -R215.reuse ;  /* 0x00000004d0047c23 */ /* 0x110fe200080108d7 */
[----:B------:R-:W-:Y:S08]  /*1fdb0*/  F2FP.BF16.F32.PACK_AB R208, R49, R53 ;  /* 0x0000003531d0723e */ /* 0x000ff000000010ff */
[----:B------:R2:W-:Y:S10]  /*1fdc0*/  MUFU.EX2 R40, R2 ;  /* 0x0000000200287308 */ /* 0x0005f40000000800 */
[----:B------:R4:W-:Y:S01]  /*1fdd0*/  MUFU.EX2 R231, R4 ;  /* 0x0000000400e77308 */ /* 0x0009e20000000800 */
[----:B-1----:R-:W-:Y:S09]  /*1fde0*/  FFMA.FTZ R0, R232, UR4, -R215 ;  /* 0x00000004e8007c23 */ /* 0x002ff200080108d7 */
[----:B------:R1:W-:Y:S01]  /*1fdf0*/  MUFU.EX2 R234, R0 ;  /* 0x0000000000ea7308 */ /* 0x0003e20000000800 */
[----:B--2---:R-:W-:Y:S01]  /*1fe00*/  FFMA.FTZ R2, R229, UR4, -R217 ;  /* 0x00000004e5027c23 */ /* 0x004fe200080108d9 */
[----:B----4-:R-:W-:Y:S08]  /*1fe10*/  FSEL R4, R137, RZ, P1 ;  /* 0x000000ff89047208 */ /* 0x010ff00000800000 */
[----:B------:R2:W-:Y:S01]  /*1fe20*/  MUFU.EX2 R238, R2 ;  /* 0x0000000200ee7308 */ /* 0x0005e20000000800 */
[----:B-1----:R-:W-:Y:S01]  /*1fe30*/  LOP3.LUT R0, R226, 0x200, R230, 0xf8, !PT ;  /* 0x00000200e2007812 */ /* 0x002fe200078ef8e6 */
[----:B------:R-:W-:Y:S01]  /*1fe40*/  IMAD.MOV.U32 R226, RZ, RZ, R34 ;  /* 0x000000ffffe27224 */ /* 0x000fe200078e0022 */
[----:B------:R-:W4:Y:S02]  /*1fe50*/  LDL.LU R230, [R1+0x80] ;  /* 0x0000800001e67983 */ /* 0x000f240000300800 */
[----:B------:R-:W-:Y:S01]  /*1fe60*/  LEA R212, R0, UR5, 0x1 ;  /* 0x0000000500d47c11 */ /* 0x000fe2000f8e08ff */
[----:B------:R-:W-:Y:S01]  /*1fe70*/  FFMA.FTZ R0, R143, UR4, -R215 ;  /* 0x000000048f007c23 */ /* 0x000fe200080108d7 */
[----:B--2---:R-:W-:Y:S01]  /*1fe80*/  FSEL R2, R136, RZ, P3 ;  /* 0x000000ff88027208 */ /* 0x004fe20001800000 */
[----:B------:R-:W-:Y:S01]  /*1fe90*/  FFMA.FTZ R226, R226, UR4, -R217 ;  /* 0x00000004e2e27c23 */ /* 0x000fe200080108d9 */
[----:B------:R-:W-:Y:S01]  /*1fea0*/  IADD3 R220, PT, PT, R212, 0xc040, RZ ;  /* 0x0000c040d4dc7810 */ /* 0x000fe20007ffe0ff */
[----:B------:R1:W2:Y:S01]  /*1feb0*/  MUFU.EX2 R227, R0 ;  /* 0x0000000000e37308 */ /* 0x0002a20000000800 */
[----:B------:R-:W2:Y:S01]  /*1fec0*/  LDSM.16.MT88.4 R20, [R212+0xc000] ;  /* 0x00c00000d414783b */ /* 0x000ea20000004200 */
[----:B------:R-:W-:Y:S01]  /*1fed0*/  FADD.FTZ R2, -R2, R3 ;  /* 0x0000000302027221 */ /* 0x000fe20000010100 */
[----:B------:R-:W-:Y:S01]  /*1fee0*/  FFMA.FTZ R3, R209, UR4, -R217 ;  /* 0x00000004d1037c23 */ /* 0x000fe200080108d9 */
[----:B---3--:R-:W-:Y:S06]  /*1fef0*/  F2FP.BF16.F32.PACK_AB R209, R240, R131 ;  /* 0x00000083f0d1723e */ /* 0x008fec00000010ff */
[----:B------:R-:W-:Y:S01]  /*1ff00*/  MUFU.EX2 R226, R226 ;  /* 0x000000e200e27308 */ /* 0x000fe20000000800 */
[----:B------:R-:W-:Y:S09]  /*1ff10*/  FMUL.FTZ R2, R2, UR4 ;  /* 0x0000000402027c20 */ /* 0x000ff20008410000 */
[----:B------:R3:W3:Y:S10]  /*1ff20*/  MUFU.EX2 R229, R3 ;  /* 0x0000000300e57308 */ /* 0x0006f40000000800 */
[----:B------:R3:W3:Y:S01]  /*1ff30*/  MUFU.EX2 R133, R2 ;  /* 0x0000000200857308 */ /* 0x0006e20000000800 */
[----:B-1----:R-:W-:Y:S02]  /*1ff40*/  FSEL R0, R135, RZ, P2 ;  /* 0x000000ff87007208 */ /* 0x002fe40001000000 */
[----:B--2---:R-:W-:Y:S03]  /*1ff50*/  F2FP.BF16.F32.PACK_AB R142, R231, R227 ;  /* 0x000000e3e78e723e */ /* 0x004fe600000010ff */
[----:B------:R-:W-:Y:S04]  /*1ff60*/  FADD.FTZ R0, -R0, R132 ;  /* 0x0000008400007221 */ /* 0x000fe80000010100 */
[----:B------:R-:W-:Y:S01]  /*1ff70*/  FMUL.FTZ R0, R0, UR4 ;  /* 0x0000000400007c20 */ /* 0x000fe20008410000 */
[----:B---3--:R-:W-:Y:S02]  /*1ff80*/  FSEL R3, R134, RZ, P0 ;  /* 0x000000ff86037208 */ /* 0x008fe40000000000 */
[----:B------:R-:W-:Y:S01]  /*1ff90*/  F2FP.BF16.F32.PACK_AB R143, R229, R224 ;  /* 0x000000e0e58f723e */ /* 0x000fe200000010ff */
[----:B------:R1:W2:Y:S01]  /*1ffa0*/  MUFU.EX2 R132, R0 ;  /* 0x0000000000847308 */ /* 0x0002a20000000800 */
[----:B------:R-:W-:Y:S01]  /*1ffb0*/  FADD.FTZ R2, -R4, R140 ;  /* 0x0000008c04027221 */ /* 0x000fe20000010100 */
[----:B------:R-:W-:Y:S01]  /*1ffc0*/  FFMA.FTZ R4, R216, UR4, -R213 ;  /* 0x00000004d8047c23 */ /* 0x000fe200080108d5 */
[----:B------:R-:W-:Y:S01]  /*1ffd0*/  IADD3 R216, PT, PT, R225, R212, RZ ;  /* 0x000000d4e1d87210 */ /* 0x000fe20007ffe0ff */
[C---:B------:R-:W-:Y:S01]  /*1ffe0*/  FMUL.FTZ R5, R133.reuse, R145 ;  /* 0x0000009185057220 */ /* 0x040fe20000410000 */
[----:B------:R-:W-:Y:S05]  /*1fff0*/  FMUL.FTZ R2, R2, UR4 ;  /* 0x0000000402027c20 */ /* 0x000fea0008410000 */
[----:B------:R3:W3:Y:S01]  /*20000*/  MUFU.EX2 R232, R4 ;  /* 0x0000000400e87308 */ /* 0x0006e20000000800 */
[----:B------:R-:W-:Y:S01]  /*20010*/  F2FP.BF16.F32.PACK_AB R140, R234, R40 ;  /* 0x00000028ea8c723e */ /* 0x000fe200000010ff */
[C---:B------:R-:W-:Y:S01]  /*20020*/  FMUL.FTZ R17, R133.reuse, R157 ;  /* 0x0000009d85117220 */ /* 0x040fe20000410000 */
[----:B------:R-:W-:Y:S02]  /*20030*/  IMAD.MOV.U32 R157, RZ, RZ, R19 ;  /* 0x000000ffff9d7224 */ /* 0x000fe400078e0013 */
[C---:B------:R-:W-:Y:S05]  /*20040*/  FMUL.FTZ R16, R133.reuse, R156 ;  /* 0x0000009c85107220 */ /* 0x040fea0000410000 */
[----:B------:R-:W3:Y:S01]  /*20050*/  MUFU.EX2 R2, R2 ;  /* 0x0000000200027308 */ /* 0x000ee20000000800 */
[----:B------:R-:W-:Y:S01]  /*20060*/  FMUL.FTZ R32, R133, R172 ;  /* 0x000000ac85207220 */ /* 0x000fe20000410000 */
[----:B------:R-:W-:Y:S02]  /*20070*/  IMAD.MOV.U32 R172, RZ, RZ, R49 ;  /* 0x000000ffffac7224 */ /* 0x000fe400078e0031 */
[----:B-1----:R-:W-:Y:S01]  /*20080*/  FADD.FTZ R0, -R3, R141 ;  /* 0x0000008d03007221 */ /* 0x002fe20000010100 */
[----:B------:R-:W-:Y:S01]  /*20090*/  F2FP.BF16.F32.PACK_AB R141, R238, R41 ;  /* 0x00000029ee8d723e */ /* 0x000fe200000010ff */
[C---:B--2---:R-:W-:Y:S01]  /*200a0*/  FMUL.FTZ R6, R132.reuse, R146 ;  /* 0x0000009284067220 */ /* 0x044fe20000410000 */
[----:B------:R-:W-:Y:S01]  /*200b0*/  FMUL.FTZ R7, R132, R147 ;  /* 0x0000009384077220 */ /* 0x000fe20000410000 */
[----:B------:R-:W-:Y:S01]  /*200c0*/  FMUL.FTZ R0, R0, UR4 ;  /* 0x0000000400007c20 */ /* 0x000fe20008410000 */
[----:B------:R-:W-:Y:S02]  /*200d0*/  VIADD R3, R212, 0xc000 ;  /* 0x0000c000d4037836 */ /* 0x000fe40000000000 */
[----:B---3--:R-:W-:Y:S01]  /*200e0*/  FMUL.FTZ R4, R133, R144 ;  /* 0x0000009085047220 */ /* 0x008fe20000410000 */
[----:B------:R-:W-:Y:S01]  /*200f0*/  F2FP.BF16.F32.PACK_AB R211, R232, R228 ;  /* 0x000000e4e8d3723e */ /* 0x000fe200000010ff */
[C---:B------:R-:W-:Y:S01]  /*20100*/  FMUL.FTZ R66, R132.reuse, R206 ;  /* 0x000000ce84427220 */ /* 0x040fe20000410000 */
[----:B------:R-:W-:Y:S01]  /*20110*/  @P4 VIADD R220, R3, 0xffffffc0 ;  /* 0xffffffc003dc4836 */ /* 0x000fe20000000000 */
[----:B------:R-:W1:Y:S01]  /*20120*/  MUFU.EX2 R0, R0 ;  /* 0x0000000000007308 */ /* 0x000e620000000800 */
[----:B------:R-:W-:Y:S01]  /*20130*/  FMUL.FTZ R67, R132, R207 ;  /* 0x000000cf84437220 */ /* 0x000fe20000410000 */
[C---:B------:R-:W-:Y:S01]  /*20140*/  FMUL.FTZ R8, R2.reuse, R148 ;  /* 0x0000009402087220 */ /* 0x040fe20000410000 */
[-C--:B------:R-:W-:Y:S05]  /*20150*/  HMMA.16816.F32.BF16 R4, R140, R20.reuse, R4 ;  /* 0x000000148c04723c */ /* 0x080fea0000041804 */
[C---:B------:R-:W-:Y:S01]  /*20160*/  FMUL.FTZ R9, R2.reuse, R149 ;  /* 0x0000009502097220 */ /* 0x040fe20000410000 */
[C---:B------:R-:W-:Y:S01]  /*20170*/  FMUL.FTZ R12, R2.reuse, R152 ;  /* 0x00000098020c7220 */ /* 0x040fe20000410000 */
[----:B------:R-:W-:Y:S01]  /*20180*/  FMUL.FTZ R13, R2, R153 ;  /* 0x00000099020d7220 */ /* 0x000fe20000410000 */
[C---:B------:R-:W-:Y:S01]  /*20190*/  FMUL.FTZ R18, R132.reuse, R158 ;  /* 0x0000009e84127220 */ /* 0x040fe20000410000 */
[----:B------:R-:W-:Y:S01]  /*201a0*/  FMUL.FTZ R19, R132, R159 ;  /* 0x0000009f84137220 */ /* 0x000fe20000410000 */
[----:B------:R-:W-:Y:S01]  /*201b0*/  MOV R159, R35 ;  /* 0x00000023009f7202 */ /* 0x000fe20000000f00 */
[C---:B-1----:R-:W-:Y:S01]  /*201c0*/  FMUL.FTZ R10, R0.reuse, R150 ;  /* 0x00000096000a7220 */ /* 0x042fe20000410000 */
[C---:B------:R-:W-:Y:S01]  /*201d0*/  FMUL.FTZ R11, R0.reuse, R151 ;  /* 0x00000097000b7220 */ /* 0x040fe20000410000 */
        /* <DEDUP_REMOVED lines=8> */
[----:B------:R-:W-:Y:S01]  /*20260*/  IMAD.MOV.U32 R164, RZ, RZ, R55 ;  /* 0x000000ffffa47224 */ /* 0x000fe200078e0037 */
[----:B------:R-:W-:Y:S01]  /*20270*/  MOV R148, R54 ;  /* 0x0000003600947202 */ /* 0x000fe20000000f00 */
[----:B------:R-:W-:Y:S02]  /*20280*/  IMAD.MOV.U32 R165, RZ, RZ, R53 ;  /* 0x000000ffffa57224 */ /* 0x000fe400078e0035 */
[C---:B------:R-:W-:Y:S01]  /*20290*/  FMUL.FTZ R26, R0.reuse, R166 ;  /* 0x000000a6001a7220 */ /* 0x040fe20000410000 */
[----:B------:R-:W-:Y:S02]  /*202a0*/  IMAD.MOV.U32 R175, RZ, RZ, R52 ;  /* 0x000000ffffaf7224 */ /* 0x000fe400078e0034 */
[----:B------:R-:W-:Y:S01]  /*202b0*/  FMUL.FTZ R27, R0, R167 ;  /* 0x000000a7001b7220 */ /* 0x000fe20000410000 */
[----:B------:R-:W2:Y:S01]  /*202c0*/  LDSM.16.MT88.4 R52, [R220] ;  /* 0x00000000dc34783b */ /* 0x000ea20000004200 */
[C---:B------:R-:W-:Y:S01]  /*202d0*/  FMUL.FTZ R28, R2.reuse, R168 ;  /* 0x000000a8021c7220 */ /* 0x040fe20000410000 */
[----:B------:R-:W-:Y:S01]  /*202e0*/  FMUL.FTZ R29, R2, R169 ;  /* 0x000000a9021d7220 */ /* 0x000fe20000410000 */
[C---:B------:R-:W-:Y:S01]  /*202f0*/  FMUL.FTZ R30, R0.reuse, R170 ;  /* 0x000000aa001e7220 */ /* 0x040fe20000410000 */
[----:B------:R-:W-:Y:S01]  /*20300*/  FMUL.FTZ R31, R0, R171 ;  /* 0x000000ab001f7220 */ /* 0x000fe20000410000 */
[----:B------:R-:W-:Y:S01]  /*20310*/  FMUL.FTZ R34, R132, R174 ;  /* 0x000000ae84227220 */ /* 0x000fe20000410000 */
[----:B------:R-:W-:Y:S01]  /*20320*/  IMAD.IADD R3, R225, 0x1, R220 ;  /* 0x00000001e1037824 */ /* 0x000fe200078e02dc */
[----:B------:R-:W-:Y:S01]  /*20330*/  MOV R166, R42 ;  /* 0x0000002a00a67202 */ /* 0x000fe20000000f00 */
[----:B------:R-:W-:Y:S01]  /*20340*/  IMAD.MOV.U32 R170, RZ, RZ, R40 ;  /* 0x000000ffffaa7224 */ /* 0x000fe200078e0028 */
[----:B------:R-:W-:Y:S01]  /*20350*/  MOV R171, R41 ;  /* 0x0000002900ab7202 */ /* 0x000fe20000000f00 */
[----:B------:R-:W-:Y:S01]  /*20360*/  IMAD.MOV.U32 R167, RZ, RZ, R43 ;  /* 0x000000ffffa77224 */ /* 0x000fe200078e002b */
[----:B------:R-:W3:Y:S01]  /*20370*/  LDSM.16.MT88.4 R144, [R3] ;  /* 0x000000000390783b */ /* 0x000ee20000004200 */
        /* <DEDUP_REMOVED lines=86> */
[----:B------:R-:W-:Y:S01]  /*208e0*/  MOV R178, R176 ;  /* 0x000000b000b27202 */ /* 0x000fe20000000f00 */
[----:B------:R-:W-:Y:S02]  /*208f0*/  IMAD.MOV.U32 R176, RZ, RZ, R174 ;  /* 0x000000ffffb07224 */ /* 0x000fe400078e00ae */
[C---:B------:R-:W-:Y:S01]  /*20900*/  FMUL.FTZ R124, R2.reuse, R124 ;  /* 0x0000007c027c7220 */ /* 0x040fe20000410000 */
[----:B------:R-:W-:Y:S01]  /*20910*/  IMAD.MOV.U32 R174, RZ, RZ, R168 ;  /* 0x000000ffffae7224 */ /* 0x000fe200078e00a8 */
[----:B------:R-:W-:Y:S01]  /*20920*/  MOV R168, R166 ;  /* 0x000000a600a87202 */ /* 0x000fe20000000f00 */
[----:B------:R-:W-:Y:S01]  /*20930*/  FMUL.FTZ R125, R2, R125 ;  /* 0x0000007d027d7220 */ /* 0x000fe20000410000 */
[C---:B------:R-:W-:Y:S01]  /*20940*/  FMUL.FTZ R126, R0.reuse, R126 ;  /* 0x0000007e007e7220 */ /* 0x040fe20000410000 */
[----:B------:R-:W-:Y:S01]  /*20950*/  FMUL.FTZ R127, R0, R127 ;  /* 0x0000007f007f7220 */ /* 0x000fe20000410000 */
[--C-:B------:R-:W-:Y:S01]  /*20960*/  FFMA.FTZ R148, R148, UR4, -R213.reuse ;  /* 0x0000000494947c23 */ /* 0x100fe200080108d5 */
[----:B------:R-:W-:Y:S01]  /*20970*/  FFMA.FTZ R153, R153, UR4, -R213 ;  /* 0x0000000499997c23 */ /* 0x000fe200080108d5 */
[----:B------:R-:W-:Y:S01]  /*20980*/  FFMA.FTZ R152, R152, UR4, -R215 ;  /* 0x0000000498987c23 */ /* 0x000fe200080108d7 */
[----:B----4-:R-:W-:Y:S07]  /*20990*/  F2FP.BF16.F32.PACK_AB R210, R230, R233 ;  /* 0x000000e9e6d2723e */ /* 0x010fee00000010ff */
[C---:B------:R-:W-:Y:S04]  /*209a0*/  HMMA.16816.F32.BF16 R8, R208.reuse, R20, R8 ;  /* 0x00000014d008723c */ /* 0x040fe80000041808 */
[C---:B------:R-:W-:Y:S01]  /*209b0*/  FMUL.FTZ R20, R133.reuse, R160 ;  /* 0x000000a085147220 */ /* 0x040fe20000410000 */
[C---:B------:R-:W-:Y:S01]  /*209c0*/  FMUL.FTZ R21, R133.reuse, R161 ;  /* 0x000000a185157220 */ /* 0x040fe20000410000 */
[----:B------:R-:W-:Y:S01]  /*209d0*/  MOV R160, R65 ;  /* 0x0000004100a07202 */ /* 0x000fe20000000f00 */
[C---:B------:R-:W-:Y:S01]  /*209e0*/  FMUL.FTZ R65, R133.reuse, R205 ;  /* 0x000000cd85417220 */ /* 0x040fe20000410000 */
[-C--:B------:R-:W-:Y:S03]  /*209f0*/  HMMA.16816.F32.BF16 R12, R208, R22.reuse, R12 ;  /* 0x00000016d00c723c */ /* 0x080fe6000004180c */
[----:B------:R-:W-:Y:S02]  /*20a00*/  IMAD.MOV.U32 R161, RZ, RZ, R64 ;  /* 0x000000ffffa17224 */ /* 0x000fe400078e0040 */
[----:B------:R-:W-:Y:S02]  /*20a10*/  FMUL.FTZ R64, R133, R204 ;  /* 0x000000cc85407220 */ /* 0x000fe40000410000 */
[----:B------:R-:W-:Y:S01]  /*20a20*/  FFMA.FTZ R161, R161, UR4, -R213 ;  /* 0x00000004a1a17c23 */ /* 0x000fe200080108d5 */
[C---:B------:R-:W-:Y:S04]  /*20a30*/  HMMA.16816.F32.BF16 R16, R140.reuse, R22, R16 ;  /* 0x000000168c10723c */ /* 0x040fe80000041810 */
[C---:B------:R-:W-:Y:S01]  /*20a40*/  FMUL.FTZ R22, R132.reuse, R162 ;  /* 0x000000a284167220 */ /* 0x040fe20000410000 */
[C---:B------:R-:W-:Y:S01]  /*20a50*/  FMUL.FTZ R23, R132.reuse, R163 ;  /* 0x000000a384177220 */ /* 0x040fe20000410000 */
[----:B------:R-:W-:Y:S02]  /*20a60*/  IMAD.MOV.U32 R163, RZ, RZ, R33 ;  /* 0x000000ffffa37224 */ /* 0x000fe400078e0021 */
[C---:B------:R-:W-:Y:S01]  /*20a70*/  FMUL.FTZ R33, R133.reuse, R173 ;  /* 0x000000ad85217220 */ /* 0x040fe20000410000 */
[----:B------:R-:W-:Y:S01]  /*20a80*/  MOV R173, R51 ;  /* 0x0000003300ad7202 */ /* 0x000fe20000000f00 */
[----:B------:R-:W-:Y:S01]  /*20a90*/  FMUL.FTZ R51, R132, R191 ;  /* 0x000000bf84337220 */ /* 0x000fe20000410000 */
[----:B------:R-:W-:Y:S02]  /*20aa0*/  IMAD.MOV.U32 R162, RZ, RZ, R62 ;  /* 0x000000ffffa27224 */ /* 0x000fe400078e003e */
[----:B------:R-:W-:Y:S01]  /*20ab0*/  FMUL.FTZ R62, R0, R202 ;  /* 0x000000ca003e7220 */ /* 0x000fe20000410000 */
[-C--:B-1----:R-:W-:Y:S08]  /*20ac0*/  HMMA.16816.F32.BF16 R20, R140, R36.reuse, R20 ;  /* 0x000000248c14723c */ /* 0x082ff00000041814 */
[C---:B------:R-:W-:Y:S04]  /*20ad0*/  HMMA.16816.F32.BF16 R24, R208.reuse, R36, R24 ;  /* 0x00000024d018723c */ /* 0x040fe80000041818 */
[C---:B------:R-:W-:Y:S01]  /*20ae0*/  FMUL.FTZ R36, R133.reuse, R180 ;  /* 0x000000b485247220 */ /* 0x040fe20000410000 */
[----:B------:R-:W-:Y:S01]  /*20af0*/  FMUL.FTZ R37, R133, R181 ;  /* 0x000000b585257220 */ /* 0x000fe20000410000 */
[----:B------:R-:W-:Y:S02]  /*20b00*/  IMAD.MOV.U32 R181, RZ, RZ, R159 ;  /* 0x000000ffffb57224 */ /* 0x000fe400078e009f */
[----:B------:R-:W-:Y:S01]  /*20b10*/  FFMA.FTZ R159, R249, UR4, -R214 ;  /* 0x00000004f99f7c23 */ /* 0x000fe200080108d6 */
[-C--:B------:R-:W-:Y:S03]  /*20b20*/  HMMA.16816.F32.BF16 R28, R208, R38.reuse, R28 ;  /* 0x00000026d01c723c */ /* 0x080fe6000004181c */
[----:B------:R-:W-:Y:S05]  /*20b30*/  FFMA.FTZ R249, R242, UR4, -R213 ;  /* 0x00000004f2f97c23 */ /* 0x000fea00080108d5 */
[C---:B------:R-:W-:Y:S01]  /*20b40*/  HMMA.16816.F32.BF16 R32, R140.reuse, R38, R32 ;  /* 0x000000268c20723c */ /* 0x040fe20000041820 */
[----:B------:R-:W-:Y:S03]  /*20b50*/  MUFU.EX2 R249, R249 ;  /* 0x000000f900f97308 */ /* 0x000fe60000000800 */
[C---:B------:R-:W-:Y:S01]  /*20b60*/  FMUL.FTZ R38, R132.reuse, R182 ;  /* 0x000000b684267220 */ /* 0x040fe20000410000 */
[C---:B------:R-:W-:Y:S07]  /*20b70*/  FMUL.FTZ R39, R132.reuse, R183 ;  /* 0x000000b784277220 */ /* 0x040fee0000410000 */
        /* <DEDUP_REMOVED lines=33> */
[----:B------:R-:W-:Y:S01]  /*20d90*/  IMAD.MOV.U32 R177, RZ, RZ, R175 ;  /* 0x000000ffffb17224 */ /* 0x000fe200078e00af */
[----:B------:R-:W-:Y:S01]  /*20da0*/  MOV R175, R169 ;  /* 0x000000a900af7202 */ /* 0x000fe20000000f00 */
[----:B------:R-:W-:Y:S01]  /*20db0*/  IMAD.MOV.U32 R169, RZ, RZ, R167 ;  /* 0x000000ffffa97224 */ /* 0x000fe200078e00a7 */
[-C--:B------:R-:W-:Y:S01]  /*20dc0*/  HMMA.16816.F32.BF16 R124, R208, R146.reuse, R124 ;  /* 0x00000092d07c723c */ /* 0x080fe2000004187c */
[----:B------:R1:W-:Y:S02]  /*20dd0*/  MUFU.EX2 R166, R145 ;  /* 0x0000009100a67308 */ /* 0x0003e40000000800 */
[----:B------:R-:W-:Y:S02]  /*20de0*/  IMAD.MOV.U32 R167, RZ, RZ, R163 ;  /* 0x000000ffffa77224 */ /* 0x000fe400078e00a3 */
[--C-:B------:R-:W-:Y:S01]  /*20df0*/  FFMA.FTZ R144, R128, UR4, -R214.reuse ;  /* 0x0000000480907c23 */ /* 0x100fe200080108d6 */
[----:B------:R-:W-:Y:S01]  /*20e00*/  IMAD.MOV.U32 R179, RZ, RZ, R177 ;  /* 0x000000ffffb37224 */ /* 0x000fe200078e00b1 */
[----:B------:R-:W-:Y:S01]  /*20e10*/  MOV R177, R175 ;  /* 0x000000af00b17202 */ /* 0x000fe20000000f00 */
[----:B------:R-:W-:Y:S01]  /*20e20*/  IMAD.MOV.U32 R175, RZ, RZ, R167 ;  /* 0x000000ffffaf7224 */ /* 0x000fe200078e00a7 */
[----:B------:R-:W2:Y:S02]  /*20e30*/  LDL.LU R128, [R1+0xf4] ;  /* 0x0000f40001807983 */ /* 0x000ea40000300800 */
[----:B------:R3:W-:Y:S01]  /*20e40*/  MUFU.EX2 R167, R144 ;  /* 0x0000009000a77308 */ /* 0x0007e20000000800 */
[----:B------:R-:W-:Y:S01]  /*20e50*/  IMAD.MOV.U32 R163, RZ, RZ, R157 ;  /* 0x000000ffffa37224 */ /* 0x000fe200078e009d */
[----:B------:R-:W-:Y:S02]  /*20e60*/  MOV R157, R129 ;  /* 0x00000081009d7202 */ /* 0x000fe40000000f00 */
[----:B------:R-:W4:Y:S01]  /*20e70*/  LDL.LU R129, [R1+0xf0] ;  /* 0x0000f00001817983 */ /* 0x000f220000300800 */
[----:B-1----:R-:W-:Y:S01]  /*20e80*/  FFMA.FTZ R145, R178, UR4, -R214 ;  /* 0x00000004b2917c23 */ /* 0x002fe200080108d6 */
[----:B------:R-:W-:Y:S02]  /*20e90*/  IMAD.MOV.U32 R178, RZ, RZ, R176 ;  /* 0x000000ffffb27224 */ /* 0x000fe400078e00b0 */
[----:B------:R-:W-:Y:S01]  /*20ea0*/  FFMA.FTZ R157, R157, UR4, -R214 ;  /* 0x000000049d9d7c23 */ /* 0x000fe200080108d6 */
[----:B------:R-:W-:Y:S01]  /*20eb0*/  IMAD.MOV.U32 R176, RZ, RZ, R174 ;  /* 0x000000ffffb07224 */ /* 0x000fe200078e00ae */
[----:B------:R-:W-:Y:S01]  /*20ec0*/  MOV R174, R149 ;  /* 0x0000009500ae7202 */ /* 0x000fe20000000f00 */
[----:B------:R-:W-:Y:S01]  /*20ed0*/  IMAD.MOV.U32 R149, RZ, RZ, R130 ;  /* 0x000000ffff957224 */ /* 0x000fe200078e0082 */
[----:B------:R-:W-:Y:S01]  /*20ee0*/  MUFU.EX2 R200, R157 ;  /* 0x0000009d00c87308 */ /* 0x000fe20000000800 */
[----:B------:R-:W4:Y:S01]  /*20ef0*/  LDL.LU R130, [R1+0xec] ;  /* 0x0000ec0001827983 */ /* 0x000f220000300800 */
[----:B---3--:R-:W-:Y:S01]  /*20f00*/  FFMA.FTZ R144, R179, UR4, -R214 ;  /* 0x00000004b3907c23 */ /* 0x008fe200080108d6 */
[----:B------:R-:W-:Y:S01]  /*20f10*/  MOV R179, R177 ;  /* 0x000000b100b37202 */ /* 0x000fe20000000f00 */
[----:B------:R-:W-:Y:S02]  /*20f20*/  IMAD.MOV.U32 R177, RZ, RZ, R175 ;  /* 0x000000ffffb17224 */ /* 0x000fe400078e00af */
[----:B------:R-:W-:Y:S01]  /*20f30*/  IMAD.MOV.U32 R175, RZ, RZ, R174 ;  /* 0x000000ffffaf7224 */ /* 0x000fe200078e00ae */
[----:B------:R-:W-:Y:S01]  /*20f40*/  MOV R174, R173 ;  /* 0x000000ad00ae7202 */ /* 0x000fe20000000f00 */
[----:B------:R-:W-:Y:S02]  /*20f50*/  IMAD.MOV.U32 R173, RZ, RZ, R171 ;  /* 0x000000ffffad7224 */ /* 0x000fe400078e00ab */
[----:B------:R-:W-:Y:S01]  /*20f60*/  MUFU.EX2 R192, R144 ;  /* 0x0000009000c07308 */ /* 0x000fe20000000800 */
[----:B------:R-:W-:Y:S01]  /*20f70*/  IMAD.MOV.U32 R171, RZ, RZ, R170 ;  /* 0x000000ffffab7224 */ /* 0x000fe200078e00aa */
[----:B------:R-:W-:Y:S01]  /*20f80*/  MOV R170, R131 ;  /* 0x0000008300aa7202 */ /* 0x000fe20000000f00 */
[----:B------:R-:W-:Y:S01]  /*20f90*/  IMAD.MOV.U32 R180, RZ, RZ, R178 ;  /* 0x000000ffffb47224 */ /* 0x000fe200078e00b2 */
[----:B------:R-:W3:Y:S06]  /*20fa0*/  LDL.LU R131, [R1+0xe8] ;  /* 0x0000e80001837983 */ /* 0x000eec0000300800 */
[----:B------:R1:W1:Y:S01]  /*20fb0*/  MUFU.EX2 R178, R145 ;  /* 0x0000009100b27308 */ /* 0x0002620000000800 */
[----:B------:R-:W-:Y:S01]  /*20fc0*/  IMAD.MOV.U32 R202, RZ, RZ, R149 ;  /* 0x000000ffffca7224 */ /* 0x000fe200078e0095 */
[----:B------:R-:W3:Y:S04]  /*20fd0*/  LDL.LU R190, [R1+0xb0] ;  /* 0x0000b00001be7983 */ /* 0x000ee80000300800 */
[----:B------:R-:W3:Y:S01]  /*20fe0*/  LDL.LU R185, [R1+0xb4] ;  /* 0x0000b40001b97983 */ /* 0x000ee20000300800 */
[----:B-1----:R-:W-:Y:S01]  /*20ff0*/  FFMA.FTZ R145, R180, UR4, -R213 ;  /* 0x00000004b4917c23 */ /* 0x002fe200080108d5 */
[----:B------:R-:W-:Y:S01]  /*21000*/  IMAD.MOV.U32 R180, RZ, RZ, R179 ;  /* 0x000000ffffb47224 */ /* 0x000fe200078e00b3 */
[----:B------:R-:W-:Y:S01]  /*21010*/  F2FP.BF16.F32.PACK_AB R150, R192, R178 ;  /* 0x000000b2c096723e */ /* 0x000fe200000010ff */
[----:B------:R-:W-:Y:S01]  /*21020*/  IMAD.MOV.U32 R179, RZ, RZ, R177 ;  /* 0x000000ffffb37224 */ /* 0x000fe200078e00b1 */
[----:B------:R-:W-:Y:S01]  /*21030*/  MOV R177, R175 ;  /* 0x000000af00b17202 */ /* 0x000fe20000000f00 */
[----:B------:R-:W-:Y:S01]  /*21040*/  FFMA.FTZ R144, R180, UR4, -R215 ;  /* 0x00000004b4907c23 */ /* 0x000fe200080108d7 */
[----:B------:R-:W-:Y:S01]  /*21050*/  MOV R180, R176 ;  /* 0x000000b000b47202 */ /* 0x000fe20000000f00 */
[----:B------:R-:W-:Y:S01]  /*21060*/  IMAD.MOV.U32 R175, RZ, RZ, R174 ;  /* 0x000000ffffaf7224 */ /* 0x000fe200078e00ae */
[----:B------:R1:W-:Y:S01]  /*21070*/  MUFU.EX2 R176, R145 ;  /* 0x0000009100b07308 */ /* 0x0003e20000000800 */
[----:B------:R-:W-:Y:S01]  /*21080*/  IMAD.MOV.U32 R174, RZ, RZ, R173 ;  /* 0x000000ffffae7224 */ /* 0x000fe200078e00ad */
[----:B------:R-:W-:Y:S01]  /*21090*/  MOV R173, R171 ;  /* 0x000000ab00ad7202 */ /* 0x000fe20000000f00 */
[----:B------:R-:W-:Y:S02]  /*210a0*/  IMAD.MOV.U32 R171, RZ, RZ, R170 ;  /* 0x000000ffffab7224 */ /* 0x000fe400078e00aa */
[----:B------:R-:W-:Y:S05]  /*210b0*/  IMAD.MOV.U32 R170, RZ, RZ, R165 ;  /* 0x000000ffffaa7224 */ /* 0x000fea00078e00a5 */
[----:B------:R1:W1:Y:S02]  /*210c0*/  MUFU.EX2 R165, R148 ;  /* 0x0000009400a57308 */ /* 0x0002640000000800 */
[----:B-1----:R-:W-:Y:S01]  /*210d0*/  FFMA.FTZ R145, R179, UR4, -R215 ;  /* 0x00000004b3917c23 */ /* 0x002fe200080108d7 */
[----:B------:R-:W-:Y:S02]  /*210e0*/  IMAD.MOV.U32 R179, RZ, RZ, R177 ;  /* 0x000000ffffb37224 */ /* 0x000fe400078e00b1 */
[----:B------:R-:W-:Y:S01]  /*210f0*/  IMAD.MOV.U32 R177, RZ, RZ, R175 ;  /* 0x000000ffffb17224 */ /* 0x000fe200078e00af */
[----:B------:R-:W-:Y:S01]  /*21100*/  MOV R175, R173 ;  /* 0x000000ad00af7202 */ /* 0x000fe20000000f00 */
[----:B------:R-:W-:Y:S03]  /*21110*/  IMAD.MOV.U32 R184, RZ, RZ, R179 ;  /* 0x000000ffffb87224 */ /* 0x000fe600078e00b3 */
[----:B------:R-:W-:Y:S01]  /*21120*/  MUFU.EX2 R182, R145 ;  /* 0x0000009100b67308 */ /* 0x000fe20000000800 */
[----:B------:R-:W-:Y:S01]  /*21130*/  IMAD.MOV.U32 R173, RZ, RZ, R171 ;  /* 0x000000ffffad7224 */ /* 0x000fe200078e00ab */
[----:B------:R-:W-:Y:S01]  /*21140*/  MOV R183, R177 ;  /* 0x000000b100b77202 */ /* 0x000fe20000000f00 */
[----:B------:R-:W-:Y:S01]  /*21150*/  IMAD.MOV.U32 R171, RZ, RZ, R170 ;  /* 0x000000ffffab7224 */ /* 0x000fe200078e00aa */
[----:B------:R-:W-:Y:S01]  /*21160*/  MOV R170, R164 ;  /* 0x000000a400aa7202 */ /* 0x000fe20000000f00 */
[----:B------:R-:W-:Y:S05]  /*21170*/  IMAD.MOV.U32 R177, RZ, RZ, R173 ;  /* 0x000000ffffb17224 */ /* 0x000fea00078e00ad */
[----:B------:R1:W-:Y:S01]  /*21180*/  MUFU.EX2 R164, R144 ;  /* 0x0000009000a47308 */ /* 0x0003e20000000800 */
[----:B------:R-:W-:Y:S01]  /*21190*/  F2FP.BF16.F32.PACK_AB R148, R167, R166 ;  /* 0x000000a6a794723e */ /* 0x000fe200000010ff */
[----:B------:R-:W-:Y:S01]  /*211a0*/  IMAD.MOV.U32 R173, RZ, RZ, R170 ;  /* 0x000000ffffad7224 */ /* 0x000fe200078e00aa */
[----:B------:R-:W-:Y:S01]  /*211b0*/  F2FP.BF16.F32.PACK_AB R149, R176, R165 ;  /* 0x000000a5b095723e */ /* 0x000fe200000010ff */
[----:B------:R-:W-:Y:S02]  /*211c0*/  IMAD.MOV.U32 R170, RZ, RZ, R168 ;  /* 0x000000ffffaa7224 */ /* 0x000fe400078e00a8 */
[----:B------:R-:W-:Y:S01]  /*211d0*/  IMAD.MOV.U32 R168, RZ, RZ, R162 ;  /* 0x000000ffffa87224 */ /* 0x000fe200078e00a2 */
[----:B------:R-:W-:Y:S01]  /*211e0*/  MOV R162, R160 ;  /* 0x000000a000a27202 */ /* 0x000fe20000000f00 */
        /* <DEDUP_REMOVED lines=12> */
[----:B---3--:R-:W-:Y:S07]  /*212b0*/  FMUL.FTZ R131, R132, R131 ;  /* 0x0000008384837220 */ /* 0x008fee0000410000 */
        /* <DEDUP_REMOVED lines=8> */
[----:B------:R-:W-:Y:S01]  /*21340*/  IMAD.MOV.U32 R184, RZ, RZ, R183 ;  /* 0x000000ffffb87224 */ /* 0x000fe200078e00b7 */
[----:B------:R-:W-:Y:S07]  /*21350*/  MOV R183, R180 ;  /* 0x000000b400b77202 */ /* 0x000fee0000000f00 */
        /* <DEDUP_REMOVED lines=8> */
[----:B------:R-:W4:Y:S01]  /*213e0*/  MUFU.EX2 R195, R142 ;  /* 0x0000008e00c37308 */ /* 0x000f220000000800 */
[----:B------:R-:W-:Y:S02]  /*213f0*/  IMAD.MOV.U32 R191, RZ, RZ, R175 ;  /* 0x000000ffffbf7224 */ /* 0x000fe400078e00af */
[----:B--2---:R-:W-:Y:S01]  /*21400*/  FFMA.FTZ R141, R169, UR4, -R215 ;  /* 0x00000004a98d7c23 */ /* 0x004fe200080108d7 */
[----:B------:R-:W2:Y:S01]  /*21410*/  LDL.LU R175, [R1+0xa8] ;  /* 0x0000a80001af7983 */ /* 0x000ea20000300800 */
[----:B------:R-:W-:Y:S01]  /*21420*/  FFMA.FTZ R0, R0, R185, R189 ;  /* 0x000000b900007223 */ /* 0x000fe200000100bd */
[----:B------:R-:W-:Y:S01]  /*21430*/  MOV R204, R171 ;  /* 0x000000ab00cc7202 */ /* 0x000fe20000000f00 */
[----:B---3--:R-:W-:Y:S01]  /*21440*/  FFMA.FTZ R140, R181, UR4, -R215 ;  /* 0x00000004b58c7c23 */ /* 0x008fe200080108d7 */
[----:B------:R-:W3:Y:S02]  /*21450*/  LDL.LU R173, [R1+0xac] ;  /* 0x0000ac0001ad7983 */ /* 0x000ee40000300800 */
[----:B------:R1:W-:Y:S01]  /*21460*/  MUFU.EX2 R181, R141 ;  /* 0x0000008d00b57308 */ /* 0x0003e20000000800 */
[----:B------:R-:W-:Y:S01]  /*21470*/  FFMA.FTZ R2, R2, R190, R191 ;  /* 0x000000be02027223 */ /* 0x000fe200000100bf */
[----:B------:R-:W-:Y:S01]  /*21480*/  FADD.FTZ R0, R240, R0 ;  /* 0x00000000f0007221 */ /* 0x000fe20000010000 */
[----:B------:R-:W-:Y:S07]  /*21490*/  FFMA.FTZ R169, R243, UR4, -R214 ;  /* 0x00000004f3a97c23 */ /* 0x000fee00080108d6 */
[----:B------:R1:W1:Y:S01]  /*214a0*/  MUFU.EX2 R194, R140 ;  /* 0x0000008c00c27308 */ /* 0x0002620000000800 */
[----:B------:R2:W5:Y:S01]  /*214b0*/  LDL.LU R240, [R1+0xe4] ;  /* 0x0000e40001f07983 */ /* 0x0005620000300800 */
[----:B----4-:R-:W-:Y:S01]  /*214c0*/  F2FP.BF16.F32.PACK_AB R143, R195, R187 ;  /* 0x000000bbc38f723e */ /* 0x010fe200000010ff */
[----:B------:R-:W-:Y:S07]  /*214d0*/  FADD.FTZ R0, R228, R0 ;  /* 0x00000000e4007221 */ /* 0x000fee0000010000 */
[----:B------:R-:W-:Y:S01]  /*214e0*/  MUFU.EX2 R171, R153 ;  /* 0x0000009900ab7308 */ /* 0x000fe20000000800 */
[----:B------:R-:W-:Y:S01]  /*214f0*/  FFMA.FTZ R244, R245, UR4, -R215 ;  /* 0x00000004f5f47c23 */ /* 0x000fe200080108d7 */
[----:B------:R-:W-:Y:S01]  /*21500*/  MOV R158, R156 ;  /* 0x0000009c009e7202 */ /* 0x000fe20000000f00 */
[--C-:B------:R-:W-:Y:S01]  /*21510*/  FFMA.FTZ R156, R247, UR4, -R214.reuse ;  /* 0x00000004f79c7c23 */ /* 0x100fe200080108d6 */
[----:B------:R-:W-:Y:S01]  /*21520*/  FFMA.FTZ R214, R221, UR4, -R214 ;  /* 0x00000004ddd67c23 */ /* 0x000fe200080108d6 */
[----:B------:R-:W-:Y:S02]  /*21530*/  IMAD.MOV.U32 R183, RZ, RZ, R155 ;  /* 0x000000ffffb77224 */ /* 0x000fe400078e009b */
[--C-:B-1----:R-:W-:Y:S01]  /*21540*/  FFMA.FTZ R141, R170, UR4, -R213.reuse ;  /* 0x00000004aa8d7c23 */ /* 0x102fe200080108d5 */
[----:B------:R-:W-:Y:S01]  /*21550*/  FFMA.FTZ R170, R139, UR4, -R213 ;  /* 0x000000048baa7c23 */ /* 0x000fe200080108d5 */
[----:B------:R-:W-:Y:S01]  /*21560*/  FFMA.FTZ R155, R251, UR4, -R215 ;  /* 0x00000004fb9b7c23 */ /* 0x000fe200080108d7 */
[----:B------:R-:W-:Y:S02]  /*21570*/  IMAD.MOV.U32 R205, RZ, RZ, R158 ;  /* 0x000000ffffcd7224 */ /* 0x000fe400078e009e */
[--C-:B------:R-:W-:Y:S01]  /*21580*/  FFMA.FTZ R140, R162, UR4, -R213.reuse ;  /* 0x00000004a28c7c23 */ /* 0x100fe200080108d5 */
[----:B------:R1:W-:Y:S01]  /*21590*/  MUFU.EX2 R177, R141 ;  /* 0x0000008d00b17308 */ /* 0x0003e20000000800 */
[----:B------:R-:W-:Y:S01]  /*215a0*/  F2FP.BF16.F32.PACK_AB R142, R194, R181 ;  /* 0x000000b5c28e723e */ /* 0x000fe200000010ff */
[--C-:B------:R-:W-:Y:S01]  /*215b0*/  FFMA.FTZ R162, R252, UR4, -R213.reuse ;  /* 0x00000004fca27c23 */ /* 0x100fe200080108d5 */
[----:B------:R-:W-:Y:S07]  /*215c0*/  FFMA.FTZ R213, R138, UR4, -R213 ;  /* 0x000000048ad57c23 */ /* 0x000fee00080108d5 */
[----:B------:R4:W4:Y:S01]  /*215d0*/  MUFU.EX2 R193, R140 ;  /* 0x0000008c00c17308 */ /* 0x0009220000000800 */
[--C-:B------:R-:W-:Y:S01]  /*215e0*/  FFMA.FTZ R138, R184, UR4, -R215.reuse ;  /* 0x00000004b88a7c23 */ /* 0x100fe200080108d7 */
[----:B------:R-:W-:Y:S01]  /*215f0*/  MOV R184, R151 ;  /* 0x0000009700b87202 */ /* 0x000fe20000000f00 */
[----:B------:R-:W-:Y:S07]  /*21600*/  FFMA.FTZ R158, R250, UR4, -R215 ;  /* 0x00000004fa9e7c23 */ /* 0x000fee00080108d7 */
        /* <DEDUP_REMOVED lines=110> */
[----:B--2---:R-:W-:Y:S05]  /*21cf0*/  MOV R161, R144 ;  /* 0x0000009000a17202 */ /* 0x004fea0000000f00 */
        /* <DEDUP_REMOVED lines=69> */
[----:B------:R-:W-:Y:S01]  /*22150*/  FADD.FTZ R8, R8, R133 ;  /* 0x0000008508087221 */ /* 0x000fe20000010000 */
[C---:B------:R-:W-:Y:S04]  /*22160*/  HMMA.16816.F32.BF16 R156, R140.reuse, R158, R16 ;  /* 0x0000009e8c9c723c */ /* 0x040fe80000041810 */
[----:B------:R-:W-:Y:S01]  /*22170*/  MOV R18, R162 ;  /* 0x000000a200127202 */ /* 0x000fe20000000f00 */
[----:B------:R-:W-:Y:S01]  /*22180*/  IMAD.MOV.U32 R17, RZ, RZ, R161 ;  /* 0x000000ffff117224 */ /* 0x000fe200078e00a1 */
[----:B------:R-:W-:Y:S01]  /*22190*/  MOV R16, R160 ;  /* 0x000000a000107202 */ /* 0x000fe20000000f00 */
[----:B------:R-:W-:Y:S01]  /*221a0*/  FADD.FTZ R11, R11, R8 ;  /* 0x000000080b0b7221 */ /* 0x000fe20000010000 */
[-C--:B------:R-:W-:Y:S03]  /*221b0*/  HMMA.16816.F32.BF16 R160, R140, R172.reuse, R20 ;  /* 0x000000ac8ca0723c */ /* 0x080fe60000041814 */
[----:B------:R-:W-:Y:S01]  /*221c0*/  IMAD.MOV.U32 R23, RZ, RZ, R169 ;  /* 0x000000ffff177224 */ /* 0x000fe200078e00a9 */
[----:B------:R-:W-:Y:S01]  /*221d0*/  MOV R19, R186 ;  /* 0x000000ba00137202 */ /* 0x000fe20000000f00 */
[----:B------:R-:W-:Y:S01]  /*221e0*/  IMAD.MOV.U32 R21, RZ, RZ, R202 ;  /* 0x000000ffff157224 */ /* 0x000fe200078e00ca */
[----:B------:R-:W-:Y:S02]  /*221f0*/  MOV R22, R203 ;  /* 0x000000cb00167202 */ /* 0x000fe40000000f00 */
[C---:B------:R-:W-:Y:S04]  /*22200*/  HMMA.16816.F32.BF16 R164, R208.reuse, R172, R24 ;  /* 0x000000acd0a4723c */ /* 0x040fe80000041818 */
[----:B------:R-:W-:Y:S01]  /*22210*/  IMAD.MOV.U32 R24, RZ, RZ, R171 ;  /* 0x000000ffff187224 */ /* 0x000fe200078e00ab */
[----:B------:R-:W-:Y:S01]  /*22220*/  MOV R26, R199 ;  /* 0x000000c7001a7202 */ /* 0x000fe20000000f00 */
[----:B------:R-:W-:Y:S01]  /*22230*/  IMAD.MOV.U32 R27, RZ, RZ, R200 ;  /* 0x000000ffff1b7224 */ /* 0x000fe200078e00c8 */
[----:B------:R-:W-:Y:S01]  /*22240*/  MOV R20, R201 ;  /* 0x000000c900147202 */ /* 0x000fe20000000f00 */
        /* <DEDUP_REMOVED lines=11> */
[----:B------:R-:W-:Y:S01]  /*22300*/  MOV R39, R176 ;  /* 0x000000b000277202 */ /* 0x000fe20000000f00 */
[----:B------:R-:W-:Y:S02]  /*22310*/  IMAD.MOV.U32 R33, RZ, RZ, R179 ;  /* 0x000000ffff217224 */ /* 0x000fe400078e00b3 */
[----:B------:R-:W-:Y:S02]  /*22320*/  FADD.FTZ R2, R34, R2 ;  /* 0x0000000222027221 */ /* 0x000fe40000010000 */
[C---:B------:R-:W-:Y:S04]  /*22330*/  HMMA.16816.F32.BF16 R176, R208.reuse, R188, R40 ;  /* 0x000000bcd0b0723c */ /* 0x040fe80000041828 */
[----:B------:R-:W-:Y:S01]  /*22340*/  FADD.FTZ R9, R9, R2 ;  /* 0x0000000209097221 */ /* 0x000fe20000010000 */
[----:B------:R-:W-:Y:S01]  /*22350*/  FADD.FTZ R0, R39, R0 ;  /* 0x0000000027007221 */ /* 0x000fe20000010000 */
[----:B--2---:R-:W-:Y:S02]  /*22360*/  FADD.FTZ R3, R33, R32 ;  /* 0x0000002021037221 */ /* 0x004fe40000010000 */
        /* <DEDUP_REMOVED lines=28> */
[----:B------:R-:W-:Y:S02]  /*22530*/  FADD.FTZ R8, R244, R3 ;  /* 0x00000003f4087221 */ /* 0x000fe40000010000 */
[-C--:B-1----:R-:W-:Y:S03]  /*22540*/  HMMA.16816.F32.BF16 R68, R140, R212.reuse, R68 ;  /* 0x000000d48c44723c */ /* 0x082fe60000041844 */
[----:B------:R-:W-:Y:S01]  /*22550*/  FADD.FTZ R2, R251, R2 ;  /* 0x00000002fb027221 */ /* 0x000fe20000010000 */
[----:B------:R-:W-:Y:S01]  /*22560*/  FADD.FTZ R0, R249, R0 ;  /* 0x00000000f9007221 */ /* 0x000fe20000010000 */
[----:B------:R-:W-:Y:S03]  /*22570*/  FADD.FTZ R8, R250, R8 ;  /* 0x00000008fa087221 */ /* 0x000fe60000010000 */
        /* <DEDUP_REMOVED lines=33> */
[----:B-1----:R-:W-:Y:S01]  /*22790*/  MOV R3, R136 ;  /* 0x0000008800037202 */ /* 0x002fe20000000f00 */
[----:B----4-:R-:W-:Y:S06]  /*227a0*/  BRA.U UP0, `(.L_x_1005) ;  /* 0xffffff9100b07547 */ /* 0x010fec000b83ffff */
.L_x_1004:
[----:B-1--4-:R-:W4:Y:S01]  /*227b0*/  LDL.LU R4, [R1+0xa8] ;  /* 0x0000a80001047983 */ /* 0x012f220000300800 */
[----:B------:R-:W-:Y:S01]  /*227c0*/  MOV R67, 0x10 ;  /* 0x0000001000437802 */ /* 0x000fe20000000f00 */
[----:B------:R-:W-:Y:S02]  /*227d0*/  UISETP.NE.AND UP3, UPT, UR20, -0x1, UPT ;  /* 0xffffffff1400788c */ /* 0x000fe4000bf65270 */
[----:B------:R-:W4:Y:S01]  /*227e0*/  LDL.LU R10, [R1+0xac] ;  /* 0x0000ac00010a7983 */ /* 0x000f220000300800 */
[----:B------:R-:W1:Y:S01]  /*227f0*/  S2UR UR12, SR_CTAID.Y ;  /* 0x00000000000c79c3 */ /* 0x000e620000002600 */
[----:B------:R-:W2:Y:S02]  /*22800*/  LDCU.U8 UR4, c[0x0][0x549] ;  /* 0x0000a920ff0477ac */ /* 0x000ea40008000000 */
[----:B------:R-:W4:Y:S01]  /*22810*/  LDL.LU R9, [R1+0xb0] ;  /* 0x0000b00001097983 */ /* 0x000f220000300800 */
[----:B------:R-:W1:Y:S03]  /*22820*/  LDCU UR10, c[0x0][0x434] ;  /* 0x00008680ff0a77ac */ /* 0x000e660008000800 */
[----:B------:R-:W4:Y:S01]  /*22830*/  LDL.LU R5, [R1+0xb4] ;  /* 0x0000b40001057983 */ /* 0x000f220000300800 */
[----:B------:R-:W-:Y:S01]  /*22840*/  SEL R67, R67, 0xfffffff0, !P4 ;  /* 0xfffffff043437807 */ /* 0x000fe20006000000 */
[----:B------:R-:W1:Y:S02]  /*22850*/  @!UP3 LDCU.64 UR8, c[0x0][0x400] ;  /* 0x00008000ff08b7ac */ /* 0x000e640008000a00 */
[----:B------:R-:W4:Y:S01]  /*22860*/  LDL.LU R8, [R1+0xbc] ;  /* 0x0000bc0001087983 */ /* 0x000f220000300800 */
[----:B------:R-:W1:Y:S03]  /*22870*/  @UP3 LDCU.64 UR6, c[0x0][0x408] ;  /* 0x00008100ff0637ac */ /* 0x000e660008000a00 */
[----:B------:R-:W4:Y:S01]  /*22880*/  LDL.LU R6, [R1+0xb8] ;  /* 0x0000b80001067983 */ /* 0x000f220000300800 */
[----:B------:R-:W1:Y:S03]  /*22890*/  LDCU.U8 UR11, c[0x0][0x548] ;  /* 0x0000a900ff0b77ac */ /* 0x000e660008000000 */
[----:B------:R-:W4:Y:S01]  /*228a0*/  LDL.LU R7, [R1+0xa4] ;  /* 0x0000a40001077983 */ /* 0x000f220000300800 */
[----:B--23--:R-:W-:Y:S01]  /*228b0*/  LOP3.LUT P4, RZ, R229, 0x8, RZ, 0xc0, !PT ;  /* 0x00000008e5ff7812 */ /* 0x00cfe2000788c0ff */
        /* <DEDUP_REMOVED lines=8> */
[----:B------:R-:W3:Y:S01]  /*22940*/  S2UR UR6, SR_CTAID.Z ;  /* 0x00000000000679c3 */ /* 0x000ee20000002700 */
        /* <DEDUP_REMOVED lines=8> */
[----:B----4-:R-:W2:Y:S04]  /*229d0*/  SHFL.BFLY PT, R2, R4, 0x2, 0x1f ;  /* 0x0c401f0004027f89 */ /* 0x010ea800000e0000 */
[----:B------:R-:W4:Y:S04]  /*229e0*/  SHFL.BFLY PT, R0, R10, 0x2, 0x1f ;  /* 0x0c401f000a007f89 */ /* 0x000f2800000e0000 */
[----:B-----5:R-:W1:Y:S01]  /*229f0*/  SHFL.BFLY PT, R3, R5, 0x2, 0x1f ;  /* 0x0c401f0005037f89 */ /* 0x020e6200000e0000 */
[----:B--2---:R-:W-:Y:S01]  /*22a00*/  FADD.FTZ R2, R2, R4 ;  /* 0x0000000402027221 */ /* 0x004fe20000010000 */
[----:B------:R-:W-:-:S02]  /*22a10*/  MOV R142, R7 ;  /* 0x00000007008e7202 */ /* 0x000fc40000000f00 */
[----:B------:R-:W2:Y:S01]  /*22a20*/  SHFL.BFLY PT, R4, R9, 0x2, 0x1f ;  /* 0x0c401f0009047f89 */ /* 0x000ea200000e0000 */
[----:B----4-:R-:W-:-:S03]  /*22a30*/  FADD.FTZ R0, R0, R10 ;  /* 0x0000000a00007221 */ /* 0x010fc60000010000 */
[----:B------:R-:W4:Y:S04]  /*22a40*/  SHFL.BFLY PT, R133, R2, 0x1, 0x1f ;  /* 0x0c201f0002857f89 */ /* 0x000f2800000e0000 */
[----:B------:R-:W3:Y:S01]  /*22a50*/  SHFL.BFLY PT, R138, R0, 0x1, 0x1f ;  /* 0x0c201f00008a7f89 */ /* 0x000ee200000e0000 */
[----:B-1----:R-:W-:-:S05]  /*22a60*/  FADD.FTZ R3, R3, R5 ;  /* 0x0000000503037221 */ /* 0x002fca0000010000 */
[----:B------:R-:W1:Y:S01]  /*22a70*/  SHFL.BFLY PT, R139, R3, 0x1, 0x1f ;  /* 0x0c201f00038b7f89 */ /* 0x000e6200000e0000 */
[----:B--2---:R-:W-:Y:S01]  /*22a80*/  FADD.FTZ R4, R4, R9 ;  /* 0x0000000904047221 */ /* 0x004fe20000010000 */
[----:B----4-:R-:W-:-:S04]  /*22a90*/  FADD.FTZ R133, R2, R133 ;  /* 0x0000008502857221 */ /* 0x010fc80000010000 */
[----:B------:R-:W2:Y:S01]  /*22aa0*/  SHFL.BFLY PT, R132, R4, 0x1, 0x1f ;  /* 0x0c201f0004847f89 */ /* 0x000ea200000e0000 */
[----:B------:R-:W4:Y:S01]  /*22ab0*/  MUFU.RCP R2, R133 ;  /* 0x0000008500027308 */ /* 0x000f220000001000 */
[----:B---3--:R-:W-:Y:S01]  /*22ac0*/  FADD.FTZ R138, R0, R138 ;  /* 0x0000008a008a7221 */ /* 0x008fe20000010000 */
        /* <DEDUP_REMOVED lines=10> */
[----:B----4-:R-:W-:Y:S02]  /*22b70*/  FSEL R2, R2, 1, P3 ;  /* 0x3f80000002027808 */ /* 0x010fe40001800000 */
        /* <DEDUP_REMOVED lines=290> */
.L_x_1008:
        /* <DEDUP_REMOVED lines=70> */
.L_x_1010:
[----:B------:R-:W-:Y:S05]  /*24200*/  BSYNC.RECONVERGENT B0 ;  /* 0x0000000000007941 */ /* 0x000fea0003800200 */
.L_x_1009:
        /* <DEDUP_REMOVED lines=42> */
.L_x_1012:
[----:B------:R-:W-:Y:S05]  /*244b0*/  BSYNC.RECONVERGENT B0 ;  /* 0x0000000000007941 */ /* 0x000fea0003800200 */
.L_x_1011:
        /* <DEDUP_REMOVED lines=23> */
.L_x_1014:
[----:B------:R-:W-:Y:S05]  /*24630*/  BSYNC.RECONVERGENT B0 ;  /* 0x0000000000007941 */ /* 0x000fea0003800200 */
.L_x_1013:
        /* <DEDUP_REMOVED lines=22> */
.L_x_1016:
[----:B------:R-:W-:Y:S05]  /*247a0*/  BSYNC.RECONVERGENT B0 ;  /* 0x0000000000007941 */ /* 0x000fea0003800200 */
.L_x_1015:
        /* <DEDUP_REMOVED lines=21> */
.L_x_1018:
[----:B------:R-:W-:Y:S05]  /*24900*/  BSYNC.RECONVERGENT B0 ;  /* 0x0000000000007941 */ /* 0x000fea0003800200 */
.L_x_1017:
        /* <DEDUP_REMOVED lines=21> */
.L_x_1020:
[----:B------:R-:W-:Y:S05]  /*24a60*/  BSYNC.RECONVERGENT B0 ;  /* 0x0000000000007941 */ /* 0x000fea0003800200 */
.L_x_1019:
        /* <DEDUP_REMOVED lines=21> */
.L_x_1022:
[----:B------:R-:W-:Y:S05]  /*24bc0*/  BSYNC.RECONVERGENT B0 ;  /* 0x0000000000007941 */ /* 0x000fea0003800200 */
.L_x_1021:
        /* <DEDUP_REMOVED lines=21> */
.L_x_1024:
[----:B------:R-:W-:Y:S05]  /*24d20*/  BSYNC.RECONVERGENT B0 ;  /* 0x0000000000007941 */ /* 0x000fea0003800200 */
.L_x_1023:
        /* <DEDUP_REMOVED lines=21> */
.L_x_1025:
        /* <DEDUP_REMOVED lines=16> */
.L_x_2852:


//--------------------- .text._ZN5flash16flash_fwd_kernelI23Flash_fwd_kernel_traitsILi128ELi128ELi32ELi4ELb0ELb0EN7cutlass10bfloat16_tE19Flash_kernel_traitsILi128ELi128ELi32ELi4ES3_EELb0ELb0ELb0ELb0ELb0ELb1ELb0ELb0EEEvNS_16Flash_fwd_paramsE --------------------------
	.section	.text._ZN5flash16flash_fwd_kernelI23Flash_fwd_kernel_traitsILi128ELi128ELi32ELi4ELb0ELb0EN7cutlass10bfloat16_tE19Flash_kernel_traitsILi128ELi128ELi32ELi4ES3_EELb0ELb0ELb0ELb0ELb0ELb1ELb0ELb0EEEvNS_16Flash_fwd_paramsE,"ax",@progbits
	.align	128
        .global         _ZN5flash16flash_fwd_kernelI23Flash_fwd_kernel_traitsILi128ELi128ELi32ELi4ELb0ELb0EN7cutlass10bfloat16_tE19Flash_kernel_traitsILi128ELi128ELi32ELi4ES3_EELb0ELb0ELb0ELb0ELb0ELb1ELb0ELb0EEEvNS_16Flash_fwd_paramsE
        .type           _ZN5flash16flash_fwd_kernelI23Flash_fwd_kernel_traitsILi128ELi128ELi32ELi4ELb0ELb0EN7cutlass10bfloat16_tE19Flash_kernel_traitsILi128ELi128ELi32ELi4ES3_EELb0ELb0ELb0ELb0ELb0ELb1ELb0ELb0EEEvNS_16Flash_fwd_paramsE,@function
        .size           _ZN5flash16flash_fwd_kernelI23Flash_fwd_kernel_traitsILi128ELi128ELi32ELi4ELb0ELb0EN7cutlass10bfloat16_tE19Flash_kernel_traitsILi128ELi128ELi32ELi4ES3_EELb0ELb0ELb0ELb0ELb0ELb1ELb0ELb0EEEvNS_16Flash_fwd_paramsE,(.L_x_2853 - _ZN5flash16flash_fwd_kernelI23Flash_fwd_kernel_traitsILi128ELi128ELi32ELi4ELb0ELb0EN7cutlass10bfloat16_tE19Flash_kernel_traitsILi128ELi128ELi32ELi4ES3_EELb0ELb0ELb0ELb0ELb0ELb1ELb0ELb0EEEvNS_16Flash_fwd_paramsE)
        .other          _ZN5flash16flash_fwd_kernelI23Flash_fwd_kernel_traitsILi128ELi128ELi32ELi4ELb0ELb0EN7cutlass10bfloat16_tE19Flash_kernel_traitsILi128ELi128ELi32ELi4ES3_EELb0ELb0ELb0ELb0ELb0ELb1ELb0ELb0EEEvNS_16Flash_fwd_paramsE,@"STO_CUDA_ENTRY STV_DEFAULT"
_ZN5flash16flash_fwd_kernelI23Flash_fwd_kernel_traitsILi128ELi128ELi32ELi4ELb0ELb0EN7cutlass10bfloat16_tE19Flash_kernel_traitsILi128ELi128ELi32ELi4ES3_EELb0ELb0ELb0ELb0ELb0ELb1ELb0ELb0EEEvNS_16Flash_fwd_paramsE:
.text._ZN5flash16flash_fwd_kernelI23Flash_fwd_kernel_traitsILi128ELi128ELi32ELi4ELb0ELb0EN7cutlass10bfloat16_tE19Flash_kernel_traitsILi128ELi128ELi32ELi4ES3_EELb0ELb0ELb0ELb0ELb0ELb1ELb0ELb0EEEvNS_16Flash_fwd_paramsE:
[----:B------:R-:W-:Y:S01]  /*0000*/  LDC R1, c[0x0][0x37c] ;  /* 0x0000df00ff017b82 */ /* 0x000fe20000000800 */
[----:B------:R-:W1:Y:S01]  /*0010*/  S2R R232, SR_CTAID.Y ;  /* 0x0000000000e87919 */ /* 0x000e620000002600 */
[----:B------:R-:W2:Y:S06]  /*0020*/  LDCU.64 UR6, c[0x0][0x470] ;  /* 0x00008e00ff0677ac */ /* 0x000eac0008000a00 */
[----:B------:R-:W3:Y:S01]  /*0030*/  LDC.64 R14, c[0x0][0x460] ;  /* 0x00011800ff0e7b82 */ /* 0x000ee20000000a00 */
[----:B------:R-:W-:Y:S01]  /*0040*/  IMAD.MOV.U32 R231, RZ, RZ, -0x1 ;  /* 0xffffffffffe77424 */ /* 0x000fe200078e00ff */
[----:B------:R-:W4:Y:S01]  /*0050*/  LDCU.64 UR4, c[0x0][0x478] ;  /* 0x00008f00ff0477ac */ /* 0x000f220008000a00 */
[----:B------:R-:W1:Y:S05]  /*0060*/  LDCU.64 UR8, c[0x0][0x460] ;  /* 0x00008c00ff0877ac */ /* 0x000e6a0008000a00 */
[----:B------:R-:W3:Y:S01]  /*0070*/  LDC.64 R4, c[0x0][0x468] ;  /* 0x00011a00ff047b82 */ /* 0x000ee20000000a00 */
[----:B------:R-:W3:Y:S01]  /*0080*/  LDCU.64 UR16, c[0x0][0x358] ;  /* 0x00006b00ff1077ac */ /* 0x000ee20008000a00 */
[----:B--2---:R-:W-:-:S02]  /*0090*/  ISETP.NE.U32.AND P0, PT, RZ, UR6, PT ;  /* 0x00000006ff007c0c */ /* 0x004fc4000bf05070 */
[----:B----4-:R-:W-:Y:S02]  /*00a0*/  ISETP.NE.U32.AND P4, PT, RZ, UR4, PT ;  /* 0x00000004ff007c0c */ /* 0x010fe4000bf85070 */
[----:B------:R-:W-:Y:S02]  /*00b0*/  ISETP.NE.AND.EX P1, PT, RZ, UR7, PT, P0 ;  /* 0x00000007ff007c0c */ /* 0x000fe4000bf25300 */
[----:B-1----:R-:W-:Y:S02]  /*00c0*/  ISETP.NE.U32.AND P3, PT, RZ, UR8, PT ;  /* 0x00000008ff007c0c */ /* 0x002fe4000bf65070 */
[----:B------:R-:W-:Y:S02]  /*00d0*/  ISETP.NE.U32.AND P2, PT, RZ, UR8, PT ;  /* 0x00000008ff007c0c */ /* 0x000fe4000bf45070 */
[----:B------:R-:W-:Y:S01]  /*00e0*/  ISETP.NE.AND.EX P0, PT, RZ, UR5, PT, P4 ;  /* 0x00000005ff007c0c */ /* 0x000fe2000bf05340 */
[C---:B------:R-:W-:Y:S01]  /*00f0*/  IMAD.SHL.U32 R11, R232.reuse, 0x4, RZ ;  /* 0x00000004e80b7824 */ /* 0x040fe200078e00ff */
[----:B------:R-:W-:Y:S01]  /*0100*/  ISETP.NE.AND.EX P5, PT, RZ, UR9, PT, P3 ;  /* 0x00000009ff007c0c */ /* 0x000fe2000bfa5330 */
[----:B---3--:R-:W-:Y:S01]  /*0110*/  IMAD.WIDE.U32 R14, R232, 0x4, R14 ;  /* 0x00000004e80e7825 */ /* 0x008fe200078e000e */
[----:B------:R-:W-:-:S02]  /*0120*/  ISETP.NE.AND.EX P4, PT, RZ, UR9, PT, P2 ;  /* 0x00000009ff007c0c */ /* 0x000fc4000bf85320 */
[----:B------:R-:W-:Y:S02]  /*0130*/  SHF.R.U32.HI R2, RZ, 0x1e, R232 ;  /* 0x0000001eff027819 */ /* 0x000fe400000116e8 */
[----:B------:R-:W-:Y:S01]  /*0140*/  @P1 IADD3 R12, P3, PT, R11, UR6, RZ ;  /* 0x000000060b0c1c10 */ /* 0x000fe2000ff7e0ff */
[----:B------:R-:W-:-:S04]  /*0150*/  IMAD.MOV.U32 R0, RZ, RZ, RZ ;  /* 0x000000ffff007224 */ /* 0x000fc800078e00ff */
[----:B------:R-:W-:Y:S02]  /*0160*/  @P0 IADD3 R6, P2, PT, R11, UR4, RZ ;  /* 0x000000040b060c10 */ /* 0x000fe4000ff5e0ff */
[----:B------:R-:W2:Y:S01]  /*0170*/  @P5 LDG.E R231, desc[UR16][R14.64] ;  /* 0x000000100ee75981 */ /* 0x000ea2000c1e1900 */
[----:B------:R-:W-:-:S03]  /*0180*/  @P1 IADD3.X R13, PT, PT, R2, UR7, RZ, P3, !PT ;  /* 0x00000007020d1c10 */ /* 0x000fc60009ffe4ff */
[----:B------:R1:W2:Y:S01]  /*0190*/  @P4 LDG.E R8, desc[UR16][R14.64+0x4] ;  /* 0x000004100e084981 */ /* 0x0002a2000c1e1900 */
[----:B------:R-:W-:Y:S01]  /*01a0*/  @P0 IADD3.X R7, PT, PT, R2, UR5, RZ, P2, !PT ;  /* 0x0000000502070c10 */ /* 0x000fe200097fe4ff */
[----:B------:R-:W3:Y:S02]  /*01b0*/  LDCU.U8 UR4, c[0x0][0x532] ;  /* 0x0000a640ff0477ac */ /* 0x000ee40008000000 */
[----:B------:R-:W4:Y:S04]  /*01c0*/  @P1 LDG.E R0, desc[UR16][R12.64] ;  /* 0x000000100c001981 */ /* 0x000f28000c1e1900 */
[----:B------:R-:W4:Y:S01]  /*01d0*/  @P0 LDG.E R7, desc[UR16][R6.64] ;  /* 0x0000001006070981 */ /* 0x000f22000c1e1900 */
[----:B------:R-:W-:Y:S01]  /*01e0*/  ISETP.EQ.U32.AND P1, PT, R4, RZ, PT ;  /* 0x000000ff0400720c */ /* 0x000fe20003f22070 */
[----:B------:R-:W-:Y:S01]  /*01f0*/  IMAD.MOV.U32 R9, RZ, RZ, -0x1 ;  /* 0xffffffffff097424 */ /* 0x000fe200078e00ff */
[----:B---3--:R-:W-:-:S04]  /*0200*/  ISETP.NE.AND P5, PT, RZ, UR4, PT ;  /* 0x00000004ff007c0c */ /* 0x008fc8000bfa5270 */
[----:B------:R-:W-:Y:S02]  /*0210*/  ISETP.EQ.OR.EX P2, PT, R5, RZ, !P5, P1 ;  /* 0x000000ff0500720c */ /* 0x000fe40006f42710 */
[----:B------:R-:W-:-:S05]  /*0220*/  IADD3 R10, P1, PT, R11, R4, RZ ;  /* 0x000000040b0a7210 */ /* 0x000fca0007f3e0ff */
[----:B------:R-:W-:Y:S02]  /*0230*/  IMAD.X R11, R2, 0x1, R5, P1 ;  /* 0x00000001020b7824 */ /* 0x000fe400008e0605 */
[----:B------:R-:W3:Y:S01]  /*0240*/  @!P0 LDC.64 R2, c[0x0][0x488] ;  /* 0x00012200ff028b82 */ /* 0x000ee20000000a00 */
[----:B------:R-:W-:-:S03]  /*0250*/  ISETP.NE.U32.AND P1, PT, R4, RZ, PT ;  /* 0x000000ff0400720c */ /* 0x000fc60003f25070 */
[----:B------:R2:W5:Y:S01]  /*0260*/  @!P2 LDG.E R9, desc[UR16][R10.64] ;  /* 0x000000100a09a981 */ /* 0x000562000c1e1900 */
[----:B------:R-:W-:-:S03]  /*0270*/  ISETP.NE.AND.EX P2, PT, R5, RZ, PT, P1 ;  /* 0x000000ff0500720c */ /* 0x000fc60003f45310 */
[----:B------:R-:W3:Y:S01]  /*0280*/  S2UR UR14, SR_CTAID.X ;  /* 0x00000000000e79c3 */ /* 0x000ee20000002500 */
[----:B-1----:R-:W1:Y:S01]  /*0290*/  S2R R15, SR_CTAID.Z ;  /* 0x00000000000f7919 */ /* 0x002e620000002700 */
[----:B------:R-:W1:Y:S06]  /*02a0*/  S2R R91, SR_TID.X ;  /* 0x00000000005b7919 */ /* 0x000e6c0000002100 */
[----:B------:R-:W1:Y:S08]  /*02b0*/  @!P4 LDC R225, c[0x0][0x434] ;  /* 0x00010d00ffe1cb82 */ /* 0x000e700000000800 */
[----:B------:R-:W1:Y:S01]  /*02c0*/  @!P0 LDC R6, c[0x0][0x43c] ;  /* 0x00010f00ff068b82 */ /* 0x000e620000000800 */
[----:B---3--:R-:W-:-:S04]  /*02d0*/  @!P0 ISETP.NE.U32.AND P1, PT, R2, RZ, PT ;  /* 0x000000ff0200820c */ /* 0x008fc80003f25070 */
[----:B------:R-:W-:-:S03]  /*02e0*/  @!P0 ISETP.NE.AND.EX P1, PT, R3, RZ, PT, P1 ;  /* 0x000000ff0300820c */ /* 0x000fc60003f25310 */
[----:B------:R-:W3:Y:S01]  /*02f0*/  @!P2 LDC R2, c[0x0][0x438] ;  /* 0x00010e00ff02ab82 */ /* 0x000ee20000000800 */
[----:B------:R-:W-:Y:S01]  /*0300*/  USHF.L.U32 UR15, UR14, 0x7, URZ ;  /* 0x000000070e0f7899 */ /* 0x000fe200080006ff */
[----:B-1----:R-:W-:Y:S01]  /*0310*/  @!P0 SEL R3, R6, RZ, P1 ;  /* 0x000000ff06038207 */ /* 0x002fe20000800000 */
[----:B--2---:R-:W-:-:S05]  /*0320*/  @P4 IMAD.IADD R225, R8, 0x1, -R231 ;  /* 0x0000000108e14824 */ /* 0x004fca00078e0ae7 */
[----:B------:R-:W-:Y:S01]  /*0330*/  ISETP.GT.AND P3, PT, R225, UR15, PT ;  /* 0x0000000fe1007c0c */ /* 0x000fe2000bf64270 */
[----:B----4-:R-:W-:Y:S01]  /*0340*/  @P0 IMAD.IADD R92, R7, 0x1, -R0 ;  /* 0x00000001075c0824 */ /* 0x010fe200078e0a00 */
[----:B---3--:R-:W-:Y:S11]  /*0350*/  @!P2 BRA `(.L_x_1026) ;  /* 0x00000000000ca947 */ /* 0x008ff60003800000 */
[----:B------:R-:W2:Y:S02]  /*0360*/  @P5 LDG.E R2, desc[UR16][R10.64+0x4] ;  /* 0x000004100a025981 */ /* 0x000ea4000c1e1900 */
[----:B--2--5:R-:W-:-:S06]  /*0370*/  @P5 IADD3 R2, PT, PT, R2, -R9, RZ ;  /* 0x8000000902025210 */ /* 0x024fcc0007ffe0ff */
[----:B------:R1:W5:Y:S02]  /*0380*/  @!P5 LDG.E R2, desc[UR16][R10.64] ;  /* 0x000000100a02d981 */ /* 0x000364000c1e1900 */
.L_x_1026:
[----:B-----5:R-:W-:Y:S01]  /*0390*/  @!P0 IADD3 R92, PT, PT, R3, R2, -R0 ;  /* 0x00000002035c8210 */ /* 0x020fe20007ffe800 */
[----:B------:R-:W-:Y:S06]  /*03a0*/  @!P3 EXIT ;  /* 0x000000000000b94d */ /* 0x000fec0003800000 */
[C---:B------:R-:W-:Y:S01]  /*03b0*/  ISETP.GT.AND P0, PT, R92.reuse, RZ, PT ;  /* 0x000000ff5c00720c */ /* 0x040fe20003f04270 */
[----:B------:R-:W-:-:S05]  /*03c0*/  VIADD R3, R92, 0x1f ;  /* 0x0000001f5c037836 */ /* 0x000fca0000000000 */
[----:B------:R-:W-:-:S04]  /*03d0*/  SHF.R.S32.HI R2, RZ, 0x1f, R3 ;  /* 0x0000001fff027819 */ /* 0x000fc80000011403 */
[----:B------:R-:W-:-:S03]  /*03e0*/  LEA.HI R2, R2, R3, RZ, 0x5 ;  /* 0x0000000302027211 */ /* 0x000fc600078f28ff */
[----:B------:R-:W-:Y:S05]  /*03f0*/  @P0 BRA `(.L_x_1027) ;  /* 0x0000001000b40947 */ /* 0x000fea0003800000 */
[----:B------:R-:W2:Y:S01]  /*0400*/  LDC.U8 R0, c[0x0][0x549] ;  /* 0x00015240ff007b82 */ /* 0x000ea20000000000 */
[----:B------:R-:W-:-:S07]  /*0410*/  ISETP.NE.AND P0, PT, R231, -0x1, PT ;  /* 0xffffffffe700780c */ /* 0x000fce0003f05270 */
[----:B------:R-:W3:Y:S08]  /*0420*/  LDC.U8 R8, c[0x0][0x548] ;  /* 0x00015200ff087b82 */ /* 0x000ef00000000000 */
[----:B------:R-:W4:Y:S01]  /*0430*/  LDC R9, c[0x0][0x434] ;  /* 0x00010d00ff097b82 */ /* 0x000f220000000800 */
[----:B--2---:R-:W-:-:S07]  /*0440*/  ISETP.NE.AND P1, PT, R0, RZ, PT ;  /* 0x000000ff0000720c */ /* 0x004fce0003f25270 */
[----:B------:R-:W2:Y:S01]  /*0450*/  @!P0 LDC.64 R6, c[0x0][0x400] ;  /* 0x00010000ff068b82 */ /* 0x000ea20000000a00 */
[----:B---3--:R-:W-:-:S07]  /*0460*/  ISETP.NE.AND P2, PT, R8, RZ, !P1 ;  /* 0x000000ff0800720c */ /* 0x008fce0004f45270 */
[----:B------:R-:W3:Y:S08]  /*0470*/  @P0 LDC.64 R4, c[0x0][0x408] ;  /* 0x00010200ff040b82 */ /* 0x000ef00000000a00 */
[----:B------:R-:W1:Y:S08]  /*0480*/  @P1 LDC.64 R2, c[0x0][0x430] ;  /* 0x00010c00ff021b82 */ /* 0x000e700000000a00 */
[----:B------:R-:W2:Y:S01]  /*0490*/  @P1 LDC R0, c[0x0][0x430] ;  /* 0x00010c00ff001b82 */ /* 0x000ea20000000800 */
[----:B-1----:R-:W-:-:S02]  /*04a0*/  @P1 IMAD R10, R2, R3, RZ ;  /* 0x00000003020a1224 */ /* 0x002fc400078e02ff */
[----:B------:R-:W-:Y:S01]  /*04b0*/  @P1 IMAD.MOV.U32 R2, RZ, RZ, 0x1 ;  /* 0x00000001ff021424 */ /* 0x000fe200078e00ff */
[----:B---34-:R-:W-:Y:S06]  /*04c0*/  @P1 BRA `(.L_x_1028) ;  /* 0x0000000000281947 */ /* 0x018fec0003800000 */
[----:B------:R-:W-:Y:S02]  /*04d0*/  ISETP.NE.AND P1, PT, R8, RZ, PT ;  /* 0x000000ff0800720c */ /* 0x000fe40003f25270 */
[----:B------:R-:W1:Y:S11]  /*04e0*/  LDC R8, c[0x0][0x3e0] ;  /* 0x0000f800ff087b82 */ /* 0x000e760000000800 */
[----:B------:R-:W3:Y:S01]  /*04f0*/  @P1 LDC R10, c[0x0][0x454] ;  /* 0x00011500ff0a1b82 */ /* 0x000ee20000000800 */
[----:B--2---:R-:W-:-:S02]  /*0500*/  @P1 MOV R0, 0x1 ;  /* 0x0000000100001802 */ /* 0x004fc40000000f00 */
[----:B------:R-:W-:-:S05]  /*0510*/  @!P1 MOV R0, 0x1 ;  /* 0x0000000100009802 */ /* 0x000fca0000000f00 */
[----:B------:R-:W1:Y:S08]  /*0520*/  @P1 LDC R11, c[0x0][0x454] ;  /* 0x00011500ff0b1b82 */ /* 0x000e700000000800 */
[----:B------:R-:W2:Y:S08]  /*0530*/  @!P1 LDC R3, c[0x0][0x434] ;  /* 0x00010d00ff039b82 */ /* 0x000eb00000000800 */
[----:B------:R-:W4:Y:S01]  /*0540*/  @!P1 LDC R10, c[0x0][0x434] ;  /* 0x00010d00ff0a9b82 */ /* 0x000f220000000800 */
[----:B-1----:R-:W-:-:S02]  /*0550*/  @P1 IMAD R2, R11, R8, RZ ;  /* 0x000000080b021224 */ /* 0x002fc400078e02ff */
[----:B--23--:R-:W-:-:S07]  /*0560*/  @!P1 IMAD R2, R3, R8, RZ ;  /* 0x0000000803029224 */ /* 0x00cfce00078e02ff */
.L_x_1028:
[C---:B--2---:R-:W-:Y:S01]  /*0570*/  @!P0 IMAD.WIDE.U32 R22, R232.reuse, R6, RZ ;  /* 0x00000006e8168225 */ /* 0x044fe200078e00ff */
[----:B------:R-:W-:Y:S01]  /*0580*/  ISETP.NE.AND P1, PT, R231, -0x1, PT ;  /* 0xffffffffe700780c */ /* 0x000fe20003f25270 */
[----:B------:R-:W1:Y:S01]  /*0590*/  LDCU.64 UR4, c[0x0][0x410] ;  /* 0x00008200ff0477ac */ /* 0x000e620008000a00 */
[----:B------:R-:W-:Y:S01]  /*05a0*/  SHF.R.U32.HI R19, RZ, 0x3, R91 ;  /* 0x00000003ff137819 */ /* 0x000fe2000001165b */
[C---:B------:R-:W-:Y:S01]  /*05b0*/  IMAD R6, R232.reuse, R9, RZ ;  /* 0x00000009e8067224 */ /* 0x040fe200078e02ff */
[----:B------:R-:W-:Y:S01]  /*05c0*/  BSSY.RECONVERGENT B0, `(.L_x_1029) ;  /* 0x0000034000007945 */ /* 0x000fe20003800200 */
[----:B----4-:R-:W-:Y:S02]  /*05d0*/  IMAD R9, R15, R10, RZ ;  /* 0x0000000a0f097224 */ /* 0x010fe400078e02ff */
[----:B------:R-:W-:Y:S01]  /*05e0*/  @!P0 IMAD R7, R232, R7, R23 ;  /* 0x00000007e8078224 */ /* 0x000fe200078e0217 */
[----:B------:R-:W-:Y:S01]  /*05f0*/  SEL R3, R6, R231, !P1 ;  /* 0x000000e706037207 */ /* 0x000fe20004800000 */
[----:B------:R-:W-:-:S02]  /*0600*/  @!P2 IMAD R9, R232, R2, R9 ;  /* 0x00000002e809a224 */ /* 0x000fc400078e0209 */
[----:B------:R-:W-:Y:S01]  /*0610*/  @P0 IMAD.WIDE.U32 R10, R231, R4, RZ ;  /* 0x00000004e70a0225 */ /* 0x000fe200078e00ff */
[----:B------:R-:W-:Y:S02]  /*0620*/  SHF.R.S32.HI R2, RZ, 0x1f, R3 ;  /* 0x0000001fff027819 */ /* 0x000fe40000011403 */
[----:B------:R-:W-:Y:S01]  /*0630*/  SEL R4, R3, RZ, P2 ;  /* 0x000000ff03047207 */ /* 0x000fe20001000000 */
[----:B------:R-:W-:Y:S01]  /*0640*/  IMAD R6, R0, UR15, RZ ;  /* 0x0000000f00067c24 */ /* 0x000fe2000f8e02ff */
[----:B------:R-:W-:Y:S01]  /*0650*/  SEL R2, R2, RZ, P2 ;  /* 0x000000ff02027207 */ /* 0x000fe20001000000 */
[----:B------:R-:W-:Y:S02]  /*0660*/  IMAD.SHL.U32 R23, R91, 0x8, RZ ;  /* 0x000000085b177824 */ /* 0x000fe400078e00ff */
[----:B------:R-:W-:Y:S01]  /*0670*/  @P0 IMAD.MOV.U32 R22, RZ, RZ, R10 ;  /* 0x000000ffff160224 */ /* 0x000fe200078e000a */
[----:B------:R-:W-:Y:S01]  /*0680*/  IADD3 R4, P2, P1, R6, R4, R9 ;  /* 0x0000000406047210 */ /* 0x000fe2000795e009 */
[----:B------:R-:W-:Y:S01]  /*0690*/  @P0 IMAD R7, R231, R5, R11 ;  /* 0x00000005e7070224 */ /* 0x000fe200078e020b */
[----:B------:R-:W-:Y:S01]  /*06a0*/  SHF.R.S32.HI R3, RZ, 0x1f, R6 ;  /* 0x0000001fff037819 */ /* 0x000fe20000011406 */
[----:B------:R-:W-:Y:S01]  /*06b0*/  VIADD R21, R19, 0x60 ;  /* 0x0000006013157836 */ /* 0x000fe20000000000 */
[----:B------:R-:W-:Y:S01]  /*06c0*/  LOP3.LUT R23, R23, 0x38, RZ, 0xc0, !PT ;  /* 0x0000003817177812 */ /* 0x000fe200078ec0ff */
[C---:B------:R-:W-:Y:S01]  /*06d0*/  VIADD R17, R19.reuse, 0x10 ;  /* 0x0000001013117836 */ /* 0x040fe20000000000 */
[----:B------:R-:W-:Y:S01]  /*06e0*/  SHF.R.S32.HI R6, RZ, 0x1f, R9 ;  /* 0x0000001fff067819 */ /* 0x000fe20000011409 */
[----:B------:R-:W-:Y:S01]  /*06f0*/  VIADD R13, R19, 0x20 ;  /* 0x00000020130d7836 */ /* 0x000fe20000000000 */
[----:B------:R-:W-:Y:S01]  /*0700*/  IADD3 R22, P0, PT, R23, R22, RZ ;  /* 0x0000001617167210 */ /* 0x000fe20007f1e0ff */
[----:B------:R-:W-:Y:S01]  /*0710*/  VIADD R11, R19, 0x30 ;  /* 0x00000030130b7836 */ /* 0x000fe20000000000 */
[----:B------:R-:W-:Y:S01]  /*0720*/  IADD3.X R5, PT, PT, R3, R2, R6, P2, P1 ;  /* 0x0000000203057210 */ /* 0x000fe200017e2406 */
[----:B------:R-:W-:Y:S01]  /*0730*/  VIADD R6, R225, -UR15 ;  /* 0x8000000fe1067c36 */ /* 0x000fe20008000000 */
[----:B------:R-:W-:Y:S01]  /*0740*/  UIMAD.WIDE.U32 UR14, UR14, 0x80, URZ ;  /* 0x000000800e0e78a5 */ /* 0x000fe2000f8e00ff */
[----:B------:R-:W-:-:S02]  /*0750*/  IMAD.X R23, RZ, RZ, R7, P0 ;  /* 0x000000ffff177224 */ /* 0x000fc400000e0607 */
[C---:B------:R-:W-:Y:S01]  /*0760*/  VIADD R9, R19.reuse, 0x40 ;  /* 0x0000004013097836 */ /* 0x040fe20000000000 */
[-C--:B------:R-:W-:Y:S01]  /*0770*/  ISETP.GE.AND P0, PT, R19, R6.reuse, PT ;  /* 0x000000061300720c */ /* 0x080fe20003f06270 */
[----:B-1----:R-:W-:Y:S01]  /*0780*/  IMAD.WIDE.U32 R22, R15, UR4, R22 ;  /* 0x000000040f167c25 */ /* 0x002fe2000f8e0016 */
[-C--:B------:R-:W-:Y:S02]  /*0790*/  ISETP.GE.AND P1, PT, R21, R6.reuse, PT ;  /* 0x000000061500720c */ /* 0x080fe40003f26270 */
[-C--:B------:R-:W-:Y:S01]  /*07a0*/  ISETP.GE.AND P2, PT, R17, R6.reuse, PT ;  /* 0x000000061100720c */ /* 0x080fe20003f46270 */
[----:B------:R-:W-:Y:S01]  /*07b0*/  VIADD R7, R19, 0x50 ;  /* 0x0000005013077836 */ /* 0x000fe20000000000 */
[-C--:B------:R-:W-:Y:S01]  /*07c0*/  ISETP.GE.AND P3, PT, R13, R6.reuse, PT ;  /* 0x000000060d00720c */ /* 0x080fe20003f66270 */
[----:B------:R-:W-:Y:S01]  /*07d0*/  IMAD R27, R15, UR5, R23 ;  /* 0x000000050f1b7c24 */ /* 0x000fe2000f8e0217 */
[-C--:B------:R-:W-:Y:S01]  /*07e0*/  ISETP.GE.AND P4, PT, R11, R6.reuse, PT ;  /* 0x000000060b00720c */ /* 0x080fe20003f86270 */
[----:B------:R-:W-:Y:S01]  /*07f0*/  VIADD R25, R19, 0x70 ;  /* 0x0000007013197836 */ /* 0x000fe20000000000 */
[----:B------:R-:W-:-:S02]  /*0800*/  ISETP.GE.AND P5, PT, R9, R6, PT ;  /* 0x000000060900720c */ /* 0x000fc40003fa6270 */
[----:B------:R-:W-:Y:S02]  /*0810*/  ISETP.GE.AND P6, PT, R7, R6, PT ;  /* 0x000000060700720c */ /* 0x000fe40003fc6270 */
[----:B------:R-:W-:Y:S02]  /*0820*/  P2R R10, PR, RZ, 0x2 ;  /* 0x00000002ff0a7803 */ /* 0x000fe40000000000 */
[----:B------:R-:W-:Y:S01]  /*0830*/  LOP3.LUT R15, R19, UR14, RZ, 0xfc, !PT ;  /* 0x0000000e130f7c12 */ /* 0x000fe2000f8efcff */
[----:B------:R-:W-:Y:S08]  /*0840*/  @P0 BRA `(.L_x_1030) ;  /* 0x00000000002c0947 */ /* 0x000ff00003800000 */
        /* <DEDUP_REMOVED lines=11> */
.L_x_1030:
[----:B------:R-:W-:Y:S05]  /*0900*/  BSYNC.RECONVERGENT B0 ;  /* 0x0000000000007941 */ /* 0x000fea0003800200 */
.L_x_1029:
[----:B------:R-:W-:Y:S04]  /*0910*/  BSSY.RECONVERGENT B0, `(.L_x_1031) ;  /* 0x0000010000007945 */ /* 0x000fe80003800200 */
        /* <DEDUP_REMOVED lines=15> */
.L_x_1032:
[----:B------:R-:W-:Y:S05]  /*0a10*/  BSYNC.RECONVERGENT B0 ;  /* 0x0000000000007941 */ /* 0x000fea0003800200 */
.L_x_1031:
[----:B------:R-:W-:Y:S04]  /*0a20*/  BSSY.RECONVERGENT B0, `(.L_x_1033) ;  /* 0x0000010000007945 */ /* 0x000fe80003800200 */
[----:B------:R-:W-:Y:S05]  /*0a30*/  @P3 BRA `(.L_x_1034) ;  /* 0x0000000000383947 */ /* 0x000fea0003800000 */
[----:B------:R-:W3:Y:S01]  /*0a40*/  LDCU.64 UR6, c[0x0][0x408] ;  /* 0x00008100ff0677ac */ /* 0x000ee20008000a00 */
[----:B-1----:R-:W-:Y:S01]  /*0a50*/  IADD3 R3, P0, PT, R15, 0x20, RZ ;  /* 0x000000200f037810 */ /* 0x002fe20007f1e0ff */
[----:B------:R-:W-:Y:S01]  /*0a60*/  IMAD.MOV.U32 R28, RZ, RZ, R22 ;  /* 0x000000ffff1c7224 */ /* 0x000fe200078e0016 */
[----:B------:R-:W-:Y:S01]  /*0a70*/  MOV R29, R27 ;  /* 0x0000001b001d7202 */ /* 0x000fe20000000f00 */
[----:B------:R-:W2:Y:S02]  /*0a80*/  LDCU.64 UR4, c[0x0][0x3f0] ;  /* 0x00007e00ff0477ac */ /* 0x000ea40008000a00 */
[----:B------:R-:W-:-:S04]  /*0a90*/  IMAD.X R2, RZ, RZ, UR15, P0 ;  /* 0x0000000fff027e24 */ /* 0x000fc800080e06ff */
[----:B---3--:R-:W-:Y:S02]  /*0aa0*/  IMAD R2, R2, UR6, RZ ;  /* 0x0000000602027c24 */ /* 0x008fe4000f8e02ff */
[----:B------:R-:W-:-:S04]  /*0ab0*/  IMAD.WIDE.U32 R28, R3, UR6, R28 ;  /* 0x00000006031c7c25 */ /* 0x000fc8000f8e001c */
[----:B------:R-:W-:Y:S01]  /*0ac0*/  IMAD R2, R3, UR7, R2 ;  /* 0x0000000703027c24 */ /* 0x000fe2000f8e0202 */
[----:B--2---:R-:W-:-:S04]  /*0ad0*/  LEA R30, P0, R28, UR4, 0x1 ;  /* 0x000000041c1e7c11 */ /* 0x004fc8000f8008ff */
[----:B------:R-:W-:-:S04]  /*0ae0*/  IADD3 R3, PT, PT, R29, R2, RZ ;  /* 0x000000021d037210 */ /* 0x000fc80007ffe0ff */
[----:B------:R-:W-:-:S05]  /*0af0*/  LEA.HI.X R31, R28, UR5, R3, 0x1, P0 ;  /* 0x000000051c1f7c11 */ /* 0x000fca00080f0c03 */
[----:B------:R3:W-:Y:S04]  /*0b00*/  STG.E.128 desc[UR16][R30.64], RZ ;  /* 0x000000ff1e007986 */ /* 0x0007e8000c101d10 */
[----:B------:R3:W-:Y:S02]  /*0b10*/  STG.E.128 desc[UR16][R30.64+0x80], RZ ;  /* 0x000080ff1e007986 */ /* 0x0007e4000c101d10 */
.L_x_1034:
[----:B------:R-:W-:Y:S05]  /*0b20*/  BSYNC.RECONVERGENT B0 ;  /* 0x0000000000007941 */ /* 0x000fea0003800200 */
.L_x_1033:
[----:B------:R-:W-:Y:S04]  /*0b30*/  BSSY.RECONVERGENT B0, `(.L_x_1035) ;  /* 0x0000010000007945 */ /* 0x000fe80003800200 */
[----:B------:R-:W-:Y:S05]  /*0b40*/  @P4 BRA `(.L_x_1036) ;  /* 0x0000000000384947 */ /* 0x000fea0003800000 */
[----:B------:R-:W4:Y:S01]  /*0b50*/  LDCU.64 UR6, c[0x0][0x408] ;  /* 0x00008100ff0677ac */ /* 0x000f220008000a00 */
[----:B-1----:R-:W-:Y:S01]  /*0b60*/  IADD3 R3, P0, PT, R15, 0x30, RZ ;  /* 0x000000300f037810 */ /* 0x002fe20007f1e0ff */
[----:B------:R-:W-:Y:S01]  /*0b70*/  IMAD.MOV.U32 R28, RZ, RZ, R22 ;  /* 0x000000ffff1c7224 */ /* 0x000fe200078e0016 */
[----:B------:R-:W-:Y:S01]  /*0b80*/  MOV R29, R27 ;  /* 0x0000001b001d7202 */ /* 0x000fe20000000f00 */
[----:B------:R-:W2:Y:S02]  /*0b90*/  LDCU.64 UR4, c[0x0][0x3f0] ;  /* 0x00007e00ff0477ac */ /* 0x000ea40008000a00 */
[----:B------:R-:W-:-:S04]  /*0ba0*/  IMAD.X R2, RZ, RZ, UR15, P0 ;  /* 0x0000000fff027e24 */ /* 0x000fc800080e06ff */
[----:B----4-:R-:W-:Y:S02]  /*0bb0*/  IMAD R2, R2, UR6, RZ ;  /* 0x0000000602027c24 */ /* 0x010fe4000f8e02ff */
[----:B------:R-:W-:-:S04]  /*0bc0*/  IMAD.WIDE.U32 R28, R3, UR6, R28 ;  /* 0x00000006031c7c25 */ /* 0x000fc8000f8e001c */
[----:B------:R-:W-:Y:S01]  /*0bd0*/  IMAD R2, R3, UR7, R2 ;  /* 0x0000000703027c24 */ /* 0x000fe2000f8e0202 */
[----:B--23--:R-:W-:-:S04]  /*0be0*/  LEA R30, P0, R28, UR4, 0x1 ;  /* 0x000000041c1e7c11 */ /* 0x00cfc8000f8008ff */
[----:B------:R-:W-:-:S04]  /*0bf0*/  IADD3 R3, PT, PT, R29, R2, RZ ;  /* 0x000000021d037210 */ /* 0x000fc80007ffe0ff */
[----:B------:R-:W-:-:S05]  /*0c00*/  LEA.HI.X R31, R28, UR5, R3, 0x1, P0 ;  /* 0x000000051c1f7c11 */ /* 0x000fca00080f0c03 */
[----:B------:R4:W-:Y:S04]  /*0c10*/  STG.E.128 desc[UR16][R30.64], RZ ;  /* 0x000000ff1e007986 */ /* 0x0009e8000c101d10 */
[----:B------:R4:W-:Y:S02]  /*0c20*/  STG.E.128 desc[UR16][R30.64+0x80], RZ ;  /* 0x000080ff1e007986 */ /* 0x0009e4000c101d10 */
.L_x_1036:
[----:B------:R-:W-:Y:S05]  /*0c30*/  BSYNC.RECONVERGENT B0 ;  /* 0x0000000000007941 */ /* 0x000fea0003800200 */
.L_x_1035:
[----:B------:R-:W-:Y:S04]  /*0c40*/  BSSY.RECONVERGENT B0, `(.L_x_1037) ;  /* 0x0000010000007945 */ /* 0x000fe80003800200 */
[----:B------:R-:W-:Y:S05]  /*0c50*/  @P5 BRA `(.L_x_1038) ;  /* 0x0000000000385947 */ /* 0x000fea0003800000 */
[----:B------:R-:W5:Y:S01]  /*0c60*/  LDCU.64 UR6, c[0x0][0x408] ;  /* 0x00008100ff0677ac */ /* 0x000f620008000a00 */
[----:B-1----:R-:W-:Y:S01]  /*0c70*/  IADD3 R3, P0, PT, R15, 0x40, RZ ;  /* 0x000000400f037810 */ /* 0x002fe20007f1e0ff */
[----:B------:R-:W-:Y:S01]  /*0c80*/  IMAD.MOV.U32 R28, RZ, RZ, R22 ;  /* 0x000000ffff1c7224 */ /* 0x000fe200078e0016 */
[----:B------:R-:W-:Y:S01]  /*0c90*/  MOV R29, R27 ;  /* 0x0000001b001d7202 */ /* 0x000fe20000000f00 */
[----:B------:R-:W2:Y:S02]  /*0ca0*/  LDCU.64 UR4, c[0x0][0x3f0] ;  /* 0x00007e00ff0477ac */ /* 0x000ea40008000a00 */
[----:B------:R-:W-:-:S04]  /*0cb0*/  IMAD.X R2, RZ, RZ, UR15, P0 ;  /* 0x0000000fff027e24 */ /* 0x000fc800080e06ff */
[----:B-----5:R-:W-:Y:S02]  /*0cc0*/  IMAD R2, R2, UR6, RZ ;  /* 0x0000000602027c24 */ /* 0x020fe4000f8e02ff */
[----:B------:R-:W-:-:S04]  /*0cd0*/  IMAD.WIDE.U32 R28, R3, UR6, R28 ;  /* 0x00000006031c7c25 */ /* 0x000fc8000f8e001c */
[----:B------:R-:W-:Y:S01]  /*0ce0*/  IMAD R2, R3, UR7, R2 ;  /* 0x0000000703027c24 */ /* 0x000fe2000f8e0202 */
[----:B--234-:R-:W-:-:S04]  /*0cf0*/  LEA R30, P0, R28, UR4, 0x1 ;  /* 0x000000041c1e7c11 */ /* 0x01cfc8000f8008ff */
[----:B------:R-:W-:-:S04]  /*0d00*/  IADD3 R3, PT, PT, R29, R2, RZ ;  /* 0x000000021d037210 */ /* 0x000fc80007ffe0ff */
[----:B------:R-:W-:-:S05]  /*0d10*/  LEA.HI.X R31, R28, UR5, R3, 0x1, P0 ;  /* 0x000000051c1f7c11 */ /* 0x000fca00080f0c03 */
[----:B------:R1:W-:Y:S04]  /*0d20*/  STG.E.128 desc[UR16][R30.64], RZ ;  /* 0x000000ff1e007986 */ /* 0x0003e8000c101d10 */
[----:B------:R1:W-:Y:S02]  /*0d30*/  STG.E.128 desc[UR16][R30.64+0x80], RZ ;  /* 0x000080ff1e007986 */ /* 0x0003e4000c101d10 */
.L_x_1038:
[----:B------:R-:W-:Y:S05]  /*0d40*/  BSYNC.RECONVERGENT B0 ;  /* 0x0000000000007941 */ /* 0x000fea0003800200 */
.L_x_1037:
        /* <DEDUP_REMOVED lines=16> */
.L_x_1040:
[----:B------:R-:W-:Y:S05]  /*0e50*/  BSYNC.RECONVERGENT B0 ;  /* 0x0000000000007941 */ /* 0x000fea0003800200 */
.L_x_1039:
        /* <DEDUP_REMOVED lines=16> */
.L_x_1042:
[----:B------:R-:W-:Y:S05]  /*0f60*/  BSYNC.RECONVERGENT B0 ;  /* 0x0000000000007941 */ /* 0x000fea0003800200 */
.L_x_1041:
[----:B------:R-:W-:Y:S01]  /*0f70*/  ISETP.GE.AND P1, PT, R25, R6, PT ;  /* 0x000000061900720c */ /* 0x000fe20003f26270 */
[----:B------:R-:W-:-:S12]  /*0f80*/  BSSY.RECONVERGENT B0, `(.L_x_1043) ;  /* 0x000000f000007945 */ /* 0x000fd80003800200 */
[----:B------:R-:W-:Y:S05]  /*0f90*/  @P1 BRA `(.L_x_1044) ;  /* 0x0000000000341947 */ /* 0x000fea0003800000 */
[----:B------:R-:W5:Y:S01]  /*0fa0*/  LDCU.64 UR6, c[0x0][0x408] ;  /* 0x00008100ff0677ac */ /* 0x000f620008000a00 */
[----:B------:R-:W-:Y:S02]  /*0fb0*/  IADD3 R15, P0, PT, R15, 0x70, RZ ;  /* 0x000000700f0f7810 */ /* 0x000fe40007f1e0ff */
[----:B------:R-:W-:Y:S01]  /*0fc0*/  MOV R23, R27 ;  /* 0x0000001b00177202 */ /* 0x000fe20000000f00 */
[----:B------:R-:W2:Y:S01]  /*0fd0*/  LDCU.64 UR4, c[0x0][0x3f0] ;  /* 0x00007e00ff0477ac */ /* 0x000ea20008000a00 */
[----:B-1----:R-:W-:-:S05]  /*0fe0*/  IADD3.X R2, PT, PT, RZ, UR15, RZ, P0, !PT ;  /* 0x0000000fff027c10 */ /* 0x002fca00087fe4ff */
[----:B-----5:R-:W-:Y:S02]  /*0ff0*/  IMAD R2, R2, UR6, RZ ;  /* 0x0000000602027c24 */ /* 0x020fe4000f8e02ff */
[----:B------:R-:W-:-:S04]  /*1000*/  IMAD.WIDE.U32 R22, R15, UR6, R22 ;  /* 0x000000060f167c25 */ /* 0x000fc8000f8e0016 */
[----:B------:R-:W-:Y:S01]  /*1010*/  IMAD R15, R15, UR7, R2 ;  /* 0x000000070f0f7c24 */ /* 0x000fe2000f8e0202 */
[----:B--2---:R-:W-:-:S04]  /*1020*/  LEA R2, P0, R22, UR4, 0x1 ;  /* 0x0000000416027c11 */ /* 0x004fc8000f8008ff */
[----:B------:R-:W-:-:S04]  /*1030*/  IADD3 R15, PT, PT, R23, R15, RZ ;  /* 0x0000000f170f7210 */ /* 0x000fc80007ffe0ff */
[----:B------:R-:W-:-:S05]  /*1040*/  LEA.HI.X R3, R22, UR5, R15, 0x1, P0 ;  /* 0x0000000516037c11 */ /* 0x000fca00080f0c0f */
[----:B------:R1:W-:Y:S04]  /*1050*/  STG.E.128 desc[UR16][R2.64], RZ ;  /* 0x000000ff02007986 */ /* 0x0003e8000c101d10 */
[----:B------:R1:W-:Y:S02]  /*1060*/  STG.E.128 desc[UR16][R2.64+0x80], RZ ;  /* 0x000080ff02007986 */ /* 0x0003e4000c101d10 */
.L_x_1044:
[----:B------:R-:W-:Y:S05]  /*1070*/  BSYNC.RECONVERGENT B0 ;  /* 0x0000000000007941 */ /* 0x000fea0003800200 */
.L_x_1043:
[----:B------:R-:W-:Y:S01]  /*1080*/  LOP3.LUT P0, R91, R91, 0x7, RZ, 0xc0, !PT ;  /* 0x000000075b5b7812 */ /* 0x000fe2000780c0ff */
[----:B------:R-:W-:Y:S01]  /*1090*/  BSSY.RECONVERGENT B0, `(.L_x_1045) ;  /* 0x0000016000007945 */ /* 0x000fe20003800200 */
[----:B-1----:R-:W-:Y:S02]  /*10a0*/  P2R R2, PR, RZ, 0x2 ;  /* 0x00000002ff027803 */ /* 0x002fe40000000000 */
[----:B------:R-:W-:Y:S02]  /*10b0*/  ISETP.GE.OR P0, PT, R19, R6, P0 ;  /* 0x000000061300720c */ /* 0x000fe40000706670 */
[----:B------:R-:W-:Y:S02]  /*10c0*/  ISETP.NE.AND P1, PT, R10, RZ, PT ;  /* 0x000000ff0a00720c */ /* 0x000fe40003f25270 */
[C---:B------:R-:W-:Y:S02]  /*10d0*/  ISETP.NE.OR P2, PT, R91.reuse, RZ, P2 ;  /* 0x000000ff5b00720c */ /* 0x040fe40001745670 */
[----:B------:R-:W-:-:S02]  /*10e0*/  ISETP.NE.OR P1, PT, R91, RZ, P1 ;  /* 0x000000ff5b00720c */ /* 0x000fc40000f25670 */
[C---:B------:R-:W-:Y:S02]  /*10f0*/  ISETP.NE.OR P3, PT, R91.reuse, RZ, P3 ;  /* 0x000000ff5b00720c */ /* 0x040fe40001f65670 */
[----:B------:R-:W-:Y:S02]  /*1100*/  P2R R3, PR, RZ, 0x2 ;  /* 0x00000002ff037803 */ /* 0x000fe40000000000 */
[----:B------:R-:W-:Y:S02]  /*1110*/  ISETP.NE.AND P1, PT, R2, RZ, PT ;  /* 0x000000ff0200720c */ /* 0x000fe40003f25270 */
[C---:B------:R-:W-:Y:S02]  /*1120*/  ISETP.NE.OR P4, PT, R91.reuse, RZ, P4 ;  /* 0x000000ff5b00720c */ /* 0x040fe40002785670 */
[C---:B------:R-:W-:Y:S02]  /*1130*/  ISETP.NE.OR P5, PT, R91.reuse, RZ, P5 ;  /* 0x000000ff5b00720c */ /* 0x040fe40002fa5670 */
[----:B------:R-:W-:-:S02]  /*1140*/  ISETP.NE.OR P6, PT, R91, RZ, P6 ;  /* 0x000000ff5b00720c */ /* 0x000fc400037c5670 */
[----:B------:R-:W-:Y:S01]  /*1150*/  ISETP.NE.OR P1, PT, R91, RZ, P1 ;  /* 0x000000ff5b00720c */ /* 0x000fe20000f25670 */
[----:B------:R-:W-:-:S12]  /*1160*/  @P0 BRA `(.L_x_1046) ;  /* 0x0000000000200947 */ /* 0x000fd80003800000 */
[----:B------:R-:W1:Y:S01]  /*1170*/  LDCU.64 UR4, c[0x0][0x420] ;  /* 0x00008400ff0477ac */ /* 0x000e620008000a00 */
[----:B------:R-:W-:Y:S02]  /*1180*/  IMAD R2, R19, R0, RZ ;  /* 0x0000000013027224 */ /* 0x000fe400078e02ff */
[----:B------:R-:W-:-:S03]  /*1190*/  IMAD.MOV.U32 R19, RZ, RZ, 0x7f800000 ;  /* 0x7f800000ff137424 */ /* 0x000fc600078e00ff */
[----:B------:R-:W-:-:S04]  /*11a0*/  IADD3 R15, P0, PT, R2, R4, RZ ;  /* 0x00000004020f7210 */ /* 0x000fc80007f1e0ff */
[----:B------:R-:W-:Y:S02]  /*11b0*/  LEA.HI.X.SX32 R2, R2, R5, 0x1, P0 ;  /* 0x0000000502027211 */ /* 0x000fe400000f0eff */
[----:B-1----:R-:W-:-:S04]  /*11c0*/  LEA R14, P0, R15, UR4, 0x2 ;  /* 0x000000040f0e7c11 */ /* 0x002fc8000f8010ff */
[----:B------:R-:W-:-:S05]  /*11d0*/  LEA.HI.X R15, R15, UR5, R2, 0x2, P0 ;  /* 0x000000050f0f7c11 */ /* 0x000fca00080f1402 */
[----:B------:R1:W-:Y:S04]  /*11e0*/  STG.E desc[UR16][R14.64], R19 ;  /* 0x000000130e007986 */ /* 0x0003e8000c101910 */
.L_x_1046:
[----:B------:R-:W-:Y:S05]  /*11f0*/  BSYNC.RECONVERGENT B0 ;  /* 0x0000000000007941 */ /* 0x000fea0003800200 */
.L_x_1045:
[----:B------:R-:W-:Y:S04]  /*1200*/  BSSY.RECONVERGENT B0, `(.L_x_1047) ;  /* 0x000000a000007945 */ /* 0x000fe80003800200 */
[----:B------:R-:W-:Y:S05]  /*1210*/  @P2 BRA `(.L_x_1048) ;  /* 0x0000000000202947 */ /* 0x000fea0003800000 */
[----:B------:R-:W5:Y:S01]  /*1220*/  LDCU.64 UR4, c[0x0][0x420] ;  /* 0x00008400ff0477ac */ /* 0x000f620008000a00 */
[----:B------:R-:W-:Y:S02]  /*1230*/  IMAD R2, R17, R0, RZ ;  /* 0x0000000011027224 */ /* 0x000fe400078e02ff */
[----:B------:R-:W-:-:S03]  /*1240*/  IMAD.MOV.U32 R17, RZ, RZ, 0x7f800000 ;  /* 0x7f800000ff117424 */ /* 0x000fc600078e00ff */
[----:B-1----:R-:W-:-:S04]  /*1250*/  IADD3 R15, P0, PT, R2, R4, RZ ;  /* 0x00000004020f7210 */ /* 0x002fc80007f1e0ff */
[----:B------:R-:W-:Y:S02]  /*1260*/  LEA.HI.X.SX32 R2, R2, R5, 0x1, P0 ;  /* 0x0000000502027211 */ /* 0x000fe400000f0eff */
[----:B-----5:R-:W-:-:S04]  /*1270*/  LEA R14, P0, R15, UR4, 0x2 ;  /* 0x000000040f0e7c11 */ /* 0x020fc8000f8010ff */
[----:B------:R-:W-:-:S05]  /*1280*/  LEA.HI.X R15, R15, UR5, R2, 0x2, P0 ;  /* 0x000000050f0f7c11 */ /* 0x000fca00080f1402 */
[----:B------:R1:W-:Y:S04]  /*1290*/  STG.E desc[UR16][R14.64], R17 ;  /* 0x000000110e007986 */ /* 0x0003e8000c101910 */
.L_x_1048:
[----:B------:R-:W-:Y:S05]  /*12a0*/  BSYNC.RECONVERGENT B0 ;  /* 0x0000000000007941 */ /* 0x000fea0003800200 */
.L_x_1047:
[----:B------:R-:W-:Y:S04]  /*12b0*/  BSSY.RECONVERGENT B0, `(.L_x_1049) ;  /* 0x000000a000007945 */ /* 0x000fe80003800200 */
[----:B------:R-:W-:Y:S05]  /*12c0*/  @P3 BRA `(.L_x_1050) ;  /* 0x0000000000203947 */ /* 0x000fea0003800000 */
[----:B------:R-:W5:Y:S01]  /*12d0*/  LDCU.64 UR4, c[0x0][0x420] ;  /* 0x00008400ff0477ac */ /* 0x000f620008000a00 */
[----:B------:R-:W-:Y:S02]  /*12e0*/  IMAD R2, R13, R0, RZ ;  /* 0x000000000d027224 */ /* 0x000fe400078e02ff */
[----:B-1----:R-:W-:-:S03]  /*12f0*/  IMAD.MOV.U32 R15, RZ, RZ, 0x7f800000 ;  /* 0x7f800000ff0f7424 */ /* 0x002fc600078e00ff */
[----:B------:R-:W-:-:S04]  /*1300*/  IADD3 R13, P0, PT, R2, R4, RZ ;  /* 0x00000004020d7210 */ /* 0x000fc80007f1e0ff */
[----:B------:R-:W-:Y:S02]  /*1310*/  LEA.HI.X.SX32 R2, R2, R5, 0x1, P0 ;  /* 0x0000000502027211 */ /* 0x000fe400000f0eff */
[----:B-----5:R-:W-:-:S04]  /*1320*/  LEA R12, P0, R13, UR4, 0x2 ;  /* 0x000000040d0c7c11 */ /* 0x020fc8000f8010ff */
[----:B------:R-:W-:-:S05]  /*1330*/  LEA.HI.X R13, R13, UR5, R2, 0x2, P0 ;  /* 0x000000050d0d7c11 */ /* 0x000fca00080f1402 */
[----:B------:R1:W-:Y:S04]  /*1340*/  STG.E desc[UR16][R12.64], R15 ;  /* 0x0000000f0c007986 */ /* 0x0003e8000c101910 */
.L_x_1050:
[----:B------:R-:W-:Y:S05]  /*1350*/  BSYNC.RECONVERGENT B0 ;  /* 0x0000000000007941 */ /* 0x000fea0003800200 */
.L_x_1049:
        /* <DEDUP_REMOVED lines=10> */
.L_x_1052:
[----:B------:R-:W-:Y:S05]  /*1400*/  BSYNC.RECONVERGENT B0 ;  /* 0x0000000000007941 */ /* 0x000fea0003800200 */
.L_x_1051:
        /* <DEDUP_REMOVED lines=10> */
.L_x_1054:
[----:B------:R-:W-:Y:S05]  /*14b0*/  BSYNC.RECONVERGENT B0 ;  /* 0x0000000000007941 */ /* 0x000fea0003800200 */
.L_x_1053:
        /* <DEDUP_REMOVED lines=10> */
.L_x_1056:
[----:B------:R-:W-:Y:S05]  /*1560*/  BSYNC.RECONVERGENT B0 ;  /* 0x0000000000007941 */ /* 0x000fea0003800200 */
.L_x_1055:
[----:B------:R-:W-:Y:S01]  /*1570*/  ISETP.NE.AND P0, PT, R3, RZ, PT ;  /* 0x000000ff0300720c */ /* 0x000fe20003f05270 */
[----:B------:R-:W-:-:S12]  /*1580*/  BSSY.RECONVERGENT B0, `(.L_x_1057) ;  /* 0x000000a000007945 */ /* 0x000fd80003800200 */
[----:B------:R-:W-:Y:S05]  /*1590*/  @P0 BRA `(.L_x_1058) ;  /* 0x0000000000200947 */ /* 0x000fea0003800000 */
        /* <DEDUP_REMOVED lines=8> */
.L_x_1058:
[----:B------:R-:W-:Y:S05]  /*1620*/  BSYNC.RECONVERGENT B0 ;  /* 0x0000000000007941 */ /* 0x000fea0003800200 */
.L_x_1057:
[----:B------:R-:W-:Y:S05]  /*1630*/  @P1 EXIT ;  /* 0x000000000000194d */ /* 0x000fea0003800000 */
[----:B------:R-:W5:Y:S01]  /*1640*/  LDCU.64 UR4, c[0x0][0x420] ;  /* 0x00008400ff0477ac */ /* 0x000f620008000a00 */
[----:B------:R-:W-:-:S05]  /*1650*/  IMAD R0, R25, R0, RZ ;  /* 0x0000000019007224 */ /* 0x000fca00078e02ff */
[----:B------:R-:W-:-:S04]  /*1660*/  IADD3 R4, P0, PT, R0, R4, RZ ;  /* 0x0000000400047210 */ /* 0x000fc80007f1e0ff */
[----:B------:R-:W-:Y:S02]  /*1670*/  LEA.HI.X.SX32 R5, R0, R5, 0x1, P0 ;  /* 0x0000000500057211 */ /* 0x000fe400000f0eff */
[----:B-----5:R-:W-:-:S04]  /*1680*/  LEA R2, P0, R4, UR4, 0x2 ;  /* 0x0000000404027c11 */ /* 0x020fc8000f8010ff */
[----:B-1----:R-:W-:Y:S01]  /*1690*/  LEA.HI.X R3, R4, UR5, R5, 0x2, P0 ;  /* 0x0000000504037c11 */ /* 0x002fe200080f1405 */
[----:B------:R-:W-:-:S05]  /*16a0*/  IMAD.MOV.U32 R5, RZ, RZ, 0x7f800000 ;  /* 0x7f800000ff057424 */ /* 0x000fca00078e00ff */
[----:B------:R-:W-:Y:S01]  /*16b0*/  STG.E desc[UR16][R2.64], R5 ;  /* 0x0000000502007986 */ /* 0x000fe2000c101910 */
[----:B------:R-:W-:Y:S05]  /*16c0*/  EXIT ;  /* 0x000000000000794d */ /* 0x000fea0003800000 */
.L_x_1027:
[----:B------:R-:W-:Y:S02]  /*16d0*/  ISETP.NE.AND P0, PT, R231, -0x1, PT ;  /* 0xffffffffe700780c */ /* 0x000fe40003f05270 */
[----:B------:R-:W-:-:S11]  /*16e0*/  ISETP.NE.AND P2, PT, R9, -0x1, PT ;  /* 0xffffffff0900780c */ /* 0x000fd60003f45270 */
[----:B------:R-:W2:Y:S08]  /*16f0*/  @!P0 LDC.64 R6, c[0x0][0x398] ;  /* 0x0000e600ff068b82 */ /* 0x000eb00000000a00 */
[----:B------:R-:W1:Y:S01]  /*1700*/  @P0 LDC.64 R4, c[0x0][0x3b0] ;  /* 0x0000ec00ff040b82 */ /* 0x000e620000000a00 */
[----:B--2---:R-:W-:-:S04]  /*1710*/  @!P0 IMAD.WIDE.U32 R20, R232, R6, RZ ;  /* 0x00000006e8148225 */ /* 0x004fc800078e00ff */
[----:B-1----:R-:W-:-:S04]  /*1720*/  @P0 IMAD.WIDE.U32 R10, R231, R4, RZ ;  /* 0x00000004e70a0225 */ /* 0x002fc800078e00ff */
[----:B------:R-:W-:Y:S01]  /*1730*/  @!P0 IMAD R4, R232, R7, R21 ;  /* 0x00000007e8048224 */ /* 0x000fe200078e0215 */
[----:B------:R-:W-:Y:S01]  /*1740*/  @P0 MOV R20, R10 ;  /* 0x0000000a00140202 */ /* 0x000fe20000000f00 */
[----:B------:R-:W-:Y:S01]  /*1750*/  @P0 IMAD R4, R231, R5, R11 ;  /* 0x00000005e7040224 */ /* 0x000fe200078e020b */
[----:B------:R-:W-:Y:S06]  /*1760*/  @P2 BRA `(.L_x_1059) ;  /* 0x0000000000282947 */ /* 0x000fec0003800000 */
[----:B------:R-:W1:Y:S01]  /*1770*/  LDCU.64 UR6, c[0x0][0x3b8] ;  /* 0x00007700ff0677ac */ /* 0x000e620008000a00 */
[----:B------:R-:W-:Y:S01]  /*1780*/  SHF.R.S32.HI R3, RZ, 0x1f, R0 ;  /* 0x0000001fff037819 */ /* 0x000fe20000011400 */
[----:B------:R-:W2:Y:S04]  /*1790*/  LDCU.64 UR4, c[0x0][0x3a0] ;  /* 0x00007400ff0477ac */ /* 0x000ea80008000a00 */
[----:B-1----:R-:W-:Y:S02]  /*17a0*/  IMAD R3, R3, UR6, RZ ;  /* 0x0000000603037c24 */ /* 0x002fe4000f8e02ff */
[----:B------:R-:W-:-:S04]  /*17b0*/  IMAD.WIDE.U32 R6, R0, UR6, RZ ;  /* 0x0000000600067c25 */ /* 0x000fc8000f8e00ff */
[----:B------:R-:W-:-:S05]  /*17c0*/  IMAD R3, R0, UR7, R3 ;  /* 0x0000000700037c24 */ /* 0x000fca000f8e0203 */
[----:B------:R-:W-:-:S03]  /*17d0*/  IADD3 R7, PT, PT, R7, R3, RZ ;  /* 0x0000000307077210 */ /* 0x000fc60007ffe0ff */
[----:B--2---:R-:W-:-:S04]  /*17e0*/  IMAD.WIDE.U32 R28, R232, UR4, R6 ;  /* 0x00000004e81c7c25 */ /* 0x004fc8000f8e0006 */
[----:B------:R-:W-:Y:S01]  /*17f0*/  IMAD R5, R232, UR5, R29 ;  /* 0x00000005e8057c24 */ /* 0x000fe2000f8e021d */
[----:B------:R-:W-:Y:S06]  /*1800*/  BRA `(.L_x_1060) ;  /* 0x0000000000147947 */ /* 0x000fec0003800000 */
.L_x_1059:
[----:B------:R-:W1:Y:S01]  /*1810*/  LDCU.64 UR6, c[0x0][0x3b8] ;  /* 0x00007700ff0677ac */ /* 0x000e620008000a00 */
[----:B------:R-:W-:-:S05]  /*1820*/  IADD3 R28, PT, PT, R0, R9, RZ ;  /* 0x00000009001c7210 */ /* 0x000fca0007ffe0ff */
[C---:B-1----:R-:W-:Y:S02]  /*1830*/  IMAD R5, R28.reuse, UR7, RZ ;  /* 0x000000071c057c24 */ /* 0x042fe4000f8e02ff */
[----:B------:R-:W-:-:S05]  /*1840*/  IMAD.WIDE.U32 R28, R28, UR6, RZ ;  /* 0x000000061c1c7c25 */ /* 0x000fca000f8e00ff */
[----:B------:R-:W-:Y:S02]  /*1850*/  IADD3 R5, PT, PT, R29, R5, RZ ;  /* 0x000000051d057210 */ /* 0x000fe40007ffe0ff */
.L_x_1060:
[----:B------:R-:W1:Y:S01]  /*1860*/  LDC R6, c[0x0][0x3e8] ;  /* 0x0000fa00ff067b82 */ /* 0x000e620000000800 */
[----:B------:R-:W-:Y:S02]  /*1870*/  MOV R10, RZ ;  /* 0x000000ff000a7202 */ /* 0x000fe40000000f00 */
[----:B-1----:R-:W-:-:S04]  /*1880*/  IABS R8, R6 ;  /* 0x0000000600087213 */ /* 0x002fc80000000000 */
[----:B------:R-:W1:Y:S08]  /*1890*/  I2F.RP R12, R8 ;  /* 0x00000008000c7306 */ /* 0x000e700000209400 */
[----:B-1----:R-:W1:Y:S02]  /*18a0*/  MUFU.RCP R11, R12 ;  /* 0x0000000c000b7308 */ /* 0x002e640000001000 */
[----:B-1----:R-:W-:-:S06]  /*18b0*/  VIADD R11, R11, 0xffffffe ;  /* 0x0ffffffe0b0b7836 */ /* 0x002fcc0000000000 */
[----:B------:R-:W1:Y:S02]  /*18c0*/  F2I.FTZ.U32.TRUNC.NTZ R11, R11 ;  /* 0x0000000b000b7305 */ /* 0x000e64000021f000 */
[----:B-1----:R-:W-:-:S04]  /*18d0*/  IMAD.MOV R3, RZ, RZ, -R11 ;  /* 0x000000ffff037224 */ /* 0x002fc800078e0a0b */
[----:B------:R-:W-:Y:S01]  /*18e0*/  IMAD R7, R3, R8, RZ ;  /* 0x0000000803077224 */ /* 0x000fe200078e02ff */
[----:B------:R-:W-:-:S03]  /*18f0*/  IABS R3, R15 ;  /* 0x0000000f00037213 */ /* 0x000fc60000000000 */
        /* <DEDUP_REMOVED lines=29> */
.L_x_1061:
[----:B------:R-:W1:Y:S01]  /*1ad0*/  LDC.64 R6, c[0x0][0x3c0] ;  /* 0x0000f000ff067b82 */ /* 0x000e620000000a00 */
[----:B------:R-:W-:-:S05]  /*1ae0*/  IADD3 R0, PT, PT, R0, R9, RZ ;  /* 0x0000000900007210 */ /* 0x000fca0007ffe0ff */
[C---:B-1----:R-:W-:Y:S02]  /*1af0*/  IMAD R17, R0.reuse, R7, RZ ;  /* 0x0000000700117224 */ /* 0x042fe400078e02ff */
[----:B------:R-:W-:-:S05]  /*1b00*/  IMAD.WIDE.U32 R22, R0, R6, RZ ;  /* 0x0000000600167225 */ /* 0x000fca00078e00ff */
[----:B------:R-:W-:-:S07]  /*1b10*/  IADD3 R17, PT, PT, R23, R17, RZ ;  /* 0x0000001117117210 */ /* 0x000fce0007ffe0ff */
.L_x_1062:
[----:B------:R-:W-:Y:S01]  /*1b20*/  SHF.R.U32.HI R88, RZ, 0x3, R91 ;  /* 0x00000003ff587819 */ /* 0x000fe2000001165b */
[----:B------:R-:W-:Y:S01]  /*1b30*/  VIADD R225, R225, -UR15 ;  /* 0x8000000fe1e17c36 */ /* 0x000fe20008000000 */
[----:B------:R-:W1:Y:S01]  /*1b40*/  LDCU.64 UR4, c[0x0][0x3c8] ;  /* 0x00007900ff0477ac */ /* 0x000e620008000a00 */
[C---:B------:R-:W-:Y:S01]  /*1b50*/  IMAD.SHL.U32 R0, R91.reuse, 0x8, RZ ;  /* 0x000000085b007824 */ /* 0x040fe200078e00ff */
[----:B------:R-:W-:Y:S01]  /*1b60*/  SHF.R.S32.HI R18, RZ, 0x1f, R3 ;  /* 0x0000001fff127819 */ /* 0x000fe20000011403 */
[C---:B------:R-:W-:Y:S01]  /*1b70*/  VIADD R16, R88.reuse, 0x10 ;  /* 0x0000001058107836 */ /* 0x040fe20000000000 */
[CC--:B------:R-:W-:Y:S01]  /*1b80*/  ISETP.GE.AND P1, PT, R88.reuse, R225.reuse, PT ;  /* 0x000000e15800720c */ /* 0x0c0fe20003f26270 */
[----:B------:R-:W-:Y:S01]  /*1b90*/  VIADD R8, R88, 0x30 ;  /* 0x0000003058087836 */ /* 0x000fe20000000000 */
[----:B------:R-:W-:Y:S01]  /*1ba0*/  LOP3.LUT R19, R0, 0x38, RZ, 0xc0, !PT ;  /* 0x0000003800137812 */ /* 0x000fe200078ec0ff */
[----:B------:R-:W-:Y:S01]  /*1bb0*/  VIADD R10, R88, 0x20 ;  /* 0x00000020580a7836 */ /* 0x000fe20000000000 */
[-C--:B------:R-:W-:Y:S01]  /*1bc0*/  ISETP.GE.AND P0, PT, R16, R225.reuse, PT ;  /* 0x000000e11000720c */ /* 0x080fe20003f06270 */
[----:B------:R-:W2:Y:S01]  /*1bd0*/  LDCU.128 UR8, c[0x0][0x3d0] ;  /* 0x00007a00ff0877ac */ /* 0x000ea20008000c00 */
[-C--:B------:R-:W-:Y:S01]  /*1be0*/  ISETP.GE.AND P3, PT, R8, R225.reuse, PT ;  /* 0x000000e10800720c */ /* 0x080fe20003f66270 */
[----:B------:R-:W-:Y:S01]  /*1bf0*/  IMAD.SHL.U32 R223, R91, 0x40, RZ ;  /* 0x000000405bdf7824 */ /* 0x000fe200078e00ff */
[-C--:B------:R-:W-:Y:S01]  /*1c00*/  ISETP.GE.AND P4, PT, R10, R225.reuse, PT ;  /* 0x000000e10a00720c */ /* 0x080fe20003f86270 */
[----:B------:R-:W-:Y:S01]  /*1c10*/  USHF.L.U32 UR18, UR14, 0x7, URZ ;  /* 0x000000070e127899 */ /* 0x000fe200080006ff */
[C---:B------:R-:W-:Y:S01]  /*1c20*/  IADD3 R28, P2, PT, R19.reuse, R28, RZ ;  /* 0x0000001c131c7210 */ /* 0x040fe20007f5e0ff */
[----:B------:R-:W-:Y:S01]  /*1c30*/  VIADD R10, R88, 0x40 ;  /* 0x00000040580a7836 */ /* 0x000fe20000000000 */
[----:B------:R-:W-:Y:S01]  /*1c40*/  IADD3 R20, P5, PT, R19, R20, RZ ;  /* 0x0000001413147210 */ /* 0x000fe20007fbe0ff */
[----:B------:R-:W3:Y:S01]  /*1c50*/  @!P1 LDC.64 R12, c[0x0][0x3b0] ;  /* 0x0000ec00ff0c9b82 */ /* 0x000ee20000000a00 */
[----:B------:R-:W4:Y:S01]  /*1c60*/  LDCU.64 UR12, c[0x0][0x388] ;  /* 0x00007100ff0c77ac */ /* 0x000f220008000a00 */
[----:B------:R-:W-:Y:S01]  /*1c70*/  IMAD.X R29, RZ, RZ, R5, P2 ;  /* 0x000000ffff1d7224 */ /* 0x000fe200010e0605 */
[----:B------:R-:W-:Y:S01]  /*1c80*/  ISETP.GE.AND P2, PT, R10, R225, PT ;  /* 0x000000e10a00720c */ /* 0x000fe20003f46270 */
[----:B------:R-:W-:Y:S01]  /*1c90*/  IMAD.X R21, RZ, RZ, R4, P5 ;  /* 0x000000ffff157224 */ /* 0x000fe200028e0604 */
[C---:B------:R-:W-:Y:S01]  /*1ca0*/  LOP3.LUT R230, R88.reuse, UR18, RZ, 0xfc, !PT ;  /* 0x0000001258e67c12 */ /* 0x040fe2000f8efcff */
[----:B------:R-:W-:Y:S01]  /*1cb0*/  USHF.R.U32.HI UR14, URZ, 0x19, UR14 ;  /* 0x00000019ff0e7899 */ /* 0x000fe2000801160e */
[----:B------:R-:W-:Y:S01]  /*1cc0*/  IMAD.WIDE.U32 R28, R88, UR6, R28 ;  /* 0x00000006581c7c25 */ /* 0x000fe2000f8e001c */
[----:B------:R-:W5:Y:S01]  /*1cd0*/  @!P0 LDC.64 R8, c[0x0][0x3b0] ;  /* 0x0000ec00ff088b82 */ /* 0x000f620000000a00 */
[----:B------:R-:W-:-:S02]  /*1ce0*/  @!P0 IADD3 R26, P5, PT, R230, 0x10, RZ ;  /* 0x00000010e61a8810 */ /* 0x000fc40007fbe0ff */
[C---:B-1----:R-:W-:Y:S01]  /*1cf0*/  IMAD.WIDE.U32 R20, R15.reuse, UR4, R20 ;  /* 0x000000040f147c25 */ /* 0x042fe2000f8e0014 */
[----:B------:R-:W-:Y:S01]  /*1d00*/  UMOV UR4, 0x400 ;  /* 0x0000040000047882 */ /* 0x000fe20000000000 */
[----:B------:R-:W-:Y:S02]  /*1d10*/  LEA.HI.SX32 R89, R2, 0xffffffff, 0x1b ;  /* 0xffffffff02597811 */ /* 0x000fe400078fdaff */
[----:B------:R-:W-:Y:S01]  /*1d20*/  IMAD R21, R15, UR5, R21 ;  /* 0x000000050f157c24 */ /* 0x000fe2000f8e0215 */
[----:B------:R-:W1:Y:S01]  /*1d30*/  @!P1 LDC.64 R10, c[0x0][0x380] ;  /* 0x0000e000ff0a9b82 */ /* 0x000e620000000a00 */
[----:B--2---:R-:W-:Y:S02]  /*1d40*/  IMAD R14, R18, UR8, RZ ;  /* 0x00000008120e7c24 */ /* 0x004fe4000f8e02ff */
[----:B------:R-:W-:Y:S02]  /*1d50*/  @!P0 IMAD.X R25, RZ, RZ, UR14, P5 ;  /* 0x0000000eff198e24 */ /* 0x000fe4000a8e06ff */
[----:B------:R-:W-:-:S02]  /*1d60*/  IMAD R29, R88, UR7, R29 ;  /* 0x00000007581d7c24 */ /* 0x000fc4000f8e021d */
[C---:B------:R-:W-:Y:S01]  /*1d70*/  IMAD R23, R3.reuse, UR9, R14 ;  /* 0x0000000903177c24 */ /* 0x040fe2000f8e020e */
[----:B------:R-:W2:Y:S01]  /*1d80*/  @!P0 LDC.64 R4, c[0x0][0x380] ;  /* 0x0000e000ff048b82 */ /* 0x000ea20000000a00 */
[----:B---3--:R-:W-:Y:S01]  /*1d90*/  @!P1 IMAD R15, R12, UR14, RZ ;  /* 0x0000000e0c0f9c24 */ /* 0x008fe2000f8e02ff */
[----:B------:R-:W-:Y:S01]  /*1da0*/  USHF.L.U32 UR9, UR6, 0x4, URZ ;  /* 0x0000000406097899 */ /* 0x000fe200080006ff */
[----:B------:R-:W-:Y:S01]  /*1db0*/  IMAD.WIDE.U32 R28, R3, UR8, R28 ;  /* 0x00000008031c7c25 */ /* 0x000fe2000f8e001c */
[----:B------:R-:W-:-:S03]  /*1dc0*/  USHF.L.U32 UR8, UR6, 0x5, URZ ;  /* 0x0000000506087899 */ /* 0x000fc600080006ff */
[----:B------:R-:W-:Y:S01]  /*1dd0*/  @!P1 IMAD R15, R230, R13, R15 ;  /* 0x0000000de60f9224 */ /* 0x000fe200078e020f */
[----:B------:R-:W3:Y:S01]  /*1de0*/  S2UR UR5, SR_CgaCtaId ;  /* 0x00000000000579c3 */ /* 0x000ee20000008800 */
[-C--:B-----5:R-:W-:Y:S01]  /*1df0*/  @!P0 IMAD R14, R25, R8.reuse, RZ ;  /* 0x00000008190e8224 */ /* 0x0a0fe200078e02ff */
[----:B----4-:R-:W-:Y:S01]  /*1e00*/  LEA R229, P5, R28, UR12, 0x1 ;  /* 0x0000000c1ce57c11 */ /* 0x010fe2000f8a08ff */
[----:B------:R-:W-:Y:S01]  /*1e10*/  IMAD.IADD R228, R29, 0x1, R23 ;  /* 0x000000011de47824 */ /* 0x000fe200078e0217 */
[----:B------:R-:W-:Y:S01]  /*1e20*/  USHF.L.U64.HI UR12, UR6, 0x4, UR7 ;  /* 0x00000004060c7899 */ /* 0x000fe20008010207 */
[C---:B------:R-:W-:Y:S02]  /*1e30*/  @!P0 IMAD R13, R26.reuse, R9, R14 ;  /* 0x000000091a0d8224 */ /* 0x040fe400078e020e */
[----:B------:R-:W-:Y:S01]  /*1e40*/  @!P0 IMAD.WIDE.U32 R26, R26, R8, R20 ;  /* 0x000000081a1a8225 */ /* 0x000fe200078e0014 */
[----:B------:R-:W-:Y:S01]  /*1e50*/  LEA.HI.X R228, R28, UR13, R228, 0x1, P5 ;  /* 0x0000000d1ce47c11 */ /* 0x000fe2000a8f0ce4 */
[----:B------:R-:W4:Y:S02]  /*1e60*/  @!P4 LDC.64 R8, c[0x0][0x3b0] ;  /* 0x0000ec00ff08cb82 */ /* 0x000f240000000a00 */
[----:B------:R-:W-:-:S04]  /*1e70*/  @!P1 IMAD.WIDE.U32 R24, R230, R12, R20 ;  /* 0x0000000ce6189225 */ /* 0x000fc800078e0014 */
[----:B------:R-:W-:Y:S01]  /*1e80*/  @!P1 IMAD.IADD R12, R25, 0x1, R15 ;  /* 0x00000001190c9824 */ /* 0x000fe200078e020f */
[----:B-1----:R-:W-:Y:S01]  /*1e90*/  @!P1 LEA R28, P6, R24, R10, 0x1 ;  /* 0x0000000a181c9211 */ /* 0x002fe200078c08ff */
[----:B------:R-:W-:Y:S01]  /*1ea0*/  @!P0 IMAD.IADD R14, R27, 0x1, R13 ;  /* 0x000000011b0e8824 */ /* 0x000fe200078e020d */
[----:B------:R-:W-:Y:S01]  /*1eb0*/  LOP3.LUT R10, R0, 0x1f8, RZ, 0xc0, !PT ;  /* 0x000001f8000a7812 */ /* 0x000fe200078ec0ff */
[----:B------:R-:W-:Y:S01]  /*1ec0*/  IMAD R18, R18, UR10, RZ ;  /* 0x0000000a12127c24 */ /* 0x000fe2000f8e02ff */
[----:B--2---:R-:W-:Y:S01]  /*1ed0*/  @!P0 LEA R30, P5, R26, R4, 0x1 ;  /* 0x000000041a1e8211 */ /* 0x004fe200078a08ff */
[----:B------:R-:W-:Y:S01]  /*1ee0*/  VIADD R4, R88, 0x50 ;  /* 0x0000005058047836 */ /* 0x000fe20000000000 */
[----:B------:R-:W-:Y:S01]  /*1ef0*/  @!P1 LEA.HI.X R29, R24, R11, R12, 0x1, P6 ;  /* 0x0000000b181d9211 */ /* 0x000fe200030f0c0c */
[----:B------:R-:W-:Y:S01]  /*1f00*/  VIADD R24, R88, 0x70 ;  /* 0x0000007058187836 */ /* 0x000fe20000000000 */
[----:B------:R-:W-:Y:S01]  /*1f10*/  LOP3.LUT R11, R10, 0x38, R91, 0x78, !PT ;  /* 0x000000380a0b7812 */ /* 0x000fe200078e785b */
[----:B---3--:R-:W-:Y:S01]  /*1f20*/  ULEA UR5, UR5, UR4, 0x18 ;  /* 0x0000000405057291 */ /* 0x008fe2000f8ec0ff */
[----:B------:R-:W-:Y:S01]  /*1f30*/  @!P0 LEA.HI.X R31, R26, R5, R14, 0x1, P5 ;  /* 0x000000051a1f8211 */ /* 0x000fe200028f0c0e */
[----:B------:R-:W1:Y:S01]  /*1f40*/  @!P3 LDC.64 R12, c[0x0][0x3b0] ;  /* 0x0000ec00ff0cbb82 */ /* 0x000e620000000a00 */
[----:B------:R-:W-:Y:S01]  /*1f50*/  LOP3.LUT R11, R11, 0x1e00, R0, 0xf8, !PT ;  /* 0x00001e000b0b7812 */ /* 0x000fe200078ef800 */
[----:B------:R-:W-:Y:S01]  /*1f60*/  @!P4 IMAD.MOV.U32 R10, RZ, RZ, R20 ;  /* 0x000000ffff0ac224 */ /* 0x000fe200078e0014 */
[----:B------:R-:W-:Y:S01]  /*1f70*/  @!P4 IADD3 R32, P6, PT, R230, 0x20, RZ ;  /* 0x00000020e620c810 */ /* 0x000fe20007fde0ff */
[----:B------:R-:W-:Y:S01]  /*1f80*/  VIADD R26, R88, 0x60 ;  /* 0x00000060581a7836 */ /* 0x000fe20000000000 */
[----:B------:R-:W-:Y:S01]  /*1f90*/  ISETP.GE.AND P5, PT, R4, R225, PT ;  /* 0x000000e10400720c */ /* 0x000fe20003fa6270 */
[----:B------:R-:W-:Y:S01]  /*1fa0*/  USHF.L.U64.HI UR4, UR6, 0x5, UR7 ;  /* 0x0000000506047899 */ /* 0x000fe20008010207 */
[----:B------:R-:W-:Y:S01]  /*1fb0*/  LEA R233, R11, UR5, 0x1 ;  /* 0x000000050be97c11 */ /* 0x000fe2000f8e08ff */
[----:B------:R-:W2:Y:S01]  /*1fc0*/  @!P4 LDC.64 R14, c[0x0][0x380] ;  /* 0x0000e000ff0ecb82 */ /* 0x000ea20000000a00 */
[----:B------:R-:W-:Y:S01]  /*1fd0*/  @!P4 IMAD.X R11, RZ, RZ, UR14, P6 ;  /* 0x0000000eff0bce24 */ /* 0x000fe2000b0e06ff */
[----:B------:R-:W3:Y:S01]  /*1fe0*/  LDCU.64 UR6, c[0x0][0x390] ;  /* 0x00007200ff0677ac */ /* 0x000ee20008000a00 */
[----:B------:R-:W-:Y:S01]  /*1ff0*/  IMAD R18, R3, UR11, R18 ;  /* 0x0000000b03127c24 */ /* 0x000fe2000f8e0212 */
[----:B------:R-:W-:Y:S01]  /*2000*/  @!PT LDS RZ, [RZ] ;  /* 0x00000000fffff984 */ /* 0x000fe20000000800 */
[----:B------:R-:W-:Y:S01]  /*2010*/  @!PT LDS RZ, [RZ] ;  /* 0x00000000fffff984 */ /* 0x000fe20000000800 */
[----:B------:R-:W-:Y:S01]  /*2020*/  @!PT LDS RZ, [RZ] ;  /* 0x00000000fffff984 */ /* 0x000fe20000000800 */
[----:B------:R-:W-:Y:S01]  /*2030*/  @!P1 LDGSTS.E.BYPASS.LTC128B.128 [R233], desc[UR16][R28.64] ;  /* 0x000000001ce99fae */ /* 0x000fe2000b981a10 */
[----:B----4-:R-:W-:-:S02]  /*2040*/  @!P4 IMAD R11, R11, R8, RZ ;  /* 0x000000080b0bc224 */ /* 0x010fc400078e02ff */
[----:B------:R-:W-:Y:S01]  /*2050*/  IMAD.SHL.U32 R224, R91, 0x20, RZ ;  /* 0x000000205be07824 */ /* 0x000fe200078e00ff */
[----:B------:R-:W4:Y:S01]  /*2060*/  @!P2 LDC.64 R4, c[0x0][0x3b0] ;  /* 0x0000ec00ff04ab82 */ /* 0x000f220000000a00 */
[----:B------:R-:W-:Y:S01]  /*2070*/  @!P4 IMAD R23, R32, R9, R11 ;  /* 0x000000092017c224 */ /* 0x000fe200078e020b */
[----:B------:R5:W-:Y:S01]  /*2080*/  @!P1 LDGSTS.E.BYPASS.LTC128B.128 [R233+0x4000], desc[UR16][R28.64+0x80] ;  /* 0x040000801ce99fae */ /* 0x000be2000b981a10 */
[----:B------:R-:W-:Y:S01]  /*2090*/  @!P4 IMAD.MOV.U32 R11, RZ, RZ, R21 ;  /* 0x000000ffff0bc224 */ /* 0x000fe200078e0015 */
[----:B------:R-:W-:Y:S02]  /*20a0*/  @!P3 IADD3 R27, P1, PT, R230, 0x30, RZ ;  /* 0x00000030e61bb810 */ /* 0x000fe40007f3e0ff */
[----:B------:R-:W-:Y:S01]  /*20b0*/  @!P0 LDGSTS.E.BYPASS.LTC128B.128 [R233+0x800], desc[UR16][R30.64] ;  /* 0x008000001ee98fae */ /* 0x000fe2000b981a10 */
[----:B------:R-:W-:Y:S01]  /*20c0*/  @!P4 IMAD.WIDE.U32 R32, R32, R8, R10 ;  /* 0x000000082020c225 */ /* 0x000fe200078e000a */
[----:B------:R-:W-:Y:S01]  /*20d0*/  LOP3.LUT R224, R224, 0x7c00, RZ, 0xc0, !PT ;  /* 0x00007c00e0e07812 */ /* 0x000fe200078ec0ff */
[----:B------:R-:W3:Y:S01]  /*20e0*/  @!P3 LDC.64 R10, c[0x0][0x380] ;  /* 0x0000e000ff0abb82 */ /* 0x000ee20000000a00 */
[----:B------:R5:W-:Y:S01]  /*20f0*/  @!P0 LDGSTS.E.BYPASS.LTC128B.128 [R233+0x4800], desc[UR16][R30.64+0x80] ;  /* 0x048000801ee98fae */ /* 0x000be2000b981a10 */
[----:B------:R-:W-:Y:S01]  /*2100*/  @!P3 IMAD.X R25, RZ, RZ, UR14, P1 ;  /* 0x0000000eff19be24 */ /* 0x000fe200088e06ff */
[----:B------:R-:W-:-:S02]  /*2110*/  ISETP.GE.AND P1, PT, R26, R225, PT ;  /* 0x000000e11a00720c */ /* 0x000fc40003f26270 */
[----:B--2---:R-:W-:-:S03]  /*2120*/  @!P4 LEA R34, P6, R32, R14, 0x1 ;  /* 0x0000000e2022c211 */ /* 0x004fc600078c08ff */
[----:B------:R-:W2:Y:S01]  /*2130*/  @!P2 LDC.64 R8, c[0x0][0x380] ;  /* 0x0000e000ff08ab82 */ /* 0x000ea20000000a00 */
[----:B-1----:R-:W-:Y:S02]  /*2140*/  @!P3 IMAD R14, R25, R12, RZ ;  /* 0x0000000c190eb224 */ /* 0x002fe400078e02ff */
[----:B------:R-:W-:Y:S02]  /*2150*/  @!P3 IMAD.MOV.U32 R25, RZ, RZ, R21 ;  /* 0x000000ffff19b224 */ /* 0x000fe400078e0015 */
[----:B------:R-:W-:Y:S01]  /*2160*/  @!P3 IMAD R13, R27, R13, R14 ;  /* 0x0000000d1b0db224 */ /* 0x000fe200078e020e */
[----:B-----5:R-:W-:Y:S01]  /*2170*/  @!P2 IADD3 R28, P0, PT, R230, 0x40, RZ ;  /* 0x00000040e61ca810 */ /* 0x020fe20007f1e0ff */
[----:B------:R-:W-:-:S04]  /*2180*/  @!P4 IMAD.IADD R30, R33, 0x1, R23 ;  /* 0x00000001211ec824 */ /* 0x000fc800078e0217 */
[----:B------:R-:W-:Y:S01]  /*2190*/  @!P2 IMAD.X R23, RZ, RZ, UR14, P0 ;  /* 0x0000000eff17ae24 */ /* 0x000fe200080e06ff */
[----:B------:R-:W-:Y:S01]  /*21a0*/  ISETP.GE.AND P0, PT, R24, R225, PT ;  /* 0x000000e11800720c */ /* 0x000fe20003f06270 */
[----:B------:R-:W-:Y:S01]  /*21b0*/  @!P2 IMAD.MOV.U32 R31, RZ, RZ, R21 ;  /* 0x000000ffff1fa224 */ /* 0x000fe200078e0015 */
[----:B------:R-:W-:Y:S01]  /*21c0*/  @!P4 LEA.HI.X R35, R32, R15, R30, 0x1, P6 ;  /* 0x0000000f2023c211 */ /* 0x000fe200030f0c1e */
[-C--:B----4-:R-:W-:Y:S01]  /*21d0*/  @!P2 IMAD R23, R23, R4.reuse, RZ ;  /* 0x000000041717a224 */ /* 0x090fe200078e02ff */
[----:B------:R-:W1:Y:S01]  /*21e0*/  @!P1 LDC.64 R14, c[0x0][0x3b0] ;  /* 0x0000ec00ff0e9b82 */ /* 0x000e620000000a00 */
[----:B------:R-:W-:Y:S02]  /*21f0*/  @!P2 IMAD.MOV.U32 R30, RZ, RZ, R20 ;  /* 0x000000ffff1ea224 */ /* 0x000fe400078e0014 */
[C---:B------:R-:W-:Y:S01]  /*2200*/  @!P2 IMAD R23, R28.reuse, R5, R23 ;  /* 0x000000051c17a224 */ /* 0x040fe200078e0217 */
[----:B------:R-:W-:Y:S01]  /*2210*/  @!P4 LDGSTS.E.BYPASS.LTC128B.128 [R233+0x1000], desc[UR16][R34.64] ;  /* 0x0100000022e9cfae */ /* 0x000fe2000b981a10 */
[----:B------:R-:W-:-:S03]  /*2220*/  @!P2 IMAD.WIDE.U32 R30, R28, R4, R30 ;  /* 0x000000041c1ea225 */ /* 0x000fc600078e001e */
[----:B------:R-:W4:Y:S01]  /*2230*/  @!P5 LDC.64 R4, c[0x0][0x3b0] ;  /* 0x0000ec00ff04db82 */ /* 0x000f220000000a00 */
[----:B------:R-:W-:Y:S01]  /*2240*/  @!P3 IMAD.MOV.U32 R24, RZ, RZ, R20 ;  /* 0x000000ffff18b224 */ /* 0x000fe200078e0014 */
[----:B------:R-:W-:Y:S01]  /*2250*/  @!P4 LDGSTS.E.BYPASS.LTC128B.128 [R233+0x5000], desc[UR16][R34.64+0x80] ;  /* 0x0500008022e9cfae */ /* 0x000fe2000b981a10 */
[----:B--2---:R-:W-:Y:S02]  /*2260*/  @!P2 LEA R28, P4, R30, R8, 0x1 ;  /* 0x000000081e1ca211 */ /* 0x004fe400078808ff */
[----:B------:R-:W-:-:S04]  /*2270*/  @!P3 IMAD.WIDE.U32 R24, R27, R12, R24 ;  /* 0x0000000c1b18b225 */ /* 0x000fc800078e0018 */
[----:B------:R-:W-:Y:S01]  /*2280*/  @!P3 IMAD.IADD R13, R25, 0x1, R13 ;  /* 0x00000001190db824 */ /* 0x000fe200078e020d */
[----:B---3--:R-:W-:Y:S01]  /*2290*/  @!P3 LEA R26, P6, R24, R10, 0x1 ;  /* 0x0000000a181ab211 */ /* 0x008fe200078c08ff */
[----:B------:R-:W-:-:S03]  /*22a0*/  @!P2 IMAD.IADD R10, R31, 0x1, R23 ;  /* 0x000000011f0aa824 */ /* 0x000fc600078e0217 */
[----:B------:R-:W-:Y:S02]  /*22b0*/  @!P3 LEA.HI.X R27, R24, R11, R13, 0x1, P6 ;  /* 0x0000000b181bb211 */ /* 0x000fe400030f0c0d */
[----:B------:R-:W-:Y:S01]  /*22c0*/  @!P5 IADD3 R24, P6, PT, R230, 0x50, RZ ;  /* 0x00000050e618d810 */ /* 0x000fe20007fde0ff */
[----:B------:R-:W2:Y:S01]  /*22d0*/  @!P5 LDC.64 R12, c[0x0][0x380] ;  /* 0x0000e000ff0cdb82 */ /* 0x000ea20000000a00 */
[----:B------:R-:W-:Y:S01]  /*22e0*/  @!P2 LEA.HI.X R29, R30, R9, R10, 0x1, P4 ;  /* 0x000000091e1da211 */ /* 0x000fe200020f0c0a */
[----:B------:R-:W-:Y:S01]  /*22f0*/  @!P3 LDGSTS.E.BYPASS.LTC128B.128 [R233+0x1800], desc[UR16][R26.64] ;  /* 0x018000001ae9bfae */ /* 0x000fe2000b981a10 */
[----:B------:R-:W-:Y:S01]  /*2300*/  @!P1 IADD3 R23, P4, PT, R230, 0x60, RZ ;  /* 0x00000060e6179810 */ /* 0x000fe20007f9e0ff */
[----:B------:R-:W-:Y:S01]  /*2310*/  @!P5 IMAD.X R25, RZ, RZ, UR14, P6 ;  /* 0x0000000eff19de24 */ /* 0x000fe2000b0e06ff */
[----:B------:R-:W-:Y:S01]  /*2320*/  IADD3 R30, P6, PT, R19, R22, RZ ;  /* 0x00000016131e7210 */ /* 0x000fe20007fde0ff */
[----:B------:R3:W-:Y:S02]  /*2330*/  @!P3 LDGSTS.E.BYPASS.LTC128B.128 [R233+0x5800], desc[UR16][R26.64+0x80] ;  /* 0x058000801ae9bfae */ /* 0x0007e4000b981a10 */
[----:B------:R-:W5:Y:S01]  /*2340*/  @!P1 LDC.64 R10, c[0x0][0x380] ;  /* 0x0000e000ff0a9b82 */ /* 0x000f620000000a00 */
[----:B----4-:R-:W-:Y:S01]  /*2350*/  @!P5 IMAD R22, R25, R4, RZ ;  /* 0x000000041916d224 */ /* 0x010fe200078e02ff */
[----:B------:R-:W-:Y:S01]  /*2360*/  @!P2 LDGSTS.E.BYPASS.LTC128B.128 [R233+0x2000], desc[UR16][R28.64] ;  /* 0x020000001ce9afae */ /* 0x000fe2000b981a10 */
[----:B------:R-:W-:-:S02]  /*2370*/  @!P1 IMAD.X R19, RZ, RZ, UR14, P4 ;  /* 0x0000000eff139e24 */ /* 0x000fc4000a0e06ff */
[C---:B------:R-:W-:Y:S01]  /*2380*/  @!P5 IMAD R22, R24.reuse, R5, R22 ;  /* 0x000000051816d224 */ /* 0x040fe200078e0216 */
[----:B------:R5:W-:Y:S01]  /*2390*/  @!P2 LDGSTS.E.BYPASS.LTC128B.128 [R233+0x6000], desc[UR16][R28.64+0x80] ;  /* 0x060000801ce9afae */ /* 0x000be2000b981a10 */
[----:B------:R-:W-:Y:S01]  /*23a0*/  @!P5 IMAD.WIDE.U32 R24, R24, R4, R20 ;  /* 0x000000041818d225 */ /* 0x000fe200078e0014 */
[----:B------:R-:W4:Y:S03]  /*23b0*/  @!P0 LDC.64 R8, c[0x0][0x3b0] ;  /* 0x0000ec00ff088b82 */ /* 0x000f260000000a00 */
[----:B-1----:R-:W-:Y:S01]  /*23c0*/  @!P1 IMAD R32, R19, R14, RZ ;  /* 0x0000000e13209224 */ /* 0x002fe200078e02ff */
[----:B------:R-:W-:Y:S01]  /*23d0*/  @!P0 IADD3 R19, P2, PT, R230, 0x70, RZ ;  /* 0x00000070e6138810 */ /* 0x000fe20007f5e0ff */
[----:B------:R-:W-:Y:S02]  /*23e0*/  @!P5 IMAD.IADD R22, R25, 0x1, R22 ;  /* 0x000000011916d824 */ /* 0x000fe400078e0216 */
[----:B------:R-:W-:Y:S01]  /*23f0*/  @!P1 IMAD R15, R23, R15, R32 ;  /* 0x0000000f170f9224 */ /* 0x000fe200078e0220 */
[----:B------:R-:W1:Y:S01]  /*2400*/  @!P0 LDC.64 R4, c[0x0][0x380] ;  /* 0x0000e000ff048b82 */ /* 0x000e620000000a00 */
[----:B------:R-:W-:-:S02]  /*2410*/  IMAD.X R31, RZ, RZ, R17, P6 ;  /* 0x000000ffff1f7224 */ /* 0x000fc400030e0611 */
[----:B------:R-:W-:-:S04]  /*2420*/  IMAD.WIDE.U32 R30, R88, R6, R30 ;  /* 0x00000006581e7225 */ /* 0x000fc800078e001e */
[----:B---3--:R-:W-:Y:S02]  /*2430*/  @!P1 IMAD.MOV.U32 R26, RZ, RZ, R20 ;  /* 0x000000ffff1a9224 */ /* 0x008fe400078e0014 */
[----:B------:R-:W-:Y:S02]  /*2440*/  @!P1 IMAD.MOV.U32 R27, RZ, RZ, R21 ;  /* 0x000000ffff1b9224 */ /* 0x000fe400078e0015 */
[----:B------:R-:W-:Y:S01]  /*2450*/  @!P1 IMAD.WIDE.U32 R26, R23, R14, R26 ;  /* 0x0000000e171a9225 */ /* 0x000fe200078e001a */
[----:B--2---:R-:W-:-:S03]  /*2460*/  @!P5 LEA R14, P3, R24, R12, 0x1 ;  /* 0x0000000c180ed211 */ /* 0x004fc600078608ff */
[----:B------:R-:W-:Y:S01]  /*2470*/  @!P0 IMAD.X R23, RZ, RZ, UR14, P2 ;  /* 0x0000000eff178e24 */ /* 0x000fe200090e06ff */
[----:B-----5:R-:W-:Y:S01]  /*2480*/  @!P1 LEA R28, P2, R26, R10, 0x1 ;  /* 0x0000000a1a1c9211 */ /* 0x020fe200078408ff */
[----:B------:R-:W-:Y:S01]  /*2490*/  @!P1 IMAD.IADD R12, R27, 0x1, R15 ;  /* 0x000000011b0c9824 */ /* 0x000fe200078e020f */
[----:B------:R-:W-:Y:S01]  /*24a0*/  @!P5 LEA.HI.X R15, R24, R13, R22, 0x1, P3 ;  /* 0x0000000d180fd211 */ /* 0x000fe200018f0c16 */
[-C--:B----4-:R-:W-:Y:S02]  /*24b0*/  @!P0 IMAD R10, R23, R8.reuse, RZ ;  /* 0x00000008170a8224 */ /* 0x090fe400078e02ff */
[----:B------:R-:W-:Y:S01]  /*24c0*/  @!P0 IMAD.WIDE.U32 R20, R19, R8, R20 ;  /* 0x0000000813148225 */ /* 0x000fe200078e0014 */
[----:B------:R-:W-:Y:S01]  /*24d0*/  @!P1 LEA.HI.X R29, R26, R11, R12, 0x1, P2 ;  /* 0x0000000b1a1d9211 */ /* 0x000fe200010f0c0c */
[----:B------:R-:W-:Y:S01]  /*24e0*/  @!P5 LDGSTS.E.BYPASS.LTC128B.128 [R233+0x2800], desc[UR16][R14.64] ;  /* 0x028000000ee9dfae */ /* 0x000fe2000b981a10 */
[----:B------:R-:W-:Y:S01]  /*24f0*/  SHF.L.U64.HI R12, R6, 0x5, R7 ;  /* 0x00000005060c7819 */ /* 0x000fe20000010207 */
[----:B------:R-:W-:-:S02]  /*2500*/  IMAD R11, R89, -0x20, R92 ;  /* 0xffffffe0590b7824 */ /* 0x000fc400078e025c */
[----:B------:R-:W-:Y:S01]  /*2510*/  @!P0 IMAD R9, R19, R9, R10 ;  /* 0x0000000913098224 */ /* 0x000fe200078e020a */
[----:B-1----:R-:W-:Y:S01]  /*2520*/  @!P0 LEA R10, P6, R20, R4, 0x1 ;  /* 0x00000004140a8211 */ /* 0x002fe200078c08ff */
[----:B------:R-:W-:Y:S01]  /*2530*/  @!P5 LDGSTS.E.BYPASS.LTC128B.128 [R233+0x6800], desc[UR16][R14.64+0x80] ;  /* 0x068000800ee9dfae */ /* 0x000fe2000b981a10 */
[-C--:B------:R-:W-:Y:S01]  /*2540*/  ISETP.GE.AND P2, PT, R88, R11.reuse, PT ;  /* 0x0000000b5800720c */ /* 0x080fe20003f46270 */
[----:B------:R-:W-:Y:S01]  /*2550*/  @!P0 IMAD.IADD R8, R21, 0x1, R9 ;  /* 0x0000000115088824 */ /* 0x000fe200078e0209 */
[----:B------:R-:W-:Y:S01]  /*2560*/  SHF.R.S32.HI R4, RZ, 0x1f, R89 ;  /* 0x0000001fff047819 */ /* 0x000fe20000011459 */
[C---:B------:R-:W-:Y:S01]  /*2570*/  IMAD R9, R89.reuse, UR4, RZ ;  /* 0x0000000459097c24 */ /* 0x040fe2000f8e02ff */
[CC--:B------:R-:W-:Y:S01]  /*2580*/  ISETP.GE.AND P4, PT, R16.reuse, R11.reuse, PT ;  /* 0x0000000b1000720c */ /* 0x0c0fe20003f86270 */
[----:B------:R-:W-:Y:S01]  /*2590*/  @!P1 LDGSTS.E.BYPASS.LTC128B.128 [R233+0x3000], desc[UR16][R28.64] ;  /* 0x030000001ce99fae */ /* 0x000fe2000b981a10 */
[----:B------:R-:W-:Y:S01]  /*25a0*/  ISETP.GE.AND P3, PT, R16, R11, PT ;  /* 0x0000000b1000720c */ /* 0x000fe20003f66270 */
[----:B------:R-:W-:Y:S01]  /*25b0*/  IMAD R9, R4, UR8, R9 ;  /* 0x0000000804097c24 */ /* 0x000fe2000f8e0209 */
[----:B------:R-:W-:Y:S01]  /*25c0*/  @!P0 LEA.HI.X R11, R20, R5, R8, 0x1, P6 ;  /* 0x00000005140b8211 */ /* 0x000fe200030f0c08 */
[----:B------:R-:W-:Y:S01]  /*25d0*/  IMAD.WIDE.U32 R20, R89, UR8, RZ ;  /* 0x0000000859147c25 */ /* 0x000fe2000f8e00ff */
[----:B------:R-:W-:Y:S01]  /*25e0*/  @!P1 LDGSTS.E.BYPASS.LTC128B.128 [R233+0x7000], desc[UR16][R28.64+0x80] ;  /* 0x070000801ce99fae */ /* 0x000fe2000b981a10 */
[----:B------:R-:W-:-:S02]  /*25f0*/  LOP3.LUT P5, RZ, R91, 0x4, RZ, 0xc0, !PT ;  /* 0x000000045bff7812 */ /* 0x000fc400078ac0ff */
[----:B------:R-:W-:Y:S01]  /*2600*/  IMAD.IADD R9, R21, 0x1, R9 ;  /* 0x0000000115097824 */ /* 0x000fe200078e0209 */
[----:B------:R-:W-:Y:S01]  /*2610*/  @!P2 LEA R16, P6, R20, R229, 0x1 ;  /* 0x000000e51410a211 */ /* 0x000fe200078c08ff */
[----:B------:R-:W-:Y:S01]  /*2620*/  @!P0 LDGSTS.E.BYPASS.LTC128B.128 [R233+0x3800], desc[UR16][R10.64] ;  /* 0x038000000ae98fae */ /* 0x000fe2000b981a10 */
[----:B------:R-:W-:Y:S02]  /*2630*/  IMAD.SHL.U32 R5, R6, 0x20, RZ ;  /* 0x0000002006057824 */ /* 0x000fe400078e00ff */
[C---:B------:R-:W-:Y:S01]  /*2640*/  @!P2 LEA.HI.X R17, R20.reuse, R228, R9, 0x1, P6 ;  /* 0x000000e41411a211 */ /* 0x040fe200030f0c09 */
[----:B------:R1:W-:Y:S01]  /*2650*/  @!P0 LDGSTS.E.BYPASS.LTC128B.128 [R233+0x7800], desc[UR16][R10.64+0x80] ;  /* 0x078000800ae98fae */ /* 0x0003e2000b981a10 */
[----:B------:R-:W-:Y:S01]  /*2660*/  @!P4 IADD3 R8, P6, PT, R20, UR9, RZ ;  /* 0x000000091408cc10 */ /* 0x000fe2000ffde0ff */
[----:B------:R-:W-:Y:S02]  /*2670*/  IMAD R12, R12, R89, RZ ;  /* 0x000000590c0c7224 */ /* 0x000fe400078e02ff */
[----:B------:R-:W-:Y:S01]  /*2680*/  @!P2 LDGSTS.E.BYPASS.LTC128B.128 [R233+0x8000], desc[UR16][R16.64] ;  /* 0x0800000010e9afae */ /* 0x000fe2000b981a10 */
[----:B------:R-:W-:Y:S01]  /*2690*/  @!P4 IADD3.X R9, PT, PT, R9, UR12, RZ, P6, !PT ;  /* 0x0000000c0909cc10 */ /* 0x000fe2000b7fe4ff */
[----:B------:R-:W-:Y:S01]  /*26a0*/  IMAD R4, R4, R5, R12 ;  /* 0x0000000504047224 */ /* 0x000fe200078e020c */
[----:B------:R-:W-:Y:S01]  /*26b0*/  @!P4 LEA R20, P6, R8, R229, 0x1 ;  /* 0x000000e50814c211 */ /* 0x000fe200078c08ff */
[----:B------:R-:W-:Y:S01]  /*26c0*/  @!P2 LDGSTS.E.BYPASS.LTC128B.128 [R233+0x9000], desc[UR16][R16.64+0x80] ;  /* 0x0900008010e9afae */ /* 0x000fe2000b981a10 */
[----:B------:R-:W-:-:S02]  /*26d0*/  IMAD R13, R88, R7, R31 ;  /* 0x00000007580d7224 */ /* 0x000fc400078e021f */
[----:B------:R-:W-:Y:S01]  /*26e0*/  @!P4 LEA.HI.X R21, R8, R228, R9, 0x1, P6 ;  /* 0x000000e40815c211 */ /* 0x000fe200030f0c09 */
[----:B------:R-:W-:Y:S01]  /*26f0*/  IMAD.MOV.U32 R12, RZ, RZ, R30 ;  /* 0x000000ffff0c7224 */ /* 0x000fe200078e001e */
[----:B------:R-:W-:Y:S01]  /*2700*/  LOP3.LUT P6, RZ, R91, 0x2, RZ, 0xc0, !PT ;  /* 0x000000025bff7812 */ /* 0x000fe200078cc0ff */
[----:B------:R-:W-:Y:S02]  /*2710*/  IMAD.WIDE.U32 R8, R5, R89, RZ ;  /* 0x0000005905087225 */ /* 0x000fe400078e00ff */
[----:B------:R-:W-:Y:S02]  /*2720*/  @!P4 LDGSTS.E.BYPASS.LTC128B.128 [R233+0x8800], desc[UR16][R20.64] ;  /* 0x0880000014e9cfae */ /* 0x000fe4000b981a10 */
[----:B------:R-:W-:Y:S01]  /*2730*/  IMAD.WIDE.U32 R12, R3, UR10, R12 ;  /* 0x0000000a030c7c25 */ /* 0x000fe2000f8e000c */
[----:B------:R-:W-:Y:S01]  /*2740*/  LOP3.LUT R3, R223, 0x1c0, RZ, 0xc0, !PT ;  /* 0x000001c0df037812 */ /* 0x000fe200078ec0ff */
[----:B------:R-:W-:Y:S02]  /*2750*/  @!P4 LDGSTS.E.BYPASS.LTC128B.128 [R233+0x9800], desc[UR16][R20.64+0x80] ;  /* 0x0980008014e9cfae */ /* 0x000fe4000b981a10 */
[----:B------:R-:W-:Y:S01]  /*2760*/  IMAD.IADD R5, R13, 0x1, R18 ;  /* 0x000000010d057824 */ /* 0x000fe200078e0212 */
[C---:B------:R-:W-:Y:S01]  /*2770*/  LEA R227, P0, R12.reuse, UR6, 0x1 ;  /* 0x000000060ce37c11 */ /* 0x040fe2000f8008ff */
[----:B------:R-:W0:Y:S01]  /*2780*/  LDGDEPBAR ;  /* 0x00000000000079af */ /* 0x000e220000000000 */
[----:B------:R-:W-:Y:S01]  /*2790*/  LOP3.LUT R0, R3, 0x38, R0, 0xf8, !PT ;  /* 0x0000003803007812 */ /* 0x000fe200078ef800 */
[----:B-1----:R-:W-:Y:S01]  /*27a0*/  IMAD.IADD R11, R9, 0x1, R4 ;  /* 0x00000001090b7824 */ /* 0x002fe200078e0204 */
[----:B------:R-:W-:-:S02]  /*27b0*/  LEA.HI.X R226, R12, UR7, R5, 0x1, P0 ;  /* 0x000000070ce27c11 */ /* 0x000fc400080f0c05 */
[----:B------:R-:W-:Y:S02]  /*27c0*/  @!P2 LEA R4, P1, R8, R227, 0x1 ;  /* 0x000000e30804a211 */ /* 0x000fe400078208ff */
[----:B------:R-:W-:Y:S02]  /*27d0*/  SHF.R.U32.HI R13, RZ, 0x1, R91 ;  /* 0x00000001ff0d7819 */ /* 0x000fe4000001165b */
[----:B------:R-:W-:Y:S02]  /*27e0*/  @!P3 LEA R3, P0, R6, R8, 0x4 ;  /* 0x000000080603b211 */ /* 0x000fe400078020ff */
[----:B------:R-:W-:Y:S02]  /*27f0*/  @!P2 LEA.HI.X R5, R8, R226, R11, 0x1, P1 ;  /* 0x000000e20805a211 */ /* 0x000fe400008f0c0b */
[----:B------:R-:W-:Y:S02]  /*2800*/  LOP3.LUT R9, R223, 0x200, RZ, 0xc0, !PT ;  /* 0x00000200df097812 */ /* 0x000fe400078ec0ff */
[----:B------:R-:W-:-:S02]  /*2810*/  LOP3.LUT R90, R0, 0x8, R13, 0x78, !PT ;  /* 0x00000008005a7812 */ /* 0x000fc400078e780d */
[----:B------:R-:W-:Y:S02]  /*2820*/  @!P3 LEA.HI.X R8, R6, R11, R7, 0x4, P0 ;  /* 0x0000000b0608b211 */ /* 0x000fe400000f2407 */
[----:B------:R-:W-:Y:S02]  /*2830*/  @!P3 LEA R10, P0, R3, R227, 0x1 ;  /* 0x000000e3030ab211 */ /* 0x000fe400078008ff */
[----:B------:R-:W-:Y:S01]  /*2840*/  LOP3.LUT R223, R223, 0x400, RZ, 0xc0, !PT ;  /* 0x00000400dfdf7812 */ /* 0x000fe200078ec0ff */
[----:B------:R-:W-:-:S04]  /*2850*/  DEPBAR.LE SB0, 0x0 ;  /* 0x000080000000791a */ /* 0x000fc80000000000 */
[----:B------:R-:W-:Y:S01]  /*2860*/  BAR.SYNC.DEFER_BLOCKING 0x0 ;  /* 0x0000000000007b1d */ /* 0x000fe20000010000 */
[----:B------:R-:W-:Y:S01]  /*2870*/  LOP3.LUT R0, R0, 0x8, R91, 0x78, !PT ;  /* 0x0000000800007812 */ /* 0x000fe200078e785b */
[----:B------:R-:W-:Y:S01]  /*2880*/  IMAD.SHL.U32 R91, R91, 0x2, RZ ;  /* 0x000000025b5b7824 */ /* 0x000fe200078e00ff */
[----:B------:R-:W-:Y:S02]  /*2890*/  IADD3 R224, PT, PT, R90, R9, R224 ;  /* 0x000000095ae07210 */ /* 0x000fe40007ffe0e0 */
[----:B------:R-:W-:Y:S01]  /*28a0*/  @!P3 LEA.HI.X R11, R3, R226, R8, 0x1, P0 ;  /* 0x000000e2030bb211 */ /* 0x000fe200000f0c08 */
[----:B------:R-:W-:Y:S01]  /*28b0*/  IMAD R223, R0, 0x2, R223 ;  /* 0x0000000200df7824 */ /* 0x000fe200078e02df */
[----:B------:R-:W-:Y:S01]  /*28c0*/  LEA R224, R224, UR5, 0x1 ;  /* 0x00000005e0e07c11 */ /* 0x000fe2000f8e08ff */
[----:B------:R-:W-:-:S05]  /*28d0*/  IMAD.MOV.U32 R3, RZ, RZ, 0x10 ;  /* 0x00000010ff037424 */ /* 0x000fca00078e00ff */
[----:B------:R-:W-:-:S05]  /*28e0*/  SEL R3, R3, 0xfffffff0, !P6 ;  /* 0xfffffff003037807 */ /* 0x000fca0007000000 */
[----:B------:R-:W-:Y:S01]  /*28f0*/  IMAD R222, R3, 0x2, R224 ;  /* 0x0000000203de7824 */ /* 0x000fe200078e02e0 */
        /* <DEDUP_REMOVED lines=13> */
[----:B------:R2:W-:Y:S01]  /*29d0*/  @!P3 LDGSTS.E.BYPASS.LTC128B.128 [R233+0xb800], desc[UR16][R10.64+0x80] ;  /* 0x0b8000800ae9bfae */ /* 0x0005e2000b981a10 */
[----:B-1----:R-:W-:-:S03]  /*29e0*/  VIADD R4, R223, UR5 ;  /* 0x00000005df047c36 */ /* 0x002fc60008000000 */
[----:B------:R-:W-:Y:S01]  /*29f0*/  LDSM.16.M88.4 R72, [R224] ;  /* 0x00000000e048783b */ /* 0x000fe20000000200 */
[----:B------:R-:W-:Y:S02]  /*2a00*/  IMAD.MOV.U32 R5, RZ, RZ, 0x20 ;  /* 0x00000020ff057424 */ /* 0x000fe400078e00ff */
[----:B------:R-:W-:Y:S01]  /*2a10*/  IMAD R218, R3, 0x2, R4 ;  /* 0x0000000203da7824 */ /* 0x000fe200078e0204 */
[----:B------:R-:W1:Y:S02]  /*2a20*/  LDSM.16.M88.4 R80, [R223+UR5+0x8000] ;  /* 0x00800005df50783b */ /* 0x000e640008000200 */
[----:B------:R-:W-:Y:S02]  /*2a30*/  SEL R5, R5, 0xffffffe0, !P5 ;  /* 0xffffffe005057807 */ /* 0x000fe40006800000 */
[----:B------:R-:W3:Y:S03]  /*2a40*/  LDSM.16.M88.4 R16, [R224+0x2000] ;  /* 0x00200000e010783b */ /* 0x000ee60000000200 */
[C---:B------:R-:W-:Y:S01]  /*2a50*/  IMAD R0, R5.reuse, 0x2, R224 ;  /* 0x0000000205007824 */ /* 0x040fe200078e02e0 */
[----:B------:R-:W4:Y:S01]  /*2a60*/  LDSM.16.M88.4 R28, [R223+UR5+0x8800] ;  /* 0x00880005df1c783b */ /* 0x000f220008000200 */
[----:B------:R-:W-:-:S02]  /*2a70*/  IMAD R94, R5, 0x2, R4 ;  /* 0x00000002055e7824 */ /* 0x000fc400078e0204 */
[C---:B------:R-:W-:Y:S01]  /*2a80*/  IMAD R221, R3.reuse, 0x2, R0 ;  /* 0x0000000203dd7824 */ /* 0x040fe200078e0200 */
[----:B------:R-:W-:Y:S01]  /*2a90*/  LDSM.16.M88.4 R12, [R218+0x8000] ;  /* 0x00800000da0c783b */ /* 0x000fe20000000200 */
[----:B------:R-:W-:-:S03]  /*2aa0*/  IMAD R93, R3, 0x2, R94 ;  /* 0x00000002035d7824 */ /* 0x000fc600078e025e */
[----:B------:R-:W5:Y:S04]  /*2ab0*/  LDSM.16.M88.4 R24, [R222+0x2000] ;  /* 0x00200000de18783b */ /* 0x000f680000000200 */
[----:B------:R-:W5:Y:S04]  /*2ac0*/  LDSM.16.M88.4 R44, [R218+0x8800] ;  /* 0x00880000da2c783b */ /* 0x000f680000000200 */
[----:B------:R-:W5:Y:S04]  /*2ad0*/  LDSM.16.M88.4 R40, [R222] ;  /* 0x00000000de28783b */ /* 0x000f680000000200 */
[----:B------:R-:W-:Y:S04]  /*2ae0*/  LDSM.16.M88.4 R36, [R0+0x2000] ;  /* 0x002000000024783b */ /* 0x000fe80000000200 */
[----:B--2---:R-:W2:Y:S04]  /*2af0*/  LDSM.16.M88.4 R8, [R94+0x8000] ;  /* 0x008000005e08783b */ /* 0x004ea80000000200 */
[----:B------:R-:W2:Y:S01]  /*2b00*/  LDSM.16.M88.4 R48, [R0] ;  /* 0x000000000030783b */ /* 0x000ea20000000200 */
[-C--:B-1----:R-:W-:Y:S03]  /*2b10*/  HMMA.16816.F32.BF16 R60, R72, R80.reuse, RZ ;  /* 0x00000050483c723c */ /* 0x082fe600000418ff */
[----:B------:R-:W1:Y:S04]  /*2b20*/  LDSM.16.M88.4 R64, [R94+0x8800] ;  /* 0x008800005e40783b */ /* 0x000e680000000200 */
[----:B------:R-:W-:Y:S01]  /*2b30*/  LDSM.16.M88.4 R32, [R221+0x2000] ;  /* 0x00200000dd20783b */ /* 0x000fe20000000200 */
[C---:B---3--:R-:W-:Y:S03]  /*2b40*/  HMMA.16816.F32.BF16 R56, R16.reuse, R80, RZ ;  /* 0x000000501038723c */ /* 0x048fe600000418ff */
[----:B------:R-:W-:Y:S04]  /*2b50*/  LDSM.16.M88.4 R84, [R218+0x9000] ;  /* 0x00900000da54783b */ /* 0x000fe80000000200 */
[----:B------:R-:W-:Y:S01]  /*2b60*/  LDSM.16.M88.4 R68, [R0+0x4000] ;  /* 0x004000000044783b */ /* 0x000fe20000000200 */
[C---:B------:R-:W-:Y:S03]  /*2b70*/  HMMA.16816.F32.BF16 R52, R16.reuse, R82, RZ ;  /* 0x000000521034723c */ /* 0x040fe600000418ff */
[----:B------:R-:W0:Y:S05]  /*2b80*/  LDGDEPBAR ;  /* 0x00000000000079af */ /* 0x000e2a0000000000 */
[----:B----4-:R-:W-:Y:S08]  /*2b90*/  HMMA.16816.F32.BF16 R20, R16, R28, RZ ;  /* 0x0000001c1014723c */ /* 0x010ff000000418ff */
[----:B------:R-:W-:Y:S08]  /*2ba0*/  HMMA.16816.F32.BF16 R80, R72, R82, RZ ;  /* 0x000000524850723c */ /* 0x000ff000000418ff */
[----:B------:R-:W-:Y:S08]  /*2bb0*/  HMMA.16816.F32.BF16 R16, R16, R30, RZ ;  /* 0x0000001e1010723c */ /* 0x000ff000000418ff */
[C---:B------:R-:W-:Y:S08]  /*2bc0*/  HMMA.16816.F32.BF16 R76, R72.reuse, R28, RZ ;  /* 0x0000001c484c723c */ /* 0x040ff000000418ff */
[----:B------:R-:W-:Y:S01]  /*2bd0*/  HMMA.16816.F32.BF16 R72, R72, R30, RZ ;  /* 0x0000001e4848723c */ /* 0x000fe200000418ff */
[----:B------:R-:W3:Y:S07]  /*2be0*/  LDSM.16.M88.4 R28, [R93+0x8000] ;  /* 0x008000005d1c783b */ /* 0x000eee0000000200 */
[C---:B-----5:R-:W-:Y:S08]  /*2bf0*/  HMMA.16816.F32.BF16 R56, R24.reuse, R12, R56 ;  /* 0x0000000c1838723c */ /* 0x060ff00000041838 */
[C---:B------:R-:W-:Y:S08]  /*2c00*/  HMMA.16816.F32.BF16 R20, R24.reuse, R44, R20 ;  /* 0x0000002c1814723c */ /* 0x040ff00000041814 */
[C---:B------:R-:W-:Y:S08]  /*2c10*/  HMMA.16816.F32.BF16 R52, R24.reuse, R14, R52 ;  /* 0x0000000e1834723c */ /* 0x040ff00000041834 */
[----:B------:R-:W-:Y:S01]  /*2c20*/  HMMA.16816.F32.BF16 R16, R24, R46, R16 ;  /* 0x0000002e1810723c */ /* 0x000fe20000041810 */
[----:B------:R-:W4:Y:S07]  /*2c30*/  LDSM.16.M88.4 R24, [R93+0x8800] ;  /* 0x008800005d18783b */ /* 0x000f2e0000000200 */
[C---:B------:R-:W-:Y:S08]  /*2c40*/  HMMA.16816.F32.BF16 R60, R40.reuse, R12, R60 ;  /* 0x0000000c283c723c */ /* 0x040ff0000004183c */
[C---:B------:R-:W-:Y:S01]  /*2c50*/  HMMA.16816.F32.BF16 R80, R40.reuse, R14, R80 ;  /* 0x0000000e2850723c */ /* 0x040fe20000041850 */
[----:B------:R-:W5:Y:S07]  /*2c60*/  LDSM.16.M88.4 R12, [R221] ;  /* 0x00000000dd0c783b */ /* 0x000f6e0000000200 */
[C---:B------:R-:W-:Y:S08]  /*2c70*/  HMMA.16816.F32.BF16 R76, R40.reuse, R44, R76 ;  /* 0x0000002c284c723c */ /* 0x040ff0000004184c */
[----:B------:R-:W-:Y:S01]  /*2c80*/  HMMA.16816.F32.BF16 R72, R40, R46, R72 ;  /* 0x0000002e2848723c */ /* 0x000fe20000041848 */
[----:B------:R-:W-:Y:S04]  /*2c90*/  LDSM.16.M88.4 R44, [R223+UR5+0x9000] ;  /* 0x00900005df2c783b */ /* 0x000fe80008000200 */
[----:B------:R-:W-:Y:S03]  /*2ca0*/  LDSM.16.M88.4 R40, [R223+UR5+0x9800] ;  /* 0x00980005df28783b */ /* 0x000fe60008000200 */
[C---:B--2---:R-:W-:Y:S08]  /*2cb0*/  HMMA.16816.F32.BF16 R56, R36.reuse, R8, R56 ;  /* 0x000000082438723c */ /* 0x044ff00000041838 */
[----:B------:R-:W-:Y:S08]  /*2cc0*/  HMMA.16816.F32.BF16 R52, R36, R10, R52 ;  /* 0x0000000a2434723c */ /* 0x000ff00000041834 */
[C---:B------:R-:W-:Y:S08]  /*2cd0*/  HMMA.16816.F32.BF16 R60, R48.reuse, R8, R60 ;  /* 0x00000008303c723c */ /* 0x040ff0000004183c */
[----:B------:R-:W-:Y:S01]  /*2ce0*/  HMMA.16816.F32.BF16 R80, R48, R10, R80 ;  /* 0x0000000a3050723c */ /* 0x000fe20000041850 */
[----:B------:R-:W2:Y:S07]  /*2cf0*/  LDSM.16.M88.4 R8, [R224+0x6000] ;  /* 0x00600000e008783b */ /* 0x000eae0000000200 */
[C---:B-1----:R-:W-:Y:S08]  /*2d00*/  HMMA.16816.F32.BF16 R20, R36.reuse, R64, R20 ;  /* 0x000000402414723c */ /* 0x042ff00000041814 */
[----:B------:R-:W-:Y:S01]  /*2d10*/  HMMA.16816.F32.BF16 R16, R36, R66, R16 ;  /* 0x000000422410723c */ /* 0x000fe20000041810 */
        /* <DEDUP_REMOVED lines=8> */
[----:B------:R-:W-:Y:S01]  /*2da0*/  HMMA.16816.F32.BF16 R16, R32, R26, R16 ;  /* 0x0000001a2010723c */ /* 0x000fe20000041810 */
[----:B------:R-:W-:Y:S07]  /*2db0*/  LDSM.16.M88.4 R32, [R222+0x4000] ;  /* 0x00400000de20783b */ /* 0x000fee0000000200 */
[C---:B-----5:R-:W-:Y:S08]  /*2dc0*/  HMMA.16816.F32.BF16 R60, R12.reuse, R28, R60 ;  /* 0x0000001c0c3c723c */ /* 0x060ff0000004183c */
[C---:B------:R-:W-:Y:S01]  /*2dd0*/  HMMA.16816.F32.BF16 R80, R12.reuse, R30, R80 ;  /* 0x0000001e0c50723c */ /* 0x040fe20000041850 */
[----:B------:R-:W3:Y:S07]  /*2de0*/  LDSM.16.M88.4 R28, [R222+0x6000] ;  /* 0x00600000de1c783b */ /* 0x000eee0000000200 */
[C---:B------:R-:W-:Y:S08]  /*2df0*/  HMMA.16816.F32.BF16 R76, R12.reuse, R24, R76 ;  /* 0x000000180c4c723c */ /* 0x040ff0000004184c */
[----:B------:R-:W-:Y:S01]  /*2e00*/  HMMA.16816.F32.BF16 R72, R12, R26, R72 ;  /* 0x0000001a0c48723c */ /* 0x000fe20000041848 */
[----:B------:R-:W4:Y:S04]  /*2e10*/  LDSM.16.M88.4 R24, [R218+0x9800] ;  /* 0x00980000da18783b */ /* 0x000f280000000200 */
[----:B------:R5:W-:Y:S03]  /*2e20*/  LDSM.16.M88.4 R12, [R0+0x6000] ;  /* 0x00600000000c783b */ /* 0x000be60000000200 */
[C---:B--2---:R-:W-:Y:S08]  /*2e30*/  HMMA.16816.F32.BF16 R56, R8.reuse, R44, R56 ;  /* 0x0000002c0838723c */ /* 0x044ff00000041838 */
[C---:B------:R-:W-:Y:S08]  /*2e40*/  HMMA.16816.F32.BF16 R52, R8.reuse, R46, R52 ;  /* 0x0000002e0834723c */ /* 0x040ff00000041834 */
[----:B------:R-:W-:Y:S01]  /*2e50*/  HMMA.16816.F32.BF16 R20, R8, R40, R20 ;  /* 0x000000280814723c */ /* 0x000fe20000041814 */
[----:B-----5:R-:W-:-:S07]  /*2e60*/  LOP3.LUT R0, R91, 0x6, RZ, 0xc0, !PT ;  /* 0x000000065b007812 */ /* 0x020fce00078ec0ff */
[----:B------:R-:W-:Y:S01]  /*2e70*/  HMMA.16816.F32.BF16 R16, R8, R42, R16 ;  /* 0x0000002a0810723c */ /* 0x000fe20000041810 */
[----:B------:R-:W2:Y:S01]  /*2e80*/  LDSM.16.M88.4 R8, [R94+0x9000] ;  /* 0x009000005e08783b */ /* 0x000ea20000000200 */
[----:B------:R-:W-:-:S05]  /*2e90*/  IMAD R89, R89, 0x20, R0 ;  /* 0x0000002059597824 */ /* 0x000fca00078e0200 */
[----:B------:R-:W-:Y:S01]  /*2ea0*/  ISETP.GE.AND P3, PT, R89, R92, PT ;  /* 0x0000005c5900720c */ /* 0x000fe20003f66270 */
[C---:B-1----:R-:W-:Y:S08]  /*2eb0*/  HMMA.16816.F32.BF16 R80, R36.reuse, R46, R80 ;  /* 0x0000002e2450723c */ /* 0x042ff00000041850 */
[C---:B------:R-:W-:Y:S01]  /*2ec0*/  HMMA.16816.F32.BF16 R60, R36.reuse, R44, R60 ;  /* 0x0000002c243c723c */ /* 0x040fe2000004183c */
[----:B------:R-:W-:Y:S07]  /*2ed0*/  LDSM.16.M88.4 R44, [R221+0x6000] ;  /* 0x00600000dd2c783b */ /* 0x000fee0000000200 */
[C---:B------:R-:W-:Y:S08]  /*2ee0*/  HMMA.16816.F32.BF16 R76, R36.reuse, R40, R76 ;  /* 0x00000028244c723c */ /* 0x040ff0000004184c */
[----:B------:R-:W-:Y:S01]  /*2ef0*/  HMMA.16816.F32.BF16 R72, R36, R42, R72 ;  /* 0x0000002a2448723c */ /* 0x000fe20000041848 */
[----:B------:R-:W1:Y:S04]  /*2f00*/  LDSM.16.M88.4 R40, [R93+0x9000] ;  /* 0x009000005d28783b */ /* 0x000e680000000200 */
[----:B------:R-:W5:Y:S01]  /*2f10*/  LDSM.16.M88.4 R36, [R93+0x9800] ;  /* 0x009800005d24783b */ /* 0x000f620000000200 */
[----:B------:R-:W-:-:S04]  /*2f20*/  DEPBAR.LE SB0, 0x0 ;  /* 0x000080000000791a */ /* 0x000fc80000000000 */
[-C--:B---3--:R-:W-:Y:S08]  /*2f30*/  HMMA.16816.F32.BF16 R52, R28, R86.reuse, R52 ;  /* 0x000000561c34723c */ /* 0x088ff00000041834 */
[----:B------:R-:W-:Y:S08]  /*2f40*/  HMMA.16816.F32.BF16 R80, R32, R86, R80 ;  /* 0x000000562050723c */ /* 0x000ff00000041850 */
[-C--:B------:R-:W-:Y:S08]  /*2f50*/  HMMA.16816.F32.BF16 R56, R28, R84.reuse, R56 ;  /* 0x000000541c38723c */ /* 0x080ff00000041838 */
[----:B------:R-:W-:Y:S08]  /*2f60*/  HMMA.16816.F32.BF16 R60, R32, R84, R60 ;  /* 0x00000054203c723c */ /* 0x000ff0000004183c */
[----:B----4-:R-:W-:Y:S08]  /*2f70*/  HMMA.16816.F32.BF16 R20, R28, R24, R20 ;  /* 0x000000181c14723c */ /* 0x010ff00000041814 */
[-C--:B--2---:R-:W-:Y:S08]  /*2f80*/  HMMA.16816.F32.BF16 R52, R12, R10.reuse, R52 ;  /* 0x0000000a0c34723c */ /* 0x084ff00000041834 */
[----:B------:R-:W-:Y:S01]  /*2f90*/  HMMA.16816.F32.BF16 R80, R68, R10, R80 ;  /* 0x0000000a4450723c */ /* 0x000fe20000041850 */
[----:B------:R-:W-:-:S05]  /*2fa0*/  VIADD R11, R89, 0x9 ;  /* 0x00000009590b7836 */ /* 0x000fca0000000000 */
[----:B------:R-:W-:Y:S01]  /*2fb0*/  ISETP.GE.AND P0, PT, R11, R92, PT ;  /* 0x0000005c0b00720c */ /* 0x000fe20003f06270 */
[C---:B------:R-:W-:Y:S01]  /*2fc0*/  VIADD R11, R89.reuse, 0x11 ;  /* 0x00000011590b7836 */ /* 0x040fe20000000000 */
[-C--:B------:R-:W-:Y:S08]  /*2fd0*/  HMMA.16816.F32.BF16 R56, R12, R8.reuse, R56 ;  /* 0x000000080c38723c */ /* 0x080ff00000041838 */
[----:B------:R-:W-:Y:S01]  /*2fe0*/  HMMA.16816.F32.BF16 R60, R68, R8, R60 ;  /* 0x00000008443c723c */ /* 0x000fe2000004183c */
[----:B------:R-:W-:-:S05]  /*2ff0*/  VIADD R9, R89, 0x10 ;  /* 0x0000001059097836 */ /* 0x000fca0000000000 */
[----:B------:R-:W-:Y:S02]  /*3000*/  ISETP.GE.AND P4, PT, R9, R92, PT ;  /* 0x0000005c0900720c */ /* 0x000fe40003f86270 */
[----:B------:R-:W-:Y:S08]  /*3010*/  HMMA.16816.F32.BF16 R16, R28, R26, R16 ;  /* 0x0000001a1c10723c */ /* 0x000ff00000041810 */
[C---:B------:R-:W-:Y:S08]  /*3020*/  HMMA.16816.F32.BF16 R76, R32.reuse, R24, R76 ;  /* 0x00000018204c723c */ /* 0x040ff0000004184c */
[----:B------:R-:W-:Y:S08]  /*3030*/  HMMA.16816.F32.BF16 R72, R32, R26, R72 ;  /* 0x0000001a2048723c */ /* 0x000ff00000041848 */
[----:B------:R-:W-:Y:S08]  /*3040*/  HMMA.16816.F32.BF16 R20, R12, R64, R20 ;  /* 0x000000400c14723c */ /* 0x000ff00000041814 */
[-C--:B-1----:R-:W-:Y:S08]  /*3050*/  HMMA.16816.F32.BF16 R52, R44, R42.reuse, R52 ;  /* 0x0000002a2c34723c */ /* 0x082ff00000041834 */
[----:B------:R-:W-:Y:S08]  /*3060*/  HMMA.16816.F32.BF16 R80, R48, R42, R80 ;  /* 0x0000002a3050723c */ /* 0x000ff00000041850 */
[----:B------:R-:W-:Y:S03]  /*3070*/  HMMA.16816.F32.BF16 R56, R44, R40, R56 ;  /* 0x000000282c38723c */ /* 0x000fe60000041838 */
[----:B------:R-:W-:-:S02]  /*3080*/  FSEL R55, R55, -INF , !P0 ;  /* 0xff80000037377808 */ /* 0x000fc40004000000 */
[----:B------:R-:W-:-:S03]  /*3090*/  FSEL R10, R53, -INF , !P0 ;  /* 0xff800000350a7808 */ /* 0x000fc60004000000 */
[----:B------:R-:W-:Y:S03]  /*30a0*/  HMMA.16816.F32.BF16 R60, R48, R40, R60 ;  /* 0x00000028303c723c */ /* 0x000fe6000004183c */
[----:B------:R-:W-:Y:S02]  /*30b0*/  FSEL R29, R83, -INF , !P0 ;  /* 0xff800000531d7808 */ /* 0x000fe40004000000 */
[----:B------:R-:W-:Y:S02]  /*30c0*/  FSEL R26, R81, -INF , !P0 ;  /* 0xff800000511a7808 */ /* 0x000fe40004000000 */
[----:B------:R-:W-:Y:S01]  /*30d0*/  ISETP.GE.U32.AND P0, PT, R92, 0x21, PT ;  /* 0x000000215c00780c */ /* 0x000fe20003f06070 */
[----:B------:R-:W-:Y:S01]  /*30e0*/  HMMA.16816.F32.BF16 R16, R12, R66, R16 ;  /* 0x000000420c10723c */ /* 0x000fe20000041810 */
[C---:B------:R-:W-:Y:S02]  /*30f0*/  VIADD R15, R89.reuse, 0x1 ;  /* 0x00000001590f7836 */ /* 0x040fe40000000000 */
[----:B------:R-:W-:Y:S01]  /*3100*/  VIADD R13, R89, 0x8 ;  /* 0x00000008590d7836 */ /* 0x000fe20000000000 */
[----:B------:R-:W-:-:S02]  /*3110*/  FSEL R9, R58, -INF , !P3 ;  /* 0xff8000003a097808 */ /* 0x000fc40005800000 */
[----:B------:R-:W-:Y:S02]  /*3120*/  FSEL R56, R56, -INF , !P3 ;  /* 0xff80000038387808 */ /* 0x000fe40005800000 */
[C---:B------:R-:W-:Y:S01]  /*3130*/  HMMA.16816.F32.BF16 R76, R68.reuse, R64, R76 ;  /* 0x00000040444c723c */ /* 0x040fe2000004184c */
[-C--:B------:R-:W-:Y:S02]  /*3140*/  ISETP.GE.AND P2, PT, R15, R92.reuse, PT ;  /* 0x0000005c0f00720c */ /* 0x080fe40003f46270 */
[----:B------:R-:W-:Y:S02]  /*3150*/  FSEL R25, R62, -INF , !P3 ;  /* 0xff8000003e197808 */ /* 0x000fe40005800000 */
[----:B------:R-:W-:Y:S02]  /*3160*/  FSEL R60, R60, -INF , !P3 ;  /* 0xff8000003c3c7808 */ /* 0x000fe40005800000 */
[-C--:B------:R-:W-:Y:S01]  /*3170*/  ISETP.GE.AND P3, PT, R11, R92.reuse, PT ;  /* 0x0000005c0b00720c */ /* 0x080fe20003f66270 */
[----:B------:R-:W-:Y:S01]  /*3180*/  HMMA.16816.F32.BF16 R72, R68, R66, R72 ;  /* 0x000000424448723c */ /* 0x000fe20000041848 */
[----:B------:R-:W-:Y:S01]  /*3190*/  VIADD R11, R89, 0x18 ;  /* 0x00000018590b7836 */ /* 0x000fe20000000000 */
[----:B------:R-:W-:Y:S01]  /*31a0*/  ISETP.GE.AND P1, PT, R13, R92, PT ;  /* 0x0000005c0d00720c */ /* 0x000fe20003f26270 */
[----:B------:R-:W-:Y:S01]  /*31b0*/  VIADD R89, R89, 0x19 ;  /* 0x0000001959597836 */ /* 0x000fe20000000000 */
[----:B------:R-:W-:-:S02]  /*31c0*/  FSEL R59, R59, -INF , !P2 ;  /* 0xff8000003b3b7808 */ /* 0x000fc40005000000 */
[----:B------:R-:W-:Y:S02]  /*31d0*/  FSEL R8, R57, -INF , !P2 ;  /* 0xff80000039087808 */ /* 0x000fe40005000000 */
[C---:B-----5:R-:W-:Y:S01]  /*31e0*/  HMMA.16816.F32.BF16 R20, R44.reuse, R36, R20 ;  /* 0x000000242c14723c */ /* 0x060fe20000041814 */
[----:B------:R-:W-:Y:S02]  /*31f0*/  FSEL R63, R63, -INF , !P2 ;  /* 0xff8000003f3f7808 */ /* 0x000fe40005000000 */
[----:B------:R-:W-:Y:S02]  /*3200*/  FSEL R24, R61, -INF , !P2 ;  /* 0xff8000003d187808 */ /* 0x000fe40005000000 */
[----:B------:R-:W-:Y:S02]  /*3210*/  ISETP.GE.AND P2, PT, R11, R92, PT ;  /* 0x0000005c0b00720c */ /* 0x000fe40003f46270 */
[----:B------:R-:W-:Y:S01]  /*3220*/  FSEL R11, R54, -INF , !P1 ;  /* 0xff800000360b7808 */ /* 0x000fe20004800000 */
[----:B------:R-:W-:Y:S01]  /*3230*/  HMMA.16816.F32.BF16 R16, R44, R38, R16 ;  /* 0x000000262c10723c */ /* 0x000fe20000041810 */
[----:B------:R-:W-:-:S02]  /*3240*/  FSEL R52, R52, -INF , !P1 ;  /* 0xff80000034347808 */ /* 0x000fc40004800000 */
[----:B------:R-:W-:Y:S02]  /*3250*/  FSEL R27, R82, -INF , !P1 ;  /* 0xff800000521b7808 */ /* 0x000fe40004800000 */
[----:B------:R-:W-:Y:S01]  /*3260*/  FSEL R28, R80, -INF , !P1 ;  /* 0xff800000501c7808 */ /* 0x000fe20004800000 */
[----:B------:R-:W-:Y:S01]  /*3270*/  BAR.SYNC.DEFER_BLOCKING 0x0 ;  /* 0x0000000000007b1d */ /* 0x000fe20000010000 */
[----:B------:R-:W-:Y:S01]  /*3280*/  ISETP.GE.AND P1, PT, R89, R92, PT ;  /* 0x0000005c5900720c */ /* 0x000fe20003f26270 */
[----:B------:R-:W-:Y:S01]  /*3290*/  HMMA.16816.F32.BF16 R76, R48, R36, R76 ;  /* 0x00000024304c723c */ /* 0x000fe2000004184c */
[----:B------:R-:W-:Y:S02]  /*32a0*/  P2R R30, PR, RZ, 0x1 ;  /* 0x00000001ff1e7803 */ /* 0x000fe40000000000 */
[----:B------:R-:W-:Y:S02]  /*32b0*/  FSEL R100, R22, -INF , !P4 ;  /* 0xff80000016647808 */ /* 0x000fe40006000000 */
[----:B------:R-:W-:-:S02]  /*32c0*/  FSEL R12, R20, -INF , !P4 ;  /* 0xff800000140c7808 */ /* 0x000fc40006000000 */
[----:B------:R-:W-:Y:S01]  /*32d0*/  FSEL R101, R23, -INF , !P3 ;  /* 0xff80000017657808 */ /* 0x000fe20005800000 */
[----:B------:R-:W-:Y:S01]  /*32e0*/  HMMA.16816.F32.BF16 R72, R48, R38, R72 ;  /* 0x000000263048723c */ /* 0x000fe20000041848 */
[----:B------:R-:W-:-:S04]  /*32f0*/  NOP ;  /* 0x0000000000007918 */ /* 0x000fc80000000000 */
[----:B------:R-:W-:-:S15]  /*3300*/  @!P0 BRA `(.L_x_1063) ;  /* 0x0000000000488947 */ /* 0x000fde0003800000 */
[----:B------:R-:W-:-:S05]  /*3310*/  LEA.HI.SX32 R22, R2, 0xfffffffe, 0x1b ;  /* 0xfffffffe02167811 */ /* 0x000fca00078fdaff */
[C---:B------:R-:W-:Y:S02]  /*3320*/  IMAD R13, R22.reuse, UR4, RZ ;  /* 0x00000004160d7c24 */ /* 0x040fe4000f8e02ff */
[----:B------:R-:W-:-:S04]  /*3330*/  IMAD.WIDE.U32 R22, R22, UR8, RZ ;  /* 0x0000000816167c25 */ /* 0x000fc8000f8e00ff */
[----:B------:R-:W-:Y:S01]  /*3340*/  IMAD.IADD R13, R23, 0x1, R13 ;  /* 0x00000001170d7824 */ /* 0x000fe200078e020d */
[----:B------:R-:W-:-:S04]  /*3350*/  LEA R14, P0, R22, R229, 0x1 ;  /* 0x000000e5160e7211 */ /* 0x000fc800078008ff */
[C---:B------:R-:W-:Y:S02]  /*3360*/  LEA.HI.X R15, R22.reuse, R228, R13, 0x1, P0 ;  /* 0x000000e4160f7211 */ /* 0x040fe400000f0c0d */
[----:B------:R-:W-:-:S03]  /*3370*/  IADD3 R0, P0, PT, R22, UR9, RZ ;  /* 0x0000000916007c10 */ /* 0x000fc6000ff1e0ff */
[----:B------:R-:W-:Y:S01]  /*3380*/  @!PT LDS RZ, [RZ] ;  /* 0x00000000fffff984 */ /* 0x000fe20000000800 */
[----:B------:R-:W-:Y:S01]  /*3390*/  @!PT LDS RZ, [RZ] ;  /* 0x00000000fffff984 */ /* 0x000fe20000000800 */
[----:B------:R-:W-:Y:S01]  /*33a0*/  @!PT LDS RZ, [RZ] ;  /* 0x00000000fffff984 */ /* 0x000fe20000000800 */
[----:B------:R1:W-:Y:S01]  /*33b0*/  LDGSTS.E.BYPASS.LTC128B.128 [R233+0x8000], desc[UR16][R14.64] ;  /* 0x080000000ee97fae */ /* 0x0003e2000b981a10 */
[----:B------:R-:W-:Y:S02]  /*33c0*/  IADD3.X R13, PT, PT, R13, UR12, RZ, P0, !PT ;  /* 0x0000000c0d0d7c10 */ /* 0x000fe400087fe4ff */
[C---:B------:R-:W-:Y:S01]  /*33d0*/  LEA R22, P0, R0.reuse, R229, 0x1 ;  /* 0x000000e500167211 */ /* 0x040fe200078008ff */
[----:B------:R1:W-:Y:S03]  /*33e0*/  LDGSTS.E.BYPASS.LTC128B.128 [R233+0x9000], desc[UR16][R14.64+0x80] ;  /* 0x090000800ee97fae */ /* 0x0003e6000b981a10 */
[----:B------:R-:W-:-:S05]  /*33f0*/  LEA.HI.X R23, R0, R228, R13, 0x1, P0 ;  /* 0x000000e400177211 */ /* 0x000fca00000f0c0d */
[----:B------:R1:W-:Y:S04]  /*3400*/  LDGSTS.E.BYPASS.LTC128B.128 [R233+0x8800], desc[UR16][R22.64] ;  /* 0x0880000016e97fae */ /* 0x0003e8000b981a10 */
[----:B------:R1:W-:Y:S04]  /*3410*/  LDGSTS.E.BYPASS.LTC128B.128 [R233+0x9800], desc[UR16][R22.64+0x80] ;  /* 0x0980008016e97fae */ /* 0x0003e8000b981a10 */
[----:B------:R-:W0:Y:S02]  /*3420*/  LDGDEPBAR ;  /* 0x00000000000079af */ /* 0x000e240000000000 */
.L_x_1063:
[----:B-1----:R-:W-:Y:S01]  /*3430*/  FMNMX3.FTZ R15, R56, R8, R52, !PT ;  /* 0x00000008380f7276 */ /* 0x002fe20007810034 */
[----:B------:R-:W1:Y:S01]  /*3440*/  LDCU UR4, c[0x0][0x45c] ;  /* 0x00008b80ff0477ac */ /* 0x000e620008000800 */
[----:B------:R-:W-:Y:S02]  /*3450*/  FSEL R14, R16, -INF , !P2 ;  /* 0xff800000100e7808 */ /* 0x000fe40005000000 */
[----:B------:R-:W-:Y:S02]  /*3460*/  FSEL R13, R21, -INF , !P3 ;  /* 0xff800000150d7808 */ /* 0x000fe40005800000 */
[----:B------:R-:W-:Y:S02]  /*3470*/  FMNMX3.FTZ R16, R15, R10, R12, !PT ;  /* 0x0000000a0f107276 */ /* 0x000fe4000781000c */
[----:B------:R-:W-:Y:S02]  /*3480*/  FMNMX3.FTZ R0, R9, R59, R11, !PT ;  /* 0x0000003b09007276 */ /* 0x000fe4000781000b */
[----:B------:R-:W-:-:S02]  /*3490*/  FSEL R15, R17, -INF , !P1 ;  /* 0xff800000110f7808 */ /* 0x000fc40004800000 */
[----:B------:R-:W-:Y:S02]  /*34a0*/  FMNMX3.FTZ R16, R16, R13, R14, !PT ;  /* 0x0000000d10107276 */ /* 0x000fe4000781000e */
[----:B------:R-:W-:Y:S02]  /*34b0*/  FSEL R116, R18, -INF , !P2 ;  /* 0xff80000012747808 */ /* 0x000fe40005000000 */
[----:B------:R-:W-:Y:S02]  /*34c0*/  FMNMX3.FTZ R0, R0, R55, R100, !PT ;  /* 0x0000003700007276 */ /* 0x000fe40007810064 */
[----:B------:R-:W-:Y:S02]  /*34d0*/  FMNMX.FTZ R18, R15, R16, !PT ;  /* 0x000000100f127209 */ /* 0x000fe40007810000 */
[----:B------:R-:W-:Y:S01]  /*34e0*/  FSEL R117, R19, -INF , !P1 ;  /* 0xff80000013757808 */ /* 0x000fe20004800000 */
[----:B------:R-:W-:Y:S01]  /*34f0*/  IMAD.SHL.U32 R19, R88, 0x200, RZ ;  /* 0x0000020058137824 */ /* 0x000fe200078e00ff */
[----:B------:R-:W-:Y:S01]  /*3500*/  FMNMX3.FTZ R0, R0, R101, R116, !PT ;  /* 0x0000006500007276 */ /* 0x000fe20007810074 */
[----:B------:R-:W2:Y:S01]  /*3510*/  SHFL.BFLY PT, R17, R18, 0x2, 0x1f ;  /* 0x0c401f0012117f89 */ /* 0x000ea200000e0000 */
[----:B------:R-:W-:-:S02]  /*3520*/  FSEL R206, R76, -INF , !P4 ;  /* 0xff8000004cce7808 */ /* 0x000fc40006000000 */
[----:B------:R-:W-:Y:S02]  /*3530*/  FMNMX.FTZ R21, R117, R0, !PT ;  /* 0x0000000075157209 */ /* 0x000fe40007810000 */
[----:B------:R-:W-:Y:S02]  /*3540*/  LOP3.LUT R0, R90, 0x200, R19, 0xf8, !PT ;  /* 0x000002005a007812 */ /* 0x000fe400078ef813 */
[----:B------:R-:W-:Y:S01]  /*3550*/  FSEL R198, R77, -INF , !P3 ;  /* 0xff8000004dc67808 */ /* 0x000fe20005800000 */
[----:B------:R-:W3:Y:S01]  /*3560*/  SHFL.BFLY PT, R16, R21, 0x2, 0x1f ;  /* 0x0c401f0015107f89 */ /* 0x000ee200000e0000 */
[----:B------:R-:W-:Y:S02]  /*3570*/  LEA R220, R0, UR5, 0x1 ;  /* 0x0000000500dc7c11 */ /* 0x000fe4000f8e08ff */
[----:B------:R-:W-:Y:S02]  /*3580*/  FSEL R202, R72, -INF , !P2 ;  /* 0xff80000048ca7808 */ /* 0x000fe40005000000 */
[----:B------:R-:W-:Y:S01]  /*3590*/  FSEL R203, R78, -INF , !P4 ;  /* 0xff8000004ecb7808 */ /* 0x000fe20006000000 */
[----:B------:R-:W-:Y:S01]  /*35a0*/  IMAD R0, R5, 0x2, R220 ;  /* 0x0000000205007824 */ /* 0x000fe200078e02dc */
[----:B------:R-:W-:Y:S01]  /*35b0*/  FSEL R200, R73, -INF , !P1 ;  /* 0xff80000049c87808 */ /* 0x000fe20004800000 */
[----:B------:R-:W-:Y:S01]  /*35c0*/  LDSM.16.MT88.4 R148, [R220+0xa000] ;  /* 0x00a00000dc94783b */ /* 0x000fe20000004200 */
[----:B------:R-:W-:Y:S01]  /*35d0*/  FSEL R197, R79, -INF , !P3 ;  /* 0xff8000004fc57808 */ /* 0x000fe20005800000 */
[----:B------:R-:W-:Y:S01]  /*35e0*/  IMAD R216, R3, 0x2, R0 ;  /* 0x0000000203d87824 */ /* 0x000fe200078e0200 */
[----:B------:R-:W-:Y:S01]  /*35f0*/  FSEL R201, R74, -INF , !P2 ;  /* 0xff8000004ac97808 */ /* 0x000fe20005000000 */
[----:B------:R-:W-:Y:S01]  /*3600*/  LDSM.16.MT88.4 R64, [R0+0xa000] ;  /* 0x00a000000040783b */ /* 0x000fe20000004200 */
[----:B------:R-:W-:-:S02]  /*3610*/  FSEL R199, R75, -INF , !P1 ;  /* 0xff8000004bc77808 */ /* 0x000fc40004800000 */
[----:B------:R-:W-:Y:S01]  /*3620*/  LEA R217, R3, R220, 0x1 ;  /* 0x000000dc03d97211 */ /* 0x000fe200078e08ff */
[----:B------:R-:W-:Y:S01]  /*3630*/  LDSM.16.MT88.4 R80, [R216+0xa000] ;  /* 0x00a00000d850783b */ /* 0x000fe20000004200 */
[----:B--2---:R-:W-:Y:S02]  /*3640*/  FMNMX.FTZ R17, R18, R17, !PT ;  /* 0x0000001112117209 */ /* 0x004fe40007810000 */
[----:B------:R-:W-:Y:S01]  /*3650*/  ISETP.NE.AND P4, PT, R30, RZ, PT ;  /* 0x000000ff1e00720c */ /* 0x000fe20003f85270 */
[----:B------:R-:W-:Y:S01]  /*3660*/  LDSM.16.MT88.4 R48, [R217+0xa000] ;  /* 0x00a00000d930783b */ /* 0x000fe20000004200 */
[----:B---3--:R-:W-:-:S03]  /*3670*/  FMNMX.FTZ R16, R21, R16, !PT ;  /* 0x0000001015107209 */ /* 0x008fc60007810000 */
[----:B------:R-:W2:Y:S04]  /*3680*/  SHFL.BFLY PT, R166, R17, 0x1, 0x1f ;  /* 0x0c201f0011a67f89 */ /* 0x000ea800000e0000 */
[----:B------:R-:W3:Y:S04]  /*3690*/  SHFL.BFLY PT, R165, R16, 0x1, 0x1f ;  /* 0x0c201f0010a57f89 */ /* 0x000ee800000e0000 */
[----:B------:R-:W-:Y:S04]  /*36a0*/  LDSM.16.MT88.4 R96, [R220+0xb000] ;  /* 0x00b00000dc60783b */ /* 0x000fe80000004200 */
[----:B------:R-:W-:Y:S04]  /*36b0*/  LDSM.16.MT88.4 R112, [R217+0xb000] ;  /* 0x00b00000d970783b */ /* 0x000fe80000004200 */
[----:B------:R4:W-:Y:S04]  /*36c0*/  LDSM.16.MT88.4 R128, [R0+0xb000] ;  /* 0x00b000000080783b */ /* 0x0009e80000004200 */
[----:B------:R-:W-:Y:S01]  /*36d0*/  LDSM.16.MT88.4 R176, [R220+0xa800] ;  /* 0x00a80000dcb0783b */ /* 0x000fe20000004200 */
[----:B--2---:R-:W-:-:S02]  /*36e0*/  FMNMX.FTZ R166, R17, R166, !PT ;  /* 0x000000a611a67209 */ /* 0x004fc40007810000 */
[----:B------:R-:W-:Y:S02]  /*36f0*/  FMNMX3.FTZ R17, R60, R24, R28, !PT ;  /* 0x000000183c117276 */ /* 0x000fe4000781001c */
[----:B---3--:R-:W-:Y:S01]  /*3700*/  FMNMX.FTZ R165, R16, R165, !PT ;  /* 0x000000a510a57209 */ /* 0x008fe20007810000 */
[----:B-1----:R-:W-:Y:S01]  /*3710*/  FMUL.FTZ R239, R166, UR4 ;  /* 0x00000004a6ef7c20 */ /* 0x002fe20008410000 */
[----:B------:R-:W-:Y:S02]  /*3720*/  FMNMX3.FTZ R5, R17, R26, R206, !PT ;  /* 0x0000001a11057276 */ /* 0x000fe400078100ce */
[----:B------:R-:W-:Y:S01]  /*3730*/  FMNMX3.FTZ R16, R25, R63, R27, !PT ;  /* 0x0000003f19107276 */ /* 0x000fe2000781001b */
[----:B------:R-:W-:Y:S01]  /*3740*/  FMUL.FTZ R118, R165, UR4 ;  /* 0x00000004a5767c20 */ /* 0x000fe20008410000 */
[----:B------:R-:W-:Y:S02]  /*3750*/  FMNMX3.FTZ R5, R5, R198, R202, !PT ;  /* 0x000000c605057276 */ /* 0x000fe400078100ca */
[----:B------:R-:W-:-:S02]  /*3760*/  FMNMX3.FTZ R16, R16, R29, R203, !PT ;  /* 0x0000001d10107276 */ /* 0x000fc400078100cb */
[----:B------:R-:W-:Y:S02]  /*3770*/  FMNMX.FTZ R5, R200, R5, !PT ;  /* 0x00000005c8057209 */ /* 0x000fe40007810000 */
[----:B------:R-:W-:Y:S02]  /*3780*/  FMNMX3.FTZ R16, R16, R197, R201, !PT ;  /* 0x000000c510107276 */ /* 0x000fe400078100c9 */
[----:B------:R-:W-:Y:S01]  /*3790*/  FSETP.NEU.FTZ.AND P0, PT, R166, -INF , PT ;  /* 0xff800000a600780b */ /* 0x000fe20003f1d000 */
[----:B------:R-:W1:Y:S01]  /*37a0*/  SHFL.BFLY PT, R18, R5, 0x2, 0x1f ;  /* 0x0c401f0005127f89 */ /* 0x000e6200000e0000 */
[----:B------:R-:W-:Y:S02]  /*37b0*/  FMNMX.FTZ R16, R199, R16, !PT ;  /* 0x00000010c7107209 */ /* 0x000fe40007810000 */
[----:B------:R-:W-:Y:S02]  /*37c0*/  FSEL R239, R239, RZ, P0 ;  /* 0x000000ffefef7208 */ /* 0x000fe40000000000 */
[----:B------:R-:W-:Y:S01]  /*37d0*/  FSETP.NEU.FTZ.AND P0, PT, R165, -INF , PT ;  /* 0xff800000a500780b */ /* 0x000fe20003f1d000 */
[----:B------:R-:W2:Y:S01]  /*37e0*/  SHFL.BFLY PT, R17, R16, 0x2, 0x1f ;  /* 0x0c401f0010117f89 */ /* 0x000ea200000e0000 */
[----:B----4-:R-:W-:Y:S01]  /*37f0*/  IADD3 R0, PT, PT, R220, 0xa040, RZ ;  /* 0x0000a040dc007810 */ /* 0x010fe20007ffe0ff */
[--C-:B------:R-:W-:Y:S01]  /*3800*/  FFMA.FTZ R182, R8, UR4, -R239.reuse ;  /* 0x0000000408b67c23 */ /* 0x100fe200080108ef */
[----:B------:R-:W-:Y:S01]  /*3810*/  FSEL R118, R118, RZ, P0 ;  /* 0x000000ff76767208 */ /* 0x000fe20000000000 */
[--C-:B------:R-:W-:Y:S01]  /*3820*/  FFMA.FTZ R164, R10, UR4, -R239.reuse ;  /* 0x000000040aa47c23 */ /* 0x100fe200080108ef */
[--C-:B------:R-:W-:Y:S01]  /*3830*/  FFMA.FTZ R183, R56, UR4, -R239.reuse ;  /* 0x0000000438b77c23 */ /* 0x100fe200080108ef */
[--C-:B------:R-:W-:Y:S01]  /*3840*/  FFMA.FTZ R181, R52, UR4, -R239.reuse ;  /* 0x0000000434b57c23 */ /* 0x100fe200080108ef */
[--C-:B------:R-:W-:Y:S01]  /*3850*/  FFMA.FTZ R192, R12, UR4, -R239.reuse ;  /* 0x000000040cc07c23 */ /* 0x100fe200080108ef */
[--C-:B------:R-:W-:Y:S01]  /*3860*/  FFMA.FTZ R180, R9, UR4, -R118.reuse ;  /* 0x0000000409b47c23 */ /* 0x100fe20008010876 */
[--C-:B------:R-:W-:Y:S01]  /*3870*/  FFMA.FTZ R184, R11, UR4, -R118.reuse ;  /* 0x000000040bb87c23 */ /* 0x100fe20008010876 */
[--C-:B------:R-:W-:Y:S01]  /*3880*/  FFMA.FTZ R185, R59, UR4, -R118.reuse ;  /* 0x000000043bb97c23 */ /* 0x100fe20008010876 */
[----:B------:R-:W-:Y:S01]  /*3890*/  LDSM.16.MT88.4 R8, [R216+0xb000] ;  /* 0x00b00000d808783b */ /* 0x000fe20000004200 */
[--C-:B------:R-:W-:Y:S01]  /*38a0*/  FFMA.FTZ R169, R55, UR4, -R118.reuse ;  /* 0x0000000437a97c23 */ /* 0x100fe20008010876 */
[----:B------:R-:W-:Y:S01]  /*38b0*/  MUFU.EX2 R183, R183 ;  /* 0x000000b700b77308 */ /* 0x000fe20000000800 */
[--C-:B------:R-:W-:Y:S01]  /*38c0*/  FFMA.FTZ R119, R13, UR4, -R239.reuse ;  /* 0x000000040d777c23 */ /* 0x100fe200080108ef */
[--C-:B------:R-:W-:Y:S01]  /*38d0*/  FFMA.FTZ R194, R14, UR4, -R239.reuse ;  /* 0x000000040ec27c23 */ /* 0x100fe200080108ef */
[----:B------:R-:W-:Y:S01]  /*38e0*/  FFMA.FTZ R239, R15, UR4, -R239 ;  /* 0x000000040fef7c23 */ /* 0x000fe200080108ef */
[----:B------:R-:W3:Y:S01]  /*38f0*/  MUFU.EX2 R182, R182 ;  /* 0x000000b600b67308 */ /* 0x000ee20000000800 */
[----:B-1----:R-:W-:Y:S01]  /*3900*/  FMNMX.FTZ R5, R5, R18, !PT ;  /* 0x0000001205057209 */ /* 0x002fe20007810000 */
[--C-:B------:R-:W-:Y:S01]  /*3910*/  FFMA.FTZ R193, R101, UR4, -R118.reuse ;  /* 0x0000000465c17c23 */ /* 0x100fe20008010876 */
[--C-:B------:R-:W-:Y:S01]  /*3920*/  FFMA.FTZ R196, R116, UR4, -R118.reuse ;  /* 0x0000000474c47c23 */ /* 0x100fe20008010876 */
[----:B------:R-:W-:Y:S01]  /*3930*/  MUFU.EX2 R181, R181 ;  /* 0x000000b500b57308 */ /* 0x000fe20000000800 */
[----:B------:R-:W-:Y:S01]  /*3940*/  FFMA.FTZ R237, R117, UR4, -R118 ;  /* 0x0000000475ed7c23 */ /* 0x000fe20008010876 */
[----:B------:R-:W1:Y:S01]  /*3950*/  SHFL.BFLY PT, R168, R5, 0x1, 0x1f ;  /* 0x0c201f0005a87f89 */ /* 0x000e6200000e0000 */
[----:B--2---:R-:W-:Y:S01]  /*3960*/  FMNMX.FTZ R16, R16, R17, !PT ;  /* 0x0000001110107209 */ /* 0x004fe20007810000 */
[----:B------:R-:W2:Y:S04]  /*3970*/  MUFU.EX2 R164, R164 ;  /* 0x000000a400a47308 */ /* 0x000ea80000000800 */
[----:B------:R-:W4:Y:S01]  /*3980*/  SHFL.BFLY PT, R167, R16, 0x1, 0x1f ;  /* 0x0c201f0010a77f89 */ /* 0x000f2200000e0000 */
[----:B------:R-:W-:Y:S01]  /*3990*/  MUFU.EX2 R180, R180 ;  /* 0x000000b400b47308 */ /* 0x000fe20000000800 */
[----:B---3--:R-:W-:Y:S01]  /*39a0*/  F2FP.BF16.F32.PACK_AB R140, R182, R183 ;  /* 0x000000b7b68c723e */ /* 0x008fe200000010ff */
[----:B------:R-:W-:-:S02]  /*39b0*/  FADD.FTZ R182, R183, R182 ;  /* 0x000000b6b7b67221 */ /* 0x000fc40000010000 */
[----:B------:R-:W3:Y:S04]  /*39c0*/  MUFU.EX2 R185, R185 ;  /* 0x000000b900b97308 */ /* 0x000ee80000000800 */
[----:B------:R-:W-:Y:S01]  /*39d0*/  MUFU.EX2 R184, R184 ;  /* 0x000000b800b87308 */ /* 0x000fe20000000800 */
[C---:B--2---:R-:W-:Y:S01]  /*39e0*/  F2FP.BF16.F32.PACK_AB R142, R164.reuse, R181 ;  /* 0x000000b5a48e723e */ /* 0x044fe200000010ff */
[----:B------:R-:W-:Y:S02]  /*39f0*/  FADD.FTZ R181, R181, R182 ;  /* 0x000000b6b5b57221 */ /* 0x000fe40000010000 */
[----:B------:R-:W2:Y:S02]  /*3a00*/  MUFU.EX2 R169, R169 ;  /* 0x000000a900a97308 */ /* 0x000ea40000000800 */
[----:B------:R-:W-:-:S02]  /*3a10*/  FADD.FTZ R181, R164, R181 ;  /* 0x000000b5a4b57221 */ /* 0x000fc40000010000 */
[----:B------:R-:W-:Y:S01]  /*3a20*/  MUFU.EX2 R192, R192 ;  /* 0x000000c000c07308 */ /* 0x000fe20000000800 */
[----:B-1----:R-:W-:Y:S01]  /*3a30*/  FMNMX.FTZ R168, R5, R168, !PT ;  /* 0x000000a805a87209 */ /* 0x002fe20007810000 */
[----:B------:R-:W-:Y:S01]  /*3a40*/  VIADD R5, R220, 0xa020 ;  /* 0x0000a020dc057836 */ /* 0x000fe20000000000 */
[----:B---3--:R-:W-:Y:S01]  /*3a50*/  F2FP.BF16.F32.PACK_AB R141, R185, R180 ;  /* 0x000000b4b98d723e */ /* 0x008fe200000010ff */
[----:B------:R-:W-:Y:S01]  /*3a60*/  MUFU.EX2 R194, R194 ;  /* 0x000000c200c27308 */ /* 0x000fe20000000800 */
[C---:B------:R-:W-:Y:S01]  /*3a70*/  FSETP.NEU.FTZ.AND P0, PT, R168.reuse, -INF , PT ;  /* 0xff800000a800780b */ /* 0x040fe20003f1d000 */
[----:B------:R-:W-:Y:S01]  /*3a80*/  FMUL.FTZ R205, R168, UR4 ;  /* 0x00000004a8cd7c20 */ /* 0x000fe20008410000 */
[----:B----4-:R-:W-:Y:S01]  /*3a90*/  FMNMX.FTZ R167, R16, R167, !PT ;  /* 0x000000a710a77209 */ /* 0x010fe20007810000 */
[----:B------:R-:W-:Y:S01]  /*3aa0*/  MUFU.EX2 R239, R239 ;  /* 0x000000ef00ef7308 */ /* 0x000fe20000000800 */
[----:B------:R-:W-:Y:S01]  /*3ab0*/  IADD3 R16, PT, PT, R220, 0xa000, RZ ;  /* 0x0000a000dc107810 */ /* 0x000fe20007ffe0ff */
[----:B------:R-:W-:Y:S01]  /*3ac0*/  FADD.FTZ R185, R180, R185 ;  /* 0x000000b9b4b97221 */ /* 0x000fe20000010000 */
[----:B------:R-:W-:Y:S01]  /*3ad0*/  FSEL R205, R205, RZ, P0 ;  /* 0x000000ffcdcd7208 */ /* 0x000fe20000000000 */
[C---:B------:R-:W-:Y:S01]  /*3ae0*/  FMUL.FTZ R204, R167.reuse, UR4 ;  /* 0x00000004a7cc7c20 */ /* 0x040fe20008410000 */
[----:B------:R-:W-:Y:S01]  /*3af0*/  FSETP.NEU.FTZ.AND P0, PT, R167, -INF , PT ;  /* 0xff800000a700780b */ /* 0x000fe20003f1d000 */
[C---:B------:R-:W-:Y:S01]  /*3b00*/  @P6 VIADD R5, R16.reuse, 0xffffffe0 ;  /* 0xffffffe010056836 */ /* 0x040fe20000000000 */
[----:B------:R-:W-:Y:S01]  /*3b10*/  @P5 IADD3 R0, PT, PT, R16, -0x40, RZ ;  /* 0xffffffc010005810 */ /* 0x000fe20007ffe0ff */
[--C-:B------:R-:W-:Y:S01]  /*3b20*/  FFMA.FTZ R190, R24, UR4, -R205.reuse ;  /* 0x0000000418be7c23 */ /* 0x100fe200080108cd */
[----:B------:R-:W-:Y:S01]  /*3b30*/  FSEL R204, R204, RZ, P0 ;  /* 0x000000ffcccc7208 */ /* 0x000fe20000000000 */
[--C-:B------:R-:W-:Y:S01]  /*3b40*/  FFMA.FTZ R188, R28, UR4, -R205.reuse ;  /* 0x000000041cbc7c23 */ /* 0x100fe200080108cd */
[----:B------:R-:W-:Y:S01]  /*3b50*/  LEA R213, R3, R0, 0x1 ;  /* 0x0000000003d57211 */ /* 0x000fe200078e08ff */
[--C-:B------:R-:W-:Y:S01]  /*3b60*/  FFMA.FTZ R171, R26, UR4, -R205.reuse ;  /* 0x000000041aab7c23 */ /* 0x100fe200080108cd */
[----:B------:R-:W-:Y:S01]  /*3b70*/  LDSM.16.MT88.4 R32, [R0+0x800] ;  /* 0x000800000020783b */ /* 0x000fe20000004200 */
[--C-:B------:R-:W-:Y:S01]  /*3b80*/  FFMA.FTZ R189, R25, UR4, -R204.reuse ;  /* 0x0000000419bd7c23 */ /* 0x100fe200080108cc */
[--C-:B------:R-:W-:Y:S01]  /*3b90*/  FFMA.FTZ R187, R27, UR4, -R204.reuse ;  /* 0x000000041bbb7c23 */ /* 0x100fe200080108cc */
[--C-:B------:R-:W-:Y:S01]  /*3ba0*/  FFMA.FTZ R170, R29, UR4, -R204.reuse ;  /* 0x000000041daa7c23 */ /* 0x100fe200080108cc */
[----:B------:R1:W-:Y:S01]  /*3bb0*/  LDSM.16.MT88.4 R16, [R0+0x1800] ;  /* 0x001800000010783b */ /* 0x0003e20000004200 */
[--C-:B------:R-:W-:Y:S01]  /*3bc0*/  FFMA.FTZ R191, R60, UR4, -R205.reuse ;  /* 0x000000043cbf7c23 */ /* 0x100fe200080108cd */
[--C-:B------:R-:W-:Y:S01]  /*3bd0*/  FFMA.FTZ R186, R63, UR4, -R204.reuse ;  /* 0x000000043fba7c23 */ /* 0x100fe200080108cc */
[----:B------:R-:W-:Y:S01]  /*3be0*/  MUFU.EX2 R190, R190 ;  /* 0x000000be00be7308 */ /* 0x000fe20000000800 */
[----:B------:R-:W3:Y:S01]  /*3bf0*/  LDSM.16.MT88.4 R172, [R5+0x800] ;  /* 0x0008000005ac783b */ /* 0x000ee20000004200 */
[----:B--2---:R-:W-:Y:S01]  /*3c00*/  F2FP.BF16.F32.PACK_AB R143, R169, R184 ;  /* 0x000000b8a98f723e */ /* 0x004fe200000010ff */
[--C-:B------:R-:W-:Y:S01]  /*3c10*/  FFMA.FTZ R207, R206, UR4, -R205.reuse ;  /* 0x00000004cecf7c23 */ /* 0x100fe200080108cd */
[----:B------:R-:W2:Y:S01]  /*3c20*/  MUFU.EX2 R191, R191 ;  /* 0x000000bf00bf7308 */ /* 0x000ea20000000800 */
[----:B------:R-:W4:Y:S01]  /*3c30*/  LDSM.16.MT88.4 R28, [R213+0x800] ;  /* 0x00080000d51c783b */ /* 0x000f220000004200 */
[--C-:B------:R-:W-:Y:S01]  /*3c40*/  FFMA.FTZ R206, R202, UR4, -R205.reuse ;  /* 0x00000004cace7c23 */ /* 0x100fe200080108cd */
[--C-:B------:R-:W-:Y:S01]  /*3c50*/  FFMA.FTZ R195, R198, UR4, -R205.reuse ;  /* 0x00000004c6c37c23 */ /* 0x100fe200080108cd */
[----:B------:R-:W-:Y:S01]  /*3c60*/  MUFU.EX2 R188, R188 ;  /* 0x000000bc00bc7308 */ /* 0x000fe20000000800 */
[----:B------:R-:W5:Y:S01]  /*3c70*/  LDSM.16.MT88.4 R24, [R220+0xb800] ;  /* 0x00b80000dc18783b */ /* 0x000f620000004200 */
[C---:B------:R-:W-:Y:S01]  /*3c80*/  HMMA.16816.F32.BF16 R156, R140.reuse, R148, RZ ;  /* 0x000000948c9c723c */ /* 0x040fe200000418ff */
[--C-:B------:R-:W-:Y:S01]  /*3c90*/  FFMA.FTZ R202, R197, UR4, -R204.reuse ;  /* 0x00000004c5ca7c23 */ /* 0x100fe200080108cc */
[----:B------:R-:W1:Y:S01]  /*3ca0*/  MUFU.EX2 R171, R171 ;  /* 0x000000ab00ab7308 */ /* 0x000e620000000800 */
[----:B------:R-:W5:Y:S01]  /*3cb0*/  LDSM.16.MT88.4 R20, [R5+0x1800] ;  /* 0x001800000514783b */ /* 0x000f620000004200 */
[----:B------:R-:W-:Y:S01]  /*3cc0*/  FFMA.FTZ R203, R203, UR4, -R204 ;  /* 0x00000004cbcb7c23 */ /* 0x000fe200080108cc */
[----:B------:R-:W-:Y:S01]  /*3cd0*/  FFMA.FTZ R241, R200, UR4, -R205 ;  /* 0x00000004c8f17c23 */ /* 0x000fe200080108cd */
[----:B------:R-:W-:Y:S01]  /*3ce0*/  MUFU.EX2 R189, R189 ;  /* 0x000000bd00bd7308 */ /* 0x000fe20000000800 */
[----:B------:R-:W5:Y:S01]  /*3cf0*/  LDSM.16.MT88.4 R12, [R213+0x1800] ;  /* 0x00180000d50c783b */ /* 0x000f620000004200 */
[C---:B------:R-:W-:Y:S01]  /*3d00*/  HMMA.16816.F32.BF16 R40, R140.reuse, R48, RZ ;  /* 0x000000308c28723c */ /* 0x040fe200000418ff */
[----:B--2---:R-:W-:Y:S01]  /*3d10*/  F2FP.BF16.F32.PACK_AB R136, R190, R191 ;  /* 0x000000bfbe88723e */ /* 0x004fe200000010ff */
[----:B------:R-:W2:Y:S01]  /*3d20*/  MUFU.EX2 R186, R186 ;  /* 0x000000ba00ba7308 */ /* 0x000ea20000000800 */
[----:B-1----:R-:W-:Y:S01]  /*3d30*/  FFMA.FTZ R0, R100, UR4, -R118 ;  /* 0x0000000464007c23 */ /* 0x002fe20008010876 */
[--C-:B------:R-:W-:Y:S01]  /*3d40*/  FFMA.FTZ R238, R199, UR4, -R204.reuse ;  /* 0x00000004c7ee7c23 */ /* 0x100fe200080108cc */
[----:B------:R-:W-:Y:S01]  /*3d50*/  FFMA.FTZ R201, R201, UR4, -R204 ;  /* 0x00000004c9c97c23 */ /* 0x000fe200080108cc */
[----:B------:R-:W-:Y:S01]  /*3d60*/  MUFU.EX2 R187, R187 ;  /* 0x000000bb00bb7308 */ /* 0x000fe20000000800 */
[----:B------:R-:W-:Y:S01]  /*3d70*/  FADD.FTZ R191, R191, R190 ;  /* 0x000000bebfbf7221 */ /* 0x000fe20000010000 */
[----:B------:R-:W-:Y:S01]  /*3d80*/  HMMA.16816.F32.BF16 R56, R140, R64, RZ ;  /* 0x000000408c38723c */ /* 0x000fe200000418ff */
[----:B------:R-:W-:Y:S01]  /*3d90*/  F2FP.BF16.F32.PACK_AB R138, R171, R188 ;  /* 0x000000bcab8a723e */ /* 0x000fe200000010ff */
[----:B------:R-:W1:Y:S01]  /*3da0*/  MUFU.EX2 R170, R170 ;  /* 0x000000aa00aa7308 */ /* 0x000e620000000800 */
[----:B------:R-:W-:Y:S01]  /*3db0*/  FADD.FTZ R188, R188, R191 ;  /* 0x000000bfbcbc7221 */ /* 0x000fe20000010000 */
[----:B------:R-:W-:-:S02]  /*3dc0*/  FADD.FTZ R184, R184, R185 ;  /* 0x000000b9b8b87221 */ /* 0x000fc40000010000 */
[----:B------:R3:W4:Y:S01]  /*3dd0*/  MUFU.EX2 R3, R119 ;  /* 0x0000007700037308 */ /* 0x0007220000000800 */
[----:B------:R-:W-:Y:S01]  /*3de0*/  FADD.FTZ R171, R171, R188 ;  /* 0x000000bcabab7221 */ /* 0x000fe20000010000 */
[C---:B------:R-:W-:Y:S01]  /*3df0*/  HMMA.16816.F32.BF16 R72, R140.reuse, R80, RZ ;  /* 0x000000508c48723c */ /* 0x040fe200000418ff */
[----:B--2---:R-:W-:Y:S01]  /*3e00*/  F2FP.BF16.F32.PACK_AB R137, R186, R189 ;  /* 0x000000bdba89723e */ /* 0x004fe200000010ff */
[----:B------:R-:W-:Y:S01]  /*3e10*/  MUFU.EX2 R0, R0 ;  /* 0x0000000000007308 */ /* 0x000fe20000000800 */
[----:B------:R-:W-:Y:S01]  /*3e20*/  FADD.FTZ R186, R189, R186 ;  /* 0x000000babdba7221 */ /* 0x000fe20000010000 */
[----:B------:R-:W-:Y:S02]  /*3e30*/  FADD.FTZ R169, R169, R184 ;  /* 0x000000b8a9a97221 */ /* 0x000fe40000010000 */
[----:B------:R-:W2:Y:S02]  /*3e40*/  MUFU.EX2 R193, R193 ;  /* 0x000000c100c17308 */ /* 0x000ea40000000800 */
[----:B------:R-:W-:Y:S01]  /*3e50*/  HMMA.16816.F32.BF16 R88, R140, R96, RZ ;  /* 0x000000608c58723c */ /* 0x000fe200000418ff */
[----:B-1----:R-:W-:Y:S01]  /*3e60*/  F2FP.BF16.F32.PACK_AB R139, R170, R187 ;  /* 0x000000bbaa8b723e */ /* 0x002fe200000010ff */
[----:B------:R-:W-:Y:S01]  /*3e70*/  MUFU.EX2 R196, R196 ;  /* 0x000000c400c47308 */ /* 0x000fe20000000800 */
[----:B------:R-:W-:-:S03]  /*3e80*/  FADD.FTZ R187, R187, R186 ;  /* 0x000000babbbb7221 */ /* 0x000fc60000010000 */
[----:B------:R-:W1:Y:S01]  /*3e90*/  MUFU.EX2 R237, R237 ;  /* 0x000000ed00ed7308 */ /* 0x000e620000000800 */
[----:B------:R-:W-:Y:S01]  /*3ea0*/  FADD.FTZ R170, R170, R187 ;  /* 0x000000bbaaaa7221 */ /* 0x000fe20000010000 */
[C---:B------:R-:W-:Y:S02]  /*3eb0*/  HMMA.16816.F32.BF16 R104, R140.reuse, R112, RZ ;  /* 0x000000708c68723c */ /* 0x040fe400000418ff */
[----:B------:R-:W-:Y:S04]  /*3ec0*/  MUFU.EX2 R198, R207 ;  /* 0x000000cf00c67308 */ /* 0x000fe80000000800 */
[----:B------:R-:W5:Y:S02]  /*3ed0*/  MUFU.EX2 R195, R195 ;  /* 0x000000c300c37308 */ /* 0x000f640000000800 */
        /* <DEDUP_REMOVED lines=9> */
[C---:B------:R-:W-:Y:S08]  /*3f70*/  HMMA.16816.F32.BF16 R44, R140.reuse, R50, RZ ;  /* 0x000000328c2c723c */ /* 0x040ff000000418ff */
[C---:B------:R-:W-:Y:S08]  /*3f80*/  HMMA.16816.F32.BF16 R60, R140.reuse, R66, RZ ;  /* 0x000000428c3c723c */ /* 0x040ff000000418ff */
[C---:B------:R-:W-:Y:S08]  /*3f90*/  HMMA.16816.F32.BF16 R76, R140.reuse, R82, RZ ;  /* 0x000000528c4c723c */ /* 0x040ff000000418ff */
[C---:B------:R-:W-:Y:S08]  /*3fa0*/  HMMA.16816.F32.BF16 R92, R140.reuse, R98, RZ ;  /* 0x000000628c5c723c */ /* 0x040ff000000418ff */
[C---:B------:R-:W-:Y:S08]  /*3fb0*/  HMMA.16816.F32.BF16 R108, R140.reuse, R114, RZ ;  /* 0x000000728c6c723c */ /* 0x040ff000000418ff */
[C---:B------:R-:W-:Y:S08]  /*3fc0*/  HMMA.16816.F32.BF16 R124, R140.reuse, R130, RZ ;  /* 0x000000828c7c723c */ /* 0x040ff000000418ff */
[----:B------:R-:W-:Y:S08]  /*3fd0*/  HMMA.16816.F32.BF16 R140, R140, R10, RZ ;  /* 0x0000000a8c8c723c */ /* 0x000ff000000418ff */
[C---:B------:R-:W-:Y:S08]  /*3fe0*/  HMMA.16816.F32.BF16 R160, R136.reuse, R148, RZ ;  /* 0x0000009488a0723c */ /* 0x040ff000000418ff */
[C---:B------:R-:W-:Y:S08]  /*3ff0*/  HMMA.16816.F32.BF16 R36, R136.reuse, R48, RZ ;  /* 0x000000308824723c */ /* 0x040ff000000418ff */
[C---:B------:R-:W-:Y:S08]  /*4000*/  HMMA.16816.F32.BF16 R52, R136.reuse, R64, RZ ;  /* 0x000000408834723c */ /* 0x040ff000000418ff */
[C---:B------:R-:W-:Y:S08]  /*4010*/  HMMA.16816.F32.BF16 R68, R136.reuse, R80, RZ ;  /* 0x000000508844723c */ /* 0x040ff000000418ff */
[C---:B------:R-:W-:Y:S08]  /*4020*/  HMMA.16816.F32.BF16 R84, R136.reuse, R96, RZ ;  /* 0x000000608854723c */ /* 0x040ff000000418ff */
[C---:B------:R-:W-:Y:S08]  /*4030*/  HMMA.16816.F32.BF16 R100, R136.reuse, R112, RZ ;  /* 0x000000708864723c */ /* 0x040ff000000418ff */
[C---:B---3--:R-:W-:Y:S08]  /*4040*/  HMMA.16816.F32.BF16 R116, R136.reuse, R128, RZ ;  /* 0x000000808874723c */ /* 0x048ff000000418ff */
        /* <DEDUP_REMOVED lines=8> */
[----:B----4-:R-:W-:Y:S01]  /*40d0*/  F2FP.BF16.F32.PACK_AB R8, R3, R192 ;  /* 0x000000c00308723e */ /* 0x010fe200000010ff */
[----:B------:R-:W-:Y:S01]  /*40e0*/  FADD.FTZ R192, R192, R181 ;  /* 0x000000b5c0c07221 */ /* 0x000fe20000010000 */
[----:B--2---:R-:W-:Y:S01]  /*40f0*/  F2FP.BF16.F32.PACK_AB R9, R193, R0 ;  /* 0x00000000c109723e */ /* 0x004fe200000010ff */
[----:B------:R-:W-:-:S02]  /*4100*/  FADD.FTZ R0, R0, R169 ;  /* 0x000000a900007221 */ /* 0x000fc40000010000 */
[----:B------:R-:W-:Y:S02]  /*4110*/  FADD.FTZ R3, R3, R192 ;  /* 0x000000c003037221 */ /* 0x000fe40000010000 */
[----:B------:R-:W-:Y:S01]  /*4120*/  HMMA.16816.F32.BF16 R136, R136, R10, RZ ;  /* 0x0000000a8888723c */ /* 0x000fe200000418ff */
[----:B------:R-:W-:Y:S01]  /*4130*/  F2FP.BF16.F32.PACK_AB R10, R239, R194 ;  /* 0x000000c2ef0a723e */ /* 0x000fe200000010ff */
[----:B------:R-:W-:Y:S01]  /*4140*/  FADD.FTZ R193, R193, R0 ;  /* 0x00000000c1c17221 */ /* 0x000fe20000010000 */
[----:B-1----:R-:W-:Y:S01]  /*4150*/  F2FP.BF16.F32.PACK_AB R11, R237, R196 ;  /* 0x000000c4ed0b723e */ /* 0x002fe200000010ff */
[----:B------:R-:W-:Y:S02]  /*4160*/  FADD.FTZ R194, R194, R3 ;  /* 0x00000003c2c27221 */ /* 0x000fe40000010000 */
[----:B------:R-:W-:Y:S02]  /*4170*/  FADD.FTZ R196, R196, R193 ;  /* 0x000000c1c4c47221 */ /* 0x000fe40000010000 */
[----:B------:R-:W-:-:S02]  /*4180*/  FADD.FTZ R239, R239, R194 ;  /* 0x000000c2efef7221 */ /* 0x000fc40000010000 */
[----:B------:R-:W-:Y:S01]  /*4190*/  HMMA.16816.F32.BF16 R156, R8, R176, R156 ;  /* 0x000000b0089c723c */ /* 0x000fe2000004189c */
[----:B------:R-:W-:-:S07]  /*41a0*/  FADD.FTZ R237, R237, R196 ;  /* 0x000000c4eded7221 */ /* 0x000fce0000010000 */
        /* <DEDUP_REMOVED lines=15> */
[----:B------:R-:W-:Y:S01]  /*42a0*/  F2FP.BF16.F32.PACK_AB R8, R195, R198 ;  /* 0x000000c6c308723e */ /* 0x000fe200000010ff */
[----:B------:R-:W-:Y:S01]  /*42b0*/  FADD.FTZ R198, R198, R171 ;  /* 0x000000abc6c67221 */ /* 0x000fe20000010000 */
[----:B------:R-:W-:Y:S01]  /*42c0*/  F2FP.BF16.F32.PACK_AB R9, R202, R197 ;  /* 0x000000c5ca09723e */ /* 0x000fe200000010ff */
[----:B------:R-:W-:Y:S01]  /*42d0*/  FADD.FTZ R197, R197, R170 ;  /* 0x000000aac5c57221 */ /* 0x000fe20000010000 */
[----:B------:R-:W-:Y:S01]  /*42e0*/  F2FP.BF16.F32.PACK_AB R10, R241, R200 ;  /* 0x000000c8f10a723e */ /* 0x000fe200000010ff */
[----:B------:R-:W-:Y:S01]  /*42f0*/  FADD.FTZ R195, R195, R198 ;  /* 0x000000c6c3c37221 */ /* 0x000fe20000010000 */
[----:B------:R-:W-:Y:S01]  /*4300*/  F2FP.BF16.F32.PACK_AB R11, R238, R199 ;  /* 0x000000c7ee0b723e */ /* 0x000fe200000010ff */
[----:B------:R-:W-:-:S02]  /*4310*/  FADD.FTZ R202, R202, R197 ;  /* 0x000000c5caca7221 */ /* 0x000fc40000010000 */
[----:B------:R-:W-:Y:S02]  /*4320*/  FADD.FTZ R200, R200, R195 ;  /* 0x000000c3c8c87221 */ /* 0x000fe40000010000 */
[----:B------:R-:W-:Y:S02]  /*4330*/  FADD.FTZ R199, R199, R202 ;  /* 0x000000cac7c77221 */ /* 0x000fe40000010000 */
[----:B------:R-:W-:Y:S01]  /*4340*/  HMMA.16816.F32.BF16 R160, R8, R176, R160 ;  /* 0x000000b008a0723c */ /* 0x000fe200000418a0 */
        /* <DEDUP_REMOVED lines=18> */
[----:B------:R-:W-:-:S15]  /*4470*/  @!P4 BRA `(.L_x_1064) ;  /* 0x00000020008cc947 */ /* 0x000fde0003800000 */
[----:B------:R-:W-:Y:S01]  /*4480*/  MOV R219, 0x40 ;  /* 0x0000004000db7802 */ /* 0x000fe20000000f00 */
[----:B------:R-:W-:Y:S01]  /*4490*/  IMAD.SHL.U32 R235, R6, 0x10, RZ ;  /* 0x0000001006eb7824 */ /* 0x000fe200078e00ff */
[----:B------:R-:W-:Y:S01]  /*44a0*/  LEA.HI.SX32 R236, R2, 0xfffffffe, 0x1b ;  /* 0xfffffffe02ec7811 */ /* 0x000fe200078fdaff */
[----:B------:R-:W-:Y:S01]  /*44b0*/  IMAD.MOV.U32 R2, RZ, RZ, R165 ;  /* 0x000000ffff027224 */ /* 0x000fe200078e00a5 */
[----:B------:R-:W-:Y:S01]  /*44c0*/  SEL R219, R219, 0xffffffc0, !P5 ;  /* 0xffffffc0dbdb7807 */ /* 0x000fe20006800000 */
[----:B------:R-:W-:Y:S01]  /*44d0*/  IMAD.MOV.U32 R169, RZ, RZ, R166 ;  /* 0x000000ffffa97224 */ /* 0x000fe200078e00a6 */
[----:B------:R-:W-:Y:S01]  /*44e0*/  SHF.L.U64.HI R234, R6, 0x4, R7 ;  /* 0x0000000406ea7819 */ /* 0x000fe20000010207 */
[----:B------:R-:W-:Y:S01]  /*44f0*/  IMAD.MOV.U32 R3, RZ, RZ, R168 ;  /* 0x000000ffff037224 */ /* 0x000fe200078e00a8 */
[----:B------:R-:W-:Y:S01]  /*4500*/  IADD3 R215, PT, PT, R4, R219, RZ ;  /* 0x000000db04d77210 */ /* 0x000fe20007ffe0ff */
[C---:B------:R-:W-:Y:S01]  /*4510*/  VIADD R212, R5.reuse, 0x1800 ;  /* 0x0000180005d47836 */ /* 0x040fe20000000000 */
[----:B------:R-:W-:Y:S01]  /*4520*/  MOV R0, R167 ;  /* 0x000000a700007202 */ /* 0x000fe20000000f00 */
[----:B------:R-:W-:Y:S01]  /*4530*/  VIADD R242, R220, 0xa040 ;  /* 0x0000a040dcf27836 */ /* 0x000fe20000000000 */
[----:B------:R-:W-:Y:S01]  /*4540*/  IADD3 R214, PT, PT, R5, 0x800, RZ ;  /* 0x0000080005d67810 */ /* 0x000fe20007ffe0ff */
[----:B------:R-:W-:Y:S01]  /*4550*/  IMAD.IADD R219, R224, 0x1, R219 ;  /* 0x00000001e0db7824 */ /* 0x000fe200078e02db */
[----:B------:R-:W-:Y:S01]  /*4560*/  IADD3 R240, PT, PT, R220, 0xa000, RZ ;  /* 0x0000a000dcf07810 */ /* 0x000fe20007ffe0ff */
[C---:B------:R-:W-:Y:S01]  /*4570*/  VIADD R244, R215.reuse, 0x8020 ;  /* 0x00008020d7f47836 */ /* 0x040fe20000000000 */
[----:B------:R-:W-:Y:S01]  /*4580*/  IADD3 R243, PT, PT, R215, 0x8000, RZ ;  /* 0x00008000d7f37810 */ /* 0x000fe20007ffe0ff */
[----:B------:R-:W1:Y:S01]  /*4590*/  LDCU UR4, c[0x0][0x45c] ;  /* 0x00008b80ff0477ac */ /* 0x000e620008000800 */
[----:B------:R-:W2:Y:S01]  /*45a0*/  LDCU.64 UR6, c[0x0][0x3c0] ;  /* 0x00007800ff0677ac */ /* 0x000ea20008000a00 */
[----:B------:R-:W-:Y:S05]  /*45b0*/  BRA `(.L_x_1065) ;  /* 0x0000000000547947 */ /* 0x000fea0003800000 */
.L_x_1067:
[----:B------:R-:W1:Y:S01]  /*45c0*/  LDC.64 R164, c[0x0][0x3b8] ;  /* 0x0000ee00ffa47b82 */ /* 0x000e620000000a00 */
[----:B------:R-:W-:Y:S04]  /*45d0*/  VIADD R173, R236, 0xffffffff ;  /* 0xffffffffecad7836 */ /* 0x000fe80000000000 */
[C---:B-1----:R-:W-:Y:S04]  /*45e0*/  IMAD.WIDE.U32 R166, R173.reuse, R164, RZ ;  /* 0x000000a4ada67225 */ /* 0x042fe800078e00ff */
[----:B------:R-:W-:Y:S01]  /*45f0*/  IMAD R167, R173, R165, R167 ;  /* 0x000000a5ada77224 */ /* 0x000fe200078e02a7 */
[C---:B------:R-:W-:Y:S01]  /*4600*/  LEA R172, P1, R166.reuse, R229, 0x6 ;  /* 0x000000e5a6ac7211 */ /* 0x040fe200078230ff */
[C---:B------:R-:W-:Y:S03]  /*4610*/  IMAD.SHL.U32 R175, R166.reuse, 0x20, RZ ;  /* 0x00000020a6af7824 */ /* 0x040fe600078e00ff */
[--C-:B------:R-:W-:Y:S02]  /*4620*/  SHF.L.U64.HI R168, R166, 0x5, R167.reuse ;  /* 0x00000005a6a87819 */ /* 0x100fe400000102a7 */
[----:B------:R-:W-:Y:S02]  /*4630*/  LEA R170, P0, R164, R175, 0x4 ;  /* 0x000000afa4aa7211 */ /* 0x000fe400078020ff */
[----:B------:R-:W-:Y:S02]  /*4640*/  LEA.HI.X R173, R166, R228, R167, 0x6, P1 ;  /* 0x000000e4a6ad7211 */ /* 0x000fe400008f34a7 */
[----:B------:R-:W-:Y:S02]  /*4650*/  LEA.HI.X R165, R164, R168, R165, 0x4, P0 ;  /* 0x000000a8a4a57211 */ /* 0x000fe400000f24a5 */
[C---:B------:R-:W-:Y:S01]  /*4660*/  LEA R176, P0, R170.reuse, R229, 0x1 ;  /* 0x000000e5aab07211 */ /* 0x040fe200078008ff */
[----:B------:R-:W-:Y:S01]  /*4670*/  @!PT LDS RZ, [RZ] ;  /* 0x00000000fffff984 */ /* 0x000fe20000000800 */
[----:B------:R-:W-:Y:S01]  /*4680*/  @!PT LDS RZ, [RZ] ;  /* 0x00000000fffff984 */ /* 0x000fe20000000800 */
[----:B------:R-:W-:Y:S01]  /*4690*/  @!PT LDS RZ, [RZ] ;  /* 0x00000000fffff984 */ /* 0x000fe20000000800 */
[----:B------:R1:W-:Y:S03]  /*46a0*/  LDGSTS.E.BYPASS.LTC128B.128 [R233+0x8000], desc[UR16][R172.64] ;  /* 0x08000000ace97fae */ /* 0x0003e6000b981a10 */
[----:B------:R-:W-:Y:S01]  /*46b0*/  LEA.HI.X R177, R170, R228, R165, 0x1, P0 ;  /* 0x000000e4aab17211 */ /* 0x000fe200000f0ca5 */
[----:B------:R1:W-:Y:S04]  /*46c0*/  LDGSTS.E.BYPASS.LTC128B.128 [R233+0x9000], desc[UR16][R172.64+0x80] ;  /* 0x09000080ace97fae */ /* 0x0003e8000b981a10 */
[----:B------:R1:W-:Y:S04]  /*46d0*/  LDGSTS.E.BYPASS.LTC128B.128 [R233+0x8800], desc[UR16][R176.64] ;  /* 0x08800000b0e97fae */ /* 0x0003e8000b981a10 */
[----:B------:R1:W-:Y:S04]  /*46e0*/  LDGSTS.E.BYPASS.LTC128B.128 [R233+0x9800], desc[UR16][R176.64+0x80] ;  /* 0x09800080b0e97fae */ /* 0x0003e8000b981a10 */
[----:B------:R-:W0:Y:S01]  /*46f0*/  LDGDEPBAR ;  /* 0x00000000000079af */ /* 0x000e220000000000 */
[----:B------:R-:W-:Y:S05]  /*4700*/  BRA `(.L_x_1066) ;  /* 0x0000000800207947 */ /* 0x000fea0003800000 */
.L_x_1065:
[----:B------:R-:W-:Y:S04]  /*4710*/  DEPBAR.LE SB0, 0x0 ;  /* 0x000080000000791a */ /* 0x000fe80000000000 */
[----:B------:R-:W-:Y:S01]  /*4720*/  BAR.SYNC.DEFER_BLOCKING 0x0 ;  /* 0x0000000000007b1d */ /* 0x000fe20000010000 */
[C---:B--2---:R-:W-:Y:S04]  /*4730*/  IMAD.WIDE.U32 R170, R236.reuse, UR6, RZ ;  /* 0x00000006ecaa7c25 */ /* 0x044fe8000f8e00ff */
[----:B------:R-:W-:Y:S01]  /*4740*/  IMAD R171, R236, UR7, R171 ;  /* 0x00000007ecab7c24 */ /* 0x000fe2000f8e02ab */
[C---:B------:R-:W-:Y:S01]  /*4750*/  LEA R250, P1, R170.reuse, R227, 0x6 ;  /* 0x000000e3aafa7211 */ /* 0x040fe200078230ff */
[----:B------:R-:W-:Y:S01]  /*4760*/  IMAD.MOV.U32 R168, RZ, RZ, R244 ;  /* 0x000000ffffa87224 */ /* 0x000fe200078e00f4 */
[C---:B------:R-:W-:Y:S01]  /*4770*/  LEA R246, P0, R170.reuse, R235, 0x5 ;  /* 0x000000ebaaf67211 */ /* 0x040fe200078028ff */
[----:B------:R-:W-:Y:S01]  /*4780*/  @P6 VIADD R168, R243, 0xffffffe0 ;  /* 0xffffffe0f3a86836 */ /* 0x000fe20000000000 */
[C-C-:B------:R-:W-:Y:S02]  /*4790*/  LEA.HI.X R251, R170.reuse, R226, R171.reuse, 0x6, P1 ;  /* 0x000000e2aafb7211 */ /* 0x140fe400008f34ab */
[----:B------:R-:W-:Y:S02]  /*47a0*/  LEA.HI.X R245, R170, R234, R171, 0x5, P0 ;  /* 0x000000eaaaf57211 */ /* 0x000fe400000f2cab */
[C---:B------:R-:W-:Y:S04]  /*47b0*/  LEA R248, P0, R246.reuse, R227, 0x1 ;  /* 0x000000e3f6f87211 */ /* 0x040fe800078008ff */
[----:B------:R-:W-:Y:S02]  /*47c0*/  LEA.HI.X R249, R246, R226, R245, 0x1, P0 ;  /* 0x000000e2f6f97211 */ /* 0x000fe400000f0cf5 */
[----:B------:R-:W-:Y:S01]  /*47d0*/  ISETP.NE.AND P0, PT, R236, RZ, PT ;  /* 0x000000ffec00720c */ /* 0x000fe20003f05270 */
[----:B------:R-:W-:Y:S01]  /*47e0*/  @!PT LDS RZ, [RZ] ;  /* 0x00000000fffff984 */ /* 0x000fe20000000800 */
[----:B------:R-:W-:Y:S01]  /*47f0*/  @!PT LDS RZ, [RZ] ;  /* 0x00000000fffff984 */ /* 0x000fe20000000800 */
[----:B------:R-:W-:Y:S01]  /*4800*/  @!PT LDS RZ, [RZ] ;  /* 0x00000000fffff984 */ /* 0x000fe20000000800 */
[----:B------:R2:W-:Y:S06]  /*4810*/  LDGSTS.E.BYPASS.LTC128B.128 [R233+0xa000], desc[UR16][R250.64] ;  /* 0x0a000000fae97fae */ /* 0x0005ec000b981a10 */
[----:B------:R2:W-:Y:S06]  /*4820*/  LDGSTS.E.BYPASS.LTC128B.128 [R233+0xb000], desc[UR16][R250.64+0x80] ;  /* 0x0b000080fae97fae */ /* 0x0005ec000b981a10 */
[----:B------:R2:W-:Y:S06]  /*4830*/  LDGSTS.E.BYPASS.LTC128B.128 [R233+0xa800], desc[UR16][R248.64] ;  /* 0x0a800000f8e97fae */ /* 0x0005ec000b981a10 */
[----:B------:R2:W-:Y:S06]  /*4840*/  LDGSTS.E.BYPASS.LTC128B.128 [R233+0xb800], desc[UR16][R248.64+0x80] ;  /* 0x0b800080f8e97fae */ /* 0x0005ec000b981a10 */
[----:B------:R-:W-:Y:S06]  /*4850*/  LDSM.16.M88.4 R164, [R224] ;  /* 0x00000000e0a4783b */ /* 0x000fec0000000200 */
[----:B------:R-:W3:Y:S06]  /*4860*/  LDSM.16.M88.4 R172, [R223+UR5+0x8000] ;  /* 0x00800005dfac783b */ /* 0x000eec0008000200 */
[----:B------:R-:W4:Y:S06]  /*4870*/  LDSM.16.M88.4 R176, [R224+0x2000] ;  /* 0x00200000e0b0783b */ /* 0x000f2c0000000200 */
[----:B------:R-:W5:Y:S06]  /*4880*/  LDSM.16.M88.4 R180, [R223+UR5+0x8800] ;  /* 0x00880005dfb4783b */ /* 0x000f6c0008000200 */
[----:B------:R-:W0:Y:S06]  /*4890*/  LDGDEPBAR ;  /* 0x00000000000079af */ /* 0x000e2c0000000000 */
[----:B------:R-:W-:Y:S06]  /*48a0*/  LDSM.16.M88.4 R184, [R222] ;  /* 0x00000000deb8783b */ /* 0x000fec0000000200 */
[----:B------:R-:W1:Y:S06]  /*48b0*/  LDSM.16.M88.4 R188, [R218+0x8000] ;  /* 0x00800000dabc783b */ /* 0x000e6c0000000200 */
[----:B------:R-:W2:Y:S01]  /*48c0*/  LDSM.16.M88.4 R192, [R222+0x2000] ;  /* 0x00200000dec0783b */ /* 0x000ea20000000200 */
[-C--:B---3--:R-:W-:Y:S05]  /*48d0*/  HMMA.16816.F32.BF16 R4, R164, R172.reuse, RZ ;  /* 0x000000aca404723c */ /* 0x088fea00000418ff */
[----:B------:R-:W3:Y:S06]  /*48e0*/  LDSM.16.M88.4 R196, [R218+0x8800] ;  /* 0x00880000dac4783b */ /* 0x000eec0000000200 */
[----:B------:R-:W-:Y:S01]  /*48f0*/  LDSM.16.M88.4 R200, [R219] ;  /* 0x00000000dbc8783b */ /* 0x000fe20000000200 */
[C---:B----4-:R-:W-:Y:S05]  /*4900*/  HMMA.16816.F32.BF16 R8, R176.reuse, R172, RZ ;  /* 0x000000acb008723c */ /* 0x050fea00000418ff */
[----:B------:R-:W4:Y:S03]  /*4910*/  LDSM.16.M88.4 R204, [R215+0x8000] ;  /* 0x00800000d7cc783b */ /* 0x000f260000000200 */
[-C--:B------:R-:W-:Y:S03]  /*4920*/  HMMA.16816.F32.BF16 R12, R176, R174.reuse, RZ ;  /* 0x000000aeb00c723c */ /* 0x080fe600000418ff */
[----:B------:R-:W-:Y:S05]  /*4930*/  LDSM.16.M88.4 R208, [R221+0x2000] ;  /* 0x00200000ddd0783b */ /* 0x000fea0000000200 */
[C---:B------:R-:W-:Y:S01]  /*4940*/  HMMA.16816.F32.BF16 R16, R164.reuse, R174, RZ ;  /* 0x000000aea410723c */ /* 0x040fe200000418ff */
[----:B------:R-:W4:Y:S07]  /*4950*/  LDSM.16.M88.4 R172, [R219+0x2000] ;  /* 0x00200000dbac783b */ /* 0x000f2e0000000200 */
[-C--:B-----5:R-:W-:Y:S08]  /*4960*/  HMMA.16816.F32.BF16 R20, R164, R180.reuse, RZ ;  /* 0x000000b4a414723c */ /* 0x0a0ff000000418ff */
[C---:B------:R-:W-:Y:S08]  /*4970*/  HMMA.16816.F32.BF16 R24, R176.reuse, R180, RZ ;  /* 0x000000b4b018723c */ /* 0x040ff000000418ff */
[-C--:B------:R-:W-:Y:S01]  /*4980*/  HMMA.16816.F32.BF16 R28, R176, R182.reuse, RZ ;  /* 0x000000b6b01c723c */ /* 0x080fe200000418ff */
[----:B------:R-:W-:Y:S07]  /*4990*/  LDSM.16.M88.4 R176, [R221] ;  /* 0x00000000ddb0783b */ /* 0x000fee0000000200 */
[----:B------:R-:W-:Y:S01]  /*49a0*/  HMMA.16816.F32.BF16 R32, R164, R182, RZ ;  /* 0x000000b6a420723c */ /* 0x000fe200000418ff */
[----:B------:R-:W5:Y:S06]  /*49b0*/  LDSM.16.M88.4 R164, [R215+0x8800] ;  /* 0x00880000d7a4783b */ /* 0x000f6c0000000200 */
[----:B------:R-:W5:Y:S01]  /*49c0*/  LDSM.16.M88.4 R180, [R168] ;  /* 0x00000000a8b4783b */ /* 0x000f620000000200 */
[-C--:B-1----:R-:W-:Y:S08]  /*49d0*/  HMMA.16816.F32.BF16 R4, R184, R188.reuse, R4 ;  /* 0x000000bcb804723c */ /* 0x082ff00000041804 */
[C---:B--2---:R-:W-:Y:S08]  /*49e0*/  HMMA.16816.F32.BF16 R8, R192.reuse, R188, R8 ;  /* 0x000000bcc008723c */ /* 0x044ff00000041808 */
[-C--:B------:R-:W-:Y:S08]  /*49f0*/  HMMA.16816.F32.BF16 R12, R192, R190.reuse, R12 ;  /* 0x000000bec00c723c */ /* 0x080ff0000004180c */
[C---:B------:R-:W-:Y:S01]  /*4a00*/  HMMA.16816.F32.BF16 R16, R184.reuse, R190, R16 ;  /* 0x000000beb810723c */ /* 0x040fe20000041810 */
[----:B------:R-:W-:Y:S07]  /*4a10*/  LDSM.16.M88.4 R188, [R224+0x4000] ;  /* 0x00400000e0bc783b */ /* 0x000fee0000000200 */
[-C--:B---3--:R-:W-:Y:S08]  /*4a20*/  HMMA.16816.F32.BF16 R20, R184, R196.reuse, R20 ;  /* 0x000000c4b814723c */ /* 0x088ff00000041814 */
[C---:B------:R-:W-:Y:S08]  /*4a30*/  HMMA.16816.F32.BF16 R24, R192.reuse, R196, R24 ;  /* 0x000000c4c018723c */ /* 0x040ff00000041818 */
[-C--:B------:R-:W-:Y:S01]  /*4a40*/  HMMA.16816.F32.BF16 R28, R192, R198.reuse, R28 ;  /* 0x000000c6c01c723c */ /* 0x080fe2000004181c */
[----:B------:R-:W-:Y:S07]  /*4a50*/  LDSM.16.M88.4 R192, [R223+UR5+0x9000] ;  /* 0x00900005dfc0783b */ /* 0x000fee0008000200 */
[----:B------:R-:W-:Y:S01]  /*4a60*/  HMMA.16816.F32.BF16 R32, R184, R198, R32 ;  /* 0x000000c6b820723c */ /* 0x000fe20000041820 */
[----:B------:R-:W1:Y:S06]  /*4a70*/  LDSM.16.M88.4 R184, [R168+0x800] ;  /* 0x00080000a8b8783b */ /* 0x000e6c0000000200 */
[----:B------:R-:W2:Y:S01]  /*4a80*/  LDSM.16.M88.4 R196, [R224+0x6000] ;  /* 0x00600000e0c4783b */ /* 0x000ea20000000200 */
[-C--:B----4-:R-:W-:Y:S08]  /*4a90*/  HMMA.16816.F32.BF16 R4, R200, R204.reuse, R4 ;  /* 0x000000ccc804723c */ /* 0x090ff00000041804 */
[C---:B------:R-:W-:Y:S08]  /*4aa0*/  HMMA.16816.F32.BF16 R8, R172.reuse, R204, R8 ;  /* 0x000000ccac08723c */ /* 0x040ff00000041808 */
[-C--:B------:R-:W-:Y:S08]  /*4ab0*/  HMMA.16816.F32.BF16 R12, R172, R206.reuse, R12 ;  /* 0x000000ceac0c723c */ /* 0x080ff0000004180c */
[C---:B------:R-:W-:Y:S01]  /*4ac0*/  HMMA.16816.F32.BF16 R16, R200.reuse, R206, R16 ;  /* 0x000000cec810723c */ /* 0x040fe20000041810 */
[----:B------:R-:W-:Y:S07]  /*4ad0*/  LDSM.16.M88.4 R204, [R222+0x6000] ;  /* 0x00600000decc783b */ /* 0x000fee0000000200 */
[-C--:B-----5:R-:W-:Y:S08]  /*4ae0*/  HMMA.16816.F32.BF16 R20, R200, R164.reuse, R20 ;  /* 0x000000a4c814723c */ /* 0x0a0ff00000041814 */
[C---:B------:R-:W-:Y:S08]  /*4af0*/  HMMA.16816.F32.BF16 R24, R172.reuse, R164, R24 ;  /* 0x000000a4ac18723c */ /* 0x040ff00000041818 */
[-C--:B------:R-:W-:Y:S01]  /*4b00*/  HMMA.16816.F32.BF16 R28, R172, R166.reuse, R28 ;  /* 0x000000a6ac1c723c */ /* 0x080fe2000004181c */
[----:B------:R-:W-:Y:S07]  /*4b10*/  LDSM.16.M88.4 R172, [R222+0x4000] ;  /* 0x00400000deac783b */ /* 0x000fee0000000200 */
[----:B------:R-:W-:Y:S01]  /*4b20*/  HMMA.16816.F32.BF16 R32, R200, R166, R32 ;  /* 0x000000a6c820723c */ /* 0x000fe20000041820 */
[----:B------:R-:W3:Y:S06]  /*4b30*/  LDSM.16.M88.4 R164, [R223+UR5+0x9800] ;  /* 0x00980005dfa4783b */ /* 0x000eec0008000200 */
[----:B------:R-:W4:Y:S01]  /*4b40*/  LDSM.16.M88.4 R200, [R218+0x9000] ;  /* 0x00900000dac8783b */ /* 0x000f220000000200 */
[-C--:B------:R-:W-:Y:S08]  /*4b50*/  HMMA.16816.F32.BF16 R4, R176, R180.reuse, R4 ;  /* 0x000000b4b004723c */ /* 0x080ff00000041804 */
[C---:B------:R-:W-:Y:S08]  /*4b60*/  HMMA.16816.F32.BF16 R8, R208.reuse, R180, R8 ;  /* 0x000000b4d008723c */ /* 0x040ff00000041808 */
[-C--:B------:R-:W-:Y:S08]  /*4b70*/  HMMA.16816.F32.BF16 R12, R208, R182.reuse, R12 ;  /* 0x000000b6d00c723c */ /* 0x080ff0000004180c */
[C---:B------:R-:W-:Y:S01]  /*4b80*/  HMMA.16816.F32.BF16 R16, R176.reuse, R182, R16 ;  /* 0x000000b6b010723c */ /* 0x040fe20000041810 */
[----:B------:R-:W-:Y:S07]  /*4b90*/  LDSM.16.M88.4 R180, [R215+0x9000] ;  /* 0x00900000d7b4783b */ /* 0x000fee0000000200 */
[-C--:B-1----:R-:W-:Y:S08]  /*4ba0*/  HMMA.16816.F32.BF16 R20, R176, R184.reuse, R20 ;  /* 0x000000b8b014723c */ /* 0x082ff00000041814 */
[C---:B------:R-:W-:Y:S08]  /*4bb0*/  HMMA.16816.F32.BF16 R24, R208.reuse, R184, R24 ;  /* 0x000000b8d018723c */ /* 0x040ff00000041818 */
[-C--:B------:R-:W-:Y:S08]  /*4bc0*/  HMMA.16816.F32.BF16 R28, R208, R186.reuse, R28 ;  /* 0x000000bad01c723c */ /* 0x080ff0000004181c */
[----:B------:R-:W-:Y:S01]  /*4bd0*/  HMMA.16816.F32.BF16 R32, R176, R186, R32 ;  /* 0x000000bab020723c */ /* 0x000fe20000041820 */
[----:B------:R-:W1:Y:S06]  /*4be0*/  LDSM.16.M88.4 R176, [R218+0x9800] ;  /* 0x00980000dab0783b */ /* 0x000e6c0000000200 */
[----:B------:R-:W-:Y:S01]  /*4bf0*/  LDSM.16.M88.4 R184, [R219+0x6000] ;  /* 0x00600000dbb8783b */ /* 0x000fe20000000200 */
[-C--:B------:R-:W-:Y:S08]  /*4c00*/  HMMA.16816.F32.BF16 R4, R188, R192.reuse, R4 ;  /* 0x000000c0bc04723c */ /* 0x080ff00000041804 */
[C---:B--2---:R-:W-:Y:S08]  /*4c10*/  HMMA.16816.F32.BF16 R8, R196.reuse, R192, R8 ;  /* 0x000000c0c408723c */ /* 0x044ff00000041808 */
[-C--:B------:R-:W-:Y:S08]  /*4c20*/  HMMA.16816.F32.BF16 R12, R196, R194.reuse, R12 ;  /* 0x000000c2c40c723c */ /* 0x080ff0000004180c */
[C---:B------:R-:W-:Y:S01]  /*4c30*/  HMMA.16816.F32.BF16 R16, R188.reuse, R194, R16 ;  /* 0x000000c2bc10723c */ /* 0x040fe20000041810 */
[----:B------:R-:W-:Y:S07]  /*4c40*/  LDSM.16.M88.4 R192, [R221+0x4000] ;  /* 0x00400000ddc0783b */ /* 0x000fee0000000200 */
[-C--:B---3--:R-:W-:Y:S08]  /*4c50*/  HMMA.16816.F32.BF16 R20, R188, R164.reuse, R20 ;  /* 0x000000a4bc14723c */ /* 0x088ff00000041814 */
[C---:B------:R-:W-:Y:S08]  /*4c60*/  HMMA.16816.F32.BF16 R24, R196.reuse, R164, R24 ;  /* 0x000000a4c418723c */ /* 0x040ff00000041818 */
[-C--:B------:R-:W-:Y:S01]  /*4c70*/  HMMA.16816.F32.BF16 R28, R196, R166.reuse, R28 ;  /* 0x000000a6c41c723c */ /* 0x080fe2000004181c */
[----:B------:R-:W-:Y:S07]  /*4c80*/  LDSM.16.M88.4 R196, [R168+0x1000] ;  /* 0x00100000a8c4783b */ /* 0x000fee0000000200 */
[----:B------:R-:W-:Y:S01]  /*4c90*/  HMMA.16816.F32.BF16 R32, R188, R166, R32 ;  /* 0x000000a6bc20723c */ /* 0x000fe20000041820 */
[----:B------:R-:W2:Y:S06]  /*4ca0*/  LDSM.16.M88.4 R164, [R219+0x4000] ;  /* 0x00400000dba4783b */ /* 0x000eac0000000200 */
[----:B------:R-:W3:Y:S01]  /*4cb0*/  LDSM.16.M88.4 R188, [R215+0x9800] ;  /* 0x00980000d7bc783b */ /* 0x000ee20000000200 */
[-C--:B----4-:R-:W-:Y:S08]  /*4cc0*/  HMMA.16816.F32.BF16 R4, R172, R200.reuse, R4 ;  /* 0x000000c8ac04723c */ /* 0x090ff00000041804 */
[C---:B------:R-:W-:Y:S08]  /*4cd0*/  HMMA.16816.F32.BF16 R8, R204.reuse, R200, R8 ;  /* 0x000000c8cc08723c */ /* 0x040ff00000041808 */
[-C--:B------:R-:W-:Y:S08]  /*4ce0*/  HMMA.16816.F32.BF16 R12, R204, R202.reuse, R12 ;  /* 0x000000cacc0c723c */ /* 0x080ff0000004180c */
[C---:B------:R-:W-:Y:S01]  /*4cf0*/  HMMA.16816.F32.BF16 R16, R172.reuse, R202, R16 ;  /* 0x000000caac10723c */ /* 0x040fe20000041810 */
[----:B------:R-:W4:Y:S07]  /*4d00*/  LDSM.16.M88.4 R200, [R221+0x6000] ;  /* 0x00600000ddc8783b */ /* 0x000f2e0000000200 */
[-C--:B-1----:R-:W-:Y:S08]  /*4d10*/  HMMA.16816.F32.BF16 R20, R172, R176.reuse, R20 ;  /* 0x000000b0ac14723c */ /* 0x082ff00000041814 */
[C---:B------:R-:W-:Y:S08]  /*4d20*/  HMMA.16816.F32.BF16 R24, R204.reuse, R176, R24 ;  /* 0x000000b0cc18723c */ /* 0x040ff00000041818 */
[-C--:B------:R-:W-:Y:S08]  /*4d30*/  HMMA.16816.F32.BF16 R28, R204, R178.reuse, R28 ;  /* 0x000000b2cc1c723c */ /* 0x080ff0000004181c */
[----:B------:R-:W-:Y:S01]  /*4d40*/  HMMA.16816.F32.BF16 R32, R172, R178, R32 ;  /* 0x000000b2ac20723c */ /* 0x000fe20000041820 */
[----:B------:R-:W1:Y:S01]  /*4d50*/  LDSM.16.M88.4 R172, [R168+0x1800] ;  /* 0x00180000a8ac783b */ /* 0x000e620000000200 */
[----:B------:R-:W-:Y:S04]  /*4d60*/  DEPBAR.LE SB0, 0x0 ;  /* 0x000080000000791a */ /* 0x000fe80000000000 */
[----:B------:R-:W-:Y:S02]  /*4d70*/  BAR.SYNC.DEFER_BLOCKING 0x0 ;  /* 0x0000000000007b1d */ /* 0x000fe40000010000 */
[-C--:B--2---:R-:W-:Y:S08]  /*4d80*/  HMMA.16816.F32.BF16 R4, R164, R180.reuse, R4 ;  /* 0x000000b4a404723c */ /* 0x084ff00000041804 */
        /* <DEDUP_REMOVED lines=8> */
[C---:B----4-:R-:W-:Y:S08]  /*4e10*/  HMMA.16816.F32.BF16 R8, R200.reuse, R196, R8 ;  /* 0x000000c4c808723c */ /* 0x050ff00000041808 */
[-C--:B------:R-:W-:Y:S03]  /*4e20*/  HMMA.16816.F32.BF16 R12, R200, R198.reuse, R12 ;  /* 0x000000c6c80c723c */ /* 0x080fe6000004180c */
[----:B------:R-:W-:Y:S02]  /*4e30*/  FMNMX3.FTZ R247, R3, R4, R5, !PT ;  /* 0x0000000403f77276 */ /* 0x000fe40007810005 */
[----:B------:R-:W-:Y:S03]  /*4e40*/  FMNMX3.FTZ R246, R0, R6, R7, !PT ;  /* 0x0000000600f67276 */ /* 0x000fe60007810007 */
[C---:B------:R-:W-:Y:S04]  /*4e50*/  HMMA.16816.F32.BF16 R16, R192.reuse, R198, R16 ;  /* 0x000000c6c010723c */ /* 0x040fe80000041810 */
[----:B------:R-:W-:Y:S02]  /*4e60*/  FMNMX3.FTZ R245, R169, R8, R9, !PT ;  /* 0x00000008a9f57276 */ /* 0x000fe40007810009 */
[----:B------:R-:W-:Y:S02]  /*4e70*/  FMNMX3.FTZ R171, R2, R10, R11, !PT ;  /* 0x0000000a02ab7276 */ /* 0x000fe4000781000b */
[-C--:B-1----:R-:W-:Y:S03]  /*4e80*/  HMMA.16816.F32.BF16 R20, R192, R172.reuse, R20 ;  /* 0x000000acc014723c */ /* 0x082fe60000041814 */
        /* <DEDUP_REMOVED lines=15> */
[----:B------:R-:W-:Y:S06]  /*4f80*/  @P0 BRA `(.L_x_1067) ;  /* 0xfffffff4008c0947 */ /* 0x000fec000383ffff */
.L_x_1066:
[----:B------:R-:W2:Y:S08]  /*4f90*/  SHFL.BFLY PT, R168, R247, 0x2, 0x1f ;  /* 0x0c401f00f7a87f89 */ /* 0x000eb000000e0000 */
[----:B------:R-:W3:Y:S08]  /*4fa0*/  SHFL.BFLY PT, R165, R246, 0x2, 0x1f ;  /* 0x0c401f00f6a57f89 */ /* 0x000ef000000e0000 */
[----:B------:R-:W4:Y:S08]  /*4fb0*/  SHFL.BFLY PT, R166, R245, 0x2, 0x1f ;  /* 0x0c401f00f5a67f89 */ /* 0x000f3000000e0000 */
[----:B------:R-:W5:Y:S08]  /*4fc0*/  SHFL.BFLY PT, R164, R171, 0x2, 0x1f ;  /* 0x0c401f00aba47f89 */ /* 0x000f7000000e0000 */
[----:B-1----:R-:W-:Y:S01]  /*4fd0*/  LDSM.16.MT88.4 R176, [R217+0xa000] ;  /* 0x00a00000d9b0783b */ /* 0x002fe20000004200 */
[----:B--2---:R-:W-:Y:S02]  /*4fe0*/  FMNMX.FTZ R174, R247, R168, !PT ;  /* 0x000000a8f7ae7209 */ /* 0x004fe40007810000 */
[----:B---3--:R-:W-:Y:S05]  /*4ff0*/  FMNMX.FTZ R173, R246, R165, !PT ;  /* 0x000000a5f6ad7209 */ /* 0x008fea0007810000 */
[----:B------:R-:W1:Y:S01]  /*5000*/  SHFL.BFLY PT, R167, R174, 0x1, 0x1f ;  /* 0x0c201f00aea77f89 */ /* 0x000e6200000e0000 */
[----:B----4-:R-:W-:Y:S02]  /*5010*/  FMNMX.FTZ R172, R245, R166, !PT ;  /* 0x000000a6f5ac7209 */ /* 0x010fe40007810000 */
[----:B-----5:R-:W-:Y:S05]  /*5020*/  FMNMX.FTZ R170, R171, R164, !PT ;  /* 0x000000a4abaa7209 */ /* 0x020fea0007810000 */
[----:B------:R-:W2:Y:S08]  /*5030*/  SHFL.BFLY PT, R175, R172, 0x1, 0x1f ;  /* 0x0c201f00acaf7f89 */ /* 0x000eb000000e0000 */
[----:B------:R-:W3:Y:S08]  /*5040*/  SHFL.BFLY PT, R164, R173, 0x1, 0x1f ;  /* 0x0c201f00ada47f89 */ /* 0x000ef000000e0000 */
[----:B------:R-:W4:Y:S01]  /*5050*/  SHFL.BFLY PT, R165, R170, 0x1, 0x1f ;  /* 0x0c201f00aaa57f89 */ /* 0x000f2200000e0000 */
[----:B-1----:R-:W-:Y:S04]  /*5060*/  FMNMX.FTZ R168, R174, R167, !PT ;  /* 0x000000a7aea87209 */ /* 0x002fe80007810000 */
[C---:B------:R-:W-:Y:S01]  /*5070*/  FSETP.NEU.FTZ.AND P1, PT, R168.reuse, -INF , PT ;  /* 0xff800000a800780b */ /* 0x040fe20003f3d000 */
[C---:B------:R-:W-:Y:S01]  /*5080*/  FMUL.FTZ R182, R168.reuse, UR4 ;  /* 0x00000004a8b67c20 */ /* 0x040fe20008410000 */
[----:B------:R-:W-:Y:S01]  /*5090*/  FADD.FTZ R3, -R168, R3 ;  /* 0x00000003a8037221 */ /* 0x000fe20000010100 */
[----:B--2---:R-:W-:Y:S03]  /*50a0*/  FMNMX.FTZ R166, R172, R175, !PT ;  /* 0x000000afaca67209 */ /* 0x004fe60007810000 */
[----:B------:R-:W-:Y:S02]  /*50b0*/  FSEL R182, R182, RZ, P1 ;  /* 0x000000ffb6b67208 */ /* 0x000fe40000800000 */
[----:B---3--:R-:W-:Y:S01]  /*50c0*/  FMNMX.FTZ R167, R173, R164, !PT ;  /* 0x000000a4ada77209 */ /* 0x008fe20007810000 */
[C---:B------:R-:W-:Y:S01]  /*50d0*/  FMUL.FTZ R181, R166.reuse, UR4 ;  /* 0x00000004a6b57c20 */ /* 0x040fe20008410000 */
[----:B------:R-:W1:Y:S01]  /*50e0*/  LDSM.16.MT88.4 R172, [R220+0xa000] ;  /* 0x00a00000dcac783b */ /* 0x000e620000004200 */
[----:B------:R-:W-:Y:S01]  /*50f0*/  FSETP.NEU.FTZ.AND P1, PT, R166, -INF , PT ;  /* 0xff800000a600780b */ /* 0x000fe20003f3d000 */
[----:B------:R-:W-:Y:S01]  /*5100*/  FFMA.FTZ R171, R4, UR4, -R182 ;  /* 0x0000000404ab7c23 */ /* 0x000fe200080108b6 */
[C---:B------:R-:W-:Y:S01]  /*5110*/  FMUL.FTZ R183, R167.reuse, UR4 ;  /* 0x00000004a7b77c20 */ /* 0x040fe20008410000 */
[C---:B------:R-:W-:Y:S01]  /*5120*/  FSETP.NEU.FTZ.AND P0, PT, R167.reuse, -INF , PT ;  /* 0xff800000a700780b */ /* 0x040fe20003f1d000 */
[----:B------:R-:W-:Y:S01]  /*5130*/  FADD.FTZ R164, -R167, R0 ;  /* 0x00000000a7a47221 */ /* 0x000fe20000010100 */
[----:B----4-:R-:W-:Y:S01]  /*5140*/  FMNMX.FTZ R165, R170, R165, !PT ;  /* 0x000000a5aaa57209 */ /* 0x010fe20007810000 */
[----:B------:R-:W-:Y:S01]  /*5150*/  FADD.FTZ R0, -R166, R169 ;  /* 0x000000a9a6007221 */ /* 0x000fe20000010100 */
[----:B------:R-:W-:Y:S01]  /*5160*/  FSEL R183, R183, RZ, P0 ;  /* 0x000000ffb7b77208 */ /* 0x000fe20000000000 */
[----:B------:R-:W-:Y:S01]  /*5170*/  FMUL.FTZ R169, R3, UR4 ;  /* 0x0000000403a97c20 */ /* 0x000fe20008410000 */
[----:B------:R-:W-:Y:S01]  /*5180*/  FMUL.FTZ R3, R164, UR4 ;  /* 0x00000004a4037c20 */ /* 0x000fe20008410000 */
[C---:B------:R-:W-:Y:S01]  /*5190*/  FMUL.FTZ R180, R165.reuse, UR4 ;  /* 0x00000004a5b47c20 */ /* 0x040fe20008410000 */
[C---:B------:R-:W-:Y:S01]  /*51a0*/  FADD.FTZ R2, -R165.reuse, R2 ;  /* 0x00000002a5027221 */ /* 0x040fe20000010100 */
[----:B------:R-:W-:Y:S01]  /*51b0*/  FSETP.NEU.FTZ.AND P0, PT, R165, -INF , PT ;  /* 0xff800000a500780b */ /* 0x000fe20003f1d000 */
[--C-:B------:R-:W-:Y:S01]  /*51c0*/  FFMA.FTZ R188, R5, UR4, -R182.reuse ;  /* 0x0000000405bc7c23 */ /* 0x100fe200080108b6 */
[--C-:B------:R-:W-:Y:S01]  /*51d0*/  FFMA.FTZ R190, R6, UR4, -R183.reuse ;  /* 0x0000000406be7c23 */ /* 0x100fe200080108b7 */
[--C-:B------:R-:W-:Y:S01]  /*51e0*/  FFMA.FTZ R189, R7, UR4, -R183.reuse ;  /* 0x0000000407bd7c23 */ /* 0x100fe200080108b7 */
[--C-:B------:R-:W-:Y:S01]  /*51f0*/  FFMA.FTZ R191, R17, UR4, -R182.reuse ;  /* 0x0000000411bf7c23 */ /* 0x100fe200080108b6 */
[--C-:B------:R-:W-:Y:S01]  /*5200*/  FFMA.FTZ R192, R18, UR4, -R183.reuse ;  /* 0x0000000412c07c23 */ /* 0x100fe200080108b7 */
[----:B------:R-:W-:Y:S01]  /*5210*/  FFMA.FTZ R193, R19, UR4, -R183 ;  /* 0x0000000413c17c23 */ /* 0x000fe200080108b7 */
[----:B------:R-:W-:Y:S01]  /*5220*/  FMUL.FTZ R170, R0, UR4 ;  /* 0x0000000400aa7c20 */ /* 0x000fe20008410000 */
[--C-:B------:R-:W-:Y:S01]  /*5230*/  FFMA.FTZ R16, R16, UR4, -R182.reuse ;  /* 0x0000000410107c23 */ /* 0x100fe200080108b6 */
[----:B------:R-:W-:Y:S01]  /*5240*/  FSEL R181, R181, RZ, P1 ;  /* 0x000000ffb5b57208 */ /* 0x000fe20000800000 */
[----:B------:R-:W-:Y:S01]  /*5250*/  FMUL.FTZ R0, R2, UR4 ;  /* 0x0000000402007c20 */ /* 0x000fe20008410000 */
[----:B------:R-:W-:Y:S01]  /*5260*/  FSEL R180, R180, RZ, P0 ;  /* 0x000000ffb4b47208 */ /* 0x000fe20000000000 */
[----:B------:R-:W2:Y:S01]  /*5270*/  MUFU.EX2 R164, R169 ;  /* 0x000000a900a47308 */ /* 0x000ea20000000800 */
[----:B------:R-:W-:Y:S01]  /*5280*/  FFMA.FTZ R202, R20, UR4, -R182 ;  /* 0x0000000414ca7c23 */ /* 0x000fe200080108b6 */
[--C-:B------:R-:W-:Y:S01]  /*5290*/  FFMA.FTZ R195, R8, UR4, -R181.reuse ;  /* 0x0000000408c37c23 */ /* 0x100fe200080108b5 */
[--C-:B------:R-:W-:Y:S07]  /*52a0*/  FFMA.FTZ R194, R9, UR4, -R181.reuse ;  /* 0x0000000409c27c23 */ /* 0x100fee00080108b5 */
[----:B------:R-:W3:Y:S01]  /*52b0*/  MUFU.EX2 R3, R3 ;  /* 0x0000000300037308 */ /* 0x000ee20000000800 */
[--C-:B------:R-:W-:Y:S01]  /*52c0*/  FFMA.FTZ R197, R10, UR4, -R180.reuse ;  /* 0x000000040ac57c23 */ /* 0x100fe200080108b4 */
[--C-:B------:R-:W-:Y:S01]  /*52d0*/  FFMA.FTZ R196, R11, UR4, -R180.reuse ;  /* 0x000000040bc47c23 */ /* 0x100fe200080108b4 */
[--C-:B------:R-:W-:Y:S07]  /*52e0*/  FFMA.FTZ R198, R12, UR4, -R181.reuse ;  /* 0x000000040cc67c23 */ /* 0x100fee00080108b5 */
[----:B------:R-:W4:Y:S01]  /*52f0*/  MUFU.EX2 R2, R170 ;  /* 0x000000aa00027308 */ /* 0x000f220000000800 */
[--C-:B------:R-:W-:Y:S01]  /*5300*/  FFMA.FTZ R199, R13, UR4, -R181.reuse ;  /* 0x000000040dc77c23 */ /* 0x100fe200080108b5 */
[--C-:B------:R-:W-:Y:S01]  /*5310*/  FFMA.FTZ R201, R14, UR4, -R180.reuse ;  /* 0x000000040ec97c23 */ /* 0x100fe200080108b4 */
[--C-:B------:R-:W-:Y:S07]  /*5320*/  FFMA.FTZ R200, R15, UR4, -R180.reuse ;  /* 0x000000040fc87c23 */ /* 0x100fee00080108b4 */
[----:B------:R5:W-:Y:S01]  /*5330*/  MUFU.EX2 R170, R16 ;  /* 0x0000001000aa7308 */ /* 0x000be20000000800 */
[----:B------:R-:W-:Y:S01]  /*5340*/  FFMA.FTZ R248, R28, UR4, -R181 ;  /* 0x000000041cf87c23 */ /* 0x000fe200080108b5 */
[C---:B--2---:R-:W-:Y:S01]  /*5350*/  FMUL.FTZ R4, R164.reuse, R160 ;  /* 0x000000a0a4047220 */ /* 0x044fe20000410000 */
[C---:B------:R-:W-:Y:S07]  /*5360*/  FMUL.FTZ R5, R164.reuse, R161 ;  /* 0x000000a1a4057220 */ /* 0x040fee0000410000 */
[----:B------:R-:W-:Y:S01]  /*5370*/  MUFU.EX2 R171, R171 ;  /* 0x000000ab00ab7308 */ /* 0x000fe20000000800 */
[----:B------:R-:W-:Y:S01]  /*5380*/  FMUL.FTZ R17, R164, R149 ;  /* 0x00000095a4117220 */ /* 0x000fe20000410000 */
[C---:B---3--:R-:W-:Y:S01]  /*5390*/  FMUL.FTZ R6, R3.reuse, R162 ;  /* 0x000000a203067220 */ /* 0x048fe20000410000 */
[C---:B------:R-:W-:Y:S07]  /*53a0*/  FMUL.FTZ R7, R3.reuse, R163 ;  /* 0x000000a303077220 */ /* 0x040fee0000410000 */
[----:B------:R-:W2:Y:S01]  /*53b0*/  MUFU.EX2 R188, R188 ;  /* 0x000000bc00bc7308 */ /* 0x000ea20000000800 */
[C---:B------:R-:W-:Y:S01]  /*53c0*/  FMUL.FTZ R18, R3.reuse, R150 ;  /* 0x0000009603127220 */ /* 0x040fe20000410000 */
[C---:B----4-:R-:W-:Y:S01]  /*53d0*/  FMUL.FTZ R8, R2.reuse, R156 ;  /* 0x0000009c02087220 */ /* 0x050fe20000410000 */
[C---:B------:R-:W-:Y:S07]  /*53e0*/  FMUL.FTZ R9, R2.reuse, R157 ;  /* 0x0000009d02097220 */ /* 0x040fee0000410000 */
[----:B------:R-:W-:Y:S01]  /*53f0*/  MUFU.EX2 R190, R190 ;  /* 0x000000be00be7308 */ /* 0x000fe20000000800 */
[C---:B------:R-:W-:Y:S01]  /*5400*/  FMUL.FTZ R12, R2.reuse, R152 ;  /* 0x00000098020c7220 */ /* 0x040fe20000410000 */
[----:B------:R-:W-:Y:S01]  /*5410*/  FMUL.FTZ R13, R2, R153 ;  /* 0x00000099020d7220 */ /* 0x000fe20000410000 */
[C---:B-----5:R-:W-:Y:S07]  /*5420*/  FMUL.FTZ R16, R164.reuse, R148 ;  /* 0x00000094a4107220 */ /* 0x060fee0000410000 */
[----:B------:R-:W3:Y:S01]  /*5430*/  MUFU.EX2 R189, R189 ;  /* 0x000000bd00bd7308 */ /* 0x000ee20000000800 */
[C---:B------:R-:W-:Y:S01]  /*5440*/  FMUL.FTZ R19, R3.reuse, R151 ;  /* 0x0000009703137220 */ /* 0x040fe20000410000 */
[----:B------:R-:W-:Y:S01]  /*5450*/  FMUL.FTZ R20, R164, R144 ;  /* 0x00000090a4147220 */ /* 0x000fe20000410000 */
[----:B------:R-:W-:Y:S07]  /*5460*/  FFMA.FTZ R250, R30, UR4, -R180 ;  /* 0x000000041efa7c23 */ /* 0x000fee00080108b4 */
[----:B------:R-:W4:Y:S01]  /*5470*/  MUFU.EX2 R191, R191 ;  /* 0x000000bf00bf7308 */ /* 0x000f220000000800 */
[----:B------:R-:W-:Y:S01]  /*5480*/  MOV R169, R242 ;  /* 0x000000f200a97202 */ /* 0x000fe20000000f00 */
[----:B------:R-:W-:Y:S01]  /*5490*/  FMUL.FTZ R36, R164, R36 ;  /* 0x00000024a4247220 */ /* 0x000fe20000410000 */
[----:B--2---:R-:W-:Y:S07]  /*54a0*/  F2FP.BF16.F32.PACK_AB R160, R188, R171 ;  /* 0x000000abbca0723e */ /* 0x004fee00000010ff */
[----:B------:R-:W-:Y:S01]  /*54b0*/  MUFU.EX2 R192, R192 ;  /* 0x000000c000c07308 */ /* 0x000fe20000000800 */
[----:B------:R-:W-:Y:S01]  /*54c0*/  @P5 IADD3 R169, PT, PT, R240, -0x40, RZ ;  /* 0xffffffc0f0a95810 */ /* 0x000fe20007ffe0ff */
[----:B------:R-:W-:Y:S01]  /*54d0*/  FMUL.FTZ R37, R164, R37 ;  /* 0x00000025a4257220 */ /* 0x000fe20000410000 */
[C---:B------:R-:W-:Y:S07]  /*54e0*/  FMUL.FTZ R38, R3.reuse, R38 ;  /* 0x0000002603267220 */ /* 0x040fee0000410000 */
[----:B------:R-:W2:Y:S01]  /*54f0*/  MUFU.EX2 R193, R193 ;  /* 0x000000c100c17308 */ /* 0x000ea20000000800 */
[----:B------:R-:W-:Y:S01]  /*5500*/  FMUL.FTZ R39, R3, R39 ;  /* 0x0000002703277220 */ /* 0x000fe20000410000 */
[----:B---3--:R-:W-:Y:S01]  /*5510*/  F2FP.BF16.F32.PACK_AB R161, R189, R190 ;  /* 0x000000bebda1723e */ /* 0x008fe200000010ff */
[----:B------:R-:W3:Y:S07]  /*5520*/  LDSM.16.MT88.4 R148, [R169] ;  /* 0x00000000a994783b */ /* 0x000eee0000004200 */
[----:B------:R-:W5:Y:S01]  /*5530*/  MUFU.EX2 R0, R0 ;  /* 0x0000000000007308 */ /* 0x000f620000000800 */
[C---:B------:R-:W-:Y:S01]  /*5540*/  FMUL.FTZ R40, R2.reuse, R40 ;  /* 0x0000002802287220 */ /* 0x040fe20000410000 */
[----:B----4-:R-:W-:Y:S01]  /*5550*/  F2FP.BF16.F32.PACK_AB R162, R191, R170 ;  /* 0x000000aabfa2723e */ /* 0x010fe200000010ff */
[C---:B------:R-:W-:Y:S07]  /*5560*/  FMUL.FTZ R41, R2.reuse, R41 ;  /* 0x0000002902297220 */ /* 0x040fee0000410000 */
[----:B------:R-:W-:Y:S01]  /*5570*/  MUFU.EX2 R195, R195 ;  /* 0x000000c300c37308 */ /* 0x000fe20000000800 */
[C---:B------:R-:W-:Y:S01]  /*5580*/  FMUL.FTZ R44, R2.reuse, R44 ;  /* 0x0000002c022c7220 */ /* 0x040fe20000410000 */
[----:B------:R-:W-:Y:S01]  /*5590*/  FMUL.FTZ R45, R2, R45 ;  /* 0x0000002d022d7220 */ /* 0x000fe20000410000 */
[----:B------:R-:W-:Y:S07]  /*55a0*/  LDSM.16.MT88.4 R184, [R169+0x1800] ;  /* 0x00180000a9b8783b */ /* 0x000fee0000004200 */
[----:B------:R-:W4:Y:S01]  /*55b0*/  MUFU.EX2 R194, R194 ;  /* 0x000000c200c27308 */ /* 0x000f220000000800 */
[C---:B------:R-:W-:Y:S01]  /*55c0*/  FMUL.FTZ R48, R164.reuse, R48 ;  /* 0x00000030a4307220 */ /* 0x040fe20000410000 */
[----:B--2---:R-:W-:Y:S01]  /*55d0*/  F2FP.BF16.F32.PACK_AB R163, R193, R192 ;  /* 0x000000c0c1a3723e */ /* 0x004fe200000010ff */
[----:B------:R-:W-:Y:S07]  /*55e0*/  FMUL.FTZ R49, R164, R49 ;  /* 0x00000031a4317220 */ /* 0x000fee0000410000 */
[----:B------:R-:W-:Y:S01]  /*55f0*/  MUFU.EX2 R197, R197 ;  /* 0x000000c500c57308 */ /* 0x000fe20000000800 */
[C---:B------:R-:W-:Y:S01]  /*5600*/  FMUL.FTZ R50, R3.reuse, R50 ;  /* 0x0000003203327220 */ /* 0x040fe20000410000 */
[C---:B-----5:R-:W-:Y:S01]  /*5610*/  FMUL.FTZ R14, R0.reuse, R154 ;  /* 0x0000009a000e7220 */ /* 0x060fe20000410000 */
[C---:B------:R-:W-:Y:S07]  /*5620*/  FMUL.FTZ R15, R0.reuse, R155 ;  /* 0x0000009b000f7220 */ /* 0x040fee0000410000 */
[----:B------:R-:W2:Y:S01]  /*5630*/  MUFU.EX2 R196, R196 ;  /* 0x000000c400c47308 */ /* 0x000ea20000000800 */
[-C--:B-1----:R-:W-:Y:S01]  /*5640*/  HMMA.16816.F32.BF16 R4, R160, R172.reuse, R4 ;  /* 0x000000aca004723c */ /* 0x082fe20000041804 */
[----:B------:R-:W1:Y:S08]  /*5650*/  LDSM.16.MT88.4 R152, [R216+0xa000] ;  /* 0x00a00000d898783b */ /* 0x000e700000004200 */
[----:B------:R-:W-:Y:S01]  /*5660*/  MUFU.EX2 R198, R198 ;  /* 0x000000c600c67308 */ /* 0x000fe20000000800 */
[C---:B------:R-:W-:Y:S01]  /*5670*/  FMUL.FTZ R10, R0.reuse, R158 ;  /* 0x0000009e000a7220 */ /* 0x040fe20000410000 */
[----:B------:R-:W-:Y:S08]  /*5680*/  FMUL.FTZ R11, R0, R159 ;  /* 0x0000009f000b7220 */ /* 0x000ff00000410000 */
[----:B------:R-:W5:Y:S01]  /*5690*/  MUFU.EX2 R199, R199 ;  /* 0x000000c700c77308 */ /* 0x000f620000000800 */
[----:B----4-:R-:W-:Y:S01]  /*56a0*/  F2FP.BF16.F32.PACK_AB R156, R194, R195 ;  /* 0x000000c3c29c723e */ /* 0x010fe200000010ff */
[C---:B------:R-:W-:Y:S01]  /*56b0*/  FMUL.FTZ R42, R0.reuse, R42 ;  /* 0x0000002a002a7220 */ /* 0x040fe20000410000 */
[C---:B------:R-:W-:Y:S07]  /*56c0*/  FMUL.FTZ R43, R0.reuse, R43 ;  /* 0x0000002b002b7220 */ /* 0x040fee0000410000 */
[----:B------:R-:W-:Y:S01]  /*56d0*/  MUFU.EX2 R201, R201 ;  /* 0x000000c900c97308 */ /* 0x000fe20000000800 */
[----:B------:R-:W-:Y:S01]  /*56e0*/  FMUL.FTZ R46, R0, R46 ;  /* 0x0000002e002e7220 */ /* 0x000fe20000410000 */
[----:B--2---:R-:W-:Y:S01]  /*56f0*/  F2FP.BF16.F32.PACK_AB R157, R196, R197 ;  /* 0x000000c5c49d723e */ /* 0x004fe200000010ff */
[----:B------:R-:W-:Y:S07]  /*5700*/  FMUL.FTZ R47, R0, R47 ;  /* 0x0000002f002f7220 */ /* 0x000fee0000410000 */
[----:B------:R-:W2:Y:S01]  /*5710*/  MUFU.EX2 R200, R200 ;  /* 0x000000c800c87308 */ /* 0x000ea20000000800 */
[C---:B------:R-:W-:Y:S01]  /*5720*/  FMUL.FTZ R51, R3.reuse, R51 ;  /* 0x0000003303337220 */ /* 0x040fe20000410000 */
[C---:B------:R-:W-:Y:S01]  /*5730*/  FMUL.FTZ R52, R164.reuse, R52 ;  /* 0x00000034a4347220 */ /* 0x040fe20000410000 */
[----:B------:R-:W-:Y:S01]  /*5740*/  FMUL.FTZ R53, R164, R53 ;  /* 0x00000035a4357220 */ /* 0x000fe20000410000 */
[C---:B------:R-:W-:Y:S01]  /*5750*/  FMUL.FTZ R54, R3.reuse, R54 ;  /* 0x0000003603367220 */ /* 0x040fe20000410000 */
[----:B------:R-:W-:Y:S01]  /*5760*/  FMUL.FTZ R55, R3, R55 ;  /* 0x0000003703377220 */ /* 0x000fe20000410000 */
[----:B-----5:R-:W-:Y:S01]  /*5770*/  F2FP.BF16.F32.PACK_AB R158, R199, R198 ;  /* 0x000000c6c79e723e */ /* 0x020fe200000010ff */
[C---:B------:R-:W-:Y:S01]  /*5780*/  FMUL.FTZ R56, R2.reuse, R56 ;  /* 0x0000003802387220 */ /* 0x040fe20000410000 */
[----:B------:R-:W-:Y:S01]  /*5790*/  FMUL.FTZ R57, R2, R57 ;  /* 0x0000003902397220 */ /* 0x000fe20000410000 */
[C---:B------:R-:W-:Y:S01]  /*57a0*/  FMUL.FTZ R58, R0.reuse, R58 ;  /* 0x0000003a003a7220 */ /* 0x040fe20000410000 */
[----:B------:R-:W-:Y:S01]  /*57b0*/  FMUL.FTZ R59, R0, R59 ;  /* 0x0000003b003b7220 */ /* 0x000fe20000410000 */
[C---:B------:R-:W-:Y:S01]  /*57c0*/  FMUL.FTZ R60, R2.reuse, R60 ;  /* 0x0000003c023c7220 */ /* 0x040fe20000410000 */
[----:B------:R-:W-:Y:S01]  /*57d0*/  FMUL.FTZ R61, R2, R61 ;  /* 0x0000003d023d7220 */ /* 0x000fe20000410000 */
[----:B------:R-:W-:Y:S01]  /*57e0*/  FMUL.FTZ R62, R0, R62 ;  /* 0x0000003e003e7220 */ /* 0x000fe20000410000 */
[----:B--2---:R-:W-:Y:S01]  /*57f0*/  F2FP.BF16.F32.PACK_AB R159, R200, R201 ;  /* 0x000000c9c89f723e */ /* 0x004fe200000010ff */
[----:B------:R-:W-:Y:S01]  /*5800*/  FMUL.FTZ R63, R0, R63 ;  /* 0x0000003f003f7220 */ /* 0x000fe20000410000 */
[C---:B------:R-:W-:Y:S01]  /*5810*/  FMUL.FTZ R64, R164.reuse, R64 ;  /* 0x00000040a4407220 */ /* 0x040fe20000410000 */
[C---:B------:R-:W-:Y:S01]  /*5820*/  FMUL.FTZ R65, R164.reuse, R65 ;  /* 0x00000041a4417220 */ /* 0x040fe20000410000 */
[C---:B------:R-:W-:Y:S01]  /*5830*/  FMUL.FTZ R66, R3.reuse, R66 ;  /* 0x0000004203427220 */ /* 0x040fe20000410000 */
[C---:B------:R-:W-:Y:S01]  /*5840*/  FMUL.FTZ R67, R3.reuse, R67 ;  /* 0x0000004303437220 */ /* 0x040fe20000410000 */
[C---:B------:R-:W-:Y:S01]  /*5850*/  FMUL.FTZ R68, R164.reuse, R68 ;  /* 0x00000044a4447220 */ /* 0x040fe20000410000 */
[C---:B------:R-:W-:Y:S01]  /*5860*/  HMMA.16816.F32.BF16 R8, R156.reuse, R172, R8 ;  /* 0x000000ac9c08723c */ /* 0x040fe20000041808 */
[----:B------:R-:W-:Y:S03]  /*5870*/  MUFU.EX2 R202, R202 ;  /* 0x000000ca00ca7308 */ /* 0x000fe60000000800 */
[----:B------:R-:W-:Y:S01]  /*5880*/  FMUL.FTZ R69, R164, R69 ;  /* 0x00000045a4457220 */ /* 0x000fe20000410000 */
[C---:B------:R-:W-:Y:S01]  /*5890*/  FMUL.FTZ R70, R3.reuse, R70 ;  /* 0x0000004603467220 */ /* 0x040fe20000410000 */
[C---:B------:R-:W-:Y:S01]  /*58a0*/  FMUL.FTZ R71, R3.reuse, R71 ;  /* 0x0000004703477220 */ /* 0x040fe20000410000 */
[C---:B------:R-:W-:Y:S01]  /*58b0*/  FMUL.FTZ R72, R2.reuse, R72 ;  /* 0x0000004802487220 */ /* 0x040fe20000410000 */
[-C--:B------:R-:W-:Y:S03]  /*58c0*/  HMMA.16816.F32.BF16 R12, R156, R174.reuse, R12 ;  /* 0x000000ae9c0c723c */ /* 0x080fe6000004180c */
[----:B------:R-:W-:Y:S01]  /*58d0*/  MUFU.EX2 R248, R248 ;  /* 0x000000f800f87308 */ /* 0x000fe20000000800 */
[----:B------:R-:W-:Y:S01]  /*58e0*/  FMUL.FTZ R73, R2, R73 ;  /* 0x0000004902497220 */ /* 0x000fe20000410000 */
[C---:B------:R-:W-:Y:S01]  /*58f0*/  FMUL.FTZ R74, R0.reuse, R74 ;  /* 0x0000004a004a7220 */ /* 0x040fe20000410000 */
[----:B------:R-:W-:Y:S01]  /*5900*/  FMUL.FTZ R75, R0, R75 ;  /* 0x0000004b004b7220 */ /* 0x000fe20000410000 */
[C---:B------:R-:W-:Y:S01]  /*5910*/  FMUL.FTZ R76, R2.reuse, R76 ;  /* 0x0000004c024c7220 */ /* 0x040fe20000410000 */
[----:B------:R-:W-:Y:S01]  /*5920*/  FMUL.FTZ R77, R2, R77 ;  /* 0x0000004d024d7220 */ /* 0x000fe20000410000 */
[C---:B------:R-:W-:Y:S01]  /*5930*/  HMMA.16816.F32.BF16 R16, R160.reuse, R174, R16 ;  /* 0x000000aea010723c */ /* 0x040fe20000041810 */
[----:B------:R-:W-:Y:S03]  /*5940*/  LDSM.16.MT88.4 R172, [R213+0x800] ;  /* 0x00080000d5ac783b */ /* 0x000fe60000004200 */
[----:B------:R-:W-:Y:S01]  /*5950*/  MUFU.EX2 R250, R250 ;  /* 0x000000fa00fa7308 */ /* 0x000fe20000000800 */
[C---:B------:R-:W-:Y:S01]  /*5960*/  FMUL.FTZ R78, R0.reuse, R78 ;  /* 0x0000004e004e7220 */ /* 0x040fe20000410000 */
[----:B------:R-:W-:Y:S01]  /*5970*/  FMUL.FTZ R79, R0, R79 ;  /* 0x0000004f004f7220 */ /* 0x000fe20000410000 */
[C---:B------:R-:W-:Y:S01]  /*5980*/  FMUL.FTZ R80, R164.reuse, R80 ;  /* 0x00000050a4507220 */ /* 0x040fe20000410000 */
[C---:B------:R-:W-:Y:S01]  /*5990*/  FMUL.FTZ R81, R164.reuse, R81 ;  /* 0x00000051a4517220 */ /* 0x040fe20000410000 */
[-C--:B------:R-:W-:Y:S03]  /*59a0*/  HMMA.16816.F32.BF16 R36, R160, R176.reuse, R36 ;  /* 0x000000b0a024723c */ /* 0x080fe60000041824 */
[C---:B------:R-:W-:Y:S01]  /*59b0*/  FMUL.FTZ R82, R3.reuse, R82 ;  /* 0x0000005203527220 */ /* 0x040fe20000410000 */
[C---:B------:R-:W-:Y:S01]  /*59c0*/  FMUL.FTZ R83, R3.reuse, R83 ;  /* 0x0000005303537220 */ /* 0x040fe20000410000 */
[C---:B------:R-:W-:Y:S01]  /*59d0*/  FMUL.FTZ R84, R164.reuse, R84 ;  /* 0x00000054a4547220 */ /* 0x040fe20000410000 */
[----:B------:R-:W-:Y:S01]  /*59e0*/  FMUL.FTZ R85, R164, R85 ;  /* 0x00000055a4557220 */ /* 0x000fe20000410000 */
        /* <DEDUP_REMOVED lines=13> */
[----:B------:R-:W-:Y:S03]  /*5ac0*/  LDSM.16.MT88.4 R176, [R220+0xb800] ;  /* 0x00b80000dcb0783b */ /* 0x000fe60000004200 */
[C---:B------:R-:W-:Y:S01]  /*5ad0*/  FMUL.FTZ R96, R164.reuse, R96 ;  /* 0x00000060a4607220 */ /* 0x040fe20000410000 */
[C---:B------:R-:W-:Y:S01]  /*5ae0*/  FMUL.FTZ R97, R164.reuse, R97 ;  /* 0x00000061a4617220 */ /* 0x040fe20000410000 */
[C---:B------:R-:W-:Y:S01]  /*5af0*/  FMUL.FTZ R98, R3.reuse, R98 ;  /* 0x0000006203627220 */ /* 0x040fe20000410000 */
[C---:B------:R-:W-:Y:S01]  /*5b00*/  FMUL.FTZ R99, R3.reuse, R99 ;  /* 0x0000006303637220 */ /* 0x040fe20000410000 */
[-C--:B---3--:R-:W-:Y:S03]  /*5b10*/  HMMA.16816.F32.BF16 R52, R160, R148.reuse, R52 ;  /* 0x00000094a034723c */ /* 0x088fe60000041834 */
        /* <DEDUP_REMOVED lines=38> */
[----:B------:R-:W-:Y:S01]  /*5d80*/  FMUL.FTZ R131, R3, R131 ;  /* 0x0000008303837220 */ /* 0x000fe20000410000 */
[C---:B------:R-:W-:Y:S01]  /*5d90*/  HMMA.16816.F32.BF16 R80, R160.reuse, R154, R80 ;  /* 0x0000009aa050723c */ /* 0x040fe20000041850 */
[----:B------:R-:W1:Y:S03]  /*5da0*/  LDSM.16.MT88.4 R152, [R217+0xb000] ;  /* 0x00b00000d998783b */ /* 0x000e660000004200 */
[--C-:B------:R-:W-:Y:S01]  /*5db0*/  FFMA.FTZ R203, R21, UR4, -R182.reuse ;  /* 0x0000000415cb7c23 */ /* 0x100fe200080108b6 */
[----:B------:R-:W-:Y:S01]  /*5dc0*/  FMUL.FTZ R21, R164, R145 ;  /* 0x00000091a4157220 */ /* 0x000fe20000410000 */
[--C-:B------:R-:W-:Y:S01]  /*5dd0*/  FFMA.FTZ R205, R22, UR4, -R183.reuse ;  /* 0x0000000416cd7c23 */ /* 0x100fe200080108b7 */
[----:B------:R-:W-:Y:S01]  /*5de0*/  FMUL.FTZ R22, R3, R146 ;  /* 0x0000009203167220 */ /* 0x000fe20000410000 */
[--C-:B------:R-:W-:Y:S01]  /*5df0*/  FFMA.FTZ R204, R23, UR4, -R183.reuse ;  /* 0x0000000417cc7c23 */ /* 0x100fe200080108b7 */
[-C--:B--2---:R-:W-:Y:S01]  /*5e00*/  HMMA.16816.F32.BF16 R84, R160, R148.reuse, R84 ;  /* 0x00000094a054723c */ /* 0x084fe20000041854 */
[----:B------:R-:W2:Y:S02]  /*5e10*/  MUFU.EX2 R203, R203 ;  /* 0x000000cb00cb7308 */ /* 0x000ea40000000800 */
[----:B------:R-:W-:Y:S01]  /*5e20*/  FMUL.FTZ R23, R3, R147 ;  /* 0x0000009303177220 */ /* 0x000fe20000410000 */
[--C-:B------:R-:W-:Y:S01]  /*5e30*/  FFMA.FTZ R206, R32, UR4, -R182.reuse ;  /* 0x0000000420ce7c23 */ /* 0x100fe200080108b6 */
[----:B------:R-:W-:Y:S01]  /*5e40*/  LDSM.16.MT88.4 R144, [R214] ;  /* 0x00000000d690783b */ /* 0x000fe20000004200 */
[----:B------:R-:W-:Y:S01]  /*5e50*/  FFMA.FTZ R182, R33, UR4, -R182 ;  /* 0x0000000421b67c23 */ /* 0x000fe200080108b6 */
[--C-:B------:R-:W-:Y:S01]  /*5e60*/  FFMA.FTZ R208, R34, UR4, -R183.reuse ;  /* 0x0000000422d07c23 */ /* 0x100fe200080108b7 */
[C---:B------:R-:W-:Y:S03]  /*5e70*/  HMMA.16816.F32.BF16 R88, R156.reuse, R148, R88 ;  /* 0x000000949c58723c */ /* 0x040fe60000041858 */
[----:B------:R-:W-:Y:S01]  /*5e80*/  MUFU.EX2 R205, R205 ;  /* 0x000000cd00cd7308 */ /* 0x000fe20000000800 */
[----:B------:R-:W-:Y:S09]  /*5e90*/  FFMA.FTZ R183, R35, UR4, -R183 ;  /* 0x0000000423b77c23 */ /* 0x000ff200080108b7 */
[----:B------:R-:W-:Y:S01]  /*5ea0*/  MUFU.EX2 R207, R182 ;  /* 0x000000b600cf7308 */ /* 0x000fe20000000800 */
[--C-:B------:R-:W-:Y:S01]  /*5eb0*/  FFMA.FTZ R211, R24, UR4, -R181.reuse ;  /* 0x0000000418d37c23 */ /* 0x100fe200080108b5 */
[--C-:B------:R-:W-:Y:S01]  /*5ec0*/  FFMA.FTZ R210, R25, UR4, -R181.reuse ;  /* 0x0000000419d27c23 */ /* 0x100fe200080108b5 */
[-C--:B------:R-:W-:Y:S07]  /*5ed0*/  HMMA.16816.F32.BF16 R92, R156, R150.reuse, R92 ;  /* 0x000000969c5c723c */ /* 0x080fee000004185c */
[----:B------:R-:W-:Y:S01]  /*5ee0*/  MUFU.EX2 R209, R183 ;  /* 0x000000b700d17308 */ /* 0x000fe20000000800 */
[----:B------:R-:W-:Y:S01]  /*5ef0*/  FFMA.FTZ R181, R29, UR4, -R181 ;  /* 0x000000041db57c23 */ /* 0x000fe200080108b5 */
[--C-:B------:R-:W-:Y:S01]  /*5f00*/  FFMA.FTZ R245, R26, UR4, -R180.reuse ;  /* 0x000000041af57c23 */ /* 0x100fe200080108b4 */
[--C-:B------:R-:W-:Y:S01]  /*5f10*/  FFMA.FTZ R246, R27, UR4, -R180.reuse ;  /* 0x000000041bf67c23 */ /* 0x100fe200080108b4 */
[----:B------:R-:W-:Y:S06]  /*5f20*/  FFMA.FTZ R180, R31, UR4, -R180 ;  /* 0x000000041fb47c23 */ /* 0x000fec00080108b4 */
[----:B------:R-:W-:Y:S01]  /*5f30*/  MUFU.EX2 R247, R181 ;  /* 0x000000b500f77308 */ /* 0x000fe20000000800 */
[C---:B------:R-:W-:Y:S01]  /*5f40*/  HMMA.16816.F32.BF16 R96, R160.reuse, R150, R96 ;  /* 0x00000096a060723c */ /* 0x040fe20000041860 */
[----:B------:R-:W3:Y:S08]  /*5f50*/  LDSM.16.MT88.4 R148, [R169+0x1000] ;  /* 0x00100000a994783b */ /* 0x000ef00000004200 */
[----:B------:R4:W-:Y:S01]  /*5f60*/  MUFU.EX2 R249, R180 ;  /* 0x000000b400f97308 */ /* 0x0009e20000000800 */
[C---:B------:R-:W-:Y:S01]  /*5f70*/  FMUL.FTZ R24, R164.reuse, R136 ;  /* 0x00000088a4187220 */ /* 0x040fe20000410000 */
[----:B--2---:R-:W-:Y:S01]  /*5f80*/  F2FP.BF16.F32.PACK_AB R136, R203, R202 ;  /* 0x000000cacb88723e */ /* 0x004fe200000010ff */
[----:B------:R-:W-:Y:S07]  /*5f90*/  FMUL.FTZ R25, R164, R137 ;  /* 0x00000089a4197220 */ /* 0x000fee0000410000 */
[----:B------:R-:W2:Y:S01]  /*5fa0*/  MUFU.EX2 R204, R204 ;  /* 0x000000cc00cc7308 */ /* 0x000ea20000000800 */
[-C--:B-1----:R-:W-:Y:S01]  /*5fb0*/  HMMA.16816.F32.BF16 R100, R160, R152.reuse, R100 ;  /* 0x00000098a064723c */ /* 0x082fe20000041864 */
[----:B------:R-:W-:Y:S08]  /*5fc0*/  LDSM.16.MT88.4 R28, [R169+0x800] ;  /* 0x00080000a91c783b */ /* 0x000ff00000004200 */
[----:B------:R-:W1:Y:S01]  /*5fd0*/  MUFU.EX2 R206, R206 ;  /* 0x000000ce00ce7308 */ /* 0x000e620000000800 */
[C---:B------:R-:W-:Y:S01]  /*5fe0*/  FMUL.FTZ R26, R3.reuse, R138 ;  /* 0x0000008a031a7220 */ /* 0x040fe20000410000 */
[----:B------:R-:W-:Y:S01]  /*5ff0*/  FMUL.FTZ R27, R3, R139 ;  /* 0x0000008b031b7220 */ /* 0x000fe20000410000 */
[C---:B------:R-:W-:Y:S07]  /*6000*/  FMUL.FTZ R32, R2.reuse, R140 ;  /* 0x0000008c02207220 */ /* 0x040fee0000410000 */
[----:B------:R-:W5:Y:S01]  /*6010*/  MUFU.EX2 R208, R208 ;  /* 0x000000d000d07308 */ /* 0x000f620000000800 */
[C---:B------:R-:W-:Y:S01]  /*6020*/  HMMA.16816.F32.BF16 R104, R156.reuse, R152, R104 ;  /* 0x000000989c68723c */ /* 0x040fe20000041868 */
[----:B----4-:R-:W-:Y:S08]  /*6030*/  LDSM.16.MT88.4 R180, [R212] ;  /* 0x00000000d4b4783b */ /* 0x010ff00000004200 */
[----:B------:R-:W-:Y:S01]  /*6040*/  MUFU.EX2 R211, R211 ;  /* 0x000000d300d37308 */ /* 0x000fe20000000800 */
[----:B------:R-:W-:Y:S01]  /*6050*/  FMUL.FTZ R33, R2, R141 ;  /* 0x0000008d02217220 */ /* 0x000fe20000410000 */
[----:B--2---:R-:W-:Y:S01]  /*6060*/  F2FP.BF16.F32.PACK_AB R137, R204, R205 ;  /* 0x000000cdcc89723e */ /* 0x004fe200000010ff */
[C---:B------:R-:W-:Y:S01]  /*6070*/  FMUL.FTZ R34, R0.reuse, R142 ;  /* 0x0000008e00227220 */ /* 0x040fe20000410000 */
[----:B------:R-:W-:Y:S01]  /*6080*/  FMUL.FTZ R35, R0, R143 ;  /* 0x0000008f00237220 */ /* 0x000fe20000410000 */
[-C--:B------:R-:W-:Y:S05]  /*6090*/  HMMA.16816.F32.BF16 R108, R156, R154.reuse, R108 ;  /* 0x0000009a9c6c723c */ /* 0x080fea000004186c */
[----:B------:R-:W2:Y:S01]  /*60a0*/  MUFU.EX2 R210, R210 ;  /* 0x000000d200d27308 */ /* 0x000ea20000000800 */
[----:B-1----:R-:W-:Y:S01]  /*60b0*/  F2FP.BF16.F32.PACK_AB R138, R207, R206 ;  /* 0x000000cecf8a723e */ /* 0x002fe200000010ff */
[C---:B------:R-:W-:Y:S01]  /*60c0*/  FMUL.FTZ R132, R2.reuse, R132 ;  /* 0x0000008402847220 */ /* 0x040fe20000410000 */
[----:B-----5:R-:W-:Y:S01]  /*60d0*/  F2FP.BF16.F32.PACK_AB R139, R209, R208 ;  /* 0x000000d0d18b723e */ /* 0x020fe200000010ff */
[----:B------:R-:W-:Y:S01]  /*60e0*/  FMUL.FTZ R133, R2, R133 ;  /* 0x0000008502857220 */ /* 0x000fe20000410000 */
[C---:B------:R-:W-:Y:S01]  /*60f0*/  FMUL.FTZ R134, R0.reuse, R134 ;  /* 0x0000008600867220 */ /* 0x040fe20000410000 */
[C---:B------:R-:W-:Y:S01]  /*6100*/  HMMA.16816.F32.BF16 R112, R160.reuse, R154, R112 ;  /* 0x0000009aa070723c */ /* 0x040fe20000041870 */
[----:B------:R-:W1:Y:S03]  /*6110*/  LDSM.16.MT88.4 R152, [R216+0xb000] ;  /* 0x00b00000d898783b */ /* 0x000e660000004200 */
[----:B------:R-:W-:Y:S01]  /*6120*/  MUFU.EX2 R245, R245 ;  /* 0x000000f500f57308 */ /* 0x000fe20000000800 */
[----:B------:R-:W-:Y:S01]  /*6130*/  FMUL.FTZ R135, R0, R135 ;  /* 0x0000008700877220 */ /* 0x000fe20000410000 */
[----:B------:R-:W-:Y:S01]  /*6140*/  F2FP.BF16.F32.PACK_AB R142, R247, R248 ;  /* 0x000000f8f78e723e */ /* 0x000fe200000010ff */
[----:B------:R-:W-:Y:S07]  /*6150*/  FFMA.FTZ R171, R164, R241, R171 ;  /* 0x000000f1a4ab7223 */ /* 0x000fee00000100ab */
[----:B------:R-:W4:Y:S01]  /*6160*/  MUFU.EX2 R246, R246 ;  /* 0x000000f600f67308 */ /* 0x000f220000000800 */
[----:B--2---:R-:W-:Y:S01]  /*6170*/  F2FP.BF16.F32.PACK_AB R140, R210, R211 ;  /* 0x000000d3d28c723e */ /* 0x004fe200000010ff */
[-C--:B---3--:R-:W-:Y:S03]  /*6180*/  HMMA.16816.F32.BF16 R116, R160, R148.reuse, R116 ;  /* 0x00000094a074723c */ /* 0x088fe60000041874 */
[----:B------:R-:W-:Y:S01]  /*6190*/  F2FP.BF16.F32.PACK_AB R143, R249, R250 ;  /* 0x000000faf98f723e */ /* 0x000fe200000010ff */
[----:B------:R-:W-:Y:S01]  /*61a0*/  FFMA.FTZ R190, R3, R238, R190 ;  /* 0x000000ee03be7223 */ /* 0x000fe200000100be */
[----:B------:R-:W-:Y:S01]  /*61b0*/  FFMA.FTZ R195, R2, R239, R195 ;  /* 0x000000ef02c37223 */ /* 0x000fe200000100c3 */
[----:B------:R-:W-:Y:S01]  /*61c0*/  FFMA.FTZ R197, R0, R237, R197 ;  /* 0x000000ed00c57223 */ /* 0x000fe200000100c5 */
[----:B------:R-:W-:Y:S01]  /*61d0*/  FADD.FTZ R171, R188, R171 ;  /* 0x000000abbcab7221 */ /* 0x000fe20000010000 */
[C---:B------:R-:W-:Y:S04]  /*61e0*/  HMMA.16816.F32.BF16 R120, R156.reuse, R148, R120 ;  /* 0x000000949c78723c */ /* 0x040fe80000041878 */
[----:B----4-:R-:W-:Y:S01]  /*61f0*/  F2FP.BF16.F32.PACK_AB R141, R246, R245 ;  /* 0x000000f5f68d723e */ /* 0x010fe200000010ff */
        /* <DEDUP_REMOVED lines=9> */
[C---:B------:R-:W-:Y:S01]  /*6290*/  HMMA.16816.F32.BF16 R128, R160.reuse, R150, R128 ;  /* 0x00000096a080723c */ /* 0x040fe20000041880 */
[----:B------:R-:W2:Y:S03]  /*62a0*/  LDSM.16.MT88.4 R148, [R220+0xa800] ;  /* 0x00a80000dc94783b */ /* 0x000ea60000004200 */
[----:B------:R-:W-:Y:S01]  /*62b0*/  FADD.FTZ R192, R193, R192 ;  /* 0x000000c0c1c07221 */ /* 0x000fe20000010000 */
[----:B------:R-:W-:Y:S01]  /*62c0*/  FADD.FTZ R198, R199, R198 ;  /* 0x000000c6c7c67221 */ /* 0x000fe20000010000 */
[----:B------:R-:W-:Y:S01]  /*62d0*/  FADD.FTZ R200, R200, R201 ;  /* 0x000000c9c8c87221 */ /* 0x000fe20000010000 */
[----:B------:R-:W-:Y:S01]  /*62e0*/  ISETP.GT.AND P0, PT, R236, RZ, PT ;  /* 0x000000ffec00720c */ /* 0x000fe20003f04270 */
        /* <DEDUP_REMOVED lines=16> */
[----:B------:R-:W-:Y:S01]  /*63f0*/  IADD3 R236, PT, PT, R236, -0x1, RZ ;  /* 0xffffffffecec7810 */ /* 0x000fe20007ffe0ff */
[----:B------:R-:W-:Y:S04]  /*6400*/  HMMA.16816.F32.BF16 R24, R160, R154, R24 ;  /* 0x0000009aa018723c */ /* 0x000fe80000041818 */
[----:B------:R-:W-:Y:S01]  /*6410*/  FADD.FTZ R238, R209, R208 ;  /* 0x000000d0d1ee7221 */ /* 0x000fe20000010000 */
[----:B------:R-:W-:Y:S01]  /*6420*/  FADD.FTZ R239, R247, R248 ;  /* 0x000000f8f7ef7221 */ /* 0x000fe20000010000 */
[----:B------:R-:W-:Y:S01]  /*6430*/  FADD.FTZ R237, R249, R250 ;  /* 0x000000faf9ed7221 */ /* 0x000fe20000010000 */
[----:B------:R-:W-:Y:S01]  /*6440*/  MOV R2, R165 ;  /* 0x000000a500027202 */ /* 0x000fe20000000f00 */
[-C--:B--2---:R-:W-:Y:S01]  /*6450*/  HMMA.16816.F32.BF16 R160, R136, R148.reuse, R4 ;  /* 0x0000009488a0723c */ /* 0x084fe20000041804 */
[----:B------:R-:W1:Y:S04]  /*6460*/  LDSM.16.MT88.4 R4, [R213+0x1800] ;  /* 0x00180000d504783b */ /* 0x000e680000004200 */
[----:B------:R-:W-:Y:S02]  /*6470*/  MOV R169, R166 ;  /* 0x000000a600a97202 */ /* 0x000fe40000000f00 */
[----:B------:R-:W-:Y:S01]  /*6480*/  MOV R0, R167 ;  /* 0x000000a700007202 */ /* 0x000fe20000000f00 */
[C---:B------:R-:W-:Y:S04]  /*6490*/  HMMA.16816.F32.BF16 R156, R140.reuse, R148, R8 ;  /* 0x000000948c9c723c */ /* 0x040fe80000041808 */
[----:B------:R-:W-:Y:S04]  /*64a0*/  MOV R3, R168 ;  /* 0x000000a800037202 */ /* 0x000fe80000000f00 */
        /* <DEDUP_REMOVED lines=26> */
[-C--:B-1----:R-:W-:Y:S08]  /*6650*/  HMMA.16816.F32.BF16 R144, R136, R4.reuse, R20 ;  /* 0x000000048890723c */ /* 0x082ff00000041814 */
[C---:B------:R-:W-:Y:S08]  /*6660*/  HMMA.16816.F32.BF16 R132, R140.reuse, R4, R132 ;  /* 0x000000048c84723c */ /* 0x040ff00000041884 */
[-C--:B------:R-:W-:Y:S08]  /*6670*/  HMMA.16816.F32.BF16 R140, R140, R6.reuse, R32 ;  /* 0x000000068c8c723c */ /* 0x080ff00000041820 */
[----:B------:R-:W-:Y:S01]  /*6680*/  HMMA.16816.F32.BF16 R136, R136, R6, R24 ;  /* 0x000000068888723c */ /* 0x000fe20000041818 */
[----:B------:R-:W-:Y:S08]  /*6690*/  @!UPT UIADD3 URZ, UPT, UPT, URZ, URZ, URZ ;  /* 0x000000fffffff290 */ /* 0x000ff0000fffe0ff */
[----:B------:R-:W-:Y:S11]  /*66a0*/  @P0 BRA `(.L_x_1065) ;  /* 0xffffffe000180947 */ /* 0x000ff6000383ffff */
.L_x_1064:
[----:B------:R-:W1:Y:S01]  /*66b0*/  SHFL.BFLY PT, R4, R241, 0x2, 0x1f ;  /* 0x0c401f00f1047f89 */ /* 0x000e6200000e0000 */
[----:B------:R-:W2:Y:S01]  /*66c0*/  S2UR UR4, SR_CgaCtaId ;  /* 0x00000000000479c3 */ /* 0x000ea20000008800 */
[----:B------:R-:W-:Y:S02]  /*66d0*/  UMOV UR5, 0x400 ;  /* 0x0000040000057882 */ /* 0x000fe40000000000 */
[----:B------:R-:W3:Y:S04]  /*66e0*/  SHFL.BFLY PT, R3, R238, 0x2, 0x1f ;  /* 0x0c401f00ee037f89 */ /* 0x000ee800000e0000 */
[----:B------:R-:W4:Y:S04]  /*66f0*/  SHFL.BFLY PT, R2, R239, 0x2, 0x1f ;  /* 0x0c401f00ef027f89 */ /* 0x000f2800000e0000 */
[----:B------:R-:W5:Y:S01]  /*6700*/  SHFL.BFLY PT, R12, R237, 0x2, 0x1f ;  /* 0x0c401f00ed0c7f89 */ /* 0x000f6200000e0000 */
[----:B------:R-:W5:Y:S01]  /*6710*/  S2R R0, SR_TID.X ;  /* 0x0000000000007919 */ /* 0x000f620000002100 */
[----:B------:R-:W5:Y:S01]  /*6720*/  S2R R14, SR_CTAID.Z ;  /* 0x00000000000e7919 */ /* 0x000f620000002700 */
[----:B-1----:R-:W-:Y:S01]  /*6730*/  FADD.FTZ R4, R4, R241 ;  /* 0x000000f104047221 */ /* 0x002fe20000010000 */
[----:B--2---:R-:W-:Y:S01]  /*6740*/  ULEA UR4, UR4, UR5, 0x18 ;  /* 0x0000000504047291 */ /* 0x004fe2000f8ec0ff */
[----:B---3--:R-:W-:-:S03]  /*6750*/  FADD.FTZ R6, R3, R238 ;  /* 0x000000ee03067221 */ /* 0x008fc60000010000 */
[----:B------:R-:W1:Y:S01]  /*6760*/  SHFL.BFLY PT, R7, R4, 0x1, 0x1f ;  /* 0x0c201f0004077f89 */ /* 0x000e6200000e0000 */
[----:B----4-:R-:W-:-:S03]  /*6770*/  FADD.FTZ R2, R2, R239 ;  /* 0x000000ef02027221 */ /* 0x010fc60000010000 */
[----:B------:R-:W2:Y:S01]  /*6780*/  SHFL.BFLY PT, R5, R6, 0x1, 0x1f ;  /* 0x0c201f0006057f89 */ /* 0x000ea200000e0000 */
[----:B-----5:R-:W-:-:S03]  /*6790*/  FADD.FTZ R12, R12, R237 ;  /* 0x000000ed0c0c7221 */ /* 0x020fc60000010000 */
[----:B------:R-:W3:Y:S04]  /*67a0*/  SHFL.BFLY PT, R13, R2, 0x1, 0x1f ;  /* 0x0c201f00020d7f89 */ /* 0x000ee800000e0000 */
[----:B------:R-:W4:Y:S01]  /*67b0*/  SHFL.BFLY PT, R11, R12, 0x1, 0x1f ;  /* 0x0c201f000c0b7f89 */ /* 0x000f2200000e0000 */
[C---:B------:R-:W-:Y:S02]  /*67c0*/  SHF.L.U32 R9, R0.reuse, 0x4, RZ ;  /* 0x0000000400097819 */ /* 0x040fe400000006ff */
[----:B------:R-:W-:Y:S02]  /*67d0*/  LOP3.LUT P0, RZ, R0, 0x4, RZ, 0xc0, !PT ;  /* 0x0000000400ff7812 */ /* 0x000fe4000780c0ff */
[----:B------:R-:W-:Y:S01]  /*67e0*/  LOP3.LUT R9, R9, 0x1c0, RZ, 0xc0, !PT ;  /* 0x000001c009097812 */ /* 0x000fe200078ec0ff */
[----:B-1----:R-:W-:Y:S01]  /*67f0*/  FADD.FTZ R7, R4, R7 ;  /* 0x0000000704077221 */ /* 0x002fe20000010000 */
[----:B------:R-:W-:Y:S01]  /*6800*/  SHF.L.U32 R4, R0, 0x1, RZ ;  /* 0x0000000100047819 */ /* 0x000fe200000006ff */
[----:B--2---:R-:W-:Y:S01]  /*6810*/  FADD.FTZ R5, R6, R5 ;  /* 0x0000000506057221 */ /* 0x004fe20000010000 */
[----:B------:R-:W-:Y:S01]  /*6820*/  SHF.L.U32 R6, R0, 0x5, RZ ;  /* 0x0000000500067819 */ /* 0x000fe200000006ff */
[----:B------:R-:W1:Y:S01]  /*6830*/  MUFU.RCP R10, R7 ;  /* 0x00000007000a7308 */ /* 0x000e620000001000 */
[----:B------:R-:W-:Y:S01]  /*6840*/  LOP3.LUT R3, R4, 0x6, RZ, 0xc0, !PT ;  /* 0x0000000604037812 */ /* 0x000fe200078ec0ff */
[----:B---3--:R-:W-:Y:S01]  /*6850*/  FADD.FTZ R13, R2, R13 ;  /* 0x0000000d020d7221 */ /* 0x008fe20000010000 */
[----:B------:R-:W-:-:S02]  /*6860*/  LOP3.LUT R4, R9, 0x38, R4, 0xf8, !PT ;  /* 0x0000003809047812 */ /* 0x000fc400078ef804 */
[----:B------:R-:W-:Y:S01]  /*6870*/  LOP3.LUT R3, R3, 0x7c00, R6, 0xf8, !PT ;  /* 0x00007c0003037812 */ /* 0x000fe200078ef806 */
[----:B----4-:R-:W-:Y:S01]  /*6880*/  FADD.FTZ R2, R12, R11 ;  /* 0x0000000b0c027221 */ /* 0x010fe20000010000 */
[----:B------:R-:W-:Y:S01]  /*6890*/  FSETP.NE.FTZ.AND P2, PT, R13, RZ, PT ;  /* 0x000000ff0d00720b */ /* 0x000fe20003f55000 */
[----:B------:R-:W2:Y:S01]  /*68a0*/  MUFU.RCP R8, R5 ;  /* 0x0000000500087308 */ /* 0x000ea20000001000 */
[----:B------:R-:W-:Y:S02]  /*68b0*/  LOP3.LUT R3, R3, R4, RZ, 0xfc, !PT ;  /* 0x0000000403037212 */ /* 0x000fe400078efcff */
[----:B------:R-:W-:Y:S02]  /*68c0*/  FSETP.NE.FTZ.AND P1, PT, R2, RZ, PT ;  /* 0x000000ff0200720b */ /* 0x000fe40003f35000 */
[----:B------:R-:W-:Y:S02]  /*68d0*/  LEA R3, R3, UR4, 0x1 ;  /* 0x0000000403037c11 */ /* 0x000fe4000f8e08ff */
[----:B------:R-:W-:Y:S01]  /*68e0*/  FSETP.NE.FTZ.AND P4, PT, R7, RZ, PT ;  /* 0x000000ff0700720b */ /* 0x000fe20003f95000 */
[----:B------:R-:W3:Y:S01]  /*68f0*/  MUFU.RCP R4, R13 ;  /* 0x0000000d00047308 */ /* 0x000ee20000001000 */
[----:B------:R-:W-:-:S02]  /*6900*/  FSETP.NE.FTZ.AND P3, PT, R5, RZ, PT ;  /* 0x000000ff0500720b */ /* 0x000fc40003f75000 */
[----:B------:R-:W-:Y:S02]  /*6910*/  IADD3 R17, PT, PT, R3, 0x40, RZ ;  /* 0x0000004003117810 */ /* 0x000fe40007ffe0ff */
[----:B-1----:R-:W-:-:S03]  /*6920*/  FSEL R10, R10, 1, P4 ;  /* 0x3f8000000a0a7808 */ /* 0x002fc60002000000 */
[----:B------:R-:W1:Y:S01]  /*6930*/  MUFU.RCP R6, R2 ;  /* 0x0000000200067308 */ /* 0x000e620000001000 */
[----:B--2---:R-:W-:Y:S01]  /*6940*/  FSEL R8, R8, 1, P3 ;  /* 0x3f80000008087808 */ /* 0x004fe20001800000 */
[C---:B------:R-:W-:Y:S01]  /*6950*/  FMUL.FTZ R160, R10.reuse, R160 ;  /* 0x000000a00aa07220 */ /* 0x040fe20000410000 */
[C---:B------:R-:W-:Y:S01]  /*6960*/  FMUL.FTZ R161, R10.reuse, R161 ;  /* 0x000000a10aa17220 */ /* 0x040fe20000410000 */
[C---:B------:R-:W-:Y:S01]  /*6970*/  FMUL.FTZ R148, R10.reuse, R148 ;  /* 0x000000940a947220 */ /* 0x040fe20000410000 */
[----:B------:R-:W-:Y:S01]  /*6980*/  FMUL.FTZ R149, R10, R149 ;  /* 0x000000950a957220 */ /* 0x000fe20000410000 */
[C---:B------:R-:W-:Y:S01]  /*6990*/  FMUL.FTZ R162, R8.reuse, R162 ;  /* 0x000000a208a27220 */ /* 0x040fe20000410000 */
[C---:B------:R-:W-:Y:S01]  /*69a0*/  FMUL.FTZ R163, R8.reuse, R163 ;  /* 0x000000a308a37220 */ /* 0x040fe20000410000 */
[----:B------:R-:W-:Y:S01]  /*69b0*/  FMUL.FTZ R150, R8, R150 ;  /* 0x0000009608967220 */ /* 0x000fe20000410000 */
[----:B---3--:R-:W-:Y:S01]  /*69c0*/  FSEL R4, R4, 1, P2 ;  /* 0x3f80000004047808 */ /* 0x008fe20001000000 */
[----:B------:R-:W-:Y:S01]  /*69d0*/  FMUL.FTZ R151, R8, R151 ;  /* 0x0000009708977220 */ /* 0x000fe20000410000 */
[C---:B------:R-:W-:Y:S01]  /*69e0*/  FMUL.FTZ R36, R10.reuse, R36 ;  /* 0x000000240a247220 */ /* 0x040fe20000410000 */
[----:B------:R-:W-:Y:S01]  /*69f0*/  FMUL.FTZ R37, R10, R37 ;  /* 0x000000250a257220 */ /* 0x000fe20000410000 */
[----:B------:R-:W-:Y:S01]  /*6a00*/  FMUL.FTZ R38, R8, R38 ;  /* 0x0000002608267220 */ /* 0x000fe20000410000 */
[C---:B------:R-:W-:Y:S01]  /*6a10*/  FMUL.FTZ R156, R4.reuse, R156 ;  /* 0x0000009c049c7220 */ /* 0x040fe20000410000 */
[C---:B------:R-:W-:Y:S01]  /*6a20*/  FMUL.FTZ R157, R4.reuse, R157 ;  /* 0x0000009d049d7220 */ /* 0x040fe20000410000 */
[----:B------:R-:W-:Y:S01]  /*6a30*/  FMUL.FTZ R152, R4, R152 ;  /* 0x0000009804987220 */ /* 0x000fe20000410000 */
        /* <DEDUP_REMOVED lines=64> */
[----:B------:R-:W-:Y:S01]  /*6e40*/  FMUL.FTZ R39, R8, R39 ;  /* 0x0000002708277220 */ /* 0x000fe20000410000 */
[----:B------:R-:W-:Y:S01]  /*6e50*/  MOV R6, 0x20 ;  /* 0x0000002000067802 */ /* 0x000fe20000000f00 */
[----:B------:R-:W-:Y:S01]  /*6e60*/  FMUL.FTZ R48, R10, R48 ;  /* 0x000000300a307220 */ /* 0x000fe20000410000 */
[----:B------:R-:W-:Y:S01]  /*6e70*/  LOP3.LUT P0, RZ, R0, 0x8, RZ, 0xc0, !PT ;  /* 0x0000000800ff7812 */ /* 0x000fe2000780c0ff */
[----:B------:R-:W-:Y:S01]  /*6e80*/  FMUL.FTZ R49, R10, R49 ;  /* 0x000000310a317220 */ /* 0x000fe20000410000 */
[C---:B------:R-:W-:Y:S01]  /*6e90*/  IADD3 R9, PT, PT, R3.reuse, R4, RZ ;  /* 0x0000000403097210 */ /* 0x040fe20007ffe0ff */
[----:B------:R-:W-:Y:S01]  /*6ea0*/  FMUL.FTZ R50, R8, R50 ;  /* 0x0000003208327220 */ /* 0x000fe20000410000 */
[----:B------:R-:W-:Y:S01]  /*6eb0*/  SEL R6, R6, 0xffffffe0, !P0 ;  /* 0xffffffe006067807 */ /* 0x000fe20004000000 */
[----:B------:R-:W-:Y:S01]  /*6ec0*/  FMUL.FTZ R51, R8, R51 ;  /* 0x0000003308337220 */ /* 0x000fe20000410000 */
[----:B------:R-:W-:Y:S01]  /*6ed0*/  LOP3.LUT P0, RZ, R0, 0x10, RZ, 0xc0, !PT ;  /* 0x0000001000ff7812 */ /* 0x000fe2000780c0ff */
[C---:B------:R-:W-:Y:S01]  /*6ee0*/  FMUL.FTZ R52, R10.reuse, R52 ;  /* 0x000000340a347220 */ /* 0x040fe20000410000 */
[----:B------:R-:W-:Y:S01]  /*6ef0*/  IADD3 R11, PT, PT, R3, R6, RZ ;  /* 0x00000006030b7210 */ /* 0x000fe20007ffe0ff */
[----:B------:R-:W-:Y:S01]  /*6f00*/  FMUL.FTZ R53, R10, R53 ;  /* 0x000000350a357220 */ /* 0x000fe20000410000 */
[----:B------:R-:W-:Y:S01]  /*6f10*/  F2FP.BF16.F32.PACK_AB R160, R161, R160 ;  /* 0x000000a0a1a0723e */ /* 0x000fe200000010ff */
[----:B------:R-:W-:Y:S01]  /*6f20*/  FMUL.FTZ R54, R8, R54 ;  /* 0x0000003608367220 */ /* 0x000fe20000410000 */
[----:B------:R-:W-:Y:S01]  /*6f30*/  IADD3 R15, PT, PT, R4, R11, RZ ;  /* 0x0000000b040f7210 */ /* 0x000fe20007ffe0ff */
[----:B------:R-:W-:Y:S01]  /*6f40*/  FMUL.FTZ R55, R8, R55 ;  /* 0x0000003708377220 */ /* 0x000fe20000410000 */
[----:B------:R-:W-:Y:S01]  /*6f50*/  F2FP.BF16.F32.PACK_AB R162, R163, R162 ;  /* 0x000000a2a3a2723e */ /* 0x000fe200000010ff */
[C---:B------:R-:W-:Y:S01]  /*6f60*/  FMUL.FTZ R64, R10.reuse, R64 ;  /* 0x000000400a407220 */ /* 0x040fe20000410000 */
[----:B------:R-:W-:Y:S01]  /*6f70*/  F2FP.BF16.F32.PACK_AB R148, R149, R148 ;  /* 0x000000949594723e */ /* 0x000fe200000010ff */
[----:B------:R-:W-:Y:S01]  /*6f80*/  FMUL.FTZ R65, R10, R65 ;  /* 0x000000410a417220 */ /* 0x000fe20000410000 */
[----:B------:R-:W-:Y:S01]  /*6f90*/  F2FP.BF16.F32.PACK_AB R150, R151, R150 ;  /* 0x000000969796723e */ /* 0x000fe200000010ff */
[C---:B------:R-:W-:Y:S01]  /*6fa0*/  FMUL.FTZ R66, R8.reuse, R66 ;  /* 0x0000004208427220 */ /* 0x040fe20000410000 */
[----:B------:R-:W-:Y:S01]  /*6fb0*/  @P0 IADD3 R17, PT, PT, R3, -0x40, RZ ;  /* 0xffffffc003110810 */ /* 0x000fe20007ffe0ff */
[----:B------:R-:W-:Y:S01]  /*6fc0*/  FMUL.FTZ R67, R8, R67 ;  /* 0x0000004308437220 */ /* 0x000fe20000410000 */
[----:B------:R-:W-:Y:S01]  /*6fd0*/  F2FP.BF16.F32.PACK_AB R156, R157, R156 ;  /* 0x0000009c9d9c723e */ /* 0x000fe200000010ff */
[----:B------:R-:W-:Y:S01]  /*6fe0*/  STS [R3], R160 ;  /* 0x000000a003007388 */ /* 0x000fe20000000800 */
[-C--:B------:R-:W-:Y:S01]  /*6ff0*/  IADD3 R21, PT, PT, R6, R17.reuse, RZ ;  /* 0x0000001106157210 */ /* 0x080fe20007ffe0ff */
[----:B------:R-:W-:Y:S01]  /*7000*/  FMUL.FTZ R68, R10, R68 ;  /* 0x000000440a447220 */ /* 0x000fe20000410000 */
[C---:B------:R-:W-:Y:S01]  /*7010*/  IADD3 R19, PT, PT, R4.reuse, R17, RZ ;  /* 0x0000001104137210 */ /* 0x040fe20007ffe0ff */
[----:B------:R-:W-:Y:S01]  /*7020*/  STS [R3+0x400], R162 ;  /* 0x000400a203007388 */ /* 0x000fe20000000800 */
[----:B------:R-:W-:Y:S01]  /*7030*/  IADD3 R23, PT, PT, R4, R21, RZ ;  /* 0x0000001504177210 */ /* 0x000fe20007ffe0ff */
[----:B------:R-:W-:Y:S01]  /*7040*/  FMUL.FTZ R69, R10, R69 ;  /* 0x000000450a457220 */ /* 0x000fe20000410000 */
[----:B------:R-:W1:Y:S01]  /*7050*/  LDC.U8 R4, c[0x0][0x549] ;  /* 0x00015240ff047b82 */ /* 0x000e620000000000 */
[----:B------:R-:W-:Y:S01]  /*7060*/  F2FP.BF16.F32.PACK_AB R158, R159, R158 ;  /* 0x0000009e9f9e723e */ /* 0x000fe200000010ff */
[----:B------:R-:W-:Y:S01]  /*7070*/  STS [R9], R148 ;  /* 0x0000009409007388 */ /* 0x000fe20000000800 */
[----:B------:R-:W-:Y:S01]  /*7080*/  F2FP.BF16.F32.PACK_AB R152, R153, R152 ;  /* 0x000000989998723e */ /* 0x000fe200000010ff */
[C---:B------:R-:W-:Y:S01]  /*7090*/  FMUL.FTZ R70, R8.reuse, R70 ;  /* 0x0000004608467220 */ /* 0x040fe20000410000 */
        /* <DEDUP_REMOVED lines=13> */
[C---:B------:R-:W-:Y:S01]  /*7170*/  FMUL.FTZ R82, R8.reuse, R82 ;  /* 0x0000005208527220 */ /* 0x040fe20000410000 */
        /* <DEDUP_REMOVED lines=12> */
[----:B------:R-:W-:Y:S01]  /*7240*/  F2FP.BF16.F32.PACK_AB R56, R57, R56 ;  /* 0x000000383938723e */ /* 0x000fe200000010ff */
[C---:B------:R-:W-:Y:S01]  /*7250*/  FMUL.FTZ R86, R8.reuse, R86 ;  /* 0x0000005608567220 */ /* 0x040fe20000410000 */
[----:B------:R-:W-:Y:S01]  /*7260*/  F2FP.BF16.F32.PACK_AB R58, R59, R58 ;  /* 0x0000003a3b3a723e */ /* 0x000fe200000010ff */
[----:B------:R-:W-:Y:S01]  /*7270*/  STS [R11+0x400], R38 ;  /* 0x000400260b007388 */ /* 0x000fe20000000800 */
[----:B------:R-:W-:Y:S01]  /*7280*/  FMUL.FTZ R87, R8, R87 ;  /* 0x0000005708577220 */ /* 0x000fe20000410000 */
[----:B------:R-:W-:Y:S01]  /*7290*/  F2FP.BF16.F32.PACK_AB R60, R61, R60 ;  /* 0x0000003c3d3c723e */ /* 0x000fe200000010ff */
[C---:B------:R-:W-:Y:S01]  /*72a0*/  FMUL.FTZ R96, R10.reuse, R96 ;  /* 0x000000600a607220 */ /* 0x040fe20000410000 */
[----:B------:R-:W-:Y:S01]  /*72b0*/  STS [R15], R48 ;  /* 0x000000300f007388 */ /* 0x000fe20000000800 */
[----:B------:R-:W-:Y:S01]  /*72c0*/  F2FP.BF16.F32.PACK_AB R62, R63, R62 ;  /* 0x0000003e3f3e723e */ /* 0x000fe200000010ff */
[----:B------:R-:W-:Y:S01]  /*72d0*/  FMUL.FTZ R97, R10, R97 ;  /* 0x000000610a617220 */ /* 0x000fe20000410000 */
[C---:B------:R-:W-:Y:S01]  /*72e0*/  FMUL.FTZ R98, R8.reuse, R98 ;  /* 0x0000006208627220 */ /* 0x040fe20000410000 */
[----:B------:R-:W-:Y:S01]  /*72f0*/  STS [R15+0x400], R50 ;  /* 0x000400320f007388 */ /* 0x000fe20000000800 */
[----:B------:R-:W-:Y:S01]  /*7300*/  FMUL.FTZ R99, R8, R99 ;  /* 0x0000006308637220 */ /* 0x000fe20000410000 */
        /* <DEDUP_REMOVED lines=25> */
[----:B------:R-:W-:Y:S01]  /*74a0*/  F2FP.BF16.F32.PACK_AB R96, R97, R96 ;  /* 0x000000606160723e */ /* 0x000fe200000010ff */
[----:B------:R-:W-:Y:S01]  /*74b0*/  STS [R19], R64 ;  /* 0x0000004013007388 */ /* 0x000fe20000000800 */
[----:B------:R-:W-:Y:S01]  /*74c0*/  F2FP.BF16.F32.PACK_AB R98, R99, R98 ;  /* 0x000000626362723e */ /* 0x000fe200000010ff */
        /* <DEDUP_REMOVED lines=8> */
[C---:B------:R-:W-:Y:S01]  /*7550*/  FMUL.FTZ R128, R10.reuse, R128 ;  /* 0x000000800a807220 */ /* 0x040fe20000410000 */
        /* <DEDUP_REMOVED lines=10> */
[----:B-1----:R-:W-:Y:S01]  /*7600*/  ISETP.NE.AND P6, PT, R4, RZ, PT ;  /* 0x000000ff0400720c */ /* 0x002fe20003fc5270 */
[----:B------:R-:W-:Y:S01]  /*7610*/  FMUL.FTZ R145, R10, R145 ;  /* 0x000000910a917220 */ /* 0x000fe20000410000 */
        /* <DEDUP_REMOVED lines=16> */
[----:B------:R-:W-:Y:S01]  /*7720*/  ISETP.NE.AND P0, PT, R231, -0x1, PT ;  /* 0xffffffffe700780c */ /* 0x000fe20003f05270 */
[----:B------:R-:W-:Y:S01]  /*7730*/  STS [R21+0x2000], R72 ;  /* 0x0020004815007388 */ /* 0x000fe20000000800 */
[C---:B------:R-:W-:Y:S01]  /*7740*/  FMUL.FTZ R138, R8.reuse, R138 ;  /* 0x0000008a088a7220 */ /* 0x040fe20000410000 */
[----:B------:R-:W-:Y:S01]  /*7750*/  FMUL.FTZ R139, R8, R139 ;  /* 0x0000008b088b7220 */ /* 0x000fe20000410000 */
[----:B------:R-:W-:Y:S01]  /*7760*/  F2FP.BF16.F32.PACK_AB R128, R129, R128 ;  /* 0x000000808180723e */ /* 0x000fe200000010ff */
[----:B------:R-:W-:Y:S01]  /*7770*/  STS [R21+0x2400], R74 ;  /* 0x0024004a15007388 */ /* 0x000fe20000000800 */
[----:B------:R-:W-:Y:S01]  /*7780*/  F2FP.BF16.F32.PACK_AB R130, R131, R130 ;  /* 0x000000828382723e */ /* 0x000fe200000010ff */
[----:B------:R-:W1:Y:S01]  /*7790*/  LDC.U8 R4, c[0x0][0x548] ;  /* 0x00015200ff047b82 */ /* 0x000e620000000000 */
[----:B------:R-:W-:Y:S01]  /*77a0*/  F2FP.BF16.F32.PACK_AB R120, R121, R120 ;  /* 0x000000787978723e */ /* 0x000fe200000010ff */
[----:B------:R-:W-:Y:S01]  /*77b0*/  STS [R23+0x2000], R76 ;  /* 0x0020004c17007388 */ /* 0x000fe20000000800 */
[----:B------:R-:W-:Y:S01]  /*77c0*/  F2FP.BF16.F32.PACK_AB R122, R123, R122 ;  /* 0x0000007a7b7a723e */ /* 0x000fe200000010ff */
[----:B------:R2:W3:Y:S01]  /*77d0*/  @P4 MUFU.LG2 R12, R7 ;  /* 0x00000007000c4308 */ /* 0x0004e20000000c00 */
[----:B------:R-:W-:Y:S01]  /*77e0*/  F2FP.BF16.F32.PACK_AB R124, R125, R124 ;  /* 0x0000007c7d7c723e */ /* 0x000fe200000010ff */
[----:B------:R-:W-:Y:S01]  /*77f0*/  STS [R23+0x2400], R78 ;  /* 0x0024004e17007388 */ /* 0x000fe20000000800 */
[----:B------:R-:W-:Y:S01]  /*7800*/  F2FP.BF16.F32.PACK_AB R126, R127, R126 ;  /* 0x0000007e7f7e723e */ /* 0x000fe200000010ff */
[----:B------:R-:W4:Y:S01]  /*7810*/  @P6 LDC R6, c[0x0][0x430] ;  /* 0x00010c00ff066b82 */ /* 0x000f220000000800 */
[----:B------:R-:W-:Y:S01]  /*7820*/  F2FP.BF16.F32.PACK_AB R144, R145, R144 ;  /* 0x000000909190723e */ /* 0x000fe200000010ff */
[----:B------:R-:W-:Y:S01]  /*7830*/  STS [R3+0x4000], R84 ;  /* 0x0040005403007388 */ /* 0x000fe20000000800 */
[----:B------:R-:W-:Y:S01]  /*7840*/  F2FP.BF16.F32.PACK_AB R146, R147, R146 ;  /* 0x000000929392723e */ /* 0x000fe200000010ff */
[----:B------:R2:W1:Y:S01]  /*7850*/  @P3 MUFU.LG2 R18, R5 ;  /* 0x0000000500123308 */ /* 0x0004620000000c00 */
[----:B------:R-:W-:Y:S01]  /*7860*/  F2FP.BF16.F32.PACK_AB R136, R137, R136 ;  /* 0x000000888988723e */ /* 0x000fe200000010ff */
[----:B------:R-:W-:Y:S01]  /*7870*/  STS [R3+0x4400], R86 ;  /* 0x0044005603007388 */ /* 0x000fe20000000800 */
[----:B------:R-:W-:Y:S01]  /*7880*/  F2FP.BF16.F32.PACK_AB R138, R139, R138 ;  /* 0x0000008a8b8a723e */ /* 0x000fe200000010ff */
[----:B------:R-:W2:Y:S01]  /*7890*/  @P4 LDC R25, c[0x0][0x458] ;  /* 0x00011600ff194b82 */ /* 0x000ea20000000800 */
        /* <DEDUP_REMOVED lines=8> */
[----:B-1----:R-:W-:Y:S01]  /*7920*/  ISETP.NE.AND P5, PT, R4, RZ, !P6 ;  /* 0x000000ff0400720c */ /* 0x002fe200077a5270 */
        /* <DEDUP_REMOVED lines=8> */
[----:B-1----:R-:W4:Y:S03]  /*79b0*/  LDC R3, c[0x0][0x434] ;  /* 0x00010d00ff037b82 */ /* 0x002f260000000800 */
[----:B------:R-:W-:Y:S04]  /*79c0*/  STS [R11+0x6000], R104 ;  /* 0x006000680b007388 */ /* 0x000fe80000000800 */
[----:B------:R1:W-:Y:S01]  /*79d0*/  STS [R11+0x6400], R106 ;  /* 0x0064006a0b007388 */ /* 0x0003e20000000800 */
[----:B-----5:R-:W2:Y:S03]  /*79e0*/  @P0 LDC.64 R8, c[0x0][0x408] ;  /* 0x00010200ff080b82 */ /* 0x020ea60000000a00 */
[----:B------:R-:W-:Y:S04]  /*79f0*/  STS [R15+0x6000], R108 ;  /* 0x0060006c0f007388 */ /* 0x000fe80000000800 */
[----:B------:R5:W-:Y:S04]  /*7a00*/  STS [R15+0x6400], R110 ;  /* 0x0064006e0f007388 */ /* 0x000be80000000800 */
[----:B------:R-:W-:Y:S04]  /*7a10*/  STS [R17+0x4000], R116 ;  /* 0x0040007411007388 */ /* 0x000fe80000000800 */
[----:B------:R-:W-:Y:S04]  /*7a20*/  STS [R17+0x4400], R118 ;  /* 0x0044007611007388 */ /* 0x000fe80000000800 */
[----:B------:R-:W-:Y:S04]  /*7a30*/  STS [R19+0x4000], R128 ;  /* 0x0040008013007388 */ /* 0x000fe80000000800 */
[----:B------:R-:W-:Y:S01]  /*7a40*/  STS [R19+0x4400], R130 ;  /* 0x0044008213007388 */ /* 0x000fe20000000800 */
[----:B-1----:R-:W1:Y:S03]  /*7a50*/  @!P0 LDC.64 R10, c[0x0][0x400] ;  /* 0x00010000ff0a8b82 */ /* 0x002e660000000a00 */
[----:B------:R-:W-:Y:S04]  /*7a60*/  STS [R17+0x6000], R120 ;  /* 0x0060007811007388 */ /* 0x000fe80000000800 */
[----:B------:R-:W-:Y:S01]  /*7a70*/  STS [R17+0x6400], R122 ;  /* 0x0064007a11007388 */ /* 0x000fe20000000800 */
[----:B-----5:R-:W1:Y:S03]  /*7a80*/  @P6 LDC R15, c[0x0][0x430] ;  /* 0x00010c00ff0f6b82 */ /* 0x020e660000000800 */
        /* <DEDUP_REMOVED lines=8> */
[----:B-----5:R-:W4:Y:S03]  /*7b10*/  LDC R19, c[0x0][0x434] ;  /* 0x00010d00ff137b82 */ /* 0x020f260000000800 */
[----:B------:R-:W-:Y:S04]  /*7b20*/  STS [R23+0x6000], R140 ;  /* 0x0060008c17007388 */ /* 0x000fe80000000800 */
[----:B------:R5:W-:Y:S01]  /*7b30*/  STS [R23+0x6400], R142 ;  /* 0x0064008e17007388 */ /* 0x000be20000000800 */
[----:B---3--:R-:W3:Y:S01]  /*7b40*/  @P2 LDC R21, c[0x0][0x458] ;  /* 0x00011600ff152b82 */ /* 0x008ee20000000800 */
[----:B----4-:R-:W-:Y:S01]  /*7b50*/  @P6 IMAD R19, R6, R3, RZ ;  /* 0x0000000306136224 */ /* 0x010fe200078e02ff */
[----:B-----5:R-:W-:Y:S01]  /*7b60*/  @P6 MOV R23, 0x1 ;  /* 0x0000000100176802 */ /* 0x020fe20000000f00 */
[----:B-12---:R-:W-:Y:S06]  /*7b70*/  @P6 BRA `(.L_x_1068) ;  /* 0x0000000000206947 */ /* 0x006fec0003800000 */
[----:B------:R-:W-:Y:S02]  /*7b80*/  ISETP.NE.AND P6, PT, R4, RZ, PT ;  /* 0x000000ff0400720c */ /* 0x000fe40003fc5270 */
[----:B------:R-:W1:Y:S11]  /*7b90*/  LDC R4, c[0x0][0x3e0] ;  /* 0x0000f800ff047b82 */ /* 0x000e760000000800 */
[----:B------:R-:W1:Y:S01]  /*7ba0*/  @P6 LDC R23, c[0x0][0x454] ;  /* 0x00011500ff176b82 */ /* 0x000e620000000800 */
[----:B------:R-:W-:-:S02]  /*7bb0*/  @P6 MOV R15, 0x1 ;  /* 0x00000001000f6802 */ /* 0x000fc40000000f00 */
[----:B------:R-:W-:-:S05]  /*7bc0*/  @!P6 MOV R15, 0x1 ;  /* 0x00000001000fe802 */ /* 0x000fca0000000f00 */
[----:B------:R-:W2:Y:S01]  /*7bd0*/  @P6 LDC R19, c[0x0][0x454] ;  /* 0x00011500ff136b82 */ /* 0x000ea20000000800 */
[-C--:B-1----:R-:W-:Y:S02]  /*7be0*/  @P6 IMAD R23, R23, R4.reuse, RZ ;  /* 0x0000000417176224 */ /* 0x082fe400078e02ff */
[----:B------:R-:W-:-:S07]  /*7bf0*/  @!P6 IMAD R23, R3, R4, RZ ;  /* 0x000000040317e224 */ /* 0x000fce00078e02ff */
.L_x_1068:
[----:B------:R-:W-:Y:S01]  /*7c00*/  BAR.SYNC.DEFER_BLOCKING 0x0 ;  /* 0x0000000000007b1d */ /* 0x000fe20000010000 */
[----:B------:R-:W-:Y:S01]  /*7c10*/  ISETP.NE.AND P6, PT, R231, -0x1, PT ;  /* 0xffffffffe700780c */ /* 0x000fe20003fc5270 */
[----:B------:R-:W-:-:S04]  /*7c20*/  @!P0 IMAD.WIDE.U32 R26, R232, R10, RZ ;  /* 0x0000000ae81a8225 */ /* 0x000fc800078e00ff */
[----:B------:R-:W-:Y:S01]  /*7c30*/  @P4 FMUL.FTZ R29, R12, 0.69314718246459960938 ;  /* 0x3f3172180c1d4820 */ /* 0x000fe20000410000 */
[----:B------:R-:W-:Y:S01]  /*7c40*/  MOV R17, 0x7f800000 ;  /* 0x7f80000000117802 */ /* 0x000fe20000000f00 */
[----:B------:R-:W-:Y:S01]  /*7c50*/  @P3 FMUL.FTZ R12, R18, 0.69314718246459960938 ;  /* 0x3f317218120c3820 */ /* 0x000fe20000410000 */
[----:B------:R-:W1:Y:S01]  /*7c60*/  @P1 LDC R10, c[0x0][0x458] ;  /* 0x00011600ff0a1b82 */ /* 0x000e620000000800 */
[----:B------:R-:W4:Y:S01]  /*7c70*/  @P1 MUFU.LG2 R2, R2 ;  /* 0x0000000200021308 */ /* 0x000f220000000c00 */
[----:B------:R-:W5:Y:S01]  /*7c80*/  S2R R13, SR_TID.X ;  /* 0x00000000000d7919 */ /* 0x000f620000002100 */
[----:B------:R-:W-:Y:S01]  /*7c90*/  @P4 FFMA.FTZ R17, R168, R25, R29 ;  /* 0x00000019a8114223 */ /* 0x000fe2000001001d */
[----:B------:R-:W-:Y:S01]  /*7ca0*/  @P0 IMAD.WIDE.U32 R24, R231, R8, RZ ;  /* 0x00000008e7180225 */ /* 0x000fe200078e00ff */
[----:B------:R-:W-:Y:S01]  /*7cb0*/  LOP3.LUT P4, RZ, R0, 0x3, RZ, 0xc0, !PT ;  /* 0x0000000300ff7812 */ /* 0x000fe2000788c0ff */
[----:B------:R-:W-:Y:S01]  /*7cc0*/  BSSY.RECONVERGENT B0, `(.L_x_1069) ;  /* 0x0000041000007945 */ /* 0x000fe20003800200 */
[----:B------:R-:W-:Y:S01]  /*7cd0*/  MOV R16, 0x7f800000 ;  /* 0x7f80000000107802 */ /* 0x000fe20000000f00 */
[----:B------:R-:W-:-:S02]  /*7ce0*/  @!P0 IMAD R18, R232, R11, R27 ;  /* 0x0000000be8128224 */ /* 0x000fc400078e021b */
[----:B------:R-:W-:Y:S01]  /*7cf0*/  @P2 FMUL.FTZ R11, R22, 0.69314718246459960938 ;  /* 0x3f317218160b2820 */ /* 0x000fe20000410000 */
[----:B------:R-:W-:Y:S02]  /*7d00*/  @P0 IMAD R18, R231, R9, R25 ;  /* 0x00000009e7120224 */ /* 0x000fe400078e0219 */
[----:B------:R-:W-:Y:S01]  /*7d10*/  @P3 FFMA.FTZ R16, R167, R20, R12 ;  /* 0x00000014a7103223 */ /* 0x000fe2000001000c */
[----:B--2---:R-:W-:Y:S01]  /*7d20*/  IMAD R8, R14, R19, RZ ;  /* 0x000000130e087224 */ /* 0x004fe200078e02ff */
[----:B------:R-:W-:Y:S01]  /*7d30*/  MOV R20, 0x7f800000 ;  /* 0x7f80000000147802 */ /* 0x000fe20000000f00 */
[----:B------:R-:W-:Y:S02]  /*7d40*/  @!P6 IMAD R231, R232, R3, RZ ;  /* 0x00000003e8e7e224 */ /* 0x000fe400078e02ff */
[----:B---3--:R-:W-:Y:S01]  /*7d50*/  @P2 FFMA.FTZ R20, R166, R21, R11 ;  /* 0x00000015a6142223 */ /* 0x008fe2000001000b */
[----:B------:R-:W-:Y:S01]  /*7d60*/  @!P5 IMAD R8, R232, R23, R8 ;  /* 0x00000017e808d224 */ /* 0x000fe200078e0208 */
[----:B------:R-:W-:Y:S01]  /*7d70*/  MOV R19, 0x7f800000 ;  /* 0x7f80000000137802 */ /* 0x000fe20000000f00 */
[----:B------:R2:W3:Y:S01]  /*7d80*/  LDS.128 R4, [R233+0x3800] ;  /* 0x00380000e9047984 */ /* 0x0004e20000000c00 */
[----:B------:R-:W-:Y:S01]  /*7d90*/  IMAD R3, R15, UR15, RZ ;  /* 0x0000000f0f037c24 */ /* 0x000fe2000f8e02ff */
[----:B------:R-:W-:Y:S01]  /*7da0*/  SHF.R.S32.HI R9, RZ, 0x1f, R231 ;  /* 0x0000001fff097819 */ /* 0x000fe200000114e7 */
[----:B----4-:R-:W-:Y:S01]  /*7db0*/  @P1 FMUL.FTZ R2, R2, 0.69314718246459960938 ;  /* 0x3f31721802021820 */ /* 0x010fe20000410000 */
[----:B------:R-:W-:-:S02]  /*7dc0*/  SEL R21, R231, RZ, P5 ;  /* 0x000000ffe7157207 */ /* 0x000fc40002800000 */
[----:B------:R-:W-:Y:S01]  /*7dd0*/  SEL R9, R9, RZ, P5 ;  /* 0x000000ff09097207 */ /* 0x000fe20002800000 */
[----:B-1----:R-:W-:Y:S01]  /*7de0*/  @P1 FFMA.FTZ R19, R165, R10, R2 ;  /* 0x0000000aa5131223 */ /* 0x002fe20000010002 */
[--C-:B------:R-:W-:Y:S02]  /*7df0*/  IADD3 R21, P3, P2, R3, R21, R8.reuse ;  /* 0x0000001503157210 */ /* 0x100fe40007a7e008 */
[----:B------:R-:W-:Y:S02]  /*7e00*/  SHF.R.S32.HI R12, RZ, 0x1f, R3 ;  /* 0x0000001fff0c7819 */ /* 0x000fe40000011403 */
[----:B------:R-:W-:Y:S02]  /*7e10*/  SHF.R.S32.HI R23, RZ, 0x1f, R8 ;  /* 0x0000001fff177819 */ /* 0x000fe40000011408 */
[----:B------:R-:W-:Y:S02]  /*7e20*/  @P0 MOV R26, R24 ;  /* 0x00000018001a0202 */ /* 0x000fe40000000f00 */
[----:B-----5:R-:W-:-:S02]  /*7e30*/  SHF.R.U32.HI R22, RZ, 0x3, R13 ;  /* 0x00000003ff167819 */ /* 0x020fc4000001160d */
[----:B------:R-:W-:Y:S01]  /*7e40*/  IADD3.X R23, PT, PT, R12, R9, R23, P3, P2 ;  /* 0x000000090c177210 */ /* 0x000fe20001fe4417 */
[----:B--2---:R-:W-:Y:S06]  /*7e50*/  @P4 BRA `(.L_x_1070) ;  /* 0x00000000009c4947 */ /* 0x004fec0003800000 */
[--C-:B------:R-:W-:Y:S02]  /*7e60*/  SHF.R.U32.HI R2, RZ, 0x1, R0.reuse ;  /* 0x00000001ff027819 */ /* 0x100fe40000011600 */
[----:B------:R-:W-:Y:S02]  /*7e70*/  SHF.R.U32.HI R34, RZ, 0x2, R0 ;  /* 0x00000002ff227819 */ /* 0x000fe40000011600 */
[----:B------:R-:W-:-:S04]  /*7e80*/  LOP3.LUT R3, R2, 0x30, RZ, 0xc0, !PT ;  /* 0x0000003002037812 */ /* 0x000fc800078ec0ff */
        /* <DEDUP_REMOVED lines=10> */
[----:B------:R-:W-:Y:S01]  /*7f30*/  @!P2 IMAD R30, R30, R15, RZ ;  /* 0x0000000f1e1ea224 */ /* 0x000fe200078e02ff */
[----:B------:R-:W-:Y:S01]  /*7f40*/  @!P3 IADD3 R24, P4, PT, R34, R21, RZ ;  /* 0x000000152218b210 */ /* 0x000fe20007f9e0ff */
[----:B------:R-:W2:Y:S01]  /*7f50*/  @!P2 LDC.64 R10, c[0x0][0x420] ;  /* 0x00010800ff0aab82 */ /* 0x000ea20000000a00 */
[-C--:B------:R-:W-:Y:S02]  /*7f60*/  @!P1 IMAD R28, R28, R15.reuse, RZ ;  /* 0x0000000f1c1c9224 */ /* 0x080fe400078e02ff */
[----:B------:R-:W-:Y:S01]  /*7f70*/  @!P0 IMAD R32, R32, R15, RZ ;  /* 0x0000000f20208224 */ /* 0x000fe200078e02ff */
[----:B------:R-:W-:Y:S02]  /*7f80*/  @!P2 IADD3 R25, P5, PT, R30, R21, RZ ;  /* 0x000000151e19a210 */ /* 0x000fe40007fbe0ff */
[----:B------:R-:W-:Y:S02]  /*7f90*/  @!P3 LEA.HI.X.SX32 R15, R34, R23, 0x1, P4 ;  /* 0x00000017220fb211 */ /* 0x000fe400020f0eff */
[----:B------:R-:W4:Y:S01]  /*7fa0*/  @!P1 LDC.64 R8, c[0x0][0x420] ;  /* 0x00010800ff089b82 */ /* 0x000f220000000a00 */
[----:B------:R-:W-:-:S02]  /*7fb0*/  @!P1 IADD3 R27, P4, PT, R28, R21, RZ ;  /* 0x000000151c1b9210 */ /* 0x000fc40007f9e0ff */
[-C--:B------:R-:W-:Y:S02]  /*7fc0*/  @!P2 LEA.HI.X.SX32 R30, R30, R23.reuse, 0x1, P5 ;  /* 0x000000171e1ea211 */ /* 0x080fe400028f0eff */
[----:B------:R-:W-:Y:S02]  /*7fd0*/  @!P1 LEA.HI.X.SX32 R28, R28, R23, 0x1, P4 ;  /* 0x000000171c1c9211 */ /* 0x000fe400020f0eff */
[----:B------:R-:W-:Y:S01]  /*7fe0*/  @!P0 IADD3 R21, P6, PT, R32, R21, RZ ;  /* 0x0000001520158210 */ /* 0x000fe20007fde0ff */
[----:B------:R-:W5:Y:S01]  /*7ff0*/  @!P0 LDC.64 R2, c[0x0][0x420] ;  /* 0x00010800ff028b82 */ /* 0x000f620000000a00 */
[----:B-1----:R-:W-:Y:S02]  /*8000*/  @!P3 LEA R12, P5, R24, R12, 0x2 ;  /* 0x0000000c180cb211 */ /* 0x002fe400078a10ff */
[----:B------:R-:W-:Y:S02]  /*8010*/  @!P0 LEA.HI.X.SX32 R32, R32, R23, 0x1, P6 ;  /* 0x0000001720208211 */ /* 0x000fe400030f0eff */
[----:B------:R-:W-:-:S02]  /*8020*/  @!P3 LEA.HI.X R13, R24, R13, R15, 0x2, P5 ;  /* 0x0000000d180db211 */ /* 0x000fc400028f140f */
[----:B--2---:R-:W-:-:S03]  /*8030*/  @!P2 LEA R10, P4, R25, R10, 0x2 ;  /* 0x0000000a190aa211 */ /* 0x004fc600078810ff */
[----:B------:R1:W-:Y:S01]  /*8040*/  @!P3 STG.E desc[UR16][R12.64], R17 ;  /* 0x000000110c00b986 */ /* 0x0003e2000c101910 */
[----:B------:R-:W-:Y:S02]  /*8050*/  @!P2 LEA.HI.X R11, R25, R11, R30, 0x2, P4 ;  /* 0x0000000b190ba211 */ /* 0x000fe400020f141e */
[----:B----4-:R-:W-:-:S03]  /*8060*/  @!P1 LEA R8, P5, R27, R8, 0x2 ;  /* 0x000000081b089211 */ /* 0x010fc600078a10ff */
[----:B------:R1:W-:Y:S01]  /*8070*/  @!P2 STG.E desc[UR16][R10.64], R16 ;  /* 0x000000100a00a986 */ /* 0x0003e2000c101910 */
[----:B------:R-:W-:Y:S02]  /*8080*/  @!P1 LEA.HI.X R9, R27, R9, R28, 0x2, P5 ;  /* 0x000000091b099211 */ /* 0x000fe400028f141c */
[----:B-----5:R-:W-:-:S03]  /*8090*/  @!P0 LEA R2, P4, R21, R2, 0x2 ;  /* 0x0000000215028211 */ /* 0x020fc600078810ff */
[----:B------:R1:W-:Y:S01]  /*80a0*/  @!P1 STG.E desc[UR16][R8.64], R20 ;  /* 0x0000001408009986 */ /* 0x0003e2000c101910 */
[----:B------:R-:W-:-:S05]  /*80b0*/  @!P0 LEA.HI.X R3, R21, R3, R32, 0x2, P4 ;  /* 0x0000000315038211 */ /* 0x000fca00020f1420 */
[----:B------:R1:W-:Y:S04]  /*80c0*/  @!P0 STG.E desc[UR16][R2.64], R19 ;  /* 0x0000001302008986 */ /* 0x0003e8000c101910 */
.L_x_1070:
[----:B------:R-:W-:Y:S05]  /*80d0*/  BSYNC.RECONVERGENT B0 ;  /* 0x0000000000007941 */ /* 0x000fea0003800200 */
.L_x_1069:
[----:B-1----:R-:W-:Y:S01]  /*80e0*/  IMAD.SHL.U32 R3, R0, 0x8, RZ ;  /* 0x0000000800037824 */ /* 0x002fe200078e00ff */
[----:B------:R-:W1:Y:S01]  /*80f0*/  LDCU.64 UR4, c[0x0][0x410] ;  /* 0x00008200ff0477ac */ /* 0x000e620008000a00 */
[C---:B------:R-:W-:Y:S01]  /*8100*/  VIADD R8, R22.reuse, 0x10 ;  /* 0x0000001016087836 */ /* 0x040fe20000000000 */
[----:B------:R-:W-:Y:S01]  /*8110*/  BSSY.RECONVERGENT B0, `(.L_x_1071) ;  /* 0x0000022000007945 */ /* 0x000fe20003800200 */
[C---:B------:R-:W-:Y:S01]  /*8120*/  VIADD R0, R22.reuse, 0x30 ;  /* 0x0000003016007836 */ /* 0x040fe20000000000 */
[----:B------:R-:W-:Y:S01]  /*8130*/  LOP3.LUT R3, R3, 0x38, RZ, 0xc0, !PT ;  /* 0x0000003803037812 */ /* 0x000fe200078ec0ff */
[----:B------:R-:W-:Y:S01]  /*8140*/  VIADD R2, R22, 0x20 ;  /* 0x0000002016027836 */ /* 0x000fe20000000000 */
[----:B------:R-:W-:Y:S02]  /*8150*/  ISETP.GE.AND P1, PT, R8, R225, PT ;  /* 0x000000e10800720c */ /* 0x000fe40003f26270 */
[----:B------:R-:W-:Y:S02]  /*8160*/  IADD3 R26, P0, PT, R3, R26, RZ ;  /* 0x0000001a031a7210 */ /* 0x000fe40007f1e0ff */
[----:B------:R-:W-:-:S02]  /*8170*/  IADD3 R8, PT, PT, R22, 0x40, RZ ;  /* 0x0000004016087810 */ /* 0x000fc40007ffe0ff */
[----:B------:R-:W-:Y:S02]  /*8180*/  IADD3.X R27, PT, PT, RZ, R18, RZ, P0, !PT ;  /* 0x00000012ff1b7210 */ /* 0x000fe400007fe4ff */
[-C--:B------:R-:W-:Y:S02]  /*8190*/  ISETP.GE.AND P4, PT, R8, R225.reuse, PT ;  /* 0x000000e10800720c */ /* 0x080fe40003f86270 */
[----:B------:R2:W4:Y:S01]  /*81a0*/  LDS.128 R8, [R233+0x4000] ;  /* 0x00400000e9087984 */ /* 0x0005220000000c00 */
[-C--:B------:R-:W-:Y:S01]  /*81b0*/  ISETP.GE.AND P0, PT, R22, R225.reuse, PT ;  /* 0x000000e11600720c */ /* 0x080fe20003f06270 */
[----:B-1----:R-:W-:Y:S01]  /*81c0*/  IMAD.WIDE.U32 R18, R14, UR4, R26 ;  /* 0x000000040e127c25 */ /* 0x002fe2000f8e001a */
[-C--:B------:R-:W-:Y:S02]  /*81d0*/  ISETP.GE.AND P3, PT, R0, R225.reuse, PT ;  /* 0x000000e10000720c */ /* 0x080fe40003f66270 */
[----:B------:R-:W-:Y:S01]  /*81e0*/  ISETP.GE.AND P2, PT, R2, R225, PT ;  /* 0x000000e10200720c */ /* 0x000fe20003f46270 */
[----:B------:R-:W-:-:S02]  /*81f0*/  IMAD R21, R14, UR5, R19 ;  /* 0x000000050e157c24 */ /* 0x000fc4000f8e0213 */
[----:B------:R2:W1:Y:S01]  /*8200*/  LDS.128 R12, [R233] ;  /* 0x00000000e90c7984 */ /* 0x0004620000000c00 */
[C---:B------:R-:W-:Y:S02]  /*8210*/  VIADD R0, R22.reuse, 0x60 ;  /* 0x0000006016007836 */ /* 0x040fe40000000000 */
[C---:B------:R-:W-:Y:S02]  /*8220*/  VIADD R2, R22.reuse, 0x50 ;  /* 0x0000005016027836 */ /* 0x040fe40000000000 */
[----:B------:R-:W-:Y:S01]  /*8230*/  VIADD R22, R22, 0x70 ;  /* 0x0000007016167836 */ /* 0x000fe20000000000 */
[-C--:B------:R-:W-:Y:S02]  /*8240*/  ISETP.GE.AND P6, PT, R0, R225.reuse, PT ;  /* 0x000000e10000720c */ /* 0x080fe40003fc6270 */
[----:B------:R-:W-:Y:S02]  /*8250*/  ISETP.GE.AND P5, PT, R2, R225, PT ;  /* 0x000000e10200720c */ /* 0x000fe40003fa6270 */
[----:B------:R-:W-:Y:S01]  /*8260*/  P2R R0, PR, RZ, 0x40 ;  /* 0x00000040ff007803 */ /* 0x000fe20000000000 */
[----:B------:R-:W-:Y:S10]  /*8270*/  @P0 BRA `(.L_x_1072) ;  /* 0x00000000002c0947 */ /* 0x000ff40003800000 */
[----:B------:R-:W5:Y:S01]  /*8280*/  LDC.64 R2, c[0x0][0x408] ;  /* 0x00010200ff027b82 */ /* 0x000f620000000a00 */
[----:B------:R-:W3:Y:S01]  /*8290*/  LDCU.64 UR4, c[0x0][0x3f0] ;  /* 0x00007e00ff0477ac */ /* 0x000ee20008000a00 */
[----:B------:R-:W-:Y:S01]  /*82a0*/  MOV R20, R18 ;  /* 0x0000001200147202 */ /* 0x000fe20000000f00 */
[----:B-----5:R-:W-:-:S04]  /*82b0*/  IMAD R16, R2, UR14, RZ ;  /* 0x0000000e02107c24 */ /* 0x020fc8000f8e02ff */
[----:B------:R-:W-:-:S04]  /*82c0*/  IMAD.WIDE.U32 R24, R230, R2, R20 ;  /* 0x00000002e6187225 */ /* 0x000fc800078e0014 */
[----:B------:R-:W-:Y:S01]  /*82d0*/  IMAD R3, R230, R3, R16 ;  /* 0x00000003e6037224 */ /* 0x000fe200078e0210 */
[----:B---3--:R-:W-:-:S04]  /*82e0*/  LEA R2, P0, R24, UR4, 0x1 ;  /* 0x0000000418027c11 */ /* 0x008fc8000f8008ff */
[----:B------:R-:W-:-:S04]  /*82f0*/  IADD3 R3, PT, PT, R25, R3, RZ ;  /* 0x0000000319037210 */ /* 0x000fc80007ffe0ff */
[----:B------:R-:W-:-:S05]  /*8300*/  LEA.HI.X R3, R24, UR5, R3, 0x1, P0 ;  /* 0x0000000518037c11 */ /* 0x000fca00080f0c03 */
[----:B-1----:R1:W-:Y:S04]  /*8310*/  STG.E.128 desc[UR16][R2.64], R12 ;  /* 0x0000000c02007986 */ /* 0x0023e8000c101d10 */
[----:B----4-:R1:W-:Y:S02]  /*8320*/  STG.E.128 desc[UR16][R2.64+0x80], R8 ;  /* 0x0000800802007986 */ /* 0x0103e4000c101d10 */
.L_x_1072:
[----:B------:R-:W-:Y:S05]  /*8330*/  BSYNC.RECONVERGENT B0 ;  /* 0x0000000000007941 */ /* 0x000fea0003800200 */
.L_x_1071:
[----:B-1----:R1:W1:Y:S01]  /*8340*/  LDS.128 R12, [R233+0x800] ;  /* 0x00080000e90c7984 */ /* 0x0022620000000c00 */
[----:B------:R-:W-:Y:S01]  /*8350*/  BSSY.RECONVERGENT B0, `(.L_x_1073) ;  /* 0x0000012000007945 */ /* 0x000fe20003800200 */
[----:B------:R-:W-:Y:S02]  /*8360*/  ISETP.GE.AND P6, PT, R22, R225, PT ;  /* 0x000000e11600720c */ /* 0x000fe40003fc6270 */
[----:B----4-:R4:W1:Y:S01]  /*8370*/  LDS.128 R8, [R233+0x4800] ;  /* 0x00480000e9087984 */ /* 0x0108620000000c00 */
[----:B------:R-:W-:Y:S10]  /*8380*/  @P1 BRA `(.L_x_1074) ;  /* 0x0000000000381947 */ /* 0x000ff40003800000 */
[----:B------:R-:W5:Y:S01]  /*8390*/  LDCU.64 UR6, c[0x0][0x408] ;  /* 0x00008100ff0677ac */ /* 0x000f620008000a00 */
[----:B------:R-:W-:Y:S01]  /*83a0*/  IADD3 R3, P0, PT, R230, 0x10, RZ ;  /* 0x00000010e6037810 */ /* 0x000fe20007f1e0ff */
[----:B------:R-:W-:Y:S01]  /*83b0*/  IMAD.MOV.U32 R16, RZ, RZ, R18 ;  /* 0x000000ffff107224 */ /* 0x000fe200078e0012 */
[----:B------:R-:W-:Y:S01]  /*83c0*/  MOV R17, R21 ;  /* 0x0000001500117202 */ /* 0x000fe20000000f00 */
[----:B------:R-:W2:Y:S02]  /*83d0*/  LDCU.64 UR4, c[0x0][0x3f0] ;  /* 0x00007e00ff0477ac */ /* 0x000ea40008000a00 */
[----:B------:R-:W-:-:S04]  /*83e0*/  IMAD.X R2, RZ, RZ, UR14, P0 ;  /* 0x0000000eff027e24 */ /* 0x000fc800080e06ff */
[----:B-----5:R-:W-:Y:S02]  /*83f0*/  IMAD R2, R2, UR6, RZ ;  /* 0x0000000602027c24 */ /* 0x020fe4000f8e02ff */
[----:B------:R-:W-:-:S04]  /*8400*/  IMAD.WIDE.U32 R16, R3, UR6, R16 ;  /* 0x0000000603107c25 */ /* 0x000fc8000f8e0010 */
[----:B------:R-:W-:Y:S01]  /*8410*/  IMAD R2, R3, UR7, R2 ;  /* 0x0000000703027c24 */ /* 0x000fe2000f8e0202 */
[----:B--2---:R-:W-:-:S04]  /*8420*/  LEA R22, P0, R16, UR4, 0x1 ;  /* 0x0000000410167c11 */ /* 0x004fc8000f8008ff */
[----:B------:R-:W-:-:S04]  /*8430*/  IADD3 R2, PT, PT, R17, R2, RZ ;  /* 0x0000000211027210 */ /* 0x000fc80007ffe0ff */
[----:B------:R-:W-:-:S05]  /*8440*/  LEA.HI.X R23, R16, UR5, R2, 0x1, P0 ;  /* 0x0000000510177c11 */ /* 0x000fca00080f0c02 */
[----:B-1----:R1:W-:Y:S04]  /*8450*/  STG.E.128 desc[UR16][R22.64], R12 ;  /* 0x0000000c16007986 */ /* 0x0023e8000c101d10 */
[----:B------:R1:W-:Y:S02]  /*8460*/  STG.E.128 desc[UR16][R22.64+0x80], R8 ;  /* 0x0000800816007986 */ /* 0x0003e4000c101d10 */
.L_x_1074:
[----:B------:R-:W-:Y:S05]  /*8470*/  BSYNC.RECONVERGENT B0 ;  /* 0x0000000000007941 */ /* 0x000fea0003800200 */
.L_x_1073:
[----:B-1----:R1:W1:Y:S01]  /*8480*/  LDS.128 R12, [R233+0x1000] ;  /* 0x00100000e90c7984 */ /* 0x0022620000000c00 */
[----:B------:R-:W-:Y:S03]  /*8490*/  BSSY.RECONVERGENT B0, `(.L_x_1075) ;  /* 0x0000011000007945 */ /* 0x000fe60003800200 */
[----:B------:R1:W1:Y:S01]  /*84a0*/  LDS.128 R8, [R233+0x5000] ;  /* 0x00500000e9087984 */ /* 0x0002620000000c00 */
[----:B------:R-:W-:Y:S05]  /*84b0*/  @P2 BRA `(.L_x_1076) ;  /* 0x0000000000382947 */ /* 0x000fea0003800000 */
        /* <DEDUP_REMOVED lines=14> */
.L_x_1076:
[----:B------:R-:W-:Y:S05]  /*85a0*/  BSYNC.RECONVERGENT B0 ;  /* 0x0000000000007941 */ /* 0x000fea0003800200 */
.L_x_1075:
        /* <DEDUP_REMOVED lines=18> */
.L_x_1078:
[----:B------:R-:W-:Y:S05]  /*86d0*/  BSYNC.RECONVERGENT B0 ;  /* 0x0000000000007941 */ /* 0x000fea0003800200 */
.L_x_1077:
        /* <DEDUP_REMOVED lines=18> */
.L_x_1080:
[----:B------:R-:W-:Y:S05]  /*8800*/  BSYNC.RECONVERGENT B0 ;  /* 0x0000000000007941 */ /* 0x000fea0003800200 */
.L_x_1079:
        /* <DEDUP_REMOVED lines=18> */
.L_x_1082:
[----:B------:R-:W-:Y:S05]  /*8930*/  BSYNC.RECONVERGENT B0 ;  /* 0x0000000000007941 */ /* 0x000fea0003800200 */
.L_x_1081:
[----:B-1----:R1:W1:Y:S01]  /*8940*/  LDS.128 R12, [R233+0x3000] ;  /* 0x00300000e90c7984 */ /* 0x0022620000000c00 */
[----:B------:R-:W-:Y:S01]  /*8950*/  ISETP.NE.AND P0, PT, R0, RZ, PT ;  /* 0x000000ff0000720c */ /* 0x000fe20003f05270 */
[----:B------:R-:W-:Y:S02]  /*8960*/  BSSY.RECONVERGENT B0, `(.L_x_1083) ;  /* 0x0000011000007945 */ /* 0x000fe40003800200 */
[----:B------:R1:W1:Y:S10]  /*8970*/  LDS.128 R8, [R233+0x7000] ;  /* 0x00700000e9087984 */ /* 0x0002740000000c00 */
        /* <DEDUP_REMOVED lines=15> */
.L_x_1084:
[----:B------:R-:W-:Y:S05]  /*8a70*/  BSYNC.RECONVERGENT B0 ;  /* 0x0000000000007941 */ /* 0x000fea0003800200 */
.L_x_1083:
[----:B-1----:R1:W1:Y:S01]  /*8a80*/  LDS.128 R8, [R233+0x7800] ;  /* 0x00780000e9087984 */ /* 0x0022620000000c00 */
[----:B------:R-:W-:Y:S05]  /*8a90*/  @P6 EXIT ;  /* 0x000000000000694d */ /* 0x000fea0003800000 */
        /* <DEDUP_REMOVED lines=12> */
[----:B---3--:R-:W-:Y:S04]  /*8b60*/  STG.E.128 desc[UR16][R2.64], R4 ;  /* 0x0000000402007986 */ /* 0x008fe8000c101d10 */
[----:B-1----:R-:W-:Y:S01]  /*8b70*/  STG.E.128 desc[UR16][R2.64+0x80], R8 ;  /* 0x0000800802007986 */ /* 0x002fe2000c101d10 */
[----:B------:R-:W-:Y:S05]  /*8b80*/  EXIT ;  /* 0x000000000000794d */ /* 0x000fea0003800000 */
.L_x_1085:
        /* <DEDUP_REMOVED lines=15> */
.L_x_2853:


//--------------------- .text._ZN5flash16flash_fwd_kernelI23Flash_fwd_kernel_traitsILi128ELi128ELi32ELi4ELb0ELb0EN7cutlass10bfloat16_tE19Flash_kernel_traitsILi128ELi128ELi32ELi4ES3_EELb0ELb0ELb0ELb0ELb1ELb1ELb0ELb0EEEvNS_16Flash_fwd_paramsE --------------------------
	.section	.text._ZN5flash16flash_fwd_kernelI23Flash_fwd_kernel_traitsILi128ELi128ELi32ELi4ELb0ELb0EN7cutlass10bfloat16_tE19Flash_kernel_traitsILi128ELi128ELi32ELi4ES3_EELb0ELb0ELb0ELb0ELb1ELb1ELb0ELb0EEEvNS_16Flash_fwd_paramsE,"ax",@progbits
	.align	128
        .global         _ZN5flash16flash_fwd_kernelI23Flash_fwd_kernel_traitsILi128ELi128ELi32ELi4ELb0ELb0EN7cutlass10bfloat16_tE19Flash_kernel_traitsILi128ELi128ELi32ELi4ES3_EELb0ELb0ELb0ELb0ELb1ELb1ELb0ELb0EEEvNS_16Flash_fwd_paramsE
        .type           _ZN5flash16flash_fwd_kernelI23Flash_fwd_kernel_traitsILi128ELi128ELi32ELi4ELb0ELb0EN7cutlass10bfloat16_tE19Flash_kernel_traitsILi128ELi128ELi32ELi4ES3_EELb0ELb0ELb0ELb0ELb1ELb1ELb0ELb0EEEvNS_16Flash_fwd_paramsE,@function
        .size           _ZN5flash16flash_fwd_kernelI23Flash_fwd_kernel_traitsILi128ELi128ELi32ELi4ELb0ELb0EN7cutlass10bfloat16_tE19Flash_kernel_traitsILi128ELi128ELi32ELi4ES3_EELb0ELb0ELb0ELb0ELb1ELb1ELb0ELb0EEEvNS_16Flash_fwd_paramsE,(.L_x_2854 - _ZN5flash16flash_fwd_kernelI23Flash_fwd_kernel_traitsILi128ELi128ELi32ELi4ELb0ELb0EN7cutlass10bfloat16_tE19Flash_kernel_traitsILi128ELi128ELi32ELi4ES3_EELb0ELb0ELb0ELb0ELb1ELb1ELb0ELb0EEEvNS_16Flash_fwd_paramsE)
        .other          _ZN5flash16flash_fwd_kernelI23Flash_fwd_kernel_traitsILi128ELi128ELi32ELi4ELb0ELb0EN7cutlass10bfloat16_tE19Flash_kernel_traitsILi128ELi128ELi32ELi4ES3_EELb0ELb0ELb0ELb0ELb1ELb1ELb0ELb0EEEvNS_16Flash_fwd_paramsE,@"STO_CUDA_ENTRY STV_DEFAULT"
_ZN5flash16flash_fwd_kernelI23Flash_fwd_kernel_traitsILi128ELi128ELi32ELi4ELb0ELb0EN7cutlass10bfloat16_tE19Flash_kernel_traitsILi128ELi128ELi32ELi4ES3_EELb0ELb0ELb0ELb0ELb1ELb1ELb0ELb0EEEvNS_16Flash_fwd_paramsE:
.text._ZN5flash16flash_fwd_kernelI23Flash_fwd_kernel_traitsILi128ELi128ELi32ELi4ELb0ELb0EN7cutlass10bfloat16_tE19Flash_kernel_traitsILi128ELi128ELi32ELi4ES3_EELb0ELb0ELb0ELb0ELb1ELb1ELb0ELb0EEEvNS_16Flash_fwd_paramsE:
[----:B------:R-:W-:Y:S08]  /*0000*/  LDC R1, c[0x0][0x37c] ;  /* 0x0000df00ff017b82 */ /* 0x000ff00000000800 */
[----:B------:R-:W1:Y:S01]  /*0010*/  LDC.64 R2, c[0x0][0x478] ;  /* 0x00011e00ff027b82 */ /* 0x000e620000000a00 */
[----:B------:R-:W2:Y:S01]  /*0020*/  S2R R17, SR_CTAID.Y ;  /* 0x0000000000117919 */ /* 0x000ea20000002600 */
[----:B------:R-:W3:Y:S01]  /*0030*/  LDCU.64 UR22, c[0x0][0x358] ;  /* 0x00006b00ff1677ac */ /* 0x000ee20008000a00 */
[----:B------:R-:W-:-:S05]  /*0040*/  IMAD.MOV.U32 R15, RZ, RZ, RZ ;  /* 0x000000ffff0f7224 */ /* 0x000fca00078e00ff */
[----:B------:R-:W4:Y:S08]  /*0050*/  LDC.64 R4, c[0x0][0x470] ;  /* 0x00011c00ff047b82 */ /* 0x000f300000000a00 */
[----:B------:R-:W3:Y:S01]  /*0060*/  S2UR UR21, SR_CTAID.X ;  /* 0x00000000001579c3 */ /* 0x000ee20000002500 */
[----:B-1----:R-:W-:-:S07]  /*0070*/  ISETP.NE.U32.AND P2, PT, R2, RZ, PT ;  /* 0x000000ff0200720c */ /* 0x002fce0003f45070 */
[----:B------:R-:W1:Y:S01]  /*0080*/  LDC R0, c[0x0][0x434] ;  /* 0x00010d00ff007b82 */ /* 0x000e620000000800 */
[----:B------:R-:W-:Y:S02]  /*0090*/  ISETP.NE.AND.EX P2, PT, R3, RZ, PT, P2 ;  /* 0x000000ff0300720c */ /* 0x000fe40003f45320 */
[----:B----4-:R-:W-:-:S04]  /*00a0*/  ISETP.NE.U32.AND P0, PT, R4, RZ, PT ;  /* 0x000000ff0400720c */ /* 0x010fc80003f05070 */
[----:B------:R-:W-:-:S07]  /*00b0*/  ISETP.NE.AND.EX P0, PT, R5, RZ, PT, P0 ;  /* 0x000000ff0500720c */ /* 0x000fce0003f05300 */
[----:B------:R-:W2:Y:S08]  /*00c0*/  @P2 LDC.64 R2, c[0x0][0x478] ;  /* 0x00011e00ff022b82 */ /* 0x000eb00000000a00 */
[----:B------:R-:W4:Y:S01]  /*00d0*/  @P0 LDC.64 R4, c[0x0][0x470] ;  /* 0x00011c00ff040b82 */ /* 0x000f220000000a00 */
[----:B--2---:R-:W-:-:S05]  /*00e0*/  @P2 IMAD.WIDE.U32 R2, R17, 0x4, R2 ;  /* 0x0000000411022825 */ /* 0x004fca00078e0002 */
[----:B---3--:R2:W5:Y:S01]  /*00f0*/  @P2 LDG.E R66, desc[UR22][R2.64] ;  /* 0x0000001602422981 */ /* 0x008562000c1e1900 */
[----:B------:R-:W-:Y:S01]  /*0100*/  USHF.L.U32 UR20, UR21, 0x7, URZ ;  /* 0x0000000715147899 */ /* 0x000fe200080006ff */
[----:B----4-:R-:W-:-:S05]  /*0110*/  @P0 IMAD.WIDE.U32 R4, R17, 0x4, R4 ;  /* 0x0000000411040825 */ /* 0x010fca00078e0004 */
[----:B------:R2:W5:Y:S01]  /*0120*/  @P0 LDG.E R15, desc[UR22][R4.64] ;  /* 0x00000016040f0981 */ /* 0x000562000c1e1900 */
[----:B-1----:R-:W-:-:S13]  /*0130*/  ISETP.LE.AND P0, PT, R0, UR20, PT ;  /* 0x0000001400007c0c */ /* 0x002fda000bf03270 */
[----:B------:R-:W-:Y:S05]  /*0140*/  @P0 EXIT ;  /* 0x000000000000094d */ /* 0x000fea0003800000 */
[----:B------:R-:W1:Y:S01]  /*0150*/  LDC R6, c[0x0][0x3e8] ;  /* 0x0000fa00ff067b82 */ /* 0x000e620000000800 */
[----:B------:R-:W3:Y:S01]  /*0160*/  S2R R9, SR_CTAID.Z ;  /* 0x0000000000097919 */ /* 0x000ee20000002700 */
[----:B------:R-:W4:Y:S01]  /*0170*/  LDCU.128 UR16, c[0x0][0x3c0] ;  /* 0x00007800ff1077ac */ /* 0x000f220008000c00 */
[--C-:B-----5:R-:W-:Y:S01]  /*0180*/  SHF.R.S32.HI R19, RZ, 0x1f, R15.reuse ;  /* 0x0000001fff137819 */ /* 0x120fe2000001140f */
[----:B------:R-:W-:Y:S01]  /*0190*/  @P2 IMAD.IADD R66, R66, 0x1, -R15 ;  /* 0x0000000142422824 */ /* 0x000fe200078e0a0f */
[----:B------:R-:W3:Y:S01]  /*01a0*/  S2R R0, SR_TID.X ;  /* 0x0000000000007919 */ /* 0x000ee20000002100 */
[----:B------:R-:W3:Y:S01]  /*01b0*/  LDCU.128 UR8, c[0x0][0x3a0] ;  /* 0x00007400ff0877ac */ /* 0x000ee20008000c00 */
[----:B------:R-:W-:Y:S01]  /*01c0*/  IMAD.MOV.U32 R31, RZ, RZ, RZ ;  /* 0x000000ffff1f7224 */ /* 0x000fe200078e00ff */
[----:B--2---:R-:W2:Y:S01]  /*01d0*/  @!P2 LDC.64 R4, c[0x0][0x488] ;  /* 0x00012200ff04ab82 */ /* 0x004ea20000000a00 */
[----:B------:R-:W3:Y:S01]  /*01e0*/  LDCU.128 UR4, c[0x0][0x3d0] ;  /* 0x00007a00ff0477ac */ /* 0x000ee20008000c00 */
[----:B------:R-:W3:Y:S06]  /*01f0*/  LDCU.128 UR12, c[0x0][0x390] ;  /* 0x00007200ff0c77ac */ /* 0x000eec0008000c00 */
[----:B------:R-:W3:Y:S01]  /*0200*/  LDC.64 R10, c[0x0][0x3b8] ;  /* 0x0000ee00ff0a7b82 */ /* 0x000ee20000000a00 */
[----:B-1----:R-:W-:-:S04]  /*0210*/  IABS R7, R6 ;  /* 0x0000000600077213 */ /* 0x002fc80000000000 */
[----:B------:R-:W1:Y:S01]  /*0220*/  I2F.RP R8, R7 ;  /* 0x0000000700087306 */ /* 0x000e620000209400 */
[----:B--2---:R-:W-:Y:S01]  /*0230*/  @!P2 ISETP.NE.U32.AND P0, PT, R4, RZ, PT ;  /* 0x000000ff0400a20c */ /* 0x004fe20003f05070 */
[----:B----4-:R-:W-:Y:S01]  /*0240*/  IMAD R4, R19, UR16, RZ ;  /* 0x0000001013047c24 */ /* 0x010fe2000f8e02ff */
[----:B---3--:R-:W-:Y:S02]  /*0250*/  IABS R12, R9 ;  /* 0x00000009000c7213 */ /* 0x008fe40000000000 */
[----:B------:R-:W-:Y:S01]  /*0260*/  @!P2 ISETP.NE.AND.EX P0, PT, R5, RZ, PT, P0 ;  /* 0x000000ff0500a20c */ /* 0x000fe20003f05300 */
[----:B------:R-:W-:Y:S01]  /*0270*/  IMAD.SHL.U32 R232, R0, 0x8, RZ ;  /* 0x0000000800e87824 */ /* 0x000fe200078e00ff */
[----:B------:R-:W-:Y:S01]  /*0280*/  SHF.R.U32.HI R233, RZ, 0x3, R0 ;  /* 0x00000003ffe97819 */ /* 0x000fe20000011600 */
[----:B------:R-:W-:Y:S01]  /*0290*/  IMAD R4, R15, UR17, R4 ;  /* 0x000000110f047c24 */ /* 0x000fe2000f8e0204 */
[--C-:B------:R-:W-:Y:S01]  /*02a0*/  SHF.L.U64.HI R228, R10, 0x5, R11.reuse ;  /* 0x000000050ae47819 */ /* 0x100fe2000001020b */
[----:B------:R-:W-:Y:S01]  /*02b0*/  IMAD.SHL.U32 R65, R0, 0x40, RZ ;  /* 0x0000004000417824 */ /* 0x000fe200078e00ff */
[----:B------:R-:W-:Y:S01]  /*02c0*/  LOP3.LUT R30, R232, 0x38, RZ, 0xc0, !PT ;  /* 0x00000038e81e7812 */ /* 0x000fe200078ec0ff */
[----:B-1----:R-:W1:Y:S01]  /*02d0*/  MUFU.RCP R3, R8 ;  /* 0x0000000800037308 */ /* 0x002e620000001000 */
[C---:B------:R-:W-:Y:S01]  /*02e0*/  SHF.L.U64.HI R230, R10.reuse, 0x4, R11 ;  /* 0x000000040ae67819 */ /* 0x040fe2000001020b */
[----:B------:R-:W-:Y:S01]  /*02f0*/  IMAD.SHL.U32 R229, R10, 0x20, RZ ;  /* 0x000000200ae57824 */ /* 0x000fe200078e00ff */
[----:B------:R-:W-:Y:S01]  /*0300*/  LOP3.LUT R5, R65, 0x1c0, RZ, 0xc0, !PT ;  /* 0x000001c041057812 */ /* 0x000fe200078ec0ff */
[----:B------:R-:W-:Y:S01]  /*0310*/  IMAD.WIDE.U32 R20, R15, R10, R30 ;  /* 0x0000000a0f147225 */ /* 0x000fe200078e001e */
[----:B------:R-:W-:-:S02]  /*0320*/  SHF.R.U32.HI R64, RZ, 0x1, R0 ;  /* 0x00000001ff407819 */ /* 0x000fc40000011600 */
[----:B------:R-:W-:Y:S01]  /*0330*/  LOP3.LUT R5, R5, 0x38, R232, 0xf8, !PT ;  /* 0x0000003805057812 */ /* 0x000fe200078ef8e8 */
[----:B------:R-:W-:Y:S01]  /*0340*/  IMAD.SHL.U32 R231, R10, 0x10, RZ ;  /* 0x000000100ae77824 */ /* 0x000fe200078e00ff */
[----:B------:R-:W-:Y:S01]  /*0350*/  LOP3.LUT R222, R65, 0x400, RZ, 0xc0, !PT ;  /* 0x0000040041de7812 */ /* 0x000fe200078ec0ff */
[----:B------:R-:W-:Y:S01]  /*0360*/  IMAD.SHL.U32 R223, R0, 0x20, RZ ;  /* 0x0000002000df7824 */ /* 0x000fe200078e00ff */
[----:B------:R-:W-:Y:S01]  /*0370*/  LOP3.LUT R64, R5, 0x8, R64, 0x78, !PT ;  /* 0x0000000805407812 */ /* 0x000fe200078e7840 */
[----:B-1----:R-:W-:-:S06]  /*0380*/  VIADD R3, R3, 0xffffffe ;  /* 0x0ffffffe03037836 */ /* 0x002fcc0000000000 */
[----:B------:R-:W1:Y:S02]  /*0390*/  F2I.FTZ.U32.TRUNC.NTZ R3, R3 ;  /* 0x0000000300037305 */ /* 0x000e64000021f000 */
[----:B-1----:R-:W-:-:S04]  /*03a0*/  IMAD.MOV R2, RZ, RZ, -R3 ;  /* 0x000000ffff027224 */ /* 0x002fc800078e0a03 */
[----:B------:R-:W-:Y:S02]  /*03b0*/  IMAD R13, R2, R7, RZ ;  /* 0x00000007020d7224 */ /* 0x000fe400078e02ff */
[----:B------:R-:W-:-:S04]  /*03c0*/  IMAD.MOV.U32 R2, RZ, RZ, RZ ;  /* 0x000000ffff027224 */ /* 0x000fc800078e00ff */
[----:B------:R-:W-:Y:S02]  /*03d0*/  IMAD.HI.U32 R13, R3, R13, R2 ;  /* 0x0000000d030d7227 */ /* 0x000fe400078e0002 */
[----:B------:R-:W1:Y:S04]  /*03e0*/  @!P2 LDC.64 R2, c[0x0][0x438] ;  /* 0x00010e00ff02ab82 */ /* 0x000e680000000a00 */
[----:B------:R-:W-:-:S04]  /*03f0*/  IMAD.HI.U32 R13, R13, R12, RZ ;  /* 0x0000000c0d0d7227 */ /* 0x000fc800078e00ff */
[----:B------:R-:W-:-:S04]  /*0400*/  IMAD.MOV R8, RZ, RZ, -R13 ;  /* 0x000000ffff087224 */ /* 0x000fc800078e0a0d */
[----:B------:R-:W-:Y:S02]  /*0410*/  IMAD R8, R7, R8, R12 ;  /* 0x0000000807087224 */ /* 0x000fe400078e020c */
[----:B------:R-:W-:Y:S02]  /*0420*/  IMAD R12, R19, R10, RZ ;  /* 0x0000000a130c7224 */ /* 0x000fe400078e02ff */
[----:B------:R-:W-:Y:S01]  /*0430*/  IMAD.WIDE.U32 R18, R15, UR16, R30 ;  /* 0x000000100f127c25 */ /* 0x000fe2000f8e001e */
[----:B------:R-:W-:-:S03]  /*0440*/  ISETP.GT.U32.AND P1, PT, R7, R8, PT ;  /* 0x000000080700720c */ /* 0x000fc60003f24070 */
[----:B------:R-:W-:Y:S02]  /*0450*/  IMAD R12, R15, R11, R12 ;  /* 0x0000000b0f0c7224 */ /* 0x000fe400078e020c */
[----:B------:R-:W-:Y:S01]  /*0460*/  IMAD.IADD R19, R19, 0x1, R4 ;  /* 0x0000000113137824 */ /* 0x000fe200078e0204 */
[----:B-1----:R-:W-:Y:S01]  /*0470*/  @!P2 SEL R3, R3, RZ, P0 ;  /* 0x000000ff0303a207 */ /* 0x002fe20000000000 */
[----:B------:R-:W-:Y:S02]  /*0480*/  IMAD.IADD R21, R21, 0x1, R12 ;  /* 0x0000000115157824 */ /* 0x000fe400078e020c */
[----:B------:R-:W-:Y:S01]  /*0490*/  IMAD.WIDE.U32 R18, R17, UR10, R18 ;  /* 0x0000000a11127c25 */ /* 0x000fe2000f8e0012 */
[----:B------:R-:W-:Y:S02]  /*04a0*/  @!P2 IADD3 R66, PT, PT, R3, R2, -R15 ;  /* 0x000000020342a210 */ /* 0x000fe40007ffe80f */
[----:B------:R-:W-:Y:S01]  /*04b0*/  LOP3.LUT R2, R9, R6, RZ, 0x3c, !PT ;  /* 0x0000000609027212 */ /* 0x000fe200078e3cff */
[----:B------:R-:W-:Y:S01]  /*04c0*/  @!P1 IMAD.IADD R8, R8, 0x1, -R7 ;  /* 0x0000000108089824 */ /* 0x000fe200078e0a07 */
[----:B------:R-:W-:Y:S01]  /*04d0*/  LOP3.LUT R3, R232, 0x1f8, RZ, 0xc0, !PT ;  /* 0x000001f8e8037812 */ /* 0x000fe200078ec0ff */
[----:B------:R-:W-:Y:S01]  /*04e0*/  @!P1 VIADD R13, R13, 0x1 ;  /* 0x000000010d0d9836 */ /* 0x000fe20000000000 */
[----:B------:R-:W-:Y:S01]  /*04f0*/  ISETP.GE.AND P0, PT, R2, RZ, PT ;  /* 0x000000ff0200720c */ /* 0x000fe20003f06270 */
[----:B------:R-:W-:Y:S01]  /*0500*/  IMAD.WIDE.U32 R14, R17, UR8, R20 ;  /* 0x00000008110e7c25 */ /* 0x000fe2000f8e0014 */
[----:B------:R-:W-:-:S02]  /*0510*/  ISETP.GE.U32.AND P2, PT, R8, R7, PT ;  /* 0x000000070800720c */ /* 0x000fc40003f46070 */
[----:B------:R-:W-:Y:S01]  /*0520*/  ISETP.NE.AND P1, PT, R6, RZ, PT ;  /* 0x000000ff0600720c */ /* 0x000fe20003f25270 */
[----:B------:R-:W-:Y:S01]  /*0530*/  IMAD R19, R17, UR11, R19 ;  /* 0x0000000b11137c24 */ /* 0x000fe2000f8e0213 */
[----:B------:R-:W-:Y:S01]  /*0540*/  LOP3.LUT R3, R3, 0x38, R0, 0x78, !PT ;  /* 0x0000003803037812 */ /* 0x000fe200078e7800 */
[----:B------:R-:W-:Y:S01]  /*0550*/  IMAD R15, R17, UR9, R15 ;  /* 0x00000009110f7c24 */ /* 0x000fe2000f8e020f */
[----:B------:R-:W1:Y:S01]  /*0560*/  LDCU.128 UR8, c[0x0][0x380] ;  /* 0x00007000ff0877ac */ /* 0x000e620008000c00 */
[----:B------:R-:W-:Y:S01]  /*0570*/  VIADD R7, R66, 0x1f ;  /* 0x0000001f42077836 */ /* 0x000fe20000000000 */
[----:B------:R-:W-:Y:S01]  /*0580*/  LOP3.LUT R232, R3, 0x1e00, R232, 0xf8, !PT ;  /* 0x00001e0003e87812 */ /* 0x000fe200078ef8e8 */
[----:B------:R-:W-:Y:S01]  /*0590*/  IMAD.WIDE.U32 R14, R233, R10, R14 ;  /* 0x0000000ae90e7225 */ /* 0x000fe200078e000e */
[----:B------:R-:W2:Y:S02]  /*05a0*/  LDC.64 R2, c[0x0][0x3b0] ;  /* 0x0000ec00ff027b82 */ /* 0x000ea40000000a00 */
[----:B------:R-:W-:Y:S01]  /*05b0*/  SHF.R.S32.HI R164, RZ, 0x1f, R7 ;  /* 0x0000001fffa47819 */ /* 0x000fe20000011407 */
[----:B------:R-:W-:-:S02]  /*05c0*/  @P2 VIADD R13, R13, 0x1 ;  /* 0x000000010d0d2836 */ /* 0x000fc40000000000 */
[----:B------:R-:W-:Y:S01]  /*05d0*/  IMAD R15, R233, R11, R15 ;  /* 0x0000000be90f7224 */ /* 0x000fe200078e020f */
[----:B------:R-:W-:Y:S01]  /*05e0*/  LEA.HI R164, R164, R7, RZ, 0x5 ;  /* 0x00000007a4a47211 */ /* 0x000fe200078f28ff */
[----:B------:R-:W-:Y:S01]  /*05f0*/  @!P0 IMAD.MOV R13, RZ, RZ, -R13 ;  /* 0x000000ffff0d8224 */ /* 0x000fe200078e0a0d */
[----:B------:R-:W-:Y:S01]  /*0600*/  @!P1 LOP3.LUT R13, RZ, R6, RZ, 0x33, !PT ;  /* 0x00000006ff0d9212 */ /* 0x000fe200078e33ff */
[C---:B------:R-:W-:Y:S01]  /*0610*/  IMAD.WIDE.U32 R30, R17.reuse, UR14, R30 ;  /* 0x0000000e111e7c25 */ /* 0x040fe2000f8e001e */
[----:B------:R-:W-:Y:S02]  /*0620*/  LEA.HI.SX32 R8, R164, 0xffffffff, 0x1b ;  /* 0xffffffffa4087811 */ /* 0x000fe400078fdaff */
[----:B------:R-:W-:Y:S01]  /*0630*/  SHF.R.S32.HI R4, RZ, 0x1f, R13 ;  /* 0x0000001fff047819 */ /* 0x000fe2000001140d */
[----:B------:R-:W-:Y:S01]  /*0640*/  IMAD R31, R17, UR15, R31 ;  /* 0x0000000f111f7c24 */ /* 0x000fe2000f8e021f */
[----:B------:R-:W-:Y:S01]  /*0650*/  SHF.R.S32.HI R10, RZ, 0x1f, R8 ;  /* 0x0000001fff0a7819 */ /* 0x000fe20000011408 */
[----:B------:R-:W-:-:S04]  /*0660*/  IMAD.WIDE.U32 R14, R13, UR4, R14 ;  /* 0x000000040d0e7c25 */ /* 0x000fc8000f8e000e */
[----:B------:R-:W-:Y:S01]  /*0670*/  IMAD R6, R4, UR4, RZ ;  /* 0x0000000404067c24 */ /* 0x000fe2000f8e02ff */
[----:B-1----:R-:W-:Y:S01]  /*0680*/  LEA R227, P0, R14, UR10, 0x1 ;  /* 0x0000000a0ee37c11 */ /* 0x002fe2000f8008ff */
[----:B------:R-:W-:Y:S01]  /*0690*/  IMAD.WIDE.U32 R16, R233, UR16, R18 ;  /* 0x00000010e9107c25 */ /* 0x000fe2000f8e0012 */
[----:B------:R-:W-:Y:S01]  /*06a0*/  UMOV UR4, 0x400 ;  /* 0x0000040000047882 */ /* 0x000fe20000000000 */
[C---:B--2---:R-:W-:Y:S02]  /*06b0*/  SHF.L.U64.HI R23, R2.reuse, 0x4, R3 ;  /* 0x0000000402177819 */ /* 0x044fe40000010203 */
[----:B------:R-:W-:Y:S01]  /*06c0*/  IMAD R7, R13, UR5, R6 ;  /* 0x000000050d077c24 */ /* 0x000fe2000f8e0206 */
[----:B------:R-:W1:Y:S01]  /*06d0*/  S2UR UR5, SR_CgaCtaId ;  /* 0x00000000000579c3 */ /* 0x000e620000008800 */
[----:B------:R-:W-:Y:S01]  /*06e0*/  IMAD R17, R233, UR17, R17 ;  /* 0x00000011e9117c24 */ /* 0x000fe2000f8e0211 */
[----:B------:R-:W-:Y:S01]  /*06f0*/  SHF.L.U64.HI R27, R2, 0x6, R3 ;  /* 0x00000006021b7819 */ /* 0x000fe20000010203 */
[----:B------:R-:W-:-:S02]  /*0700*/  IMAD.IADD R226, R15, 0x1, R7 ;  /* 0x000000010fe27824 */ /* 0x000fc400078e0207 */
[----:B------:R-:W-:Y:S02]  /*0710*/  IMAD R4, R4, UR6, RZ ;  /* 0x0000000604047c24 */ /* 0x000fe4000f8e02ff */
[C---:B------:R-:W-:Y:S01]  /*0720*/  IMAD.WIDE.U32 R6, R13.reuse, UR6, R16 ;  /* 0x000000060d067c25 */ /* 0x040fe2000f8e0010 */
[----:B------:R-:W-:Y:S01]  /*0730*/  LEA.HI.X R226, R14, UR11, R226, 0x1, P0 ;  /* 0x0000000b0ee27c11 */ /* 0x000fe200080f0ce2 */
[----:B------:R-:W-:Y:S01]  /*0740*/  UIMAD.WIDE.U32 UR10, UR21, 0x80, URZ ;  /* 0x00000080150a78a5 */ /* 0x000fe2000f8e00ff */
[----:B------:R-:W-:Y:S01]  /*0750*/  SHF.L.U64.HI R17, R2, 0x5, R3 ;  /* 0x0000000502117819 */ /* 0x000fe20000010203 */
[----:B------:R-:W-:Y:S02]  /*0760*/  IMAD R4, R13, UR7, R4 ;  /* 0x000000070d047c24 */ /* 0x000fe4000f8e0204 */
[-C--:B------:R-:W-:Y:S02]  /*0770*/  IMAD R13, R228, R8.reuse, RZ ;  /* 0x00000008e40d7224 */ /* 0x080fe400078e02ff */
[----:B------:R-:W-:Y:S01]  /*0780*/  IMAD.WIDE.U32 R14, R229, R8, RZ ;  /* 0x00000008e50e7225 */ /* 0x000fe200078e00ff */
[----:B------:R-:W-:-:S03]  /*0790*/  LOP3.LUT R233, R233, UR10, RZ, 0xfc, !PT ;  /* 0x0000000ae9e97c12 */ /* 0x000fc6000f8efcff */
[----:B------:R-:W-:Y:S01]  /*07a0*/  IMAD R13, R10, R229, R13 ;  /* 0x000000e50a0d7224 */ /* 0x000fe200078e020d */
[----:B------:R-:W-:Y:S01]  /*07b0*/  IADD3 R11, P0, PT, R231, R14, RZ ;  /* 0x0000000ee70b7210 */ /* 0x000fe20007f1e0ff */
[----:B------:R-:W-:Y:S01]  /*07c0*/  IMAD R12, R2, UR11, RZ ;  /* 0x0000000b020c7c24 */ /* 0x000fe2000f8e02ff */
[----:B------:R-:W-:Y:S01]  /*07d0*/  LEA R28, P1, R14, R227, 0x1 ;  /* 0x000000e30e1c7211 */ /* 0x000fe200078208ff */
[----:B------:R-:W-:Y:S01]  /*07e0*/  IMAD.IADD R13, R15, 0x1, R13 ;  /* 0x000000010f0d7824 */ /* 0x000fe200078e020d */
[----:B-1----:R-:W-:Y:S01]  /*07f0*/  ULEA UR5, UR5, UR4, 0x18 ;  /* 0x0000000405057291 */ /* 0x002fe2000f8ec0ff */
[----:B------:R-:W-:Y:S02]  /*0800*/  IMAD.SHL.U32 R22, R2, 0x10, RZ ;  /* 0x0000001002167824 */ /* 0x000fe400078e00ff */
[----:B------:R-:W-:Y:S01]  /*0810*/  IMAD R3, R233, R3, R12 ;  /* 0x00000003e9037224 */ /* 0x000fe200078e020c */
[----:B------:R-:W-:Y:S01]  /*0820*/  LEA.HI.X R29, R14, R226, R13, 0x1, P1 ;  /* 0x000000e20e1d7211 */ /* 0x000fe200008f0c0d */
[----:B------:R-:W-:Y:S01]  /*0830*/  IMAD.X R12, R13, 0x1, R230, P0 ;  /* 0x000000010d0c7824 */ /* 0x000fe200000e06e6 */
[----:B------:R-:W-:Y:S01]  /*0840*/  LEA R24, P0, R11, R227, 0x1 ;  /* 0x000000e30b187211 */ /* 0x000fe200078008ff */
[----:B------:R-:W-:Y:S01]  /*0850*/  IMAD.SHL.U32 R16, R2, 0x20, RZ ;  /* 0x0000002002107824 */ /* 0x000fe200078e00ff */
[----:B------:R-:W-:Y:S01]  /*0860*/  LEA R232, R232, UR5, 0x1 ;  /* 0x00000005e8e87c11 */ /* 0x000fe2000f8e08ff */
[----:B------:R-:W-:Y:S01]  /*0870*/  IMAD.WIDE.U32 R18, R233, R2, R22 ;  /* 0x00000002e9127225 */ /* 0x000fe200078e0016 */
[----:B------:R-:W-:-:S03]  /*0880*/  LEA.HI.X R25, R11, R226, R12, 0x1, P0 ;  /* 0x000000e20b197211 */ /* 0x000fc600000f0c0c */
[----:B------:R-:W-:-:S04]  /*0890*/  IMAD.WIDE.U32 R30, R9, UR18, R30 ;  /* 0x00000012091e7c25 */ /* 0x000fc8000f8e001e */
[----:B------:R-:W-:Y:S01]  /*08a0*/  IMAD.SHL.U32 R26, R2, 0x40, RZ ;  /* 0x00000040021a7824 */ /* 0x000fe200078e00ff */
[----:B------:R-:W-:Y:S01]  /*08b0*/  IADD3 R12, P2, PT, R30, R18, RZ ;  /* 0x000000121e0c7210 */ /* 0x000fe20007f5e0ff */
[----:B------:R-:W-:-:S04]  /*08c0*/  IMAD.WIDE.U32 R32, R233, R2, R16 ;  /* 0x00000002e9207225 */ /* 0x000fc800078e0010 */
[----:B------:R-:W-:Y:S01]  /*08d0*/  IMAD R31, R9, UR19, R31 ;  /* 0x00000013091f7c24 */ /* 0x000fe2000f8e021f */
[----:B------:R-:W-:Y:S01]  /*08e0*/  IADD3 R14, P0, PT, R30, R32, RZ ;  /* 0x000000201e0e7210 */ /* 0x000fe20007f1e0ff */
[----:B------:R-:W-:-:S03]  /*08f0*/  IMAD.WIDE.U32 R26, R233, R2, R26 ;  /* 0x00000002e91a7225 */ /* 0x000fc600078e001a */
[----:B------:R-:W-:Y:S01]  /*0900*/  IADD3.X R9, PT, PT, R31, R3, R19, P2, !PT ;  /* 0x000000031f097210 */ /* 0x000fe200017fe413 */
[C---:B------:R-:W-:Y:S01]  /*0910*/  IMAD.IADD R15, R3.reuse, 0x1, R27 ;  /* 0x00000001030f7824 */ /* 0x040fe200078e021b */
[-C--:B------:R-:W-:Y:S01]  /*0920*/  IADD3 R21, P1, PT, R16, R26.reuse, RZ ;  /* 0x0000001a10157210 */ /* 0x080fe20007f3e0ff */
[----:B------:R-:W-:Y:S01]  /*0930*/  IMAD.IADD R13, R3, 0x1, R33 ;  /* 0x00000001030d7824 */ /* 0x000fe200078e0221 */
[C---:B------:R-:W-:Y:S01]  /*0940*/  IADD3 R19, P3, P2, R30.reuse, R26, R22 ;  /* 0x0000001a1e137210 */ /* 0x040fe20007a7e016 */
[----:B------:R-:W-:Y:S01]  /*0950*/  IMAD.WIDE.U32 R34, R233, R2, R30 ;  /* 0x00000002e9227225 */ /* 0x000fe200078e001e */
[C-C-:B------:R-:W-:Y:S02]  /*0960*/  IADD3 R16, P6, P5, R30.reuse, R32, R22.reuse ;  /* 0x000000201e107210 */ /* 0x140fe40007dde016 */
[----:B------:R-:W-:Y:S01]  /*0970*/  IADD3 R18, P4, PT, R30, R26, RZ ;  /* 0x0000001a1e127210 */ /* 0x000fe20007f9e0ff */
[----:B------:R-:W-:Y:S01]  /*0980*/  IMAD.X R11, R13, 0x1, R31, P0 ;  /* 0x000000010d0b7824 */ /* 0x000fe200000e061f */
[----:B------:R-:W-:Y:S01]  /*0990*/  IADD3.X R26, PT, PT, R31, R15, R23, P3, P2 ;  /* 0x0000000f1f1a7210 */ /* 0x000fe20001fe4417 */
[----:B------:R-:W-:Y:S01]  /*09a0*/  IMAD.X R20, R15, 0x1, R17, P1 ;  /* 0x000000010f147824 */ /* 0x000fe200008e0611 */
[----:B------:R-:W-:Y:S01]  /*09b0*/  IADD3.X R13, PT, PT, R31, R13, R23, P6, P5 ;  /* 0x0000000d1f0d7210 */ /* 0x000fe200037ea417 */
[----:B------:R-:W-:Y:S01]  /*09c0*/  IMAD.IADD R3, R35, 0x1, R3 ;  /* 0x0000000123037824 */ /* 0x000fe200078e0203 */
[----:B------:R-:W-:Y:S01]  /*09d0*/  LEA R36, P2, R16, UR8, 0x1 ;  /* 0x0000000810247c11 */ /* 0x000fe2000f8408ff */
[----:B------:R-:W-:Y:S01]  /*09e0*/  IMAD.X R17, R15, 0x1, R31, P4 ;  /* 0x000000010f117824 */ /* 0x000fe200020e061f */
[----:B------:R-:W-:-:S02]  /*09f0*/  IADD3 R22, P1, P0, R30, R21, R22 ;  /* 0x000000151e167210 */ /* 0x000fc4000783e016 */
[----:B------:R-:W-:Y:S02]  /*0a00*/  LEA.HI.X R37, R16, UR9, R13, 0x1, P2 ;  /* 0x0000000910257c11 */ /* 0x000fe400090f0c0d */
[----:B------:R-:W-:Y:S02]  /*0a10*/  LEA R2, P2, R34, UR8, 0x1 ;  /* 0x0000000822027c11 */ /* 0x000fe4000f8408ff */
[----:B------:R-:W-:Y:S02]  /*0a20*/  IADD3.X R23, PT, PT, R31, R20, R23, P1, P0 ;  /* 0x000000141f177210 */ /* 0x000fe40000fe0417 */
[----:B------:R-:W-:Y:S02]  /*0a30*/  IADD3 R21, P5, PT, R21, R30, RZ ;  /* 0x0000001e15157210 */ /* 0x000fe40007fbe0ff */
[----:B------:R-:W-:Y:S02]  /*0a40*/  LEA R32, P1, R12, UR8, 0x1 ;  /* 0x000000080c207c11 */ /* 0x000fe4000f8208ff */
[----:B------:R-:W-:Y:S01]  /*0a50*/  LEA R30, P0, R14, UR8, 0x1 ;  /* 0x000000080e1e7c11 */ /* 0x000fe2000f8008ff */
[----:B------:R-:W-:Y:S01]  /*0a60*/  IMAD.X R20, R20, 0x1, R31, P5 ;  /* 0x0000000114147824 */ /* 0x000fe200028e061f */
[----:B------:R-:W-:-:S02]  /*0a70*/  LEA.HI.X R3, R34, UR9, R3, 0x1, P2 ;  /* 0x0000000922037c11 */ /* 0x000fc400090f0c03 */
[----:B------:R-:W-:Y:S01]  /*0a80*/  LEA.HI.X R33, R12, UR9, R9, 0x1, P1 ;  /* 0x000000090c217c11 */ /* 0x000fe200088f0c09 */
[----:B------:R-:W-:Y:S01]  /*0a90*/  IMAD R9, R10, UR16, RZ ;  /* 0x000000100a097c24 */ /* 0x000fe2000f8e02ff */
[----:B------:R-:W-:Y:S01]  /*0aa0*/  LEA R12, P1, R18, UR8, 0x1 ;  /* 0x00000008120c7c11 */ /* 0x000fe2000f8208ff */
[----:B------:R-:W-:Y:S01]  /*0ab0*/  @!PT LDS RZ, [RZ] ;  /* 0x00000000fffff984 */ /* 0x000fe20000000800 */
[----:B------:R-:W-:Y:S01]  /*0ac0*/  @!PT LDS RZ, [RZ] ;  /* 0x00000000fffff984 */ /* 0x000fe20000000800 */
[----:B------:R-:W-:Y:S01]  /*0ad0*/  @!PT LDS RZ, [RZ] ;  /* 0x00000000fffff984 */ /* 0x000fe20000000800 */
[----:B------:R-:W-:Y:S01]  /*0ae0*/  LDGSTS.E.BYPASS.LTC128B.128 [R232], desc[UR22][R2.64] ;  /* 0x0000000002e87fae */ /* 0x000fe2000b981a16 */
[----:B------:R-:W-:Y:S01]  /*0af0*/  LEA.HI.X R31, R14, UR9, R11, 0x1, P0 ;  /* 0x000000090e1f7c11 */ /* 0x000fe200080f0c0b */
[----:B------:R-:W-:Y:S01]  /*0b00*/  IMAD.WIDE.U32 R10, R8, UR16, RZ ;  /* 0x00000010080a7c25 */ /* 0x000fe2000f8e00ff */
[----:B------:R-:W-:Y:S01]  /*0b10*/  LEA R14, P0, R19, UR8, 0x1 ;  /* 0x00000008130e7c11 */ /* 0x000fe2000f8008ff */
[----:B------:R1:W-:Y:S01]  /*0b20*/  LDGSTS.E.BYPASS.LTC128B.128 [R232+0x4000], desc[UR22][R2.64+0x80] ;  /* 0x0400008002e87fae */ /* 0x0003e2000b981a16 */
[----:B------:R-:W-:Y:S01]  /*0b30*/  LEA.HI.X R13, R18, UR9, R17, 0x1, P1 ;  /* 0x00000009120d7c11 */ /* 0x000fe200088f0c11 */
[----:B------:R-:W-:Y:S01]  /*0b40*/  IMAD R9, R8, UR17, R9 ;  /* 0x0000001108097c24 */ /* 0x000fe2000f8e0209 */
[----:B------:R-:W-:Y:S01]  /*0b50*/  LEA R18, P1, R21, UR8, 0x1 ;  /* 0x0000000815127c11 */ /* 0x000fe2000f8208ff */
[----:B------:R-:W-:Y:S01]  /*0b60*/  LDGSTS.E.BYPASS.LTC128B.128 [R232+0x800], desc[UR22][R32.64] ;  /* 0x0080000020e87fae */ /* 0x000fe2000b981a16 */
[----:B------:R-:W-:Y:S01]  /*0b70*/  LEA.HI.X R15, R19, UR9, R26, 0x1, P0 ;  /* 0x00000009130f7c11 */ /* 0x000fe200080f0c1a */
[----:B------:R-:W-:Y:S01]  /*0b80*/  IMAD.IADD R9, R11, 0x1, R9 ;  /* 0x000000010b097824 */ /* 0x000fe200078e0209 */
[C---:B------:R-:W-:Y:S01]  /*0b90*/  LEA R16, P0, R22.reuse, UR8, 0x1 ;  /* 0x0000000816107c11 */ /* 0x040fe2000f8008ff */
[----:B------:R-:W-:Y:S01]  /*0ba0*/  LDGSTS.E.BYPASS.LTC128B.128 [R232+0x4800], desc[UR22][R32.64+0x80] ;  /* 0x0480008020e87fae */ /* 0x000fe2000b981a16 */
[----:B------:R-:W-:Y:S01]  /*0bb0*/  LEA.HI.X R19, R21, UR9, R20, 0x1, P1 ;  /* 0x0000000915137c11 */ /* 0x000fe200088f0c14 */
[----:B------:R-:W-:Y:S01]  /*0bc0*/  USHF.L.U64.HI UR8, UR16, 0x4, UR17 ;  /* 0x0000000410087899 */ /* 0x000fe20008010211 */
[----:B------:R-:W-:Y:S01]  /*0bd0*/  LEA.HI.X R17, R22, UR9, R23, 0x1, P0 ;  /* 0x0000000916117c11 */ /* 0x000fe200080f0c17 */
[----:B------:R-:W-:Y:S01]  /*0be0*/  LDGSTS.E.BYPASS.LTC128B.128 [R232+0x1000], desc[UR22][R30.64] ;  /* 0x010000001ee87fae */ /* 0x000fe2000b981a16 */
[----:B------:R-:W-:Y:S01]  /*0bf0*/  USHF.L.U32 UR16, UR16, 0x4, URZ ;  /* 0x0000000410107899 */ /* 0x000fe200080006ff */
[----:B------:R-:W-:-:S02]  /*0c00*/  LEA R225, P0, R6, UR12, 0x1 ;  /* 0x0000000c06e17c11 */ /* 0x000fc4000f8008ff */
[----:B------:R-:W-:Y:S01]  /*0c10*/  LDGSTS.E.BYPASS.LTC128B.128 [R232+0x5000], desc[UR22][R30.64+0x80] ;  /* 0x050000801ee87fae */ /* 0x000fe2000b981a16 */
[----:B------:R-:W-:-:S03]  /*0c20*/  ISETP.GE.AND P2, PT, R66, 0x21, PT ;  /* 0x000000214200780c */ /* 0x000fc60003f46270 */
[----:B------:R-:W-:Y:S04]  /*0c30*/  LDGSTS.E.BYPASS.LTC128B.128 [R232+0x1800], desc[UR22][R36.64] ;  /* 0x0180000024e87fae */ /* 0x000fe8000b981a16 */
[----:B------:R-:W-:Y:S01]  /*0c40*/  LDGSTS.E.BYPASS.LTC128B.128 [R232+0x5800], desc[UR22][R36.64+0x80] ;  /* 0x0580008024e87fae */ /* 0x000fe2000b981a16 */
[----:B-1----:R-:W-:-:S03]  /*0c50*/  IMAD.IADD R3, R7, 0x1, R4 ;  /* 0x0000000107037824 */ /* 0x002fc600078e0204 */
[----:B------:R-:W-:Y:S01]  /*0c60*/  LDGSTS.E.BYPASS.LTC128B.128 [R232+0x2000], desc[UR22][R12.64] ;  /* 0x020000000ce87fae */ /* 0x000fe2000b981a16 */
[----:B------:R-:W-:-:S03]  /*0c70*/  LOP3.LUT R4, R65, 0x200, RZ, 0xc0, !PT ;  /* 0x0000020041047812 */ /* 0x000fc600078ec0ff */
[----:B------:R1:W-:Y:S01]  /*0c80*/  LDGSTS.E.BYPASS.LTC128B.128 [R232+0x6000], desc[UR22][R12.64+0x80] ;  /* 0x060000800ce87fae */ /* 0x0003e2000b981a16 */
[----:B------:R-:W-:Y:S02]  /*0c90*/  LEA.HI.X R224, R6, UR13, R3, 0x1, P0 ;  /* 0x0000000d06e07c11 */ /* 0x000fe400080f0c03 */
[----:B------:R-:W-:Y:S01]  /*0ca0*/  LEA R2, P0, R10, UR16, 0x5 ;  /* 0x000000100a027c11 */ /* 0x000fe2000f8028ff */
[----:B------:R-:W-:Y:S01]  /*0cb0*/  LDGSTS.E.BYPASS.LTC128B.128 [R232+0x2800], desc[UR22][R14.64] ;  /* 0x028000000ee87fae */ /* 0x000fe2000b981a16 */
[----:B------:R-:W-:Y:S02]  /*0cc0*/  LOP3.LUT R223, R4, 0x7c00, R223, 0xf8, !PT ;  /* 0x00007c0004df7812 */ /* 0x000fe400078ef8df */
[----:B------:R-:W-:Y:S01]  /*0cd0*/  LEA.HI.X R7, R10, UR8, R9, 0x5, P0 ;  /* 0x000000080a077c11 */ /* 0x000fe200080f2c09 */
[----:B------:R-:W-:Y:S01]  /*0ce0*/  LDGSTS.E.BYPASS.LTC128B.128 [R232+0x6800], desc[UR22][R14.64+0x80] ;  /* 0x068000800ee87fae */ /* 0x000fe2000b981a16 */
[----:B------:R-:W-:Y:S02]  /*0cf0*/  LEA R4, P0, R2, R225, 0x1 ;  /* 0x000000e102047211 */ /* 0x000fe400078008ff */
[----:B------:R-:W-:Y:S01]  /*0d00*/  LOP3.LUT R3, R5, 0x8, R0, 0x78, !PT ;  /* 0x0000000805037812 */ /* 0x000fe200078e7800 */
[----:B------:R-:W-:Y:S01]  /*0d10*/  LDGSTS.E.BYPASS.LTC128B.128 [R232+0x3000], desc[UR22][R18.64] ;  /* 0x0300000012e87fae */ /* 0x000fe2000b981a16 */
[----:B------:R-:W-:-:S02]  /*0d20*/  LOP3.LUT R223, R223, R64, RZ, 0xfc, !PT ;  /* 0x00000040dfdf7212 */ /* 0x000fc400078efcff */
[----:B------:R-:W-:Y:S01]  /*0d30*/  LEA.HI.X R5, R2, R224, R7, 0x1, P0 ;  /* 0x000000e002057211 */ /* 0x000fe200000f0c07 */
[----:B------:R-:W-:Y:S01]  /*0d40*/  LDGSTS.E.BYPASS.LTC128B.128 [R232+0x7000], desc[UR22][R18.64+0x80] ;  /* 0x0700008012e87fae */ /* 0x000fe2000b981a16 */
[----:B------:R-:W-:Y:S01]  /*0d50*/  IMAD R222, R3, 0x2, R222 ;  /* 0x0000000203de7824 */ /* 0x000fe200078e02de */
[----:B------:R-:W-:Y:S01]  /*0d60*/  LEA R223, R223, UR5, 0x1 ;  /* 0x00000005dfdf7c11 */ /* 0x000fe2000f8e08ff */
[----:B------:R-:W-:Y:S01]  /*0d70*/  IMAD.MOV.U32 R3, RZ, RZ, 0x20 ;  /* 0x00000020ff037424 */ /* 0x000fe200078e00ff */
[----:B------:R-:W-:Y:S01]  /*0d80*/  LDGSTS.E.BYPASS.LTC128B.128 [R232+0x3800], desc[UR22][R16.64] ;  /* 0x0380000010e87fae */ /* 0x000fe2000b981a16 */
[----:B------:R-:W-:Y:S01]  /*0d90*/  LOP3.LUT P0, RZ, R0, 0x2, RZ, 0xc0, !PT ;  /* 0x0000000200ff7812 */ /* 0x000fe2000780c0ff */
[----:B------:R-:W-:Y:S02]  /*0da0*/  VIADD R2, R222, UR5 ;  /* 0x00000005de027c36 */ /* 0x000fe40008000000 */
[----:B------:R-:W-:Y:S01]  /*0db0*/  LDGSTS.E.BYPASS.LTC128B.128 [R232+0x7800], desc[UR22][R16.64+0x80] ;  /* 0x0780008010e87fae */ /* 0x000fe2000b981a16 */
[----:B------:R-:W-:-:S02]  /*0dc0*/  SEL R3, R3, 0xffffffe0, !P0 ;  /* 0xffffffe003037807 */ /* 0x000fc40004000000 */
[----:B-1----:R-:W-:Y:S01]  /*0dd0*/  LEA R12, P1, R10, R225, 0x6 ;  /* 0x000000e10a0c7211 */ /* 0x002fe200078230ff */
[----:B------:R-:W-:Y:S01]  /*0de0*/  LDGSTS.E.BYPASS.LTC128B.128 [R232+0x8000], desc[UR22][R28.64] ;  /* 0x080000001ce87fae */ /* 0x000fe2000b981a16 */
[----:B------:R-:W-:Y:S01]  /*0df0*/  LOP3.LUT P0, RZ, R0, 0x4, RZ, 0xc0, !PT ;  /* 0x0000000400ff7812 */ /* 0x000fe2000780c0ff */
[----:B------:R-:W-:Y:S01]  /*0e00*/  IMAD.IADD R217, R2, 0x1, R3 ;  /* 0x0000000102d97824 */ /* 0x000fe200078e0203 */
[----:B------:R-:W-:Y:S01]  /*0e10*/  LEA.HI.X R13, R10, R224, R9, 0x6, P1 ;  /* 0x000000e00a0d7211 */ /* 0x000fe200008f3409 */
[----:B------:R1:W-:Y:S01]  /*0e20*/  LDGSTS.E.BYPASS.LTC128B.128 [R232+0x9000], desc[UR22][R28.64+0x80] ;  /* 0x090000801ce87fae */ /* 0x0003e2000b981a16 */
[----:B------:R-:W-:Y:S02]  /*0e30*/  IMAD.IADD R221, R223, 0x1, R3 ;  /* 0x00000001dfdd7824 */ /* 0x000fe400078e0203 */
[----:B------:R-:W-:Y:S01]  /*0e40*/  IMAD.MOV.U32 R0, RZ, RZ, 0x40 ;  /* 0x00000040ff007424 */ /* 0x000fe200078e00ff */
[----:B------:R-:W-:Y:S04]  /*0e50*/  LDGSTS.E.BYPASS.LTC128B.128 [R232+0x8800], desc[UR22][R24.64] ;  /* 0x0880000018e87fae */ /* 0x000fe8000b981a16 */
[----:B------:R2:W-:Y:S01]  /*0e60*/  LDGSTS.E.BYPASS.LTC128B.128 [R232+0x9800], desc[UR22][R24.64+0x80] ;  /* 0x0980008018e87fae */ /* 0x0005e2000b981a16 */
[----:B------:R-:W-:-:S03]  /*0e70*/  SEL R0, R0, 0xffffffc0, !P0 ;  /* 0xffffffc000007807 */ /* 0x000fc60004000000 */
[----:B------:R-:W0:Y:S02]  /*0e80*/  LDGDEPBAR ;  /* 0x00000000000079af */ /* 0x000e240000000000 */
[--C-:B------:R-:W-:Y:S02]  /*0e90*/  IMAD.IADD R220, R223, 0x1, R0.reuse ;  /* 0x00000001dfdc7824 */ /* 0x100fe400078e0200 */
[----:B------:R-:W-:Y:S02]  /*0ea0*/  IMAD.IADD R216, R2, 0x1, R0 ;  /* 0x0000000102d87824 */ /* 0x000fe400078e0200 */
[C---:B------:R-:W-:Y:S02]  /*0eb0*/  IMAD.IADD R219, R3.reuse, 0x1, R220 ;  /* 0x0000000103db7824 */ /* 0x040fe400078e02dc */
[----:B------:R-:W-:Y:S01]  /*0ec0*/  IMAD.IADD R215, R3, 0x1, R216 ;  /* 0x0000000103d77824 */ /* 0x000fe200078e02d8 */
[----:B------:R-:W-:-:S04]  /*0ed0*/  DEPBAR.LE SB0, 0x0 ;  /* 0x000080000000791a */ /* 0x000fc80000000000 */
[----:B------:R-:W-:Y:S06]  /*0ee0*/  BAR.SYNC.DEFER_BLOCKING 0x0 ;  /* 0x0000000000007b1d */ /* 0x000fec0000010000 */
[----:B------:R-:W-:Y:S01]  /*0ef0*/  @!PT LDS RZ, [RZ] ;  /* 0x00000000fffff984 */ /* 0x000fe20000000800 */
[----:B------:R-:W-:Y:S01]  /*0f00*/  @!PT LDS RZ, [RZ] ;  /* 0x00000000fffff984 */ /* 0x000fe20000000800 */
[----:B------:R-:W-:Y:S01]  /*0f10*/  @!PT LDS RZ, [RZ] ;  /* 0x00000000fffff984 */ /* 0x000fe20000000800 */
[----:B------:R-:W-:Y:S04]  /*0f20*/  LDGSTS.E.BYPASS.LTC128B.128 [R232+0xa000], desc[UR22][R12.64] ;  /* 0x0a0000000ce87fae */ /* 0x000fe8000b981a16 */
[----:B------:R-:W-:Y:S04]  /*0f30*/  LDGSTS.E.BYPASS.LTC128B.128 [R232+0xb000], desc[UR22][R12.64+0x80] ;  /* 0x0b0000800ce87fae */ /* 0x000fe8000b981a16 */
[----:B------:R-:W-:Y:S04]  /*0f40*/  LDGSTS.E.BYPASS.LTC128B.128 [R232+0xa800], desc[UR22][R4.64] ;  /* 0x0a80000004e87fae */ /* 0x000fe8000b981a16 */
[----:B------:R3:W-:Y:S04]  /*0f50*/  LDGSTS.E.BYPASS.LTC128B.128 [R232+0xb800], desc[UR22][R4.64+0x80] ;  /* 0x0b80008004e87fae */ /* 0x0007e8000b981a16 */
[----:B------:R-:W-:Y:S04]  /*0f60*/  LDSM.16.M88.4 R8, [R222+UR5+0x8000] ;  /* 0x00800005de08783b */ /* 0x000fe80008000200 */
[----:B------:R-:W3:Y:S04]  /*0f70*/  LDSM.16.M88.4 R44, [R223+0x2000] ;  /* 0x00200000df2c783b */ /* 0x000ee80000000200 */
[----:B-1----:R-:W1:Y:S04]  /*0f80*/  LDSM.16.M88.4 R28, [R222+UR5+0x8800] ;  /* 0x00880005de1c783b */ /* 0x002e680008000200 */
[----:B------:R-:W4:Y:S04]  /*0f90*/  LDSM.16.M88.4 R176, [R223] ;  /* 0x00000000dfb0783b */ /* 0x000f280000000200 */
[----:B------:R-:W-:Y:S04]  /*0fa0*/  LDSM.16.M88.4 R40, [R217+0x8000] ;  /* 0x00800000d928783b */ /* 0x000fe80000000200 */
[----:B------:R-:W4:Y:S04]  /*0fb0*/  LDSM.16.M88.4 R116, [R221+0x2000] ;  /* 0x00200000dd74783b */ /* 0x000f280000000200 */
[----:B------:R-:W4:Y:S04]  /*0fc0*/  LDSM.16.M88.4 R36, [R217+0x8800] ;  /* 0x00880000d924783b */ /* 0x000f280000000200 */
[----:B------:R-:W4:Y:S04]  /*0fd0*/  LDSM.16.M88.4 R32, [R221] ;  /* 0x00000000dd20783b */ /* 0x000f280000000200 */
[----:B--2---:R-:W-:Y:S04]  /*0fe0*/  LDSM.16.M88.4 R24, [R220+0x2000] ;  /* 0x00200000dc18783b */ /* 0x004fe80000000200 */
[----:B------:R-:W2:Y:S04]  /*0ff0*/  LDSM.16.M88.4 R20, [R216+0x8000] ;  /* 0x00800000d814783b */ /* 0x000ea80000000200 */
[----:B------:R-:W2:Y:S01]  /*1000*/  LDSM.16.M88.4 R52, [R216+0x8800] ;  /* 0x00880000d834783b */ /* 0x000ea20000000200 */
[C---:B---3--:R-:W-:Y:S03]  /*1010*/  HMMA.16816.F32.BF16 R4, R44.reuse, R8, RZ ;  /* 0x000000082c04723c */ /* 0x048fe600000418ff */
[----:B------:R-:W-:Y:S04]  /*1020*/  LDSM.16.M88.4 R48, [R219+0x2000] ;  /* 0x00200000db30783b */ /* 0x000fe80000000200 */
[----:B------:R-:W-:Y:S01]  /*1030*/  LDSM.16.M88.4 R56, [R217+0x9000] ;  /* 0x00900000d938783b */ /* 0x000fe20000000200 */
[C---:B------:R-:W-:Y:S03]  /*1040*/  HMMA.16816.F32.BF16 R16, R44.reuse, R10, RZ ;  /* 0x0000000a2c10723c */ /* 0x040fe600000418ff */
[----:B------:R-:W0:Y:S05]  /*1050*/  LDGDEPBAR ;  /* 0x00000000000079af */ /* 0x000e2a0000000000 */
[C---:B-1----:R-:W-:Y:S08]  /*1060*/  HMMA.16816.F32.BF16 R100, R44.reuse, R28, RZ ;  /* 0x0000001c2c64723c */ /* 0x042ff000000418ff */
[----:B------:R-:W-:Y:S08]  /*1070*/  HMMA.16816.F32.BF16 R44, R44, R30, RZ ;  /* 0x0000001e2c2c723c */ /* 0x000ff000000418ff */
[C---:B----4-:R-:W-:Y:S08]  /*1080*/  HMMA.16816.F32.BF16 R12, R176.reuse, R8, RZ ;  /* 0x00000008b00c723c */ /* 0x050ff000000418ff */
[C---:B------:R-:W-:Y:S08]  /*1090*/  HMMA.16816.F32.BF16 R8, R176.reuse, R10, RZ ;  /* 0x0000000ab008723c */ /* 0x040ff000000418ff */
[C---:B------:R-:W-:Y:S08]  /*10a0*/  HMMA.16816.F32.BF16 R60, R176.reuse, R28, RZ ;  /* 0x0000001cb03c723c */ /* 0x040ff000000418ff */
[----:B------:R-:W-:Y:S01]  /*10b0*/  HMMA.16816.F32.BF16 R176, R176, R30, RZ ;  /* 0x0000001eb0b0723c */ /* 0x000fe200000418ff */
[----:B------:R-:W1:Y:S07]  /*10c0*/  LDSM.16.M88.4 R28, [R220] ;  /* 0x00000000dc1c783b */ /* 0x000e6e0000000200 */
[C---:B------:R-:W-:Y:S08]  /*10d0*/  HMMA.16816.F32.BF16 R4, R116.reuse, R40, R4 ;  /* 0x000000287404723c */ /* 0x040ff00000041804 */
[C---:B------:R-:W-:Y:S08]  /*10e0*/  HMMA.16816.F32.BF16 R100, R116.reuse, R36, R100 ;  /* 0x000000247464723c */ /* 0x040ff00000041864 */
[C---:B------:R-:W-:Y:S08]  /*10f0*/  HMMA.16816.F32.BF16 R16, R116.reuse, R42, R16 ;  /* 0x0000002a7410723c */ /* 0x040ff00000041810 */
[----:B------:R-:W-:Y:S01]  /*1100*/  HMMA.16816.F32.BF16 R116, R116, R38, R44 ;  /* 0x000000267474723c */ /* 0x000fe2000004182c */
[----:B------:R-:W3:Y:S07]  /*1110*/  LDSM.16.M88.4 R44, [R215+0x8000] ;  /* 0x00800000d72c783b */ /* 0x000eee0000000200 */
[C---:B------:R-:W-:Y:S08]  /*1120*/  HMMA.16816.F32.BF16 R12, R32.reuse, R40, R12 ;  /* 0x00000028200c723c */ /* 0x040ff0000004180c */
[----:B------:R-:W-:Y:S01]  /*1130*/  HMMA.16816.F32.BF16 R8, R32, R42, R8 ;  /* 0x0000002a2008723c */ /* 0x000fe20000041808 */
[----:B------:R-:W4:Y:S07]  /*1140*/  LDSM.16.M88.4 R40, [R215+0x8800] ;  /* 0x00880000d728783b */ /* 0x000f2e0000000200 */
[C---:B--2---:R-:W-:Y:S08]  /*1150*/  HMMA.16816.F32.BF16 R4, R24.reuse, R20, R4 ;  /* 0x000000141804723c */ /* 0x044ff00000041804 */
[C---:B------:R-:W-:Y:S08]  /*1160*/  HMMA.16816.F32.BF16 R100, R24.reuse, R52, R100 ;  /* 0x000000341864723c */ /* 0x040ff00000041864 */
[C---:B------:R-:W-:Y:S08]  /*1170*/  HMMA.16816.F32.BF16 R16, R24.reuse, R22, R16 ;  /* 0x000000161810723c */ /* 0x040ff00000041810 */
[----:B------:R-:W-:Y:S01]  /*1180*/  HMMA.16816.F32.BF16 R116, R24, R54, R116 ;  /* 0x000000361874723c */ /* 0x000fe20000041874 */
[----:B------:R-:W2:Y:S07]  /*1190*/  LDSM.16.M88.4 R24, [R219] ;  /* 0x00000000db18783b */ /* 0x000eae0000000200 */
[C---:B------:R-:W-:Y:S08]  /*11a0*/  HMMA.16816.F32.BF16 R60, R32.reuse, R36, R60 ;  /* 0x00000024203c723c */ /* 0x040ff0000004183c */
[----:B------:R-:W-:Y:S01]  /*11b0*/  HMMA.16816.F32.BF16 R176, R32, R38, R176 ;  /* 0x0000002620b0723c */ /* 0x000fe200000418b0 */
[----:B------:R-:W-:Y:S04]  /*11c0*/  LDSM.16.M88.4 R36, [R222+UR5+0x9000] ;  /* 0x00900005de24783b */ /* 0x000fe80008000200 */
[----:B------:R-:W-:Y:S03]  /*11d0*/  LDSM.16.M88.4 R32, [R222+UR5+0x9800] ;  /* 0x00980005de20783b */ /* 0x000fe60008000200 */
[C---:B-1----:R-:W-:Y:S08]  /*11e0*/  HMMA.16816.F32.BF16 R12, R28.reuse, R20, R12 ;  /* 0x000000141c0c723c */ /* 0x042ff0000004180c */
[C---:B------:R-:W-:Y:S01]  /*11f0*/  HMMA.16816.F32.BF16 R8, R28.reuse, R22, R8 ;  /* 0x000000161c08723c */ /* 0x040fe20000041808 */
[----:B------:R-:W1:Y:S07]  /*1200*/  LDSM.16.M88.4 R20, [R223+0x6000] ;  /* 0x00600000df14783b */ /* 0x000e6e0000000200 */
[C---:B------:R-:W-:Y:S08]  /*1210*/  HMMA.16816.F32.BF16 R60, R28.reuse, R52, R60 ;  /* 0x000000341c3c723c */ /* 0x040ff0000004183c */
[----:B------:R-:W-:Y:S01]  /*1220*/  HMMA.16816.F32.BF16 R176, R28, R54, R176 ;  /* 0x000000361cb0723c */ /* 0x000fe200000418b0 */
[----:B------:R-:W1:Y:S04]  /*1230*/  LDSM.16.M88.4 R28, [R223+0x4000] ;  /* 0x00400000df1c783b */ /* 0x000e680000000200 */
[----:B------:R-:W-:Y:S03]  /*1240*/  LDSM.16.M88.4 R52, [R217+0x9800] ;  /* 0x00980000d934783b */ /* 0x000fe60000000200 */
[C---:B---3--:R-:W-:Y:S08]  /*1250*/  HMMA.16816.F32.BF16 R4, R48.reuse, R44, R4 ;  /* 0x0000002c3004723c */ /* 0x048ff00000041804 */
[C---:B------:R-:W-:Y:S08]  /*1260*/  HMMA.16816.F32.BF16 R16, R48.reuse, R46, R16 ;  /* 0x0000002e3010723c */ /* 0x040ff00000041810 */
[C---:B----4-:R-:W-:Y:S08]  /*1270*/  HMMA.16816.F32.BF16 R100, R48.reuse, R40, R100 ;  /* 0x000000283064723c */ /* 0x050ff00000041864 */
[----:B------:R-:W-:Y:S01]  /*1280*/  HMMA.16816.F32.BF16 R116, R48, R42, R116 ;  /* 0x0000002a3074723c */ /* 0x000fe20000041874 */
[----:B------:R-:W-:Y:S07]  /*1290*/  LDSM.16.M88.4 R48, [R220+0x6000] ;  /* 0x00600000dc30783b */ /* 0x000fee0000000200 */
[C---:B--2---:R-:W-:Y:S08]  /*12a0*/  HMMA.16816.F32.BF16 R12, R24.reuse, R44, R12 ;  /* 0x0000002c180c723c */ /* 0x044ff0000004180c */
[C---:B------:R-:W-:Y:S01]  /*12b0*/  HMMA.16816.F32.BF16 R8, R24.reuse, R46, R8 ;  /* 0x0000002e1808723c */ /* 0x040fe20000041808 */
[----:B------:R-:W-:Y:S07]  /*12c0*/  LDSM.16.M88.4 R44, [R216+0x9000] ;  /* 0x00900000d82c783b */ /* 0x000fee0000000200 */
[C---:B------:R-:W-:Y:S08]  /*12d0*/  HMMA.16816.F32.BF16 R60, R24.reuse, R40, R60 ;  /* 0x00000028183c723c */ /* 0x040ff0000004183c */
[----:B------:R-:W-:Y:S01]  /*12e0*/  HMMA.16816.F32.BF16 R176, R24, R42, R176 ;  /* 0x0000002a18b0723c */ /* 0x000fe200000418b0 */
[----:B------:R-:W2:Y:S04]  /*12f0*/  LDSM.16.M88.4 R24, [R221+0x6000] ;  /* 0x00600000dd18783b */ /* 0x000ea80000000200 */
[----:B------:R-:W-:Y:S03]  /*1300*/  LDSM.16.M88.4 R40, [R216+0x9800] ;  /* 0x00980000d828783b */ /* 0x000fe60000000200 */
[C---:B-1----:R-:W-:Y:S08]  /*1310*/  HMMA.16816.F32.BF16 R4, R20.reuse, R36, R4 ;  /* 0x000000241404723c */ /* 0x042ff00000041804 */
[C---:B------:R-:W-:Y:S08]  /*1320*/  HMMA.16816.F32.BF16 R16, R20.reuse, R38, R16 ;  /* 0x000000261410723c */ /* 0x040ff00000041810 */
[C---:B------:R-:W-:Y:S08]  /*1330*/  HMMA.16816.F32.BF16 R100, R20.reuse, R32, R100 ;  /* 0x000000201464723c */ /* 0x040ff00000041864 */
[----:B------:R-:W-:Y:S01]  /*1340*/  HMMA.16816.F32.BF16 R116, R20, R34, R116 ;  /* 0x000000221474723c */ /* 0x000fe20000041874 */
[----:B------:R-:W1:Y:S07]  /*1350*/  LDSM.16.M88.4 R20, [R221+0x4000] ;  /* 0x00400000dd14783b */ /* 0x000e6e0000000200 */
[C---:B------:R-:W-:Y:S08]  /*1360*/  HMMA.16816.F32.BF16 R12, R28.reuse, R36, R12 ;  /* 0x000000241c0c723c */ /* 0x040ff0000004180c */
[C---:B------:R-:W-:Y:S01]  /*1370*/  HMMA.16816.F32.BF16 R8, R28.reuse, R38, R8 ;  /* 0x000000261c08723c */ /* 0x040fe20000041808 */
[----:B------:R-:W3:Y:S07]  /*1380*/  LDSM.16.M88.4 R36, [R220+0x4000] ;  /* 0x00400000dc24783b */ /* 0x000eee0000000200 */
[C---:B------:R-:W-:Y:S08]  /*1390*/  HMMA.16816.F32.BF16 R60, R28.reuse, R32, R60 ;  /* 0x000000201c3c723c */ /* 0x040ff0000004183c */
[----:B------:R-:W-:Y:S01]  /*13a0*/  HMMA.16816.F32.BF16 R176, R28, R34, R176 ;  /* 0x000000221cb0723c */ /* 0x000fe200000418b0 */
[----:B------:R-:W-:Y:S04]  /*13b0*/  LDSM.16.M88.4 R32, [R219+0x6000] ;  /* 0x00600000db20783b */ /* 0x000fe80000000200 */
[----:B------:R-:W4:Y:S03]  /*13c0*/  LDSM.16.M88.4 R28, [R215+0x9000] ;  /* 0x00900000d71c783b */ /* 0x000f260000000200 */
[C---:B--2---:R-:W-:Y:S08]  /*13d0*/  HMMA.16816.F32.BF16 R4, R24.reuse, R56, R4 ;  /* 0x000000381804723c */ /* 0x044ff00000041804 */
[C---:B------:R-:W-:Y:S08]  /*13e0*/  HMMA.16816.F32.BF16 R16, R24.reuse, R58, R16 ;  /* 0x0000003a1810723c */ /* 0x040ff00000041810 */
[C---:B------:R-:W-:Y:S08]  /*13f0*/  HMMA.16816.F32.BF16 R100, R24.reuse, R52, R100 ;  /* 0x000000341864723c */ /* 0x040ff00000041864 */
[----:B------:R-:W-:Y:S01]  /*1400*/  HMMA.16816.F32.BF16 R116, R24, R54, R116 ;  /* 0x000000361874723c */ /* 0x000fe20000041874 */
[----:B------:R-:W2:Y:S07]  /*1410*/  LDSM.16.M88.4 R24, [R215+0x9800] ;  /* 0x00980000d718783b */ /* 0x000eae0000000200 */
[C---:B-1----:R-:W-:Y:S08]  /*1420*/  HMMA.16816.F32.BF16 R12, R20.reuse, R56, R12 ;  /* 0x00000038140c723c */ /* 0x042ff0000004180c */
[C---:B------:R-:W-:Y:S08]  /*1430*/  HMMA.16816.F32.BF16 R8, R20.reuse, R58, R8 ;  /* 0x0000003a1408723c */ /* 0x040ff00000041808 */
[C---:B------:R-:W-:Y:S08]  /*1440*/  HMMA.16816.F32.BF16 R60, R20.reuse, R52, R60 ;  /* 0x00000034143c723c */ /* 0x040ff0000004183c */
[----:B------:R-:W-:Y:S01]  /*1450*/  HMMA.16816.F32.BF16 R176, R20, R54, R176 ;  /* 0x0000003614b0723c */ /* 0x000fe200000418b0 */
[----:B------:R-:W1:Y:S01]  /*1460*/  LDSM.16.M88.4 R20, [R219+0x4000] ;  /* 0x00400000db14783b */ /* 0x000e620000000200 */
[----:B------:R-:W-:-:S06]  /*1470*/  DEPBAR.LE SB0, 0x0 ;  /* 0x000080000000791a */ /* 0x000fcc0000000000 */
[C---:B------:R-:W-:Y:S08]  /*1480*/  HMMA.16816.F32.BF16 R4, R48.reuse, R44, R4 ;  /* 0x0000002c3004723c */ /* 0x040ff00000041804 */
[C---:B------:R-:W-:Y:S08]  /*1490*/  HMMA.16816.F32.BF16 R16, R48.reuse, R46, R16 ;  /* 0x0000002e3010723c */ /* 0x040ff00000041810 */
[C---:B------:R-:W-:Y:S08]  /*14a0*/  HMMA.16816.F32.BF16 R100, R48.reuse, R40, R100 ;  /* 0x000000283064723c */ /* 0x040ff00000041864 */
[----:B------:R-:W-:Y:S08]  /*14b0*/  HMMA.16816.F32.BF16 R116, R48, R42, R116 ;  /* 0x0000002a3074723c */ /* 0x000ff00000041874 */
[----:B---3--:R-:W-:Y:S08]  /*14c0*/  HMMA.16816.F32.BF16 R60, R36, R40, R60 ;  /* 0x00000028243c723c */ /* 0x008ff0000004183c */
[C---:B----4-:R-:W-:Y:S08]  /*14d0*/  HMMA.16816.F32.BF16 R4, R32.reuse, R28, R4 ;  /* 0x0000001c2004723c */ /* 0x050ff00000041804 */
[C---:B------:R-:W-:Y:S08]  /*14e0*/  HMMA.16816.F32.BF16 R16, R32.reuse, R30, R16 ;  /* 0x0000001e2010723c */ /* 0x040ff00000041810 */
[----:B--2---:R-:W-:Y:S08]  /*14f0*/  HMMA.16816.F32.BF16 R100, R32, R24, R100 ;  /* 0x000000182064723c */ /* 0x004ff00000041864 */
[----:B------:R-:W-:Y:S03]  /*1500*/  HMMA.16816.F32.BF16 R12, R36, R44, R12 ;  /* 0x0000002c240c723c */ /* 0x000fe6000004180c */
[----:B------:R-:W-:-:S05]  /*1510*/  FMNMX3.FTZ R2, R6, R7, R18, !PT ;  /* 0x0000000706027276 */ /* 0x000fca0007810012 */
[----:B------:R-:W-:Y:S03]  /*1520*/  HMMA.16816.F32.BF16 R8, R36, R46, R8 ;  /* 0x0000002e2408723c */ /* 0x000fe60000041808 */
[----:B------:R-:W-:-:S05]  /*1530*/  FMNMX3.FTZ R2, R2, R19, R102, !PT ;  /* 0x0000001302027276 */ /* 0x000fca0007810066 */
[----:B------:R-:W-:Y:S08]  /*1540*/  HMMA.16816.F32.BF16 R176, R36, R42, R176 ;  /* 0x0000002a24b0723c */ /* 0x000ff000000418b0 */
[----:B------:R-:W-:Y:S08]  /*1550*/  HMMA.16816.F32.BF16 R116, R32, R26, R116 ;  /* 0x0000001a2074723c */ /* 0x000ff00000041874 */
[----:B-1----:R-:W-:Y:S01]  /*1560*/  HMMA.16816.F32.BF16 R60, R20, R24, R60 ;  /* 0x00000018143c723c */ /* 0x002fe2000004183c */
[----:B------:R-:W-:-:S04]  /*1570*/  FMNMX3.FTZ R24, R4, R5, R16, !PT ;  /* 0x0000000504187276 */ /* 0x000fc80007810010 */
[----:B------:R-:W-:-:S03]  /*1580*/  FMNMX3.FTZ R24, R24, R17, R100, !PT ;  /* 0x0000001118187276 */ /* 0x000fc60007810064 */
[C---:B------:R-:W-:Y:S08]  /*1590*/  HMMA.16816.F32.BF16 R12, R20.reuse, R28, R12 ;  /* 0x0000001c140c723c */ /* 0x040ff0000004180c */
[C---:B------:R-:W-:Y:S08]  /*15a0*/  HMMA.16816.F32.BF16 R8, R20.reuse, R30, R8 ;  /* 0x0000001e1408723c */ /* 0x040ff00000041808 */
[----:B------:R-:W-:Y:S01]  /*15b0*/  HMMA.16816.F32.BF16 R176, R20, R26, R176 ;  /* 0x0000001a14b0723c */ /* 0x000fe200000418b0 */
[----:B------:R-:W-:-:S02]  /*15c0*/  FMNMX3.FTZ R22, R24, R101, R116, !PT ;  /* 0x0000006518167276 */ /* 0x000fc40007810074 */
[----:B------:R-:W-:Y:S02]  /*15d0*/  FMNMX3.FTZ R20, R2, R103, R118, !PT ;  /* 0x0000006702147276 */ /* 0x000fe40007810076 */
[----:B------:R-:W-:Y:S01]  /*15e0*/  FMNMX.FTZ R22, R117, R22, !PT ;  /* 0x0000001675167209 */ /* 0x000fe20007810000 */
[----:B------:R-:W-:Y:S06]  /*15f0*/  BAR.SYNC.DEFER_BLOCKING 0x0 ;  /* 0x0000000000007b1d */ /* 0x000fec0000010000 */
[----:B------:R-:W-:Y:S08]  /*1600*/  @!P2 BRA `(.L_x_1086) ;  /* 0x000000000048a947 */ /* 0x000ff00003800000 */
[----:B------:R-:W-:-:S05]  /*1610*/  LEA.HI.SX32 R24, R164, 0xfffffffe, 0x1b ;  /* 0xfffffffea4187811 */ /* 0x000fca00078fdaff */
[-C--:B------:R-:W-:Y:S02]  /*1620*/  IMAD R21, R228, R24.reuse, RZ ;  /* 0x00000018e4157224 */ /* 0x080fe400078e02ff */
[----:B------:R-:W-:-:S04]  /*1630*/  IMAD.WIDE.U32 R24, R229, R24, RZ ;  /* 0x00000018e5187225 */ /* 0x000fc800078e00ff */
[----:B------:R-:W-:Y:S01]  /*1640*/  IMAD.IADD R21, R25, 0x1, R21 ;  /* 0x0000000119157824 */ /* 0x000fe200078e0215 */
[----:B------:R-:W-:Y:S02]  /*1650*/  IADD3 R2, P0, PT, R231, R24, RZ ;  /* 0x00000018e7027210 */ /* 0x000fe40007f1e0ff */
[----:B------:R-:W-:-:S03]  /*1660*/  LEA R28, P1, R24, R227, 0x1 ;  /* 0x000000e3181c7211 */ /* 0x000fc600078208ff */
[----:B------:R-:W-:Y:S01]  /*1670*/  IMAD.X R23, R21, 0x1, R230, P0 ;  /* 0x0000000115177824 */ /* 0x000fe200000e06e6 */
[----:B------:R-:W-:Y:S02]  /*1680*/  LEA R26, P0, R2, R227, 0x1 ;  /* 0x000000e3021a7211 */ /* 0x000fe400078008ff */
[-C--:B------:R-:W-:Y:S02]  /*1690*/  LEA.HI.X R29, R24, R226.reuse, R21, 0x1, P1 ;  /* 0x000000e2181d7211 */ /* 0x080fe400008f0c15 */
[----:B------:R-:W-:-:S03]  /*16a0*/  LEA.HI.X R27, R2, R226, R23, 0x1, P0 ;  /* 0x000000e2021b7211 */ /* 0x000fc600000f0c17 */
[----:B------:R-:W-:Y:S01]  /*16b0*/  @!PT LDS RZ, [RZ] ;  /* 0x00000000fffff984 */ /* 0x000fe20000000800 */
[----:B------:R-:W-:Y:S01]  /*16c0*/  @!PT LDS RZ, [RZ] ;  /* 0x00000000fffff984 */ /* 0x000fe20000000800 */
[----:B------:R-:W-:Y:S01]  /*16d0*/  @!PT LDS RZ, [RZ] ;  /* 0x00000000fffff984 */ /* 0x000fe20000000800 */
[----:B------:R1:W-:Y:S04]  /*16e0*/  LDGSTS.E.BYPASS.LTC128B.128 [R232+0x8000], desc[UR22][R28.64] ;  /* 0x080000001ce87fae */ /* 0x0003e8000b981a16 */
[----:B------:R1:W-:Y:S04]  /*16f0*/  LDGSTS.E.BYPASS.LTC128B.128 [R232+0x9000], desc[UR22][R28.64+0x80] ;  /* 0x090000801ce87fae */ /* 0x0003e8000b981a16 */
[----:B------:R1:W-:Y:S04]  /*1700*/  LDGSTS.E.BYPASS.LTC128B.128 [R232+0x8800], desc[UR22][R26.64] ;  /* 0x088000001ae87fae */ /* 0x0003e8000b981a16 */
[----:B------:R1:W-:Y:S04]  /*1710*/  LDGSTS.E.BYPASS.LTC128B.128 [R232+0x9800], desc[UR22][R26.64+0x80] ;  /* 0x098000801ae87fae */ /* 0x0003e8000b981a16 */
[----:B------:R-:W0:Y:S02]  /*1720*/  LDGDEPBAR ;  /* 0x00000000000079af */ /* 0x000e240000000000 */
.L_x_1086:
[----:B-1----:R-:W-:Y:S01]  /*1730*/  FMNMX.FTZ R27, R119, R20, !PT ;  /* 0x00000014771b7209 */ /* 0x002fe20007810000 */
[----:B------:R-:W1:Y:S01]  /*1740*/  SHFL.BFLY PT, R25, R22, 0x2, 0x1f ;  /* 0x0c401f0016197f89 */ /* 0x000e6200000e0000 */
[----:B------:R-:W-:Y:S01]  /*1750*/  LOP3.LUT R2, R64, 0x200, R65, 0xf8, !PT ;  /* 0x0000020040027812 */ /* 0x000fe200078ef841 */
[----:B------:R-:W2:Y:S01]  /*1760*/  LDCU UR4, c[0x0][0x45c] ;  /* 0x00008b80ff0477ac */ /* 0x000ea20008000800 */
[----:B------:R-:W-:Y:S01]  /*1770*/  FMNMX3.FTZ R23, R12, R13, R8, !PT ;  /* 0x0000000d0c177276 */ /* 0x000fe20007810008 */
[----:B------:R-:W3:Y:S01]  /*1780*/  SHFL.BFLY PT, R20, R27, 0x2, 0x1f ;  /* 0x0c401f001b147f89 */ /* 0x000ee200000e0000 */
[----:B------:R-:W-:Y:S02]  /*1790*/  LEA R218, R2, UR5, 0x1 ;  /* 0x0000000502da7c11 */ /* 0x000fe4000f8e08ff */
[----:B------:R-:W-:Y:S02]  /*17a0*/  FMNMX3.FTZ R21, R14, R15, R10, !PT ;  /* 0x0000000f0e157276 */ /* 0x000fe4000781000a */
[----:B------:R-:W-:Y:S01]  /*17b0*/  IADD3 R213, PT, PT, R0, R218, RZ ;  /* 0x000000da00d57210 */ /* 0x000fe20007ffe0ff */
[----:B------:R-:W-:Y:S01]  /*17c0*/  LDSM.16.MT88.4 R148, [R218+0xa000] ;  /* 0x00a00000da94783b */ /* 0x000fe20000004200 */
[----:B------:R-:W-:-:S02]  /*17d0*/  FMNMX3.FTZ R2, R21, R11, R62, !PT ;  /* 0x0000000b15027276 */ /* 0x000fc4000781003e */
[C---:B------:R-:W-:Y:S01]  /*17e0*/  IADD3 R214, PT, PT, R3.reuse, R218, RZ ;  /* 0x000000da03d67210 */ /* 0x040fe20007ffe0ff */
[----:B------:R-:W-:Y:S01]  /*17f0*/  LDSM.16.MT88.4 R64, [R213+0xa000] ;  /* 0x00a00000d540783b */ /* 0x000fe20000004200 */
[----:B------:R-:W-:-:S03]  /*1800*/  IADD3 R212, PT, PT, R3, R213, RZ ;  /* 0x000000d503d47210 */ /* 0x000fc60007ffe0ff */
[----:B------:R-:W-:Y:S04]  /*1810*/  LDSM.16.MT88.4 R48, [R214+0xa000] ;  /* 0x00a00000d630783b */ /* 0x000fe80000004200 */
[----:B------:R-:W-:Y:S01]  /*1820*/  LDSM.16.MT88.4 R80, [R212+0xa000] ;  /* 0x00a00000d450783b */ /* 0x000fe20000004200 */
[----:B-1----:R-:W-:Y:S02]  /*1830*/  FMNMX.FTZ R25, R22, R25, !PT ;  /* 0x0000001916197209 */ /* 0x002fe40007810000 */
[----:B------:R-:W-:Y:S01]  /*1840*/  FMNMX3.FTZ R22, R23, R9, R60, !PT ;  /* 0x0000000917167276 */ /* 0x000fe2000781003c */
[----:B------:R-:W-:Y:S01]  /*1850*/  LDSM.16.MT88.4 R96, [R218+0xb000] ;  /* 0x00b00000da60783b */ /* 0x000fe20000004200 */
[----:B---3--:R-:W-:Y:S02]  /*1860*/  FMNMX.FTZ R20, R27, R20, !PT ;  /* 0x000000141b147209 */ /* 0x008fe40007810000 */
[----:B------:R-:W-:Y:S01]  /*1870*/  FMNMX3.FTZ R0, R22, R61, R176, !PT ;  /* 0x0000003d16007276 */ /* 0x000fe200078100b0 */
[----:B------:R-:W1:Y:S03]  /*1880*/  SHFL.BFLY PT, R166, R25, 0x1, 0x1f ;  /* 0x0c201f0019a67f89 */ /* 0x000e6600000e0000 */
[----:B------:R-:W-:Y:S01]  /*1890*/  FMNMX.FTZ R0, R177, R0, !PT ;  /* 0x00000000b1007209 */ /* 0x000fe20007810000 */
[----:B------:R-:W3:Y:S04]  /*18a0*/  SHFL.BFLY PT, R165, R20, 0x1, 0x1f ;  /* 0x0c201f0014a57f89 */ /* 0x000ee800000e0000 */
[----:B------:R-:W4:Y:S04]  /*18b0*/  SHFL.BFLY PT, R23, R0, 0x2, 0x1f ;  /* 0x0c401f0000177f89 */ /* 0x000f2800000e0000 */
[----:B------:R-:W-:Y:S04]  /*18c0*/  LDSM.16.MT88.4 R112, [R214+0xb000] ;  /* 0x00b00000d670783b */ /* 0x000fe80000004200 */
[----:B------:R-:W-:Y:S04]  /*18d0*/  LDSM.16.MT88.4 R128, [R213+0xb000] ;  /* 0x00b00000d580783b */ /* 0x000fe80000004200 */
[----:B------:R-:W-:Y:S01]  /*18e0*/  LDSM.16.MT88.4 R28, [R213+0xa800] ;  /* 0x00a80000d51c783b */ /* 0x000fe20000004200 */
[----:B-1----:R-:W-:-:S03]  /*18f0*/  FMNMX.FTZ R166, R25, R166, !PT ;  /* 0x000000a619a67209 */ /* 0x002fc60007810000 */
[----:B------:R-:W-:Y:S01]  /*1900*/  LDSM.16.MT88.4 R172, [R218+0xa800] ;  /* 0x00a80000daac783b */ /* 0x000fe20000004200 */
[----:B---3--:R-:W-:Y:S01]  /*1910*/  FMNMX.FTZ R165, R20, R165, !PT ;  /* 0x000000a514a57209 */ /* 0x008fe20007810000 */
[----:B--2---:R-:W-:Y:S01]  /*1920*/  FMUL.FTZ R237, R166, UR4 ;  /* 0x00000004a6ed7c20 */ /* 0x004fe20008410000 */
[----:B------:R-:W-:Y:S01]  /*1930*/  FMNMX3.FTZ R20, R2, R63, R178, !PT ;  /* 0x0000003f02147276 */ /* 0x000fe200078100b2 */
[----:B------:R-:W-:Y:S01]  /*1940*/  LDSM.16.MT88.4 R32, [R214+0xa800] ;  /* 0x00a80000d620783b */ /* 0x000fe20000004200 */
[----:B------:R-:W-:Y:S01]  /*1950*/  FSETP.NEU.FTZ.AND P0, PT, R166, -INF , PT ;  /* 0xff800000a600780b */ /* 0x000fe20003f1d000 */
[----:B------:R-:W-:Y:S01]  /*1960*/  FMUL.FTZ R144, R165, UR4 ;  /* 0x00000004a5907c20 */ /* 0x000fe20008410000 */
[----:B------:R-:W-:Y:S01]  /*1970*/  FMNMX.FTZ R20, R179, R20, !PT ;  /* 0x00000014b3147209 */ /* 0x000fe20007810000 */
[----:B------:R-:W-:Y:S01]  /*1980*/  LDSM.16.MT88.4 R24, [R212+0xa800] ;  /* 0x00a80000d418783b */ /* 0x000fe20000004200 */
[----:B------:R-:W-:Y:S02]  /*1990*/  FSEL R237, R237, RZ, P0 ;  /* 0x000000ffeded7208 */ /* 0x000fe40000000000 */
[----:B------:R-:W-:Y:S01]  /*19a0*/  FSETP.NEU.FTZ.AND P0, PT, R165, -INF , PT ;  /* 0xff800000a500780b */ /* 0x000fe20003f1d000 */
[----:B------:R-:W1:Y:S02]  /*19b0*/  SHFL.BFLY PT, R21, R20, 0x2, 0x1f ;  /* 0x0c401f0014157f89 */ /* 0x000e6400000e0000 */
[--C-:B------:R-:W-:Y:S01]  /*19c0*/  FFMA.FTZ R2, R17, UR4, -R237.reuse ;  /* 0x0000000411027c23 */ /* 0x100fe200080108ed */
[----:B----4-:R-:W-:Y:S01]  /*19d0*/  FMNMX.FTZ R17, R0, R23, !PT ;  /* 0x0000001700117209 */ /* 0x010fe20007810000 */
[--C-:B------:R-:W-:Y:S01]  /*19e0*/  FFMA.FTZ R171, R16, UR4, -R237.reuse ;  /* 0x0000000410ab7c23 */ /* 0x100fe200080108ed */
[----:B------:R-:W-:Y:S01]  /*19f0*/  FSEL R144, R144, RZ, P0 ;  /* 0x000000ff90907208 */ /* 0x000fe20000000000 */
[--C-:B------:R-:W-:Y:S01]  /*1a00*/  FFMA.FTZ R185, R4, UR4, -R237.reuse ;  /* 0x0000000404b97c23 */ /* 0x100fe200080108ed */
[--C-:B------:R-:W-:Y:S01]  /*1a10*/  FFMA.FTZ R184, R5, UR4, -R237.reuse ;  /* 0x0000000405b87c23 */ /* 0x100fe200080108ed */
[----:B------:R-:W2:Y:S01]  /*1a20*/  SHFL.BFLY PT, R168, R17, 0x1, 0x1f ;  /* 0x0c201f0011a87f89 */ /* 0x000ea200000e0000 */
[----:B------:R-:W-:Y:S01]  /*1a30*/  MUFU.EX2 R2, R2 ;  /* 0x0000000200027308 */ /* 0x000fe20000000800 */
        /* <DEDUP_REMOVED lines=8> */
[--C-:B------:R-:W-:Y:S01]  /*1ac0*/  FFMA.FTZ R196, R116, UR4, -R237.reuse ;  /* 0x0000000474c47c23 */ /* 0x100fe200080108ed */
[----:B------:R-:W3:Y:S01]  /*1ad0*/  MUFU.EX2 R184, R184 ;  /* 0x000000b800b87308 */ /* 0x000ee20000000800 */
[----:B------:R-:W-:Y:S01]  /*1ae0*/  FFMA.FTZ R237, R117, UR4, -R237 ;  /* 0x0000000475ed7c23 */ /* 0x000fe200080108ed */
[--C-:B------:R-:W-:Y:S01]  /*1af0*/  FFMA.FTZ R197, R102, UR4, -R144.reuse ;  /* 0x0000000466c57c23 */ /* 0x100fe20008010890 */
[--C-:B------:R-:W-:Y:S01]  /*1b00*/  FFMA.FTZ R198, R103, UR4, -R144.reuse ;  /* 0x0000000467c67c23 */ /* 0x100fe20008010890 */
[----:B------:R-:W4:Y:S01]  /*1b10*/  MUFU.EX2 R171, R171 ;  /* 0x000000ab00ab7308 */ /* 0x000f220000000800 */
[----:B-1----:R-:W-:Y:S01]  /*1b20*/  FMNMX.FTZ R16, R20, R21, !PT ;  /* 0x0000001514107209 */ /* 0x002fe20007810000 */
[--C-:B------:R-:W-:Y:S01]  /*1b30*/  FFMA.FTZ R200, R118, UR4, -R144.reuse ;  /* 0x0000000476c87c23 */ /* 0x100fe20008010890 */
[----:B------:R-:W-:Y:S01]  /*1b40*/  FFMA.FTZ R235, R119, UR4, -R144 ;  /* 0x0000000477eb7c23 */ /* 0x000fe20008010890 */
[----:B------:R-:W-:Y:S01]  /*1b50*/  MUFU.EX2 R170, R170 ;  /* 0x000000aa00aa7308 */ /* 0x000fe20000000800 */
[----:B------:R-:W-:Y:S03]  /*1b60*/  LDSM.16.MT88.4 R20, [R218+0xb800] ;  /* 0x00b80000da14783b */ /* 0x000fe60000004200 */
[----:B------:R-:W1:Y:S01]  /*1b70*/  MUFU.EX2 R169, R169 ;  /* 0x000000a900a97308 */ /* 0x000e620000000800 */
[----:B------:R-:W5:Y:S01]  /*1b80*/  SHFL.BFLY PT, R167, R16, 0x1, 0x1f ;  /* 0x0c201f0010a77f89 */ /* 0x000f6200000e0000 */
[----:B--2---:R-:W-:-:S02]  /*1b90*/  FMNMX.FTZ R168, R17, R168, !PT ;  /* 0x000000a811a87209 */ /* 0x004fc40007810000 */
[----:B------:R-:W-:Y:S01]  /*1ba0*/  MUFU.EX2 R3, R3 ;  /* 0x0000000300037308 */ /* 0x000fe20000000800 */
[----:B---3--:R-:W-:Y:S01]  /*1bb0*/  F2FP.BF16.F32.PACK_AB R140, R184, R185 ;  /* 0x000000b9b88c723e */ /* 0x008fe200000010ff */
[----:B------:R-:W-:Y:S01]  /*1bc0*/  FADD.FTZ R184, R185, R184 ;  /* 0x000000b8b9b87221 */ /* 0x000fe20000010000 */
[C---:B------:R-:W-:Y:S01]  /*1bd0*/  FMUL.FTZ R201, R168.reuse, UR4 ;  /* 0x00000004a8c97c20 */ /* 0x040fe20008410000 */
[----:B------:R-:W-:Y:S01]  /*1be0*/  FSETP.NEU.FTZ.AND P0, PT, R168, -INF , PT ;  /* 0xff800000a800780b */ /* 0x000fe20003f1d000 */
[----:B------:R-:W2:Y:S01]  /*1bf0*/  MUFU.EX2 R0, R19 ;  /* 0x0000001300007308 */ /* 0x000ea20000000800 */
[----:B----4-:R-:W-:Y:S01]  /*1c00*/  F2FP.BF16.F32.PACK_AB R142, R2, R171 ;  /* 0x000000ab028e723e */ /* 0x010fe200000010ff */
[----:B------:R-:W-:Y:S01]  /*1c10*/  FADD.FTZ R171, R171, R184 ;  /* 0x000000b8abab7221 */ /* 0x000fe20000010000 */
[----:B------:R-:W-:Y:S01]  /*1c20*/  FSEL R201, R201, RZ, P0 ;  /* 0x000000ffc9c97208 */ /* 0x000fe20000000000 */
[----:B------:R-:W-:Y:S01]  /*1c30*/  MUFU.EX2 R195, R195 ;  /* 0x000000c300c37308 */ /* 0x000fe20000000800 */
[----:B-1----:R-:W-:Y:S01]  /*1c40*/  F2FP.BF16.F32.PACK_AB R141, R169, R170 ;  /* 0x000000aaa98d723e */ /* 0x002fe200000010ff */
[----:B------:R-:W-:Y:S01]  /*1c50*/  FADD.FTZ R170, R170, R169 ;  /* 0x000000a9aaaa7221 */ /* 0x000fe20000010000 */
[----:B------:R-:W-:Y:S01]  /*1c60*/  FADD.FTZ R2, R2, R171 ;  /* 0x000000ab02027221 */ /* 0x000fe20000010000 */
[--C-:B------:R-:W-:Y:S01]  /*1c70*/  FFMA.FTZ R190, R12, UR4, -R201.reuse ;  /* 0x000000040cbe7c23 */ /* 0x100fe200080108c9 */
[--C-:B------:R-:W-:Y:S01]  /*1c80*/  FFMA.FTZ R193, R13, UR4, -R201.reuse ;  /* 0x000000040dc17c23 */ /* 0x100fe200080108c9 */
[--C-:B------:R-:W-:Y:S01]  /*1c90*/  FFMA.FTZ R189, R8, UR4, -R201.reuse ;  /* 0x0000000408bd7c23 */ /* 0x100fe200080108c9 */
[--C-:B------:R-:W-:Y:S01]  /*1ca0*/  FFMA.FTZ R186, R9, UR4, -R201.reuse ;  /* 0x0000000409ba7c23 */ /* 0x100fe200080108c9 */
[----:B------:R-:W-:Y:S01]  /*1cb0*/  MUFU.EX2 R194, R194 ;  /* 0x000000c200c27308 */ /* 0x000fe20000000800 */
[--C-:B------:R-:W-:Y:S01]  /*1cc0*/  FFMA.FTZ R239, R177, UR4, -R201.reuse ;  /* 0x00000004b1ef7c23 */ /* 0x100fe200080108c9 */
[----:B--2---:R-:W-:Y:S01]  /*1cd0*/  F2FP.BF16.F32.PACK_AB R143, R0, R3 ;  /* 0x00000003008f723e */ /* 0x004fe200000010ff */
[--C-:B------:R-:W-:Y:S01]  /*1ce0*/  FFMA.FTZ R202, R60, UR4, -R201.reuse ;  /* 0x000000043cca7c23 */ /* 0x100fe200080108c9 */
[----:B-----5:R-:W-:Y:S01]  /*1cf0*/  FMNMX.FTZ R167, R16, R167, !PT ;  /* 0x000000a710a77209 */ /* 0x020fe20007810000 */
[----:B------:R-:W-:Y:S01]  /*1d00*/  MUFU.EX2 R190, R190 ;  /* 0x000000be00be7308 */ /* 0x000fe20000000800 */
[----:B------:R-:W1:Y:S01]  /*1d10*/  LDSM.16.MT88.4 R16, [R214+0xb800] ;  /* 0x00b80000d610783b */ /* 0x000e620000004200 */
[--C-:B------:R-:W-:Y:S01]  /*1d20*/  FFMA.FTZ R203, R61, UR4, -R201.reuse ;  /* 0x000000043dcb7c23 */ /* 0x100fe200080108c9 */
[C---:B------:R-:W-:Y:S01]  /*1d30*/  FSETP.NEU.FTZ.AND P0, PT, R167.reuse, -INF , PT ;  /* 0xff800000a700780b */ /* 0x040fe20003f1d000 */
[----:B------:R-:W-:Y:S01]  /*1d40*/  FMUL.FTZ R199, R167, UR4 ;  /* 0x00000004a7c77c20 */ /* 0x000fe20008410000 */
[----:B------:R-:W2:Y:S01]  /*1d50*/  MUFU.EX2 R193, R193 ;  /* 0x000000c100c17308 */ /* 0x000ea20000000800 */
[----:B------:R-:W-:Y:S01]  /*1d60*/  HMMA.16816.F32.BF16 R180, R140, R66, RZ ;  /* 0x000000428cb4723c */ /* 0x000fe200000418ff */
[----:B------:R-:W-:Y:S01]  /*1d70*/  FFMA.FTZ R176, R176, UR4, -R201 ;  /* 0x00000004b0b07c23 */ /* 0x000fe200080108c9 */
[----:B------:R-:W-:Y:S01]  /*1d80*/  FADD.FTZ R3, R3, R170 ;  /* 0x000000aa03037221 */ /* 0x000fe20000010000 */
[----:B------:R-:W-:Y:S01]  /*1d90*/  FSEL R199, R199, RZ, P0 ;  /* 0x000000ffc7c77208 */ /* 0x000fe20000000000 */
[----:B------:R-:W-:Y:S02]  /*1da0*/  MUFU.EX2 R189, R189 ;  /* 0x000000bd00bd7308 */ /* 0x000fe40000000800 */
[----:B------:R-:W-:-:S02]  /*1db0*/  FADD.FTZ R0, R0, R3 ;  /* 0x0000000300007221 */ /* 0x000fc40000010000 */
[--C-:B------:R-:W-:Y:S01]  /*1dc0*/  FFMA.FTZ R188, R14, UR4, -R199.reuse ;  /* 0x000000040ebc7c23 */ /* 0x100fe200080108c7 */
[--C-:B------:R-:W-:Y:S01]  /*1dd0*/  FFMA.FTZ R191, R15, UR4, -R199.reuse ;  /* 0x000000040fbf7c23 */ /* 0x100fe200080108c7 */
[--C-:B------:R-:W-:Y:S01]  /*1de0*/  FFMA.FTZ R192, R10, UR4, -R199.reuse ;  /* 0x000000040ac07c23 */ /* 0x100fe200080108c7 */
[--C-:B------:R-:W-:Y:S01]  /*1df0*/  FFMA.FTZ R187, R11, UR4, -R199.reuse ;  /* 0x000000040bbb7c23 */ /* 0x100fe200080108c7 */
[----:B------:R-:W3:Y:S01]  /*1e00*/  MUFU.EX2 R186, R186 ;  /* 0x000000ba00ba7308 */ /* 0x000ee20000000800 */
[----:B------:R-:W4:Y:S01]  /*1e10*/  LDSM.16.MT88.4 R12, [R213+0xb800] ;  /* 0x00b80000d50c783b */ /* 0x000f220000004200 */
[----:B--2---:R-:W-:Y:S01]  /*1e20*/  F2FP.BF16.F32.PACK_AB R136, R193, R190 ;  /* 0x000000bec188723e */ /* 0x004fe200000010ff */
[C---:B------:R-:W-:Y:S01]  /*1e30*/  HMMA.16816.F32.BF16 R156, R140.reuse, R148, RZ ;  /* 0x000000948c9c723c */ /* 0x040fe200000418ff */
[----:B------:R-:W-:Y:S01]  /*1e40*/  MUFU.EX2 R188, R188 ;  /* 0x000000bc00bc7308 */ /* 0x000fe20000000800 */
[----:B------:R-:W2:Y:S01]  /*1e50*/  LDSM.16.MT88.4 R8, [R212+0xb800] ;  /* 0x00b80000d408783b */ /* 0x000ea20000004200 */
[--C-:B------:R-:W-:Y:S01]  /*1e60*/  FFMA.FTZ R177, R62, UR4, -R199.reuse ;  /* 0x000000043eb17c23 */ /* 0x100fe200080108c7 */
[--C-:B------:R-:W-:Y:S01]  /*1e70*/  FFMA.FTZ R201, R63, UR4, -R199.reuse ;  /* 0x000000043fc97c23 */ /* 0x100fe200080108c7 */
[----:B------:R-:W5:Y:S01]  /*1e80*/  MUFU.EX2 R191, R191 ;  /* 0x000000bf00bf7308 */ /* 0x000f620000000800 */
[----:B------:R-:W-:Y:S01]  /*1e90*/  FFMA.FTZ R236, R179, UR4, -R199 ;  /* 0x00000004b3ec7c23 */ /* 0x000fe200080108c7 */
[----:B------:R-:W-:Y:S01]  /*1ea0*/  FADD.FTZ R190, R190, R193 ;  /* 0x000000c1bebe7221 */ /* 0x000fe20000010000 */
[----:B------:R-:W-:Y:S01]  /*1eb0*/  HMMA.16816.F32.BF16 R40, R140, R48, RZ ;  /* 0x000000308c28723c */ /* 0x000fe200000418ff */
[----:B------:R-:W-:Y:S01]  /*1ec0*/  MUFU.EX2 R192, R192 ;  /* 0x000000c000c07308 */ /* 0x000fe20000000800 */
[----:B---3--:R-:W-:Y:S01]  /*1ed0*/  F2FP.BF16.F32.PACK_AB R138, R186, R189 ;  /* 0x000000bdba8a723e */ /* 0x008fe200000010ff */
[----:B------:R-:W-:-:S02]  /*1ee0*/  FADD.FTZ R189, R189, R190 ;  /* 0x000000bebdbd7221 */ /* 0x000fc40000010000 */
[----:B------:R-:W3:Y:S03]  /*1ef0*/  MUFU.EX2 R187, R187 ;  /* 0x000000bb00bb7308 */ /* 0x000ee60000000800 */
[C---:B------:R-:W-:Y:S01]  /*1f00*/  HMMA.16816.F32.BF16 R56, R140.reuse, R64, RZ ;  /* 0x000000408c38723c */ /* 0x040fe200000418ff */
[----:B------:R-:W-:Y:S01]  /*1f10*/  MUFU.EX2 R196, R196 ;  /* 0x000000c400c47308 */ /* 0x000fe20000000800 */
[----:B------:R-:W-:Y:S01]  /*1f20*/  FADD.FTZ R189, R186, R189 ;  /* 0x000000bdbabd7221 */ /* 0x000fe20000010000 */
[----:B-----5:R-:W-:Y:S01]  /*1f30*/  F2FP.BF16.F32.PACK_AB R137, R191, R188 ;  /* 0x000000bcbf89723e */ /* 0x020fe200000010ff */
[----:B------:R-:W-:Y:S01]  /*1f40*/  FADD.FTZ R191, R188, R191 ;  /* 0x000000bfbcbf7221 */ /* 0x000fe20000010000 */
[----:B------:R-:W-:Y:S03]  /*1f50*/  MUFU.EX2 R237, R237 ;  /* 0x000000ed00ed7308 */ /* 0x000fe60000000800 */
[----:B------:R-:W-:Y:S01]  /*1f60*/  HMMA.16816.F32.BF16 R72, R140, R80, RZ ;  /* 0x000000508c48723c */ /* 0x000fe200000418ff */
[----:B------:R-:W-:Y:S01]  /*1f70*/  MUFU.EX2 R197, R197 ;  /* 0x000000c500c57308 */ /* 0x000fe20000000800 */
[----:B---3--:R-:W-:Y:S01]  /*1f80*/  F2FP.BF16.F32.PACK_AB R139, R187, R192 ;  /* 0x000000c0bb8b723e */ /* 0x008fe200000010ff */
[----:B------:R-:W-:-:S02]  /*1f90*/  FADD.FTZ R192, R192, R191 ;  /* 0x000000bfc0c07221 */ /* 0x000fc40000010000 */
[----:B------:R-:W3:Y:S03]  /*1fa0*/  MUFU.EX2 R198, R198 ;  /* 0x000000c600c67308 */ /* 0x000ee60000000800 */
[----:B------:R-:W-:Y:S01]  /*1fb0*/  HMMA.16816.F32.BF16 R88, R140, R96, RZ ;  /* 0x000000608c58723c */ /* 0x000fe200000418ff */
[----:B------:R-:W-:Y:S01]  /*1fc0*/  MUFU.EX2 R200, R200 ;  /* 0x000000c800c87308 */ /* 0x000fe20000000800 */
[----:B------:R-:W-:-:S03]  /*1fd0*/  FADD.FTZ R192, R187, R192 ;  /* 0x000000c0bbc07221 */ /* 0x000fc60000010000 */
[----:B------:R-:W5:Y:S03]  /*1fe0*/  MUFU.EX2 R235, R235 ;  /* 0x000000eb00eb7308 */ /* 0x000f660000000800 */
[C---:B------:R-:W-:Y:S01]  /*1ff0*/  HMMA.16816.F32.BF16 R104, R140.reuse, R112, RZ ;  /* 0x000000708c68723c */ /* 0x040fe200000418ff */
[----:B------:R-:W-:Y:S04]  /*2000*/  MUFU.EX2 R202, R202 ;  /* 0x000000ca00ca7308 */ /* 0x000fe80000000800 */
[----:B------:R-:W2:Y:S03]  /*2010*/  MUFU.EX2 R203, R203 ;  /* 0x000000cb00cb7308 */ /* 0x000ea60000000800 */
[C---:B------:R-:W-:Y:S01]  /*2020*/  HMMA.16816.F32.BF16 R120, R140.reuse, R128, RZ ;  /* 0x000000808c78723c */ /* 0x040fe200000418ff */
[----:B------:R-:W-:Y:S04]  /*2030*/  MUFU.EX2 R177, R177 ;  /* 0x000000b100b17308 */ /* 0x000fe80000000800 */
[----:B------:R-:W-:Y:S03]  /*2040*/  MUFU.EX2 R176, R176 ;  /* 0x000000b000b07308 */ /* 0x000fe60000000800 */
[C---:B------:R-:W-:Y:S01]  /*2050*/  HMMA.16816.F32.BF16 R152, R140.reuse, R150, RZ ;  /* 0x000000968c98723c */ /* 0x040fe200000418ff */
[----:B------:R-:W-:Y:S04]  /*2060*/  MUFU.EX2 R239, R239 ;  /* 0x000000ef00ef7308 */ /* 0x000fe80000000800 */
[----:B------:R-:W-:Y:S03]  /*2070*/  MUFU.EX2 R236, R236 ;  /* 0x000000ec00ec7308 */ /* 0x000fe60000000800 */
        /* <DEDUP_REMOVED lines=11> */
[----:B------:R-:W-:Y:S08]  /*2130*/  HMMA.16816.F32.BF16 R116, R136, R128, RZ ;  /* 0x000000808874723c */ /* 0x000ff000000418ff */
[----:B------:R-:W-:Y:S08]  /*2140*/  HMMA.16816.F32.BF16 R132, R140, R4, RZ ;  /* 0x000000048c84723c */ /* 0x000ff000000418ff */
        /* <DEDUP_REMOVED lines=8> */
[----:B------:R-:W-:Y:S01]  /*21d0*/  F2FP.BF16.F32.PACK_AB R4, R194, R195 ;  /* 0x000000c3c204723e */ /* 0x000fe200000010ff */
[----:B------:R-:W-:Y:S01]  /*21e0*/  FADD.FTZ R195, R195, R2 ;  /* 0x00000002c3c37221 */ /* 0x000fe20000010000 */
[----:B---3--:R-:W-:Y:S01]  /*21f0*/  F2FP.BF16.F32.PACK_AB R5, R198, R197 ;  /* 0x000000c5c605723e */ /* 0x008fe200000010ff */
[----:B------:R-:W-:-:S02]  /*2200*/  FADD.FTZ R197, R197, R0 ;  /* 0x00000000c5c57221 */ /* 0x000fc40000010000 */
[----:B------:R-:W-:Y:S02]  /*2210*/  FADD.FTZ R195, R194, R195 ;  /* 0x000000c3c2c37221 */ /* 0x000fe40000010000 */
[----:B------:R-:W-:Y:S01]  /*2220*/  HMMA.16816.F32.BF16 R140, R140, R6, RZ ;  /* 0x000000068c8c723c */ /* 0x000fe200000418ff */
[----:B------:R-:W-:-:S07]  /*2230*/  FADD.FTZ R197, R198, R197 ;  /* 0x000000c5c6c57221 */ /* 0x000fce0000010000 */
[----:B------:R-:W-:Y:S01]  /*2240*/  HMMA.16816.F32.BF16 R136, R136, R6, RZ ;  /* 0x000000068888723c */ /* 0x000fe200000418ff */
[----:B------:R-:W-:Y:S01]  /*2250*/  F2FP.BF16.F32.PACK_AB R6, R237, R196 ;  /* 0x000000c4ed06723e */ /* 0x000fe200000010ff */
[----:B------:R-:W-:Y:S01]  /*2260*/  FADD.FTZ R196, R196, R195 ;  /* 0x000000c3c4c47221 */ /* 0x000fe20000010000 */
[----:B-----5:R-:W-:Y:S01]  /*2270*/  F2FP.BF16.F32.PACK_AB R7, R235, R200 ;  /* 0x000000c8eb07723e */ /* 0x020fe200000010ff */
[----:B------:R-:W-:Y:S02]  /*2280*/  FADD.FTZ R200, R200, R197 ;  /* 0x000000c5c8c87221 */ /* 0x000fe40000010000 */
[----:B------:R-:W-:Y:S02]  /*2290*/  FADD.FTZ R237, R237, R196 ;  /* 0x000000c4eded7221 */ /* 0x000fe40000010000 */
[----:B------:R-:W-:Y:S02]  /*22a0*/  FADD.FTZ R235, R235, R200 ;  /* 0x000000c8ebeb7221 */ /* 0x000fe40000010000 */
[----:B------:R-:W-:Y:S01]  /*22b0*/  HMMA.16816.F32.BF16 R60, R4, R30, R180 ;  /* 0x0000001e043c723c */ /* 0x000fe200000418b4 */
[----:B------:R-:W-:-:S02]  /*22c0*/  FFMA.FTZ R180, R178, UR4, -R199 ;  /* 0x00000004b2b47c23 */ /* 0x000fc400080108c7 */
[----:B------:R-:W3:Y:S04]  /*22d0*/  MUFU.EX2 R178, R201 ;  /* 0x000000c900b27308 */ /* 0x000ee80000000800 */
[----:B------:R-:W5:Y:S01]  /*22e0*/  MUFU.EX2 R179, R180 ;  /* 0x000000b400b37308 */ /* 0x000f620000000800 */
[C---:B------:R-:W-:Y:S08]  /*22f0*/  HMMA.16816.F32.BF16 R156, R4.reuse, R172, R156 ;  /* 0x000000ac049c723c */ /* 0x040ff0000004189c */
[C---:B------:R-:W-:Y:S08]  /*2300*/  HMMA.16816.F32.BF16 R40, R4.reuse, R32, R40 ;  /* 0x000000200428723c */ /* 0x040ff00000041828 */
[C---:B------:R-:W-:Y:S08]  /*2310*/  HMMA.16816.F32.BF16 R56, R4.reuse, R28, R56 ;  /* 0x0000001c0438723c */ /* 0x040ff00000041838 */
[C---:B------:R-:W-:Y:S08]  /*2320*/  HMMA.16816.F32.BF16 R72, R4.reuse, R24, R72 ;  /* 0x000000180448723c */ /* 0x040ff00000041848 */
[C---:B------:R-:W-:Y:S08]  /*2330*/  HMMA.16816.F32.BF16 R88, R4.reuse, R20, R88 ;  /* 0x000000140458723c */ /* 0x040ff00000041858 */
[C---:B-1----:R-:W-:Y:S08]  /*2340*/  HMMA.16816.F32.BF16 R104, R4.reuse, R16, R104 ;  /* 0x000000100468723c */ /* 0x042ff00000041868 */
[C---:B----4-:R-:W-:Y:S08]  /*2350*/  HMMA.16816.F32.BF16 R120, R4.reuse, R12, R120 ;  /* 0x0000000c0478723c */ /* 0x050ff00000041878 */
        /* <DEDUP_REMOVED lines=10> */
[----:B---3--:R-:W-:Y:S01]  /*2400*/  F2FP.BF16.F32.PACK_AB R5, R178, R177 ;  /* 0x000000b1b205723e */ /* 0x008fe200000010ff */
[----:B------:R-:W-:Y:S01]  /*2410*/  FADD.FTZ R177, R177, R192 ;  /* 0x000000c0b1b17221 */ /* 0x000fe20000010000 */
[----:B------:R-:W-:Y:S01]  /*2420*/  F2FP.BF16.F32.PACK_AB R6, R239, R176 ;  /* 0x000000b0ef06723e */ /* 0x000fe200000010ff */
[----:B------:R-:W-:Y:S01]  /*2430*/  FADD.FTZ R203, R203, R202 ;  /* 0x000000cacbcb7221 */ /* 0x000fe20000010000 */
[----:B-----5:R-:W-:Y:S01]  /*2440*/  F2FP.BF16.F32.PACK_AB R7, R236, R179 ;  /* 0x000000b3ec07723e */ /* 0x020fe200000010ff */
        /* <DEDUP_REMOVED lines=23> */
[----:B------:R-:W-:Y:S01]  /*25c0*/  LEA.HI.SX32 R234, R164, 0xfffffffe, 0x1b ;  /* 0xfffffffea4ea7811 */ /* 0x000fe200078fdaff */
[----:B------:R-:W-:Y:S01]  /*25d0*/  IMAD.MOV.U32 R2, RZ, RZ, R165 ;  /* 0x000000ffff027224 */ /* 0x000fe200078e00a5 */
[----:B------:R-:W-:Y:S01]  /*25e0*/  MOV R0, R167 ;  /* 0x000000a700007202 */ /* 0x000fe20000000f00 */
[----:B------:R-:W-:Y:S01]  /*25f0*/  IMAD.MOV.U32 R169, RZ, RZ, R166 ;  /* 0x000000ffffa97224 */ /* 0x000fe200078e00a6 */
[----:B------:R-:W-:Y:S01]  /*2600*/  MOV R3, R168 ;  /* 0x000000a800037202 */ /* 0x000fe20000000f00 */
[----:B------:R-:W1:Y:S01]  /*2610*/  LDCU UR4, c[0x0][0x45c] ;  /* 0x00008b80ff0477ac */ /* 0x000e620008000800 */
[----:B------:R-:W2:Y:S01]  /*2620*/  LDCU.64 UR6, c[0x0][0x3c0] ;  /* 0x00007800ff0677ac */ /* 0x000ea20008000a00 */
[----:B------:R-:W-:Y:S05]  /*2630*/  BRA `(.L_x_1088) ;  /* 0x00000000004c7947 */ /* 0x000fea0003800000 */
.L_x_1090:
[----:B------:R-:W-:Y:S04]  /*2640*/  VIADD R166, R234, 0xffffffff ;  /* 0xffffffffeaa67836 */ /* 0x000fe80000000000 */
[-C--:B------:R-:W-:Y:S02]  /*2650*/  IMAD R165, R228, R166.reuse, RZ ;  /* 0x000000a6e4a57224 */ /* 0x080fe400078e02ff */
[----:B------:R-:W-:Y:S04]  /*2660*/  IMAD.WIDE.U32 R166, R229, R166, RZ ;  /* 0x000000a6e5a67225 */ /* 0x000fe800078e00ff */
[----:B------:R-:W-:Y:S01]  /*2670*/  IMAD.IADD R165, R167, 0x1, R165 ;  /* 0x00000001a7a57824 */ /* 0x000fe200078e02a5 */
[CC--:B------:R-:W-:Y:S02]  /*2680*/  LEA R174, P1, R166.reuse, R227.reuse, 0x1 ;  /* 0x000000e3a6ae7211 */ /* 0x0c0fe400078208ff */
[----:B------:R-:W-:Y:S02]  /*2690*/  IADD3 R164, P0, PT, R231, R166, RZ ;  /* 0x000000a6e7a47210 */ /* 0x000fe40007f1e0ff */
[-C--:B------:R-:W-:Y:S03]  /*26a0*/  LEA.HI.X R175, R166, R226.reuse, R165, 0x1, P1 ;  /* 0x000000e2a6af7211 */ /* 0x080fe600008f0ca5 */
[----:B------:R-:W-:Y:S01]  /*26b0*/  IMAD.X R167, R165, 0x1, R230, P0 ;  /* 0x00000001a5a77824 */ /* 0x000fe200000e06e6 */
        /* <DEDUP_REMOVED lines=11> */
.L_x_1088:
[----:B------:R-:W-:Y:S04]  /*2770*/  DEPBAR.LE SB0, 0x0 ;  /* 0x000080000000791a */ /* 0x000fe80000000000 */
[----:B------:R-:W-:Y:S01]  /*2780*/  BAR.SYNC.DEFER_BLOCKING 0x0 ;  /* 0x0000000000007b1d */ /* 0x000fe20000010000 */
[C---:B--2---:R-:W-:Y:S04]  /*2790*/  IMAD.WIDE.U32 R170, R234.reuse, UR6, RZ ;  /* 0x00000006eaaa7c25 */ /* 0x044fe8000f8e00ff */
[----:B------:R-:W-:Y:S01]  /*27a0*/  IMAD R171, R234, UR7, R171 ;  /* 0x00000007eaab7c24 */ /* 0x000fe2000f8e02ab */
[CC--:B------:R-:W-:Y:S02]  /*27b0*/  LEA R244, P1, R170.reuse, R225.reuse, 0x6 ;  /* 0x000000e1aaf47211 */ /* 0x0c0fe400078230ff */
[C---:B------:R-:W-:Y:S02]  /*27c0*/  LEA R168, P0, R170.reuse, UR16, 0x5 ;  /* 0x00000010aaa87c11 */ /* 0x040fe4000f8028ff */
[CCC-:B------:R-:W-:Y:S02]  /*27d0*/  LEA.HI.X R245, R170.reuse, R224.reuse, R171.reuse, 0x6, P1 ;  /* 0x000000e0aaf57211 */ /* 0x1c0fe400008f34ab */
[----:B------:R-:W-:Y:S02]  /*27e0*/  LEA.HI.X R241, R170, UR8, R171, 0x5, P0 ;  /* 0x00000008aaf17c11 */ /* 0x000fe400080f2cab */
[C---:B------:R-:W-:Y:S04]  /*27f0*/  LEA R242, P0, R168.reuse, R225, 0x1 ;  /* 0x000000e1a8f27211 */ /* 0x040fe800078008ff */
[----:B------:R-:W-:Y:S02]  /*2800*/  LEA.HI.X R243, R168, R224, R241, 0x1, P0 ;  /* 0x000000e0a8f37211 */ /* 0x000fe400000f0cf1 */
[----:B------:R-:W-:Y:S01]  /*2810*/  ISETP.NE.AND P0, PT, R234, RZ, PT ;  /* 0x000000ffea00720c */ /* 0x000fe20003f05270 */
[----:B------:R-:W-:Y:S01]  /*2820*/  @!PT LDS RZ, [RZ] ;  /* 0x00000000fffff984 */ /* 0x000fe20000000800 */
[----:B------:R-:W-:Y:S01]  /*2830*/  @!PT LDS RZ, [RZ] ;  /* 0x00000000fffff984 */ /* 0x000fe20000000800 */
[----:B------:R-:W-:Y:S01]  /*2840*/  @!PT LDS RZ, [RZ] ;  /* 0x00000000fffff984 */ /* 0x000fe20000000800 */
[----:B------:R2:W-:Y:S05]  /*2850*/  LDGSTS.E.BYPASS.LTC128B.128 [R232+0xa000], desc[UR22][R244.64] ;  /* 0x0a000000f4e87fae */ /* 0x0005ea000b981a16 */
[----:B------:R2:W-:Y:S05]  /*2860*/  LDGSTS.E.BYPASS.LTC128B.128 [R232+0xb000], desc[UR22][R244.64+0x80] ;  /* 0x0b000080f4e87fae */ /* 0x0005ea000b981a16 */
[----:B------:R2:W-:Y:S05]  /*2870*/  LDGSTS.E.BYPASS.LTC128B.128 [R232+0xa800], desc[UR22][R242.64] ;  /* 0x0a800000f2e87fae */ /* 0x0005ea000b981a16 */
[----:B------:R2:W-:Y:S05]  /*2880*/  LDGSTS.E.BYPASS.LTC128B.128 [R232+0xb800], desc[UR22][R242.64+0x80] ;  /* 0x0b800080f2e87fae */ /* 0x0005ea000b981a16 */
[----:B------:R-:W-:Y:S05]  /*2890*/  LDSM.16.M88.4 R164, [R223] ;  /* 0x00000000dfa4783b */ /* 0x000fea0000000200 */
[----:B------:R-:W3:Y:S05]  /*28a0*/  LDSM.16.M88.4 R172, [R222+UR5+0x8000] ;  /* 0x00800005deac783b */ /* 0x000eea0008000200 */
[----:B------:R-:W4:Y:S05]  /*28b0*/  LDSM.16.M88.4 R176, [R223+0x2000] ;  /* 0x00200000dfb0783b */ /* 0x000f2a0000000200 */
[----:B------:R-:W5:Y:S05]  /*28c0*/  LDSM.16.M88.4 R180, [R222+UR5+0x8800] ;  /* 0x00880005deb4783b */ /* 0x000f6a0008000200 */
[----:B------:R-:W0:Y:S05]  /*28d0*/  LDGDEPBAR ;  /* 0x00000000000079af */ /* 0x000e2a0000000000 */
[----:B------:R-:W-:Y:S05]  /*28e0*/  LDSM.16.M88.4 R184, [R221] ;  /* 0x00000000ddb8783b */ /* 0x000fea0000000200 */
[----:B------:R-:W1:Y:S05]  /*28f0*/  LDSM.16.M88.4 R188, [R217+0x8000] ;  /* 0x00800000d9bc783b */ /* 0x000e6a0000000200 */
[----:B------:R-:W2:Y:S05]  /*2900*/  LDSM.16.M88.4 R192, [R221+0x2000] ;  /* 0x00200000ddc0783b */ /* 0x000eaa0000000200 */
[----:B------:R-:W2:Y:S05]  /*2910*/  LDSM.16.M88.4 R196, [R217+0x8800] ;  /* 0x00880000d9c4783b */ /* 0x000eaa0000000200 */
[----:B------:R-:W-:Y:S01]  /*2920*/  LDSM.16.M88.4 R200, [R220] ;  /* 0x00000000dcc8783b */ /* 0x000fe20000000200 */
[-C--:B---3--:R-:W-:Y:S04]  /*2930*/  HMMA.16816.F32.BF16 R4, R164, R172.reuse, RZ ;  /* 0x000000aca404723c */ /* 0x088fe800000418ff */
[----:B------:R-:W3:Y:S04]  /*2940*/  LDSM.16.M88.4 R204, [R216+0x8000] ;  /* 0x00800000d8cc783b */ /* 0x000ee80000000200 */
[C---:B----4-:R-:W-:Y:S01]  /*2950*/  HMMA.16816.F32.BF16 R8, R176.reuse, R172, RZ ;  /* 0x000000acb008723c */ /* 0x050fe200000418ff */
[----:B------:R-:W4:Y:S07]  /*2960*/  LDSM.16.M88.4 R208, [R220+0x2000] ;  /* 0x00200000dcd0783b */ /* 0x000f2e0000000200 */
[-C--:B------:R-:W-:Y:S08]  /*2970*/  HMMA.16816.F32.BF16 R12, R176, R174.reuse, RZ ;  /* 0x000000aeb00c723c */ /* 0x080ff000000418ff */
[C---:B------:R-:W-:Y:S01]  /*2980*/  HMMA.16816.F32.BF16 R16, R164.reuse, R174, RZ ;  /* 0x000000aea410723c */ /* 0x040fe200000418ff */
[----:B------:R-:W-:Y:S07]  /*2990*/  LDSM.16.M88.4 R172, [R219] ;  /* 0x00000000dbac783b */ /* 0x000fee0000000200 */
[-C--:B-----5:R-:W-:Y:S08]  /*29a0*/  HMMA.16816.F32.BF16 R20, R164, R180.reuse, RZ ;  /* 0x000000b4a414723c */ /* 0x0a0ff000000418ff */
[C---:B------:R-:W-:Y:S08]  /*29b0*/  HMMA.16816.F32.BF16 R24, R176.reuse, R180, RZ ;  /* 0x000000b4b018723c */ /* 0x040ff000000418ff */
[-C--:B------:R-:W-:Y:S01]  /*29c0*/  HMMA.16816.F32.BF16 R28, R176, R182.reuse, RZ ;  /* 0x000000b6b01c723c */ /* 0x080fe200000418ff */
[----:B------:R-:W-:Y:S07]  /*29d0*/  LDSM.16.M88.4 R176, [R215+0x8000] ;  /* 0x00800000d7b0783b */ /* 0x000fee0000000200 */
[----:B------:R-:W-:Y:S01]  /*29e0*/  HMMA.16816.F32.BF16 R32, R164, R182, RZ ;  /* 0x000000b6a420723c */ /* 0x000fe200000418ff */
[----:B------:R-:W5:Y:S05]  /*29f0*/  LDSM.16.M88.4 R164, [R216+0x8800] ;  /* 0x00880000d8a4783b */ /* 0x000f6a0000000200 */
[----:B------:R-:W5:Y:S02]  /*2a00*/  LDSM.16.M88.4 R180, [R219+0x2000] ;  /* 0x00200000dbb4783b */ /* 0x000f640000000200 */
[-C--:B-1----:R-:W-:Y:S08]  /*2a10*/  HMMA.16816.F32.BF16 R4, R184, R188.reuse, R4 ;  /* 0x000000bcb804723c */ /* 0x082ff00000041804 */
[C---:B--2---:R-:W-:Y:S08]  /*2a20*/  HMMA.16816.F32.BF16 R8, R192.reuse, R188, R8 ;  /* 0x000000bcc008723c */ /* 0x044ff00000041808 */
[-C--:B------:R-:W-:Y:S08]  /*2a30*/  HMMA.16816.F32.BF16 R12, R192, R190.reuse, R12 ;  /* 0x000000bec00c723c */ /* 0x080ff0000004180c */
[C---:B------:R-:W-:Y:S01]  /*2a40*/  HMMA.16816.F32.BF16 R16, R184.reuse, R190, R16 ;  /* 0x000000beb810723c */ /* 0x040fe20000041810 */
[----:B------:R-:W-:Y:S07]  /*2a50*/  LDSM.16.M88.4 R188, [R223+0x4000] ;  /* 0x00400000dfbc783b */ /* 0x000fee0000000200 */
[-C--:B------:R-:W-:Y:S08]  /*2a60*/  HMMA.16816.F32.BF16 R20, R184, R196.reuse, R20 ;  /* 0x000000c4b814723c */ /* 0x080ff00000041814 */
[C---:B------:R-:W-:Y:S08]  /*2a70*/  HMMA.16816.F32.BF16 R24, R192.reuse, R196, R24 ;  /* 0x000000c4c018723c */ /* 0x040ff00000041818 */
[-C--:B------:R-:W-:Y:S01]  /*2a80*/  HMMA.16816.F32.BF16 R28, R192, R198.reuse, R28 ;  /* 0x000000c6c01c723c */ /* 0x080fe2000004181c */
[----:B------:R-:W-:Y:S07]  /*2a90*/  LDSM.16.M88.4 R192, [R222+UR5+0x9000] ;  /* 0x00900005dec0783b */ /* 0x000fee0008000200 */
[----:B------:R-:W-:Y:S01]  /*2aa0*/  HMMA.16816.F32.BF16 R32, R184, R198, R32 ;  /* 0x000000c6b820723c */ /* 0x000fe20000041820 */
[----:B------:R-:W1:Y:S05]  /*2ab0*/  LDSM.16.M88.4 R184, [R215+0x8800] ;  /* 0x00880000d7b8783b */ /* 0x000e6a0000000200 */
[----:B------:R-:W2:Y:S02]  /*2ac0*/  LDSM.16.M88.4 R196, [R223+0x6000] ;  /* 0x00600000dfc4783b */ /* 0x000ea40000000200 */
[-C--:B---3--:R-:W-:Y:S08]  /*2ad0*/  HMMA.16816.F32.BF16 R4, R200, R204.reuse, R4 ;  /* 0x000000ccc804723c */ /* 0x088ff00000041804 */
[C---:B----4-:R-:W-:Y:S08]  /*2ae0*/  HMMA.16816.F32.BF16 R8, R208.reuse, R204, R8 ;  /* 0x000000ccd008723c */ /* 0x050ff00000041808 */
        /* <DEDUP_REMOVED lines=8> */
[----:B------:R-:W3:Y:S05]  /*2b70*/  LDSM.16.M88.4 R164, [R222+UR5+0x9800] ;  /* 0x00980005dea4783b */ /* 0x000eea0008000200 */
[----:B------:R-:W4:Y:S02]  /*2b80*/  LDSM.16.M88.4 R200, [R221+0x4000] ;  /* 0x00400000ddc8783b */ /* 0x000f240000000200 */
        /* <DEDUP_REMOVED lines=8> */
[----:B------:R-:W-:Y:S07]  /*2c10*/  LDSM.16.M88.4 R180, [R220+0x6000] ;  /* 0x00600000dcb4783b */ /* 0x000fee0000000200 */
[----:B------:R-:W-:Y:S01]  /*2c20*/  HMMA.16816.F32.BF16 R32, R172, R186, R32 ;  /* 0x000000baac20723c */ /* 0x000fe20000041820 */
[----:B------:R-:W1:Y:S05]  /*2c30*/  LDSM.16.M88.4 R172, [R217+0x9800] ;  /* 0x00980000d9ac783b */ /* 0x000e6a0000000200 */
[----:B------:R-:W-:Y:S02]  /*2c40*/  LDSM.16.M88.4 R184, [R216+0x9800] ;  /* 0x00980000d8b8783b */ /* 0x000fe40000000200 */
        /* <DEDUP_REMOVED lines=10> */
[----:B------:R-:W2:Y:S05]  /*2cf0*/  LDSM.16.M88.4 R164, [R220+0x4000] ;  /* 0x00400000dca4783b */ /* 0x000eaa0000000200 */
[----:B------:R-:W3:Y:S02]  /*2d00*/  LDSM.16.M88.4 R188, [R219+0x4000] ;  /* 0x00400000dbbc783b */ /* 0x000ee40000000200 */
[-C--:B----4-:R-:W-:Y:S08]  /*2d10*/  HMMA.16816.F32.BF16 R4, R200, R204.reuse, R4 ;  /* 0x000000ccc804723c */ /* 0x090ff00000041804 */
[C---:B------:R-:W-:Y:S08]  /*2d20*/  HMMA.16816.F32.BF16 R8, R208.reuse, R204, R8 ;  /* 0x000000ccd008723c */ /* 0x040ff00000041808 */
[-C--:B------:R-:W-:Y:S08]  /*2d30*/  HMMA.16816.F32.BF16 R12, R208, R206.reuse, R12 ;  /* 0x000000ced00c723c */ /* 0x080ff0000004180c */
[C---:B------:R-:W-:Y:S08]  /*2d40*/  HMMA.16816.F32.BF16 R16, R200.reuse, R206, R16 ;  /* 0x000000cec810723c */ /* 0x040ff00000041810 */
        /* <DEDUP_REMOVED lines=11> */
[-C--:B------:R-:W-:Y:S08]  /*2e00*/  HMMA.16816.F32.BF16 R20, R164, R184.reuse, R20 ;  /* 0x000000b8a414723c */ /* 0x080ff00000041814 */
[C---:B------:R-:W-:Y:S08]  /*2e10*/  HMMA.16816.F32.BF16 R24, R180.reuse, R184, R24 ;  /* 0x000000b8b418723c */ /* 0x040ff00000041818 */
[-C--:B------:R-:W-:Y:S08]  /*2e20*/  HMMA.16816.F32.BF16 R28, R180, R186.reuse, R28 ;  /* 0x000000bab41c723c */ /* 0x080ff0000004181c */
[----:B------:R-:W-:Y:S08]  /*2e30*/  HMMA.16816.F32.BF16 R32, R164, R186, R32 ;  /* 0x000000baa420723c */ /* 0x000ff00000041820 */
[-C--:B---3--:R-:W-:Y:S08]  /*2e40*/  HMMA.16816.F32.BF16 R4, R188, R192.reuse, R4 ;  /* 0x000000c0bc04723c */ /* 0x088ff00000041804 */
[C---:B------:R-:W-:Y:S08]  /*2e50*/  HMMA.16816.F32.BF16 R8, R196.reuse, R192, R8 ;  /* 0x000000c0c408723c */ /* 0x040ff00000041808 */
        /* <DEDUP_REMOVED lines=23> */
.L_x_1089:
[----:B-1----:R-:W1:Y:S08]  /*2fd0*/  SHFL.BFLY PT, R175, R240, 0x2, 0x1f ;  /* 0x0c401f00f0af7f89 */ /* 0x002e7000000e0000 */
[----:B------:R-:W2:Y:S08]  /*2fe0*/  SHFL.BFLY PT, R167, R168, 0x2, 0x1f ;  /* 0x0c401f00a8a77f89 */ /* 0x000eb000000e0000 */
[----:B------:R-:W3:Y:S08]  /*2ff0*/  SHFL.BFLY PT, R165, R238, 0x2, 0x1f ;  /* 0x0c401f00eea57f89 */ /* 0x000ef000000e0000 */
[----:B------:R-:W4:Y:S08]  /*3000*/  SHFL.BFLY PT, R164, R171, 0x2, 0x1f ;  /* 0x0c401f00aba47f89 */ /* 0x000f3000000e0000 */
[----:B------:R-:W-:Y:S08]  /*3010*/  LDSM.16.MT88.4 R176, [R214+0xa000] ;  /* 0x00a00000d6b0783b */ /* 0x000ff00000004200 */
[----:B------:R-:W-:Y:S01]  /*3020*/  LDSM.16.MT88.4 R184, [R213+0xb800] ;  /* 0x00b80000d5b8783b */ /* 0x000fe20000004200 */
[----:B-1----:R-:W-:Y:S02]  /*3030*/  FMNMX.FTZ R174, R240, R175, !PT ;  /* 0x000000aff0ae7209 */ /* 0x002fe40007810000 */
[----:B--2---:R-:W-:Y:S02]  /*3040*/  FMNMX.FTZ R173, R168, R167, !PT ;  /* 0x000000a7a8ad7209 */ /* 0x004fe40007810000 */
[----:B---3--:R-:W-:Y:S03]  /*3050*/  FMNMX.FTZ R172, R238, R165, !PT ;  /* 0x000000a5eeac7209 */ /* 0x008fe60007810000 */
[----:B------:R-:W1:Y:S01]  /*3060*/  SHFL.BFLY PT, R167, R174, 0x1, 0x1f ;  /* 0x0c201f00aea77f89 */ /* 0x000e6200000e0000 */
[----:B----4-:R-:W-:Y:S07]  /*3070*/  FMNMX.FTZ R170, R171, R164, !PT ;  /* 0x000000a4abaa7209 */ /* 0x010fee0007810000 */
[----:B------:R-:W2:Y:S08]  /*3080*/  SHFL.BFLY PT, R175, R172, 0x1, 0x1f ;  /* 0x0c201f00acaf7f89 */ /* 0x000eb000000e0000 */
[----:B------:R-:W3:Y:S08]  /*3090*/  SHFL.BFLY PT, R164, R173, 0x1, 0x1f ;  /* 0x0c201f00ada47f89 */ /* 0x000ef000000e0000 */
[----:B------:R-:W4:Y:S01]  /*30a0*/  SHFL.BFLY PT, R165, R170, 0x1, 0x1f ;  /* 0x0c201f00aaa57f89 */ /* 0x000f2200000e0000 */
[----:B-1----:R-:W-:Y:S02]  /*30b0*/  FMNMX.FTZ R168, R174, R167, !PT ;  /* 0x000000a7aea87209 */ /* 0x002fe40007810000 */
[----:B--2---:R-:W-:Y:S03]  /*30c0*/  FMNMX.FTZ R166, R172, R175, !PT ;  /* 0x000000afaca67209 */ /* 0x004fe60007810000 */
[C---:B------:R-:W-:Y:S01]  /*30d0*/  FMUL.FTZ R182, R168.reuse, UR4 ;  /* 0x00000004a8b67c20 */ /* 0x040fe20008410000 */
[C---:B------:R-:W-:Y:S01]  /*30e0*/  FSETP.NEU.FTZ.AND P1, PT, R168.reuse, -INF , PT ;  /* 0xff800000a800780b */ /* 0x040fe20003f3d000 */
[----:B------:R-:W-:Y:S01]  /*30f0*/  FADD.FTZ R3, -R168, R3 ;  /* 0x00000003a8037221 */ /* 0x000fe20000010100 */
[----:B---3--:R-:W-:Y:S01]  /*3100*/  FMNMX.FTZ R167, R173, R164, !PT ;  /* 0x000000a4ada77209 */ /* 0x008fe20007810000 */
[----:B------:R-:W-:Y:S01]  /*3110*/  FMUL.FTZ R181, R166, UR4 ;  /* 0x00000004a6b57c20 */ /* 0x000fe20008410000 */
[----:B------:R-:W1:Y:S01]  /*3120*/  LDSM.16.MT88.4 R172, [R218+0xa000] ;  /* 0x00a00000daac783b */ /* 0x000e620000004200 */
[----:B------:R-:W-:Y:S02]  /*3130*/  FSEL R182, R182, RZ, P1 ;  /* 0x000000ffb6b67208 */ /* 0x000fe40000800000 */
        /* <DEDUP_REMOVED lines=9> */
[----:B------:R-:W-:Y:S01]  /*31d0*/  FADD.FTZ R2, -R165, R2 ;  /* 0x00000002a5027221 */ /* 0x000fe20000010100 */
        /* <DEDUP_REMOVED lines=8> */
[----:B------:R-:W-:Y:S01]  /*3260*/  FMUL.FTZ R170, R0, UR4 ;  /* 0x0000000400aa7c20 */ /* 0x000fe20008410000 */
[--C-:B------:R-:W-:Y:S01]  /*3270*/  FFMA.FTZ R4, R4, UR4, -R182.reuse ;  /* 0x0000000404047c23 */ /* 0x100fe200080108b6 */
        /* <DEDUP_REMOVED lines=20> */
[----:B------:R2:W-:Y:S01]  /*33c0*/  MUFU.EX2 R170, R16 ;  /* 0x0000001000aa7308 */ /* 0x0005e20000000800 */
[----:B------:R-:W-:Y:S01]  /*33d0*/  FMUL.FTZ R20, R164, R144 ;  /* 0x00000090a4147220 */ /* 0x000fe20000410000 */
[C---:B---3--:R-:W-:Y:S01]  /*33e0*/  FMUL.FTZ R6, R3.reuse, R162 ;  /* 0x000000a203067220 */ /* 0x048fe20000410000 */
[C---:B------:R-:W-:Y:S07]  /*33f0*/  FMUL.FTZ R7, R3.reuse, R163 ;  /* 0x000000a303077220 */ /* 0x040fee0000410000 */
[----:B------:R-:W3:Y:S01]  /*3400*/  MUFU.EX2 R188, R188 ;  /* 0x000000bc00bc7308 */ /* 0x000ee20000000800 */
[C---:B------:R-:W-:Y:S01]  /*3410*/  FMUL.FTZ R18, R3.reuse, R150 ;  /* 0x0000009603127220 */ /* 0x040fe20000410000 */
[C---:B----4-:R-:W-:Y:S01]  /*3420*/  FMUL.FTZ R8, R2.reuse, R156 ;  /* 0x0000009c02087220 */ /* 0x050fe20000410000 */
[C---:B------:R-:W-:Y:S07]  /*3430*/  FMUL.FTZ R9, R2.reuse, R157 ;  /* 0x0000009d02097220 */ /* 0x040fee0000410000 */
[----:B------:R-:W-:Y:S01]  /*3440*/  MUFU.EX2 R190, R190 ;  /* 0x000000be00be7308 */ /* 0x000fe20000000800 */
[----:B------:R-:W-:Y:S01]  /*3450*/  FMUL.FTZ R12, R2, R152 ;  /* 0x00000098020c7220 */ /* 0x000fe20000410000 */
[----:B-----5:R-:W-:Y:S01]  /*3460*/  FMUL.FTZ R4, R164, R160 ;  /* 0x000000a0a4047220 */ /* 0x020fe20000410000 */
[----:B------:R-:W-:Y:S07]  /*3470*/  FMUL.FTZ R13, R2, R153 ;  /* 0x00000099020d7220 */ /* 0x000fee0000410000 */
[----:B------:R-:W4:Y:S01]  /*3480*/  MUFU.EX2 R171, R171 ;  /* 0x000000ab00ab7308 */ /* 0x000f220000000800 */
[C---:B------:R-:W-:Y:S01]  /*3490*/  FMUL.FTZ R19, R3.reuse, R151 ;  /* 0x0000009703137220 */ /* 0x040fe20000410000 */
[----:B--2---:R-:W-:Y:S01]  /*34a0*/  FMUL.FTZ R16, R164, R148 ;  /* 0x00000094a4107220 */ /* 0x004fe20000410000 */
[----:B------:R-:W-:Y:S07]  /*34b0*/  FFMA.FTZ R243, R30, UR4, -R180 ;  /* 0x000000041ef37c23 */ /* 0x000fee00080108b4 */
[----:B------:R-:W2:Y:S01]  /*34c0*/  MUFU.EX2 R189, R189 ;  /* 0x000000bd00bd7308 */ /* 0x000ea20000000800 */
[----:B------:R-:W5:Y:S01]  /*34d0*/  LDSM.16.MT88.4 R148, [R213+0xa000] ;  /* 0x00a00000d594783b */ /* 0x000f620000004200 */
[----:B---3--:R-:W-:Y:S01]  /*34e0*/  F2FP.BF16.F32.PACK_AB R160, R188, R169 ;  /* 0x000000a9bca0723e */ /* 0x008fe200000010ff */
[C---:B------:R-:W-:Y:S07]  /*34f0*/  FMUL.FTZ R36, R164.reuse, R36 ;  /* 0x00000024a4247220 */ /* 0x040fee0000410000 */
[----:B------:R-:W-:Y:S01]  /*3500*/  MUFU.EX2 R191, R191 ;  /* 0x000000bf00bf7308 */ /* 0x000fe20000000800 */
[----:B------:R-:W-:Y:S01]  /*3510*/  FMUL.FTZ R37, R164, R37 ;  /* 0x00000025a4257220 */ /* 0x000fe20000410000 */
[C---:B------:R-:W-:Y:S01]  /*3520*/  FMUL.FTZ R38, R3.reuse, R38 ;  /* 0x0000002603267220 */ /* 0x040fe20000410000 */
[----:B------:R-:W-:Y:S07]  /*3530*/  FMUL.FTZ R39, R3, R39 ;  /* 0x0000002703277220 */ /* 0x000fee0000410000 */
[----:B------:R-:W3:Y:S01]  /*3540*/  MUFU.EX2 R192, R192 ;  /* 0x000000c000c07308 */ /* 0x000ee20000000800 */
[C---:B------:R-:W-:Y:S01]  /*3550*/  FMUL.FTZ R40, R2.reuse, R40 ;  /* 0x0000002802287220 */ /* 0x040fe20000410000 */
[----:B----4-:R-:W-:Y:S01]  /*3560*/  F2FP.BF16.F32.PACK_AB R161, R171, R190 ;  /* 0x000000beaba1723e */ /* 0x010fe200000010ff */
[C---:B------:R-:W-:Y:S07]  /*3570*/  FMUL.FTZ R41, R2.reuse, R41 ;  /* 0x0000002902297220 */ /* 0x040fee0000410000 */
[----:B------:R-:W4:Y:S01]  /*3580*/  MUFU.EX2 R0, R0 ;  /* 0x0000000000007308 */ /* 0x000f220000000800 */
[C---:B------:R-:W-:Y:S01]  /*3590*/  FMUL.FTZ R44, R2.reuse, R44 ;  /* 0x0000002c022c7220 */ /* 0x040fe20000410000 */
[----:B--2---:R-:W-:Y:S01]  /*35a0*/  F2FP.BF16.F32.PACK_AB R162, R189, R170 ;  /* 0x000000aabda2723e */ /* 0x004fe200000010ff */
[----:B------:R-:W-:Y:S07]  /*35b0*/  FMUL.FTZ R45, R2, R45 ;  /* 0x0000002d022d7220 */ /* 0x000fee0000410000 */
[----:B------:R-:W-:Y:S01]  /*35c0*/  MUFU.EX2 R193, R193 ;  /* 0x000000c100c17308 */ /* 0x000fe20000000800 */
[C---:B------:R-:W-:Y:S01]  /*35d0*/  FMUL.FTZ R48, R164.reuse, R48 ;  /* 0x00000030a4307220 */ /* 0x040fe20000410000 */
[----:B------:R-:W-:Y:S01]  /*35e0*/  FMUL.FTZ R49, R164, R49 ;  /* 0x00000031a4317220 */ /* 0x000fe20000410000 */
[C---:B------:R-:W-:Y:S07]  /*35f0*/  FMUL.FTZ R50, R3.reuse, R50 ;  /* 0x0000003203327220 */ /* 0x040fee0000410000 */
[----:B------:R-:W2:Y:S01]  /*3600*/  MUFU.EX2 R194, R194 ;  /* 0x000000c200c27308 */ /* 0x000ea20000000800 */
[C---:B------:R-:W-:Y:S01]  /*3610*/  FMUL.FTZ R51, R3.reuse, R51 ;  /* 0x0000003303337220 */ /* 0x040fe20000410000 */
[----:B---3--:R-:W-:Y:S01]  /*3620*/  F2FP.BF16.F32.PACK_AB R163, R192, R191 ;  /* 0x000000bfc0a3723e */ /* 0x008fe200000010ff */
[C---:B------:R-:W-:Y:S07]  /*3630*/  FMUL.FTZ R52, R164.reuse, R52 ;  /* 0x00000034a4347220 */ /* 0x040fee0000410000 */
[----:B------:R-:W-:Y:S01]  /*3640*/  MUFU.EX2 R195, R195 ;  /* 0x000000c300c37308 */ /* 0x000fe20000000800 */
[----:B------:R-:W-:Y:S01]  /*3650*/  FMUL.FTZ R53, R164, R53 ;  /* 0x00000035a4357220 */ /* 0x000fe20000410000 */
[C---:B----4-:R-:W-:Y:S01]  /*3660*/  FMUL.FTZ R14, R0.reuse, R154 ;  /* 0x0000009a000e7220 */ /* 0x050fe20000410000 */
[C---:B------:R-:W-:Y:S07]  /*3670*/  FMUL.FTZ R15, R0.reuse, R155 ;  /* 0x0000009b000f7220 */ /* 0x040fee0000410000 */
[----:B------:R-:W3:Y:S01]  /*3680*/  MUFU.EX2 R196, R196 ;  /* 0x000000c400c47308 */ /* 0x000ee20000000800 */
[-C--:B-1----:R-:W-:Y:S01]  /*3690*/  HMMA.16816.F32.BF16 R4, R160, R172.reuse, R4 ;  /* 0x000000aca004723c */ /* 0x082fe20000041804 */
[----:B------:R-:W1:Y:S08]  /*36a0*/  LDSM.16.MT88.4 R152, [R212+0xa000] ;  /* 0x00a00000d498783b */ /* 0x000e700000004200 */
[----:B------:R-:W-:Y:S01]  /*36b0*/  MUFU.EX2 R197, R197 ;  /* 0x000000c500c57308 */ /* 0x000fe20000000800 */
[C---:B------:R-:W-:Y:S01]  /*36c0*/  FMUL.FTZ R10, R0.reuse, R158 ;  /* 0x0000009e000a7220 */ /* 0x040fe20000410000 */
[----:B------:R-:W-:Y:S08]  /*36d0*/  FMUL.FTZ R11, R0, R159 ;  /* 0x0000009f000b7220 */ /* 0x000ff00000410000 */
[----:B------:R-:W4:Y:S01]  /*36e0*/  MUFU.EX2 R198, R198 ;  /* 0x000000c600c67308 */ /* 0x000f220000000800 */
[----:B--2---:R-:W-:Y:S01]  /*36f0*/  F2FP.BF16.F32.PACK_AB R156, R194, R193 ;  /* 0x000000c1c29c723e */ /* 0x004fe200000010ff */
[C---:B------:R-:W-:Y:S01]  /*3700*/  FMUL.FTZ R42, R0.reuse, R42 ;  /* 0x0000002a002a7220 */ /* 0x040fe20000410000 */
[C---:B------:R-:W-:Y:S07]  /*3710*/  FMUL.FTZ R43, R0.reuse, R43 ;  /* 0x0000002b002b7220 */ /* 0x040fee0000410000 */
[----:B------:R-:W-:Y:S01]  /*3720*/  MUFU.EX2 R200, R200 ;  /* 0x000000c800c87308 */ /* 0x000fe20000000800 */
[----:B------:R-:W-:Y:S01]  /*3730*/  FMUL.FTZ R46, R0, R46 ;  /* 0x0000002e002e7220 */ /* 0x000fe20000410000 */
[----:B---3--:R-:W-:Y:S01]  /*3740*/  F2FP.BF16.F32.PACK_AB R157, R196, R195 ;  /* 0x000000c3c49d723e */ /* 0x008fe200000010ff */
[----:B------:R-:W-:Y:S07]  /*3750*/  FMUL.FTZ R47, R0, R47 ;  /* 0x0000002f002f7220 */ /* 0x000fee0000410000 */
[----:B------:R-:W2:Y:S01]  /*3760*/  MUFU.EX2 R199, R199 ;  /* 0x000000c700c77308 */ /* 0x000ea20000000800 */
[C---:B------:R-:W-:Y:S01]  /*3770*/  FMUL.FTZ R54, R3.reuse, R54 ;  /* 0x0000003603367220 */ /* 0x040fe20000410000 */
[----:B------:R-:W-:Y:S01]  /*3780*/  FMUL.FTZ R55, R3, R55 ;  /* 0x0000003703377220 */ /* 0x000fe20000410000 */
[C---:B------:R-:W-:Y:S01]  /*3790*/  FMUL.FTZ R56, R2.reuse, R56 ;  /* 0x0000003802387220 */ /* 0x040fe20000410000 */
[----:B------:R-:W-:Y:S01]  /*37a0*/  FMUL.FTZ R57, R2, R57 ;  /* 0x0000003902397220 */ /* 0x000fe20000410000 */
[----:B------:R-:W-:Y:S01]  /*37b0*/  FMUL.FTZ R58, R0, R58 ;  /* 0x0000003a003a7220 */ /* 0x000fe20000410000 */
[----:B----4-:R-:W-:Y:S01]  /*37c0*/  F2FP.BF16.F32.PACK_AB R158, R198, R197 ;  /* 0x000000c5c69e723e */ /* 0x010fe200000010ff */
[----:B------:R-:W-:Y:S01]  /*37d0*/  FMUL.FTZ R59, R0, R59 ;  /* 0x0000003b003b7220 */ /* 0x000fe20000410000 */
[C---:B------:R-:W-:Y:S01]  /*37e0*/  FMUL.FTZ R60, R2.reuse, R60 ;  /* 0x0000003c023c7220 */ /* 0x040fe20000410000 */
[----:B------:R-:W-:Y:S01]  /*37f0*/  FMUL.FTZ R61, R2, R61 ;  /* 0x0000003d023d7220 */ /* 0x000fe20000410000 */
[C---:B------:R-:W-:Y:S01]  /*3800*/  FMUL.FTZ R62, R0.reuse, R62 ;  /* 0x0000003e003e7220 */ /* 0x040fe20000410000 */
[----:B------:R-:W-:Y:S01]  /*3810*/  FMUL.FTZ R63, R0, R63 ;  /* 0x0000003f003f7220 */ /* 0x000fe20000410000 */
[C---:B------:R-:W-:Y:S01]  /*3820*/  FMUL.FTZ R64, R164.reuse, R64 ;  /* 0x00000040a4407220 */ /* 0x040fe20000410000 */
[C---:B------:R-:W-:Y:S01]  /*3830*/  FMUL.FTZ R65, R164.reuse, R65 ;  /* 0x00000041a4417220 */ /* 0x040fe20000410000 */
[----:B--2---:R-:W-:Y:S01]  /*3840*/  F2FP.BF16.F32.PACK_AB R159, R199, R200 ;  /* 0x000000c8c79f723e */ /* 0x004fe200000010ff */
[C---:B------:R-:W-:Y:S01]  /*3850*/  FMUL.FTZ R66, R3.reuse, R66 ;  /* 0x0000004203427220 */ /* 0x040fe20000410000 */
[C---:B------:R-:W-:Y:S01]  /*3860*/  FMUL.FTZ R67, R3.reuse, R67 ;  /* 0x0000004303437220 */ /* 0x040fe20000410000 */
[C---:B------:R-:W-:Y:S01]  /*3870*/  FMUL.FTZ R68, R164.reuse, R68 ;  /* 0x00000044a4447220 */ /* 0x040fe20000410000 */
[----:B------:R-:W-:Y:S01]  /*3880*/  FMUL.FTZ R69, R164, R69 ;  /* 0x00000045a4457220 */ /* 0x000fe20000410000 */
[C---:B------:R-:W-:Y:S01]  /*3890*/  FMUL.FTZ R70, R3.reuse, R70 ;  /* 0x0000004603467220 */ /* 0x040fe20000410000 */
[C---:B------:R-:W-:Y:S01]  /*38a0*/  FMUL.FTZ R71, R3.reuse, R71 ;  /* 0x0000004703477220 */ /* 0x040fe20000410000 */
[C---:B------:R-:W-:Y:S01]  /*38b0*/  HMMA.16816.F32.BF16 R8, R156.reuse, R172, R8 ;  /* 0x000000ac9c08723c */ /* 0x040fe20000041808 */
[----:B------:R-:W-:Y:S03]  /*38c0*/  MUFU.EX2 R201, R201 ;  /* 0x000000c900c97308 */ /* 0x000fe60000000800 */
[C---:B------:R-:W-:Y:S01]  /*38d0*/  FMUL.FTZ R72, R2.reuse, R72 ;  /* 0x0000004802487220 */ /* 0x040fe20000410000 */
[----:B------:R-:W-:Y:S01]  /*38e0*/  FMUL.FTZ R73, R2, R73 ;  /* 0x0000004902497220 */ /* 0x000fe20000410000 */
[C---:B------:R-:W-:Y:S01]  /*38f0*/  FMUL.FTZ R74, R0.reuse, R74 ;  /* 0x0000004a004a7220 */ /* 0x040fe20000410000 */
[----:B------:R-:W-:Y:S01]  /*3900*/  FMUL.FTZ R75, R0, R75 ;  /* 0x0000004b004b7220 */ /* 0x000fe20000410000 */
[-C--:B------:R-:W-:Y:S03]  /*3910*/  HMMA.16816.F32.BF16 R12, R156, R174.reuse, R12 ;  /* 0x000000ae9c0c723c */ /* 0x080fe6000004180c */
[----:B------:R-:W-:Y:S01]  /*3920*/  MUFU.EX2 R241, R241 ;  /* 0x000000f100f17308 */ /* 0x000fe20000000800 */
[C---:B------:R-:W-:Y:S01]  /*3930*/  FMUL.FTZ R76, R2.reuse, R76 ;  /* 0x0000004c024c7220 */ /* 0x040fe20000410000 */
[----:B------:R-:W-:Y:S01]  /*3940*/  FMUL.FTZ R77, R2, R77 ;  /* 0x0000004d024d7220 */ /* 0x000fe20000410000 */
[C---:B------:R-:W-:Y:S01]  /*3950*/  FMUL.FTZ R78, R0.reuse, R78 ;  /* 0x0000004e004e7220 */ /* 0x040fe20000410000 */
[----:B------:R-:W-:Y:S01]  /*3960*/  FMUL.FTZ R79, R0, R79 ;  /* 0x0000004f004f7220 */ /* 0x000fe20000410000 */
[C---:B------:R-:W-:Y:S01]  /*3970*/  FMUL.FTZ R80, R164.reuse, R80 ;  /* 0x00000050a4507220 */ /* 0x040fe20000410000 */
[C---:B------:R-:W-:Y:S01]  /*3980*/  HMMA.16816.F32.BF16 R16, R160.reuse, R174, R16 ;  /* 0x000000aea010723c */ /* 0x040fe20000041810 */
[----:B------:R-:W-:Y:S03]  /*3990*/  LDSM.16.MT88.4 R172, [R212+0xa800] ;  /* 0x00a80000d4ac783b */ /* 0x000fe60000004200 */
[----:B------:R-:W-:Y:S01]  /*39a0*/  MUFU.EX2 R243, R243 ;  /* 0x000000f300f37308 */ /* 0x000fe20000000800 */
[C---:B------:R-:W-:Y:S01]  /*39b0*/  FMUL.FTZ R81, R164.reuse, R81 ;  /* 0x00000051a4517220 */ /* 0x040fe20000410000 */
[C---:B------:R-:W-:Y:S01]  /*39c0*/  FMUL.FTZ R82, R3.reuse, R82 ;  /* 0x0000005203527220 */ /* 0x040fe20000410000 */
[C---:B------:R-:W-:Y:S01]  /*39d0*/  FMUL.FTZ R83, R3.reuse, R83 ;  /* 0x0000005303537220 */ /* 0x040fe20000410000 */
[C---:B------:R-:W-:Y:S01]  /*39e0*/  FMUL.FTZ R84, R164.reuse, R84 ;  /* 0x00000054a4547220 */ /* 0x040fe20000410000 */
        /* <DEDUP_REMOVED lines=18> */
[----:B------:R-:W-:Y:S03]  /*3b10*/  LDSM.16.MT88.4 R176, [R218+0xb800] ;  /* 0x00b80000dab0783b */ /* 0x000fe60000004200 */
[C---:B------:R-:W-:Y:S01]  /*3b20*/  FMUL.FTZ R99, R3.reuse, R99 ;  /* 0x0000006303637220 */ /* 0x040fe20000410000 */
[C---:B------:R-:W-:Y:S01]  /*3b30*/  FMUL.FTZ R100, R164.reuse, R100 ;  /* 0x00000064a4647220 */ /* 0x040fe20000410000 */
[----:B------:R-:W-:Y:S01]  /*3b40*/  FMUL.FTZ R101, R164, R101 ;  /* 0x00000065a4657220 */ /* 0x000fe20000410000 */
[C---:B------:R-:W-:Y:S01]  /*3b50*/  FMUL.FTZ R102, R3.reuse, R102 ;  /* 0x0000006603667220 */ /* 0x040fe20000410000 */
[-C--:B-----5:R-:W-:Y:S03]  /*3b60*/  HMMA.16816.F32.BF16 R52, R160, R148.reuse, R52 ;  /* 0x00000094a034723c */ /* 0x0a0fe60000041834 */
        /* <DEDUP_REMOVED lines=12> */
[C---:B------:R-:W-:Y:S01]  /*3c30*/  FMUL.FTZ R113, R164.reuse, R113 ;  /* 0x00000071a4717220 */ /* 0x040fe20000410000 */
[C---:B------:R-:W-:Y:S01]  /*3c40*/  FMUL.FTZ R114, R3.reuse, R114 ;  /* 0x0000007203727220 */ /* 0x040fe20000410000 */
[C---:B------:R-:W-:Y:S01]  /*3c50*/  FMUL.FTZ R115, R3.reuse, R115 ;  /* 0x0000007303737220 */ /* 0x040fe20000410000 */
[C---:B------:R-:W-:Y:S01]  /*3c60*/  FMUL.FTZ R116, R164.reuse, R116 ;  /* 0x00000074a4747220 */ /* 0x040fe20000410000 */
[C---:B------:R-:W-:Y:S01]  /*3c70*/  HMMA.16816.F32.BF16 R64, R160.reuse, R150, R64 ;  /* 0x00000096a040723c */ /* 0x040fe20000041840 */
[----:B------:R-:W2:Y:S03]  /*3c80*/  LDSM.16.MT88.4 R148, [R218+0xb000] ;  /* 0x00b00000da94783b */ /* 0x000ea60000004200 */
[----:B------:R-:W-:Y:S01]  /*3c90*/  FMUL.FTZ R117, R164, R117 ;  /* 0x00000075a4757220 */ /* 0x000fe20000410000 */
[C---:B------:R-:W-:Y:S01]  /*3ca0*/  FMUL.FTZ R118, R3.reuse, R118 ;  /* 0x0000007603767220 */ /* 0x040fe20000410000 */
[C---:B------:R-:W-:Y:S01]  /*3cb0*/  FMUL.FTZ R119, R3.reuse, R119 ;  /* 0x0000007703777220 */ /* 0x040fe20000410000 */
        /* <DEDUP_REMOVED lines=11> */
[C---:B------:R-:W-:Y:S01]  /*3d70*/  FMUL.FTZ R129, R164.reuse, R129 ;  /* 0x00000081a4817220 */ /* 0x040fe20000410000 */
[-C--:B------:R-:W-:Y:S03]  /*3d80*/  HMMA.16816.F32.BF16 R76, R156, R154.reuse, R76 ;  /* 0x0000009a9c4c723c */ /* 0x080fe6000004184c */
[C---:B------:R-:W-:Y:S01]  /*3d90*/  FMUL.FTZ R130, R3.reuse, R130 ;  /* 0x0000008203827220 */ /* 0x040fe20000410000 */
[----:B------:R-:W-:Y:S01]  /*3da0*/  FMUL.FTZ R131, R3, R131 ;  /* 0x0000008303837220 */ /* 0x000fe20000410000 */
[--C-:B------:R-:W-:Y:S01]  /*3db0*/  FFMA.FTZ R202, R21, UR4, -R182.reuse ;  /* 0x0000000415ca7c23 */ /* 0x100fe200080108b6 */
[----:B------:R-:W-:Y:S01]  /*3dc0*/  FMUL.FTZ R21, R164, R145 ;  /* 0x00000091a4157220 */ /* 0x000fe20000410000 */
[--C-:B------:R-:W-:Y:S01]  /*3dd0*/  FFMA.FTZ R204, R22, UR4, -R183.reuse ;  /* 0x0000000416cc7c23 */ /* 0x100fe200080108b7 */
[C---:B------:R-:W-:Y:S01]  /*3de0*/  HMMA.16816.F32.BF16 R80, R160.reuse, R154, R80 ;  /* 0x0000009aa050723c */ /* 0x040fe20000041850 */
[----:B------:R-:W1:Y:S02]  /*3df0*/  LDSM.16.MT88.4 R152, [R214+0xb000] ;  /* 0x00b00000d698783b */ /* 0x000e640000004200 */
[----:B------:R-:W3:Y:S01]  /*3e00*/  MUFU.EX2 R202, R202 ;  /* 0x000000ca00ca7308 */ /* 0x000ee20000000800 */
[----:B------:R-:W-:Y:S01]  /*3e10*/  FMUL.FTZ R22, R3, R146 ;  /* 0x0000009203167220 */ /* 0x000fe20000410000 */
[--C-:B------:R-:W-:Y:S01]  /*3e20*/  FFMA.FTZ R203, R23, UR4, -R183.reuse ;  /* 0x0000000417cb7c23 */ /* 0x100fe200080108b7 */
[----:B------:R-:W-:Y:S01]  /*3e30*/  FMUL.FTZ R23, R3, R147 ;  /* 0x0000009303177220 */ /* 0x000fe20000410000 */
[--C-:B------:R-:W-:Y:S01]  /*3e40*/  FFMA.FTZ R205, R32, UR4, -R182.reuse ;  /* 0x0000000420cd7c23 */ /* 0x100fe200080108b6 */
[----:B------:R-:W-:Y:S01]  /*3e50*/  FFMA.FTZ R182, R33, UR4, -R182 ;  /* 0x0000000421b67c23 */ /* 0x000fe200080108b6 */
[-C--:B--2---:R-:W-:Y:S01]  /*3e60*/  HMMA.16816.F32.BF16 R84, R160, R148.reuse, R84 ;  /* 0x00000094a054723c */ /* 0x084fe20000041854 */
[----:B------:R-:W-:Y:S03]  /*3e70*/  LDSM.16.MT88.4 R144, [R214+0xa800] ;  /* 0x00a80000d690783b */ /* 0x000fe60000004200 */
[----:B------:R-:W-:Y:S01]  /*3e80*/  MUFU.EX2 R204, R204 ;  /* 0x000000cc00cc7308 */ /* 0x000fe20000000800 */
[--C-:B------:R-:W-:Y:S01]  /*3e90*/  FFMA.FTZ R207, R34, UR4, -R183.reuse ;  /* 0x0000000422cf7c23 */ /* 0x100fe200080108b7 */
[----:B------:R-:W-:Y:S01]  /*3ea0*/  FFMA.FTZ R183, R35, UR4, -R183 ;  /* 0x0000000423b77c23 */ /* 0x000fe200080108b7 */
[--C-:B------:R-:W-:Y:S07]  /*3eb0*/  FFMA.FTZ R210, R24, UR4, -R181.reuse ;  /* 0x0000000418d27c23 */ /* 0x100fee00080108b5 */
[----:B------:R-:W-:Y:S01]  /*3ec0*/  MUFU.EX2 R206, R182 ;  /* 0x000000b600ce7308 */ /* 0x000fe20000000800 */
[--C-:B------:R-:W-:Y:S01]  /*3ed0*/  FFMA.FTZ R209, R25, UR4, -R181.reuse ;  /* 0x0000000419d17c23 */ /* 0x100fe200080108b5 */
[C---:B------:R-:W-:Y:S08]  /*3ee0*/  HMMA.16816.F32.BF16 R88, R156.reuse, R148, R88 ;  /* 0x000000949c58723c */ /* 0x040ff00000041858 */
[----:B------:R-:W-:Y:S01]  /*3ef0*/  MUFU.EX2 R208, R183 ;  /* 0x000000b700d07308 */ /* 0x000fe20000000800 */
[----:B------:R-:W-:Y:S01]  /*3f00*/  FFMA.FTZ R181, R29, UR4, -R181 ;  /* 0x000000041db57c23 */ /* 0x000fe200080108b5 */
[--C-:B------:R-:W-:Y:S01]  /*3f10*/  FFMA.FTZ R211, R26, UR4, -R180.reuse ;  /* 0x000000041ad37c23 */ /* 0x100fe200080108b4 */
[--C-:B------:R-:W-:Y:S01]  /*3f20*/  FFMA.FTZ R238, R27, UR4, -R180.reuse ;  /* 0x000000041bee7c23 */ /* 0x100fe200080108b4 */
[----:B------:R-:W-:Y:S01]  /*3f30*/  FFMA.FTZ R180, R31, UR4, -R180 ;  /* 0x000000041fb47c23 */ /* 0x000fe200080108b4 */
[-C--:B------:R-:W-:Y:S01]  /*3f40*/  HMMA.16816.F32.BF16 R92, R156, R150.reuse, R92 ;  /* 0x000000969c5c723c */ /* 0x080fe2000004185c */
[----:B------:R-:W-:Y:S04]  /*3f50*/  LDSM.16.MT88.4 R28, [R213+0xa800] ;  /* 0x00a80000d51c783b */ /* 0x000fe80000004200 */
[----:B------:R-:W-:Y:S01]  /*3f60*/  MUFU.EX2 R240, R181 ;  /* 0x000000b500f07308 */ /* 0x000fe20000000800 */
[----:B------:R-:W-:Y:S01]  /*3f70*/  FMUL.FTZ R24, R164, R136 ;  /* 0x00000088a4187220 */ /* 0x000fe20000410000 */
[----:B---3--:R-:W-:Y:S01]  /*3f80*/  F2FP.BF16.F32.PACK_AB R136, R202, R201 ;  /* 0x000000c9ca88723e */ /* 0x008fe200000010ff */
[----:B------:R-:W-:Y:S07]  /*3f90*/  FMUL.FTZ R25, R164, R137 ;  /* 0x00000089a4197220 */ /* 0x000fee0000410000 */
[----:B------:R2:W-:Y:S01]  /*3fa0*/  MUFU.EX2 R242, R180 ;  /* 0x000000b400f27308 */ /* 0x0005e20000000800 */
[C---:B------:R-:W-:Y:S01]  /*3fb0*/  FMUL.FTZ R26, R3.reuse, R138 ;  /* 0x0000008a031a7220 */ /* 0x040fe20000410000 */
[C---:B------:R-:W-:Y:S01]  /*3fc0*/  HMMA.16816.F32.BF16 R96, R160.reuse, R150, R96 ;  /* 0x00000096a060723c */ /* 0x040fe20000041860 */
[----:B------:R-:W3:Y:S07]  /*3fd0*/  LDSM.16.MT88.4 R148, [R213+0xb000] ;  /* 0x00b00000d594783b */ /* 0x000eee0000004200 */
[----:B------:R-:W4:Y:S01]  /*3fe0*/  MUFU.EX2 R203, R203 ;  /* 0x000000cb00cb7308 */ /* 0x000f220000000800 */
[----:B------:R-:W-:Y:S01]  /*3ff0*/  FMUL.FTZ R27, R3, R139 ;  /* 0x0000008b031b7220 */ /* 0x000fe20000410000 */
[C---:B------:R-:W-:Y:S08]  /*4000*/  FMUL.FTZ R32, R2.reuse, R140 ;  /* 0x0000008c02207220 */ /* 0x040ff00000410000 */
[----:B------:R-:W5:Y:S01]  /*4010*/  MUFU.EX2 R205, R205 ;  /* 0x000000cd00cd7308 */ /* 0x000f620000000800 */
[----:B------:R-:W-:Y:S01]  /*4020*/  FMUL.FTZ R33, R2, R141 ;  /* 0x0000008d02217220 */ /* 0x000fe20000410000 */
[-C--:B-1----:R-:W-:Y:S08]  /*4030*/  HMMA.16816.F32.BF16 R100, R160, R152.reuse, R100 ;  /* 0x00000098a064723c */ /* 0x082ff00000041864 */
[----:B------:R-:W1:Y:S01]  /*4040*/  MUFU.EX2 R207, R207 ;  /* 0x000000cf00cf7308 */ /* 0x000e620000000800 */
[C---:B------:R-:W-:Y:S01]  /*4050*/  FMUL.FTZ R34, R0.reuse, R142 ;  /* 0x0000008e00227220 */ /* 0x040fe20000410000 */
[----:B--2---:R-:W-:Y:S01]  /*4060*/  LDSM.16.MT88.4 R180, [R214+0xb800] ;  /* 0x00b80000d6b4783b */ /* 0x004fe20000004200 */
[----:B------:R-:W-:Y:S01]  /*4070*/  FMUL.FTZ R35, R0, R143 ;  /* 0x0000008f00237220 */ /* 0x000fe20000410000 */
[C---:B------:R-:W-:Y:S01]  /*4080*/  FMUL.FTZ R132, R2.reuse, R132 ;  /* 0x0000008402847220 */ /* 0x040fe20000410000 */
[----:B------:R-:W-:Y:S01]  /*4090*/  FMUL.FTZ R133, R2, R133 ;  /* 0x0000008502857220 */ /* 0x000fe20000410000 */
[C---:B------:R-:W-:Y:S04]  /*40a0*/  HMMA.16816.F32.BF16 R104, R156.reuse, R152, R104 ;  /* 0x000000989c68723c */ /* 0x040fe80000041868 */
[----:B------:R-:W-:Y:S01]  /*40b0*/  MUFU.EX2 R210, R210 ;  /* 0x000000d200d27308 */ /* 0x000fe20000000800 */
[----:B----4-:R-:W-:Y:S01]  /*40c0*/  F2FP.BF16.F32.PACK_AB R137, R203, R204 ;  /* 0x000000cccb89723e */ /* 0x010fe200000010ff */
[----:B------:R-:W-:Y:S01]  /*40d0*/  FMUL.FTZ R134, R0, R134 ;  /* 0x0000008600867220 */ /* 0x000fe20000410000 */
[----:B-----5:R-:W-:Y:S01]  /*40e0*/  F2FP.BF16.F32.PACK_AB R138, R206, R205 ;  /* 0x000000cdce8a723e */ /* 0x020fe200000010ff */
[----:B------:R-:W-:Y:S01]  /*40f0*/  FMUL.FTZ R135, R0, R135 ;  /* 0x0000008700877220 */ /* 0x000fe20000410000 */
[-C--:B------:R-:W-:Y:S05]  /*4100*/  HMMA.16816.F32.BF16 R108, R156, R154.reuse, R108 ;  /* 0x0000009a9c6c723c */ /* 0x080fea000004186c */
[----:B------:R-:W2:Y:S01]  /*4110*/  MUFU.EX2 R209, R209 ;  /* 0x000000d100d17308 */ /* 0x000ea20000000800 */
[----:B-1----:R-:W-:Y:S01]  /*4120*/  F2FP.BF16.F32.PACK_AB R139, R208, R207 ;  /* 0x000000cfd08b723e */ /* 0x002fe200000010ff */
[----:B------:R-:W-:Y:S01]  /*4130*/  FFMA.FTZ R169, R164, R239, R169 ;  /* 0x000000efa4a97223 */ /* 0x000fe200000100a9 */
[----:B------:R-:W-:Y:S07]  /*4140*/  F2FP.BF16.F32.PACK_AB R142, R240, R241 ;  /* 0x000000f1f08e723e */ /* 0x000fee00000010ff */
[----:B------:R-:W-:Y:S01]  /*4150*/  MUFU.EX2 R211, R211 ;  /* 0x000000d300d37308 */ /* 0x000fe20000000800 */
[----:B------:R-:W-:Y:S01]  /*4160*/  F2FP.BF16.F32.PACK_AB R143, R242, R243 ;  /* 0x000000f3f28f723e */ /* 0x000fe200000010ff */
[C---:B------:R-:W-:Y:S01]  /*4170*/  HMMA.16816.F32.BF16 R112, R160.reuse, R154, R112 ;  /* 0x0000009aa070723c */ /* 0x040fe20000041870 */
[----:B------:R-:W1:Y:S07]  /*4180*/  LDSM.16.MT88.4 R152, [R212+0xb000] ;  /* 0x00b00000d498783b */ /* 0x000e6e0000004200 */
[----:B------:R-:W4:Y:S01]  /*4190*/  MUFU.EX2 R238, R238 ;  /* 0x000000ee00ee7308 */ /* 0x000f220000000800 */
[----:B------:R-:W-:Y:S01]  /*41a0*/  FFMA.FTZ R190, R3, R236, R190 ;  /* 0x000000ec03be7223 */ /* 0x000fe200000100be */
[----:B------:R-:W-:Y:S01]  /*41b0*/  FFMA.FTZ R193, R2, R237, R193 ;  /* 0x000000ed02c17223 */ /* 0x000fe200000100c1 */
[----:B------:R-:W-:Y:S01]  /*41c0*/  FFMA.FTZ R195, R0, R235, R195 ;  /* 0x000000eb00c37223 */ /* 0x000fe200000100c3 */
[----:B--2---:R-:W-:Y:S01]  /*41d0*/  F2FP.BF16.F32.PACK_AB R140, R209, R210 ;  /* 0x000000d2d18c723e */ /* 0x004fe200000010ff */
[----:B------:R-:W-:Y:S01]  /*41e0*/  FADD.FTZ R169, R188, R169 ;  /* 0x000000a9bca97221 */ /* 0x000fe20000010000 */
[-C--:B---3--:R-:W-:Y:S03]  /*41f0*/  HMMA.16816.F32.BF16 R116, R160, R148.reuse, R116 ;  /* 0x00000094a074723c */ /* 0x088fe60000041874 */
[----:B------:R-:W-:Y:S01]  /*4200*/  FADD.FTZ R190, R171, R190 ;  /* 0x000000beabbe7221 */ /* 0x000fe20000010000 */
[----:B------:R-:W-:Y:S01]  /*4210*/  FADD.FTZ R194, R194, R193 ;  /* 0x000000c1c2c27221 */ /* 0x000fe20000010000 */
[----:B------:R-:W-:Y:S01]  /*4220*/  FADD.FTZ R195, R196, R195 ;  /* 0x000000c3c4c37221 */ /* 0x000fe20000010000 */
[----:B------:R-:W-:Y:S01]  /*4230*/  FADD.FTZ R170, R170, R169 ;  /* 0x000000a9aaaa7221 */ /* 0x000fe20000010000 */
[----:B----4-:R-:W-:Y:S01]  /*4240*/  F2FP.BF16.F32.PACK_AB R141, R238, R211 ;  /* 0x000000d3ee8d723e */ /* 0x010fe200000010ff */
        /* <DEDUP_REMOVED lines=11> */
[C---:B------:R-:W-:Y:S01]  /*4300*/  HMMA.16816.F32.BF16 R128, R160.reuse, R150, R128 ;  /* 0x00000096a080723c */ /* 0x040fe20000041880 */
[----:B------:R-:W2:Y:S03]  /*4310*/  LDSM.16.MT88.4 R148, [R218+0xa800] ;  /* 0x00a80000da94783b */ /* 0x000ea60000004200 */
        /* <DEDUP_REMOVED lines=14> */
[----:B------:R-:W-:Y:S01]  /*4400*/  IADD3 R234, PT, PT, R234, -0x1, RZ ;  /* 0xffffffffeaea7810 */ /* 0x000fe20007ffe0ff */
[-C--:B------:R-:W-:Y:S03]  /*4410*/  HMMA.16816.F32.BF16 R32, R156, R154.reuse, R32 ;  /* 0x0000009a9c20723c */ /* 0x080fe60000041820 */
[----:B------:R-:W-:Y:S01]  /*4420*/  FADD.FTZ R236, R208, R207 ;  /* 0x000000cfd0ec7221 */ /* 0x000fe20000010000 */
[----:B------:R-:W-:Y:S01]  /*4430*/  FADD.FTZ R237, R240, R237 ;  /* 0x000000edf0ed7221 */ /* 0x000fe20000010000 */
[----:B------:R-:W-:Y:S01]  /*4440*/  FADD.FTZ R235, R242, R235 ;  /* 0x000000ebf2eb7221 */ /* 0x000fe20000010000 */
[----:B------:R-:W-:Y:S02]  /*4450*/  MOV R2, R165 ;  /* 0x000000a500027202 */ /* 0x000fe40000000f00 */
[----:B------:R-:W-:Y:S04]  /*4460*/  HMMA.16816.F32.BF16 R24, R160, R154, R24 ;  /* 0x0000009aa018723c */ /* 0x000fe80000041818 */
[----:B------:R-:W-:Y:S02]  /*4470*/  MOV R169, R166 ;  /* 0x000000a600a97202 */ /* 0x000fe40000000f00 */
[----:B------:R-:W-:Y:S02]  /*4480*/  MOV R0, R167 ;  /* 0x000000a700007202 */ /* 0x000fe40000000f00 */
[----:B------:R-:W-:Y:S01]  /*4490*/  MOV R3, R168 ;  /* 0x000000a800037202 */ /* 0x000fe20000000f00 */
[-C--:B--2---:R-:W-:Y:S01]  /*44a0*/  HMMA.16816.F32.BF16 R160, R136, R148.reuse, R4 ;  /* 0x0000009488a0723c */ /* 0x084fe20000041804 */
[----:B------:R-:W1:Y:S07]  /*44b0*/  LDSM.16.MT88.4 R4, [R212+0xb800] ;  /* 0x00b80000d404783b */ /* 0x000e6e0000004200 */
        /* <DEDUP_REMOVED lines=33> */
.L_x_1087:
[----:B------:R-:W1:Y:S01]  /*46d0*/  SHFL.BFLY PT, R6, R239, 0x2, 0x1f ;  /* 0x0c401f00ef067f89 */ /* 0x000e6200000e0000 */
[----:B------:R-:W2:Y:S01]  /*46e0*/  S2UR UR4, SR_CgaCtaId ;  /* 0x00000000000479c3 */ /* 0x000ea20000008800 */
[----:B------:R-:W-:Y:S01]  /*46f0*/  UMOV UR5, 0x400 ;  /* 0x0000040000057882 */ /* 0x000fe20000000000 */
[----:B------:R-:W-:Y:S01]  /*4700*/  MOV R14, 0x7f800000 ;  /* 0x7f800000000e7802 */ /* 0x000fe20000000f00 */
[----:B------:R-:W3:Y:S01]  /*4710*/  SHFL.BFLY PT, R3, R236, 0x2, 0x1f ;  /* 0x0c401f00ec037f89 */ /* 0x000ee200000e0000 */
[----:B------:R-:W4:Y:S03]  /*4720*/  LDCU UR6, c[0x0][0x434] ;  /* 0x00008680ff0677ac */ /* 0x000f260008000800 */
[----:B------:R-:W5:Y:S01]  /*4730*/  SHFL.BFLY PT, R2, R237, 0x2, 0x1f ;  /* 0x0c401f00ed027f89 */ /* 0x000f6200000e0000 */
[----:B------:R-:W4:Y:S01]  /*4740*/  S2UR UR8, SR_CTAID.Y ;  /* 0x00000000000879c3 */ /* 0x000f220000002600 */
[----:B------:R-:W3:Y:S02]  /*4750*/  LDCU.U8 UR9, c[0x0][0x548] ;  /* 0x0000a900ff0977ac */ /* 0x000ee40008000000 */
[----:B------:R-:W4:Y:S01]  /*4760*/  SHFL.BFLY PT, R12, R235, 0x2, 0x1f ;  /* 0x0c401f00eb0c7f89 */ /* 0x000f2200000e0000 */
[----:B------:R-:W4:Y:S04]  /*4770*/  S2R R0, SR_TID.X ;  /* 0x0000000000007919 */ /* 0x000f280000002100 */
[----:B------:R-:W4:Y:S01]  /*4780*/  S2UR UR7, SR_CTAID.Z ;  /* 0x00000000000779c3 */ /* 0x000f220000002700 */
[----:B-1----:R-:W-:Y:S01]  /*4790*/  FADD.FTZ R6, R6, R239 ;  /* 0x000000ef06067221 */ /* 0x002fe20000010000 */
[----:B--2---:R-:W-:Y:S01]  /*47a0*/  ULEA UR4, UR4, UR5, 0x18 ;  /* 0x0000000504047291 */ /* 0x004fe2000f8ec0ff */
[----:B---3--:R-:W-:-:S03]  /*47b0*/  FADD.FTZ R3, R3, R236 ;  /* 0x000000ec03037221 */ /* 0x008fc60000010000 */
[----:B------:R-:W1:Y:S01]  /*47c0*/  SHFL.BFLY PT, R5, R6, 0x1, 0x1f ;  /* 0x0c201f0006057f89 */ /* 0x000e6200000e0000 */
[----:B-----5:R-:W-:-:S03]  /*47d0*/  FADD.FTZ R2, R2, R237 ;  /* 0x000000ed02027221 */ /* 0x020fc60000010000 */
[----:B------:R-:W2:Y:S01]  /*47e0*/  SHFL.BFLY PT, R4, R3, 0x1, 0x1f ;  /* 0x0c201f0003047f89 */ /* 0x000ea200000e0000 */
[----:B----4-:R-:W-:-:S03]  /*47f0*/  FADD.FTZ R12, R12, R235 ;  /* 0x000000eb0c0c7221 */ /* 0x010fc60000010000 */
[----:B------:R-:W3:Y:S04]  /*4800*/  SHFL.BFLY PT, R13, R2, 0x1, 0x1f ;  /* 0x0c201f00020d7f89 */ /* 0x000ee800000e0000 */
[----:B------:R-:W4:Y:S01]  /*4810*/  SHFL.BFLY PT, R11, R12, 0x1, 0x1f ;  /* 0x0c201f000c0b7f89 */ /* 0x000f2200000e0000 */
[C---:B------:R-:W-:Y:S02]  /*4820*/  SHF.L.U32 R7, R0.reuse, 0x1, RZ ;  /* 0x0000000100077819 */ /* 0x040fe400000006ff */
[C---:B------:R-:W-:Y:S02]  /*4830*/  SHF.L.U32 R8, R0.reuse, 0x4, RZ ;  /* 0x0000000400087819 */ /* 0x040fe400000006ff */
[----:B------:R-:W-:Y:S01]  /*4840*/  SHF.L.U32 R16, R0, 0x3, RZ ;  /* 0x0000000300107819 */ /* 0x000fe200000006ff */
[----:B-1----:R-:W-:Y:S01]  /*4850*/  FADD.FTZ R5, R6, R5 ;  /* 0x0000000506057221 */ /* 0x002fe20000010000 */
[----:B------:R-:W-:-:S02]  /*4860*/  LOP3.LUT R6, R7, 0x6, RZ, 0xc0, !PT ;  /* 0x0000000607067812 */ /* 0x000fc400078ec0ff */
[----:B------:R-:W-:Y:S01]  /*4870*/  LOP3.LUT R8, R8, 0x1c0, RZ, 0xc0, !PT ;  /* 0x000001c008087812 */ /* 0x000fe200078ec0ff */
[----:B--2---:R-:W-:Y:S01]  /*4880*/  FADD.FTZ R4, R3, R4 ;  /* 0x0000000403047221 */ /* 0x004fe20000010000 */
[----:B------:R-:W-:Y:S01]  /*4890*/  SHF.L.U32 R3, R0, 0x5, RZ ;  /* 0x0000000500037819 */ /* 0x000fe200000006ff */
[----:B------:R-:W1:Y:S01]  /*48a0*/  MUFU.RCP R10, R5 ;  /* 0x00000005000a7308 */ /* 0x000e620000001000 */
[----:B------:R-:W-:Y:S01]  /*48b0*/  FSETP.NE.FTZ.AND P6, PT, R5, RZ, PT ;  /* 0x000000ff0500720b */ /* 0x000fe20003fd5000 */
[----:B---3--:R-:W-:Y:S01]  /*48c0*/  FADD.FTZ R13, R2, R13 ;  /* 0x0000000d020d7221 */ /* 0x008fe20000010000 */
[----:B------:R-:W-:Y:S02]  /*48d0*/  LOP3.LUT R3, R6, 0x7c00, R3, 0xf8, !PT ;  /* 0x00007c0006037812 */ /* 0x000fe400078ef803 */
[----:B------:R-:W-:Y:S01]  /*48e0*/  FSETP.NE.FTZ.AND P5, PT, R4, RZ, PT ;  /* 0x000000ff0400720b */ /* 0x000fe20003fb5000 */
[----:B----4-:R-:W-:Y:S01]  /*48f0*/  FADD.FTZ R11, R12, R11 ;  /* 0x0000000b0c0b7221 */ /* 0x010fe20000010000 */
[----:B------:R-:W-:Y:S01]  /*4900*/  FSETP.NE.FTZ.AND P1, PT, R13, RZ, PT ;  /* 0x000000ff0d00720b */ /* 0x000fe20003f35000 */
[----:B------:R-:W2:Y:S01]  /*4910*/  MUFU.RCP R2, R13 ;  /* 0x0000000d00027308 */ /* 0x000ea20000001000 */
[----:B------:R-:W-:-:S02]  /*4920*/  LOP3.LUT R8, R8, 0x38, R7, 0xf8, !PT ;  /* 0x0000003808087812 */ /* 0x000fc400078ef807 */
[----:B------:R-:W-:Y:S02]  /*4930*/  FSETP.NE.FTZ.AND P0, PT, R11, RZ, PT ;  /* 0x000000ff0b00720b */ /* 0x000fe40003f15000 */
[----:B------:R-:W-:Y:S02]  /*4940*/  LOP3.LUT R3, R3, R8, RZ, 0xfc, !PT ;  /* 0x0000000803037212 */ /* 0x000fe400078efcff */
[----:B------:R-:W-:Y:S01]  /*4950*/  R2P PR, R0, 0x1c ;  /* 0x0000001c00007804 */ /* 0x000fe20000000000 */
[----:B------:R-:W3:Y:S01]  /*4960*/  MUFU.RCP R6, R11 ;  /* 0x0000000b00067308 */ /* 0x000ee20000001000 */
[----:B------:R-:W-:Y:S01]  /*4970*/  LEA R3, R3, UR4, 0x1 ;  /* 0x0000000403037c11 */ /* 0x000fe2000f8e08ff */
[----:B------:R-:W4:Y:S01]  /*4980*/  LDCU.U8 UR4, c[0x0][0x549] ;  /* 0x0000a920ff0477ac */ /* 0x000f220008000000 */
[----:B-1----:R-:W-:Y:S02]  /*4990*/  FSEL R10, R10, 1, P6 ;  /* 0x3f8000000a0a7808 */ /* 0x002fe40003000000 */
[----:B------:R-:W-:-:S02]  /*49a0*/  IADD3 R19, PT, PT, R3, 0x40, RZ ;  /* 0x0000004003137810 */ /* 0x000fc40007ffe0ff */
[----:B------:R-:W-:Y:S01]  /*49b0*/  LOP3.LUT R16, R16, 0x38, RZ, 0xc0, !PT ;  /* 0x0000003810107812 */ /* 0x000fe200078ec0ff */
[----:B------:R-:W1:Y:S01]  /*49c0*/  MUFU.RCP R9, R4 ;  /* 0x0000000400097308 */ /* 0x000e620000001000 */
[----:B------:R-:W-:Y:S01]  /*49d0*/  FMUL.FTZ R160, R10, R160 ;  /* 0x000000a00aa07220 */ /* 0x000fe20000410000 */
        /* <DEDUP_REMOVED lines=9> */
[C---:B------:R-:W-:Y:S01]  /*4a70*/  FMUL.FTZ R153, R2.reuse, R153 ;  /* 0x0000009902997220 */ /* 0x040fe20000410000 */
        /* <DEDUP_REMOVED lines=63> */
[----:B------:R-:W-:Y:S01]  /*4e70*/  MOV R6, 0x20 ;  /* 0x0000002000067802 */ /* 0x000fe20000000f00 */
[C---:B------:R-:W-:Y:S01]  /*4e80*/  FMUL.FTZ R163, R9.reuse, R163 ;  /* 0x000000a309a37220 */ /* 0x040fe20000410000 */
[C---:B------:R-:W-:Y:S01]  /*4e90*/  FMUL.FTZ R150, R9.reuse, R150 ;  /* 0x0000009609967220 */ /* 0x040fe20000410000 */
[C---:B------:R-:W-:Y:S01]  /*4ea0*/  FMUL.FTZ R151, R9.reuse, R151 ;  /* 0x0000009709977220 */ /* 0x040fe20000410000 */
[----:B------:R-:W-:Y:S01]  /*4eb0*/  SEL R2, R2, 0xfffffff0, !P2 ;  /* 0xfffffff002027807 */ /* 0x000fe20005000000 */
[----:B------:R-:W-:Y:S01]  /*4ec0*/  FMUL.FTZ R37, R10, R37 ;  /* 0x000000250a257220 */ /* 0x000fe20000410000 */
[----:B------:R-:W-:Y:S01]  /*4ed0*/  SEL R6, R6, 0xffffffe0, !P3 ;  /* 0xffffffe006067807 */ /* 0x000fe20005800000 */
        /* <DEDUP_REMOVED lines=14> */
[C---:B------:R-:W-:Y:S01]  /*4fc0*/  IADD3 R7, PT, PT, R3.reuse, R2, RZ ;  /* 0x0000000203077210 */ /* 0x040fe20007ffe0ff */
[C---:B------:R-:W-:Y:S01]  /*4fd0*/  FMUL.FTZ R64, R10.reuse, R64 ;  /* 0x000000400a407220 */ /* 0x040fe20000410000 */
[----:B------:R-:W-:Y:S01]  /*4fe0*/  IADD3 R15, PT, PT, R3, R6, RZ ;  /* 0x00000006030f7210 */ /* 0x000fe20007ffe0ff */
[C---:B------:R-:W-:Y:S01]  /*4ff0*/  FMUL.FTZ R65, R10.reuse, R65 ;  /* 0x000000410a417220 */ /* 0x040fe20000410000 */
[----:B------:R-:W-:Y:S01]  /*5000*/  F2FP.BF16.F32.PACK_AB R156, R157, R156 ;  /* 0x0000009c9d9c723e */ /* 0x000fe200000010ff */
[----:B------:R-:W-:Y:S01]  /*5010*/  FMUL.FTZ R66, R9, R66 ;  /* 0x0000004209427220 */ /* 0x000fe20000410000 */
        /* <DEDUP_REMOVED lines=14> */
[----:B------:R-:W-:Y:S01]  /*5100*/  IADD3 R17, PT, PT, R2, R15, RZ ;  /* 0x0000000f02117210 */ /* 0x000fe20007ffe0ff */
[----:B------:R-:W-:Y:S01]  /*5110*/  STS [R7+0x400], R150 ;  /* 0x0004009607007388 */ /* 0x000fe20000000800 */
[----:B------:R-:W-:Y:S01]  /*5120*/  @P4 IADD3 R19, PT, PT, R3, -0x40, RZ ;  /* 0xffffffc003134810 */ /* 0x000fe20007ffe0ff */
        /* <DEDUP_REMOVED lines=8> */
[C---:B------:R-:W-:Y:S01]  /*51b0*/  FMUL.FTZ R81, R10.reuse, R81 ;  /* 0x000000510a517220 */ /* 0x040fe20000410000 */
[C---:B------:R-:W-:Y:S01]  /*51c0*/  FMUL.FTZ R82, R9.reuse, R82 ;  /* 0x0000005209527220 */ /* 0x040fe20000410000 */
        /* <DEDUP_REMOVED lines=9> */
[-C--:B------:R-:W-:Y:S01]  /*5260*/  IADD3 R21, PT, PT, R2, R19.reuse, RZ ;  /* 0x0000001302157210 */ /* 0x080fe20007ffe0ff */
[----:B------:R-:W-:Y:S01]  /*5270*/  STS [R15], R36 ;  /* 0x000000240f007388 */ /* 0x000fe20000000800 */
[----:B------:R-:W-:Y:S01]  /*5280*/  IADD3 R23, PT, PT, R6, R19, RZ ;  /* 0x0000001306177210 */ /* 0x000fe20007ffe0ff */
        /* <DEDUP_REMOVED lines=9> */
[C---:B------:R-:W-:Y:S01]  /*5320*/  FMUL.FTZ R97, R10.reuse, R97 ;  /* 0x000000610a617220 */ /* 0x040fe20000410000 */
[----:B------:R-:W-:Y:S01]  /*5330*/  STS [R17+0x400], R50 ;  /* 0x0004003211007388 */ /* 0x000fe20000000800 */
        /* <DEDUP_REMOVED lines=10> */
[----:B------:R-:W-:Y:S01]  /*53e0*/  IADD3 R25, PT, PT, R2, R23, RZ ;  /* 0x0000001702197210 */ /* 0x000fe20007ffe0ff */
        /* <DEDUP_REMOVED lines=8> */
[----:B------:R-:W-:Y:S01]  /*5470*/  STS [R19], R52 ;  /* 0x0000003413007388 */ /* 0x000fe20000000800 */
[----:B------:R-:W-:Y:S01]  /*5480*/  F2FP.BF16.F32.PACK_AB R78, R79, R78 ;  /* 0x0000004e4f4e723e */ /* 0x000fe200000010ff */
[C---:B------:R-:W-:Y:S01]  /*5490*/  FMUL.FTZ R113, R10.reuse, R113 ;  /* 0x000000710a717220 */ /* 0x040fe20000410000 */
[C---:B------:R-:W-:Y:S01]  /*54a0*/  FMUL.FTZ R114, R9.reuse, R114 ;  /* 0x0000007209727220 */ /* 0x040fe20000410000 */
[----:B------:R-:W-:Y:S01]  /*54b0*/  STS [R19+0x400], R54 ;  /* 0x0004003613007388 */ /* 0x000fe20000000800 */
[----:B------:R-:W-:Y:S01]  /*54c0*/  FMUL.FTZ R115, R9, R115 ;  /* 0x0000007309737220 */ /* 0x000fe20000410000 */
[----:B------:R-:W-:Y:S01]  /*54d0*/  F2FP.BF16.F32.PACK_AB R84, R85, R84 ;  /* 0x000000545554723e */ /* 0x000fe200000010ff */
[C---:B------:R-:W-:Y:S01]  /*54e0*/  FMUL.FTZ R116, R10.reuse, R116 ;  /* 0x000000740a747220 */ /* 0x040fe20000410000 */
        /* <DEDUP_REMOVED lines=26> */
[C---:B------:R-:W-:Y:S01]  /*5690*/  FMUL.FTZ R145, R10.reuse, R145 ;  /* 0x000000910a917220 */ /* 0x040fe20000410000 */
[----:B------:R-:W-:Y:S01]  /*56a0*/  F2FP.BF16.F32.PACK_AB R104, R105, R104 ;  /* 0x000000686968723e */ /* 0x000fe200000010ff */
[----:B------:R-:W-:Y:S01]  /*56b0*/  STS [R23+0x400], R70 ;  /* 0x0004004617007388 */ /* 0x000fe20000000800 */
[----:B------:R-:W-:Y:S01]  /*56c0*/  F2FP.BF16.F32.PACK_AB R106, R107, R106 ;  /* 0x0000006a6b6a723e */ /* 0x000fe200000010ff */
[C---:B------:R-:W-:Y:S01]  /*56d0*/  FMUL.FTZ R146, R9.reuse, R146 ;  /* 0x0000009209927220 */ /* 0x040fe20000410000 */
[C---:B------:R-:W-:Y:S01]  /*56e0*/  FMUL.FTZ R147, R9.reuse, R147 ;  /* 0x0000009309937220 */ /* 0x040fe20000410000 */
[----:B------:R-:W-:Y:S01]  /*56f0*/  STS [R25], R80 ;  /* 0x0000005019007388 */ /* 0x000fe20000000800 */
[----:B------:R-:W-:Y:S01]  /*5700*/  FMUL.FTZ R138, R9, R138 ;  /* 0x0000008a098a7220 */ /* 0x000fe20000410000 */
[----:B------:R-:W-:Y:S01]  /*5710*/  F2FP.BF16.F32.PACK_AB R108, R109, R108 ;  /* 0x0000006c6d6c723e */ /* 0x000fe200000010ff */
[C---:B------:R-:W-:Y:S01]  /*5720*/  FMUL.FTZ R136, R10.reuse, R136 ;  /* 0x000000880a887220 */ /* 0x040fe20000410000 */
[----:B------:R-:W-:Y:S01]  /*5730*/  STS [R25+0x400], R82 ;  /* 0x0004005219007388 */ /* 0x000fe20000000800 */
[----:B------:R-:W-:Y:S01]  /*5740*/  F2FP.BF16.F32.PACK_AB R110, R111, R110 ;  /* 0x0000006e6f6e723e */ /* 0x000fe200000010ff */
[----:B------:R-:W-:Y:S01]  /*5750*/  FMUL.FTZ R137, R10, R137 ;  /* 0x000000890a897220 */ /* 0x000fe20000410000 */
[----:B------:R-:W-:Y:S01]  /*5760*/  FMUL.FTZ R9, R9, R139 ;  /* 0x0000008b09097220 */ /* 0x000fe20000410000 */
[----:B------:R-:W-:Y:S01]  /*5770*/  STS [R23+0x2000], R72 ;  /* 0x0020004817007388 */ /* 0x000fe20000000800 */
[----:B------:R-:W-:Y:S01]  /*5780*/  F2FP.BF16.F32.PACK_AB R116, R117, R116 ;  /* 0x000000747574723e */ /* 0x000fe200000010ff */
[----:B----4-:R-:W-:Y:S01]  /*5790*/  UISETP.NE.AND UP1, UPT, UR4, URZ, UPT ;  /* 0x000000ff0400728c */ /* 0x010fe2000bf25270 */
[----:B------:R-:W-:Y:S01]  /*57a0*/  F2FP.BF16.F32.PACK_AB R118, R119, R118 ;  /* 0x000000767776723e */ /* 0x000fe200000010ff */
[----:B------:R-:W-:Y:S01]  /*57b0*/  STS [R23+0x2400], R74 ;  /* 0x0024004a17007388 */ /* 0x000fe20000000800 */
[----:B------:R-:W-:Y:S01]  /*57c0*/  F2FP.BF16.F32.PACK_AB R128, R129, R128 ;  /* 0x000000808180723e */ /* 0x000fe200000010ff */
[----:B------:R-:W1:Y:S01]  /*57d0*/  @P6 MUFU.LG2 R5, R5 ;  /* 0x0000000500056308 */ /* 0x000e620000000c00 */
[----:B------:R-:W-:Y:S01]  /*57e0*/  F2FP.BF16.F32.PACK_AB R130, R131, R130 ;  /* 0x000000828382723e */ /* 0x000fe200000010ff */
[----:B------:R-:W-:Y:S01]  /*57f0*/  STS [R25+0x2000], R76 ;  /* 0x0020004c19007388 */ /* 0x000fe20000000800 */
[----:B------:R-:W-:Y:S01]  /*5800*/  F2FP.BF16.F32.PACK_AB R120, R121, R120 ;  /* 0x000000787978723e */ /* 0x000fe200000010ff */
[----:B------:R-:W2:Y:S01]  /*5810*/  @P5 LDC R10, c[0x0][0x458] ;  /* 0x00011600ff0a5b82 */ /* 0x000ea20000000800 */
[----:B------:R-:W-:Y:S01]  /*5820*/  F2FP.BF16.F32.PACK_AB R122, R123, R122 ;  /* 0x0000007a7b7a723e */ /* 0x000fe200000010ff */
[----:B------:R-:W-:Y:S01]  /*5830*/  STS [R25+0x2400], R78 ;  /* 0x0024004e19007388 */ /* 0x000fe20000000800 */
[----:B------:R-:W-:Y:S01]  /*5840*/  F2FP.BF16.F32.PACK_AB R124, R125, R124 ;  /* 0x0000007c7d7c723e */ /* 0x000fe200000010ff */
[----:B------:R-:W3:Y:S01]  /*5850*/  @UP1 LDCU.64 UR4, c[0x0][0x430] ;  /* 0x00008600ff0417ac */ /* 0x000ee20008000a00 */
[----:B------:R-:W-:Y:S01]  /*5860*/  F2FP.BF16.F32.PACK_AB R126, R127, R126 ;  /* 0x0000007e7f7e723e */ /* 0x000fe200000010ff */
[----:B------:R-:W-:Y:S01]  /*5870*/  STS [R3+0x4000], R84 ;  /* 0x0040005403007388 */ /* 0x000fe20000000800 */
[----:B------:R-:W-:Y:S01]  /*5880*/  F2FP.BF16.F32.PACK_AB R144, R145, R144 ;  /* 0x000000909190723e */ /* 0x000fe200000010ff */
[----:B------:R-:W4:Y:S01]  /*5890*/  @P0 LDC R8, c[0x0][0x458] ;  /* 0x00011600ff080b82 */ /* 0x000f220000000800 */
[----:B------:R-:W-:Y:S01]  /*58a0*/  F2FP.BF16.F32.PACK_AB R146, R147, R146 ;  /* 0x000000929392723e */ /* 0x000fe200000010ff */
[----:B------:R-:W-:Y:S01]  /*58b0*/  STS [R3+0x4400], R86 ;  /* 0x0044005603007388 */ /* 0x000fe20000000800 */
[----:B------:R-:W-:Y:S01]  /*58c0*/  F2FP.BF16.F32.PACK_AB R136, R137, R136 ;  /* 0x000000888988723e */ /* 0x000fe200000010ff */
[----:B------:R-:W2:Y:S01]  /*58d0*/  @P5 MUFU.LG2 R4, R4 ;  /* 0x0000000400045308 */ /* 0x000ea20000000c00 */
[----:B------:R-:W-:Y:S01]  /*58e0*/  F2FP.BF16.F32.PACK_AB R9, R9, R138 ;  /* 0x0000008a0909723e */ /* 0x000fe200000010ff */
[----:B------:R-:W-:Y:S01]  /*58f0*/  STS [R7+0x4000], R96 ;  /* 0x0040006007007388 */ /* 0x000fe20000000800 */
[----:B------:R-:W-:Y:S01]  /*5900*/  F2FP.BF16.F32.PACK_AB R132, R133, R132 ;  /* 0x000000848584723e */ /* 0x000fe200000010ff */
[----:B-1----:R-:W-:Y:S01]  /*5910*/  @P6 FMUL.FTZ R5, R5, 0.69314718246459960938 ;  /* 0x3f31721805056820 */ /* 0x002fe20000410000 */
[----:B------:R-:W-:Y:S01]  /*5920*/  F2FP.BF16.F32.PACK_AB R134, R135, R134 ;  /* 0x000000868786723e */ /* 0x000fe200000010ff */
[----:B------:R-:W-:Y:S01]  /*5930*/  STS [R7+0x4400], R98 ;  /* 0x0044006207007388 */ /* 0x000fe20000000800 */
[----:B------:R-:W-:Y:S01]  /*5940*/  F2FP.BF16.F32.PACK_AB R140, R141, R140 ;  /* 0x0000008c8d8c723e */ /* 0x000fe200000010ff */
[----:B------:R-:W1:Y:S01]  /*5950*/  @P1 MUFU.LG2 R13, R13 ;  /* 0x0000000d000d1308 */ /* 0x000e620000000c00 */
[----:B------:R-:W-:Y:S01]  /*5960*/  F2FP.BF16.F32.PACK_AB R142, R143, R142 ;  /* 0x0000008e8f8e723e */ /* 0x000fe200000010ff */
[----:B------:R-:W-:Y:S01]  /*5970*/  STS [R3+0x6000], R88 ;  /* 0x0060005803007388 */ /* 0x000fe20000000800 */
[----:B---3--:R-:W-:Y:S01]  /*5980*/  @UP1 UIMAD UR5, UR5, UR4, URZ ;  /* 0x00000004050512a4 */ /* 0x008fe2000f8e02ff */
[----:B------:R-:W3:Y:S02]  /*5990*/  @UP1 LDCU UR12, c[0x0][0x430] ;  /* 0x00008600ff0c17ac */ /* 0x000ee40008000800 */
[----:B------:R5:W-:Y:S01]  /*59a0*/  STS [R3+0x6400], R90 ;  /* 0x0064005a03007388 */ /* 0x000be20000000800 */
[----:B------:R-:W-:-:S03]  /*59b0*/  @UP1 UMOV UR4, 0x1 ;  /* 0x0000000100041882 */ /* 0x000fc60000000000 */
[----:B------:R-:W-:Y:S04]  /*59c0*/  STS [R7+0x6000], R92 ;  /* 0x0060005c07007388 */ /* 0x000fe80000000800 */
[----:B------:R1:W-:Y:S04]  /*59d0*/  STS [R7+0x6400], R94 ;  /* 0x0064005e07007388 */ /* 0x0003e80000000800 */
[----:B------:R-:W-:Y:S04]  /*59e0*/  STS [R15+0x4000], R100 ;  /* 0x004000640f007388 */ /* 0x000fe80000000800 */
[----:B------:R-:W-:Y:S04]  /*59f0*/  STS [R15+0x4400], R102 ;  /* 0x004400660f007388 */ /* 0x000fe80000000800 */
[----:B------:R-:W-:Y:S04]  /*5a00*/  STS [R17+0x4000], R112 ;  /* 0x0040007011007388 */ /* 0x000fe80000000800 */
[----:B------:R-:W-:Y:S01]  /*5a10*/  STS [R17+0x4400], R114 ;  /* 0x0044007211007388 */ /* 0x000fe20000000800 */
[----:B-----5:R-:W2:Y:S03]  /*5a20*/  LDC.64 R2, c[0x0][0x400] ;  /* 0x00010000ff027b82 */ /* 0x020ea60000000a00 */
[----:B------:R-:W-:Y:S04]  /*5a30*/  STS [R15+0x6000], R104 ;  /* 0x006000680f007388 */ /* 0x000fe80000000800 */
[----:B------:R5:W-:Y:S01]  /*5a40*/  STS [R15+0x6400], R106 ;  /* 0x0064006a0f007388 */ /* 0x000be20000000800 */
[----:B-1----:R-:W1:Y:S03]  /*5a50*/  LDC.64 R6, c[0x0][0x410] ;  /* 0x00010400ff067b82 */ /* 0x002e660000000a00 */
[----:B------:R-:W-:Y:S04]  /*5a60*/  STS [R17+0x6000], R108 ;  /* 0x0060006c11007388 */ /* 0x000fe80000000800 */
[----:B------:R-:W-:Y:S04]  /*5a70*/  STS [R17+0x6400], R110 ;  /* 0x0064006e11007388 */ /* 0x000fe80000000800 */
[----:B------:R-:W-:Y:S04]  /*5a80*/  STS [R19+0x4000], R116 ;  /* 0x0040007413007388 */ /* 0x000fe80000000800 */
[----:B------:R-:W-:Y:S04]  /*5a90*/  STS [R19+0x4400], R118 ;  /* 0x0044007613007388 */ /* 0x000fe80000000800 */
[----:B------:R-:W-:Y:S04]  /*5aa0*/  STS [R21+0x4000], R128 ;  /* 0x0040008015007388 */ /* 0x000fe80000000800 */
[----:B------:R-:W-:Y:S01]  /*5ab0*/  STS [R21+0x4400], R130 ;  /* 0x0044008215007388 */ /* 0x000fe20000000800 */
[----:B-----5:R-:W5:Y:S03]  /*5ac0*/  @P6 LDC R15, c[0x0][0x458] ;  /* 0x00011600ff0f6b82 */ /* 0x020f660000000800 */
[----:B------:R-:W-:Y:S04]  /*5ad0*/  STS [R19+0x6000], R120 ;  /* 0x0060007813007388 */ /* 0x000fe80000000800 */
[----:B------:R-:W-:Y:S04]  /*5ae0*/  STS [R19+0x6400], R122 ;  /* 0x0064007a13007388 */ /* 0x000fe80000000800 */
[----:B------:R-:W-:Y:S04]  /*5af0*/  STS [R21+0x6000], R124 ;  /* 0x0060007c15007388 */ /* 0x000fe80000000800 */
[----:B------:R-:W-:Y:S04]  /*5b00*/  STS [R21+0x6400], R126 ;  /* 0x0064007e15007388 */ /* 0x000fe80000000800 */
[----:B------:R-:W-:Y:S04]  /*5b10*/  STS [R23+0x4000], R144 ;  /* 0x0040009017007388 */ /* 0x000fe80000000800 */
[----:B------:R-:W-:Y:S01]  /*5b20*/  STS [R23+0x4400], R146 ;  /* 0x0044009217007388 */ /* 0x000fe20000000800 */
[----:B-----5:R-:W-:Y:S01]  /*5b30*/  @P6 FFMA.FTZ R14, R168, R15, R5 ;  /* 0x0000000fa80e6223 */ /* 0x020fe20000010005 */
[----:B------:R-:W-:-:S02]  /*5b40*/  MOV R15, 0x7f800000 ;  /* 0x7f800000000f7802 */ /* 0x000fc40000000f00 */
[----:B------:R-:W-:Y:S04]  /*5b50*/  STS [R25+0x4000], R136 ;  /* 0x0040008819007388 */ /* 0x000fe80000000800 */
[----:B------:R5:W-:Y:S04]  /*5b60*/  STS [R25+0x4400], R9 ;  /* 0x0044000919007388 */ /* 0x000be80000000800 */
[----:B------:R1:W-:Y:S04]  /*5b70*/  STS [R23+0x6000], R132 ;  /* 0x0060008417007388 */ /* 0x0003e80000000800 */
[----:B------:R1:W-:Y:S04]  /*5b80*/  STS [R23+0x6400], R134 ;  /* 0x0064008617007388 */ /* 0x0003e80000000800 */
[----:B------:R1:W-:Y:S04]  /*5b90*/  STS [R25+0x6000], R140 ;  /* 0x0060008c19007388 */ /* 0x0003e80000000800 */
[----:B------:R1:W-:Y:S01]  /*5ba0*/  STS [R25+0x6400], R142 ;  /* 0x0064008e19007388 */ /* 0x0003e20000000800 */
[----:B-----5:R-:W1:Y:S01]  /*5bb0*/  @P1 LDC R9, c[0x0][0x458] ;  /* 0x00011600ff091b82 */ /* 0x020e620000000800 */
[----:B--234-:R-:W-:Y:S05]  /*5bc0*/  BRA.U UP1, `(.L_x_1091) ;  /* 0x0000000101287547 */ /* 0x01cfea000b800000 */
[----:B------:R-:W-:Y:S01]  /*5bd0*/  UISETP.NE.AND UP0, UPT, UR9, URZ, UPT ;  /* 0x000000ff0900728c */ /* 0x000fe2000bf05270 */
[----:B------:R-:W2:Y:S10]  /*5be0*/  LDCU UR13, c[0x0][0x3e0] ;  /* 0x00007c00ff0d77ac */ /* 0x000eb40008000800 */
[----:B------:R-:W2:Y:S01]  /*5bf0*/  @UP0 LDCU UR4, c[0x0][0x454] ;  /* 0x00008a80ff0407ac */ /* 0x000ea20008000800 */
[----:B------:R-:W3:Y:S01]  /*5c00*/  @!UP0 LDCU UR12, c[0x0][0x434] ;  /* 0x00008680ff0c87ac */ /* 0x000ee20008000800 */
[----:B------:R-:W4:Y:S02]  /*5c10*/  @UP0 LDCU UR5, c[0x0][0x454] ;  /* 0x00008a80ff0507ac */ /* 0x000f240008000800 */
[----:B----4-:R-:W4:Y:S01]  /*5c20*/  @!UP0 LDCU UR5, c[0x0][0x434] ;  /* 0x00008680ff0587ac */ /* 0x010f220008000800 */
[----:B--2---:R-:W-:-:S02]  /*5c30*/  @UP0 UIMAD UR4, UR4, UR13, URZ ;  /* 0x0000000d040402a4 */ /* 0x004fc4000f8e02ff */
[----:B---3--:R-:W-:-:S03]  /*5c40*/  @!UP0 UIMAD UR4, UR12, UR13, URZ ;  /* 0x0000000d0c0482a4 */ /* 0x008fc6000f8e02ff */
[----:B------:R-:W-:Y:S01]  /*5c50*/  @UP0 UMOV UR12, 0x1 ;  /* 0x00000001000c0882 */ /* 0x000fe20000000000 */
[----:B------:R-:W-:-:S08]  /*5c60*/  @!UP0 UMOV UR12, 0x1 ;  /* 0x00000001000c8882 */ /* 0x000fd00000000000 */
.L_x_1091:
[----:B------:R-:W-:Y:S01]  /*5c70*/  MOV R17, RZ ;  /* 0x000000ff00117202 */ /* 0x000fe20000000f00 */
[----:B------:R-:W-:Y:S01]  /*5c80*/  @P5 FMUL.FTZ R12, R4, 0.69314718246459960938 ;  /* 0x3f317218040c5820 */ /* 0x000fe20000410000 */
[----:B------:R-:W-:Y:S01]  /*5c90*/  UISETP.NE.AND UP1, UPT, UR9, URZ, !UP1 ;  /* 0x000000ff0900728c */ /* 0x000fe2000cf25270 */
[----:B------:R-:W2:Y:S01]  /*5ca0*/  @P0 MUFU.LG2 R11, R11 ;  /* 0x0000000b000b0308 */ /* 0x000ea20000000c00 */
[----:B----4-:R-:W-:Y:S01]  /*5cb0*/  UIMAD UR15, UR7, UR5, URZ ;  /* 0x00000005070f72a4 */ /* 0x010fe2000f8e02ff */
[----:B------:R-:W-:Y:S01]  /*5cc0*/  IMAD.WIDE.U32 R4, R2, UR8, R16 ;  /* 0x0000000802047c25 */ /* 0x000fe2000f8e0010 */
[----:B------:R-:W-:Y:S01]  /*5cd0*/  UIMAD UR9, UR8, UR6, URZ ;  /* 0x00000006080972a4 */ /* 0x000fe2000f8e02ff */
[----:B------:R-:W-:Y:S01]  /*5ce0*/  LOP3.LUT P2, RZ, R0, 0x3, RZ, 0xc0, !PT ;  /* 0x0000000300ff7812 */ /* 0x000fe2000784c0ff */
[----:B------:R-:W-:Y:S01]  /*5cf0*/  UIMAD UR14, UR20, UR12, URZ ;  /* 0x0000000c140e72a4 */ /* 0x000fe2000f8e02ff */
[----:B------:R-:W-:Y:S02]  /*5d00*/  IMAD R5, R3, UR8, R5 ;  /* 0x0000000803057c24 */ /* 0x000fe4000f8e0205 */
[----:B------:R-:W-:Y:S01]  /*5d10*/  @P5 FFMA.FTZ R15, R167, R10, R12 ;  /* 0x0000000aa70f5223 */ /* 0x000fe2000001000c */
[----:B------:R-:W3:Y:S01]  /*5d20*/  LDC.64 R2, c[0x0][0x408] ;  /* 0x00010200ff027b82 */ /* 0x000ee20000000a00 */
[----:B------:R-:W-:Y:S01]  /*5d30*/  USHF.R.S32.HI UR5, URZ, 0x1f, UR14 ;  /* 0x0000001fff057899 */ /* 0x000fe2000801140e */
[----:B------:R-:W-:Y:S01]  /*5d40*/  @P1 FMUL.FTZ R13, R13, 0.69314718246459960938 ;  /* 0x3f3172180d0d1820 */ /* 0x000fe20000410000 */
[----:B------:R-:W-:Y:S01]  /*5d50*/  @!UP1 UIMAD UR15, UR8, UR4, UR15 ;  /* 0x00000004080f92a4 */ /* 0x000fe2000f8e020f */
[----:B------:R-:W-:Y:S01]  /*5d60*/  BSSY.RECONVERGENT B0, `(.L_x_1092) ;  /* 0x0000037000007945 */ /* 0x000fe20003800200 */
[----:B------:R-:W-:Y:S01]  /*5d70*/  USHF.R.S32.HI UR4, URZ, 0x1f, UR9 ;  /* 0x0000001fff047899 */ /* 0x000fe20008011409 */
[----:B------:R-:W-:Y:S01]  /*5d80*/  MOV R17, 0x7f800000 ;  /* 0x7f80000000117802 */ /* 0x000fe20000000f00 */
[----:B------:R-:W-:Y:S01]  /*5d90*/  USEL UR9, UR9, URZ, UP1 ;  /* 0x000000ff09097287 */ /* 0x000fe20008800000 */
[----:B------:R-:W-:Y:S01]  /*5da0*/  MOV R16, 0x7f800000 ;  /* 0x7f80000000107802 */ /* 0x000fe20000000f00 */
[----:B------:R-:W-:Y:S01]  /*5db0*/  USEL UR4, UR4, URZ, UP1 ;  /* 0x000000ff04047287 */ /* 0x000fe20008800000 */
[----:B--2---:R-:W-:Y:S01]  /*5dc0*/  @P0 FMUL.FTZ R10, R11, 0.69314718246459960938 ;  /* 0x3f3172180b0a0820 */ /* 0x004fe20000410000 */
[----:B------:R-:W-:Y:S01]  /*5dd0*/  USHF.R.S32.HI UR13, URZ, 0x1f, UR15 ;  /* 0x0000001fff0d7899 */ /* 0x000fe2000801140f */
[----:B-1----:R-:W-:Y:S01]  /*5de0*/  @P1 FFMA.FTZ R17, R166, R9, R13 ;  /* 0x00000009a6111223 */ /* 0x002fe2000001000d */
[----:B------:R-:W-:Y:S01]  /*5df0*/  UIADD3 UR9, UP1, UP0, UR14, UR9, UR15 ;  /* 0x000000090e097290 */ /* 0x000fe2000f83e00f */
[----:B------:R-:W-:Y:S01]  /*5e00*/  @P0 FFMA.FTZ R16, R165, R8, R10 ;  /* 0x00000008a5100223 */ /* 0x000fe2000001000a */
[----:B------:R-:W-:-:S02]  /*5e10*/  IMAD.WIDE.U32 R28, R6, UR7, R4 ;  /* 0x00000007061c7c25 */ /* 0x000fc4000f8e0004 */
        /* <DEDUP_REMOVED lines=23> */
[----:B------:R-:W4:Y:S08]  /*5f90*/  @!P4 LDC.64 R8, c[0x0][0x420] ;  /* 0x00010800ff08cb82 */ /* 0x000f300000000a00 */
[----:B------:R-:W5:Y:S01]  /*5fa0*/  @!P3 LDC.64 R4, c[0x0][0x420] ;  /* 0x00010800ff04bb82 */ /* 0x000f620000000a00 */
[----:B-1----:R-:W-:Y:S02]  /*5fb0*/  @!P6 LEA R22, P1, R19, R12, 0x2 ;  /* 0x0000000c1316e211 */ /* 0x002fe400078210ff */
[----:B------:R-:W-:-:S02]  /*5fc0*/  @!P5 IADD3 R12, P0, PT, R20, UR9, RZ ;  /* 0x00000009140cdc10 */ /* 0x000fc4000ff1e0ff */
[----:B------:R-:W-:Y:S02]  /*5fd0*/  @!P6 LEA.HI.X R23, R19, R13, R0, 0x2, P1 ;  /* 0x0000000d1317e211 */ /* 0x000fe400008f1400 */
[----:B------:R-:W-:Y:S02]  /*5fe0*/  @!P5 LEA.HI.X.SX32 R20, R20, UR13, 0x1, P0 ;  /* 0x0000000d1414dc11 */ /* 0x000fe400080f0eff */
[----:B--2---:R-:W-:Y:S01]  /*5ff0*/  @!P5 LEA R24, P2, R12, R10, 0x2 ;  /* 0x0000000a0c18d211 */ /* 0x004fe200078410ff */
[----:B------:R1:W-:Y:S01]  /*6000*/  @!P6 STG.E desc[UR22][R22.64], R14 ;  /* 0x0000000e1600e986 */ /* 0x0003e2000c101916 */
[----:B------:R-:W-:Y:S02]  /*6010*/  @!P4 IADD3 R0, P1, PT, R18, UR9, RZ ;  /* 0x000000091200cc10 */ /* 0x000fe4000ff3e0ff */
[----:B------:R-:W-:Y:S02]  /*6020*/  @!P3 IADD3 R10, P0, PT, R6, UR9, RZ ;  /* 0x00000009060abc10 */ /* 0x000fe4000ff1e0ff */
[----:B------:R-:W-:-:S02]  /*6030*/  @!P4 LEA.HI.X.SX32 R18, R18, UR13, 0x1, P1 ;  /* 0x0000000d1212cc11 */ /* 0x000fc400088f0eff */
[----:B------:R-:W-:Y:S02]  /*6040*/  @!P3 LEA.HI.X.SX32 R6, R6, UR13, 0x1, P0 ;  /* 0x0000000d0606bc11 */ /* 0x000fe400080f0eff */
[----:B----4-:R-:W-:Y:S02]  /*6050*/  @!P4 LEA R8, P1, R0, R8, 0x2 ;  /* 0x000000080008c211 */ /* 0x010fe400078210ff */
[----:B------:R-:W-:Y:S02]  /*6060*/  @!P5 LEA.HI.X R25, R12, R11, R20, 0x2, P2 ;  /* 0x0000000b0c19d211 */ /* 0x000fe400010f1414 */
[----:B------:R-:W-:Y:S02]  /*6070*/  @!P4 LEA.HI.X R9, R0, R9, R18, 0x2, P1 ;  /* 0x000000090009c211 */ /* 0x000fe400008f1412 */
[C---:B-----5:R-:W-:Y:S01]  /*6080*/  @!P3 LEA R4, P0, R10.reuse, R4, 0x2 ;  /* 0x000000040a04b211 */ /* 0x060fe200078010ff */
[----:B------:R1:W-:Y:S03]  /*6090*/  @!P5 STG.E desc[UR22][R24.64], R15 ;  /* 0x0000000f1800d986 */ /* 0x0003e6000c101916 */
[----:B------:R-:W-:Y:S01]  /*60a0*/  @!P3 LEA.HI.X R5, R10, R5, R6, 0x2, P0 ;  /* 0x000000050a05b211 */ /* 0x000fe200000f1406 */
[----:B------:R1:W-:Y:S04]  /*60b0*/  @!P4 STG.E desc[UR22][R8.64], R17 ;  /* 0x000000110800c986 */ /* 0x0003e8000c101916 */
[----:B------:R1:W-:Y:S04]  /*60c0*/  @!P3 STG.E desc[UR22][R4.64], R16 ;  /* 0x000000100400b986 */ /* 0x0003e8000c101916 */
.L_x_1093:
[----:B------:R-:W-:Y:S05]  /*60d0*/  BSYNC.RECONVERGENT B0 ;  /* 0x0000000000007941 */ /* 0x000fea0003800200 */
.L_x_1092:
[----:B------:R-:W2:Y:S01]  /*60e0*/  LDCU.64 UR4, c[0x0][0x3f0] ;  /* 0x00007e00ff0477ac */ /* 0x000ea20008000a00 */
[----:B------:R-:W-:Y:S01]  /*60f0*/  IMAD R29, R7, UR7, R29 ;  /* 0x00000007071d7c24 */ /* 0x000fe2000f8e021d */
[----:B-1----:R-:W1:Y:S01]  /*6100*/  LDS.128 R24, [R232] ;  /* 0x00000000e8187984 */ /* 0x002e620000000c00 */
[C---:B---3--:R-:W-:Y:S01]  /*6110*/  IMAD R0, R2.reuse, UR11, RZ ;  /* 0x0000000b02007c24 */ /* 0x048fe2000f8e02ff */
[C---:B------:R-:W-:Y:S01]  /*6120*/  SHF.L.U64.HI R69, R2.reuse, 0x6, R3 ;  /* 0x0000000602457819 */ /* 0x040fe20000010203 */
[C---:B------:R-:W-:Y:S01]  /*6130*/  IMAD.WIDE.U32 R28, R233.reuse, R2, R28 ;  /* 0x00000002e91c7225 */ /* 0x040fe200078e001c */
[----:B------:R-:W3:Y:S03]  /*6140*/  LDS.128 R12, [R232+0x4000] ;  /* 0x00400000e80c7984 */ /* 0x000ee60000000c00 */
[----:B------:R-:W-:Y:S01]  /*6150*/  IMAD R0, R233, R3, R0 ;  /* 0x00000003e9007224 */ /* 0x000fe200078e0200 */
[----:B------:R-:W4:Y:S01]  /*6160*/  LDS.128 R20, [R232+0x800] ;  /* 0x00080000e8147984 */ /* 0x000f220000000c00 */
[----:B------:R-:W-:-:S02]  /*6170*/  IMAD.SHL.U32 R70, R2, 0x40, RZ ;  /* 0x0000004002467824 */ /* 0x000fc400078e00ff */
[----:B------:R-:W-:Y:S01]  /*6180*/  IMAD.IADD R0, R29, 0x1, R0 ;  /* 0x000000011d007824 */ /* 0x000fe200078e0200 */
[----:B------:R-:W5:Y:S01]  /*6190*/  LDS.128 R8, [R232+0x4800] ;  /* 0x00480000e8087984 */ /* 0x000f620000000c00 */
[----:B------:R-:W-:Y:S01]  /*61a0*/  IMAD.SHL.U32 R68, R2, 0x20, RZ ;  /* 0x0000002002447824 */ /* 0x000fe200078e00ff */
[C---:B--2---:R-:W-:Y:S02]  /*61b0*/  LEA R72, P0, R28.reuse, UR4, 0x1 ;  /* 0x000000041c487c11 */ /* 0x044fe4000f8008ff */
[----:B------:R-:W2:Y:S02]  /*61c0*/  LDS.128 R16, [R232+0x1000] ;  /* 0x00100000e8107984 */ /* 0x000ea40000000c00 */
[----:B------:R-:W-:Y:S02]  /*61d0*/  LEA.HI.X R73, R28, UR5, R0, 0x1, P0 ;  /* 0x000000051c497c11 */ /* 0x000fe400080f0c00 */
[----:B------:R-:W2:Y:S01]  /*61e0*/  LDS.128 R4, [R232+0x5000] ;  /* 0x00500000e8047984 */ /* 0x000ea20000000c00 */
[----:B------:R-:W-:-:S02]  /*61f0*/  LEA R74, P0, R2, R72, 0x7 ;  /* 0x00000048024a7211 */ /* 0x000fc400078038ff */
[C-C-:B------:R-:W-:Y:S01]  /*6200*/  SHF.L.U64.HI R0, R2.reuse, 0x5, R3.reuse ;  /* 0x0000000502007819 */ /* 0x140fe20000010203 */
[----:B------:R-:W2:Y:S01]  /*6210*/  LDS.128 R60, [R232+0x1800] ;  /* 0x00180000e83c7984 */ /* 0x000ea20000000c00 */
[-C--:B------:R-:W-:Y:S02]  /*6220*/  LEA.HI.X R75, R2, R73.reuse, R3, 0x7, P0 ;  /* 0x00000049024b7211 */ /* 0x080fe400000f3c03 */
[-C--:B------:R-:W-:Y:S01]  /*6230*/  IADD3 R2, P0, PT, R70, R72.reuse, RZ ;  /* 0x0000004846027210 */ /* 0x080fe20007f1e0ff */
[----:B------:R-:W2:Y:S01]  /*6240*/  LDS.128 R40, [R232+0x5800] ;  /* 0x00580000e8287984 */ /* 0x000ea20000000c00 */
[----:B------:R-:W-:Y:S02]  /*6250*/  IADD3 R76, P1, PT, R68, R72, RZ ;  /* 0x00000048444c7210 */ /* 0x000fe40007f3e0ff */
[----:B------:R-:W-:Y:S01]  /*6260*/  IADD3.X R3, PT, PT, R69, R73, RZ, P0, !PT ;  /* 0x0000004945037210 */ /* 0x000fe200007fe4ff */
[----:B------:R-:W2:Y:S01]  /*6270*/  LDS.128 R56, [R232+0x2000] ;  /* 0x00200000e8387984 */ /* 0x000ea20000000c00 */
[-C--:B------:R-:W-:Y:S01]  /*6280*/  IADD3 R78, P0, PT, R2, R68.reuse, RZ ;  /* 0x00000044024e7210 */ /* 0x080fe20007f1e0ff */
[----:B------:R-:W-:Y:S01]  /*6290*/  IMAD.X R77, R0, 0x1, R73, P1 ;  /* 0x00000001004d7824 */ /* 0x000fe200008e0649 */
[C---:B------:R-:W-:Y:S01]  /*62a0*/  IADD3 R80, P1, PT, R74.reuse, R68, RZ ;  /* 0x000000444a507210 */ /* 0x040fe20007f3e0ff */
[----:B------:R-:W2:Y:S02]  /*62b0*/  LDS.128 R36, [R232+0x6000] ;  /* 0x00600000e8247984 */ /* 0x000ea40000000c00 */
[----:B------:R-:W-:Y:S01]  /*62c0*/  IMAD.X R79, R3, 0x1, R0, P0 ;  /* 0x00000001034f7824 */ /* 0x000fe200000e0600 */
[----:B------:R-:W-:Y:S01]  /*62d0*/  IADD3 R70, P0, PT, R74, R70, RZ ;  /* 0x000000464a467210 */ /* 0x000fe20007f1e0ff */
[----:B------:R-:W2:Y:S01]  /*62e0*/  LDS.128 R52, [R232+0x2800] ;  /* 0x00280000e8347984 */ /* 0x000ea20000000c00 */
[----:B------:R-:W-:-:S03]  /*62f0*/  IADD3.X R81, PT, PT, R75, R0, RZ, P1, !PT ;  /* 0x000000004b517210 */ /* 0x000fc60000ffe4ff */
[----:B------:R-:W2:Y:S01]  /*6300*/  LDS.128 R32, [R232+0x6800] ;  /* 0x00680000e8207984 */ /* 0x000ea20000000c00 */
[----:B------:R-:W-:Y:S01]  /*6310*/  IMAD.X R71, R75, 0x1, R69, P0 ;  /* 0x000000014b477824 */ /* 0x000fe200000e0645 */
[----:B------:R-:W-:Y:S02]  /*6320*/  IADD3 R68, P0, PT, R70, R68, RZ ;  /* 0x0000004446447210 */ /* 0x000fe40007f1e0ff */
[----:B------:R-:W2:Y:S03]  /*6330*/  LDS.128 R48, [R232+0x3000] ;  /* 0x00300000e8307984 */ /* 0x000ea60000000c00 */
[----:B------:R-:W-:Y:S01]  /*6340*/  IMAD.X R69, R71, 0x1, R0, P0 ;  /* 0x0000000147457824 */ /* 0x000fe200000e0600 */
[----:B------:R-:W2:Y:S04]  /*6350*/  LDS.128 R28, [R232+0x7000] ;  /* 0x00700000e81c7984 */ /* 0x000ea80000000c00 */
[----:B------:R-:W2:Y:S04]  /*6360*/  LDS.128 R44, [R232+0x3800] ;  /* 0x00380000e82c7984 */ /* 0x000ea80000000c00 */
[----:B------:R-:W2:Y:S04]  /*6370*/  LDS.128 R64, [R232+0x7800] ;  /* 0x00780000e8407984 */ /* 0x000ea80000000c00 */
[----:B-1----:R-:W-:Y:S04]  /*6380*/  STG.E.128 desc[UR22][R72.64], R24 ;  /* 0x0000001848007986 */ /* 0x002fe8000c101d16 */
[----:B---3--:R-:W-:Y:S04]  /*6390*/  STG.E.128 desc[UR22][R72.64+0x80], R12 ;  /* 0x0000800c48007986 */ /* 0x008fe8000c101d16 */
[----:B----4-:R-:W-:Y:S04]  /*63a0*/  STG.E.128 desc[UR22][R76.64], R20 ;  /* 0x000000144c007986 */ /* 0x010fe8000c101d16 */
[----:B-----5:R-:W-:Y:S04]  /*63b0*/  STG.E.128 desc[UR22][R76.64+0x80], R8 ;  /* 0x000080084c007986 */ /* 0x020fe8000c101d16 */
[----:B--2---:R-:W-:Y:S04]  /*63c0*/  STG.E.128 desc[UR22][R2.64], R16 ;  /* 0x0000001002007986 */ /* 0x004fe8000c101d16 */
[----:B------:R-:W-:Y:S04]  /*63d0*/  STG.E.128 desc[UR22][R2.64+0x80], R4 ;  /* 0x0000800402007986 */ /* 0x000fe8000c101d16 */
        /* <DEDUP_REMOVED lines=9> */
[----:B------:R-:W-:Y:S01]  /*6470*/  STG.E.128 desc[UR22][R68.64+0x80], R64 ;  /* 0x0000804044007986 */ /* 0x000fe2000c101d16 */
[----:B------:R-:W-:Y:S05]  /*6480*/  EXIT ;  /* 0x000000000000794d */ /* 0x000fea0003800000 */
.L_x_1094:
        /* <DEDUP_REMOVED lines=15> */
.L_x_2854:


//--------------------- .text._ZN5flash16flash_fwd_kernelI23Flash_fwd_kernel_traitsILi128ELi128ELi32ELi4ELb0ELb0EN7cutlass10bfloat16_tE19Flash_kernel_traitsILi128ELi128ELi32ELi4ES3_EELb0ELb0ELb0ELb0ELb0ELb0ELb0ELb0EEEvNS_16Flash_fwd_paramsE --------------------------
	.section	.text._ZN5flash16flash_fwd_kernelI23Flash_fwd_kernel_traitsILi128ELi128ELi32ELi4ELb0ELb0EN7cutlass10bfloat16_tE19Flash_kernel_traitsILi128ELi128ELi32ELi4ES3_EELb0ELb0ELb0ELb0ELb0ELb0ELb0ELb0EEEvNS_16Flash_fwd_paramsE,"ax",@progbits
	.align	128
        .global         _ZN5flash16flash_fwd_kernelI23Flash_fwd_kernel_traitsILi128ELi128ELi32ELi4ELb0ELb0EN7cutlass10bfloat16_tE19Flash_kernel_traitsILi128ELi128ELi32ELi4ES3_EELb0ELb0ELb0ELb0ELb0ELb0ELb0ELb0EEEvNS_16Flash_fwd_paramsE
        .type           _ZN5flash16flash_fwd_kernelI23Flash_fwd_kernel_traitsILi128ELi128ELi32ELi4ELb0ELb0EN7cutlass10bfloat16_tE19Flash_kernel_traitsILi128ELi128ELi32ELi4ES3_EELb0ELb0ELb0ELb0ELb0ELb0ELb0ELb0EEEvNS_16Flash_fwd_paramsE,@function
        .size           _ZN5flash16flash_fwd_kernelI23Flash_fwd_kernel_traitsILi128ELi128ELi32ELi4ELb0ELb0EN7cutlass10bfloat16_tE19Flash_kernel_traitsILi128ELi128ELi32ELi4ES3_EELb0ELb0ELb0ELb0ELb0ELb0ELb0ELb0EEEvNS_16Flash_fwd_paramsE,(.L_x_2855 - _ZN5flash16flash_fwd_kernelI23Flash_fwd_kernel_traitsILi128ELi128ELi32ELi4ELb0ELb0EN7cutlass10bfloat16_tE19Flash_kernel_traitsILi128ELi128ELi32ELi4ES3_EELb0ELb0ELb0ELb0ELb0ELb0ELb0ELb0EEEvNS_16Flash_fwd_paramsE)
        .other          _ZN5flash16flash_fwd_kernelI23Flash_fwd_kernel_traitsILi128ELi128ELi32ELi4ELb0ELb0EN7cutlass10bfloat16_tE19Flash_kernel_traitsILi128ELi128ELi32ELi4ES3_EELb0ELb0ELb0ELb0ELb0ELb0ELb0ELb0EEEvNS_16Flash_fwd_paramsE,@"STO_CUDA_ENTRY STV_DEFAULT"
_ZN5flash16flash_fwd_kernelI23Flash_fwd_kernel_traitsILi128ELi128ELi32ELi4ELb0ELb0EN7cutlass10bfloat16_tE19Flash_kernel_traitsILi128ELi128ELi32ELi4ES3_EELb0ELb0ELb0ELb0ELb0ELb0ELb0ELb0EEEvNS_16Flash_fwd_paramsE:
.text._ZN5flash16flash_fwd_kernelI23Flash_fwd_kernel_traitsILi128ELi128ELi32ELi4ELb0ELb0EN7cutlass10bfloat16_tE19Flash_kernel_traitsILi128ELi128ELi32ELi4ES3_EELb0ELb0ELb0ELb0ELb0ELb0ELb0ELb0EEEvNS_16Flash_fwd_paramsE:
        /* <DEDUP_REMOVED lines=22> */
[C---:B------:R-:W-:Y:S02]  /*0160*/  @P2 IADD3 R12, P0, PT, R15.reuse, UR4, RZ ;  /* 0x000000040f0c2c10 */ /* 0x040fe4000ff1e0ff */
[----:B------:R-:W2:Y:S01]  /*0170*/  @P5 LDG.E R236, desc[UR20][R8.64] ;  /* 0x0000001408ec5981 */ /* 0x000ea2000c1e1900 */
[C---:B------:R-:W-:Y:S02]  /*0180*/  @P3 IADD3.X R3, PT, PT, R0.reuse, UR7, RZ, P1, !PT ;  /* 0x0000000700033c10 */ /* 0x040fe40008ffe4ff */
[----:B------:R-:W-:Y:S01]  /*0190*/  @P2 IADD3.X R13, PT, PT, R0, UR5, RZ, P0, !PT ;  /* 0x00000005000d2c10 */ /* 0x000fe200087fe4ff */
[----:B------:R1:W2:Y:S01]  /*01a0*/  @P4 LDG.E R11, desc[UR20][R8.64+0x4] ;  /* 0x00000414080b4981 */ /* 0x0002a2000c1e1900 */
[----:B------:R-:W3:Y:S03]  /*01b0*/  LDCU.U8 UR4, c[0x0][0x532] ;  /* 0x0000a640ff0477ac */ /* 0x000ee60008000000 */
[----:B------:R4:W2:Y:S04]  /*01c0*/  @P3 LDG.E R6, desc[UR20][R2.64] ;  /* 0x0000001402063981 */ /* 0x0008a8000c1e1900 */
[----:B------:R4:W2:Y:S01]  /*01d0*/  @P2 LDG.E R7, desc[UR20][R12.64] ;  /* 0x000000140c072981 */ /* 0x0008a2000c1e1900 */
[----:B------:R-:W-:-:S02]  /*01e0*/  IADD3 R14, P0, PT, R15, R4, RZ ;  /* 0x000000040f0e7210 */ /* 0x000fc40007f1e0ff */
[----:B------:R-:W-:-:S03]  /*01f0*/  ISETP.EQ.U32.AND P3, PT, R4, RZ, PT ;  /* 0x000000ff0400720c */ /* 0x000fc60003f62070 */
[----:B------:R-:W-:Y:S02]  /*0200*/  IMAD.X R15, R0, 0x1, R5, P0 ;  /* 0x00000001000f7824 */ /* 0x000fe400000e0605 */
[----:B------:R-:W4:Y:S01]  /*0210*/  @!P2 LDC R0, c[0x0][0x43c] ;  /* 0x00010f00ff00ab82 */ /* 0x000f220000000800 */
[----:B---3--:R-:W-:-:S04]  /*0220*/  ISETP.NE.AND P1, PT, RZ, UR4, PT ;  /* 0x00000004ff007c0c */ /* 0x008fc8000bf25270 */
[----:B------:R-:W-:Y:S01]  /*0230*/  ISETP.EQ.OR.EX P3, PT, R5, RZ, !P1, P3 ;  /* 0x000000ff0500720c */ /* 0x000fe20004f62730 */
[----:B-1----:R-:W-:Y:S02]  /*0240*/  IMAD.MOV.U32 R9, RZ, RZ, -0x1 ;  /* 0xffffffffff097424 */ /* 0x002fe400078e00ff */
[----:B----4-:R-:W1:Y:S01]  /*0250*/  @!P2 LDC.64 R2, c[0x0][0x488] ;  /* 0x00012200ff02ab82 */ /* 0x010e620000000a00 */
[----:B------:R-:W-:-:S04]  /*0260*/  ISETP.NE.U32.AND P0, PT, R4, RZ, PT ;  /* 0x000000ff0400720c */ /* 0x000fc80003f05070 */
[----:B------:R-:W-:-:S05]  /*0270*/  ISETP.NE.AND.EX P0, PT, R5, RZ, PT, P0 ;  /* 0x000000ff0500720c */ /* 0x000fca0003f05300 */
[----:B------:R3:W5:Y:S01]  /*0280*/  @!P3 LDG.E R9, desc[UR20][R14.64] ;  /* 0x000000140e09b981 */ /* 0x000762000c1e1900 */
[----:B------:R-:W4:Y:S01]  /*0290*/  S2UR UR19, SR_CTAID.X ;  /* 0x00000000001379c3 */ /* 0x000f220000002500 */
[----:B------:R-:W1:Y:S01]  /*02a0*/  S2R R13, SR_CTAID.Z ;  /* 0x00000000000d7919 */ /* 0x000e620000002700 */
[----:B------:R-:W1:Y:S06]  /*02b0*/  S2R R237, SR_TID.X ;  /* 0x0000000000ed7919 */ /* 0x000e6c0000002100 */
[----:B------:R-:W3:Y:S01]  /*02c0*/  @!P4 LDC R8, c[0x0][0x434] ;  /* 0x00010d00ff08cb82 */ /* 0x000ee20000000800 */
[----:B-1----:R-:W-:-:S04]  /*02d0*/  @!P2 ISETP.NE.U32.AND P3, PT, R2, RZ, PT ;  /* 0x000000ff0200a20c */ /* 0x002fc80003f65070 */
[----:B------:R-:W-:-:S04]  /*02e0*/  @!P2 ISETP.NE.AND.EX P3, PT, R3, RZ, PT, P3 ;  /* 0x000000ff0300a20c */ /* 0x000fc80003f65330 */
[----:B------:R-:W-:Y:S01]  /*02f0*/  @!P2 SEL R3, R0, RZ, P3 ;  /* 0x000000ff0003a207 */ /* 0x000fe20001800000 */
[----:B----4-:R-:W-:Y:S01]  /*0300*/  USHF.L.U32 UR18, UR19, 0x7, URZ ;  /* 0x0000000713127899 */ /* 0x010fe200080006ff */
[----:B------:R-:W1:Y:S01]  /*0310*/  @!P0 LDC R0, c[0x0][0x438] ;  /* 0x00010e00ff008b82 */ /* 0x000e620000000800 */
[----:B--2---:R-:W-:-:S05]  /*0320*/  @P4 IMAD.IADD R8, R11, 0x1, -R236 ;  /* 0x000000010b084824 */ /* 0x004fca00078e0aec */
[----:B---3--:R-:W-:Y:S01]  /*0330*/  ISETP.GT.AND P4, PT, R8, UR18, PT ;  /* 0x0000001208007c0c */ /* 0x008fe2000bf84270 */
[----:B------:R-:W-:Y:S01]  /*0340*/  @P2 IMAD.IADD R7, R7, 0x1, -R6 ;  /* 0x0000000107072824 */ /* 0x000fe200078e0a06 */
[----:B-1----:R-:W-:Y:S11]  /*0350*/  @!P0 BRA `(.L_x_1095) ;  /* 0x00000000000c8947 */ /* 0x002ff60003800000 */
[----:B------:R-:W2:Y:S02]  /*0360*/  @P1 LDG.E R0, desc[UR20][R14.64+0x4] ;  /* 0x000004140e001981 */ /* 0x000ea4000c1e1900 */
[----:B--2--5:R-:W-:-:S06]  /*0370*/  @P1 IADD3 R0, PT, PT, R0, -R9, RZ ;  /* 0x8000000900001210 */ /* 0x024fcc0007ffe0ff */
[----:B------:R1:W5:Y:S02]  /*0380*/  @!P1 LDG.E R0, desc[UR20][R14.64] ;  /* 0x000000140e009981 */ /* 0x000364000c1e1900 */
.L_x_1095:
        /* <DEDUP_REMOVED lines=10> */
[----:B------:R-:W1:Y:S01]  /*0430*/  @!P1 LDC.64 R6, c[0x0][0x400] ;  /* 0x00010000ff069b82 */ /* 0x000e620000000a00 */
[----:B--2---:R-:W-:-:S07]  /*0440*/  ISETP.NE.AND P2, PT, R0, RZ, PT ;  /* 0x000000ff0000720c */ /* 0x004fce0003f45270 */
[----:B------:R-:W2:Y:S01]  /*0450*/  @P1 LDC.64 R2, c[0x0][0x408] ;  /* 0x00010200ff021b82 */ /* 0x000ea20000000a00 */
[----:B------:R-:W-:-:S07]  /*0460*/  SHF.L.U32 R0, R237, 0x3, RZ ;  /* 0x00000003ed007819 */ /* 0x000fce00000006ff */
[----:B------:R-:W4:Y:S01]  /*0470*/  @P2 LDC.64 R4, c[0x0][0x430] ;  /* 0x00010c00ff042b82 */ /* 0x000f220000000a00 */
[----:B-1----:R-:W-:-:S04]  /*0480*/  @!P1 IMAD.WIDE.U32 R14, R238, R6, RZ ;  /* 0x00000006ee0e9225 */ /* 0x002fc800078e00ff */
[----:B------:R-:W-:-:S03]  /*0490*/  @!P1 IMAD R9, R238, R7, R15 ;  /* 0x00000007ee099224 */ /* 0x000fc600078e020f */
[----:B------:R-:W1:Y:S01]  /*04a0*/  @P2 LDC R6, c[0x0][0x430] ;  /* 0x00010c00ff062b82 */ /* 0x000e620000000800 */
[----:B------:R-:W-:Y:S01]  /*04b0*/  @!P1 MOV R11, R14 ;  /* 0x0000000e000b9202 */ /* 0x000fe20000000f00 */
[----:B--2---:R-:W-:-:S04]  /*04c0*/  @P1 IMAD.WIDE.U32 R14, R236, R2, RZ ;  /* 0x00000002ec0e1225 */ /* 0x004fc800078e00ff */
[----:B----4-:R-:W-:Y:S01]  /*04d0*/  @P2 IMAD R4, R4, R5, RZ ;  /* 0x0000000504042224 */ /* 0x010fe200078e02ff */
[----:B------:R-:W-:Y:S01]  /*04e0*/  @P2 MOV R5, 0x1 ;  /* 0x0000000100052802 */ /* 0x000fe20000000f00 */
        /* <DEDUP_REMOVED lines=11> */
.L_x_1097:
[----:B------:R-:W2:Y:S01]  /*05a0*/  LDCU.64 UR4, c[0x0][0x410] ;  /* 0x00008200ff0477ac */ /* 0x000ea20008000a00 */
[----:B------:R-:W-:Y:S01]  /*05b0*/  @P1 IMAD.MOV.U32 R11, RZ, RZ, R14 ;  /* 0x000000ffff0b1224 */ /* 0x000fe200078e000e */
[----:B------:R-:W-:Y:S01]  /*05c0*/  LOP3.LUT R0, R0, 0x38, RZ, 0xc0, !PT ;  /* 0x0000003800007812 */ /* 0x000fe200078ec0ff */
[----:B------:R-:W3:Y:S01]  /*05d0*/  LDC R7, c[0x0][0x434] ;  /* 0x00010d00ff077b82 */ /* 0x000ee20000000800 */
[----:B------:R-:W-:Y:S01]  /*05e0*/  VIADD R8, R8, -UR18 ;  /* 0x8000001208087c36 */ /* 0x000fe20008000000 */
[----:B------:R-:W-:Y:S01]  /*05f0*/  SHF.R.U32.HI R237, RZ, 0x3, R237 ;  /* 0x00000003ffed7819 */ /* 0x000fe200000116ed */
[----:B------:R-:W-:Y:S01]  /*0600*/  @P1 IMAD R9, R236, R3, R15 ;  /* 0x00000003ec091224 */ /* 0x000fe200078e020f */
[----:B------:R-:W-:Y:S01]  /*0610*/  IADD3 R20, P0, PT, R0, R11, RZ ;  /* 0x0000000b00147210 */ /* 0x000fe20007f1e0ff */
[----:B------:R-:W-:Y:S01]  /*0620*/  UIMAD.WIDE.U32 UR8, UR19, 0x80, URZ ;  /* 0x00000080130878a5 */ /* 0x000fe2000f8e00ff */
[CC--:B------:R-:W-:Y:S01]  /*0630*/  ISETP.GE.AND P1, PT, R237.reuse, R8.reuse, PT ;  /* 0x00000008ed00720c */ /* 0x0c0fe20003f26270 */
[C---:B------:R-:W-:Y:S01]  /*0640*/  VIADD R19, R237.reuse, 0x10 ;  /* 0x00000010ed137836 */ /* 0x040fe20000000000 */
[C---:B------:R-:W-:Y:S01]  /*0650*/  IADD3 R17, PT, PT, R237.reuse, 0x20, RZ ;  /* 0x00000020ed117810 */ /* 0x040fe20007ffe0ff */
[----:B------:R-:W-:Y:S01]  /*0660*/  IMAD.X R21, RZ, RZ, R9, P0 ;  /* 0x000000ffff157224 */ /* 0x000fe200000e0609 */
[----:B------:R-:W-:Y:S01]  /*0670*/  BSSY.RECONVERGENT B0, `(.L_x_1098) ;  /* 0x000001b000007945 */ /* 0x000fe20003800200 */
[----:B------:R-:W-:Y:S01]  /*0680*/  VIADD R15, R237, 0x30 ;  /* 0x00000030ed0f7836 */ /* 0x000fe20000000000 */
[----:B------:R-:W-:Y:S01]  /*0690*/  ISETP.NE.AND P2, PT, R10, RZ, !P2 ;  /* 0x000000ff0a00720c */ /* 0x000fe20005745270 */
[----:B-1----:R-:W-:Y:S01]  /*06a0*/  IMAD R12, R6, UR18, RZ ;  /* 0x00000012060c7c24 */ /* 0x002fe2000f8e02ff */
[-C--:B------:R-:W-:Y:S01]  /*06b0*/  ISETP.GE.AND P0, PT, R19, R8.reuse, PT ;  /* 0x000000081300720c */ /* 0x080fe20003f06270 */
[----:B--2---:R-:W-:Y:S01]  /*06c0*/  IMAD.WIDE.U32 R20, R13, UR4, R20 ;  /* 0x000000040d147c25 */ /* 0x004fe2000f8e0014 */
[----:B------:R-:W-:-:S02]  /*06d0*/  ISETP.GE.AND P4, PT, R17, R8, PT ;  /* 0x000000081100720c */ /* 0x000fc40003f86270 */
[----:B------:R-:W-:Y:S01]  /*06e0*/  ISETP.GE.AND P3, PT, R15, R8, PT ;  /* 0x000000080f00720c */ /* 0x000fe20003f66270 */
[----:B------:R-:W-:Y:S01]  /*06f0*/  IMAD R23, R13, UR5, R21 ;  /* 0x000000050d177c24 */ /* 0x000fe2000f8e0215 */
[C---:B------:R-:W-:Y:S02]  /*0700*/  IADD3 R11, PT, PT, R237.reuse, 0x40, RZ ;  /* 0x00000040ed0b7810 */ /* 0x040fe40007ffe0ff */
[----:B------:R-:W-:Y:S02]  /*0710*/  LOP3.LUT R10, R0, 0x40, RZ, 0xfc, !PT ;  /* 0x00000040000a7812 */ /* 0x000fe400078efcff */
[----:B------:R-:W-:Y:S01]  /*0720*/  LOP3.LUT R9, R237, UR8, RZ, 0xfc, !PT ;  /* 0x00000008ed097c12 */ /* 0x000fe2000f8efcff */
[----:B------:R-:W-:Y:S06]  /*0730*/  @P1 BRA `(.L_x_1099) ;  /* 0x0000000000381947 */ /* 0x000fec0003800000 */
[----:B------:R-:W1:Y:S01]  /*0740*/  LDC.64 R2, c[0x0][0x408] ;  /* 0x00010200ff027b82 */ /* 0x000e620000000a00 */
[----:B------:R-:W2:Y:S01]  /*0750*/  LDCU UR6, c[0x0][0x440] ;  /* 0x00008800ff0677ac */ /* 0x000ea20008000800 */
[----:B------:R-:W-:Y:S01]  /*0760*/  IMAD.MOV.U32 R22, RZ, RZ, R20 ;  /* 0x000000ffff167224 */ /* 0x000fe200078e0014 */
[----:B------:R-:W5:Y:S01]  /*0770*/  LDCU.64 UR4, c[0x0][0x3f0] ;  /* 0x00007e00ff0477ac */ /* 0x000f620008000a00 */
[----:B--2---:R-:W-:Y:S02]  /*0780*/  ISETP.GE.AND P6, PT, R0, UR6, PT ;  /* 0x0000000600007c0c */ /* 0x004fe4000bfc6270 */
[----:B------:R-:W-:Y:S01]  /*0790*/  ISETP.GE.AND P5, PT, R10, UR6, PT ;  /* 0x000000060a007c0c */ /* 0x000fe2000bfa6270 */
[----:B-1----:R-:W-:Y:S02]  /*07a0*/  IMAD R14, R2, UR9, RZ ;  /* 0x00000009020e7c24 */ /* 0x002fe4000f8e02ff */
[----:B------:R-:W-:-:S04]  /*07b0*/  IMAD.WIDE.U32 R24, R9, R2, R22 ;  /* 0x0000000209187225 */ /* 0x000fc800078e0016 */
[----:B------:R-:W-:Y:S01]  /*07c0*/  IMAD R3, R9, R3, R14 ;  /* 0x0000000309037224 */ /* 0x000fe200078e020e */
[----:B-----5:R-:W-:-:S04]  /*07d0*/  LEA R2, P1, R24, UR4, 0x1 ;  /* 0x0000000418027c11 */ /* 0x020fc8000f8208ff */
[----:B------:R-:W-:-:S04]  /*07e0*/  IADD3 R3, PT, PT, R25, R3, RZ ;  /* 0x0000000319037210 */ /* 0x000fc80007ffe0ff */
[----:B------:R-:W-:-:S05]  /*07f0*/  LEA.HI.X R3, R24, UR5, R3, 0x1, P1 ;  /* 0x0000000518037c11 */ /* 0x000fca00088f0c03 */
[----:B------:R1:W-:Y:S04]  /*0800*/  @!P6 STG.E.128 desc[UR20][R2.64], RZ ;  /* 0x000000ff0200e986 */ /* 0x0003e8000c101d14 */
[----:B------:R1:W-:Y:S02]  /*0810*/  @!P5 STG.E.128 desc[UR20][R2.64+0x80], RZ ;  /* 0x000080ff0200d986 */ /* 0x0003e4000c101d14 */
.L_x_1099:
[----:B------:R-:W-:Y:S05]  /*0820*/  BSYNC.RECONVERGENT B0 ;  /* 0x0000000000007941 */ /* 0x000fea0003800200 */
.L_x_1098:
[----:B------:R-:W-:Y:S01]  /*0830*/  BSSY.RECONVERGENT B0, `(.L_x_1100) ;  /* 0x0000015000007945 */ /* 0x000fe20003800200 */
[----:B------:R-:W-:Y:S02]  /*0840*/  ISETP.GE.AND P1, PT, R11, R8, PT ;  /* 0x000000080b00720c */ /* 0x000fe40003f26270 */
[----:B------:R-:W-:Y:S01]  /*0850*/  IADD3 R29, PT, PT, R237, 0x50, RZ ;  /* 0x00000050ed1d7810 */ /* 0x000fe20007ffe0ff */
[----:B------:R-:W-:Y:S05]  /*0860*/  @P0 BRA `(.L_x_1101) ;  /* 0x0000000000440947 */ /* 0x000fea0003800000 */
[----:B------:R-:W2:Y:S01]  /*0870*/  LDCU.64 UR6, c[0x0][0x408] ;  /* 0x00008100ff0677ac */ /* 0x000ea20008000a00 */
[----:B-1----:R-:W-:Y:S01]  /*0880*/  IADD3 R3, P0, PT, R9, 0x10, RZ ;  /* 0x0000001009037810 */ /* 0x002fe20007f1e0ff */
[----:B------:R-:W-:Y:S01]  /*0890*/  IMAD.MOV.U32 R24, RZ, RZ, R20 ;  /* 0x000000ffff187224 */ /* 0x000fe200078e0014 */
[----:B------:R-:W-:Y:S01]  /*08a0*/  MOV R25, R23 ;  /* 0x0000001700197202 */ /* 0x000fe20000000f00 */
[----:B------:R-:W1:Y:S02]  /*08b0*/  LDCU UR10, c[0x0][0x440] ;  /* 0x00008800ff0a77ac */ /* 0x000e640008000800 */
[----:B------:R-:W-:Y:S01]  /*08c0*/  IMAD.X R2, RZ, RZ, UR9, P0 ;  /* 0x00000009ff027e24 */ /* 0x000fe200080e06ff */
[----:B------:R-:W5:Y:S03]  /*08d0*/  LDCU.64 UR4, c[0x0][0x3f0] ;  /* 0x00007e00ff0477ac */ /* 0x000f660008000a00 */
[----:B--2---:R-:W-:-:S02]  /*08e0*/  IMAD R2, R2, UR6, RZ ;  /* 0x0000000602027c24 */ /* 0x004fc4000f8e02ff */
[----:B------:R-:W-:Y:S01]  /*08f0*/  IMAD.WIDE.U32 R24, R3, UR6, R24 ;  /* 0x0000000603187c25 */ /* 0x000fe2000f8e0018 */
[----:B-1----:R-:W-:-:S03]  /*0900*/  ISETP.GE.AND P5, PT, R0, UR10, PT ;  /* 0x0000000a00007c0c */ /* 0x002fc6000bfa6270 */
[----:B------:R-:W-:Y:S01]  /*0910*/  IMAD R2, R3, UR7, R2 ;  /* 0x0000000703027c24 */ /* 0x000fe2000f8e0202 */
[----:B------:R-:W-:Y:S02]  /*0920*/  ISETP.GE.AND P0, PT, R10, UR10, PT ;  /* 0x0000000a0a007c0c */ /* 0x000fe4000bf06270 */
[----:B-----5:R-:W-:Y:S01]  /*0930*/  LEA R26, P6, R24, UR4, 0x1 ;  /* 0x00000004181a7c11 */ /* 0x020fe2000f8c08ff */
[----:B------:R-:W-:-:S05]  /*0940*/  IMAD.IADD R3, R25, 0x1, R2 ;  /* 0x0000000119037824 */ /* 0x000fca00078e0202 */
[----:B------:R-:W-:-:S05]  /*0950*/  LEA.HI.X R27, R24, UR5, R3, 0x1, P6 ;  /* 0x00000005181b7c11 */ /* 0x000fca000b0f0c03 */
[----:B------:R2:W-:Y:S04]  /*0960*/  @!P5 STG.E.128 desc[UR20][R26.64], RZ ;  /* 0x000000ff1a00d986 */ /* 0x0005e8000c101d14 */
[----:B------:R2:W-:Y:S02]  /*0970*/  @!P0 STG.E.128 desc[UR20][R26.64+0x80], RZ ;  /* 0x000080ff1a008986 */ /* 0x0005e4000c101d14 */
.L_x_1101:
[----:B------:R-:W-:Y:S05]  /*0980*/  BSYNC.RECONVERGENT B0 ;  /* 0x0000000000007941 */ /* 0x000fea0003800200 */
.L_x_1100:
[----:B------:R-:W-:Y:S01]  /*0990*/  BSSY.RECONVERGENT B0, `(.L_x_1102) ;  /* 0x0000015000007945 */ /* 0x000fe20003800200 */
[----:B------:R-:W-:Y:S02]  /*09a0*/  ISETP.GE.AND P0, PT, R29, R8, PT ;  /* 0x000000081d00720c */ /* 0x000fe40003f06270 */
[----:B--2---:R-:W-:Y:S01]  /*09b0*/  IADD3 R27, PT, PT, R237, 0x60, RZ ;  /* 0x00000060ed1b7810 */ /* 0x004fe20007ffe0ff */
        /* <DEDUP_REMOVED lines=18> */
.L_x_1103:
[----:B------:R-:W-:Y:S05]  /*0ae0*/  BSYNC.RECONVERGENT B0 ;  /* 0x0000000000007941 */ /* 0x000fea0003800200 */
.L_x_1102:
[----:B------:R-:W-:Y:S01]  /*0af0*/  BSSY.RECONVERGENT B0, `(.L_x_1104) ;  /* 0x0000015000007945 */ /* 0x000fe20003800200 */
[----:B------:R-:W-:Y:S02]  /*0b00*/  ISETP.GE.AND P6, PT, R27, R8, PT ;  /* 0x000000081b00720c */ /* 0x000fe40003fc6270 */
[----:B------:R-:W-:Y:S01]  /*0b10*/  IADD3 R25, PT, PT, R237, 0x70, RZ ;  /* 0x00000070ed197810 */ /* 0x000fe20007ffe0ff */
[----:B------:R-:W-:Y:S05]  /*0b20*/  @P3 BRA `(.L_x_1105) ;  /* 0x0000000000443947 */ /* 0x000fea0003800000 */
[----:B------:R-:W5:Y:S01]  /*0b30*/  LDCU.64 UR6, c[0x0][0x408] ;  /* 0x00008100ff0677ac */ /* 0x000f620008000a00 */
[----:B-1----:R-:W-:Y:S01]  /*0b40*/  IADD3 R3, P3, PT, R9, 0x30, RZ ;  /* 0x0000003009037810 */ /* 0x002fe20007f7e0ff */
[----:B--2---:R-:W-:Y:S01]  /*0b50*/  IMAD.MOV.U32 R30, RZ, RZ, R20 ;  /* 0x000000ffff1e7224 */ /* 0x004fe200078e0014 */
        /* <DEDUP_REMOVED lines=14> */
.L_x_1105:
[----:B------:R-:W-:Y:S05]  /*0c40*/  BSYNC.RECONVERGENT B0 ;  /* 0x0000000000007941 */ /* 0x000fea0003800200 */
.L_x_1104:
[----:B------:R-:W-:Y:S01]  /*0c50*/  BSSY.RECONVERGENT B0, `(.L_x_1106) ;  /* 0x0000015000007945 */ /* 0x000fe20003800200 */
[----:B------:R-:W-:Y:S01]  /*0c60*/  ISETP.GE.AND P5, PT, R25, R8, PT ;  /* 0x000000081900720c */ /* 0x000fe20003fa6270 */
[----:B----4-:R-:W-:Y:S02]  /*0c70*/  IMAD R13, R13, R4, RZ ;  /* 0x000000040d0d7224 */ /* 0x010fe400078e02ff */
[----:B------:R-:W-:Y:S10]  /*0c80*/  @P1 BRA `(.L_x_1107) ;  /* 0x0000000000441947 */ /* 0x000ff40003800000 */
[----:B------:R-:W4:Y:S01]  /*0c90*/  LDCU.64 UR6, c[0x0][0x408] ;  /* 0x00008100ff0677ac */ /* 0x000f220008000a00 */
[----:B-1----:R-:W-:Y:S01]  /*0ca0*/  IADD3 R3, P1, PT, R9, 0x40, RZ ;  /* 0x0000004009037810 */ /* 0x002fe20007f3e0ff */
[----:B--2---:R-:W-:Y:S01]  /*0cb0*/  IMAD.MOV.U32 R30, RZ, RZ, R20 ;  /* 0x000000ffff1e7224 */ /* 0x004fe200078e0014 */
        /* <DEDUP_REMOVED lines=14> */
.L_x_1107:
[----:B------:R-:W-:Y:S05]  /*0da0*/  BSYNC.RECONVERGENT B0 ;  /* 0x0000000000007941 */ /* 0x000fea0003800200 */
.L_x_1106:
        /* <DEDUP_REMOVED lines=8> */
[----:B-1----:R-:W-:Y:S01]  /*0e30*/  IADD3 R3, P0, PT, R9, 0x50, RZ ;  /* 0x0000005009037810 */ /* 0x002fe20007f1e0ff */
[----:B------:R-:W-:Y:S01]  /*0e40*/  IMAD.MOV.U32 R4, RZ, RZ, R20 ;  /* 0x000000ffff047224 */ /* 0x000fe200078e0014 */
        /* <DEDUP_REMOVED lines=14> */
.L_x_1109:
[----:B------:R-:W-:Y:S05]  /*0f30*/  BSYNC.RECONVERGENT B0 ;  /* 0x0000000000007941 */ /* 0x000fea0003800200 */
.L_x_1108:
[----:B------:R-:W-:Y:S04]  /*0f40*/  BSSY.RECONVERGENT B0, `(.L_x_1110) ;  /* 0x0000013000007945 */ /* 0x000fe80003800200 */
[----:B------:R-:W-:Y:S05]  /*0f50*/  @P6 BRA `(.L_x_1111) ;  /* 0x0000000000446947 */ /* 0x000fea0003800000 */
[----:B------:R-:W5:Y:S01]  /*0f60*/  LDCU.64 UR6, c[0x0][0x408] ;  /* 0x00008100ff0677ac */ /* 0x000f620008000a00 */
[----:B-1----:R-:W-:Y:S01]  /*0f70*/  IADD3 R3, P0, PT, R9, 0x60, RZ ;  /* 0x0000006009037810 */ /* 0x002fe20007f1e0ff */
[----:B------:R-:W-:Y:S01]  /*0f80*/  IMAD.MOV.U32 R4, RZ, RZ, R20 ;  /* 0x000000ffff047224 */ /* 0x000fe200078e0014 */
        /* <DEDUP_REMOVED lines=9> */
[----:B--23--:R-:W-:Y:S01]  /*1020*/  LEA R30, P4, R4, UR4, 0x1 ;  /* 0x00000004041e7c11 */ /* 0x00cfe2000f8808ff */
[----:B------:R-:W-:-:S05]  /*1030*/  IMAD.IADD R3, R5, 0x1, R2 ;  /* 0x0000000105037824 */ /* 0x000fca00078e0202 */
[----:B------:R-:W-:-:S05]  /*1040*/  LEA.HI.X R31, R4, UR5, R3, 0x1, P4 ;  /* 0x00000005041f7c11 */ /* 0x000fca000a0f0c03 */
[----:B------:R1:W-:Y:S04]  /*1050*/  @!P3 STG.E.128 desc[UR20][R30.64], RZ ;  /* 0x000000ff1e00b986 */ /* 0x0003e8000c101d14 */
[----:B------:R1:W-:Y:S02]  /*1060*/  @!P0 STG.E.128 desc[UR20][R30.64+0x80], RZ ;  /* 0x000080ff1e008986 */ /* 0x0003e4000c101d14 */
.L_x_1111:
[----:B------:R-:W-:Y:S05]  /*1070*/  BSYNC.RECONVERGENT B0 ;  /* 0x0000000000007941 */ /* 0x000fea0003800200 */
.L_x_1110:
[----:B------:R-:W-:Y:S04]  /*1080*/  BSSY.RECONVERGENT B0, `(.L_x_1112) ;  /* 0x0000012000007945 */ /* 0x000fe80003800200 */
[----:B------:R-:W-:Y:S05]  /*1090*/  @P5 BRA `(.L_x_1113) ;  /* 0x0000000000405947 */ /* 0x000fea0003800000 */
[----:B------:R-:W5:Y:S01]  /*10a0*/  LDCU.64 UR6, c[0x0][0x408] ;  /* 0x00008100ff0677ac */ /* 0x000f620008000a00 */
[----:B------:R-:W-:Y:S02]  /*10b0*/  IADD3 R9, P0, PT, R9, 0x70, RZ ;  /* 0x0000007009097810 */ /* 0x000fe40007f1e0ff */
[----:B------:R-:W-:Y:S01]  /*10c0*/  MOV R21, R23 ;  /* 0x0000001700157202 */ /* 0x000fe20000000f00 */
[----:B------:R-:W2:Y:S02]  /*10d0*/  LDCU UR10, c[0x0][0x440] ;  /* 0x00008800ff0a77ac */ /* 0x000ea40008000800 */
[----:B-1----:R-:W-:Y:S01]  /*10e0*/  IMAD.X R2, RZ, RZ, UR9, P0 ;  /* 0x00000009ff027e24 */ /* 0x002fe200080e06ff */
        /* <DEDUP_REMOVED lines=11> */
.L_x_1113:
[----:B------:R-:W-:Y:S05]  /*11a0*/  BSYNC.RECONVERGENT B0 ;  /* 0x0000000000007941 */ /* 0x000fea0003800200 */
.L_x_1112:
[----:B------:R-:W-:Y:S01]  /*11b0*/  ISETP.GE.OR P3, PT, R237, R8, P1 ;  /* 0x00000008ed00720c */ /* 0x000fe20000f66670 */
[----:B------:R-:W-:Y:S01]  /*11c0*/  BSSY.RECONVERGENT B0, `(.L_x_1114) ;  /* 0x0000013000007945 */ /* 0x000fe20003800200 */
[----:B------:R-:W-:Y:S02]  /*11d0*/  SHF.R.S32.HI R0, RZ, 0x1f, R236 ;  /* 0x0000001fff007819 */ /* 0x000fe400000114ec */
[----:B------:R-:W-:Y:S02]  /*11e0*/  SEL R236, R236, RZ, P2 ;  /* 0x000000ffecec7207 */ /* 0x000fe40001000000 */
[----:B------:R-:W-:Y:S02]  /*11f0*/  SEL R0, R0, RZ, P2 ;  /* 0x000000ff00007207 */ /* 0x000fe40001000000 */
[----:B------:R-:W-:Y:S02]  /*1200*/  IADD3 R236, P4, P2, R12, R236, R13 ;  /* 0x000000ec0cec7210 */ /* 0x000fe40007a9e00d */
[----:B-1----:R-:W-:-:S02]  /*1210*/  SHF.R.S32.HI R3, RZ, 0x1f, R12 ;  /* 0x0000001fff037819 */ /* 0x002fc4000001140c */
        /* <DEDUP_REMOVED lines=13> */
.L_x_1115:
[----:B------:R-:W-:Y:S05]  /*12f0*/  BSYNC.RECONVERGENT B0 ;  /* 0x0000000000007941 */ /* 0x000fea0003800200 */
.L_x_1114:
[----:B------:R-:W-:Y:S01]  /*1300*/  BSSY.RECONVERGENT B0, `(.L_x_1116) ;  /* 0x000000f000007945 */ /* 0x000fe20003800200 */
[-C--:B------:R-:W-:Y:S02]  /*1310*/  ISETP.GE.OR P5, PT, R15, R8.reuse, P1 ;  /* 0x000000080f00720c */ /* 0x080fe40000fa6670 */
[-C--:B------:R-:W-:Y:S02]  /*1320*/  ISETP.GE.OR P4, PT, R11, R8.reuse, P1 ;  /* 0x000000080b00720c */ /* 0x080fe40000f86670 */
[-C--:B------:R-:W-:Y:S02]  /*1330*/  ISETP.GE.OR P3, PT, R29, R8.reuse, P1 ;  /* 0x000000081d00720c */ /* 0x080fe40000f66670 */
[-C--:B------:R-:W-:Y:S02]  /*1340*/  ISETP.GE.OR P2, PT, R27, R8.reuse, P1 ;  /* 0x000000081b00720c */ /* 0x080fe40000f46670 */
[----:B------:R-:W-:Y:S01]  /*1350*/  ISETP.GE.OR P1, PT, R25, R8, P1 ;  /* 0x000000081900720c */ /* 0x000fe20000f26670 */
[----:B------:R-:W-:-:S12]  /*1360*/  @P0 BRA `(.L_x_1117) ;  /* 0x0000000000200947 */ /* 0x000fd80003800000 */
[----:B------:R-:W5:Y:S01]  /*1370*/  LDCU.64 UR4, c[0x0][0x420] ;  /* 0x00008400ff0477ac */ /* 0x000f620008000a00 */
[----:B------:R-:W-:-:S05]  /*1380*/  IMAD R19, R19, R6, RZ ;  /* 0x0000000613137224 */ /* 0x000fca00078e02ff */
[----:B-1----:R-:W-:-:S04]  /*1390*/  IADD3 R3, P0, PT, R19, R236, RZ ;  /* 0x000000ec13037210 */ /* 0x002fc80007f1e0ff */
[----:B------:R-:W-:Y:S02]  /*13a0*/  LEA.HI.X.SX32 R2, R19, R0, 0x1, P0 ;  /* 0x0000000013027211 */ /* 0x000fe400000f0eff */
[----:B-----5:R-:W-:-:S04]  /*13b0*/  LEA R4, P0, R3, UR4, 0x2 ;  /* 0x0000000403047c11 */ /* 0x020fc8000f8010ff */
[----:B------:R-:W-:Y:S01]  /*13c0*/  LEA.HI.X R5, R3, UR5, R2, 0x2, P0 ;  /* 0x0000000503057c11 */ /* 0x000fe200080f1402 */
[----:B------:R-:W-:-:S05]  /*13d0*/  IMAD.MOV.U32 R3, RZ, RZ, 0x7f800000 ;  /* 0x7f800000ff037424 */ /* 0x000fca00078e00ff */
[----:B------:R1:W-:Y:S03]  /*13e0*/  STG.E desc[UR20][R4.64], R3 ;  /* 0x0000000304007986 */ /* 0x0003e6000c101914 */
.L_x_1117:
[----:B------:R-:W-:Y:S05]  /*13f0*/  BSYNC.RECONVERGENT B0 ;  /* 0x0000000000007941 */ /* 0x000fea0003800200 */
.L_x_1116:
[----:B------:R-:W-:Y:S04]  /*1400*/  BSSY.RECONVERGENT B0, `(.L_x_1118) ;  /* 0x000000a000007945 */ /* 0x000fe80003800200 */
[----:B------:R-:W-:Y:S05]  /*1410*/  @P6 BRA `(.L_x_1119) ;  /* 0x0000000000206947 */ /* 0x000fea0003800000 */
        /* <DEDUP_REMOVED lines=8> */
.L_x_1119:
[----:B------:R-:W-:Y:S05]  /*14a0*/  BSYNC.RECONVERGENT B0 ;  /* 0x0000000000007941 */ /* 0x000fea0003800200 */
.L_x_1118:
        /* <DEDUP_REMOVED lines=10> */
.L_x_1121:
[----:B------:R-:W-:Y:S05]  /*1550*/  BSYNC.RECONVERGENT B0 ;  /* 0x0000000000007941 */ /* 0x000fea0003800200 */
.L_x_1120:
        /* <DEDUP_REMOVED lines=10> */
.L_x_1123:
[----:B------:R-:W-:Y:S05]  /*1600*/  BSYNC.RECONVERGENT B0 ;  /* 0x0000000000007941 */ /* 0x000fea0003800200 */
.L_x_1122:
        /* <DEDUP_REMOVED lines=10> */
.L_x_1125:
[----:B------:R-:W-:Y:S05]  /*16b0*/  BSYNC.RECONVERGENT B0 ;  /* 0x0000000000007941 */ /* 0x000fea0003800200 */
.L_x_1124:
        /* <DEDUP_REMOVED lines=10> */
.L_x_1127:
[----:B------:R-:W-:Y:S05]  /*1760*/  BSYNC.RECONVERGENT B0 ;  /* 0x0000000000007941 */ /* 0x000fea0003800200 */
.L_x_1126:
[----:B------:R-:W-:Y:S05]  /*1770*/  @P1 EXIT ;  /* 0x000000000000194d */ /* 0x000fea0003800000 */
[----:B------:R-:W5:Y:S01]  /*1780*/  LDCU.64 UR4, c[0x0][0x420] ;  /* 0x00008400ff0477ac */ /* 0x000f620008000a00 */
[----:B------:R-:W-:Y:S02]  /*1790*/  IMAD R25, R25, R6, RZ ;  /* 0x0000000619197224 */ /* 0x000fe400078e02ff */
[----:B-1----:R-:W-:-:S03]  /*17a0*/  IMAD.MOV.U32 R5, RZ, RZ, 0x7f800000 ;  /* 0x7f800000ff057424 */ /* 0x002fc600078e00ff */
[----:B------:R-:W-:-:S04]  /*17b0*/  IADD3 R236, P0, PT, R25, R236, RZ ;  /* 0x000000ec19ec7210 */ /* 0x000fc80007f1e0ff */
[----:B------:R-:W-:Y:S02]  /*17c0*/  LEA.HI.X.SX32 R25, R25, R0, 0x1, P0 ;  /* 0x0000000019197211 */ /* 0x000fe400000f0eff */
[----:B-----5:R-:W-:-:S04]  /*17d0*/  LEA R2, P0, R236, UR4, 0x2 ;  /* 0x00000004ec027c11 */ /* 0x020fc8000f8010ff */
[----:B------:R-:W-:-:S05]  /*17e0*/  LEA.HI.X R3, R236, UR5, R25, 0x2, P0 ;  /* 0x00000005ec037c11 */ /* 0x000fca00080f1419 */
[----:B------:R-:W-:Y:S01]  /*17f0*/  STG.E desc[UR20][R2.64], R5 ;  /* 0x0000000502007986 */ /* 0x000fe2000c101914 */
[----:B------:R-:W-:Y:S05]  /*1800*/  EXIT ;  /* 0x000000000000794d */ /* 0x000fea0003800000 */
.L_x_1096:
[----:B------:R-:W-:Y:S02]  /*1810*/  ISETP.NE.AND P0, PT, R236, -0x1, PT ;  /* 0xffffffffec00780c */ /* 0x000fe40003f05270 */
[----:B------:R-:W-:-:S11]  /*1820*/  ISETP.NE.AND P2, PT, R9, -0x1, PT ;  /* 0xffffffff0900780c */ /* 0x000fd60003f45270 */
[----:B------:R-:W1:Y:S08]  /*1830*/  @!P0 LDC.64 R4, c[0x0][0x398] ;  /* 0x0000e600ff048b82 */ /* 0x000e700000000a00 */
[----:B------:R-:W2:Y:S01]  /*1840*/  @P0 LDC.64 R2, c[0x0][0x3b0] ;  /* 0x0000ec00ff020b82 */ /* 0x000ea20000000a00 */
[----:B-1----:R-:W-:-:S04]  /*1850*/  @!P0 IMAD.WIDE.U32 R14, R238, R4, RZ ;  /* 0x00000004ee0e8225 */ /* 0x002fc800078e00ff */
[----:B------:R-:W-:Y:S01]  /*1860*/  @!P0 IMAD R5, R238, R5, R15 ;  /* 0x00000005ee058224 */ /* 0x000fe200078e020f */
[----:B------:R-:W-:Y:S01]  /*1870*/  @!P0 MOV R0, R14 ;  /* 0x0000000e00008202 */ /* 0x000fe20000000f00 */
[----:B--2---:R-:W-:-:S04]  /*1880*/  @P0 IMAD.WIDE.U32 R10, R236, R2, RZ ;  /* 0x00000002ec0a0225 */ /* 0x004fc800078e00ff */
[----:B------:R-:W-:Y:S01]  /*1890*/  @P0 IMAD R5, R236, R3, R11 ;  /* 0x00000003ec050224 */ /* 0x000fe200078e020b */
[----:B------:R-:W-:Y:S01]  /*18a0*/  @P0 MOV R0, R10 ;  /* 0x0000000a00000202 */ /* 0x000fe20000000f00 */
        /* <DEDUP_REMOVED lines=11> */
.L_x_1128:
[----:B------:R-:W1:Y:S01]  /*1960*/  LDCU.64 UR12, c[0x0][0x3b8] ;  /* 0x00007700ff0c77ac */ /* 0x000e620008000a00 */
[----:B------:R-:W-:-:S05]  /*1970*/  IADD3 R10, PT, PT, R6, R9, RZ ;  /* 0x00000009060a7210 */ /* 0x000fca0007ffe0ff */
[C---:B-1----:R-:W-:Y:S02]  /*1980*/  IMAD R3, R10.reuse, UR13, RZ ;  /* 0x0000000d0a037c24 */ /* 0x042fe4000f8e02ff */
[----:B------:R-:W-:-:S05]  /*1990*/  IMAD.WIDE.U32 R10, R10, UR12, RZ ;  /* 0x0000000c0a0a7c25 */ /* 0x000fca000f8e00ff */
[----:B------:R-:W-:-:S07]  /*19a0*/  IADD3 R3, PT, PT, R11, R3, RZ ;  /* 0x000000030b037210 */ /* 0x000fce0007ffe0ff */
.L_x_1129:
        /* <DEDUP_REMOVED lines=10> */
[----:B------:R-:W-:-:S06]  /*1a50*/  IMAD.HI.U32 R11, R15, R11, R14 ;  /* 0x0000000b0f0b7227 */ /* 0x000fcc00078e000e */
[----:B------:R-:W-:-:S04]  /*1a60*/  IMAD.HI.U32 R14, R11, R2, RZ ;  /* 0x000000020b0e7227 */ /* 0x000fc800078e00ff */
[----:B------:R-:W-:-:S04]  /*1a70*/  IMAD.MOV R11, RZ, RZ, -R14 ;  /* 0x000000ffff0b7224 */ /* 0x000fc800078e0a0e */
[----:B------:R-:W-:Y:S01]  /*1a80*/  IMAD R11, R12, R11, R2 ;  /* 0x0000000b0c0b7224 */ /* 0x000fe200078e0202 */
[----:B------:R-:W-:-:S04]  /*1a90*/  LOP3.LUT R2, R13, R4, RZ, 0x3c, !PT ;  /* 0x000000040d027212 */ /* 0x000fc800078e3cff */
[----:B------:R-:W-:Y:S02]  /*1aa0*/  ISETP.GT.U32.AND P1, PT, R12, R11, PT ;  /* 0x0000000b0c00720c */ /* 0x000fe40003f24070 */
[----:B------:R-:W-:-:S11]  /*1ab0*/  ISETP.GE.AND P0, PT, R2, RZ, PT ;  /* 0x000000ff0200720c */ /* 0x000fd60003f06270 */
[-C--:B------:R-:W-:Y:S01]  /*1ac0*/  @!P1 IADD3 R11, PT, PT, R11, -R12.reuse, RZ ;  /* 0x8000000c0b0b9210 */ /* 0x080fe20007ffe0ff */
[----:B------:R-:W-:Y:S01]  /*1ad0*/  @!P1 VIADD R14, R14, 0x1 ;  /* 0x000000010e0e9836 */ /* 0x000fe20000000000 */
[----:B------:R-:W-:Y:S02]  /*1ae0*/  ISETP.NE.AND P1, PT, R4, RZ, PT ;  /* 0x000000ff0400720c */ /* 0x000fe40003f25270 */
[----:B------:R-:W-:-:S13]  /*1af0*/  ISETP.GE.U32.AND P3, PT, R11, R12, PT ;  /* 0x0000000c0b00720c */ /* 0x000fda0003f66070 */
        /* <DEDUP_REMOVED lines=18> */
.L_x_1130:
[----:B------:R-:W1:Y:S01]  /*1c20*/  LDC.64 R170, c[0x0][0x3c0] ;  /* 0x0000f000ffaa7b82 */ /* 0x000e620000000a00 */
[----:B------:R-:W-:-:S05]  /*1c30*/  IADD3 R9, PT, PT, R6, R9, RZ ;  /* 0x0000000906097210 */ /* 0x000fca0007ffe0ff */
[C---:B-1----:R-:W-:Y:S02]  /*1c40*/  IMAD R6, R9.reuse, R171, RZ ;  /* 0x000000ab09067224 */ /* 0x042fe400078e02ff */
[----:B------:R-:W-:-:S05]  /*1c50*/  IMAD.WIDE.U32 R14, R9, R170, RZ ;  /* 0x000000aa090e7225 */ /* 0x000fca00078e00ff */
[----:B------:R-:W-:Y:S02]  /*1c60*/  IADD3 R6, PT, PT, R15, R6, RZ ;  /* 0x000000060f067210 */ /* 0x000fe40007ffe0ff */
[----:B------:R-:W-:-:S07]  /*1c70*/  MOV R12, R14 ;  /* 0x0000000e000c7202 */ /* 0x000fce0000000f00 */
.L_x_1131:
[----:B------:R-:W-:Y:S01]  /*1c80*/  IMAD.SHL.U32 R4, R237, 0x8, RZ ;  /* 0x00000008ed047824 */ /* 0x000fe200078e00ff */
[----:B------:R-:W-:Y:S01]  /*1c90*/  SHF.R.U32.HI R231, RZ, 0x3, R237 ;  /* 0x00000003ffe77819 */ /* 0x000fe200000116ed */
[----:B------:R-:W-:Y:S01]  /*1ca0*/  VIADD R224, R8, -UR18 ;  /* 0x8000001208e07c36 */ /* 0x000fe20008000000 */
[----:B------:R-:W1:Y:S01]  /*1cb0*/  LDCU.128 UR8, c[0x0][0x3d0] ;  /* 0x00007a00ff0877ac */ /* 0x000e620008000c00 */
[----:B------:R-:W2:Y:S01]  /*1cc0*/  S2UR UR5, SR_CgaCtaId ;  /* 0x00000000000579c3 */ /* 0x000ea20000008800 */
[----:B------:R-:W-:Y:S01]  /*1cd0*/  LOP3.LUT R228, R4, 0x38, RZ, 0xc0, !PT ;  /* 0x0000003804e47812 */ /* 0x000fe200078ec0ff */
[C---:B------:R-:W-:Y:S01]  /*1ce0*/  VIADD R9, R231.reuse, 0x20 ;  /* 0x00000020e7097836 */ /* 0x040fe20000000000 */
[----:B------:R-:W3:Y:S01]  /*1cf0*/  LDCU.64 UR16, c[0x0][0x388] ;  /* 0x00007100ff1077ac */ /* 0x000ee20008000a00 */
[----:B------:R-:W-:Y:S01]  /*1d00*/  VIADD R11, R231, 0x30 ;  /* 0x00000030e70b7836 */ /* 0x000fe20000000000 */
[C---:B------:R-:W-:Y:S01]  /*1d10*/  IADD3 R8, P0, PT, R228.reuse, R10, RZ ;  /* 0x0000000ae4087210 */ /* 0x040fe20007f1e0ff */
[----:B------:R-:W-:Y:S01]  /*1d20*/  BSSY.RECONVERGENT B0, `(.L_x_1132) ;  /* 0x0000044000007945 */ /* 0x000fe20003800200 */
[----:B------:R-:W-:Y:S01]  /*1d30*/  ISETP.GE.AND P3, PT, R9, R224, PT ;  /* 0x000000e00900720c */ /* 0x000fe20003f66270 */
[----:B------:R-:W4:Y:S01]  /*1d40*/  LDCU.64 UR14, c[0x0][0x390] ;  /* 0x00007200ff0e77ac */ /* 0x000f220008000a00 */
[----:B------:R-:W-:Y:S01]  /*1d50*/  IADD3.X R9, PT, PT, RZ, R3, RZ, P0, !PT ;  /* 0x00000003ff097210 */ /* 0x000fe200007fe4ff */
[----:B------:R-:W-:Y:S01]  /*1d60*/  VIADD R3, R231, 0x40 ;  /* 0x00000040e7037836 */ /* 0x000fe20000000000 */
[C---:B------:R-:W-:Y:S01]  /*1d70*/  IADD3 R14, P0, PT, R228.reuse, R12, RZ ;  /* 0x0000000ce40e7210 */ /* 0x040fe20007f1e0ff */
[----:B------:R-:W5:Y:S01]  /*1d80*/  LDCU.64 UR6, c[0x0][0x3c8] ;  /* 0x00007900ff0677ac */ /* 0x000f620008000a00 */
[-C--:B------:R-:W-:Y:S01]  /*1d90*/  ISETP.GE.AND P2, PT, R11, R224.reuse, PT ;  /* 0x000000e00b00720c */ /* 0x080fe20003f46270 */
[----:B------:R-:W-:Y:S01]  /*1da0*/  IMAD.WIDE.U32 R10, R231, UR12, R8 ;  /* 0x0000000ce70a7c25 */ /* 0x000fe2000f8e0008 */
[----:B------:R-:W-:Y:S01]  /*1db0*/  SHF.R.S32.HI R9, RZ, 0x1f, R2 ;  /* 0x0000001fff097819 */ /* 0x000fe20000011402 */
[----:B------:R-:W-:Y:S01]  /*1dc0*/  UMOV UR4, 0x400 ;  /* 0x0000040000047882 */ /* 0x000fe20000000000 */
[----:B------:R-:W-:Y:S01]  /*1dd0*/  ISETP.GE.AND P1, PT, R3, R224, PT ;  /* 0x000000e00300720c */ /* 0x000fe20003f26270 */
[----:B------:R-:W-:Y:S01]  /*1de0*/  IMAD.X R15, RZ, RZ, R6, P0 ;  /* 0x000000ffff0f7224 */ /* 0x000fe200000e0606 */
[----:B------:R-:W-:Y:S01]  /*1df0*/  IADD3 R8, P0, PT, R228, R0, RZ ;  /* 0x00000000e4087210 */ /* 0x000fe20007f1e0ff */
[----:B-1----:R-:W-:Y:S01]  /*1e00*/  IMAD R233, R9, UR8, RZ ;  /* 0x0000000809e97c24 */ /* 0x002fe2000f8e02ff */
[----:B------:R-:W-:Y:S01]  /*1e10*/  LOP3.LUT R0, R4, 0x1f8, RZ, 0xc0, !PT ;  /* 0x000001f804007812 */ /* 0x000fe200078ec0ff */
[C---:B------:R-:W-:Y:S01]  /*1e20*/  IMAD.WIDE.U32 R14, R231.reuse, R170, R14 ;  /* 0x000000aae70e7225 */ /* 0x040fe200078e000e */
[----:B------:R-:W-:Y:S01]  /*1e30*/  LOP3.LUT R226, R228, 0x40, RZ, 0xfc, !PT ;  /* 0x00000040e4e27812 */ /* 0x000fe200078efcff */
[----:B--2---:R-:W-:Y:S01]  /*1e40*/  ULEA UR5, UR5, UR4, 0x18 ;  /* 0x0000000405057291 */ /* 0x004fe2000f8ec0ff */
[----:B------:R-:W-:Y:S01]  /*1e50*/  LOP3.LUT R239, R0, 0x38, R237, 0x78, !PT ;  /* 0x0000003800ef7812 */ /* 0x000fe200078e78ed */
[----:B------:R-:W-:-:S02]  /*1e60*/  IMAD R11, R231, UR13, R11 ;  /* 0x0000000de70b7c24 */ /* 0x000fc4000f8e020b */
[----:B------:R-:W-:Y:S01]  /*1e70*/  IMAD R9, R9, UR10, RZ ;  /* 0x0000000a09097c24 */ /* 0x000fe2000f8e02ff */
[----:B------:R-:W-:Y:S01]  /*1e80*/  LOP3.LUT R239, R239, 0x1e00, R4, 0xf8, !PT ;  /* 0x00001e00efef7812 */ /* 0x000fe200078ef804 */
[----:B------:R-:W-:Y:S02]  /*1e90*/  IMAD R15, R231, R171, R15 ;  /* 0x000000abe70f7224 */ /* 0x000fe400078e020f */
[C---:B------:R-:W-:Y:S01]  /*1ea0*/  IMAD R233, R2.reuse, UR9, R233 ;  /* 0x0000000902e97c24 */ /* 0x040fe2000f8e02e9 */
[----:B------:R-:W-:Y:S01]  /*1eb0*/  LEA R239, R239, UR5, 0x1 ;  /* 0x00000005efef7c11 */ /* 0x000fe2000f8e08ff */
[----:B------:R-:W-:Y:S01]  /*1ec0*/  IMAD.WIDE.U32 R10, R2, UR8, R10 ;  /* 0x00000008020a7c25 */ /* 0x000fe2000f8e000a */
[----:B------:R-:W-:-:S03]  /*1ed0*/  USHF.L.U32 UR8, UR19, 0x7, URZ ;  /* 0x0000000713087899 */ /* 0x000fc600080006ff */
[C---:B------:R-:W-:Y:S01]  /*1ee0*/  IMAD R9, R2.reuse, UR11, R9 ;  /* 0x0000000b02097c24 */ /* 0x040fe2000f8e0209 */
[----:B------:R-:W-:Y:S01]  /*1ef0*/  IADD3 R233, PT, PT, R11, R233, RZ ;  /* 0x000000e90be97210 */ /* 0x000fe20007ffe0ff */
[----:B------:R-:W-:Y:S01]  /*1f00*/  IMAD.WIDE.U32 R2, R2, UR10, R14 ;  /* 0x0000000a02027c25 */ /* 0x000fe2000f8e000e */
[----:B---3--:R-:W-:Y:S01]  /*1f10*/  LEA R234, P5, R10, UR16, 0x1 ;  /* 0x000000100aea7c11 */ /* 0x008fe2000f8a08ff */
[----:B------:R-:W-:Y:S01]  /*1f20*/  USHF.R.U32.HI UR10, URZ, 0x19, UR19 ;  /* 0x00000019ff0a7899 */ /* 0x000fe20008011613 */
[----:B------:R-:W-:Y:S01]  /*1f30*/  LOP3.LUT R235, R231, UR8, RZ, 0xfc, !PT ;  /* 0x00000008e7eb7c12 */ /* 0x000fe2000f8efcff */
[----:B------:R-:W-:Y:S01]  /*1f40*/  IMAD.IADD R230, R3, 0x1, R9 ;  /* 0x0000000103e67824 */ /* 0x000fe200078e0209 */
[----:B----4-:R-:W-:Y:S01]  /*1f50*/  LEA R232, P4, R2, UR14, 0x1 ;  /* 0x0000000e02e87c11 */ /* 0x010fe2000f8808ff */
[----:B------:R-:W-:Y:S01]  /*1f60*/  IMAD.X R9, RZ, RZ, R5, P0 ;  /* 0x000000ffff097224 */ /* 0x000fe200000e0605 */
[C---:B------:R-:W-:Y:S01]  /*1f70*/  ISETP.GE.AND P0, PT, R231.reuse, R224, PT ;  /* 0x000000e0e700720c */ /* 0x040fe20003f06270 */
[C---:B------:R-:W-:Y:S01]  /*1f80*/  VIADD R11, R231.reuse, 0x50 ;  /* 0x00000050e70b7836 */ /* 0x040fe20000000000 */
[----:B------:R-:W-:Y:S01]  /*1f90*/  IADD3 R5, PT, PT, R231, 0x10, RZ ;  /* 0x00000010e7057810 */ /* 0x000fe20007ffe0ff */
[----:B-----5:R-:W-:Y:S01]  /*1fa0*/  IMAD.WIDE.U32 R8, R13, UR6, R8 ;  /* 0x000000060d087c25 */ /* 0x020fe2000f8e0008 */
[----:B------:R-:W-:-:S02]  /*1fb0*/  LEA.HI.X R233, R10, UR17, R233, 0x1, P5 ;  /* 0x000000110ae97c11 */ /* 0x000fc4000a8f0ce9 */
[----:B------:R-:W-:Y:S01]  /*1fc0*/  LEA.HI.X R230, R2, UR15, R230, 0x1, P4 ;  /* 0x0000000f02e67c11 */ /* 0x000fe2000a0f0ce6 */
[----:B------:R-:W-:Y:S01]  /*1fd0*/  IMAD R13, R13, UR7, R9 ;  /* 0x000000070d0d7c24 */ /* 0x000fe2000f8e0209 */
[----:B------:R-:W-:-:S05]  /*1fe0*/  ISETP.GE.AND P4, PT, R5, R224, PT ;  /* 0x000000e00500720c */ /* 0x000fca0003f86270 */
        /* <DEDUP_REMOVED lines=23> */
.L_x_1133:
[----:B------:R-:W-:Y:S05]  /*2160*/  BSYNC.RECONVERGENT B0 ;  /* 0x0000000000007941 */ /* 0x000fea0003800200 */
.L_x_1132:
[----:B------:R-:W-:Y:S01]  /*2170*/  USHF.L.U64.HI UR4, UR12, 0x5, UR13 ;  /* 0x000000050c047899 */ /* 0x000fe2000801020d */
[----:B------:R-:W-:Y:S01]  /*2180*/  BSSY.RECONVERGENT B0, `(.L_x_1134) ;  /* 0x000001d000007945 */ /* 0x000fe20003800200 */
[----:B------:R-:W-:Y:S02]  /*2190*/  ISETP.GE.AND P0, PT, R11, R224, PT ;  /* 0x000000e00b00720c */ /* 0x000fe40003f06270 */
[----:B-1----:R-:W-:Y:S01]  /*21a0*/  IADD3 R3, PT, PT, R231, 0x60, RZ ;  /* 0x00000060e7037810 */ /* 0x002fe20007ffe0ff */
[----:B------:R-:W-:Y:S10]  /*21b0*/  @P4 BRA `(.L_x_1135) ;  /* 0x0000000000644947 */ /* 0x000ff40003800000 */
[----:B------:R-:W1:Y:S01]  /*21c0*/  LDCU.64 UR8, c[0x0][0x3b0] ;  /* 0x00007600ff0877ac */ /* 0x000e620008000a00 */
[----:B------:R-:W-:Y:S01]  /*21d0*/  IADD3 R11, P4, PT, R235, 0x10, RZ ;  /* 0x00000010eb0b7810 */ /* 0x000fe20007f9e0ff */
[----:B------:R-:W-:Y:S01]  /*21e0*/  IMAD.MOV.U32 R14, RZ, RZ, R8 ;  /* 0x000000ffff0e7224 */ /* 0x000fe200078e0008 */
        /* <DEDUP_REMOVED lines=22> */
.L_x_1135:
[----:B------:R-:W-:Y:S05]  /*2350*/  BSYNC.RECONVERGENT B0 ;  /* 0x0000000000007941 */ /* 0x000fea0003800200 */
.L_x_1134:
[----:B------:R-:W-:Y:S01]  /*2360*/  USHF.L.U32 UR11, UR12, 0x5, URZ ;  /* 0x000000050c0b7899 */ /* 0x000fe200080006ff */
        /* <DEDUP_REMOVED lines=29> */
.L_x_1137:
[----:B------:R-:W-:Y:S05]  /*2540*/  BSYNC.RECONVERGENT B0 ;  /* 0x0000000000007941 */ /* 0x000fea0003800200 */
.L_x_1136:
[----:B------:R-:W-:Y:S01]  /*2550*/  LEA.HI.SX32 R0, R164, 0xffffffff, 0x1b ;  /* 0xffffffffa4007811 */ /* 0x000fe200078fdaff */
[----:B------:R-:W-:Y:S01]  /*2560*/  USHF.L.U64.HI UR14, UR12, 0x4, UR13 ;  /* 0x000000040c0e7899 */ /* 0x000fe2000801020d */
[----:B------:R-:W-:Y:S01]  /*2570*/  BSSY.RECONVERGENT B0, `(.L_x_1138) ;  /* 0x000001d000007945 */ /* 0x000fe20003800200 */
[----:B------:R-:W-:Y:S02]  /*2580*/  ISETP.GE.AND P5, PT, R3, R224, PT ;  /* 0x000000e00300720c */ /* 0x000fe40003fa6270 */
[----:B------:R-:W-:Y:S01]  /*2590*/  IMAD R2, R0, -0x20, R7 ;  /* 0xffffffe000027824 */ /* 0x000fe200078e0207 */
[----:B------:R-:W-:Y:S10]  /*25a0*/  @P2 BRA `(.L_x_1139) ;  /* 0x0000000000642947 */ /* 0x000ff40003800000 */
        /* <DEDUP_REMOVED lines=25> */
.L_x_1139:
[----:B------:R-:W-:Y:S05]  /*2740*/  BSYNC.RECONVERGENT B0 ;  /* 0x0000000000007941 */ /* 0x000fea0003800200 */
.L_x_1138:
[----:B------:R-:W-:Y:S01]  /*2750*/  USHF.L.U32 UR15, UR12, 0x4, URZ ;  /* 0x000000040c0f7899 */ /* 0x000fe200080006ff */
[----:B------:R-:W-:Y:S01]  /*2760*/  BSSY.RECONVERGENT B0, `(.L_x_1140) ;  /* 0x000001c000007945 */ /* 0x000fe20003800200 */
[----:B------:R-:W-:-:S03]  /*2770*/  ISETP.GE.AND P4, PT, R231, R2, PT ;  /* 0x00000002e700720c */ /* 0x000fc60003f86270 */
[----:B------:R-:W-:Y:S10]  /*2780*/  @P1 BRA `(.L_x_1141) ;  /* 0x0000000000641947 */ /* 0x000ff40003800000 */
[----:B------:R-:W4:Y:S01]  /*2790*/  LDCU.64 UR8, c[0x0][0x3b0] ;  /* 0x00007600ff0877ac */ /* 0x000f220008000a00 */
[----:B------:R-:W-:Y:S01]  /*27a0*/  IADD3 R6, P1, PT, R235, 0x40, RZ ;  /* 0x00000040eb067810 */ /* 0x000fe20007f3e0ff */
[----:B-12---:R-:W-:Y:S01]  /*27b0*/  IMAD.MOV.U32 R10, RZ, RZ, R8 ;  /* 0x000000ffff0a7224 */ /* 0x006fe200078e0008 */
        /* <DEDUP_REMOVED lines=22> */
.L_x_1141:
[----:B------:R-:W-:Y:S05]  /*2920*/  BSYNC.RECONVERGENT B0 ;  /* 0x0000000000007941 */ /* 0x000fea0003800200 */
.L_x_1140:
[----:B------:R-:W-:Y:S01]  /*2930*/  SHF.R.S32.HI R3, RZ, 0x1f, R0 ;  /* 0x0000001fff037819 */ /* 0x000fe20000011400 */
[C---:B------:R-:W-:Y:S01]  /*2940*/  IMAD R6, R0.reuse, UR4, RZ ;  /* 0x0000000400067c24 */ /* 0x040fe2000f8e02ff */
[----:B------:R-:W-:Y:S01]  /*2950*/  BSSY.RECONVERGENT B0, `(.L_x_1142) ;  /* 0x000001e000007945 */ /* 0x000fe20003800200 */
[----:B------:R-:W-:Y:S01]  /*2960*/  ISETP.GE.AND P3, PT, R5, R2, PT ;  /* 0x000000020500720c */ /* 0x000fe20003f66270 */
[----:B---34-:R-:W-:-:S04]  /*2970*/  IMAD.WIDE.U32 R14, R0, UR11, RZ ;  /* 0x0000000b000e7c25 */ /* 0x018fc8000f8e00ff */
[----:B------:R-:W-:Y:S01]  /*2980*/  IMAD R6, R3, UR11, R6 ;  /* 0x0000000b03067c24 */ /* 0x000fe2000f8e0206 */
[----:B------:R-:W-:Y:S05]  /*2990*/  @P0 BRA `(.L_x_1143) ;  /* 0x0000000000640947 */ /* 0x000fea0003800000 */
[----:B------:R-:W3:Y:S01]  /*29a0*/  LDCU.64 UR8, c[0x0][0x3b0] ;  /* 0x00007600ff0877ac */ /* 0x000ee20008000a00 */
[----:B-12---:R-:W-:Y:S01]  /*29b0*/  IADD3 R11, P0, PT, R235, 0x50, RZ ;  /* 0x00000050eb0b7810 */ /* 0x006fe20007f1e0ff */
        /* <DEDUP_REMOVED lines=23> */
.L_x_1143:
[----:B------:R-:W-:Y:S05]  /*2b30*/  BSYNC.RECONVERGENT B0 ;  /* 0x0000000000007941 */ /* 0x000fea0003800200 */
.L_x_1142:
[----:B------:R-:W-:Y:S04]  /*2b40*/  BSSY.RECONVERGENT B0, `(.L_x_1144) ;  /* 0x000001b000007945 */ /* 0x000fe80003800200 */
[----:B------:R-:W-:Y:S05]  /*2b50*/  @P6 BRA `(.L_x_1145) ;  /* 0x0000000000646947 */ /* 0x000fea0003800000 */
[----:B------:R-:W4:Y:S01]  /*2b60*/  LDCU.64 UR8, c[0x0][0x3b0] ;  /* 0x00007600ff0877ac */ /* 0x000f220008000a00 */
[----:B-12---:R-:W-:Y:S01]  /*2b70*/  IADD3 R11, P0, PT, R235, 0x60, RZ ;  /* 0x00000060eb0b7810 */ /* 0x006fe20007f1e0ff */
        /* <DEDUP_REMOVED lines=23> */
.L_x_1145:
[----:B------:R-:W-:Y:S05]  /*2cf0*/  BSYNC.RECONVERGENT B0 ;  /* 0x0000000000007941 */ /* 0x000fea0003800200 */
.L_x_1144:
[----:B------:R-:W-:Y:S04]  /*2d00*/  BSSY.RECONVERGENT B0, `(.L_x_1146) ;  /* 0x000001a000007945 */ /* 0x000fe80003800200 */
[----:B------:R-:W-:Y:S05]  /*2d10*/  @P5 BRA `(.L_x_1147) ;  /* 0x0000000000605947 */ /* 0x000fea0003800000 */
[----:B------:R-:W5:Y:S01]  /*2d20*/  LDCU.64 UR8, c[0x0][0x3b0] ;  /* 0x00007600ff0877ac */ /* 0x000f620008000a00 */
[----:B-12---:R-:W-:Y:S02]  /*2d30*/  IADD3 R10, P0, PT, R235, 0x70, RZ ;  /* 0x00000070eb0a7810 */ /* 0x006fe40007f1e0ff */
        /* <DEDUP_REMOVED lines=22> */
.L_x_1147:
[----:B------:R-:W-:Y:S05]  /*2ea0*/  BSYNC.RECONVERGENT B0 ;  /* 0x0000000000007941 */ /* 0x000fea0003800200 */
.L_x_1146:
[----:B------:R-:W-:Y:S01]  /*2eb0*/  BSSY.RECONVERGENT B0, `(.L_x_1148) ;  /* 0x0000012000007945 */ /* 0x000fe20003800200 */
[----:B------:R-:W-:-:S03]  /*2ec0*/  IADD3 R6, PT, PT, R15, R6, RZ ;  /* 0x000000060f067210 */ /* 0x000fc60007ffe0ff */
[----:B------:R-:W-:Y:S05]  /*2ed0*/  @P4 BRA `(.L_x_1149) ;  /* 0x00000000003c4947 */ /* 0x000fea0003800000 */
[----:B------:R-:W5:Y:S01]  /*2ee0*/  LDCU UR6, c[0x0][0x440] ;  /* 0x00008800ff0677ac */ /* 0x000f620008000800 */
[----:B-1----:R-:W-:-:S04]  /*2ef0*/  LEA R8, P2, R14, R234, 0x1 ;  /* 0x000000ea0e087211 */ /* 0x002fc800078408ff */
        /* <DEDUP_REMOVED lines=13> */
.L_x_1149:
[----:B------:R-:W-:Y:S05]  /*2fd0*/  BSYNC.RECONVERGENT B0 ;  /* 0x0000000000007941 */ /* 0x000fea0003800200 */
.L_x_1148:
[----:B------:R-:W-:Y:S04]  /*2fe0*/  BSSY.RECONVERGENT B0, `(.L_x_1150) ;  /* 0x0000013000007945 */ /* 0x000fe80003800200 */
[----:B------:R-:W-:Y:S05]  /*2ff0*/  @P3 BRA `(.L_x_1151) ;  /* 0x0000000000443947 */ /* 0x000fea0003800000 */
[----:B------:R-:W5:Y:S01]  /*3000*/  LDCU UR6, c[0x0][0x440] ;  /* 0x00008800ff0677ac */ /* 0x000f620008000800 */
[----:B------:R-:W-:-:S04]  /*3010*/  IADD3 R14, P0, PT, R14, UR15, RZ ;  /* 0x0000000f0e0e7c10 */ /* 0x000fc8000ff1e0ff */
[----:B------:R-:W-:Y:S02]  /*3020*/  IADD3.X R6, PT, PT, R6, UR14, RZ, P0, !PT ;  /* 0x0000000e06067c10 */ /* 0x000fe400087fe4ff */
        /* <DEDUP_REMOVED lines=14> */
.L_x_1151:
[----:B------:R-:W-:Y:S05]  /*3110*/  BSYNC.RECONVERGENT B0 ;  /* 0x0000000000007941 */ /* 0x000fea0003800200 */
.L_x_1150:
[----:B------:R-:W0:Y:S01]  /*3120*/  LDGDEPBAR ;  /* 0x00000000000079af */ /* 0x000e220000000000 */
[C---:B-1----:R-:W-:Y:S01]  /*3130*/  SHF.L.U64.HI R9, R170.reuse, 0x5, R171 ;  /* 0x00000005aa097819 */ /* 0x042fe200000102ab */
[----:B------:R-:W-:Y:S01]  /*3140*/  BSSY.RECONVERGENT B0, `(.L_x_1152) ;  /* 0x000001e000007945 */ /* 0x000fe20003800200 */
[----:B--2---:R-:W-:Y:S02]  /*3150*/  SHF.L.U32 R10, R170, 0x5, RZ ;  /* 0x00000005aa0a7819 */ /* 0x004fe400000006ff */
[----:B------:R-:W-:Y:S01]  /*3160*/  SHF.L.U32 R222, R237, 0x6, RZ ;  /* 0x00000006edde7819 */ /* 0x000fe200000006ff */
[----:B------:R-:W-:-:S03]  /*3170*/  IMAD R9, R9, R0, RZ ;  /* 0x0000000009097224 */ /* 0x000fc600078e02ff */
[----:B------:R-:W-:Y:S01]  /*3180*/  LOP3.LUT R13, R222, 0x1c0, RZ, 0xc0, !PT ;  /* 0x000001c0de0d7812 */ /* 0x000fe200078ec0ff */
[----:B------:R-:W-:Y:S02]  /*3190*/  IMAD R9, R3, R10, R9 ;  /* 0x0000000a03097224 */ /* 0x000fe400078e0209 */
[----:B------:R-:W-:Y:S01]  /*31a0*/  IMAD.WIDE.U32 R10, R10, R0, RZ ;  /* 0x000000000a0a7225 */ /* 0x000fe200078e00ff */
[----:B------:R-:W-:-:S04]  /*31b0*/  LOP3.LUT R3, R13, 0x38, R4, 0xf8, !PT ;  /* 0x000000380d037812 */ /* 0x000fc800078ef804 */
[----:B------:R-:W-:Y:S01]  /*31c0*/  IADD3 R9, PT, PT, R11, R9, RZ ;  /* 0x000000090b097210 */ /* 0x000fe20007ffe0ff */
[----:B------:R-:W-:-:S04]  /*31d0*/  DEPBAR.LE SB0, 0x0 ;  /* 0x000080000000791a */ /* 0x000fc80000000000 */
[----:B------:R-:W-:Y:S06]  /*31e0*/  BAR.SYNC.DEFER_BLOCKING 0x0 ;  /* 0x0000000000007b1d */ /* 0x000fec0000010000 */
        /* <DEDUP_REMOVED lines=17> */
.L_x_1153:
[----:B------:R2:W-:Y:S04]  /*3300*/  STS.128 [R239+0xa000], RZ ;  /* 0x00a000ffef007388 */ /* 0x0005e80000000c00 */
[----:B------:R2:W-:Y:S02]  /*3310*/  STS.128 [R239+0xb000], RZ ;  /* 0x00b000ffef007388 */ /* 0x0005e40000000c00 */
.L_x_1154:
[----:B------:R-:W-:Y:S05]  /*3320*/  BSYNC.RECONVERGENT B0 ;  /* 0x0000000000007941 */ /* 0x000fea0003800200 */
.L_x_1152:
[----:B------:R-:W-:Y:S01]  /*3330*/  ISETP.GE.AND P0, PT, R5, R2, PT ;  /* 0x000000020500720c */ /* 0x000fe20003f06270 */
[C---:B------:R-:W-:Y:S01]  /*3340*/  IMAD.SHL.U32 R225, R237.reuse, 0x20, RZ ;  /* 0x00000020ede17824 */ /* 0x040fe200078e00ff */
[----:B------:R-:W-:Y:S01]  /*3350*/  SHF.R.U32.HI R6, RZ, 0x1, R237 ;  /* 0x00000001ff067819 */ /* 0x000fe200000116ed */
[----:B------:R-:W-:Y:S01]  /*3360*/  BSSY.RECONVERGENT B0, `(.L_x_1155) ;  /* 0x000001e000007945 */ /* 0x000fe20003800200 */
[----:B------:R-:W-:Y:S02]  /*3370*/  LOP3.LUT R4, R237, 0x8, RZ, 0xc0, !PT ;  /* 0x00000008ed047812 */ /* 0x000fe400078ec0ff */
[----:B------:R-:W-:Y:S02]  /*3380*/  LOP3.LUT R2, R222, 0x200, RZ, 0xc0, !PT ;  /* 0x00000200de027812 */ /* 0x000fe400078ec0ff */
[----:B------:R-:W-:Y:S02]  /*3390*/  LOP3.LUT R225, R225, 0x7c00, RZ, 0xc0, !PT ;  /* 0x00007c00e1e17812 */ /* 0x000fe400078ec0ff */
[----:B------:R-:W-:-:S02]  /*33a0*/  LOP3.LUT R5, R3, 0x8, R6, 0x78, !PT ;  /* 0x0000000803057812 */ /* 0x000fc400078e7806 */
[----:B------:R-:W-:Y:S01]  /*33b0*/  LOP3.LUT R3, R3, R4, RZ, 0x3c, !PT ;  /* 0x0000000403037212 */ /* 0x000fe200078e3cff */
[----:B------:R1:W-:Y:S01]  /*33c0*/  @P0 STS.128 [R239+0xa800], RZ ;  /* 0x00a800ffef000388 */ /* 0x0003e20000000c00 */
[----:B------:R-:W-:Y:S02]  /*33d0*/  LOP3.LUT R222, R222, 0x400, RZ, 0xc0, !PT ;  /* 0x00000400dede7812 */ /* 0x000fe400078ec0ff */
[----:B------:R-:W-:Y:S01]  /*33e0*/  IADD3 R225, PT, PT, R5, R2, R225 ;  /* 0x0000000205e17210 */ /* 0x000fe20007ffe0e1 */
[----:B------:R1:W-:Y:S02]  /*33f0*/  @P0 STS.128 [R239+0xb800], RZ ;  /* 0x00b800ffef000388 */ /* 0x0003e40000000c00 */
[----:B------:R-:W-:Y:S01]  /*3400*/  IMAD R222, R3, 0x2, R222 ;  /* 0x0000000203de7824 */ /* 0x000fe200078e02de */
[----:B------:R-:W-:Y:S01]  /*3410*/  LEA R225, R225, UR5, 0x1 ;  /* 0x00000005e1e17c11 */ /* 0x000fe2000f8e08ff */
[----:B------:R-:W-:Y:S06]  /*3420*/  @P0 BRA `(.L_x_1156) ;  /* 0x0000000000440947 */ /* 0x000fec0003800000 */
        /* <DEDUP_REMOVED lines=17> */
.L_x_1156:
[----:B------:R-:W-:Y:S05]  /*3540*/  BSYNC.RECONVERGENT B0 ;  /* 0x0000000000007941 */ /* 0x000fea0003800200 */
.L_x_1155:
[----:B------:R-:W-:Y:S01]  /*3550*/  LDSM.16.M88.4 R56, [R225] ;  /* 0x00000000e138783b */ /* 0x000fe20000000200 */
[----:B------:R-:W-:Y:S01]  /*3560*/  IMAD.MOV.U32 R4, RZ, RZ, 0x10 ;  /* 0x00000010ff047424 */ /* 0x000fe200078e00ff */
[C---:B------:R-:W-:Y:S01]  /*3570*/  LOP3.LUT P0, RZ, R237.reuse, 0x2, RZ, 0xc0, !PT ;  /* 0x00000002edff7812 */ /* 0x040fe2000780c0ff */
[----:B------:R-:W-:Y:S01]  /*3580*/  VIADD R223, R222, UR5 ;  /* 0x00000005dedf7c36 */ /* 0x000fe20008000000 */
[----:B------:R-:W5:Y:S01]  /*3590*/  LDSM.16.M88.4 R68, [R222+UR5+0x8000] ;  /* 0x00800005de44783b */ /* 0x000f620008000200 */
[----:B------:R-:W-:Y:S01]  /*35a0*/  IMAD.MOV.U32 R215, RZ, RZ, 0x20 ;  /* 0x00000020ffd77424 */ /* 0x000fe200078e00ff */
[----:B------:R-:W-:Y:S02]  /*35b0*/  SEL R4, R4, 0xfffffff0, !P0 ;  /* 0xfffffff004047807 */ /* 0x000fe40004000000 */
[----:B------:R-:W2:Y:S01]  /*35c0*/  LDSM.16.M88.4 R60, [R225+0x2000] ;  /* 0x00200000e13c783b */ /* 0x000ea20000000200 */
[----:B------:R-:W-:Y:S02]  /*35d0*/  LOP3.LUT P1, RZ, R237, 0x4, RZ, 0xc0, !PT ;  /* 0x00000004edff7812 */ /* 0x000fe4000782c0ff */
[C---:B------:R-:W-:Y:S01]  /*35e0*/  IMAD R88, R4.reuse, 0x2, R223 ;  /* 0x0000000204587824 */ /* 0x040fe200078e02df */
[----:B------:R-:W2:Y:S01]  /*35f0*/  LDSM.16.M88.4 R48, [R222+UR5+0x8800] ;  /* 0x00880005de30783b */ /* 0x000ea20008000200 */
[----:B------:R-:W-:Y:S01]  /*3600*/  IMAD R90, R4, 0x2, R225 ;  /* 0x00000002045a7824 */ /* 0x000fe200078e02e1 */
[----:B-1----:R-:W-:-:S02]  /*3610*/  SEL R2, R215, 0xffffffe0, !P1 ;  /* 0xffffffe0d7027807 */ /* 0x002fc40004800000 */
[----:B------:R-:W-:Y:S03]  /*3620*/  LDSM.16.M88.4 R40, [R88+0x8000] ;  /* 0x008000005828783b */ /* 0x000fe60000000200 */
[C---:B------:R-:W-:Y:S01]  /*3630*/  IMAD R91, R2.reuse, 0x2, R225 ;  /* 0x00000002025b7824 */ /* 0x040fe200078e02e1 */
[----:B------:R-:W1:Y:S01]  /*3640*/  LDSM.16.M88.4 R44, [R90+0x2000] ;  /* 0x002000005a2c783b */ /* 0x000e620000000200 */
[----:B------:R-:W-:Y:S02]  /*3650*/  IMAD R89, R2, 0x2, R223 ;  /* 0x0000000202597824 */ /* 0x000fe400078e02df */
[C---:B------:R-:W-:Y:S01]  /*3660*/  IMAD R6, R4.reuse, 0x2, R91 ;  /* 0x0000000204067824 */ /* 0x040fe200078e025b */
[----:B---34-:R-:W3:Y:S01]  /*3670*/  LDSM.16.M88.4 R16, [R90] ;  /* 0x000000005a10783b */ /* 0x018ee20000000200 */
[----:B------:R-:W-:-:S03]  /*3680*/  IMAD R3, R4, 0x2, R89 ;  /* 0x0000000204037824 */ /* 0x000fc600078e0259 */
[----:B------:R-:W4:Y:S04]  /*3690*/  LDSM.16.M88.4 R20, [R88+0x8800] ;  /* 0x008800005814783b */ /* 0x000f280000000200 */
[----:B------:R-:W-:Y:S04]  /*36a0*/  LDSM.16.M88.4 R12, [R91+0x2000] ;  /* 0x002000005b0c783b */ /* 0x000fe80000000200 */
[----:B------:R-:W4:Y:S04]  /*36b0*/  LDSM.16.M88.4 R8, [R89+0x8000] ;  /* 0x008000005908783b */ /* 0x000f280000000200 */
[----:B------:R-:W4:Y:S01]  /*36c0*/  LDSM.16.M88.4 R72, [R91] ;  /* 0x000000005b48783b */ /* 0x000f220000000200 */
[-C--:B-----5:R-:W-:Y:S03]  /*36d0*/  HMMA.16816.F32.BF16 R36, R56, R68.reuse, RZ ;  /* 0x000000443824723c */ /* 0x0a0fe600000418ff */
[----:B------:R-:W5:Y:S04]  /*36e0*/  LDSM.16.M88.4 R76, [R89+0x8800] ;  /* 0x00880000594c783b */ /* 0x000f680000000200 */
[----:B------:R-:W-:Y:S01]  /*36f0*/  LDSM.16.M88.4 R52, [R6+0x2000] ;  /* 0x002000000634783b */ /* 0x000fe20000000200 */
[C---:B--2---:R-:W-:Y:S03]  /*3700*/  HMMA.16816.F32.BF16 R32, R60.reuse, R68, RZ ;  /* 0x000000443c20723c */ /* 0x044fe600000418ff */
[----:B------:R-:W-:Y:S04]  /*3710*/  LDSM.16.M88.4 R84, [R88+0x9000] ;  /* 0x009000005854783b */ /* 0x000fe80000000200 */
[----:B------:R-:W-:Y:S01]  /*3720*/  LDSM.16.M88.4 R80, [R90+0x4000] ;  /* 0x004000005a50783b */ /* 0x000fe20000000200 */
[-C--:B------:R-:W-:Y:S03]  /*3730*/  HMMA.16816.F32.BF16 R28, R60, R70.reuse, RZ ;  /* 0x000000463c1c723c */ /* 0x080fe600000418ff */
[----:B------:R-:W0:Y:S05]  /*3740*/  LDGDEPBAR ;  /* 0x00000000000079af */ /* 0x000e2a0000000000 */
[----:B------:R-:W-:Y:S08]  /*3750*/  HMMA.16816.F32.BF16 R68, R56, R70, RZ ;  /* 0x000000463844723c */ /* 0x000ff000000418ff */
[C---:B------:R-:W-:Y:S08]  /*3760*/  HMMA.16816.F32.BF16 R24, R60.reuse, R48, RZ ;  /* 0x000000303c18723c */ /* 0x040ff000000418ff */
[----:B------:R-:W-:Y:S08]  /*3770*/  HMMA.16816.F32.BF16 R60, R60, R50, RZ ;  /* 0x000000323c3c723c */ /* 0x000ff000000418ff */
[C---:B------:R-:W-:Y:S08]  /*3780*/  HMMA.16816.F32.BF16 R64, R56.reuse, R48, RZ ;  /* 0x000000303840723c */ /* 0x040ff000000418ff */
[----:B------:R-:W-:Y:S01]  /*3790*/  HMMA.16816.F32.BF16 R56, R56, R50, RZ ;  /* 0x000000323838723c */ /* 0x000fe200000418ff */
[----:B------:R-:W-:Y:S07]  /*37a0*/  LDSM.16.M88.4 R48, [R3+0x8000] ;  /* 0x008000000330783b */ /* 0x000fee0000000200 */
[C---:B-1----:R-:W-:Y:S08]  /*37b0*/  HMMA.16816.F32.BF16 R32, R44.reuse, R40, R32 ;  /* 0x000000282c20723c */ /* 0x042ff00000041820 */
[----:B------:R-:W-:Y:S08]  /*37c0*/  HMMA.16816.F32.BF16 R28, R44, R42, R28 ;  /* 0x0000002a2c1c723c */ /* 0x000ff0000004181c */
[C---:B---3--:R-:W-:Y:S08]  /*37d0*/  HMMA.16816.F32.BF16 R36, R16.reuse, R40, R36 ;  /* 0x000000281024723c */ /* 0x048ff00000041824 */
[----:B------:R-:W-:Y:S01]  /*37e0*/  HMMA.16816.F32.BF16 R68, R16, R42, R68 ;  /* 0x0000002a1044723c */ /* 0x000fe20000041844 */
[----:B------:R-:W1:Y:S07]  /*37f0*/  LDSM.16.M88.4 R40, [R6] ;  /* 0x000000000628783b */ /* 0x000e6e0000000200 */
[C---:B----4-:R-:W-:Y:S08]  /*3800*/  HMMA.16816.F32.BF16 R24, R44.reuse, R20, R24 ;  /* 0x000000142c18723c */ /* 0x050ff00000041818 */
[----:B------:R-:W-:Y:S01]  /*3810*/  HMMA.16816.F32.BF16 R60, R44, R22, R60 ;  /* 0x000000162c3c723c */ /* 0x000fe2000004183c */
[----:B------:R-:W2:Y:S07]  /*3820*/  LDSM.16.M88.4 R44, [R3+0x8800] ;  /* 0x00880000032c783b */ /* 0x000eae0000000200 */
[C---:B------:R-:W-:Y:S08]  /*3830*/  HMMA.16816.F32.BF16 R64, R16.reuse, R20, R64 ;  /* 0x000000141040723c */ /* 0x040ff00000041840 */
[----:B------:R-:W-:Y:S01]  /*3840*/  HMMA.16816.F32.BF16 R56, R16, R22, R56 ;  /* 0x000000161038723c */ /* 0x000fe20000041838 */
[----:B------:R-:W-:Y:S04]  /*3850*/  LDSM.16.M88.4 R16, [R222+UR5+0x9000] ;  /* 0x00900005de10783b */ /* 0x000fe80008000200 */
[----:B------:R-:W-:Y:S03]  /*3860*/  LDSM.16.M88.4 R20, [R225+0x6000] ;  /* 0x00600000e114783b */ /* 0x000fe60000000200 */
[C---:B------:R-:W-:Y:S08]  /*3870*/  HMMA.16816.F32.BF16 R32, R12.reuse, R8, R32 ;  /* 0x000000080c20723c */ /* 0x040ff00000041820 */
[----:B------:R-:W-:Y:S08]  /*3880*/  HMMA.16816.F32.BF16 R28, R12, R10, R28 ;  /* 0x0000000a0c1c723c */ /* 0x000ff0000004181c */
[C---:B------:R-:W-:Y:S08]  /*3890*/  HMMA.16816.F32.BF16 R36, R72.reuse, R8, R36 ;  /* 0x000000084824723c */ /* 0x040ff00000041824 */
[----:B------:R-:W-:Y:S01]  /*38a0*/  HMMA.16816.F32.BF16 R68, R72, R10, R68 ;  /* 0x0000000a4844723c */ /* 0x000fe20000041844 */
[----:B------:R-:W3:Y:S07]  /*38b0*/  LDSM.16.M88.4 R8, [R225+0x4000] ;  /* 0x00400000e108783b */ /* 0x000eee0000000200 */
[C---:B-----5:R-:W-:Y:S08]  /*38c0*/  HMMA.16816.F32.BF16 R24, R12.reuse, R76, R24 ;  /* 0x0000004c0c18723c */ /* 0x060ff00000041818 */
[----:B------:R-:W-:Y:S01]  /*38d0*/  HMMA.16816.F32.BF16 R60, R12, R78, R60 ;  /* 0x0000004e0c3c723c */ /* 0x000fe2000004183c */
[----:B------:R-:W4:Y:S07]  /*38e0*/  LDSM.16.M88.4 R12, [R222+UR5+0x9800] ;  /* 0x00980005de0c783b */ /* 0x000f2e0008000200 */
[C---:B------:R-:W-:Y:S08]  /*38f0*/  HMMA.16816.F32.BF16 R64, R72.reuse, R76, R64 ;  /* 0x0000004c4840723c */ /* 0x040ff00000041840 */
[----:B------:R-:W-:Y:S01]  /*3900*/  HMMA.16816.F32.BF16 R56, R72, R78, R56 ;  /* 0x0000004e4838723c */ /* 0x000fe20000041838 */
[----:B------:R-:W5:Y:S04]  /*3910*/  LDSM.16.M88.4 R76, [R90+0x6000] ;  /* 0x006000005a4c783b */ /* 0x000f680000000200 */
[----:B------:R-:W5:Y:S03]  /*3920*/  LDSM.16.M88.4 R72, [R88+0x9800] ;  /* 0x009800005848783b */ /* 0x000f660000000200 */
[-C--:B-1----:R-:W-:Y:S08]  /*3930*/  HMMA.16816.F32.BF16 R36, R40, R48.reuse, R36 ;  /* 0x000000302824723c */ /* 0x082ff00000041824 */
[C---:B------:R-:W-:Y:S08]  /*3940*/  HMMA.16816.F32.BF16 R32, R52.reuse, R48, R32 ;  /* 0x000000303420723c */ /* 0x040ff00000041820 */
[C---:B------:R-:W-:Y:S08]  /*3950*/  HMMA.16816.F32.BF16 R28, R52.reuse, R50, R28 ;  /* 0x00000032341c723c */ /* 0x040ff0000004181c */
[C---:B--2---:R-:W-:Y:S08]  /*3960*/  HMMA.16816.F32.BF16 R24, R52.reuse, R44, R24 ;  /* 0x0000002c3418723c */ /* 0x044ff00000041818 */
[----:B------:R-:W-:Y:S01]  /*3970*/  HMMA.16816.F32.BF16 R60, R52, R46, R60 ;  /* 0x0000002e343c723c */ /* 0x000fe2000004183c */
[----:B------:R-:W-:Y:S07]  /*3980*/  LDSM.16.M88.4 R52, [R91+0x4000] ;  /* 0x004000005b34783b */ /* 0x000fee0000000200 */
[C---:B------:R-:W-:Y:S01]  /*3990*/  HMMA.16816.F32.BF16 R68, R40.reuse, R50, R68 ;  /* 0x000000322844723c */ /* 0x040fe20000041844 */
[----:B------:R-:W-:Y:S07]  /*39a0*/  LDSM.16.M88.4 R48, [R91+0x6000] ;  /* 0x006000005b30783b */ /* 0x000fee0000000200 */
[C---:B------:R-:W-:Y:S08]  /*39b0*/  HMMA.16816.F32.BF16 R64, R40.reuse, R44, R64 ;  /* 0x0000002c2840723c */ /* 0x040ff00000041840 */
[----:B------:R-:W-:Y:S01]  /*39c0*/  HMMA.16816.F32.BF16 R56, R40, R46, R56 ;  /* 0x0000002e2838723c */ /* 0x000fe20000041838 */
[----:B------:R-:W1:Y:S04]  /*39d0*/  LDSM.16.M88.4 R44, [R89+0x9000] ;  /* 0x00900000592c783b */ /* 0x000e680000000200 */
[----:B------:R-:W2:Y:S03]  /*39e0*/  LDSM.16.M88.4 R40, [R89+0x9800] ;  /* 0x009800005928783b */ /* 0x000ea60000000200 */
[-C--:B---3--:R-:W-:Y:S08]  /*39f0*/  HMMA.16816.F32.BF16 R36, R8, R16.reuse, R36 ;  /* 0x000000100824723c */ /* 0x088ff00000041824 */
[C---:B------:R-:W-:Y:S08]  /*3a00*/  HMMA.16816.F32.BF16 R32, R20.reuse, R16, R32 ;  /* 0x000000101420723c */ /* 0x040ff00000041820 */
[C---:B------:R-:W-:Y:S08]  /*3a10*/  HMMA.16816.F32.BF16 R28, R20.reuse, R18, R28 ;  /* 0x00000012141c723c */ /* 0x040ff0000004181c */
[C---:B----4-:R-:W-:Y:S08]  /*3a20*/  HMMA.16816.F32.BF16 R24, R20.reuse, R12, R24 ;  /* 0x0000000c1418723c */ /* 0x050ff00000041818 */
[----:B------:R-:W-:Y:S01]  /*3a30*/  HMMA.16816.F32.BF16 R60, R20, R14, R60 ;  /* 0x0000000e143c723c */ /* 0x000fe2000004183c */
[----:B------:R-:W-:Y:S07]  /*3a40*/  LDSM.16.M88.4 R20, [R6+0x4000] ;  /* 0x004000000614783b */ /* 0x000fee0000000200 */
[C---:B------:R-:W-:Y:S01]  /*3a50*/  HMMA.16816.F32.BF16 R68, R8.reuse, R18, R68 ;  /* 0x000000120844723c */ /* 0x040fe20000041844 */
[----:B------:R-:W-:Y:S07]  /*3a60*/  LDSM.16.M88.4 R16, [R6+0x6000] ;  /* 0x006000000610783b */ /* 0x000fee0000000200 */
[C---:B------:R-:W-:Y:S08]  /*3a70*/  HMMA.16816.F32.BF16 R64, R8.reuse, R12, R64 ;  /* 0x0000000c0840723c */ /* 0x040ff00000041840 */
[----:B------:R-:W-:Y:S01]  /*3a80*/  HMMA.16816.F32.BF16 R56, R8, R14, R56 ;  /* 0x0000000e0838723c */ /* 0x000fe20000041838 */
[----:B------:R-:W3:Y:S04]  /*3a90*/  LDSM.16.M88.4 R12, [R3+0x9000] ;  /* 0x00900000030c783b */ /* 0x000ee80000000200 */
[----:B------:R4:W3:Y:S01]  /*3aa0*/  LDSM.16.M88.4 R8, [R3+0x9800] ;  /* 0x009800000308783b */ /* 0x0008e20000000200 */
[----:B------:R-:W-:-:S04]  /*3ab0*/  DEPBAR.LE SB0, 0x0 ;  /* 0x000080000000791a */ /* 0x000fc80000000000 */
[-C--:B------:R-:W-:Y:S08]  /*3ac0*/  HMMA.16816.F32.BF16 R36, R80, R84.reuse, R36 ;  /* 0x000000545024723c */ /* 0x080ff00000041824 */
[C---:B-----5:R-:W-:Y:S08]  /*3ad0*/  HMMA.16816.F32.BF16 R32, R76.reuse, R84, R32 ;  /* 0x000000544c20723c */ /* 0x060ff00000041820 */
[----:B------:R-:W-:Y:S01]  /*3ae0*/  HMMA.16816.F32.BF16 R28, R76, R86, R28 ;  /* 0x000000564c1c723c */ /* 0x000fe2000004181c */
[----:B----4-:R-:W-:-:S05]  /*3af0*/  IMAD.SHL.U32 R3, R237, 0x2, RZ ;  /* 0x00000002ed037824 */ /* 0x010fca00078e00ff */
[----:B------:R-:W-:Y:S02]  /*3b00*/  LOP3.LUT R3, R3, 0x6, RZ, 0xc0, !PT ;  /* 0x0000000603037812 */ /* 0x000fe400078ec0ff */
[----:B------:R-:W-:Y:S03]  /*3b10*/  HMMA.16816.F32.BF16 R24, R76, R72, R24 ;  /* 0x000000484c18723c */ /* 0x000fe60000041818 */
[----:B------:R-:W-:-:S05]  /*3b20*/  IMAD R0, R0, 0x20, R3 ;  /* 0x0000002000007824 */ /* 0x000fca00078e0203 */
[----:B------:R-:W-:Y:S01]  /*3b30*/  HMMA.16816.F32.BF16 R60, R76, R74, R60 ;  /* 0x0000004a4c3c723c */ /* 0x000fe2000004183c */
[C---:B------:R-:W-:Y:S01]  /*3b40*/  ISETP.GE.AND P4, PT, R0.reuse, R7, PT ;  /* 0x000000070000720c */ /* 0x040fe20003f86270 */
[----:B------:R-:W-:-:S05]  /*3b50*/  VIADD R6, R0, 0x10 ;  /* 0x0000001000067836 */ /* 0x000fca0000000000 */
[----:B------:R-:W-:Y:S01]  /*3b60*/  ISETP.GE.AND P5, PT, R6, R7, PT ;  /* 0x000000070600720c */ /* 0x000fe20003fa6270 */
[----:B------:R-:W-:Y:S01]  /*3b70*/  HMMA.16816.F32.BF16 R68, R80, R86, R68 ;  /* 0x000000565044723c */ /* 0x000fe20000041844 */
[----:B------:R-:W-:Y:S02]  /*3b80*/  VIADD R6, R0, 0x11 ;  /* 0x0000001100067836 */ /* 0x000fe40000000000 */
[----:B------:R-:W-:-:S03]  /*3b90*/  P2R R3, PR, RZ, 0x20 ;  /* 0x00000020ff037803 */ /* 0x000fc60000000000 */
[-C--:B------:R-:W-:Y:S01]  /*3ba0*/  ISETP.GE.AND P6, PT, R6, R7.reuse, PT ;  /* 0x000000070600720c */ /* 0x080fe20003fc6270 */
[----:B------:R-:W-:Y:S01]  /*3bb0*/  VIADD R6, R0, 0x18 ;  /* 0x0000001800067836 */ /* 0x000fe20000000000 */
[----:B-1----:R-:W-:Y:S04]  /*3bc0*/  HMMA.16816.F32.BF16 R36, R52, R44, R36 ;  /* 0x0000002c3424723c */ /* 0x002fe80000041824 */
[----:B------:R-:W-:-:S04]  /*3bd0*/  ISETP.GE.AND P5, PT, R6, R7, PT ;  /* 0x000000070600720c */ /* 0x000fc80003fa6270 */
[C---:B------:R-:W-:Y:S08]  /*3be0*/  HMMA.16816.F32.BF16 R32, R48.reuse, R44, R32 ;  /* 0x0000002c3020723c */ /* 0x040ff00000041820 */
[C---:B------:R-:W-:Y:S08]  /*3bf0*/  HMMA.16816.F32.BF16 R28, R48.reuse, R46, R28 ;  /* 0x0000002e301c723c */ /* 0x040ff0000004181c */
[C---:B--2---:R-:W-:Y:S08]  /*3c00*/  HMMA.16816.F32.BF16 R24, R48.reuse, R40, R24 ;  /* 0x000000283018723c */ /* 0x044ff00000041818 */
[----:B------:R-:W-:Y:S08]  /*3c10*/  HMMA.16816.F32.BF16 R60, R48, R42, R60 ;  /* 0x0000002a303c723c */ /* 0x000ff0000004183c */
[----:B------:R-:W-:Y:S08]  /*3c20*/  HMMA.16816.F32.BF16 R68, R52, R46, R68 ;  /* 0x0000002e3444723c */ /* 0x000ff00000041844 */
[C---:B------:R-:W-:Y:S08]  /*3c30*/  HMMA.16816.F32.BF16 R64, R80.reuse, R72, R64 ;  /* 0x000000485040723c */ /* 0x040ff00000041840 */
[----:B------:R-:W-:Y:S08]  /*3c40*/  HMMA.16816.F32.BF16 R56, R80, R74, R56 ;  /* 0x0000004a5038723c */ /* 0x000ff00000041838 */
[-C--:B---3--:R-:W-:Y:S08]  /*3c50*/  HMMA.16816.F32.BF16 R36, R20, R12.reuse, R36 ;  /* 0x0000000c1424723c */ /* 0x088ff00000041824 */
[----:B------:R-:W-:Y:S01]  /*3c60*/  HMMA.16816.F32.BF16 R32, R16, R12, R32 ;  /* 0x0000000c1020723c */ /* 0x000fe20000041820 */
[----:B------:R-:W-:-:S05]  /*3c70*/  VIADD R12, R0, 0x9 ;  /* 0x00000009000c7836 */ /* 0x000fca0000000000 */
[----:B------:R-:W-:Y:S02]  /*3c80*/  ISETP.GE.AND P0, PT, R12, R7, PT ;  /* 0x000000070c00720c */ /* 0x000fe40003f06270 */
[----:B------:R-:W-:Y:S03]  /*3c90*/  HMMA.16816.F32.BF16 R28, R16, R14, R28 ;  /* 0x0000000e101c723c */ /* 0x000fe6000004181c */
[----:B------:R-:W-:Y:S02]  /*3ca0*/  FSEL R13, R38, -INF , !P4 ;  /* 0xff800000260d7808 */ /* 0x000fe40006000000 */
[----:B------:R-:W-:-:S03]  /*3cb0*/  FSEL R36, R36, -INF , !P4 ;  /* 0xff80000024247808 */ /* 0x000fc60006000000 */
[----:B------:R-:W-:Y:S03]  /*3cc0*/  HMMA.16816.F32.BF16 R24, R16, R8, R24 ;  /* 0x000000081018723c */ /* 0x000fe60000041818 */
[----:B------:R-:W-:Y:S02]  /*3cd0*/  FSEL R34, R34, -INF , !P4 ;  /* 0xff80000022227808 */ /* 0x000fe40006000000 */
[----:B------:R-:W-:-:S03]  /*3ce0*/  FSEL R32, R32, -INF , !P4 ;  /* 0xff80000020207808 */ /* 0x000fc60006000000 */
[----:B------:R-:W-:Y:S01]  /*3cf0*/  HMMA.16816.F32.BF16 R60, R16, R10, R60 ;  /* 0x0000000a103c723c */ /* 0x000fe2000004183c */
[C---:B------:R-:W-:Y:S02]  /*3d00*/  VIADD R18, R0.reuse, 0x1 ;  /* 0x0000000100127836 */ /* 0x040fe40000000000 */
[C---:B------:R-:W-:Y:S02]  /*3d10*/  VIADD R16, R0.reuse, 0x8 ;  /* 0x0000000800107836 */ /* 0x040fe40000000000 */
[----:B------:R-:W-:Y:S01]  /*3d20*/  VIADD R0, R0, 0x19 ;  /* 0x0000001900007836 */ /* 0x000fe20000000000 */
[----:B------:R-:W-:Y:S01]  /*3d30*/  BAR.SYNC.DEFER_BLOCKING 0x0 ;  /* 0x0000000000007b1d */ /* 0x000fe20000010000 */
[-C--:B------:R-:W-:Y:S01]  /*3d40*/  ISETP.GE.AND P3, PT, R18, R7.reuse, PT ;  /* 0x000000071200720c */ /* 0x080fe20003f66270 */
[----:B------:R-:W-:Y:S01]  /*3d50*/  HMMA.16816.F32.BF16 R68, R20, R14, R68 ;  /* 0x0000000e1444723c */ /* 0x000fe20000041844 */
[----:B------:R-:W-:Y:S02]  /*3d60*/  ISETP.GE.AND P2, PT, R16, R7, PT ;  /* 0x000000071000720c */ /* 0x000fe40003f46270 */
[----:B------:R-:W-:-:S02]  /*3d70*/  FSEL R16, R35, -INF , !P3 ;  /* 0xff80000023107808 */ /* 0x000fc40005800000 */
[----:B------:R-:W-:Y:S02]  /*3d80*/  FSEL R38, R33, -INF , !P3 ;  /* 0xff80000021267808 */ /* 0x000fe40005800000 */
[----:B------:R-:W-:Y:S01]  /*3d90*/  FSEL R39, R39, -INF , !P3 ;  /* 0xff80000027277808 */ /* 0x000fe20005800000 */
[C---:B------:R-:W-:Y:S01]  /*3da0*/  HMMA.16816.F32.BF16 R64, R52.reuse, R40, R64 ;  /* 0x000000283440723c */ /* 0x040fe20000041840 */
[----:B------:R-:W-:Y:S02]  /*3db0*/  FSEL R12, R37, -INF , !P3 ;  /* 0xff800000250c7808 */ /* 0x000fe40005800000 */
[----:B------:R-:W-:Y:S02]  /*3dc0*/  ISETP.GE.U32.AND P3, PT, R7, 0x21, PT ;  /* 0x000000210700780c */ /* 0x000fe40003f66070 */
[----:B------:R-:W-:Y:S02]  /*3dd0*/  FSEL R30, R30, -INF , !P2 ;  /* 0xff8000001e1e7808 */ /* 0x000fe40005000000 */
[----:B------:R-:W-:Y:S01]  /*3de0*/  FSEL R40, R28, -INF , !P2 ;  /* 0xff8000001c287808 */ /* 0x000fe20005000000 */
[----:B------:R-:W-:Y:S01]  /*3df0*/  HMMA.16816.F32.BF16 R56, R52, R42, R56 ;  /* 0x0000002a3438723c */ /* 0x000fe20000041838 */
[----:B------:R-:W-:-:S02]  /*3e00*/  FSEL R18, R31, -INF , !P0 ;  /* 0xff8000001f127808 */ /* 0x000fc40004000000 */
[----:B------:R-:W-:Y:S02]  /*3e10*/  FSEL R15, R70, -INF , !P2 ;  /* 0xff800000460f7808 */ /* 0x000fe40005000000 */
[----:B------:R-:W-:Y:S02]  /*3e20*/  FSEL R68, R68, -INF , !P2 ;  /* 0xff80000044447808 */ /* 0x000fe40005000000 */
[----:B------:R-:W-:Y:S02]  /*3e30*/  ISETP.NE.AND P2, PT, R3, RZ, PT ;  /* 0x000000ff0300720c */ /* 0x000fe40003f45270 */
[----:B------:R-:W-:Y:S02]  /*3e40*/  FSEL R28, R29, -INF , !P0 ;  /* 0xff8000001d1c7808 */ /* 0x000fe40004000000 */
[----:B------:R-:W-:Y:S01]  /*3e50*/  FSEL R71, R71, -INF , !P0 ;  /* 0xff80000047477808 */ /* 0x000fe20004000000 */
[----:B------:R-:W-:Y:S01]  /*3e60*/  HMMA.16816.F32.BF16 R64, R20, R8, R64 ;  /* 0x000000081440723c */ /* 0x000fe20000041840 */
[----:B------:R-:W-:-:S02]  /*3e70*/  FSEL R14, R69, -INF , !P0 ;  /* 0xff800000450e7808 */ /* 0x000fc40004000000 */
[----:B------:R-:W-:Y:S02]  /*3e80*/  ISETP.GE.AND P4, PT, R0, R7, PT ;  /* 0x000000070000720c */ /* 0x000fe40003f86270 */
[----:B------:R-:W-:Y:S02]  /*3e90*/  FSEL R100, R26, -INF , !P2 ;  /* 0xff8000001a647808 */ /* 0x000fe40005000000 */
[----:B------:R-:W-:Y:S01]  /*3ea0*/  FSEL R8, R24, -INF , !P2 ;  /* 0xff80000018087808 */ /* 0x000fe20005000000 */
[----:B------:R-:W-:Y:S01]  /*3eb0*/  HMMA.16816.F32.BF16 R56, R20, R10, R56 ;  /* 0x0000000a1438723c */ /* 0x000fe20000041838 */
[----:B------:R-:W-:Y:S01]  /*3ec0*/  FSEL R101, R27, -INF , !P6 ;  /* 0xff8000001b657808 */ /* 0x000fe20007000000 */
[----:B------:R-:W-:-:S03]  /*3ed0*/  NOP ;  /* 0x0000000000007918 */ /* 0x000fc60000000000 */
[----:B------:R-:W-:-:S15]  /*3ee0*/  @!P3 BRA `(.L_x_1157) ;  /* 0x000000000088b947 */ /* 0x000fde0003800000 */
[----:B------:R-:W-:-:S05]  /*3ef0*/  LEA.HI.SX32 R6, R164, 0xfffffffe, 0x1b ;  /* 0xfffffffea4067811 */ /* 0x000fca00078fdaff */
[C---:B------:R-:W-:Y:S01]  /*3f00*/  IMAD R9, R6.reuse, UR4, RZ ;  /* 0x0000000406097c24 */ /* 0x040fe2000f8e02ff */
[----:B------:R-:W1:Y:S01]  /*3f10*/  LDCU UR4, c[0x0][0x440] ;  /* 0x00008800ff0477ac */ /* 0x000e620008000800 */
[----:B------:R-:W-:-:S04]  /*3f20*/  IMAD.WIDE.U32 R6, R6, UR11, RZ ;  /* 0x0000000b06067c25 */ /* 0x000fc8000f8e00ff */
[----:B------:R-:W-:Y:S01]  /*3f30*/  IMAD.IADD R0, R7, 0x1, R9 ;  /* 0x0000000107007824 */ /* 0x000fe200078e0209 */
[----:B------:R-:W-:-:S04]  /*3f40*/  LEA R10, P0, R6, R234, 0x1 ;  /* 0x000000ea060a7211 */ /* 0x000fc800078008ff */
[C---:B------:R-:W-:Y:S02]  /*3f50*/  LEA.HI.X R11, R6.reuse, R233, R0, 0x1, P0 ;  /* 0x000000e9060b7211 */ /* 0x040fe400000f0c00 */
[----:B------:R-:W-:-:S04]  /*3f60*/  IADD3 R7, P0, PT, R6, UR15, RZ ;  /* 0x0000000f06077c10 */ /* 0x000fc8000ff1e0ff */
[----:B------:R-:W-:Y:S02]  /*3f70*/  IADD3.X R0, PT, PT, R0, UR14, RZ, P0, !PT ;  /* 0x0000000e00007c10 */ /* 0x000fe400087fe4ff */
[C---:B------:R-:W-:Y:S02]  /*3f80*/  LEA R6, P0, R7.reuse, R234, 0x1 ;  /* 0x000000ea07067211 */ /* 0x040fe400078008ff */
[----:B-1----:R-:W-:Y:S02]  /*3f90*/  ISETP.GE.AND P2, PT, R228, UR4, PT ;  /* 0x00000004e4007c0c */ /* 0x002fe4000bf46270 */
[----:B------:R-:W-:Y:S02]  /*3fa0*/  LEA.HI.X R7, R7, R233, R0, 0x1, P0 ;  /* 0x000000e907077211 */ /* 0x000fe400000f0c00 */
[----:B------:R-:W-:-:S09]  /*3fb0*/  ISETP.GE.AND P0, PT, R226, UR4, PT ;  /* 0x00000004e2007c0c */ /* 0x000fd2000bf06270 */
        /* <DEDUP_REMOVED lines=21> */
.L_x_1157:
[----:B------:R-:W-:Y:S01]  /*4110*/  ISETP.NE.AND P0, PT, R3, RZ, PT ;  /* 0x000000ff0300720c */ /* 0x000fe20003f05270 */
[----:B------:R-:W2:Y:S01]  /*4120*/  LDCU UR4, c[0x0][0x45c] ;  /* 0x00008b80ff0477ac */ /* 0x000ea20008000800 */
[----:B------:R-:W-:Y:S02]  /*4130*/  FMNMX3.FTZ R3, R32, R38, R40, !PT ;  /* 0x0000002620037276 */ /* 0x000fe40007810028 */
[----:B------:R-:W-:Y:S02]  /*4140*/  FSEL R9, R25, -INF , !P6 ;  /* 0xff80000019097808 */ /* 0x000fe40007000000 */
[----:B-1----:R-:W-:Y:S02]  /*4150*/  FSEL R10, R60, -INF , !P5 ;  /* 0xff8000003c0a7808 */ /* 0x002fe40006800000 */
[----:B------:R-:W-:Y:S02]  /*4160*/  FMNMX3.FTZ R3, R3, R28, R8, !PT ;  /* 0x0000001c03037276 */ /* 0x000fe40007810008 */
[----:B------:R-:W-:-:S02]  /*4170*/  FSEL R11, R61, -INF , !P4 ;  /* 0xff8000003d0b7808 */ /* 0x000fc40006000000 */
[----:B------:R-:W-:Y:S02]  /*4180*/  FMNMX3.FTZ R22, R3, R9, R10, !PT ;  /* 0x0000000903167276 */ /* 0x000fe4000781000a */
[----:B------:R-:W-:Y:S02]  /*4190*/  FMNMX3.FTZ R7, R34, R16, R30, !PT ;  /* 0x0000001022077276 */ /* 0x000fe4000781001e */
[----:B------:R-:W-:Y:S02]  /*41a0*/  FMNMX.FTZ R22, R11, R22, !PT ;  /* 0x000000160b167209 */ /* 0x000fe40007810000 */
[----:B------:R-:W-:Y:S02]  /*41b0*/  FSEL R6, R62, -INF , !P5 ;  /* 0xff8000003e067808 */ /* 0x000fe40006800000 */
[----:B------:R-:W-:Y:S01]  /*41c0*/  FMNMX3.FTZ R0, R7, R18, R100, !PT ;  /* 0x0000001207007276 */ /* 0x000fe20007810064 */
[----:B------:R-:W1:Y:S01]  /*41d0*/  SHFL.BFLY PT, R3, R22, 0x2, 0x1f ;  /* 0x0c401f0016037f89 */ /* 0x000e6200000e0000 */
[----:B------:R-:W-:-:S02]  /*41e0*/  FSEL R7, R63, -INF , !P4 ;  /* 0xff8000003f077808 */ /* 0x000fc40006000000 */
[----:B------:R-:W-:Y:S02]  /*41f0*/  FMNMX3.FTZ R0, R0, R101, R6, !PT ;  /* 0x0000006500007276 */ /* 0x000fe40007810006 */
[----:B------:R-:W-:Y:S02]  /*4200*/  FSEL R210, R64, -INF , !P0 ;  /* 0xff80000040d27808 */ /* 0x000fe40004000000 */
[----:B------:R-:W-:Y:S01]  /*4210*/  FMNMX.FTZ R17, R7, R0, !PT ;  /* 0x0000000007117209 */ /* 0x000fe20007810000 */
[----:B------:R-:W-:Y:S01]  /*4220*/  IMAD.SHL.U32 R0, R231, 0x200, RZ ;  /* 0x00000200e7007824 */ /* 0x000fe200078e00ff */
[----:B------:R-:W-:Y:S02]  /*4230*/  FSEL R208, R65, -INF , !P6 ;  /* 0xff80000041d07808 */ /* 0x000fe40007000000 */
[----:B------:R-:W-:Y:S01]  /*4240*/  FSEL R206, R56, -INF , !P5 ;  /* 0xff80000038ce7808 */ /* 0x000fe20006800000 */
[----:B------:R-:W3:Y:S01]  /*4250*/  SHFL.BFLY PT, R20, R17, 0x2, 0x1f ;  /* 0x0c401f0011147f89 */ /* 0x000ee200000e0000 */
[----:B------:R-:W-:-:S02]  /*4260*/  LOP3.LUT R0, R5, 0x200, R0, 0xf8, !PT ;  /* 0x0000020005007812 */ /* 0x000fc400078ef800 */
[----:B------:R-:W-:Y:S02]  /*4270*/  FSEL R203, R66, -INF , !P0 ;  /* 0xff80000042cb7808 */ /* 0x000fe40004000000 */
[----:B------:R-:W-:Y:S02]  /*4280*/  LEA R221, R0, UR5, 0x1 ;  /* 0x0000000500dd7c11 */ /* 0x000fe4000f8e08ff */
[----:B------:R-:W-:Y:S02]  /*4290*/  FMNMX3.FTZ R0, R13, R39, R15, !PT ;  /* 0x000000270d007276 */ /* 0x000fe4000781000f */
[----:B------:R-:W-:Y:S01]  /*42a0*/  FSEL R202, R57, -INF , !P4 ;  /* 0xff80000039ca7808 */ /* 0x000fe20006000000 */
[----:B------:R-:W-:Y:S01]  /*42b0*/  LDSM.16.MT88.4 R148, [R221+0xa000] ;  /* 0x00a00000dd94783b */ /* 0x000fe20000004200 */
[----:B------:R-:W-:Y:S02]  /*42c0*/  FSEL R201, R67, -INF , !P6 ;  /* 0xff80000043c97808 */ /* 0x000fe40007000000 */
[----:B-1----:R-:W-:Y:S01]  /*42d0*/  FMNMX.FTZ R3, R22, R3, !PT ;  /* 0x0000000316037209 */ /* 0x002fe20007810000 */
[----:B------:R-:W-:Y:S01]  /*42e0*/  LDSM.16.MT88.4 R96, [R221+0xb000] ;  /* 0x00b00000dd60783b */ /* 0x000fe20000004200 */
[----:B------:R-:W-:-:S02]  /*42f0*/  FSEL R199, R58, -INF , !P5 ;  /* 0xff8000003ac77808 */ /* 0x000fc40006800000 */
[----:B------:R-:W-:Y:S01]  /*4300*/  FMNMX3.FTZ R0, R0, R71, R203, !PT ;  /* 0x0000004700007276 */ /* 0x000fe200078100cb */
[----:B------:R-:W1:Y:S01]  /*4310*/  SHFL.BFLY PT, R166, R3, 0x1, 0x1f ;  /* 0x0c201f0003a67f89 */ /* 0x000e6200000e0000 */
[----:B------:R-:W-:Y:S02]  /*4320*/  FSEL R197, R59, -INF , !P4 ;  /* 0xff8000003bc57808 */ /* 0x000fe40006000000 */
[----:B------:R-:W-:Y:S01]  /*4330*/  FMNMX3.FTZ R0, R0, R201, R199, !PT ;  /* 0x000000c900007276 */ /* 0x000fe200078100c7 */
[----:B------:R-:W-:Y:S01]  /*4340*/  LDSM.16.MT88.4 R172, [R221+0xa800] ;  /* 0x00a80000ddac783b */ /* 0x000fe20000004200 */
[----:B------:R-:W-:Y:S02]  /*4350*/  LEA R218, R4, R221, 0x1 ;  /* 0x000000dd04da7211 */ /* 0x000fe400078e08ff */
[----:B---3--:R-:W-:Y:S02]  /*4360*/  FMNMX.FTZ R20, R17, R20, !PT ;  /* 0x0000001411147209 */ /* 0x008fe40007810000 */
[----:B------:R-:W-:Y:S01]  /*4370*/  FMNMX3.FTZ R17, R36, R12, R68, !PT ;  /* 0x0000000c24117276 */ /* 0x000fe20007810044 */
[----:B------:R-:W-:Y:S01]  /*4380*/  LDSM.16.MT88.4 R48, [R218+0xa000] ;  /* 0x00a00000da30783b */ /* 0x000fe20000004200 */
[----:B------:R-:W-:-:S02]  /*4390*/  FMNMX.FTZ R0, R197, R0, !PT ;  /* 0x00000000c5007209 */ /* 0x000fc40007810000 */
[----:B------:R-:W-:Y:S01]  /*43a0*/  FMNMX3.FTZ R17, R17, R14, R210, !PT ;  /* 0x0000000e11117276 */ /* 0x000fe200078100d2 */
[----:B------:R-:W3:Y:S01]  /*43b0*/  SHFL.BFLY PT, R165, R20, 0x1, 0x1f ;  /* 0x0c201f0014a57f89 */ /* 0x000ee200000e0000 */
[----:B------:R-:W-:Y:S02]  /*43c0*/  LOP3.LUT P2, RZ, R237, 0x2, RZ, 0xc0, !PT ;  /* 0x00000002edff7812 */ /* 0x000fe4000784c0ff */
[----:B------:R-:W-:Y:S01]  /*43d0*/  FMNMX3.FTZ R17, R17, R208, R206, !PT ;  /* 0x000000d011117276 */ /* 0x000fe200078100ce */
[----:B------:R-:W4:Y:S03]  /*43e0*/  SHFL.BFLY PT, R19, R0, 0x2, 0x1f ;  /* 0x0c401f0000137f89 */ /* 0x000f2600000e0000 */
[----:B------:R-:W-:Y:S01]  /*43f0*/  FMNMX.FTZ R17, R202, R17, !PT ;  /* 0x00000011ca117209 */ /* 0x000fe20007810000 */
[----:B------:R-:W-:Y:S01]  /*4400*/  LDSM.16.MT88.4 R112, [R218+0xb000] ;  /* 0x00b00000da70783b */ /* 0x000fe20000004200 */
[----:B-1----:R-:W-:Y:S01]  /*4410*/  FMNMX.FTZ R166, R3, R166, !PT ;  /* 0x000000a603a67209 */ /* 0x002fe20007810000 */
[----:B------:R-:W-:-:S02]  /*4420*/  IMAD R3, R2, 0x2, R221 ;  /* 0x0000000202037824 */ /* 0x000fc400078e02dd */
[----:B------:R-:W1:Y:S01]  /*4430*/  SHFL.BFLY PT, R2, R17, 0x2, 0x1f ;  /* 0x0c401f0011027f89 */ /* 0x000e6200000e0000 */
[C---:B------:R-:W-:Y:S01]  /*4440*/  FSETP.NEU.FTZ.AND P0, PT, R166.reuse, -INF , PT ;  /* 0xff800000a600780b */ /* 0x040fe20003f1d000 */
[----:B--2---:R-:W-:Y:S01]  /*4450*/  FMUL.FTZ R245, R166, UR4 ;  /* 0x00000004a6f57c20 */ /* 0x004fe20008410000 */
[----:B------:R-:W-:Y:S01]  /*4460*/  IMAD R217, R4, 0x2, R3 ;  /* 0x0000000204d97824 */ /* 0x000fe200078e0203 */
[----:B------:R-:W-:Y:S03]  /*4470*/  LDSM.16.MT88.4 R64, [R3+0xa000] ;  /* 0x00a000000340783b */ /* 0x000fe60000004200 */
[----:B------:R-:W-:Y:S01]  /*4480*/  FSEL R245, R245, RZ, P0 ;  /* 0x000000fff5f57208 */ /* 0x000fe20000000000 */
[----:B------:R-:W-:Y:S01]  /*4490*/  LDSM.16.MT88.4 R80, [R217+0xa000] ;  /* 0x00a00000d950783b */ /* 0x000fe20000004200 */
[----:B---3--:R-:W-:-:S03]  /*44a0*/  FMNMX.FTZ R165, R20, R165, !PT ;  /* 0x000000a514a57209 */ /* 0x008fc60007810000 */
[----:B------:R-:W-:Y:S01]  /*44b0*/  LDSM.16.MT88.4 R128, [R3+0xb000] ;  /* 0x00b000000380783b */ /* 0x000fe20000004200 */
[--C-:B------:R-:W-:Y:S01]  /*44c0*/  FFMA.FTZ R186, R32, UR4, -R245.reuse ;  /* 0x0000000420ba7c23 */ /* 0x100fe200080108f5 */
[--C-:B------:R-:W-:Y:S01]  /*44d0*/  FFMA.FTZ R183, R38, UR4, -R245.reuse ;  /* 0x0000000426b77c23 */ /* 0x100fe200080108f5 */
[----:B----4-:R-:W-:Y:S01]  /*44e0*/  FMNMX.FTZ R0, R0, R19, !PT ;  /* 0x0000001300007209 */ /* 0x010fe20007810000 */
[C---:B------:R-:W-:Y:S01]  /*44f0*/  FMUL.FTZ R5, R165.reuse, UR4 ;  /* 0x00000004a5057c20 */ /* 0x040fe20008410000 */
[----:B------:R-:W-:Y:S01]  /*4500*/  FSETP.NEU.FTZ.AND P0, PT, R165, -INF , PT ;  /* 0xff800000a500780b */ /* 0x000fe20003f1d000 */
[----:B------:R-:W-:Y:S01]  /*4510*/  LDSM.16.MT88.4 R176, [R217+0xb000] ;  /* 0x00b00000d9b0783b */ /* 0x000fe20000004200 */
[--C-:B------:R-:W-:Y:S01]  /*4520*/  FFMA.FTZ R184, R40, UR4, -R245.reuse ;  /* 0x0000000428b87c23 */ /* 0x100fe200080108f5 */
[--C-:B------:R-:W-:Y:S01]  /*4530*/  FFMA.FTZ R169, R28, UR4, -R245.reuse ;  /* 0x000000041ca97c23 */ /* 0x100fe200080108f5 */
[----:B------:R-:W-:Y:S01]  /*4540*/  FSEL R5, R5, RZ, P0 ;  /* 0x000000ff05057208 */ /* 0x000fe20000000000 */
[----:B------:R-:W2:Y:S01]  /*4550*/  SHFL.BFLY PT, R167, R0, 0x1, 0x1f ;  /* 0x0c201f0000a77f89 */ /* 0x000ea200000e0000 */
[----:B------:R-:W-:Y:S01]  /*4560*/  MUFU.EX2 R186, R186 ;  /* 0x000000ba00ba7308 */ /* 0x000fe20000000800 */
[----:B-1----:R-:W-:Y:S01]  /*4570*/  FMNMX.FTZ R17, R17, R2, !PT ;  /* 0x0000000211117209 */ /* 0x002fe20007810000 */
[----:B------:R-:W-:Y:S01]  /*4580*/  FFMA.FTZ R196, R8, UR4, -R245 ;  /* 0x0000000408c47c23 */ /* 0x000fe200080108f5 */
[----:B------:R-:W-:Y:S01]  /*4590*/  IADD3 R2, PT, PT, R221, 0xa040, RZ ;  /* 0x0000a040dd027810 */ /* 0x000fe20007ffe0ff */
[--C-:B------:R-:W-:Y:S01]  /*45a0*/  FFMA.FTZ R182, R34, UR4, -R5.reuse ;  /* 0x0000000422b67c23 */ /* 0x100fe20008010805 */
[--C-:B------:R-:W-:Y:S01]  /*45b0*/  FFMA.FTZ R187, R16, UR4, -R5.reuse ;  /* 0x0000000410bb7c23 */ /* 0x100fe20008010805 */
[----:B------:R-:W1:Y:S01]  /*45c0*/  SHFL.BFLY PT, R168, R17, 0x1, 0x1f ;  /* 0x0c201f0011a87f89 */ /* 0x000e6200000e0000 */
[--C-:B------:R-:W-:Y:S01]  /*45d0*/  FFMA.FTZ R185, R30, UR4, -R5.reuse ;  /* 0x000000041eb97c23 */ /* 0x100fe20008010805 */
[----:B------:R-:W-:Y:S01]  /*45e0*/  FFMA.FTZ R180, R18, UR4, -R5 ;  /* 0x0000000412b47c23 */ /* 0x000fe20008010805 */
[----:B------:R-:W3:Y:S01]  /*45f0*/  MUFU.EX2 R183, R183 ;  /* 0x000000b700b77308 */ /* 0x000ee20000000800 */
[--C-:B------:R-:W-:Y:S01]  /*4600*/  FFMA.FTZ R193, R9, UR4, -R245.reuse ;  /* 0x0000000409c17c23 */ /* 0x100fe200080108f5 */
[--C-:B------:R-:W-:Y:S01]  /*4610*/  FFMA.FTZ R198, R10, UR4, -R245.reuse ;  /* 0x000000040ac67c23 */ /* 0x100fe200080108f5 */
[----:B------:R-:W-:Y:S01]  /*4620*/  FFMA.FTZ R245, R11, UR4, -R245 ;  /* 0x000000040bf57c23 */ /* 0x000fe200080108f5 */
[----:B------:R-:W-:Y:S01]  /*4630*/  MUFU.EX2 R184, R184 ;  /* 0x000000b800b87308 */ /* 0x000fe20000000800 */
[----:B------:R-:W-:Y:S01]  /*4640*/  LDSM.16.MT88.4 R20, [R221+0xb800] ;  /* 0x00b80000dd14783b */ /* 0x000fe20000004200 */
[--C-:B------:R-:W-:Y:S01]  /*4650*/  FFMA.FTZ R195, R101, UR4, -R5.reuse ;  /* 0x0000000465c37c23 */ /* 0x100fe20008010805 */
[--C-:B------:R-:W-:Y:S01]  /*4660*/  FFMA.FTZ R200, R6, UR4, -R5.reuse ;  /* 0x0000000406c87c23 */ /* 0x100fe20008010805 */
[----:B------:R-:W4:Y:S01]  /*4670*/  MUFU.EX2 R169, R169 ;  /* 0x000000a900a97308 */ /* 0x000f220000000800 */
[----:B------:R-:W-:-:S03]  /*4680*/  FFMA.FTZ R243, R7, UR4, -R5 ;  /* 0x0000000407f37c23 */ /* 0x000fc60008010805 */
[----:B------:R-:W-:Y:S01]  /*4690*/  MUFU.EX2 R182, R182 ;  /* 0x000000b600b67308 */ /* 0x000fe20000000800 */
[----:B--2---:R-:W-:Y:S01]  /*46a0*/  FMNMX.FTZ R167, R0, R167, !PT ;  /* 0x000000a700a77209 */ /* 0x004fe20007810000 */
[----:B------:R-:W-:Y:S02]  /*46b0*/  VIADD R0, R221, 0xa020 ;  /* 0x0000a020dd007836 */ /* 0x000fe40000000000 */
[----:B------:R-:W2:Y:S01]  /*46c0*/  MUFU.EX2 R187, R187 ;  /* 0x000000bb00bb7308 */ /* 0x000ea20000000800 */
[----:B---3--:R-:W-:Y:S01]  /*46d0*/  F2FP.BF16.F32.PACK_AB R140, R183, R186 ;  /* 0x000000bab78c723e */ /* 0x008fe200000010ff */
[----:B------:R-:W-:Y:S01]  /*46e0*/  FADD.FTZ R183, R186, R183 ;  /* 0x000000b7bab77221 */ /* 0x000fe20000010000 */
[----:B------:R-:W-:Y:S01]  /*46f0*/  FMUL.FTZ R204, R167, UR4 ;  /* 0x00000004a7cc7c20 */ /* 0x000fe20008410000 */
[----:B------:R-:W-:Y:S01]  /*4700*/  MUFU.EX2 R185, R185 ;  /* 0x000000b900b97308 */ /* 0x000fe20000000800 */
[----:B-1----:R-:W-:Y:S02]  /*4710*/  FMNMX.FTZ R168, R17, R168, !PT ;  /* 0x000000a811a87209 */ /* 0x002fe40007810000 */
[----:B----4-:R-:W-:Y:S01]  /*4720*/  F2FP.BF16.F32.PACK_AB R142, R169, R184 ;  /* 0x000000b8a98e723e */ /* 0x010fe200000010ff */
[----:B------:R-:W1:Y:S01]  /*4730*/  MUFU.EX2 R180, R180 ;  /* 0x000000b400b47308 */ /* 0x000e620000000800 */
[C---:B------:R-:W-:Y:S01]  /*4740*/  FSETP.NEU.FTZ.AND P0, PT, R168.reuse, -INF , PT ;  /* 0xff800000a800780b */ /* 0x040fe20003f1d000 */
[----:B------:R-:W-:Y:S01]  /*4750*/  FMUL.FTZ R205, R168, UR4 ;  /* 0x00000004a8cd7c20 */ /* 0x000fe20008410000 */
[----:B------:R-:W-:Y:S01]  /*4760*/  FADD.FTZ R184, R184, R183 ;  /* 0x000000b7b8b87221 */ /* 0x000fe20000010000 */
[----:B------:R-:W-:Y:S01]  /*4770*/  MUFU.EX2 R196, R196 ;  /* 0x000000c400c47308 */ /* 0x000fe20000000800 */
[----:B--2---:R-:W-:Y:S01]  /*4780*/  F2FP.BF16.F32.PACK_AB R141, R187, R182 ;  /* 0x000000b6bb8d723e */ /* 0x004fe200000010ff */
[----:B------:R-:W-:Y:S01]  /*4790*/  FADD.FTZ R182, R182, R187 ;  /* 0x000000bbb6b67221 */ /* 0x000fe20000010000 */
[----:B------:R-:W-:Y:S01]  /*47a0*/  FSEL R205, R205, RZ, P0 ;  /* 0x000000ffcdcd7208 */ /* 0x000fe20000000000 */
[----:B------:R-:W2:Y:S01]  /*47b0*/  MUFU.EX2 R193, R193 ;  /* 0x000000c100c17308 */ /* 0x000ea20000000800 */
[----:B------:R-:W-:Y:S01]  /*47c0*/  FSETP.NEU.FTZ.AND P0, PT, R167, -INF , PT ;  /* 0xff800000a700780b */ /* 0x000fe20003f1d000 */
[----:B------:R-:W-:-:S02]  /*47d0*/  FADD.FTZ R169, R169, R184 ;  /* 0x000000b8a9a97221 */ /* 0x000fc40000010000 */
[--C-:B------:R-:W-:Y:S01]  /*47e0*/  FFMA.FTZ R191, R12, UR4, -R205.reuse ;  /* 0x000000040cbf7c23 */ /* 0x100fe200080108cd */
[----:B------:R-:W-:Y:S01]  /*47f0*/  FSEL R204, R204, RZ, P0 ;  /* 0x000000ffcccc7208 */ /* 0x000fe20000000000 */
[--C-:B------:R-:W-:Y:S01]  /*4800*/  FFMA.FTZ R194, R36, UR4, -R205.reuse ;  /* 0x0000000424c27c23 */ /* 0x100fe200080108cd */
[----:B------:R-:W-:Y:S01]  /*4810*/  IADD3 R12, PT, PT, R221, 0xa000, RZ ;  /* 0x0000a000dd0c7810 */ /* 0x000fe20007ffe0ff */
[--C-:B------:R-:W-:Y:S01]  /*4820*/  FFMA.FTZ R192, R68, UR4, -R205.reuse ;  /* 0x0000000444c07c23 */ /* 0x100fe200080108cd */
[--C-:B------:R-:W-:Y:S01]  /*4830*/  FFMA.FTZ R181, R14, UR4, -R205.reuse ;  /* 0x000000040eb57c23 */ /* 0x100fe200080108cd */
[--C-:B------:R-:W-:Y:S01]  /*4840*/  FFMA.FTZ R190, R13, UR4, -R204.reuse ;  /* 0x000000040dbe7c23 */ /* 0x100fe200080108cc */
[--C-:B------:R-:W-:Y:S01]  /*4850*/  FFMA.FTZ R189, R39, UR4, -R204.reuse ;  /* 0x0000000427bd7c23 */ /* 0x100fe200080108cc */
[--C-:B------:R-:W-:Y:S01]  /*4860*/  FFMA.FTZ R188, R15, UR4, -R204.reuse ;  /* 0x000000040fbc7c23 */ /* 0x100fe200080108cc */
[--C-:B------:R-:W-:Y:S01]  /*4870*/  FFMA.FTZ R3, R71, UR4, -R204.reuse ;  /* 0x0000000447037c23 */ /* 0x100fe200080108cc */
[C---:B------:R-:W-:Y:S01]  /*4880*/  @P1 IADD3 R2, PT, PT, R12.reuse, -0x40, RZ ;  /* 0xffffffc00c021810 */ /* 0x040fe20007ffe0ff */
[----:B------:R-:W-:Y:S01]  /*4890*/  @P2 VIADD R0, R12, 0xffffffe0 ;  /* 0xffffffe00c002836 */ /* 0x000fe20000000000 */
[----:B------:R-:W-:Y:S01]  /*48a0*/  MUFU.EX2 R194, R194 ;  /* 0x000000c200c27308 */ /* 0x000fe20000000800 */
[----:B-1----:R-:W-:Y:S01]  /*48b0*/  F2FP.BF16.F32.PACK_AB R143, R180, R185 ;  /* 0x000000b9b48f723e */ /* 0x002fe200000010ff */
[--C-:B------:R-:W-:Y:S01]  /*48c0*/  FFMA.FTZ R247, R202, UR4, -R205.reuse ;  /* 0x00000004caf77c23 */ /* 0x100fe200080108cd */
[----:B------:R-:W-:Y:S01]  /*48d0*/  LEA R213, R4, R2, 0x1 ;  /* 0x0000000204d57211 */ /* 0x000fe200078e08ff */
[----:B------:R-:W1:Y:S01]  /*48e0*/  MUFU.EX2 R191, R191 ;  /* 0x000000bf00bf7308 */ /* 0x000e620000000800 */
[----:B------:R-:W-:Y:S01]  /*48f0*/  LDSM.16.MT88.4 R28, [R2+0x800] ;  /* 0x00080000021c783b */ /* 0x000fe20000004200 */
[--C-:B------:R-:W-:Y:S01]  /*4900*/  FFMA.FTZ R242, R197, UR4, -R204.reuse ;  /* 0x00000004c5f27c23 */ /* 0x100fe200080108cc */
[----:B------:R-:W-:Y:S01]  /*4910*/  FFMA.FTZ R206, R206, UR4, -R205 ;  /* 0x00000004cece7c23 */ /* 0x000fe200080108cd */
[----:B------:R-:W-:Y:S01]  /*4920*/  MUFU.EX2 R192, R192 ;  /* 0x000000c000c07308 */ /* 0x000fe20000000800 */
[----:B------:R3:W-:Y:S01]  /*4930*/  LDSM.16.MT88.4 R12, [R2+0x1800] ;  /* 0x00180000020c783b */ /* 0x0007e20000004200 */
[C---:B------:R-:W-:Y:S01]  /*4940*/  HMMA.16816.F32.BF16 R156, R140.reuse, R148, RZ ;  /* 0x000000948c9c723c */ /* 0x040fe200000418ff */
[----:B------:R-:W-:Y:S01]  /*4950*/  FFMA.FTZ R199, R199, UR4, -R204 ;  /* 0x00000004c7c77c23 */ /* 0x000fe200080108cc */
[----:B------:R-:W4:Y:S01]  /*4960*/  MUFU.EX2 R181, R181 ;  /* 0x000000b500b57308 */ /* 0x000f220000000800 */
[----:B------:R-:W5:Y:S01]  /*4970*/  LDSM.16.MT88.4 R32, [R0+0x800] ;  /* 0x000800000020783b */ /* 0x000f620000004200 */
[----:B--2---:R-:W-:Y:S01]  /*4980*/  F2FP.BF16.F32.PACK_AB R4, R193, R196 ;  /* 0x000000c4c104723e */ /* 0x004fe200000010ff */
[----:B------:R-:W-:Y:S01]  /*4990*/  FADD.FTZ R185, R185, R182 ;  /* 0x000000b6b9b97221 */ /* 0x000fe20000010000 */
[----:B------:R-:W-:Y:S01]  /*49a0*/  MUFU.EX2 R190, R190 ;  /* 0x000000be00be7308 */ /* 0x000fe20000000800 */
[----:B------:R-:W2:Y:S01]  /*49b0*/  LDSM.16.MT88.4 R24, [R213+0x800] ;  /* 0x00080000d518783b */ /* 0x000ea20000004200 */
[----:B-1----:R-:W-:Y:S01]  /*49c0*/  F2FP.BF16.F32.PACK_AB R136, R191, R194 ;  /* 0x000000c2bf88723e */ /* 0x002fe200000010ff */
[C---:B------:R-:W-:Y:S01]  /*49d0*/  HMMA.16816.F32.BF16 R40, R140.reuse, R48, RZ ;  /* 0x000000308c28723c */ /* 0x040fe200000418ff */
[----:B------:R-:W1:Y:S01]  /*49e0*/  MUFU.EX2 R189, R189 ;  /* 0x000000bd00bd7308 */ /* 0x000e620000000800 */
[----:B------:R-:W2:Y:S01]  /*49f0*/  LDSM.16.MT88.4 R16, [R0+0x1800] ;  /* 0x001800000010783b */ /* 0x000ea20000004200 */
[----:B------:R-:W-:Y:S01]  /*4a00*/  FADD.FTZ R191, R194, R191 ;  /* 0x000000bfc2bf7221 */ /* 0x000fe20000010000 */
[----:B------:R-:W-:Y:S01]  /*4a10*/  FADD.FTZ R185, R180, R185 ;  /* 0x000000b9b4b97221 */ /* 0x000fe20000010000 */
[----:B------:R-:W-:Y:S01]  /*4a20*/  MUFU.EX2 R188, R188 ;  /* 0x000000bc00bc7308 */ /* 0x000fe20000000800 */
[----:B------:R-:W2:Y:S01]  /*4a30*/  LDSM.16.MT88.4 R8, [R213+0x1800] ;  /* 0x00180000d508783b */ /* 0x000ea20000004200 */
[----:B----4-:R-:W-:Y:S01]  /*4a40*/  F2FP.BF16.F32.PACK_AB R138, R181, R192 ;  /* 0x000000c0b58a723e */ /* 0x010fe200000010ff */
[----:B------:R-:W-:Y:S01]  /*4a50*/  HMMA.16816.F32.BF16 R56, R140, R64, RZ ;  /* 0x000000408c38723c */ /* 0x000fe200000418ff */
[----:B------:R-:W4:Y:S01]  /*4a60*/  MUFU.EX2 R3, R3 ;  /* 0x0000000300037308 */ /* 0x000f220000000800 */
[----:B------:R-:W-:Y:S01]  /*4a70*/  FADD.FTZ R192, R192, R191 ;  /* 0x000000bfc0c07221 */ /* 0x000fe20000010000 */
[----:B------:R-:W-:Y:S01]  /*4a80*/  FADD.FTZ R196, R196, R169 ;  /* 0x000000a9c4c47221 */ /* 0x000fe20000010000 */
[----:B---3--:R-:W-:Y:S01]  /*4a90*/  FFMA.FTZ R2, R100, UR4, -R5 ;  /* 0x0000000464027c23 */ /* 0x008fe20008010805 */
[----:B------:R-:W-:Y:S01]  /*4aa0*/  MUFU.EX2 R198, R198 ;  /* 0x000000c600c67308 */ /* 0x000fe20000000800 */
[----:B-1----:R-:W-:-:S02]  /*4ab0*/  F2FP.BF16.F32.PACK_AB R137, R189, R190 ;  /* 0x000000bebd89723e */ /* 0x002fc400000010ff */
[C---:B------:R-:W-:Y:S01]  /*4ac0*/  HMMA.16816.F32.BF16 R72, R140.reuse, R80, RZ ;  /* 0x000000508c48723c */ /* 0x040fe200000418ff */
[----:B------:R-:W-:Y:S01]  /*4ad0*/  FADD.FTZ R189, R190, R189 ;  /* 0x000000bdbebd7221 */ /* 0x000fe20000010000 */
[----:B------:R-:W1:Y:S01]  /*4ae0*/  MUFU.EX2 R245, R245 ;  /* 0x000000f500f57308 */ /* 0x000e620000000800 */
[----:B------:R-:W-:Y:S01]  /*4af0*/  FADD.FTZ R192, R181, R192 ;  /* 0x000000c0b5c07221 */ /* 0x000fe20000010000 */
[----:B------:R-:W-:Y:S02]  /*4b00*/  FADD.FTZ R193, R193, R196 ;  /* 0x000000c4c1c17221 */ /* 0x000fe40000010000 */
[----:B------:R-:W-:Y:S01]  /*4b10*/  MUFU.EX2 R2, R2 ;  /* 0x0000000200027308 */ /* 0x000fe20000000800 */
[C---:B----4-:R-:W-:Y:S01]  /*4b20*/  F2FP.BF16.F32.PACK_AB R139, R3.reuse, R188 ;  /* 0x000000bc038b723e */ /* 0x050fe200000010ff */
[C---:B------:R-:W-:Y:S01]  /*4b30*/  HMMA.16816.F32.BF16 R88, R140.reuse, R96, RZ ;  /* 0x000000608c58723c */ /* 0x040fe200000418ff */
[----:B------:R-:W-:Y:S01]  /*4b40*/  FADD.FTZ R188, R188, R189 ;  /* 0x000000bdbcbc7221 */ /* 0x000fe20000010000 */
[----:B------:R-:W3:Y:S03]  /*4b50*/  MUFU.EX2 R195, R195 ;  /* 0x000000c300c37308 */ /* 0x000ee60000000800 */
[----:B------:R-:W-:Y:S01]  /*4b60*/  FADD.FTZ R3, R3, R188 ;  /* 0x000000bc03037221 */ /* 0x000fe20000010000 */
[----:B------:R-:W-:Y:S02]  /*4b70*/  MUFU.EX2 R200, R200 ;  /* 0x000000c800c87308 */ /* 0x000fe40000000800 */
[----:B------:R-:W-:Y:S01]  /*4b80*/  HMMA.16816.F32.BF16 R104, R140, R112, RZ ;  /* 0x000000708c68723c */ /* 0x000fe200000418ff */
[----:B-1----:R-:W-:Y:S01]  /*4b90*/  F2FP.BF16.F32.PACK_AB R6, R245, R198 ;  /* 0x000000c6f506723e */ /* 0x002fe200000010ff */
[----:B------:R-:W1:Y:S01]  /*4ba0*/  MUFU.EX2 R243, R243 ;  /* 0x000000f300f37308 */ /* 0x000e620000000800 */
[----:B------:R-:W-:-:S03]  /*4bb0*/  FADD.FTZ R198, R198, R193 ;  /* 0x000000c1c6c67221 */ /* 0x000fc60000010000 */
[----:B------:R-:W-:Y:S01]  /*4bc0*/  MUFU.EX2 R202, R206 ;  /* 0x000000ce00ca7308 */ /* 0x000fe20000000800 */
[----:B------:R-:W-:Y:S01]  /*4bd0*/  FADD.FTZ R245, R245, R198 ;  /* 0x000000c6f5f57221 */ /* 0x000fe20000010000 */
[----:B------:R-:W-:Y:S01]  /*4be0*/  HMMA.16816.F32.BF16 R120, R140, R128, RZ ;  /* 0x000000808c78723c */ /* 0x000fe200000418ff */
[----:B---3--:R-:W-:Y:S01]  /*4bf0*/  F2FP.BF16.F32.PACK_AB R5, R195, R2 ;  /* 0x00000002c305723e */ /* 0x008fe200000010ff */
[----:B------:R-:W-:Y:S01]  /*4c00*/  MUFU.EX2 R247, R247 ;  /* 0x000000f700f77308 */ /* 0x000fe20000000800 */
[----:B------:R-:W-:-:S03]  /*4c10*/  FADD.FTZ R2, R2, R185 ;  /* 0x000000b902027221 */ /* 0x000fc60000010000 */
[----:B------:R-:W-:Y:S01]  /*4c20*/  MUFU.EX2 R197, R199 ;  /* 0x000000c700c57308 */ /* 0x000fe20000000800 */
[----:B------:R-:W-:Y:S01]  /*4c30*/  FADD.FTZ R195, R195, R2 ;  /* 0x00000002c3c37221 */ /* 0x000fe20000010000 */
[----:B------:R-:W-:Y:S01]  /*4c40*/  HMMA.16816.F32.BF16 R152, R140, R150, RZ ;  /* 0x000000968c98723c */ /* 0x000fe200000418ff */
[----:B-1----:R-:W-:Y:S01]  /*4c50*/  F2FP.BF16.F32.PACK_AB R7, R243, R200 ;  /* 0x000000c8f307723e */ /* 0x002fe200000010ff */
[----:B------:R-:W-:Y:S01]  /*4c60*/  MUFU.EX2 R242, R242 ;  /* 0x000000f200f27308 */ /* 0x000fe20000000800 */
[----:B------:R-:W-:-:S04]  /*4c70*/  FADD.FTZ R200, R200, R195 ;  /* 0x000000c3c8c87221 */ /* 0x000fc80000010000 */
[----:B------:R-:W-:Y:S01]  /*4c80*/  FADD.FTZ R243, R243, R200 ;  /* 0x000000c8f3f37221 */ /* 0x000fe20000010000 */
        /* <DEDUP_REMOVED lines=22> */
[--C-:B------:R-:W-:Y:S01]  /*4df0*/  FFMA.FTZ R177, R210, UR4, -R205.reuse ;  /* 0x00000004d2b17c23 */ /* 0x100fe200080108cd */
[----:B------:R-:W-:-:S05]  /*4e00*/  FFMA.FTZ R176, R208, UR4, -R205 ;  /* 0x00000004d0b07c23 */ /* 0x000fca00080108cd */
[----:B------:R-:W-:Y:S01]  /*4e10*/  MUFU.EX2 R177, R177 ;  /* 0x000000b100b17308 */ /* 0x000fe20000000800 */
[-C--:B------:R-:W-:Y:S03]  /*4e20*/  HMMA.16816.F32.BF16 R140, R140, R178.reuse, RZ ;  /* 0x000000b28c8c723c */ /* 0x080fe600000418ff */
[----:B------:R-:W1:Y:S05]  /*4e30*/  MUFU.EX2 R176, R176 ;  /* 0x000000b000b07308 */ /* 0x000e6a0000000800 */
[----:B------:R-:W-:Y:S01]  /*4e40*/  HMMA.16816.F32.BF16 R136, R136, R178, RZ ;  /* 0x000000b28888723c */ /* 0x000fe200000418ff */
[--C-:B------:R-:W-:Y:S01]  /*4e50*/  FFMA.FTZ R178, R203, UR4, -R204.reuse ;  /* 0x00000004cbb27c23 */ /* 0x100fe200080108cc */
[----:B------:R-:W-:-:S05]  /*4e60*/  FFMA.FTZ R179, R201, UR4, -R204 ;  /* 0x00000004c9b37c23 */ /* 0x000fca00080108cc */
[----:B------:R-:W-:Y:S01]  /*4e70*/  MUFU.EX2 R178, R178 ;  /* 0x000000b200b27308 */ /* 0x000fe20000000800 */
[C---:B------:R-:W-:Y:S03]  /*4e80*/  HMMA.16816.F32.BF16 R156, R4.reuse, R172, R156 ;  /* 0x000000ac049c723c */ /* 0x040fe6000004189c */
[----:B------:R-:W3:Y:S05]  /*4e90*/  MUFU.EX2 R179, R179 ;  /* 0x000000b300b37308 */ /* 0x000eea0000000800 */
[C---:B-----5:R-:W-:Y:S08]  /*4ea0*/  HMMA.16816.F32.BF16 R40, R4.reuse, R32, R40 ;  /* 0x000000200428723c */ /* 0x060ff00000041828 */
[C---:B------:R-:W-:Y:S08]  /*4eb0*/  HMMA.16816.F32.BF16 R56, R4.reuse, R28, R56 ;  /* 0x0000001c0438723c */ /* 0x040ff00000041838 */
[C---:B--2---:R-:W-:Y:S08]  /*4ec0*/  HMMA.16816.F32.BF16 R72, R4.reuse, R24, R72 ;  /* 0x000000180448723c */ /* 0x044ff00000041848 */
        /* <DEDUP_REMOVED lines=12> */
[----:B-1----:R-:W-:Y:S01]  /*4f90*/  F2FP.BF16.F32.PACK_AB R4, R176, R177 ;  /* 0x000000b1b004723e */ /* 0x002fe200000010ff */
[----:B------:R-:W-:Y:S01]  /*4fa0*/  FADD.FTZ R177, R177, R192 ;  /* 0x000000c0b1b17221 */ /* 0x000fe20000010000 */
[----:B---3--:R-:W-:Y:S01]  /*4fb0*/  F2FP.BF16.F32.PACK_AB R5, R179, R178 ;  /* 0x000000b2b305723e */ /* 0x008fe200000010ff */
        /* <DEDUP_REMOVED lines=27> */
[----:B------:R-:W1:Y:S01]  /*5170*/  S2R R237, SR_TID.X ;  /* 0x0000000000ed7919 */ /* 0x000e620000002100 */
[----:B------:R-:W2:Y:S01]  /*5180*/  LDCU UR11, c[0x0][0x440] ;  /* 0x00008800ff0b77ac */ /* 0x000ea20008000800 */
[----:B------:R-:W-:Y:S01]  /*5190*/  VIADD R212, R0, 0x1800 ;  /* 0x0000180000d47836 */ /* 0x000fe20000000000 */
[C---:B------:R-:W-:Y:S01]  /*51a0*/  SHF.L.U64.HI R240, R170.reuse, 0x4, R171 ;  /* 0x00000004aaf07819 */ /* 0x040fe200000102ab */
[----:B------:R-:W-:Y:S01]  /*51b0*/  IMAD.SHL.U32 R241, R170, 0x10, RZ ;  /* 0x00000010aaf17824 */ /* 0x000fe200078e00ff */
[----:B------:R-:W3:Y:S01]  /*51c0*/  LDCU.64 UR6, c[0x0][0x3b8] ;  /* 0x00007700ff0677ac */ /* 0x000ee20008000a00 */
[----:B------:R-:W-:Y:S01]  /*51d0*/  LEA.HI.SX32 R250, R164, 0xfffffffe, 0x1b ;  /* 0xfffffffea4fa7811 */ /* 0x000fe200078fdaff */
[----:B------:R-:W-:Y:S01]  /*51e0*/  IMAD.MOV.U32 R169, RZ, RZ, R166 ;  /* 0x000000ffffa97224 */ /* 0x000fe200078e00a6 */
[----:B------:R-:W-:Y:S01]  /*51f0*/  MOV R2, R165 ;  /* 0x000000a500027202 */ /* 0x000fe20000000f00 */
[----:B------:R-:W-:Y:S01]  /*5200*/  IMAD.MOV.U32 R0, RZ, RZ, R167 ;  /* 0x000000ffff007224 */ /* 0x000fe200078e00a7 */
[----:B------:R-:W-:Y:S01]  /*5210*/  MOV R3, R168 ;  /* 0x000000a800037202 */ /* 0x000fe20000000f00 */
[C---:B------:R-:W-:Y:S01]  /*5220*/  VIADD R248, R221.reuse, 0xa040 ;  /* 0x0000a040ddf87836 */ /* 0x040fe20000000000 */
[----:B------:R-:W-:Y:S01]  /*5230*/  MOV R214, 0x40 ;  /* 0x0000004000d67802 */ /* 0x000fe20000000f00 */
[C---:B------:R-:W-:Y:S01]  /*5240*/  VIADD R249, R221.reuse, 0xa820 ;  /* 0x0000a820ddf97836 */ /* 0x040fe20000000000 */
[C---:B------:R-:W-:Y:S01]  /*5250*/  IADD3 R244, PT, PT, R221.reuse, 0xa000, RZ ;  /* 0x0000a000ddf47810 */ /* 0x040fe20007ffe0ff */
[----:B------:R-:W-:Y:S01]  /*5260*/  VIADD R246, R221, 0xa800 ;  /* 0x0000a800ddf67836 */ /* 0x000fe20000000000 */
[----:B------:R-:W4:Y:S01]  /*5270*/  LDCU UR14, c[0x0][0x440] ;  /* 0x00008800ff0e77ac */ /* 0x000f220008000800 */
[----:B--2---:R-:W-:Y:S01]  /*5280*/  ISETP.GE.AND P5, PT, R228, UR11, PT ;  /* 0x0000000be4007c0c */ /* 0x004fe2000bfa6270 */
[----:B------:R-:W2:Y:S01]  /*5290*/  LDCU UR4, c[0x0][0x45c] ;  /* 0x00008b80ff0477ac */ /* 0x000ea20008000800 */
[----:B---3--:R-:W-:-:S02]  /*52a0*/  USHF.L.U64.HI UR9, UR6, 0x5, UR7 ;  /* 0x0000000506097899 */ /* 0x008fc40008010207 */
[----:B------:R-:W-:Y:S02]  /*52b0*/  USHF.L.U32 UR8, UR6, 0x5, URZ ;  /* 0x0000000506087899 */ /* 0x000fe400080006ff */
[----:B------:R-:W-:Y:S02]  /*52c0*/  USHF.L.U64.HI UR12, UR6, 0x4, UR7 ;  /* 0x00000004060c7899 */ /* 0x000fe40008010207 */
[----:B------:R-:W-:Y:S01]  /*52d0*/  USHF.L.U32 UR13, UR6, 0x4, URZ ;  /* 0x00000004060d7899 */ /* 0x000fe200080006ff */
[----:B-1----:R-:W-:Y:S01]  /*52e0*/  LOP3.LUT P0, RZ, R237, 0x2, RZ, 0xc0, !PT ;  /* 0x00000002edff7812 */ /* 0x002fe2000780c0ff */
[----:B------:R-:W1:Y:S03]  /*52f0*/  LDCU.64 UR6, c[0x0][0x3c0] ;  /* 0x00007800ff0677ac */ /* 0x000e660008000a00 */
[----:B------:R-:W-:-:S04]  /*5300*/  SEL R220, R215, 0xffffffe0, !P0 ;  /* 0xffffffe0d7dc7807 */ /* 0x000fc80004000000 */
[----:B------:R-:W-:Y:S01]  /*5310*/  IADD3 R219, PT, PT, R225, R220, RZ ;  /* 0x000000dce1db7210 */ /* 0x000fe20007ffe0ff */
[----:B------:R-:W-:Y:S01]  /*5320*/  IMAD.IADD R216, R223, 0x1, R220 ;  /* 0x00000001dfd87824 */ /* 0x000fe200078e02dc */
[----:B--2-4-:R-:W-:Y:S06]  /*5330*/  BRA `(.L_x_1159) ;  /* 0x0000000000ac7947 */ /* 0x014fec0003800000 */
.L_x_1161:
[----:B------:R-:W-:Y:S01]  /*5340*/  VIADD R167, R250, 0xffffffff ;  /* 0xfffffffffaa77836 */ /* 0x000fe20000000000 */
[----:B------:R-:W-:Y:S01]  /*5350*/  MOV R181, UR12 ;  /* 0x0000000c00b57c02 */ /* 0x000fe20008000f00 */
[----:B------:R-:W-:Y:S01]  /*5360*/  IMAD.U32 R180, RZ, RZ, UR13 ;  /* 0x0000000dffb47e24 */ /* 0x000fe2000f8e00ff */
[----:B------:R-:W-:Y:S01]  /*5370*/  MOV R175, UR12 ;  /* 0x0000000c00af7c02 */ /* 0x000fe20008000f00 */
[C---:B------:R-:W-:Y:S02]  /*5380*/  IMAD R165, R167.reuse, UR9, RZ ;  /* 0x00000009a7a57c24 */ /* 0x040fe4000f8e02ff */
[C---:B------:R-:W-:Y:S04]  /*5390*/  IMAD.WIDE.U32 R178, R167.reuse, UR8, RZ ;  /* 0x00000008a7b27c25 */ /* 0x040fe8000f8e00ff */
[----:B------:R-:W-:Y:S01]  /*53a0*/  IMAD.U32 R174, RZ, RZ, UR13 ;  /* 0x0000000dffae7e24 */ /* 0x000fe2000f8e00ff */
[CC--:B------:R-:W-:Y:S01]  /*53b0*/  @!P5 LEA R168, P2, R178.reuse, R234.reuse, 0x1 ;  /* 0x000000eab2a8d211 */ /* 0x0c0fe200078408ff */
[C---:B------:R-:W-:Y:S01]  /*53c0*/  @!P5 IMAD.WIDE.U32 R180, R167.reuse, UR8, R180 ;  /* 0x00000008a7b4dc25 */ /* 0x040fe2000f8e00b4 */
[-C--:B------:R-:W-:Y:S03]  /*53d0*/  @!P4 LEA R176, P3, R178, R234.reuse, 0x1 ;  /* 0x000000eab2b0c211 */ /* 0x080fe600078608ff */
[----:B------:R-:W-:Y:S01]  /*53e0*/  @!P4 IMAD.WIDE.U32 R174, R167, UR8, R174 ;  /* 0x00000008a7aecc25 */ /* 0x000fe2000f8e00ae */
[----:B------:R-:W-:Y:S02]  /*53f0*/  @!P5 IADD3 R170, PT, PT, R165, R181, RZ ;  /* 0x000000b5a5aad210 */ /* 0x000fe40007ffe0ff */
[CC--:B------:R-:W-:Y:S01]  /*5400*/  @!P5 LEA R172, P6, R180.reuse, R234.reuse, 0x1 ;  /* 0x000000eab4acd211 */ /* 0x0c0fe200078c08ff */
[----:B------:R-:W-:Y:S02]  /*5410*/  IMAD.IADD R166, R179, 0x1, R165 ;  /* 0x00000001b3a67824 */ /* 0x000fe400078e02a5 */
[----:B------:R-:W-:Y:S01]  /*5420*/  @!P4 IMAD.IADD R164, R165, 0x1, R175 ;  /* 0x00000001a5a4c824 */ /* 0x000fe200078e02af */
[-C--:B------:R-:W-:Y:S02]  /*5430*/  @!P5 LEA.HI.X R173, R180, R233.reuse, R170, 0x1, P6 ;  /* 0x000000e9b4add211 */ /* 0x080fe400030f0caa */
[-CC-:B------:R-:W-:Y:S02]  /*5440*/  @!P5 LEA.HI.X R165, R178, R233.reuse, R166.reuse, 0x1, P2 ;  /* 0x000000e9b2a5d211 */ /* 0x180fe400010f0ca6 */
[----:B------:R-:W-:Y:S02]  /*5450*/  @!P4 LEA R182, P2, R174, R234, 0x1 ;  /* 0x000000eaaeb6c211 */ /* 0x000fe400078408ff */
[-C--:B------:R-:W-:Y:S02]  /*5460*/  @!P4 LEA.HI.X R177, R178, R233.reuse, R166, 0x1, P3 ;  /* 0x000000e9b2b1c211 */ /* 0x080fe400018f0ca6 */
[----:B------:R-:W-:Y:S02]  /*5470*/  @!P4 LEA.HI.X R183, R174, R233, R164, 0x1, P2 ;  /* 0x000000e9aeb7c211 */ /* 0x000fe400010f0ca4 */
[----:B------:R-:W-:Y:S05]  /*5480*/  @!P5 MOV R164, R168 ;  /* 0x000000a800a4d202 */ /* 0x000fea0000000f00 */
        /* <DEDUP_REMOVED lines=22> */
.L_x_1159:
[----:B------:R-:W-:Y:S04]  /*55f0*/  DEPBAR.LE SB0, 0x0 ;  /* 0x000080000000791a */ /* 0x000fe80000000000 */
[----:B------:R-:W-:Y:S01]  /*5600*/  BAR.SYNC.DEFER_BLOCKING 0x0 ;  /* 0x0000000000007b1d */ /* 0x000fe20000010000 */
[----:B-1----:R-:W-:Y:S01]  /*5610*/  IMAD.WIDE.U32 R170, R250, UR6, RZ ;  /* 0x00000006faaa7c25 */ /* 0x002fe2000f8e00ff */
[----:B------:R-:W-:Y:S03]  /*5620*/  ISETP.GE.AND P4, PT, R226, UR14, PT ;  /* 0x0000000ee2007c0c */ /* 0x000fe6000bf86270 */
[----:B------:R-:W-:Y:S01]  /*5630*/  IMAD R171, R250, UR7, R171 ;  /* 0x00000007faab7c24 */ /* 0x000fe2000f8e02ab */
[C---:B------:R-:W-:Y:S02]  /*5640*/  LEA R206, P2, R170.reuse, R232, 0x6 ;  /* 0x000000e8aace7211 */ /* 0x040fe400078430ff */
[C---:B------:R-:W-:Y:S02]  /*5650*/  LEA R251, P1, R170.reuse, R241, 0x5 ;  /* 0x000000f1aafb7211 */ /* 0x040fe400078228ff */
[C-C-:B------:R-:W-:Y:S02]  /*5660*/  LEA.HI.X R207, R170.reuse, R230, R171.reuse, 0x6, P2 ;  /* 0x000000e6aacf7211 */ /* 0x140fe400010f34ab */
[----:B------:R-:W-:Y:S02]  /*5670*/  LEA.HI.X R171, R170, R240, R171, 0x5, P1 ;  /* 0x000000f0aaab7211 */ /* 0x000fe400008f2cab */
[C---:B------:R-:W-:Y:S02]  /*5680*/  LEA R170, P1, R251.reuse, R232, 0x1 ;  /* 0x000000e8fbaa7211 */ /* 0x040fe400078208ff */
[----:B------:R-:W-:Y:S02]  /*5690*/  ISETP.NE.AND P2, PT, R250, RZ, PT ;  /* 0x000000fffa00720c */ /* 0x000fe40003f45270 */
[----:B------:R-:W-:Y:S02]  /*56a0*/  LEA.HI.X R171, R251, R230, R171, 0x1, P1 ;  /* 0x000000e6fbab7211 */ /* 0x000fe400008f0cab */
[----:B------:R-:W-:Y:S01]  /*56b0*/  LOP3.LUT P1, RZ, R237, 0x4, RZ, 0xc0, !PT ;  /* 0x00000004edff7812 */ /* 0x000fe2000782c0ff */
[----:B------:R-:W-:Y:S01]  /*56c0*/  @!PT LDS RZ, [RZ] ;  /* 0x00000000fffff984 */ /* 0x000fe20000000800 */
[----:B------:R-:W-:Y:S01]  /*56d0*/  @!PT LDS RZ, [RZ] ;  /* 0x00000000fffff984 */ /* 0x000fe20000000800 */
[----:B------:R-:W-:Y:S01]  /*56e0*/  @!PT LDS RZ, [RZ] ;  /* 0x00000000fffff984 */ /* 0x000fe20000000800 */
[----:B------:R-:W-:Y:S03]  /*56f0*/  @!P5 LDGSTS.E.BYPASS.LTC128B.128 [R239+0xa000], desc[UR20][R206.64] ;  /* 0x0a000000ceefdfae */ /* 0x000fe6000b981a14 */
[----:B------:R-:W-:Y:S02]  /*5700*/  SEL R168, R214, 0xffffffc0, !P1 ;  /* 0xffffffc0d6a87807 */ /* 0x000fe40004800000 */
[----:B------:R-:W-:Y:S01]  /*5710*/  @P5 STS.128 [R239+0xa000], RZ ;  /* 0x00a000ffef005388 */ /* 0x000fe20000000c00 */
[----:B------:R-:W-:Y:S02]  /*5720*/  ISETP.GE.AND P5, PT, R228, UR14, PT ;  /* 0x0000000ee4007c0c */ /* 0x000fe4000bfa6270 */
[--C-:B------:R-:W-:Y:S02]  /*5730*/  IMAD.IADD R229, R225, 0x1, R168.reuse ;  /* 0x00000001e1e57824 */ /* 0x100fe400078e02a8 */
[----:B------:R-:W-:Y:S01]  /*5740*/  @!PT LDS RZ, [RZ] ;  /* 0x00000000fffff984 */ /* 0x000fe20000000800 */
[----:B------:R-:W-:Y:S01]  /*5750*/  @!PT LDS RZ, [RZ] ;  /* 0x00000000fffff984 */ /* 0x000fe20000000800 */
[----:B------:R-:W-:Y:S01]  /*5760*/  @!PT LDS RZ, [RZ] ;  /* 0x00000000fffff984 */ /* 0x000fe20000000800 */
[----:B------:R-:W-:Y:S01]  /*5770*/  @!P4 LDGSTS.E.BYPASS.LTC128B.128 [R239+0xb000], desc[UR20][R206.64+0x80] ;  /* 0x0b000080ceefcfae */ /* 0x000fe2000b981a14 */
[----:B------:R-:W-:Y:S04]  /*5780*/  IMAD.IADD R227, R223, 0x1, R168 ;  /* 0x00000001dfe37824 */ /* 0x000fe800078e02a8 */
[----:B------:R-:W-:Y:S01]  /*5790*/  @P4 STS.128 [R239+0xb000], RZ ;  /* 0x00b000ffef004388 */ /* 0x000fe20000000c00 */
[C---:B------:R-:W-:Y:S04]  /*57a0*/  IMAD.IADD R168, R220.reuse, 0x1, R227 ;  /* 0x00000001dca87824 */ /* 0x040fe800078e02e3 */
[----:B------:R-:W-:Y:S01]  /*57b0*/  @!PT LDS RZ, [RZ] ;  /* 0x00000000fffff984 */ /* 0x000fe20000000800 */
[----:B------:R-:W-:Y:S01]  /*57c0*/  @!PT LDS RZ, [RZ] ;  /* 0x00000000fffff984 */ /* 0x000fe20000000800 */
[----:B------:R-:W-:Y:S01]  /*57d0*/  @!PT LDS RZ, [RZ] ;  /* 0x00000000fffff984 */ /* 0x000fe20000000800 */
[----:B------:R-:W-:Y:S05]  /*57e0*/  @!P5 LDGSTS.E.BYPASS.LTC128B.128 [R239+0xa800], desc[UR20][R170.64] ;  /* 0x0a800000aaefdfae */ /* 0x000fea000b981a14 */
[----:B------:R-:W-:Y:S05]  /*57f0*/  @P5 STS.128 [R239+0xa800], RZ ;  /* 0x00a800ffef005388 */ /* 0x000fea0000000c00 */
[----:B------:R-:W-:Y:S01]  /*5800*/  @!PT LDS RZ, [RZ] ;  /* 0x00000000fffff984 */ /* 0x000fe20000000800 */
[----:B------:R-:W-:Y:S01]  /*5810*/  @!PT LDS RZ, [RZ] ;  /* 0x00000000fffff984 */ /* 0x000fe20000000800 */
[----:B------:R-:W-:Y:S01]  /*5820*/  @!PT LDS RZ, [RZ] ;  /* 0x00000000fffff984 */ /* 0x000fe20000000800 */
[----:B------:R1:W-:Y:S05]  /*5830*/  @!P4 LDGSTS.E.BYPASS.LTC128B.128 [R239+0xb800], desc[UR20][R170.64+0x80] ;  /* 0x0b800080aaefcfae */ /* 0x0003ea000b981a14 */
[----:B------:R-:W-:Y:S05]  /*5840*/  @P4 STS.128 [R239+0xb800], RZ ;  /* 0x00b800ffef004388 */ /* 0x000fea0000000c00 */
[----:B------:R-:W-:Y:S05]  /*5850*/  LDSM.16.M88.4 R164, [R225] ;  /* 0x00000000e1a4783b */ /* 0x000fea0000000200 */
[----:B------:R-:W2:Y:S05]  /*5860*/  LDSM.16.M88.4 R172, [R222+UR5+0x8000] ;  /* 0x00800005deac783b */ /* 0x000eaa0008000200 */
[----:B------:R-:W3:Y:S05]  /*5870*/  LDSM.16.M88.4 R176, [R225+0x2000] ;  /* 0x00200000e1b0783b */ /* 0x000eea0000000200 */
[----:B------:R-:W4:Y:S01]  /*5880*/  LDSM.16.M88.4 R180, [R222+UR5+0x8800] ;  /* 0x00880005deb4783b */ /* 0x000f220008000200 */
[----:B-1----:R-:W-:Y:S04]  /*5890*/  IMAD.IADD R170, R220, 0x1, R229 ;  /* 0x00000001dcaa7824 */ /* 0x002fe800078e02e5 */
[----:B------:R-:W0:Y:S05]  /*58a0*/  LDGDEPBAR ;  /* 0x00000000000079af */ /* 0x000e2a0000000000 */
[----:B------:R-:W-:Y:S05]  /*58b0*/  LDSM.16.M88.4 R184, [R219] ;  /* 0x00000000dbb8783b */ /* 0x000fea0000000200 */
[----:B------:R-:W1:Y:S05]  /*58c0*/  LDSM.16.M88.4 R188, [R216+0x8000] ;  /* 0x00800000d8bc783b */ /* 0x000e6a0000000200 */
[----:B------:R-:W5:Y:S05]  /*58d0*/  LDSM.16.M88.4 R192, [R219+0x2000] ;  /* 0x00200000dbc0783b */ /* 0x000f6a0000000200 */
[----:B------:R-:W5:Y:S05]  /*58e0*/  LDSM.16.M88.4 R196, [R216+0x8800] ;  /* 0x00880000d8c4783b */ /* 0x000f6a0000000200 */
[----:B------:R-:W-:Y:S01]  /*58f0*/  LDSM.16.M88.4 R200, [R229] ;  /* 0x00000000e5c8783b */ /* 0x000fe20000000200 */
[-C--:B--2---:R-:W-:Y:S04]  /*5900*/  HMMA.16816.F32.BF16 R4, R164, R172.reuse, RZ ;  /* 0x000000aca404723c */ /* 0x084fe800000418ff */
[----:B------:R-:W2:Y:S04]  /*5910*/  LDSM.16.M88.4 R204, [R227+0x8000] ;  /* 0x00800000e3cc783b */ /* 0x000ea80000000200 */
[C---:B---3--:R-:W-:Y:S01]  /*5920*/  HMMA.16816.F32.BF16 R8, R176.reuse, R172, RZ ;  /* 0x000000acb008723c */ /* 0x048fe200000418ff */
[----:B------:R-:W3:Y:S07]  /*5930*/  LDSM.16.M88.4 R208, [R229+0x2000] ;  /* 0x00200000e5d0783b */ /* 0x000eee0000000200 */
[-C--:B------:R-:W-:Y:S08]  /*5940*/  HMMA.16816.F32.BF16 R12, R176, R174.reuse, RZ ;  /* 0x000000aeb00c723c */ /* 0x080ff000000418ff */
[C---:B------:R-:W-:Y:S01]  /*5950*/  HMMA.16816.F32.BF16 R16, R164.reuse, R174, RZ ;  /* 0x000000aea410723c */ /* 0x040fe200000418ff */
[----:B------:R-:W-:Y:S07]  /*5960*/  LDSM.16.M88.4 R172, [R170] ;  /* 0x00000000aaac783b */ /* 0x000fee0000000200 */
[-C--:B----4-:R-:W-:Y:S08]  /*5970*/  HMMA.16816.F32.BF16 R20, R164, R180.reuse, RZ ;  /* 0x000000b4a414723c */ /* 0x090ff000000418ff */
[C---:B------:R-:W-:Y:S08]  /*5980*/  HMMA.16816.F32.BF16 R24, R176.reuse, R180, RZ ;  /* 0x000000b4b018723c */ /* 0x040ff000000418ff */
[-C--:B------:R-:W-:Y:S01]  /*5990*/  HMMA.16816.F32.BF16 R28, R176, R182.reuse, RZ ;  /* 0x000000b6b01c723c */ /* 0x080fe200000418ff */
[----:B------:R-:W-:Y:S07]  /*59a0*/  LDSM.16.M88.4 R176, [R168+0x8000] ;  /* 0x00800000a8b0783b */ /* 0x000fee0000000200 */
[----:B------:R-:W-:Y:S01]  /*59b0*/  HMMA.16816.F32.BF16 R32, R164, R182, RZ ;  /* 0x000000b6a420723c */ /* 0x000fe200000418ff */
[----:B------:R-:W4:Y:S05]  /*59c0*/  LDSM.16.M88.4 R164, [R227+0x8800] ;  /* 0x00880000e3a4783b */ /* 0x000f2a0000000200 */
[----:B------:R-:W4:Y:S02]  /*59d0*/  LDSM.16.M88.4 R180, [R170+0x2000] ;  /* 0x00200000aab4783b */ /* 0x000f240000000200 */
[-C--:B-1----:R-:W-:Y:S08]  /*59e0*/  HMMA.16816.F32.BF16 R4, R184, R188.reuse, R4 ;  /* 0x000000bcb804723c */ /* 0x082ff00000041804 */
[C---:B-----5:R-:W-:Y:S08]  /*59f0*/  HMMA.16816.F32.BF16 R8, R192.reuse, R188, R8 ;  /* 0x000000bcc008723c */ /* 0x060ff00000041808 */
        /* <DEDUP_REMOVED lines=9> */
[----:B------:R-:W5:Y:S02]  /*5a90*/  LDSM.16.M88.4 R196, [R225+0x6000] ;  /* 0x00600000e1c4783b */ /* 0x000f640000000200 */
[-C--:B--2---:R-:W-:Y:S08]  /*5aa0*/  HMMA.16816.F32.BF16 R4, R200, R204.reuse, R4 ;  /* 0x000000ccc804723c */ /* 0x084ff00000041804 */
[C---:B---3--:R-:W-:Y:S08]  /*5ab0*/  HMMA.16816.F32.BF16 R8, R208.reuse, R204, R8 ;  /* 0x000000ccd008723c */ /* 0x048ff00000041808 */
        /* <DEDUP_REMOVED lines=8> */
[----:B------:R-:W2:Y:S05]  /*5b40*/  LDSM.16.M88.4 R164, [R222+UR5+0x9800] ;  /* 0x00980005dea4783b */ /* 0x000eaa0008000200 */
[----:B------:R-:W3:Y:S02]  /*5b50*/  LDSM.16.M88.4 R200, [R219+0x4000] ;  /* 0x00400000dbc8783b */ /* 0x000ee40000000200 */
        /* <DEDUP_REMOVED lines=13> */
[C---:B-----5:R-:W-:Y:S08]  /*5c30*/  HMMA.16816.F32.BF16 R8, R196.reuse, R192, R8 ;  /* 0x000000c0c408723c */ /* 0x060ff00000041808 */
[-C--:B------:R-:W-:Y:S08]  /*5c40*/  HMMA.16816.F32.BF16 R12, R196, R194.reuse, R12 ;  /* 0x000000c2c40c723c */ /* 0x080ff0000004180c */
[C---:B------:R-:W-:Y:S01]  /*5c50*/  HMMA.16816.F32.BF16 R16, R188.reuse, R194, R16 ;  /* 0x000000c2bc10723c */ /* 0x040fe20000041810 */
[----:B------:R-:W-:Y:S07]  /*5c60*/  LDSM.16.M88.4 R192, [R168+0x9000] ;  /* 0x00900000a8c0783b */ /* 0x000fee0000000200 */
[-C--:B--2---:R-:W-:Y:S08]  /*5c70*/  HMMA.16816.F32.BF16 R20, R188, R164.reuse, R20 ;  /* 0x000000a4bc14723c */ /* 0x084ff00000041814 */
[C---:B------:R-:W-:Y:S08]  /*5c80*/  HMMA.16816.F32.BF16 R24, R196.reuse, R164, R24 ;  /* 0x000000a4c418723c */ /* 0x040ff00000041818 */
[-C--:B------:R-:W-:Y:S01]  /*5c90*/  HMMA.16816.F32.BF16 R28, R196, R166.reuse, R28 ;  /* 0x000000a6c41c723c */ /* 0x080fe2000004181c */
[----:B------:R-:W-:Y:S07]  /*5ca0*/  LDSM.16.M88.4 R196, [R170+0x6000] ;  /* 0x00600000aac4783b */ /* 0x000fee0000000200 */
[----:B------:R-:W-:Y:S01]  /*5cb0*/  HMMA.16816.F32.BF16 R32, R188, R166, R32 ;  /* 0x000000a6bc20723c */ /* 0x000fe20000041820 */
[----:B------:R-:W2:Y:S05]  /*5cc0*/  LDSM.16.M88.4 R164, [R229+0x4000] ;  /* 0x00400000e5a4783b */ /* 0x000eaa0000000200 */
[----:B------:R-:W4:Y:S02]  /*5cd0*/  LDSM.16.M88.4 R188, [R170+0x4000] ;  /* 0x00400000aabc783b */ /* 0x000f240000000200 */
[-C--:B---3--:R-:W-:Y:S08]  /*5ce0*/  HMMA.16816.F32.BF16 R4, R200, R204.reuse, R4 ;  /* 0x000000ccc804723c */ /* 0x088ff00000041804 */
        /* <DEDUP_REMOVED lines=18> */
[-C--:B----4-:R-:W-:Y:S08]  /*5e10*/  HMMA.16816.F32.BF16 R4, R188, R192.reuse, R4 ;  /* 0x000000c0bc04723c */ /* 0x090ff00000041804 */
        /* <DEDUP_REMOVED lines=24> */
.L_x_1160:
[----:B------:R-:W2:Y:S08]  /*5fa0*/  SHFL.BFLY PT, R168, R205, 0x2, 0x1f ;  /* 0x0c401f00cda87f89 */ /* 0x000eb000000e0000 */
[----:B-1----:R-:W1:Y:S08]  /*5fb0*/  SHFL.BFLY PT, R165, R252, 0x2, 0x1f ;  /* 0x0c401f00fca57f89 */ /* 0x002e7000000e0000 */
[----:B------:R-:W3:Y:S08]  /*5fc0*/  SHFL.BFLY PT, R166, R251, 0x2, 0x1f ;  /* 0x0c401f00fba67f89 */ /* 0x000ef000000e0000 */
[----:B------:R-:W4:Y:S08]  /*5fd0*/  SHFL.BFLY PT, R164, R171, 0x2, 0x1f ;  /* 0x0c401f00aba47f89 */ /* 0x000f3000000e0000 */
[----:B------:R-:W-:Y:S01]  /*5fe0*/  LDSM.16.MT88.4 R176, [R218+0xa000] ;  /* 0x00a00000dab0783b */ /* 0x000fe20000004200 */
[----:B--2---:R-:W-:Y:S02]  /*5ff0*/  FMNMX.FTZ R174, R205, R168, !PT ;  /* 0x000000a8cdae7209 */ /* 0x004fe40007810000 */
[----:B-1----:R-:W-:Y:S05]  /*6000*/  FMNMX.FTZ R173, R252, R165, !PT ;  /* 0x000000a5fcad7209 */ /* 0x002fea0007810000 */
[----:B------:R-:W1:Y:S01]  /*6010*/  SHFL.BFLY PT, R167, R174, 0x1, 0x1f ;  /* 0x0c201f00aea77f89 */ /* 0x000e6200000e0000 */
[----:B---3--:R-:W-:Y:S02]  /*6020*/  FMNMX.FTZ R172, R251, R166, !PT ;  /* 0x000000a6fbac7209 */ /* 0x008fe40007810000 */
[----:B----4-:R-:W-:Y:S05]  /*6030*/  FMNMX.FTZ R170, R171, R164, !PT ;  /* 0x000000a4abaa7209 */ /* 0x010fea0007810000 */
        /* <DEDUP_REMOVED lines=47> */
[----:B------:R-:W-:Y:S07]  /*6330*/  FFMA.FTZ R200, R15, UR4, -R180 ;  /* 0x000000040fc87c23 */ /* 0x000fee00080108b4 */
        /* <DEDUP_REMOVED lines=18> */
[----:B------:R-:W-:Y:S01]  /*6460*/  MOV R169, R248 ;  /* 0x000000f800a97202 */ /* 0x000fe20000000f00 */
[----:B------:R-:W-:Y:S07]  /*6470*/  FMUL.FTZ R36, R164, R36 ;  /* 0x00000024a4247220 */ /* 0x000fee0000410000 */
[----:B------:R-:W4:Y:S01]  /*6480*/  MUFU.EX2 R191, R191 ;  /* 0x000000bf00bf7308 */ /* 0x000f220000000800 */
[----:B------:R-:W-:Y:S01]  /*6490*/  @P1 IADD3 R169, PT, PT, R244, -0x40, RZ ;  /* 0xffffffc0f4a91810 */ /* 0x000fe20007ffe0ff */
[----:B------:R-:W-:Y:S01]  /*64a0*/  FMUL.FTZ R37, R164, R37 ;  /* 0x00000025a4257220 */ /* 0x000fe20000410000 */
[----:B--2---:R-:W-:Y:S07]  /*64b0*/  F2FP.BF16.F32.PACK_AB R160, R188, R171 ;  /* 0x000000abbca0723e */ /* 0x004fee00000010ff */
[----:B------:R-:W-:Y:S01]  /*64c0*/  MUFU.EX2 R192, R192 ;  /* 0x000000c000c07308 */ /* 0x000fe20000000800 */
[C---:B------:R-:W-:Y:S01]  /*64d0*/  FMUL.FTZ R38, R3.reuse, R38 ;  /* 0x0000002603267220 */ /* 0x040fe20000410000 */
[----:B------:R-:W2:Y:S01]  /*64e0*/  LDSM.16.MT88.4 R148, [R169] ;  /* 0x00000000a994783b */ /* 0x000ea20000004200 */
[----:B------:R-:W-:Y:S07]  /*64f0*/  FMUL.FTZ R39, R3, R39 ;  /* 0x0000002703277220 */ /* 0x000fee0000410000 */
[----:B------:R-:W5:Y:S01]  /*6500*/  MUFU.EX2 R193, R193 ;  /* 0x000000c100c17308 */ /* 0x000f620000000800 */
[C---:B------:R-:W-:Y:S01]  /*6510*/  FMUL.FTZ R40, R2.reuse, R40 ;  /* 0x0000002802287220 */ /* 0x040fe20000410000 */
[----:B---3--:R-:W-:Y:S01]  /*6520*/  F2FP.BF16.F32.PACK_AB R161, R189, R190 ;  /* 0x000000bebda1723e */ /* 0x008fe200000010ff */
[C---:B------:R-:W-:Y:S07]  /*6530*/  FMUL.FTZ R41, R2.reuse, R41 ;  /* 0x0000002902297220 */ /* 0x040fee0000410000 */
[----:B------:R-:W3:Y:S01]  /*6540*/  MUFU.EX2 R0, R0 ;  /* 0x0000000000007308 */ /* 0x000ee20000000800 */
[C---:B------:R-:W-:Y:S01]  /*6550*/  FMUL.FTZ R44, R2.reuse, R44 ;  /* 0x0000002c022c7220 */ /* 0x040fe20000410000 */
[----:B----4-:R-:W-:Y:S01]  /*6560*/  F2FP.BF16.F32.PACK_AB R162, R191, R170 ;  /* 0x000000aabfa2723e */ /* 0x010fe200000010ff */
[----:B------:R-:W-:Y:S07]  /*6570*/  LDSM.16.MT88.4 R184, [R169+0x1800] ;  /* 0x00180000a9b8783b */ /* 0x000fee0000004200 */
[----:B------:R-:W-:Y:S01]  /*6580*/  MUFU.EX2 R195, R195 ;  /* 0x000000c300c37308 */ /* 0x000fe20000000800 */
[----:B------:R-:W-:Y:S01]  /*6590*/  FMUL.FTZ R45, R2, R45 ;  /* 0x0000002d022d7220 */ /* 0x000fe20000410000 */
[C---:B------:R-:W-:Y:S01]  /*65a0*/  FMUL.FTZ R48, R164.reuse, R48 ;  /* 0x00000030a4307220 */ /* 0x040fe20000410000 */
[C---:B------:R-:W-:Y:S07]  /*65b0*/  FMUL.FTZ R49, R164.reuse, R49 ;  /* 0x00000031a4317220 */ /* 0x040fee0000410000 */
[----:B------:R-:W4:Y:S01]  /*65c0*/  MUFU.EX2 R194, R194 ;  /* 0x000000c200c27308 */ /* 0x000f220000000800 */
[----:B------:R-:W-:Y:S01]  /*65d0*/  FMUL.FTZ R50, R3, R50 ;  /* 0x0000003203327220 */ /* 0x000fe20000410000 */
[----:B-----5:R-:W-:Y:S01]  /*65e0*/  F2FP.BF16.F32.PACK_AB R163, R193, R192 ;  /* 0x000000c0c1a3723e */ /* 0x020fe200000010ff */
[C---:B------:R-:W-:Y:S07]  /*65f0*/  FMUL.FTZ R51, R3.reuse, R51 ;  /* 0x0000003303337220 */ /* 0x040fee0000410000 */
[----:B------:R-:W-:Y:S01]  /*6600*/  MUFU.EX2 R197, R197 ;  /* 0x000000c500c57308 */ /* 0x000fe20000000800 */
[----:B------:R-:W-:Y:S01]  /*6610*/  FMUL.FTZ R52, R164, R52 ;  /* 0x00000034a4347220 */ /* 0x000fe20000410000 */
[C---:B---3--:R-:W-:Y:S01]  /*6620*/  FMUL.FTZ R14, R0.reuse, R154 ;  /* 0x0000009a000e7220 */ /* 0x048fe20000410000 */
[C---:B------:R-:W-:Y:S07]  /*6630*/  FMUL.FTZ R15, R0.reuse, R155 ;  /* 0x0000009b000f7220 */ /* 0x040fee0000410000 */
[----:B------:R-:W3:Y:S01]  /*6640*/  MUFU.EX2 R196, R196 ;  /* 0x000000c400c47308 */ /* 0x000ee20000000800 */
        /* <DEDUP_REMOVED lines=11> */
[----:B---3--:R-:W-:Y:S01]  /*6700*/  F2FP.BF16.F32.PACK_AB R157, R196, R197 ;  /* 0x000000c5c49d723e */ /* 0x008fe200000010ff */
[----:B------:R-:W-:Y:S07]  /*6710*/  FMUL.FTZ R47, R0, R47 ;  /* 0x0000002f002f7220 */ /* 0x000fee0000410000 */
[----:B------:R-:W3:Y:S01]  /*6720*/  MUFU.EX2 R200, R200 ;  /* 0x000000c800c87308 */ /* 0x000ee20000000800 */
[----:B------:R-:W-:Y:S01]  /*6730*/  FMUL.FTZ R53, R164, R53 ;  /* 0x00000035a4357220 */ /* 0x000fe20000410000 */
        /* <DEDUP_REMOVED lines=12> */
[----:B---3--:R-:W-:Y:S01]  /*6800*/  F2FP.BF16.F32.PACK_AB R159, R200, R201 ;  /* 0x000000c9c89f723e */ /* 0x008fe200000010ff */
[C---:B------:R-:W-:Y:S01]  /*6810*/  FMUL.FTZ R65, R164.reuse, R65 ;  /* 0x00000041a4417220 */ /* 0x040fe20000410000 */
[C---:B------:R-:W-:Y:S01]  /*6820*/  FMUL.FTZ R66, R3.reuse, R66 ;  /* 0x0000004203427220 */ /* 0x040fe20000410000 */
[C---:B------:R-:W-:Y:S01]  /*6830*/  FMUL.FTZ R67, R3.reuse, R67 ;  /* 0x0000004303437220 */ /* 0x040fe20000410000 */
[C---:B------:R-:W-:Y:S01]  /*6840*/  FMUL.FTZ R68, R164.reuse, R68 ;  /* 0x00000044a4447220 */ /* 0x040fe20000410000 */
[----:B------:R-:W-:Y:S01]  /*6850*/  FMUL.FTZ R69, R164, R69 ;  /* 0x00000045a4457220 */ /* 0x000fe20000410000 */
[C---:B------:R-:W-:Y:S01]  /*6860*/  FMUL.FTZ R70, R3.reuse, R70 ;  /* 0x0000004603467220 */ /* 0x040fe20000410000 */
[C---:B------:R-:W-:Y:S01]  /*6870*/  HMMA.16816.F32.BF16 R8, R156.reuse, R172, R8 ;  /* 0x000000ac9c08723c */ /* 0x040fe20000041808 */
[----:B------:R-:W-:Y:S03]  /*6880*/  MUFU.EX2 R202, R202 ;  /* 0x000000ca00ca7308 */ /* 0x000fe60000000800 */
[C---:B------:R-:W-:Y:S01]  /*6890*/  FMUL.FTZ R71, R3.reuse, R71 ;  /* 0x0000004703477220 */ /* 0x040fe20000410000 */
[C---:B------:R-:W-:Y:S01]  /*68a0*/  FMUL.FTZ R72, R2.reuse, R72 ;  /* 0x0000004802487220 */ /* 0x040fe20000410000 */
[----:B------:R-:W-:Y:S01]  /*68b0*/  FMUL.FTZ R73, R2, R73 ;  /* 0x0000004902497220 */ /* 0x000fe20000410000 */
        /* <DEDUP_REMOVED lines=32> */
[----:B------:R-:W-:Y:S03]  /*6ac0*/  LDSM.16.MT88.4 R176, [R221+0xb800] ;  /* 0x00b80000ddb0783b */ /* 0x000fe60000004200 */
[C---:B------:R-:W-:Y:S01]  /*6ad0*/  FMUL.FTZ R98, R3.reuse, R98 ;  /* 0x0000006203627220 */ /* 0x040fe20000410000 */
[C---:B------:R-:W-:Y:S01]  /*6ae0*/  FMUL.FTZ R99, R3.reuse, R99 ;  /* 0x0000006303637220 */ /* 0x040fe20000410000 */
[C---:B------:R-:W-:Y:S01]  /*6af0*/  FMUL.FTZ R100, R164.reuse, R100 ;  /* 0x00000064a4647220 */ /* 0x040fe20000410000 */
[----:B------:R-:W-:Y:S01]  /*6b00*/  FMUL.FTZ R101, R164, R101 ;  /* 0x00000065a4657220 */ /* 0x000fe20000410000 */
[-C--:B--2---:R-:W-:Y:S03]  /*6b10*/  HMMA.16816.F32.BF16 R52, R160, R148.reuse, R52 ;  /* 0x00000094a034723c */ /* 0x084fe60000041834 */
        /* <DEDUP_REMOVED lines=16> */
[C---:B------:R-:W-:Y:S01]  /*6c20*/  HMMA.16816.F32.BF16 R64, R160.reuse, R150, R64 ;  /* 0x00000096a040723c */ /* 0x040fe20000041840 */
[----:B------:R-:W2:Y:S03]  /*6c30*/  LDSM.16.MT88.4 R148, [R221+0xb000] ;  /* 0x00b00000dd94783b */ /* 0x000ea60000004200 */
[C---:B------:R-:W-:Y:S01]  /*6c40*/  FMUL.FTZ R116, R164.reuse, R116 ;  /* 0x00000074a4747220 */ /* 0x040fe20000410000 */
[----:B------:R-:W-:Y:S01]  /*6c50*/  FMUL.FTZ R117, R164, R117 ;  /* 0x00000075a4757220 */ /* 0x000fe20000410000 */
[C---:B------:R-:W-:Y:S01]  /*6c60*/  FMUL.FTZ R118, R3.reuse, R118 ;  /* 0x0000007603767220 */ /* 0x040fe20000410000 */
[C---:B------:R-:W-:Y:S01]  /*6c70*/  FMUL.FTZ R119, R3.reuse, R119 ;  /* 0x0000007703777220 */ /* 0x040fe20000410000 */
[-C--:B-1----:R-:W-:Y:S03]  /*6c80*/  HMMA.16816.F32.BF16 R68, R160, R152.reuse, R68 ;  /* 0x00000098a044723c */ /* 0x082fe60000041844 */
[C---:B------:R-:W-:Y:S01]  /*6c90*/  FMUL.FTZ R120, R2.reuse, R120 ;  /* 0x0000007802787220 */ /* 0x040fe20000410000 */
[----:B------:R-:W-:Y:S01]  /*6ca0*/  FMUL.FTZ R121, R2, R121 ;  /* 0x0000007902797220 */ /* 0x000fe20000410000 */
        /* <DEDUP_REMOVED lines=9> */
[C---:B------:R-:W-:Y:S01]  /*6d40*/  FMUL.FTZ R129, R164.reuse, R129 ;  /* 0x00000081a4817220 */ /* 0x040fe20000410000 */
[C---:B------:R-:W-:Y:S01]  /*6d50*/  FMUL.FTZ R130, R3.reuse, R130 ;  /* 0x0000008203827220 */ /* 0x040fe20000410000 */
[----:B------:R-:W-:Y:S01]  /*6d60*/  FMUL.FTZ R131, R3, R131 ;  /* 0x0000008303837220 */ /* 0x000fe20000410000 */
[--C-:B------:R-:W-:Y:S01]  /*6d70*/  FFMA.FTZ R203, R21, UR4, -R182.reuse ;  /* 0x0000000415cb7c23 */ /* 0x100fe200080108b6 */
[----:B------:R-:W-:Y:S01]  /*6d80*/  FMUL.FTZ R21, R164, R145 ;  /* 0x00000091a4157220 */ /* 0x000fe20000410000 */
[C---:B------:R-:W-:Y:S01]  /*6d90*/  HMMA.16816.F32.BF16 R80, R160.reuse, R154, R80 ;  /* 0x0000009aa050723c */ /* 0x040fe20000041850 */
[----:B------:R-:W1:Y:S03]  /*6da0*/  LDSM.16.MT88.4 R152, [R218+0xb000] ;  /* 0x00b00000da98783b */ /* 0x000e660000004200 */
[--C-:B------:R-:W-:Y:S01]  /*6db0*/  FFMA.FTZ R205, R22, UR4, -R183.reuse ;  /* 0x0000000416cd7c23 */ /* 0x100fe200080108b7 */
[----:B------:R-:W-:Y:S01]  /*6dc0*/  FMUL.FTZ R22, R3, R146 ;  /* 0x0000009203167220 */ /* 0x000fe20000410000 */
[----:B------:R-:W-:Y:S01]  /*6dd0*/  FFMA.FTZ R204, R23, UR4, -R183 ;  /* 0x0000000417cc7c23 */ /* 0x000fe200080108b7 */
[----:B------:R-:W-:Y:S01]  /*6de0*/  FMUL.FTZ R23, R3, R147 ;  /* 0x0000009303177220 */ /* 0x000fe20000410000 */
[--C-:B------:R-:W-:Y:S01]  /*6df0*/  FFMA.FTZ R206, R32, UR4, -R182.reuse ;  /* 0x0000000420ce7c23 */ /* 0x100fe200080108b6 */
[-C--:B--2---:R-:W-:Y:S01]  /*6e00*/  HMMA.16816.F32.BF16 R84, R160, R148.reuse, R84 ;  /* 0x00000094a054723c */ /* 0x084fe20000041854 */
[----:B------:R-:W2:Y:S02]  /*6e10*/  MUFU.EX2 R203, R203 ;  /* 0x000000cb00cb7308 */ /* 0x000ea40000000800 */
[----:B------:R-:W-:Y:S01]  /*6e20*/  FFMA.FTZ R182, R33, UR4, -R182 ;  /* 0x0000000421b67c23 */ /* 0x000fe200080108b6 */
[----:B------:R-:W-:Y:S01]  /*6e30*/  FMUL.FTZ R32, R2, R140 ;  /* 0x0000008c02207220 */ /* 0x000fe20000410000 */
[--C-:B------:R-:W-:Y:S01]  /*6e40*/  FFMA.FTZ R140, R30, UR4, -R180.reuse ;  /* 0x000000041e8c7c23 */ /* 0x100fe200080108b4 */
[--C-:B------:R-:W-:Y:S05]  /*6e50*/  FFMA.FTZ R211, R24, UR4, -R181.reuse ;  /* 0x0000000418d37c23 */ /* 0x100fea00080108b5 */
[----:B------:R-:W-:Y:S01]  /*6e60*/  MUFU.EX2 R207, R182 ;  /* 0x000000b600cf7308 */ /* 0x000fe20000000800 */
[C---:B------:R-:W-:Y:S09]  /*6e70*/  HMMA.16816.F32.BF16 R88, R156.reuse, R148, R88 ;  /* 0x000000949c58723c */ /* 0x040ff20000041858 */
[----:B------:R-:W-:Y:S01]  /*6e80*/  MUFU.EX2 R205, R205 ;  /* 0x000000cd00cd7308 */ /* 0x000fe20000000800 */
[--C-:B------:R-:W-:Y:S01]  /*6e90*/  FFMA.FTZ R210, R25, UR4, -R181.reuse ;  /* 0x0000000419d27c23 */ /* 0x100fe200080108b5 */
[----:B------:R-:W-:Y:S01]  /*6ea0*/  FFMA.FTZ R181, R29, UR4, -R181 ;  /* 0x000000041db57c23 */ /* 0x000fe200080108b5 */
[--C-:B------:R-:W-:Y:S01]  /*6eb0*/  FFMA.FTZ R227, R26, UR4, -R180.reuse ;  /* 0x000000041ae37c23 */ /* 0x100fe200080108b4 */
[--C-:B------:R-:W-:Y:S01]  /*6ec0*/  FFMA.FTZ R252, R27, UR4, -R180.reuse ;  /* 0x000000041bfc7c23 */ /* 0x100fe200080108b4 */
[-C--:B------:R-:W-:Y:S05]  /*6ed0*/  HMMA.16816.F32.BF16 R92, R156, R150.reuse, R92 ;  /* 0x000000969c5c723c */ /* 0x080fea000004185c */
[----:B------:R-:W-:Y:S01]  /*6ee0*/  MUFU.EX2 R229, R181 ;  /* 0x000000b500e57308 */ /* 0x000fe20000000800 */
[----:B------:R-:W-:Y:S01]  /*6ef0*/  FFMA.FTZ R180, R31, UR4, -R180 ;  /* 0x000000041fb47c23 */ /* 0x000fe200080108b4 */
[--C-:B------:R-:W-:Y:S01]  /*6f00*/  FFMA.FTZ R208, R34, UR4, -R183.reuse ;  /* 0x0000000422d07c23 */ /* 0x100fe200080108b7 */
[----:B------:R-:W-:Y:S01]  /*6f10*/  LDSM.16.MT88.4 R28, [R169+0x800] ;  /* 0x00080000a91c783b */ /* 0x000fe20000004200 */
[----:B------:R-:W-:Y:S01]  /*6f20*/  FFMA.FTZ R183, R35, UR4, -R183 ;  /* 0x0000000423b77c23 */ /* 0x000fe200080108b7 */
[----:B------:R-:W-:Y:S01]  /*6f30*/  FMUL.FTZ R20, R164, R144 ;  /* 0x00000090a4147220 */ /* 0x000fe20000410000 */
[C---:B------:R-:W-:Y:S04]  /*6f40*/  HMMA.16816.F32.BF16 R96, R160.reuse, R150, R96 ;  /* 0x00000096a060723c */ /* 0x040fe80000041860 */
[----:B------:R-:W3:Y:S01]  /*6f50*/  MUFU.EX2 R204, R204 ;  /* 0x000000cc00cc7308 */ /* 0x000ee20000000800 */
[----:B------:R-:W-:Y:S01]  /*6f60*/  MOV R144, R249 ;  /* 0x000000f900907202 */ /* 0x000fe20000000f00 */
[----:B------:R-:W4:Y:S08]  /*6f70*/  LDSM.16.MT88.4 R148, [R169+0x1000] ;  /* 0x00100000a994783b */ /* 0x000f300000004200 */
[----:B------:R-:W-:Y:S01]  /*6f80*/  MUFU.EX2 R209, R183 ;  /* 0x000000b700d17308 */ /* 0x000fe20000000800 */
[----:B------:R-:W-:Y:S01]  /*6f90*/  @P0 IADD3 R144, PT, PT, R246, -0x20, RZ ;  /* 0xffffffe0f6900810 */ /* 0x000fe20007ffe0ff */
[-C--:B-1----:R-:W-:Y:S08]  /*6fa0*/  HMMA.16816.F32.BF16 R100, R160, R152.reuse, R100 ;  /* 0x00000098a064723c */ /* 0x082ff00000041864 */
[----:B------:R-:W1:Y:S01]  /*6fb0*/  MUFU.EX2 R206, R206 ;  /* 0x000000ce00ce7308 */ /* 0x000e620000000800 */
[C---:B------:R-:W-:Y:S01]  /*6fc0*/  FMUL.FTZ R132, R2.reuse, R132 ;  /* 0x0000008402847220 */ /* 0x040fe20000410000 */
[----:B------:R-:W-:Y:S01]  /*6fd0*/  FMUL.FTZ R133, R2, R133 ;  /* 0x0000008502857220 */ /* 0x000fe20000410000 */
[----:B------:R-:W-:Y:S01]  /*6fe0*/  LDSM.16.MT88.4 R144, [R144] ;  /* 0x000000009090783b */ /* 0x000fe20000004200 */
[C---:B------:R-:W-:Y:S01]  /*6ff0*/  FMUL.FTZ R134, R0.reuse, R134 ;  /* 0x0000008600867220 */ /* 0x040fe20000410000 */
[----:B------:R-:W-:Y:S01]  /*7000*/  FMUL.FTZ R135, R0, R135 ;  /* 0x0000008700877220 */ /* 0x000fe20000410000 */
[C---:B------:R-:W-:Y:S04]  /*7010*/  HMMA.16816.F32.BF16 R104, R156.reuse, R152, R104 ;  /* 0x000000989c68723c */ /* 0x040fe80000041868 */
[----:B------:R-:W5:Y:S01]  /*7020*/  MUFU.EX2 R208, R208 ;  /* 0x000000d000d07308 */ /* 0x000f620000000800 */
[C---:B------:R-:W-:Y:S01]  /*7030*/  FMUL.FTZ R24, R164.reuse, R136 ;  /* 0x00000088a4187220 */ /* 0x040fe20000410000 */
[----:B--2---:R-:W-:Y:S01]  /*7040*/  F2FP.BF16.F32.PACK_AB R136, R203, R202 ;  /* 0x000000cacb88723e */ /* 0x004fe200000010ff */
[----:B------:R-:W-:Y:S01]  /*7050*/  FMUL.FTZ R25, R164, R137 ;  /* 0x00000089a4197220 */ /* 0x000fe20000410000 */
[----:B---3--:R-:W-:Y:S01]  /*7060*/  F2FP.BF16.F32.PACK_AB R137, R204, R205 ;  /* 0x000000cdcc89723e */ /* 0x008fe200000010ff */
[-C--:B------:R-:W-:Y:S05]  /*7070*/  HMMA.16816.F32.BF16 R108, R156, R154.reuse, R108 ;  /* 0x0000009a9c6c723c */ /* 0x080fea000004186c */
[----:B------:R-:W-:Y:S01]  /*7080*/  MUFU.EX2 R211, R211 ;  /* 0x000000d300d37308 */ /* 0x000fe20000000800 */
[----:B------:R-:W-:Y:S01]  /*7090*/  FMUL.FTZ R26, R3, R138 ;  /* 0x0000008a031a7220 */ /* 0x000fe20000410000 */
[----:B-1----:R-:W-:Y:S01]  /*70a0*/  F2FP.BF16.F32.PACK_AB R138, R207, R206 ;  /* 0x000000cecf8a723e */ /* 0x002fe200000010ff */
[----:B------:R-:W-:Y:S01]  /*70b0*/  FMUL.FTZ R27, R3, R139 ;  /* 0x0000008b031b7220 */ /* 0x000fe20000410000 */
[----:B------:R-:W-:Y:S01]  /*70c0*/  FMUL.FTZ R33, R2, R141 ;  /* 0x0000008d02217220 */ /* 0x000fe20000410000 */
[----:B-----5:R-:W-:Y:S01]  /*70d0*/  F2FP.BF16.F32.PACK_AB R139, R209, R208 ;  /* 0x000000d0d18b723e */ /* 0x020fe200000010ff */
[C---:B------:R-:W-:Y:S01]  /*70e0*/  HMMA.16816.F32.BF16 R112, R160.reuse, R154, R112 ;  /* 0x0000009aa070723c */ /* 0x040fe20000041870 */
[----:B------:R-:W1:Y:S03]  /*70f0*/  LDSM.16.MT88.4 R152, [R217+0xb000] ;  /* 0x00b00000d998783b */ /* 0x000e660000004200 */
[----:B------:R-:W-:Y:S01]  /*7100*/  MUFU.EX2 R210, R210 ;  /* 0x000000d200d27308 */ /* 0x000fe20000000800 */
[C---:B------:R-:W-:Y:S01]  /*7110*/  FMUL.FTZ R34, R0.reuse, R142 ;  /* 0x0000008e00227220 */ /* 0x040fe20000410000 */
[C---:B------:R-:W-:Y:S01]  /*7120*/  FMUL.FTZ R35, R0.reuse, R143 ;  /* 0x0000008f00237220 */ /* 0x040fe20000410000 */
[----:B------:R-:W-:Y:S01]  /*7130*/  F2FP.BF16.F32.PACK_AB R142, R229, R251 ;  /* 0x000000fbe58e723e */ /* 0x000fe200000010ff */
[----:B------:R-:W-:Y:S06]  /*7140*/  FFMA.FTZ R197, R0, R243, R197 ;  /* 0x000000f300c57223 */ /* 0x000fec00000100c5 */
[----:B------:R-:W-:Y:S01]  /*7150*/  MUFU.EX2 R227, R227 ;  /* 0x000000e300e37308 */ /* 0x000fe20000000800 */
[----:B------:R-:W-:Y:S01]  /*7160*/  FFMA.FTZ R171, R164, R247, R171 ;  /* 0x000000f7a4ab7223 */ /* 0x000fe200000100ab */
[----:B------:R-:W-:Y:S01]  /*7170*/  FFMA.FTZ R190, R3, R242, R190 ;  /* 0x000000f203be7223 */ /* 0x000fe200000100be */
[----:B------:R-:W-:Y:S07]  /*7180*/  FFMA.FTZ R195, R2, R245, R195 ;  /* 0x000000f502c37223 */ /* 0x000fee00000100c3 */
[----:B------:R-:W2:Y:S01]  /*7190*/  MUFU.EX2 R252, R252 ;  /* 0x000000fc00fc7308 */ /* 0x000ea20000000800 */
[-C--:B----4-:R-:W-:Y:S03]  /*71a0*/  HMMA.16816.F32.BF16 R116, R160, R148.reuse, R116 ;  /* 0x00000094a074723c */ /* 0x090fe60000041874 */
[----:B------:R-:W-:Y:S01]  /*71b0*/  FADD.FTZ R196, R196, R197 ;  /* 0x000000c5c4c47221 */ /* 0x000fe20000010000 */
[----:B------:R-:W-:Y:S01]  /*71c0*/  FADD.FTZ R171, R188, R171 ;  /* 0x000000abbcab7221 */ /* 0x000fe20000010000 */
[----:B------:R-:W-:Y:S01]  /*71d0*/  FADD.FTZ R189, R189, R190 ;  /* 0x000000bebdbd7221 */ /* 0x000fe20000010000 */
[----:B------:R-:W-:Y:S01]  /*71e0*/  FADD.FTZ R195, R194, R195 ;  /* 0x000000c3c2c37221 */ /* 0x000fe20000010000 */
[----:B------:R-:W-:Y:S01]  /*71f0*/  FADD.FTZ R201, R201, R196 ;  /* 0x000000c4c9c97221 */ /* 0x000fe20000010000 */
[C---:B------:R-:W-:Y:S04]  /*7200*/  HMMA.16816.F32.BF16 R120, R156.reuse, R148, R120 ;  /* 0x000000949c78723c */ /* 0x040fe80000041878 */
[----:B------:R-:W-:Y:S01]  /*7210*/  FADD.FTZ R170, R170, R171 ;  /* 0x000000abaaaa7221 */ /* 0x000fe20000010000 */
[----:B--2---:R-:W-:Y:S01]  /*7220*/  F2FP.BF16.F32.PACK_AB R141, R252, R227 ;  /* 0x000000e3fc8d723e */ /* 0x004fe200000010ff */
[----:B------:R-:W-:Y:S01]  /*7230*/  FADD.FTZ R192, R192, R189 ;  /* 0x000000bdc0c07221 */ /* 0x000fe20000010000 */
[----:B------:R-:W-:Y:S01]  /*7240*/  FADD.FTZ R198, R198, R195 ;  /* 0x000000c3c6c67221 */ /* 0x000fe20000010000 */
[-C--:B------:R-:W-:Y:S03]  /*7250*/  HMMA.16816.F32.BF16 R124, R156, R150.reuse, R124 ;  /* 0x000000969c7c723c */ /* 0x080fe6000004187c */
[----:B------:R-:W-:Y:S01]  /*7260*/  FADD.FTZ R200, R200, R201 ;  /* 0x000000c9c8c87221 */ /* 0x000fe20000010000 */
[----:B------:R-:W-:Y:S01]  /*7270*/  FADD.FTZ R191, R191, R170 ;  /* 0x000000aabfbf7221 */ /* 0x000fe20000010000 */
[----:B------:R-:W-:Y:S01]  /*7280*/  FADD.FTZ R192, R193, R192 ;  /* 0x000000c0c1c07221 */ /* 0x000fe20000010000 */
[----:B------:R-:W-:Y:S01]  /*7290*/  FADD.FTZ R198, R199, R198 ;  /* 0x000000c6c7c67221 */ /* 0x000fe20000010000 */
[----:B------:R-:W-:Y:S01]  /*72a0*/  ISETP.GT.AND P2, PT, R250, RZ, PT ;  /* 0x000000fffa00720c */ /* 0x000fe20003f44270 */
[C---:B------:R-:W-:Y:S01]  /*72b0*/  HMMA.16816.F32.BF16 R128, R160.reuse, R150, R128 ;  /* 0x00000096a080723c */ /* 0x040fe20000041880 */
[----:B------:R-:W2:Y:S03]  /*72c0*/  LDSM.16.MT88.4 R148, [R221+0xa800] ;  /* 0x00a80000dd94783b */ /* 0x000ea60000004200 */
[----:B------:R-:W-:Y:S01]  /*72d0*/  FADD.FTZ R227, R227, R200 ;  /* 0x000000c8e3e37221 */ /* 0x000fe20000010000 */
[----:B------:R-:W-:Y:S01]  /*72e0*/  FADD.FTZ R202, R202, R191 ;  /* 0x000000bfcaca7221 */ /* 0x000fe20000010000 */
[----:B------:R-:W-:Y:S01]  /*72f0*/  FADD.FTZ R205, R205, R192 ;  /* 0x000000c0cdcd7221 */ /* 0x000fe20000010000 */
[----:B------:R-:W-:Y:S01]  /*7300*/  IADD3 R250, PT, PT, R250, -0x1, RZ ;  /* 0xfffffffffafa7810 */ /* 0x000fe20007ffe0ff */
[-C--:B-1----:R-:W-:Y:S03]  /*7310*/  HMMA.16816.F32.BF16 R20, R160, R152.reuse, R20 ;  /* 0x00000098a014723c */ /* 0x082fe60000041814 */
[----:B------:R-:W-:Y:S01]  /*7320*/  FADD.FTZ R227, R252, R227 ;  /* 0x000000e3fce37221 */ /* 0x000fe20000010000 */
[----:B------:R-:W-:Y:S01]  /*7330*/  FADD.FTZ R203, R203, R202 ;  /* 0x000000cacbcb7221 */ /* 0x000fe20000010000 */
[----:B------:R-:W-:Y:S01]  /*7340*/  FADD.FTZ R205, R204, R205 ;  /* 0x000000cdcccd7221 */ /* 0x000fe20000010000 */
[----:B------:R-:W-:Y:S02]  /*7350*/  MOV R2, R165 ;  /* 0x000000a500027202 */ /* 0x000fe40000000f00 */
[C---:B------:R-:W-:Y:S01]  /*7360*/  HMMA.16816.F32.BF16 R132, R156.reuse, R152, R132 ;  /* 0x000000989c84723c */ /* 0x040fe20000041884 */
[----:B------:R1:W3:Y:S03]  /*7370*/  MUFU.EX2 R152, R180 ;  /* 0x000000b400987308 */ /* 0x0002e60000000800 */
[----:B------:R-:W-:Y:S07]  /*7380*/  FADD.FTZ R206, R206, R203 ;  /* 0x000000cbcece7221 */ /* 0x000fee0000010000 */
[----:B------:R4:W5:Y:S01]  /*7390*/  MUFU.EX2 R153, R140 ;  /* 0x0000008c00997308 */ /* 0x0009620000000800 */
[----:B------:R-:W-:Y:S01]  /*73a0*/  FADD.FTZ R208, R208, R205 ;  /* 0x000000cdd0d07221 */ /* 0x000fe20000010000 */
[----:B------:R-:W-:Y:S01]  /*73b0*/  MOV R0, R167 ;  /* 0x000000a700007202 */ /* 0x000fe20000000f00 */
[-C--:B------:R-:W-:Y:S03]  /*73c0*/  HMMA.16816.F32.BF16 R32, R156, R154.reuse, R32 ;  /* 0x0000009a9c20723c */ /* 0x080fe60000041820 */
[----:B------:R-:W-:Y:S01]  /*73d0*/  FADD.FTZ R247, R207, R206 ;  /* 0x000000cecff77221 */ /* 0x000fe20000010000 */
[----:B------:R-:W-:Y:S01]  /*73e0*/  FADD.FTZ R242, R209, R208 ;  /* 0x000000d0d1f27221 */ /* 0x000fe20000010000 */
[----:B------:R-:W-:Y:S01]  /*73f0*/  MOV R3, R168 ;  /* 0x000000a800037202 */ /* 0x000fe20000000f00 */
[----:B-1----:R-:W1:Y:S02]  /*7400*/  LDSM.16.MT88.4 R180, [R212] ;  /* 0x00000000d4b4783b */ /* 0x002e640000004200 */
[----:B------:R-:W-:Y:S04]  /*7410*/  HMMA.16816.F32.BF16 R24, R160, R154, R24 ;  /* 0x0000009aa018723c */ /* 0x000fe80000041818 */
[----:B---3--:R-:W-:Y:S02]  /*7420*/  MOV R169, R152 ;  /* 0x0000009800a97202 */ /* 0x008fe40000000f00 */
[C---:B----4-:R-:W-:Y:S01]  /*7430*/  F2FP.BF16.F32.PACK_AB R140, R210.reuse, R211 ;  /* 0x000000d3d28c723e */ /* 0x050fe200000010ff */
[----:B------:R-:W-:Y:S01]  /*7440*/  FADD.FTZ R211, R211, R198 ;  /* 0x000000c6d3d37221 */ /* 0x000fe20000010000 */
[-C--:B-----5:R-:W-:Y:S01]  /*7450*/  F2FP.BF16.F32.PACK_AB R143, R169, R153.reuse ;  /* 0x00000099a98f723e */ /* 0x0a0fe200000010ff */
[-C--:B--2---:R-:W-:Y:S01]  /*7460*/  HMMA.16816.F32.BF16 R160, R136, R148.reuse, R4 ;  /* 0x0000009488a0723c */ /* 0x084fe20000041804 */
[----:B------:R-:W2:Y:S04]  /*7470*/  LDSM.16.MT88.4 R4, [R213+0x1800] ;  /* 0x00180000d504783b */ /* 0x000ea80000004200 */
[----:B------:R-:W-:Y:S03]  /*7480*/  FADD.FTZ R210, R210, R211 ;  /* 0x000000d3d2d27221 */ /* 0x000fe60000010000 */
[C---:B------:R-:W-:Y:S04]  /*7490*/  HMMA.16816.F32.BF16 R156, R140.reuse, R148, R8 ;  /* 0x000000948c9c723c */ /* 0x040fe80000041808 */
[----:B------:R-:W-:Y:S01]  /*74a0*/  MOV R11, R153 ;  /* 0x00000099000b7202 */ /* 0x000fe20000000f00 */
[----:B------:R-:W-:Y:S03]  /*74b0*/  FADD.FTZ R210, R251, R210 ;  /* 0x000000d2fbd27221 */ /* 0x000fe60000010000 */
[-C--:B------:R-:W-:Y:S03]  /*74c0*/  HMMA.16816.F32.BF16 R152, R140, R150.reuse, R12 ;  /* 0x000000968c98723c */ /* 0x080fe6000004180c */
[----:B------:R-:W-:Y:S01]  /*74d0*/  FADD.FTZ R227, R11, R227 ;  /* 0x000000e30be37221 */ /* 0x000fe20000010000 */
[----:B------:R-:W-:Y:S03]  /*74e0*/  FADD.FTZ R245, R229, R210 ;  /* 0x000000d2e5f57221 */ /* 0x000fe60000010000 */
[----:B------:R-:W-:Y:S01]  /*74f0*/  FADD.FTZ R243, R169, R227 ;  /* 0x000000e3a9f37221 */ /* 0x000fe20000010000 */
        /* <DEDUP_REMOVED lines=29> */
[----:B------:R-:W-:Y:S01]  /*76d0*/  HMMA.16816.F32.BF16 R136, R136, R6, R24 ;  /* 0x000000068888723c */ /* 0x000fe20000041818 */
[----:B------:R-:W-:Y:S08]  /*76e0*/  @!UPT UIADD3 URZ, UPT, UPT, URZ, URZ, URZ ;  /* 0x000000fffffff290 */ /* 0x000ff0000fffe0ff */
[----:B------:R-:W-:Y:S11]  /*76f0*/  @P2 BRA `(.L_x_1159) ;  /* 0xffffffdc00bc2947 */ /* 0x000ff6000383ffff */
.L_x_1158:
[----:B------:R-:W1:Y:S01]  /*7700*/  SHFL.BFLY PT, R0, R247, 0x2, 0x1f ;  /* 0x0c401f00f7007f89 */ /* 0x000e6200000e0000 */
[----:B------:R-:W2:Y:S01]  /*7710*/  S2UR UR4, SR_CgaCtaId ;  /* 0x00000000000479c3 */ /* 0x000ea20000008800 */
[----:B------:R-:W-:Y:S01]  /*7720*/  SHF.L.U32 R8, R237, 0x4, RZ ;  /* 0x00000004ed087819 */ /* 0x000fe200000006ff */
[----:B------:R-:W-:Y:S01]  /*7730*/  UMOV UR5, 0x400 ;  /* 0x0000040000057882 */ /* 0x000fe20000000000 */
[----:B------:R-:W3:Y:S01]  /*7740*/  SHFL.BFLY PT, R5, R242, 0x2, 0x1f ;  /* 0x0c401f00f2057f89 */ /* 0x000ee200000e0000 */
[----:B------:R-:W-:Y:S02]  /*7750*/  ISETP.NE.AND P6, PT, R236, -0x1, PT ;  /* 0xffffffffec00780c */ /* 0x000fe40003fc5270 */
[----:B------:R-:W-:Y:S01]  /*7760*/  LOP3.LUT R8, R8, 0x1c0, RZ, 0xc0, !PT ;  /* 0x000001c008087812 */ /* 0x000fe200078ec0ff */
[----:B------:R-:W4:Y:S01]  /*7770*/  SHFL.BFLY PT, R2, R243, 0x2, 0x1f ;  /* 0x0c401f00f3027f89 */ /* 0x000f2200000e0000 */
[----:B------:R-:W4:Y:S01]  /*7780*/  LDC.U8 R16, c[0x0][0x548] ;  /* 0x00015200ff107b82 */ /* 0x000f220000000000 */
[----:B-1----:R-:W-:Y:S01]  /*7790*/  FADD.FTZ R3, R0, R247 ;  /* 0x000000f700037221 */ /* 0x002fe20000010000 */
[----:B--2---:R-:W-:Y:S01]  /*77a0*/  ULEA UR4, UR4, UR5, 0x18 ;  /* 0x0000000504047291 */ /* 0x004fe2000f8ec0ff */
[----:B------:R-:W1:Y:S01]  /*77b0*/  SHFL.BFLY PT, R0, R245, 0x2, 0x1f ;  /* 0x0c401f00f5007f89 */ /* 0x000e6200000e0000 */
[----:B---3--:R-:W-:-:S03]  /*77c0*/  FADD.FTZ R5, R5, R242 ;  /* 0x000000f205057221 */ /* 0x008fc60000010000 */
[----:B------:R-:W2:Y:S01]  /*77d0*/  SHFL.BFLY PT, R6, R3, 0x1, 0x1f ;  /* 0x0c201f0003067f89 */ /* 0x000ea200000e0000 */
[----:B----4-:R-:W-:-:S03]  /*77e0*/  FADD.FTZ R11, R2, R243 ;  /* 0x000000f3020b7221 */ /* 0x010fc60000010000 */
[----:B------:R-:W3:Y:S04]  /*77f0*/  SHFL.BFLY PT, R4, R5, 0x1, 0x1f ;  /* 0x0c201f0005047f89 */ /* 0x000ee800000e0000 */
[----:B------:R-:W-:Y:S01]  /*7800*/  SHFL.BFLY PT, R10, R11, 0x1, 0x1f ;  /* 0x0c201f000b0a7f89 */ /* 0x000fe200000e0000 */
[----:B-1----:R-:W-:Y:S01]  /*7810*/  FADD.FTZ R0, R0, R245 ;  /* 0x000000f500007221 */ /* 0x002fe20000010000 */
[----:B--2---:R-:W-:-:S04]  /*7820*/  FADD.FTZ R6, R3, R6 ;  /* 0x0000000603067221 */ /* 0x004fc80000010000 */
[----:B------:R-:W1:Y:S01]  /*7830*/  SHFL.BFLY PT, R13, R0, 0x1, 0x1f ;  /* 0x0c201f00000d7f89 */ /* 0x000e6200000e0000 */
[----:B------:R-:W-:Y:S01]  /*7840*/  SHF.L.U32 R3, R237, 0x1, RZ ;  /* 0x00000001ed037819 */ /* 0x000fe200000006ff */
[----:B---3--:R-:W-:Y:S01]  /*7850*/  FADD.FTZ R4, R5, R4 ;  /* 0x0000000405047221 */ /* 0x008fe20000010000 */
[----:B------:R-:W-:Y:S01]  /*7860*/  SHF.L.U32 R5, R237, 0x5, RZ ;  /* 0x00000005ed057819 */ /* 0x000fe200000006ff */
[----:B------:R-:W2:Y:S01]  /*7870*/  MUFU.RCP R9, R6 ;  /* 0x0000000600097308 */ /* 0x000ea20000001000 */
[----:B------:R-:W-:Y:S02]  /*7880*/  LOP3.LUT R2, R3, 0x6, RZ, 0xc0, !PT ;  /* 0x0000000603027812 */ /* 0x000fe400078ec0ff */
[----:B------:R-:W-:Y:S02]  /*7890*/  LOP3.LUT R3, R8, 0x38, R3, 0xf8, !PT ;  /* 0x0000003808037812 */ /* 0x000fe400078ef803 */
[----:B------:R-:W-:Y:S02]  /*78a0*/  LOP3.LUT R2, R2, 0x7c00, R5, 0xf8, !PT ;  /* 0x00007c0002027812 */ /* 0x000fe400078ef805 */
[----:B------:R-:W-:Y:S01]  /*78b0*/  MOV R8, 0x10 ;  /* 0x0000001000087802 */ /* 0x000fe20000000f00 */
[----:B------:R-:W3:Y:S01]  /*78c0*/  MUFU.RCP R7, R4 ;  /* 0x0000000400077308 */ /* 0x000ee20000001000 */
[----:B------:R-:W-:-:S02]  /*78d0*/  LOP3.LUT R2, R2, R3, RZ, 0xfc, !PT ;  /* 0x0000000302027212 */ /* 0x000fc400078efcff */
[----:B------:R-:W-:Y:S02]  /*78e0*/  SEL R8, R8, 0xfffffff0, !P1 ;  /* 0xfffffff008087807 */ /* 0x000fe40004800000 */
[----:B------:R-:W-:Y:S02]  /*78f0*/  LOP3.LUT P1, RZ, R237, 0x8, RZ, 0xc0, !PT ;  /* 0x00000008edff7812 */ /* 0x000fe4000782c0ff */
[----:B------:R-:W-:Y:S02]  /*7900*/  FSETP.NE.FTZ.AND P4, PT, R6, RZ, PT ;  /* 0x000000ff0600720b */ /* 0x000fe40003f95000 */
[----:B------:R-:W-:Y:S01]  /*7910*/  FSETP.NE.FTZ.AND P3, PT, R4, RZ, PT ;  /* 0x000000ff0400720b */ /* 0x000fe20003f75000 */
[----:B-1----:R-:W-:Y:S01]  /*7920*/  FADD.FTZ R13, R0, R13 ;  /* 0x0000000d000d7221 */ /* 0x002fe20000010000 */
[----:B------:R-:W-:Y:S01]  /*7930*/  FADD.FTZ R0, R11, R10 ;  /* 0x0000000a0b007221 */ /* 0x000fe20000010000 */
[----:B------:R-:W-:Y:S02]  /*7940*/  LEA R11, R2, UR4, 0x1 ;  /* 0x00000004020b7c11 */ /* 0x000fe4000f8e08ff */
[----:B------:R-:W-:Y:S01]  /*7950*/  SEL R2, R215, 0xffffffe0, !P1 ;  /* 0xffffffe0d7027807 */ /* 0x000fe20004800000 */
[----:B------:R-:W1:Y:S01]  /*7960*/  MUFU.RCP R5, R0 ;  /* 0x0000000000057308 */ /* 0x000e620000001000 */
[----:B------:R-:W-:-:S02]  /*7970*/  LOP3.LUT P1, RZ, R237, 0x10, RZ, 0xc0, !PT ;  /* 0x00000010edff7812 */ /* 0x000fc4000782c0ff */
[----:B------:R-:W-:Y:S02]  /*7980*/  FSETP.NE.FTZ.AND P0, PT, R0, RZ, PT ;  /* 0x000000ff0000720b */ /* 0x000fe40003f15000 */
[----:B------:R-:W-:Y:S02]  /*7990*/  IADD3 R19, PT, PT, R11, 0x40, RZ ;  /* 0x000000400b137810 */ /* 0x000fe40007ffe0ff */
[----:B------:R-:W4:Y:S01]  /*79a0*/  @P3 LDC R20, c[0x0][0x458] ;  /* 0x00011600ff143b82 */ /* 0x000f220000000800 */
[----:B------:R-:W-:Y:S01]  /*79b0*/  FSETP.NE.FTZ.AND P2, PT, R13, RZ, PT ;  /* 0x000000ff0d00720b */ /* 0x000fe20003f55000 */
[----:B------:R-:W5:Y:S01]  /*79c0*/  MUFU.RCP R3, R13 ;  /* 0x0000000d00037308 */ /* 0x000f620000001000 */
[----:B--2---:R-:W-:Y:S02]  /*79d0*/  FSEL R9, R9, 1, P4 ;  /* 0x3f80000009097808 */ /* 0x004fe40002000000 */
[----:B---3--:R-:W-:Y:S02]  /*79e0*/  FSEL R7, R7, 1, P3 ;  /* 0x3f80000007077808 */ /* 0x008fe40001800000 */
[----:B------:R-:W-:Y:S01]  /*79f0*/  IADD3 R15, PT, PT, R11, R2, RZ ;  /* 0x000000020b0f7210 */ /* 0x000fe20007ffe0ff */
[----:B------:R-:W-:Y:S01]  /*7a00*/  FMUL.FTZ R160, R9, R160 ;  /* 0x000000a009a07220 */ /* 0x000fe20000410000 */
[----:B------:R-:W-:Y:S01]  /*7a10*/  @P1 IADD3 R19, PT, PT, R11, -0x40, RZ ;  /* 0xffffffc00b131810 */ /* 0x000fe20007ffe0ff */
[----:B------:R-:W-:Y:S01]  /*7a20*/  FMUL.FTZ R161, R9, R161 ;  /* 0x000000a109a17220 */ /* 0x000fe20000410000 */
[----:B------:R-:W-:Y:S01]  /*7a30*/  FMUL.FTZ R162, R7, R162 ;  /* 0x000000a207a27220 */ /* 0x000fe20000410000 */
[----:B-1----:R-:W-:Y:S01]  /*7a40*/  FSEL R5, R5, 1, P0 ;  /* 0x3f80000005057808 */ /* 0x002fe20000000000 */
[----:B------:R-:W-:Y:S01]  /*7a50*/  FMUL.FTZ R163, R7, R163 ;  /* 0x000000a307a37220 */ /* 0x000fe20000410000 */
[----:B------:R-:W-:Y:S01]  /*7a60*/  IADD3 R23, PT, PT, R2, R19, RZ ;  /* 0x0000001302177210 */ /* 0x000fe20007ffe0ff */
[----:B------:R-:W-:Y:S01]  /*7a70*/  FMUL.FTZ R148, R9, R148 ;  /* 0x0000009409947220 */ /* 0x000fe20000410000 */
[----:B------:R-:W1:Y:S01]  /*7a80*/  LDC.U8 R2, c[0x0][0x549] ;  /* 0x00015240ff027b82 */ /* 0x000e620000000000 */
[C---:B------:R-:W-:Y:S01]  /*7a90*/  FMUL.FTZ R158, R5.reuse, R158 ;  /* 0x0000009e059e7220 */ /* 0x040fe20000410000 */
[C---:B------:R-:W-:Y:S01]  /*7aa0*/  FMUL.FTZ R159, R5.reuse, R159 ;  /* 0x0000009f059f7220 */ /* 0x040fe20000410000 */
[----:B------:R-:W-:Y:S01]  /*7ab0*/  FMUL.FTZ R154, R5, R154 ;  /* 0x0000009a059a7220 */ /* 0x000fe20000410000 */
[----:B-----5:R-:W-:Y:S01]  /*7ac0*/  FSEL R3, R3, 1, P2 ;  /* 0x3f80000003037808 */ /* 0x020fe20001000000 */
        /* <DEDUP_REMOVED lines=74> */
[C---:B------:R-:W-:Y:S01]  /*7f70*/  IADD3 R17, PT, PT, R8.reuse, R15, RZ ;  /* 0x0000000f08117210 */ /* 0x040fe20007ffe0ff */
[----:B------:R-:W-:Y:S01]  /*7f80*/  STS [R11+0x400], R162 ;  /* 0x000400a20b007388 */ /* 0x000fe20000000800 */
[----:B------:R-:W-:Y:S01]  /*7f90*/  FMUL.FTZ R61, R3, R61 ;  /* 0x0000003d033d7220 */ /* 0x000fe20000410000 */
[----:B------:R-:W-:Y:S01]  /*7fa0*/  F2FP.BF16.F32.PACK_AB R40, R41, R40 ;  /* 0x000000282928723e */ /* 0x000fe200000010ff */
[----:B------:R-:W-:Y:S01]  /*7fb0*/  FMUL.FTZ R68, R9, R68 ;  /* 0x0000004409447220 */ /* 0x000fe20000410000 */
[----:B------:R-:W-:Y:S01]  /*7fc0*/  F2FP.BF16.F32.PACK_AB R42, R43, R42 ;  /* 0x0000002a2b2a723e */ /* 0x000fe200000010ff */
[----:B------:R-:W-:Y:S01]  /*7fd0*/  STS [R5], R148 ;  /* 0x0000009405007388 */ /* 0x000fe20000000800 */
        /* <DEDUP_REMOVED lines=22> */
[C---:B------:R-:W-:Y:S01]  /*8140*/  IADD3 R21, PT, PT, R8.reuse, R19, RZ ;  /* 0x0000001308157210 */ /* 0x040fe20007ffe0ff */
        /* <DEDUP_REMOVED lines=40> */
[----:B------:R-:W-:Y:S01]  /*83d0*/  STS [R21], R64 ;  /* 0x0000004015007388 */ /* 0x000fe20000000800 */
[----:B-1----:R-:W-:Y:S01]  /*83e0*/  ISETP.NE.AND P5, PT, R2, RZ, PT ;  /* 0x000000ff0200720c */ /* 0x002fe20003fa5270 */
[----:B------:R-:W-:Y:S01]  /*83f0*/  FMUL.FTZ R113, R9, R113 ;  /* 0x0000007109717220 */ /* 0x000fe20000410000 */
[C---:B------:R-:W-:Y:S01]  /*8400*/  FMUL.FTZ R114, R7.reuse, R114 ;  /* 0x0000007207727220 */ /* 0x040fe20000410000 */
        /* <DEDUP_REMOVED lines=10> */
[----:B------:R-:W1:Y:S01]  /*84b0*/  LDC R2, c[0x0][0x434] ;  /* 0x00010d00ff027b82 */ /* 0x000e620000000800 */
[----:B------:R-:W-:Y:S01]  /*84c0*/  F2FP.BF16.F32.PACK_AB R88, R89, R88 ;  /* 0x000000585958723e */ /* 0x000fe200000010ff */
[----:B------:R-:W-:Y:S01]  /*84d0*/  STS [R21+0x2000], R60 ;  /* 0x0020003c15007388 */ /* 0x000fe20000000800 */
[----:B------:R-:W-:Y:S01]  /*84e0*/  F2FP.BF16.F32.PACK_AB R90, R91, R90 ;  /* 0x0000005a5b5a723e */ /* 0x000fe200000010ff */
[----:B------:R-:W-:Y:S01]  /*84f0*/  FMUL.FTZ R108, R3, R108 ;  /* 0x0000006c036c7220 */ /* 0x000fe20000410000 */
[----:B------:R-:W-:Y:S01]  /*8500*/  F2FP.BF16.F32.PACK_AB R92, R93, R92 ;  /* 0x0000005c5d5c723e */ /* 0x000fe200000010ff */
[----:B------:R-:W-:Y:S01]  /*8510*/  STS [R21+0x2400], R62 ;  /* 0x0024003e15007388 */ /* 0x000fe20000000800 */
[----:B------:R-:W-:Y:S01]  /*8520*/  F2FP.BF16.F32.PACK_AB R94, R95, R94 ;  /* 0x0000005e5f5e723e */ /* 0x000fe200000010ff */
[----:B------:R-:W1:Y:S01]  /*8530*/  @P5 LDC R14, c[0x0][0x430] ;  /* 0x00010c00ff0e5b82 */ /* 0x000e620000000800 */
        /* <DEDUP_REMOVED lines=12> */
[C---:B------:R-:W-:Y:S01]  /*8600*/  FMUL.FTZ R118, R7.reuse, R118 ;  /* 0x0000007607767220 */ /* 0x040fe20000410000 */
[----:B------:R-:W-:Y:S01]  /*8610*/  STS [R25+0x400], R82 ;  /* 0x0004005219007388 */ /* 0x000fe20000000800 */
[----:B------:R-:W-:Y:S01]  /*8620*/  FMUL.FTZ R119, R7, R119 ;  /* 0x0000007707777220 */ /* 0x000fe20000410000 */
[C---:B------:R-:W-:Y:S01]  /*8630*/  FMUL.FTZ R128, R9.reuse, R128 ;  /* 0x0000008009807220 */ /* 0x040fe20000410000 */
[----:B------:R-:W-:Y:S01]  /*8640*/  FMUL.FTZ R129, R9, R129 ;  /* 0x0000008109817220 */ /* 0x000fe20000410000 */
[----:B------:R-:W-:Y:S01]  /*8650*/  STS [R23+0x2000], R72 ;  /* 0x0020004817007388 */ /* 0x000fe20000000800 */
[C---:B------:R-:W-:Y:S01]  /*8660*/  FMUL.FTZ R130, R7.reuse, R130 ;  /* 0x0000008207827220 */ /* 0x040fe20000410000 */
[----:B------:R-:W-:Y:S01]  /*8670*/  FMUL.FTZ R131, R7, R131 ;  /* 0x0000008307837220 */ /* 0x000fe20000410000 */
[C---:B------:R-:W-:Y:S01]  /*8680*/  FMUL.FTZ R120, R3.reuse, R120 ;  /* 0x0000007803787220 */ /* 0x040fe20000410000 */
[----:B------:R-:W-:Y:S01]  /*8690*/  STS [R23+0x2400], R74 ;  /* 0x0024004a17007388 */ /* 0x000fe20000000800 */
[C---:B------:R-:W-:Y:S01]  /*86a0*/  FMUL.FTZ R121, R3.reuse, R121 ;  /* 0x0000007903797220 */ /* 0x040fe20000410000 */
[C---:B------:R-:W-:Y:S01]  /*86b0*/  FMUL.FTZ R124, R3.reuse, R124 ;  /* 0x0000007c037c7220 */ /* 0x040fe20000410000 */
[----:B------:R-:W-:Y:S01]  /*86c0*/  FMUL.FTZ R125, R3, R125 ;  /* 0x0000007d037d7220 */ /* 0x000fe20000410000 */
        /* <DEDUP_REMOVED lines=26> */
[----:B------:R2:W3:Y:S01]  /*8870*/  @P4 MUFU.LG2 R12, R6 ;  /* 0x00000006000c4308 */ /* 0x0004e20000000c00 */
[----:B------:R-:W-:Y:S01]  /*8880*/  F2FP.BF16.F32.PACK_AB R124, R125, R124 ;  /* 0x0000007c7d7c723e */ /* 0x000fe200000010ff */
[----:B------:R5:W-:Y:S01]  /*8890*/  STS [R11+0x6400], R90 ;  /* 0x0064005a0b007388 */ /* 0x000be20000000800 */
[----:B------:R-:W-:Y:S01]  /*88a0*/  F2FP.BF16.F32.PACK_AB R126, R127, R126 ;  /* 0x0000007e7f7e723e */ /* 0x000fe200000010ff */
[----:B------:R-:W-:Y:S01]  /*88b0*/  FMUL.FTZ R3, R3, R141 ;  /* 0x0000008d03037220 */ /* 0x000fe20000410000 */
[----:B------:R-:W-:Y:S01]  /*88c0*/  F2FP.BF16.F32.PACK_AB R144, R145, R144 ;  /* 0x000000909190723e */ /* 0x000fe200000010ff */
[----:B------:R-:W-:Y:S01]  /*88d0*/  STS [R5+0x6000], R92 ;  /* 0x0060005c05007388 */ /* 0x000fe20000000800 */
[----:B------:R-:W-:Y:S01]  /*88e0*/  F2FP.BF16.F32.PACK_AB R146, R147, R146 ;  /* 0x000000929392723e */ /* 0x000fe200000010ff */
[----:B------:R2:W1:Y:S01]  /*88f0*/  @P3 MUFU.LG2 R22, R4 ;  /* 0x0000000400163308 */ /* 0x0004620000000c00 */
[----:B------:R-:W-:Y:S01]  /*8900*/  F2FP.BF16.F32.PACK_AB R9, R9, R136 ;  /* 0x000000880909723e */ /* 0x000fe200000010ff */
[----:B------:R-:W-:Y:S01]  /*8910*/  STS [R5+0x6400], R94 ;  /* 0x0064005e05007388 */ /* 0x000fe20000000800 */
[----:B------:R-:W-:-:S02]  /*8920*/  F2FP.BF16.F32.PACK_AB R7, R7, R138 ;  /* 0x0000008a0707723e */ /* 0x000fc400000010ff */
[----:B------:R-:W-:Y:S01]  /*8930*/  F2FP.BF16.F32.PACK_AB R132, R133, R132 ;  /* 0x000000848584723e */ /* 0x000fe200000010ff */
[----:B------:R-:W-:Y:S01]  /*8940*/  STS [R15+0x4000], R100 ;  /* 0x004000640f007388 */ /* 0x000fe20000000800 */
[----:B------:R-:W-:Y:S01]  /*8950*/  F2FP.BF16.F32.PACK_AB R134, R135, R134 ;  /* 0x000000868786723e */ /* 0x000fe200000010ff */
[----:B------:R-:W1:Y:S01]  /*8960*/  @P2 MUFU.LG2 R13, R13 ;  /* 0x0000000d000d2308 */ /* 0x000e620000000c00 */
[----:B------:R-:W-:Y:S01]  /*8970*/  F2FP.BF16.F32.PACK_AB R3, R3, R140 ;  /* 0x0000008c0303723e */ /* 0x000fe200000010ff */
[----:B------:R-:W-:Y:S04]  /*8980*/  STS [R15+0x4400], R102 ;  /* 0x004400660f007388 */ /* 0x000fe80000000800 */
[----:B------:R-:W-:Y:S04]  /*8990*/  STS [R17+0x4000], R112 ;  /* 0x0040007011007388 */ /* 0x000fe80000000800 */
[----:B------:R-:W-:Y:S01]  /*89a0*/  STS [R17+0x4400], R114 ;  /* 0x0044007211007388 */ /* 0x000fe20000000800 */
[----:B-----5:R-:W5:Y:S03]  /*89b0*/  @!P6 LDC.64 R10, c[0x0][0x400] ;  /* 0x00010000ff0aeb82 */ /* 0x020f660000000a00 */
[----:B------:R-:W-:Y:S04]  /*89c0*/  STS [R15+0x6000], R104 ;  /* 0x006000680f007388 */ /* 0x000fe80000000800 */
[----:B------:R4:W-:Y:S04]  /*89d0*/  STS [R15+0x6400], R106 ;  /* 0x0064006a0f007388 */ /* 0x0009e80000000800 */
[----:B------:R-:W-:Y:S04]  /*89e0*/  STS [R17+0x6000], R108 ;  /* 0x0060006c11007388 */ /* 0x000fe80000000800 */
[----:B------:R-:W-:Y:S04]  /*89f0*/  STS [R17+0x6400], R110 ;  /* 0x0064006e11007388 */ /* 0x000fe80000000800 */
[----:B------:R-:W-:Y:S04]  /*8a00*/  STS [R19+0x4000], R116 ;  /* 0x0040007413007388 */ /* 0x000fe80000000800 */
[----:B------:R-:W-:Y:S01]  /*8a10*/  STS [R19+0x4400], R118 ;  /* 0x0044007613007388 */ /* 0x000fe20000000800 */
[----:B-----5:R-:W-:-:S03]  /*8a20*/  @!P6 IMAD.WIDE.U32 R26, R238, R10, RZ ;  /* 0x0000000aee1ae225 */ /* 0x020fc600078e00ff */
[----:B------:R-:W-:Y:S04]  /*8a30*/  STS [R21+0x4000], R128 ;  /* 0x0040008015007388 */ /* 0x000fe80000000800 */
[----:B------:R-:W-:Y:S01]  /*8a40*/  STS [R21+0x4400], R130 ;  /* 0x0044008215007388 */ /* 0x000fe20000000800 */
[----:B----4-:R-:W1:Y:S03]  /*8a50*/  LDC R15, c[0x0][0x434] ;  /* 0x00010d00ff0f7b82 */ /* 0x010e660000000800 */
[----:B------:R-:W-:Y:S04]  /*8a60*/  STS [R19+0x6000], R120 ;  /* 0x0060007813007388 */ /* 0x000fe80000000800 */
[----:B------:R-:W-:Y:S04]  /*8a70*/  STS [R19+0x6400], R122 ;  /* 0x0064007a13007388 */ /* 0x000fe80000000800 */
[----:B------:R-:W-:Y:S04]  /*8a80*/  STS [R21+0x6000], R124 ;  /* 0x0060007c15007388 */ /* 0x000fe80000000800 */
[----:B------:R4:W-:Y:S04]  /*8a90*/  STS [R21+0x6400], R126 ;  /* 0x0064007e15007388 */ /* 0x0009e80000000800 */
[----:B------:R-:W-:Y:S04]  /*8aa0*/  STS [R23+0x4000], R144 ;  /* 0x0040009017007388 */ /* 0x000fe80000000800 */
[----:B------:R-:W-:Y:S01]  /*8ab0*/  STS [R23+0x4400], R146 ;  /* 0x0044009217007388 */ /* 0x000fe20000000800 */
[----:B-1----:R-:W-:-:S02]  /*8ac0*/  @P5 IMAD R2, R14, R15, RZ ;  /* 0x0000000f0e025224 */ /* 0x002fc400078e02ff */
[----:B------:R-:W1:Y:S01]  /*8ad0*/  @P5 LDC R14, c[0x0][0x430] ;  /* 0x00010c00ff0e5b82 */ /* 0x000e620000000800 */
[----:B------:R5:W-:Y:S04]  /*8ae0*/  STS [R25+0x4000], R9 ;  /* 0x0040000919007388 */ /* 0x000be80000000800 */
[----:B------:R-:W-:Y:S04]  /*8af0*/  STS [R25+0x4400], R7 ;  /* 0x0044000719007388 */ /* 0x000fe80000000800 */
[----:B------:R-:W-:Y:S04]  /*8b00*/  STS [R23+0x6000], R132 ;  /* 0x0060008417007388 */ /* 0x000fe80000000800 */
[----:B------:R-:W-:Y:S01]  /*8b10*/  STS [R23+0x6400], R134 ;  /* 0x0064008617007388 */ /* 0x000fe20000000800 */
[----:B----4-:R-:W4:Y:S03]  /*8b20*/  @P4 LDC R21, c[0x0][0x458] ;  /* 0x00011600ff154b82 */ /* 0x010f260000000800 */
[----:B------:R-:W-:Y:S01]  /*8b30*/  STS [R25+0x6400], R142 ;  /* 0x0064008e19007388 */ /* 0x000fe20000000800 */
[----:B------:R-:W1:Y:S03]  /*8b40*/  S2R R17, SR_CTAID.Z ;  /* 0x0000000000117919 */ /* 0x000e660000002700 */
[----:B------:R3:W-:Y:S01]  /*8b50*/  STS [R25+0x6000], R3 ;  /* 0x0060000319007388 */ /* 0x0007e20000000800 */
[----:B-----5:R-:W1:Y:S01]  /*8b60*/  @P6 LDC.64 R8, c[0x0][0x408] ;  /* 0x00010200ff086b82 */ /* 0x020e620000000a00 */
[----:B---3--:R-:W-:Y:S01]  /*8b70*/  @P5 MOV R3, 0x1 ;  /* 0x0000000100035802 */ /* 0x008fe20000000f00 */
[----:B--2---:R-:W-:Y:S06]  /*8b80*/  @P5 BRA `(.L_x_1162) ;  /* 0x0000000000205947 */ /* 0x004fec0003800000 */
[----:B------:R-:W-:Y:S01]  /*8b90*/  ISETP.NE.AND P1, PT, R16, RZ, PT ;  /* 0x000000ff1000720c */ /* 0x000fe20003f25270 */
[----:B------:R-:W2:-:S12]  /*8ba0*/  LDC R4, c[0x0][0x3e0] ;  /* 0x0000f800ff047b82 */ /* 0x000e980000000800 */
[----:B------:R-:W2:Y:S01]  /*8bb0*/  @P1 LDC R3, c[0x0][0x454] ;  /* 0x00011500ff031b82 */ /* 0x000ea20000000800 */
[----:B-1----:R-:W-:Y:S02]  /*8bc0*/  @P1 MOV R14, 0x1 ;  /* 0x00000001000e1802 */ /* 0x002fe40000000f00 */
[----:B------:R-:W-:-:S05]  /*8bd0*/  @!P1 MOV R14, 0x1 ;  /* 0x00000001000e9802 */ /* 0x000fca0000000f00 */
[----:B------:R-:W3:Y:S01]  /*8be0*/  @P1 LDC R2, c[0x0][0x454] ;  /* 0x00011500ff021b82 */ /* 0x000ee20000000800 */
[-C--:B--2---:R-:W-:Y:S02]  /*8bf0*/  @P1 IMAD R3, R3, R4.reuse, RZ ;  /* 0x0000000403031224 */ /* 0x084fe400078e02ff */
[----:B------:R-:W-:-:S07]  /*8c00*/  @!P1 IMAD R3, R15, R4, RZ ;  /* 0x000000040f039224 */ /* 0x000fce00078e02ff */
.L_x_1162:
[----:B------:R-:W-:Y:S01]  /*8c10*/  BAR.SYNC.DEFER_BLOCKING 0x0 ;  /* 0x0000000000007b1d */ /* 0x000fe20000010000 */
[----:B------:R-:W-:Y:S01]  /*8c20*/  ISETP.NE.AND P1, PT, R236, -0x1, PT ;  /* 0xffffffffec00780c */ /* 0x000fe20003f25270 */
[----:B------:R-:W-:Y:S01]  /*8c30*/  @P4 FMUL.FTZ R25, R12, 0.69314718246459960938 ;  /* 0x3f3172180c194820 */ /* 0x000fe20000410000 */
[----:B------:R-:W-:Y:S01]  /*8c40*/  ISETP.NE.AND P5, PT, R16, RZ, !P5 ;  /* 0x000000ff1000720c */ /* 0x000fe20006fa5270 */
[----:B------:R-:W-:Y:S02]  /*8c50*/  @!P6 IMAD R16, R238, R11, R27 ;  /* 0x0000000bee10e224 */ /* 0x000fe400078e021b */
[----:B------:R-:W-:Y:S01]  /*8c60*/  @P3 FMUL.FTZ R12, R22, 0.69314718246459960938 ;  /* 0x3f317218160c3820 */ /* 0x000fe20000410000 */
[----:B------:R-:W2:Y:S01]  /*8c70*/  @P0 MUFU.LG2 R0, R0 ;  /* 0x0000000000000308 */ /* 0x000ea20000000c00 */
[----:B------:R-:W5:Y:S01]  /*8c80*/  @P2 LDC R11, c[0x0][0x458] ;  /* 0x00011600ff0b2b82 */ /* 0x000f620000000800 */
[----:B-1----:R-:W-:Y:S01]  /*8c90*/  @P6 IMAD.WIDE.U32 R22, R236, R8, RZ ;  /* 0x00000008ec166225 */ /* 0x002fe200078e00ff */
[----:B------:R-:W-:-:S03]  /*8ca0*/  MOV R19, 0x7f800000 ;  /* 0x7f80000000137802 */ /* 0x000fc60000000f00 */
[----:B------:R-:W-:Y:S01]  /*8cb0*/  @P3 FFMA.FTZ R19, R167, R20, R12 ;  /* 0x00000014a7133223 */ /* 0x000fe2000001000c */
[----:B------:R-:W-:Y:S01]  /*8cc0*/  MOV R18, 0x7f800000 ;  /* 0x7f80000000127802 */ /* 0x000fe20000000f00 */
[----:B------:R-:W-:Y:S02]  /*8cd0*/  @P6 IMAD R16, R236, R9, R23 ;  /* 0x00000009ec106224 */ /* 0x000fe400078e0217 */
[----:B----4-:R-:W-:Y:S01]  /*8ce0*/  @P4 FFMA.FTZ R18, R168, R21, R25 ;  /* 0x00000015a8124223 */ /* 0x010fe20000010019 */
[C---:B------:R-:W-:Y:S01]  /*8cf0*/  @!P1 IMAD R236, R238.reuse, R15, RZ ;  /* 0x0000000feeec9224 */ /* 0x040fe200078e02ff */
[----:B------:R-:W1:Y:S01]  /*8d00*/  @P0 LDC R10, c[0x0][0x458] ;  /* 0x00011600ff0a0b82 */ /* 0x000e620000000800 */
[----:B---3--:R-:W-:Y:S01]  /*8d10*/  IMAD R2, R17, R2, RZ ;  /* 0x0000000211027224 */ /* 0x008fe200078e02ff */
[----:B------:R-:W-:Y:S01]  /*8d20*/  LOP3.LUT P1, RZ, R237, 0x3, RZ, 0xc0, !PT ;  /* 0x00000003edff7812 */ /* 0x000fe2000782c0ff */
[----:B------:R-:W-:Y:S01]  /*8d30*/  @P2 FMUL.FTZ R13, R13, 0.69314718246459960938 ;  /* 0x3f3172180d0d2820 */ /* 0x000fe20000410000 */
[----:B------:R-:W-:Y:S01]  /*8d40*/  SHF.R.S32.HI R8, RZ, 0x1f, R236 ;  /* 0x0000001fff087819 */ /* 0x000fe200000114ec */
[----:B------:R-:W-:Y:S01]  /*8d50*/  @!P5 IMAD R2, R238, R3, R2 ;  /* 0x00000003ee02d224 */ /* 0x000fe200078e0202 */
[----:B------:R-:W-:Y:S01]  /*8d60*/  SEL R236, R236, RZ, P5 ;  /* 0x000000ffecec7207 */ /* 0x000fe20002800000 */
[----:B------:R-:W-:Y:S01]  /*8d70*/  IMAD R3, R14, UR18, RZ ;  /* 0x000000120e037c24 */ /* 0x000fe2000f8e02ff */
[----:B------:R-:W-:Y:S01]  /*8d80*/  SEL R8, R8, RZ, P5 ;  /* 0x000000ff08087207 */ /* 0x000fe20002800000 */
[----:B------:R3:W4:Y:S01]  /*8d90*/  LDS.128 R4, [R239+0x3800] ;  /* 0x00380000ef047984 */ /* 0x0007220000000c00 */
[----:B--2---:R-:W-:Y:S01]  /*8da0*/  @P0 FMUL.FTZ R12, R0, 0.69314718246459960938 ;  /* 0x3f317218000c0820 */ /* 0x004fe20000410000 */
[----:B------:R-:W-:Y:S01]  /*8db0*/  BSSY.RECONVERGENT B0, `(.L_x_1163) ;  /* 0x0000031000007945 */ /* 0x000fe20003800200 */
[----:B------:R-:W-:-:S02]  /*8dc0*/  IADD3 R0, P4, P3, R3, R236, R2 ;  /* 0x000000ec03007210 */ /* 0x000fc40007b9e002 */
[----:B------:R-:W-:Y:S02]  /*8dd0*/  SHF.R.S32.HI R21, RZ, 0x1f, R3 ;  /* 0x0000001fff157819 */ /* 0x000fe40000011403 */
[----:B------:R-:W-:Y:S02]  /*8de0*/  SHF.R.S32.HI R2, RZ, 0x1f, R2 ;  /* 0x0000001fff027819 */ /* 0x000fe40000011402 */
[----:B------:R-:W-:Y:S01]  /*8df0*/  MOV R20, 0x7f800000 ;  /* 0x7f80000000147802 */ /* 0x000fe20000000f00 */
[----:B-----5:R-:W-:Y:S01]  /*8e00*/  @P2 FFMA.FTZ R20, R166, R11, R13 ;  /* 0x0000000ba6142223 */ /* 0x020fe2000001000d */
[----:B------:R-:W-:Y:S02]  /*8e10*/  MOV R15, 0x7f800000 ;  /* 0x7f800000000f7802 */ /* 0x000fe40000000f00 */
[----:B------:R-:W-:Y:S01]  /*8e20*/  IADD3.X R21, PT, PT, R21, R8, R2, P4, P3 ;  /* 0x0000000815157210 */ /* 0x000fe200027e6402 */
[----:B-1----:R-:W-:Y:S01]  /*8e30*/  @P0 FFMA.FTZ R15, R165, R10, R12 ;  /* 0x0000000aa50f0223 */ /* 0x002fe2000001000c */
[----:B---34-:R-:W-:Y:S06]  /*8e40*/  @P1 BRA `(.L_x_1164) ;  /* 0x00000000009c1947 */ /* 0x018fec0003800000 */
        /* <DEDUP_REMOVED lines=13> */
[C---:B------:R-:W-:Y:S01]  /*8f20*/  @!P5 IADD3 R25, P0, PT, R24.reuse, R0, RZ ;  /* 0x000000001819d210 */ /* 0x040fe20007f1e0ff */
[-C--:B------:R-:W-:Y:S01]  /*8f30*/  @!P4 IMAD R28, R31, R14.reuse, RZ ;  /* 0x0000000e1f1cc224 */ /* 0x080fe200078e02ff */
[----:B------:R-:W2:Y:S01]  /*8f40*/  @!P4 LDC.64 R10, c[0x0][0x420] ;  /* 0x00010800ff0acb82 */ /* 0x000ea20000000a00 */
[-C--:B------:R-:W-:Y:S01]  /*8f50*/  @!P3 IMAD R29, R29, R14.reuse, RZ ;  /* 0x0000000e1d1db224 */ /* 0x080fe200078e02ff */
[----:B------:R-:W-:Y:S01]  /*8f60*/  @!P5 LEA.HI.X.SX32 R24, R24, R21, 0x1, P0 ;  /* 0x000000151818d211 */ /* 0x000fe200000f0eff */
[----:B------:R-:W-:-:S05]  /*8f70*/  @!P2 IMAD R14, R27, R14, RZ ;  /* 0x0000000e1b0ea224 */ /* 0x000fca00078e02ff */
[----:B------:R-:W3:Y:S08]  /*8f80*/  @!P3 LDC.64 R8, c[0x0][0x420] ;  /* 0x00010800ff08bb82 */ /* 0x000ef00000000a00 */
[----:B------:R-:W4:Y:S01]  /*8f90*/  @!P2 LDC.64 R2, c[0x0][0x420] ;  /* 0x00010800ff02ab82 */ /* 0x000f220000000a00 */
[----:B-1----:R-:W-:Y:S02]  /*8fa0*/  @!P5 LEA R30, P1, R25, R12, 0x2 ;  /* 0x0000000c191ed211 */ /* 0x002fe400078210ff */
[----:B------:R-:W-:-:S02]  /*8fb0*/  @!P4 IADD3 R12, P0, PT, R28, R0, RZ ;  /* 0x000000001c0cc210 */ /* 0x000fc40007f1e0ff */
[----:B------:R-:W-:Y:S02]  /*8fc0*/  @!P5 LEA.HI.X R31, R25, R13, R24, 0x2, P1 ;  /* 0x0000000d191fd211 */ /* 0x000fe400008f1418 */
[----:B------:R-:W-:Y:S02]  /*8fd0*/  @!P4 LEA.HI.X.SX32 R28, R28, R21, 0x1, P0 ;  /* 0x000000151c1cc211 */ /* 0x000fe400000f0eff */
[C---:B--2---:R-:W-:Y:S01]  /*8fe0*/  @!P4 LEA R24, P0, R12.reuse, R10, 0x2 ;  /* 0x0000000a0c18c211 */ /* 0x044fe200078010ff */
[----:B------:R1:W-:Y:S01]  /*8ff0*/  @!P5 STG.E desc[UR20][R30.64], R18 ;  /* 0x000000121e00d986 */ /* 0x0003e2000c101914 */
[-C--:B------:R-:W-:Y:S02]  /*9000*/  @!P3 IADD3 R10, P1, PT, R29, R0.reuse, RZ ;  /* 0x000000001d0ab210 */ /* 0x080fe40007f3e0ff */
[----:B------:R-:W-:Y:S02]  /*9010*/  @!P4 LEA.HI.X R25, R12, R11, R28, 0x2, P0 ;  /* 0x0000000b0c19c211 */ /* 0x000fe400000f141c */
[----:B------:R-:W-:-:S02]  /*9020*/  @!P2 IADD3 R0, P0, PT, R14, R0, RZ ;  /* 0x000000000e00a210 */ /* 0x000fc40007f1e0ff */
[-C--:B------:R-:W-:Y:S01]  /*9030*/  @!P3 LEA.HI.X.SX32 R29, R29, R21.reuse, 0x1, P1 ;  /* 0x000000151d1db211 */ /* 0x080fe200008f0eff */
[----:B------:R1:W-:Y:S01]  /*9040*/  @!P4 STG.E desc[UR20][R24.64], R19 ;  /* 0x000000131800c986 */ /* 0x0003e2000c101914 */
[----:B---3--:R-:W-:Y:S02]  /*9050*/  @!P3 LEA R8, P1, R10, R8, 0x2 ;  /* 0x000000080a08b211 */ /* 0x008fe400078210ff */
[----:B------:R-:W-:Y:S02]  /*9060*/  @!P2 LEA.HI.X.SX32 R14, R14, R21, 0x1, P0 ;  /* 0x000000150e0ea211 */ /* 0x000fe400000f0eff */
[----:B------:R-:W-:Y:S02]  /*9070*/  @!P3 LEA.HI.X R9, R10, R9, R29, 0x2, P1 ;  /* 0x000000090a09b211 */ /* 0x000fe400008f141d */
[----:B----4-:R-:W-:-:S03]  /*9080*/  @!P2 LEA R2, P0, R0, R2, 0x2 ;  /* 0x000000020002a211 */ /* 0x010fc600078010ff */
[----:B------:R1:W-:Y:S01]  /*9090*/  @!P3 STG.E desc[UR20][R8.64], R20 ;  /* 0x000000140800b986 */ /* 0x0003e2000c101914 */
[----:B------:R-:W-:-:S05]  /*90a0*/  @!P2 LEA.HI.X R3, R0, R3, R14, 0x2, P0 ;  /* 0x000000030003a211 */ /* 0x000fca00000f140e */
[----:B------:R1:W-:Y:S04]  /*90b0*/  @!P2 STG.E desc[UR20][R2.64], R15 ;  /* 0x0000000f0200a986 */ /* 0x0003e8000c101914 */
.L_x_1164:
[----:B------:R-:W-:Y:S05]  /*90c0*/  BSYNC.RECONVERGENT B0 ;  /* 0x0000000000007941 */ /* 0x000fea0003800200 */
.L_x_1163:
[C---:B-1----:R-:W-:Y:S01]  /*90d0*/  VIADD R9, R231.reuse, 0x10 ;  /* 0x00000010e7097836 */ /* 0x042fe20000000000 */
[----:B------:R1:W2:Y:S01]  /*90e0*/  LDS.128 R12, [R239] ;  /* 0x00000000ef0c7984 */ /* 0x0002a20000000c00 */
[C---:B------:R-:W-:Y:S01]  /*90f0*/  VIADD R11, R231.reuse, 0x30 ;  /* 0x00000030e70b7836 */ /* 0x040fe20000000000 */
[----:B------:R-:W3:Y:S01]  /*9100*/  LDCU.64 UR4, c[0x0][0x410] ;  /* 0x00008200ff0477ac */ /* 0x000ee20008000a00 */
[----:B------:R-:W-:Y:S01]  /*9110*/  @P6 MOV R26, R22 ;  /* 0x00000016001a6202 */ /* 0x000fe20000000f00 */
[----:B------:R-:W-:Y:S01]  /*9120*/  VIADD R3, R231, 0x20 ;  /* 0x00000020e7037836 */ /* 0x000fe20000000000 */
[-C--:B------:R-:W-:Y:S01]  /*9130*/  ISETP.GE.AND P0, PT, R9, R224.reuse, PT ;  /* 0x000000e00900720c */ /* 0x080fe20003f06270 */
[----:B------:R-:W-:Y:S01]  /*9140*/  VIADD R9, R231, 0x40 ;  /* 0x00000040e7097836 */ /* 0x000fe20000000000 */
[----:B------:R-:W-:Y:S01]  /*9150*/  ISETP.GE.AND P4, PT, R11, R224, PT ;  /* 0x000000e00b00720c */ /* 0x000fe20003f86270 */
[----:B------:R-:W-:Y:S01]  /*9160*/  BSSY.RECONVERGENT B0, `(.L_x_1165) ;  /* 0x000001b000007945 */ /* 0x000fe20003800200 */
[----:B------:R-:W-:-:S02]  /*9170*/  IADD3 R18, P1, PT, R228, R26, RZ ;  /* 0x0000001ae4127210 */ /* 0x000fc40007f3e0ff */
[-C--:B------:R-:W-:Y:S02]  /*9180*/  ISETP.GE.AND P3, PT, R9, R224.reuse, PT ;  /* 0x000000e00900720c */ /* 0x080fe40003f66270 */
[----:B------:R1:W4:Y:S01]  /*9190*/  LDS.128 R8, [R239+0x4000] ;  /* 0x00400000ef087984 */ /* 0x0003220000000c00 */
[----:B------:R-:W-:Y:S01]  /*91a0*/  IMAD.X R19, RZ, RZ, R16, P1 ;  /* 0x000000ffff137224 */ /* 0x000fe200008e0610 */
[-C--:B------:R-:W-:Y:S02]  /*91b0*/  ISETP.GE.AND P1, PT, R231, R224.reuse, PT ;  /* 0x000000e0e700720c */ /* 0x080fe40003f26270 */
[----:B------:R-:W-:Y:S02]  /*91c0*/  ISETP.GE.AND P5, PT, R3, R224, PT ;  /* 0x000000e00300720c */ /* 0x000fe40003fa6270 */
[----:B------:R-:W-:Y:S01]  /*91d0*/  IADD3 R3, PT, PT, R231, 0x50, RZ ;  /* 0x00000050e7037810 */ /* 0x000fe20007ffe0ff */
[----:B---3--:R-:W-:-:S03]  /*91e0*/  IMAD.WIDE.U32 R18, R17, UR4, R18 ;  /* 0x0000000411127c25 */ /* 0x008fc6000f8e0012 */
[----:B------:R-:W-:Y:S01]  /*91f0*/  ISETP.GE.AND P2, PT, R3, R224, PT ;  /* 0x000000e00300720c */ /* 0x000fe20003f46270 */
[----:B------:R-:W-:Y:S01]  /*9200*/  IMAD R21, R17, UR5, R19 ;  /* 0x0000000511157c24 */ /* 0x000fe2000f8e0213 */
[----:B------:R-:W-:-:S03]  /*9210*/  IADD3 R17, PT, PT, R231, 0x60, RZ ;  /* 0x00000060e7117810 */ /* 0x000fc60007ffe0ff */
[----:B------:R-:W-:Y:S08]  /*9220*/  @P1 BRA `(.L_x_1166) ;  /* 0x0000000000381947 */ /* 0x000ff00003800000 */
[----:B------:R-:W3:Y:S01]  /*9230*/  LDC.64 R2, c[0x0][0x408] ;  /* 0x00010200ff027b82 */ /* 0x000ee20000000a00 */
[----:B------:R-:W5:Y:S01]  /*9240*/  LDCU.64 UR4, c[0x0][0x3f0] ;  /* 0x00007e00ff0477ac */ /* 0x000f620008000a00 */
[----:B------:R-:W-:Y:S01]  /*9250*/  IMAD.MOV.U32 R20, RZ, RZ, R18 ;  /* 0x000000ffff147224 */ /* 0x000fe200078e0012 */
[----:B------:R-:W1:Y:S02]  /*9260*/  LDCU UR6, c[0x0][0x440] ;  /* 0x00008800ff0677ac */ /* 0x000e640008000800 */
[----:B-1----:R-:W-:Y:S01]  /*9270*/  ISETP.GE.AND P6, PT, R228, UR6, PT ;  /* 0x00000006e4007c0c */ /* 0x002fe2000bfc6270 */
[----:B---3--:R-:W-:Y:S02]  /*9280*/  IMAD R0, R2, UR10, RZ ;  /* 0x0000000a02007c24 */ /* 0x008fe4000f8e02ff */
[----:B------:R-:W-:-:S04]  /*9290*/  IMAD.WIDE.U32 R22, R235, R2, R20 ;  /* 0x00000002eb167225 */ /* 0x000fc800078e0014 */
[----:B------:R-:W-:Y:S01]  /*92a0*/  IMAD R0, R235, R3, R0 ;  /* 0x00000003eb007224 */ /* 0x000fe200078e0200 */
[----:B-----5:R-:W-:-:S04]  /*92b0*/  LEA R2, P1, R22, UR4, 0x1 ;  /* 0x0000000416027c11 */ /* 0x020fc8000f8208ff */
[----:B------:R-:W-:-:S04]  /*92c0*/  IADD3 R0, PT, PT, R23, R0, RZ ;  /* 0x0000000017007210 */ /* 0x000fc80007ffe0ff */
[----:B------:R-:W-:Y:S02]  /*92d0*/  LEA.HI.X R3, R22, UR5, R0, 0x1, P1 ;  /* 0x0000000516037c11 */ /* 0x000fe400088f0c00 */
[----:B------:R-:W-:-:S03]  /*92e0*/  ISETP.GE.AND P1, PT, R226, UR6, PT ;  /* 0x00000006e2007c0c */ /* 0x000fc6000bf26270 */
[----:B--2---:R3:W-:Y:S10]  /*92f0*/  @!P6 STG.E.128 desc[UR20][R2.64], R12 ;  /* 0x0000000c0200e986 */ /* 0x0047f4000c101d14 */
[----:B----4-:R3:W-:Y:S02]  /*9300*/  @!P1 STG.E.128 desc[UR20][R2.64+0x80], R8 ;  /* 0x0000800802009986 */ /* 0x0107e4000c101d14 */
.L_x_1166:
[----:B------:R-:W-:Y:S05]  /*9310*/  BSYNC.RECONVERGENT B0 ;  /* 0x0000000000007941 */ /* 0x000fea0003800200 */
.L_x_1165:
[----:B--23--:R2:W3:Y:S01]  /*9320*/  LDS.128 R12, [R239+0x800] ;  /* 0x00080000ef0c7984 */ /* 0x00c4e20000000c00 */
[----:B------:R-:W-:Y:S01]  /*9330*/  BSSY.RECONVERGENT B0, `(.L_x_1167) ;  /* 0x0000016000007945 */ /* 0x000fe20003800200 */
[----:B------:R-:W-:Y:S02]  /*9340*/  ISETP.GE.AND P1, PT, R17, R224, PT ;  /* 0x000000e01100720c */ /* 0x000fe40003f26270 */
[----:B----4-:R2:W4:Y:S01]  /*9350*/  LDS.128 R8, [R239+0x4800] ;  /* 0x00480000ef087984 */ /* 0x0105220000000c00 */
[----:B------:R-:W-:Y:S01]  /*9360*/  IADD3 R231, PT, PT, R231, 0x70, RZ ;  /* 0x00000070e7e77810 */ /* 0x000fe20007ffe0ff */
[----:B------:R-:W-:Y:S09]  /*9370*/  @P0 BRA `(.L_x_1168) ;  /* 0x0000000000440947 */ /* 0x000ff20003800000 */
[----:B------:R-:W5:Y:S01]  /*9380*/  LDCU.64 UR6, c[0x0][0x408] ;  /* 0x00008100ff0677ac */ /* 0x000f620008000a00 */
[----:B------:R-:W-:Y:S01]  /*9390*/  IADD3 R2, P0, PT, R235, 0x10, RZ ;  /* 0x00000010eb027810 */ /* 0x000fe20007f1e0ff */
[----:B------:R-:W-:Y:S01]  /*93a0*/  IMAD.MOV.U32 R16, RZ, RZ, R18 ;  /* 0x000000ffff107224 */ /* 0x000fe200078e0012 */
[----:B------:R-:W-:Y:S01]  /*93b0*/  MOV R17, R21 ;  /* 0x0000001500117202 */ /* 0x000fe20000000f00 */
[----:B------:R-:W1:Y:S02]  /*93c0*/  LDCU.64 UR4, c[0x0][0x3f0] ;  /* 0x00007e00ff0477ac */ /* 0x000e640008000a00 */
[----:B------:R-:W-:Y:S01]  /*93d0*/  IMAD.X R0, RZ, RZ, UR10, P0 ;  /* 0x0000000aff007e24 */ /* 0x000fe200080e06ff */
[----:B------:R-:W2:Y:S03]  /*93e0*/  LDCU UR8, c[0x0][0x440] ;  /* 0x00008800ff0877ac */ /* 0x000ea60008000800 */
[----:B-----5:R-:W-:-:S02]  /*93f0*/  IMAD R3, R0, UR6, RZ ;  /* 0x0000000600037c24 */ /* 0x020fc4000f8e02ff */
[----:B------:R-:W-:-:S04]  /*9400*/  IMAD.WIDE.U32 R16, R2, UR6, R16 ;  /* 0x0000000602107c25 */ /* 0x000fc8000f8e0010 */
[----:B------:R-:W-:Y:S01]  /*9410*/  IMAD R3, R2, UR7, R3 ;  /* 0x0000000702037c24 */ /* 0x000fe2000f8e0203 */
[----:B-1----:R-:W-:Y:S02]  /*9420*/  LEA R2, P0, R16, UR4, 0x1 ;  /* 0x0000000410027c11 */ /* 0x002fe4000f8008ff */
[----:B--2---:R-:W-:Y:S01]  /*9430*/  ISETP.GE.AND P6, PT, R228, UR8, PT ;  /* 0x00000008e4007c0c */ /* 0x004fe2000bfc6270 */
[----:B------:R-:W-:-:S05]  /*9440*/  IMAD.IADD R3, R17, 0x1, R3 ;  /* 0x0000000111037824 */ /* 0x000fca00078e0203 */
[----:B------:R-:W-:Y:S02]  /*9450*/  LEA.HI.X R3, R16, UR5, R3, 0x1, P0 ;  /* 0x0000000510037c11 */ /* 0x000fe400080f0c03 */
[----:B------:R-:W-:-:S05]  /*9460*/  ISETP.GE.AND P0, PT, R226, UR8, PT ;  /* 0x00000008e2007c0c */ /* 0x000fca000bf06270 */
[----:B---3--:R1:W-:Y:S08]  /*9470*/  @!P6 STG.E.128 desc[UR20][R2.64], R12 ;  /* 0x0000000c0200e986 */ /* 0x0083f0000c101d14 */
[----:B----4-:R1:W-:Y:S02]  /*9480*/  @!P0 STG.E.128 desc[UR20][R2.64+0x80], R8 ;  /* 0x0000800802008986 */ /* 0x0103e4000c101d14 */
.L_x_1168:
[----:B------:R-:W-:Y:S05]  /*9490*/  BSYNC.RECONVERGENT B0 ;  /* 0x0000000000007941 */ /* 0x000fea0003800200 */
.L_x_1167:
[----:B-1-3--:R1:W3:Y:S01]  /*94a0*/  LDS.128 R12, [R239+0x1000] ;  /* 0x00100000ef0c7984 */ /* 0x00a2e20000000c00 */
[----:B------:R-:W-:Y:S01]  /*94b0*/  BSSY.RECONVERGENT B0, `(.L_x_1169) ;  /* 0x0000015000007945 */ /* 0x000fe20003800200 */
[----:B------:R-:W-:Y:S02]  /*94c0*/  ISETP.GE.AND P0, PT, R231, R224, PT ;  /* 0x000000e0e700720c */ /* 0x000fe40003f06270 */
[----:B----4-:R1:W4:Y:S01]  /*94d0*/  LDS.128 R8, [R239+0x5000] ;  /* 0x00500000ef087984 */ /* 0x0103220000000c00 */
[----:B------:R-:W-:Y:S05]  /*94e0*/  @P5 BRA `(.L_x_1170) ;  /* 0x0000000000445947 */ /* 0x000fea0003800000 */
[----:B------:R-:W5:Y:S01]  /*94f0*/  LDCU.64 UR6, c[0x0][0x408] ;  /* 0x00008100ff0677ac */ /* 0x000f620008000a00 */
[----:B------:R-:W-:Y:S01]  /*9500*/  IADD3 R2, P5, PT, R235, 0x20, RZ ;  /* 0x00000020eb027810 */ /* 0x000fe20007fbe0ff */
[----:B------:R-:W-:Y:S01]  /*9510*/  IMAD.MOV.U32 R16, RZ, RZ, R18 ;  /* 0x000000ffff107224 */ /* 0x000fe200078e0012 */
[----:B------:R-:W-:Y:S01]  /*9520*/  MOV R17, R21 ;  /* 0x0000001500117202 */ /* 0x000fe20000000f00 */
[----:B------:R-:W2:Y:S02]  /*9530*/  LDCU.64 UR4, c[0x0][0x3f0] ;  /* 0x00007e00ff0477ac */ /* 0x000ea40008000a00 */
[----:B------:R-:W-:Y:S01]  /*9540*/  IMAD.X R0, RZ, RZ, UR10, P5 ;  /* 0x0000000aff007e24 */ /* 0x000fe2000a8e06ff */
[----:B------:R-:W1:Y:S03]  /*9550*/  LDCU UR8, c[0x0][0x440] ;  /* 0x00008800ff0877ac */ /* 0x000e660008000800 */
[----:B-----5:R-:W-:-:S02]  /*9560*/  IMAD R3, R0, UR6, RZ ;  /* 0x0000000600037c24 */ /* 0x020fc4000f8e02ff */
[----:B------:R-:W-:-:S04]  /*9570*/  IMAD.WIDE.U32 R16, R2, UR6, R16 ;  /* 0x0000000602107c25 */ /* 0x000fc8000f8e0010 */
[----:B------:R-:W-:Y:S01]  /*9580*/  IMAD R3, R2, UR7, R3 ;  /* 0x0000000702037c24 */ /* 0x000fe2000f8e0203 */
[----:B--2---:R-:W-:Y:S02]  /*9590*/  LEA R2, P5, R16, UR4, 0x1 ;  /* 0x0000000410027c11 */ /* 0x004fe4000f8a08ff */
[----:B-1----:R-:W-:Y:S01]  /*95a0*/  ISETP.GE.AND P6, PT, R228, UR8, PT ;  /* 0x00000008e4007c0c */ /* 0x002fe2000bfc6270 */
[----:B------:R-:W-:-:S05]  /*95b0*/  IMAD.IADD R3, R17, 0x1, R3 ;  /* 0x0000000111037824 */ /* 0x000fca00078e0203 */
[----:B------:R-:W-:Y:S02]  /*95c0*/  LEA.HI.X R3, R16, UR5, R3, 0x1, P5 ;  /* 0x0000000510037c11 */ /* 0x000fe4000a8f0c03 */
[----:B------:R-:W-:-:S05]  /*95d0*/  ISETP.GE.AND P5, PT, R226, UR8, PT ;  /* 0x00000008e2007c0c */ /* 0x000fca000bfa6270 */
[----:B---3--:R1:W-:Y:S08]  /*95e0*/  @!P6 STG.E.128 desc[UR20][R2.64], R12 ;  /* 0x0000000c0200e986 */ /* 0x0083f0000c101d14 */
[----:B----4-:R1:W-:Y:S02]  /*95f0*/  @!P5 STG.E.128 desc[UR20][R2.64+0x80], R8 ;  /* 0x000080080200d986 */ /* 0x0103e4000c101d14 */
.L_x_1170:
[----:B------:R-:W-:Y:S05]  /*9600*/  BSYNC.RECONVERGENT B0 ;  /* 0x0000000000007941 */ /* 0x000fea0003800200 */
.L_x_1169:
[----:B-1-3--:R1:W3:Y:S01]  /*9610*/  LDS.128 R12, [R239+0x1800] ;  /* 0x00180000ef0c7984 */ /* 0x00a2e20000000c00 */
[----:B------:R-:W-:Y:S03]  /*9620*/  BSSY.RECONVERGENT B0, `(.L_x_1171) ;  /* 0x0000014000007945 */ /* 0x000fe60003800200 */
[----:B----4-:R1:W4:Y:S01]  /*9630*/  LDS.128 R8, [R239+0x5800] ;  /* 0x00580000ef087984 */ /* 0x0103220000000c00 */
[----:B------:R-:W-:Y:S05]  /*9640*/  @P4 BRA `(.L_x_1172) ;  /* 0x0000000000444947 */ /* 0x000fea0003800000 */
[----:B------:R-:W5:Y:S01]  /*9650*/  LDCU.64 UR6, c[0x0][0x408] ;  /* 0x00008100ff0677ac */ /* 0x000f620008000a00 */
[----:B------:R-:W-:Y:S01]  /*9660*/  IADD3 R2, P4, PT, R235, 0x30, RZ ;  /* 0x00000030eb027810 */ /* 0x000fe20007f9e0ff */
[----:B------:R-:W-:Y:S01]  /*9670*/  IMAD.MOV.U32 R16, RZ, RZ, R18 ;  /* 0x000000ffff107224 */ /* 0x000fe200078e0012 */
[----:B------:R-:W-:Y:S01]  /*9680*/  MOV R17, R21 ;  /* 0x0000001500117202 */ /* 0x000fe20000000f00 */
[----:B------:R-:W2:Y:S02]  /*9690*/  LDCU UR8, c[0x0][0x440] ;  /* 0x00008800ff0877ac */ /* 0x000ea40008000800 */
[----:B------:R-:W-:Y:S01]  /*96a0*/  IMAD.X R0, RZ, RZ, UR10, P4 ;  /* 0x0000000aff007e24 */ /* 0x000fe2000a0e06ff */
        /* <DEDUP_REMOVED lines=9> */
[----:B---3--:R1:W-:Y:S04]  /*9740*/  @!P5 STG.E.128 desc[UR20][R2.64], R12 ;  /* 0x0000000c0200d986 */ /* 0x0083e8000c101d14 */
[----:B----4-:R1:W-:Y:S02]  /*9750*/  @!P4 STG.E.128 desc[UR20][R2.64+0x80], R8 ;  /* 0x000080080200c986 */ /* 0x0103e4000c101d14 */
.L_x_1172:
[----:B------:R-:W-:Y:S05]  /*9760*/  BSYNC.RECONVERGENT B0 ;  /* 0x0000000000007941 */ /* 0x000fea0003800200 */
.L_x_1171:
        /* <DEDUP_REMOVED lines=21> */
.L_x_1174:
[----:B------:R-:W-:Y:S05]  /*98c0*/  BSYNC.RECONVERGENT B0 ;  /* 0x0000000000007941 */ /* 0x000fea0003800200 */
.L_x_1173:
        /* <DEDUP_REMOVED lines=21> */
.L_x_1176:
[----:B------:R-:W-:Y:S05]  /*9a20*/  BSYNC.RECONVERGENT B0 ;  /* 0x0000000000007941 */ /* 0x000fea0003800200 */
.L_x_1175:
        /* <DEDUP_REMOVED lines=21> */
.L_x_1178:
[----:B------:R-:W-:Y:S05]  /*9b80*/  BSYNC.RECONVERGENT B0 ;  /* 0x0000000000007941 */ /* 0x000fea0003800200 */
.L_x_1177:
[----:B------:R-:W-:Y:S05]  /*9b90*/  @P0 EXIT ;  /* 0x000000000000094d */ /* 0x000fea0003800000 */
[----:B------:R-:W5:Y:S01]  /*9ba0*/  LDCU.64 UR6, c[0x0][0x408] ;  /* 0x00008100ff0677ac */ /* 0x000f620008000a00 */
[----:B-1--4-:R1:W4:Y:S01]  /*9bb0*/  LDS.128 R8, [R239+0x7800] ;  /* 0x00780000ef087984 */ /* 0x0123220000000c00 */
[----:B------:R-:W-:Y:S01]  /*9bc0*/  IADD3 R235, P0, PT, R235, 0x70, RZ ;  /* 0x00000070ebeb7810 */ /* 0x000fe20007f1e0ff */
[----:B------:R-:W-:Y:S01]  /*9bd0*/  IMAD.MOV.U32 R2, RZ, RZ, R18 ;  /* 0x000000ffff027224 */ /* 0x000fe200078e0012 */
[----:B------:R-:W2:Y:S01]  /*9be0*/  LDCU UR8, c[0x0][0x440] ;  /* 0x00008800ff0877ac */ /* 0x000ea20008000800 */
[----:B------:R-:W-:Y:S02]  /*9bf0*/  MOV R3, R21 ;  /* 0x0000001500037202 */ /* 0x000fe40000000f00 */
        /* <DEDUP_REMOVED lines=10> */
[----:B------:R1:W-:Y:S01]  /*9ca0*/  @!P1 STG.E.128 desc[UR20][R12.64], R4 ;  /* 0x000000040c009986 */ /* 0x0003e2000c101d14 */
[----:B------:R-:W-:Y:S05]  /*9cb0*/  @P0 EXIT ;  /* 0x000000000000094d */ /* 0x000fea0003800000 */
[----:B----4-:R-:W-:Y:S01]  /*9cc0*/  STG.E.128 desc[UR20][R12.64+0x80], R8 ;  /* 0x000080080c007986 */ /* 0x010fe2000c101d14 */
[----:B------:R-:W-:Y:S05]  /*9cd0*/  EXIT ;  /* 0x000000000000794d */ /* 0x000fea0003800000 */
.L_x_1179:
        /* <DEDUP_REMOVED lines=10> */
.L_x_2855:


//--------------------- .text._ZN5flash16flash_fwd_kernelI23Flash_fwd_kernel_traitsILi128ELi128ELi32ELi4ELb0ELb0EN7cutlass10bfloat16_tE19Flash_kernel_traitsILi128ELi128ELi32ELi4ES3_EELb0ELb0ELb0ELb1ELb0ELb0ELb0ELb0EEEvNS_16Flash_fwd_paramsE --------------------------
	.section	.text._ZN5flash16flash_fwd_kernelI23Flash_fwd_kernel_traitsILi128ELi128ELi32ELi4ELb0ELb0EN7cutlass10bfloat16_tE19Flash_kernel_traitsILi128ELi128ELi32ELi4ES3_EELb0ELb0ELb0ELb1ELb0ELb0ELb0ELb0EEEvNS_16Flash_fwd_paramsE,"ax",@progbits
	.align	128
        .global         _ZN5flash16flash_fwd_kernelI23Flash_fwd_kernel_traitsILi128ELi128ELi32ELi4ELb0ELb0EN7cutlass10bfloat16_tE19Flash_kernel_traitsILi128ELi128ELi32ELi4ES3_EELb0ELb0ELb0ELb1ELb0ELb0ELb0ELb0EEEvNS_16Flash_fwd_paramsE
        .type           _ZN5flash16flash_fwd_kernelI23Flash_fwd_kernel_traitsILi128ELi128ELi32ELi4ELb0ELb0EN7cutlass10bfloat16_tE19Flash_kernel_traitsILi128ELi128ELi32ELi4ES3_EELb0ELb0ELb0ELb1ELb0ELb0ELb0ELb0EEEvNS_16Flash_fwd_paramsE,@function
        .size           _ZN5flash16flash_fwd_kernelI23Flash_fwd_kernel_traitsILi128ELi128ELi32ELi4ELb0ELb0EN7cutlass10bfloat16_tE19Flash_kernel_traitsILi128ELi128ELi32ELi4ES3_EELb0ELb0ELb0ELb1ELb0ELb0ELb0ELb0EEEvNS_16Flash_fwd_paramsE,(.L_x_2856 - _ZN5flash16flash_fwd_kernelI23Flash_fwd_kernel_traitsILi128ELi128ELi32ELi4ELb0ELb0EN7cutlass10bfloat16_tE19Flash_kernel_traitsILi128ELi128ELi32ELi4ES3_EELb0ELb0ELb0ELb1ELb0ELb0ELb0ELb0EEEvNS_16Flash_fwd_paramsE)
        .other          _ZN5flash16flash_fwd_kernelI23Flash_fwd_kernel_traitsILi128ELi128ELi32ELi4ELb0ELb0EN7cutlass10bfloat16_tE19Flash_kernel_traitsILi128ELi128ELi32ELi4ES3_EELb0ELb0ELb0ELb1ELb0ELb0ELb0ELb0EEEvNS_16Flash_fwd_paramsE,@"STO_CUDA_ENTRY STV_DEFAULT"
_ZN5flash16flash_fwd_kernelI23Flash_fwd_kernel_traitsILi128ELi128ELi32ELi4ELb0ELb0EN7cutlass10bfloat16_tE19Flash_kernel_traitsILi128ELi128ELi32ELi4ES3_EELb0ELb0ELb0ELb1ELb0ELb0ELb0ELb0EEEvNS_16Flash_fwd_paramsE:
.text._ZN5flash16flash_fwd_kernelI23Flash_fwd_kernel_traitsILi128ELi128ELi32ELi4ELb0ELb0EN7cutlass10bfloat16_tE19Flash_kernel_traitsILi128ELi128ELi32ELi4ES3_EELb0ELb0ELb0ELb1ELb0ELb0ELb0ELb0EEEvNS_16Flash_fwd_paramsE:
[----:B------:R-:W-:Y:S01]  /*0000*/  LDC R1, c[0x0][0x37c] ;  /* 0x0000df00ff017b82 */ /* 0x000fe20000000800 */
[----:B------:R-:W1:Y:S01]  /*0010*/  S2R R238, SR_CTAID.Y ;  /* 0x0000000000ee7919 */ /* 0x000e620000002600 */
[----:B------:R-:W2:Y:S06]  /*0020*/  LDCU.64 UR8, c[0x0][0x460] ;  /* 0x00008c00ff0877ac */ /* 0x000eac0008000a00 */
[----:B------:R-:W1:Y:S01]  /*0030*/  LDC.64 R14, c[0x0][0x460] ;  /* 0x00011800ff0e7b82 */ /* 0x000e620000000a00 */
[----:B------:R-:W-:Y:S01]  /*0040*/  IMAD.MOV.U32 R236, RZ, RZ, -0x1 ;  /* 0xffffffffffec7424 */ /* 0x000fe200078e00ff */
[----:B------:R-:W3:Y:S01]  /*0050*/  LDCU.64 UR20, c[0x0][0x358] ;  /* 0x00006b00ff1477ac */ /* 0x000ee20008000a00 */
[----:B------:R-:W4:Y:S05]  /*0060*/  LDCU.64 UR6, c[0x0][0x470] ;  /* 0x00008e00ff0677ac */ /* 0x000f2a0008000a00 */
[----:B------:R-:W3:Y:S01]  /*0070*/  LDC.64 R4, c[0x0][0x468] ;  /* 0x00011a00ff047b82 */ /* 0x000ee20000000a00 */
[----:B------:R-:W4:Y:S01]  /*0080*/  LDCU.64 UR4, c[0x0][0x478] ;  /* 0x00008f00ff0477ac */ /* 0x000f220008000a00 */
[----:B--2---:R-:W-:-:S02]  /*0090*/  ISETP.NE.U32.AND P1, PT, RZ, UR8, PT ;  /* 0x00000008ff007c0c */ /* 0x004fc4000bf25070 */
[----:B------:R-:W-:Y:S02]  /*00a0*/  ISETP.NE.U32.AND P0, PT, RZ, UR8, PT ;  /* 0x00000008ff007c0c */ /* 0x000fe4000bf05070 */
[----:B------:R-:W-:Y:S02]  /*00b0*/  ISETP.NE.AND.EX P1, PT, RZ, UR9, PT, P1 ;  /* 0x00000009ff007c0c */ /* 0x000fe4000bf25310 */
[----:B------:R-:W-:Y:S02]  /*00c0*/  ISETP.NE.AND.EX P0, PT, RZ, UR9, PT, P0 ;  /* 0x00000009ff007c0c */ /* 0x000fe4000bf05300 */
[----:B----4-:R-:W-:Y:S02]  /*00d0*/  ISETP.NE.U32.AND P4, PT, RZ, UR6, PT ;  /* 0x00000006ff007c0c */ /* 0x010fe4000bf85070 */
[----:B------:R-:W-:Y:S01]  /*00e0*/  ISETP.NE.U32.AND P2, PT, RZ, UR4, PT ;  /* 0x00000004ff007c0c */ /* 0x000fe2000bf45070 */
[----:B-1----:R-:W-:Y:S01]  /*00f0*/  IMAD.WIDE.U32 R14, R238, 0x4, R14 ;  /* 0x00000004ee0e7825 */ /* 0x002fe200078e000e */
[----:B------:R-:W-:-:S02]  /*0100*/  ISETP.NE.AND.EX P4, PT, RZ, UR7, PT, P4 ;  /* 0x00000007ff007c0c */ /* 0x000fc4000bf85340 */
[----:B------:R-:W-:Y:S01]  /*0110*/  ISETP.NE.AND.EX P2, PT, RZ, UR5, PT, P2 ;  /* 0x00000005ff007c0c */ /* 0x000fe2000bf45320 */
[----:B------:R-:W-:Y:S02]  /*0120*/  IMAD.SHL.U32 R13, R238, 0x4, RZ ;  /* 0x00000004ee0d7824 */ /* 0x000fe400078e00ff */
[----:B---3--:R-:W2:Y:S01]  /*0130*/  @P1 LDG.E R236, desc[UR20][R14.64] ;  /* 0x000000140eec1981 */ /* 0x008ea2000c1e1900 */
[----:B------:R-:W-:-:S03]  /*0140*/  SHF.R.U32.HI R0, RZ, 0x1e, R238 ;  /* 0x0000001eff007819 */ /* 0x000fc600000116ee */
[----:B------:R-:W2:Y:S01]  /*0150*/  @P0 LDG.E R9, desc[UR20][R14.64+0x4] ;  /* 0x000004140e090981 */ /* 0x000ea2000c1e1900 */
[----:B------:R-:W-:-:S03]  /*0160*/  IMAD.MOV.U32 R6, RZ, RZ, RZ ;  /* 0x000000ffff067224 */ /* 0x000fc600078e00ff */
[C---:B------:R-:W-:Y:S02]  /*0170*/  @P4 IADD3 R2, P3, PT, R13.reuse, UR6, RZ ;  /* 0x000000060d024c10 */ /* 0x040fe4000ff7e0ff */
[----:B------:R-:W-:Y:S02]  /*0180*/  @P2 IADD3 R10, P1, PT, R13, UR4, RZ ;  /* 0x000000040d0a2c10 */ /* 0x000fe4000ff3e0ff */
[C---:B------:R-:W-:Y:S02]  /*0190*/  @P4 IADD3.X R3, PT, PT, R0.reuse, UR7, RZ, P3, !PT ;  /* 0x0000000700034c10 */ /* 0x040fe40009ffe4ff */
[----:B------:R-:W-:-:S03]  /*01a0*/  @P2 IADD3.X R11, PT, PT, R0, UR5, RZ, P1, !PT ;  /* 0x00000005000b2c10 */ /* 0x000fc60008ffe4ff */
[----:B------:R1:W3:Y:S04]  /*01b0*/  @P4 LDG.E R6, desc[UR20][R2.64] ;  /* 0x0000001402064981 */ /* 0x0002e8000c1e1900 */
[----:B------:R4:W3:Y:S01]  /*01c0*/  @P2 LDG.E R171, desc[UR20][R10.64] ;  /* 0x000000140aab2981 */ /* 0x0008e2000c1e1900 */
[----:B------:R-:W1:Y:S01]  /*01d0*/  LDCU.U8 UR4, c[0x0][0x532] ;  /* 0x0000a640ff0477ac */ /* 0x000e620008000000 */
[----:B------:R-:W-:Y:S01]  /*01e0*/  ISETP.EQ.U32.AND P3, PT, R4, RZ, PT ;  /* 0x000000ff0400720c */ /* 0x000fe20003f62070 */
[----:B------:R-:W2:Y:S01]  /*01f0*/  @!P0 LDC R180, c[0x0][0x434] ;  /* 0x00010d00ffb48b82 */ /* 0x000ea20000000800 */
[----:B------:R-:W-:Y:S01]  /*0200*/  IADD3 R12, P1, PT, R13, R4, RZ ;  /* 0x000000040d0c7210 */ /* 0x000fe20007f3e0ff */
[----:B------:R-:W-:-:S04]  /*0210*/  IMAD.MOV.U32 R7, RZ, RZ, -0x1 ;  /* 0xffffffffff077424 */ /* 0x000fc800078e00ff */
[----:B------:R-:W-:Y:S02]  /*0220*/  IMAD.X R13, R0, 0x1, R5, P1 ;  /* 0x00000001000d7824 */ /* 0x000fe400008e0605 */
[----:B------:R-:W2:Y:S01]  /*0230*/  @!P2 LDC R0, c[0x0][0x43c] ;  /* 0x00010f00ff00ab82 */ /* 0x000ea20000000800 */
[----:B-1----:R-:W-:-:S07]  /*0240*/  ISETP.NE.AND P4, PT, RZ, UR4, PT ;  /* 0x00000004ff007c0c */ /* 0x002fce000bf85270 */
[----:B------:R-:W1:Y:S01]  /*0250*/  @!P2 LDC.64 R2, c[0x0][0x488] ;  /* 0x00012200ff02ab82 */ /* 0x000e620000000a00 */
[----:B------:R-:W-:-:S13]  /*0260*/  ISETP.EQ.OR.EX P3, PT, R5, RZ, !P4, P3 ;  /* 0x000000ff0500720c */ /* 0x000fda0006762730 */
[----:B------:R1:W5:Y:S01]  /*0270*/  @!P3 LDG.E R7, desc[UR20][R12.64] ;  /* 0x000000140c07b981 */ /* 0x000362000c1e1900 */
[----:B------:R-:W-:Y:S01]  /*0280*/  ISETP.NE.U32.AND P3, PT, R4, RZ, PT ;  /* 0x000000ff0400720c */ /* 0x000fe20003f65070 */
[----:B------:R-:W1:Y:S03]  /*0290*/  S2UR UR19, SR_CTAID.X ;  /* 0x00000000001379c3 */ /* 0x000e660000002500 */
[----:B------:R-:W-:Y:S01]  /*02a0*/  ISETP.NE.AND.EX P3, PT, R5, RZ, PT, P3 ;  /* 0x000000ff0500720c */ /* 0x000fe20003f65330 */
[----:B----4-:R-:W4:Y:S01]  /*02b0*/  S2R R10, SR_CTAID.Z ;  /* 0x00000000000a7919 */ /* 0x010f220000002700 */
[----:B------:R-:W2:Y:S01]  /*02c0*/  S2R R237, SR_TID.X ;  /* 0x0000000000ed7919 */ /* 0x000ea20000002100 */
[----:B-1----:R-:W-:Y:S01]  /*02d0*/  USHF.L.U32 UR18, UR19, 0x7, URZ ;  /* 0x0000000713127899 */ /* 0x002fe200080006ff */
[----:B--2---:R-:W-:Y:S01]  /*02e0*/  @P0 IMAD.IADD R180, R9, 0x1, -R236 ;  /* 0x0000000109b40824 */ /* 0x004fe200078e0aec */
[----:B------:R-:W-:-:S04]  /*02f0*/  @!P2 ISETP.NE.U32.AND P0, PT, R2, RZ, PT ;  /* 0x000000ff0200a20c */ /* 0x000fc80003f05070 */
[----:B------:R-:W-:-:S04]  /*0300*/  @!P2 ISETP.NE.AND.EX P0, PT, R3, RZ, PT, P0 ;  /* 0x000000ff0300a20c */ /* 0x000fc80003f05300 */
[----:B------:R-:W-:Y:S02]  /*0310*/  @!P2 SEL R3, R0, RZ, P0 ;  /* 0x000000ff0003a207 */ /* 0x000fe40000000000 */
[----:B------:R-:W1:Y:S01]  /*0320*/  @!P3 LDC R0, c[0x0][0x438] ;  /* 0x00010e00ff00bb82 */ /* 0x000e620000000800 */
[----:B------:R-:W-:Y:S01]  /*0330*/  ISETP.GT.AND P1, PT, R180, UR18, PT ;  /* 0x00000012b4007c0c */ /* 0x000fe2000bf24270 */
[----:B---3--:R-:W-:Y:S01]  /*0340*/  @P2 IMAD.IADD R171, R171, 0x1, -R6 ;  /* 0x00000001abab2824 */ /* 0x008fe200078e0a06 */
[----:B----4-:R-:W-:Y:S11]  /*0350*/  @!P3 BRA `(.L_x_1180) ;  /* 0x00000000000cb947 */ /* 0x010ff60003800000 */
[----:B-1----:R-:W2:Y:S02]  /*0360*/  @P4 LDG.E R0, desc[UR20][R12.64+0x4] ;  /* 0x000004140c004981 */ /* 0x002ea4000c1e1900 */
[----:B--2--5:R-:W-:-:S06]  /*0370*/  @P4 IADD3 R0, PT, PT, R0, -R7, RZ ;  /* 0x8000000700004210 */ /* 0x024fcc0007ffe0ff */
[----:B------:R2:W5:Y:S02]  /*0380*/  @!P4 LDG.E R0, desc[UR20][R12.64] ;  /* 0x000000140c00c981 */ /* 0x000564000c1e1900 */
.L_x_1180:
[----:B-1---5:R-:W-:Y:S01]  /*0390*/  @!P2 IADD3 R171, PT, PT, R3, R0, -R6 ;  /* 0x0000000003aba210 */ /* 0x022fe20007ffe806 */
[----:B------:R-:W-:Y:S06]  /*03a0*/  @!P1 EXIT ;  /* 0x000000000000994d */ /* 0x000fec0003800000 */
[----:B------:R-:W-:-:S13]  /*03b0*/  ISETP.GT.AND P0, PT, R171, RZ, PT ;  /* 0x000000ffab00720c */ /* 0x000fda0003f04270 */
[----:B------:R-:W-:Y:S05]  /*03c0*/  @P0 BRA `(.L_x_1181) ;  /* 0x0000001400000947 */ /* 0x000fea0003800000 */
[----:B------:R-:W1:Y:S01]  /*03d0*/  LDC.U8 R0, c[0x0][0x549] ;  /* 0x00015240ff007b82 */ /* 0x000e620000000000 */
[----:B------:R-:W-:-:S07]  /*03e0*/  ISETP.NE.AND P1, PT, R236, -0x1, PT ;  /* 0xffffffffec00780c */ /* 0x000fce0003f25270 */
[----:B------:R-:W3:Y:S08]  /*03f0*/  LDC.U8 R9, c[0x0][0x548] ;  /* 0x00015200ff097b82 */ /* 0x000ef00000000000 */
[----:B------:R-:W2:Y:S01]  /*0400*/  @!P1 LDC.64 R4, c[0x0][0x400] ;  /* 0x00010000ff049b82 */ /* 0x000ea20000000a00 */
[----:B-1----:R-:W-:-:S07]  /*0410*/  ISETP.NE.AND P2, PT, R0, RZ, PT ;  /* 0x000000ff0000720c */ /* 0x002fce0003f45270 */
[----:B------:R-:W1:Y:S01]  /*0420*/  @P1 LDC.64 R2, c[0x0][0x408] ;  /* 0x00010200ff021b82 */ /* 0x000e620000000a00 */
[----:B------:R-:W-:-:S07]  /*0430*/  SHF.L.U32 R0, R237, 0x3, RZ ;  /* 0x00000003ed007819 */ /* 0x000fce00000006ff */
[----:B------:R-:W4:Y:S01]  /*0440*/  @P2 LDC.64 R6, c[0x0][0x430] ;  /* 0x00010c00ff062b82 */ /* 0x000f220000000a00 */
[----:B--2---:R-:W-:-:S04]  /*0450*/  @!P1 IMAD.WIDE.U32 R12, R238, R4, RZ ;  /* 0x00000004ee0c9225 */ /* 0x004fc800078e00ff */
[----:B------:R-:W-:-:S03]  /*0460*/  @!P1 IMAD R8, R238, R5, R13 ;  /* 0x00000005ee089224 */ /* 0x000fc600078e020d */
[----:B------:R-:W2:Y:S01]  /*0470*/  @P2 LDC R4, c[0x0][0x430] ;  /* 0x00010c00ff042b82 */ /* 0x000ea20000000800 */
[----:B------:R-:W-:Y:S01]  /*0480*/  @P2 MOV R5, 0x1 ;  /* 0x0000000100052802 */ /* 0x000fe20000000f00 */
[----:B-1----:R-:W-:-:S04]  /*0490*/  @P1 IMAD.WIDE.U32 R14, R236, R2, RZ ;  /* 0x00000002ec0e1225 */ /* 0x002fc800078e00ff */
[----:B----4-:R-:W-:Y:S01]  /*04a0*/  @P2 IMAD R7, R6, R7, RZ ;  /* 0x0000000706072224 */ /* 0x010fe200078e02ff */
[----:B---3--:R-:W-:Y:S06]  /*04b0*/  @P2 BRA `(.L_x_1182) ;  /* 0x0000000000282947 */ /* 0x008fec0003800000 */
[----:B------:R-:W-:Y:S01]  /*04c0*/  ISETP.NE.AND P0, PT, R9, RZ, PT ;  /* 0x000000ff0900720c */ /* 0x000fe20003f05270 */
[----:B------:R-:W1:-:S12]  /*04d0*/  LDC R13, c[0x0][0x3e0] ;  /* 0x0000f800ff0d7b82 */ /* 0x000e580000000800 */
[----:B------:R-:W3:Y:S01]  /*04e0*/  @P0 LDC R7, c[0x0][0x454] ;  /* 0x00011500ff070b82 */ /* 0x000ee20000000800 */
[----:B--2---:R-:W-:Y:S02]  /*04f0*/  @P0 MOV R4, 0x1 ;  /* 0x0000000100040802 */ /* 0x004fe40000000f00 */
[----:B------:R-:W-:-:S05]  /*0500*/  @!P0 MOV R4, 0x1 ;  /* 0x0000000100048802 */ /* 0x000fca0000000f00 */
[----:B------:R-:W1:Y:S08]  /*0510*/  @P0 LDC R6, c[0x0][0x454] ;  /* 0x00011500ff060b82 */ /* 0x000e700000000800 */
[----:B------:R-:W2:Y:S08]  /*0520*/  @!P0 LDC R2, c[0x0][0x434] ;  /* 0x00010d00ff028b82 */ /* 0x000eb00000000800 */
[----:B------:R-:W4:Y:S01]  /*0530*/  @!P0 LDC R7, c[0x0][0x434] ;  /* 0x00010d00ff078b82 */ /* 0x000f220000000800 */
[----:B-1----:R-:W-:-:S02]  /*0540*/  @P0 IMAD R5, R6, R13, RZ ;  /* 0x0000000d06050224 */ /* 0x002fc400078e02ff */
[----:B--23--:R-:W-:-:S07]  /*0550*/  @!P0 IMAD R5, R2, R13, RZ ;  /* 0x0000000d02058224 */ /* 0x00cfce00078e02ff */
.L_x_1182:
[----:B------:R-:W1:Y:S01]  /*0560*/  LDCU.64 UR4, c[0x0][0x410] ;  /* 0x00008200ff0477ac */ /* 0x000e620008000a00 */
[----:B------:R-:W-:Y:S01]  /*0570*/  @P1 IMAD.MOV.U32 R12, RZ, RZ, R14 ;  /* 0x000000ffff0c1224 */ /* 0x000fe200078e000e */
[----:B------:R-:W-:Y:S01]  /*0580*/  ISETP.NE.AND P2, PT, R9, RZ, !P2 ;  /* 0x000000ff0900720c */ /* 0x000fe20005745270 */
[----:B------:R-:W-:Y:S01]  /*0590*/  VIADD R180, R180, -UR18 ;  /* 0x80000012b4b47c36 */ /* 0x000fe20008000000 */
[----:B------:R-:W-:Y:S01]  /*05a0*/  LOP3.LUT R0, R0, 0x38, RZ, 0xc0, !PT ;  /* 0x0000003800007812 */ /* 0x000fe200078ec0ff */
[----:B------:R-:W3:Y:S01]  /*05b0*/  LDC R9, c[0x0][0x434] ;  /* 0x00010d00ff097b82 */ /* 0x000ee20000000800 */
        /* <DEDUP_REMOVED lines=10> */
[-C--:B------:R-:W-:Y:S01]  /*0660*/  ISETP.GE.AND P0, PT, R19, R180.reuse, PT ;  /* 0x000000b41300720c */ /* 0x080fe20003f06270 */
[----:B--2---:R-:W-:Y:S01]  /*0670*/  IMAD R12, R4, UR18, RZ ;  /* 0x00000012040c7c24 */ /* 0x004fe2000f8e02ff */
[-C--:B------:R-:W-:Y:S01]  /*0680*/  ISETP.GE.AND P4, PT, R17, R180.reuse, PT ;  /* 0x000000b41100720c */ /* 0x080fe20003f86270 */
[----:B-1----:R-:W-:Y:S01]  /*0690*/  IMAD.WIDE.U32 R20, R10, UR4, R20 ;  /* 0x000000040a147c25 */ /* 0x002fe2000f8e0014 */
[----:B------:R-:W-:-:S02]  /*06a0*/  ISETP.GE.AND P3, PT, R15, R180, PT ;  /* 0x000000b40f00720c */ /* 0x000fc40003f66270 */
[C---:B------:R-:W-:Y:S01]  /*06b0*/  IADD3 R13, PT, PT, R237.reuse, 0x40, RZ ;  /* 0x00000040ed0d7810 */ /* 0x040fe20007ffe0ff */
[----:B------:R-:W-:Y:S01]  /*06c0*/  IMAD R29, R10, UR5, R21 ;  /* 0x000000050a1d7c24 */ /* 0x000fe2000f8e0215 */
        /* <DEDUP_REMOVED lines=17> */
.L_x_1184:
[----:B------:R-:W-:Y:S05]  /*07e0*/  BSYNC.RECONVERGENT B0 ;  /* 0x0000000000007941 */ /* 0x000fea0003800200 */
.L_x_1183:
        /* <DEDUP_REMOVED lines=21> */
.L_x_1186:
[----:B------:R-:W-:Y:S05]  /*0940*/  BSYNC.RECONVERGENT B0 ;  /* 0x0000000000007941 */ /* 0x000fea0003800200 */
.L_x_1185:
        /* <DEDUP_REMOVED lines=21> */
.L_x_1188:
[----:B------:R-:W-:Y:S05]  /*0aa0*/  BSYNC.RECONVERGENT B0 ;  /* 0x0000000000007941 */ /* 0x000fea0003800200 */
.L_x_1187:
        /* <DEDUP_REMOVED lines=21> */
.L_x_1190:
[----:B------:R-:W-:Y:S05]  /*0c00*/  BSYNC.RECONVERGENT B0 ;  /* 0x0000000000007941 */ /* 0x000fea0003800200 */
.L_x_1189:
[----:B------:R-:W-:Y:S01]  /*0c10*/  BSSY.RECONVERGENT B0, `(.L_x_1191) ;  /* 0x0000015000007945 */ /* 0x000fe20003800200 */
[----:B------:R-:W-:Y:S01]  /*0c20*/  ISETP.GE.AND P5, PT, R23, R180, PT ;  /* 0x000000b41700720c */ /* 0x000fe20003fa6270 */
[----:B----4-:R-:W-:Y:S02]  /*0c30*/  IMAD R7, R10, R7, RZ ;  /* 0x000000070a077224 */ /* 0x010fe400078e02ff */
[----:B------:R-:W-:Y:S10]  /*0c40*/  @P1 BRA `(.L_x_1192) ;  /* 0x0000000000441947 */ /* 0x000ff40003800000 */
[----:B------:R-:W4:Y:S01]  /*0c50*/  LDCU.64 UR6, c[0x0][0x408] ;  /* 0x00008100ff0677ac */ /* 0x000f220008000a00 */
[----:B-1----:R-:W-:Y:S01]  /*0c60*/  IADD3 R3, P1, PT, R6, 0x40, RZ ;  /* 0x0000004006037810 */ /* 0x002fe20007f3e0ff */
[----:B------:R-:W-:Y:S01]  /*0c70*/  IMAD.MOV.U32 R10, RZ, RZ, R20 ;  /* 0x000000ffff0a7224 */ /* 0x000fe200078e0014 */
        /* <DEDUP_REMOVED lines=14> */
.L_x_1192:
[----:B------:R-:W-:Y:S05]  /*0d60*/  BSYNC.RECONVERGENT B0 ;  /* 0x0000000000007941 */ /* 0x000fea0003800200 */
.L_x_1191:
        /* <DEDUP_REMOVED lines=19> */
[----:B--2-4-:R-:W-:Y:S01]  /*0ea0*/  LEA R30, P4, R10, UR4, 0x1 ;  /* 0x000000040a1e7c11 */ /* 0x014fe2000f8808ff */
[----:B------:R-:W-:-:S05]  /*0eb0*/  IMAD.IADD R3, R11, 0x1, R2 ;  /* 0x000000010b037824 */ /* 0x000fca00078e0202 */
[----:B------:R-:W-:-:S05]  /*0ec0*/  LEA.HI.X R31, R10, UR5, R3, 0x1, P4 ;  /* 0x000000050a1f7c11 */ /* 0x000fca000a0f0c03 */
[----:B------:R3:W-:Y:S04]  /*0ed0*/  @!P3 STG.E.128 desc[UR20][R30.64], RZ ;  /* 0x000000ff1e00b986 */ /* 0x0007e8000c101d14 */
[----:B------:R3:W-:Y:S02]  /*0ee0*/  @!P0 STG.E.128 desc[UR20][R30.64+0x80], RZ ;  /* 0x000080ff1e008986 */ /* 0x0007e4000c101d14 */
.L_x_1194:
[----:B------:R-:W-:Y:S05]  /*0ef0*/  BSYNC.RECONVERGENT B0 ;  /* 0x0000000000007941 */ /* 0x000fea0003800200 */
.L_x_1193:
        /* <DEDUP_REMOVED lines=14> */
[----:B--234-:R-:W-:Y:S01]  /*0fe0*/  LEA R30, P4, R10, UR4, 0x1 ;  /* 0x000000040a1e7c11 */ /* 0x01cfe2000f8808ff */
[----:B------:R-:W-:-:S05]  /*0ff0*/  IMAD.IADD R3, R11, 0x1, R2 ;  /* 0x000000010b037824 */ /* 0x000fca00078e0202 */
[----:B------:R-:W-:-:S05]  /*1000*/  LEA.HI.X R31, R10, UR5, R3, 0x1, P4 ;  /* 0x000000050a1f7c11 */ /* 0x000fca000a0f0c03 */
[----:B------:R1:W-:Y:S04]  /*1010*/  @!P3 STG.E.128 desc[UR20][R30.64], RZ ;  /* 0x000000ff1e00b986 */ /* 0x0003e8000c101d14 */
[----:B------:R1:W-:Y:S02]  /*1020*/  @!P0 STG.E.128 desc[UR20][R30.64+0x80], RZ ;  /* 0x000080ff1e008986 */ /* 0x0003e4000c101d14 */
.L_x_1196:
[----:B------:R-:W-:Y:S05]  /*1030*/  BSYNC.RECONVERGENT B0 ;  /* 0x0000000000007941 */ /* 0x000fea0003800200 */
.L_x_1195:
[----:B------:R-:W-:Y:S04]  /*1040*/  BSSY.RECONVERGENT B0, `(.L_x_1197) ;  /* 0x0000012000007945 */ /* 0x000fe80003800200 */
[----:B------:R-:W-:Y:S05]  /*1050*/  @P5 BRA `(.L_x_1198) ;  /* 0x0000000000405947 */ /* 0x000fea0003800000 */
[----:B------:R-:W5:Y:S01]  /*1060*/  LDCU.64 UR6, c[0x0][0x408] ;  /* 0x00008100ff0677ac */ /* 0x000f620008000a00 */
[----:B-1----:R-:W-:Y:S02]  /*1070*/  IADD3 R3, P0, PT, R6, 0x70, RZ ;  /* 0x0000007006037810 */ /* 0x002fe40007f1e0ff */
        /* <DEDUP_REMOVED lines=14> */
.L_x_1198:
[----:B------:R-:W-:Y:S05]  /*1160*/  BSYNC.RECONVERGENT B0 ;  /* 0x0000000000007941 */ /* 0x000fea0003800200 */
.L_x_1197:
        /* <DEDUP_REMOVED lines=20> */
.L_x_1200:
[----:B------:R-:W-:Y:S05]  /*12b0*/  BSYNC.RECONVERGENT B0 ;  /* 0x0000000000007941 */ /* 0x000fea0003800200 */
.L_x_1199:
        /* <DEDUP_REMOVED lines=15> */
.L_x_1202:
[----:B------:R-:W-:Y:S05]  /*13b0*/  BSYNC.RECONVERGENT B0 ;  /* 0x0000000000007941 */ /* 0x000fea0003800200 */
.L_x_1201:
        /* <DEDUP_REMOVED lines=10> */
.L_x_1204:
[----:B------:R-:W-:Y:S05]  /*1460*/  BSYNC.RECONVERGENT B0 ;  /* 0x0000000000007941 */ /* 0x000fea0003800200 */
.L_x_1203:
        /* <DEDUP_REMOVED lines=10> */
.L_x_1206:
[----:B------:R-:W-:Y:S05]  /*1510*/  BSYNC.RECONVERGENT B0 ;  /* 0x0000000000007941 */ /* 0x000fea0003800200 */
.L_x_1205:
        /* <DEDUP_REMOVED lines=10> */
.L_x_1208:
[----:B------:R-:W-:Y:S05]  /*15c0*/  BSYNC.RECONVERGENT B0 ;  /* 0x0000000000007941 */ /* 0x000fea0003800200 */
.L_x_1207:
        /* <DEDUP_REMOVED lines=10> */
.L_x_1210:
[----:B------:R-:W-:Y:S05]  /*1670*/  BSYNC.RECONVERGENT B0 ;  /* 0x0000000000007941 */ /* 0x000fea0003800200 */
.L_x_1209:
        /* <DEDUP_REMOVED lines=10> */
.L_x_1212:
[----:B------:R-:W-:Y:S05]  /*1720*/  BSYNC.RECONVERGENT B0 ;  /* 0x0000000000007941 */ /* 0x000fea0003800200 */
.L_x_1211:
[----:B------:R-:W-:Y:S05]  /*1730*/  @P1 EXIT ;  /* 0x000000000000194d */ /* 0x000fea0003800000 */
[----:B------:R-:W5:Y:S01]  /*1740*/  LDCU.64 UR4, c[0x0][0x420] ;  /* 0x00008400ff0477ac */ /* 0x000f620008000a00 */
[----:B------:R-:W-:Y:S02]  /*1750*/  IMAD R23, R23, R4, RZ ;  /* 0x0000000417177224 */ /* 0x000fe400078e02ff */
[----:B------:R-:W-:-:S03]  /*1760*/  IMAD.MOV.U32 R5, RZ, RZ, 0x7f800000 ;  /* 0x7f800000ff057424 */ /* 0x000fc600078e00ff */
[----:B------:R-:W-:-:S04]  /*1770*/  IADD3 R236, P0, PT, R23, R236, RZ ;  /* 0x000000ec17ec7210 */ /* 0x000fc80007f1e0ff */
[----:B------:R-:W-:Y:S02]  /*1780*/  LEA.HI.X.SX32 R23, R23, R0, 0x1, P0 ;  /* 0x0000000017177211 */ /* 0x000fe400000f0eff */
[----:B-----5:R-:W-:-:S04]  /*1790*/  LEA R2, P0, R236, UR4, 0x2 ;  /* 0x00000004ec027c11 */ /* 0x020fc8000f8010ff */
[----:B-1----:R-:W-:-:S05]  /*17a0*/  LEA.HI.X R3, R236, UR5, R23, 0x2, P0 ;  /* 0x00000005ec037c11 */ /* 0x002fca00080f1417 */
[----:B------:R-:W-:Y:S01]  /*17b0*/  STG.E desc[UR20][R2.64], R5 ;  /* 0x0000000502007986 */ /* 0x000fe2000c101914 */
[----:B------:R-:W-:Y:S05]  /*17c0*/  EXIT ;  /* 0x000000000000794d */ /* 0x000fea0003800000 */
.L_x_1181:
        /* <DEDUP_REMOVED lines=21> */
.L_x_1213:
[----:B------:R-:W1:Y:S01]  /*1920*/  LDCU.64 UR12, c[0x0][0x3b8] ;  /* 0x00007700ff0c77ac */ /* 0x000e620008000a00 */
[----:B------:R-:W-:-:S05]  /*1930*/  IADD3 R8, PT, PT, R6, R7, RZ ;  /* 0x0000000706087210 */ /* 0x000fca0007ffe0ff */
[C---:B-1----:R-:W-:Y:S02]  /*1940*/  IMAD R3, R8.reuse, UR13, RZ ;  /* 0x0000000d08037c24 */ /* 0x042fe4000f8e02ff */
[----:B------:R-:W-:-:S05]  /*1950*/  IMAD.WIDE.U32 R8, R8, UR12, RZ ;  /* 0x0000000c08087c25 */ /* 0x000fca000f8e00ff */
[----:B------:R-:W-:-:S07]  /*1960*/  IADD3 R3, PT, PT, R9, R3, RZ ;  /* 0x0000000309037210 */ /* 0x000fce0007ffe0ff */
.L_x_1214:
[----:B------:R-:W1:Y:S02]  /*1970*/  LDC R5, c[0x0][0x3e8] ;  /* 0x0000fa00ff057b82 */ /* 0x000e640000000800 */
[----:B-1----:R-:W-:-:S04]  /*1980*/  IABS R12, R5 ;  /* 0x00000005000c7213 */ /* 0x002fc80000000000 */
[----:B------:R-:W1:Y:S08]  /*1990*/  I2F.RP R16, R12 ;  /* 0x0000000c00107306 */ /* 0x000e700000209400 */
[----:B-1----:R-:W1:Y:S02]  /*19a0*/  MUFU.RCP R14, R16 ;  /* 0x00000010000e7308 */ /* 0x002e640000001000 */
[----:B-1----:R-:W-:-:S06]  /*19b0*/  VIADD R14, R14, 0xffffffe ;  /* 0x0ffffffe0e0e7836 */ /* 0x002fcc0000000000 */
[----:B------:R-:W1:Y:S02]  /*19c0*/  F2I.FTZ.U32.TRUNC.NTZ R15, R14 ;  /* 0x0000000e000f7305 */ /* 0x000e64000021f000 */
[----:B-1----:R-:W-:Y:S01]  /*19d0*/  IMAD.MOV R2, RZ, RZ, -R15 ;  /* 0x000000ffff027224 */ /* 0x002fe200078e0a0f */
[----:B------:R-:W-:-:S03]  /*19e0*/  MOV R14, RZ ;  /* 0x000000ff000e7202 */ /* 0x000fc60000000f00 */
        /* <DEDUP_REMOVED lines=30> */
.L_x_1215:
[----:B------:R-:W1:Y:S01]  /*1bd0*/  LDC.64 R164, c[0x0][0x3c0] ;  /* 0x0000f000ffa47b82 */ /* 0x000e620000000a00 */
[----:B------:R-:W-:-:S05]  /*1be0*/  IADD3 R6, PT, PT, R6, R7, RZ ;  /* 0x0000000706067210 */ /* 0x000fca0007ffe0ff */
[C---:B-1----:R-:W-:Y:S02]  /*1bf0*/  IMAD R7, R6.reuse, R165, RZ ;  /* 0x000000a506077224 */ /* 0x042fe400078e02ff */
[----:B------:R-:W-:-:S05]  /*1c00*/  IMAD.WIDE.U32 R12, R6, R164, RZ ;  /* 0x000000a4060c7225 */ /* 0x000fca00078e00ff */
[----:B------:R-:W-:-:S07]  /*1c10*/  IADD3 R7, PT, PT, R13, R7, RZ ;  /* 0x000000070d077210 */ /* 0x000fce0007ffe0ff */
.L_x_1216:
[----:B------:R-:W-:Y:S01]  /*1c20*/  IMAD.SHL.U32 R6, R237, 0x8, RZ ;  /* 0x00000008ed067824 */ /* 0x000fe200078e00ff */
[----:B------:R-:W1:Y:S01]  /*1c30*/  LDCU.128 UR8, c[0x0][0x3d0] ;  /* 0x00007a00ff0877ac */ /* 0x000e620008000c00 */
[----:B------:R-:W-:Y:S01]  /*1c40*/  SHF.R.U32.HI R231, RZ, 0x3, R237 ;  /* 0x00000003ffe77819 */ /* 0x000fe200000116ed */
[----:B------:R-:W2:Y:S01]  /*1c50*/  S2UR UR5, SR_CgaCtaId ;  /* 0x00000000000579c3 */ /* 0x000ea20000008800 */
[----:B------:R-:W-:Y:S01]  /*1c60*/  VIADD R226, R180, -UR18 ;  /* 0x80000012b4e27c36 */ /* 0x000fe20008000000 */
[----:B------:R-:W-:Y:S01]  /*1c70*/  LOP3.LUT R229, R6, 0x38, RZ, 0xc0, !PT ;  /* 0x0000003806e57812 */ /* 0x000fe200078ec0ff */
[----:B------:R-:W3:Y:S01]  /*1c80*/  LDCU.64 UR16, c[0x0][0x388] ;  /* 0x00007100ff1077ac */ /* 0x000ee20008000a00 */
[----:B------:R-:W-:Y:S01]  /*1c90*/  VIADD R5, R231, 0x20 ;  /* 0x00000020e7057836 */ /* 0x000fe20000000000 */
[----:B------:R-:W-:Y:S01]  /*1ca0*/  BSSY.RECONVERGENT B0, `(.L_x_1217) ;  /* 0x0000046000007945 */ /* 0x000fe20003800200 */
[----:B------:R-:W-:Y:S01]  /*1cb0*/  IADD3 R14, P0, PT, R229, R8, RZ ;  /* 0x00000008e50e7210 */ /* 0x000fe20007f1e0ff */
[----:B------:R-:W-:Y:S01]  /*1cc0*/  VIADD R9, R231, 0x30 ;  /* 0x00000030e7097836 */ /* 0x000fe20000000000 */
[----:B------:R-:W4:Y:S01]  /*1cd0*/  LDCU.64 UR14, c[0x0][0x390] ;  /* 0x00007200ff0e77ac */ /* 0x000f220008000a00 */
[----:B------:R-:W-:Y:S01]  /*1ce0*/  ISETP.GE.AND P3, PT, R5, R226, PT ;  /* 0x000000e20500720c */ /* 0x000fe20003f66270 */
[----:B------:R-:W-:Y:S01]  /*1cf0*/  VIADD R5, R231, 0x40 ;  /* 0x00000040e7057836 */ /* 0x000fe20000000000 */
[----:B------:R-:W-:Y:S01]  /*1d00*/  IADD3.X R15, PT, PT, RZ, R3, RZ, P0, !PT ;  /* 0x00000003ff0f7210 */ /* 0x000fe200007fe4ff */
[----:B------:R-:W5:Y:S01]  /*1d10*/  LDCU.64 UR6, c[0x0][0x3c8] ;  /* 0x00007900ff0677ac */ /* 0x000f620008000a00 */
[----:B------:R-:W-:-:S02]  /*1d20*/  IADD3 R12, P0, PT, R229, R12, RZ ;  /* 0x0000000ce50c7210 */ /* 0x000fc40007f1e0ff */
[----:B------:R-:W-:Y:S01]  /*1d30*/  SHF.R.S32.HI R3, RZ, 0x1f, R2 ;  /* 0x0000001fff037819 */ /* 0x000fe20000011402 */
[----:B------:R-:W-:Y:S01]  /*1d40*/  UMOV UR4, 0x400 ;  /* 0x0000040000047882 */ /* 0x000fe20000000000 */
[----:B------:R-:W-:Y:S01]  /*1d50*/  ISETP.GE.AND P2, PT, R9, R226, PT ;  /* 0x000000e20900720c */ /* 0x000fe20003f46270 */
[----:B------:R-:W-:Y:S01]  /*1d60*/  IMAD.X R13, RZ, RZ, R7, P0 ;  /* 0x000000ffff0d7224 */ /* 0x000fe200000e0607 */
[----:B------:R-:W-:Y:S01]  /*1d70*/  IADD3 R4, P0, PT, R229, R4, RZ ;  /* 0x00000004e5047210 */ /* 0x000fe20007f1e0ff */
[----:B------:R-:W-:Y:S01]  /*1d80*/  IMAD.WIDE.U32 R8, R231, UR12, R14 ;  /* 0x0000000ce7087c25 */ /* 0x000fe2000f8e000e */
[----:B------:R-:W-:Y:S02]  /*1d90*/  ISETP.GE.AND P1, PT, R5, R226, PT ;  /* 0x000000e20500720c */ /* 0x000fe40003f26270 */
[----:B------:R-:W-:Y:S01]  /*1da0*/  LOP3.LUT R228, R229, 0x40, RZ, 0xfc, !PT ;  /* 0x00000040e5e47812 */ /* 0x000fe200078efcff */
[----:B------:R-:W-:Y:S01]  /*1db0*/  IMAD.WIDE.U32 R12, R231, R164, R12 ;  /* 0x000000a4e70c7225 */ /* 0x000fe200078e000c */
[----:B--2---:R-:W-:-:S03]  /*1dc0*/  ULEA UR5, UR5, UR4, 0x18 ;  /* 0x0000000405057291 */ /* 0x004fc6000f8ec0ff */
[----:B-1----:R-:W-:Y:S02]  /*1dd0*/  IMAD R233, R3, UR8, RZ ;  /* 0x0000000803e97c24 */ /* 0x002fe4000f8e02ff */
[----:B------:R-:W-:Y:S02]  /*1de0*/  IMAD R9, R231, UR13, R9 ;  /* 0x0000000de7097c24 */ /* 0x000fe4000f8e0209 */
[----:B------:R-:W-:Y:S02]  /*1df0*/  IMAD R3, R3, UR10, RZ ;  /* 0x0000000a03037c24 */ /* 0x000fe4000f8e02ff */
[C---:B------:R-:W-:Y:S02]  /*1e00*/  IMAD R13, R231.reuse, R165, R13 ;  /* 0x000000a5e70d7224 */ /* 0x040fe400078e020d */
[----:B------:R-:W-:Y:S01]  /*1e10*/  IMAD.X R5, RZ, RZ, R0, P0 ;  /* 0x000000ffff057224 */ /* 0x000fe200000e0600 */
[----:B------:R-:W-:Y:S01]  /*1e20*/  ISETP.GE.AND P0, PT, R231, R226, PT ;  /* 0x000000e2e700720c */ /* 0x000fe20003f06270 */
[----:B------:R-:W-:Y:S01]  /*1e30*/  IMAD R233, R2, UR9, R233 ;  /* 0x0000000902e97c24 */ /* 0x000fe2000f8e02e9 */
[----:B------:R-:W-:Y:S01]  /*1e40*/  LOP3.LUT R0, R6, 0x1f8, RZ, 0xc0, !PT ;  /* 0x000001f806007812 */ /* 0x000fe200078ec0ff */
[----:B------:R-:W-:Y:S01]  /*1e50*/  IMAD.WIDE.U32 R8, R2, UR8, R8 ;  /* 0x0000000802087c25 */ /* 0x000fe2000f8e0008 */
[----:B------:R-:W-:-:S02]  /*1e60*/  USHF.L.U32 UR8, UR19, 0x7, URZ ;  /* 0x0000000713087899 */ /* 0x000fc400080006ff */
[----:B------:R-:W-:Y:S01]  /*1e70*/  LOP3.LUT R239, R0, 0x38, R237, 0x78, !PT ;  /* 0x0000003800ef7812 */ /* 0x000fe200078e78ed */
[C---:B------:R-:W-:Y:S01]  /*1e80*/  IMAD R230, R2.reuse, UR11, R3 ;  /* 0x0000000b02e67c24 */ /* 0x040fe2000f8e0203 */
[----:B------:R-:W-:Y:S01]  /*1e90*/  IADD3 R233, PT, PT, R9, R233, RZ ;  /* 0x000000e909e97210 */ /* 0x000fe20007ffe0ff */
[----:B------:R-:W-:Y:S01]  /*1ea0*/  IMAD.WIDE.U32 R2, R2, UR10, R12 ;  /* 0x0000000a02027c25 */ /* 0x000fe2000f8e000c */
[----:B---3--:R-:W-:Y:S01]  /*1eb0*/  LEA R234, P5, R8, UR16, 0x1 ;  /* 0x0000001008ea7c11 */ /* 0x008fe2000f8a08ff */
[----:B------:R-:W-:Y:S01]  /*1ec0*/  USHF.R.U32.HI UR10, URZ, 0x19, UR19 ;  /* 0x00000019ff0a7899 */ /* 0x000fe20008011613 */
[----:B------:R-:W-:Y:S01]  /*1ed0*/  IADD3 R9, PT, PT, R231, 0x10, RZ ;  /* 0x00000010e7097810 */ /* 0x000fe20007ffe0ff */
[----:B------:R-:W-:Y:S01]  /*1ee0*/  IMAD.IADD R230, R3, 0x1, R230 ;  /* 0x0000000103e67824 */ /* 0x000fe200078e02e6 */
[----:B----4-:R-:W-:Y:S01]  /*1ef0*/  LEA R232, P4, R2, UR14, 0x1 ;  /* 0x0000000e02e87c11 */ /* 0x010fe2000f8808ff */
[----:B-----5:R-:W-:Y:S01]  /*1f00*/  IMAD.WIDE.U32 R4, R10, UR6, R4 ;  /* 0x000000060a047c25 */ /* 0x020fe2000f8e0004 */
[----:B------:R-:W-:-:S02]  /*1f10*/  LOP3.LUT R239, R239, 0x1e00, R6, 0xf8, !PT ;  /* 0x00001e00efef7812 */ /* 0x000fc400078ef806 */
[----:B------:R-:W-:Y:S01]  /*1f20*/  LEA.HI.X R233, R8, UR17, R233, 0x1, P5 ;  /* 0x0000001108e97c11 */ /* 0x000fe2000a8f0ce9 */
[----:B------:R-:W-:Y:S01]  /*1f30*/  IMAD R15, R10, UR7, R5 ;  /* 0x000000070a0f7c24 */ /* 0x000fe2000f8e0205 */
[----:B------:R-:W-:Y:S01]  /*1f40*/  LEA.HI.X R230, R2, UR15, R230, 0x1, P4 ;  /* 0x0000000f02e67c11 */ /* 0x000fe2000a0f0ce6 */
[C---:B------:R-:W-:Y:S01]  /*1f50*/  VIADD R7, R231.reuse, 0x50 ;  /* 0x00000050e7077836 */ /* 0x040fe20000000000 */
[----:B------:R-:W-:Y:S02]  /*1f60*/  LOP3.LUT R235, R231, UR8, RZ, 0xfc, !PT ;  /* 0x00000008e7eb7c12 */ /* 0x000fe4000f8efcff */
[----:B------:R-:W-:Y:S02]  /*1f70*/  ISETP.GE.AND P4, PT, R9, R226, PT ;  /* 0x000000e20900720c */ /* 0x000fe40003f86270 */
[----:B------:R-:W-:Y:S01]  /*1f80*/  LEA R239, R239, UR5, 0x1 ;  /* 0x00000005efef7c11 */ /* 0x000fe2000f8e08ff */
[----:B------:R-:W-:Y:S10]  /*1f90*/  @P0 BRA `(.L_x_1218) ;  /* 0x0000000000580947 */ /* 0x000ff40003800000 */
        /* <DEDUP_REMOVED lines=22> */
.L_x_1218:
[----:B------:R-:W-:Y:S05]  /*2100*/  BSYNC.RECONVERGENT B0 ;  /* 0x0000000000007941 */ /* 0x000fea0003800200 */
.L_x_1217:
[----:B------:R-:W-:Y:S01]  /*2110*/  USHF.L.U64.HI UR4, UR12, 0x5, UR13 ;  /* 0x000000050c047899 */ /* 0x000fe2000801020d */
[----:B------:R-:W-:Y:S01]  /*2120*/  BSSY.RECONVERGENT B0, `(.L_x_1219) ;  /* 0x000001e000007945 */ /* 0x000fe20003800200 */
[----:B------:R-:W-:Y:S01]  /*2130*/  ISETP.GE.AND P0, PT, R7, R226, PT ;  /* 0x000000e20700720c */ /* 0x000fe20003f06270 */
[----:B------:R-:W-:Y:S01]  /*2140*/  VIADD R170, R171, 0x1f ;  /* 0x0000001fabaa7836 */ /* 0x000fe20000000000 */
        /* <DEDUP_REMOVED lines=27> */
.L_x_1220:
[----:B------:R-:W-:Y:S05]  /*2300*/  BSYNC.RECONVERGENT B0 ;  /* 0x0000000000007941 */ /* 0x000fea0003800200 */
.L_x_1219:
[----:B------:R-:W-:Y:S01]  /*2310*/  ISETP.GE.AND P6, PT, R3, R226, PT ;  /* 0x000000e20300720c */ /* 0x000fe20003fc6270 */
[----:B------:R-:W-:Y:S01]  /*2320*/  USHF.L.U32 UR11, UR12, 0x5, URZ ;  /* 0x000000050c0b7899 */ /* 0x000fe200080006ff */
[----:B------:R-:W-:Y:S01]  /*2330*/  SHF.R.S32.HI R3, RZ, 0x1f, R170 ;  /* 0x0000001fff037819 */ /* 0x000fe200000114aa */
[----:B------:R-:W-:Y:S03]  /*2340*/  BSSY.RECONVERGENT B0, `(.L_x_1221) ;  /* 0x000001d000007945 */ /* 0x000fe60003800200 */
[----:B------:R-:W-:Y:S01]  /*2350*/  LEA.HI R170, R3, R170, RZ, 0x5 ;  /* 0x000000aa03aa7211 */ /* 0x000fe200078f28ff */
[----:B------:R-:W-:Y:S01]  /*2360*/  VIADD R3, R231, 0x70 ;  /* 0x00000070e7037836 */ /* 0x000fe20000000000 */
[----:B------:R-:W-:Y:S05]  /*2370*/  @P3 BRA `(.L_x_1222) ;  /* 0x0000000000643947 */ /* 0x000fea0003800000 */
[----:B------:R-:W2:Y:S01]  /*2380*/  LDCU.64 UR8, c[0x0][0x3b0] ;  /* 0x00007600ff0877ac */ /* 0x000ea20008000a00 */
[----:B------:R-:W-:Y:S01]  /*2390*/  IADD3 R7, P3, PT, R235, 0x20, RZ ;  /* 0x00000020eb077810 */ /* 0x000fe20007f7e0ff */
[----:B------:R-:W-:Y:S01]  /*23a0*/  IMAD.MOV.U32 R12, RZ, RZ, R4 ;  /* 0x000000ffff0c7224 */ /* 0x000fe200078e0004 */
[----:B------:R-:W-:Y:S01]  /*23b0*/  MOV R13, R15 ;  /* 0x0000000f000d7202 */ /* 0x000fe20000000f00 */
[----:B------:R-:W3:Y:S02]  /*23c0*/  LDCU UR14, c[0x0][0x440] ;  /* 0x00008800ff0e77ac */ /* 0x000ee40008000800 */
[----:B------:R-:W-:Y:S01]  /*23d0*/  IMAD.X R0, RZ, RZ, UR10, P3 ;  /* 0x0000000aff007e24 */ /* 0x000fe200098e06ff */
        /* <DEDUP_REMOVED lines=19> */
.L_x_1222:
[----:B------:R-:W-:Y:S05]  /*2510*/  BSYNC.RECONVERGENT B0 ;  /* 0x0000000000007941 */ /* 0x000fea0003800200 */
.L_x_1221:
        /* <DEDUP_REMOVED lines=8> */
[----:B------:R-:W-:Y:S01]  /*25a0*/  IMAD.MOV.U32 R12, RZ, RZ, R4 ;  /* 0x000000ffff0c7224 */ /* 0x000fe200078e0004 */
[----:B------:R-:W-:Y:S01]  /*25b0*/  MOV R13, R15 ;  /* 0x0000000f000d7202 */ /* 0x000fe20000000f00 */
[----:B------:R-:W4:Y:S02]  /*25c0*/  LDCU UR15, c[0x0][0x440] ;  /* 0x00008800ff0f77ac */ /* 0x000f240008000800 */
[----:B------:R-:W-:Y:S01]  /*25d0*/  IMAD.X R0, RZ, RZ, UR10, P2 ;  /* 0x0000000aff007e24 */ /* 0x000fe200090e06ff */
[----:B------:R-:W1:Y:S03]  /*25e0*/  LDCU.64 UR6, c[0x0][0x380] ;  /* 0x00007000ff0677ac */ /* 0x000e660008000a00 */
[----:B---3--:R-:W-:-:S02]  /*25f0*/  IMAD R0, R0, UR8, RZ ;  /* 0x0000000800007c24 */ /* 0x008fc4000f8e02ff */
[----:B------:R-:W-:Y:S01]  /*2600*/  IMAD.WIDE.U32 R12, R3, UR8, R12 ;  /* 0x00000008030c7c25 */ /* 0x000fe2000f8e000c */
[----:B----4-:R-:W-:-:S03]  /*2610*/  ISETP.GE.AND P3, PT, R229, UR15, PT ;  /* 0x0000000fe5007c0c */ /* 0x010fc6000bf66270 */
[----:B------:R-:W-:Y:S01]  /*2620*/  IMAD R0, R3, UR9, R0 ;  /* 0x0000000903007c24 */ /* 0x000fe2000f8e0200 */
[----:B------:R-:W-:Y:S02]  /*2630*/  ISETP.GE.AND P2, PT, R228, UR15, PT ;  /* 0x0000000fe4007c0c */ /* 0x000fe4000bf46270 */
[----:B-12---:R-:W-:Y:S01]  /*2640*/  LEA R16, P4, R12, UR6, 0x1 ;  /* 0x000000060c107c11 */ /* 0x006fe2000f8808ff */
        /* <DEDUP_REMOVED lines=12> */
.L_x_1224:
[----:B------:R-:W-:Y:S05]  /*2710*/  BSYNC.RECONVERGENT B0 ;  /* 0x0000000000007941 */ /* 0x000fea0003800200 */
.L_x_1223:
[----:B------:R-:W-:Y:S01]  /*2720*/  USHF.L.U32 UR15, UR12, 0x4, URZ ;  /* 0x000000040c0f7899 */ /* 0x000fe200080006ff */
[----:B------:R-:W-:Y:S01]  /*2730*/  BSSY.RECONVERGENT B0, `(.L_x_1225) ;  /* 0x000001c000007945 */ /* 0x000fe20003800200 */
[----:B------:R-:W-:-:S03]  /*2740*/  ISETP.GE.AND P4, PT, R231, R8, PT ;  /* 0x00000008e700720c */ /* 0x000fc60003f86270 */
[----:B------:R-:W-:Y:S10]  /*2750*/  @P1 BRA `(.L_x_1226) ;  /* 0x0000000000641947 */ /* 0x000ff40003800000 */
[----:B------:R-:W4:Y:S01]  /*2760*/  LDCU.64 UR8, c[0x0][0x3b0] ;  /* 0x00007600ff0877ac */ /* 0x000f220008000a00 */
[----:B------:R-:W-:Y:S01]  /*2770*/  IADD3 R3, P1, PT, R235, 0x40, RZ ;  /* 0x00000040eb037810 */ /* 0x000fe20007f3e0ff */
[----:B------:R-:W-:Y:S01]  /*2780*/  IMAD.MOV.U32 R12, RZ, RZ, R4 ;  /* 0x000000ffff0c7224 */ /* 0x000fe200078e0004 */
[----:B------:R-:W-:Y:S01]  /*2790*/  MOV R13, R15 ;  /* 0x0000000f000d7202 */ /* 0x000fe20000000f00 */
[----:B------:R-:W5:Y:S02]  /*27a0*/  LDCU UR16, c[0x0][0x440] ;  /* 0x00008800ff1077ac */ /* 0x000f640008000800 */
[----:B------:R-:W-:Y:S01]  /*27b0*/  IMAD.X R0, RZ, RZ, UR10, P1 ;  /* 0x0000000aff007e24 */ /* 0x000fe200088e06ff */
[----:B------:R-:W1:Y:S03]  /*27c0*/  LDCU.64 UR6, c[0x0][0x380] ;  /* 0x00007000ff0677ac */ /* 0x000e660008000a00 */
[----:B----4-:R-:W-:-:S02]  /*27d0*/  IMAD R0, R0, UR8, RZ ;  /* 0x0000000800007c24 */ /* 0x010fc4000f8e02ff */
[----:B------:R-:W-:Y:S01]  /*27e0*/  IMAD.WIDE.U32 R12, R3, UR8, R12 ;  /* 0x00000008030c7c25 */ /* 0x000fe2000f8e000c */
[----:B-----5:R-:W-:-:S03]  /*27f0*/  ISETP.GE.AND P2, PT, R229, UR16, PT ;  /* 0x00000010e5007c0c */ /* 0x020fc6000bf46270 */
[----:B------:R-:W-:Y:S01]  /*2800*/  IMAD R0, R3, UR9, R0 ;  /* 0x0000000903007c24 */ /* 0x000fe2000f8e0200 */
[----:B------:R-:W-:Y:S02]  /*2810*/  ISETP.GE.AND P1, PT, R228, UR16, PT ;  /* 0x00000010e4007c0c */ /* 0x000fe4000bf26270 */
[----:B-123--:R-:W-:Y:S01]  /*2820*/  LEA R16, P3, R12, UR6, 0x1 ;  /* 0x000000060c107c11 */ /* 0x00efe2000f8608ff */
        /* <DEDUP_REMOVED lines=12> */
.L_x_1226:
[----:B------:R-:W-:Y:S05]  /*28f0*/  BSYNC.RECONVERGENT B0 ;  /* 0x0000000000007941 */ /* 0x000fea0003800200 */
.L_x_1225:
[----:B------:R-:W-:Y:S01]  /*2900*/  SHF.R.S32.HI R3, RZ, 0x1f, R2 ;  /* 0x0000001fff037819 */ /* 0x000fe20000011402 */
[C---:B------:R-:W-:Y:S01]  /*2910*/  IMAD R0, R2.reuse, UR4, RZ ;  /* 0x0000000402007c24 */ /* 0x040fe2000f8e02ff */
[----:B------:R-:W-:Y:S01]  /*2920*/  BSSY.RECONVERGENT B0, `(.L_x_1227) ;  /* 0x000001e000007945 */ /* 0x000fe20003800200 */
[----:B------:R-:W-:Y:S01]  /*2930*/  ISETP.GE.AND P3, PT, R9, R8, PT ;  /* 0x000000080900720c */ /* 0x000fe20003f66270 */
[----:B-1234-:R-:W-:-:S04]  /*2940*/  IMAD.WIDE.U32 R16, R2, UR11, RZ ;  /* 0x0000000b02107c25 */ /* 0x01efc8000f8e00ff */
[----:B------:R-:W-:Y:S01]  /*2950*/  IMAD R0, R3, UR11, R0 ;  /* 0x0000000b03007c24 */ /* 0x000fe2000f8e0200 */
[----:B------:R-:W-:Y:S05]  /*2960*/  @P0 BRA `(.L_x_1228) ;  /* 0x0000000000640947 */ /* 0x000fea0003800000 */
        /* <DEDUP_REMOVED lines=25> */
.L_x_1228:
[----:B------:R-:W-:Y:S05]  /*2b00*/  BSYNC.RECONVERGENT B0 ;  /* 0x0000000000007941 */ /* 0x000fea0003800200 */
.L_x_1227:
[----:B------:R-:W-:Y:S04]  /*2b10*/  BSSY.RECONVERGENT B0, `(.L_x_1229) ;  /* 0x000001b000007945 */ /* 0x000fe80003800200 */
        /* <DEDUP_REMOVED lines=26> */
.L_x_1230:
[----:B------:R-:W-:Y:S05]  /*2cc0*/  BSYNC.RECONVERGENT B0 ;  /* 0x0000000000007941 */ /* 0x000fea0003800200 */
.L_x_1229:
[----:B------:R-:W-:Y:S04]  /*2cd0*/  BSSY.RECONVERGENT B0, `(.L_x_1231) ;  /* 0x000001a000007945 */ /* 0x000fe80003800200 */
[----:B------:R-:W-:Y:S05]  /*2ce0*/  @P5 BRA `(.L_x_1232) ;  /* 0x0000000000605947 */ /* 0x000fea0003800000 */
[----:B------:R-:W3:Y:S01]  /*2cf0*/  LDCU.64 UR8, c[0x0][0x3b0] ;  /* 0x00007600ff0877ac */ /* 0x000ee20008000a00 */
[----:B-12---:R-:W-:Y:S02]  /*2d00*/  IADD3 R12, P0, PT, R235, 0x70, RZ ;  /* 0x00000070eb0c7810 */ /* 0x006fe40007f1e0ff */
        /* <DEDUP_REMOVED lines=22> */
.L_x_1232:
[----:B------:R-:W-:Y:S05]  /*2e70*/  BSYNC.RECONVERGENT B0 ;  /* 0x0000000000007941 */ /* 0x000fea0003800200 */
.L_x_1231:
[----:B------:R-:W-:Y:S01]  /*2e80*/  BSSY.RECONVERGENT B0, `(.L_x_1233) ;  /* 0x0000012000007945 */ /* 0x000fe20003800200 */
[----:B------:R-:W-:-:S03]  /*2e90*/  IADD3 R0, PT, PT, R17, R0, RZ ;  /* 0x0000000011007210 */ /* 0x000fc60007ffe0ff */
[----:B------:R-:W-:Y:S05]  /*2ea0*/  @P4 BRA `(.L_x_1234) ;  /* 0x00000000003c4947 */ /* 0x000fea0003800000 */
[----:B------:R-:W4:Y:S01]  /*2eb0*/  LDCU UR6, c[0x0][0x440] ;  /* 0x00008800ff0677ac */ /* 0x000f220008000800 */
[----:B---3--:R-:W-:-:S04]  /*2ec0*/  LEA R4, P2, R16, R234, 0x1 ;  /* 0x000000ea10047211 */ /* 0x008fc800078408ff */
        /* <DEDUP_REMOVED lines=13> */
.L_x_1234:
[----:B------:R-:W-:Y:S05]  /*2fa0*/  BSYNC.RECONVERGENT B0 ;  /* 0x0000000000007941 */ /* 0x000fea0003800200 */
.L_x_1233:
[----:B------:R-:W-:Y:S04]  /*2fb0*/  BSSY.RECONVERGENT B0, `(.L_x_1235) ;  /* 0x0000013000007945 */ /* 0x000fe80003800200 */
[----:B------:R-:W-:Y:S05]  /*2fc0*/  @P3 BRA `(.L_x_1236) ;  /* 0x0000000000443947 */ /* 0x000fea0003800000 */
[----:B------:R-:W5:Y:S01]  /*2fd0*/  LDCU UR6, c[0x0][0x440] ;  /* 0x00008800ff0677ac */ /* 0x000f620008000800 */
[----:B------:R-:W-:-:S04]  /*2fe0*/  IADD3 R16, P0, PT, R16, UR15, RZ ;  /* 0x0000000f10107c10 */ /* 0x000fc8000ff1e0ff */
[----:B------:R-:W-:Y:S02]  /*2ff0*/  IADD3.X R0, PT, PT, R0, UR14, RZ, P0, !PT ;  /* 0x0000000e00007c10 */ /* 0x000fe400087fe4ff */
[----:B---34-:R-:W-:-:S04]  /*3000*/  LEA R4, P2, R16, R234, 0x1 ;  /* 0x000000ea10047211 */ /* 0x018fc800078408ff */
        /* <DEDUP_REMOVED lines=13> */
.L_x_1236:
[----:B------:R-:W-:Y:S05]  /*30e0*/  BSYNC.RECONVERGENT B0 ;  /* 0x0000000000007941 */ /* 0x000fea0003800200 */
.L_x_1235:
[----:B------:R-:W5:Y:S01]  /*30f0*/  LDCU.64 UR6, c[0x0][0x538] ;  /* 0x0000a700ff0677ac */ /* 0x000f620008000a00 */
[----:B------:R-:W0:Y:S01]  /*3100*/  LDGDEPBAR ;  /* 0x00000000000079af */ /* 0x000e220000000000 */
[----:B-----5:R-:W-:-:S04]  /*3110*/  ISETP.NE.U32.AND P1, PT, RZ, UR6, PT ;  /* 0x00000006ff007c0c */ /* 0x020fc8000bf25070 */
[----:B------:R-:W-:Y:S01]  /*3120*/  ISETP.NE.AND.EX P1, PT, RZ, UR7, PT, P1 ;  /* 0x00000007ff007c0c */ /* 0x000fe2000bf25310 */
[----:B-12---:R-:W-:Y:S01]  /*3130*/  IMAD.SHL.U32 R12, R164, 0x20, RZ ;  /* 0x00000020a40c7824 */ /* 0x006fe200078e00ff */
[----:B------:R-:W-:Y:S01]  /*3140*/  SHF.L.U32 R220, R237, 0x6, RZ ;  /* 0x00000006eddc7819 */ /* 0x000fe200000006ff */
[----:B------:R-:W-:-:S10]  /*3150*/  DEPBAR.LE SB0, 0x0 ;  /* 0x000080000000791a */ /* 0x000fd40000000000 */
[----:B---34-:R-:W1:Y:S01]  /*3160*/  @P1 LDC.64 R4, c[0x0][0x540] ;  /* 0x00015000ff041b82 */ /* 0x018e620000000a00 */
[----:B------:R-:W-:Y:S02]  /*3170*/  @P1 IMAD.MOV.U32 R11, RZ, RZ, RZ ;  /* 0x000000ffff0b1224 */ /* 0x000fe400078e00ff */
[----:B-1----:R-:W-:-:S05]  /*3180*/  @P1 IMAD.WIDE.U32 R10, R238, R4, R10 ;  /* 0x00000004ee0a1225 */ /* 0x002fca00078e000a */
[----:B------:R-:W1:Y:S01]  /*3190*/  @P1 LDC R4, c[0x0][0x458] ;  /* 0x00011600ff041b82 */ /* 0x000e620000000800 */
[----:B------:R-:W-:Y:S01]  /*31a0*/  @P1 IMAD R5, R238, R5, R11 ;  /* 0x00000005ee051224 */ /* 0x000fe200078e020b */
[----:B------:R-:W-:-:S04]  /*31b0*/  @P1 LEA R14, P0, R10, UR6, 0x2 ;  /* 0x000000060a0e1c11 */ /* 0x000fc8000f8010ff */
[----:B------:R-:W-:-:S05]  /*31c0*/  @P1 LEA.HI.X R15, R10, UR7, R5, 0x2, P0 ;  /* 0x000000070a0f1c11 */ /* 0x000fca00080f1405 */
[----:B------:R-:W2:Y:S01]  /*31d0*/  @P1 LDG.E R5, desc[UR20][R14.64] ;  /* 0x000000140e051981 */ /* 0x000ea2000c1e1900 */
[----:B------:R-:W-:Y:S01]  /*31e0*/  SHF.L.U64.HI R11, R164, 0x5, R165 ;  /* 0x00000005a40b7819 */ /* 0x000fe200000102a5 */
[----:B------:R-:W-:Y:S01]  /*31f0*/  BSSY.RECONVERGENT B0, `(.L_x_1237) ;  /* 0x000001f000007945 */ /* 0x000fe20003800200 */
[----:B------:R-:W-:Y:S02]  /*3200*/  LOP3.LUT R7, R220, 0x1c0, RZ, 0xc0, !PT ;  /* 0x000001c0dc077812 */ /* 0x000fe400078ec0ff */
[----:B------:R-:W-:Y:S01]  /*3210*/  MOV R0, RZ ;  /* 0x000000ff00007202 */ /* 0x000fe20000000f00 */
[----:B------:R-:W-:Y:S01]  /*3220*/  IMAD R11, R11, R2, RZ ;  /* 0x000000020b0b7224 */ /* 0x000fe200078e02ff */
[----:B------:R-:W-:Y:S02]  /*3230*/  LOP3.LUT R6, R7, 0x38, R6, 0xf8, !PT ;  /* 0x0000003807067812 */ /* 0x000fe400078ef806 */
[----:B------:R-:W-:Y:S01]  /*3240*/  SHF.R.U32.HI R7, RZ, 0x1, R237 ;  /* 0x00000001ff077819 */ /* 0x000fe200000116ed */
[----:B------:R-:W-:Y:S01]  /*3250*/  IMAD R11, R3, R12, R11 ;  /* 0x0000000c030b7224 */ /* 0x000fe200078e020b */
[----:B-1----:R-:W2:Y:S01]  /*3260*/  @P1 MUFU.RCP R4, R4 ;  /* 0x0000000400041308 */ /* 0x002ea20000001000 */
[----:B------:R-:W-:-:S04]  /*3270*/  IMAD.WIDE.U32 R12, R12, R2, RZ ;  /* 0x000000020c0c7225 */ /* 0x000fc800078e00ff */
[----:B------:R-:W-:Y:S01]  /*3280*/  IMAD.IADD R11, R13, 0x1, R11 ;  /* 0x000000010d0b7824 */ /* 0x000fe200078e020b */
[----:B------:R-:W-:Y:S01]  /*3290*/  BAR.SYNC.DEFER_BLOCKING 0x0 ;  /* 0x0000000000007b1d */ /* 0x000fe20000010000 */
[----:B--2---:R-:W-:-:S05]  /*32a0*/  @P1 FMUL.FTZ R0, R5, R4 ;  /* 0x0000000405001220 */ /* 0x004fca0000410000 */
        /* <DEDUP_REMOVED lines=17> */
.L_x_1238:
[----:B------:R2:W-:Y:S04]  /*33c0*/  STS.128 [R239+0xa000], RZ ;  /* 0x00a000ffef007388 */ /* 0x0005e80000000c00 */
[----:B------:R2:W-:Y:S02]  /*33d0*/  STS.128 [R239+0xb000], RZ ;  /* 0x00b000ffef007388 */ /* 0x0005e40000000c00 */
.L_x_1239:
[----:B------:R-:W-:Y:S05]  /*33e0*/  BSYNC.RECONVERGENT B0 ;  /* 0x0000000000007941 */ /* 0x000fea0003800200 */
.L_x_1237:
[----:B------:R-:W-:Y:S01]  /*33f0*/  ISETP.GE.AND P0, PT, R9, R8, PT ;  /* 0x000000080900720c */ /* 0x000fe20003f06270 */
[C---:B------:R-:W-:Y:S01]  /*3400*/  IMAD.SHL.U32 R223, R237.reuse, 0x20, RZ ;  /* 0x00000020eddf7824 */ /* 0x040fe200078e00ff */
[----:B------:R-:W-:Y:S01]  /*3410*/  LOP3.LUT R3, R237, 0x8, RZ, 0xc0, !PT ;  /* 0x00000008ed037812 */ /* 0x000fe200078ec0ff */
[----:B------:R-:W-:Y:S01]  /*3420*/  BSSY.RECONVERGENT B0, `(.L_x_1240) ;  /* 0x000001d000007945 */ /* 0x000fe20003800200 */
[----:B-1----:R-:W-:Y:S02]  /*3430*/  LOP3.LUT R4, R220, 0x200, RZ, 0xc0, !PT ;  /* 0x00000200dc047812 */ /* 0x002fe400078ec0ff */
[C---:B------:R-:W-:Y:S02]  /*3440*/  LOP3.LUT R5, R6.reuse, 0x8, R7, 0x78, !PT ;  /* 0x0000000806057812 */ /* 0x040fe400078e7807 */
[----:B------:R-:W-:Y:S02]  /*3450*/  LOP3.LUT R223, R223, 0x7c00, RZ, 0xc0, !PT ;  /* 0x00007c00dfdf7812 */ /* 0x000fe400078ec0ff */
[----:B------:R-:W-:-:S02]  /*3460*/  LOP3.LUT R3, R6, R3, RZ, 0x3c, !PT ;  /* 0x0000000306037212 */ /* 0x000fc400078e3cff */
[----:B------:R-:W-:Y:S01]  /*3470*/  LOP3.LUT R220, R220, 0x400, RZ, 0xc0, !PT ;  /* 0x00000400dcdc7812 */ /* 0x000fe200078ec0ff */
[----:B------:R1:W-:Y:S01]  /*3480*/  @P0 STS.128 [R239+0xa800], RZ ;  /* 0x00a800ffef000388 */ /* 0x0003e20000000c00 */
[----:B------:R-:W-:-:S03]  /*3490*/  IADD3 R223, PT, PT, R5, R4, R223 ;  /* 0x0000000405df7210 */ /* 0x000fc60007ffe0df */
[----:B------:R1:W-:Y:S01]  /*34a0*/  @P0 STS.128 [R239+0xb800], RZ ;  /* 0x00b800ffef000388 */ /* 0x0003e20000000c00 */
[----:B------:R-:W-:Y:S01]  /*34b0*/  IMAD R220, R3, 0x2, R220 ;  /* 0x0000000203dc7824 */ /* 0x000fe200078e02dc */
[----:B------:R-:W-:Y:S01]  /*34c0*/  LEA R223, R223, UR5, 0x1 ;  /* 0x00000005dfdf7c11 */ /* 0x000fe2000f8e08ff */
[----:B------:R-:W-:Y:S06]  /*34d0*/  @P0 BRA `(.L_x_1241) ;  /* 0x0000000000440947 */ /* 0x000fec0003800000 */
[----:B------:R-:W3:Y:S01]  /*34e0*/  LDCU UR6, c[0x0][0x440] ;  /* 0x00008800ff0677ac */ /* 0x000ee20008000800 */
[----:B------:R-:W-:-:S04]  /*34f0*/  LEA R13, P0, R164, R12, 0x4 ;  /* 0x0000000ca40d7211 */ /* 0x000fc800078020ff */
[----:B------:R-:W-:Y:S02]  /*3500*/  LEA.HI.X R11, R164, R11, R165, 0x4, P0 ;  /* 0x0000000ba40b7211 */ /* 0x000fe400000f24a5 */
        /* <DEDUP_REMOVED lines=14> */
.L_x_1241:
[----:B------:R-:W-:Y:S05]  /*35f0*/  BSYNC.RECONVERGENT B0 ;  /* 0x0000000000007941 */ /* 0x000fea0003800200 */
.L_x_1240:
[----:B------:R-:W-:Y:S01]  /*3600*/  LDSM.16.M88.4 R64, [R223] ;  /* 0x00000000df40783b */ /* 0x000fe20000000200 */
[----:B------:R-:W-:Y:S01]  /*3610*/  IMAD.MOV.U32 R4, RZ, RZ, 0x10 ;  /* 0x00000010ff047424 */ /* 0x000fe200078e00ff */
[C---:B------:R-:W-:Y:S01]  /*3620*/  LOP3.LUT P0, RZ, R237.reuse, 0x2, RZ, 0xc0, !PT ;  /* 0x00000002edff7812 */ /* 0x040fe2000780c0ff */
[----:B------:R-:W-:Y:S01]  /*3630*/  VIADD R221, R220, UR5 ;  /* 0x00000005dcdd7c36 */ /* 0x000fe20008000000 */
[----:B------:R-:W4:Y:S01]  /*3640*/  LDSM.16.M88.4 R32, [R220+UR5+0x8000] ;  /* 0x00800005dc20783b */ /* 0x000f220008000200 */
[----:B------:R-:W-:Y:S01]  /*3650*/  IMAD.MOV.U32 R214, RZ, RZ, 0x20 ;  /* 0x00000020ffd67424 */ /* 0x000fe200078e00ff */
[----:B------:R-:W-:Y:S02]  /*3660*/  SEL R4, R4, 0xfffffff0, !P0 ;  /* 0xfffffff004047807 */ /* 0x000fe40004000000 */
[----:B------:R-:W5:Y:S01]  /*3670*/  LDSM.16.M88.4 R24, [R223+0x2000] ;  /* 0x00200000df18783b */ /* 0x000f620000000200 */
[----:B------:R-:W-:Y:S02]  /*3680*/  LOP3.LUT P0, RZ, R237, 0x4, RZ, 0xc0, !PT ;  /* 0x00000004edff7812 */ /* 0x000fe4000780c0ff */
[C---:B------:R-:W-:Y:S01]  /*3690*/  IMAD R88, R4.reuse, 0x2, R221 ;  /* 0x0000000204587824 */ /* 0x040fe200078e02dd */
[----:B------:R-:W2:Y:S01]  /*36a0*/  LDSM.16.M88.4 R60, [R220+UR5+0x8800] ;  /* 0x00880005dc3c783b */ /* 0x000ea20008000200 */
[----:B------:R-:W-:Y:S01]  /*36b0*/  IMAD R87, R4, 0x2, R223 ;  /* 0x0000000204577824 */ /* 0x000fe200078e02df */
[----:B------:R-:W-:-:S02]  /*36c0*/  SEL R6, R214, 0xffffffe0, !P0 ;  /* 0xffffffe0d6067807 */ /* 0x000fc40004000000 */
[----:B------:R-:W-:Y:S01]  /*36d0*/  LDSM.16.M88.4 R52, [R88+0x8000] ;  /* 0x008000005834783b */ /* 0x000fe20000000200 */
[----:B------:R-:W-:Y:S02]  /*36e0*/  SHF.R.U32.HI R182, RZ, 0x2, R237 ;  /* 0x00000002ffb67819 */ /* 0x000fe400000116ed */
[C---:B------:R-:W-:Y:S01]  /*36f0*/  IMAD R3, R6.reuse, 0x2, R223 ;  /* 0x0000000206037824 */ /* 0x040fe200078e02df */
[----:B------:R-:W1:Y:S01]  /*3700*/  LDSM.16.M88.4 R56, [R87+0x2000] ;  /* 0x002000005738783b */ /* 0x000e620000000200 */
[----:B------:R-:W-:Y:S01]  /*3710*/  IMAD R85, R6, 0x2, R221 ;  /* 0x0000000206557824 */ /* 0x000fe200078e02dd */
[----:B------:R-:W-:Y:S01]  /*3720*/  LOP3.LUT R7, R7, 0x1f0, RZ, 0xc0, !PT ;  /* 0x000001f007077812 */ /* 0x000fe200078ec0ff */
[C---:B------:R-:W-:Y:S01]  /*3730*/  IMAD R84, R4.reuse, 0x2, R3 ;  /* 0x0000000204547824 */ /* 0x040fe200078e0203 */
[----:B------:R-:W1:Y:S01]  /*3740*/  LDSM.16.M88.4 R48, [R88+0x8800] ;  /* 0x008800005830783b */ /* 0x000e620000000200 */
[----:B------:R-:W-:Y:S01]  /*3750*/  IMAD R86, R4, 0x2, R85 ;  /* 0x0000000204567824 */ /* 0x000fe200078e0255 */
[----:B------:R-:W-:-:S02]  /*3760*/  LOP3.LUT R182, R182, 0x7, RZ, 0xc0, !PT ;  /* 0x00000007b6b67812 */ /* 0x000fc400078ec0ff */
[----:B---3--:R-:W3:Y:S01]  /*3770*/  LDSM.16.M88.4 R8, [R87] ;  /* 0x000000005708783b */ /* 0x008ee20000000200 */
[----:B------:R-:W-:Y:S02]  /*3780*/  ISETP.GE.U32.AND P3, PT, R171, 0x21, PT ;  /* 0x00000021ab00780c */ /* 0x000fe40003f66070 */
[----:B------:R-:W-:Y:S01]  /*3790*/  IADD3 R182, PT, PT, R182, UR18, R7 ;  /* 0x00000012b6b67c10 */ /* 0x000fe2000fffe007 */
[----:B------:R-:W-:Y:S04]  /*37a0*/  LDSM.16.M88.4 R20, [R3+0x2000] ;  /* 0x002000000314783b */ /* 0x000fe80000000200 */
[----:B------:R-:W3:Y:S04]  /*37b0*/  LDSM.16.M88.4 R16, [R85+0x8000] ;  /* 0x008000005510783b */ /* 0x000ee80000000200 */
[----:B------:R-:W3:Y:S01]  /*37c0*/  LDSM.16.M88.4 R72, [R85+0x8800] ;  /* 0x008800005548783b */ /* 0x000ee20000000200 */
[-C--:B----4-:R-:W-:Y:S03]  /*37d0*/  HMMA.16816.F32.BF16 R44, R64, R32.reuse, RZ ;  /* 0x00000020402c723c */ /* 0x090fe600000418ff */
[----:B------:R-:W4:Y:S04]  /*37e0*/  LDSM.16.M88.4 R12, [R3] ;  /* 0x00000000030c783b */ /* 0x000f280000000200 */
[----:B------:R-:W-:Y:S01]  /*37f0*/  LDSM.16.M88.4 R80, [R88+0x9000] ;  /* 0x009000005850783b */ /* 0x000fe20000000200 */
[C---:B-----5:R-:W-:Y:S03]  /*3800*/  HMMA.16816.F32.BF16 R40, R24.reuse, R32, RZ ;  /* 0x000000201828723c */ /* 0x060fe600000418ff */
[----:B------:R-:W-:Y:S04]  /*3810*/  LDSM.16.M88.4 R76, [R87+0x4000] ;  /* 0x00400000574c783b */ /* 0x000fe80000000200 */
[----:B------:R-:W0:Y:S01]  /*3820*/  LDGDEPBAR ;  /* 0x00000000000079af */ /* 0x000e220000000000 */
[-C--:B------:R-:W-:Y:S08]  /*3830*/  HMMA.16816.F32.BF16 R36, R24, R34.reuse, RZ ;  /* 0x000000221824723c */ /* 0x080ff000000418ff */
[----:B------:R-:W-:Y:S08]  /*3840*/  HMMA.16816.F32.BF16 R32, R64, R34, RZ ;  /* 0x000000224020723c */ /* 0x000ff000000418ff */
[-C--:B--2---:R-:W-:Y:S08]  /*3850*/  HMMA.16816.F32.BF16 R28, R24, R60.reuse, RZ ;  /* 0x0000003c181c723c */ /* 0x084ff000000418ff */
[----:B------:R-:W-:Y:S08]  /*3860*/  HMMA.16816.F32.BF16 R68, R64, R60, RZ ;  /* 0x0000003c4044723c */ /* 0x000ff000000418ff */
[-C--:B------:R-:W-:Y:S08]  /*3870*/  HMMA.16816.F32.BF16 R24, R24, R62.reuse, RZ ;  /* 0x0000003e1818723c */ /* 0x080ff000000418ff */
[----:B------:R-:W-:Y:S01]  /*3880*/  HMMA.16816.F32.BF16 R64, R64, R62, RZ ;  /* 0x0000003e4040723c */ /* 0x000fe200000418ff */
[----:B------:R-:W-:Y:S07]  /*3890*/  LDSM.16.M88.4 R60, [R84+0x2000] ;  /* 0x00200000543c783b */ /* 0x000fee0000000200 */
[C---:B-1----:R-:W-:Y:S08]  /*38a0*/  HMMA.16816.F32.BF16 R40, R56.reuse, R52, R40 ;  /* 0x000000343828723c */ /* 0x042ff00000041828 */
[C---:B------:R-:W-:Y:S08]  /*38b0*/  HMMA.16816.F32.BF16 R28, R56.reuse, R48, R28 ;  /* 0x00000030381c723c */ /* 0x040ff0000004181c */
[C---:B------:R-:W-:Y:S08]  /*38c0*/  HMMA.16816.F32.BF16 R36, R56.reuse, R54, R36 ;  /* 0x000000363824723c */ /* 0x040ff00000041824 */
[----:B------:R-:W-:Y:S01]  /*38d0*/  HMMA.16816.F32.BF16 R24, R56, R50, R24 ;  /* 0x000000323818723c */ /* 0x000fe20000041818 */
[----:B------:R-:W-:Y:S07]  /*38e0*/  LDSM.16.M88.4 R56, [R86+0x8000] ;  /* 0x008000005638783b */ /* 0x000fee0000000200 */
[C---:B---3--:R-:W-:Y:S08]  /*38f0*/  HMMA.16816.F32.BF16 R44, R8.reuse, R52, R44 ;  /* 0x00000034082c723c */ /* 0x048ff0000004182c */
[C---:B------:R-:W-:Y:S08]  /*3900*/  HMMA.16816.F32.BF16 R68, R8.reuse, R48, R68 ;  /* 0x000000300844723c */ /* 0x040ff00000041844 */
[C---:B------:R-:W-:Y:S01]  /*3910*/  HMMA.16816.F32.BF16 R32, R8.reuse, R54, R32 ;  /* 0x000000360820723c */ /* 0x040fe20000041820 */
[----:B------:R-:W-:Y:S07]  /*3920*/  LDSM.16.M88.4 R52, [R86+0x8800] ;  /* 0x008800005634783b */ /* 0x000fee0000000200 */
[----:B------:R-:W-:Y:S01]  /*3930*/  HMMA.16816.F32.BF16 R64, R8, R50, R64 ;  /* 0x000000320840723c */ /* 0x000fe20000041840 */
[----:B------:R-:W1:Y:S04]  /*3940*/  LDSM.16.M88.4 R8, [R84] ;  /* 0x000000005408783b */ /* 0x000e680000000200 */
[----:B------:R-:W-:Y:S03]  /*3950*/  LDSM.16.M88.4 R48, [R223+0x6000] ;  /* 0x00600000df30783b */ /* 0x000fe60000000200 */
[C---:B------:R-:W-:Y:S08]  /*3960*/  HMMA.16816.F32.BF16 R40, R20.reuse, R16, R40 ;  /* 0x000000101428723c */ /* 0x040ff00000041828 */
[C---:B------:R-:W-:Y:S08]  /*3970*/  HMMA.16816.F32.BF16 R28, R20.reuse, R72, R28 ;  /* 0x00000048141c723c */ /* 0x040ff0000004181c */
[C---:B------:R-:W-:Y:S08]  /*3980*/  HMMA.16816.F32.BF16 R36, R20.reuse, R18, R36 ;  /* 0x000000121424723c */ /* 0x040ff00000041824 */
[----:B------:R-:W-:Y:S01]  /*3990*/  HMMA.16816.F32.BF16 R24, R20, R74, R24 ;  /* 0x0000004a1418723c */ /* 0x000fe20000041818 */
[----:B------:R-:W2:Y:S07]  /*39a0*/  LDSM.16.M88.4 R20, [R220+UR5+0x9000] ;  /* 0x00900005dc14783b */ /* 0x000eae0008000200 */
[C---:B----4-:R-:W-:Y:S08]  /*39b0*/  HMMA.16816.F32.BF16 R44, R12.reuse, R16, R44 ;  /* 0x000000100c2c723c */ /* 0x050ff0000004182c */
[C---:B------:R-:W-:Y:S01]  /*39c0*/  HMMA.16816.F32.BF16 R32, R12.reuse, R18, R32 ;  /* 0x000000120c20723c */ /* 0x040fe20000041820 */
[----:B------:R-:W3:Y:S07]  /*39d0*/  LDSM.16.M88.4 R16, [R220+UR5+0x9800] ;  /* 0x00980005dc10783b */ /* 0x000eee0008000200 */
[C---:B------:R-:W-:Y:S08]  /*39e0*/  HMMA.16816.F32.BF16 R68, R12.reuse, R72, R68 ;  /* 0x000000480c44723c */ /* 0x040ff00000041844 */
[----:B------:R-:W-:Y:S01]  /*39f0*/  HMMA.16816.F32.BF16 R64, R12, R74, R64 ;  /* 0x0000004a0c40723c */ /* 0x000fe20000041840 */
[----:B------:R-:W4:Y:S04]  /*3a00*/  LDSM.16.M88.4 R12, [R223+0x4000] ;  /* 0x00400000df0c783b */ /* 0x000f280000000200 */
        /* <DEDUP_REMOVED lines=8> */
[----:B------:R-:W-:Y:S07]  /*3a90*/  LDSM.16.M88.4 R56, [R3+0x6000] ;  /* 0x006000000338783b */ /* 0x000fee0000000200 */
[C---:B------:R-:W-:Y:S08]  /*3aa0*/  HMMA.16816.F32.BF16 R28, R60.reuse, R52, R28 ;  /* 0x000000343c1c723c */ /* 0x040ff0000004181c */
[----:B------:R-:W-:Y:S01]  /*3ab0*/  HMMA.16816.F32.BF16 R24, R60, R54, R24 ;  /* 0x000000363c18723c */ /* 0x000fe20000041818 */
[----:B------:R-:W5:Y:S04]  /*3ac0*/  LDSM.16.M88.4 R52, [R85+0x9000] ;  /* 0x009000005534783b */ /* 0x000f680000000200 */
[----:B------:R4:W-:Y:S03]  /*3ad0*/  LDSM.16.M88.4 R60, [R3+0x4000] ;  /* 0x00400000033c783b */ /* 0x0009e60000000200 */
[C---:B--2---:R-:W-:Y:S08]  /*3ae0*/  HMMA.16816.F32.BF16 R40, R48.reuse, R20, R40 ;  /* 0x000000143028723c */ /* 0x044ff00000041828 */
[C---:B------:R-:W-:Y:S08]  /*3af0*/  HMMA.16816.F32.BF16 R36, R48.reuse, R22, R36 ;  /* 0x000000163024723c */ /* 0x040ff00000041824 */
[----:B---3--:R-:W-:Y:S01]  /*3b00*/  HMMA.16816.F32.BF16 R28, R48, R16, R28 ;  /* 0x00000010301c723c */ /* 0x008fe2000004181c */
[----:B----4-:R-:W-:-:S07]  /*3b10*/  IMAD.SHL.U32 R3, R237, 0x2, RZ ;  /* 0x00000002ed037824 */ /* 0x010fce00078e00ff */
[----:B------:R-:W-:Y:S01]  /*3b20*/  HMMA.16816.F32.BF16 R24, R48, R18, R24 ;  /* 0x000000123018723c */ /* 0x000fe20000041818 */
[----:B------:R-:W2:Y:S01]  /*3b30*/  LDSM.16.M88.4 R48, [R85+0x9800] ;  /* 0x009800005530783b */ /* 0x000ea20000000200 */
[----:B------:R-:W-:-:S05]  /*3b40*/  LOP3.LUT R3, R3, 0x6, RZ, 0xc0, !PT ;  /* 0x0000000603037812 */ /* 0x000fca00078ec0ff */
[----:B------:R-:W-:Y:S01]  /*3b50*/  IMAD R2, R2, 0x20, R3 ;  /* 0x0000002002027824 */ /* 0x000fe200078e0203 */
[----:B------:R-:W-:Y:S04]  /*3b60*/  HMMA.16816.F32.BF16 R44, R12, R20, R44 ;  /* 0x000000140c2c723c */ /* 0x000fe8000004182c */
[----:B------:R-:W-:-:S04]  /*3b70*/  ISETP.GE.AND P5, PT, R2, R171, PT ;  /* 0x000000ab0200720c */ /* 0x000fc80003fa6270 */
[C---:B------:R-:W-:Y:S01]  /*3b80*/  HMMA.16816.F32.BF16 R32, R12.reuse, R22, R32 ;  /* 0x000000160c20723c */ /* 0x040fe20000041820 */
[----:B------:R-:W-:Y:S07]  /*3b90*/  LDSM.16.M88.4 R20, [R84+0x6000] ;  /* 0x006000005414783b */ /* 0x000fee0000000200 */
[C---:B------:R-:W-:Y:S08]  /*3ba0*/  HMMA.16816.F32.BF16 R68, R12.reuse, R16, R68 ;  /* 0x000000100c44723c */ /* 0x040ff00000041844 */
[----:B------:R-:W-:Y:S01]  /*3bb0*/  HMMA.16816.F32.BF16 R64, R12, R18, R64 ;  /* 0x000000120c40723c */ /* 0x000fe20000041840 */
[----:B------:R-:W3:Y:S04]  /*3bc0*/  LDSM.16.M88.4 R16, [R86+0x9000] ;  /* 0x009000005610783b */ /* 0x000ee80000000200 */
[----:B------:R-:W-:Y:S03]  /*3bd0*/  LDSM.16.M88.4 R12, [R84+0x4000] ;  /* 0x00400000540c783b */ /* 0x000fe60000000200 */
        /* <DEDUP_REMOVED lines=10> */
[C---:B-----5:R-:W-:Y:S08]  /*3c80*/  HMMA.16816.F32.BF16 R40, R56.reuse, R52, R40 ;  /* 0x000000343828723c */ /* 0x060ff00000041828 */
[C---:B------:R-:W-:Y:S08]  /*3c90*/  HMMA.16816.F32.BF16 R36, R56.reuse, R54, R36 ;  /* 0x000000363824723c */ /* 0x040ff00000041824 */
[C---:B--2---:R-:W-:Y:S08]  /*3ca0*/  HMMA.16816.F32.BF16 R28, R56.reuse, R48, R28 ;  /* 0x00000030381c723c */ /* 0x044ff0000004181c */
[----:B------:R-:W-:Y:S08]  /*3cb0*/  HMMA.16816.F32.BF16 R24, R56, R50, R24 ;  /* 0x000000323818723c */ /* 0x000ff00000041818 */
[C---:B------:R-:W-:Y:S08]  /*3cc0*/  HMMA.16816.F32.BF16 R44, R60.reuse, R52, R44 ;  /* 0x000000343c2c723c */ /* 0x040ff0000004182c */
[C---:B------:R-:W-:Y:S08]  /*3cd0*/  HMMA.16816.F32.BF16 R32, R60.reuse, R54, R32 ;  /* 0x000000363c20723c */ /* 0x040ff00000041820 */
[C---:B------:R-:W-:Y:S08]  /*3ce0*/  HMMA.16816.F32.BF16 R68, R60.reuse, R48, R68 ;  /* 0x000000303c44723c */ /* 0x040ff00000041844 */
[----:B------:R-:W-:Y:S08]  /*3cf0*/  HMMA.16816.F32.BF16 R64, R60, R50, R64 ;  /* 0x000000323c40723c */ /* 0x000ff00000041840 */
[C---:B---3--:R-:W-:Y:S08]  /*3d00*/  HMMA.16816.F32.BF16 R40, R20.reuse, R16, R40 ;  /* 0x000000101428723c */ /* 0x048ff00000041828 */
[C---:B------:R-:W-:Y:S08]  /*3d10*/  HMMA.16816.F32.BF16 R36, R20.reuse, R18, R36 ;  /* 0x000000121424723c */ /* 0x040ff00000041824 */
[C---:B-1----:R-:W-:Y:S08]  /*3d20*/  HMMA.16816.F32.BF16 R28, R20.reuse, R8, R28 ;  /* 0x00000008141c723c */ /* 0x042ff0000004181c */
[----:B------:R-:W-:Y:S01]  /*3d30*/  HMMA.16816.F32.BF16 R24, R20, R10, R24 ;  /* 0x0000000a1418723c */ /* 0x000fe20000041818 */
[----:B------:R-:W-:Y:S01]  /*3d40*/  IADD3 R21, PT, PT, R171, R182, -R180 ;  /* 0x000000b6ab157210 */ /* 0x000fe20007ffe8b4 */
[----:B------:R-:W-:-:S04]  /*3d50*/  VIADD R22, R2, 0x11 ;  /* 0x0000001102167836 */ /* 0x000fc80000000000 */
[C---:B------:R-:W-:Y:S01]  /*3d60*/  IMAD.IADD R7, R21.reuse, 0x1, -R2 ;  /* 0x0000000115077824 */ /* 0x040fe200078e0a02 */
[----:B------:R-:W-:Y:S01]  /*3d70*/  BAR.SYNC.DEFER_BLOCKING 0x0 ;  /* 0x0000000000007b1d */ /* 0x000fe20000010000 */
[C---:B------:R-:W-:Y:S01]  /*3d80*/  HMMA.16816.F32.BF16 R44, R12.reuse, R16, R44 ;  /* 0x000000100c2c723c */ /* 0x040fe2000004182c */
[----:B------:R-:W-:Y:S01]  /*3d90*/  VIADD R16, R2, 0x8 ;  /* 0x0000000802107836 */ /* 0x000fe20000000000 */
[----:B------:R-:W-:Y:S01]  /*3da0*/  ISETP.GE.AND P6, PT, R22, R171, PT ;  /* 0x000000ab1600720c */ /* 0x000fe20003fc6270 */
[C---:B------:R-:W-:Y:S01]  /*3db0*/  VIADD R49, R21.reuse, 0x40 ;  /* 0x0000004015317836 */ /* 0x040fe20000000000 */
[----:B------:R-:W-:Y:S01]  /*3dc0*/  IABS R7, R7 ;  /* 0x0000000700077213 */ /* 0x000fe20000000000 */
[----:B------:R-:W-:Y:S01]  /*3dd0*/  IMAD.IADD R17, R21, 0x1, -R16 ;  /* 0x0000000115117824 */ /* 0x000fe200078e0a10 */
[----:B------:R-:W-:Y:S02]  /*3de0*/  ISETP.GE.AND P2, PT, R16, R171, PT ;  /* 0x000000ab1000720c */ /* 0x000fe40003f46270 */
[----:B------:R-:W-:Y:S01]  /*3df0*/  HMMA.16816.F32.BF16 R32, R12, R18, R32 ;  /* 0x000000120c20723c */ /* 0x000fe20000041820 */
[----:B------:R-:W-:Y:S01]  /*3e00*/  VIADD R18, R2, 0x1 ;  /* 0x0000000102127836 */ /* 0x000fe20000000000 */
[----:B------:R-:W-:-:S03]  /*3e10*/  I2FP.F32.S32 R7, R7 ;  /* 0x0000000700077245 */ /* 0x000fc60000201400 */
[----:B------:R-:W-:Y:S01]  /*3e20*/  IMAD.IADD R19, R21, 0x1, -R18 ;  /* 0x0000000115137824 */ /* 0x000fe200078e0a12 */
[----:B------:R-:W-:Y:S02]  /*3e30*/  ISETP.GE.AND P4, PT, R18, R171, PT ;  /* 0x000000ab1200720c */ /* 0x000fe40003f86270 */
[----:B------:R-:W-:Y:S01]  /*3e40*/  HMMA.16816.F32.BF16 R68, R12, R8, R68 ;  /* 0x000000080c44723c */ /* 0x000fe20000041844 */
[----:B------:R-:W-:Y:S02]  /*3e50*/  IABS R8, R17 ;  /* 0x0000001100087213 */ /* 0x000fe40000000000 */
[----:B------:R-:W-:Y:S01]  /*3e60*/  IABS R9, R19 ;  /* 0x0000001300097213 */ /* 0x000fe20000000000 */
[----:B------:R-:W-:-:S04]  /*3e70*/  FFMA.FTZ R44, R7, -R0, R44 ;  /* 0x80000000072c7223 */ /* 0x000fc8000001002c */
[----:B------:R-:W-:Y:S01]  /*3e80*/  HMMA.16816.F32.BF16 R64, R12, R10, R64 ;  /* 0x0000000a0c40723c */ /* 0x000fe20000041840 */
[----:B------:R-:W-:Y:S01]  /*3e90*/  I2FP.F32.S32 R14, R9 ;  /* 0x00000009000e7245 */ /* 0x000fe20000201400 */
[----:B------:R-:W-:Y:S01]  /*3ea0*/  IMAD.IADD R11, R49, 0x1, -R2 ;  /* 0x00000001310b7824 */ /* 0x000fe200078e0a02 */
[----:B------:R-:W-:Y:S01]  /*3eb0*/  I2FP.F32.S32 R9, R8 ;  /* 0x0000000800097245 */ /* 0x000fe20000201400 */
[-C--:B------:R-:W-:Y:S01]  /*3ec0*/  FFMA.FTZ R13, R7, -R0.reuse, R34 ;  /* 0x80000000070d7223 */ /* 0x080fe20000010022 */
[C---:B------:R-:W-:Y:S02]  /*3ed0*/  VIADD R7, R21.reuse, 0x48 ;  /* 0x0000004815077836 */ /* 0x040fe40000000000 */
[-C--:B------:R-:W-:Y:S01]  /*3ee0*/  FFMA.FTZ R14, R14, -R0.reuse, R45 ;  /* 0x800000000e0e7223 */ /* 0x080fe2000001002d */
[----:B------:R-:W-:Y:S02]  /*3ef0*/  VIADD R45, R21, 0x8 ;  /* 0x00000008152d7836 */ /* 0x000fe40000000000 */
[----:B------:R-:W-:Y:S01]  /*3f00*/  FFMA.FTZ R12, R9, -R0, R32 ;  /* 0x80000000090c7223 */ /* 0x000fe20000010020 */
[----:B------:R-:W-:Y:S01]  /*3f10*/  IMAD.IADD R9, R7, 0x1, -R2 ;  /* 0x0000000107097824 */ /* 0x000fe200078e0a02 */
[----:B------:R-:W-:Y:S01]  /*3f20*/  IABS R11, R11 ;  /* 0x0000000b000b7213 */ /* 0x000fe20000000000 */
[----:B------:R-:W-:Y:S01]  /*3f30*/  IMAD.IADD R20, R45, 0x1, -R18 ;  /* 0x000000012d147824 */ /* 0x000fe200078e0a12 */
[----:B------:R-:W-:Y:S01]  /*3f40*/  FSEL R13, R13, -INF , !P2 ;  /* 0xff8000000d0d7808 */ /* 0x000fe20005000000 */
[C---:B------:R-:W-:Y:S01]  /*3f50*/  VIADD R8, R2.reuse, 0x9 ;  /* 0x0000000902087836 */ /* 0x040fe20000000000 */
[----:B------:R-:W-:Y:S01]  /*3f60*/  IABS R9, R9 ;  /* 0x0000000900097213 */ /* 0x000fe20000000000 */
[----:B------:R-:W-:Y:S01]  /*3f70*/  VIADD R32, R2, 0x10 ;  /* 0x0000001002207836 */ /* 0x000fe20000000000 */
[----:B------:R-:W-:Y:S01]  /*3f80*/  IABS R20, R20 ;  /* 0x0000001400147213 */ /* 0x000fe20000000000 */
[----:B------:R-:W-:Y:S01]  /*3f90*/  IMAD.IADD R10, R21, 0x1, -R8 ;  /* 0x00000001150a7824 */ /* 0x000fe200078e0a08 */
[----:B------:R-:W-:Y:S01]  /*3fa0*/  I2FP.F32.S32 R9, R9 ;  /* 0x0000000900097245 */ /* 0x000fe20000201400 */
[----:B------:R-:W-:Y:S01]  /*3fb0*/  IMAD.IADD R17, R45, 0x1, -R2 ;  /* 0x000000012d117824 */ /* 0x000fe200078e0a02 */
[----:B------:R-:W-:-:S02]  /*3fc0*/  I2FP.F32.S32 R20, R20 ;  /* 0x0000001400147245 */ /* 0x000fc40000201400 */
[----:B------:R-:W-:Y:S01]  /*3fd0*/  I2FP.F32.S32 R11, R11 ;  /* 0x0000000b000b7245 */ /* 0x000fe20000201400 */
[-C--:B------:R-:W-:Y:S01]  /*3fe0*/  FFMA.FTZ R42, R9, -R0.reuse, R42 ;  /* 0x80000000092a7223 */ /* 0x080fe2000001002a */
[----:B------:R-:W-:Y:S02]  /*3ff0*/  IMAD.IADD R9, R7, 0x1, -R16 ;  /* 0x0000000107097824 */ /* 0x000fe400078e0a10 */
[-C--:B------:R-:W-:Y:S01]  /*4000*/  FFMA.FTZ R15, R20, -R0.reuse, R47 ;  /* 0x80000000140f7223 */ /* 0x080fe2000001002f */
[----:B------:R-:W-:Y:S02]  /*4010*/  IMAD.IADD R20, R49, 0x1, -R18 ;  /* 0x0000000131147824 */ /* 0x000fe400078e0a12 */
[----:B------:R-:W-:Y:S01]  /*4020*/  FFMA.FTZ R40, R11, -R0, R40 ;  /* 0x800000000b287223 */ /* 0x000fe20000010028 */
[----:B------:R-:W-:Y:S01]  /*4030*/  IMAD.IADD R11, R49, 0x1, -R16 ;  /* 0x00000001310b7824 */ /* 0x000fe200078e0a10 */
[----:B------:R-:W-:Y:S01]  /*4040*/  IABS R9, R9 ;  /* 0x0000000900097213 */ /* 0x000fe20000000000 */
[----:B------:R-:W-:Y:S01]  /*4050*/  IMAD.IADD R18, R7, 0x1, -R18 ;  /* 0x0000000107127824 */ /* 0x000fe200078e0a12 */
[----:B------:R-:W-:Y:S01]  /*4060*/  IABS R20, R20 ;  /* 0x0000001400147213 */ /* 0x000fe20000000000 */
[----:B------:R-:W-:Y:S01]  /*4070*/  IMAD.IADD R16, R45, 0x1, -R8 ;  /* 0x000000012d107824 */ /* 0x000fe200078e0a08 */
[----:B------:R-:W-:-:S02]  /*4080*/  IABS R10, R10 ;  /* 0x0000000a000a7213 */ /* 0x000fc40000000000 */
[----:B------:R-:W-:Y:S02]  /*4090*/  IABS R11, R11 ;  /* 0x0000000b000b7213 */ /* 0x000fe40000000000 */
[----:B------:R-:W-:Y:S02]  /*40a0*/  IABS R18, R18 ;  /* 0x0000001200127213 */ /* 0x000fe40000000000 */
[----:B------:R-:W-:Y:S02]  /*40b0*/  IABS R16, R16 ;  /* 0x0000001000107213 */ /* 0x000fe40000000000 */
[----:B------:R-:W-:Y:S02]  /*40c0*/  I2FP.F32.S32 R20, R20 ;  /* 0x0000001400147245 */ /* 0x000fe40000201400 */
[----:B------:R-:W-:Y:S02]  /*40d0*/  I2FP.F32.S32 R9, R9 ;  /* 0x0000000900097245 */ /* 0x000fe40000201400 */
[----:B------:R-:W-:Y:S01]  /*40e0*/  I2FP.F32.S32 R10, R10 ;  /* 0x0000000a000a7245 */ /* 0x000fe20000201400 */
[-C--:B------:R-:W-:Y:S01]  /*40f0*/  FFMA.FTZ R19, R20, -R0.reuse, R41 ;  /* 0x8000000014137223 */ /* 0x080fe20000010029 */
[----:B------:R-:W-:Y:S01]  /*4100*/  I2FP.F32.S32 R11, R11 ;  /* 0x0000000b000b7245 */ /* 0x000fe20000201400 */
[----:B------:R-:W-:Y:S01]  /*4110*/  FFMA.FTZ R20, R9, -R0, R38 ;  /* 0x8000000009147223 */ /* 0x000fe20000010026 */
[----:B------:R-:W-:Y:S01]  /*4120*/  I2FP.F32.S32 R18, R18 ;  /* 0x0000001200127245 */ /* 0x000fe20000201400 */
[----:B------:R-:W-:Y:S01]  /*4130*/  FFMA.FTZ R10, R10, -R0, R33 ;  /* 0x800000000a0a7223 */ /* 0x000fe20000010021 */
[----:B------:R-:W-:Y:S01]  /*4140*/  I2FP.F32.S32 R16, R16 ;  /* 0x0000001000107245 */ /* 0x000fe20000201400 */
[----:B------:R-:W-:-:S02]  /*4150*/  IMAD.IADD R9, R49, 0x1, -R32 ;  /* 0x0000000131097824 */ /* 0x000fc400078e0a20 */
[-C--:B------:R-:W-:Y:S01]  /*4160*/  FFMA.FTZ R36, R11, -R0.reuse, R36 ;  /* 0x800000000b247223 */ /* 0x080fe20000010024 */
[----:B------:R-:W-:Y:S02]  /*4170*/  IMAD.IADD R33, R7, 0x1, -R32 ;  /* 0x0000000107217824 */ /* 0x000fe400078e0a20 */
[-C--:B------:R-:W-:Y:S01]  /*4180*/  FFMA.FTZ R43, R18, -R0.reuse, R43 ;  /* 0x80000000122b7223 */ /* 0x080fe2000001002b */
[----:B------:R-:W-:Y:S01]  /*4190*/  FFMA.FTZ R11, R16, -R0, R35 ;  /* 0x80000000100b7223 */ /* 0x000fe20000010023 */
[----:B------:R-:W-:Y:S01]  /*41a0*/  ISETP.GE.AND P1, PT, R8, R171, PT ;  /* 0x000000ab0800720c */ /* 0x000fe20003f26270 */
[--C-:B------:R-:W-:Y:S01]  /*41b0*/  IMAD.IADD R16, R49, 0x1, -R8.reuse ;  /* 0x0000000131107824 */ /* 0x100fe200078e0a08 */
[----:B------:R-:W-:Y:S01]  /*41c0*/  IABS R9, R9 ;  /* 0x0000000900097213 */ /* 0x000fe20000000000 */
[----:B------:R-:W-:Y:S01]  /*41d0*/  IMAD.IADD R18, R7, 0x1, -R8 ;  /* 0x0000000107127824 */ /* 0x000fe200078e0a08 */
[----:B------:R-:W-:Y:S01]  /*41e0*/  IABS R33, R33 ;  /* 0x0000002100217213 */ /* 0x000fe20000000000 */
[----:B------:R-:W-:Y:S01]  /*41f0*/  IMAD.IADD R8, R49, 0x1, -R22 ;  /* 0x0000000131087824 */ /* 0x000fe200078e0a16 */
[----:B------:R-:W-:-:S02]  /*4200*/  I2FP.F32.S32 R9, R9 ;  /* 0x0000000900097245 */ /* 0x000fc40000201400 */
[----:B------:R-:W-:Y:S02]  /*4210*/  IABS R16, R16 ;  /* 0x0000001000107213 */ /* 0x000fe40000000000 */
[----:B------:R-:W-:Y:S01]  /*4220*/  IABS R8, R8 ;  /* 0x0000000800087213 */ /* 0x000fe20000000000 */
[----:B------:R-:W-:Y:S01]  /*4230*/  FFMA.FTZ R9, R9, -R0, R28 ;  /* 0x8000000009097223 */ /* 0x000fe2000001001c */
[----:B------:R-:W-:Y:S01]  /*4240*/  I2FP.F32.S32 R33, R33 ;  /* 0x0000002100217245 */ /* 0x000fe20000201400 */
[C---:B------:R-:W-:Y:S01]  /*4250*/  VIADD R28, R2.reuse, 0x18 ;  /* 0x00000018021c7836 */ /* 0x040fe20000000000 */
[----:B------:R-:W-:Y:S02]  /*4260*/  I2FP.F32.S32 R8, R8 ;  /* 0x0000000800087245 */ /* 0x000fe40000201400 */
[----:B------:R-:W-:Y:S01]  /*4270*/  I2FP.F32.S32 R16, R16 ;  /* 0x0000001000107245 */ /* 0x000fe20000201400 */
[----:B------:R-:W-:Y:S01]  /*4280*/  FFMA.FTZ R100, R33, -R0, R30 ;  /* 0x8000000021647223 */ /* 0x000fe2000001001e */
[----:B------:R-:W-:-:S02]  /*4290*/  VIADD R30, R2, 0x19 ;  /* 0x00000019021e7836 */ /* 0x000fc40000000000 */
[-C--:B------:R-:W-:Y:S01]  /*42a0*/  FFMA.FTZ R8, R8, -R0.reuse, R29 ;  /* 0x8000000008087223 */ /* 0x080fe2000001001d */
[C---:B------:R-:W-:Y:S02]  /*42b0*/  IMAD.IADD R29, R7.reuse, 0x1, -R28 ;  /* 0x00000001071d7824 */ /* 0x040fe400078e0a1c */
[----:B------:R-:W-:Y:S01]  /*42c0*/  FFMA.FTZ R23, R16, -R0, R37 ;  /* 0x8000000010177223 */ /* 0x000fe20000010025 */
[C---:B------:R-:W-:Y:S01]  /*42d0*/  IMAD.IADD R16, R7.reuse, 0x1, -R22 ;  /* 0x0000000107107824 */ /* 0x040fe200078e0a16 */
[----:B------:R-:W-:Y:S01]  /*42e0*/  IABS R17, R17 ;  /* 0x0000001100117213 */ /* 0x000fe20000000000 */
[--C-:B------:R-:W-:Y:S01]  /*42f0*/  IMAD.IADD R2, R7, 0x1, -R30.reuse ;  /* 0x0000000107027824 */ /* 0x100fe200078e0a1e */
[----:B------:R-:W-:Y:S01]  /*4300*/  IABS R7, R29 ;  /* 0x0000001d00077213 */ /* 0x000fe20000000000 */
[C---:B------:R-:W-:Y:S01]  /*4310*/  IMAD.IADD R248, R49.reuse, 0x1, -R30 ;  /* 0x0000000131f87824 */ /* 0x040fe200078e0a1e */
[----:B------:R-:W-:Y:S01]  /*4320*/  I2FP.F32.S32 R17, R17 ;  /* 0x0000001100117245 */ /* 0x000fe20000201400 */
[----:B------:R-:W-:Y:S01]  /*4330*/  IMAD.IADD R199, R49, 0x1, -R28 ;  /* 0x0000000131c77824 */ /* 0x000fe200078e0a1c */
[----:B------:R-:W-:-:S02]  /*4340*/  IABS R16, R16 ;  /* 0x0000001000107213 */ /* 0x000fc40000000000 */
[----:B------:R-:W-:Y:S01]  /*4350*/  IABS R2, R2 ;  /* 0x0000000200027213 */ /* 0x000fe20000000000 */
[----:B------:R-:W-:Y:S01]  /*4360*/  FFMA.FTZ R17, R17, -R0, R46 ;  /* 0x8000000011117223 */ /* 0x000fe2000001002e */
[----:B------:R-:W-:Y:S02]  /*4370*/  I2FP.F32.S32 R7, R7 ;  /* 0x0000000700077245 */ /* 0x000fe40000201400 */
[----:B------:R-:W-:Y:S02]  /*4380*/  I2FP.F32.S32 R16, R16 ;  /* 0x0000001000107245 */ /* 0x000fe40000201400 */
[----:B------:R-:W-:Y:S01]  /*4390*/  I2FP.F32.S32 R2, R2 ;  /* 0x0000000200027245 */ /* 0x000fe20000201400 */
[----:B------:R-:W-:Y:S01]  /*43a0*/  FFMA.FTZ R116, R7, -R0, R26 ;  /* 0x8000000007747223 */ /* 0x000fe2000001001a */
[----:B------:R-:W-:Y:S01]  /*43b0*/  IABS R248, R248 ;  /* 0x000000f800f87213 */ /* 0x000fe20000000000 */
[----:B------:R-:W-:Y:S01]  /*43c0*/  FFMA.FTZ R31, R16, -R0, R31 ;  /* 0x80000000101f7223 */ /* 0x000fe2000001001f */
[----:B------:R-:W-:Y:S01]  /*43d0*/  IABS R18, R18 ;  /* 0x0000001200127213 */ /* 0x000fe20000000000 */
[----:B------:R-:W-:Y:S01]  /*43e0*/  FFMA.FTZ R7, R2, -R0, R27 ;  /* 0x8000000002077223 */ /* 0x000fe2000001001b */
[----:B------:R-:W-:-:S02]  /*43f0*/  FSEL R16, R44, -INF , !P5 ;  /* 0xff8000002c107808 */ /* 0x000fc40006800000 */
[----:B------:R-:W-:Y:S02]  /*4400*/  FSEL R17, R17, -INF , !P5 ;  /* 0xff80000011117808 */ /* 0x000fe40006800000 */
[----:B------:R-:W-:Y:S02]  /*4410*/  FSEL R27, R40, -INF , !P5 ;  /* 0xff800000281b7808 */ /* 0x000fe40006800000 */
[----:B------:R-:W-:Y:S02]  /*4420*/  FSEL R26, R42, -INF , !P5 ;  /* 0xff8000002a1a7808 */ /* 0x000fe40006800000 */
[----:B------:R-:W-:Y:S02]  /*4430*/  ISETP.GE.AND P5, PT, R32, R171, PT ;  /* 0x000000ab2000720c */ /* 0x000fe40003fa6270 */
[----:B------:R-:W-:Y:S02]  /*4440*/  IABS R199, R199 ;  /* 0x000000c700c77213 */ /* 0x000fe40000000000 */
[----:B------:R-:W-:-:S02]  /*4450*/  I2FP.F32.S32 R248, R248 ;  /* 0x000000f800f87245 */ /* 0x000fc40000201400 */
[----:B------:R-:W-:Y:S02]  /*4460*/  I2FP.F32.S32 R18, R18 ;  /* 0x0000001200127245 */ /* 0x000fe40000201400 */
[----:B------:R-:W-:Y:S01]  /*4470*/  P2R R2, PR, RZ, 0x20 ;  /* 0x00000020ff027803 */ /* 0x000fe20000000000 */
[-C--:B------:R-:W-:Y:S01]  /*4480*/  FFMA.FTZ R248, R248, -R0.reuse, R25 ;  /* 0x80000000f8f87223 */ /* 0x080fe20000010019 */
[----:B------:R-:W-:Y:S01]  /*4490*/  I2FP.F32.S32 R199, R199 ;  /* 0x000000c700c77245 */ /* 0x000fe20000201400 */
[-C--:B------:R-:W-:Y:S01]  /*44a0*/  FFMA.FTZ R18, R18, -R0.reuse, R39 ;  /* 0x8000000012127223 */ /* 0x080fe20000010027 */
[----:B------:R-:W-:Y:S02]  /*44b0*/  FSEL R12, R12, -INF , !P2 ;  /* 0xff8000000c0c7808 */ /* 0x000fe40005000000 */
[----:B------:R-:W-:Y:S01]  /*44c0*/  FSEL R25, R36, -INF , !P2 ;  /* 0xff80000024197808 */ /* 0x000fe20005000000 */
[----:B------:R-:W-:Y:S01]  /*44d0*/  FFMA.FTZ R199, R199, -R0, R24 ;  /* 0x80000000c7c77223 */ /* 0x000fe20000010018 */
[----:B------:R-:W-:-:S02]  /*44e0*/  FSEL R20, R20, -INF , !P2 ;  /* 0xff80000014147808 */ /* 0x000fc40005000000 */
[----:B------:R-:W-:Y:S02]  /*44f0*/  ISETP.NE.AND P2, PT, R2, RZ, PT ;  /* 0x000000ff0200720c */ /* 0x000fe40003f45270 */
[----:B------:R-:W-:Y:S02]  /*4500*/  FSEL R14, R14, -INF , !P4 ;  /* 0xff8000000e0e7808 */ /* 0x000fe40006000000 */
[----:B------:R-:W-:Y:S02]  /*4510*/  FSEL R15, R15, -INF , !P4 ;  /* 0xff8000000f0f7808 */ /* 0x000fe40006000000 */
[----:B------:R-:W-:Y:S02]  /*4520*/  FSEL R19, R19, -INF , !P4 ;  /* 0xff80000013137808 */ /* 0x000fe40006000000 */
[----:B------:R-:W-:Y:S02]  /*4530*/  FSEL R24, R43, -INF , !P4 ;  /* 0xff8000002b187808 */ /* 0x000fe40006000000 */
[----:B------:R-:W-:-:S02]  /*4540*/  ISETP.GE.AND P5, PT, R28, R171, PT ;  /* 0x000000ab1c00720c */ /* 0x000fc40003fa6270 */
[----:B------:R-:W-:Y:S02]  /*4550*/  FSEL R10, R10, -INF , !P1 ;  /* 0xff8000000a0a7808 */ /* 0x000fe40004800000 */
[----:B------:R-:W-:Y:S02]  /*4560*/  FSEL R11, R11, -INF , !P1 ;  /* 0xff8000000b0b7808 */ /* 0x000fe40004800000 */
[----:B------:R-:W-:Y:S02]  /*4570*/  FSEL R23, R23, -INF , !P1 ;  /* 0xff80000017177808 */ /* 0x000fe40004800000 */
[----:B------:R-:W-:Y:S02]  /*4580*/  FSEL R18, R18, -INF , !P1 ;  /* 0xff80000012127808 */ /* 0x000fe40004800000 */
[----:B------:R-:W-:Y:S02]  /*4590*/  ISETP.GE.AND P4, PT, R30, R171, PT ;  /* 0x000000ab1e00720c */ /* 0x000fe40003f86270 */
[----:B------:R-:W-:-:S02]  /*45a0*/  FSEL R9, R9, -INF , !P2 ;  /* 0xff80000009097808 */ /* 0x000fc40005000000 */
[----:B------:R-:W-:Y:S02]  /*45b0*/  FSEL R100, R100, -INF , !P2 ;  /* 0xff80000064647808 */ /* 0x000fe40005000000 */
[----:B------:R-:W-:Y:S02]  /*45c0*/  FSEL R8, R8, -INF , !P6 ;  /* 0xff80000008087808 */ /* 0x000fe40007000000 */
[----:B------:R-:W-:Y:S01]  /*45d0*/  FSEL R101, R31, -INF , !P6 ;  /* 0xff8000001f657808 */ /* 0x000fe20007000000 */
[----:B------:R-:W-:Y:S06]  /*45e0*/  @!P3 BRA `(.L_x_1242) ;  /* 0x000000000088b947 */ /* 0x000fec0003800000 */
        /* <DEDUP_REMOVED lines=9> */
[----:B------:R-:W-:Y:S02]  /*4680*/  LEA R36, P1, R29, R234, 0x1 ;  /* 0x000000ea1d247211 */ /* 0x000fe400078208ff */
        /* <DEDUP_REMOVED lines=24> */
.L_x_1242:
[----:B------:R-:W-:Y:S01]  /*4810*/  ISETP.NE.AND P1, PT, R2, RZ, PT ;  /* 0x000000ff0200720c */ /* 0x000fe20003f25270 */
[----:B------:R-:W-:Y:S01]  /*4820*/  IMAD.IADD R35, R21, 0x1, -R32 ;  /* 0x0000000115237824 */ /* 0x000fe200078e0a20 */
[----:B------:R-:W-:Y:S01]  /*4830*/  FMNMX3.FTZ R2, R27, R19, R25, !PT ;  /* 0x000000131b027276 */ /* 0x000fe20007810019 */
[----:B-1----:R-:W-:Y:S01]  /*4840*/  IMAD.IADD R37, R21, 0x1, -R28 ;  /* 0x0000000115257824 */ /* 0x002fe200078e0a1c */
[----:B------:R-:W-:Y:S01]  /*4850*/  FMNMX3.FTZ R31, R26, R24, R20, !PT ;  /* 0x000000181a1f7276 */ /* 0x000fe20007810014 */
[----:B------:R-:W-:Y:S01]  /*4860*/  IMAD.IADD R28, R45, 0x1, -R28 ;  /* 0x000000012d1c7824 */ /* 0x000fe200078e0a1c */
[----:B------:R-:W-:Y:S01]  /*4870*/  FSEL R199, R199, -INF , !P5 ;  /* 0xff800000c7c77808 */ /* 0x000fe20006800000 */
[----:B------:R-:W1:Y:S01]  /*4880*/  LDCU UR4, c[0x0][0x45c] ;  /* 0x00008b80ff0477ac */ /* 0x000e620008000800 */
[----:B------:R-:W-:Y:S02]  /*4890*/  FMNMX3.FTZ R29, R2, R23, R9, !PT ;  /* 0x00000017021d7276 */ /* 0x000fe40007810009 */
[----:B------:R-:W-:-:S02]  /*48a0*/  FSEL R116, R116, -INF , !P5 ;  /* 0xff80000074747808 */ /* 0x000fc40006800000 */
[----:B------:R-:W-:Y:S02]  /*48b0*/  FMNMX3.FTZ R2, R31, R18, R100, !PT ;  /* 0x000000121f027276 */ /* 0x000fe40007810064 */
[----:B------:R-:W-:Y:S02]  /*48c0*/  FSEL R248, R248, -INF , !P4 ;  /* 0xff800000f8f87808 */ /* 0x000fe40006000000 */
[----:B------:R-:W-:Y:S02]  /*48d0*/  FMNMX3.FTZ R29, R29, R8, R199, !PT ;  /* 0x000000081d1d7276 */ /* 0x000fe400078100c7 */
[----:B------:R-:W-:Y:S02]  /*48e0*/  FSEL R7, R7, -INF , !P4 ;  /* 0xff80000007077808 */ /* 0x000fe40006000000 */
[----:B------:R-:W-:Y:S02]  /*48f0*/  FMNMX3.FTZ R2, R2, R101, R116, !PT ;  /* 0x0000006502027276 */ /* 0x000fe40007810074 */
[----:B------:R-:W-:-:S02]  /*4900*/  FMNMX.FTZ R36, R248, R29, !PT ;  /* 0x0000001df8247209 */ /* 0x000fc40007810000 */
[----:B------:R-:W-:Y:S01]  /*4910*/  FMNMX.FTZ R34, R7, R2, !PT ;  /* 0x0000000207227209 */ /* 0x000fe20007810000 */
[----:B------:R-:W-:Y:S01]  /*4920*/  IMAD.SHL.U32 R2, R231, 0x200, RZ ;  /* 0x00000200e7027824 */ /* 0x000fe200078e00ff */
[----:B------:R-:W-:Y:S01]  /*4930*/  IADD3 R33, PT, PT, R21, -R22, RZ ;  /* 0x8000001615217210 */ /* 0x000fe20007ffe0ff */
[----:B------:R-:W2:Y:S01]  /*4940*/  SHFL.BFLY PT, R31, R36, 0x2, 0x1f ;  /* 0x0c401f00241f7f89 */ /* 0x000ea200000e0000 */
[----:B------:R-:W-:Y:S01]  /*4950*/  IADD3 R32, PT, PT, -R32, R45, RZ ;  /* 0x0000002d20207210 */ /* 0x000fe20007ffe1ff */
[----:B------:R-:W-:Y:S01]  /*4960*/  IMAD.IADD R22, R45, 0x1, -R22 ;  /* 0x000000012d167824 */ /* 0x000fe200078e0a16 */
[----:B------:R-:W-:Y:S01]  /*4970*/  LOP3.LUT R2, R5, 0x200, R2, 0xf8, !PT ;  /* 0x0000020005027812 */ /* 0x000fe200078ef802 */
[----:B------:R-:W3:Y:S01]  /*4980*/  SHFL.BFLY PT, R29, R34, 0x2, 0x1f ;  /* 0x0c401f00221d7f89 */ /* 0x000ee200000e0000 */
[----:B------:R-:W-:Y:S01]  /*4990*/  IABS R5, R35 ;  /* 0x0000002300057213 */ /* 0x000fe20000000000 */
[----:B------:R-:W-:Y:S01]  /*49a0*/  IMAD.IADD R35, R21, 0x1, -R30 ;  /* 0x0000000115237824 */ /* 0x000fe200078e0a1e */
[----:B------:R-:W-:-:S02]  /*49b0*/  IABS R21, R37 ;  /* 0x0000002500157213 */ /* 0x000fc40000000000 */
[----:B------:R-:W-:Y:S02]  /*49c0*/  IABS R33, R33 ;  /* 0x0000002100217213 */ /* 0x000fe40000000000 */
[----:B------:R-:W-:Y:S02]  /*49d0*/  I2FP.F32.S32 R21, R21 ;  /* 0x0000001500157245 */ /* 0x000fe40000201400 */
[----:B------:R-:W-:Y:S02]  /*49e0*/  IABS R35, R35 ;  /* 0x0000002300237213 */ /* 0x000fe40000000000 */
[----:B------:R-:W-:Y:S01]  /*49f0*/  I2FP.F32.S32 R5, R5 ;  /* 0x0000000500057245 */ /* 0x000fe20000201400 */
[----:B------:R-:W-:Y:S01]  /*4a00*/  FFMA.FTZ R64, R21, -R0, R64 ;  /* 0x8000000015407223 */ /* 0x000fe20000010040 */
[----:B------:R-:W-:Y:S01]  /*4a10*/  IABS R32, R32 ;  /* 0x0000002000207213 */ /* 0x000fe20000000000 */
[----:B------:R-:W-:Y:S01]  /*4a20*/  IMAD.MOV.U32 R21, RZ, RZ, R35 ;  /* 0x000000ffff157224 */ /* 0x000fe200078e0023 */
[----:B------:R-:W-:Y:S01]  /*4a30*/  I2FP.F32.S32 R38, R33 ;  /* 0x0000002100267245 */ /* 0x000fe20000201400 */
[----:B------:R-:W-:Y:S01]  /*4a40*/  FFMA.FTZ R5, R5, -R0, R68 ;  /* 0x8000000005057223 */ /* 0x000fe20000010044 */
[----:B------:R-:W-:-:S02]  /*4a50*/  IADD3 R30, PT, PT, -R30, R45, RZ ;  /* 0x0000002d1e1e7210 */ /* 0x000fc40007ffe1ff */
[----:B------:R-:W-:Y:S01]  /*4a60*/  IABS R22, R22 ;  /* 0x0000001600167213 */ /* 0x000fe20000000000 */
[----:B------:R-:W-:Y:S01]  /*4a70*/  FFMA.FTZ R69, R38, -R0, R69 ;  /* 0x8000000026457223 */ /* 0x000fe20000010045 */
[----:B--2---:R-:W-:Y:S02]  /*4a80*/  FMNMX.FTZ R31, R36, R31, !PT ;  /* 0x0000001f241f7209 */ /* 0x004fe40007810000 */
[----:B------:R-:W-:Y:S02]  /*4a90*/  I2FP.F32.S32 R36, R21 ;  /* 0x0000001500247245 */ /* 0x000fe40000201400 */
[----:B---3--:R-:W-:Y:S02]  /*4aa0*/  FMNMX.FTZ R29, R34, R29, !PT ;  /* 0x0000001d221d7209 */ /* 0x008fe40007810000 */
[----:B------:R-:W2:Y:S01]  /*4ab0*/  SHFL.BFLY PT, R34, R31, 0x1, 0x1f ;  /* 0x0c201f001f227f89 */ /* 0x000ea200000e0000 */
[----:B------:R-:W-:Y:S01]  /*4ac0*/  I2FP.F32.S32 R21, R32 ;  /* 0x0000002000157245 */ /* 0x000fe20000201400 */
[----:B------:R-:W-:Y:S01]  /*4ad0*/  FFMA.FTZ R65, R36, -R0, R65 ;  /* 0x8000000024417223 */ /* 0x000fe20000010041 */
[----:B------:R-:W-:Y:S01]  /*4ae0*/  IABS R28, R28 ;  /* 0x0000001c001c7213 */ /* 0x000fe20000000000 */
[----:B------:R-:W3:Y:S01]  /*4af0*/  SHFL.BFLY PT, R166, R29, 0x1, 0x1f ;  /* 0x0c201f001da67f89 */ /* 0x000ee200000e0000 */
[----:B------:R-:W-:Y:S01]  /*4b00*/  IABS R30, R30 ;  /* 0x0000001e001e7213 */ /* 0x000fe20000000000 */
[----:B------:R-:W-:Y:S01]  /*4b10*/  FFMA.FTZ R70, R21, -R0, R70 ;  /* 0x8000000015467223 */ /* 0x000fe20000010046 */
[----:B------:R-:W-:-:S02]  /*4b20*/  I2FP.F32.S32 R22, R22 ;  /* 0x0000001600167245 */ /* 0x000fc40000201400 */
[----:B------:R-:W-:Y:S02]  /*4b30*/  I2FP.F32.S32 R33, R28 ;  /* 0x0000001c00217245 */ /* 0x000fe40000201400 */
[----:B------:R-:W-:Y:S01]  /*4b40*/  FSEL R216, R5, -INF , !P1 ;  /* 0xff80000005d87808 */ /* 0x000fe20004800000 */
[----:B------:R-:W-:Y:S01]  /*4b50*/  FFMA.FTZ R71, R22, -R0, R71 ;  /* 0x8000000016477223 */ /* 0x000fe20000010047 */
[----:B------:R-:W-:Y:S01]  /*4b60*/  FMNMX3.FTZ R21, R16, R14, R12, !PT ;  /* 0x0000000e10157276 */ /* 0x000fe2000781000c */
[----:B------:R-:W-:Y:S01]  /*4b70*/  FFMA.FTZ R66, R33, -R0, R66 ;  /* 0x8000000021427223 */ /* 0x000fe20000010042 */
[----:B------:R-:W-:Y:S02]  /*4b80*/  I2FP.F32.S32 R30, R30 ;  /* 0x0000001e001e7245 */ /* 0x000fe40000201400 */
[----:B------:R-:W-:Y:S02]  /*4b90*/  FSEL R210, R69, -INF , !P6 ;  /* 0xff80000045d27808 */ /* 0x000fe40007000000 */
[----:B------:R-:W-:Y:S01]  /*4ba0*/  FSEL R208, R64, -INF , !P5 ;  /* 0xff80000040d07808 */ /* 0x000fe20006800000 */
[----:B------:R-:W-:Y:S01]  /*4bb0*/  FFMA.FTZ R67, R30, -R0, R67 ;  /* 0x800000001e437223 */ /* 0x000fe20000010043 */
[----:B------:R-:W-:-:S02]  /*4bc0*/  FMNMX3.FTZ R21, R21, R10, R216, !PT ;  /* 0x0000000a15157276 */ /* 0x000fc400078100d8 */
[----:B------:R-:W-:Y:S02]  /*4bd0*/  LEA R219, R2, UR5, 0x1 ;  /* 0x0000000502db7c11 */ /* 0x000fe4000f8e08ff */
[----:B------:R-:W-:Y:S02]  /*4be0*/  FSEL R209, R70, -INF , !P1 ;  /* 0xff80000046d17808 */ /* 0x000fe40004800000 */
[----:B------:R-:W-:Y:S01]  /*4bf0*/  FMNMX3.FTZ R22, R17, R15, R13, !PT ;  /* 0x0000000f11167276 */ /* 0x000fe2000781000d */
[----:B------:R-:W-:Y:S01]  /*4c00*/  IMAD R129, R6, 0x2, R219 ;  /* 0x0000000206817824 */ /* 0x000fe200078e02db */
[----:B--2---:R-:W-:Y:S01]  /*4c10*/  FMNMX.FTZ R167, R31, R34, !PT ;  /* 0x000000221fa77209 */ /* 0x004fe20007810000 */
[----:B------:R-:W-:Y:S01]  /*4c20*/  LDSM.16.MT88.4 R148, [R219+0xa000] ;  /* 0x00a00000db94783b */ /* 0x000fe20000004200 */
[----:B------:R-:W-:Y:S01]  /*4c30*/  FSEL R206, R65, -INF , !P4 ;  /* 0xff80000041ce7808 */ /* 0x000fe20006000000 */
[----:B------:R-:W-:Y:S01]  /*4c40*/  IMAD R176, R4, 0x2, R129 ;  /* 0x0000000204b07824 */ /* 0x000fe200078e0281 */
[----:B------:R-:W-:Y:S01]  /*4c50*/  FMNMX3.FTZ R21, R21, R210, R208, !PT ;  /* 0x000000d215157276 */ /* 0x000fe200078100d0 */
[----:B-1----:R-:W-:Y:S01]  /*4c60*/  FMUL.FTZ R6, R167, UR4 ;  /* 0x00000004a7067c20 */ /* 0x002fe20008410000 */
[----:B------:R-:W-:Y:S01]  /*4c70*/  FSEL R207, R71, -INF , !P6 ;  /* 0xff80000047cf7808 */ /* 0x000fe20007000000 */
[----:B------:R-:W-:Y:S01]  /*4c80*/  LDSM.16.MT88.4 R96, [R219+0xb000] ;  /* 0x00b00000db60783b */ /* 0x000fe20000004200 */
[----:B------:R-:W-:Y:S01]  /*4c90*/  FSEL R205, R66, -INF , !P5 ;  /* 0xff80000042cd7808 */ /* 0x000fe20006800000 */
[----:B------:R-:W-:Y:S01]  /*4ca0*/  VIADD R240, R219, 0xa000 ;  /* 0x0000a000dbf07836 */ /* 0x000fe20000000000 */
[----:B------:R-:W-:Y:S01]  /*4cb0*/  FMNMX3.FTZ R22, R22, R11, R209, !PT ;  /* 0x0000000b16167276 */ /* 0x000fe200078100d1 */
[----:B------:R-:W-:Y:S01]  /*4cc0*/  LDSM.16.MT88.4 R80, [R176+0xa000] ;  /* 0x00a00000b050783b */ /* 0x000fe20000004200 */
[----:B------:R-:W-:-:S02]  /*4cd0*/  FSETP.NEU.FTZ.AND P1, PT, R167, -INF , PT ;  /* 0xff800000a700780b */ /* 0x000fc40003f3d000 */
[----:B------:R-:W-:Y:S01]  /*4ce0*/  FMNMX.FTZ R21, R206, R21, !PT ;  /* 0x00000015ce157209 */ /* 0x000fe20007810000 */
[----:B------:R-:W-:Y:S01]  /*4cf0*/  LDSM.16.MT88.4 R176, [R176+0xb000] ;  /* 0x00b00000b0b0783b */ /* 0x000fe20000004200 */
[----:B------:R-:W-:Y:S02]  /*4d00*/  FSEL R203, R67, -INF , !P4 ;  /* 0xff80000043cb7808 */ /* 0x000fe40006000000 */
[----:B------:R-:W-:Y:S01]  /*4d10*/  FMNMX3.FTZ R22, R22, R207, R205, !PT ;  /* 0x000000cf16167276 */ /* 0x000fe200078100cd */
[----:B------:R-:W1:Y:S01]  /*4d20*/  SHFL.BFLY PT, R2, R21, 0x2, 0x1f ;  /* 0x0c401f0015027f89 */ /* 0x000e6200000e0000 */
[----:B------:R-:W-:Y:S02]  /*4d30*/  FSEL R6, R6, RZ, P1 ;  /* 0x000000ff06067208 */ /* 0x000fe40000800000 */
[----:B------:R-:W-:Y:S01]  /*4d40*/  FMNMX.FTZ R22, R203, R22, !PT ;  /* 0x00000016cb167209 */ /* 0x000fe20007810000 */
[----:B------:R-:W-:Y:S01]  /*4d50*/  LDSM.16.MT88.4 R64, [R129+0xa000] ;  /* 0x00a000008140783b */ /* 0x000fe20000004200 */
[----:B---3--:R-:W-:Y:S01]  /*4d60*/  FMNMX.FTZ R166, R29, R166, !PT ;  /* 0x000000a61da67209 */ /* 0x008fe20007810000 */
[--C-:B------:R-:W-:Y:S01]  /*4d70*/  FFMA.FTZ R189, R19, UR4, -R6.reuse ;  /* 0x0000000413bd7c23 */ /* 0x100fe20008010806 */
[----:B------:R-:W-:Y:S01]  /*4d80*/  LEA R28, R4, R219, 0x1 ;  /* 0x000000db041c7211 */ /* 0x000fe200078e08ff */
[----:B------:R-:W2:Y:S01]  /*4d90*/  SHFL.BFLY PT, R19, R22, 0x2, 0x1f ;  /* 0x0c401f0016137f89 */ /* 0x000ea200000e0000 */
[C---:B------:R-:W-:Y:S01]  /*4da0*/  FSETP.NEU.FTZ.AND P1, PT, R166.reuse, -INF , PT ;  /* 0xff800000a600780b */ /* 0x040fe20003f3d000 */
[----:B------:R-:W-:Y:S01]  /*4db0*/  FMUL.FTZ R5, R166, UR4 ;  /* 0x00000004a6057c20 */ /* 0x000fe20008410000 */
[----:B------:R-:W-:Y:S01]  /*4dc0*/  LOP3.LUT P2, RZ, R237, 0x2, RZ, 0xc0, !PT ;  /* 0x00000002edff7812 */ /* 0x000fe2000784c0ff */
[----:B------:R-:W-:Y:S01]  /*4dd0*/  LDSM.16.MT88.4 R48, [R28+0xa000] ;  /* 0x00a000001c30783b */ /* 0x000fe20000004200 */
[--C-:B------:R-:W-:Y:S01]  /*4de0*/  FFMA.FTZ R192, R27, UR4, -R6.reuse ;  /* 0x000000041bc07c23 */ /* 0x100fe20008010806 */
[--C-:B------:R-:W-:Y:S01]  /*4df0*/  FFMA.FTZ R190, R25, UR4, -R6.reuse ;  /* 0x0000000419be7c23 */ /* 0x100fe20008010806 */
[----:B------:R-:W-:Y:S01]  /*4e00*/  FSEL R5, R5, RZ, P1 ;  /* 0x000000ff05057208 */ /* 0x000fe20000800000 */
[----:B------:R-:W-:Y:S01]  /*4e10*/  LDSM.16.MT88.4 R112, [R28+0xb000] ;  /* 0x00b000001c70783b */ /* 0x000fe20000004200 */
[--C-:B------:R-:W-:Y:S01]  /*4e20*/  FFMA.FTZ R183, R23, UR4, -R6.reuse ;  /* 0x0000000417b77c23 */ /* 0x100fe20008010806 */
[----:B------:R-:W-:Y:S01]  /*4e30*/  MUFU.EX2 R189, R189 ;  /* 0x000000bd00bd7308 */ /* 0x000fe20000000800 */
[--C-:B------:R-:W-:Y:S01]  /*4e40*/  FFMA.FTZ R197, R9, UR4, -R6.reuse ;  /* 0x0000000409c57c23 */ /* 0x100fe20008010806 */
[----:B------:R-:W-:Y:S01]  /*4e50*/  LDSM.16.MT88.4 R128, [R129+0xb000] ;  /* 0x00b000008180783b */ /* 0x000fe20000004200 */
[--C-:B------:R-:W-:Y:S01]  /*4e60*/  FFMA.FTZ R188, R26, UR4, -R5.reuse ;  /* 0x000000041abc7c23 */ /* 0x100fe20008010805 */
[--C-:B------:R-:W-:Y:S01]  /*4e70*/  FFMA.FTZ R187, R24, UR4, -R5.reuse ;  /* 0x0000000418bb7c23 */ /* 0x100fe20008010805 */
[--C-:B------:R-:W-:Y:S01]  /*4e80*/  FFMA.FTZ R186, R20, UR4, -R5.reuse ;  /* 0x0000000414ba7c23 */ /* 0x100fe20008010805 */
[----:B-1----:R-:W-:Y:S01]  /*4e90*/  FMNMX.FTZ R2, R21, R2, !PT ;  /* 0x0000000215027209 */ /* 0x002fe20007810000 */
[--C-:B------:R-:W-:Y:S01]  /*4ea0*/  FFMA.FTZ R181, R18, UR4, -R5.reuse ;  /* 0x0000000412b57c23 */ /* 0x100fe20008010805 */
[----:B------:R-:W1:Y:S01]  /*4eb0*/  MUFU.EX2 R192, R192 ;  /* 0x000000c000c07308 */ /* 0x000e620000000800 */
[--C-:B------:R-:W-:Y:S01]  /*4ec0*/  FFMA.FTZ R200, R8, UR4, -R6.reuse ;  /* 0x0000000408c87c23 */ /* 0x100fe20008010806 */
[----:B------:R-:W-:Y:S01]  /*4ed0*/  LDSM.16.MT88.4 R172, [R219+0xa800] ;  /* 0x00a80000dbac783b */ /* 0x000fe20000004200 */
[--C-:B------:R-:W-:Y:S01]  /*4ee0*/  FFMA.FTZ R199, R199, UR4, -R6.reuse ;  /* 0x00000004c7c77c23 */ /* 0x100fe20008010806 */
[----:B------:R-:W-:Y:S01]  /*4ef0*/  MUFU.EX2 R190, R190 ;  /* 0x000000be00be7308 */ /* 0x000fe20000000800 */
[----:B------:R-:W-:Y:S01]  /*4f00*/  FFMA.FTZ R248, R248, UR4, -R6 ;  /* 0x00000004f8f87c23 */ /* 0x000fe20008010806 */
[----:B------:R-:W3:Y:S01]  /*4f10*/  SHFL.BFLY PT, R169, R2, 0x1, 0x1f ;  /* 0x0c201f0002a97f89 */ /* 0x000ee200000e0000 */
[----:B--2---:R-:W-:Y:S01]  /*4f20*/  FMNMX.FTZ R19, R22, R19, !PT ;  /* 0x0000001316137209 */ /* 0x004fe20007810000 */
[----:B------:R-:W2:Y:S01]  /*4f30*/  MUFU.EX2 R183, R183 ;  /* 0x000000b700b77308 */ /* 0x000ea20000000800 */
[--C-:B------:R-:W-:Y:S01]  /*4f40*/  FFMA.FTZ R201, R101, UR4, -R5.reuse ;  /* 0x0000000465c97c23 */ /* 0x100fe20008010805 */
[--C-:B------:R-:W-:Y:S01]  /*4f50*/  FFMA.FTZ R202, R116, UR4, -R5.reuse ;  /* 0x0000000474ca7c23 */ /* 0x100fe20008010805 */
[----:B------:R-:W-:Y:S01]  /*4f60*/  FFMA.FTZ R247, R7, UR4, -R5 ;  /* 0x0000000407f77c23 */ /* 0x000fe20008010805 */
[----:B------:R-:W4:Y:S01]  /*4f70*/  SHFL.BFLY PT, R168, R19, 0x1, 0x1f ;  /* 0x0c201f0013a87f89 */ /* 0x000f2200000e0000 */
[----:B------:R-:W-:Y:S01]  /*4f80*/  MUFU.EX2 R188, R188 ;  /* 0x000000bc00bc7308 */ /* 0x000fe20000000800 */
[----:B-1----:R-:W-:Y:S01]  /*4f90*/  F2FP.BF16.F32.PACK_AB R140, R189, R192 ;  /* 0x000000c0bd8c723e */ /* 0x002fe200000010ff */
[----:B------:R-:W-:-:S02]  /*4fa0*/  FADD.FTZ R189, R192, R189 ;  /* 0x000000bdc0bd7221 */ /* 0x000fc40000010000 */
[----:B------:R-:W1:Y:S04]  /*4fb0*/  MUFU.EX2 R187, R187 ;  /* 0x000000bb00bb7308 */ /* 0x000e680000000800 */
[----:B------:R-:W-:Y:S01]  /*4fc0*/  MUFU.EX2 R186, R186 ;  /* 0x000000ba00ba7308 */ /* 0x000fe20000000800 */
[C---:B--2---:R-:W-:Y:S01]  /*4fd0*/  F2FP.BF16.F32.PACK_AB R142, R183.reuse, R190 ;  /* 0x000000beb78e723e */ /* 0x044fe200000010ff */
[----:B------:R-:W-:Y:S02]  /*4fe0*/  FADD.FTZ R190, R190, R189 ;  /* 0x000000bdbebe7221 */ /* 0x000fe40000010000 */
[----:B------:R-:W2:Y:S02]  /*4ff0*/  MUFU.EX2 R181, R181 ;  /* 0x000000b500b57308 */ /* 0x000ea40000000800 */
[----:B------:R-:W-:-:S02]  /*5000*/  FADD.FTZ R190, R183, R190 ;  /* 0x000000beb7be7221 */ /* 0x000fc40000010000 */
[----:B------:R-:W-:Y:S01]  /*5010*/  MUFU.EX2 R197, R197 ;  /* 0x000000c500c57308 */ /* 0x000fe20000000800 */
[----:B---3--:R-:W-:Y:S01]  /*5020*/  FMNMX.FTZ R169, R2, R169, !PT ;  /* 0x000000a902a97209 */ /* 0x008fe20007810000 */
[----:B------:R-:W-:Y:S01]  /*5030*/  VIADD R2, R219, 0xa040 ;  /* 0x0000a040db027836 */ /* 0x000fe20000000000 */
[----:B-1----:R-:W-:Y:S01]  /*5040*/  F2FP.BF16.F32.PACK_AB R141, R187, R188 ;  /* 0x000000bcbb8d723e */ /* 0x002fe200000010ff */
[----:B------:R-:W-:Y:S01]  /*5050*/  @P0 VIADD R2, R240, 0xffffffc0 ;  /* 0xffffffc0f0020836 */ /* 0x000fe20000000000 */
[C---:B------:R-:W-:Y:S01]  /*5060*/  FSETP.NEU.FTZ.AND P1, PT, R169.reuse, -INF , PT ;  /* 0xff800000a900780b */ /* 0x040fe20003f3d000 */
[----:B------:R-:W-:Y:S01]  /*5070*/  FMUL.FTZ R211, R169, UR4 ;  /* 0x00000004a9d37c20 */ /* 0x000fe20008410000 */
[----:B----4-:R-:W-:Y:S01]  /*5080*/  FMNMX.FTZ R168, R19, R168, !PT ;  /* 0x000000a813a87209 */ /* 0x010fe20007810000 */
[----:B------:R-:W-:Y:S01]  /*5090*/  MUFU.EX2 R200, R200 ;  /* 0x000000c800c87308 */ /* 0x000fe20000000800 */
[----:B------:R-:W-:Y:S01]  /*50a0*/  LEA R212, R4, R2, 0x1 ;  /* 0x0000000204d47211 */ /* 0x000fe200078e08ff */
[----:B------:R-:W-:Y:S01]  /*50b0*/  LDSM.16.MT88.4 R28, [R2+0x800] ;  /* 0x00080000021c783b */ /* 0x000fe20000004200 */
[----:B------:R-:W-:Y:S01]  /*50c0*/  FSEL R211, R211, RZ, P1 ;  /* 0x000000ffd3d37208 */ /* 0x000fe20000800000 */
[C---:B------:R-:W-:Y:S01]  /*50d0*/  FMUL.FTZ R204, R168.reuse, UR4 ;  /* 0x00000004a8cc7c20 */ /* 0x040fe20008410000 */
[----:B------:R-:W-:Y:S01]  /*50e0*/  FSETP.NEU.FTZ.AND P1, PT, R168, -INF , PT ;  /* 0xff800000a800780b */ /* 0x000fe20003f3d000 */
[----:B------:R-:W-:Y:S01]  /*50f0*/  LDSM.16.MT88.4 R24, [R212+0x800] ;  /* 0x00080000d418783b */ /* 0x000fe20000004200 */
[----:B--2---:R-:W-:Y:S01]  /*5100*/  F2FP.BF16.F32.PACK_AB R143, R181, R186 ;  /* 0x000000bab58f723e */ /* 0x004fe200000010ff */
[--C-:B------:R-:W-:Y:S01]  /*5110*/  FFMA.FTZ R198, R16, UR4, -R211.reuse ;  /* 0x0000000410c67c23 */ /* 0x100fe200080108d3 */
[----:B------:R-:W-:Y:S01]  /*5120*/  FSEL R204, R204, RZ, P1 ;  /* 0x000000ffcccc7208 */ /* 0x000fe20000800000 */
[--C-:B------:R-:W-:Y:S01]  /*5130*/  FFMA.FTZ R195, R14, UR4, -R211.reuse ;  /* 0x000000040ec37c23 */ /* 0x100fe200080108d3 */
[--C-:B------:R-:W-:Y:S01]  /*5140*/  FFMA.FTZ R196, R12, UR4, -R211.reuse ;  /* 0x000000040cc47c23 */ /* 0x100fe200080108d3 */
[----:B------:R-:W-:Y:S01]  /*5150*/  FFMA.FTZ R185, R10, UR4, -R211 ;  /* 0x000000040ab97c23 */ /* 0x000fe200080108d3 */
[----:B------:R-:W-:Y:S01]  /*5160*/  IADD3 R10, PT, PT, R219, 0xa020, RZ ;  /* 0x0000a020db0a7810 */ /* 0x000fe20007ffe0ff */
[--C-:B------:R-:W-:Y:S01]  /*5170*/  FFMA.FTZ R194, R17, UR4, -R204.reuse ;  /* 0x0000000411c27c23 */ /* 0x100fe200080108cc */
[--C-:B------:R-:W-:Y:S01]  /*5180*/  FFMA.FTZ R193, R15, UR4, -R204.reuse ;  /* 0x000000040fc17c23 */ /* 0x100fe200080108cc */
[--C-:B------:R-:W-:Y:S01]  /*5190*/  FFMA.FTZ R191, R13, UR4, -R204.reuse ;  /* 0x000000040dbf7c23 */ /* 0x100fe200080108cc */
[--C-:B------:R-:W-:Y:S01]  /*51a0*/  FFMA.FTZ R184, R11, UR4, -R204.reuse ;  /* 0x000000040bb87c23 */ /* 0x100fe200080108cc */
[----:B------:R-:W-:Y:S01]  /*51b0*/  @P2 IADD3 R10, PT, PT, R240, -0x20, RZ ;  /* 0xffffffe0f00a2810 */ /* 0x000fe20007ffe0ff */
[----:B------:R-:W-:Y:S01]  /*51c0*/  MUFU.EX2 R198, R198 ;  /* 0x000000c600c67308 */ /* 0x000fe20000000800 */
[----:B------:R1:W-:Y:S01]  /*51d0*/  LDSM.16.MT88.4 R12, [R2+0x1800] ;  /* 0x00180000020c783b */ /* 0x0003e20000004200 */
[----:B------:R-:W-:Y:S01]  /*51e0*/  FFMA.FTZ R4, R100, UR4, -R5 ;  /* 0x0000000464047c23 */ /* 0x000fe20008010805 */
[C---:B------:R-:W-:Y:S01]  /*51f0*/  HMMA.16816.F32.BF16 R156, R140.reuse, R148, RZ ;  /* 0x000000948c9c723c */ /* 0x040fe200000418ff */
[----:B------:R-:W2:Y:S01]  /*5200*/  MUFU.EX2 R195, R195 ;  /* 0x000000c300c37308 */ /* 0x000ea20000000800 */
[----:B------:R-:W3:Y:S01]  /*5210*/  LDSM.16.MT88.4 R32, [R10+0x800] ;  /* 0x000800000a20783b */ /* 0x000ee20000004200 */
[----:B------:R-:W-:Y:S01]  /*5220*/  FFMA.FTZ R250, R206, UR4, -R211 ;  /* 0x00000004cefa7c23 */ /* 0x000fe200080108d3 */
[--C-:B------:R-:W-:Y:S01]  /*5230*/  FFMA.FTZ R207, R207, UR4, -R204.reuse ;  /* 0x00000004cfcf7c23 */ /* 0x100fe200080108cc */
[----:B------:R-:W-:Y:S01]  /*5240*/  MUFU.EX2 R196, R196 ;  /* 0x000000c400c47308 */ /* 0x000fe20000000800 */
[----:B------:R-:W-:Y:S01]  /*5250*/  LDSM.16.MT88.4 R20, [R10+0x1800] ;  /* 0x001800000a14783b */ /* 0x000fe20000004200 */
[----:B------:R-:W-:Y:S01]  /*5260*/  FFMA.FTZ R206, R205, UR4, -R204 ;  /* 0x00000004cdce7c23 */ /* 0x000fe200080108cc */
[----:B------:R-:W-:Y:S01]  /*5270*/  HMMA.16816.F32.BF16 R40, R140, R48, RZ ;  /* 0x000000308c28723c */ /* 0x000fe200000418ff */
[----:B------:R-:W4:Y:S01]  /*5280*/  MUFU.EX2 R185, R185 ;  /* 0x000000b900b97308 */ /* 0x000f220000000800 */
[----:B------:R-:W5:Y:S01]  /*5290*/  LDSM.16.MT88.4 R16, [R219+0xb800] ;  /* 0x00b80000db10783b */ /* 0x000f620000004200 */
[----:B------:R-:W-:-:S02]  /*52a0*/  FADD.FTZ R187, R188, R187 ;  /* 0x000000bbbcbb7221 */ /* 0x000fc40000010000 */
[----:B------:R-:W-:Y:S01]  /*52b0*/  MUFU.EX2 R194, R194 ;  /* 0x000000c200c27308 */ /* 0x000fe20000000800 */
[----:B------:R-:W5:Y:S01]  /*52c0*/  LDSM.16.MT88.4 R8, [R212+0x1800] ;  /* 0x00180000d408783b */ /* 0x000f620000004200 */
[----:B--2---:R-:W-:Y:S01]  /*52d0*/  F2FP.BF16.F32.PACK_AB R136, R195, R198 ;  /* 0x000000c6c388723e */ /* 0x004fe200000010ff */
[C---:B------:R-:W-:Y:S01]  /*52e0*/  HMMA.16816.F32.BF16 R56, R140.reuse, R64, RZ ;  /* 0x000000408c38723c */ /* 0x040fe200000418ff */
[----:B------:R-:W2:Y:S01]  /*52f0*/  MUFU.EX2 R193, R193 ;  /* 0x000000c100c17308 */ /* 0x000ea20000000800 */
[----:B------:R-:W-:Y:S01]  /*5300*/  FADD.FTZ R195, R198, R195 ;  /* 0x000000c3c6c37221 */ /* 0x000fe20000010000 */
[----:B------:R-:W-:Y:S02]  /*5310*/  FADD.FTZ R186, R186, R187 ;  /* 0x000000bbbaba7221 */ /* 0x000fe40000010000 */
[----:B------:R-:W-:Y:S01]  /*5320*/  MUFU.EX2 R191, R191 ;  /* 0x000000bf00bf7308 */ /* 0x000fe20000000800 */
[----:B----4-:R-:W-:Y:S02]  /*5330*/  F2FP.BF16.F32.PACK_AB R138, R185, R196 ;  /* 0x000000c4b98a723e */ /* 0x010fe400000010ff */
[----:B------:R-:W-:Y:S01]  /*5340*/  HMMA.16816.F32.BF16 R72, R140, R80, RZ ;  /* 0x000000508c48723c */ /* 0x000fe200000418ff */
[----:B------:R-:W4:Y:S01]  /*5350*/  MUFU.EX2 R184, R184 ;  /* 0x000000b800b87308 */ /* 0x000f220000000800 */
[----:B------:R-:W-:Y:S01]  /*5360*/  FADD.FTZ R196, R196, R195 ;  /* 0x000000c3c4c47221 */ /* 0x000fe20000010000 */
[----:B------:R-:W-:-:S02]  /*5370*/  FADD.FTZ R181, R181, R186 ;  /* 0x000000bab5b57221 */ /* 0x000fc40000010000 */
[----:B------:R-:W-:Y:S01]  /*5380*/  MUFU.EX2 R199, R199 ;  /* 0x000000c700c77308 */ /* 0x000fe20000000800 */
[----:B------:R-:W-:Y:S01]  /*5390*/  FADD.FTZ R196, R185, R196 ;  /* 0x000000c4b9c47221 */ /* 0x000fe20000010000 */
[----:B--2---:R-:W-:Y:S01]  /*53a0*/  F2FP.BF16.F32.PACK_AB R137, R193, R194 ;  /* 0x000000c2c189723e */ /* 0x004fe200000010ff */
[----:B------:R-:W-:Y:S01]  /*53b0*/  HMMA.16816.F32.BF16 R88, R140, R96, RZ ;  /* 0x000000608c58723c */ /* 0x000fe200000418ff */
[----:B------:R-:W2:Y:S01]  /*53c0*/  MUFU.EX2 R248, R248 ;  /* 0x000000f800f87308 */ /* 0x000ea20000000800 */
[----:B------:R-:W-:-:S03]  /*53d0*/  FADD.FTZ R194, R194, R193 ;  /* 0x000000c1c2c27221 */ /* 0x000fc60000010000 */
[----:B-1----:R1:W-:Y:S01]  /*53e0*/  MUFU.EX2 R2, R4 ;  /* 0x0000000400027308 */ /* 0x0023e20000000800 */
[----:B----4-:R-:W-:Y:S02]  /*53f0*/  F2FP.BF16.F32.PACK_AB R139, R184, R191 ;  /* 0x000000bfb88b723e */ /* 0x010fe400000010ff */
[----:B------:R-:W-:Y:S01]  /*5400*/  HMMA.16816.F32.BF16 R104, R140, R112, RZ ;  /* 0x000000708c68723c */ /* 0x000fe200000418ff */
[----:B------:R-:W4:Y:S01]  /*5410*/  MUFU.EX2 R201, R201 ;  /* 0x000000c900c97308 */ /* 0x000f220000000800 */
[----:B------:R-:W-:-:S03]  /*5420*/  FADD.FTZ R191, R191, R194 ;  /* 0x000000c2bfbf7221 */ /* 0x000fc60000010000 */
[----:B------:R-:W-:Y:S01]  /*5430*/  MUFU.EX2 R202, R202 ;  /* 0x000000ca00ca7308 */ /* 0x000fe20000000800 */
[----:B------:R-:W-:Y:S01]  /*5440*/  FADD.FTZ R191, R184, R191 ;  /* 0x000000bfb8bf7221 */ /* 0x000fe20000010000 */
[----:B--2---:R-:W-:Y:S01]  /*5450*/  F2FP.BF16.F32.PACK_AB R6, R248, R199 ;  /* 0x000000c7f806723e */ /* 0x004fe200000010ff */
[C---:B------:R-:W-:Y:S01]  /*5460*/  HMMA.16816.F32.BF16 R120, R140.reuse, R128, RZ ;  /* 0x000000808c78723c */ /* 0x040fe200000418ff */
[----:B------:R-:W2:Y:S01]  /*5470*/  MUFU.EX2 R247, R247 ;  /* 0x000000f700f77308 */ /* 0x000ea20000000800 */
[----:B-1----:R-:W-:Y:S01]  /*5480*/  F2FP.BF16.F32.PACK_AB R4, R200, R197 ;  /* 0x000000c5c804723e */ /* 0x002fe200000010ff */
[----:B------:R-:W-:Y:S02]  /*5490*/  FADD.FTZ R197, R197, R190 ;  /* 0x000000bec5c57221 */ /* 0x000fe40000010000 */
[----:B------:R-:W-:Y:S01]  /*54a0*/  MUFU.EX2 R205, R207 ;  /* 0x000000cf00cd7308 */ /* 0x000fe20000000800 */
[----:B----4-:R-:W-:Y:S02]  /*54b0*/  F2FP.BF16.F32.PACK_AB R5, R201, R2 ;  /* 0x00000002c905723e */ /* 0x010fe400000010ff */
[----:B------:R-:W-:Y:S01]  /*54c0*/  HMMA.16816.F32.BF16 R152, R140, R150, RZ ;  /* 0x000000968c98723c */ /* 0x000fe200000418ff */
[----:B------:R-:W-:Y:S01]  /*54d0*/  MUFU.EX2 R250, R250 ;  /* 0x000000fa00fa7308 */ /* 0x000fe20000000800 */
[----:B------:R-:W-:Y:S01]  /*54e0*/  FADD.FTZ R2, R2, R181 ;  /* 0x000000b502027221 */ /* 0x000fe20000010000 */
[----:B------:R-:W-:-:S03]  /*54f0*/  FADD.FTZ R200, R200, R197 ;  /* 0x000000c5c8c87221 */ /* 0x000fc60000010000 */
[----:B------:R-:W-:Y:S01]  /*5500*/  FADD.FTZ R201, R201, R2 ;  /* 0x00000002c9c97221 */ /* 0x000fe20000010000 */
[----:B--2---:R-:W-:Y:S01]  /*5510*/  F2FP.BF16.F32.PACK_AB R7, R247, R202 ;  /* 0x000000caf707723e */ /* 0x004fe200000010ff */
[----:B------:R-:W-:Y:S01]  /*5520*/  HMMA.16816.F32.BF16 R44, R140, R50, RZ ;  /* 0x000000328c2c723c */ /* 0x000fe200000418ff */
[----:B------:R-:W-:Y:S01]  /*5530*/  FADD.FTZ R199, R199, R200 ;  /* 0x000000c8c7c77221 */ /* 0x000fe20000010000 */
[----:B------:R-:W-:-:S03]  /*5540*/  FADD.FTZ R202, R202, R201 ;  /* 0x000000c9caca7221 */ /* 0x000fc60000010000 */
[----:B------:R-:W-:Y:S01]  /*5550*/  FADD.FTZ R248, R248, R199 ;  /* 0x000000c7f8f87221 */ /* 0x000fe20000010000 */
[----:B------:R-:W-:Y:S02]  /*5560*/  FADD.FTZ R247, R247, R202 ;  /* 0x000000caf7f77221 */ /* 0x000fe40000010000 */
        /* <DEDUP_REMOVED lines=28> */
[----:B------:R-:W-:Y:S01]  /*5730*/  FFMA.FTZ R179, R208, UR4, -R211 ;  /* 0x00000004d0b37c23 */ /* 0x000fe200080108d3 */
[----:B------:R-:W-:-:S02]  /*5740*/  FFMA.FTZ R204, R203, UR4, -R204 ;  /* 0x00000004cbcc7c23 */ /* 0x000fc400080108cc */
[----:B------:R-:W-:Y:S03]  /*5750*/  MUFU.EX2 R203, R206 ;  /* 0x000000ce00cb7308 */ /* 0x000fe60000000800 */
[C---:B------:R-:W-:Y:S01]  /*5760*/  HMMA.16816.F32.BF16 R156, R4.reuse, R172, R156 ;  /* 0x000000ac049c723c */ /* 0x040fe2000004189c */
[----:B------:R-:W2:Y:S04]  /*5770*/  MUFU.EX2 R178, R178 ;  /* 0x000000b200b27308 */ /* 0x000ea80000000800 */
[----:B------:R-:W4:Y:S03]  /*5780*/  MUFU.EX2 R179, R179 ;  /* 0x000000b300b37308 */ /* 0x000f260000000800 */
[C---:B---3--:R-:W-:Y:S01]  /*5790*/  HMMA.16816.F32.BF16 R40, R4.reuse, R32, R40 ;  /* 0x000000200428723c */ /* 0x048fe20000041828 */
[----:B------:R-:W3:Y:S07]  /*57a0*/  MUFU.EX2 R204, R204 ;  /* 0x000000cc00cc7308 */ /* 0x000eee0000000800 */
        /* <DEDUP_REMOVED lines=16> */
[C---:B--2---:R-:W-:Y:S01]  /*58b0*/  F2FP.BF16.F32.PACK_AB R5, R205.reuse, R178 ;  /* 0x000000b2cd05723e */ /* 0x044fe200000010ff */
[----:B------:R-:W-:Y:S01]  /*58c0*/  FADD.FTZ R178, R178, R191 ;  /* 0x000000bfb2b27221 */ /* 0x000fe20000010000 */
[----:B----4-:R-:W-:Y:S01]  /*58d0*/  F2FP.BF16.F32.PACK_AB R6, R250, R179 ;  /* 0x000000b3fa06723e */ /* 0x010fe200000010ff */
[----:B------:R-:W-:Y:S01]  /*58e0*/  FADD.FTZ R176, R176, R177 ;  /* 0x000000b1b0b07221 */ /* 0x000fe20000010000 */
[----:B---3--:R-:W-:Y:S01]  /*58f0*/  F2FP.BF16.F32.PACK_AB R7, R204, R203 ;  /* 0x000000cbcc07723e */ /* 0x008fe200000010ff */
        /* <DEDUP_REMOVED lines=25> */
[----:B------:R-:W-:Y:S01]  /*5a90*/  IMAD.IADD R243, R3, 0x1, R180 ;  /* 0x0000000103f37824 */ /* 0x000fe200078e02b4 */
[----:B------:R-:W-:Y:S01]  /*5aa0*/  SHF.L.U64.HI R244, R164, 0x4, R165 ;  /* 0x00000004a4f47819 */ /* 0x000fe200000102a5 */
[----:B------:R-:W-:Y:S01]  /*5ab0*/  IMAD.IADD R242, R182, 0x1, R171 ;  /* 0x00000001b6f27824 */ /* 0x000fe200078e02ab */
[----:B------:R-:W3:Y:S01]  /*5ac0*/  LDCU.64 UR6, c[0x0][0x3b8] ;  /* 0x00007700ff0677ac */ /* 0x000ee20008000a00 */
[----:B------:R-:W-:Y:S01]  /*5ad0*/  SHF.L.U32 R245, R164, 0x4, RZ ;  /* 0x00000004a4f57819 */ /* 0x000fe200000006ff */
[----:B------:R-:W-:Y:S01]  /*5ae0*/  IMAD.MOV.U32 R165, RZ, RZ, R166 ;  /* 0x000000ffffa57224 */ /* 0x000fe200078e00a6 */
[----:B------:R-:W-:Y:S01]  /*5af0*/  LEA.HI.SX32 R246, R170, 0xfffffffe, 0x1b ;  /* 0xfffffffeaaf67811 */ /* 0x000fe200078fdaff */
[----:B------:R-:W-:Y:S01]  /*5b00*/  IMAD.MOV.U32 R164, RZ, RZ, R167 ;  /* 0x000000ffffa47224 */ /* 0x000fe200078e00a7 */
[----:B------:R-:W-:Y:S01]  /*5b10*/  MOV R3, R168 ;  /* 0x000000a800037202 */ /* 0x000fe20000000f00 */
[----:B------:R-:W-:Y:S01]  /*5b20*/  IMAD.MOV.U32 R2, RZ, RZ, R169 ;  /* 0x000000ffff027224 */ /* 0x000fe200078e00a9 */
[----:B------:R-:W-:Y:S01]  /*5b30*/  IADD3 R241, PT, PT, R219, 0xa040, RZ ;  /* 0x0000a040dbf17810 */ /* 0x000fe20007ffe0ff */
[----:B------:R-:W-:Y:S01]  /*5b40*/  IMAD.MOV.U32 R213, RZ, RZ, 0x40 ;  /* 0x00000040ffd57424 */ /* 0x000fe200078e00ff */
[----:B------:R-:W4:Y:S01]  /*5b50*/  LDCU UR14, c[0x0][0x440] ;  /* 0x00008800ff0e77ac */ /* 0x000f220008000800 */
[----:B------:R-:W4:Y:S01]  /*5b60*/  LDCU UR4, c[0x0][0x45c] ;  /* 0x00008b80ff0477ac */ /* 0x000f220008000800 */
[----:B--2---:R-:W-:Y:S01]  /*5b70*/  ISETP.GE.AND P1, PT, R229, UR11, PT ;  /* 0x0000000be5007c0c */ /* 0x004fe2000bf26270 */
[----:B---3--:R-:W-:-:S02]  /*5b80*/  USHF.L.U64.HI UR9, UR6, 0x5, UR7 ;  /* 0x0000000506097899 */ /* 0x008fc40008010207 */
[----:B------:R-:W-:Y:S02]  /*5b90*/  USHF.L.U32 UR8, UR6, 0x5, URZ ;  /* 0x0000000506087899 */ /* 0x000fe400080006ff */
[----:B------:R-:W-:Y:S02]  /*5ba0*/  USHF.L.U64.HI UR12, UR6, 0x4, UR7 ;  /* 0x00000004060c7899 */ /* 0x000fe40008010207 */
[----:B------:R-:W-:Y:S01]  /*5bb0*/  USHF.L.U32 UR13, UR6, 0x4, URZ ;  /* 0x00000004060d7899 */ /* 0x000fe200080006ff */
[----:B------:R-:W2:Y:S01]  /*5bc0*/  LDCU.64 UR6, c[0x0][0x3c0] ;  /* 0x00007800ff0677ac */ /* 0x000ea20008000a00 */
[----:B-1----:R-:W-:-:S04]  /*5bd0*/  LOP3.LUT P0, RZ, R237, 0x2, RZ, 0xc0, !PT ;  /* 0x00000002edff7812 */ /* 0x002fc8000780c0ff */
[----:B------:R-:W-:-:S04]  /*5be0*/  SEL R218, R214, 0xffffffe0, !P0 ;  /* 0xffffffe0d6da7807 */ /* 0x000fc80004000000 */
[-C--:B------:R-:W-:Y:S01]  /*5bf0*/  IADD3 R216, PT, PT, R221, R218.reuse, RZ ;  /* 0x000000daddd87210 */ /* 0x080fe20007ffe0ff */
[----:B------:R-:W-:Y:S01]  /*5c00*/  IMAD.IADD R217, R223, 0x1, R218 ;  /* 0x00000001dfd97824 */ /* 0x000fe200078e02da */
[----:B------:R-:W-:Y:S01]  /*5c10*/  IADD3 R215, PT, PT, R219, R218, RZ ;  /* 0x000000dadbd77210 */ /* 0x000fe20007ffe0ff */
[----:B----4-:R-:W-:Y:S06]  /*5c20*/  BRA `(.L_x_1244) ;  /* 0x0000000000ac7947 */ /* 0x010fec0003800000 */
.L_x_1246:
        /* <DEDUP_REMOVED lines=12> */
[-C--:B------:R-:W-:Y:S01]  /*5cf0*/  @!P1 LEA R174, P5, R182, R234.reuse, 0x1 ;  /* 0x000000eab6ae9211 */ /* 0x080fe200078a08ff */
[----:B------:R-:W-:Y:S01]  /*5d00*/  IMAD.IADD R168, R181, 0x1, R169 ;  /* 0x00000001b5a87824 */ /* 0x000fe200078e02a9 */
[----:B------:R-:W-:Y:S01]  /*5d10*/  @!P4 LEA R184, P2, R176, R234, 0x1 ;  /* 0x000000eab0b8c211 */ /* 0x000fe200078408ff */
[----:B------:R-:W-:Y:S01]  /*5d20*/  @!P4 IMAD.IADD R166, R169, 0x1, R177 ;  /* 0x00000001a9a6c824 */ /* 0x000fe200078e02b1 */
[-C--:B------:R-:W-:Y:S02]  /*5d30*/  @!P1 LEA.HI.X R175, R182, R233.reuse, R172, 0x1, P5 ;  /* 0x000000e9b6af9211 */ /* 0x080fe400028f0cac */
[CCC-:B------:R-:W-:Y:S02]  /*5d40*/  @!P1 LEA.HI.X R169, R180.reuse, R233.reuse, R168.reuse, 0x1, P6 ;  /* 0x000000e9b4a99211 */ /* 0x1c0fe400030f0ca8 */
[-C--:B------:R-:W-:Y:S02]  /*5d50*/  @!P4 LEA.HI.X R179, R180, R233.reuse, R168, 0x1, P3 ;  /* 0x000000e9b4b3c211 */ /* 0x080fe400018f0ca8 */
[----:B------:R-:W-:Y:S02]  /*5d60*/  @!P1 MOV R168, R170 ;  /* 0x000000aa00a89202 */ /* 0x000fe40000000f00 */
[----:B------:R-:W-:Y:S03]  /*5d70*/  @!P4 LEA.HI.X R185, R176, R233, R166, 0x1, P2 ;  /* 0x000000e9b0b9c211 */ /* 0x000fe600010f0ca6 */
        /* <DEDUP_REMOVED lines=22> */
.L_x_1244:
[----:B------:R-:W-:Y:S04]  /*5ee0*/  DEPBAR.LE SB0, 0x0 ;  /* 0x000080000000791a */ /* 0x000fe80000000000 */
[----:B------:R-:W-:Y:S01]  /*5ef0*/  BAR.SYNC.DEFER_BLOCKING 0x0 ;  /* 0x0000000000007b1d */ /* 0x000fe20000010000 */
[----:B--2---:R-:W-:Y:S01]  /*5f00*/  IMAD.WIDE.U32 R166, R246, UR6, RZ ;  /* 0x00000006f6a67c25 */ /* 0x004fe2000f8e00ff */
[----:B------:R-:W-:Y:S03]  /*5f10*/  ISETP.GE.AND P4, PT, R228, UR14, PT ;  /* 0x0000000ee4007c0c */ /* 0x000fe6000bf86270 */
[----:B------:R-:W-:Y:S01]  /*5f20*/  IMAD R167, R246, UR7, R167 ;  /* 0x00000007f6a77c24 */ /* 0x000fe2000f8e02a7 */
[C---:B------:R-:W-:Y:S02]  /*5f30*/  LEA R206, P2, R166.reuse, R232, 0x6 ;  /* 0x000000e8a6ce7211 */ /* 0x040fe400078430ff */
[C---:B------:R-:W-:Y:S02]  /*5f40*/  LEA R251, P0, R166.reuse, R245, 0x5 ;  /* 0x000000f5a6fb7211 */ /* 0x040fe400078028ff */
[C-C-:B------:R-:W-:Y:S02]  /*5f50*/  LEA.HI.X R207, R166.reuse, R230, R167.reuse, 0x6, P2 ;  /* 0x000000e6a6cf7211 */ /* 0x140fe400010f34a7 */
[----:B------:R-:W-:Y:S02]  /*5f60*/  LEA.HI.X R167, R166, R244, R167, 0x5, P0 ;  /* 0x000000f4a6a77211 */ /* 0x000fe400000f2ca7 */
[C---:B------:R-:W-:Y:S02]  /*5f70*/  LEA R166, P0, R251.reuse, R232, 0x1 ;  /* 0x000000e8fba67211 */ /* 0x040fe400078008ff */
[C---:B------:R-:W-:Y:S02]  /*5f80*/  ISETP.NE.AND P2, PT, R246.reuse, RZ, PT ;  /* 0x000000fff600720c */ /* 0x040fe40003f45270 */
[----:B------:R-:W-:Y:S02]  /*5f90*/  LEA.HI.X R167, R251, R230, R167, 0x1, P0 ;  /* 0x000000e6fba77211 */ /* 0x000fe400000f0ca7 */
[----:B------:R-:W-:Y:S01]  /*5fa0*/  LOP3.LUT P0, RZ, R237, 0x4, RZ, 0xc0, !PT ;  /* 0x00000004edff7812 */ /* 0x000fe2000780c0ff */
[----:B------:R-:W-:Y:S01]  /*5fb0*/  @!PT LDS RZ, [RZ] ;  /* 0x00000000fffff984 */ /* 0x000fe20000000800 */
[----:B------:R-:W-:Y:S01]  /*5fc0*/  @!PT LDS RZ, [RZ] ;  /* 0x00000000fffff984 */ /* 0x000fe20000000800 */
[----:B------:R-:W-:Y:S01]  /*5fd0*/  @!PT LDS RZ, [RZ] ;  /* 0x00000000fffff984 */ /* 0x000fe20000000800 */
[----:B------:R-:W-:Y:S06]  /*5fe0*/  @!P1 LDGSTS.E.BYPASS.LTC128B.128 [R239+0xa000], desc[UR20][R206.64] ;  /* 0x0a000000ceef9fae */ /* 0x000fec000b981a14 */
[----:B------:R-:W-:Y:S01]  /*5ff0*/  @P1 STS.128 [R239+0xa000], RZ ;  /* 0x00a000ffef001388 */ /* 0x000fe20000000c00 */
[----:B------:R-:W-:Y:S05]  /*6000*/  ISETP.GE.AND P1, PT, R229, UR14, PT ;  /* 0x0000000ee5007c0c */ /* 0x000fea000bf26270 */
        /* <DEDUP_REMOVED lines=16> */
[----:B------:R-:W2:Y:S06]  /*6110*/  LDSM.16.M88.4 R172, [R220+UR5+0x8000] ;  /* 0x00800005dcac783b */ /* 0x000eac0008000200 */
[----:B------:R-:W3:Y:S06]  /*6120*/  LDSM.16.M88.4 R176, [R223+0x2000] ;  /* 0x00200000dfb0783b */ /* 0x000eec0000000200 */
[----:B------:R-:W4:Y:S01]  /*6130*/  LDSM.16.M88.4 R180, [R220+UR5+0x8800] ;  /* 0x00880005dcb4783b */ /* 0x000f220008000200 */
[----:B-1----:R-:W-:Y:S04]  /*6140*/  IMAD R167, R246, 0x20, R243 ;  /* 0x00000020f6a77824 */ /* 0x002fe800078e02f3 */
[----:B------:R-:W-:Y:S01]  /*6150*/  IMAD.IADD R166, R242, 0x1, -R167 ;  /* 0x00000001f2a67824 */ /* 0x000fe200078e0aa7 */
[----:B------:R-:W0:Y:S03]  /*6160*/  LDGDEPBAR ;  /* 0x00000000000079af */ /* 0x000e260000000000 */
[C---:B------:R-:W-:Y:S03]  /*6170*/  VIADD R252, R166.reuse, 0x7 ;  /* 0x00000007a6fc7836 */ /* 0x040fe60000000000 */
[----:B------:R-:W-:Y:S01]  /*6180*/  LDSM.16.M88.4 R184, [R217] ;  /* 0x00000000d9b8783b */ /* 0x000fe20000000200 */
[----:B------:R-:W-:Y:S01]  /*6190*/  VIADD R167, R166, 0x8 ;  /* 0x00000008a6a77836 */ /* 0x000fe20000000000 */
[----:B------:R-:W-:Y:S02]  /*61a0*/  IABS R251, R166 ;  /* 0x000000a600fb7213 */ /* 0x000fe40000000000 */
[----:B------:R-:W-:Y:S02]  /*61b0*/  IABS R252, R252 ;  /* 0x000000fc00fc7213 */ /* 0x000fe40000000000 */
[----:B------:R-:W1:Y:S01]  /*61c0*/  LDSM.16.M88.4 R188, [R216+0x8000] ;  /* 0x00800000d8bc783b */ /* 0x000e620000000200 */
[----:B------:R-:W-:Y:S02]  /*61d0*/  I2FP.F32.S32 R251, R251 ;  /* 0x000000fb00fb7245 */ /* 0x000fe40000201400 */
[----:B------:R-:W-:Y:S03]  /*61e0*/  I2FP.F32.S32 R252, R252 ;  /* 0x000000fc00fc7245 */ /* 0x000fe60000201400 */
[----:B------:R-:W5:Y:S01]  /*61f0*/  LDSM.16.M88.4 R192, [R217+0x2000] ;  /* 0x00200000d9c0783b */ /* 0x000f620000000200 */
[-C--:B--2---:R-:W-:Y:S05]  /*6200*/  HMMA.16816.F32.BF16 R4, R168, R172.reuse, RZ ;  /* 0x000000aca804723c */ /* 0x084fea00000418ff */
[----:B------:R-:W2:Y:S03]  /*6210*/  LDSM.16.M88.4 R196, [R216+0x8800] ;  /* 0x00880000d8c4783b */ /* 0x000ea60000000200 */
[C---:B---3--:R-:W-:Y:S02]  /*6220*/  HMMA.16816.F32.BF16 R8, R176.reuse, R172, RZ ;  /* 0x000000acb008723c */ /* 0x048fe400000418ff */
[----:B------:R-:W-:Y:S05]  /*6230*/  SEL R172, R213, 0xffffffc0, !P0 ;  /* 0xffffffc0d5ac7807 */ /* 0x000fea0004000000 */
[--C-:B------:R-:W-:Y:S01]  /*6240*/  IMAD.IADD R227, R223, 0x1, R172.reuse ;  /* 0x00000001dfe37824 */ /* 0x100fe200078e02ac */
[-C--:B------:R-:W-:Y:S01]  /*6250*/  HMMA.16816.F32.BF16 R12, R176, R174.reuse, RZ ;  /* 0x000000aeb00c723c */ /* 0x080fe200000418ff */
[----:B------:R-:W-:Y:S02]  /*6260*/  IMAD.IADD R225, R221, 0x1, R172 ;  /* 0x00000001dde17824 */ /* 0x000fe400078e02ac */
[C---:B------:R-:W-:Y:S01]  /*6270*/  IMAD.IADD R224, R218.reuse, 0x1, R227 ;  /* 0x00000001dae07824 */ /* 0x040fe200078e02e3 */
[----:B------:R-:W-:Y:S01]  /*6280*/  LDSM.16.M88.4 R200, [R227] ;  /* 0x00000000e3c8783b */ /* 0x000fe20000000200 */
[----:B------:R-:W-:Y:S03]  /*6290*/  IMAD.IADD R222, R218, 0x1, R225 ;  /* 0x00000001dade7824 */ /* 0x000fe600078e02e1 */
[C---:B------:R-:W-:Y:S02]  /*62a0*/  HMMA.16816.F32.BF16 R16, R168.reuse, R174, RZ ;  /* 0x000000aea810723c */ /* 0x040fe400000418ff */
[----:B------:R-:W3:Y:S06]  /*62b0*/  LDSM.16.M88.4 R204, [R225+0x8000] ;  /* 0x00800000e1cc783b */ /* 0x000eec0000000200 */
[-C--:B----4-:R-:W-:Y:S01]  /*62c0*/  HMMA.16816.F32.BF16 R20, R168, R180.reuse, RZ ;  /* 0x000000b4a814723c */ /* 0x090fe200000418ff */
[----:B------:R-:W4:Y:S06]  /*62d0*/  LDSM.16.M88.4 R172, [R227+0x2000] ;  /* 0x00200000e3ac783b */ /* 0x000f2c0000000200 */
[----:B------:R-:W-:Y:S01]  /*62e0*/  LDSM.16.M88.4 R208, [R224+0x2000] ;  /* 0x00200000e0d0783b */ /* 0x000fe20000000200 */
[C---:B------:R-:W-:Y:S08]  /*62f0*/  HMMA.16816.F32.BF16 R24, R176.reuse, R180, RZ ;  /* 0x000000b4b018723c */ /* 0x040ff000000418ff */
[-C--:B------:R-:W-:Y:S01]  /*6300*/  HMMA.16816.F32.BF16 R28, R176, R182.reuse, RZ ;  /* 0x000000b6b01c723c */ /* 0x080fe200000418ff */
[----:B------:R-:W-:Y:S07]  /*6310*/  LDSM.16.M88.4 R176, [R224] ;  /* 0x00000000e0b0783b */ /* 0x000fee0000000200 */
[----:B------:R-:W-:Y:S01]  /*6320*/  HMMA.16816.F32.BF16 R32, R168, R182, RZ ;  /* 0x000000b6a820723c */ /* 0x000fe200000418ff */
[----:B------:R-:W4:Y:S06]  /*6330*/  LDSM.16.M88.4 R168, [R225+0x8800] ;  /* 0x00880000e1a8783b */ /* 0x000f2c0000000200 */
[----:B------:R-:W4:Y:S01]  /*6340*/  LDSM.16.M88.4 R180, [R222+0x8000] ;  /* 0x00800000deb4783b */ /* 0x000f220000000200 */
[-C--:B-1----:R-:W-:Y:S08]  /*6350*/  HMMA.16816.F32.BF16 R4, R184, R188.reuse, R4 ;  /* 0x000000bcb804723c */ /* 0x082ff00000041804 */
[C---:B-----5:R-:W-:Y:S08]  /*6360*/  HMMA.16816.F32.BF16 R8, R192.reuse, R188, R8 ;  /* 0x000000bcc008723c */ /* 0x060ff00000041808 */
[-C--:B------:R-:W-:Y:S08]  /*6370*/  HMMA.16816.F32.BF16 R12, R192, R190.reuse, R12 ;  /* 0x000000bec00c723c */ /* 0x080ff0000004180c */
[C---:B------:R-:W-:Y:S01]  /*6380*/  HMMA.16816.F32.BF16 R16, R184.reuse, R190, R16 ;  /* 0x000000beb810723c */ /* 0x040fe20000041810 */
[----:B------:R-:W-:Y:S07]  /*6390*/  LDSM.16.M88.4 R188, [R223+0x4000] ;  /* 0x00400000dfbc783b */ /* 0x000fee0000000200 */
[-C--:B--2---:R-:W-:Y:S08]  /*63a0*/  HMMA.16816.F32.BF16 R20, R184, R196.reuse, R20 ;  /* 0x000000c4b814723c */ /* 0x084ff00000041814 */
[C---:B------:R-:W-:Y:S08]  /*63b0*/  HMMA.16816.F32.BF16 R24, R192.reuse, R196, R24 ;  /* 0x000000c4c018723c */ /* 0x040ff00000041818 */
[-C--:B------:R-:W-:Y:S01]  /*63c0*/  HMMA.16816.F32.BF16 R28, R192, R198.reuse, R28 ;  /* 0x000000c6c01c723c */ /* 0x080fe2000004181c */
[----:B------:R-:W-:Y:S07]  /*63d0*/  LDSM.16.M88.4 R192, [R220+UR5+0x9000] ;  /* 0x00900005dcc0783b */ /* 0x000fee0008000200 */
[----:B------:R-:W-:Y:S01]  /*63e0*/  HMMA.16816.F32.BF16 R32, R184, R198, R32 ;  /* 0x000000c6b820723c */ /* 0x000fe20000041820 */
[----:B------:R-:W1:Y:S06]  /*63f0*/  LDSM.16.M88.4 R184, [R222+0x8800] ;  /* 0x00880000deb8783b */ /* 0x000e6c0000000200 */
[----:B------:R-:W2:Y:S01]  /*6400*/  LDSM.16.M88.4 R196, [R223+0x6000] ;  /* 0x00600000dfc4783b */ /* 0x000ea20000000200 */
[-C--:B---3--:R-:W-:Y:S08]  /*6410*/  HMMA.16816.F32.BF16 R4, R200, R204.reuse, R4 ;  /* 0x000000ccc804723c */ /* 0x088ff00000041804 */
[C---:B----4-:R-:W-:Y:S08]  /*6420*/  HMMA.16816.F32.BF16 R8, R172.reuse, R204, R8 ;  /* 0x000000ccac08723c */ /* 0x050ff00000041808 */
[-C--:B------:R-:W-:Y:S08]  /*6430*/  HMMA.16816.F32.BF16 R12, R172, R206.reuse, R12 ;  /* 0x000000ceac0c723c */ /* 0x080ff0000004180c */
[C---:B------:R-:W-:Y:S01]  /*6440*/  HMMA.16816.F32.BF16 R16, R200.reuse, R206, R16 ;  /* 0x000000cec810723c */ /* 0x040fe20000041810 */
[----:B------:R-:W-:Y:S07]  /*6450*/  LDSM.16.M88.4 R204, [R217+0x6000] ;  /* 0x00600000d9cc783b */ /* 0x000fee0000000200 */
[-C--:B------:R-:W-:Y:S08]  /*6460*/  HMMA.16816.F32.BF16 R20, R200, R168.reuse, R20 ;  /* 0x000000a8c814723c */ /* 0x080ff00000041814 */
        /* <DEDUP_REMOVED lines=13> */
[-C--:B------:R-:W-:Y:S03]  /*6540*/  HMMA.16816.F32.BF16 R28, R208, R186.reuse, R28 ;  /* 0x000000bad01c723c */ /* 0x080fe6000004181c */
[C---:B------:R-:W-:Y:S02]  /*6550*/  VIADD R209, R166.reuse, 0x48 ;  /* 0x00000048a6d17836 */ /* 0x040fe40000000000 */
[C---:B------:R-:W-:Y:S02]  /*6560*/  VIADD R210, R166.reuse, 0x3f ;  /* 0x0000003fa6d27836 */ /* 0x040fe40000000000 */
[C---:B------:R-:W-:Y:S01]  /*6570*/  VIADD R211, R166.reuse, 0x28 ;  /* 0x00000028a6d37836 */ /* 0x040fe20000000000 */
[----:B------:R-:W-:Y:S01]  /*6580*/  HMMA.16816.F32.BF16 R32, R176, R186, R32 ;  /* 0x000000bab020723c */ /* 0x000fe20000041820 */
[----:B------:R-:W1:Y:S03]  /*6590*/  LDSM.16.M88.4 R176, [R216+0x9800] ;  /* 0x00980000d8b0783b */ /* 0x000e660000000200 */
[----:B------:R-:W-:Y:S02]  /*65a0*/  IABS R210, R210 ;  /* 0x000000d200d27213 */ /* 0x000fe40000000000 */
[----:B------:R-:W-:Y:S01]  /*65b0*/  IABS R211, R211 ;  /* 0x000000d300d37213 */ /* 0x000fe20000000000 */
[----:B------:R-:W-:Y:S01]  /*65c0*/  LDSM.16.M88.4 R184, [R227+0x6000] ;  /* 0x00600000e3b8783b */ /* 0x000fe20000000200 */
[-C--:B------:R-:W-:Y:S05]  /*65d0*/  HMMA.16816.F32.BF16 R4, R188, R192.reuse, R4 ;  /* 0x000000c0bc04723c */ /* 0x080fea0000041804 */
[----:B------:R-:W-:Y:S02]  /*65e0*/  I2FP.F32.S32 R210, R210 ;  /* 0x000000d200d27245 */ /* 0x000fe40000201400 */
[----:B------:R-:W-:Y:S01]  /*65f0*/  I2FP.F32.S32 R211, R211 ;  /* 0x000000d300d37245 */ /* 0x000fe20000201400 */
        /* <DEDUP_REMOVED lines=18> */
[-C--:B------:R-:W-:Y:S03]  /*6720*/  HMMA.16816.F32.BF16 R28, R204, R178.reuse, R28 ;  /* 0x000000b2cc1c723c */ /* 0x080fe6000004181c */
[----:B------:R-:W-:Y:S01]  /*6730*/  VIADD R206, R166, 0xffffffff ;  /* 0xffffffffa6ce7836 */ /* 0x000fe20000000000 */
[----:B------:R-:W-:Y:S02]  /*6740*/  IABS R207, R167 ;  /* 0x000000a700cf7213 */ /* 0x000fe40000000000 */
[----:B------:R-:W-:Y:S02]  /*6750*/  IABS R167, R209 ;  /* 0x000000d100a77213 */ /* 0x000fe40000000000 */
[----:B------:R-:W-:Y:S04]  /*6760*/  HMMA.16816.F32.BF16 R32, R172, R178, R32 ;  /* 0x000000b2ac20723c */ /* 0x000fe80000041820 */
[----:B------:R-:W-:Y:S02]  /*6770*/  IABS R206, R206 ;  /* 0x000000ce00ce7213 */ /* 0x000fe40000000000 */
[----:B------:R-:W-:Y:S02]  /*6780*/  I2FP.F32.S32 R167, R167 ;  /* 0x000000a700a77245 */ /* 0x000fe40000201400 */
[-C--:B--2---:R-:W-:Y:S05]  /*6790*/  HMMA.16816.F32.BF16 R4, R168, R180.reuse, R4 ;  /* 0x000000b4a804723c */ /* 0x084fea0000041804 */
[----:B------:R-:W-:Y:S02]  /*67a0*/  I2FP.F32.S32 R207, R207 ;  /* 0x000000cf00cf7245 */ /* 0x000fe40000201400 */
[----:B------:R-:W-:Y:S01]  /*67b0*/  I2FP.F32.S32 R206, R206 ;  /* 0x000000ce00ce7245 */ /* 0x000fe20000201400 */
[C---:B------:R-:W-:Y:S08]  /*67c0*/  HMMA.16816.F32.BF16 R8, R184.reuse, R180, R8 ;  /* 0x000000b4b808723c */ /* 0x040ff00000041808 */
[-C--:B------:R-:W-:Y:S08]  /*67d0*/  HMMA.16816.F32.BF16 R12, R184, R182.reuse, R12 ;  /* 0x000000b6b80c723c */ /* 0x080ff0000004180c */
[C---:B------:R-:W-:Y:S08]  /*67e0*/  HMMA.16816.F32.BF16 R16, R168.reuse, R182, R16 ;  /* 0x000000b6a810723c */ /* 0x040ff00000041810 */
[-C--:B---3--:R-:W-:Y:S08]  /*67f0*/  HMMA.16816.F32.BF16 R20, R168, R188.reuse, R20 ;  /* 0x000000bca814723c */ /* 0x088ff00000041814 */
[C---:B------:R-:W-:Y:S08]  /*6800*/  HMMA.16816.F32.BF16 R24, R184.reuse, R188, R24 ;  /* 0x000000bcb818723c */ /* 0x040ff00000041818 */
[-C--:B------:R-:W-:Y:S08]  /*6810*/  HMMA.16816.F32.BF16 R28, R184, R190.reuse, R28 ;  /* 0x000000beb81c723c */ /* 0x080ff0000004181c */
[----:B------:R-:W-:Y:S01]  /*6820*/  HMMA.16816.F32.BF16 R32, R168, R190, R32 ;  /* 0x000000bea820723c */ /* 0x000fe20000041820 */
[----:B------:R-:W1:Y:S01]  /*6830*/  LDSM.16.M88.4 R168, [R222+0x9800] ;  /* 0x00980000dea8783b */ /* 0x000e620000000200 */
[----:B------:R-:W-:Y:S04]  /*6840*/  DEPBAR.LE SB0, 0x0 ;  /* 0x000080000000791a */ /* 0x000fe80000000000 */
[----:B------:R-:W-:Y:S02]  /*6850*/  BAR.SYNC.DEFER_BLOCKING 0x0 ;  /* 0x0000000000007b1d */ /* 0x000fe40000010000 */
[-C--:B------:R-:W-:Y:S08]  /*6860*/  HMMA.16816.F32.BF16 R4, R192, R196.reuse, R4 ;  /* 0x000000c4c004723c */ /* 0x080ff00000041804 */
[C---:B----4-:R-:W-:Y:S08]  /*6870*/  HMMA.16816.F32.BF16 R8, R200.reuse, R196, R8 ;  /* 0x000000c4c808723c */ /* 0x050ff00000041808 */
[-C--:B------:R-:W-:Y:S03]  /*6880*/  HMMA.16816.F32.BF16 R12, R200, R198.reuse, R12 ;  /* 0x000000c6c80c723c */ /* 0x080fe6000004180c */
[-C--:B------:R-:W-:Y:S01]  /*6890*/  FFMA.FTZ R7, R252, -R0.reuse, R7 ;  /* 0x80000000fc077223 */ /* 0x080fe20000010007 */
[----:B------:R-:W-:Y:S02]  /*68a0*/  VIADD R252, R166, 0x47 ;  /* 0x00000047a6fc7836 */ /* 0x000fe40000000000 */
[-C--:B------:R-:W-:Y:S01]  /*68b0*/  FFMA.FTZ R6, R207, -R0.reuse, R6 ;  /* 0x80000000cf067223 */ /* 0x080fe20000010006 */
[----:B------:R-:W-:Y:S01]  /*68c0*/  FFMA.FTZ R5, R206, -R0, R5 ;  /* 0x80000000ce057223 */ /* 0x000fe20000010005 */
[C---:B------:R-:W-:Y:S01]  /*68d0*/  VIADD R207, R166.reuse, 0x40 ;  /* 0x00000040a6cf7836 */ /* 0x040fe20000000000 */
[C---:B------:R-:W-:Y:S04]  /*68e0*/  HMMA.16816.F32.BF16 R16, R192.reuse, R198, R16 ;  /* 0x000000c6c010723c */ /* 0x040fe80000041810 */
[----:B------:R-:W-:Y:S01]  /*68f0*/  IABS R209, R252 ;  /* 0x000000fc00d17213 */ /* 0x000fe20000000000 */
[-C--:B------:R-:W-:Y:S01]  /*6900*/  FFMA.FTZ R10, R167, -R0.reuse, R10 ;  /* 0x80000000a70a7223 */ /* 0x080fe2000001000a */
[----:B------:R-:W-:Y:S01]  /*6910*/  IABS R207, R207 ;  /* 0x000000cf00cf7213 */ /* 0x000fe20000000000 */
[C---:B------:R-:W-:Y:S01]  /*6920*/  VIADD R167, R166.reuse, 0x38 ;  /* 0x00000038a6a77836 */ /* 0x040fe20000000000 */
[----:B------:R-:W-:Y:S01]  /*6930*/  I2FP.F32.S32 R209, R209 ;  /* 0x000000d100d17245 */ /* 0x000fe20000201400 */
[-C--:B-1----:R-:W-:Y:S03]  /*6940*/  HMMA.16816.F32.BF16 R20, R192, R168.reuse, R20 ;  /* 0x000000a8c014723c */ /* 0x082fe60000041814 */
[----:B------:R-:W-:Y:S01]  /*6950*/  IABS R167, R167 ;  /* 0x000000a700a77213 */ /* 0x000fe20000000000 */
[----:B------:R-:W-:Y:S01]  /*6960*/  VIADD R252, R166, 0x37 ;  /* 0x00000037a6fc7836 */ /* 0x000fe20000000000 */
[----:B------:R-:W-:Y:S01]  /*6970*/  I2FP.F32.S32 R207, R207 ;  /* 0x000000cf00cf7245 */ /* 0x000fe20000201400 */
[----:B------:R-:W-:Y:S01]  /*6980*/  FFMA.FTZ R11, R209, -R0, R11 ;  /* 0x80000000d10b7223 */ /* 0x000fe2000001000b */
[----:B------:R-:W-:Y:S01]  /*6990*/  I2FP.F32.S32 R167, R167 ;  /* 0x000000a700a77245 */ /* 0x000fe20000201400 */
[C---:B------:R-:W-:Y:S04]  /*69a0*/  HMMA.16816.F32.BF16 R24, R200.reuse, R168, R24 ;  /* 0x000000a8c818723c */ /* 0x040fe80000041818 */
[----:B------:R-:W-:Y:S01]  /*69b0*/  IABS R252, R252 ;  /* 0x000000fc00fc7213 */ /* 0x000fe20000000000 */
[-C--:B------:R-:W-:Y:S01]  /*69c0*/  FFMA.FTZ R19, R206, -R0.reuse, R19 ;  /* 0x80000000ce137223 */ /* 0x080fe20000010013 */
[C---:B------:R-:W-:Y:S02]  /*69d0*/  VIADD R209, R166.reuse, 0xfffffff8 ;  /* 0xfffffff8a6d17836 */ /* 0x040fe40000000000 */
[----:B------:R-:W-:Y:S01]  /*69e0*/  FFMA.FTZ R4, R251, -R0, R4 ;  /* 0x80000000fb047223 */ /* 0x000fe20000010004 */
[----:B------:R-:W-:Y:S01]  /*69f0*/  I2FP.F32.S32 R252, R252 ;  /* 0x000000fc00fc7245 */ /* 0x000fe20000201400 */
[-C--:B------:R-:W-:Y:S03]  /*6a00*/  HMMA.16816.F32.BF16 R28, R200, R170.reuse, R28 ;  /* 0x000000aac81c723c */ /* 0x080fe6000004181c */
[----:B------:R-:W-:Y:S01]  /*6a10*/  IABS R209, R209 ;  /* 0x000000d100d17213 */ /* 0x000fe20000000000 */
[----:B------:R-:W-:Y:S02]  /*6a20*/  VIADD R206, R166, 0xfffffff7 ;  /* 0xfffffff7a6ce7836 */ /* 0x000fe40000000000 */
[CC--:B------:R-:W-:Y:S01]  /*6a30*/  FFMA.FTZ R9, R210.reuse, -R0.reuse, R9 ;  /* 0x80000000d2097223 */ /* 0x0c0fe20000010009 */
[----:B------:R-:W-:Y:S01]  /*6a40*/  FFMA.FTZ R15, R210, -R0, R15 ;  /* 0x80000000d20f7223 */ /* 0x000fe2000001000f */
[----:B------:R-:W-:Y:S01]  /*6a50*/  I2FP.F32.S32 R209, R209 ;  /* 0x000000d100d17245 */ /* 0x000fe20000201400 */
[----:B------:R-:W-:Y:S04]  /*6a60*/  HMMA.16816.F32.BF16 R32, R192, R170, R32 ;  /* 0x000000aac020723c */ /* 0x000fe80000041820 */
[----:B------:R-:W-:Y:S01]  /*6a70*/  IABS R206, R206 ;  /* 0x000000ce00ce7213 */ /* 0x000fe20000000000 */
[-C--:B------:R-:W-:Y:S01]  /*6a80*/  FFMA.FTZ R12, R167, -R0.reuse, R12 ;  /* 0x80000000a70c7223 */ /* 0x080fe2000001000c */
[CC--:B------:R-:W-:Y:S01]  /*6a90*/  FFMA.FTZ R13, R252.reuse, -R0.reuse, R13 ;  /* 0x80000000fc0d7223 */ /* 0x0c0fe2000001000d */
[----:B------:R-:W-:Y:S01]  /*6aa0*/  FFMA.FTZ R18, R251, -R0, R18 ;  /* 0x80000000fb127223 */ /* 0x000fe20000010012 */
[----:B------:R-:W-:Y:S01]  /*6ab0*/  I2FP.F32.S32 R206, R206 ;  /* 0x000000ce00ce7245 */ /* 0x000fe20000201400 */
[-C--:B------:R-:W-:Y:S01]  /*6ac0*/  FFMA.FTZ R26, R167, -R0.reuse, R26 ;  /* 0x80000000a71a7223 */ /* 0x080fe2000001001a */
[-C--:B------:R-:W-:Y:S01]  /*6ad0*/  FFMA.FTZ R27, R252, -R0.reuse, R27 ;  /* 0x80000000fc1b7223 */ /* 0x080fe2000001001b */
[C---:B------:R-:W-:Y:S02]  /*6ae0*/  VIADD R251, R166.reuse, 0xffffffef ;  /* 0xffffffefa6fb7836 */ /* 0x040fe40000000000 */
[CC--:B------:R-:W-:Y:S01]  /*6af0*/  FFMA.FTZ R8, R207.reuse, -R0.reuse, R8 ;  /* 0x80000000cf087223 */ /* 0x0c0fe20000010008 */
[C---:B------:R-:W-:Y:S02]  /*6b00*/  VIADD R167, R166.reuse, 0x30 ;  /* 0x00000030a6a77836 */ /* 0x040fe40000000000 */
[-C--:B------:R-:W-:Y:S01]  /*6b10*/  FFMA.FTZ R14, R207, -R0.reuse, R14 ;  /* 0x80000000cf0e7223 */ /* 0x080fe2000001000e */
[C---:B------:R-:W-:Y:S01]  /*6b20*/  VIADD R210, R166.reuse, 0x2f ;  /* 0x0000002fa6d27836 */ /* 0x040fe20000000000 */
[----:B------:R-:W-:Y:S01]  /*6b30*/  IABS R251, R251 ;  /* 0x000000fb00fb7213 */ /* 0x000fe20000000000 */
[----:B------:R-:W-:Y:S01]  /*6b40*/  VIADD R252, R166, 0xffffffe7 ;  /* 0xffffffe7a6fc7836 */ /* 0x000fe20000000000 */
[----:B------:R-:W-:Y:S01]  /*6b50*/  IABS R167, R167 ;  /* 0x000000a700a77213 */ /* 0x000fe20000000000 */
[CC--:B------:R-:W-:Y:S01]  /*6b60*/  FFMA.FTZ R16, R209.reuse, -R0.reuse, R16 ;  /* 0x80000000d1107223 */ /* 0x0c0fe20000010010 */
[----:B------:R-:W-:Y:S01]  /*6b70*/  I2FP.F32.S32 R251, R251 ;  /* 0x000000fb00fb7245 */ /* 0x000fe20000201400 */
[C---:B------:R-:W-:Y:S01]  /*6b80*/  FFMA.FTZ R17, R206.reuse, -R0, R17 ;  /* 0x80000000ce117223 */ /* 0x040fe20000010011 */
[----:B------:R-:W-:Y:S01]  /*6b90*/  IABS R252, R252 ;  /* 0x000000fc00fc7213 */ /* 0x000fe20000000000 */
[-C--:B------:R-:W-:Y:S01]  /*6ba0*/  FFMA.FTZ R22, R209, -R0.reuse, R22 ;  /* 0x80000000d1167223 */ /* 0x080fe20000010016 */
[----:B------:R-:W-:Y:S01]  /*6bb0*/  I2FP.F32.S32 R167, R167 ;  /* 0x000000a700a77245 */ /* 0x000fe20000201400 */
[----:B------:R-:W-:Y:S01]  /*6bc0*/  FFMA.FTZ R23, R206, -R0, R23 ;  /* 0x80000000ce177223 */ /* 0x000fe20000010017 */
[----:B------:R-:W-:Y:S01]  /*6bd0*/  I2FP.F32.S32 R252, R252 ;  /* 0x000000fc00fc7245 */ /* 0x000fe20000201400 */
[C---:B------:R-:W-:Y:S02]  /*6be0*/  VIADD R207, R166.reuse, 0xfffffff0 ;  /* 0xfffffff0a6cf7836 */ /* 0x040fe40000000000 */
[-C--:B------:R-:W-:Y:S01]  /*6bf0*/  FFMA.FTZ R21, R251, -R0.reuse, R21 ;  /* 0x80000000fb157223 */ /* 0x080fe20000010015 */
[C---:B------:R-:W-:Y:S02]  /*6c00*/  VIADD R206, R166.reuse, 0x27 ;  /* 0x00000027a6ce7836 */ /* 0x040fe40000000000 */
[C---:B------:R-:W-:Y:S01]  /*6c10*/  FFMA.FTZ R24, R167.reuse, -R0, R24 ;  /* 0x80000000a7187223 */ /* 0x040fe20000010018 */
[----:B------:R-:W-:Y:S01]  /*6c20*/  VIADD R209, R166, 0xffffffe8 ;  /* 0xffffffe8a6d17836 */ /* 0x000fe20000000000 */
[----:B------:R-:W-:Y:S01]  /*6c30*/  IABS R166, R210 ;  /* 0x000000d200a67213 */ /* 0x000fe20000000000 */
[-C--:B------:R-:W-:Y:S01]  /*6c40*/  FFMA.FTZ R30, R167, -R0.reuse, R30 ;  /* 0x80000000a71e7223 */ /* 0x080fe2000001001e */
[----:B------:R-:W-:Y:S01]  /*6c50*/  IABS R207, R207 ;  /* 0x000000cf00cf7213 */ /* 0x000fe20000000000 */
[----:B------:R-:W-:Y:S01]  /*6c60*/  FFMA.FTZ R33, R252, -R0, R33 ;  /* 0x80000000fc217223 */ /* 0x000fe20000010021 */
[----:B------:R-:W-:Y:S01]  /*6c70*/  I2FP.F32.S32 R166, R166 ;  /* 0x000000a600a67245 */ /* 0x000fe20000201400 */
[-C--:B------:R-:W-:Y:S01]  /*6c80*/  FFMA.FTZ R35, R251, -R0.reuse, R35 ;  /* 0x80000000fb237223 */ /* 0x080fe20000010023 */
[----:B------:R-:W-:Y:S01]  /*6c90*/  I2FP.F32.S32 R207, R207 ;  /* 0x000000cf00cf7245 */ /* 0x000fe20000201400 */
[----:B------:R-:W-:Y:S01]  /*6ca0*/  FFMA.FTZ R28, R211, -R0, R28 ;  /* 0x80000000d31c7223 */ /* 0x000fe2000001001c */
[----:B------:R-:W-:Y:S01]  /*6cb0*/  IABS R206, R206 ;  /* 0x000000ce00ce7213 */ /* 0x000fe20000000000 */
[CC--:B------:R-:W-:Y:S01]  /*6cc0*/  FFMA.FTZ R25, R166.reuse, -R0.reuse, R25 ;  /* 0x80000000a6197223 */ /* 0x0c0fe20000010019 */
[----:B------:R-:W-:Y:S01]  /*6cd0*/  IABS R209, R209 ;  /* 0x000000d100d17213 */ /* 0x000fe20000000000 */
[----:B------:R-:W-:Y:S01]  /*6ce0*/  FFMA.FTZ R31, R166, -R0, R31 ;  /* 0x80000000a61f7223 */ /* 0x000fe2000001001f */
[----:B------:R-:W-:Y:S01]  /*6cf0*/  FMNMX3.FTZ R251, R164, R8, R9, !PT ;  /* 0x00000008a4fb7276 */ /* 0x000fe20007810009 */
[----:B------:R-:W-:Y:S01]  /*6d00*/  FFMA.FTZ R20, R207, -R0, R20 ;  /* 0x80000000cf147223 */ /* 0x000fe20000010014 */
[----:B------:R-:W-:Y:S01]  /*6d10*/  FMNMX3.FTZ R167, R165, R10, R11, !PT ;  /* 0x0000000aa5a77276 */ /* 0x000fe2000781000b */
[----:B------:R-:W-:Y:S01]  /*6d20*/  FFMA.FTZ R34, R207, -R0, R34 ;  /* 0x80000000cf227223 */ /* 0x000fe20000010022 */
[----:B------:R-:W-:Y:S02]  /*6d30*/  FMNMX3.FTZ R166, R2, R4, R5, !PT ;  /* 0x0000000402a67276 */ /* 0x000fe40007810005 */
[----:B------:R-:W-:Y:S02]  /*6d40*/  FMNMX3.FTZ R252, R3, R6, R7, !PT ;  /* 0x0000000603fc7276 */ /* 0x000fe40007810007 */
[----:B------:R-:W-:Y:S02]  /*6d50*/  I2FP.F32.S32 R206, R206 ;  /* 0x000000ce00ce7245 */ /* 0x000fe40000201400 */
[----:B------:R-:W-:Y:S02]  /*6d60*/  I2FP.F32.S32 R209, R209 ;  /* 0x000000d100d17245 */ /* 0x000fe40000201400 */
[----:B------:R-:W-:Y:S01]  /*6d70*/  FMNMX3.FTZ R251, R251, R12, R13, !PT ;  /* 0x0000000cfbfb7276 */ /* 0x000fe2000781000d */
[----:B------:R-:W-:Y:S01]  /*6d80*/  FFMA.FTZ R29, R206, -R0, R29 ;  /* 0x80000000ce1d7223 */ /* 0x000fe2000001001d */
        /* <DEDUP_REMOVED lines=13> */
.L_x_1245:
[----:B-1----:R-:W1:Y:S08]  /*6e60*/  SHFL.BFLY PT, R169, R252, 0x2, 0x1f ;  /* 0x0c401f00fca97f89 */ /* 0x002e7000000e0000 */
[----:B------:R-:W2:Y:S08]  /*6e70*/  SHFL.BFLY PT, R173, R206, 0x2, 0x1f ;  /* 0x0c401f00cead7f89 */ /* 0x000eb000000e0000 */
[----:B------:R-:W3:Y:S08]  /*6e80*/  SHFL.BFLY PT, R168, R251, 0x2, 0x1f ;  /* 0x0c401f00fba87f89 */ /* 0x000ef000000e0000 */
[----:B------:R-:W4:Y:S08]  /*6e90*/  SHFL.BFLY PT, R166, R167, 0x2, 0x1f ;  /* 0x0c401f00a7a67f89 */ /* 0x000f3000000e0000 */
        /* <DEDUP_REMOVED lines=15> */
[C---:B------:R-:W-:Y:S01]  /*6f90*/  FMUL.FTZ R183, R168.reuse, UR4 ;  /* 0x00000004a8b77c20 */ /* 0x040fe20008410000 */
[C---:B------:R-:W-:Y:S01]  /*6fa0*/  FSETP.NEU.FTZ.AND P2, PT, R168.reuse, -INF , PT ;  /* 0xff800000a800780b */ /* 0x040fe20003f5d000 */
[----:B------:R-:W-:Y:S01]  /*6fb0*/  FADD.FTZ R170, -R168, R3 ;  /* 0x00000003a8aa7221 */ /* 0x000fe20000010100 */
[----:B----4-:R-:W-:Y:S01]  /*6fc0*/  FMNMX.FTZ R166, R173, R166, !PT ;  /* 0x000000a6ada67209 */ /* 0x010fe20007810000 */
[----:B------:R-:W-:Y:S01]  /*6fd0*/  FMUL.FTZ R181, R167, UR4 ;  /* 0x00000004a7b57c20 */ /* 0x000fe20008410000 */
[----:B------:R-:W1:Y:S01]  /*6fe0*/  LDSM.16.MT88.4 R172, [R219+0xa000] ;  /* 0x00a00000dbac783b */ /* 0x000e620000004200 */
[----:B------:R-:W-:Y:S01]  /*6ff0*/  FSEL R183, R183, RZ, P2 ;  /* 0x000000ffb7b77208 */ /* 0x000fe20001000000 */
[C---:B------:R-:W-:Y:S01]  /*7000*/  FADD.FTZ R3, -R167.reuse, R164 ;  /* 0x000000a4a7037221 */ /* 0x040fe20000010100 */
[----:B------:R-:W-:Y:S01]  /*7010*/  FSETP.NEU.FTZ.AND P2, PT, R167, -INF , PT ;  /* 0xff800000a700780b */ /* 0x000fe20003f5d000 */
[----:B------:R-:W-:Y:S01]  /*7020*/  FMUL.FTZ R180, R166, UR4 ;  /* 0x00000004a6b47c20 */ /* 0x000fe20008410000 */
[----:B------:R-:W-:Y:S01]  /*7030*/  FSEL R182, R182, RZ, P3 ;  /* 0x000000ffb6b67208 */ /* 0x000fe20001800000 */
[----:B------:R-:W-:Y:S01]  /*7040*/  FMUL.FTZ R164, R170, UR4 ;  /* 0x00000004aaa47c20 */ /* 0x000fe20008410000 */
[----:B------:R-:W-:Y:S01]  /*7050*/  FSEL R181, R181, RZ, P2 ;  /* 0x000000ffb5b57208 */ /* 0x000fe20001000000 */
        /* <DEDUP_REMOVED lines=9> */
[----:B------:R-:W-:Y:S01]  /*70f0*/  FMUL.FTZ R171, R2, UR4 ;  /* 0x0000000402ab7c20 */ /* 0x000fe20008410000 */
[----:B------:R-:W-:Y:S01]  /*7100*/  FSEL R180, R180, RZ, P2 ;  /* 0x000000ffb4b47208 */ /* 0x000fe20001000000 */
[----:B------:R-:W-:Y:S01]  /*7110*/  FADD.FTZ R2, -R166, R165 ;  /* 0x000000a5a6027221 */ /* 0x000fe20000010100 */
[----:B------:R-:W2:Y:S01]  /*7120*/  MUFU.EX2 R164, R164 ;  /* 0x000000a400a47308 */ /* 0x000ea20000000800 */
[----:B------:R-:W-:Y:S01]  /*7130*/  FMUL.FTZ R3, R3, UR4 ;  /* 0x0000000403037c20 */ /* 0x000fe20008410000 */
[--C-:B------:R-:W-:Y:S01]  /*7140*/  FFMA.FTZ R196, R8, UR4, -R181.reuse ;  /* 0x0000000408c47c23 */ /* 0x100fe200080108b5 */
        /* <DEDUP_REMOVED lines=9> */
[----:B------:R-:W4:Y:S01]  /*71e0*/  MUFU.EX2 R202, R202 ;  /* 0x000000ca00ca7308 */ /* 0x000f220000000800 */
[--C-:B------:R-:W-:Y:S01]  /*71f0*/  FFMA.FTZ R188, R15, UR4, -R180.reuse ;  /* 0x000000040fbc7c23 */ /* 0x100fe200080108b4 */
[C---:B--2---:R-:W-:Y:S01]  /*7200*/  FMUL.FTZ R6, R164.reuse, R162 ;  /* 0x000000a2a4067220 */ /* 0x044fe20000410000 */
[C---:B------:R-:W-:Y:S07]  /*7210*/  FMUL.FTZ R7, R164.reuse, R163 ;  /* 0x000000a3a4077220 */ /* 0x040fee0000410000 */
[----:B------:R-:W-:Y:S01]  /*7220*/  MUFU.EX2 R199, R199 ;  /* 0x000000c700c77308 */ /* 0x000fe20000000800 */
[C---:B------:R-:W-:Y:S01]  /*7230*/  FMUL.FTZ R18, R164.reuse, R150 ;  /* 0x00000096a4127220 */ /* 0x040fe20000410000 */
[C---:B---3--:R-:W-:Y:S01]  /*7240*/  FMUL.FTZ R4, R165.reuse, R160 ;  /* 0x000000a0a5047220 */ /* 0x048fe20000410000 */
[C---:B------:R-:W-:Y:S07]  /*7250*/  FMUL.FTZ R5, R165.reuse, R161 ;  /* 0x000000a1a5057220 */ /* 0x040fee0000410000 */
[----:B------:R-:W2:Y:S01]  /*7260*/  MUFU.EX2 R197, R197 ;  /* 0x000000c500c57308 */ /* 0x000ea20000000800 */
[C---:B------:R-:W-:Y:S01]  /*7270*/  FMUL.FTZ R16, R165.reuse, R148 ;  /* 0x00000094a5107220 */ /* 0x040fe20000410000 */
[C---:B------:R-:W-:Y:S01]  /*7280*/  FMUL.FTZ R17, R165.reuse, R149 ;  /* 0x00000095a5117220 */ /* 0x040fe20000410000 */
[----:B------:R-:W-:Y:S07]  /*7290*/  FMUL.FTZ R19, R164, R151 ;  /* 0x00000097a4137220 */ /* 0x000fee0000410000 */
[----:B------:R-:W-:Y:S01]  /*72a0*/  MUFU.EX2 R201, R201 ;  /* 0x000000c900c97308 */ /* 0x000fe20000000800 */
[----:B------:R-:W-:Y:S01]  /*72b0*/  FFMA.FTZ R222, R28, UR4, -R181 ;  /* 0x000000041cde7c23 */ /* 0x000fe200080108b5 */
[----:B----4-:R-:W-:Y:S01]  /*72c0*/  F2FP.BF16.F32.PACK_AB R160, R202, R204 ;  /* 0x000000cccaa0723e */ /* 0x010fe200000010ff */
[----:B------:R-:W-:Y:S07]  /*72d0*/  FFMA.FTZ R252, R30, UR4, -R180 ;  /* 0x000000041efc7c23 */ /* 0x000fee00080108b4 */
[----:B------:R-:W3:Y:S01]  /*72e0*/  MUFU.EX2 R200, R200 ;  /* 0x000000c800c87308 */ /* 0x000ee20000000800 */
[----:B------:R-:W-:Y:S01]  /*72f0*/  MOV R171, R241 ;  /* 0x000000f100ab7202 */ /* 0x000fe20000000f00 */
[C---:B------:R-:W-:Y:S01]  /*7300*/  FMUL.FTZ R36, R165.reuse, R36 ;  /* 0x00000024a5247220 */ /* 0x040fe20000410000 */
[----:B------:R-:W-:Y:S07]  /*7310*/  @P0 IADD3 R171, PT, PT, R240, -0x40, RZ ;  /* 0xffffffc0f0ab0810 */ /* 0x000fee0007ffe0ff */
[----:B------:R-:W-:Y:S01]  /*7320*/  MUFU.EX2 R198, R198 ;  /* 0x000000c600c67308 */ /* 0x000fe20000000800 */
[----:B------:R-:W-:Y:S01]  /*7330*/  FMUL.FTZ R37, R165, R37 ;  /* 0x00000025a5257220 */ /* 0x000fe20000410000 */
[----:B--2---:R-:W-:Y:S01]  /*7340*/  F2FP.BF16.F32.PACK_AB R161, R197, R199 ;  /* 0x000000c7c5a1723e */ /* 0x004fe200000010ff */
[----:B------:R-:W-:Y:S07]  /*7350*/  FMUL.FTZ R38, R164, R38 ;  /* 0x00000026a4267220 */ /* 0x000fee0000410000 */
[----:B------:R-:W2:Y:S01]  /*7360*/  MUFU.EX2 R195, R195 ;  /* 0x000000c300c37308 */ /* 0x000ea20000000800 */
[----:B------:R-:W4:Y:S01]  /*7370*/  LDSM.16.MT88.4 R148, [R171] ;  /* 0x00000000ab94783b */ /* 0x000f220000004200 */
[----:B------:R-:W-:Y:S01]  /*7380*/  IADD3 R170, PT, PT, R218, R171, RZ ;  /* 0x000000abdaaa7210 */ /* 0x000fe20007ffe0ff */
[----:B------:R-:W-:Y:S07]  /*7390*/  FMUL.FTZ R39, R164, R39 ;  /* 0x00000027a4277220 */ /* 0x000fee0000410000 */
[----:B------:R-:W5:Y:S01]  /*73a0*/  MUFU.EX2 R3, R3 ;  /* 0x0000000300037308 */ /* 0x000f620000000800 */
[C---:B------:R-:W-:Y:S01]  /*73b0*/  FMUL.FTZ R48, R165.reuse, R48 ;  /* 0x00000030a5307220 */ /* 0x040fe20000410000 */
[----:B---3--:R-:W-:Y:S01]  /*73c0*/  F2FP.BF16.F32.PACK_AB R162, R200, R201 ;  /* 0x000000c9c8a2723e */ /* 0x008fe200000010ff */
[C---:B------:R-:W-:Y:S07]  /*73d0*/  FMUL.FTZ R49, R165.reuse, R49 ;  /* 0x00000031a5317220 */ /* 0x040fee0000410000 */
[----:B------:R-:W3:Y:S01]  /*73e0*/  MUFU.EX2 R2, R2 ;  /* 0x0000000200027308 */ /* 0x000ee20000000800 */
[----:B------:R-:W-:Y:S01]  /*73f0*/  LDSM.16.MT88.4 R184, [R171+0x1800] ;  /* 0x00180000abb8783b */ /* 0x000fe20000004200 */
[C---:B------:R-:W-:Y:S01]  /*7400*/  FMUL.FTZ R50, R164.reuse, R50 ;  /* 0x00000032a4327220 */ /* 0x040fe20000410000 */
[C---:B------:R-:W-:Y:S07]  /*7410*/  FMUL.FTZ R51, R164.reuse, R51 ;  /* 0x00000033a4337220 */ /* 0x040fee0000410000 */
[----:B------:R-:W-:Y:S01]  /*7420*/  MUFU.EX2 R196, R196 ;  /* 0x000000c400c47308 */ /* 0x000fe20000000800 */
[----:B------:R-:W-:Y:S01]  /*7430*/  FMUL.FTZ R52, R165, R52 ;  /* 0x00000034a5347220 */ /* 0x000fe20000410000 */
[----:B--2---:R-:W-:Y:S01]  /*7440*/  F2FP.BF16.F32.PACK_AB R163, R195, R198 ;  /* 0x000000c6c3a3723e */ /* 0x004fe200000010ff */
[----:B------:R-:W-:Y:S07]  /*7450*/  FMUL.FTZ R53, R165, R53 ;  /* 0x00000035a5357220 */ /* 0x000fee0000410000 */
[----:B------:R-:W2:Y:S01]  /*7460*/  MUFU.EX2 R194, R194 ;  /* 0x000000c200c27308 */ /* 0x000ea20000000800 */
[----:B------:R-:W-:Y:S01]  /*7470*/  FMUL.FTZ R54, R164, R54 ;  /* 0x00000036a4367220 */ /* 0x000fe20000410000 */
[C---:B-----5:R-:W-:Y:S01]  /*7480*/  FMUL.FTZ R12, R3.reuse, R152 ;  /* 0x00000098030c7220 */ /* 0x060fe20000410000 */
[C---:B------:R-:W-:Y:S07]  /*7490*/  FMUL.FTZ R13, R3.reuse, R153 ;  /* 0x00000099030d7220 */ /* 0x040fee0000410000 */
[----:B------:R-:W-:Y:S01]  /*74a0*/  MUFU.EX2 R193, R193 ;  /* 0x000000c100c17308 */ /* 0x000fe20000000800 */
[-C--:B-1----:R-:W-:Y:S09]  /*74b0*/  HMMA.16816.F32.BF16 R4, R160, R172.reuse, R4 ;  /* 0x000000aca004723c */ /* 0x082ff20000041804 */
[----:B------:R-:W1:Y:S01]  /*74c0*/  MUFU.EX2 R192, R192 ;  /* 0x000000c000c07308 */ /* 0x000e620000000800 */
[C---:B------:R-:W-:Y:S01]  /*74d0*/  FMUL.FTZ R8, R3.reuse, R156 ;  /* 0x0000009c03087220 */ /* 0x040fe20000410000 */
[C---:B------:R-:W-:Y:S08]  /*74e0*/  FMUL.FTZ R9, R3.reuse, R157 ;  /* 0x0000009d03097220 */ /* 0x040ff00000410000 */
[----:B------:R-:W-:Y:S01]  /*74f0*/  MUFU.EX2 R191, R191 ;  /* 0x000000bf00bf7308 */ /* 0x000fe20000000800 */
[C---:B---3--:R-:W-:Y:S01]  /*7500*/  FMUL.FTZ R10, R2.reuse, R158 ;  /* 0x0000009e020a7220 */ /* 0x048fe20000410000 */
[----:B------:R-:W-:Y:S01]  /*7510*/  FMUL.FTZ R11, R2, R159 ;  /* 0x0000009f020b7220 */ /* 0x000fe20000410000 */
[----:B--2---:R-:W-:Y:S07]  /*7520*/  F2FP.BF16.F32.PACK_AB R156, R194, R196 ;  /* 0x000000c4c29c723e */ /* 0x004fee00000010ff */
[----:B------:R-:W2:Y:S01]  /*7530*/  MUFU.EX2 R190, R190 ;  /* 0x000000be00be7308 */ /* 0x000ea20000000800 */
[C---:B------:R-:W-:Y:S01]  /*7540*/  FMUL.FTZ R14, R2.reuse, R154 ;  /* 0x0000009a020e7220 */ /* 0x040fe20000410000 */
[----:B------:R-:W-:Y:S01]  /*7550*/  FMUL.FTZ R15, R2, R155 ;  /* 0x0000009b020f7220 */ /* 0x000fe20000410000 */
[C---:B------:R-:W-:Y:S07]  /*7560*/  FMUL.FTZ R40, R3.reuse, R40 ;  /* 0x0000002803287220 */ /* 0x040fee0000410000 */
[----:B------:R-:W-:Y:S01]  /*7570*/  MUFU.EX2 R189, R189 ;  /* 0x000000bd00bd7308 */ /* 0x000fe20000000800 */
[----:B------:R-:W3:Y:S01]  /*7580*/  LDSM.16.MT88.4 R152, [R170] ;  /* 0x00000000aa98783b */ /* 0x000ee20000004200 */
[----:B-1----:R-:W-:Y:S01]  /*7590*/  F2FP.BF16.F32.PACK_AB R158, R192, R193 ;  /* 0x000000c1c09e723e */ /* 0x002fe200000010ff */
[C---:B------:R-:W-:Y:S07]  /*75a0*/  FMUL.FTZ R41, R3.reuse, R41 ;  /* 0x0000002903297220 */ /* 0x040fee0000410000 */
[----:B------:R-:W1:Y:S01]  /*75b0*/  MUFU.EX2 R188, R188 ;  /* 0x000000bc00bc7308 */ /* 0x000e620000000800 */
[C---:B------:R-:W-:Y:S01]  /*75c0*/  FMUL.FTZ R42, R2.reuse, R42 ;  /* 0x0000002a022a7220 */ /* 0x040fe20000410000 */
[C---:B------:R-:W-:Y:S01]  /*75d0*/  FMUL.FTZ R43, R2.reuse, R43 ;  /* 0x0000002b022b7220 */ /* 0x040fe20000410000 */
[C---:B------:R-:W-:Y:S01]  /*75e0*/  FMUL.FTZ R44, R3.reuse, R44 ;  /* 0x0000002c032c7220 */ /* 0x040fe20000410000 */
[C---:B------:R-:W-:Y:S01]  /*75f0*/  FMUL.FTZ R45, R3.reuse, R45 ;  /* 0x0000002d032d7220 */ /* 0x040fe20000410000 */
[----:B------:R-:W-:Y:S01]  /*7600*/  FMUL.FTZ R46, R2, R46 ;  /* 0x0000002e022e7220 */ /* 0x000fe20000410000 */
[----:B--2---:R-:W-:Y:S01]  /*7610*/  F2FP.BF16.F32.PACK_AB R157, R190, R191 ;  /* 0x000000bfbe9d723e */ /* 0x004fe200000010ff */
[----:B------:R-:W-:Y:S01]  /*7620*/  FMUL.FTZ R47, R2, R47 ;  /* 0x0000002f022f7220 */ /* 0x000fe20000410000 */
[----:B------:R-:W-:Y:S01]  /*7630*/  FMUL.FTZ R55, R164, R55 ;  /* 0x00000037a4377220 */ /* 0x000fe20000410000 */
[C---:B------:R-:W-:Y:S01]  /*7640*/  FMUL.FTZ R56, R3.reuse, R56 ;  /* 0x0000003803387220 */ /* 0x040fe20000410000 */
[C---:B------:R-:W-:Y:S01]  /*7650*/  FMUL.FTZ R57, R3.reuse, R57 ;  /* 0x0000003903397220 */ /* 0x040fe20000410000 */
[C---:B------:R-:W-:Y:S01]  /*7660*/  FMUL.FTZ R58, R2.reuse, R58 ;  /* 0x0000003a023a7220 */ /* 0x040fe20000410000 */
[----:B------:R-:W-:Y:S01]  /*7670*/  FMUL.FTZ R59, R2, R59 ;  /* 0x0000003b023b7220 */ /* 0x000fe20000410000 */
[C---:B------:R-:W-:Y:S01]  /*7680*/  FMUL.FTZ R60, R3.reuse, R60 ;  /* 0x0000003c033c7220 */ /* 0x040fe20000410000 */
[----:B-1----:R-:W-:Y:S01]  /*7690*/  F2FP.BF16.F32.PACK_AB R159, R188, R189 ;  /* 0x000000bdbc9f723e */ /* 0x002fe200000010ff */
[----:B------:R-:W-:Y:S01]  /*76a0*/  FMUL.FTZ R61, R3, R61 ;  /* 0x0000003d033d7220 */ /* 0x000fe20000410000 */
[C---:B------:R-:W-:Y:S01]  /*76b0*/  FMUL.FTZ R62, R2.reuse, R62 ;  /* 0x0000003e023e7220 */ /* 0x040fe20000410000 */
[----:B------:R-:W-:Y:S01]  /*76c0*/  FMUL.FTZ R63, R2, R63 ;  /* 0x0000003f023f7220 */ /* 0x000fe20000410000 */
[C---:B------:R-:W-:Y:S01]  /*76d0*/  FMUL.FTZ R64, R165.reuse, R64 ;  /* 0x00000040a5407220 */ /* 0x040fe20000410000 */
[C---:B------:R-:W-:Y:S01]  /*76e0*/  FMUL.FTZ R65, R165.reuse, R65 ;  /* 0x00000041a5417220 */ /* 0x040fe20000410000 */
        /* <DEDUP_REMOVED lines=11> */
[C---:B------:R-:W-:Y:S01]  /*77a0*/  FMUL.FTZ R73, R3.reuse, R73 ;  /* 0x0000004903497220 */ /* 0x040fe20000410000 */
[C---:B------:R-:W-:Y:S01]  /*77b0*/  FMUL.FTZ R74, R2.reuse, R74 ;  /* 0x0000004a024a7220 */ /* 0x040fe20000410000 */
[C---:B------:R-:W-:Y:S01]  /*77c0*/  FMUL.FTZ R75, R2.reuse, R75 ;  /* 0x0000004b024b7220 */ /* 0x040fe20000410000 */
[C---:B------:R-:W-:Y:S01]  /*77d0*/  HMMA.16816.F32.BF16 R16, R160.reuse, R174, R16 ;  /* 0x000000aea010723c */ /* 0x040fe20000041810 */
[----:B------:R-:W-:Y:S03]  /*77e0*/  LDSM.16.MT88.4 R172, [R212+0x800] ;  /* 0x00080000d4ac783b */ /* 0x000fe60000004200 */
        /* <DEDUP_REMOVED lines=18> */
[C---:B------:R-:W-:Y:S01]  /*7910*/  FMUL.FTZ R91, R2.reuse, R91 ;  /* 0x0000005b025b7220 */ /* 0x040fe20000410000 */
[C---:B------:R-:W-:Y:S01]  /*7920*/  FMUL.FTZ R92, R3.reuse, R92 ;  /* 0x0000005c035c7220 */ /* 0x040fe20000410000 */
[----:B------:R-:W-:Y:S01]  /*7930*/  FMUL.FTZ R93, R3, R93 ;  /* 0x0000005d035d7220 */ /* 0x000fe20000410000 */
[C---:B------:R-:W-:Y:S01]  /*7940*/  HMMA.16816.F32.BF16 R48, R160.reuse, R178, R48 ;  /* 0x000000b2a030723c */ /* 0x040fe20000041830 */
[----:B------:R-:W-:Y:S03]  /*7950*/  LDSM.16.MT88.4 R176, [R219+0xb800] ;  /* 0x00b80000dbb0783b */ /* 0x000fe60000004200 */
[C---:B------:R-:W-:Y:S01]  /*7960*/  FMUL.FTZ R94, R2.reuse, R94 ;  /* 0x0000005e025e7220 */ /* 0x040fe20000410000 */
[----:B------:R-:W-:Y:S01]  /*7970*/  FMUL.FTZ R95, R2, R95 ;  /* 0x0000005f025f7220 */ /* 0x000fe20000410000 */
[C---:B------:R-:W-:Y:S01]  /*7980*/  FMUL.FTZ R96, R165.reuse, R96 ;  /* 0x00000060a5607220 */ /* 0x040fe20000410000 */
[C---:B------:R-:W-:Y:S01]  /*7990*/  FMUL.FTZ R97, R165.reuse, R97 ;  /* 0x00000061a5617220 */ /* 0x040fe20000410000 */
[-C--:B----4-:R-:W-:Y:S03]  /*79a0*/  HMMA.16816.F32.BF16 R52, R160, R148.reuse, R52 ;  /* 0x00000094a034723c */ /* 0x090fe60000041834 */
        /* <DEDUP_REMOVED lines=43> */
[--C-:B------:R-:W-:Y:S01]  /*7c60*/  FFMA.FTZ R203, R21, UR4, -R182.reuse ;  /* 0x0000000415cb7c23 */ /* 0x100fe200080108b6 */
[----:B------:R-:W-:Y:S01]  /*7c70*/  FMUL.FTZ R21, R165, R145 ;  /* 0x00000091a5157220 */ /* 0x000fe20000410000 */
[--C-:B------:R-:W-:Y:S01]  /*7c80*/  FFMA.FTZ R206, R22, UR4, -R183.reuse ;  /* 0x0000000416ce7c23 */ /* 0x100fe200080108b7 */
[-C--:B-1----:R-:W-:Y:S03]  /*7c90*/  HMMA.16816.F32.BF16 R84, R160, R148.reuse, R84 ;  /* 0x00000094a054723c */ /* 0x082fe60000041854 */
[C---:B------:R-:W-:Y:S01]  /*7ca0*/  FMUL.FTZ R22, R164.reuse, R146 ;  /* 0x00000092a4167220 */ /* 0x040fe20000410000 */
[----:B------:R-:W-:Y:S01]  /*7cb0*/  FFMA.FTZ R205, R23, UR4, -R183 ;  /* 0x0000000417cd7c23 */ /* 0x000fe200080108b7 */
[----:B------:R-:W-:Y:S01]  /*7cc0*/  FMUL.FTZ R23, R164, R147 ;  /* 0x00000093a4177220 */ /* 0x000fe20000410000 */
[----:B------:R-:W-:Y:S01]  /*7cd0*/  FFMA.FTZ R207, R32, UR4, -R182 ;  /* 0x0000000420cf7c23 */ /* 0x000fe200080108b6 */
[--C-:B------:R-:W-:Y:S01]  /*7ce0*/  FFMA.FTZ R224, R24, UR4, -R181.reuse ;  /* 0x0000000418e07c23 */ /* 0x100fe200080108b5 */
[C---:B------:R-:W-:Y:S01]  /*7cf0*/  HMMA.16816.F32.BF16 R88, R156.reuse, R148, R88 ;  /* 0x000000949c58723c */ /* 0x040fe20000041858 */
[----:B------:R-:W-:Y:S03]  /*7d00*/  MUFU.EX2 R203, R203 ;  /* 0x000000cb00cb7308 */ /* 0x000fe60000000800 */
[--C-:B------:R-:W-:Y:S01]  /*7d10*/  FFMA.FTZ R211, R25, UR4, -R181.reuse ;  /* 0x0000000419d37c23 */ /* 0x100fe200080108b5 */
[----:B------:R-:W-:Y:S01]  /*7d20*/  FFMA.FTZ R181, R29, UR4, -R181 ;  /* 0x000000041db57c23 */ /* 0x000fe200080108b5 */
[--C-:B------:R-:W-:Y:S01]  /*7d30*/  FFMA.FTZ R251, R27, UR4, -R180.reuse ;  /* 0x000000041bfb7c23 */ /* 0x100fe200080108b4 */
[--C-:B------:R-:W-:Y:S01]  /*7d40*/  FFMA.FTZ R209, R34, UR4, -R183.reuse ;  /* 0x0000000422d17c23 */ /* 0x100fe200080108b7 */
[-C--:B------:R-:W-:Y:S03]  /*7d50*/  HMMA.16816.F32.BF16 R92, R156, R150.reuse, R92 ;  /* 0x000000969c5c723c */ /* 0x080fe6000004185c */
[----:B------:R-:W-:Y:S01]  /*7d60*/  MUFU.EX2 R225, R181 ;  /* 0x000000b500e17308 */ /* 0x000fe20000000800 */
[----:B------:R-:W-:Y:S01]  /*7d70*/  FFMA.FTZ R183, R35, UR4, -R183 ;  /* 0x0000000423b77c23 */ /* 0x000fe200080108b7 */
[----:B------:R-:W-:Y:S01]  /*7d80*/  FMUL.FTZ R32, R3, R140 ;  /* 0x0000008c03207220 */ /* 0x000fe20000410000 */
[--C-:B------:R-:W-:Y:S01]  /*7d90*/  FFMA.FTZ R140, R26, UR4, -R180.reuse ;  /* 0x000000041a8c7c23 */ /* 0x100fe200080108b4 */
[----:B------:R-:W-:Y:S06]  /*7da0*/  FFMA.FTZ R180, R31, UR4, -R180 ;  /* 0x000000041fb47c23 */ /* 0x000fec00080108b4 */
[----:B------:R-:W-:Y:S01]  /*7db0*/  MUFU.EX2 R210, R183 ;  /* 0x000000b700d27308 */ /* 0x000fe20000000800 */
[C---:B------:R-:W-:Y:S01]  /*7dc0*/  HMMA.16816.F32.BF16 R96, R160.reuse, R150, R96 ;  /* 0x00000096a060723c */ /* 0x040fe20000041860 */
[----:B------:R-:W1:Y:S08]  /*7dd0*/  LDSM.16.MT88.4 R148, [R171+0x1000] ;  /* 0x00100000ab94783b */ /* 0x000e700000004200 */
[----:B------:R-:W-:Y:S01]  /*7de0*/  MUFU.EX2 R227, R180 ;  /* 0x000000b400e37308 */ /* 0x000fe20000000800 */
[C---:B------:R-:W-:Y:S01]  /*7df0*/  FMUL.FTZ R24, R165.reuse, R136 ;  /* 0x00000088a5187220 */ /* 0x040fe20000410000 */
[----:B------:R-:W-:Y:S01]  /*7e00*/  FMUL.FTZ R25, R165, R137 ;  /* 0x00000089a5197220 */ /* 0x000fe20000410000 */
[C---:B------:R-:W-:Y:S07]  /*7e10*/  FMUL.FTZ R26, R164.reuse, R138 ;  /* 0x0000008aa41a7220 */ /* 0x040fee0000410000 */
[----:B------:R-:W-:Y:S01]  /*7e20*/  MUFU.EX2 R206, R206 ;  /* 0x000000ce00ce7308 */ /* 0x000fe20000000800 */
[-C--:B--2---:R-:W-:Y:S01]  /*7e30*/  HMMA.16816.F32.BF16 R100, R160, R152.reuse, R100 ;  /* 0x00000098a064723c */ /* 0x084fe20000041864 */
[----:B------:R-:W-:Y:S08]  /*7e40*/  LDSM.16.MT88.4 R28, [R171+0x800] ;  /* 0x00080000ab1c783b */ /* 0x000ff00000004200 */
[----:B------:R-:W2:Y:S01]  /*7e50*/  MUFU.EX2 R205, R205 ;  /* 0x000000cd00cd7308 */ /* 0x000ea20000000800 */
[----:B------:R-:W-:Y:S01]  /*7e60*/  FMUL.FTZ R27, R164, R139 ;  /* 0x0000008ba41b7220 */ /* 0x000fe20000410000 */
[C---:B------:R-:W-:Y:S01]  /*7e70*/  FMUL.FTZ R34, R2.reuse, R142 ;  /* 0x0000008e02227220 */ /* 0x040fe20000410000 */
[C---:B------:R-:W-:Y:S07]  /*7e80*/  FMUL.FTZ R35, R2.reuse, R143 ;  /* 0x0000008f02237220 */ /* 0x040fee0000410000 */
[----:B------:R-:W-:Y:S01]  /*7e90*/  MUFU.EX2 R207, R207 ;  /* 0x000000cf00cf7308 */ /* 0x000fe20000000800 */
[C---:B------:R-:W-:Y:S09]  /*7ea0*/  HMMA.16816.F32.BF16 R104, R156.reuse, R152, R104 ;  /* 0x000000989c68723c */ /* 0x040ff20000041868 */
[----:B------:R-:W3:Y:S01]  /*7eb0*/  MUFU.EX2 R209, R209 ;  /* 0x000000d100d17308 */ /* 0x000ee20000000800 */
[C---:B------:R-:W-:Y:S01]  /*7ec0*/  FMUL.FTZ R132, R3.reuse, R132 ;  /* 0x0000008403847220 */ /* 0x040fe20000410000 */
[----:B------:R-:W-:Y:S01]  /*7ed0*/  FMUL.FTZ R133, R3, R133 ;  /* 0x0000008503857220 */ /* 0x000fe20000410000 */
[C---:B------:R-:W-:Y:S01]  /*7ee0*/  FMUL.FTZ R134, R2.reuse, R134 ;  /* 0x0000008602867220 */ /* 0x040fe20000410000 */
[----:B------:R-:W-:Y:S01]  /*7ef0*/  FMUL.FTZ R135, R2, R135 ;  /* 0x0000008702877220 */ /* 0x000fe20000410000 */
[-C--:B------:R-:W-:Y:S05]  /*7f00*/  HMMA.16816.F32.BF16 R108, R156, R154.reuse, R108 ;  /* 0x0000009a9c6c723c */ /* 0x080fea000004186c */
[----:B------:R-:W-:Y:S01]  /*7f10*/  MUFU.EX2 R224, R224 ;  /* 0x000000e000e07308 */ /* 0x000fe20000000800 */
[----:B--2---:R-:W-:Y:S01]  /*7f20*/  F2FP.BF16.F32.PACK_AB R137, R205, R206 ;  /* 0x000000cecd89723e */ /* 0x004fe200000010ff */
[----:B------:R-:W-:Y:S01]  /*7f30*/  FFMA.FTZ R204, R165, R250, R204 ;  /* 0x000000faa5cc7223 */ /* 0x000fe200000100cc */
[----:B------:R-:W-:Y:S07]  /*7f40*/  F2FP.BF16.F32.PACK_AB R142, R225, R222 ;  /* 0x000000dee18e723e */ /* 0x000fee00000010ff */
[----:B------:R-:W-:Y:S01]  /*7f50*/  MUFU.EX2 R211, R211 ;  /* 0x000000d300d37308 */ /* 0x000fe20000000800 */
[----:B------:R-:W-:Y:S01]  /*7f60*/  F2FP.BF16.F32.PACK_AB R143, R227, R252 ;  /* 0x000000fce38f723e */ /* 0x000fe200000010ff */
[C---:B------:R-:W-:Y:S01]  /*7f70*/  HMMA.16816.F32.BF16 R112, R160.reuse, R154, R112 ;  /* 0x0000009aa070723c */ /* 0x040fe20000041870 */
[----:B------:R2:W4:Y:S07]  /*7f80*/  LDSM.16.MT88.4 R152, [R170+0x1000] ;  /* 0x00100000aa98783b */ /* 0x00052e0000004200 */
[----:B------:R-:W-:Y:S01]  /*7f90*/  MUFU.EX2 R251, R251 ;  /* 0x000000fb00fb7308 */ /* 0x000fe20000000800 */
[----:B---3--:R-:W-:Y:S01]  /*7fa0*/  F2FP.BF16.F32.PACK_AB R139, R210, R209 ;  /* 0x000000d1d28b723e */ /* 0x008fe200000010ff */
[----:B------:R-:W-:Y:S01]  /*7fb0*/  FFMA.FTZ R199, R164, R249, R199 ;  /* 0x000000f9a4c77223 */ /* 0x000fe200000100c7 */
[----:B------:R-:W-:Y:S01]  /*7fc0*/  ISETP.GT.AND P2, PT, R246, RZ, PT ;  /* 0x000000fff600720c */ /* 0x000fe20003f44270 */
[----:B------:R-:W-:Y:S01]  /*7fd0*/  FFMA.FTZ R196, R3, R248, R196 ;  /* 0x000000f803c47223 */ /* 0x000fe200000100c4 */
[----:B------:R-:W-:Y:S01]  /*7fe0*/  FFMA.FTZ R191, R2, R247, R191 ;  /* 0x000000f702bf7223 */ /* 0x000fe200000100bf */
        /* <DEDUP_REMOVED lines=10> */
[--C-:B--2---:R-:W-:Y:S01]  /*8090*/  FFMA.FTZ R170, R20, UR4, -R182.reuse ;  /* 0x0000000414aa7c23 */ /* 0x104fe200080108b6 */
[-C--:B------:R-:W-:Y:S03]  /*80a0*/  HMMA.16816.F32.BF16 R124, R156, R150.reuse, R124 ;  /* 0x000000969c7c723c */ /* 0x080fe6000004187c */
[----:B------:R-:W-:Y:S01]  /*80b0*/  FMUL.FTZ R20, R165, R144 ;  /* 0x00000090a5147220 */ /* 0x000fe20000410000 */
[----:B------:R-:W-:Y:S01]  /*80c0*/  FFMA.FTZ R182, R33, UR4, -R182 ;  /* 0x0000000421b67c23 */ /* 0x000fe200080108b6 */
[----:B------:R-:W-:Y:S01]  /*80d0*/  LDSM.16.MT88.4 R144, [R215+0xa800] ;  /* 0x00a80000d790783b */ /* 0x000fe20000004200 */
[----:B------:R-:W1:Y:S01]  /*80e0*/  MUFU.EX2 R170, R170 ;  /* 0x000000aa00aa7308 */ /* 0x000e620000000800 */
[----:B------:R-:W-:Y:S01]  /*80f0*/  FMUL.FTZ R33, R3, R141 ;  /* 0x0000008d03217220 */ /* 0x000fe20000410000 */
[C---:B------:R-:W-:Y:S08]  /*8100*/  HMMA.16816.F32.BF16 R128, R160.reuse, R150, R128 ;  /* 0x00000096a080723c */ /* 0x040ff00000041880 */
[----:B------:R2:W3:Y:S01]  /*8110*/  MUFU.EX2 R208, R182 ;  /* 0x000000b600d07308 */ /* 0x0004e20000000800 */
[----:B------:R-:W-:Y:S01]  /*8120*/  FADD.FTZ R201, R200, R201 ;  /* 0x000000c9c8c97221 */ /* 0x000fe20000010000 */
[----:B------:R-:W5:Y:S01]  /*8130*/  LDSM.16.MT88.4 R148, [R219+0xa800] ;  /* 0x00a80000db94783b */ /* 0x000f620000004200 */
[----:B------:R-:W-:Y:S01]  /*8140*/  FADD.FTZ R195, R195, R198 ;  /* 0x000000c6c3c37221 */ /* 0x000fe20000010000 */
[----:B------:R-:W-:Y:S01]  /*8150*/  FADD.FTZ R193, R192, R193 ;  /* 0x000000c1c0c17221 */ /* 0x000fe20000010000 */
[-C--:B----4-:R-:W-:Y:S03]  /*8160*/  HMMA.16816.F32.BF16 R20, R160, R152.reuse, R20 ;  /* 0x00000098a014723c */ /* 0x090fe60000041814 */
[----:B------:R-:W-:Y:S01]  /*8170*/  FADD.FTZ R189, R188, R189 ;  /* 0x000000bdbcbd7221 */ /* 0x000fe20000010000 */
[C---:B-1----:R-:W-:Y:S01]  /*8180*/  F2FP.BF16.F32.PACK_AB R136, R203.reuse, R170 ;  /* 0x000000aacb88723e */ /* 0x042fe200000010ff */
[----:B------:R-:W-:Y:S01]  /*8190*/  FADD.FTZ R170, R170, R201 ;  /* 0x000000c9aaaa7221 */ /* 0x000fe20000010000 */
[----:B------:R-:W-:Y:S01]  /*81a0*/  IADD3 R246, PT, PT, R246, -0x1, RZ ;  /* 0xfffffffff6f67810 */ /* 0x000fe20007ffe0ff */
[----:B------:R-:W-:Y:S01]  /*81b0*/  FADD.FTZ R206, R206, R195 ;  /* 0x000000c3cece7221 */ /* 0x000fe20000010000 */
[C---:B------:R-:W-:Y:S01]  /*81c0*/  HMMA.16816.F32.BF16 R132, R156.reuse, R152, R132 ;  /* 0x000000989c84723c */ /* 0x040fe20000041884 */
[----:B------:R-:W1:Y:S01]  /*81d0*/  MUFU.EX2 R153, R140 ;  /* 0x0000008c00997308 */ /* 0x000e620000000800 */
[----:B--2---:R-:W2:Y:S02]  /*81e0*/  LDSM.16.MT88.4 R180, [R215+0xb800] ;  /* 0x00b80000d7b4783b */ /* 0x004ea40000004200 */
[----:B---3--:R-:W-:Y:S01]  /*81f0*/  F2FP.BF16.F32.PACK_AB R138, R208, R207 ;  /* 0x000000cfd08a723e */ /* 0x008fe200000010ff */
[----:B------:R-:W-:Y:S01]  /*8200*/  FADD.FTZ R170, R203, R170 ;  /* 0x000000aacbaa7221 */ /* 0x000fe20000010000 */
[----:B------:R-:W-:Y:S01]  /*8210*/  MOV R165, R166 ;  /* 0x000000a600a57202 */ /* 0x000fe20000000f00 */
[----:B------:R-:W-:Y:S01]  /*8220*/  FADD.FTZ R206, R205, R206 ;  /* 0x000000cecdce7221 */ /* 0x000fe20000010000 */
[-C--:B------:R-:W-:Y:S03]  /*8230*/  HMMA.16816.F32.BF16 R32, R156, R154.reuse, R32 ;  /* 0x0000009a9c20723c */ /* 0x080fe60000041820 */
[----:B------:R-:W-:Y:S01]  /*8240*/  FADD.FTZ R207, R207, R170 ;  /* 0x000000aacfcf7221 */ /* 0x000fe20000010000 */
[----:B------:R-:W-:Y:S01]  /*8250*/  FADD.FTZ R209, R209, R206 ;  /* 0x000000ced1d17221 */ /* 0x000fe20000010000 */
[----:B------:R-:W-:Y:S02]  /*8260*/  MOV R164, R167 ;  /* 0x000000a700a47202 */ /* 0x000fe40000000f00 */
[----:B-1----:R-:W-:Y:S01]  /*8270*/  MOV R171, R153 ;  /* 0x0000009900ab7202 */ /* 0x002fe20000000f00 */
[----:B------:R-:W-:Y:S04]  /*8280*/  HMMA.16816.F32.BF16 R24, R160, R154, R24 ;  /* 0x0000009aa018723c */ /* 0x000fe80000041818 */
[----:B------:R-:W-:Y:S01]  /*8290*/  F2FP.BF16.F32.PACK_AB R140, R211, R224 ;  /* 0x000000e0d38c723e */ /* 0x000fe200000010ff */
[----:B------:R-:W-:Y:S01]  /*82a0*/  FADD.FTZ R224, R224, R193 ;  /* 0x000000c1e0e07221 */ /* 0x000fe20000010000 */
[----:B------:R-:W-:Y:S01]  /*82b0*/  F2FP.BF16.F32.PACK_AB R141, R251, R171 ;  /* 0x000000abfb8d723e */ /* 0x000fe200000010ff */
[----:B------:R-:W-:Y:S01]  /*82c0*/  FADD.FTZ R2, R171, R189 ;  /* 0x000000bdab027221 */ /* 0x000fe20000010000 */
[----:B------:R-:W-:Y:S01]  /*82d0*/  FADD.FTZ R250, R208, R207 ;  /* 0x000000cfd0fa7221 */ /* 0x000fe20000010000 */
[----:B------:R-:W-:Y:S01]  /*82e0*/  FADD.FTZ R211, R211, R224 ;  /* 0x000000e0d3d37221 */ /* 0x000fe20000010000 */
[----:B------:R-:W-:Y:S01]  /*82f0*/  FADD.FTZ R249, R210, R209 ;  /* 0x000000d1d2f97221 */ /* 0x000fe20000010000 */
[----:B------:R-:W-:Y:S01]  /*8300*/  FADD.FTZ R251, R251, R2 ;  /* 0x00000002fbfb7221 */ /* 0x000fe20000010000 */
[----:B------:R-:W-:Y:S01]  /*8310*/  MOV R3, R168 ;  /* 0x000000a800037202 */ /* 0x000fe20000000f00 */
[-C--:B-----5:R-:W-:Y:S01]  /*8320*/  HMMA.16816.F32.BF16 R160, R136, R148.reuse, R4 ;  /* 0x0000009488a0723c */ /* 0x0a0fe20000041804 */
[----:B------:R-:W1:Y:S04]  /*8330*/  LDSM.16.MT88.4 R4, [R212+0x1800] ;  /* 0x00180000d404783b */ /* 0x000e680000004200 */
[----:B------:R-:W-:Y:S01]  /*8340*/  FADD.FTZ R222, R222, R211 ;  /* 0x000000d3dede7221 */ /* 0x000fe20000010000 */
[----:B------:R-:W-:Y:S01]  /*8350*/  FADD.FTZ R252, R252, R251 ;  /* 0x000000fbfcfc7221 */ /* 0x000fe20000010000 */
[----:B------:R-:W-:Y:S01]  /*8360*/  MOV R2, R169 ;  /* 0x000000a900027202 */ /* 0x000fe20000000f00 */
        /* <DEDUP_REMOVED lines=35> */
.L_x_1243:
[----:B------:R-:W1:Y:S01]  /*85a0*/  SHFL.BFLY PT, R3, R250, 0x2, 0x1f ;  /* 0x0c401f00fa037f89 */ /* 0x000e6200000e0000 */
[----:B------:R-:W-:Y:S01]  /*85b0*/  SHF.L.U32 R8, R237, 0x4, RZ ;  /* 0x00000004ed087819 */ /* 0x000fe200000006ff */
[----:B------:R-:W2:Y:S01]  /*85c0*/  S2UR UR4, SR_CgaCtaId ;  /* 0x00000000000479c3 */ /* 0x000ea20000008800 */
[----:B------:R-:W-:Y:S01]  /*85d0*/  UMOV UR5, 0x400 ;  /* 0x0000040000057882 */ /* 0x000fe20000000000 */
[----:B------:R-:W3:Y:S01]  /*85e0*/  SHFL.BFLY PT, R0, R249, 0x2, 0x1f ;  /* 0x0c401f00f9007f89 */ /* 0x000ee200000e0000 */
[----:B------:R-:W-:Y:S02]  /*85f0*/  LOP3.LUT R8, R8, 0x1c0, RZ, 0xc0, !PT ;  /* 0x000001c008087812 */ /* 0x000fe400078ec0ff */
[----:B------:R-:W-:Y:S01]  /*8600*/  ISETP.NE.AND P6, PT, R236, -0x1, PT ;  /* 0xffffffffec00780c */ /* 0x000fe20003fc5270 */
[----:B------:R-:W4:Y:S02]  /*8610*/  SHFL.BFLY PT, R7, R248, 0x2, 0x1f ;  /* 0x0c401f00f8077f89 */ /* 0x000f2400000e0000 */
[----:B------:R-:W4:Y:S02]  /*8620*/  LDC.U8 R16, c[0x0][0x548] ;  /* 0x00015200ff107b82 */ /* 0x000f240000000000 */
[----:B------:R-:W5:Y:S01]  /*8630*/  SHFL.BFLY PT, R2, R247, 0x2, 0x1f ;  /* 0x0c401f00f7027f89 */ /* 0x000f6200000e0000 */
        /* <DEDUP_REMOVED lines=19> */
[----:B------:R-:W-:Y:S01]  /*8770*/  MOV R8, 0x10 ;  /* 0x0000001000087802 */ /* 0x000fe20000000f00 */
[----:B------:R-:W2:Y:S01]  /*8780*/  MUFU.RCP R7, R4 ;  /* 0x0000000400077308 */ /* 0x000ea20000001000 */
[----:B------:R-:W-:Y:S02]  /*8790*/  LOP3.LUT R2, R2, R3, RZ, 0xfc, !PT ;  /* 0x0000000302027212 */ /* 0x000fe400078efcff */
[----:B------:R-:W-:Y:S02]  /*87a0*/  FSETP.NE.FTZ.AND P1, PT, R0, RZ, PT ;  /* 0x000000ff0000720b */ /* 0x000fe40003f35000 */
[----:B------:R-:W-:Y:S02]  /*87b0*/  FSETP.NE.FTZ.AND P4, PT, R6, RZ, PT ;  /* 0x000000ff0600720b */ /* 0x000fe40003f95000 */
[----:B------:R-:W-:Y:S01]  /*87c0*/  FSETP.NE.FTZ.AND P3, PT, R4, RZ, PT ;  /* 0x000000ff0400720b */ /* 0x000fe20003f75000 */
[----:B------:R-:W3:Y:S01]  /*87d0*/  MUFU.RCP R5, R0 ;  /* 0x0000000000057308 */ /* 0x000ee20000001000 */
[----:B------:R-:W-:-:S02]  /*87e0*/  SEL R8, R8, 0xfffffff0, !P0 ;  /* 0xfffffff008087807 */ /* 0x000fc40004000000 */
[----:B------:R-:W-:Y:S02]  /*87f0*/  LOP3.LUT P0, RZ, R237, 0x8, RZ, 0xc0, !PT ;  /* 0x00000008edff7812 */ /* 0x000fe4000780c0ff */
[----:B------:R-:W-:Y:S02]  /*8800*/  FSETP.NE.FTZ.AND P2, PT, R13, RZ, PT ;  /* 0x000000ff0d00720b */ /* 0x000fe40003f55000 */
[----:B-1----:R-:W-:Y:S01]  /*8810*/  FSEL R9, R9, 1, P4 ;  /* 0x3f80000009097808 */ /* 0x002fe20002000000 */
[----:B------:R-:W1:Y:S01]  /*8820*/  MUFU.RCP R3, R13 ;  /* 0x0000000d00037308 */ /* 0x000e620000001000 */
[----:B------:R-:W-:Y:S01]  /*8830*/  LEA R11, R2, UR4, 0x1 ;  /* 0x00000004020b7c11 */ /* 0x000fe2000f8e08ff */
[----:B------:R-:W4:Y:S01]  /*8840*/  @P4 LDC R20, c[0x0][0x458] ;  /* 0x00011600ff144b82 */ /* 0x000f220000000800 */
[----:B--2---:R-:W-:Y:S01]  /*8850*/  FSEL R7, R7, 1, P3 ;  /* 0x3f80000007077808 */ /* 0x004fe20001800000 */
[C---:B------:R-:W-:Y:S01]  /*8860*/  FMUL.FTZ R160, R9.reuse, R160 ;  /* 0x000000a009a07220 */ /* 0x040fe20000410000 */
[----:B------:R-:W-:Y:S01]  /*8870*/  SEL R214, R214, 0xffffffe0, !P0 ;  /* 0xffffffe0d6d67807 */ /* 0x000fe20004000000 */
[----:B------:R-:W-:Y:S01]  /*8880*/  FMUL.FTZ R161, R9, R161 ;  /* 0x000000a109a17220 */ /* 0x000fe20000410000 */
[----:B------:R-:W-:Y:S01]  /*8890*/  LOP3.LUT P0, RZ, R237, 0x10, RZ, 0xc0, !PT ;  /* 0x00000010edff7812 */ /* 0x000fe2000780c0ff */
[C---:B------:R-:W-:Y:S01]  /*88a0*/  FMUL.FTZ R162, R7.reuse, R162 ;  /* 0x000000a207a27220 */ /* 0x040fe20000410000 */
[----:B------:R-:W-:Y:S01]  /*88b0*/  FMUL.FTZ R163, R7, R163 ;  /* 0x000000a307a37220 */ /* 0x000fe20000410000 */
[----:B---3--:R-:W-:Y:S01]  /*88c0*/  FSEL R5, R5, 1, P1 ;  /* 0x3f80000005057808 */ /* 0x008fe20000800000 */
[----:B------:R-:W2:Y:S01]  /*88d0*/  LDC.U8 R2, c[0x0][0x549] ;  /* 0x00015240ff027b82 */ /* 0x000ea20000000000 */
        /* <DEDUP_REMOVED lines=70> */
[C---:B------:R-:W-:Y:S01]  /*8d40*/  FMUL.FTZ R66, R7.reuse, R66 ;  /* 0x0000004207427220 */ /* 0x040fe20000410000 */
[----:B------:R-:W-:Y:S01]  /*8d50*/  FMUL.FTZ R67, R7, R67 ;  /* 0x0000004307437220 */ /* 0x000fe20000410000 */
[----:B------:R-:W-:Y:S01]  /*8d60*/  F2FP.BF16.F32.PACK_AB R36, R37, R36 ;  /* 0x000000242524723e */ /* 0x000fe200000010ff */
[----:B------:R-:W-:Y:S01]  /*8d70*/  FMUL.FTZ R56, R3, R56 ;  /* 0x0000003803387220 */ /* 0x000fe20000410000 */
[----:B------:R-:W-:Y:S01]  /*8d80*/  F2FP.BF16.F32.PACK_AB R38, R39, R38 ;  /* 0x000000262726723e */ /* 0x000fe200000010ff */
[----:B------:R-:W-:Y:S01]  /*8d90*/  FMUL.FTZ R57, R3, R57 ;  /* 0x0000003903397220 */ /* 0x000fe20000410000 */
[----:B------:R-:W-:Y:S01]  /*8da0*/  IADD3 R19, PT, PT, R11, 0x40, RZ ;  /* 0x000000400b137810 */ /* 0x000fe20007ffe0ff */
[----:B------:R-:W-:Y:S01]  /*8db0*/  STS [R11], R160 ;  /* 0x000000a00b007388 */ /* 0x000fe20000000800 */
[----:B------:R-:W-:Y:S01]  /*8dc0*/  F2FP.BF16.F32.PACK_AB R48, R49, R48 ;  /* 0x000000303130723e */ /* 0x000fe200000010ff */
[----:B------:R-:W-:Y:S01]  /*8dd0*/  FMUL.FTZ R60, R3, R60 ;  /* 0x0000003c033c7220 */ /* 0x000fe20000410000 */
[----:B------:R-:W-:Y:S01]  /*8de0*/  F2FP.BF16.F32.PACK_AB R50, R51, R50 ;  /* 0x000000323332723e */ /* 0x000fe200000010ff */
[----:B------:R-:W-:Y:S01]  /*8df0*/  STS [R11+0x400], R162 ;  /* 0x000400a20b007388 */ /* 0x000fe20000000800 */
[C---:B------:R-:W-:Y:S01]  /*8e00*/  IADD3 R17, PT, PT, R8.reuse, R15, RZ ;  /* 0x0000000f08117210 */ /* 0x040fe20007ffe0ff */
        /* <DEDUP_REMOVED lines=28> */
[----:B------:R-:W-:Y:S01]  /*8fd0*/  IADD3 R21, PT, PT, R8, R19, RZ ;  /* 0x0000001308157210 */ /* 0x000fe20007ffe0ff */
        /* <DEDUP_REMOVED lines=43> */
[----:B--2---:R-:W-:Y:S01]  /*9290*/  ISETP.NE.AND P5, PT, R2, RZ, PT ;  /* 0x000000ff0200720c */ /* 0x004fe20003fa5270 */
        /* <DEDUP_REMOVED lines=18> */
[----:B------:R-:W-:Y:S01]  /*93c0*/  STS [R23], R68 ;  /* 0x0000004417007388 */ /* 0x000fe20000000800 */
[----:B------:R-:W-:Y:S01]  /*93d0*/  F2FP.BF16.F32.PACK_AB R94, R95, R94 ;  /* 0x0000005e5f5e723e */ /* 0x000fe200000010ff */
[----:B------:R-:W1:Y:S01]  /*93e0*/  @P5 LDC R14, c[0x0][0x430] ;  /* 0x00010c00ff0e5b82 */ /* 0x000e620000000800 */
        /* <DEDUP_REMOVED lines=51> */
[----:B------:R3:W1:Y:S01]  /*9720*/  @P4 MUFU.LG2 R12, R6 ;  /* 0x00000006000c4308 */ /* 0x0006620000000c00 */
[----:B------:R-:W-:Y:S01]  /*9730*/  F2FP.BF16.F32.PACK_AB R124, R125, R124 ;  /* 0x0000007c7d7c723e */ /* 0x000fe200000010ff */
[----:B------:R-:W-:Y:S01]  /*9740*/  STS [R5+0x6000], R92 ;  /* 0x0060005c05007388 */ /* 0x000fe20000000800 */
        /* <DEDUP_REMOVED lines=15> */
[----:B------:R-:W-:Y:S01]  /*9840*/  STS [R17+0x4400], R114 ;  /* 0x0044007211007388 */ /* 0x000fe20000000800 */
[----:B--2---:R-:W2:Y:S03]  /*9850*/  @!P6 LDC.64 R10, c[0x0][0x400] ;  /* 0x00010000ff0aeb82 */ /* 0x004ea60000000a00 */
[----:B------:R-:W-:Y:S04]  /*9860*/  STS [R15+0x6000], R104 ;  /* 0x006000680f007388 */ /* 0x000fe80000000800 */
[----:B------:R5:W-:Y:S04]  /*9870*/  STS [R15+0x6400], R106 ;  /* 0x0064006a0f007388 */ /* 0x000be80000000800 */
[----:B------:R-:W-:Y:S04]  /*9880*/  STS [R17+0x6000], R108 ;  /* 0x0060006c11007388 */ /* 0x000fe80000000800 */
[----:B------:R-:W-:Y:S04]  /*9890*/  STS [R17+0x6400], R110 ;  /* 0x0064006e11007388 */ /* 0x000fe80000000800 */
[----:B------:R-:W-:Y:S04]  /*98a0*/  STS [R19+0x4000], R116 ;  /* 0x0040007413007388 */ /* 0x000fe80000000800 */
[----:B------:R-:W-:Y:S01]  /*98b0*/  STS [R19+0x4400], R118 ;  /* 0x0044007613007388 */ /* 0x000fe20000000800 */
[----:B--2---:R-:W-:-:S03]  /*98c0*/  @!P6 IMAD.WIDE.U32 R26, R238, R10, RZ ;  /* 0x0000000aee1ae225 */ /* 0x004fc600078e00ff */
[----:B------:R-:W-:Y:S04]  /*98d0*/  STS [R21+0x4000], R128 ;  /* 0x0040008015007388 */ /* 0x000fe80000000800 */
[----:B------:R-:W-:Y:S01]  /*98e0*/  STS [R21+0x4400], R130 ;  /* 0x0044008215007388 */ /* 0x000fe20000000800 */
[----:B-----5:R-:W1:Y:S03]  /*98f0*/  LDC R15, c[0x0][0x434] ;  /* 0x00010d00ff0f7b82 */ /* 0x020e660000000800 */
        /* <DEDUP_REMOVED lines=12> */
[----:B--2---:R-:W2:Y:S03]  /*99c0*/  @P3 LDC R21, c[0x0][0x458] ;  /* 0x00011600ff153b82 */ /* 0x004ea60000000800 */
[----:B------:R-:W-:Y:S01]  /*99d0*/  STS [R25+0x6400], R142 ;  /* 0x0064008e19007388 */ /* 0x000fe20000000800 */
[----:B------:R-:W1:Y:S03]  /*99e0*/  S2R R17, SR_CTAID.Z ;  /* 0x0000000000117919 */ /* 0x000e660000002700 */
[----:B------:R4:W-:Y:S01]  /*99f0*/  STS [R25+0x6000], R3 ;  /* 0x0060000319007388 */ /* 0x0009e20000000800 */
[----:B-----5:R-:W1:Y:S01]  /*9a00*/  @P6 LDC.64 R8, c[0x0][0x408] ;  /* 0x00010200ff086b82 */ /* 0x020e620000000a00 */
[----:B----4-:R-:W-:Y:S01]  /*9a10*/  @P5 MOV R3, 0x1 ;  /* 0x0000000100035802 */ /* 0x010fe20000000f00 */
[----:B---3--:R-:W-:Y:S06]  /*9a20*/  @P5 BRA `(.L_x_1247) ;  /* 0x0000000000205947 */ /* 0x008fec0003800000 */
[----:B------:R-:W-:Y:S01]  /*9a30*/  ISETP.NE.AND P0, PT, R16, RZ, PT ;  /* 0x000000ff1000720c */ /* 0x000fe20003f05270 */
[----:B------:R-:W3:-:S12]  /*9a40*/  LDC R4, c[0x0][0x3e0] ;  /* 0x0000f800ff047b82 */ /* 0x000ed80000000800 */
[----:B------:R-:W3:Y:S01]  /*9a50*/  @P0 LDC R3, c[0x0][0x454] ;  /* 0x00011500ff030b82 */ /* 0x000ee20000000800 */
[----:B-1----:R-:W-:Y:S02]  /*9a60*/  @P0 MOV R14, 0x1 ;  /* 0x00000001000e0802 */ /* 0x002fe40000000f00 */
[----:B------:R-:W-:-:S05]  /*9a70*/  @!P0 MOV R14, 0x1 ;  /* 0x00000001000e8802 */ /* 0x000fca0000000f00 */
[----:B------:R-:W4:Y:S01]  /*9a80*/  @P0 LDC R2, c[0x0][0x454] ;  /* 0x00011500ff020b82 */ /* 0x000f220000000800 */
[-C--:B---3--:R-:W-:Y:S02]  /*9a90*/  @P0 IMAD R3, R3, R4.reuse, RZ ;  /* 0x0000000403030224 */ /* 0x088fe400078e02ff */
[----:B------:R-:W-:-:S07]  /*9aa0*/  @!P0 IMAD R3, R15, R4, RZ ;  /* 0x000000040f038224 */ /* 0x000fce00078e02ff */
.L_x_1247:
[----:B------:R-:W-:Y:S01]  /*9ab0*/  BAR.SYNC.DEFER_BLOCKING 0x0 ;  /* 0x0000000000007b1d */ /* 0x000fe20000010000 */
[----:B------:R-:W-:Y:S01]  /*9ac0*/  ISETP.NE.AND P0, PT, R236, -0x1, PT ;  /* 0xffffffffec00780c */ /* 0x000fe20003f05270 */
[----:B------:R-:W-:Y:S01]  /*9ad0*/  @P3 FMUL.FTZ R25, R22, 0.69314718246459960938 ;  /* 0x3f31721816193820 */ /* 0x000fe20000410000 */
[----:B------:R-:W-:Y:S01]  /*9ae0*/  ISETP.NE.AND P5, PT, R16, RZ, !P5 ;  /* 0x000000ff1000720c */ /* 0x000fe20006fa5270 */
[----:B------:R-:W-:Y:S02]  /*9af0*/  @!P6 IMAD R16, R238, R11, R27 ;  /* 0x0000000bee10e224 */ /* 0x000fe400078e021b */
[----:B------:R-:W-:Y:S01]  /*9b00*/  @P4 FMUL.FTZ R12, R12, 0.69314718246459960938 ;  /* 0x3f3172180c0c4820 */ /* 0x000fe20000410000 */
[----:B------:R-:W3:Y:S01]  /*9b10*/  @P1 MUFU.LG2 R0, R0 ;  /* 0x0000000000001308 */ /* 0x000ee20000000c00 */
[----:B------:R-:W5:Y:S01]  /*9b20*/  @P2 LDC R10, c[0x0][0x458] ;  /* 0x00011600ff0a2b82 */ /* 0x000f620000000800 */
[----:B-1----:R-:W-:Y:S01]  /*9b30*/  @P6 IMAD.WIDE.U32 R22, R236, R8, RZ ;  /* 0x00000008ec166225 */ /* 0x002fe200078e00ff */
[----:B------:R-:W-:-:S03]  /*9b40*/  MOV R18, 0x7f800000 ;  /* 0x7f80000000127802 */ /* 0x000fc60000000f00 */
[----:B------:R-:W-:Y:S01]  /*9b50*/  @P4 FFMA.FTZ R18, R169, R20, R12 ;  /* 0x00000014a9124223 */ /* 0x000fe2000001000c */
[----:B------:R-:W-:Y:S01]  /*9b60*/  MOV R19, 0x7f800000 ;  /* 0x7f80000000137802 */ /* 0x000fe20000000f00 */
[----:B------:R-:W-:Y:S02]  /*9b70*/  @P6 IMAD R16, R236, R9, R23 ;  /* 0x00000009ec106224 */ /* 0x000fe400078e0217 */
[----:B--2---:R-:W-:Y:S01]  /*9b80*/  @P3 FFMA.FTZ R19, R168, R21, R25 ;  /* 0x00000015a8133223 */ /* 0x004fe20000010019 */
[C---:B------:R-:W-:Y:S01]  /*9b90*/  @!P0 IMAD R236, R238.reuse, R15, RZ ;  /* 0x0000000feeec8224 */ /* 0x040fe200078e02ff */
[----:B------:R-:W1:Y:S01]  /*9ba0*/  @P1 LDC R11, c[0x0][0x458] ;  /* 0x00011600ff0b1b82 */ /* 0x000e620000000800 */
[----:B----4-:R-:W-:Y:S01]  /*9bb0*/  IMAD R2, R17, R2, RZ ;  /* 0x0000000211027224 */ /* 0x010fe200078e02ff */
        /* <DEDUP_REMOVED lines=8> */
[----:B---3--:R-:W-:Y:S01]  /*9c40*/  @P1 FMUL.FTZ R9, R0, 0.69314718246459960938 ;  /* 0x3f31721800091820 */ /* 0x008fe20000410000 */
        /* <DEDUP_REMOVED lines=9> */
[----:B--2-4-:R-:W-:Y:S06]  /*9ce0*/  @P0 BRA `(.L_x_1249) ;  /* 0x00000000009c0947 */ /* 0x014fec0003800000 */
        /* <DEDUP_REMOVED lines=39> */
.L_x_1249:
[----:B------:R-:W-:Y:S05]  /*9f60*/  BSYNC.RECONVERGENT B0 ;  /* 0x0000000000007941 */ /* 0x000fea0003800200 */
.L_x_1248:
        /* <DEDUP_REMOVED lines=36> */
.L_x_1251:
[----:B------:R-:W-:Y:S05]  /*a1b0*/  BSYNC.RECONVERGENT B0 ;  /* 0x0000000000007941 */ /* 0x000fea0003800200 */
.L_x_1250:
        /* <DEDUP_REMOVED lines=23> */
.L_x_1253:
[----:B------:R-:W-:Y:S05]  /*a330*/  BSYNC.RECONVERGENT B0 ;  /* 0x0000000000007941 */ /* 0x000fea0003800200 */
.L_x_1252:
        /* <DEDUP_REMOVED lines=22> */
.L_x_1255:
[----:B------:R-:W-:Y:S05]  /*a4a0*/  BSYNC.RECONVERGENT B0 ;  /* 0x0000000000007941 */ /* 0x000fea0003800200 */
.L_x_1254:
        /* <DEDUP_REMOVED lines=21> */
.L_x_1257:
[----:B------:R-:W-:Y:S05]  /*a600*/  BSYNC.RECONVERGENT B0 ;  /* 0x0000000000007941 */ /* 0x000fea0003800200 */
.L_x_1256:
        /* <DEDUP_REMOVED lines=21> */
.L_x_1259:
[----:B------:R-:W-:Y:S05]  /*a760*/  BSYNC.RECONVERGENT B0 ;  /* 0x0000000000007941 */ /* 0x000fea0003800200 */
.L_x_1258:
        /* <DEDUP_REMOVED lines=21> */
.L_x_1261:
[----:B------:R-:W-:Y:S05]  /*a8c0*/  BSYNC.RECONVERGENT B0 ;  /* 0x0000000000007941 */ /* 0x000fea0003800200 */
.L_x_1260:
        /* <DEDUP_REMOVED lines=21> */
.L_x_1263:
[----:B------:R-:W-:Y:S05]  /*aa20*/  BSYNC.RECONVERGENT B0 ;  /* 0x0000000000007941 */ /* 0x000fea0003800200 */
.L_x_1262:
        /* <DEDUP_REMOVED lines=21> */
.L_x_1264:
        /* <DEDUP_REMOVED lines=16> */
.L_x_2856:


//--------------------- .text._ZN5flash16flash_fwd_kernelI23Flash_fwd_kernel_traitsILi128ELi128ELi32ELi4ELb0ELb0EN7cutlass10bfloat16_tE19Flash_kernel_traitsILi128ELi128ELi32ELi4ES3_EELb0ELb0ELb1ELb0ELb0ELb1ELb0ELb0EEEvNS_16Flash_fwd_paramsE --------------------------
	.section	.text._ZN5flash16flash_fwd_kernelI23Flash_fwd_kernel_traitsILi128ELi128ELi32ELi4ELb0ELb0EN7cutlass10bfloat16_tE19Flash_kernel_traitsILi128ELi128ELi32ELi4ES3_EELb0ELb0ELb1ELb0ELb0ELb1ELb0ELb0EEEvNS_16Flash_fwd_paramsE,"ax",@progbits
	.align	128
        .global         _ZN5flash16flash_fwd_kernelI23Flash_fwd_kernel_traitsILi128ELi128ELi32ELi4ELb0ELb0EN7cutlass10bfloat16_tE19Flash_kernel_traitsILi128ELi128ELi32ELi4ES3_EELb0ELb0ELb1ELb0ELb0ELb1ELb0ELb0EEEvNS_16Flash_fwd_paramsE
        .type           _ZN5flash16flash_fwd_kernelI23Flash_fwd_kernel_traitsILi128ELi128ELi32ELi4ELb0ELb0EN7cutlass10bfloat16_tE19Flash_kernel_traitsILi128ELi128ELi32ELi4ES3_EELb0ELb0ELb1ELb0ELb0ELb1ELb0ELb0EEEvNS_16Flash_fwd_paramsE,@function
        .size           _ZN5flash16flash_fwd_kernelI23Flash_fwd_kernel_traitsILi128ELi128ELi32ELi4ELb0ELb0EN7cutlass10bfloat16_tE19Flash_kernel_traitsILi128ELi128ELi32ELi4ES3_EELb0ELb0ELb1ELb0ELb0ELb1ELb0ELb0EEEvNS_16Flash_fwd_paramsE,(.L_x_2857 - _ZN5flash16flash_fwd_kernelI23Flash_fwd_kernel_traitsILi128ELi128ELi32ELi4ELb0ELb0EN7cutlass10bfloat16_tE19Flash_kernel_traitsILi128ELi128ELi32ELi4ES3_EELb0ELb0ELb1ELb0ELb0ELb1ELb0ELb0EEEvNS_16Flash_fwd_paramsE)
        .other          _ZN5flash16flash_fwd_kernelI23Flash_fwd_kernel_traitsILi128ELi128ELi32ELi4ELb0ELb0EN7cutlass10bfloat16_tE19Flash_kernel_traitsILi128ELi128ELi32ELi4ES3_EELb0ELb0ELb1ELb0ELb0ELb1ELb0ELb0EEEvNS_16Flash_fwd_paramsE,@"STO_CUDA_ENTRY STV_DEFAULT"
_ZN5flash16flash_fwd_kernelI23Flash_fwd_kernel_traitsILi128ELi128ELi32ELi4ELb0ELb0EN7cutlass10bfloat16_tE19Flash_kernel_traitsILi128ELi128ELi32ELi4ES3_EELb0ELb0ELb1ELb0ELb0ELb1ELb0ELb0EEEvNS_16Flash_fwd_paramsE:
.text._ZN5flash16flash_fwd_kernelI23Flash_fwd_kernel_traitsILi128ELi128ELi32ELi4ELb0ELb0EN7cutlass10bfloat16_tE19Flash_kernel_traitsILi128ELi128ELi32ELi4ES3_EELb0ELb0ELb1ELb0ELb0ELb1ELb0ELb0EEEvNS_16Flash_fwd_paramsE:
        /* <DEDUP_REMOVED lines=8> */
[----:B------:R-:W4:Y:S01]  /*0080*/  LDC.64 R2, c[0x0][0x478] ;  /* 0x00011e00ff027b82 */ /* 0x000f220000000a00 */
[----:B---3--:R-:W-:-:S02]  /*0090*/  ISETP.NE.U32.AND P0, PT, RZ, UR6, PT ;  /* 0x00000006ff007c0c */ /* 0x008fc4000bf05070 */
[----:B------:R-:W-:Y:S02]  /*00a0*/  ISETP.NE.U32.AND P4, PT, RZ, UR6, PT ;  /* 0x00000006ff007c0c */ /* 0x000fe4000bf85070 */
[----:B------:R-:W-:Y:S02]  /*00b0*/  ISETP.NE.AND.EX P0, PT, RZ, UR7, PT, P0 ;  /* 0x00000007ff007c0c */ /* 0x000fe4000bf05300 */
[----:B------:R-:W-:Y:S02]  /*00c0*/  ISETP.NE.AND.EX P4, PT, RZ, UR7, PT, P4 ;  /* 0x00000007ff007c0c */ /* 0x000fe4000bf85340 */
[----:B-1----:R-:W-:-:S04]  /*00d0*/  ISETP.NE.U32.AND P3, PT, RZ, UR4, PT ;  /* 0x00000004ff007c0c */ /* 0x002fc8000bf65070 */
[----:B------:R-:W-:Y:S01]  /*00e0*/  ISETP.NE.AND.EX P3, PT, RZ, UR5, PT, P3 ;  /* 0x00000005ff007c0c */ /* 0x000fe2000bf65330 */
[----:B--2---:R-:W-:Y:S01]  /*00f0*/  IMAD.WIDE.U32 R4, R24, 0x4, R4 ;  /* 0x0000000418047825 */ /* 0x004fe200078e0004 */
[----:B------:R-:W-:Y:S02]  /*0100*/  SHF.R.U32.HI R7, RZ, 0x1e, R24 ;  /* 0x0000001eff077819 */ /* 0x000fe40000011618 */
[----:B----4-:R-:W-:Y:S02]  /*0110*/  ISETP.NE.U32.AND P2, PT, R2, RZ, PT ;  /* 0x000000ff0200720c */ /* 0x010fe40003f45070 */
[----:B------:R-:W2:Y:S01]  /*0120*/  @P0 LDG.E R25, desc[UR16][R4.64] ;  /* 0x0000001004190981 */ /* 0x000ea2000c1e1900 */
[----:B------:R-:W-:Y:S01]  /*0130*/  IMAD.SHL.U32 R6, R24, 0x4, RZ ;  /* 0x0000000418067824 */ /* 0x000fe200078e00ff */
[----:B------:R-:W-:Y:S02]  /*0140*/  ISETP.NE.AND.EX P2, PT, R3, RZ, PT, P2 ;  /* 0x000000ff0300720c */ /* 0x000fe40003f45320 */
[----:B------:R1:W3:Y:S01]  /*0150*/  @P4 LDG.E R0, desc[UR16][R4.64+0x4] ;  /* 0x0000041004004981 */ /* 0x0002e2000c1e1900 */
[----:B------:R-:W-:Y:S01]  /*0160*/  IMAD.MOV.U32 R11, RZ, RZ, RZ ;  /* 0x000000ffff0b7224 */ /* 0x000fe200078e00ff */
[----:B------:R-:W4:Y:S08]  /*0170*/  S2UR UR8, SR_CTAID.X ;  /* 0x00000000000879c3 */ /* 0x000f300000002500 */
[----:B------:R-:W3:Y:S08]  /*0180*/  @!P4 LDC R97, c[0x0][0x434] ;  /* 0x00010d00ff61cb82 */ /* 0x000ef00000000800 */
[----:B------:R-:W2:Y:S01]  /*0190*/  @!P2 LDC R9, c[0x0][0x43c] ;  /* 0x00010f00ff09ab82 */ /* 0x000ea20000000800 */
[----:B-1----:R-:W-:-:S04]  /*01a0*/  @P3 IADD3 R4, P1, PT, R6, UR4, RZ ;  /* 0x0000000406043c10 */ /* 0x002fc8000ff3e0ff */
[----:B------:R-:W-:-:S05]  /*01b0*/  @P3 IADD3.X R5, PT, PT, R7, UR5, RZ, P1, !PT ;  /* 0x0000000507053c10 */ /* 0x000fca0008ffe4ff */
[----:B------:R1:W5:Y:S01]  /*01c0*/  @P3 LDG.E R11, desc[UR16][R4.64] ;  /* 0x00000010040b3981 */ /* 0x000362000c1e1900 */
[----:B------:R-:W-:-:S05]  /*01d0*/  @P2 IADD3 R2, P0, PT, R6, R2, RZ ;  /* 0x0000000206022210 */ /* 0x000fca0007f1e0ff */
[----:B------:R-:W-:-:S05]  /*01e0*/  @P2 IMAD.X R3, R7, 0x1, R3, P0 ;  /* 0x0000000107032824 */ /* 0x000fca00000e0603 */
[----:B------:R4:W5:Y:S01]  /*01f0*/  @P2 LDG.E R8, desc[UR16][R2.64] ;  /* 0x0000001002082981 */ /* 0x000962000c1e1900 */
[----:B-1----:R-:W4:Y:S01]  /*0200*/  LDC.64 R4, c[0x0][0x468] ;  /* 0x00011a00ff047b82 */ /* 0x002f220000000a00 */
[----:B------:R-:W1:Y:S01]  /*0210*/  LDCU.U8 UR4, c[0x0][0x532] ;  /* 0x0000a640ff0477ac */ /* 0x000e620008000000 */
[----:B----4-:R-:W-:-:S05]  /*0220*/  IADD3 R2, P0, PT, R6, R4, RZ ;  /* 0x0000000406027210 */ /* 0x010fca0007f1e0ff */
[----:B------:R-:W-:Y:S01]  /*0230*/  IMAD.X R3, R7, 0x1, R5, P0 ;  /* 0x0000000107037824 */ /* 0x000fe200000e0605 */
[C---:B------:R-:W-:Y:S01]  /*0240*/  ISETP.NE.U32.AND P0, PT, R4.reuse, RZ, PT ;  /* 0x000000ff0400720c */ /* 0x040fe20003f05070 */
[----:B------:R-:W4:Y:S03]  /*0250*/  @!P2 LDC.64 R6, c[0x0][0x488] ;  /* 0x00012200ff06ab82 */ /* 0x000f260000000a00 */
[----:B------:R-:W-:Y:S02]  /*0260*/  ISETP.NE.AND.EX P0, PT, R5, RZ, PT, P0 ;  /* 0x000000ff0500720c */ /* 0x000fe40003f05300 */
[----:B-1----:R-:W-:Y:S02]  /*0270*/  ISETP.NE.AND P1, PT, RZ, UR4, PT ;  /* 0x00000004ff007c0c */ /* 0x002fe4000bf25270 */
[----:B------:R-:W-:-:S04]  /*0280*/  ISETP.EQ.U32.AND P3, PT, R4, RZ, PT ;  /* 0x000000ff0400720c */ /* 0x000fc80003f62070 */
[----:B------:R-:W-:-:S05]  /*0290*/  ISETP.EQ.OR.EX P3, PT, R5, RZ, !P1, P3 ;  /* 0x000000ff0500720c */ /* 0x000fca0004f62730 */
[----:B------:R-:W1:Y:S01]  /*02a0*/  @!P0 LDC R4, c[0x0][0x438] ;  /* 0x00010e00ff048b82 */ /* 0x000e620000000800 */
[----:B------:R-:W-:Y:S01]  /*02b0*/  IMAD.MOV.U32 R12, RZ, RZ, -0x1 ;  /* 0xffffffffff0c7424 */ /* 0x000fe200078e00ff */
[----:B------:R-:W-:-:S06]  /*02c0*/  USHF.L.U32 UR15, UR8, 0x7, URZ ;  /* 0x00000007080f7899 */ /* 0x000fcc00080006ff */
[----:B------:R1:W5:Y:S04]  /*02d0*/  @!P3 LDG.E R12, desc[UR16][R2.64] ;  /* 0x00000010020cb981 */ /* 0x000368000c1e1900 */
[----:B--2---:R2:W-:Y:S01]  /*02e0*/  STL [R1+0x3c], R25 ;  /* 0x00003c1901007387 */ /* 0x0045e20000100800 */
[----:B---3--:R-:W-:-:S05]  /*02f0*/  @P4 IMAD.IADD R97, R0, 0x1, -R25 ;  /* 0x0000000100614824 */ /* 0x008fca00078e0a19 */
[----:B------:R-:W-:Y:S01]  /*0300*/  ISETP.GT.AND P3, PT, R97, UR15, PT ;  /* 0x0000000f61007c0c */ /* 0x000fe2000bf64270 */
[----:B-1--4-:R-:W-:-:S12]  /*0310*/  @!P0 BRA `(.L_x_1265) ;  /* 0x00000000000c8947 */ /* 0x012fd80003800000 */
[----:B------:R-:W3:Y:S02]  /*0320*/  @P1 LDG.E R4, desc[UR16][R2.64+0x4] ;  /* 0x0000041002041981 */ /* 0x000ee4000c1e1900 */
[----:B---3-5:R-:W-:-:S06]  /*0330*/  @P1 IADD3 R4, PT, PT, R4, -R12, RZ ;  /* 0x8000000c04041210 */ /* 0x028fcc0007ffe0ff */
[----:B------:R1:W5:Y:S02]  /*0340*/  @!P1 LDG.E R4, desc[UR16][R2.64] ;  /* 0x0000001002049981 */ /* 0x000364000c1e1900 */
.L_x_1265:
[----:B------:R-:W-:Y:S05]  /*0350*/  @!P3 EXIT ;  /* 0x000000000000b94d */ /* 0x000fea0003800000 */
[----:B------:R-:W3:Y:S01]  /*0360*/  LDC R227, c[0x0][0x504] ;  /* 0x00014100ffe37b82 */ /* 0x000ee20000000800 */
[----:B------:R-:W-:Y:S01]  /*0370*/  @!P2 ISETP.NE.U32.AND P0, PT, R6, RZ, PT ;  /* 0x000000ff0600a20c */ /* 0x000fe20003f05070 */
[----:B-----5:R-:W-:Y:S01]  /*0380*/  @P2 IMAD.IADD R96, R8, 0x1, -R11 ;  /* 0x0000000108602824 */ /* 0x020fe200078e0a0b */
[----:B------:R-:W4:Y:S02]  /*0390*/  S2R R22, SR_CTAID.Z ;  /* 0x0000000000167919 */ /* 0x000f240000002700 */
[----:B------:R-:W-:Y:S01]  /*03a0*/  @!P2 ISETP.NE.AND.EX P0, PT, R7, RZ, PT, P0 ;  /* 0x000000ff0700a20c */ /* 0x000fe20003f05300 */
[----:B------:R-:W2:Y:S02]  /*03b0*/  S2R R109, SR_TID.X ;  /* 0x00000000006d7919 */ /* 0x000ea40000002100 */
[----:B------:R-:W4:Y:S01]  /*03c0*/  LDC R107, c[0x0][0x508] ;  /* 0x00014200ff6b7b82 */ /* 0x000f220000000800 */
[----:B------:R-:W-:-:S04]  /*03d0*/  @!P2 SEL R0, R9, RZ, P0 ;  /* 0x000000ff0900a207 */ /* 0x000fc80000000000 */
[----:B------:R-:W-:-:S05]  /*03e0*/  @!P2 IADD3 R96, PT, PT, R0, R4, -R11 ;  /* 0x000000040060a210 */ /* 0x000fca0007ffe80b */
[----:B-1----:R-:W-:-:S05]  /*03f0*/  VIADD R3, R96, 0x1f ;  /* 0x0000001f60037836 */ /* 0x002fca0000000000 */
[----:B------:R-:W-:Y:S01]  /*0400*/  IADD3 R0, PT, PT, R3, UR15, -R97 ;  /* 0x0000000f03007c10 */ /* 0x000fe2000fffe861 */
[----:B---3--:R-:W-:Y:S01]  /*0410*/  IMAD.IADD R227, R97, 0x1, R227 ;  /* 0x0000000161e37824 */ /* 0x008fe200078e02e3 */
[----:B------:R-:W-:-:S04]  /*0420*/  SHF.R.S32.HI R5, RZ, 0x1f, R3 ;  /* 0x0000001fff057819 */ /* 0x000fc80000011403 */
[----:B------:R-:W-:Y:S02]  /*0430*/  IADD3 R2, PT, PT, -R227, UR15, R96 ;  /* 0x0000000fe3027c10 */ /* 0x000fe4000fffe160 */
[----:B------:R-:W-:Y:S02]  /*0440*/  LEA.HI R3, R5, R3, RZ, 0x5 ;  /* 0x0000000305037211 */ /* 0x000fe400078f28ff */
[----:B------:R-:W-:Y:S02]  /*0450*/  SHF.R.S32.HI R6, RZ, 0x1f, R2 ;  /* 0x0000001fff067819 */ /* 0x000fe40000011402 */
[----:B----4-:R-:W-:Y:S02]  /*0460*/  IADD3 R0, PT, PT, R0, 0x80, R107 ;  /* 0x0000008000007810 */ /* 0x010fe40007ffe06b */
[----:B------:R-:W-:Y:S02]  /*0470*/  LEA.HI R2, R6, R2, RZ, 0x5 ;  /* 0x0000000206027211 */ /* 0x000fe400078f28ff */
[----:B------:R-:W-:-:S02]  /*0480*/  SHF.R.S32.HI R4, RZ, 0x1f, R0 ;  /* 0x0000001fff047819 */ /* 0x000fc40000011400 */
[----:B------:R-:W-:Y:S02]  /*0490*/  SHF.R.S32.HI R2, RZ, 0x5, R2 ;  /* 0x00000005ff027819 */ /* 0x000fe40000011402 */
[----:B------:R-:W-:Y:S02]  /*04a0*/  LEA.HI R0, R4, R0, RZ, 0x5 ;  /* 0x0000000004007211 */ /* 0x000fe400078f28ff */
[----:B------:R-:W-:Y:S02]  /*04b0*/  VIMNMX R235, PT, PT, RZ, R2, !PT ;  /* 0x00000002ffeb7248 */ /* 0x000fe40007fe0100 */
[----:B------:R-:W-:Y:S02]  /*04c0*/  SHF.R.S32.HI R3, RZ, 0x5, R3 ;  /* 0x00000005ff037819 */ /* 0x000fe40000011403 */
[----:B------:R-:W-:Y:S01]  /*04d0*/  SHF.R.S32.HI R0, RZ, 0x5, R0 ;  /* 0x00000005ff007819 */ /* 0x000fe20000011400 */
[----:B------:R1:W-:Y:S03]  /*04e0*/  STL [R1+0x34], R235 ;  /* 0x000034eb01007387 */ /* 0x0003e60000100800 */
[----:B------:R-:W-:-:S04]  /*04f0*/  VIMNMX R252, PT, PT, R3, R0, PT ;  /* 0x0000000003fc7248 */ /* 0x000fc80003fe0100 */
[----:B------:R-:W-:-:S13]  /*0500*/  ISETP.GT.AND P0, PT, R252, R235, PT ;  /* 0x000000ebfc00720c */ /* 0x000fda0003f04270 */
[----:B--2---:R-:W-:Y:S05]  /*0510*/  @P0 BRA `(.L_x_1266) ;  /* 0x0000001000bc0947 */ /* 0x004fea0003800000 */
[----:B------:R-:W2:Y:S01]  /*0520*/  LDC.U8 R0, c[0x0][0x549] ;  /* 0x00015240ff007b82 */ /* 0x000ea20000000000 */
[----:B------:R-:W-:-:S07]  /*0530*/  ISETP.NE.AND P0, PT, R25, -0x1, PT ;  /* 0xffffffff1900780c */ /* 0x000fce0003f05270 */
[----:B------:R-:W3:Y:S08]  /*0540*/  LDC.U8 R8, c[0x0][0x548] ;  /* 0x00015200ff087b82 */ /* 0x000ef00000000000 */
[----:B------:R-:W4:Y:S01]  /*0550*/  LDC R5, c[0x0][0x434] ;  /* 0x00010d00ff057b82 */ /* 0x000f220000000800 */
[----:B--2---:R-:W-:-:S07]  /*0560*/  ISETP.NE.AND P1, PT, R0, RZ, PT ;  /* 0x000000ff0000720c */ /* 0x004fce0003f25270 */
[----:B------:R-:W2:Y:S01]  /*0570*/  @!P0 LDC.64 R6, c[0x0][0x400] ;  /* 0x00010000ff068b82 */ /* 0x000ea20000000a00 */
[----:B---3--:R-:W-:-:S07]  /*0580*/  ISETP.NE.AND P2, PT, R8, RZ, !P1 ;  /* 0x000000ff0800720c */ /* 0x008fce0004f45270 */
[----:B------:R-:W3:Y:S01]  /*0590*/  @P0 LDC.64 R10, c[0x0][0x408] ;  /* 0x00010200ff0a0b82 */ /* 0x000ee20000000a00 */
[----:B------:R-:W-:-:S07]  /*05a0*/  @P1 IMAD.MOV.U32 R0, RZ, RZ, 0x1 ;  /* 0x00000001ff001424 */ /* 0x000fce00078e00ff */
[----:B------:R-:W5:Y:S08]  /*05b0*/  @P1 LDC.64 R2, c[0x0][0x430] ;  /* 0x00010c00ff021b82 */ /* 0x000f700000000a00 */
[----:B------:R-:W1:Y:S01]  /*05c0*/  @P1 LDC R12, c[0x0][0x430] ;  /* 0x00010c00ff0c1b82 */ /* 0x000e620000000800 */
[----:B-----5:R-:W-:Y:S01]  /*05d0*/  @P1 IMAD R4, R2, R3, RZ ;  /* 0x0000000302041224 */ /* 0x020fe200078e02ff */
[----:B--234-:R-:W-:Y:S06]  /*05e0*/  @P1 BRA `(.L_x_1267) ;  /* 0x0000000000281947 */ /* 0x01cfec0003800000 */
        /* <DEDUP_REMOVED lines=10> */
.L_x_1267:
[C---:B------:R-:W-:Y:S01]  /*0690*/  @!P0 IMAD.WIDE.U32 R2, R24.reuse, R6, RZ ;  /* 0x0000000618028225 */ /* 0x040fe200078e00ff */
[----:B------:R-:W2:Y:S01]  /*06a0*/  LDCU.64 UR4, c[0x0][0x410] ;  /* 0x00008200ff0477ac */ /* 0x000ea20008000a00 */
[----:B------:R-:W-:Y:S01]  /*06b0*/  ISETP.NE.AND P1, PT, R25, -0x1, PT ;  /* 0xffffffff1900780c */ /* 0x000fe20003f25270 */
[----:B------:R-:W-:Y:S01]  /*06c0*/  BSSY.RECONVERGENT B0, `(.L_x_1268) ;  /* 0x0000037000007945 */ /* 0x000fe20003800200 */
[C---:B------:R-:W-:Y:S01]  /*06d0*/  IMAD R6, R24.reuse, R5, RZ ;  /* 0x0000000518067224 */ /* 0x040fe200078e02ff */
[----:B------:R-:W-:Y:S01]  /*06e0*/  SHF.R.U32.HI R14, RZ, 0x3, R109 ;  /* 0x00000003ff0e7819 */ /* 0x000fe2000001166d */
[----:B------:R-:W-:Y:S01]  /*06f0*/  @!P0 IMAD R8, R24, R7, R3 ;  /* 0x0000000718088224 */ /* 0x000fe200078e0203 */
[----:B------:R-:W-:Y:S01]  /*0700*/  UIMAD.WIDE.U32 UR8, UR8, 0x80, URZ ;  /* 0x00000080080878a5 */ /* 0x000fe2000f8e00ff */
[----:B------:R-:W-:Y:S01]  /*0710*/  @!P0 IMAD.MOV.U32 R5, RZ, RZ, R2 ;  /* 0x000000ffff058224 */ /* 0x000fe200078e0002 */
[----:B------:R-:W-:Y:S01]  /*0720*/  SEL R6, R6, R25, !P1 ;  /* 0x0000001906067207 */ /* 0x000fe20004800000 */
[----:B------:R-:W-:Y:S01]  /*0730*/  IMAD.SHL.U32 R9, R109, 0x8, RZ ;  /* 0x000000086d097824 */ /* 0x000fe200078e00ff */
[----:B------:R-:W-:Y:S01]  /*0740*/  IADD3 R20, PT, PT, R14, 0x40, RZ ;  /* 0x000000400e147810 */ /* 0x000fe20007ffe0ff */
[----:B------:R-:W-:Y:S01]  /*0750*/  @P0 IMAD.WIDE.U32 R2, R25, R10, RZ ;  /* 0x0000000a19020225 */ /* 0x000fe200078e00ff */
[----:B------:R-:W-:-:S02]  /*0760*/  SHF.R.S32.HI R7, RZ, 0x1f, R6 ;  /* 0x0000001fff077819 */ /* 0x000fc40000011406 */
[----:B------:R-:W-:Y:S01]  /*0770*/  LOP3.LUT R9, R9, 0x38, RZ, 0xc0, !PT ;  /* 0x0000003809097812 */ /* 0x000fe200078ec0ff */
[----:B------:R-:W-:Y:S01]  /*0780*/  @P0 IMAD.MOV.U32 R5, RZ, RZ, R2 ;  /* 0x000000ffff050224 */ /* 0x000fe200078e0002 */
[----:B------:R-:W-:Y:S01]  /*0790*/  SEL R6, R6, RZ, P2 ;  /* 0x000000ff06067207 */ /* 0x000fe20001000000 */
[----:B------:R-:W-:Y:S01]  /*07a0*/  @P0 IMAD R8, R25, R11, R3 ;  /* 0x0000000b19080224 */ /* 0x000fe200078e0203 */
[----:B------:R-:W-:Y:S01]  /*07b0*/  SEL R7, R7, RZ, P2 ;  /* 0x000000ff07077207 */ /* 0x000fe20001000000 */
[----:B----4-:R-:W-:Y:S01]  /*07c0*/  IMAD R4, R22, R4, RZ ;  /* 0x0000000416047224 */ /* 0x010fe200078e02ff */
[----:B------:R-:W-:Y:S01]  /*07d0*/  IADD3 R2, P0, PT, R9, R5, RZ ;  /* 0x0000000509027210 */ /* 0x000fe20007f1e0ff */
[----:B------:R-:W-:Y:S01]  /*07e0*/  VIADD R10, R97, -UR15 ;  /* 0x8000000f610a7c36 */ /* 0x000fe20008000000 */
[----:B------:R-:W-:Y:S01]  /*07f0*/  IADD3 R23, PT, PT, R14, 0x60, RZ ;  /* 0x000000600e177810 */ /* 0x000fe20007ffe0ff */
[----:B------:R-:W-:Y:S01]  /*0800*/  @!P2 IMAD R4, R24, R0, R4 ;  /* 0x000000001804a224 */ /* 0x000fe200078e0204 */
[C---:B------:R-:W-:Y:S01]  /*0810*/  LOP3.LUT R16, R14.reuse, UR8, RZ, 0xfc, !PT ;  /* 0x000000080e107c12 */ /* 0x040fe2000f8efcff */
[----:B------:R-:W-:Y:S01]  /*0820*/  IMAD.X R3, RZ, RZ, R8, P0 ;  /* 0x000000ffff037224 */ /* 0x000fe200000e0608 */
[-C--:B------:R-:W-:Y:S01]  /*0830*/  ISETP.GE.AND P0, PT, R14, R10.reuse, PT ;  /* 0x0000000a0e00720c */ /* 0x080fe20003f06270 */
[----:B-1----:R-:W-:Y:S01]  /*0840*/  IMAD R0, R12, UR15, RZ ;  /* 0x0000000f0c007c24 */ /* 0x002fe2000f8e02ff */
[----:B------:R-:W-:Y:S01]  /*0850*/  ISETP.GE.AND P4, PT, R20, R10, PT ;  /* 0x0000000a1400720c */ /* 0x000fe20003f86270 */
[----:B------:R-:W-:-:S02]  /*0860*/  VIADD R17, R14, 0x10 ;  /* 0x000000100e117836 */ /* 0x000fc40000000000 */
[----:B--2---:R-:W-:Y:S01]  /*0870*/  IMAD.WIDE.U32 R8, R22, UR4, R2 ;  /* 0x0000000416087c25 */ /* 0x004fe2000f8e0002 */
[----:B------:R-:W-:Y:S02]  /*0880*/  IADD3 R13, P2, P1, R0, R6, R4 ;  /* 0x00000006000d7210 */ /* 0x000fe4000795e004 */
[----:B------:R-:W-:Y:S01]  /*0890*/  SHF.R.S32.HI R0, RZ, 0x1f, R0 ;  /* 0x0000001fff007819 */ /* 0x000fe20000011400 */
[C---:B------:R-:W-:Y:S01]  /*08a0*/  VIADD R18, R14.reuse, 0x20 ;  /* 0x000000200e127836 */ /* 0x040fe20000000000 */
[----:B------:R-:W-:Y:S01]  /*08b0*/  SHF.R.S32.HI R4, RZ, 0x1f, R4 ;  /* 0x0000001fff047819 */ /* 0x000fe20000011404 */
[C---:B------:R-:W-:Y:S02]  /*08c0*/  VIADD R19, R14.reuse, 0x30 ;  /* 0x000000300e137836 */ /* 0x040fe40000000000 */
[----:B------:R-:W-:Y:S01]  /*08d0*/  VIADD R21, R14, 0x50 ;  /* 0x000000500e157836 */ /* 0x000fe20000000000 */
[----:B------:R-:W-:Y:S01]  /*08e0*/  IADD3.X R11, PT, PT, R0, R7, R4, P2, P1 ;  /* 0x00000007000b7210 */ /* 0x000fe200017e2404 */
[----:B------:R-:W-:Y:S01]  /*08f0*/  IMAD R7, R22, UR5, R9 ;  /* 0x0000000516077c24 */ /* 0x000fe2000f8e0209 */
[-C--:B------:R-:W-:Y:S01]  /*0900*/  ISETP.GE.AND P1, PT, R17, R10.reuse, PT ;  /* 0x0000000a1100720c */ /* 0x080fe20003f26270 */
[----:B------:R-:W-:Y:S01]  /*0910*/  VIADD R22, R14, 0x70 ;  /* 0x000000700e167836 */ /* 0x000fe20000000000 */
[----:B------:R-:W-:-:S02]  /*0920*/  ISETP.GE.AND P6, PT, R18, R10, PT ;  /* 0x0000000a1200720c */ /* 0x000fc40003fc6270 */
[-C--:B------:R-:W-:Y:S02]  /*0930*/  ISETP.GE.AND P5, PT, R19, R10.reuse, PT ;  /* 0x0000000a1300720c */ /* 0x080fe40003fa6270 */
[----:B------:R-:W-:Y:S02]  /*0940*/  P2R R15, PR, RZ, 0x2 ;  /* 0x00000002ff0f7803 */ /* 0x000fe40000000000 */
[-C--:B------:R-:W-:Y:S02]  /*0950*/  ISETP.GE.AND P3, PT, R21, R10.reuse, PT ;  /* 0x0000000a1500720c */ /* 0x080fe40003f66270 */
[----:B------:R-:W-:Y:S01]  /*0960*/  ISETP.GE.AND P2, PT, R23, R10, PT ;  /* 0x0000000a1700720c */ /* 0x000fe20003f46270 */
        /* <DEDUP_REMOVED lines=12> */
.L_x_1269:
[----:B------:R-:W-:Y:S05]  /*0a30*/  BSYNC.RECONVERGENT B0 ;  /* 0x0000000000007941 */ /* 0x000fea0003800200 */
.L_x_1268:
[----:B------:R-:W-:Y:S04]  /*0a40*/  BSSY.RECONVERGENT B0, `(.L_x_1270) ;  /* 0x0000010000007945 */ /* 0x000fe80003800200 */
        /* <DEDUP_REMOVED lines=15> */
.L_x_1271:
[----:B------:R-:W-:Y:S05]  /*0b40*/  BSYNC.RECONVERGENT B0 ;  /* 0x0000000000007941 */ /* 0x000fea0003800200 */
.L_x_1270:
        /* <DEDUP_REMOVED lines=16> */
.L_x_1273:
[----:B------:R-:W-:Y:S05]  /*0c50*/  BSYNC.RECONVERGENT B0 ;  /* 0x0000000000007941 */ /* 0x000fea0003800200 */
.L_x_1272:
        /* <DEDUP_REMOVED lines=16> */
.L_x_1275:
[----:B------:R-:W-:Y:S05]  /*0d60*/  BSYNC.RECONVERGENT B0 ;  /* 0x0000000000007941 */ /* 0x000fea0003800200 */
.L_x_1274:
        /* <DEDUP_REMOVED lines=16> */
.L_x_1277:
[----:B------:R-:W-:Y:S05]  /*0e70*/  BSYNC.RECONVERGENT B0 ;  /* 0x0000000000007941 */ /* 0x000fea0003800200 */
.L_x_1276:
        /* <DEDUP_REMOVED lines=16> */
.L_x_1279:
[----:B------:R-:W-:Y:S05]  /*0f80*/  BSYNC.RECONVERGENT B0 ;  /* 0x0000000000007941 */ /* 0x000fea0003800200 */
.L_x_1278:
        /* <DEDUP_REMOVED lines=16> */
.L_x_1281:
[----:B------:R-:W-:Y:S05]  /*1090*/  BSYNC.RECONVERGENT B0 ;  /* 0x0000000000007941 */ /* 0x000fea0003800200 */
.L_x_1280:
[----:B------:R-:W-:Y:S01]  /*10a0*/  ISETP.GE.AND P1, PT, R22, R10, PT ;  /* 0x0000000a1600720c */ /* 0x000fe20003f26270 */
        /* <DEDUP_REMOVED lines=16> */
.L_x_1283:
[----:B------:R-:W-:Y:S05]  /*11b0*/  BSYNC.RECONVERGENT B0 ;  /* 0x0000000000007941 */ /* 0x000fea0003800200 */
.L_x_1282:
[----:B------:R-:W-:Y:S01]  /*11c0*/  LOP3.LUT P0, R0, R109, 0x7, RZ, 0xc0, !PT ;  /* 0x000000076d007812 */ /* 0x000fe2000780c0ff */
[----:B------:R-:W-:Y:S01]  /*11d0*/  BSSY.RECONVERGENT B0, `(.L_x_1284) ;  /* 0x0000016000007945 */ /* 0x000fe20003800200 */
[----:B-1----:R-:W-:Y:S02]  /*11e0*/  P2R R2, PR, RZ, 0x2 ;  /* 0x00000002ff027803 */ /* 0x002fe40000000000 */
[----:B------:R-:W-:Y:S02]  /*11f0*/  ISETP.GE.OR P0, PT, R14, R10, P0 ;  /* 0x0000000a0e00720c */ /* 0x000fe40000706670 */
        /* <DEDUP_REMOVED lines=19> */
.L_x_1285:
[----:B------:R-:W-:Y:S05]  /*1330*/  BSYNC.RECONVERGENT B0 ;  /* 0x0000000000007941 */ /* 0x000fea0003800200 */
.L_x_1284:
[----:B------:R-:W-:Y:S01]  /*1340*/  ISETP.NE.AND P0, PT, R4, RZ, PT ;  /* 0x000000ff0400720c */ /* 0x000fe20003f05270 */
[----:B------:R-:W-:-:S12]  /*1350*/  BSSY.RECONVERGENT B0, `(.L_x_1286) ;  /* 0x000000a000007945 */ /* 0x000fd80003800200 */
[----:B------:R-:W-:Y:S05]  /*1360*/  @P0 BRA `(.L_x_1287) ;  /* 0x0000000000200947 */ /* 0x000fea0003800000 */
        /* <DEDUP_REMOVED lines=8> */
.L_x_1287:
[----:B------:R-:W-:Y:S05]  /*13f0*/  BSYNC.RECONVERGENT B0 ;  /* 0x0000000000007941 */ /* 0x000fea0003800200 */
.L_x_1286:
        /* <DEDUP_REMOVED lines=10> */
.L_x_1289:
[----:B------:R-:W-:Y:S05]  /*14a0*/  BSYNC.RECONVERGENT B0 ;  /* 0x0000000000007941 */ /* 0x000fea0003800200 */
.L_x_1288:
        /* <DEDUP_REMOVED lines=10> */
.L_x_1291:
[----:B------:R-:W-:Y:S05]  /*1550*/  BSYNC.RECONVERGENT B0 ;  /* 0x0000000000007941 */ /* 0x000fea0003800200 */
.L_x_1290:
        /* <DEDUP_REMOVED lines=10> */
.L_x_1293:
[----:B------:R-:W-:Y:S05]  /*1600*/  BSYNC.RECONVERGENT B0 ;  /* 0x0000000000007941 */ /* 0x000fea0003800200 */
.L_x_1292:
        /* <DEDUP_REMOVED lines=10> */
.L_x_1295:
[----:B------:R-:W-:Y:S05]  /*16b0*/  BSYNC.RECONVERGENT B0 ;  /* 0x0000000000007941 */ /* 0x000fea0003800200 */
.L_x_1294:
        /* <DEDUP_REMOVED lines=10> */
.L_x_1297:
[----:B------:R-:W-:Y:S05]  /*1760*/  BSYNC.RECONVERGENT B0 ;  /* 0x0000000000007941 */ /* 0x000fea0003800200 */
.L_x_1296:
        /* <DEDUP_REMOVED lines=10> */
.L_x_1266:
[----:B------:R-:W-:Y:S02]  /*1810*/  ISETP.NE.AND P0, PT, R25, -0x1, PT ;  /* 0xffffffff1900780c */ /* 0x000fe40003f05270 */
[----:B------:R-:W-:-:S11]  /*1820*/  ISETP.NE.AND P2, PT, R12, -0x1, PT ;  /* 0xffffffff0c00780c */ /* 0x000fd60003f45270 */
[----:B------:R-:W2:Y:S08]  /*1830*/  @!P0 LDC.64 R6, c[0x0][0x398] ;  /* 0x0000e600ff068b82 */ /* 0x000eb00000000a00 */
[----:B------:R-:W3:Y:S01]  /*1840*/  @P0 LDC.64 R8, c[0x0][0x3b0] ;  /* 0x0000ec00ff080b82 */ /* 0x000ee20000000a00 */
[----:B--2---:R-:W-:-:S04]  /*1850*/  @!P0 IMAD.WIDE.U32 R4, R24, R6, RZ ;  /* 0x0000000618048225 */ /* 0x004fc800078e00ff */
[----:B------:R-:W-:Y:S02]  /*1860*/  @!P0 IMAD R7, R24, R7, R5 ;  /* 0x0000000718078224 */ /* 0x000fe400078e0205 */
[----:B---3--:R-:W-:Y:S01]  /*1870*/  @P0 IMAD.WIDE.U32 R2, R25, R8, RZ ;  /* 0x0000000819020225 */ /* 0x008fe200078e00ff */
[----:B------:R-:W-:-:S03]  /*1880*/  @!P0 MOV R8, R4 ;  /* 0x0000000400088202 */ /* 0x000fc60000000f00 */
        /* <DEDUP_REMOVED lines=8> */
[----:B------:R2:W-:Y:S01]  /*1910*/  STL [R1], R2 ;  /* 0x0000000201007387 */ /* 0x0005e20000100800 */
[----:B------:R-:W-:-:S03]  /*1920*/  IMAD R0, R0, R2, RZ ;  /* 0x0000000200007224 */ /* 0x000fc600078e02ff */
[----:B------:R4:W-:Y:S01]  /*1930*/  STL [R1+0x4], R4 ;  /* 0x0000040401007387 */ /* 0x0009e20000100800 */
[C---:B------:R-:W-:Y:S02]  /*1940*/  IMAD R0, R11.reuse, R4, R0 ;  /* 0x000000040b007224 */ /* 0x040fe400078e0200 */
[----:B--2---:R-:W-:-:S05]  /*1950*/  IMAD.WIDE.U32 R2, R11, R2, RZ ;  /* 0x000000020b027225 */ /* 0x004fca00078e00ff */
[----:B------:R-:W-:-:S03]  /*1960*/  IADD3 R3, PT, PT, R3, R0, RZ ;  /* 0x0000000003037210 */ /* 0x000fc60007ffe0ff */
[----:B---3--:R-:W-:-:S04]  /*1970*/  IMAD.WIDE.U32 R2, R24, UR6, R2 ;  /* 0x0000000618027c25 */ /* 0x008fc8000f8e0002 */
[----:B------:R-:W-:Y:S01]  /*1980*/  IMAD R6, R24, UR7, R3 ;  /* 0x0000000718067c24 */ /* 0x000fe2000f8e0203 */
[----:B------:R-:W-:Y:S01]  /*1990*/  MOV R5, R2 ;  /* 0x0000000200057202 */ /* 0x000fe20000000f00 */
[----:B------:R-:W-:Y:S06]  /*19a0*/  BRA `(.L_x_1299) ;  /* 0x0000000000247947 */ /* 0x000fec0003800000 */
.L_x_1298:
[----:B------:R-:W2:Y:S02]  /*19b0*/  LDC.64 R2, c[0x0][0x3b8] ;  /* 0x0000ee00ff027b82 */ /* 0x000ea40000000a00 */
[----:B--2---:R-:W-:Y:S01]  /*19c0*/  MOV R0, R3 ;  /* 0x0000000300007202 */ /* 0x004fe20000000f00 */
[----:B------:R2:W-:Y:S02]  /*19d0*/  STL.64 [R1], R2 ;  /* 0x0000000201007387 */ /* 0x0005e40000100a00 */
[----:B--2---:R-:W-:Y:S02]  /*19e0*/  MOV R3, R2 ;  /* 0x0000000200037202 */ /* 0x004fe40000000f00 */
[----:B------:R-:W-:-:S05]  /*19f0*/  IADD3 R2, PT, PT, R11, R12, RZ ;  /* 0x0000000c0b027210 */ /* 0x000fca0007ffe0ff */
[C---:B------:R-:W-:Y:S02]  /*1a00*/  IMAD R0, R2.reuse, R0, RZ ;  /* 0x0000000002007224 */ /* 0x040fe400078e02ff */
[----:B------:R-:W-:-:S05]  /*1a10*/  IMAD.WIDE.U32 R2, R2, R3, RZ ;  /* 0x0000000302027225 */ /* 0x000fca00078e00ff */
[----:B------:R-:W-:Y:S02]  /*1a20*/  IADD3 R6, PT, PT, R3, R0, RZ ;  /* 0x0000000003067210 */ /* 0x000fe40007ffe0ff */
[----:B------:R-:W-:-:S07]  /*1a30*/  MOV R5, R2 ;  /* 0x0000000200057202 */ /* 0x000fce0000000f00 */
.L_x_1299:
[----:B------:R-:W4:Y:S01]  /*1a40*/  LDC R9, c[0x0][0x3e8] ;  /* 0x0000fa00ff097b82 */ /* 0x000f220000000800 */
[----:B------:R-:W-:Y:S02]  /*1a50*/  IABS R10, R22 ;  /* 0x00000016000a7213 */ /* 0x000fe40000000000 */
[----:B----4-:R-:W-:-:S04]  /*1a60*/  IABS R4, R9 ;  /* 0x0000000900047213 */ /* 0x010fc80000000000 */
        /* <DEDUP_REMOVED lines=35> */
[----:B------:R-:W-:Y:S06]  /*1ca0*/  BRA `(.L_x_1301) ;  /* 0x0000000000147947 */ /* 0x000fec0003800000 */
.L_x_1300:
[----:B------:R-:W2:Y:S01]  /*1cb0*/  LDC.64 R236, c[0x0][0x3c0] ;  /* 0x0000f000ffec7b82 */ /* 0x000ea20000000a00 */
[----:B------:R-:W-:-:S05]  /*1cc0*/  IADD3 R0, PT, PT, R11, R12, RZ ;  /* 0x0000000c0b007210 */ /* 0x000fca0007ffe0ff */
[C---:B--2---:R-:W-:Y:S02]  /*1cd0*/  IMAD R4, R0.reuse, R237, RZ ;  /* 0x000000ed00047224 */ /* 0x044fe400078e02ff */
[----:B------:R-:W-:-:S05]  /*1ce0*/  IMAD.WIDE.U32 R2, R0, R236, RZ ;  /* 0x000000ec00027225 */ /* 0x000fca00078e00ff */
[----:B------:R-:W-:-:S07]  /*1cf0*/  IADD3 R0, PT, PT, R3, R4, RZ ;  /* 0x0000000403007210 */ /* 0x000fce0007ffe0ff */
.L_x_1301:
[----:B------:R-:W2:Y:S04]  /*1d00*/  LDL R34, [R1] ;  /* 0x0000000001227983 */ /* 0x000ea80000100800 */
[----:B------:R-:W3:Y:S01]  /*1d10*/  LDL R35, [R1+0x4] ;  /* 0x0000040001237983 */ /* 0x000ee20000100800 */
[----:B------:R-:W-:Y:S01]  /*1d20*/  SHF.R.U32.HI R103, RZ, 0x3, R109 ;  /* 0x00000003ff677819 */ /* 0x000fe2000001166d */
[----:B------:R-:W-:Y:S01]  /*1d30*/  VIADD R23, R97, -UR15 ;  /* 0x8000000f61177c36 */ /* 0x000fe20008000000 */
[----:B------:R-:W4:Y:S01]  /*1d40*/  LDCU.128 UR4, c[0x0][0x3d0] ;  /* 0x00007a00ff0477ac */ /* 0x000f220008000c00 */
[----:B------:R-:W-:Y:S02]  /*1d50*/  IMAD.SHL.U32 R33, R109, 0x8, RZ ;  /* 0x000000086d217824 */ /* 0x000fe400078e00ff */
[C---:B------:R-:W-:Y:S01]  /*1d60*/  VIADD R32, R103.reuse, 0x10 ;  /* 0x0000001067207836 */ /* 0x040fe20000000000 */
[----:B------:R-:W-:Y:S01]  /*1d70*/  ISETP.GE.AND P5, PT, R103, R23, PT ;  /* 0x000000176700720c */ /* 0x000fe20003fa6270 */
[----:B------:R-:W5:Y:S01]  /*1d80*/  LDCU.64 UR12, c[0x0][0x3c8] ;  /* 0x00007900ff0c77ac */ /* 0x000f620008000a00 */
[----:B------:R-:W-:-:S02]  /*1d90*/  LOP3.LUT R9, R33, 0x38, RZ, 0xc0, !PT ;  /* 0x0000003821097812 */ /* 0x000fc400078ec0ff */
[----:B------:R-:W-:Y:S01]  /*1da0*/  ISETP.GE.AND P0, PT, R32, R23, PT ;  /* 0x000000172000720c */ /* 0x000fe20003f06270 */
[----:B------:R-:W-:Y:S01]  /*1db0*/  USHF.L.U32 UR18, UR8, 0x7, URZ ;  /* 0x0000000708127899 */ /* 0x000fe200080006ff */
[----:B------:R-:W-:Y:S01]  /*1dc0*/  IADD3 R4, P6, PT, R9, R5, RZ ;  /* 0x0000000509047210 */ /* 0x000fe20007fde0ff */
[----:B------:R-:W-:Y:S01]  /*1dd0*/  VIADD R5, R103, 0x20 ;  /* 0x0000002067057836 */ /* 0x000fe20000000000 */
[----:B------:R-:W-:Y:S01]  /*1de0*/  IADD3 R2, P3, PT, R9, R2, RZ ;  /* 0x0000000209027210 */ /* 0x000fe20007f7e0ff */
[----:B------:R-:W-:Y:S01]  /*1df0*/  VIADD R3, R103, 0x30 ;  /* 0x0000003067037836 */ /* 0x000fe20000000000 */
[----:B------:R-:W1:Y:S03]  /*1e00*/  LDCU.64 UR10, c[0x0][0x388] ;  /* 0x00007100ff0a77ac */ /* 0x000e660008000a00 */
[----:B------:R-:W5:Y:S01]  /*1e10*/  @!P5 LDC.64 R14, c[0x0][0x3b0] ;  /* 0x0000ec00ff0edb82 */ /* 0x000f620000000a00 */
[-C--:B------:R-:W-:Y:S01]  /*1e20*/  ISETP.GE.AND P1, PT, R5, R23.reuse, PT ;  /* 0x000000170500720c */ /* 0x080fe20003f26270 */
[----:B------:R-:W-:Y:S01]  /*1e30*/  IMAD.X R5, RZ, RZ, R6, P6 ;  /* 0x000000ffff057224 */ /* 0x000fe200030e0606 */
[----:B------:R-:W-:Y:S01]  /*1e40*/  ISETP.GE.AND P2, PT, R3, R23, PT ;  /* 0x000000170300720c */ /* 0x000fe20003f46270 */
[----:B------:R-:W-:Y:S01]  /*1e50*/  IMAD.X R3, RZ, RZ, R0, P3 ;  /* 0x000000ffff037224 */ /* 0x000fe200018e0600 */
[----:B------:R-:W-:Y:S01]  /*1e60*/  SHF.R.S32.HI R0, RZ, 0x1f, R10 ;  /* 0x0000001fff007819 */ /* 0x000fe2000001140a */
[----:B------:R-:W-:-:S02]  /*1e70*/  VIADD R6, R103, 0x40 ;  /* 0x0000004067067836 */ /* 0x000fc40000000000 */
[----:B------:R-:W1:Y:S01]  /*1e80*/  @!P0 LDC.64 R16, c[0x0][0x3b0] ;  /* 0x0000ec00ff108b82 */ /* 0x000e620000000a00 */
[----:B------:R-:W-:Y:S02]  /*1e90*/  USHF.R.U32.HI UR14, URZ, 0x19, UR8 ;  /* 0x00000019ff0e7899 */ /* 0x000fe40008011608 */
[----:B------:R-:W-:Y:S01]  /*1ea0*/  ISETP.GE.AND P3, PT, R6, R23, PT ;  /* 0x000000170600720c */ /* 0x000fe20003f66270 */
[----:B----4-:R-:W-:Y:S01]  /*1eb0*/  IMAD R6, R0, UR4, RZ ;  /* 0x0000000400067c24 */ /* 0x010fe2000f8e02ff */
[----:B------:R-:W4:Y:S01]  /*1ec0*/  LDCU.64 UR8, c[0x0][0x390] ;  /* 0x00007200ff0877ac */ /* 0x000f220008000a00 */
[----:B------:R-:W-:Y:S02]  /*1ed0*/  IADD3 R8, P4, PT, R9, R8, RZ ;  /* 0x0000000809087210 */ /* 0x000fe40007f9e0ff */
[----:B------:R-:W4:Y:S01]  /*1ee0*/  @!P5 LDC.64 R20, c[0x0][0x380] ;  /* 0x0000e000ff14db82 */ /* 0x000f220000000a00 */
[C---:B------:R-:W-:Y:S01]  /*1ef0*/  IMAD.WIDE.U32 R2, R103.reuse, R236, R2 ;  /* 0x000000ec67027225 */ /* 0x040fe200078e0002 */
[----:B------:R-:W-:-:S03]  /*1f00*/  LOP3.LUT R36, R103, UR18, RZ, 0xfc, !PT ;  /* 0x0000001267247c12 */ /* 0x000fc6000f8efcff */
[----:B------:R-:W-:Y:S02]  /*1f10*/  IMAD R13, R10, UR5, R6 ;  /* 0x000000050a0d7c24 */ /* 0x000fe4000f8e0206 */
[----:B------:R-:W-:Y:S01]  /*1f20*/  IMAD R3, R103, R237, R3 ;  /* 0x000000ed67037224 */ /* 0x000fe200078e0203 */
[----:B------:R-:W4:Y:S01]  /*1f30*/  S2UR UR5, SR_CgaCtaId ;  /* 0x00000000000579c3 */ /* 0x000f220000008800 */
[----:B------:R-:W-:Y:S01]  /*1f40*/  IMAD.X R9, RZ, RZ, R7, P4 ;  /* 0x000000ffff097224 */ /* 0x000fe200020e0607 */
[----:B------:R-:W-:Y:S01]  /*1f50*/  @!P0 IADD3 R12, P4, PT, R36, 0x10, RZ ;  /* 0x00000010240c8810 */ /* 0x000fe20007f9e0ff */
[----:B------:R-:W-:-:S05]  /*1f60*/  IMAD R0, R0, UR6, RZ ;  /* 0x0000000600007c24 */ /* 0x000fca000f8e02ff */
[----:B------:R-:W4:Y:S01]  /*1f70*/  @!P0 LDC.64 R18, c[0x0][0x380] ;  /* 0x0000e000ff128b82 */ /* 0x000f220000000a00 */
[----:B------:R-:W-:Y:S02]  /*1f80*/  IMAD R11, R10, UR7, R0 ;  /* 0x000000070a0b7c24 */ /* 0x000fe4000f8e0200 */
[----:B-----5:R-:W-:-:S05]  /*1f90*/  @!P5 IMAD R0, R14, UR14, RZ ;  /* 0x0000000e0e00dc24 */ /* 0x020fca000f8e02ff */
[----:B------:R-:W5:Y:S01]  /*1fa0*/  @!P2 LDC.64 R24, c[0x0][0x380] ;  /* 0x0000e000ff18ab82 */ /* 0x000f620000000a00 */
[----:B------:R5:W-:Y:S01]  /*1fb0*/  STL [R1+0x38], R23 ;  /* 0x0000381701007387 */ /* 0x000be20000100800 */
[----:B------:R-:W-:Y:S02]  /*1fc0*/  VIADD R132, R252, 0xffffffff ;  /* 0xfffffffffc847836 */ /* 0x000fe40000000000 */
[----:B------:R-:W-:Y:S01]  /*1fd0*/  IMAD.SHL.U32 R218, R109, 0x40, RZ ;  /* 0x000000406dda7824 */ /* 0x000fe200078e00ff */
[----:B------:R-:W-:Y:S01]  /*1fe0*/  SHF.R.U32.HI R105, RZ, 0x1, R109 ;  /* 0x00000001ff697819 */ /* 0x000fe2000001166d */
[----:B--2---:R-:W-:-:S04]  /*1ff0*/  IMAD.WIDE.U32 R4, R103, R34, R4 ;  /* 0x0000002267047225 */ /* 0x004fc800078e0004 */
[----:B---3--:R-:W-:Y:S02]  /*2000*/  IMAD R5, R103, R35, R5 ;  /* 0x0000002367057224 */ /* 0x008fe400078e0205 */
[----:B------:R-:W-:-:S04]  /*2010*/  IMAD.WIDE.U32 R6, R10, UR4, R4 ;  /* 0x000000040a067c25 */ /* 0x000fc8000f8e0004 */
[----:B------:R-:W-:-:S04]  /*2020*/  IMAD.WIDE.U32 R4, R10, UR6, R2 ;  /* 0x000000060a047c25 */ /* 0x000fc8000f8e0002 */
[----:B------:R-:W-:Y:S01]  /*2030*/  IMAD.WIDE.U32 R2, R22, UR12, R8 ;  /* 0x0000000c16027c25 */ /* 0x000fe2000f8e0008 */
[----:B-1----:R-:W-:-:S03]  /*2040*/  LEA R108, P6, R6, UR10, 0x1 ;  /* 0x0000000a066c7c11 */ /* 0x002fc6000f8c08ff */
[----:B------:R-:W-:Y:S02]  /*2050*/  @!P0 IMAD.X R10, RZ, RZ, UR14, P4 ;  /* 0x0000000eff0a8e24 */ /* 0x000fe4000a0e06ff */
[----:B------:R-:W-:Y:S02]  /*2060*/  IMAD R3, R22, UR13, R3 ;  /* 0x0000000d16037c24 */ /* 0x000fe4000f8e0203 */
[----:B------:R-:W-:Y:S02]  /*2070*/  IMAD.IADD R7, R7, 0x1, R13 ;  /* 0x0000000107077824 */ /* 0x000fe400078e020d */
[----:B------:R-:W-:Y:S01]  /*2080*/  @!P5 IMAD R8, R36, R15, R0 ;  /* 0x0000000f2408d224 */ /* 0x000fe200078e0200 */
[----:B----4-:R-:W-:Y:S01]  /*2090*/  LEA R241, P4, R4, UR8, 0x1 ;  /* 0x0000000804f17c11 */ /* 0x010fe2000f8808ff */
[----:B------:R-:W-:Y:S02]  /*20a0*/  @!P0 IMAD R0, R10, R16, RZ ;  /* 0x000000100a008224 */ /* 0x000fe400078e02ff */
[----:B------:R-:W-:-:S02]  /*20b0*/  IMAD.IADD R5, R5, 0x1, R11 ;  /* 0x0000000105057824 */ /* 0x000fc400078e020b */
[----:B------:R-:W-:Y:S01]  /*20c0*/  @!P5 IMAD.WIDE.U32 R10, R36, R14, R2 ;  /* 0x0000000e240ad225 */ /* 0x000fe200078e0002 */
[----:B------:R-:W-:Y:S01]  /*20d0*/  LEA.HI.X R106, R6, UR11, R7, 0x1, P6 ;  /* 0x0000000b066a7c11 */ /* 0x000fe2000b0f0c07 */
[----:B------:R-:W1:Y:S01]  /*20e0*/  @!P1 LDC.64 R14, c[0x0][0x3b0] ;  /* 0x0000ec00ff0e9b82 */ /* 0x000e620000000a00 */
[----:B------:R-:W-:Y:S01]  /*20f0*/  LEA.HI.X R240, R4, UR9, R5, 0x1, P4 ;  /* 0x0000000904f07c11 */ /* 0x000fe2000a0f0c05 */
[----:B------:R-:W-:Y:S01]  /*2100*/  @!P0 IMAD R6, R12, R17, R0 ;  /* 0x000000110c068224 */ /* 0x000fe200078e0200 */
[----:B------:R-:W-:Y:S01]  /*2110*/  LOP3.LUT R7, R33, 0x1f8, RZ, 0xc0, !PT ;  /* 0x000001f821077812 */ /* 0x000fe200078ec0ff */
[----:B------:R-:W-:Y:S01]  /*2120*/  @!P5 IMAD.IADD R0, R11, 0x1, R8 ;  /* 0x000000010b00d824 */ /* 0x000fe200078e0208 */
[----:B------:R-:W-:Y:S01]  /*2130*/  @!P5 LEA R8, P4, R10, R20, 0x1 ;  /* 0x000000140a08d211 */ /* 0x000fe200078808ff */
[----:B------:R-:W-:Y:S01]  /*2140*/  @!P0 IMAD.WIDE.U32 R4, R12, R16, R2 ;  /* 0x000000100c048225 */ /* 0x000fe200078e0002 */
[----:B------:R-:W-:Y:S01]  /*2150*/  UMOV UR4, 0x400 ;  /* 0x0000040000047882 */ /* 0x000fe20000000000 */
[----:B------:R-:W-:Y:S01]  /*2160*/  LOP3.LUT R7, R7, 0x38, R109, 0x78, !PT ;  /* 0x0000003807077812 */ /* 0x000fe200078e786d */
[----:B------:R-:W-:Y:S01]  /*2170*/  ULEA UR5, UR5, UR4, 0x18 ;  /* 0x0000000405057291 */ /* 0x000fe2000f8ec0ff */
[----:B------:R-:W-:Y:S01]  /*2180*/  @!P5 LEA.HI.X R9, R10, R21, R0, 0x1, P4 ;  /* 0x000000150a09d211 */ /* 0x000fe200020f0c00 */
[----:B------:R-:W-:Y:S01]  /*2190*/  @!P0 IMAD.IADD R0, R5, 0x1, R6 ;  /* 0x0000000105008824 */ /* 0x000fe200078e0206 */
[----:B------:R-:W-:Y:S01]  /*21a0*/  @!P0 LEA R6, P4, R4, R18, 0x1 ;  /* 0x0000001204068211 */ /* 0x000fe200078808ff */
[----:B------:R-:W2:Y:S01]  /*21b0*/  @!P1 LDC.64 R16, c[0x0][0x380] ;  /* 0x0000e000ff109b82 */ /* 0x000ea20000000a00 */
[----:B------:R-:W-:-:S02]  /*21c0*/  LOP3.LUT R5, R7, 0x1e00, R33, 0xf8, !PT ;  /* 0x00001e0007057812 */ /* 0x000fc400078ef821 */
[----:B------:R-:W-:-:S05]  /*21d0*/  @!P0 LEA.HI.X R7, R4, R19, R0, 0x1, P4 ;  /* 0x0000001304078211 */ /* 0x000fca00020f0c00 */
[----:B------:R-:W3:Y:S01]  /*21e0*/  @!P2 LDC.64 R12, c[0x0][0x3b0] ;  /* 0x0000ec00ff0cab82 */ /* 0x000ee20000000a00 */
[----:B------:R-:W-:Y:S01]  /*21f0*/  @!P1 IADD3 R4, P4, PT, R36, 0x20, RZ ;  /* 0x0000002024049810 */ /* 0x000fe20007f9e0ff */
[----:B------:R-:W-:Y:S01]  /*2200*/  VIADD R10, R103, 0x50 ;  /* 0x00000050670a7836 */ /* 0x000fe20000000000 */
[----:B------:R-:W-:Y:S01]  /*2210*/  LEA R232, R5, UR5, 0x1 ;  /* 0x0000000505e87c11 */ /* 0x000fe2000f8e08ff */
[----:B------:R-:W-:Y:S02]  /*2220*/  VIADD R5, R103, 0x60 ;  /* 0x0000006067057836 */ /* 0x000fe40000000000 */
[----:B------:R-:W-:Y:S01]  /*2230*/  @!P1 IMAD.X R0, RZ, RZ, UR14, P4 ;  /* 0x0000000eff009e24 */ /* 0x000fe2000a0e06ff */
[-C--:B------:R-:W-:Y:S01]  /*2240*/  ISETP.GE.AND P6, PT, R10, R23.reuse, PT ;  /* 0x000000170a00720c */ /* 0x080fe20003fc6270 */
[----:B------:R-:W-:Y:S01]  /*2250*/  @!PT LDS RZ, [RZ] ;  /* 0x00000000fffff984 */ /* 0x000fe20000000800 */
[----:B------:R-:W-:Y:S01]  /*2260*/  @!PT LDS RZ, [RZ] ;  /* 0x00000000fffff984 */ /* 0x000fe20000000800 */
[----:B------:R-:W-:Y:S01]  /*2270*/  @!PT LDS RZ, [RZ] ;  /* 0x00000000fffff984 */ /* 0x000fe20000000800 */
[----:B------:R-:W-:Y:S01]  /*2280*/  @!P5 LDGSTS.E.BYPASS.LTC128B.128 [R232], desc[UR16][R8.64] ;  /* 0x0000000008e8dfae */ /* 0x000fe2000b981a10 */
[----:B------:R-:W4:Y:S03]  /*2290*/  @!P3 LDC.64 R20, c[0x0][0x3b0] ;  /* 0x0000ec00ff14bb82 */ /* 0x000f260000000a00 */
[----:B------:R2:W-:Y:S01]  /*22a0*/  @!P5 LDGSTS.E.BYPASS.LTC128B.128 [R232+0x4000], desc[UR16][R8.64+0x80] ;  /* 0x0400008008e8dfae */ /* 0x0005e2000b981a10 */
[----:B------:R-:W-:Y:S01]  /*22b0*/  ISETP.GE.AND P5, PT, R5, R23, PT ;  /* 0x000000170500720c */ /* 0x000fe20003fa6270 */
[----:B------:R-:W-:-:S02]  /*22c0*/  VIADD R5, R103, 0x70 ;  /* 0x0000007067057836 */ /* 0x000fc40000000000 */
[-C--:B-1----:R-:W-:Y:S01]  /*22d0*/  @!P1 IMAD R0, R0, R14.reuse, RZ ;  /* 0x0000000e00009224 */ /* 0x082fe200078e02ff */
[----:B------:R-:W-:Y:S01]  /*22e0*/  @!P0 LDGSTS.E.BYPASS.LTC128B.128 [R232+0x800], desc[UR16][R6.64] ;  /* 0x0080000006e88fae */ /* 0x000fe2000b981a10 */
[----:B------:R-:W-:Y:S02]  /*22f0*/  @!P3 IMAD.MOV.U32 R10, RZ, RZ, R2 ;  /* 0x000000ffff0ab224 */ /* 0x000fe400078e0002 */
[--C-:B------:R-:W-:Y:S01]  /*2300*/  @!P3 IMAD.MOV.U32 R11, RZ, RZ, R3.reuse ;  /* 0x000000ffff0bb224 */ /* 0x100fe200078e0003 */
[----:B------:R1:W-:Y:S01]  /*2310*/  @!P0 LDGSTS.E.BYPASS.LTC128B.128 [R232+0x4800], desc[UR16][R6.64+0x80] ;  /* 0x0480008006e88fae */ /* 0x0003e2000b981a10 */
[----:B------:R-:W-:Y:S01]  /*2320*/  ISETP.GE.AND P4, PT, R5, R23, PT ;  /* 0x000000170500720c */ /* 0x000fe20003f86270 */
[C---:B------:R-:W-:Y:S01]  /*2330*/  @!P1 IMAD R0, R4.reuse, R15, R0 ;  /* 0x0000000f04009224 */ /* 0x040fe200078e0200 */
[----:B-----5:R-:W5:Y:S01]  /*2340*/  @!P6 LDC.64 R22, c[0x0][0x3b0] ;  /* 0x0000ec00ff16eb82 */ /* 0x020f620000000a00 */
[----:B------:R-:W-:-:S04]  /*2350*/  @!P1 IMAD.WIDE.U32 R4, R4, R14, R2 ;  /* 0x0000000e04049225 */ /* 0x000fc800078e0002 */
[----:B------:R-:W-:Y:S02]  /*2360*/  @!P1 IMAD.IADD R0, R5, 0x1, R0 ;  /* 0x0000000105009824 */ /* 0x000fe400078e0200 */
[----:B------:R-:W-:Y:S01]  /*2370*/  @!P6 IMAD.MOV.U32 R18, RZ, RZ, R2 ;  /* 0x000000ffff12e224 */ /* 0x000fe200078e0002 */
[----:B------:R-:W5:Y:S01]  /*2380*/  @!P5 LDC.64 R14, c[0x0][0x3b0] ;  /* 0x0000ec00ff0edb82 */ /* 0x000f620000000a00 */
[----:B--2---:R-:W-:-:S07]  /*2390*/  @!P2 IADD3 R9, P0, PT, R36, 0x30, RZ ;  /* 0x000000302409a810 */ /* 0x004fce0007f1e0ff */
[----:B------:R-:W2:Y:S01]  /*23a0*/  @!P6 LDC.64 R26, c[0x0][0x380] ;  /* 0x0000e000ff1aeb82 */ /* 0x000ea20000000a00 */
[----:B------:R-:W-:Y:S01]  /*23b0*/  @!P2 IMAD.X R8, RZ, RZ, UR14, P0 ;  /* 0x0000000eff08ae24 */ /* 0x000fe200080e06ff */
[----:B-1----:R-:W-:-:S03]  /*23c0*/  @!P1 LEA R6, P0, R4, R16, 0x1 ;  /* 0x0000001004069211 */ /* 0x002fc600078008ff */
[----:B---3--:R-:W-:Y:S01]  /*23d0*/  @!P2 IMAD R8, R8, R12, RZ ;  /* 0x0000000c0808a224 */ /* 0x008fe200078e02ff */
[----:B------:R-:W-:-:S03]  /*23e0*/  @!P1 LEA.HI.X R7, R4, R17, R0, 0x1, P0 ;  /* 0x0000001104079211 */ /* 0x000fc600000f0c00 */
[C---:B------:R-:W-:Y:S02]  /*23f0*/  @!P2 IMAD R8, R9.reuse, R13, R8 ;  /* 0x0000000d0908a224 */ /* 0x040fe400078e0208 */
[----:B------:R-:W-:Y:S01]  /*2400*/  @!P2 IMAD.WIDE.U32 R4, R9, R12, R2 ;  /* 0x0000000c0904a225 */ /* 0x000fe200078e0002 */
[----:B------:R-:W1:Y:S01]  /*2410*/  @!P4 LDC.64 R16, c[0x0][0x3b0] ;  /* 0x0000ec00ff10cb82 */ /* 0x000e620000000a00 */
[----:B------:R-:W-:Y:S01]  /*2420*/  @!P3 IADD3 R0, P0, PT, R36, 0x40, RZ ;  /* 0x000000402400b810 */ /* 0x000fe20007f1e0ff */
[----:B------:R-:W-:Y:S06]  /*2430*/  @!P1 LDGSTS.E.BYPASS.LTC128B.128 [R232+0x1000], desc[UR16][R6.64] ;  /* 0x0100000006e89fae */ /* 0x000fec000b981a10 */
[----:B------:R-:W3:Y:S01]  /*2440*/  @!P3 LDC.64 R12, c[0x0][0x380] ;  /* 0x0000e000ff0cbb82 */ /* 0x000ee20000000a00 */
[----:B------:R4:W-:Y:S01]  /*2450*/  @!P1 LDGSTS.E.BYPASS.LTC128B.128 [R232+0x5000], desc[UR16][R6.64+0x80] ;  /* 0x0500008006e89fae */ /* 0x0009e2000b981a10 */
[----:B------:R-:W-:-:S02]  /*2460*/  @!P5 IMAD.MOV.U32 R28, RZ, RZ, R2 ;  /* 0x000000ffff1cd224 */ /* 0x000fc400078e0002 */
[----:B------:R-:W-:Y:S01]  /*2470*/  @!P4 IMAD.MOV.U32 R30, RZ, RZ, R2 ;  /* 0x000000ffff1ec224 */ /* 0x000fe200078e0002 */
[C---:B------:R-:W-:Y:S01]  /*2480*/  @!P2 LEA R2, P1, R4.reuse, R24, 0x1 ;  /* 0x000000180402a211 */ /* 0x040fe200078208ff */
[----:B------:R-:W-:Y:S02]  /*2490*/  @!P2 IMAD.IADD R8, R5, 0x1, R8 ;  /* 0x000000010508a824 */ /* 0x000fe400078e0208 */
[--C-:B------:R-:W-:Y:S02]  /*24a0*/  @!P6 IMAD.MOV.U32 R19, RZ, RZ, R3.reuse ;  /* 0x000000ffff13e224 */ /* 0x100fe400078e0003 */
[--C-:B------:R-:W-:Y:S02]  /*24b0*/  @!P5 IMAD.MOV.U32 R29, RZ, RZ, R3.reuse ;  /* 0x000000ffff1dd224 */ /* 0x100fe400078e0003 */
[----:B------:R-:W-:Y:S01]  /*24c0*/  @!P4 IMAD.MOV.U32 R31, RZ, RZ, R3 ;  /* 0x000000ffff1fc224 */ /* 0x000fe200078e0003 */
[----:B------:R-:W-:-:S05]  /*24d0*/  @!P2 LEA.HI.X R3, R4, R25, R8, 0x1, P1 ;  /* 0x000000190403a211 */ /* 0x000fca00008f0c08 */
[----:B------:R-:W-:Y:S04]  /*24e0*/  @!P2 LDGSTS.E.BYPASS.LTC128B.128 [R232+0x1800], desc[UR16][R2.64] ;  /* 0x0180000002e8afae */ /* 0x000fe8000b981a10 */
[----:B------:R3:W-:Y:S01]  /*24f0*/  @!P2 LDGSTS.E.BYPASS.LTC128B.128 [R232+0x5800], desc[UR16][R2.64+0x80] ;  /* 0x0580008002e8afae */ /* 0x0007e2000b981a10 */
[----:B----4-:R-:W-:Y:S01]  /*2500*/  @!P3 IMAD.X R6, RZ, RZ, UR14, P0 ;  /* 0x0000000eff06be24 */ /* 0x010fe200080e06ff */
[----:B------:R-:W-:-:S03]  /*2510*/  @!P6 IADD3 R5, P0, PT, R36, 0x50, RZ ;  /* 0x000000502405e810 */ /* 0x000fc60007f1e0ff */
[-C--:B------:R-:W-:Y:S02]  /*2520*/  @!P3 IMAD R6, R6, R20.reuse, RZ ;  /* 0x000000140606b224 */ /* 0x080fe400078e02ff */
[----:B------:R-:W-:Y:S02]  /*2530*/  @!P6 IMAD.X R4, RZ, RZ, UR14, P0 ;  /* 0x0000000eff04ee24 */ /* 0x000fe400080e06ff */
[C---:B------:R-:W-:Y:S02]  /*2540*/  @!P3 IMAD R9, R0.reuse, R21, R6 ;  /* 0x000000150009b224 */ /* 0x040fe400078e0206 */
[----:B------:R-:W-:Y:S02]  /*2550*/  @!P3 IMAD.WIDE.U32 R6, R0, R20, R10 ;  /* 0x000000140006b225 */ /* 0x000fe400078e000a */
[----:B------:R-:W4:Y:S02]  /*2560*/  @!P5 LDC.64 R20, c[0x0][0x380] ;  /* 0x0000e000ff14db82 */ /* 0x000f240000000a00 */
[----:B-----5:R-:W-:-:S04]  /*2570*/  @!P6 IMAD R0, R4, R22, RZ ;  /* 0x000000160400e224 */ /* 0x020fc800078e02ff */
[----:B------:R-:W-:Y:S02]  /*2580*/  @!P6 IMAD R8, R5, R23, R0 ;  /* 0x000000170508e224 */ /* 0x000fe400078e0200 */
[----:B------:R-:W-:Y:S01]  /*2590*/  @!P3 IMAD.IADD R0, R7, 0x1, R9 ;  /* 0x000000010700b824 */ /* 0x000fe200078e0209 */
[----:B---3--:R-:W-:Y:S02]  /*25a0*/  @!P3 LEA R2, P2, R6, R12, 0x1 ;  /* 0x0000000c0602b211 */ /* 0x008fe400078408ff */
[----:B------:R-:W-:Y:S01]  /*25b0*/  @!P5 IADD3 R7, P1, PT, R36, 0x60, RZ ;  /* 0x000000602407d810 */ /* 0x000fe20007f3e0ff */
[----:B------:R-:W-:Y:S01]  /*25c0*/  @!P6 IMAD.WIDE.U32 R4, R5, R22, R18 ;  /* 0x000000160504e225 */ /* 0x000fe200078e0012 */
[----:B------:R-:W-:Y:S01]  /*25d0*/  @!P3 LEA.HI.X R3, R6, R13, R0, 0x1, P2 ;  /* 0x0000000d0603b211 */ /* 0x000fe200010f0c00 */
[----:B------:R-:W3:Y:S02]  /*25e0*/  @!P4 LDC.64 R18, c[0x0][0x380] ;  /* 0x0000e000ff12cb82 */ /* 0x000ee40000000a00 */
[----:B------:R-:W-:Y:S01]  /*25f0*/  @!P5 IMAD.X R6, RZ, RZ, UR14, P1 ;  /* 0x0000000eff06de24 */ /* 0x000fe200088e06ff */
[----:B------:R-:W-:Y:S01]  /*2600*/  @!P4 IADD3 R9, P0, PT, R36, 0x70, RZ ;  /* 0x000000702409c810 */ /* 0x000fe20007f1e0ff */
[----:B------:R-:W-:Y:S04]  /*2610*/  @!P3 LDGSTS.E.BYPASS.LTC128B.128 [R232+0x2000], desc[UR16][R2.64] ;  /* 0x0200000002e8bfae */ /* 0x000fe8000b981a10 */
[----:B------:R5:W-:Y:S01]  /*2620*/  @!P3 LDGSTS.E.BYPASS.LTC128B.128 [R232+0x6000], desc[UR16][R2.64+0x80] ;  /* 0x0600008002e8bfae */ /* 0x000be2000b981a10 */
[----:B------:R-:W-:Y:S01]  /*2630*/  @!P4 IMAD.X R10, RZ, RZ, UR14, P0 ;  /* 0x0000000eff0ace24 */ /* 0x000fe200080e06ff */
[----:B--2---:R-:W-:Y:S01]  /*2640*/  @!P6 LEA R12, P0, R4, R26, 0x1 ;  /* 0x0000001a040ce211 */ /* 0x004fe200078008ff */
[----:B------:R-:W-:-:S05]  /*2650*/  @!P6 IMAD.IADD R0, R5, 0x1, R8 ;  /* 0x000000010500e824 */ /* 0x000fca00078e0208 */
[----:B------:R-:W-:Y:S01]  /*2660*/  @!P6 LEA.HI.X R13, R4, R27, R0, 0x1, P0 ;  /* 0x0000001b040de211 */ /* 0x000fe200000f0c00 */
[-C--:B-1----:R-:W-:Y:S01]  /*2670*/  @!P4 IMAD R0, R10, R16.reuse, RZ ;  /* 0x000000100a00c224 */ /* 0x082fe200078e02ff */
[----:B------:R-:W-:Y:S01]  /*2680*/  SHF.L.U64.HI R100, R34, 0x5, R35 ;  /* 0x0000000522647819 */ /* 0x000fe20000010223 */
[----:B------:R-:W-:-:S04]  /*2690*/  @!P4 IMAD.WIDE.U32 R4, R9, R16, R30 ;  /* 0x000000100904c225 */ /* 0x000fc800078e001e */
[C---:B------:R-:W-:Y:S02]  /*26a0*/  IMAD.SHL.U32 R101, R34.reuse, 0x20, RZ ;  /* 0x0000002022657824 */ /* 0x040fe400078e00ff */
[C---:B------:R-:W-:Y:S01]  /*26b0*/  IMAD.SHL.U32 R98, R34.reuse, 0x10, RZ ;  /* 0x0000001022627824 */ /* 0x040fe200078e00ff */
[----:B------:R-:W-:Y:S01]  /*26c0*/  SHF.L.U64.HI R99, R34, 0x4, R35 ;  /* 0x0000000422637819 */ /* 0x000fe20000010223 */
[----:B-----5:R-:W-:Y:S01]  /*26d0*/  @!P5 IMAD R2, R6, R14, RZ ;  /* 0x0000000e0602d224 */ /* 0x020fe200078e02ff */
[----:B------:R-:W-:Y:S03]  /*26e0*/  @!P6 LDGSTS.E.BYPASS.LTC128B.128 [R232+0x2800], desc[UR16][R12.64] ;  /* 0x028000000ce8efae */ /* 0x000fe6000b981a10 */
[----:B------:R-:W-:Y:S02]  /*26f0*/  @!P5 IMAD R2, R7, R15, R2 ;  /* 0x0000000f0702d224 */ /* 0x000fe400078e0202 */
[----:B------:R-:W-:Y:S01]  /*2700*/  @!P4 IMAD R0, R9, R17, R0 ;  /* 0x000000110900c224 */ /* 0x000fe200078e0200 */
[----:B---3--:R-:W-:Y:S01]  /*2710*/  @!P4 LEA R8, P0, R4, R18, 0x1 ;  /* 0x000000120408c211 */ /* 0x008fe200078008ff */
[----:B------:R-:W-:Y:S01]  /*2720*/  @!P5 IMAD.WIDE.U32 R6, R7, R14, R28 ;  /* 0x0000000e0706d225 */ /* 0x000fe200078e001c */
[----:B------:R-:W-:Y:S03]  /*2730*/  @!P6 LDGSTS.E.BYPASS.LTC128B.128 [R232+0x6800], desc[UR16][R12.64+0x80] ;  /* 0x068000800ce8efae */ /* 0x000fe6000b981a10 */
[----:B------:R-:W-:-:S05]  /*2740*/  IMAD R14, R132, -0x20, R96 ;  /* 0xffffffe0840e7824 */ /* 0x000fca00078e0260 */
[-C--:B------:R-:W-:Y:S02]  /*2750*/  ISETP.GE.AND P3, PT, R103, R14.reuse, PT ;  /* 0x0000000e6700720c */ /* 0x080fe40003f66270 */
[----:B------:R-:W-:Y:S01]  /*2760*/  ISETP.GE.AND P2, PT, R32, R14, PT ;  /* 0x0000000e2000720c */ /* 0x000fe20003f46270 */
[----:B------:R-:W-:Y:S01]  /*2770*/  @!P5 IMAD.IADD R7, R7, 0x1, R2 ;  /* 0x000000010707d824 */ /* 0x000fe200078e0202 */
[----:B----4-:R-:W-:Y:S01]  /*2780*/  @!P5 LEA R10, P1, R6, R20, 0x1 ;  /* 0x00000014060ad211 */ /* 0x010fe200078208ff */
[----:B------:R-:W-:Y:S02]  /*2790*/  @!P4 IMAD.IADD R5, R5, 0x1, R0 ;  /* 0x000000010505c824 */ /* 0x000fe400078e0200 */
[-C--:B------:R-:W-:Y:S02]  /*27a0*/  IMAD R0, R100, R132.reuse, RZ ;  /* 0x0000008464007224 */ /* 0x080fe400078e02ff */
[----:B------:R-:W-:Y:S01]  /*27b0*/  IMAD.WIDE.U32 R2, R101, R132, RZ ;  /* 0x0000008465027225 */ /* 0x000fe200078e00ff */
[----:B------:R-:W-:-:S02]  /*27c0*/  @!P5 LEA.HI.X R11, R6, R21, R7, 0x1, P1 ;  /* 0x00000015060bd211 */ /* 0x000fc400008f0c07 */
[----:B------:R-:W-:Y:S01]  /*27d0*/  @!P4 LEA.HI.X R9, R4, R19, R5, 0x1, P0 ;  /* 0x000000130409c211 */ /* 0x000fe200000f0c05 */
[----:B------:R-:W-:Y:S01]  /*27e0*/  IMAD.IADD R0, R3, 0x1, R0 ;  /* 0x0000000103007824 */ /* 0x000fe200078e0200 */
[----:B------:R-:W-:Y:S01]  /*27f0*/  @!P3 LEA R6, P1, R2, R108, 0x1 ;  /* 0x0000006c0206b211 */ /* 0x000fe200078208ff */
[----:B------:R-:W-:Y:S01]  /*2800*/  @!P5 LDGSTS.E.BYPASS.LTC128B.128 [R232+0x3000], desc[UR16][R10.64] ;  /* 0x030000000ae8dfae */ /* 0x000fe2000b981a10 */
[----:B------:R-:W-:Y:S02]  /*2810*/  @!P2 IADD3 R3, P0, PT, R98, R2, RZ ;  /* 0x000000026203a210 */ /* 0x000fe40007f1e0ff */
[--C-:B------:R-:W-:Y:S01]  /*2820*/  @!P3 LEA.HI.X R7, R2, R106, R0.reuse, 0x1, P1 ;  /* 0x0000006a0207b211 */ /* 0x100fe200008f0c00 */
[----:B------:R-:W-:Y:S02]  /*2830*/  @!P5 LDGSTS.E.BYPASS.LTC128B.128 [R232+0x7000], desc[UR16][R10.64+0x80] ;  /* 0x070000800ae8dfae */ /* 0x000fe4000b981a10 */
[----:B------:R-:W-:Y:S01]  /*2840*/  @!P2 IMAD.X R0, R99, 0x1, R0, P0 ;  /* 0x000000016300a824 */ /* 0x000fe200000e0600 */
[C---:B------:R-:W-:Y:S01]  /*2850*/  @!P2 LEA R4, P0, R3.reuse, R108, 0x1 ;  /* 0x0000006c0304a211 */ /* 0x040fe200078008ff */
[----:B------:R-:W-:Y:S03]  /*2860*/  @!P4 LDGSTS.E.BYPASS.LTC128B.128 [R232+0x3800], desc[UR16][R8.64] ;  /* 0x0380000008e8cfae */ /* 0x000fe6000b981a10 */
[----:B------:R-:W-:Y:S01]  /*2870*/  @!P2 LEA.HI.X R5, R3, R106, R0, 0x1, P0 ;  /* 0x0000006a0305a211 */ /* 0x000fe200000f0c00 */
[----:B------:R-:W-:Y:S04]  /*2880*/  @!P4 LDGSTS.E.BYPASS.LTC128B.128 [R232+0x7800], desc[UR16][R8.64+0x80] ;  /* 0x0780008008e8cfae */ /* 0x000fe8000b981a10 */
[----:B------:R-:W-:Y:S04]  /*2890*/  @!P3 LDGSTS.E.BYPASS.LTC128B.128 [R232+0x8000], desc[UR16][R6.64] ;  /* 0x0800000006e8bfae */ /* 0x000fe8000b981a10 */
[----:B------:R-:W-:Y:S04]  /*28a0*/  @!P3 LDGSTS.E.BYPASS.LTC128B.128 [R232+0x9000], desc[UR16][R6.64+0x80] ;  /* 0x0900008006e8bfae */ /* 0x000fe8000b981a10 */
[----:B------:R-:W-:Y:S04]  /*28b0*/  @!P2 LDGSTS.E.BYPASS.LTC128B.128 [R232+0x8800], desc[UR16][R4.64] ;  /* 0x0880000004e8afae */ /* 0x000fe8000b981a10 */
[----:B------:R1:W-:Y:S04]  /*28c0*/  @!P2 LDGSTS.E.BYPASS.LTC128B.128 [R232+0x9800], desc[UR16][R4.64+0x80] ;  /* 0x0980008004e8afae */ /* 0x0003e8000b981a10 */
[----:B------:R-:W0:Y:S01]  /*28d0*/  LDGDEPBAR ;  /* 0x00000000000079af */ /* 0x000e220000000000 */
[----:B------:R-:W-:Y:S01]  /*28e0*/  ISETP.GE.AND P1, PT, R32, R14, PT ;  /* 0x0000000e2000720c */ /* 0x000fe20003f26270 */
[C---:B------:R-:W-:Y:S01]  /*28f0*/  IMAD.SHL.U32 R2, R236.reuse, 0x20, RZ ;  /* 0x00000020ec027824 */ /* 0x040fe200078e00ff */
[----:B------:R-:W-:-:S03]  /*2900*/  SHF.L.U64.HI R0, R236, 0x5, R237 ;  /* 0x00000005ec007819 */ /* 0x000fc600000102ed */
[----:B------:R-:W-:-:S04]  /*2910*/  IMAD.WIDE.U32 R2, R2, R132, RZ ;  /* 0x0000008402027225 */ /* 0x000fc800078e00ff */
[----:B------:R-:W-:Y:S01]  /*2920*/  IMAD R0, R0, R132, RZ ;  /* 0x0000008400007224 */ /* 0x000fe200078e02ff */
[----:B------:R-:W-:-:S04]  /*2930*/  DEPBAR.LE SB0, 0x0 ;  /* 0x000080000000791a */ /* 0x000fc80000000000 */
[----:B-1----:R-:W-:Y:S01]  /*2940*/  LOP3.LUT R4, R218, 0x1c0, RZ, 0xc0, !PT ;  /* 0x000001c0da047812 */ /* 0x002fe200078ec0ff */
[----:B------:R-:W-:Y:S01]  /*2950*/  IMAD.IADD R3, R3, 0x1, R0 ;  /* 0x0000000103037824 */ /* 0x000fe200078e0200 */
[----:B------:R-:W-:Y:S01]  /*2960*/  @!P3 LEA R6, P2, R2, R241, 0x1 ;  /* 0x000000f10206b211 */ /* 0x000fe200078408ff */
[C---:B------:R-:W-:Y:S01]  /*2970*/  IMAD.SHL.U32 R0, R109.reuse, 0x20, RZ ;  /* 0x000000206d007824 */ /* 0x040fe200078e00ff */
[----:B------:R-:W-:Y:S02]  /*2980*/  LOP3.LUT R4, R4, 0x38, R33, 0xf8, !PT ;  /* 0x0000003804047812 */ /* 0x000fe400078ef821 */
[----:B------:R-:W-:Y:S02]  /*2990*/  @!P1 LEA R5, P0, R236, R2, 0x4 ;  /* 0x00000002ec059211 */ /* 0x000fe400078020ff */
[----:B------:R-:W-:Y:S02]  /*29a0*/  LOP3.LUT R9, R109, 0x8, RZ, 0xc0, !PT ;  /* 0x000000086d097812 */ /* 0x000fe400078ec0ff */
[----:B------:R-:W-:Y:S01]  /*29b0*/  @!P3 LEA.HI.X R7, R2, R240, R3, 0x1, P2 ;  /* 0x000000f00207b211 */ /* 0x000fe200010f0c03 */
[----:B------:R-:W-:Y:S01]  /*29c0*/  BAR.SYNC.DEFER_BLOCKING 0x0 ;  /* 0x0000000000007b1d */ /* 0x000fe20000010000 */
[----:B------:R-:W-:-:S02]  /*29d0*/  LOP3.LUT R2, R0, 0x7c00, RZ, 0xc0, !PT ;  /* 0x00007c0000027812 */ /* 0x000fc400078ec0ff */
[----:B------:R-:W-:Y:S02]  /*29e0*/  LOP3.LUT R8, R218, 0x200, RZ, 0xc0, !PT ;  /* 0x00000200da087812 */ /* 0x000fe400078ec0ff */
[C---:B------:R-:W-:Y:S02]  /*29f0*/  LOP3.LUT R102, R4.reuse, 0x8, R105, 0x78, !PT ;  /* 0x0000000804667812 */ /* 0x040fe400078e7869 */
[----:B------:R-:W-:Y:S02]  /*2a00*/  LOP3.LUT R0, R4, R9, RZ, 0x3c, !PT ;  /* 0x0000000904007212 */ /* 0x000fe400078e3cff */
[----:B------:R-:W-:Y:S02]  /*2a10*/  @!P1 LEA.HI.X R3, R236, R3, R237, 0x4, P0 ;  /* 0x00000003ec039211 */ /* 0x000fe400000f24ed */
[----:B------:R-:W-:Y:S02]  /*2a20*/  @!P1 LEA R4, P0, R5, R241, 0x1 ;  /* 0x000000f105049211 */ /* 0x000fe400078008ff */
[----:B------:R-:W-:-:S02]  /*2a30*/  LOP3.LUT R218, R218, 0x400, RZ, 0xc0, !PT ;  /* 0x00000400dada7812 */ /* 0x000fc400078ec0ff */
[----:B------:R-:W-:Y:S02]  /*2a40*/  IADD3 R2, PT, PT, R102, R8, R2 ;  /* 0x0000000866027210 */ /* 0x000fe40007ffe002 */
[----:B------:R-:W-:Y:S01]  /*2a50*/  @!P1 LEA.HI.X R5, R5, R240, R3, 0x1, P0 ;  /* 0x000000f005059211 */ /* 0x000fe200000f0c03 */
[----:B------:R-:W-:Y:S01]  /*2a60*/  IMAD R218, R0, 0x2, R218 ;  /* 0x0000000200da7824 */ /* 0x000fe200078e02da */
[----:B------:R-:W-:Y:S01]  /*2a70*/  LEA R217, R2, UR5, 0x1 ;  /* 0x0000000502d97c11 */ /* 0x000fe2000f8e08ff */
        /* <DEDUP_REMOVED lines=15> */
[----:B------:R-:W2:Y:S04]  /*2b70*/  LDSM.16.M88.4 R16, [R218+UR5+0x8000] ;  /* 0x00800005da10783b */ /* 0x000ea80008000200 */
[----:B------:R-:W-:Y:S01]  /*2b80*/  LDSM.16.M88.4 R24, [R218+UR5+0x8800] ;  /* 0x00880005da18783b */ /* 0x000fe20008000200 */
[----:B------:R-:W-:Y:S01]  /*2b90*/  IMAD.MOV.U32 R2, RZ, RZ, 0x10 ;  /* 0x00000010ff027424 */ /* 0x000fe200078e00ff */
[C---:B------:R-:W-:Y:S01]  /*2ba0*/  LOP3.LUT P0, RZ, R109.reuse, 0x2, RZ, 0xc0, !PT ;  /* 0x000000026dff7812 */ /* 0x040fe2000780c0ff */
[----:B------:R-:W-:Y:S01]  /*2bb0*/  VIADD R3, R218, UR5 ;  /* 0x00000005da037c36 */ /* 0x000fe20008000000 */
[----:B------:R-:W-:Y:S01]  /*2bc0*/  LOP3.LUT P6, RZ, R109, 0x4, RZ, 0xc0, !PT ;  /* 0x000000046dff7812 */ /* 0x000fe200078cc0ff */
[----:B------:R-:W-:Y:S01]  /*2bd0*/  IMAD.MOV.U32 R104, RZ, RZ, 0x20 ;  /* 0x00000020ff687424 */ /* 0x000fe200078e00ff */
[----:B------:R-:W-:Y:S04]  /*2be0*/  STL [R1+0x28], R108 ;  /* 0x0000286c01007387 */ /* 0x000fe80000100800 */
[----:B------:R-:W0:Y:S04]  /*2bf0*/  LDGDEPBAR ;  /* 0x00000000000079af */ /* 0x000e280000000000 */
[----:B-1----:R-:W1:Y:S01]  /*2c00*/  LDSM.16.M88.4 R4, [R217+0x2000] ;  /* 0x00200000d904783b */ /* 0x002e620000000200 */
[----:B------:R-:W-:-:S05]  /*2c10*/  SEL R2, R2, 0xfffffff0, !P0 ;  /* 0xfffffff002027807 */ /* 0x000fca0004000000 */
[C---:B------:R-:W-:Y:S02]  /*2c20*/  IMAD R33, R2.reuse, 0x2, R3 ;  /* 0x0000000202217824 */ /* 0x040fe400078e0203 */
[----:B------:R-:W-:-:S03]  /*2c30*/  IMAD R34, R2, 0x2, R217 ;  /* 0x0000000202227824 */ /* 0x000fc600078e02d9 */
[----:B------:R-:W-:Y:S04]  /*2c40*/  LDSM.16.M88.4 R48, [R33+0x8800] ;  /* 0x008800002130783b */ /* 0x000fe80000000200 */
[----:B------:R-:W3:Y:S04]  /*2c50*/  LDSM.16.M88.4 R12, [R34+0x2000] ;  /* 0x00200000220c783b */ /* 0x000ee80000000200 */
[----:B------:R-:W4:Y:S01]  /*2c60*/  LDSM.16.M88.4 R44, [R33+0x8000] ;  /* 0x00800000212c783b */ /* 0x000f220000000200 */
[C---:B--2---:R-:W-:Y:S03]  /*2c70*/  HMMA.16816.F32.BF16 R68, R8.reuse, R16, RZ ;  /* 0x000000100844723c */ /* 0x044fe600000418ff */
[----:B------:R-:W2:Y:S05]  /*2c80*/  LDSM.16.M88.4 R20, [R34] ;  /* 0x000000002214783b */ /* 0x000eaa0000000200 */
[----:B------:R-:W-:Y:S01]  /*2c90*/  HMMA.16816.F32.BF16 R84, R8, R18, RZ ;  /* 0x000000120854723c */ /* 0x000fe200000418ff */
[----:B------:R-:W-:-:S07]  /*2ca0*/  SEL R0, R104, 0xffffffe0, !P6 ;  /* 0xffffffe068007807 */ /* 0x000fce0007000000 */
[C---:B-1----:R-:W-:Y:S08]  /*2cb0*/  HMMA.16816.F32.BF16 R28, R4.reuse, R16, RZ ;  /* 0x00000010041c723c */ /* 0x042ff000000418ff */
[C---:B------:R-:W-:Y:S08]  /*2cc0*/  HMMA.16816.F32.BF16 R56, R4.reuse, R18, RZ ;  /* 0x000000120438723c */ /* 0x040ff000000418ff */
[----:B------:R-:W-:Y:S01]  /*2cd0*/  HMMA.16816.F32.BF16 R16, R4, R24, RZ ;  /* 0x000000180410723c */ /* 0x000fe200000418ff */
[----:B------:R-:W-:-:S02]  /*2ce0*/  IMAD R32, R0, 0x2, R217 ;  /* 0x0000000200207824 */ /* 0x000fc400078e02d9 */
[----:B------:R-:W-:-:S05]  /*2cf0*/  IMAD R0, R0, 0x2, R3 ;  /* 0x0000000200007824 */ /* 0x000fca00078e0203 */
[----:B------:R-:W-:Y:S01]  /*2d00*/  HMMA.16816.F32.BF16 R52, R4, R26, RZ ;  /* 0x0000001a0434723c */ /* 0x000fe200000418ff */
[----:B------:R-:W-:Y:S04]  /*2d10*/  LDSM.16.M88.4 R4, [R32+0x2000] ;  /* 0x002000002004783b */ /* 0x000fe80000000200 */
[----:B------:R-:W1:Y:S04]  /*2d20*/  LDSM.16.M88.4 R36, [R0+0x8000] ;  /* 0x008000000024783b */ /* 0x000e680000000200 */
[----:B------:R-:W5:Y:S03]  /*2d30*/  LDSM.16.M88.4 R40, [R0+0x8800] ;  /* 0x008800000028783b */ /* 0x000f660000000200 */
[----:B---3--:R-:W-:Y:S01]  /*2d40*/  HMMA.16816.F32.BF16 R64, R12, R48, R16 ;  /* 0x000000300c40723c */ /* 0x008fe20000041810 */
[----:B------:R-:W3:Y:S01]  /*2d50*/  LDSM.16.M88.4 R16, [R32] ;  /* 0x000000002010783b */ /* 0x000ee20000000200 */
[----:B------:R-:W-:-:S05]  /*2d60*/  IMAD R221, R2, 0x2, R0 ;  /* 0x0000000202dd7824 */ /* 0x000fca00078e0200 */
[----:B------:R-:W-:Y:S01]  /*2d70*/  LDSM.16.M88.4 R60, [R221+0x8800] ;  /* 0x00880000dd3c783b */ /* 0x000fe20000000200 */
[C---:B------:R-:W-:Y:S08]  /*2d80*/  HMMA.16816.F32.BF16 R80, R8.reuse, R24, RZ ;  /* 0x000000180850723c */ /* 0x040ff000000418ff */
[----:B------:R-:W-:Y:S08]  /*2d90*/  HMMA.16816.F32.BF16 R76, R8, R26, RZ ;  /* 0x0000001a084c723c */ /* 0x000ff000000418ff */
[----:B------:R-:W-:Y:S01]  /*2da0*/  HMMA.16816.F32.BF16 R8, R12, R50, R52 ;  /* 0x000000320c08723c */ /* 0x000fe20000041834 */
[----:B------:R-:W-:-:S07]  /*2db0*/  IMAD R52, R2, 0x2, R32 ;  /* 0x0000000202347824 */ /* 0x000fce00078e0220 */
[C---:B----4-:R-:W-:Y:S01]  /*2dc0*/  HMMA.16816.F32.BF16 R72, R12.reuse, R44, R28 ;  /* 0x0000002c0c48723c */ /* 0x050fe2000004181c */
[----:B------:R-:W-:Y:S07]  /*2dd0*/  LDSM.16.M88.4 R28, [R52] ;  /* 0x00000000341c783b */ /* 0x000fee0000000200 */
[----:B------:R-:W-:Y:S01]  /*2de0*/  HMMA.16816.F32.BF16 R24, R12, R46, R56 ;  /* 0x0000002e0c18723c */ /* 0x000fe20000041838 */
[----:B------:R-:W-:Y:S04]  /*2df0*/  LDSM.16.M88.4 R12, [R52+0x2000] ;  /* 0x00200000340c783b */ /* 0x000fe80000000200 */
[----:B------:R-:W4:Y:S03]  /*2e00*/  LDSM.16.M88.4 R56, [R221+0x8000] ;  /* 0x00800000dd38783b */ /* 0x000f260000000200 */
[C---:B--2---:R-:W-:Y:S08]  /*2e10*/  HMMA.16816.F32.BF16 R68, R20.reuse, R44, R68 ;  /* 0x0000002c1444723c */ /* 0x044ff00000041844 */
[C---:B------:R-:W-:Y:S08]  /*2e20*/  HMMA.16816.F32.BF16 R92, R20.reuse, R48, R80 ;  /* 0x00000030145c723c */ /* 0x040ff00000041850 */
[C---:B------:R-:W-:Y:S08]  /*2e30*/  HMMA.16816.F32.BF16 R84, R20.reuse, R46, R84 ;  /* 0x0000002e1454723c */ /* 0x040ff00000041854 */
[----:B------:R-:W-:Y:S01]  /*2e40*/  HMMA.16816.F32.BF16 R48, R20, R50, R76 ;  /* 0x000000321430723c */ /* 0x000fe2000004184c */
[----:B------:R-:W-:Y:S07]  /*2e50*/  LDSM.16.M88.4 R76, [R218+UR5+0x9800] ;  /* 0x00980005da4c783b */ /* 0x000fee0008000200 */
[C---:B-1----:R-:W-:Y:S08]  /*2e60*/  HMMA.16816.F32.BF16 R20, R4.reuse, R36, R72 ;  /* 0x000000240414723c */ /* 0x042ff00000041848 */
[C---:B-----5:R-:W-:Y:S01]  /*2e70*/  HMMA.16816.F32.BF16 R80, R4.reuse, R40, R64 ;  /* 0x000000280450723c */ /* 0x060fe20000041840 */
[----:B------:R-:W-:Y:S07]  /*2e80*/  LDSM.16.M88.4 R64, [R218+UR5+0x9000] ;  /* 0x00900005da40783b */ /* 0x000fee0008000200 */
[C---:B------:R-:W-:Y:S01]  /*2e90*/  HMMA.16816.F32.BF16 R44, R4.reuse, R38, R24 ;  /* 0x00000026042c723c */ /* 0x040fe20000041818 */
[----:B------:R-:W-:Y:S07]  /*2ea0*/  LDSM.16.M88.4 R24, [R217+0x4000] ;  /* 0x00400000d918783b */ /* 0x000fee0000000200 */
[----:B------:R-:W-:Y:S01]  /*2eb0*/  HMMA.16816.F32.BF16 R4, R4, R42, R8 ;  /* 0x0000002a0404723c */ /* 0x000fe20000041808 */
[----:B------:R-:W1:Y:S07]  /*2ec0*/  LDSM.16.M88.4 R8, [R217+0x6000] ;  /* 0x00600000d908783b */ /* 0x000e6e0000000200 */
[C---:B---3--:R-:W-:Y:S08]  /*2ed0*/  HMMA.16816.F32.BF16 R72, R16.reuse, R36, R68 ;  /* 0x000000241048723c */ /* 0x048ff00000041844 */
[C---:B------:R-:W-:Y:S01]  /*2ee0*/  HMMA.16816.F32.BF16 R88, R16.reuse, R38, R84 ;  /* 0x000000261058723c */ /* 0x040fe20000041854 */
[----:B------:R-:W-:Y:S07]  /*2ef0*/  LDSM.16.M88.4 R84, [R33+0x9800] ;  /* 0x009800002154783b */ /* 0x000fee0000000200 */
[C---:B------:R-:W-:Y:S08]  /*2f00*/  HMMA.16816.F32.BF16 R92, R16.reuse, R40, R92 ;  /* 0x00000028105c723c */ /* 0x040ff0000004185c */
[----:B------:R-:W-:Y:S01]  /*2f10*/  HMMA.16816.F32.BF16 R68, R16, R42, R48 ;  /* 0x0000002a1044723c */ /* 0x000fe20000041830 */
[----:B------:R-:W-:Y:S07]  /*2f20*/  LDSM.16.M88.4 R48, [R33+0x9000] ;  /* 0x009000002130783b */ /* 0x000fee0000000200 */
[C---:B----4-:R-:W-:Y:S01]  /*2f30*/  HMMA.16816.F32.BF16 R40, R12.reuse, R56, R20 ;  /* 0x000000380c28723c */ /* 0x050fe20000041814 */
[----:B------:R-:W-:Y:S07]  /*2f40*/  LDSM.16.M88.4 R20, [R34+0x4000] ;  /* 0x004000002214783b */ /* 0x000fee0000000200 */
[C---:B------:R-:W-:Y:S08]  /*2f50*/  HMMA.16816.F32.BF16 R36, R12.reuse, R58, R44 ;  /* 0x0000003a0c24723c */ /* 0x040ff0000004182c */
[C---:B------:R-:W-:Y:S08]  /*2f60*/  HMMA.16816.F32.BF16 R16, R12.reuse, R60, R80 ;  /* 0x0000003c0c10723c */ /* 0x040ff00000041850 */
[----:B------:R-:W-:Y:S01]  /*2f70*/  HMMA.16816.F32.BF16 R12, R12, R62, R4 ;  /* 0x0000003e0c0c723c */ /* 0x000fe20000041804 */
[----:B------:R-:W2:Y:S07]  /*2f80*/  LDSM.16.M88.4 R4, [R34+0x6000] ;  /* 0x006000002204783b */ /* 0x000eae0000000200 */
[C---:B------:R-:W-:Y:S08]  /*2f90*/  HMMA.16816.F32.BF16 R44, R28.reuse, R56, R72 ;  /* 0x000000381c2c723c */ /* 0x040ff00000041848 */
[C---:B------:R-:W-:Y:S08]  /*2fa0*/  HMMA.16816.F32.BF16 R80, R28.reuse, R58, R88 ;  /* 0x0000003a1c50723c */ /* 0x040ff00000041858 */
[C---:B------:R-:W-:Y:S08]  /*2fb0*/  HMMA.16816.F32.BF16 R88, R28.reuse, R60, R92 ;  /* 0x0000003c1c58723c */ /* 0x040ff0000004185c */
[----:B------:R-:W-:Y:S08]  /*2fc0*/  HMMA.16816.F32.BF16 R72, R28, R62, R68 ;  /* 0x0000003e1c48723c */ /* 0x000ff00000041844 */
[C---:B-1----:R-:W-:Y:S01]  /*2fd0*/  HMMA.16816.F32.BF16 R60, R8.reuse, R66, R36 ;  /* 0x00000042083c723c */ /* 0x042fe20000041824 */
[----:B------:R-:W-:Y:S07]  /*2fe0*/  LDSM.16.M88.4 R36, [R0+0x9000] ;  /* 0x009000000024783b */ /* 0x000fee0000000200 */
[C---:B------:R-:W-:Y:S01]  /*2ff0*/  HMMA.16816.F32.BF16 R68, R8.reuse, R64, R40 ;  /* 0x000000400844723c */ /* 0x040fe20000041828 */
[----:B------:R1:W-:Y:S07]  /*3000*/  LDSM.16.M88.4 R40, [R0+0x9800] ;  /* 0x009800000028783b */ /* 0x0003ee0000000200 */
[C---:B------:R-:W-:Y:S01]  /*3010*/  HMMA.16816.F32.BF16 R56, R8.reuse, R76, R16 ;  /* 0x0000004c0838723c */ /* 0x040fe20000041810 */
[----:B------:R-:W3:Y:S07]  /*3020*/  LDSM.16.M88.4 R16, [R32+0x6000] ;  /* 0x006000002010783b */ /* 0x000eee0000000200 */
[----:B------:R-:W-:Y:S01]  /*3030*/  HMMA.16816.F32.BF16 R8, R8, R78, R12 ;  /* 0x0000004e0808723c */ /* 0x000fe2000004180c */
[----:B------:R4:W5:Y:S07]  /*3040*/  LDSM.16.M88.4 R12, [R32+0x4000] ;  /* 0x00400000200c783b */ /* 0x00096e0000000200 */
[C---:B------:R-:W-:Y:S08]  /*3050*/  HMMA.16816.F32.BF16 R28, R24.reuse, R64, R44 ;  /* 0x00000040181c723c */ /* 0x040ff0000004182c */
[C---:B------:R-:W-:Y:S08]  /*3060*/  HMMA.16816.F32.BF16 R80, R24.reuse, R66, R80 ;  /* 0x000000421850723c */ /* 0x040ff00000041850 */
[----:B------:R-:W-:Y:S08]  /*3070*/  HMMA.16816.F32.BF16 R88, R24, R76, R88 ;  /* 0x0000004c1858723c */ /* 0x000ff00000041858 */
[C---:B--2---:R-:W-:Y:S08]  /*3080*/  HMMA.16816.F32.BF16 R64, R4.reuse, R50, R60 ;  /* 0x000000320440723c */ /* 0x044ff0000004183c */
[----:B------:R-:W-:Y:S08]  /*3090*/  HMMA.16816.F32.BF16 R60, R4, R84, R56 ;  /* 0x00000054043c723c */ /* 0x000ff00000041838 */
[----:B------:R-:W-:Y:S01]  /*30a0*/  HMMA.16816.F32.BF16 R72, R24, R78, R72 ;  /* 0x0000004e1848723c */ /* 0x000fe20000041848 */
[----:B------:R-:W-:Y:S07]  /*30b0*/  LDSM.16.M88.4 R24, [R221+0x9000] ;  /* 0x00900000dd18783b */ /* 0x000fee0000000200 */
[C---:B------:R-:W-:Y:S08]  /*30c0*/  HMMA.16816.F32.BF16 R68, R4.reuse, R48, R68 ;  /* 0x000000300444723c */ /* 0x040ff00000041844 */
[----:B------:R-:W-:Y:S01]  /*30d0*/  HMMA.16816.F32.BF16 R56, R4, R86, R8 ;  /* 0x000000560438723c */ /* 0x000fe20000041808 */
[----:B------:R-:W2:Y:S04]  /*30e0*/  LDSM.16.M88.4 R4, [R52+0x6000] ;  /* 0x006000003404783b */ /* 0x000ea80000000200 */
[----:B------:R5:W-:Y:S03]  /*30f0*/  LDSM.16.M88.4 R8, [R52+0x4000] ;  /* 0x004000003408783b */ /* 0x000be60000000200 */
[----:B------:R-:W-:Y:S01]  /*3100*/  HMMA.16816.F32.BF16 R44, R20, R48, R28 ;  /* 0x00000030142c723c */ /* 0x000fe2000004181c */
[----:B------:R-:W2:Y:S01]  /*3110*/  LDSM.16.M88.4 R28, [R221+0x9800] ;  /* 0x00980000dd1c783b */ /* 0x000ea20000000200 */
[----:B-1----:R-:W-:Y:S01]  /*3120*/  SHF.R.U32.HI R0, RZ, 0x2, R109 ;  /* 0x00000002ff007819 */ /* 0x002fe2000001166d */
[----:B------:R-:W-:-:S05]  /*3130*/  DEPBAR.LE SB0, 0x0 ;  /* 0x000080000000791a */ /* 0x000fca0000000000 */
[C---:B----4-:R-:W-:Y:S08]  /*3140*/  HMMA.16816.F32.BF16 R32, R20.reuse, R50, R80 ;  /* 0x000000321420723c */ /* 0x050ff00000041850 */
[C---:B------:R-:W-:Y:S08]  /*3150*/  HMMA.16816.F32.BF16 R48, R20.reuse, R84, R88 ;  /* 0x000000541430723c */ /* 0x040ff00000041858 */
[----:B------:R-:W-:Y:S08]  /*3160*/  HMMA.16816.F32.BF16 R20, R20, R86, R72 ;  /* 0x000000561414723c */ /* 0x000ff00000041848 */
[C---:B---3--:R-:W-:Y:S08]  /*3170*/  HMMA.16816.F32.BF16 R68, R16.reuse, R36, R68 ;  /* 0x000000241044723c */ /* 0x048ff00000041844 */
[C---:B------:R-:W-:Y:S08]  /*3180*/  HMMA.16816.F32.BF16 R64, R16.reuse, R38, R64 ;  /* 0x000000261040723c */ /* 0x040ff00000041840 */
[C---:B-----5:R-:W-:Y:S08]  /*3190*/  HMMA.16816.F32.BF16 R52, R16.reuse, R40, R60 ;  /* 0x000000281034723c */ /* 0x060ff0000004183c */
[----:B------:R-:W-:Y:S08]  /*31a0*/  HMMA.16816.F32.BF16 R56, R16, R42, R56 ;  /* 0x0000002a1038723c */ /* 0x000ff00000041838 */
[----:B------:R-:W-:Y:S01]  /*31b0*/  HMMA.16816.F32.BF16 R16, R12, R40, R48 ;  /* 0x000000280c10723c */ /* 0x000fe20000041830 */
[----:B------:R-:W-:-:S02]  /*31c0*/  LOP3.LUT R0, R0, 0x7, RZ, 0xc0, !PT ;  /* 0x0000000700007812 */ /* 0x000fc400078ec0ff */
[----:B------:R-:W-:-:S05]  /*31d0*/  LOP3.LUT R2, R105, 0x1f0, RZ, 0xc0, !PT ;  /* 0x000001f069027812 */ /* 0x000fca00078ec0ff */
[C---:B------:R-:W-:Y:S08]  /*31e0*/  HMMA.16816.F32.BF16 R44, R12.reuse, R36, R44 ;  /* 0x000000240c2c723c */ /* 0x040ff0000004182c */
[----:B------:R-:W-:Y:S01]  /*31f0*/  HMMA.16816.F32.BF16 R36, R12, R38, R32 ;  /* 0x000000260c24723c */ /* 0x000fe20000041820 */
[----:B------:R-:W-:-:S07]  /*3200*/  IADD3 R0, PT, PT, R0, UR15, R2 ;  /* 0x0000000f00007c10 */ /* 0x000fce000fffe002 */
[----:B------:R-:W-:Y:S01]  /*3210*/  HMMA.16816.F32.BF16 R12, R12, R42, R20 ;  /* 0x0000002a0c0c723c */ /* 0x000fe20000041814 */
[----:B------:R-:W-:Y:S07]  /*3220*/  STL [R1+0x30], R241 ;  /* 0x000030f101007387 */ /* 0x000fee0000100800 */
[C---:B--2---:R-:W-:Y:S08]  /*3230*/  HMMA.16816.F32.BF16 R32, R4.reuse, R24, R68 ;  /* 0x000000180420723c */ /* 0x044ff00000041844 */
[C---:B------:R-:W-:Y:S08]  /*3240*/  HMMA.16816.F32.BF16 R40, R4.reuse, R26, R64 ;  /* 0x0000001a0428723c */ /* 0x040ff00000041840 */
[C---:B------:R-:W-:Y:S08]  /*3250*/  HMMA.16816.F32.BF16 R52, R4.reuse, R28, R52 ;  /* 0x0000001c0434723c */ /* 0x040ff00000041834 */
[----:B------:R-:W-:Y:S01]  /*3260*/  HMMA.16816.F32.BF16 R48, R4, R30, R56 ;  /* 0x0000001e0430723c */ /* 0x000fe20000041838 */
[----:B------:R-:W-:Y:S01]  /*3270*/  IMAD.SHL.U32 R4, R109, 0x2, RZ ;  /* 0x000000026d047824 */ /* 0x000fe200078e00ff */
[----:B------:R-:W-:Y:S04]  /*3280*/  STL [R1+0x24], R106 ;  /* 0x0000246a01007387 */ /* 0x000fe80000100800 */
[----:B------:R-:W-:Y:S01]  /*3290*/  LOP3.LUT R239, R4, 0x6, RZ, 0xc0, !PT ;  /* 0x0000000604ef7812 */ /* 0x000fe200078ec0ff */
[----:B------:R-:W-:Y:S01]  /*32a0*/  STL [R1+0x2c], R240 ;  /* 0x00002cf001007387 */ /* 0x000fe20000100800 */
[----:B------:R-:W-:-:S03]  /*32b0*/  IADD3 R227, PT, PT, R0, R96, -R227 ;  /* 0x0000006000e37210 */ /* 0x000fc60007ffe8e3 */
[----:B------:R1:W-:Y:S01]  /*32c0*/  STL [R1+0x20], R4 ;  /* 0x0000200401007387 */ /* 0x0003e20000100800 */
[----:B------:R-:W-:Y:S01]  /*32d0*/  HMMA.16816.F32.BF16 R92, R8, R28, R16 ;  /* 0x0000001c085c723c */ /* 0x000fe20000041810 */
[C---:B------:R-:W-:Y:S02]  /*32e0*/  VIADD R17, R227.reuse, 0x48 ;  /* 0x00000048e3117836 */ /* 0x040fe40000000000 */
[----:B------:R-:W-:-:S05]  /*32f0*/  VIADD R20, R227, 0x40 ;  /* 0x00000040e3147836 */ /* 0x000fca0000000000 */
[----:B------:R-:W-:Y:S01]  /*3300*/  HMMA.16816.F32.BF16 R60, R8, R30, R12 ;  /* 0x0000001e083c723c */ /* 0x000fe2000004180c */
[----:B-1----:R-:W-:-:S04]  /*3310*/  IMAD R4, R132, 0x20, R239 ;  /* 0x0000002084047824 */ /* 0x002fc800078e02ef */
[C---:B------:R-:W-:Y:S02]  /*3320*/  VIADD R16, R4.reuse, 0x1 ;  /* 0x0000000104107836 */ /* 0x040fe40000000000 */
[----:B------:R-:W-:-:S03]  /*3330*/  VIADD R14, R4, 0x9 ;  /* 0x00000009040e7836 */ /* 0x000fc60000000000 */
[----:B------:R-:W-:Y:S01]  /*3340*/  ISETP.GT.AND P1, PT, R17, R16, PT ;  /* 0x000000101100720c */ /* 0x000fe20003f24270 */
[----:B------:R-:W-:Y:S01]  /*3350*/  VIADD R12, R4, 0x11 ;  /* 0x00000011040c7836 */ /* 0x000fe20000000000 */
[----:B------:R-:W-:Y:S02]  /*3360*/  ISETP.GT.AND P4, PT, R20, R4, PT ;  /* 0x000000041400720c */ /* 0x000fe40003f84270 */
[----:B------:R-:W-:Y:S02]  /*3370*/  FSEL R30, R35, -INF , !P1 ;  /* 0xff800000231e7808 */ /* 0x000fe40004800000 */
[----:B------:R-:W-:Y:S01]  /*3380*/  ISETP.GT.AND P1, PT, R17, R14, PT ;  /* 0x0000000e1100720c */ /* 0x000fe20003f24270 */
[----:B------:R-:W-:Y:S01]  /*3390*/  HMMA.16816.F32.BF16 R44, R8, R24, R44 ;  /* 0x00000018082c723c */ /* 0x000fe2000004182c */
[----:B------:R-:W-:Y:S02]  /*33a0*/  FSEL R21, R32, -INF , !P4 ;  /* 0xff80000020157808 */ /* 0x000fe40006000000 */
[----:B------:R-:W-:Y:S01]  /*33b0*/  FSEL R32, R43, -INF , !P1 ;  /* 0xff8000002b207808 */ /* 0x000fe20004800000 */
[----:B------:R-:W-:Y:S01]  /*33c0*/  BAR.SYNC.DEFER_BLOCKING 0x0 ;  /* 0x0000000000007b1d */ /* 0x000fe20000010000 */
[----:B------:R-:W-:-:S03]  /*33d0*/  ISETP.GT.AND P1, PT, R17, R12, PT ;  /* 0x0000000c1100720c */ /* 0x000fc60003f24270 */
[----:B------:R-:W-:Y:S01]  /*33e0*/  HMMA.16816.F32.BF16 R76, R8, R26, R36 ;  /* 0x0000001a084c723c */ /* 0x000fe20000041824 */
[C---:B------:R-:W-:Y:S01]  /*33f0*/  VIADD R11, R4.reuse, 0x18 ;  /* 0x00000018040b7836 */ /* 0x040fe20000000000 */
[----:B------:R-:W-:Y:S01]  /*3400*/  FSEL R35, R55, -INF , !P1 ;  /* 0xff80000037237808 */ /* 0x000fe20004800000 */
[----:B------:R-:W-:Y:S01]  /*3410*/  VIADD R15, R4, 0x8 ;  /* 0x00000008040f7836 */ /* 0x000fe20000000000 */
[C---:B------:R-:W-:Y:S02]  /*3420*/  ISETP.GT.AND P3, PT, R20.reuse, R16, PT ;  /* 0x000000101400720c */ /* 0x040fe40003f64270 */
[----:B------:R-:W-:Y:S02]  /*3430*/  ISETP.GT.AND P1, PT, R20, R11, PT ;  /* 0x0000000b1400720c */ /* 0x000fe40003f24270 */
[----:B------:R-:W-:Y:S02]  /*3440*/  ISETP.GT.AND P2, PT, R17, R4, PT ;  /* 0x000000041100720c */ /* 0x000fe40003f44270 */
[----:B------:R-:W-:Y:S01]  /*3450*/  FSEL R26, R48, -INF , !P1 ;  /* 0xff800000301a7808 */ /* 0x000fe20004800000 */
[----:B------:R-:W-:Y:S01]  /*3460*/  VIADD R13, R4, 0x10 ;  /* 0x00000010040d7836 */ /* 0x000fe20000000000 */
[----:B------:R-:W-:-:S02]  /*3470*/  FSEL R22, R33, -INF , !P3 ;  /* 0xff80000021167808 */ /* 0x000fc40005800000 */
[----:B------:R-:W-:Y:S02]  /*3480*/  FSEL R29, R34, -INF , !P2 ;  /* 0xff800000221d7808 */ /* 0x000fe40005000000 */
[----:B------:R-:W-:Y:S02]  /*3490*/  ISETP.GT.U32.AND P1, PT, R132, R235, PT ;  /* 0x000000eb8400720c */ /* 0x000fe40003f24070 */
[CC--:B------:R-:W-:Y:S02]  /*34a0*/  ISETP.GT.AND P4, PT, R20.reuse, R15.reuse, PT ;  /* 0x0000000f1400720c */ /* 0x0c0fe40003f84270 */
[----:B------:R-:W-:Y:S02]  /*34b0*/  ISETP.GT.AND P3, PT, R20, R14, PT ;  /* 0x0000000e1400720c */ /* 0x000fe40003f64270 */
[----:B------:R-:W-:Y:S01]  /*34c0*/  ISETP.GT.AND P2, PT, R17, R15, PT ;  /* 0x0000000f1100720c */ /* 0x000fe20003f44270 */
[----:B------:R-:W-:Y:S01]  /*34d0*/  VIADD R10, R4, 0x19 ;  /* 0x00000019040a7836 */ /* 0x000fe20000000000 */
[----:B------:R-:W-:-:S02]  /*34e0*/  FSEL R23, R40, -INF , !P4 ;  /* 0xff80000028177808 */ /* 0x000fc40006000000 */
[----:B------:R-:W-:Y:S02]  /*34f0*/  FSEL R24, R41, -INF , !P3 ;  /* 0xff80000029187808 */ /* 0x000fe40005800000 */
[----:B------:R-:W-:Y:S02]  /*3500*/  FSEL R31, R42, -INF , !P2 ;  /* 0xff8000002a1f7808 */ /* 0x000fe40005000000 */
[CC--:B------:R-:W-:Y:S02]  /*3510*/  ISETP.GT.AND P4, PT, R20.reuse, R13.reuse, PT ;  /* 0x0000000d1400720c */ /* 0x0c0fe40003f84270 */
[----:B------:R-:W-:Y:S02]  /*3520*/  ISETP.GT.AND P3, PT, R20, R12, PT ;  /* 0x0000000c1400720c */ /* 0x000fe40003f64270 */
[----:B------:R-:W-:Y:S02]  /*3530*/  ISETP.GT.AND P2, PT, R17, R13, PT ;  /* 0x0000000d1100720c */ /* 0x000fe40003f44270 */
[----:B------:R-:W-:-:S02]  /*3540*/  IADD3 R2, PT, PT, R96, R107, -R97 ;  /* 0x0000006b60027210 */ /* 0x000fc40007ffe861 */
[----:B------:R-:W-:Y:S02]  /*3550*/  FSEL R28, R52, -INF , !P4 ;  /* 0xff800000341c7808 */ /* 0x000fe40006000000 */
[----:B------:R-:W-:Y:S02]  /*3560*/  FSEL R27, R53, -INF , !P3 ;  /* 0xff800000351b7808 */ /* 0x000fe40005800000 */
[----:B------:R-:W-:Y:S02]  /*3570*/  FSEL R33, R54, -INF , !P2 ;  /* 0xff80000036217808 */ /* 0x000fe40005000000 */
[----:B------:R-:W-:Y:S02]  /*3580*/  IADD3 R5, PT, PT, R0, 0x1, R2 ;  /* 0x0000000100057810 */ /* 0x000fe40007ffe002 */
[----:B------:R-:W-:Y:S02]  /*3590*/  ISETP.GT.AND P4, PT, R20, R10, PT ;  /* 0x0000000a1400720c */ /* 0x000fe40003f84270 */
[----:B------:R-:W-:-:S02]  /*35a0*/  ISETP.GT.AND P3, PT, R17, R11, PT ;  /* 0x0000000b1100720c */ /* 0x000fc40003f64270 */
[----:B------:R-:W-:Y:S02]  /*35b0*/  ISETP.GT.AND P2, PT, R17, R10, PT ;  /* 0x0000000a1100720c */ /* 0x000fe40003f44270 */
[----:B------:R-:W-:Y:S02]  /*35c0*/  FSEL R25, R49, -INF , !P4 ;  /* 0xff80000031197808 */ /* 0x000fe40006000000 */
[----:B------:R-:W-:Y:S02]  /*35d0*/  FSEL R34, R50, -INF , !P3 ;  /* 0xff80000032227808 */ /* 0x000fe40005800000 */
[----:B------:R-:W-:Y:S02]  /*35e0*/  FSEL R36, R51, -INF , !P2 ;  /* 0xff80000033247808 */ /* 0x000fe40005000000 */
[----:B------:R-:W-:Y:S01]  /*35f0*/  VIADDMNMX R231, R5, 0x40, R96, PT ;  /* 0x0000004005e77846 */ /* 0x000fe20003800160 */
[----:B------:R-:W-:Y:S06]  /*3600*/  @!P1 BRA `(.L_x_1302) ;  /* 0x0000000000489947 */ /* 0x000fec0003800000 */
[----:B------:R-:W-:-:S04]  /*3610*/  VIADD R0, R252, 0xfffffffe ;  /* 0xfffffffefc007836 */ /* 0x000fc80000000000 */
[-C--:B------:R-:W-:Y:S02]  /*3620*/  IMAD R2, R100, R0.reuse, RZ ;  /* 0x0000000064027224 */ /* 0x080fe400078e02ff */
[----:B------:R-:W-:-:S04]  /*3630*/  IMAD.WIDE.U32 R6, R101, R0, RZ ;  /* 0x0000000065067225 */ /* 0x000fc800078e00ff */
[----:B------:R-:W-:Y:S01]  /*3640*/  IMAD.IADD R0, R7, 0x1, R2 ;  /* 0x0000000107007824 */ /* 0x000fe200078e0202 */
[----:B------:R-:W-:Y:S02]  /*3650*/  IADD3 R2, P1, PT, R98, R6, RZ ;  /* 0x0000000662027210 */ /* 0x000fe40007f3e0ff */
[----:B------:R-:W-:-:S03]  /*3660*/  LEA R18, P2, R6, R108, 0x1 ;  /* 0x0000006c06127211 */ /* 0x000fc600078408ff */
[--C-:B------:R-:W-:Y:S01]  /*3670*/  IMAD.X R7, R99, 0x1, R0.reuse, P1 ;  /* 0x0000000163077824 */ /* 0x100fe200008e0600 */
        /* <DEDUP_REMOVED lines=11> */
.L_x_1302:
[-C--:B------:R-:W-:Y:S01]  /*3730*/  ISETP.GE.AND P3, PT, R4, R231.reuse, PT ;  /* 0x000000e70400720c */ /* 0x080fe20003f66270 */
[----:B------:R-:W2:Y:S01]  /*3740*/  LDCU UR4, c[0x0][0x45c] ;  /* 0x00008b80ff0477ac */ /* 0x000ea20008000800 */
[-C--:B------:R-:W-:Y:S01]  /*3750*/  ISETP.GE.AND P2, PT, R16, R231.reuse, PT ;  /* 0x000000e71000720c */ /* 0x080fe20003f46270 */
[----:B------:R-:W-:Y:S01]  /*3760*/  IMAD.SHL.U32 R103, R103, 0x200, RZ ;  /* 0x0000020067677824 */ /* 0x000fe200078e00ff */
[-C--:B------:R-:W-:Y:S01]  /*3770*/  ISETP.GE.AND P1, PT, R15, R231.reuse, PT ;  /* 0x000000e70f00720c */ /* 0x080fe20003f26270 */
[----:B------:R-:W-:Y:S01]  /*3780*/  VIADD R238, R227, 0x8 ;  /* 0x00000008e3ee7836 */ /* 0x000fe20000000000 */
[----:B-1----:R-:W-:Y:S02]  /*3790*/  FSEL R8, R21, -INF , !P3 ;  /* 0xff80000015087808 */ /* 0x002fe40005800000 */
[-C--:B------:R-:W-:Y:S02]  /*37a0*/  ISETP.GE.AND P4, PT, R14, R231.reuse, PT ;  /* 0x000000e70e00720c */ /* 0x080fe40003f86270 */
[----:B------:R-:W-:-:S02]  /*37b0*/  ISETP.GE.AND P3, PT, R13, R231, PT ;  /* 0x000000e70d00720c */ /* 0x000fc40003f66270 */
[----:B------:R-:W-:Y:S02]  /*37c0*/  FSEL R18, R22, -INF , !P2 ;  /* 0xff80000016127808 */ /* 0x000fe40005000000 */
[----:B------:R-:W-:Y:S02]  /*37d0*/  FSEL R19, R23, -INF , !P1 ;  /* 0xff80000017137808 */ /* 0x000fe40004800000 */
[-C--:B------:R-:W-:Y:S02]  /*37e0*/  ISETP.GE.AND P2, PT, R12, R231.reuse, PT ;  /* 0x000000e70c00720c */ /* 0x080fe40003f46270 */
[----:B------:R-:W-:Y:S02]  /*37f0*/  ISETP.GE.AND P1, PT, R11, R231, PT ;  /* 0x000000e70b00720c */ /* 0x000fe40003f26270 */
[----:B------:R-:W-:Y:S02]  /*3800*/  FSEL R21, R24, -INF , !P4 ;  /* 0xff80000018157808 */ /* 0x000fe40006000000 */
[----:B------:R-:W-:-:S02]  /*3810*/  FSEL R40, R28, -INF , !P3 ;  /* 0xff8000001c287808 */ /* 0x000fc40005800000 */
[----:B------:R-:W-:Y:S02]  /*3820*/  FMNMX3.FTZ R0, R8, R18, R19, !PT ;  /* 0x0000001208007276 */ /* 0x000fe40007810013 */
[----:B------:R-:W-:Y:S02]  /*3830*/  VIADDMNMX R230, R5, 0x48, R96, PT ;  /* 0x0000004805e67846 */ /* 0x000fe40003800160 */
[----:B------:R-:W-:Y:S02]  /*3840*/  ISETP.GE.AND P4, PT, R10, R231, PT ;  /* 0x000000e70a00720c */ /* 0x000fe40003f86270 */
[----:B------:R-:W-:Y:S02]  /*3850*/  FSEL R39, R27, -INF , !P2 ;  /* 0xff8000001b277808 */ /* 0x000fe40005000000 */
[----:B------:R-:W-:Y:S02]  /*3860*/  FSEL R38, R26, -INF , !P1 ;  /* 0xff8000001a267808 */ /* 0x000fe40004800000 */
[----:B------:R-:W-:-:S02]  /*3870*/  FMNMX3.FTZ R0, R0, R21, R40, !PT ;  /* 0x0000001500007276 */ /* 0x000fc40007810028 */
[-C--:B------:R-:W-:Y:S02]  /*3880*/  ISETP.GE.AND P3, PT, R4, R230.reuse, PT ;  /* 0x000000e60400720c */ /* 0x080fe40003f66270 */
[-C--:B------:R-:W-:Y:S02]  /*3890*/  ISETP.GE.AND P2, PT, R16, R230.reuse, PT ;  /* 0x000000e61000720c */ /* 0x080fe40003f46270 */
[----:B------:R-:W-:Y:S02]  /*38a0*/  ISETP.GE.AND P1, PT, R15, R230, PT ;  /* 0x000000e60f00720c */ /* 0x000fe40003f26270 */
[----:B------:R-:W-:Y:S02]  /*38b0*/  FSEL R37, R25, -INF , !P4 ;  /* 0xff80000019257808 */ /* 0x000fe40006000000 */
[----:B------:R-:W-:Y:S02]  /*38c0*/  FMNMX3.FTZ R0, R0, R39, R38, !PT ;  /* 0x0000002700007276 */ /* 0x000fe40007810026 */
[----:B------:R-:W-:-:S02]  /*38d0*/  FSEL R22, R29, -INF , !P3 ;  /* 0xff8000001d167808 */ /* 0x000fc40005800000 */
[-C--:B------:R-:W-:Y:S02]  /*38e0*/  ISETP.GE.AND P4, PT, R14, R230.reuse, PT ;  /* 0x000000e60e00720c */ /* 0x080fe40003f86270 */
[----:B------:R-:W-:Y:S02]  /*38f0*/  ISETP.GE.AND P3, PT, R13, R230, PT ;  /* 0x000000e60d00720c */ /* 0x000fe40003f66270 */
[----:B------:R-:W-:Y:S02]  /*3900*/  FSEL R24, R30, -INF , !P2 ;  /* 0xff8000001e187808 */ /* 0x000fe40005000000 */
[----:B------:R-:W-:Y:S02]  /*3910*/  FSEL R23, R31, -INF , !P1 ;  /* 0xff8000001f177808 */ /* 0x000fe40004800000 */
[----:B------:R-:W-:Y:S02]  /*3920*/  FMNMX.FTZ R0, R37, R0, !PT ;  /* 0x0000000025007209 */ /* 0x000fe40007810000 */
[----:B------:R-:W-:-:S02]  /*3930*/  ISETP.GE.AND P2, PT, R12, R230, PT ;  /* 0x000000e60c00720c */ /* 0x000fc40003f46270 */
[----:B------:R-:W-:Y:S01]  /*3940*/  ISETP.GE.AND P1, PT, R11, R230, PT ;  /* 0x000000e60b00720c */ /* 0x000fe20003f26270 */
[----:B------:R-:W1:Y:S01]  /*3950*/  SHFL.BFLY PT, R7, R0, 0x2, 0x1f ;  /* 0x0c401f0000077f89 */ /* 0x000e6200000e0000 */
[----:B------:R-:W-:Y:S02]  /*3960*/  FSEL R25, R32, -INF , !P4 ;  /* 0xff80000020197808 */ /* 0x000fe40006000000 */
[----:B------:R-:W-:Y:S02]  /*3970*/  FSEL R29, R33, -INF , !P3 ;  /* 0xff800000211d7808 */ /* 0x000fe40005800000 */
[----:B------:R-:W-:Y:S02]  /*3980*/  FMNMX3.FTZ R2, R22, R24, R23, !PT ;  /* 0x0000001816027276 */ /* 0x000fe40007810017 */
[----:B------:R-:W-:Y:S02]  /*3990*/  ISETP.GE.AND P3, PT, R10, R230, PT ;  /* 0x000000e60a00720c */ /* 0x000fe40003f66270 */
[----:B------:R-:W-:-:S02]  /*39a0*/  FSEL R28, R35, -INF , !P2 ;  /* 0xff800000231c7808 */ /* 0x000fc40005000000 */
[----:B------:R-:W-:Y:S02]  /*39b0*/  FSEL R27, R34, -INF , !P1 ;  /* 0xff800000221b7808 */ /* 0x000fe40004800000 */
[----:B------:R-:W-:Y:S02]  /*39c0*/  FMNMX3.FTZ R2, R2, R25, R29, !PT ;  /* 0x0000001902027276 */ /* 0x000fe4000781001d */
[----:B------:R-:W-:Y:S02]  /*39d0*/  FSEL R26, R36, -INF , !P3 ;  /* 0xff800000241a7808 */ /* 0x000fe40005800000 */
[----:B------:R-:W-:Y:S02]  /*39e0*/  FMNMX3.FTZ R2, R2, R28, R27, !PT ;  /* 0x0000001c02027276 */ /* 0x000fe4000781001b */
[----:B------:R-:W-:Y:S02]  /*39f0*/  VIMNMX R228, PT, PT, R5, R96, PT ;  /* 0x0000006005e47248 */ /* 0x000fe40003fe0100 */
[----:B------:R-:W-:-:S02]  /*3a00*/  FMNMX.FTZ R2, R26, R2, !PT ;  /* 0x000000021a027209 */ /* 0x000fc40007810000 */
[C---:B------:R-:W-:Y:S02]  /*3a10*/  ISETP.GT.AND P3, PT, R227.reuse, R4, PT ;  /* 0x00000004e300720c */ /* 0x040fe40003f64270 */
[----:B-1----:R-:W-:Y:S01]  /*3a20*/  FMNMX.FTZ R0, R0, R7, !PT ;  /* 0x0000000700007209 */ /* 0x002fe20007810000 */
[----:B------:R-:W1:Y:S01]  /*3a30*/  SHFL.BFLY PT, R6, R2, 0x2, 0x1f ;  /* 0x0c401f0002067f89 */ /* 0x000e6200000e0000 */
[----:B------:R-:W-:Y:S02]  /*3a40*/  ISETP.GE.AND P5, PT, R4, R228, PT ;  /* 0x000000e40400720c */ /* 0x000fe40003fa6270 */
[C---:B------:R-:W-:Y:S01]  /*3a50*/  ISETP.GT.AND P4, PT, R227.reuse, R16, PT ;  /* 0x00000010e300720c */ /* 0x040fe20003f84270 */
[----:B------:R-:W3:Y:S01]  /*3a60*/  SHFL.BFLY PT, R7, R0, 0x1, 0x1f ;  /* 0x0c201f0000077f89 */ /* 0x000ee200000e0000 */
[----:B------:R-:W-:Y:S02]  /*3a70*/  ISETP.GT.AND P2, PT, R227, R15, PT ;  /* 0x0000000fe300720c */ /* 0x000fe40003f44270 */
[----:B------:R-:W-:-:S02]  /*3a80*/  VIADDMNMX R229, R5, 0x8, R96, PT ;  /* 0x0000000805e57846 */ /* 0x000fc40003800160 */
[----:B-1----:R-:W-:Y:S02]  /*3a90*/  FMNMX.FTZ R2, R2, R6, !PT ;  /* 0x0000000602027209 */ /* 0x002fe40007810000 */
[----:B---3--:R-:W-:-:S03]  /*3aa0*/  FMNMX.FTZ R133, R0, R7, !PT ;  /* 0x0000000700857209 */ /* 0x008fc60007810000 */
[----:B------:R-:W1:Y:S01]  /*3ab0*/  SHFL.BFLY PT, R6, R2, 0x1, 0x1f ;  /* 0x0c201f0002067f89 */ /* 0x000e6200000e0000 */
[C---:B------:R-:W-:Y:S01]  /*3ac0*/  FSETP.NEU.FTZ.AND P1, PT, R133.reuse, -INF , PT ;  /* 0xff8000008500780b */ /* 0x040fe20003f3d000 */
[----:B--2---:R-:W-:-:S05]  /*3ad0*/  FMUL.FTZ R0, R133, UR4 ;  /* 0x0000000485007c20 */ /* 0x004fca0008410000 */
[----:B------:R-:W-:Y:S02]  /*3ae0*/  FSEL R9, R0, RZ, P1 ;  /* 0x000000ff00097208 */ /* 0x000fe40000800000 */
[----:B------:R-:W-:Y:S02]  /*3af0*/  LOP3.LUT R0, R102, 0x200, R103, 0xf8, !PT ;  /* 0x0000020066007812 */ /* 0x000fe400078ef867 */
[----:B------:R-:W-:Y:S01]  /*3b00*/  ISETP.GT.AND P1, PT, R238, R4, PT ;  /* 0x00000004ee00720c */ /* 0x000fe20003f24270 */
[--C-:B------:R-:W-:Y:S01]  /*3b10*/  FFMA.FTZ R7, R19, UR4, -R9.reuse ;  /* 0x0000000413077c23 */ /* 0x100fe20008010809 */
[----:B------:R-:W-:Y:S01]  /*3b20*/  LEA R216, R0, UR5, 0x1 ;  /* 0x0000000500d87c11 */ /* 0x000fe2000f8e08ff */
[--C-:B------:R-:W-:Y:S01]  /*3b30*/  FFMA.FTZ R0, R18, UR4, -R9.reuse ;  /* 0x0000000412007c23 */ /* 0x100fe20008010809 */
[----:B------:R-:W-:Y:S01]  /*3b40*/  FSEL R18, R44, -INF , !P3 ;  /* 0xff8000002c127808 */ /* 0x000fe20005800000 */
[----:B------:R-:W-:Y:S01]  /*3b50*/  MUFU.EX2 R226, R7 ;  /* 0x0000000700e27308 */ /* 0x000fe20000000800 */
[----:B------:R-:W-:Y:S01]  /*3b60*/  FSEL R19, R45, -INF , !P4 ;  /* 0xff8000002d137808 */ /* 0x000fe20006000000 */
[----:B------:R-:W-:Y:S01]  /*3b70*/  VIADD R42, R216, 0xa040 ;  /* 0x0000a040d82a7836 */ /* 0x000fe20000000000 */
[----:B------:R-:W-:Y:S01]  /*3b80*/  FSEL R51, R18, -INF , !P5 ;  /* 0xff80000012337808 */ /* 0x000fe20006800000 */
[----:B------:R2:W-:Y:S01]  /*3b90*/  MUFU.EX2 R225, R0 ;  /* 0x0000000000e17308 */ /* 0x0005e20000000800 */
[----:B------:R-:W-:Y:S01]  /*3ba0*/  ISETP.GE.AND P4, PT, R15, R228, PT ;  /* 0x000000e40f00720c */ /* 0x000fe20003f86270 */
[----:B------:R-:W-:Y:S01]  /*3bb0*/  VIADD R41, R216, 0xa000 ;  /* 0x0000a000d8297836 */ /* 0x000fe20000000000 */
[----:B-1----:R-:W-:Y:S01]  /*3bc0*/  FMNMX.FTZ R136, R2, R6, !PT ;  /* 0x0000000602887209 */ /* 0x002fe20007810000 */
[--C-:B------:R-:W-:Y:S01]  /*3bd0*/  FFMA.FTZ R6, R8, UR4, -R9.reuse ;  /* 0x0000000408067c23 */ /* 0x100fe20008010809 */
[----:B------:R-:W-:Y:S01]  /*3be0*/  SEL R2, R104, 0xffffffe0, !P0 ;  /* 0xffffffe068027807 */ /* 0x000fe20004000000 */
[----:B------:R-:W1:Y:S01]  /*3bf0*/  LDSM.16.MT88.4 R84, [R216+0xa000] ;  /* 0x00a00000d854783b */ /* 0x000e620000004200 */
[----:B------:R-:W-:Y:S01]  /*3c00*/  FSETP.NEU.FTZ.AND P0, PT, R136, -INF , PT ;  /* 0xff8000008800780b */ /* 0x000fe20003f1d000 */
[----:B------:R3:W4:Y:S01]  /*3c10*/  MUFU.EX2 R233, R6 ;  /* 0x0000000600e97308 */ /* 0x0007220000000800 */
[----:B------:R-:W-:Y:S01]  /*3c20*/  FSEL R18, R76, -INF , !P2 ;  /* 0xff8000004c127808 */ /* 0x000fe20005000000 */
[----:B------:R-:W-:Y:S01]  /*3c30*/  IMAD.IADD R220, R216, 0x1, R2 ;  /* 0x00000001d8dc7824 */ /* 0x000fe200078e0202 */
[----:B------:R-:W-:Y:S01]  /*3c40*/  ISETP.GE.AND P3, PT, R16, R228, PT ;  /* 0x000000e41000720c */ /* 0x000fe20003f66270 */
[----:B------:R-:W-:Y:S01]  /*3c50*/  LDSM.16.MT88.4 R52, [R216+0xb000] ;  /* 0x00b00000d834783b */ /* 0x000fe20000004200 */
[----:B------:R-:W-:Y:S01]  /*3c60*/  ISETP.GT.AND P5, PT, R227, R14, PT ;  /* 0x0000000ee300720c */ /* 0x000fe20003fa4270 */
[----:B--2---:R-:W-:Y:S01]  /*3c70*/  FFMA.FTZ R0, R21, UR4, -R9 ;  /* 0x0000000415007c23 */ /* 0x004fe20008010809 */
[----:B------:R-:W-:Y:S01]  /*3c80*/  ISETP.GT.AND P2, PT, R227, R13, PT ;  /* 0x0000000de300720c */ /* 0x000fe20003f44270 */
[----:B------:R-:W2:Y:S02]  /*3c90*/  LDSM.16.MT88.4 R80, [R220+0xa000] ;  /* 0x00a00000dc50783b */ /* 0x000ea40000004200 */
[----:B------:R5:W1:Y:S02]  /*3ca0*/  MUFU.EX2 R234, R0 ;  /* 0x0000000000ea7308 */ /* 0x000a640000000800 */
[----:B------:R-:W-:Y:S01]  /*3cb0*/  LDSM.16.MT88.4 R96, [R220+0xb000] ;  /* 0x00b00000dc60783b */ /* 0x000fe20000004200 */
[----:B---3--:R-:W-:-:S03]  /*3cc0*/  FMUL.FTZ R6, R136, UR4 ;  /* 0x0000000488067c20 */ /* 0x008fc60008410000 */
[----:B------:R-:W-:Y:S02]  /*3cd0*/  LDSM.16.MT88.4 R156, [R216+0xa800] ;  /* 0x00a80000d89c783b */ /* 0x000fe40000004200 */
[----:B------:R-:W-:Y:S02]  /*3ce0*/  FSEL R8, R6, RZ, P0 ;  /* 0x000000ff06087208 */ /* 0x000fe40000000000 */
[----:B------:R-:W-:Y:S01]  /*3cf0*/  LDSM.16.MT88.4 R172, [R220+0xa800] ;  /* 0x00a80000dcac783b */ /* 0x000fe20000004200 */
[----:B------:R-:W-:Y:S02]  /*3d00*/  ISETP.GE.AND P0, PT, R4, R229, PT ;  /* 0x000000e50400720c */ /* 0x000fe40003f06270 */
[----:B----4-:R-:W-:Y:S01]  /*3d10*/  F2FP.BF16.F32.PACK_AB R4, R225, R233 ;  /* 0x000000e9e104723e */ /* 0x010fe200000010ff */
[--C-:B------:R-:W-:Y:S01]  /*3d20*/  FFMA.FTZ R7, R22, UR4, -R8.reuse ;  /* 0x0000000416077c23 */ /* 0x100fe20008010808 */
[--C-:B------:R-:W-:Y:S01]  /*3d30*/  FFMA.FTZ R6, R24, UR4, -R8.reuse ;  /* 0x0000000418067c23 */ /* 0x100fe20008010808 */
[----:B------:R-:W-:Y:S01]  /*3d40*/  FSEL R24, R18, -INF , !P4 ;  /* 0xff80000012187808 */ /* 0x000fe20006000000 */
[----:B------:R-:W-:Y:S01]  /*3d50*/  FFMA.FTZ R5, R25, UR4, -R8 ;  /* 0x0000000419057c23 */ /* 0x000fe20008010808 */
[----:B------:R3:W-:Y:S01]  /*3d60*/  MUFU.EX2 R223, R7 ;  /* 0x0000000700df7308 */ /* 0x0007e20000000800 */
[-C--:B------:R-:W-:Y:S01]  /*3d70*/  ISETP.GE.AND P4, PT, R14, R228.reuse, PT ;  /* 0x000000e40e00720c */ /* 0x080fe20003f86270 */
[----:B-----5:R-:W-:Y:S01]  /*3d80*/  IMAD.MOV.U32 R0, RZ, RZ, R42 ;  /* 0x000000ffff007224 */ /* 0x020fe200078e002a */
[----:B------:R-:W-:Y:S01]  /*3d90*/  FSEL R18, R77, -INF , !P5 ;  /* 0xff8000004d127808 */ /* 0x000fe20006800000 */
[----:B------:R-:W-:Y:S01]  /*3da0*/  @P6 VIADD R0, R41, 0xffffffc0 ;  /* 0xffffffc029006836 */ /* 0x000fe20000000000 */
[----:B------:R-:W-:Y:S01]  /*3db0*/  ISETP.GE.AND P5, PT, R13, R228, PT ;  /* 0x000000e40d00720c */ /* 0x000fe20003fa6270 */
[----:B------:R1:W4:Y:S01]  /*3dc0*/  MUFU.EX2 R222, R6 ;  /* 0x0000000600de7308 */ /* 0x0003220000000800 */
[----:B------:R-:W-:Y:S01]  /*3dd0*/  FSEL R25, R18, -INF , !P4 ;  /* 0xff80000012197808 */ /* 0x000fe20006000000 */
[----:B------:R-:W-:Y:S01]  /*3de0*/  IMAD.IADD R219, R2, 0x1, R0 ;  /* 0x0000000102db7824 */ /* 0x000fe200078e0200 */
[----:B------:R-:W-:Y:S01]  /*3df0*/  ISETP.GT.AND P4, PT, R227, R11, PT ;  /* 0x0000000be300720c */ /* 0x000fe20003f84270 */
[----:B------:R-:W-:Y:S01]  /*3e00*/  LDSM.16.MT88.4 R68, [R0] ;  /* 0x000000000044783b */ /* 0x000fe20000004200 */
[----:B------:R4:W-:Y:S01]  /*3e10*/  MUFU.EX2 R224, R5 ;  /* 0x0000000500e07308 */ /* 0x0009e20000000800 */
[----:B---3--:R-:W-:Y:S01]  /*3e20*/  FFMA.FTZ R7, R23, UR4, -R8 ;  /* 0x0000000417077c23 */ /* 0x008fe20008010808 */
[----:B------:R-:W-:Y:S01]  /*3e30*/  FSEL R23, R19, -INF , !P3 ;  /* 0xff80000013177808 */ /* 0x000fe20005800000 */
[----:B------:R-:W-:Y:S01]  /*3e40*/  LDSM.16.MT88.4 R64, [R219] ;  /* 0x00000000db40783b */ /* 0x000fe20000004200 */
[----:B------:R-:W-:Y:S01]  /*3e50*/  ISETP.GT.AND P3, PT, R227, R12, PT ;  /* 0x0000000ce300720c */ /* 0x000fe20003f64270 */
[----:B------:R-:W3:Y:S01]  /*3e60*/  MUFU.EX2 R215, R7 ;  /* 0x0000000700d77308 */ /* 0x000ee20000000800 */
[----:B------:R-:W-:Y:S01]  /*3e70*/  FSEL R19, R92, -INF , !P2 ;  /* 0xff8000005c137808 */ /* 0x000fe20005000000 */
[----:B------:R-:W-:Y:S01]  /*3e80*/  LDSM.16.MT88.4 R116, [R0+0x1000] ;  /* 0x001000000074783b */ /* 0x000fe20000004200 */
[----:B------:R-:W-:-:S02]  /*3e90*/  ISETP.GE.AND P2, PT, R12, R228, PT ;  /* 0x000000e40c00720c */ /* 0x000fc40003f46270 */
[----:B------:R-:W-:Y:S01]  /*3ea0*/  FSEL R18, R93, -INF , !P3 ;  /* 0xff8000005d127808 */ /* 0x000fe20005800000 */
[----:B------:R-:W-:Y:S01]  /*3eb0*/  LDSM.16.MT88.4 R128, [R219+0x1000] ;  /* 0x00100000db80783b */ /* 0x000fe20000004200 */
[----:B------:R-:W-:Y:S02]  /*3ec0*/  FSEL R48, R19, -INF , !P5 ;  /* 0xff80000013307808 */ /* 0x000fe40006800000 */
[----:B------:R-:W-:Y:S01]  /*3ed0*/  ISETP.GT.AND P3, PT, R238, R16, PT ;  /* 0x00000010ee00720c */ /* 0x000fe20003f64270 */
[----:B------:R-:W-:Y:S01]  /*3ee0*/  LDSM.16.MT88.4 R112, [R0+0x800] ;  /* 0x000800000070783b */ /* 0x000fe20000004200 */
[----:B------:R-:W-:Y:S02]  /*3ef0*/  ISETP.GT.AND P5, PT, R227, R10, PT ;  /* 0x0000000ae300720c */ /* 0x000fe40003fa4270 */
[----:B------:R-:W-:Y:S01]  /*3f00*/  FSEL R36, R18, -INF , !P2 ;  /* 0xff80000012247808 */ /* 0x000fe20005000000 */
[----:B------:R5:W-:Y:S01]  /*3f10*/  LDSM.16.MT88.4 R180, [R0+0x1800] ;  /* 0x0018000000b4783b */ /* 0x000be20000004200 */
[----:B------:R-:W-:-:S02]  /*3f20*/  ISETP.GE.AND P2, PT, R16, R229, PT ;  /* 0x000000e51000720c */ /* 0x000fc40003f46270 */
[----:B------:R-:W-:Y:S01]  /*3f30*/  FSEL R18, R46, -INF , !P1 ;  /* 0xff8000002e127808 */ /* 0x000fe20004800000 */
[----:B------:R-:W-:Y:S01]  /*3f40*/  LDSM.16.MT88.4 R140, [R219+0x800] ;  /* 0x00080000db8c783b */ /* 0x000fe20000004200 */
[----:B------:R-:W-:Y:S02]  /*3f50*/  FSEL R16, R60, -INF , !P4 ;  /* 0xff8000003c107808 */ /* 0x000fe40006000000 */
[----:B------:R-:W-:Y:S01]  /*3f60*/  ISETP.GE.AND P4, PT, R11, R228, PT ;  /* 0x000000e40b00720c */ /* 0x000fe20003f86270 */
[----:B------:R-:W-:Y:S01]  /*3f70*/  LDSM.16.MT88.4 R176, [R216+0xb800] ;  /* 0x00b80000d8b0783b */ /* 0x000fe20000004200 */
[----:B------:R-:W-:Y:S02]  /*3f80*/  FSEL R22, R47, -INF , !P3 ;  /* 0xff8000002f167808 */ /* 0x000fe40005800000 */
[----:B------:R-:W-:Y:S01]  /*3f90*/  FSEL R19, R61, -INF , !P5 ;  /* 0xff8000003d137808 */ /* 0x000fe20006800000 */
[----:B------:R-:W-:Y:S01]  /*3fa0*/  LDSM.16.MT88.4 R184, [R220+0xb800] ;  /* 0x00b80000dcb8783b */ /* 0x000fe20000004200 */
[----:B------:R-:W-:-:S02]  /*3fb0*/  ISETP.GT.AND P3, PT, R238, R14, PT ;  /* 0x0000000eee00720c */ /* 0x000fc40003f64270 */
[----:B------:R-:W-:Y:S01]  /*3fc0*/  ISETP.GT.AND P5, PT, R238, R15, PT ;  /* 0x0000000fee00720c */ /* 0x000fe20003fa4270 */
[----:B------:R-:W-:Y:S01]  /*3fd0*/  LDSM.16.MT88.4 R192, [R219+0x1800] ;  /* 0x00180000dbc0783b */ /* 0x000fe20000004200 */
[----:B------:R-:W-:Y:S02]  /*3fe0*/  FSEL R49, R18, -INF , !P0 ;  /* 0xff80000012317808 */ /* 0x000fe40004000000 */
[----:B------:R-:W-:Y:S02]  /*3ff0*/  ISETP.GT.AND P0, PT, R238, R12, PT ;  /* 0x0000000cee00720c */ /* 0x000fe40003f04270 */
[----:B------:R-:W-:Y:S02]  /*4000*/  FSEL R31, R16, -INF , !P4 ;  /* 0xff800000101f7808 */ /* 0x000fe40006000000 */
[----:B------:R-:W-:Y:S01]  /*4010*/  ISETP.GE.AND P1, PT, R15, R229, PT ;  /* 0x000000e50f00720c */ /* 0x000fe20003f26270 */
[----:B-----5:R-:W-:Y:S01]  /*4020*/  FFMA.FTZ R0, R26, UR4, -R8 ;  /* 0x000000041a007c23 */ /* 0x020fe20008010808 */
[----:B------:R-:W-:-:S02]  /*4030*/  ISETP.GE.AND P4, PT, R10, R228, PT ;  /* 0x000000e40a00720c */ /* 0x000fc40003f86270 */
[----:B------:R-:W-:Y:S01]  /*4040*/  FSEL R21, R79, -INF , !P3 ;  /* 0xff8000004f157808 */ /* 0x000fe20005800000 */
[----:B------:R-:W-:Y:S01]  /*4050*/  MUFU.EX2 R138, R0 ;  /* 0x00000000008a7308 */ /* 0x000fe20000000800 */
[----:B------:R-:W-:Y:S02]  /*4060*/  FSEL R15, R78, -INF , !P5 ;  /* 0xff8000004e0f7808 */ /* 0x000fe40006800000 */
[C---:B------:R-:W-:Y:S02]  /*4070*/  ISETP.GT.AND P3, PT, R238.reuse, R13, PT ;  /* 0x0000000dee00720c */ /* 0x040fe40003f64270 */
[----:B------:R-:W-:Y:S02]  /*4080*/  FSEL R16, R95, -INF , !P0 ;  /* 0xff8000005f107808 */ /* 0x000fe40004000000 */
[----:B------:R-:W-:Y:S02]  /*4090*/  ISETP.GT.AND P0, PT, R238, R11, PT ;  /* 0x0000000bee00720c */ /* 0x000fe40003f04270 */
[----:B------:R-:W-:-:S02]  /*40a0*/  ISETP.GE.AND P5, PT, R14, R229, PT ;  /* 0x000000e50e00720c */ /* 0x000fc40003fa6270 */
[----:B------:R-:W-:Y:S02]  /*40b0*/  FSEL R30, R19, -INF , !P4 ;  /* 0xff800000131e7808 */ /* 0x000fe40006000000 */
[----:B------:R-:W-:Y:S02]  /*40c0*/  FSEL R18, R22, -INF , !P2 ;  /* 0xff80000016127808 */ /* 0x000fe40005000000 */
[-C--:B------:R-:W-:Y:S02]  /*40d0*/  ISETP.GE.AND P4, PT, R13, R229.reuse, PT ;  /* 0x000000e50d00720c */ /* 0x080fe40003f86270 */
[----:B------:R-:W-:Y:S02]  /*40e0*/  FSEL R14, R94, -INF , !P3 ;  /* 0xff8000005e0e7808 */ /* 0x000fe40005800000 */
[----:B------:R-:W-:Y:S02]  /*40f0*/  FSEL R50, R15, -INF , !P1 ;  /* 0xff8000000f327808 */ /* 0x000fe40004800000 */
[----:B------:R-:W-:-:S02]  /*4100*/  ISETP.GE.AND P2, PT, R11, R229, PT ;  /* 0x000000e50b00720c */ /* 0x000fc40003f46270 */
[----:B------:R-:W-:Y:S02]  /*4110*/  ISETP.GE.AND P3, PT, R12, R229, PT ;  /* 0x000000e50c00720c */ /* 0x000fe40003f66270 */
[----:B------:R-:W-:Y:S02]  /*4120*/  FMNMX3.FTZ R11, R51, R23, R24, !PT ;  /* 0x00000017330b7276 */ /* 0x000fe40007810018 */
[----:B------:R-:W-:Y:S02]  /*4130*/  FSEL R12, R62, -INF , !P0 ;  /* 0xff8000003e0c7808 */ /* 0x000fe40004000000 */
[----:B------:R-:W-:Y:S02]  /*4140*/  ISETP.GT.AND P1, PT, R238, R10, PT ;  /* 0x0000000aee00720c */ /* 0x000fe40003f24270 */
[----:B------:R-:W-:Y:S02]  /*4150*/  ISETP.GE.AND P0, PT, R10, R229, PT ;  /* 0x000000e50a00720c */ /* 0x000fe40003f06270 */
[----:B------:R-:W-:-:S02]  /*4160*/  FSEL R21, R21, -INF , !P5 ;  /* 0xff80000015157808 */ /* 0x000fc40006800000 */
[----:B------:R-:W-:Y:S01]  /*4170*/  FSEL R189, R14, -INF , !P4 ;  /* 0xff8000000ebd7808 */ /* 0x000fe20006000000 */
[--C-:B------:R-:W-:Y:S01]  /*4180*/  FFMA.FTZ R14, R40, UR4, -R9.reuse ;  /* 0x00000004280e7c23 */ /* 0x100fe20008010809 */
[----:B------:R-:W-:Y:S02]  /*4190*/  FMNMX3.FTZ R10, R49, R18, R50, !PT ;  /* 0x00000012310a7276 */ /* 0x000fe40007810032 */
[----:B------:R-:W-:Y:S01]  /*41a0*/  FMNMX3.FTZ R11, R11, R25, R48, !PT ;  /* 0x000000190b0b7276 */ /* 0x000fe20007810030 */
[----:B------:R-:W-:Y:S01]  /*41b0*/  MUFU.EX2 R139, R14 ;  /* 0x0000000e008b7308 */ /* 0x000fe20000000800 */
[----:B------:R-:W-:Y:S02]  /*41c0*/  FSEL R188, R16, -INF , !P3 ;  /* 0xff80000010bc7808 */ /* 0x000fe40005800000 */
[----:B------:R-:W-:Y:S01]  /*41d0*/  FSEL R191, R12, -INF , !P2 ;  /* 0xff8000000cbf7808 */ /* 0x000fe20005000000 */
[----:B------:R-:W-:Y:S01]  /*41e0*/  FFMA.FTZ R12, R38, UR4, -R9 ;  /* 0x00000004260c7c23 */ /* 0x000fe20008010809 */
[----:B------:R-:W-:-:S02]  /*41f0*/  FMNMX3.FTZ R10, R10, R21, R189, !PT ;  /* 0x000000150a0a7276 */ /* 0x000fc400078100bd */
[----:B------:R-:W-:Y:S01]  /*4200*/  FSEL R13, R63, -INF , !P1 ;  /* 0xff8000003f0d7808 */ /* 0x000fe20004800000 */
[----:B------:R5:W-:Y:S01]  /*4210*/  MUFU.EX2 R213, R12 ;  /* 0x0000000c00d57308 */ /* 0x000be20000000800 */
[----:B------:R-:W-:Y:S02]  /*4220*/  FMNMX3.FTZ R11, R11, R36, R31, !PT ;  /* 0x000000240b0b7276 */ /* 0x000fe4000781001f */
[----:B------:R-:W-:Y:S02]  /*4230*/  FMNMX3.FTZ R15, R10, R188, R191, !PT ;  /* 0x000000bc0a0f7276 */ /* 0x000fe400078100bf */
[----:B------:R-:W-:Y:S01]  /*4240*/  FSEL R190, R13, -INF , !P0 ;  /* 0xff8000000dbe7808 */ /* 0x000fe20004000000 */
[--C-:B------:R-:W-:Y:S01]  /*4250*/  FFMA.FTZ R13, R39, UR4, -R9.reuse ;  /* 0x00000004270d7c23 */ /* 0x100fe20008010809 */
[----:B------:R-:W-:Y:S01]  /*4260*/  FMNMX.FTZ R10, R30, R11, !PT ;  /* 0x0000000b1e0a7209 */ /* 0x000fe20007810000 */
[----:B------:R-:W-:Y:S01]  /*4270*/  FFMA.FTZ R11, R37, UR4, -R9 ;  /* 0x00000004250b7c23 */ /* 0x000fe20008010809 */
[----:B------:R-:W-:Y:S01]  /*4280*/  FMNMX.FTZ R9, R190, R15, !PT ;  /* 0x0000000fbe097209 */ /* 0x000fe20007810000 */
[----:B------:R2:W2:Y:S01]  /*4290*/  MUFU.EX2 R212, R13 ;  /* 0x0000000d00d47308 */ /* 0x0004a20000000800 */
[----:B-1----:R-:W-:Y:S01]  /*42a0*/  F2FP.BF16.F32.PACK_AB R6, R234, R226 ;  /* 0x000000e2ea06723e */ /* 0x002fe200000010ff */
[----:B------:R-:W1:Y:S01]  /*42b0*/  SHFL.BFLY PT, R15, R10, 0x2, 0x1f ;  /* 0x0c401f000a0f7f89 */ /* 0x000e6200000e0000 */
[----:B----4-:R-:W-:Y:S01]  /*42c0*/  F2FP.BF16.F32.PACK_AB R5, R222, R223 ;  /* 0x000000dfde05723e */ /* 0x010fe200000010ff */
[----:B------:R4:W4:Y:S01]  /*42d0*/  MUFU.EX2 R214, R11 ;  /* 0x0000000b00d67308 */ /* 0x0009220000000800 */
[--C-:B-----5:R-:W-:Y:S01]  /*42e0*/  FFMA.FTZ R12, R28, UR4, -R8.reuse ;  /* 0x000000041c0c7c23 */ /* 0x120fe20008010808 */
[----:B------:R-:W5:Y:S01]  /*42f0*/  SHFL.BFLY PT, R14, R9, 0x2, 0x1f ;  /* 0x0c401f00090e7f89 */ /* 0x000f6200000e0000 */
[----:B---3--:R-:W-:Y:S01]  /*4300*/  F2FP.BF16.F32.PACK_AB R7, R224, R215 ;  /* 0x000000d7e007723e */ /* 0x008fe200000010ff */
[----:B--2---:R-:W-:-:S06]  /*4310*/  FFMA.FTZ R13, R29, UR4, -R8 ;  /* 0x000000041d0d7c23 */ /* 0x004fcc0008010808 */
[----:B------:R-:W-:Y:S01]  /*4320*/  HMMA.16816.F32.BF16 R148, R4, R84, RZ ;  /* 0x000000540494723c */ /* 0x000fe200000418ff */
[----:B------:R-:W-:Y:S01]  /*4330*/  F2FP.BF16.F32.PACK_AB R124, R212, R139 ;  /* 0x0000008bd47c723e */ /* 0x000fe200000010ff */
[----:B----4-:R-:W-:Y:S01]  /*4340*/  FFMA.FTZ R11, R27, UR4, -R8 ;  /* 0x000000041b0b7c23 */ /* 0x010fe20008010808 */
[----:B------:R-:W-:Y:S01]  /*4350*/  MUFU.EX2 R137, R13 ;  /* 0x0000000d00897308 */ /* 0x000fe20000000800 */
[----:B------:R-:W-:-:S04]  /*4360*/  F2FP.BF16.F32.PACK_AB R126, R214, R213 ;  /* 0x000000d5d67e723e */ /* 0x000fc800000010ff */
[----:B------:R-:W-:Y:S01]  /*4370*/  HMMA.16816.F32.BF16 R164, R4, R80, RZ ;  /* 0x0000005004a4723c */ /* 0x000fe200000418ff */
[----:B------:R-:W2:Y:S01]  /*4380*/  MUFU.EX2 R27, R12 ;  /* 0x0000000c001b7308 */ /* 0x000ea20000000800 */
[----:B-1----:R-:W-:-:S03]  /*4390*/  FMNMX.FTZ R10, R10, R15, !PT ;  /* 0x0000000f0a0a7209 */ /* 0x002fc60007810000 */
[----:B------:R-:W1:Y:S01]  /*43a0*/  MUFU.EX2 R26, R11 ;  /* 0x0000000b001a7308 */ /* 0x000e620000000800 */
[----:B-----5:R-:W-:Y:S01]  /*43b0*/  FMNMX.FTZ R0, R9, R14, !PT ;  /* 0x0000000e09007209 */ /* 0x020fe20007810000 */
[----:B------:R-:W3:Y:S01]  /*43c0*/  SHFL.BFLY PT, R8, R10, 0x1, 0x1f ;  /* 0x0c201f000a087f89 */ /* 0x000ee200000e0000 */
[----:B------:R-:W-:Y:S03]  /*43d0*/  HMMA.16816.F32.BF16 R32, R4, R68, RZ ;  /* 0x000000440420723c */ /* 0x000fe600000418ff */
[----:B------:R-:W4:Y:S01]  /*43e0*/  SHFL.BFLY PT, R9, R0, 0x1, 0x1f ;  /* 0x0c201f0000097f89 */ /* 0x000f2200000e0000 */
[----:B--2---:R-:W-:-:S04]  /*43f0*/  F2FP.BF16.F32.PACK_AB R125, R27, R137 ;  /* 0x000000891b7d723e */ /* 0x004fc800000010ff */
[----:B------:R-:W-:Y:S01]  /*4400*/  HMMA.16816.F32.BF16 R56, R4, R64, RZ ;  /* 0x000000400438723c */ /* 0x000fe200000418ff */
[----:B-1----:R-:W-:-:S07]  /*4410*/  F2FP.BF16.F32.PACK_AB R127, R138, R26 ;  /* 0x0000001a8a7f723e */ /* 0x002fce00000010ff */
[----:B------:R-:W-:Y:S01]  /*4420*/  HMMA.16816.F32.BF16 R72, R4, R52, RZ ;  /* 0x000000340448723c */ /* 0x000fe200000418ff */
[----:B---3--:R-:W-:-:S07]  /*4430*/  FMNMX.FTZ R135, R10, R8, !PT ;  /* 0x000000080a877209 */ /* 0x008fce0007810000 */
[----:B------:R-:W-:Y:S01]  /*4440*/  HMMA.16816.F32.BF16 R88, R4, R96, RZ ;  /* 0x000000600458723c */ /* 0x000fe200000418ff */
[----:B------:R-:W-:Y:S02]  /*4450*/  FSETP.NEU.FTZ.AND P0, PT, R135, -INF , PT ;  /* 0xff8000008700780b */ /* 0x000fe40003f1d000 */
[----:B----4-:R-:W-:-:S05]  /*4460*/  FMNMX.FTZ R134, R0, R9, !PT ;  /* 0x0000000900867209 */ /* 0x010fca0007810000 */
[----:B------:R-:W-:Y:S01]  /*4470*/  HMMA.16816.F32.BF16 R104, R4, R116, RZ ;  /* 0x000000740468723c */ /* 0x000fe200000418ff */
[----:B------:R-:W-:-:S07]  /*4480*/  FMUL.FTZ R0, R134, UR4 ;  /* 0x0000000486007c20 */ /* 0x000fce0008410000 */
        /* <DEDUP_REMOVED lines=9> */
[----:B------:R-:W-:-:S05]  /*4520*/  FMUL.FTZ R4, R135, UR4 ;  /* 0x0000000487047c20 */ /* 0x000fca0008410000 */
[----:B------:R-:W-:Y:S02]  /*4530*/  FSEL R8, R4, RZ, P0 ;  /* 0x000000ff04087208 */ /* 0x000fe40000000000 */
[----:B------:R-:W-:Y:S01]  /*4540*/  FSETP.NEU.FTZ.AND P0, PT, R134, -INF , PT ;  /* 0xff8000008600780b */ /* 0x000fe20003f1d000 */
[C---:B------:R-:W-:Y:S02]  /*4550*/  HMMA.16816.F32.BF16 R148, R124.reuse, R156, R148 ;  /* 0x0000009c7c94723c */ /* 0x040fe40000041894 */
[--C-:B------:R-:W-:Y:S01]  /*4560*/  FFMA.FTZ R4, R51, UR4, -R8.reuse ;  /* 0x0000000433047c23 */ /* 0x100fe20008010808 */
[--C-:B------:R-:W-:Y:S01]  /*4570*/  FFMA.FTZ R5, R23, UR4, -R8.reuse ;  /* 0x0000000417057c23 */ /* 0x100fe20008010808 */
[----:B------:R-:W-:Y:S01]  /*4580*/  FSEL R0, R0, RZ, P0 ;  /* 0x000000ff00007208 */ /* 0x000fe20000000000 */
[--C-:B------:R-:W-:Y:S01]  /*4590*/  FFMA.FTZ R9, R48, UR4, -R8.reuse ;  /* 0x0000000430097c23 */ /* 0x100fe20008010808 */
[----:B------:R1:W-:Y:S01]  /*45a0*/  MUFU.EX2 R23, R4 ;  /* 0x0000000400177308 */ /* 0x0003e20000000800 */
[--C-:B------:R-:W-:Y:S01]  /*45b0*/  FFMA.FTZ R10, R36, UR4, -R8.reuse ;  /* 0x00000004240a7c23 */ /* 0x100fe20008010808 */
[C---:B------:R-:W-:Y:S02]  /*45c0*/  HMMA.16816.F32.BF16 R164, R124.reuse, R172, R164 ;  /* 0x000000ac7ca4723c */ /* 0x040fe400000418a4 */
[----:B------:R2:W-:Y:S04]  /*45d0*/  MUFU.EX2 R19, R5 ;  /* 0x0000000500137308 */ /* 0x0005e80000000800 */
[----:B------:R3:W-:Y:S02]  /*45e0*/  MUFU.EX2 R14, R9 ;  /* 0x00000009000e7308 */ /* 0x0007e40000000800 */
[----:B------:R-:W-:Y:S02]  /*45f0*/  HMMA.16816.F32.BF16 R40, R124, R112, R32 ;  /* 0x000000707c28723c */ /* 0x000fe40000041820 */
[----:B------:R-:W-:Y:S01]  /*4600*/  MUFU.EX2 R13, R10 ;  /* 0x0000000a000d7308 */ /* 0x000fe20000000800 */
[--C-:B-1----:R-:W-:Y:S01]  /*4610*/  FFMA.FTZ R4, R24, UR4, -R8.reuse ;  /* 0x0000000418047c23 */ /* 0x102fe20008010808 */
[----:B--2---:R-:W-:-:S03]  /*4620*/  FFMA.FTZ R5, R25, UR4, -R8 ;  /* 0x0000000419057c23 */ /* 0x004fc60008010808 */
[----:B------:R1:W-:Y:S01]  /*4630*/  MUFU.EX2 R22, R4 ;  /* 0x0000000400167308 */ /* 0x0003e20000000800 */
[----:B------:R-:W-:Y:S01]  /*4640*/  HMMA.16816.F32.BF16 R56, R124, R140, R56 ;  /* 0x0000008c7c38723c */ /* 0x000fe20000041838 */
[--C-:B---3--:R-:W-:Y:S02]  /*4650*/  FFMA.FTZ R9, R31, UR4, -R8.reuse ;  /* 0x000000041f097c23 */ /* 0x108fe40008010808 */
[----:B------:R2:W3:Y:S01]  /*4660*/  MUFU.EX2 R24, R5 ;  /* 0x0000000500187308 */ /* 0x0004e20000000800 */
[----:B------:R-:W-:-:S03]  /*4670*/  FFMA.FTZ R8, R30, UR4, -R8 ;  /* 0x000000041e087c23 */ /* 0x000fc60008010808 */
[----:B------:R4:W-:Y:S01]  /*4680*/  MUFU.EX2 R12, R9 ;  /* 0x00000009000c7308 */ /* 0x0009e20000000800 */
[----:B------:R-:W-:Y:S03]  /*4690*/  HMMA.16816.F32.BF16 R72, R124, R176, R72 ;  /* 0x000000b07c48723c */ /* 0x000fe60000041848 */
[----:B------:R5:W-:Y:S01]  /*46a0*/  MUFU.EX2 R11, R8 ;  /* 0x00000008000b7308 */ /* 0x000be20000000800 */
[----:B-1----:R-:W-:-:S04]  /*46b0*/  FFMA.FTZ R4, R49, UR4, -R0 ;  /* 0x0000000431047c23 */ /* 0x002fc80008010800 */
[----:B------:R-:W-:Y:S01]  /*46c0*/  HMMA.16816.F32.BF16 R88, R124, R184, R88 ;  /* 0x000000b87c58723c */ /* 0x000fe20000041858 */
[--C-:B--2---:R-:W-:Y:S01]  /*46d0*/  FFMA.FTZ R5, R18, UR4, -R0.reuse ;  /* 0x0000000412057c23 */ /* 0x104fe20008010800 */
[----:B---3--:R-:W-:Y:S01]  /*46e0*/  F2FP.BF16.F32.PACK_AB R6, R24, R22 ;  /* 0x000000161806723e */ /* 0x008fe200000010ff */
[----:B------:R1:W-:Y:S01]  /*46f0*/  MUFU.EX2 R18, R4 ;  /* 0x0000000400127308 */ /* 0x0003e20000000800 */
[----:B----4-:R-:W-:-:S03]  /*4700*/  FFMA.FTZ R9, R189, UR4, -R0 ;  /* 0x00000004bd097c23 */ /* 0x010fc60008010800 */
[----:B------:R2:W3:Y:S01]  /*4710*/  MUFU.EX2 R16, R5 ;  /* 0x0000000500107308 */ /* 0x0004e20000000800 */
[C---:B------:R-:W-:Y:S01]  /*4720*/  HMMA.16816.F32.BF16 R104, R124.reuse, R180, R104 ;  /* 0x000000b47c68723c */ /* 0x040fe20000041868 */
[--C-:B-----5:R-:W-:Y:S02]  /*4730*/  FFMA.FTZ R8, R188, UR4, -R0.reuse ;  /* 0x00000004bc087c23 */ /* 0x120fe40008010800 */
[----:B------:R4:W-:Y:S04]  /*4740*/  MUFU.EX2 R10, R9 ;  /* 0x00000009000a7308 */ /* 0x0009e80000000800 */
[----:B------:R-:W-:Y:S01]  /*4750*/  MUFU.EX2 R8, R8 ;  /* 0x0000000800087308 */ /* 0x000fe20000000800 */
[----:B------:R-:W-:Y:S01]  /*4760*/  HMMA.16816.F32.BF16 R120, R124, R192, R120 ;  /* 0x000000c07c78723c */ /* 0x000fe20000041878 */
[--C-:B-1----:R-:W-:Y:S01]  /*4770*/  FFMA.FTZ R4, R50, UR4, -R0.reuse ;  /* 0x0000000432047c23 */ /* 0x102fe20008010800 */
[----:B--2---:R-:W-:-:S03]  /*4780*/  FFMA.FTZ R5, R21, UR4, -R0 ;  /* 0x0000000415057c23 */ /* 0x004fc60008010800 */
[----:B------:R1:W-:Y:S03]  /*4790*/  MUFU.EX2 R15, R4 ;  /* 0x00000004000f7308 */ /* 0x0003e60000000800 */
[----:B------:R-:W-:Y:S01]  /*47a0*/  HMMA.16816.F32.BF16 R152, R124, R158, R152 ;  /* 0x0000009e7c98723c */ /* 0x000fe20000041898 */
[--C-:B----4-:R-:W-:Y:S01]  /*47b0*/  FFMA.FTZ R9, R191, UR4, -R0.reuse ;  /* 0x00000004bf097c23 */ /* 0x110fe20008010800 */
[----:B------:R3:W2:Y:S01]  /*47c0*/  MUFU.EX2 R21, R5 ;  /* 0x0000000500157308 */ /* 0x0006a20000000800 */
[----:B------:R-:W-:-:S04]  /*47d0*/  FFMA.FTZ R0, R190, UR4, -R0 ;  /* 0x00000004be007c23 */ /* 0x000fc80008010800 */
[----:B------:R-:W-:Y:S01]  /*47e0*/  MUFU.EX2 R9, R9 ;  /* 0x0000000900097308 */ /* 0x000fe20000000800 */
[C---:B------:R-:W-:Y:S03]  /*47f0*/  HMMA.16816.F32.BF16 R168, R124.reuse, R174, R168 ;  /* 0x000000ae7ca8723c */ /* 0x040fe600000418a8 */
[----:B------:R-:W4:Y:S01]  /*4800*/  MUFU.EX2 R0, R0 ;  /* 0x0000000000007308 */ /* 0x000f220000000800 */
[----:B-1----:R-:W-:Y:S02]  /*4810*/  F2FP.BF16.F32.PACK_AB R4, R19, R23 ;  /* 0x000000171304723e */ /* 0x002fe400000010ff */
[----:B---3--:R-:W-:Y:S02]  /*4820*/  F2FP.BF16.F32.PACK_AB R5, R16, R18 ;  /* 0x000000121005723e */ /* 0x008fe400000010ff */
[----:B------:R-:W-:Y:S01]  /*4830*/  HMMA.16816.F32.BF16 R44, R124, R114, R44 ;  /* 0x000000727c2c723c */ /* 0x000fe2000004182c */
[----:B--2---:R-:W-:-:S07]  /*4840*/  F2FP.BF16.F32.PACK_AB R7, R21, R15 ;  /* 0x0000000f1507723e */ /* 0x004fce00000010ff */
        /* <DEDUP_REMOVED lines=42> */
[----:B------:R-:W-:Y:S01]  /*4af0*/  F2FP.BF16.F32.PACK_AB R130, R11, R12 ;  /* 0x0000000c0b82723e */ /* 0x000fe200000010ff */
[----:B------:R-:W-:Y:S01]  /*4b00*/  FADD.FTZ R5, R27, R5 ;  /* 0x000000051b057221 */ /* 0x000fe20000010000 */
[----:B----4-:R-:W-:Y:S01]  /*4b10*/  F2FP.BF16.F32.PACK_AB R131, R0, R9 ;  /* 0x000000090083723e */ /* 0x010fe200000010ff */
        /* <DEDUP_REMOVED lines=8> */
[----:B------:R-:W-:Y:S01]  /*4ba0*/  IMAD.MOV.U32 R224, RZ, RZ, R235 ;  /* 0x000000ffffe07224 */ /* 0x000fe200078e00eb */
[----:B------:R1:W-:Y:S01]  /*4bb0*/  STL [R1+0x14], R225 ;  /* 0x000014e101007387 */ /* 0x0003e20000100800 */
[----:B------:R-:W-:Y:S03]  /*4bc0*/  HMMA.16816.F32.BF16 R144, R128, R156, R144 ;  /* 0x0000009c8090723c */ /* 0x000fe60000041890 */
[----:B------:R1:W-:Y:S01]  /*4bd0*/  STL [R1+0x10], R139 ;  /* 0x0000108b01007387 */ /* 0x0003e20000100800 */
[----:B------:R-:W-:-:S03]  /*4be0*/  ISETP.GT.U32.AND P0, PT, R132, R224, PT ;  /* 0x000000e08400720c */ /* 0x000fc60003f04070 */
[----:B------:R1:W-:Y:S01]  /*4bf0*/  STL [R1+0xc], R223 ;  /* 0x00000cdf01007387 */ /* 0x0003e20000100800 */
[C---:B------:R-:W-:Y:S03]  /*4c00*/  HMMA.16816.F32.BF16 R160, R128.reuse, R172, R160 ;  /* 0x000000ac80a0723c */ /* 0x040fe600000418a0 */
[----:B------:R1:W-:Y:S05]  /*4c10*/  STL [R1+0x8], R222 ;  /* 0x000008de01007387 */ /* 0x0003ea0000100800 */
        /* <DEDUP_REMOVED lines=16> */
[----:B------:R-:W-:Y:S01]  /*4d20*/  VIADD R235, R252, 0xfffffffe ;  /* 0xfffffffefceb7836 */ /* 0x000fe20000000000 */
[----:B------:R-:W-:-:S04]  /*4d30*/  DEPBAR.LE SB0, 0x0 ;  /* 0x000080000000791a */ /* 0x000fc80000000000 */
[----:B------:R-:W-:-:S04]  /*4d40*/  IMAD.WIDE.U32 R4, R235, R236, RZ ;  /* 0x000000eceb047225 */ /* 0x000fc800078e00ff */
[C---:B------:R-:W-:Y:S01]  /*4d50*/  IMAD.SHL.U32 R7, R4.reuse, 0x20, RZ ;  /* 0x0000002004077824 */ /* 0x040fe200078e00ff */
[----:B------:R-:W-:Y:S01]  /*4d60*/  BAR.SYNC.DEFER_BLOCKING 0x0 ;  /* 0x0000000000007b1d */ /* 0x000fe20000010000 */
[----:B------:R-:W-:Y:S01]  /*4d70*/  IMAD R0, R235, R237, R5 ;  /* 0x000000edeb007224 */ /* 0x000fe200078e0205 */
[----:B------:R-:W-:Y:S01]  /*4d80*/  LEA R6, P1, R4, R241, 0x6 ;  /* 0x000000f104067211 */ /* 0x000fe200078230ff */
[----:B------:R-:W-:Y:S01]  /*4d90*/  IMAD.IADD R16, R217, 0x1, R2 ;  /* 0x00000001d9107824 */ /* 0x000fe200078e0202 */
[----:B------:R-:W-:Y:S02]  /*4da0*/  LEA R5, P0, R236, R7, 0x4 ;  /* 0x00000007ec057211 */ /* 0x000fe400078020ff */
[C-C-:B------:R-:W-:Y:S02]  /*4db0*/  SHF.L.U64.HI R8, R4.reuse, 0x5, R0.reuse ;  /* 0x0000000504087819 */ /* 0x140fe40000010200 */
[----:B------:R-:W-:Y:S02]  /*4dc0*/  LEA.HI.X R7, R4, R240, R0, 0x6, P1 ;  /* 0x000000f004077211 */ /* 0x000fe400008f3400 */
[----:B------:R-:W-:-:S02]  /*4dd0*/  LEA.HI.X R0, R236, R8, R237, 0x4, P0 ;  /* 0x00000008ec007211 */ /* 0x000fc400000f24ed */
[----:B------:R-:W-:-:S04]  /*4de0*/  LEA R4, P0, R5, R241, 0x1 ;  /* 0x000000f105047211 */ /* 0x000fc800078008ff */
[----:B------:R-:W-:Y:S01]  /*4df0*/  LEA.HI.X R5, R5, R240, R0, 0x1, P0 ;  /* 0x000000f005057211 */ /* 0x000fe200000f0c00 */
[----:B------:R-:W-:Y:S01]  /*4e00*/  IMAD.IADD R0, R3, 0x1, R2 ;  /* 0x0000000103007824 */ /* 0x000fe200078e0202 */
[----:B------:R-:W-:Y:S01]  /*4e10*/  @!PT LDS RZ, [RZ] ;  /* 0x00000000fffff984 */ /* 0x000fe20000000800 */
[----:B------:R-:W-:Y:S01]  /*4e20*/  @!PT LDS RZ, [RZ] ;  /* 0x00000000fffff984 */ /* 0x000fe20000000800 */
[----:B------:R-:W-:Y:S01]  /*4e30*/  @!PT LDS RZ, [RZ] ;  /* 0x00000000fffff984 */ /* 0x000fe20000000800 */
[----:B------:R-:W-:Y:S04]  /*4e40*/  LDGSTS.E.BYPASS.LTC128B.128 [R232+0xa000], desc[UR16][R6.64] ;  /* 0x0a00000006e87fae */ /* 0x000fe8000b981a10 */
[----:B------:R-:W-:Y:S04]  /*4e50*/  LDGSTS.E.BYPASS.LTC128B.128 [R232+0xb000], desc[UR16][R6.64+0x80] ;  /* 0x0b00008006e87fae */ /* 0x000fe8000b981a10 */
[----:B------:R-:W-:Y:S04]  /*4e60*/  LDGSTS.E.BYPASS.LTC128B.128 [R232+0xa800], desc[UR16][R4.64] ;  /* 0x0a80000004e87fae */ /* 0x000fe8000b981a10 */
[----:B------:R1:W-:Y:S04]  /*4e70*/  LDGSTS.E.BYPASS.LTC128B.128 [R232+0xb800], desc[UR16][R4.64+0x80] ;  /* 0x0b80008004e87fae */ /* 0x0003e8000b981a10 */
[----:B------:R-:W-:Y:S04]  /*4e80*/  LDSM.16.M88.4 R8, [R217] ;  /* 0x00000000d908783b */ /* 0x000fe80000000200 */
[----:B------:R-:W2:Y:S04]  /*4e90*/  LDSM.16.M88.4 R28, [R218+UR5+0x8000] ;  /* 0x00800005da1c783b */ /* 0x000ea80008000200 */
[----:B------:R-:W3:Y:S04]  /*4ea0*/  LDSM.16.M88.4 R32, [R218+UR5+0x8800] ;  /* 0x00880005da20783b */ /* 0x000ee80008000200 */
[----:B------:R-:W-:Y:S04]  /*4eb0*/  LDSM.16.M88.4 R12, [R16+0x2000] ;  /* 0x00200000100c783b */ /* 0x000fe80000000200 */
[----:B------:R-:W-:Y:S04]  /*4ec0*/  LDSM.16.M88.4 R176, [R0+0x8800] ;  /* 0x0088000000b0783b */ /* 0x000fe80000000200 */
[----:B------:R-:W-:Y:S04]  /*4ed0*/  LDSM.16.M88.4 R140, [R0+0x8000] ;  /* 0x00800000008c783b */ /* 0x000fe80000000200 */
[----:B-1----:R-:W1:Y:S04]  /*4ee0*/  LDSM.16.M88.4 R4, [R217+0x2000] ;  /* 0x00200000d904783b */ /* 0x002e680000000200 */
[----:B------:R-:W4:Y:S04]  /*4ef0*/  LDSM.16.M88.4 R24, [R16] ;  /* 0x000000001018783b */ /* 0x000f280000000200 */
[----:B------:R-:W0:Y:S01]  /*4f00*/  LDGDEPBAR ;  /* 0x00000000000079af */ /* 0x000e220000000000 */
[C---:B--2---:R-:W-:Y:S08]  /*4f10*/  HMMA.16816.F32.BF16 R200, R8.reuse, R28, RZ ;  /* 0x0000001c08c8723c */ /* 0x044ff000000418ff */
[C---:B------:R-:W-:Y:S08]  /*4f20*/  HMMA.16816.F32.BF16 R204, R8.reuse, R30, RZ ;  /* 0x0000001e08cc723c */ /* 0x040ff000000418ff */
[----:B---3--:R-:W-:Y:S08]  /*4f30*/  HMMA.16816.F32.BF16 R196, R8, R32, RZ ;  /* 0x0000002008c4723c */ /* 0x008ff000000418ff */
[C---:B-1----:R-:W-:Y:S08]  /*4f40*/  HMMA.16816.F32.BF16 R184, R4.reuse, R28, RZ ;  /* 0x0000001c04b8723c */ /* 0x042ff000000418ff */
[C---:B------:R-:W-:Y:S08]  /*4f50*/  HMMA.16816.F32.BF16 R188, R4.reuse, R30, RZ ;  /* 0x0000001e04bc723c */ /* 0x040ff000000418ff */
[C---:B------:R-:W-:Y:S08]  /*4f60*/  HMMA.16816.F32.BF16 R28, R4.reuse, R34, RZ ;  /* 0x00000022041c723c */ /* 0x040ff000000418ff */
[----:B------:R-:W-:Y:S01]  /*4f70*/  HMMA.16816.F32.BF16 R180, R4, R32, RZ ;  /* 0x0000002004b4723c */ /* 0x000fe200000418ff */
[----:B------:R-:W-:-:S05]  /*4f80*/  IMAD.MOV.U32 R4, RZ, RZ, 0x40 ;  /* 0x00000040ff047424 */ /* 0x000fca00078e00ff */
[----:B------:R-:W-:Y:S02]  /*4f90*/  SEL R4, R4, 0xffffffc0, !P6 ;  /* 0xffffffc004047807 */ /* 0x000fe40007000000 */
[----:B------:R-:W-:Y:S03]  /*4fa0*/  HMMA.16816.F32.BF16 R192, R8, R34, RZ ;  /* 0x0000002208c0723c */ /* 0x000fe600000418ff */
[--C-:B------:R-:W-:Y:S02]  /*4fb0*/  IMAD.IADD R226, R217, 0x1, R4.reuse ;  /* 0x00000001d9e27824 */ /* 0x100fe400078e0204 */
[----:B------:R-:W-:Y:S02]  /*4fc0*/  IMAD.IADD R233, R3, 0x1, R4 ;  /* 0x0000000103e97824 */ /* 0x000fe400078e0204 */
[----:B------:R-:W-:Y:S01]  /*4fd0*/  IMAD.IADD R234, R2, 0x1, R226 ;  /* 0x0000000102ea7824 */ /* 0x000fe200078e02e2 */
[C---:B------:R-:W-:Y:S01]  /*4fe0*/  HMMA.16816.F32.BF16 R212, R12.reuse, R178, R28 ;  /* 0x000000b20cd4723c */ /* 0x040fe2000004181c */
[----:B------:R-:W-:Y:S04]  /*4ff0*/  LDSM.16.M88.4 R4, [R226+0x2000] ;  /* 0x00200000e204783b */ /* 0x000fe80000000200 */
[----:B------:R-:W1:Y:S03]  /*5000*/  LDSM.16.M88.4 R32, [R233+0x8000] ;  /* 0x00800000e920783b */ /* 0x000e660000000200 */
[----:B------:R-:W-:Y:S01]  /*5010*/  HMMA.16816.F32.BF16 R240, R12, R142, R188 ;  /* 0x0000008e0cf0723c */ /* 0x000fe200000418bc */
[----:B------:R-:W2:Y:S04]  /*5020*/  LDSM.16.M88.4 R28, [R233+0x8800] ;  /* 0x00880000e91c783b */ /* 0x000ea80000000200 */
[----:B------:R-:W3:Y:S03]  /*5030*/  LDSM.16.M88.4 R8, [R226] ;  /* 0x00000000e208783b */ /* 0x000ee60000000200 */
[-C--:B----4-:R-:W-:Y:S08]  /*5040*/  HMMA.16816.F32.BF16 R208, R24, R140.reuse, R200 ;  /* 0x0000008c18d0723c */ /* 0x090ff000000418c8 */
[C---:B------:R-:W-:Y:S08]  /*5050*/  HMMA.16816.F32.BF16 R184, R12.reuse, R140, R184 ;  /* 0x0000008c0cb8723c */ /* 0x040ff000000418b8 */
[-C--:B------:R-:W-:Y:S01]  /*5060*/  HMMA.16816.F32.BF16 R244, R12, R176.reuse, R180 ;  /* 0x000000b00cf4723c */ /* 0x080fe200000418b4 */
[----:B------:R-:W-:Y:S04]  /*5070*/  LDSM.16.M88.4 R12, [R234+0x2000] ;  /* 0x00200000ea0c783b */ /* 0x000fe80000000200 */
[----:B------:R-:W4:Y:S03]  /*5080*/  LDSM.16.M88.4 R180, [R221+0x8000] ;  /* 0x00800000ddb4783b */ /* 0x000f260000000200 */
[C---:B------:R-:W-:Y:S08]  /*5090*/  HMMA.16816.F32.BF16 R200, R24.reuse, R176, R196 ;  /* 0x000000b018c8723c */ /* 0x040ff000000418c4 */
[C---:B------:R-:W-:Y:S01]  /*50a0*/  HMMA.16816.F32.BF16 R188, R24.reuse, R178, R192 ;  /* 0x000000b218bc723c */ /* 0x040fe200000418c0 */
[----:B------:R-:W5:Y:S07]  /*50b0*/  LDSM.16.M88.4 R176, [R221+0x8800] ;  /* 0x00880000ddb0783b */ /* 0x000f6e0000000200 */
[----:B------:R-:W-:Y:S08]  /*50c0*/  HMMA.16816.F32.BF16 R196, R24, R142, R204 ;  /* 0x0000008e18c4723c */ /* 0x000ff000000418cc */
[C---:B-1----:R-:W-:Y:S08]  /*50d0*/  HMMA.16816.F32.BF16 R184, R4.reuse, R32, R184 ;  /* 0x0000002004b8723c */ /* 0x042ff000000418b8 */
[C---:B------:R-:W-:Y:S08]  /*50e0*/  HMMA.16816.F32.BF16 R140, R4.reuse, R34, R240 ;  /* 0x00000022048c723c */ /* 0x040ff000000418f0 */
[C---:B--2---:R-:W-:Y:S08]  /*50f0*/  HMMA.16816.F32.BF16 R24, R4.reuse, R28, R244 ;  /* 0x0000001c0418723c */ /* 0x044ff000000418f4 */
[----:B------:R-:W-:Y:S08]  /*5100*/  HMMA.16816.F32.BF16 R4, R4, R30, R212 ;  /* 0x0000001e0404723c */ /* 0x000ff000000418d4 */
[C---:B---3--:R-:W-:Y:S08]  /*5110*/  HMMA.16816.F32.BF16 R204, R8.reuse, R34, R196 ;  /* 0x0000002208cc723c */ /* 0x048ff000000418c4 */
[C---:B------:R-:W-:Y:S08]  /*5120*/  HMMA.16816.F32.BF16 R208, R8.reuse, R32, R208 ;  /* 0x0000002008d0723c */ /* 0x040ff000000418d0 */
[C---:B------:R-:W-:Y:S08]  /*5130*/  HMMA.16816.F32.BF16 R200, R8.reuse, R28, R200 ;  /* 0x0000001c08c8723c */ /* 0x040ff000000418c8 */
[----:B------:R-:W-:Y:S01]  /*5140*/  HMMA.16816.F32.BF16 R196, R8, R30, R188 ;  /* 0x0000001e08c4723c */ /* 0x000fe200000418bc */
[----:B------:R-:W1:Y:S07]  /*5150*/  LDSM.16.M88.4 R8, [R234] ;  /* 0x00000000ea08783b */ /* 0x000e6e0000000200 */
[C---:B----4-:R-:W-:Y:S01]  /*5160*/  HMMA.16816.F32.BF16 R188, R12.reuse, R182, R140 ;  /* 0x000000b60cbc723c */ /* 0x050fe2000004188c */
[----:B------:R-:W-:Y:S07]  /*5170*/  LDSM.16.M88.4 R140, [R218+UR5+0x9800] ;  /* 0x00980005da8c783b */ /* 0x000fee0008000200 */
[C---:B-----5:R-:W-:Y:S01]  /*5180*/  HMMA.16816.F32.BF16 R32, R12.reuse, R176, R24 ;  /* 0x000000b00c20723c */ /* 0x060fe20000041818 */
[----:B------:R-:W-:Y:S07]  /*5190*/  LDSM.16.M88.4 R24, [R218+UR5+0x9000] ;  /* 0x00900005da18783b */ /* 0x000fee0008000200 */
[C---:B------:R-:W-:Y:S01]  /*51a0*/  HMMA.16816.F32.BF16 R28, R12.reuse, R178, R4 ;  /* 0x000000b20c1c723c */ /* 0x040fe20000041804 */
[----:B------:R-:W2:Y:S07]  /*51b0*/  LDSM.16.M88.4 R4, [R217+0x6000] ;  /* 0x00600000d904783b */ /* 0x000eae0000000200 */
[-C--:B------:R-:W-:Y:S01]  /*51c0*/  HMMA.16816.F32.BF16 R192, R12, R180.reuse, R184 ;  /* 0x000000b40cc0723c */ /* 0x080fe200000418b8 */
[----:B------:R-:W3:Y:S07]  /*51d0*/  LDSM.16.M88.4 R12, [R217+0x4000] ;  /* 0x00400000d90c783b */ /* 0x000eee0000000200 */
[C---:B-1----:R-:W-:Y:S08]  /*51e0*/  HMMA.16816.F32.BF16 R184, R8.reuse, R180, R208 ;  /* 0x000000b408b8723c */ /* 0x042ff000000418d0 */
[C---:B------:R-:W-:Y:S08]  /*51f0*/  HMMA.16816.F32.BF16 R208, R8.reuse, R176, R200 ;  /* 0x000000b008d0723c */ /* 0x040ff000000418c8 */
[C---:B------:R-:W-:Y:S08]  /*5200*/  HMMA.16816.F32.BF16 R180, R8.reuse, R182, R204 ;  /* 0x000000b608b4723c */ /* 0x040ff000000418cc */
[----:B------:R-:W-:Y:S01]  /*5210*/  HMMA.16816.F32.BF16 R176, R8, R178, R196 ;  /* 0x000000b208b0723c */ /* 0x000fe200000418c4 */
[----:B------:R-:W-:Y:S07]  /*5220*/  LDSM.16.M88.4 R8, [R16+0x4000] ;  /* 0x004000001008783b */ /* 0x000fee0000000200 */
[C---:B--2---:R-:W-:Y:S08]  /*5230*/  HMMA.16816.F32.BF16 R248, R4.reuse, R24, R192 ;  /* 0x0000001804f8723c */ /* 0x044ff000000418c0 */
[C---:B------:R-:W-:Y:S08]  /*5240*/  HMMA.16816.F32.BF16 R244, R4.reuse, R26, R188 ;  /* 0x0000001a04f4723c */ /* 0x040ff000000418bc */
[C---:B------:R-:W-:Y:S01]  /*5250*/  HMMA.16816.F32.BF16 R240, R4.reuse, R140, R32 ;  /* 0x0000008c04f0723c */ /* 0x040fe20000041820 */
[----:B------:R-:W-:Y:S07]  /*5260*/  LDSM.16.M88.4 R32, [R0+0x9800] ;  /* 0x009800000020783b */ /* 0x000fee0000000200 */
[----:B------:R-:W-:Y:S01]  /*5270*/  HMMA.16816.F32.BF16 R212, R4, R142, R28 ;  /* 0x0000008e04d4723c */ /* 0x000fe2000004181c */
[----:B------:R-:W1:Y:S04]  /*5280*/  LDSM.16.M88.4 R4, [R16+0x6000] ;  /* 0x006000001004783b */ /* 0x000e680000000200 */
[----:B------:R2:W4:Y:S03]  /*5290*/  LDSM.16.M88.4 R28, [R0+0x9000] ;  /* 0x00900000001c783b */ /* 0x0005260000000200 */
[C---:B---3--:R-:W-:Y:S08]  /*52a0*/  HMMA.16816.F32.BF16 R204, R12.reuse, R24, R184 ;  /* 0x000000180ccc723c */ /* 0x048ff000000418b8 */
[C---:B------:R-:W-:Y:S01]  /*52b0*/  HMMA.16816.F32.BF16 R200, R12.reuse, R26, R180 ;  /* 0x0000001a0cc8723c */ /* 0x040fe200000418b4 */
[----:B------:R-:W-:Y:S07]  /*52c0*/  LDSM.16.M88.4 R24, [R226+0x4000] ;  /* 0x00400000e218783b */ /* 0x000fee0000000200 */
[----:B------:R-:W-:Y:S01]  /*52d0*/  HMMA.16816.F32.BF16 R196, R12, R140, R208 ;  /* 0x0000008c0cc4723c */ /* 0x000fe200000418d0 */
[----:B--2---:R-:W-:-:S07]  /*52e0*/  IMAD R0, R252, 0x20, R239 ;  /* 0x00000020fc007824 */ /* 0x004fce00078e02ef */
[----:B------:R-:W-:Y:S01]  /*52f0*/  HMMA.16816.F32.BF16 R192, R12, R142, R176 ;  /* 0x0000008e0cc0723c */ /* 0x000fe200000418b0 */
[----:B------:R-:W-:Y:S01]  /*5300*/  LDSM.16.M88.4 R12, [R226+0x6000] ;  /* 0x00600000e20c783b */ /* 0x000fe20000000200 */
[C---:B------:R-:W-:Y:S02]  /*5310*/  VIADD R19, R0.reuse, 0xffffffd0 ;  /* 0xffffffd000137836 */ /* 0x040fe40000000000 */
[C---:B------:R-:W-:Y:S01]  /*5320*/  VIADD R16, R0.reuse, 0xffffffc8 ;  /* 0xffffffc800107836 */ /* 0x040fe20000000000 */
[----:B------:R-:W2:Y:S01]  /*5330*/  LDSM.16.M88.4 R176, [R233+0x9000] ;  /* 0x00900000e9b0783b */ /* 0x000ea20000000200 */
[----:B------:R-:W-:Y:S01]  /*5340*/  VIADD R18, R0, 0xffffffc9 ;  /* 0xffffffc900127836 */ /* 0x000fe20000000000 */
[C---:B------:R-:W-:Y:S02]  /*5350*/  ISETP.GT.AND P0, PT, R238.reuse, R19, PT ;  /* 0x00000013ee00720c */ /* 0x040fe40003f04270 */
[----:B------:R-:W3:Y:S01]  /*5360*/  LDSM.16.M88.4 R140, [R233+0x9800] ;  /* 0x00980000e98c783b */ /* 0x000ee20000000200 */
[----:B-1----:R-:W-:Y:S01]  /*5370*/  HMMA.16816.F32.BF16 R180, R4, R32, R240 ;  /* 0x0000002004b4723c */ /* 0x002fe200000418f0 */
[----:B------:R-:W-:-:S02]  /*5380*/  ISETP.GT.AND P4, PT, R238, R16, PT ;  /* 0x00000010ee00720c */ /* 0x000fc40003f84270 */
[----:B------:R-:W-:-:S05]  /*5390*/  ISETP.GT.AND P1, PT, R238, R18, PT ;  /* 0x00000012ee00720c */ /* 0x000fca0003f24270 */
[C---:B----4-:R-:W-:Y:S08]  /*53a0*/  HMMA.16816.F32.BF16 R188, R4.reuse, R28, R248 ;  /* 0x0000001c04bc723c */ /* 0x050ff000000418f8 */
[C---:B------:R-:W-:Y:S08]  /*53b0*/  HMMA.16816.F32.BF16 R184, R4.reuse, R30, R244 ;  /* 0x0000001e04b8723c */ /* 0x040ff000000418f4 */
[----:B------:R-:W-:Y:S01]  /*53c0*/  HMMA.16816.F32.BF16 R208, R4, R34, R212 ;  /* 0x0000002204d0723c */ /* 0x000fe200000418d4 */
[----:B------:R-:W-:Y:S07]  /*53d0*/  LDSM.16.M88.4 R4, [R234+0x6000] ;  /* 0x00600000ea04783b */ /* 0x000fee0000000200 */
[C---:B------:R-:W-:Y:S08]  /*53e0*/  HMMA.16816.F32.BF16 R240, R8.reuse, R28, R204 ;  /* 0x0000001c08f0723c */ /* 0x040ff000000418cc */
[C---:B------:R-:W-:Y:S01]  /*53f0*/  HMMA.16816.F32.BF16 R212, R8.reuse, R30, R200 ;  /* 0x0000001e08d4723c */ /* 0x040fe200000418c8 */
[----:B------:R-:W-:Y:S07]  /*5400*/  LDSM.16.M88.4 R28, [R221+0x9000] ;  /* 0x00900000dd1c783b */ /* 0x000fee0000000200 */
[C---:B------:R-:W-:Y:S08]  /*5410*/  HMMA.16816.F32.BF16 R204, R8.reuse, R32, R196 ;  /* 0x0000002008cc723c */ /* 0x040ff000000418c4 */
[----:B------:R-:W-:Y:S01]  /*5420*/  HMMA.16816.F32.BF16 R200, R8, R34, R192 ;  /* 0x0000002208c8723c */ /* 0x000fe200000418c0 */
[----:B------:R-:W1:Y:S07]  /*5430*/  LDSM.16.M88.4 R8, [R234+0x4000] ;  /* 0x00400000ea08783b */ /* 0x000e6e0000000200 */
[C---:B--2---:R-:W-:Y:S08]  /*5440*/  HMMA.16816.F32.BF16 R196, R12.reuse, R176, R188 ;  /* 0x000000b00cc4723c */ /* 0x044ff000000418bc */
[C---:B---3--:R-:W-:Y:S08]  /*5450*/  HMMA.16816.F32.BF16 R188, R12.reuse, R140, R180 ;  /* 0x0000008c0cbc723c */ /* 0x048ff000000418b4 */
[C---:B------:R-:W-:Y:S08]  /*5460*/  HMMA.16816.F32.BF16 R192, R12.reuse, R178, R184 ;  /* 0x000000b20cc0723c */ /* 0x040ff000000418b8 */
[----:B------:R-:W-:Y:S01]  /*5470*/  HMMA.16816.F32.BF16 R180, R12, R142, R208 ;  /* 0x0000008e0cb4723c */ /* 0x000fe200000418d0 */
[----:B------:R-:W2:Y:S01]  /*5480*/  LDSM.16.M88.4 R12, [R221+0x9800] ;  /* 0x00980000dd0c783b */ /* 0x000ea20000000200 */
[----:B------:R-:W-:-:S06]  /*5490*/  DEPBAR.LE SB0, 0x0 ;  /* 0x000080000000791a */ /* 0x000fcc0000000000 */
[C---:B------:R-:W-:Y:S08]  /*54a0*/  HMMA.16816.F32.BF16 R32, R24.reuse, R176, R240 ;  /* 0x000000b01820723c */ /* 0x040ff000000418f0 */
[C---:B------:R-:W-:Y:S08]  /*54b0*/  HMMA.16816.F32.BF16 R176, R24.reuse, R178, R212 ;  /* 0x000000b218b0723c */ /* 0x040ff000000418d4 */
[C---:B------:R-:W-:Y:S08]  /*54c0*/  HMMA.16816.F32.BF16 R184, R24.reuse, R140, R204 ;  /* 0x0000008c18b8723c */ /* 0x040ff000000418cc */
[----:B------:R-:W-:Y:S08]  /*54d0*/  HMMA.16816.F32.BF16 R140, R24, R142, R200 ;  /* 0x0000008e188c723c */ /* 0x000ff000000418c8 */
[C---:B-1----:R-:W-:Y:S08]  /*54e0*/  HMMA.16816.F32.BF16 R24, R8.reuse, R28, R32 ;  /* 0x0000001c0818723c */ /* 0x042ff00000041820 */
[C---:B------:R-:W-:Y:S08]  /*54f0*/  HMMA.16816.F32.BF16 R32, R8.reuse, R30, R176 ;  /* 0x0000001e0820723c */ /* 0x040ff000000418b0 */
[----:B--2---:R-:W-:Y:S08]  /*5500*/  HMMA.16816.F32.BF16 R176, R8, R12, R184 ;  /* 0x0000000c08b0723c */ /* 0x004ff000000418b8 */
[----:B------:R-:W-:Y:S01]  /*5510*/  HMMA.16816.F32.BF16 R192, R4, R30, R192 ;  /* 0x0000001e04c0723c */ /* 0x000fe200000418c0 */
[----:B------:R-:W-:-:S02]  /*5520*/  VIADD R31, R0, 0xffffffd1 ;  /* 0xffffffd1001f7836 */ /* 0x000fc40000000000 */
[----:B------:R-:W-:Y:S01]  /*5530*/  FSEL R138, R35, -INF , !P1 ;  /* 0xff800000238a7808 */ /* 0x000fe20004800000 */
[----:B------:R-:W-:Y:S02]  /*5540*/  BAR.SYNC.DEFER_BLOCKING 0x0 ;  /* 0x0000000000007b1d */ /* 0x000fe40000010000 */
[----:B------:R-:W-:Y:S02]  /*5550*/  ISETP.GT.AND P2, PT, R238, R31, PT ;  /* 0x0000001fee00720c */ /* 0x000fe40003f44270 */
[----:B------:R-:W-:Y:S01]  /*5560*/  HMMA.16816.F32.BF16 R196, R4, R28, R196 ;  /* 0x0000001c04c4723c */ /* 0x000fe200000418c4 */
[----:B------:R-:W-:Y:S02]  /*5570*/  FSEL R28, R34, -INF , !P4 ;  /* 0xff800000221c7808 */ /* 0x000fe40006000000 */
[----:B------:R-:W-:Y:S02]  /*5580*/  FSEL R178, R178, -INF , !P0 ;  /* 0xff800000b2b27808 */ /* 0x000fe40004000000 */
[----:B------:R-:W-:-:S02]  /*5590*/  ISETP.GT.AND P0, PT, R20, R16, PT ;  /* 0x000000101400720c */ /* 0x000fc40003f04270 */
[----:B------:R-:W-:Y:S01]  /*55a0*/  FSEL R179, R179, -INF , !P2 ;  /* 0xff800000b3b37808 */ /* 0x000fe20005000000 */
[----:B------:R-:W-:Y:S01]  /*55b0*/  HMMA.16816.F32.BF16 R188, R4, R12, R188 ;  /* 0x0000000c04bc723c */ /* 0x000fe200000418bc */
[----:B------:R-:W-:-:S04]  /*55c0*/  ISETP.GT.AND P2, PT, R20, R18, PT ;  /* 0x000000121400720c */ /* 0x000fc80003f44270 */
[----:B------:R-:W-:-:S03]  /*55d0*/  FSEL R29, R193, -INF , !P2 ;  /* 0xff800000c11d7808 */ /* 0x000fc60005000000 */
[-C--:B------:R-:W-:Y:S01]  /*55e0*/  HMMA.16816.F32.BF16 R180, R4, R14.reuse, R180 ;  /* 0x0000000e04b4723c */ /* 0x080fe200000418b4 */
[C---:B------:R-:W-:Y:S02]  /*55f0*/  VIADD R7, R0.reuse, 0xffffffc1 ;  /* 0xffffffc100077836 */ /* 0x040fe40000000000 */
[C---:B------:R-:W-:Y:S02]  /*5600*/  VIADD R6, R0.reuse, 0xffffffc0 ;  /* 0xffffffc000067836 */ /* 0x040fe40000000000 */
[----:B------:R-:W-:Y:S01]  /*5610*/  VIADD R5, R0, 0xffffffd8 ;  /* 0xffffffd800057836 */ /* 0x000fe20000000000 */
[----:B------:R-:W-:Y:S01]  /*5620*/  ISETP.GT.AND P5, PT, R238, R7, PT ;  /* 0x00000007ee00720c */ /* 0x000fe20003fa4270 */
[----:B------:R-:W-:Y:S01]  /*5630*/  VIADD R4, R0, 0xffffffd9 ;  /* 0xffffffd900047836 */ /* 0x000fe20000000000 */
[----:B------:R-:W-:Y:S01]  /*5640*/  HMMA.16816.F32.BF16 R140, R8, R14, R140 ;  /* 0x0000000e088c723c */ /* 0x000fe2000004188c */
[----:B------:R-:W-:Y:S02]  /*5650*/  ISETP.GT.AND P4, PT, R20, R6, PT ;  /* 0x000000061400720c */ /* 0x000fe40003f84270 */
[----:B------:R-:W-:-:S02]  /*5660*/  FSEL R30, R27, -INF , !P5 ;  /* 0xff8000001b1e7808 */ /* 0x000fc40006800000 */
[----:B------:R-:W-:Y:S02]  /*5670*/  FSEL R27, R192, -INF , !P0 ;  /* 0xff800000c01b7808 */ /* 0x000fe40004000000 */
[-C--:B------:R-:W-:Y:S02]  /*5680*/  ISETP.GT.AND P0, PT, R227, R6.reuse, PT ;  /* 0x00000006e300720c */ /* 0x080fe40003f04270 */
[-C--:B------:R-:W-:Y:S02]  /*5690*/  ISETP.GT.AND P3, PT, R238, R6.reuse, PT ;  /* 0x00000006ee00720c */ /* 0x080fe40003f64270 */
        /* <DEDUP_REMOVED lines=8> */
[----:B------:R-:W-:-:S02]  /*5720*/  FSEL R26, R197, -INF , !P1 ;  /* 0xff800000c51a7808 */ /* 0x000fc40004800000 */
[C---:B------:R-:W-:Y:S02]  /*5730*/  ISETP.GT.AND P2, PT, R20.reuse, R4, PT ;  /* 0x000000041400720c */ /* 0x040fe40003f44270 */
[----:B------:R-:W-:Y:S02]  /*5740*/  ISETP.GT.AND P1, PT, R20, R31, PT ;  /* 0x0000001f1400720c */ /* 0x000fe40003f24270 */
[----:B------:R-:W-:Y:S02]  /*5750*/  FSEL R34, R188, -INF , !P4 ;  /* 0xff800000bc227808 */ /* 0x000fe40006000000 */
[----:B------:R-:W-:Y:S02]  /*5760*/  FSEL R137, R180, -INF , !P0 ;  /* 0xff800000b4897808 */ /* 0x000fe40004000000 */
[----:B------:R-:W-:Y:S02]  /*5770*/  ISETP.GT.AND P4, PT, R227, R7, PT ;  /* 0x00000007e300720c */ /* 0x000fe40003f84270 */
[----:B------:R-:W-:-:S02]  /*5780*/  ISETP.GE.AND P0, PT, R6, R229, PT ;  /* 0x000000e50600720c */ /* 0x000fc40003f06270 */
[----:B------:R-:W-:Y:S02]  /*5790*/  FSEL R132, R181, -INF , !P2 ;  /* 0xff800000b5847808 */ /* 0x000fe40005000000 */
[----:B------:R-:W-:Y:S02]  /*57a0*/  FSEL R35, R189, -INF , !P1 ;  /* 0xff800000bd237808 */ /* 0x000fe40004800000 */
[----:B------:R-:W-:Y:S02]  /*57b0*/  ISETP.GT.AND P2, PT, R17, R7, PT ;  /* 0x000000071100720c */ /* 0x000fe40003f44270 */
[C---:B------:R-:W-:Y:S02]  /*57c0*/  ISETP.GT.AND P3, PT, R238.reuse, R5, PT ;  /* 0x00000005ee00720c */ /* 0x040fe40003f64270 */
[----:B------:R-:W-:Y:S02]  /*57d0*/  ISETP.GT.AND P5, PT, R238, R4, PT ;  /* 0x00000004ee00720c */ /* 0x000fe40003fa4270 */
[----:B------:R-:W-:-:S02]  /*57e0*/  ISETP.GE.AND P1, PT, R6, R228, PT ;  /* 0x000000e40600720c */ /* 0x000fc40003f26270 */
[----:B------:R-:W-:Y:S02]  /*57f0*/  FSEL R11, R25, -INF , !P4 ;  /* 0xff800000190b7808 */ /* 0x000fe40006000000 */
[----:B------:R-:W-:Y:S02]  /*5800*/  FSEL R15, R12, -INF , !P0 ;  /* 0xff8000000c0f7808 */ /* 0x000fe40004000000 */
[----:B------:R-:W-:Y:S02]  /*5810*/  ISETP.GE.AND P4, PT, R6, R231, PT ;  /* 0x000000e70600720c */ /* 0x000fe40003f86270 */
[----:B------:R-:W-:Y:S02]  /*5820*/  ISETP.GT.AND P0, PT, R227, R16, PT ;  /* 0x00000010e300720c */ /* 0x000fe40003f04270 */
[----:B------:R-:W-:Y:S02]  /*5830*/  FSEL R22, R199, -INF , !P2 ;  /* 0xff800000c7167808 */ /* 0x000fe40005000000 */
[----:B------:R-:W-:-:S02]  /*5840*/  FSEL R142, R142, -INF , !P3 ;  /* 0xff8000008e8e7808 */ /* 0x000fc40005800000 */
[----:B------:R-:W-:Y:S02]  /*5850*/  FSEL R143, R143, -INF , !P5 ;  /* 0xff8000008f8f7808 */ /* 0x000fe40006800000 */
[C---:B------:R-:W-:Y:S02]  /*5860*/  ISETP.GE.AND P2, PT, R7.reuse, R228, PT ;  /* 0x000000e40700720c */ /* 0x040fe40003f46270 */
[----:B------:R-:W-:Y:S02]  /*5870*/  FSEL R13, R8, -INF , !P1 ;  /* 0xff800000080d7808 */ /* 0x000fe40004800000 */
[----:B------:R-:W-:Y:S02]  /*5880*/  ISETP.GE.AND P3, PT, R6, R230, PT ;  /* 0x000000e60600720c */ /* 0x000fe40003f66270 */
[----:B------:R-:W-:Y:S02]  /*5890*/  ISETP.GE.AND P1, PT, R7, R229, PT ;  /* 0x000000e50700720c */ /* 0x000fe40003f26270 */
[----:B------:R-:W-:-:S02]  /*58a0*/  ISETP.GT.AND P5, PT, R17, R16, PT ;  /* 0x000000101100720c */ /* 0x000fc40003fa4270 */
[----:B------:R-:W-:Y:S02]  /*58b0*/  FSEL R21, R9, -INF , !P4 ;  /* 0xff80000009157808 */ /* 0x000fe40006000000 */
[----:B------:R-:W-:Y:S02]  /*58c0*/  FSEL R6, R32, -INF , !P0 ;  /* 0xff80000020067808 */ /* 0x000fe40004000000 */
[----:B------:R-:W-:Y:S02]  /*58d0*/  ISETP.GT.AND P4, PT, R227, R18, PT ;  /* 0x00000012e300720c */ /* 0x000fe40003f84270 */
[----:B------:R-:W-:Y:S02]  /*58e0*/  ISETP.GE.AND P0, PT, R7, R231, PT ;  /* 0x000000e70700720c */ /* 0x000fe40003f06270 */
[----:B------:R-:W-:Y:S02]  /*58f0*/  FSEL R12, R11, -INF , !P2 ;  /* 0xff8000000b0c7808 */ /* 0x000fe40005000000 */
[----:B------:R-:W-:-:S02]  /*5900*/  FSEL R8, R194, -INF , !P5 ;  /* 0xff800000c2087808 */ /* 0x000fc40006800000 */
[----:B------:R-:W-:Y:S02]  /*5910*/  ISETP.GE.AND P2, PT, R16, R229, PT ;  /* 0x000000e51000720c */ /* 0x000fe40003f46270 */
        /* <DEDUP_REMOVED lines=11> */
[C---:B------:R-:W-:Y:S02]  /*59d0*/  ISETP.GT.AND P1, PT, R17.reuse, R19, PT ;  /* 0x000000131100720c */ /* 0x040fe40003f24270 */
[----:B------:R-:W-:Y:S02]  /*59e0*/  ISETP.GT.AND P3, PT, R17, R18, PT ;  /* 0x000000121100720c */ /* 0x000fe40003f64270 */
[----:B------:R-:W-:Y:S02]  /*59f0*/  FSEL R10, R176, -INF , !P2 ;  /* 0xff800000b00a7808 */ /* 0x000fe40005000000 */
[----:B------:R-:W-:Y:S02]  /*5a00*/  ISETP.GE.AND P2, PT, R18, R231, PT ;  /* 0x000000e71200720c */ /* 0x000fe40003f46270 */
[----:B------:R-:W-:Y:S02]  /*5a10*/  FSEL R32, R190, -INF , !P1 ;  /* 0xff800000be207808 */ /* 0x000fe40004800000 */
        /* <DEDUP_REMOVED lines=8> */
[-C--:B------:R-:W-:Y:S02]  /*5aa0*/  ISETP.GE.AND P3, PT, R18, R228.reuse, PT ;  /* 0x000000e41200720c */ /* 0x080fe40003f66270 */
[----:B------:R-:W-:Y:S02]  /*5ab0*/  FSEL R9, R177, -INF , !P5 ;  /* 0xff800000b1097808 */ /* 0x000fe40006800000 */
[----:B------:R-:W-:Y:S02]  /*5ac0*/  FSEL R26, R138, -INF , !P4 ;  /* 0xff8000008a1a7808 */ /* 0x000fe40006000000 */
[----:B------:R-:W-:Y:S02]  /*5ad0*/  ISETP.GE.AND P1, PT, R31, R228, PT ;  /* 0x000000e41f00720c */ /* 0x000fe40003f26270 */
[----:B------:R-:W-:-:S02]  /*5ae0*/  ISETP.GT.AND P4, PT, R227, R5, PT ;  /* 0x00000005e300720c */ /* 0x000fc40003f84270 */
[----:B------:R-:W-:Y:S02]  /*5af0*/  FSEL R24, R7, -INF , !P3 ;  /* 0xff80000007187808 */ /* 0x000fe40005800000 */
[----:B------:R-:W-:Y:S02]  /*5b00*/  FSEL R197, R9, -INF , !P1 ;  /* 0xff80000009c57808 */ /* 0x000fe40004800000 */
[----:B------:R-:W-:Y:S02]  /*5b10*/  FSEL R7, R140, -INF , !P4 ;  /* 0xff8000008c077808 */ /* 0x000fe40006000000 */
[-C--:B------:R-:W-:Y:S02]  /*5b20*/  ISETP.GE.AND P1, PT, R5, R228.reuse, PT ;  /* 0x000000e40500720c */ /* 0x080fe40003f26270 */
[----:B------:R-:W-:Y:S02]  /*5b30*/  FSEL R30, R8, -INF , !P0 ;  /* 0xff800000081e7808 */ /* 0x000fe40004000000 */
[----:B------:R-:W-:-:S02]  /*5b40*/  ISETP.GE.AND P0, PT, R19, R228, PT ;  /* 0x000000e41300720c */ /* 0x000fc40003f06270 */
[----:B------:R-:W-:Y:S02]  /*5b50*/  FSEL R196, R7, -INF , !P1 ;  /* 0xff80000007c47808 */ /* 0x000fe40004800000 */
[----:B------:R-:W-:Y:S02]  /*5b60*/  ISETP.GT.U32.AND P1, PT, R235, R224, PT ;  /* 0x000000e0eb00720c */ /* 0x000fe40003f24070 */
[----:B------:R-:W-:Y:S02]  /*5b70*/  FSEL R198, R10, -INF , !P0 ;  /* 0xff8000000ac67808 */ /* 0x000fe40004000000 */
[----:B------:R-:W-:Y:S02]  /*5b80*/  ISETP.GE.AND P0, PT, R31, R229, PT ;  /* 0x000000e51f00720c */ /* 0x000fe40003f06270 */
[----:B------:R-:W-:Y:S02]  /*5b90*/  ISETP.GT.AND P5, PT, R227, R4, PT ;  /* 0x00000004e300720c */ /* 0x000fe40003fa4270 */
[----:B------:R-:W-:-:S02]  /*5ba0*/  FMNMX3.FTZ R11, R135, R13, R12, !PT ;  /* 0x0000000d870b7276 */ /* 0x000fc4000781000c */
[----:B------:R-:W-:Y:S02]  /*5bb0*/  FSEL R199, R179, -INF , !P0 ;  /* 0xff800000b3c77808 */ /* 0x000fe40004000000 */
[----:B------:R-:W-:Y:S02]  /*5bc0*/  FSEL R6, R141, -INF , !P5 ;  /* 0xff8000008d067808 */ /* 0x000fe40006800000 */
[----:B------:R-:W-:Y:S02]  /*5bd0*/  ISETP.GE.AND P0, PT, R4, R228, PT ;  /* 0x000000e40400720c */ /* 0x000fe40003f06270 */
[----:B------:R-:W-:Y:S02]  /*5be0*/  FMNMX3.FTZ R11, R11, R25, R24, !PT ;  /* 0x000000190b0b7276 */ /* 0x000fe40007810018 */
[C---:B------:R-:W-:Y:S02]  /*5bf0*/  ISETP.GE.AND P3, PT, R19.reuse, R229, PT ;  /* 0x000000e51300720c */ /* 0x040fe40003f66270 */
[----:B------:R-:W-:-:S02]  /*5c00*/  ISETP.GE.AND P2, PT, R19, R231, PT ;  /* 0x000000e71300720c */ /* 0x000fc40003f46270 */
[----:B------:R-:W-:Y:S02]  /*5c10*/  FSEL R190, R6, -INF , !P0 ;  /* 0xff80000006be7808 */ /* 0x000fe40004000000 */
[----:B------:R-:W-:Y:S02]  /*5c20*/  FMNMX3.FTZ R11, R11, R198, R197, !PT ;  /* 0x000000c60b0b7276 */ /* 0x000fe400078100c5 */
[----:B------:R-:W-:Y:S02]  /*5c30*/  FSEL R200, R178, -INF , !P3 ;  /* 0xff800000b2c87808 */ /* 0x000fe40005800000 */
[----:B------:R-:W-:Y:S02]  /*5c40*/  FSEL R181, R34, -INF , !P2 ;  /* 0xff80000022b57808 */ /* 0x000fe40005000000 */
[----:B------:R-:W-:Y:S02]  /*5c50*/  ISETP.GE.AND P4, PT, R19, R230, PT ;  /* 0x000000e61300720c */ /* 0x000fe40003f86270 */
[----:B------:R-:W-:-:S02]  /*5c60*/  ISETP.GE.AND P5, PT, R31, R231, PT ;  /* 0x000000e71f00720c */ /* 0x000fc40003fa6270 */
[----:B------:R-:W-:Y:S02]  /*5c70*/  ISETP.GT.AND P3, PT, R17, R31, PT ;  /* 0x0000001f1100720c */ /* 0x000fe40003f64270 */
[----:B------:R-:W-:Y:S02]  /*5c80*/  ISETP.GE.AND P2, PT, R31, R230, PT ;  /* 0x000000e61f00720c */ /* 0x000fe40003f46270 */
[----:B------:R-:W-:Y:S01]  /*5c90*/  FMNMX3.FTZ R11, R11, R196, R190, !PT ;  /* 0x000000c40b0b7276 */ /* 0x000fe200078100be */
[----:B------:R-:W-:Y:S10]  /*5ca0*/  @!P1 BRA `(.L_x_1304) ;  /* 0x00000000005c9947 */ /* 0x000ff40003800000 */
[----:B------:R-:W2:Y:S04]  /*5cb0*/  LDL R250, [R1] ;  /* 0x0000000001fa7983 */ /* 0x000ea80000100800 */
[----:B------:R-:W3:Y:S04]  /*5cc0*/  LDL R249, [R1+0x4] ;  /* 0x0000040001f97983 */ /* 0x000ee80000100800 */
[----:B------:R-:W4:Y:S04]  /*5cd0*/  LDL R251, [R1+0x28] ;  /* 0x0000280001fb7983 */ /* 0x000f280000100800 */
[----:B------:R-:W5:Y:S01]  /*5ce0*/  LDL R224, [R1+0x24] ;  /* 0x0000240001e07983 */ /* 0x000f620000100800 */
[----:B------:R-:W-:-:S04]  /*5cf0*/  VIADD R8, R252, 0xfffffffd ;  /* 0xfffffffdfc087836 */ /* 0x000fc80000000000 */
[----:B--2---:R-:W-:-:S04]  /*5d00*/  IMAD.WIDE.U32 R6, R8, R250, RZ ;  /* 0x000000fa08067225 */ /* 0x004fc800078e00ff */
[----:B---3--:R-:W-:Y:S02]  /*5d10*/  IMAD R7, R8, R249, R7 ;  /* 0x000000f908077224 */ /* 0x008fe400078e0207 */
[----:B------:R-:W-:-:S03]  /*5d20*/  IMAD.SHL.U32 R10, R6, 0x20, RZ ;  /* 0x00000020060a7824 */ /* 0x000fc600078e00ff */
[----:B------:R-:W-:Y:S02]  /*5d30*/  SHF.L.U64.HI R8, R6, 0x5, R7 ;  /* 0x0000000506087819 */ /* 0x000fe40000010207 */
[----:B------:R-:W-:-:S04]  /*5d40*/  LEA R10, P0, R250, R10, 0x4 ;  /* 0x0000000afa0a7211 */ /* 0x000fc800078020ff */
[----:B------:R-:W-:Y:S02]  /*5d50*/  LEA.HI.X R18, R250, R8, R249, 0x4, P0 ;  /* 0x00000008fa127211 */ /* 0x000fe400000f24f9 */
[----:B----4-:R-:W-:-:S04]  /*5d60*/  LEA R8, P0, R6, R251, 0x6 ;  /* 0x000000fb06087211 */ /* 0x010fc800078030ff */
[----:B-----5:R-:W-:Y:S02]  /*5d70*/  LEA.HI.X R9, R6, R224, R7, 0x6, P0 ;  /* 0x000000e006097211 */ /* 0x020fe400000f3407 */
[----:B------:R-:W-:-:S03]  /*5d80*/  LEA R6, P0, R10, R251, 0x1 ;  /* 0x000000fb0a067211 */ /* 0x000fc600078008ff */
[----:B------:R-:W-:Y:S01]  /*5d90*/  @!PT LDS RZ, [RZ] ;  /* 0x00000000fffff984 */ /* 0x000fe20000000800 */
[----:B------:R-:W-:Y:S01]  /*5da0*/  @!PT LDS RZ, [RZ] ;  /* 0x00000000fffff984 */ /* 0x000fe20000000800 */
[----:B------:R-:W-:Y:S01]  /*5db0*/  @!PT LDS RZ, [RZ] ;  /* 0x00000000fffff984 */ /* 0x000fe20000000800 */
[----:B------:R1:W-:Y:S01]  /*5dc0*/  LDGSTS.E.BYPASS.LTC128B.128 [R232+0x8000], desc[UR16][R8.64] ;  /* 0x0800000008e87fae */ /* 0x0003e2000b981a10 */
[----:B------:R-:W-:-:S03]  /*5dd0*/  LEA.HI.X R7, R10, R224, R18, 0x1, P0 ;  /* 0x000000e00a077211 */ /* 0x000fc600000f0c12 */
[----:B------:R1:W-:Y:S04]  /*5de0*/  LDGSTS.E.BYPASS.LTC128B.128 [R232+0x9000], desc[UR16][R8.64+0x80] ;  /* 0x0900008008e87fae */ /* 0x0003e8000b981a10 */
[----:B------:R1:W-:Y:S04]  /*5df0*/  LDGSTS.E.BYPASS.LTC128B.128 [R232+0x8800], desc[UR16][R6.64] ;  /* 0x0880000006e87fae */ /* 0x0003e8000b981a10 */
[----:B------:R1:W-:Y:S04]  /*5e00*/  LDGSTS.E.BYPASS.LTC128B.128 [R232+0x9800], desc[UR16][R6.64+0x80] ;  /* 0x0980008006e87fae */ /* 0x0003e8000b981a10 */
[----:B------:R-:W0:Y:S02]  /*5e10*/  LDGDEPBAR ;  /* 0x00000000000079af */ /* 0x000e240000000000 */
.L_x_1304:
[----:B------:R-:W-:Y:S01]  /*5e20*/  ISETP.GE.AND P0, PT, R5, R229, PT ;  /* 0x000000e50500720c */ /* 0x000fe20003f06270 */
[----:B-1----:R-:W1:Y:S01]  /*5e30*/  SHFL.BFLY PT, R9, R11, 0x2, 0x1f ;  /* 0x0c401f000b097f89 */ /* 0x002e6200000e0000 */
[----:B------:R-:W-:Y:S02]  /*5e40*/  FSEL R178, R35, -INF , !P5 ;  /* 0xff80000023b27808 */ /* 0x000fe40006800000 */
[----:B------:R-:W-:Y:S02]  /*5e50*/  FSEL R189, R142, -INF , !P0 ;  /* 0xff8000008ebd7808 */ /* 0x000fe40004000000 */
[----:B------:R-:W-:Y:S02]  /*5e60*/  ISETP.GT.AND P0, PT, R17, R5, PT ;  /* 0x000000051100720c */ /* 0x000fe40003f04270 */
[----:B------:R-:W-:Y:S02]  /*5e70*/  ISETP.GE.AND P5, PT, R5, R231, PT ;  /* 0x000000e70500720c */ /* 0x000fe40003fa6270 */
[----:B------:R-:W-:-:S02]  /*5e80*/  FSEL R10, R182, -INF , !P0 ;  /* 0xff800000b60a7808 */ /* 0x000fc40004000000 */
[----:B------:R-:W-:Y:S02]  /*5e90*/  ISETP.GE.AND P0, PT, R5, R230, PT ;  /* 0x000000e60500720c */ /* 0x000fe40003f06270 */
[----:B------:R-:W-:Y:S02]  /*5ea0*/  FMNMX3.FTZ R5, R133, R21, R20, !PT ;  /* 0x0000001585057276 */ /* 0x000fe40007810014 */
[----:B------:R-:W-:Y:S02]  /*5eb0*/  FSEL R18, R191, -INF , !P3 ;  /* 0xff800000bf127808 */ /* 0x000fe40005800000 */
        /* <DEDUP_REMOVED lines=9> */
[----:B------:R-:W-:Y:S02]  /*5f50*/  FSEL R8, R183, -INF , !P3 ;  /* 0xff800000b7087808 */ /* 0x000fe40005800000 */
[----:B------:R-:W-:Y:S02]  /*5f60*/  ISETP.GE.AND P5, PT, R4, R230, PT ;  /* 0x000000e60400720c */ /* 0x000fe40003fa6270 */
[----:B------:R-:W-:Y:S02]  /*5f70*/  FSEL R177, R32, -INF , !P4 ;  /* 0xff80000020b17808 */ /* 0x000fe40006000000 */
[----:B------:R-:W-:Y:S02]  /*5f80*/  FSEL R180, R18, -INF , !P2 ;  /* 0xff80000012b47808 */ /* 0x000fe40005000000 */
[----:B------:R-:W-:Y:S02]  /*5f90*/  FMNMX3.FTZ R5, R5, R30, R29, !PT ;  /* 0x0000001e05057276 */ /* 0x000fe4000781001d */
[----:B------:R-:W-:-:S02]  /*5fa0*/  FMNMX3.FTZ R7, R7, R200, R199, !PT ;  /* 0x000000c807077276 */ /* 0x000fc400078100c7 */
[----:B------:R-:W-:Y:S02]  /*5fb0*/  ISETP.GE.AND P3, PT, R4, R231, PT ;  /* 0x000000e70400720c */ /* 0x000fe40003f66270 */
[----:B------:R-:W-:Y:S02]  /*5fc0*/  FSEL R182, R10, -INF , !P0 ;  /* 0xff8000000ab67808 */ /* 0x000fe40004000000 */
[----:B------:R-:W-:Y:S02]  /*5fd0*/  FSEL R183, R8, -INF , !P5 ;  /* 0xff80000008b77808 */ /* 0x000fe40006800000 */
[----:B------:R-:W-:Y:S02]  /*5fe0*/  FMNMX3.FTZ R5, R5, R177, R180, !PT ;  /* 0x000000b105057276 */ /* 0x000fe400078100b4 */
[----:B------:R-:W-:Y:S02]  /*5ff0*/  FMNMX3.FTZ R7, R7, R189, R188, !PT ;  /* 0x000000bd07077276 */ /* 0x000fe400078100bc */
[----:B------:R-:W-:-:S02]  /*6000*/  FSEL R179, R132, -INF , !P3 ;  /* 0xff80000084b37808 */ /* 0x000fc40005800000 */
[----:B------:R-:W-:Y:S01]  /*6010*/  FMNMX3.FTZ R5, R5, R182, R183, !PT ;  /* 0x000000b605057276 */ /* 0x000fe200078100b7 */
[----:B------:R-:W2:Y:S01]  /*6020*/  SHFL.BFLY PT, R17, R7, 0x2, 0x1f ;  /* 0x0c401f0007117f89 */ /* 0x000ea200000e0000 */
[----:B-1----:R-:W-:Y:S02]  /*6030*/  FMNMX.FTZ R4, R11, R9, !PT ;  /* 0x000000090b047209 */ /* 0x002fe40007810000 */
[----:B------:R-:W-:Y:S01]  /*6040*/  FMNMX3.FTZ R6, R6, R176, R179, !PT ;  /* 0x000000b006067276 */ /* 0x000fe200078100b3 */
[----:B------:R-:W1:Y:S01]  /*6050*/  SHFL.BFLY PT, R8, R5, 0x2, 0x1f ;  /* 0x0c401f0005087f89 */ /* 0x000e6200000e0000 */
[----:B------:R-:W-:Y:S02]  /*6060*/  MOV R34, R225 ;  /* 0x000000e100227202 */ /* 0x000fe40000000f00 */
[----:B------:R-:W-:Y:S01]  /*6070*/  MOV R33, R222 ;  /* 0x000000de00217202 */ /* 0x000fe20000000f00 */
[----:B------:R-:W3:Y:S01]  /*6080*/  SHFL.BFLY PT, R10, R6, 0x2, 0x1f ;  /* 0x0c401f00060a7f89 */ /* 0x000ee200000e0000 */
[----:B------:R-:W-:-:S02]  /*6090*/  MOV R31, R223 ;  /* 0x000000df001f7202 */ /* 0x000fc40000000f00 */
[----:B------:R-:W-:Y:S01]  /*60a0*/  IADD3 R140, PT, PT, R216, 0xa040, RZ ;  /* 0x0000a040d88c7810 */ /* 0x000fe20007ffe0ff */
[----:B------:R-:W4:Y:S01]  /*60b0*/  SHFL.BFLY PT, R9, R4, 0x1, 0x1f ;  /* 0x0c201f0004097f89 */ /* 0x000f2200000e0000 */
[----:B------:R-:W-:Y:S02]  /*60c0*/  MOV R193, R139 ;  /* 0x0000008b00c17202 */ /* 0x000fe40000000f00 */
[----:B------:R-:W-:Y:S02]  /*60d0*/  MOV R186, R34 ;  /* 0x0000002200ba7202 */ /* 0x000fe40000000f00 */
[----:B------:R-:W-:Y:S02]  /*60e0*/  MOV R187, R33 ;  /* 0x0000002100bb7202 */ /* 0x000fe40000000f00 */
[----:B------:R-:W-:Y:S01]  /*60f0*/  MOV R192, R31 ;  /* 0x0000001f00c07202 */ /* 0x000fe20000000f00 */
[----:B------:R-:W-:Y:S01]  /*6100*/  LDSM.16.MT88.4 R32, [R216+0xb000] ;  /* 0x00b00000d820783b */ /* 0x000fe20000004200 */
[----:B--2---:R-:W-:-:S02]  /*6110*/  FMNMX.FTZ R7, R7, R17, !PT ;  /* 0x0000001107077209 */ /* 0x004fc40007810000 */
[----:B-1----:R-:W-:-:S03]  /*6120*/  FMNMX.FTZ R5, R5, R8, !PT ;  /* 0x0000000805057209 */ /* 0x002fc60007810000 */
[----:B------:R-:W1:Y:S01]  /*6130*/  SHFL.BFLY PT, R11, R7, 0x1, 0x1f ;  /* 0x0c201f00070b7f89 */ /* 0x000e6200000e0000 */
[----:B---3--:R-:W-:Y:S02]  /*6140*/  FMNMX.FTZ R6, R6, R10, !PT ;  /* 0x0000000a06067209 */ /* 0x008fe40007810000 */
[----:B----4-:R-:W-:-:S03]  /*6150*/  FMNMX.FTZ R225, R4, R9, !PT ;  /* 0x0000000904e17209 */ /* 0x010fc60007810000 */
[----:B------:R-:W2:Y:S01]  /*6160*/  SHFL.BFLY PT, R10, R6, 0x1, 0x1f ;  /* 0x0c201f00060a7f89 */ /* 0x000ea200000e0000 */
[----:B------:R-:W-:-:S03]  /*6170*/  FSETP.NEU.FTZ.AND P4, PT, R225, -INF , PT ;  /* 0xff800000e100780b */ /* 0x000fc60003f9d000 */
[----:B------:R-:W3:Y:S01]  /*6180*/  SHFL.BFLY PT, R4, R5, 0x1, 0x1f ;  /* 0x0c201f0005047f89 */ /* 0x000ee200000e0000 */
[----:B------:R-:W-:-:S05]  /*6190*/  FMUL.FTZ R19, R225, UR4 ;  /* 0x00000004e1137c20 */ /* 0x000fca0008410000 */
[----:B------:R-:W-:-:S05]  /*61a0*/  FSEL R19, R19, RZ, P4 ;  /* 0x000000ff13137208 */ /* 0x000fca0002000000 */
[--C-:B------:R-:W-:Y:S01]  /*61b0*/  FFMA.FTZ R24, R24, UR4, -R19.reuse ;  /* 0x0000000418187c23 */ /* 0x100fe20008010813 */
[----:B-1----:R-:W-:Y:S01]  /*61c0*/  FMNMX.FTZ R224, R7, R11, !PT ;  /* 0x0000000b07e07209 */ /* 0x002fe20007810000 */
[--C-:B------:R-:W-:Y:S01]  /*61d0*/  FFMA.FTZ R13, R13, UR4, -R19.reuse ;  /* 0x000000040d0d7c23 */ /* 0x100fe20008010813 */
[--C-:B------:R-:W-:Y:S01]  /*61e0*/  FFMA.FTZ R12, R12, UR4, -R19.reuse ;  /* 0x000000040c0c7c23 */ /* 0x100fe20008010813 */
[----:B------:R-:W1:Y:S01]  /*61f0*/  MUFU.EX2 R138, R24 ;  /* 0x00000018008a7308 */ /* 0x000e620000000800 */
[C---:B------:R-:W-:Y:S01]  /*6200*/  FSETP.NEU.FTZ.AND P3, PT, R224.reuse, -INF , PT ;  /* 0xff800000e000780b */ /* 0x040fe20003f7d000 */
[----:B------:R-:W-:Y:S01]  /*6210*/  FMUL.FTZ R18, R224, UR4 ;  /* 0x00000004e0127c20 */ /* 0x000fe20008410000 */
[----:B------:R-:W-:Y:S01]  /*6220*/  FSEL R7, R225, RZ, P4 ;  /* 0x000000ffe1077208 */ /* 0x000fe20002000000 */
[----:B------:R-:W-:Y:S01]  /*6230*/  MUFU.EX2 R251, R13 ;  /* 0x0000000d00fb7308 */ /* 0x000fe20000000800 */
[----:B--2---:R-:W-:Y:S01]  /*6240*/  FMNMX.FTZ R223, R6, R10, !PT ;  /* 0x0000000a06df7209 */ /* 0x004fe20007810000 */
[----:B------:R-:W-:Y:S01]  /*6250*/  FFMA.FTZ R25, R25, UR4, -R19 ;  /* 0x0000000419197c23 */ /* 0x000fe20008010813 */
[----:B------:R-:W-:Y:S01]  /*6260*/  FSEL R18, R18, RZ, P3 ;  /* 0x000000ff12127208 */ /* 0x000fe20001800000 */
[----:B------:R-:W2:Y:S01]  /*6270*/  MUFU.EX2 R185, R12 ;  /* 0x0000000c00b97308 */ /* 0x000ea20000000800 */
[----:B---3--:R-:W-:Y:S01]  /*6280*/  FMNMX.FTZ R222, R5, R4, !PT ;  /* 0x0000000405de7209 */ /* 0x008fe20007810000 */
[C---:B------:R-:W-:Y:S01]  /*6290*/  FMUL.FTZ R6, R223.reuse, UR4 ;  /* 0x00000004df067c20 */ /* 0x040fe20008410000 */
[----:B------:R-:W-:Y:S01]  /*62a0*/  FSETP.NEU.FTZ.AND P2, PT, R223, -INF , PT ;  /* 0xff800000df00780b */ /* 0x000fe20003f5d000 */
[--C-:B------:R-:W-:Y:S01]  /*62b0*/  FFMA.FTZ R4, R16, UR4, -R18.reuse ;  /* 0x0000000410047c23 */ /* 0x100fe20008010812 */
[C---:B------:R-:W-:Y:S01]  /*62c0*/  FSETP.NEU.FTZ.AND P0, PT, R222.reuse, -INF , PT ;  /* 0xff800000de00780b */ /* 0x040fe20003f1d000 */
[----:B------:R-:W-:Y:S01]  /*62d0*/  FMUL.FTZ R17, R222, UR4 ;  /* 0x00000004de117c20 */ /* 0x000fe20008410000 */
[----:B------:R-:W-:Y:S01]  /*62e0*/  FSEL R16, R6, RZ, P2 ;  /* 0x000000ff06107208 */ /* 0x000fe20001000000 */
[----:B------:R-:W-:Y:S01]  /*62f0*/  FFMA.FTZ R14, R14, UR4, -R18 ;  /* 0x000000040e0e7c23 */ /* 0x000fe20008010812 */
[----:B------:R-:W-:Y:S01]  /*6300*/  FSEL R5, R224, RZ, P3 ;  /* 0x000000ffe0057208 */ /* 0x000fe20001800000 */
[----:B------:R3:W-:Y:S01]  /*6310*/  MUFU.EX2 R249, R4 ;  /* 0x0000000400f97308 */ /* 0x0007e20000000800 */
[----:B------:R-:W-:Y:S01]  /*6320*/  FSEL R17, R17, RZ, P0 ;  /* 0x000000ff11117208 */ /* 0x000fe20000000000 */
[--C-:B------:R-:W-:Y:S01]  /*6330*/  FFMA.FTZ R20, R20, UR4, -R16.reuse ;  /* 0x0000000414147c23 */ /* 0x100fe20008010810 */
[----:B------:R-:W-:Y:S01]  /*6340*/  FSEL R6, R222, RZ, P0 ;  /* 0x000000ffde067208 */ /* 0x000fe20000000000 */
[----:B------:R-:W-:Y:S01]  /*6350*/  FADD.FTZ R5, R134, -R5 ;  /* 0x8000000586057221 */ /* 0x000fe20000010000 */
[----:B------:R4:W-:Y:S01]  /*6360*/  MUFU.EX2 R247, R14 ;  /* 0x0000000e00f77308 */ /* 0x0009e20000000800 */
[--C-:B------:R-:W-:Y:S01]  /*6370*/  FFMA.FTZ R23, R23, UR4, -R17.reuse ;  /* 0x0000000417177c23 */ /* 0x100fe20008010811 */
[--C-:B------:R-:W-:Y:S01]  /*6380*/  FFMA.FTZ R21, R21, UR4, -R16.reuse ;  /* 0x0000000415157c23 */ /* 0x100fe20008010810 */
[--C-:B------:R-:W-:Y:S01]  /*6390*/  FFMA.FTZ R28, R28, UR4, -R16.reuse ;  /* 0x000000041c1c7c23 */ /* 0x100fe20008010810 */
[----:B------:R5:W-:Y:S01]  /*63a0*/  MUFU.EX2 R244, R20 ;  /* 0x0000001400f47308 */ /* 0x000be20000000800 */
[----:B------:R-:W-:Y:S01]  /*63b0*/  FFMA.FTZ R27, R27, UR4, -R16 ;  /* 0x000000041b1b7c23 */ /* 0x000fe20008010810 */
[--C-:B------:R-:W-:Y:S01]  /*63c0*/  FFMA.FTZ R22, R22, UR4, -R17.reuse ;  /* 0x0000000416167c23 */ /* 0x100fe20008010811 */
[--C-:B------:R-:W-:Y:S01]  /*63d0*/  FFMA.FTZ R30, R30, UR4, -R17.reuse ;  /* 0x000000041e1e7c23 */ /* 0x100fe20008010811 */
[----:B------:R1:W-:Y:S01]  /*63e0*/  MUFU.EX2 R191, R23 ;  /* 0x0000001700bf7308 */ /* 0x0003e20000000800 */
[----:B---3--:R-:W-:Y:S01]  /*63f0*/  FSEL R4, R223, RZ, P2 ;  /* 0x000000ffdf047208 */ /* 0x008fe20001000000 */
[----:B------:R-:W-:Y:S01]  /*6400*/  FFMA.FTZ R29, R29, UR4, -R17 ;  /* 0x000000041d1d7c23 */ /* 0x000fe20008010811 */
[----:B------:R-:W-:Y:S01]  /*6410*/  FADD.FTZ R7, R135, -R7 ;  /* 0x8000000787077221 */ /* 0x000fe20000010000 */
[----:B------:R3:W-:Y:S01]  /*6420*/  MUFU.EX2 R238, R21 ;  /* 0x0000001500ee7308 */ /* 0x0007e20000000800 */
[----:B------:R-:W-:Y:S01]  /*6430*/  FFMA.FTZ R15, R15, UR4, -R18 ;  /* 0x000000040f0f7c23 */ /* 0x000fe20008010812 */
[----:B----4-:R-:W-:Y:S01]  /*6440*/  FMUL.FTZ R14, R5, UR4 ;  /* 0x00000004050e7c20 */ /* 0x010fe20008410000 */
[----:B------:R-:W-:Y:S01]  /*6450*/  FADD.FTZ R5, R136, -R6 ;  /* 0x8000000688057221 */ /* 0x000fe20000010000 */
[----:B------:R-:W-:Y:S01]  /*6460*/  FADD.FTZ R4, R133, -R4 ;  /* 0x8000000485047221 */ /* 0x000fe20000010000 */
[----:B------:R-:W-:Y:S01]  /*6470*/  MUFU.EX2 R245, R28 ;  /* 0x0000001c00f57308 */ /* 0x000fe20000000800 */
[----:B-----5:R-:W-:Y:S01]  /*6480*/  MOV R20, R140 ;  /* 0x0000008c00147202 */ /* 0x020fe20000000f00 */
[----:B------:R-:W-:Y:S01]  /*6490*/  FMUL.FTZ R5, R5, UR4 ;  /* 0x0000000405057c20 */ /* 0x000fe20008410000 */
[----:B------:R-:W-:Y:S01]  /*64a0*/  FMUL.FTZ R4, R4, UR4 ;  /* 0x0000000404047c20 */ /* 0x000fe20008410000 */
[----:B------:R-:W4:Y:S01]  /*64b0*/  MUFU.EX2 R246, R27 ;  /* 0x0000001b00f67308 */ /* 0x000f220000000800 */
[----:B-1----:R-:W-:Y:S01]  /*64c0*/  MOV R23, R138 ;  /* 0x0000008a00177202 */ /* 0x002fe20000000f00 */
[----:B------:R-:W-:Y:S01]  /*64d0*/  FMUL.FTZ R7, R7, UR4 ;  /* 0x0000000407077c20 */ /* 0x000fe20008410000 */
[----:B------:R-:W-:Y:S01]  /*64e0*/  IADD3 R138, PT, PT, R216, 0xa000, RZ ;  /* 0x0000a000d88a7810 */ /* 0x000fe20007ffe0ff */
[----:B------:R1:W-:Y:S01]  /*64f0*/  MUFU.EX2 R203, R22 ;  /* 0x0000001600cb7308 */ /* 0x0003e20000000800 */
[----:B------:R-:W-:Y:S01]  /*6500*/  FFMA.FTZ R26, R26, UR4, -R18 ;  /* 0x000000041a1a7c23 */ /* 0x000fe20008010812 */
[----:B------:R-:W-:Y:S01]  /*6510*/  LDSM.16.MT88.4 R140, [R220+0xa000] ;  /* 0x00a00000dc8c783b */ /* 0x000fe20000004200 */
[----:B------:R-:W-:Y:S01]  /*6520*/  @P6 IADD3 R20, PT, PT, R138, -0x40, RZ ;  /* 0xffffffc08a146810 */ /* 0x000fe20007ffe0ff */
[----:B------:R-:W-:Y:S01]  /*6530*/  MUFU.EX2 R202, R30 ;  /* 0x0000001e00ca7308 */ /* 0x000fe20000000800 */
[----:B--2---:R-:W-:Y:S01]  /*6540*/  F2FP.BF16.F32.PACK_AB R8, R185, R251 ;  /* 0x000000fbb908723e */ /* 0x004fe200000010ff */
[----:B------:R-:W-:Y:S01]  /*6550*/  LDSM.16.MT88.4 R132, [R219] ;  /* 0x00000000db84783b */ /* 0x000fe20000004200 */
[----:B---3--:R-:W-:Y:S01]  /*6560*/  MOV R21, R192 ;  /* 0x000000c000157202 */ /* 0x008fe20000000f00 */
[----:B------:R2:W-:Y:S02]  /*6570*/  MUFU.EX2 R201, R29 ;  /* 0x0000001d00c97308 */ /* 0x0005e40000000800 */
[----:B------:R-:W3:Y:S01]  /*6580*/  LDSM.16.MT88.4 R136, [R20] ;  /* 0x000000001488783b */ /* 0x000ee20000004200 */
[----:B----4-:R-:W-:Y:S01]  /*6590*/  F2FP.BF16.F32.PACK_AB R6, R246, R245 ;  /* 0x000000f5f606723e */ /* 0x010fe200000010ff */
[----:B------:R4:W5:Y:S01]  /*65a0*/  MUFU.EX2 R13, R4 ;  /* 0x00000004000d7308 */ /* 0x0009620000000800 */
[----:B-1----:R-:W-:-:S03]  /*65b0*/  MOV R22, R187 ;  /* 0x000000bb00167202 */ /* 0x002fc60000000f00 */
[----:B------:R1:W1:Y:S04]  /*65c0*/  MUFU.EX2 R12, R5 ;  /* 0x00000005000c7308 */ /* 0x0002680000000800 */
[----:B------:R-:W1:Y:S01]  /*65d0*/  MUFU.EX2 R248, R15 ;  /* 0x0000000f00f87308 */ /* 0x000e620000000800 */
[----:B--2---:R-:W-:Y:S03]  /*65e0*/  LDSM.16.MT88.4 R28, [R220+0xb000] ;  /* 0x00b00000dc1c783b */ /* 0x004fe60000004200 */
[----:B------:R-:W2:Y:S01]  /*65f0*/  MUFU.EX2 R15, R7 ;  /* 0x00000007000f7308 */ /* 0x000ea20000000800 */
[----:B----4-:R-:W-:Y:S01]  /*6600*/  F2FP.BF16.F32.PACK_AB R4, R244, R238 ;  /* 0x000000eef404723e */ /* 0x010fe200000010ff */
[-C--:B-----5:R-:W-:Y:S01]  /*6610*/  FMUL.FTZ R44, R44, R13.reuse ;  /* 0x0000000d2c2c7220 */ /* 0x0a0fe20000410000 */
[-C--:B------:R-:W-:Y:S01]  /*6620*/  FMUL.FTZ R45, R45, R13.reuse ;  /* 0x0000000d2d2d7220 */ /* 0x080fe20000410000 */
[----:B------:R-:W-:Y:S01]  /*6630*/  FMUL.FTZ R40, R40, R13 ;  /* 0x0000000d28287220 */ /* 0x000fe20000410000 */
[----:B-1----:R-:W-:Y:S01]  /*6640*/  F2FP.BF16.F32.PACK_AB R5, R203, R191 ;  /* 0x000000bfcb05723e */ /* 0x002fe200000010ff */
[-C--:B------:R-:W-:Y:S01]  /*6650*/  FMUL.FTZ R46, R46, R12.reuse ;  /* 0x0000000c2e2e7220 */ /* 0x080fe20000410000 */
[-C--:B------:R-:W-:Y:S01]  /*6660*/  FMUL.FTZ R47, R47, R12.reuse ;  /* 0x0000000c2f2f7220 */ /* 0x080fe20000410000 */
[----:B------:R-:W-:Y:S01]  /*6670*/  FMUL.FTZ R41, R41, R13 ;  /* 0x0000000d29297220 */ /* 0x000fe20000410000 */
[-C--:B------:R-:W-:Y:S01]  /*6680*/  FMUL.FTZ R42, R42, R12.reuse ;  /* 0x0000000c2a2a7220 */ /* 0x080fe20000410000 */
[----:B------:R-:W-:Y:S01]  /*6690*/  FMUL.FTZ R43, R43, R12 ;  /* 0x0000000c2b2b7220 */ /* 0x000fe20000410000 */
[----:B------:R-:W1:Y:S01]  /*66a0*/  MUFU.EX2 R184, R25 ;  /* 0x0000001900b87308 */ /* 0x000e620000000800 */
[----:B------:R-:W-:Y:S01]  /*66b0*/  F2FP.BF16.F32.PACK_AB R9, R247, R248 ;  /* 0x000000f8f709723e */ /* 0x000fe200000010ff */
[-C--:B--2---:R-:W-:Y:S01]  /*66c0*/  FMUL.FTZ R144, R144, R15.reuse ;  /* 0x0000000f90907220 */ /* 0x084fe20000410000 */
[----:B------:R-:W-:Y:S01]  /*66d0*/  F2FP.BF16.F32.PACK_AB R7, R201, R202 ;  /* 0x000000cac907723e */ /* 0x000fe200000010ff */
[----:B------:R-:W2:Y:S01]  /*66e0*/  MUFU.EX2 R250, R26 ;  /* 0x0000001a00fa7308 */ /* 0x000ea20000000800 */
[----:B------:R-:W-:Y:S01]  /*66f0*/  FMUL.FTZ R145, R145, R15 ;  /* 0x0000000f91917220 */ /* 0x000fe20000410000 */
[-C--:B------:R-:W-:Y:S01]  /*6700*/  FMUL.FTZ R124, R124, R13.reuse ;  /* 0x0000000d7c7c7220 */ /* 0x080fe20000410000 */
[-C--:B------:R-:W-:Y:S01]  /*6710*/  FMUL.FTZ R125, R125, R13.reuse ;  /* 0x0000000d7d7d7220 */ /* 0x080fe20000410000 */
[----:B------:R-:W4:Y:S01]  /*6720*/  MUFU.EX2 R14, R14 ;  /* 0x0000000e000e7308 */ /* 0x000f220000000800 */
[-C--:B------:R-:W-:Y:S01]  /*6730*/  FMUL.FTZ R126, R126, R12.reuse ;  /* 0x0000000c7e7e7220 */ /* 0x080fe20000410000 */
[----:B------:R-:W-:Y:S01]  /*6740*/  FMUL.FTZ R127, R127, R12 ;  /* 0x0000000c7f7f7220 */ /* 0x000fe20000410000 */
[-C--:B------:R-:W-:Y:S01]  /*6750*/  FMUL.FTZ R164, R164, R13.reuse ;  /* 0x0000000da4a47220 */ /* 0x080fe20000410000 */
[-C--:B------:R-:W-:Y:S01]  /*6760*/  FMUL.FTZ R165, R165, R13.reuse ;  /* 0x0000000da5a57220 */ /* 0x080fe20000410000 */
[----:B------:R-:W-:Y:S01]  /*6770*/  FMUL.FTZ R168, R168, R13 ;  /* 0x0000000da8a87220 */ /* 0x000fe20000410000 */
[C---:B---3--:R-:W-:Y:S01]  /*6780*/  HMMA.16816.F32.BF16 R208, R4.reuse, R138, R44 ;  /* 0x0000008a04d0723c */ /* 0x048fe2000004182c */
[----:B------:R-:W-:Y:S01]  /*6790*/  LDSM.16.MT88.4 R44, [R219+0x1000] ;  /* 0x00100000db2c783b */ /* 0x000fe20000004200 */
[----:B-1----:R-:W-:Y:S01]  /*67a0*/  F2FP.BF16.F32.PACK_AB R10, R23, R184 ;  /* 0x000000b8170a723e */ /* 0x002fe200000010ff */
[-C--:B------:R-:W-:Y:S01]  /*67b0*/  FMUL.FTZ R166, R166, R12.reuse ;  /* 0x0000000ca6a67220 */ /* 0x080fe20000410000 */
[----:B--2---:R-:W-:Y:S01]  /*67c0*/  F2FP.BF16.F32.PACK_AB R11, R250, R249 ;  /* 0x000000f9fa0b723e */ /* 0x004fe200000010ff */
[----:B------:R-:W1:Y:S01]  /*67d0*/  LDSM.16.MT88.4 R24, [R216+0xa000] ;  /* 0x00a00000d818783b */ /* 0x000e620000004200 */
[----:B------:R-:W-:Y:S01]  /*67e0*/  FMUL.FTZ R167, R167, R12 ;  /* 0x0000000ca7a77220 */ /* 0x000fe20000410000 */
[----:B------:R-:W-:Y:S01]  /*67f0*/  FMUL.FTZ R169, R169, R13 ;  /* 0x0000000da9a97220 */ /* 0x000fe20000410000 */
[----:B------:R-:W-:Y:S01]  /*6800*/  HMMA.16816.F32.BF16 R212, R4, R136, R40 ;  /* 0x0000008804d4723c */ /* 0x000fe20000041828 */
[----:B------:R-:W2:Y:S01]  /*6810*/  LDSM.16.MT88.4 R40, [R20+0x1000] ;  /* 0x001000001428783b */ /* 0x000ea20000004200 */
[-C--:B----4-:R-:W-:Y:S01]  /*6820*/  FMUL.FTZ R146, R146, R14.reuse ;  /* 0x0000000e92927220 */ /* 0x090fe20000410000 */
        /* <DEDUP_REMOVED lines=59> */
[----:B-1----:R-:W-:Y:S01]  /*6be0*/  HMMA.16816.F32.BF16 R240, R8, R24, R144 ;  /* 0x0000001808f0723c */ /* 0x002fe20000041890 */
        /* <DEDUP_REMOVED lines=8> */
[----:B------:R-:W-:Y:S01]  /*6c70*/  MOV R127, R193 ;  /* 0x000000c1007f7202 */ /* 0x000fe20000000f00 */
[-C--:B------:R-:W-:Y:S01]  /*6c80*/  FMUL.FTZ R39, R39, R14.reuse ;  /* 0x0000000e27277220 */ /* 0x080fe20000410000 */
[-C--:B------:R-:W-:Y:S01]  /*6c90*/  FMUL.FTZ R52, R52, R15.reuse ;  /* 0x0000000f34347220 */ /* 0x080fe20000410000 */
[-C--:B------:R-:W-:Y:S01]  /*6ca0*/  FMUL.FTZ R53, R53, R15.reuse ;  /* 0x0000000f35357220 */ /* 0x080fe20000410000 */
[-C--:B------:R-:W-:Y:S01]  /*6cb0*/  FMUL.FTZ R54, R54, R14.reuse ;  /* 0x0000000e36367220 */ /* 0x080fe20000410000 */
[-C--:B------:R-:W-:Y:S01]  /*6cc0*/  FMUL.FTZ R55, R55, R14.reuse ;  /* 0x0000000e37377220 */ /* 0x080fe20000410000 */
[-C--:B------:R-:W-:Y:S01]  /*6cd0*/  FMUL.FTZ R64, R64, R15.reuse ;  /* 0x0000000f40407220 */ /* 0x080fe20000410000 */
[C---:B------:R-:W-:Y:S01]  /*6ce0*/  HMMA.16816.F32.BF16 R164, R4.reuse, R140, R164 ;  /* 0x0000008c04a4723c */ /* 0x040fe200000418a4 */
[-C--:B------:R-:W-:Y:S01]  /*6cf0*/  FMUL.FTZ R65, R65, R15.reuse ;  /* 0x0000000f41417220 */ /* 0x080fe20000410000 */
[-C--:B------:R-:W-:Y:S01]  /*6d00*/  FMUL.FTZ R66, R66, R14.reuse ;  /* 0x0000000e42427220 */ /* 0x080fe20000410000 */
[-C--:B------:R-:W-:Y:S01]  /*6d10*/  FMUL.FTZ R67, R67, R14.reuse ;  /* 0x0000000e43437220 */ /* 0x080fe20000410000 */
[-C--:B------:R-:W-:Y:S01]  /*6d20*/  FMUL.FTZ R68, R68, R15.reuse ;  /* 0x0000000f44447220 */ /* 0x080fe20000410000 */
        /* <DEDUP_REMOVED lines=30> */
[----:B------:R-:W-:Y:S01]  /*6f10*/  MOV R25, R186 ;  /* 0x000000ba00197202 */ /* 0x000fe20000000f00 */
[-C--:B------:R-:W-:Y:S01]  /*6f20*/  FMUL.FTZ R118, R118, R14.reuse ;  /* 0x0000000e76767220 */ /* 0x080fe20000410000 */
[-C--:B------:R-:W-:Y:S01]  /*6f30*/  FMUL.FTZ R119, R119, R14.reuse ;  /* 0x0000000e77777220 */ /* 0x080fe20000410000 */
[-C--:B------:R-:W-:Y:S01]  /*6f40*/  FMUL.FTZ R128, R128, R15.reuse ;  /* 0x0000000f80807220 */ /* 0x080fe20000410000 */
[----:B------:R-:W-:Y:S01]  /*6f50*/  FMUL.FTZ R129, R129, R15 ;  /* 0x0000000f81817220 */ /* 0x000fe20000410000 */
[C---:B------:R-:W-:Y:S01]  /*6f60*/  HMMA.16816.F32.BF16 R152, R4.reuse, R26, R152 ;  /* 0x0000001a0498723c */ /* 0x040fe20000041898 */
[-C--:B------:R-:W-:Y:S01]  /*6f70*/  FMUL.FTZ R130, R130, R14.reuse ;  /* 0x0000000e82827220 */ /* 0x080fe20000410000 */
[----:B------:R-:W-:Y:S01]  /*6f80*/  FMUL.FTZ R131, R131, R14 ;  /* 0x0000000e83837220 */ /* 0x000fe20000410000 */
[----:B------:R-:W-:Y:S01]  /*6f90*/  MOV R126, R185 ;  /* 0x000000b9007e7202 */ /* 0x000fe20000000f00 */
[----:B------:R-:W-:Y:S04]  /*6fa0*/  LDSM.16.MT88.4 R172, [R220+0xa800] ;  /* 0x00a80000dcac783b */ /* 0x000fe80000004200 */
[C---:B------:R-:W-:Y:S08]  /*6fb0*/  HMMA.16816.F32.BF16 R56, R4.reuse, R132, R56 ;  /* 0x000000840438723c */ /* 0x040ff00000041838 */
[C---:B------:R-:W-:Y:S08]  /*6fc0*/  HMMA.16816.F32.BF16 R60, R4.reuse, R134, R60 ;  /* 0x00000086043c723c */ /* 0x040ff0000004183c */
[C---:B------:R-:W-:Y:S08]  /*6fd0*/  HMMA.16816.F32.BF16 R72, R4.reuse, R32, R72 ;  /* 0x000000200448723c */ /* 0x040ff00000041848 */
[C---:B------:R-:W-:Y:S08]  /*6fe0*/  HMMA.16816.F32.BF16 R76, R4.reuse, R34, R76 ;  /* 0x00000022044c723c */ /* 0x040ff0000004184c */
[C---:B------:R-:W-:Y:S08]  /*6ff0*/  HMMA.16816.F32.BF16 R88, R4.reuse, R28, R88 ;  /* 0x0000001c0458723c */ /* 0x040ff00000041858 */
[C---:B------:R-:W-:Y:S08]  /*7000*/  HMMA.16816.F32.BF16 R92, R4.reuse, R30, R92 ;  /* 0x0000001e045c723c */ /* 0x040ff0000004185c */
[C---:B--2---:R-:W-:Y:S08]  /*7010*/  HMMA.16816.F32.BF16 R104, R4.reuse, R40, R104 ;  /* 0x000000280468723c */ /* 0x044ff00000041868 */
[C---:B------:R-:W-:Y:S08]  /*7020*/  HMMA.16816.F32.BF16 R108, R4.reuse, R42, R108 ;  /* 0x0000002a046c723c */ /* 0x040ff0000004186c */
[----:B------:R-:W-:Y:S01]  /*7030*/  HMMA.16816.F32.BF16 R120, R4, R44, R120 ;  /* 0x0000002c0478723c */ /* 0x000fe20000041878 */
[--C-:B------:R-:W-:Y:S01]  /*7040*/  FFMA.FTZ R5, R181, UR4, -R16.reuse ;  /* 0x00000004b5057c23 */ /* 0x100fe20008010810 */
[----:B------:R-:W-:Y:S01]  /*7050*/  FFMA.FTZ R4, R178, UR4, -R16 ;  /* 0x00000004b2047c23 */ /* 0x000fe20008010810 */
[----:B------:R-:W-:Y:S01]  /*7060*/  MOV R181, R23 ;  /* 0x0000001700b57202 */ /* 0x000fe20000000f00 */
[----:B------:R-:W-:Y:S01]  /*7070*/  FFMA.FTZ R6, R177, UR4, -R17 ;  /* 0x00000004b1067c23 */ /* 0x000fe20008010811 */
[----:B------:R1:W-:Y:S01]  /*7080*/  MUFU.EX2 R178, R5 ;  /* 0x0000000500b27308 */ /* 0x0003e20000000800 */
[----:B------:R-:W-:-:S02]  /*7090*/  MOV R177, R126 ;  /* 0x0000007e00b17202 */ /* 0x000fc40000000f00 */
[C---:B------:R-:W-:Y:S01]  /*70a0*/  HMMA.16816.F32.BF16 R140, R8.reuse, R138, R48 ;  /* 0x0000008a088c723c */ /* 0x040fe20000041830 */
[----:B------:R-:W2:Y:S01]  /*70b0*/  LDSM.16.MT88.4 R48, [R20+0x800] ;  /* 0x000800001430783b */ /* 0x000ea20000004200 */
[----:B------:R3:W4:Y:S06]  /*70c0*/  MUFU.EX2 R23, R4 ;  /* 0x0000000400177308 */ /* 0x00072c0000000800 */
[----:B------:R-:W-:Y:S01]  /*70d0*/  HMMA.16816.F32.BF16 R204, R8, R26, R156 ;  /* 0x0000001a08cc723c */ /* 0x000fe2000004189c */
[----:B------:R-:W-:Y:S01]  /*70e0*/  MOV R27, R25 ;  /* 0x00000019001b7202 */ /* 0x000fe20000000f00 */
[----:B------:R-:W5:Y:S01]  /*70f0*/  LDSM.16.MT88.4 R156, [R216+0xa800] ;  /* 0x00a80000d89c783b */ /* 0x000f620000004200 */
[--C-:B-1----:R-:W-:Y:S01]  /*7100*/  FFMA.FTZ R5, R176, UR4, -R16.reuse ;  /* 0x00000004b0057c23 */ /* 0x102fe20008010810 */
[----:B---3--:R-:W-:Y:S01]  /*7110*/  FFMA.FTZ R4, R179, UR4, -R16 ;  /* 0x00000004b3047c23 */ /* 0x008fe20008010810 */
[----:B------:R-:W-:-:S03]  /*7120*/  MOV R179, R24 ;  /* 0x0000001800b37202 */ /* 0x000fc60000000f00 */
[----:B------:R-:W-:Y:S01]  /*7130*/  HMMA.16816.F32.BF16 R36, R8, R136, R36 ;  /* 0x000000880824723c */ /* 0x000fe20000041824 */
[----:B------:R1:W-:Y:S01]  /*7140*/  MUFU.EX2 R24, R5 ;  /* 0x0000000500187308 */ /* 0x0003e20000000800 */
[----:B----4-:R-:W-:-:S03]  /*7150*/  F2FP.BF16.F32.PACK_AB R124, R23, R178 ;  /* 0x000000b2177c723e */ /* 0x010fc600000010ff */
[----:B------:R3:W4:Y:S03]  /*7160*/  MUFU.EX2 R25, R4 ;  /* 0x0000000400197308 */ /* 0x0007260000000800 */
[----:B------:R-:W-:Y:S01]  /*7170*/  HMMA.16816.F32.BF16 R52, R8, R132, R52 ;  /* 0x000000840834723c */ /* 0x000fe20000041834 */
[----:B-1----:R-:W-:Y:S01]  /*7180*/  FFMA.FTZ R5, R180, UR4, -R17 ;  /* 0x00000004b4057c23 */ /* 0x002fe20008010811 */
[----:B------:R-:W-:-:S06]  /*7190*/  MOV R180, R22 ;  /* 0x0000001600b47202 */ /* 0x000fcc0000000f00 */
[C---:B------:R-:W-:Y:S01]  /*71a0*/  HMMA.16816.F32.BF16 R184, R8.reuse, R134, R64 ;  /* 0x0000008608b8723c */ /* 0x040fe20000041840 */
[----:B------:R1:W-:Y:S01]  /*71b0*/  MUFU.EX2 R22, R6 ;  /* 0x0000000600167308 */ /* 0x0003e20000000800 */
[----:B---3--:R-:W-:Y:S01]  /*71c0*/  FFMA.FTZ R4, R182, UR4, -R17 ;  /* 0x00000004b6047c23 */ /* 0x008fe20008010811 */
[----:B------:R-:W-:Y:S01]  /*71d0*/  MOV R182, R21 ;  /* 0x0000001500b67202 */ /* 0x000fe20000000f00 */
[----:B------:R-:W-:Y:S01]  /*71e0*/  LDSM.16.MT88.4 R64, [R219+0x800] ;  /* 0x00080000db40783b */ /* 0x000fe20000004200 */
[----:B------:R3:W2:Y:S01]  /*71f0*/  MUFU.EX2 R21, R5 ;  /* 0x0000000500157308 */ /* 0x0006a20000000800 */
[----:B----4-:R-:W-:Y:S02]  /*7200*/  F2FP.BF16.F32.PACK_AB R126, R25, R24 ;  /* 0x00000018197e723e */ /* 0x010fe400000010ff */
[----:B------:R-:W-:Y:S01]  /*7210*/  HMMA.16816.F32.BF16 R68, R8, R32, R68 ;  /* 0x000000200844723c */ /* 0x000fe20000041844 */
[----:B------:R4:W-:Y:S01]  /*7220*/  MUFU.EX2 R16, R4 ;  /* 0x0000000400107308 */ /* 0x0009e20000000800 */
[----:B-1----:R-:W-:-:S06]  /*7230*/  FFMA.FTZ R6, R197, UR4, -R19 ;  /* 0x00000004c5067c23 */ /* 0x002fcc0008010813 */
[C---:B------:R-:W-:Y:S01]  /*7240*/  HMMA.16816.F32.BF16 R136, R8.reuse, R34, R80 ;  /* 0x000000220888723c */ /* 0x040fe20000041850 */
[----:B------:R-:W-:Y:S01]  /*7250*/  LDSM.16.MT88.4 R80, [R216+0xb800] ;  /* 0x00b80000d850783b */ /* 0x000fe20000004200 */
[----:B---3--:R-:W-:Y:S01]  /*7260*/  FFMA.FTZ R5, R183, UR4, -R17 ;  /* 0x00000004b7057c23 */ /* 0x008fe20008010811 */
[----:B------:R-:W-:Y:S02]  /*7270*/  MOV R183, R127 ;  /* 0x0000007f00b77202 */ /* 0x000fe40000000f00 */
[----:B--2---:R-:W-:Y:S01]  /*7280*/  F2FP.BF16.F32.PACK_AB R125, R21, R22 ;  /* 0x00000016157d723e */ /* 0x004fe200000010ff */
[----:B------:R-:W1:Y:S02]  /*7290*/  MUFU.EX2 R7, R5 ;  /* 0x0000000500077308 */ /* 0x000e640000000800 */
[----:B------:R-:W-:Y:S01]  /*72a0*/  HMMA.16816.F32.BF16 R84, R8, R28, R84 ;  /* 0x0000001c0854723c */ /* 0x000fe20000041854 */
[----:B----4-:R-:W-:-:S07]  /*72b0*/  FFMA.FTZ R4, R198, UR4, -R19 ;  /* 0x00000004c6047c23 */ /* 0x010fce0008010813 */
[----:B------:R-:W-:Y:S01]  /*72c0*/  HMMA.16816.F32.BF16 R132, R8, R30, R96 ;  /* 0x0000001e0884723c */ /* 0x000fe20000041860 */
[----:B------:R-:W-:Y:S01]  /*72d0*/  LDSM.16.MT88.4 R96, [R220+0xb800] ;  /* 0x00b80000dc60783b */ /* 0x000fe20000004200 */
[----:B-1----:R-:W-:Y:S01]  /*72e0*/  F2FP.BF16.F32.PACK_AB R127, R7, R16 ;  /* 0x00000010077f723e */ /* 0x002fe200000010ff */
[----:B------:R-:W-:-:S05]  /*72f0*/  FFMA.FTZ R5, R196, UR4, -R19 ;  /* 0x00000004c4057c23 */ /* 0x000fca0008010813 */
[C---:B------:R-:W-:Y:S01]  /*7300*/  HMMA.16816.F32.BF16 R100, R8.reuse, R40, R100 ;  /* 0x000000280864723c */ /* 0x040fe20000041864 */
[----:B------:R1:W-:Y:S07]  /*7310*/  MUFU.EX2 R26, R5 ;  /* 0x00000005001a7308 */ /* 0x0003ee0000000800 */
[C---:B------:R-:W-:Y:S01]  /*7320*/  HMMA.16816.F32.BF16 R28, R8.reuse, R42, R112 ;  /* 0x0000002a081c723c */ /* 0x040fe20000041870 */
[----:B------:R2:W-:Y:S07]  /*7330*/  LDSM.16.MT88.4 R112, [R20+0x1800] ;  /* 0x001800001470783b */ /* 0x0005ee0000004200 */
[----:B------:R-:W-:Y:S01]  /*7340*/  HMMA.16816.F32.BF16 R116, R8, R44, R116 ;  /* 0x0000002c0874723c */ /* 0x000fe20000041874 */
[----:B-1----:R-:W-:-:S04]  /*7350*/  FFMA.FTZ R5, R199, UR4, -R18 ;  /* 0x00000004c7057c23 */ /* 0x002fc80008010812 */
[----:B------:R1:W-:Y:S03]  /*7360*/  MUFU.EX2 R17, R5 ;  /* 0x0000000500117308 */ /* 0x0003e60000000800 */
[----:B------:R-:W-:Y:S01]  /*7370*/  HMMA.16816.F32.BF16 R32, R8, R46, R128 ;  /* 0x0000002e0820723c */ /* 0x000fe20000041880 */
[----:B------:R-:W3:Y:S07]  /*7380*/  LDSM.16.MT88.4 R8, [R219+0x1800] ;  /* 0x00180000db08783b */ /* 0x000eee0000004200 */
[----:B------:R-:W-:Y:S01]  /*7390*/  HMMA.16816.F32.BF16 R40, R124, R48, R212 ;  /* 0x000000307c28723c */ /* 0x000fe200000418d4 */
[----:B------:R-:W-:Y:S01]  /*73a0*/  MOV R215, R27 ;  /* 0x0000001b00d77202 */ /* 0x000fe20000000f00 */
[----:B--2---:R2:W-:Y:S01]  /*73b0*/  MUFU.EX2 R20, R6 ;  /* 0x0000000600147308 */ /* 0x0045e20000000800 */
[----:B-1----:R-:W-:-:S03]  /*73c0*/  FFMA.FTZ R5, R180, R12, R191 ;  /* 0x0000000cb4057223 */ /* 0x002fc600000100bf */
[----:B------:R1:W4:Y:S01]  /*73d0*/  MUFU.EX2 R27, R4 ;  /* 0x00000004001b7308 */ /* 0x0003220000000800 */
[----:B------:R-:W-:Y:S01]  /*73e0*/  FFMA.FTZ R15, R215, R15, R251 ;  /* 0x0000000fd70f7223 */ /* 0x000fe200000100fb */
[----:B-----5:R-:W-:Y:S01]  /*73f0*/  HMMA.16816.F32.BF16 R148, R124, R156, R148 ;  /* 0x0000009c7c94723c */ /* 0x020fe20000041894 */
[----:B------:R-:W-:Y:S02]  /*7400*/  FADD.FTZ R12, R203, R5 ;  /* 0x00000005cb0c7221 */ /* 0x000fe40000010000 */
[----:B------:R-:W-:Y:S01]  /*7410*/  FADD.FTZ R15, R177, R15 ;  /* 0x0000000fb10f7221 */ /* 0x000fe20000010000 */
[----:B--2---:R-:W-:-:S04]  /*7420*/  FFMA.FTZ R6, R200, UR4, -R18 ;  /* 0x00000004c8067c23 */ /* 0x004fc80008010812 */
[C---:B------:R-:W-:Y:S01]  /*7430*/  HMMA.16816.F32.BF16 R152, R124.reuse, R158, R152 ;  /* 0x0000009e7c98723c */ /* 0x040fe20000041898 */
[----:B-1----:R-:W-:Y:S01]  /*7440*/  FFMA.FTZ R4, R190, UR4, -R19 ;  /* 0x00000004be047c23 */ /* 0x002fe20008010813 */
[----:B----4-:R-:W-:Y:S01]  /*7450*/  F2FP.BF16.F32.PACK_AB R128, R20, R27 ;  /* 0x0000001b1480723e */ /* 0x010fe200000010ff */
[----:B------:R1:W2:Y:S05]  /*7460*/  MUFU.EX2 R19, R6 ;  /* 0x0000000600137308 */ /* 0x0002aa0000000800 */
[C---:B------:R-:W-:Y:S01]  /*7470*/  HMMA.16816.F32.BF16 R164, R124.reuse, R172, R164 ;  /* 0x000000ac7ca4723c */ /* 0x040fe200000418a4 */
[----:B------:R4:W5:Y:S07]  /*7480*/  MUFU.EX2 R176, R4 ;  /* 0x0000000400b07308 */ /* 0x00096e0000000800 */
[----:B---3--:R-:W-:Y:S01]  /*7490*/  HMMA.16816.F32.BF16 R120, R124, R8, R120 ;  /* 0x000000087c78723c */ /* 0x008fe20000041878 */
[--C-:B-1----:R-:W-:Y:S01]  /*74a0*/  FFMA.FTZ R6, R188, UR4, -R18.reuse ;  /* 0x00000004bc067c23 */ /* 0x102fe20008010812 */
[----:B--2---:R-:W-:Y:S01]  /*74b0*/  F2FP.BF16.F32.PACK_AB R129, R17, R19 ;  /* 0x000000131181723e */ /* 0x004fe200000010ff */
[----:B----4-:R-:W-:Y:S01]  /*74c0*/  FFMA.FTZ R4, R189, UR4, -R18 ;  /* 0x00000004bd047c23 */ /* 0x010fe20008010812 */
[----:B-----5:R-:W-:-:S03]  /*74d0*/  F2FP.BF16.F32.PACK_AB R130, R176, R26 ;  /* 0x0000001ab082723e */ /* 0x020fc600000010ff */
[----:B------:R-:W-:Y:S01]  /*74e0*/  MUFU.EX2 R6, R6 ;  /* 0x0000000600067308 */ /* 0x000fe20000000800 */
[C---:B------:R-:W-:Y:S03]  /*74f0*/  HMMA.16816.F32.BF16 R168, R124.reuse, R174, R168 ;  /* 0x000000ae7ca8723c */ /* 0x040fe600000418a8 */
[----:B------:R-:W1:Y:S05]  /*7500*/  MUFU.EX2 R4, R4 ;  /* 0x0000000400047308 */ /* 0x000e6a0000000800 */
[C---:B------:R-:W-:Y:S08]  /*7510*/  HMMA.16816.F32.BF16 R44, R124.reuse, R50, R208 ;  /* 0x000000327c2c723c */ /* 0x040ff000000418d0 */
[----:B------:R-:W-:Y:S01]  /*7520*/  HMMA.16816.F32.BF16 R56, R124, R64, R56 ;  /* 0x000000407c38723c */ /* 0x000fe20000041838 */
[----:B-1----:R-:W-:-:S07]  /*7530*/  F2FP.BF16.F32.PACK_AB R131, R6, R4 ;  /* 0x000000040683723e */ /* 0x002fce00000010ff */
[----:B------:R-:W-:Y:S01]  /*7540*/  HMMA.16816.F32.BF16 R116, R128, R8, R116 ;  /* 0x000000088074723c */ /* 0x000fe20000041874 */
[----:B------:R-:W-:Y:S01]  /*7550*/  FFMA.FTZ R9, R183, R14, R248 ;  /* 0x0000000eb7097223 */ /* 0x000fe200000100f8 */
[----:B------:R-:W-:-:S03]  /*7560*/  FFMA.FTZ R8, R182, R13, R238 ;  /* 0x0000000db6087223 */ /* 0x000fc600000100ee */
[----:B------:R-:W-:Y:S01]  /*7570*/  FADD.FTZ R13, R247, R9 ;  /* 0x00000009f70d7221 */ /* 0x000fe20000010000 */
[----:B------:R-:W-:Y:S01]  /*7580*/  FADD.FTZ R9, R244, R8 ;  /* 0x00000008f4097221 */ /* 0x000fe20000010000 */
[----:B------:R-:W-:Y:S01]  /*7590*/  FADD.FTZ R8, R179, R15 ;  /* 0x0000000fb3087221 */ /* 0x000fe20000010000 */
[C---:B------:R-:W-:Y:S01]  /*75a0*/  HMMA.16816.F32.BF16 R60, R124.reuse, R66, R60 ;  /* 0x000000427c3c723c */ /* 0x040fe2000004183c */
        /* <DEDUP_REMOVED lines=9> */
[----:B------:R-:W-:-:S02]  /*7640*/  FADD.FTZ R8, R20, R8 ;  /* 0x0000000814087221 */ /* 0x000fc40000010000 */
[----:B------:R-:W-:Y:S01]  /*7650*/  FADD.FTZ R5, R17, R5 ;  /* 0x0000000511057221 */ /* 0x000fe20000010000 */
[----:B------:R-:W-:Y:S01]  /*7660*/  FADD.FTZ R9, R23, R9 ;  /* 0x0000000917097221 */ /* 0x000fe20000010000 */
[----:B------:R-:W-:Y:S01]  /*7670*/  FADD.FTZ R8, R26, R8 ;  /* 0x000000081a087221 */ /* 0x000fe20000010000 */
[----:B------:R-:W-:Y:S01]  /*7680*/  HMMA.16816.F32.BF16 R76, R124, R82, R76 ;  /* 0x000000527c4c723c */ /* 0x000fe2000004184c */
[----:B------:R-:W-:Y:S01]  /*7690*/  FADD.FTZ R4, R4, R5 ;  /* 0x0000000504047221 */ /* 0x000fe20000010000 */
[----:B------:R-:W-:-:S06]  /*76a0*/  FADD.FTZ R5, R24, R9 ;  /* 0x0000000918057221 */ /* 0x000fcc0000010000 */
[C---:B------:R-:W-:Y:S08]  /*76b0*/  HMMA.16816.F32.BF16 R88, R124.reuse, R96, R88 ;  /* 0x000000607c58723c */ /* 0x040ff00000041858 */
[C---:B------:R-:W-:Y:S08]  /*76c0*/  HMMA.16816.F32.BF16 R92, R124.reuse, R98, R92 ;  /* 0x000000627c5c723c */ /* 0x040ff0000004185c */
[C---:B------:R-:W-:Y:S08]  /*76d0*/  HMMA.16816.F32.BF16 R104, R124.reuse, R112, R104 ;  /* 0x000000707c68723c */ /* 0x040ff00000041868 */
[C---:B------:R-:W-:Y:S08]  /*76e0*/  HMMA.16816.F32.BF16 R108, R124.reuse, R114, R108 ;  /* 0x000000727c6c723c */ /* 0x040ff0000004186c */
[----:B------:R-:W-:Y:S08]  /*76f0*/  HMMA.16816.F32.BF16 R124, R124, R10, R144 ;  /* 0x0000000a7c7c723c */ /* 0x000ff00000041890 */
[C---:B------:R-:W-:Y:S08]  /*7700*/  HMMA.16816.F32.BF16 R36, R128.reuse, R48, R36 ;  /* 0x000000308024723c */ /* 0x040ff00000041824 */
[C---:B------:R-:W-:Y:S08]  /*7710*/  HMMA.16816.F32.BF16 R100, R128.reuse, R112, R100 ;  /* 0x000000708064723c */ /* 0x040ff00000041864 */
[----:B------:R-:W-:Y:S01]  /*7720*/  HMMA.16816.F32.BF16 R144, R128, R156, R240 ;  /* 0x0000009c8090723c */ /* 0x000fe200000418f0 */
[----:B------:R-:W-:Y:S01]  /*7730*/  FADD.FTZ R240, R176, R8 ;  /* 0x00000008b0f07221 */ /* 0x000fe20000010000 */
[----:B------:R-:W-:Y:S01]  /*7740*/  FADD.FTZ R241, R6, R4 ;  /* 0x0000000406f17221 */ /* 0x000fe20000010000 */
[----:B------:R-:W-:-:S03]  /*7750*/  FADD.FTZ R242, R25, R5 ;  /* 0x0000000519f27221 */ /* 0x000fc60000010000 */
[----:B------:R1:W-:Y:S02]  /*7760*/  STL [R1+0x14], R240 ;  /* 0x000014f001007387 */ /* 0x0003e40000100800 */
[C---:B------:R-:W-:Y:S02]  /*7770*/  HMMA.16816.F32.BF16 R160, R128.reuse, R172, R160 ;  /* 0x000000ac80a0723c */ /* 0x040fe400000418a0 */
[----:B------:R1:W-:Y:S04]  /*7780*/  STL [R1+0x10], R241 ;  /* 0x000010f101007387 */ /* 0x0003e80000100800 */
[----:B------:R1:W-:Y:S02]  /*7790*/  STL [R1+0xc], R242 ;  /* 0x00000cf201007387 */ /* 0x0003e40000100800 */
        /* <DEDUP_REMOVED lines=9> */
[----:B------:R-:W-:-:S07]  /*7830*/  MOV R136, R222 ;  /* 0x000000de00887202 */ /* 0x000fce0000000f00 */
[C---:B------:R-:W-:Y:S01]  /*7840*/  HMMA.16816.F32.BF16 R96, R128.reuse, R98, R132 ;  /* 0x000000628060723c */ /* 0x040fe20000041884 */
[----:B------:R-:W-:Y:S02]  /*7850*/  MOV R132, R235 ;  /* 0x000000eb00847202 */ /* 0x000fe40000000f00 */
[----:B------:R-:W-:Y:S02]  /*7860*/  MOV R133, R223 ;  /* 0x000000df00857202 */ /* 0x000fe40000000f00 */
[----:B------:R-:W-:Y:S02]  /*7870*/  MOV R134, R224 ;  /* 0x000000e000867202 */ /* 0x000fe40000000f00 */
[----:B------:R-:W-:Y:S01]  /*7880*/  MOV R135, R225 ;  /* 0x000000e100877202 */ /* 0x000fe20000000f00 */
[----:B------:R-:W-:Y:S01]  /*7890*/  HMMA.16816.F32.BF16 R128, R128, R10, R32 ;  /* 0x0000000a8080723c */ /* 0x000fe20000041820 */
[----:B------:R-:W-:-:S04]  /*78a0*/  FADD.FTZ R10, R202, R12 ;  /* 0x0000000cca0a7221 */ /* 0x000fc80000010000 */
[----:B------:R-:W-:-:S04]  /*78b0*/  FADD.FTZ R10, R201, R10 ;  /* 0x0000000ac90a7221 */ /* 0x000fc80000010000 */
[----:B------:R-:W-:-:S04]  /*78c0*/  FADD.FTZ R22, R22, R10 ;  /* 0x0000000a16167221 */ /* 0x000fc80000010000 */
[----:B------:R-:W-:-:S04]  /*78d0*/  FADD.FTZ R21, R21, R22 ;  /* 0x0000001615157221 */ /* 0x000fc80000010000 */
[----:B------:R-:W-:-:S04]  /*78e0*/  FADD.FTZ R21, R16, R21 ;  /* 0x0000001510157221 */ /* 0x000fc80000010000 */
[----:B------:R-:W-:-:S05]  /*78f0*/  FADD.FTZ R243, R7, R21 ;  /* 0x0000001507f37221 */ /* 0x000fca0000010000 */
[----:B------:R1:W-:Y:S01]  /*7900*/  STL [R1+0x8], R243 ;  /* 0x000008f301007387 */ /* 0x0003e20000100800 */
[----:B------:R-:W-:Y:S05]  /*7910*/  @!P1 BRA `(.L_x_1303) ;  /* 0x0000008000909947 */ /* 0x000fea0003800000 */
[----:B------:R-:W2:Y:S04]  /*7920*/  LDL R177, [R1+0x30] ;  /* 0x0000300001b17983 */ /* 0x000ea80000100800 */
[----:B------:R-:W3:Y:S04]  /*7930*/  LDL R179, [R1+0x2c] ;  /* 0x00002c0001b37983 */ /* 0x000ee80000100800 */
[----:B------:R-:W4:Y:S01]  /*7940*/  LDL R181, [R1+0x34] ;  /* 0x0000340001b57983 */ /* 0x000f220000100800 */
[----:B------:R-:W-:Y:S01]  /*7950*/  VIADD R235, R252, 0xfffffffd ;  /* 0xfffffffdfceb7836 */ /* 0x000fe20000000000 */
[----:B------:R-:W-:-:S04]  /*7960*/  DEPBAR.LE SB0, 0x0 ;  /* 0x000080000000791a */ /* 0x000fc80000000000 */
[----:B------:R-:W-:-:S04]  /*7970*/  IMAD.WIDE.U32 R4, R235, R236, RZ ;  /* 0x000000eceb047225 */ /* 0x000fc800078e00ff */
[----:B------:R-:W-:Y:S02]  /*7980*/  IMAD.SHL.U32 R8, R4, 0x20, RZ ;  /* 0x0000002004087824 */ /* 0x000fe400078e00ff */
[----:B------:R-:W-:Y:S02]  /*7990*/  IMAD R5, R235, R237, R5 ;  /* 0x000000edeb057224 */ /* 0x000fe400078e0205 */
[--C-:B------:R-:W-:Y:S01]  /*79a0*/  IMAD.IADD R25, R217, 0x1, R2.reuse ;  /* 0x00000001d9197824 */ /* 0x100fe200078e0202 */
[----:B------:R-:W-:Y:S01]  /*79b0*/  BAR.SYNC.DEFER_BLOCKING 0x0 ;  /* 0x0000000000007b1d */ /* 0x000fe20000010000 */
[----:B------:R-:W-:Y:S01]  /*79c0*/  LEA R8, P0, R236, R8, 0x4 ;  /* 0x00000008ec087211 */ /* 0x000fe200078020ff */
[----:B------:R-:W-:Y:S01]  /*79d0*/  IMAD.IADD R24, R3, 0x1, R2 ;  /* 0x0000000103187824 */ /* 0x000fe200078e0202 */
[C---:B------:R-:W-:Y:S02]  /*79e0*/  SHF.L.U64.HI R9, R4.reuse, 0x5, R5 ;  /* 0x0000000504097819 */ /* 0x040fe40000010205 */
[----:B--2---:R-:W-:-:S04]  /*79f0*/  LEA R6, P1, R4, R177, 0x6 ;  /* 0x000000b104067211 */ /* 0x004fc800078230ff */
[----:B---3--:R-:W-:Y:S02]  /*7a00*/  LEA.HI.X R7, R4, R179, R5, 0x6, P1 ;  /* 0x000000b304077211 */ /* 0x008fe400008f3405 */
[----:B------:R-:W-:Y:S02]  /*7a10*/  LEA.HI.X R5, R236, R9, R237, 0x4, P0 ;  /* 0x00000009ec057211 */ /* 0x000fe400000f24ed */
[C---:B------:R-:W-:Y:S01]  /*7a20*/  LEA R4, P0, R8.reuse, R177, 0x1 ;  /* 0x000000b108047211 */ /* 0x040fe200078008ff */
[----:B------:R-:W-:Y:S01]  /*7a30*/  @!PT LDS RZ, [RZ] ;  /* 0x00000000fffff984 */ /* 0x000fe20000000800 */
[----:B------:R-:W-:Y:S01]  /*7a40*/  @!PT LDS RZ, [RZ] ;  /* 0x00000000fffff984 */ /* 0x000fe20000000800 */
[----:B------:R-:W-:Y:S01]  /*7a50*/  @!PT LDS RZ, [RZ] ;  /* 0x00000000fffff984 */ /* 0x000fe20000000800 */
[----:B------:R-:W-:Y:S01]  /*7a60*/  LDGSTS.E.BYPASS.LTC128B.128 [R232+0xa000], desc[UR16][R6.64] ;  /* 0x0a00000006e87fae */ /* 0x000fe2000b981a10 */
[----:B----4-:R-:W-:Y:S02]  /*7a70*/  IMAD.MOV.U32 R251, RZ, RZ, R181 ;  /* 0x000000fffffb7224 */ /* 0x010fe400078e00b5 */
[----:B------:R-:W-:Y:S01]  /*7a80*/  LEA.HI.X R5, R8, R179, R5, 0x1, P0 ;  /* 0x000000b308057211 */ /* 0x000fe200000f0c05 */
[----:B------:R-:W-:Y:S04]  /*7a90*/  LDGSTS.E.BYPASS.LTC128B.128 [R232+0xb000], desc[UR16][R6.64+0x80] ;  /* 0x0b00008006e87fae */ /* 0x000fe8000b981a10 */
[----:B------:R-:W-:Y:S04]  /*7aa0*/  LDGSTS.E.BYPASS.LTC128B.128 [R232+0xa800], desc[UR16][R4.64] ;  /* 0x0a80000004e87fae */ /* 0x000fe8000b981a10 */
[----:B------:R2:W-:Y:S04]  /*7ab0*/  LDGSTS.E.BYPASS.LTC128B.128 [R232+0xb800], desc[UR16][R4.64+0x80] ;  /* 0x0b80008004e87fae */ /* 0x0005e8000b981a10 */
[----:B------:R-:W-:Y:S04]  /*7ac0*/  LDSM.16.M88.4 R32, [R218+UR5+0x8000] ;  /* 0x00800005da20783b */ /* 0x000fe80008000200 */
[----:B------:R-:W3:Y:S04]  /*7ad0*/  LDSM.16.M88.4 R8, [R217+0x2000] ;  /* 0x00200000d908783b */ /* 0x000ee80000000200 */
[----:B------:R-:W4:Y:S04]  /*7ae0*/  LDSM.16.M88.4 R28, [R218+UR5+0x8800] ;  /* 0x00880005da1c783b */ /* 0x000f280008000200 */
[----:B------:R-:W5:Y:S04]  /*7af0*/  LDSM.16.M88.4 R12, [R217] ;  /* 0x00000000d90c783b */ /* 0x000f680000000200 */
[----:B------:R-:W-:Y:S04]  /*7b00*/  LDSM.16.M88.4 R136, [R24+0x8000] ;  /* 0x008000001888783b */ /* 0x000fe80000000200 */
[----:B------:R-:W-:Y:S04]  /*7b10*/  LDSM.16.M88.4 R132, [R24+0x8800] ;  /* 0x008800001884783b */ /* 0x000fe80000000200 */
[----:B--2---:R-:W2:Y:S04]  /*7b20*/  LDSM.16.M88.4 R4, [R25+0x2000] ;  /* 0x002000001904783b */ /* 0x004ea80000000200 */
[----:B------:R-:W1:Y:S04]  /*7b30*/  LDSM.16.M88.4 R16, [R25] ;  /* 0x000000001910783b */ /* 0x000e680000000200 */
[----:B------:R-:W-:Y:S04]  /*7b40*/  LDSM.16.M88.4 R20, [R226+0x2000] ;  /* 0x00200000e214783b */ /* 0x000fe80000000200 */
[----:B------:R-:W1:Y:S04]  /*7b50*/  LDSM.16.M88.4 R176, [R233+0x8000] ;  /* 0x00800000e9b0783b */ /* 0x000e680000000200 */
[----:B------:R-:W1:Y:S01]  /*7b60*/  LDSM.16.M88.4 R140, [R233+0x8800] ;  /* 0x00880000e98c783b */ /* 0x000e620000000200 */
[C---:B---3--:R-:W-:Y:S03]  /*7b70*/  HMMA.16816.F32.BF16 R180, R8.reuse, R32, RZ ;  /* 0x0000002008b4723c */ /* 0x048fe600000418ff */
[----:B------:R-:W0:Y:S05]  /*7b80*/  LDGDEPBAR ;  /* 0x00000000000079af */ /* 0x000e2a0000000000 */
[C---:B----4-:R-:W-:Y:S08]  /*7b90*/  HMMA.16816.F32.BF16 R188, R8.reuse, R28, RZ ;  /* 0x0000001c08bc723c */ /* 0x050ff000000418ff */
[C---:B------:R-:W-:Y:S08]  /*7ba0*/  HMMA.16816.F32.BF16 R192, R8.reuse, R34, RZ ;  /* 0x0000002208c0723c */ /* 0x040ff000000418ff */
[----:B------:R-:W-:Y:S08]  /*7bb0*/  HMMA.16816.F32.BF16 R8, R8, R30, RZ ;  /* 0x0000001e0808723c */ /* 0x000ff000000418ff */
[C---:B-----5:R-:W-:Y:S08]  /*7bc0*/  HMMA.16816.F32.BF16 R196, R12.reuse, R32, RZ ;  /* 0x000000200cc4723c */ /* 0x060ff000000418ff */
[C---:B------:R-:W-:Y:S08]  /*7bd0*/  HMMA.16816.F32.BF16 R204, R12.reuse, R34, RZ ;  /* 0x000000220ccc723c */ /* 0x040ff000000418ff */
[C---:B------:R-:W-:Y:S08]  /*7be0*/  HMMA.16816.F32.BF16 R200, R12.reuse, R28, RZ ;  /* 0x0000001c0cc8723c */ /* 0x040ff000000418ff */
[----:B------:R-:W-:Y:S08]  /*7bf0*/  HMMA.16816.F32.BF16 R184, R12, R30, RZ ;  /* 0x0000001e0cb8723c */ /* 0x000ff000000418ff */
[C---:B--2---:R-:W-:Y:S08]  /*7c00*/  HMMA.16816.F32.BF16 R32, R4.reuse, R136, R180 ;  /* 0x000000880420723c */ /* 0x044ff000000418b4 */
[C---:B------:R-:W-:Y:S08]  /*7c10*/  HMMA.16816.F32.BF16 R28, R4.reuse, R138, R192 ;  /* 0x0000008a041c723c */ /* 0x040ff000000418c0 */
[C---:B------:R-:W-:Y:S08]  /*7c20*/  HMMA.16816.F32.BF16 R12, R4.reuse, R132, R188 ;  /* 0x00000084040c723c */ /* 0x040ff000000418bc */
[----:B------:R-:W-:Y:S01]  /*7c30*/  HMMA.16816.F32.BF16 R180, R4, R134, R8 ;  /* 0x0000008604b4723c */ /* 0x000fe20000041808 */
[----:B------:R-:W2:Y:S04]  /*7c40*/  LDSM.16.M88.4 R8, [R226] ;  /* 0x00000000e208783b */ /* 0x000ea80000000200 */
[----:B------:R-:W-:Y:S03]  /*7c50*/  LDSM.16.M88.4 R4, [R234+0x2000] ;  /* 0x00200000ea04783b */ /* 0x000fe60000000200 */
[C---:B-1----:R-:W-:Y:S08]  /*7c60*/  HMMA.16816.F32.BF16 R208, R16.reuse, R132, R200 ;  /* 0x0000008410d0723c */ /* 0x042ff000000418c8 */
[----:B------:R-:W-:Y:S08]  /*7c70*/  HMMA.16816.F32.BF16 R192, R16, R138, R204 ;  /* 0x0000008a10c0723c */ /* 0x000ff000000418cc */
[C---:B------:R-:W-:Y:S01]  /*7c80*/  HMMA.16816.F32.BF16 R200, R20.reuse, R178, R28 ;  /* 0x000000b214c8723c */ /* 0x040fe2000004181c */
[----:B------:R-:W1:Y:S07]  /*7c90*/  LDSM.16.M88.4 R28, [R221+0x8000] ;  /* 0x00800000dd1c783b */ /* 0x000e6e0000000200 */
[C---:B------:R-:W-:Y:S01]  /*7ca0*/  HMMA.16816.F32.BF16 R204, R20.reuse, R176, R32 ;  /* 0x000000b014cc723c */ /* 0x040fe20000041820 */
[----:B------:R-:W-:Y:S07]  /*7cb0*/  LDSM.16.M88.4 R32, [R218+UR5+0x9800] ;  /* 0x00980005da20783b */ /* 0x000fee0008000200 */
[C---:B------:R-:W-:Y:S01]  /*7cc0*/  HMMA.16816.F32.BF16 R212, R20.reuse, R140, R12 ;  /* 0x0000008c14d4723c */ /* 0x040fe2000004180c */
[----:B------:R-:W-:Y:S07]  /*7cd0*/  LDSM.16.M88.4 R12, [R234] ;  /* 0x00000000ea0c783b */ /* 0x000fee0000000200 */
[----:B------:R-:W-:Y:S01]  /*7ce0*/  HMMA.16816.F32.BF16 R188, R20, R142, R180 ;  /* 0x0000008e14bc723c */ /* 0x000fe200000418b4 */
[----:B------:R-:W3:Y:S07]  /*7cf0*/  LDSM.16.M88.4 R20, [R221+0x8800] ;  /* 0x00880000dd14783b */ /* 0x000eee0000000200 */
[C---:B------:R-:W-:Y:S08]  /*7d00*/  HMMA.16816.F32.BF16 R196, R16.reuse, R136, R196 ;  /* 0x0000008810c4723c */ /* 0x040ff000000418c4 */
[----:B------:R-:W-:Y:S01]  /*7d10*/  HMMA.16816.F32.BF16 R136, R16, R134, R184 ;  /* 0x000000861088723c */ /* 0x000fe200000418b8 */
[----:B------:R-:W-:Y:S04]  /*7d20*/  LDSM.16.M88.4 R16, [R217+0x6000] ;  /* 0x00600000d910783b */ /* 0x000fe80000000200 */
[----:B------:R-:W4:Y:S03]  /*7d30*/  LDSM.16.M88.4 R132, [R218+UR5+0x9000] ;  /* 0x00900005da84783b */ /* 0x000f260008000200 */
[C---:B--2---:R-:W-:Y:S08]  /*7d40*/  HMMA.16816.F32.BF16 R180, R8.reuse, R178, R192 ;  /* 0x000000b208b4723c */ /* 0x044ff000000418c0 */
[C---:B------:R-:W-:Y:S08]  /*7d50*/  HMMA.16816.F32.BF16 R184, R8.reuse, R176, R196 ;  /* 0x000000b008b8723c */ /* 0x040ff000000418c4 */
[C---:B------:R-:W-:Y:S08]  /*7d60*/  HMMA.16816.F32.BF16 R176, R8.reuse, R140, R208 ;  /* 0x0000008c08b0723c */ /* 0x040ff000000418d0 */
[----:B------:R-:W-:Y:S01]  /*7d70*/  HMMA.16816.F32.BF16 R136, R8, R142, R136 ;  /* 0x0000008e0888723c */ /* 0x000fe20000041888 */
[----:B------:R-:W2:Y:S07]  /*7d80*/  LDSM.16.M88.4 R8, [R217+0x4000] ;  /* 0x00400000d908783b */ /* 0x000eae0000000200 */
[C---:B-1----:R-:W-:Y:S08]  /*7d90*/  HMMA.16816.F32.BF16 R140, R4.reuse, R28, R204 ;  /* 0x0000001c048c723c */ /* 0x042ff000000418cc */
[C---:B------:R-:W-:Y:S08]  /*7da0*/  HMMA.16816.F32.BF16 R192, R4.reuse, R30, R200 ;  /* 0x0000001e04c0723c */ /* 0x040ff000000418c8 */
[C---:B---3--:R-:W-:Y:S08]  /*7db0*/  HMMA.16816.F32.BF16 R204, R4.reuse, R20, R212 ;  /* 0x0000001404cc723c */ /* 0x048ff000000418d4 */
[----:B------:R-:W-:Y:S01]  /*7dc0*/  HMMA.16816.F32.BF16 R188, R4, R22, R188 ;  /* 0x0000001604bc723c */ /* 0x000fe200000418bc */
[----:B------:R-:W-:Y:S07]  /*7dd0*/  LDSM.16.M88.4 R4, [R25+0x6000] ;  /* 0x006000001904783b */ /* 0x000fee0000000200 */
[C---:B------:R-:W-:Y:S08]  /*7de0*/  HMMA.16816.F32.BF16 R200, R12.reuse, R28, R184 ;  /* 0x0000001c0cc8723c */ /* 0x040ff000000418b8 */
[C---:B------:R-:W-:Y:S01]  /*7df0*/  HMMA.16816.F32.BF16 R196, R12.reuse, R30, R180 ;  /* 0x0000001e0cc4723c */ /* 0x040fe200000418b4 */
[----:B------:R-:W1:Y:S07]  /*7e00*/  LDSM.16.M88.4 R28, [R24+0x9000] ;  /* 0x00900000181c783b */ /* 0x000e6e0000000200 */
[C---:B------:R-:W-:Y:S08]  /*7e10*/  HMMA.16816.F32.BF16 R184, R12.reuse, R20, R176 ;  /* 0x000000140cb8723c */ /* 0x040ff000000418b0 */
[----:B------:R-:W-:Y:S01]  /*7e20*/  HMMA.16816.F32.BF16 R136, R12, R22, R136 ;  /* 0x000000160c88723c */ /* 0x000fe20000041888 */
[----:B------:R-:W3:Y:S04]  /*7e30*/  LDSM.16.M88.4 R20, [R24+0x9800] ;  /* 0x009800001814783b */ /* 0x000ee80000000200 */
[----:B------:R5:W3:Y:S03]  /*7e40*/  LDSM.16.M88.4 R12, [R25+0x4000] ;  /* 0x00400000190c783b */ /* 0x000ae60000000200 */
[C---:B----4-:R-:W-:Y:S08]  /*7e50*/  HMMA.16816.F32.BF16 R180, R16.reuse, R132, R140 ;  /* 0x0000008410b4723c */ /* 0x050ff0000004188c */
[C---:B------:R-:W-:Y:S08]  /*7e60*/  HMMA.16816.F32.BF16 R176, R16.reuse, R134, R192 ;  /* 0x0000008610b0723c */ /* 0x040ff000000418c0 */
[C---:B------:R-:W-:Y:S08]  /*7e70*/  HMMA.16816.F32.BF16 R140, R16.reuse, R32, R204 ;  /* 0x00000020108c723c */ /* 0x040ff000000418cc */
[----:B------:R-:W-:Y:S01]  /*7e80*/  HMMA.16816.F32.BF16 R188, R16, R34, R188 ;  /* 0x0000002210bc723c */ /* 0x000fe200000418bc */
[----:B------:R-:W-:Y:S07]  /*7e90*/  LDSM.16.M88.4 R16, [R226+0x6000] ;  /* 0x00600000e210783b */ /* 0x000fee0000000200 */
[C---:B--2---:R-:W-:Y:S08]  /*7ea0*/  HMMA.16816.F32.BF16 R192, R8.reuse, R132, R200 ;  /* 0x0000008408c0723c */ /* 0x044ff000000418c8 */
[C---:B------:R-:W-:Y:S01]  /*7eb0*/  HMMA.16816.F32.BF16 R196, R8.reuse, R134, R196 ;  /* 0x0000008608c4723c */ /* 0x040fe200000418c4 */
[----:B------:R-:W2:Y:S07]  /*7ec0*/  LDSM.16.M88.4 R132, [R233+0x9000] ;  /* 0x00900000e984783b */ /* 0x000eae0000000200 */
[C---:B------:R-:W-:Y:S08]  /*7ed0*/  HMMA.16816.F32.BF16 R184, R8.reuse, R32, R184 ;  /* 0x0000002008b8723c */ /* 0x040ff000000418b8 */
[----:B-----5:R-:W-:Y:S01]  /*7ee0*/  HMMA.16816.F32.BF16 R24, R8, R34, R136 ;  /* 0x000000220818723c */ /* 0x020fe20000041888 */
[----:B------:R-:W4:Y:S04]  /*7ef0*/  LDSM.16.M88.4 R32, [R233+0x9800] ;  /* 0x00980000e920783b */ /* 0x000f280000000200 */
[----:B------:R-:W5:Y:S03]  /*7f00*/  LDSM.16.M88.4 R8, [R226+0x4000] ;  /* 0x00400000e208783b */ /* 0x000f660000000200 */
[C---:B-1----:R-:W-:Y:S08]  /*7f10*/  HMMA.16816.F32.BF16 R208, R4.reuse, R30, R176 ;  /* 0x0000001e04d0723c */ /* 0x042ff000000418b0 */
[C---:B------:R-:W-:Y:S08]  /*7f20*/  HMMA.16816.F32.BF16 R212, R4.reuse, R28, R180 ;  /* 0x0000001c04d4723c */ /* 0x040ff000000418b4 */
[C---:B---3--:R-:W-:Y:S08]  /*7f30*/  HMMA.16816.F32.BF16 R204, R4.reuse, R20, R140 ;  /* 0x0000001404cc723c */ /* 0x048ff0000004188c */
[----:B------:R-:W-:Y:S01]  /*7f40*/  HMMA.16816.F32.BF16 R200, R4, R22, R188 ;  /* 0x0000001604c8723c */ /* 0x000fe200000418bc */
[----:B------:R-:W-:Y:S07]  /*7f50*/  LDSM.16.M88.4 R4, [R234+0x6000] ;  /* 0x00600000ea04783b */ /* 0x000fee0000000200 */
[C---:B------:R-:W-:Y:S08]  /*7f60*/  HMMA.16816.F32.BF16 R136, R12.reuse, R20, R184 ;  /* 0x000000140c88723c */ /* 0x040ff000000418b8 */
[C---:B------:R-:W-:Y:S01]  /*7f70*/  HMMA.16816.F32.BF16 R176, R12.reuse, R22, R24 ;  /* 0x000000160cb0723c */ /* 0x040fe20000041818 */
[----:B------:R-:W1:Y:S04]  /*7f80*/  LDSM.16.M88.4 R20, [R221+0x9000] ;  /* 0x00900000dd14783b */ /* 0x000e680000000200 */
[----:B------:R-:W3:Y:S03]  /*7f90*/  LDSM.16.M88.4 R24, [R221+0x9800] ;  /* 0x00980000dd18783b */ /* 0x000ee60000000200 */
[C---:B------:R-:W-:Y:S08]  /*7fa0*/  HMMA.16816.F32.BF16 R180, R12.reuse, R28, R192 ;  /* 0x0000001c0cb4723c */ /* 0x040ff000000418c0 */
[----:B------:R-:W-:Y:S01]  /*7fb0*/  HMMA.16816.F32.BF16 R188, R12, R30, R196 ;  /* 0x0000001e0cbc723c */ /* 0x000fe200000418c4 */
[----:B------:R-:W3:Y:S01]  /*7fc0*/  LDSM.16.M88.4 R12, [R234+0x4000] ;  /* 0x00400000ea0c783b */ /* 0x000ee20000000200 */
[----:B------:R-:W-:-:S06]  /*7fd0*/  DEPBAR.LE SB0, 0x0 ;  /* 0x000080000000791a */ /* 0x000fcc0000000000 */
[C---:B--2---:R-:W-:Y:S08]  /*7fe0*/  HMMA.16816.F32.BF16 R184, R16.reuse, R134, R208 ;  /* 0x0000008610b8723c */ /* 0x044ff000000418d0 */
[C---:B----4-:R-:W-:Y:S08]  /*7ff0*/  HMMA.16816.F32.BF16 R192, R16.reuse, R32, R204 ;  /* 0x0000002010c0723c */ /* 0x050ff000000418cc */
[-C--:B------:R-:W-:Y:S08]  /*8000*/  HMMA.16816.F32.BF16 R140, R16, R132.reuse, R212 ;  /* 0x00000084108c723c */ /* 0x080ff000000418d4 */
[C---:B-----5:R-:W-:Y:S08]  /*8010*/  HMMA.16816.F32.BF16 R28, R8.reuse, R132, R180 ;  /* 0x00000084081c723c */ /* 0x060ff000000418b4 */
[----:B------:R-:W-:Y:S08]  /*8020*/  HMMA.16816.F32.BF16 R132, R8, R134, R188 ;  /* 0x000000860884723c */ /* 0x000ff000000418bc */
[----:B------:R-:W-:Y:S08]  /*8030*/  HMMA.16816.F32.BF16 R16, R16, R34, R200 ;  /* 0x000000221010723c */ /* 0x000ff000000418c8 */
[C---:B------:R-:W-:Y:S08]  /*8040*/  HMMA.16816.F32.BF16 R136, R8.reuse, R32, R136 ;  /* 0x000000200888723c */ /* 0x040ff00000041888 */
[----:B------:R-:W-:Y:S01]  /*8050*/  HMMA.16816.F32.BF16 R32, R8, R34, R176 ;  /* 0x000000220820723c */ /* 0x000fe200000418b0 */
[----:B------:R-:W-:-:S02]  /*8060*/  VIADD R10, R0, 0xffffffa8 ;  /* 0xffffffa8000a7836 */ /* 0x000fc40000000000 */
[C---:B------:R-:W-:Y:S02]  /*8070*/  VIADD R11, R0.reuse, 0xffffffa9 ;  /* 0xffffffa9000b7836 */ /* 0x040fe40000000000 */
[C---:B------:R-:W-:Y:S02]  /*8080*/  VIADD R8, R0.reuse, 0xffffffa0 ;  /* 0xffffffa000087836 */ /* 0x040fe40000000000 */
[----:B------:R-:W-:Y:S01]  /*8090*/  VIADD R9, R0, 0xffffffa1 ;  /* 0xffffffa100097836 */ /* 0x000fe20000000000 */
[C---:B-1----:R-:W-:Y:S08]  /*80a0*/  HMMA.16816.F32.BF16 R184, R4.reuse, R22, R184 ;  /* 0x0000001604b8723c */ /* 0x042ff000000418b8 */
[C---:B---3--:R-:W-:Y:S08]  /*80b0*/  HMMA.16816.F32.BF16 R192, R4.reuse, R24, R192 ;  /* 0x0000001804c0723c */ /* 0x048ff000000418c0 */
[-C--:B------:R-:W-:Y:S08]  /*80c0*/  HMMA.16816.F32.BF16 R140, R4, R20.reuse, R140 ;  /* 0x00000014048c723c */ /* 0x080ff0000004188c */
[C---:B------:R-:W-:Y:S08]  /*80d0*/  HMMA.16816.F32.BF16 R28, R12.reuse, R20, R28 ;  /* 0x000000140c1c723c */ /* 0x040ff0000004181c */
[----:B------:R-:W-:Y:S08]  /*80e0*/  HMMA.16816.F32.BF16 R20, R12, R22, R132 ;  /* 0x000000160c14723c */ /* 0x000ff00000041884 */
[----:B------:R-:W-:Y:S01]  /*80f0*/  HMMA.16816.F32.BF16 R176, R4, R26, R16 ;  /* 0x0000001a04b0723c */ /* 0x000fe20000041810 */
[----:B------:R-:W-:-:S02]  /*8100*/  VIADD R4, R227, 0x40 ;  /* 0x00000040e3047836 */ /* 0x000fc40000000000 */
[----:B------:R-:W-:Y:S02]  /*8110*/  VIADD R18, R0, 0xffffffb0 ;  /* 0xffffffb000127836 */ /* 0x000fe40000000000 */
[----:B------:R-:W-:Y:S01]  /*8120*/  VIADD R7, R227, 0x8 ;  /* 0x00000008e3077836 */ /* 0x000fe20000000000 */
[----:B------:R-:W-:Y:S01]  /*8130*/  ISETP.GT.AND P3, PT, R4, R10, PT ;  /* 0x0000000a0400720c */ /* 0x000fe20003f64270 */
[----:B------:R-:W-:Y:S01]  /*8140*/  VIADD R19, R0, 0xffffffb1 ;  /* 0xffffffb100137836 */ /* 0x000fe20000000000 */
[----:B------:R-:W-:Y:S01]  /*8150*/  HMMA.16816.F32.BF16 R132, R12, R24, R136 ;  /* 0x000000180c84723c */ /* 0x000fe20000041888 */
[----:B------:R-:W-:Y:S01]  /*8160*/  ISETP.GT.AND P5, PT, R4, R11, PT ;  /* 0x0000000b0400720c */ /* 0x000fe20003fa4270 */
[----:B------:R-:W-:Y:S01]  /*8170*/  VIADD R6, R0, 0xffffffb8 ;  /* 0xffffffb800067836 */ /* 0x000fe20000000000 */
[----:B------:R-:W-:Y:S01]  /*8180*/  BAR.SYNC.DEFER_BLOCKING 0x0 ;  /* 0x0000000000007b1d */ /* 0x000fe20000010000 */
[----:B------:R-:W-:Y:S01]  /*8190*/  ISETP.GT.AND P4, PT, R4, R18, PT ;  /* 0x000000120400720c */ /* 0x000fe20003f84270 */
[----:B------:R-:W-:Y:S01]  /*81a0*/  VIADD R5, R0, 0xffffffb9 ;  /* 0xffffffb900057836 */ /* 0x000fe20000000000 */
[----:B------:R-:W-:-:S02]  /*81b0*/  ISETP.GT.AND P0, PT, R4, R8, PT ;  /* 0x000000080400720c */ /* 0x000fc40003f04270 */
[----:B------:R-:W-:Y:S01]  /*81c0*/  HMMA.16816.F32.BF16 R32, R12, R26, R32 ;  /* 0x0000001a0c20723c */ /* 0x000fe20000041820 */
[----:B------:R-:W-:Y:S02]  /*81d0*/  FSEL R27, R184, -INF , !P3 ;  /* 0xff800000b81b7808 */ /* 0x000fe40005800000 */
[-C--:B------:R-:W-:Y:S02]  /*81e0*/  ISETP.GT.AND P2, PT, R4, R9.reuse, PT ;  /* 0x000000090400720c */ /* 0x080fe40003f44270 */
[----:B------:R-:W-:Y:S02]  /*81f0*/  ISETP.GT.AND P3, PT, R7, R8, PT ;  /* 0x000000080700720c */ /* 0x000fe40003f64270 */
[----:B------:R-:W-:Y:S02]  /*8200*/  FSEL R185, R185, -INF , !P5 ;  /* 0xff800000b9b97808 */ /* 0x000fe40006800000 */
[----:B------:R-:W-:Y:S02]  /*8210*/  ISETP.GT.AND P5, PT, R7, R9, PT ;  /* 0x000000090700720c */ /* 0x000fe40003fa4270 */
[----:B------:R-:W-:-:S02]  /*8220*/  FSEL R192, R192, -INF , !P4 ;  /* 0xff800000c0c07808 */ /* 0x000fc40006000000 */
[----:B------:R-:W-:Y:S02]  /*8230*/  ISETP.GT.AND P4, PT, R7, R10, PT ;  /* 0x0000000a0700720c */ /* 0x000fe40003f84270 */
[----:B------:R-:W-:Y:S02]  /*8240*/  FSEL R17, R140, -INF , !P0 ;  /* 0xff8000008c117808 */ /* 0x000fe40004000000 */
[----:B------:R-:W-:Y:S02]  /*8250*/  FSEL R16, R141, -INF , !P2 ;  /* 0xff8000008d107808 */ /* 0x000fe40005000000 */
[----:B------:R-:W-:Y:S02]  /*8260*/  FSEL R15, R30, -INF , !P3 ;  /* 0xff8000001e0f7808 */ /* 0x000fe40005800000 */
[C---:B------:R-:W-:Y:S02]  /*8270*/  ISETP.GT.AND P1, PT, R4.reuse, R19, PT ;  /* 0x000000130400720c */ /* 0x040fe40003f24270 */
[----:B------:R-:W-:-:S02]  /*8280*/  ISETP.GT.AND P0, PT, R4, R6, PT ;  /* 0x000000060400720c */ /* 0x000fc40003f04270 */
[----:B------:R-:W-:Y:S01]  /*8290*/  ISETP.GT.AND P2, PT, R4, R5, PT ;  /* 0x000000050400720c */ /* 0x000fe20003f44270 */
[----:B------:R-:W-:Y:S01]  /*82a0*/  VIADD R4, R227, 0x48 ;  /* 0x00000048e3047836 */ /* 0x000fe20000000000 */
[----:B------:R-:W-:Y:S02]  /*82b0*/  ISETP.GT.AND P3, PT, R7, R11, PT ;  /* 0x0000000b0700720c */ /* 0x000fe40003f64270 */
[----:B------:R-:W-:Y:S02]  /*82c0*/  FSEL R14, R31, -INF , !P5 ;  /* 0xff8000001f0e7808 */ /* 0x000fe40006800000 */
[C---:B------:R-:W-:Y:S02]  /*82d0*/  ISETP.GT.AND P5, PT, R7.reuse, R18, PT ;  /* 0x000000120700720c */ /* 0x040fe40003fa4270 */
[----:B------:R-:W-:Y:S02]  /*82e0*/  FSEL R24, R22, -INF , !P4 ;  /* 0xff80000016187808 */ /* 0x000fe40006000000 */
[----:B------:R-:W-:-:S02]  /*82f0*/  ISETP.GT.AND P4, PT, R7, R19, PT ;  /* 0x000000130700720c */ /* 0x000fc40003f84270 */
[----:B------:R-:W-:Y:S02]  /*8300*/  FSEL R26, R23, -INF , !P3 ;  /* 0xff800000171a7808 */ /* 0x000fe40005800000 */
[-C--:B------:R-:W-:Y:S02]  /*8310*/  ISETP.GT.AND P3, PT, R227, R8.reuse, PT ;  /* 0x00000008e300720c */ /* 0x080fe40003f64270 */
[----:B------:R-:W-:Y:S02]  /*8320*/  FSEL R138, R134, -INF , !P5 ;  /* 0xff800000868a7808 */ /* 0x000fe40006800000 */
[----:B------:R-:W-:Y:S02]  /*8330*/  ISETP.GT.AND P5, PT, R4, R8, PT ;  /* 0x000000080400720c */ /* 0x000fe40003fa4270 */
[----:B------:R-:W-:Y:S02]  /*8340*/  FSEL R134, R135, -INF , !P4 ;  /* 0xff80000087867808 */ /* 0x000fe40006000000 */
[----:B------:R-:W-:-:S02]  /*8350*/  ISETP.GT.AND P4, PT, R227, R9, PT ;  /* 0x00000009e300720c */ /* 0x000fc40003f84270 */
[----:B------:R-:W-:Y:S02]  /*8360*/  FSEL R31, R193, -INF , !P1 ;  /* 0xff800000c11f7808 */ /* 0x000fe40004800000 */
[----:B------:R-:W-:Y:S02]  /*8370*/  FSEL R13, R28, -INF , !P3 ;  /* 0xff8000001c0d7808 */ /* 0x000fe40005800000 */
[----:B------:R-:W-:Y:S02]  /*8380*/  ISETP.GE.AND P1, PT, R8, R228, PT ;  /* 0x000000e40800720c */ /* 0x000fe40003f26270 */
[----:B------:R-:W-:Y:S02]  /*8390*/  FSEL R12, R142, -INF , !P5 ;  /* 0xff8000008e0c7808 */ /* 0x000fe40006800000 */
[C---:B------:R-:W-:Y:S02]  /*83a0*/  ISETP.GT.AND P3, PT, R7.reuse, R6, PT ;  /* 0x000000060700720c */ /* 0x040fe40003f64270 */
[----:B------:R-:W-:-:S02]  /*83b0*/  ISETP.GT.AND P5, PT, R7, R5, PT ;  /* 0x000000050700720c */ /* 0x000fc40003fa4270 */
[----:B------:R-:W-:Y:S02]  /*83c0*/  FSEL R7, R29, -INF , !P4 ;  /* 0xff8000001d077808 */ /* 0x000fe40006000000 */
[----:B------:R-:W-:Y:S02]  /*83d0*/  FSEL R136, R176, -INF , !P0 ;  /* 0xff800000b0887808 */ /* 0x000fe40004000000 */
[C---:B------:R-:W-:Y:S02]  /*83e0*/  ISETP.GE.AND P0, PT, R8.reuse, R229, PT ;  /* 0x000000e50800720c */ /* 0x040fe40003f06270 */
[----:B------:R-:W-:Y:S02]  /*83f0*/  ISETP.GE.AND P4, PT, R8, R231, PT ;  /* 0x000000e70800720c */ /* 0x000fe40003f86270 */
[----:B------:R-:W-:Y:S02]  /*8400*/  FSEL R13, R13, -INF , !P1 ;  /* 0xff8000000d0d7808 */ /* 0x000fe40004800000 */
[----:B------:R-:W-:-:S02]  /*8410*/  ISETP.GE.AND P1, PT, R9, R229, PT ;  /* 0x000000e50900720c */ /* 0x000fc40003f26270 */
[----:B------:R-:W-:Y:S02]  /*8420*/  FSEL R15, R15, -INF , !P0 ;  /* 0xff8000000f0f7808 */ /* 0x000fe40004000000 */
[----:B------:R-:W-:Y:S02]  /*8430*/  FSEL R17, R17, -INF , !P4 ;  /* 0xff80000011117808 */ /* 0x000fe40006000000 */
[----:B------:R-:W-:Y:S02]  /*8440*/  FSEL R34, R34, -INF , !P3 ;  /* 0xff80000022227808 */ /* 0x000fe40005800000 */
[C---:B------:R-:W-:Y:S02]  /*8450*/  ISETP.GT.AND P0, PT, R227.reuse, R10, PT ;  /* 0x0000000ae300720c */ /* 0x040fe40003f04270 */
[----:B------:R-:W-:Y:S02]  /*8460*/  ISETP.GT.AND P4, PT, R227, R11, PT ;  /* 0x0000000be300720c */ /* 0x000fe40003f84270 */
[----:B------:R-:W-:-:S02]  /*8470*/  FSEL R14, R14, -INF , !P1 ;  /* 0xff8000000e0e7808 */ /* 0x000fc40004800000 */
[----:B------:R-:W-:Y:S02]  /*8480*/  ISETP.GE.AND P3, PT, R8, R230, PT ;  /* 0x000000e60800720c */ /* 0x000fe40003f66270 */
[----:B------:R-:W-:Y:S02]  /*8490*/  FSEL R35, R35, -INF , !P5 ;  /* 0xff80000023237808 */ /* 0x000fe40006800000 */
[----:B------:R-:W-:Y:S02]  /*84a0*/  ISETP.GE.AND P1, PT, R10, R231, PT ;  /* 0x000000e70a00720c */ /* 0x000fe40003f26270 */
[----:B------:R-:W-:Y:S02]  /*84b0*/  FSEL R137, R177, -INF , !P2 ;  /* 0xff800000b1897808 */ /* 0x000fe40005000000 */
[C---:B------:R-:W-:Y:S02]  /*84c0*/  ISETP.GT.AND P5, PT, R4.reuse, R10, PT ;  /* 0x0000000a0400720c */ /* 0x040fe40003fa4270 */
[----:B------:R-:W-:-:S02]  /*84d0*/  ISETP.GT.AND P2, PT, R4, R9, PT ;  /* 0x000000090400720c */ /* 0x000fc40003f44270 */
[----:B------:R-:W-:Y:S02]  /*84e0*/  FSEL R22, R20, -INF , !P0 ;  /* 0xff80000014167808 */ /* 0x000fe40004000000 */
[----:B------:R-:W-:Y:S02]  /*84f0*/  FSEL R25, R21, -INF , !P4 ;  /* 0xff80000015197808 */ /* 0x000fe40006000000 */
[----:B------:R-:W-:Y:S02]  /*8500*/  ISETP.GE.AND P0, PT, R9, R231, PT ;  /* 0x000000e70900720c */ /* 0x000fe40003f06270 */
[----:B------:R-:W-:Y:S02]  /*8510*/  FSEL R21, R12, -INF , !P3 ;  /* 0xff8000000c157808 */ /* 0x000fe40005800000 */
[----:B------:R-:W-:Y:S02]  /*8520*/  FSEL R27, R27, -INF , !P1 ;  /* 0xff8000001b1b7808 */ /* 0x000fe40004800000 */
[----:B------:R-:W-:-:S02]  /*8530*/  FSEL R23, R186, -INF , !P5 ;  /* 0xff800000ba177808 */ /* 0x000fc40006800000 */
[C---:B------:R-:W-:Y:S02]  /*8540*/  ISETP.GT.AND P3, PT, R4.reuse, R11, PT ;  /* 0x0000000b0400720c */ /* 0x040fe40003f64270 */
[----:B------:R-:W-:Y:S02]  /*8550*/  ISETP.GT.AND P1, PT, R4, R18, PT ;  /* 0x000000120400720c */ /* 0x000fe40003f24270 */
[----:B------:R-:W-:Y:S02]  /*8560*/  FSEL R8, R143, -INF , !P2 ;  /* 0xff8000008f087808 */ /* 0x000fe40005000000 */
[C---:B------:R-:W-:Y:S02]  /*8570*/  ISETP.GE.AND P5, PT, R9.reuse, R230, PT ;  /* 0x000000e60900720c */ /* 0x040fe40003fa6270 */
[-C--:B------:R-:W-:Y:S02]  /*8580*/  ISETP.GE.AND P4, PT, R10, R228.reuse, PT ;  /* 0x000000e40a00720c */ /* 0x080fe40003f86270 */
[----:B------:R-:W-:-:S02]  /*8590*/  ISETP.GE.AND P2, PT, R9, R228, PT ;  /* 0x000000e40900720c */ /* 0x000fc40003f46270 */
[----:B------:R-:W-:Y:S02]  /*85a0*/  FSEL R16, R16, -INF , !P0 ;  /* 0xff80000010107808 */ /* 0x000fe40004000000 */
[----:B------:R-:W-:Y:S02]  /*85b0*/  ISETP.GE.AND P0, PT, R10, R230, PT ;  /* 0x000000e60a00720c */ /* 0x000fe40003f06270 */
[----:B------:R-:W-:Y:S02]  /*85c0*/  FSEL R28, R187, -INF , !P3 ;  /* 0xff800000bb1c7808 */ /* 0x000fe40005800000 */
[----:B------:R-:W-:Y:S02]  /*85d0*/  FSEL R30, R194, -INF , !P1 ;  /* 0xff800000c21e7808 */ /* 0x000fe40004800000 */
[----:B------:R-:W-:Y:S02]  /*85e0*/  FSEL R20, R8, -INF , !P5 ;  /* 0xff80000008147808 */ /* 0x000fe40006800000 */
[----:B------:R-:W-:-:S02]  /*85f0*/  ISETP.GE.AND P3, PT, R11, R228, PT ;  /* 0x000000e40b00720c */ /* 0x000fc40003f66270 */
[----:B------:R-:W-:Y:S02]  /*8600*/  FSEL R22, R22, -INF , !P4 ;  /* 0xff80000016167808 */ /* 0x000fe40006000000 */
[C---:B------:R-:W-:Y:S02]  /*8610*/  ISETP.GE.AND P1, PT, R11.reuse, R230, PT ;  /* 0x000000e60b00720c */ /* 0x040fe40003f26270 */
[----:B------:R-:W-:Y:S02]  /*8620*/  ISETP.GE.AND P4, PT, R11, R229, PT ;  /* 0x000000e50b00720c */ /* 0x000fe40003f86270 */
[----:B------:R-:W-:Y:S02]  /*8630*/  ISETP.GT.AND P5, PT, R227, R19, PT ;  /* 0x00000013e300720c */ /* 0x000fe40003fa4270 */
[----:B------:R-:W-:Y:S02]  /*8640*/  FSEL R12, R7, -INF , !P2 ;  /* 0xff800000070c7808 */ /* 0x000fe40005000000 */
[----:B------:R-:W-:-:S02]  /*8650*/  ISETP.GE.AND P2, PT, R10, R229, PT ;  /* 0x000000e50a00720c */ /* 0x000fc40003f46270 */
[----:B------:R-:W-:Y:S02]  /*8660*/  FSEL R29, R23, -INF , !P0 ;  /* 0xff800000171d7808 */ /* 0x000fe40004000000 */
[----:B------:R-:W-:Y:S02]  /*8670*/  FSEL R23, R25, -INF , !P3 ;  /* 0xff80000019177808 */ /* 0x000fe40005800000 */
[----:B------:R-:W-:Y:S02]  /*8680*/  FSEL R28, R28, -INF , !P1 ;  /* 0xff8000001c1c7808 */ /* 0x000fe40004800000 */
[----:B------:R-:W-:Y:S02]  /*8690*/  FSEL R9, R133, -INF , !P5 ;  /* 0xff80000085097808 */ /* 0x000fe40006800000 */
[----:B------:R-:W-:Y:S02]  /*86a0*/  FSEL R25, R26, -INF , !P4 ;  /* 0xff8000001a197808 */ /* 0x000fe40006000000 */
[----:B------:R-:W-:-:S02]  /*86b0*/  ISETP.GE.AND P1, PT, R19, R228, PT ;  /* 0x000000e41300720c */ /* 0x000fc40003f26270 */
[C---:B------:R-:W-:Y:S02]  /*86c0*/  ISETP.GT.AND P4, PT, R227.reuse, R6, PT ;  /* 0x00000006e300720c */ /* 0x040fe40003f84270 */
[----:B------:R-:W-:Y:S02]  /*86d0*/  FSEL R24, R24, -INF , !P2 ;  /* 0xff80000018187808 */ /* 0x000fe40005000000 */
[----:B------:R-:W-:Y:S02]  /*86e0*/  ISETP.GT.AND P2, PT, R227, R18, PT ;  /* 0x00000012e300720c */ /* 0x000fe40003f44270 */
[----:B------:R-:W-:Y:S02]  /*86f0*/  FSEL R194, R9, -INF , !P1 ;  /* 0xff80000009c27808 */ /* 0x000fe40004800000 */
[----:B------:R-:W-:Y:S02]  /*8700*/  FSEL R8, R32, -INF , !P4 ;  /* 0xff80000020087808 */ /* 0x000fe40006000000 */
[----:B------:R-:W-:-:S02]  /*8710*/  ISETP.GE.AND P1, PT, R6, R228, PT ;  /* 0x000000e40600720c */ /* 0x000fc40003f26270 */
[----:B------:R-:W-:Y:S02]  /*8720*/  FSEL R10, R132, -INF , !P2 ;  /* 0xff800000840a7808 */ /* 0x000fe40005000000 */
[----:B------:R-:W-:Y:S02]  /*8730*/  ISETP.GE.AND P0, PT, R18, R228, PT ;  /* 0x000000e41200720c */ /* 0x000fe40003f06270 */
[----:B------:R-:W-:Y:S02]  /*8740*/  FSEL R193, R8, -INF , !P1 ;  /* 0xff80000008c17808 */ /* 0x000fe40004800000 */
[----:B------:R-:W-:Y:S02]  /*8750*/  ISETP.GT.U32.AND P1, PT, R235, R251, PT ;  /* 0x000000fbeb00720c */ /* 0x000fe40003f24070 */
[----:B------:R-:W-:Y:S02]  /*8760*/  ISETP.GE.AND P2, PT, R11, R231, PT ;  /* 0x000000e70b00720c */ /* 0x000fe40003f46270 */
[----:B------:R-:W-:-:S02]  /*8770*/  FSEL R196, R10, -INF , !P0 ;  /* 0xff8000000ac47808 */ /* 0x000fc40004000000 */
[----:B------:R-:W-:Y:S02]  /*8780*/  ISETP.GE.AND P0, PT, R19, R229, PT ;  /* 0x000000e51300720c */ /* 0x000fe40003f06270 */
[----:B------:R-:W-:Y:S02]  /*8790*/  ISETP.GT.AND P5, PT, R227, R5, PT ;  /* 0x00000005e300720c */ /* 0x000fe40003fa4270 */
[----:B------:R-:W-:Y:S02]  /*87a0*/  FMNMX3.FTZ R135, R225, R13, R12, !PT ;  /* 0x0000000de1877276 */ /* 0x000fe4000781000c */
[----:B------:R-:W-:Y:S02]  /*87b0*/  FSEL R26, R185, -INF , !P2 ;  /* 0xff800000b91a7808 */ /* 0x000fe40005000000 */
[----:B------:R-:W-:Y:S02]  /*87c0*/  ISETP.GE.AND P2, PT, R18, R231, PT ;  /* 0x000000e71200720c */ /* 0x000fe40003f46270 */
[----:B------:R-:W-:-:S02]  /*87d0*/  FSEL R197, R134, -INF , !P0 ;  /* 0xff80000086c57808 */ /* 0x000fc40004000000 */
[----:B------:R-:W-:Y:S02]  /*87e0*/  FSEL R7, R33, -INF , !P5 ;  /* 0xff80000021077808 */ /* 0x000fe40006800000 */
[----:B------:R-:W-:Y:S02]  /*87f0*/  ISETP.GE.AND P0, PT, R5, R228, PT ;  /* 0x000000e40500720c */ /* 0x000fe40003f06270 */
[----:B------:R-:W-:Y:S02]  /*8800*/  FMNMX3.FTZ R135, R135, R22, R23, !PT ;  /* 0x0000001687877276 */ /* 0x000fe40007810017 */
[----:B------:R-:W-:Y:S02]  /*8810*/  ISETP.GE.AND P3, PT, R18, R229, PT ;  /* 0x000000e51200720c */ /* 0x000fe40003f66270 */
[----:B------:R-:W-:Y:S02]  /*8820*/  FSEL R181, R192, -INF , !P2 ;  /* 0xff800000c0b57808 */ /* 0x000fe40005000000 */
[----:B------:R-:W-:-:S02]  /*8830*/  FSEL R192, R7, -INF , !P0 ;  /* 0xff80000007c07808 */ /* 0x000fc40004000000 */
[----:B------:R-:W-:Y:S02]  /*8840*/  FMNMX3.FTZ R135, R135, R196, R194, !PT ;  /* 0x000000c487877276 */ /* 0x000fe400078100c2 */
[----:B------:R-:W-:Y:S02]  /*8850*/  FSEL R198, R138, -INF , !P3 ;  /* 0xff8000008ac67808 */ /* 0x000fe40005800000 */
[-C--:B------:R-:W-:Y:S02]  /*8860*/  ISETP.GE.AND P4, PT, R18, R230.reuse, PT ;  /* 0x000000e61200720c */ /* 0x080fe40003f86270 */
[C---:B------:R-:W-:Y:S02]  /*8870*/  ISETP.GE.AND P5, PT, R19.reuse, R231, PT ;  /* 0x000000e71300720c */ /* 0x040fe40003fa6270 */
[----:B------:R-:W-:Y:S02]  /*8880*/  ISETP.GT.AND P3, PT, R4, R19, PT ;  /* 0x000000130400720c */ /* 0x000fe40003f64270 */
[----:B------:R-:W-:-:S02]  /*8890*/  ISETP.GE.AND P2, PT, R19, R230, PT ;  /* 0x000000e61300720c */ /* 0x000fc40003f46270 */
        /* <DEDUP_REMOVED lines=25> */
.L_x_1305:
[----:B------:R-:W-:Y:S01]  /*8a30*/  ISETP.GE.AND P0, PT, R6, R229, PT ;  /* 0x000000e50600720c */ /* 0x000fe20003f06270 */
[----:B-1----:R-:W1:Y:S01]  /*8a40*/  SHFL.BFLY PT, R8, R135, 0x2, 0x1f ;  /* 0x0c401f0087087f89 */ /* 0x002e6200000e0000 */
[----:B------:R-:W-:Y:S02]  /*8a50*/  FSEL R138, R31, -INF , !P5 ;  /* 0xff8000001f8a7808 */ /* 0x000fe40006800000 */
[----:B------:R-:W-:Y:S01]  /*8a60*/  FSEL R183, R34, -INF , !P0 ;  /* 0xff80000022b77808 */ /* 0x000fe20004000000 */
[----:B------:R-:W-:Y:S01]  /*8a70*/  LDSM.16.MT88.4 R140, [R219] ;  /* 0x00000000db8c783b */ /* 0x000fe20000004200 */
[----:B------:R-:W-:Y:S02]  /*8a80*/  ISETP.GE.AND P0, PT, R6, R231, PT ;  /* 0x000000e70600720c */ /* 0x000fe40003f06270 */
[----:B------:R-:W-:Y:S02]  /*8a90*/  ISETP.GT.AND P5, PT, R4, R6, PT ;  /* 0x000000060400720c */ /* 0x000fe40003fa4270 */
[----:B------:R-:W-:-:S02]  /*8aa0*/  FSEL R139, R136, -INF , !P0 ;  /* 0xff800000888b7808 */ /* 0x000fc40004000000 */
[----:B------:R-:W-:Y:S02]  /*8ab0*/  ISETP.GT.AND P0, PT, R4, R5, PT ;  /* 0x000000050400720c */ /* 0x000fe40003f04270 */
[----:B------:R-:W-:Y:S02]  /*8ac0*/  FMNMX3.FTZ R134, R224, R15, R14, !PT ;  /* 0x0000000fe0867276 */ /* 0x000fe4000781000e */
[----:B------:R-:W-:Y:S02]  /*8ad0*/  FMNMX3.FTZ R4, R223, R17, R16, !PT ;  /* 0x00000011df047276 */ /* 0x000fe40007810010 */
[----:B------:R-:W-:Y:S02]  /*8ae0*/  FSEL R10, R195, -INF , !P3 ;  /* 0xff800000c30a7808 */ /* 0x000fe40005800000 */
[----:B------:R-:W-:Y:S02]  /*8af0*/  FSEL R7, R178, -INF , !P5 ;  /* 0xff800000b2077808 */ /* 0x000fe40006800000 */
[----:B------:R-:W-:-:S02]  /*8b00*/  ISETP.GE.AND P3, PT, R5, R229, PT ;  /* 0x000000e50500720c */ /* 0x000fc40003f66270 */
[----:B------:R-:W-:Y:S02]  /*8b10*/  FMNMX3.FTZ R134, R134, R24, R25, !PT ;  /* 0x0000001886867276 */ /* 0x000fe40007810019 */
[----:B------:R-:W-:Y:S02]  /*8b20*/  ISETP.GE.AND P5, PT, R5, R231, PT ;  /* 0x000000e70500720c */ /* 0x000fe40003fa6270 */
[----:B------:R-:W-:Y:S02]  /*8b30*/  FMNMX3.FTZ R4, R4, R27, R26, !PT ;  /* 0x0000001b04047276 */ /* 0x000fe4000781001a */
[----:B------:R-:W-:Y:S02]  /*8b40*/  FSEL R182, R35, -INF , !P3 ;  /* 0xff80000023b67808 */ /* 0x000fe40005800000 */
[----:B------:R-:W-:Y:S02]  /*8b50*/  FMNMX3.FTZ R134, R134, R198, R197, !PT ;  /* 0x000000c686867276 */ /* 0x000fe400078100c5 */
[----:B------:R-:W-:-:S02]  /*8b60*/  FSEL R137, R137, -INF , !P5 ;  /* 0xff80000089897808 */ /* 0x000fc40006800000 */
[----:B------:R-:W-:Y:S02]  /*8b70*/  FMNMX3.FTZ R4, R4, R181, R138, !PT ;  /* 0x000000b504047276 */ /* 0x000fe4000781008a */
[-C--:B------:R-:W-:Y:S02]  /*8b80*/  ISETP.GE.AND P3, PT, R6, R230.reuse, PT ;  /* 0x000000e60600720c */ /* 0x080fe40003f66270 */
[----:B------:R-:W-:Y:S02]  /*8b90*/  FMNMX3.FTZ R134, R134, R183, R182, !PT ;  /* 0x000000b786867276 */ /* 0x000fe400078100b6 */
[----:B------:R-:W-:Y:S02]  /*8ba0*/  FSEL R6, R179, -INF , !P0 ;  /* 0xff800000b3067808 */ /* 0x000fe40004000000 */
[----:B------:R-:W-:Y:S01]  /*8bb0*/  FMNMX3.FTZ R4, R4, R139, R137, !PT ;  /* 0x0000008b04047276 */ /* 0x000fe20007810089 */
[----:B------:R-:W2:Y:S01]  /*8bc0*/  SHFL.BFLY PT, R9, R134, 0x2, 0x1f ;  /* 0x0c401f0086097f89 */ /* 0x000ea200000e0000 */
[----:B------:R-:W-:-:S02]  /*8bd0*/  ISETP.GE.AND P0, PT, R5, R230, PT ;  /* 0x000000e60500720c */ /* 0x000fc40003f06270 */
[----:B------:R-:W-:Y:S01]  /*8be0*/  FMNMX3.FTZ R5, R222, R21, R20, !PT ;  /* 0x00000015de057276 */ /* 0x000fe20007810014 */
[----:B------:R-:W-:Y:S01]  /*8bf0*/  LDSM.16.MT88.4 R176, [R220+0xa000] ;  /* 0x00a00000dcb0783b */ /* 0x000fe20000004200 */
[----:B-1----:R-:W-:Y:S02]  /*8c00*/  FMNMX.FTZ R135, R135, R8, !PT ;  /* 0x0000000887877209 */ /* 0x002fe40007810000 */
[----:B------:R-:W-:Y:S01]  /*8c10*/  FSEL R132, R30, -INF , !P4 ;  /* 0xff8000001e847808 */ /* 0x000fe20006000000 */
[----:B------:R-:W1:Y:S01]  /*8c20*/  SHFL.BFLY PT, R8, R4, 0x2, 0x1f ;  /* 0x0c401f0004087f89 */ /* 0x000e6200000e0000 */
[----:B------:R-:W-:Y:S02]  /*8c30*/  FSEL R180, R10, -INF , !P2 ;  /* 0xff8000000ab47808 */ /* 0x000fe40005000000 */
[----:B------:R-:W-:Y:S02]  /*8c40*/  FMNMX3.FTZ R5, R5, R29, R28, !PT ;  /* 0x0000001d05057276 */ /* 0x000fe4000781001c */
[----:B------:R-:W-:-:S02]  /*8c50*/  FSEL R195, R7, -INF , !P3 ;  /* 0xff80000007c37808 */ /* 0x000fc40005800000 */
[----:B------:R-:W-:Y:S01]  /*8c60*/  FSEL R199, R6, -INF , !P0 ;  /* 0xff80000006c77808 */ /* 0x000fe20004000000 */
[----:B------:R-:W3:Y:S01]  /*8c70*/  SHFL.BFLY PT, R7, R135, 0x1, 0x1f ;  /* 0x0c201f0087077f89 */ /* 0x000ee200000e0000 */
[----:B------:R-:W-:Y:S02]  /*8c80*/  FMNMX3.FTZ R5, R5, R132, R180, !PT ;  /* 0x0000008405057276 */ /* 0x000fe400078100b4 */
[----:B------:R-:W-:Y:S02]  /*8c90*/  MOV R185, R243 ;  /* 0x000000f300b97202 */ /* 0x000fe40000000f00 */
[----:B------:R-:W-:Y:S02]  /*8ca0*/  FMNMX3.FTZ R5, R5, R195, R199, !PT ;  /* 0x000000c305057276 */ /* 0x000fe400078100c7 */
[----:B------:R-:W-:Y:S02]  /*8cb0*/  MOV R187, R242 ;  /* 0x000000f200bb7202 */ /* 0x000fe40000000f00 */
[----:B--2---:R-:W-:Y:S01]  /*8cc0*/  FMNMX.FTZ R134, R134, R9, !PT ;  /* 0x0000000986867209 */ /* 0x004fe20007810000 */
[----:B------:R-:W2:Y:S01]  /*8cd0*/  SHFL.BFLY PT, R6, R5, 0x2, 0x1f ;  /* 0x0c401f0005067f89 */ /* 0x000ea200000e0000 */
[----:B------:R-:W-:-:S02]  /*8ce0*/  MOV R188, R241 ;  /* 0x000000f100bc7202 */ /* 0x000fc40000000f00 */
[----:B------:R-:W-:Y:S01]  /*8cf0*/  MOV R189, R240 ;  /* 0x000000f000bd7202 */ /* 0x000fe20000000f00 */
[----:B------:R-:W4:Y:S01]  /*8d00*/  SHFL.BFLY PT, R9, R134, 0x1, 0x1f ;  /* 0x0c201f0086097f89 */ /* 0x000f2200000e0000 */
[----:B-1----:R-:W-:-:S05]  /*8d10*/  FMNMX.FTZ R4, R4, R8, !PT ;  /* 0x0000000804047209 */ /* 0x002fca0007810000 */
[----:B------:R-:W1:Y:S01]  /*8d20*/  SHFL.BFLY PT, R133, R4, 0x1, 0x1f ;  /* 0x0c201f0004857f89 */ /* 0x000e6200000e0000 */
[----:B---3--:R-:W-:-:S04]  /*8d30*/  FMNMX.FTZ R135, R135, R7, !PT ;  /* 0x0000000787877209 */ /* 0x008fc80007810000 */
[C---:B------:R-:W-:Y:S01]  /*8d40*/  FSETP.NEU.FTZ.AND P4, PT, R135.reuse, -INF , PT ;  /* 0xff8000008700780b */ /* 0x040fe20003f9d000 */
[----:B------:R-:W-:-:S03]  /*8d50*/  FMUL.FTZ R19, R135, UR4 ;  /* 0x0000000487137c20 */ /* 0x000fc60008410000 */
[----:B------:R-:W-:Y:S02]  /*8d60*/  FSEL R7, R135, RZ, P4 ;  /* 0x000000ff87077208 */ /* 0x000fe40002000000 */
[----:B--2---:R-:W-:Y:S02]  /*8d70*/  FMNMX.FTZ R5, R5, R6, !PT ;  /* 0x0000000605057209 */ /* 0x004fe40007810000 */
[----:B------:R-:W-:Y:S01]  /*8d80*/  FSEL R19, R19, RZ, P4 ;  /* 0x000000ff13137208 */ /* 0x000fe20002000000 */
[----:B------:R-:W-:Y:S01]  /*8d90*/  FADD.FTZ R7, R225, -R7 ;  /* 0x80000007e1077221 */ /* 0x000fe20000010000 */
[----:B----4-:R-:W-:Y:S01]  /*8da0*/  FMNMX.FTZ R134, R134, R9, !PT ;  /* 0x0000000986867209 */ /* 0x010fe20007810000 */
[----:B------:R-:W2:Y:S02]  /*8db0*/  SHFL.BFLY PT, R136, R5, 0x1, 0x1f ;  /* 0x0c201f0005887f89 */ /* 0x000ea400000e0000 */
[--C-:B------:R-:W-:Y:S01]  /*8dc0*/  FFMA.FTZ R12, R12, UR4, -R19.reuse ;  /* 0x000000040c0c7c23 */ /* 0x100fe20008010813 */
[C---:B------:R-:W-:Y:S01]  /*8dd0*/  FSETP.NEU.FTZ.AND P3, PT, R134.reuse, -INF , PT ;  /* 0xff8000008600780b */ /* 0x040fe20003f7d000 */
[----:B------:R-:W-:Y:S01]  /*8de0*/  FMUL.FTZ R18, R134, UR4 ;  /* 0x0000000486127c20 */ /* 0x000fe20008410000 */
[--C-:B------:R-:W-:Y:S01]  /*8df0*/  FFMA.FTZ R23, R23, UR4, -R19.reuse ;  /* 0x0000000417177c23 */ /* 0x100fe20008010813 */
[----:B-1----:R-:W-:Y:S01]  /*8e00*/  FMNMX.FTZ R133, R4, R133, !PT ;  /* 0x0000008504857209 */ /* 0x002fe20007810000 */
[----:B------:R1:W3:Y:S01]  /*8e10*/  MUFU.EX2 R32, R12 ;  /* 0x0000000c00207308 */ /* 0x0002e20000000800 */
[--C-:B------:R-:W-:Y:S01]  /*8e20*/  FFMA.FTZ R13, R13, UR4, -R19.reuse ;  /* 0x000000040d0d7c23 */ /* 0x100fe20008010813 */
[----:B------:R-:W-:Y:S01]  /*8e30*/  FSEL R18, R18, RZ, P3 ;  /* 0x000000ff12127208 */ /* 0x000fe20001800000 */
[----:B------:R-:W-:Y:S01]  /*8e40*/  FFMA.FTZ R22, R22, UR4, -R19 ;  /* 0x0000000416167c23 */ /* 0x000fe20008010813 */
[----:B------:R-:W-:Y:S01]  /*8e50*/  FSETP.NEU.FTZ.AND P2, PT, R133, -INF , PT ;  /* 0xff8000008500780b */ /* 0x000fe20003f5d000 */
[----:B------:R3:W-:Y:S01]  /*8e60*/  MUFU.EX2 R11, R23 ;  /* 0x00000017000b7308 */ /* 0x0007e20000000800 */
[----:B------:R-:W-:Y:S01]  /*8e70*/  FMUL.FTZ R7, R7, UR4 ;  /* 0x0000000407077c20 */ /* 0x000fe20008410000 */
[--C-:B------:R-:W-:Y:S01]  /*8e80*/  FFMA.FTZ R24, R24, UR4, -R18.reuse ;  /* 0x0000000418187c23 */ /* 0x100fe20008010812 */
[--C-:B------:R-:W-:Y:S01]  /*8e90*/  FFMA.FTZ R25, R25, UR4, -R18.reuse ;  /* 0x0000000419197c23 */ /* 0x100fe20008010812 */
[--C-:B------:R-:W-:Y:S01]  /*8ea0*/  FFMA.FTZ R15, R15, UR4, -R18.reuse ;  /* 0x000000040f0f7c23 */ /* 0x100fe20008010812 */
[----:B------:R-:W-:Y:S01]  /*8eb0*/  FFMA.FTZ R14, R14, UR4, -R18 ;  /* 0x000000040e0e7c23 */ /* 0x000fe20008010812 */
[----:B------:R-:W-:Y:S01]  /*8ec0*/  MUFU.EX2 R251, R24 ;  /* 0x0000001800fb7308 */ /* 0x000fe20000000800 */
[C---:B------:R-:W-:Y:S01]  /*8ed0*/  FSEL R6, R133.reuse, RZ, P2 ;  /* 0x000000ff85067208 */ /* 0x040fe20001000000 */
[----:B-1----:R-:W-:-:S02]  /*8ee0*/  FMUL.FTZ R12, R133, UR4 ;  /* 0x00000004850c7c20 */ /* 0x002fc40008410000 */
[----:B------:R-:W1:Y:S01]  /*8ef0*/  MUFU.EX2 R8, R25 ;  /* 0x0000001900087308 */ /* 0x000e620000000800 */
[----:B--2---:R-:W-:Y:S01]  /*8f00*/  FMNMX.FTZ R136, R5, R136, !PT ;  /* 0x0000008805887209 */ /* 0x004fe20007810000 */
[----:B------:R-:W-:Y:S01]  /*8f10*/  FADD.FTZ R6, R223, -R6 ;  /* 0x80000006df067221 */ /* 0x000fe20000010000 */
[----:B------:R-:W-:Y:S01]  /*8f20*/  FSEL R12, R12, RZ, P2 ;  /* 0x000000ff0c0c7208 */ /* 0x000fe20001000000 */
[----:B------:R-:W-:Y:S01]  /*8f30*/  MUFU.EX2 R250, R15 ;  /* 0x0000000f00fa7308 */ /* 0x000fe20000000800 */
[C---:B------:R-:W-:Y:S01]  /*8f40*/  FSETP.NEU.FTZ.AND P0, PT, R136.reuse, -INF , PT ;  /* 0xff8000008800780b */ /* 0x040fe20003f1d000 */
[----:B------:R-:W-:Y:S01]  /*8f50*/  FMUL.FTZ R4, R136, UR4 ;  /* 0x0000000488047c20 */ /* 0x000fe20008410000 */
[----:B---3--:R-:W-:Y:S01]  /*8f60*/  MOV R23, R32 ;  /* 0x0000002000177202 */ /* 0x008fe20000000f00 */
[--C-:B------:R-:W-:Y:S01]  /*8f70*/  FFMA.FTZ R27, R27, UR4, -R12.reuse ;  /* 0x000000041b1b7c23 */ /* 0x100fe2000801080c */
[--C-:B------:R-:W-:Y:S01]  /*8f80*/  FFMA.FTZ R26, R26, UR4, -R12.reuse ;  /* 0x000000041a1a7c23 */ /* 0x100fe2000801080c */
[--C-:B------:R-:W-:Y:S01]  /*8f90*/  FFMA.FTZ R17, R17, UR4, -R12.reuse ;  /* 0x0000000411117c23 */ /* 0x100fe2000801080c */
[----:B------:R-:W-:Y:S01]  /*8fa0*/  FFMA.FTZ R16, R16, UR4, -R12 ;  /* 0x0000000410107c23 */ /* 0x000fe2000801080c */
[----:B------:R-:W-:Y:S01]  /*8fb0*/  MUFU.EX2 R247, R27 ;  /* 0x0000001b00f77308 */ /* 0x000fe20000000800 */
[----:B------:R-:W-:Y:S01]  /*8fc0*/  FSEL R5, R136, RZ, P0 ;  /* 0x000000ff88057208 */ /* 0x000fe20000000000 */
[----:B------:R-:W-:Y:S01]  /*8fd0*/  FMUL.FTZ R6, R6, UR4 ;  /* 0x0000000406067c20 */ /* 0x000fe20008410000 */
[----:B-1----:R-:W-:Y:S01]  /*8fe0*/  MOV R223, R8 ;  /* 0x0000000800df7202 */ /* 0x002fe20000000f00 */
[----:B------:R1:W-:Y:S01]  /*8ff0*/  MUFU.EX2 R248, R26 ;  /* 0x0000001a00f87308 */ /* 0x0003e20000000800 */
[----:B------:R-:W-:Y:S03]  /*9000*/  LDSM.16.MT88.4 R32, [R216+0xb000] ;  /* 0x00b00000d820783b */ /* 0x000fe60000004200 */
[----:B------:R2:W-:Y:S04]  /*9010*/  MUFU.EX2 R245, R17 ;  /* 0x0000001100f57308 */ /* 0x0005e80000000800 */
[----:B------:R-:W-:Y:S04]  /*9020*/  MUFU.EX2 R246, R16 ;  /* 0x0000001000f67308 */ /* 0x000fe80000000800 */
[----:B------:R-:W3:Y:S01]  /*9030*/  MUFU.EX2 R186, R13 ;  /* 0x0000000d00ba7308 */ /* 0x000ee20000000800 */
[----:B-1----:R-:W1:Y:S03]  /*9040*/  LDSM.16.MT88.4 R24, [R216+0xa000] ;  /* 0x00a00000d818783b */ /* 0x002e660000004200 */
[----:B------:R-:W-:Y:S01]  /*9050*/  MUFU.EX2 R184, R22 ;  /* 0x0000001600b87308 */ /* 0x000fe20000000800 */
[----:B--2---:R-:W-:-:S02]  /*9060*/  FSEL R17, R4, RZ, P0 ;  /* 0x000000ff04117208 */ /* 0x004fc40000000000 */
[----:B------:R-:W-:Y:S01]  /*9070*/  FSEL R4, R134, RZ, P3 ;  /* 0x000000ff86047208 */ /* 0x000fe20001800000 */
[----:B------:R-:W2:Y:S02]  /*9080*/  MUFU.EX2 R249, R14 ;  /* 0x0000000e00f97308 */ /* 0x000ea40000000800 */
[--C-:B------:R-:W-:Y:S01]  /*9090*/  FFMA.FTZ R20, R20, UR4, -R17.reuse ;  /* 0x0000000414147c23 */ /* 0x100fe20008010811 */
[--C-:B------:R-:W-:Y:S01]  /*90a0*/  FFMA.FTZ R21, R21, UR4, -R17.reuse ;  /* 0x0000000415157c23 */ /* 0x100fe20008010811 */
[----:B------:R-:W-:Y:S01]  /*90b0*/  FADD.FTZ R4, R224, -R4 ;  /* 0x80000004e0047221 */ /* 0x000fe20000010000 */
[----:B------:R-:W4:Y:S01]  /*90c0*/  MUFU.EX2 R16, R7 ;  /* 0x0000000700107308 */ /* 0x000f220000000800 */
[----:B---3--:R-:W-:Y:S01]  /*90d0*/  F2FP.BF16.F32.PACK_AB R8, R23, R186 ;  /* 0x000000ba1708723e */ /* 0x008fe200000010ff */
[----:B------:R-:W-:Y:S01]  /*90e0*/  FFMA.FTZ R29, R29, UR4, -R17 ;  /* 0x000000041d1d7c23 */ /* 0x000fe20008010811 */
[----:B------:R-:W-:Y:S01]  /*90f0*/  FMUL.FTZ R15, R4, UR4 ;  /* 0x00000004040f7c20 */ /* 0x000fe20008410000 */
[----:B------:R-:W-:Y:S01]  /*9100*/  FADD.FTZ R4, R222, -R5 ;  /* 0x80000005de047221 */ /* 0x000fe20000010000 */
[----:B------:R-:W-:Y:S01]  /*9110*/  MOV R222, R11 ;  /* 0x0000000b00de7202 */ /* 0x000fe20000000f00 */
[----:B------:R3:W-:Y:S01]  /*9120*/  MUFU.EX2 R244, R20 ;  /* 0x0000001400f47308 */ /* 0x0007e20000000800 */
[----:B------:R-:W-:Y:S01]  /*9130*/  IADD3 R11, PT, PT, R216, 0xa000, RZ ;  /* 0x0000a000d80b7810 */ /* 0x000fe20007ffe0ff */
[--C-:B------:R-:W-:Y:S01]  /*9140*/  FFMA.FTZ R28, R28, UR4, -R17.reuse ;  /* 0x000000041c1c7c23 */ /* 0x100fe20008010811 */
[----:B--2---:R-:W-:Y:S01]  /*9150*/  F2FP.BF16.F32.PACK_AB R9, R249, R250 ;  /* 0x000000faf909723e */ /* 0x004fe200000010ff */
[----:B------:R-:W2:Y:S01]  /*9160*/  MUFU.EX2 R15, R15 ;  /* 0x0000000f000f7308 */ /* 0x000ea20000000800 */
[----:B------:R-:W-:Y:S01]  /*9170*/  F2FP.BF16.F32.PACK_AB R10, R222, R184 ;  /* 0x000000b8de0a723e */ /* 0x000fe200000010ff */
[----:B------:R-:W-:Y:S01]  /*9180*/  FMUL.FTZ R4, R4, UR4 ;  /* 0x0000000404047c20 */ /* 0x000fe20008410000 */
[----:B------:R-:W-:Y:S01]  /*9190*/  MOV R22, R187 ;  /* 0x000000bb00167202 */ /* 0x000fe20000000f00 */
[-C--:B----4-:R-:W-:Y:S01]  /*91a0*/  FMUL.FTZ R144, R144, R16.reuse ;  /* 0x0000001090907220 */ /* 0x090fe20000410000 */
[-C--:B------:R-:W-:Y:S01]  /*91b0*/  FMUL.FTZ R145, R145, R16.reuse ;  /* 0x0000001091917220 */ /* 0x080fe20000410000 */
[----:B------:R-:W4:Y:S01]  /*91c0*/  MUFU.EX2 R238, R21 ;  /* 0x0000001500ee7308 */ /* 0x000f220000000800 */
[-C--:B------:R-:W-:Y:S01]  /*91d0*/  FMUL.FTZ R36, R36, R16.reuse ;  /* 0x0000001024247220 */ /* 0x080fe20000410000 */
[-C--:B------:R-:W-:Y:S01]  /*91e0*/  FMUL.FTZ R37, R37, R16.reuse ;  /* 0x0000001025257220 */ /* 0x080fe20000410000 */
[-C--:B------:R-:W-:Y:S01]  /*91f0*/  FMUL.FTZ R48, R48, R16.reuse ;  /* 0x0000001030307220 */ /* 0x080fe20000410000 */
[----:B---3--:R-:W-:Y:S01]  /*9200*/  IADD3 R20, PT, PT, R216, 0xa040, RZ ;  /* 0x0000a040d8147810 */ /* 0x008fe20007ffe0ff */
[----:B------:R-:W-:Y:S01]  /*9210*/  MUFU.EX2 R225, R29 ;  /* 0x0000001d00e17308 */ /* 0x000fe20000000800 */
[----:B------:R-:W-:Y:S01]  /*9220*/  @P6 IADD3 R20, PT, PT, R11, -0x40, RZ ;  /* 0xffffffc00b146810 */ /* 0x000fe20007ffe0ff */
[----:B------:R-:W-:Y:S01]  /*9230*/  FMUL.FTZ R49, R49, R16 ;  /* 0x0000001031317220 */ /* 0x000fe20000410000 */
[----:B------:R-:W-:Y:S01]  /*9240*/  F2FP.BF16.F32.PACK_AB R11, R223, R251 ;  /* 0x000000fbdf0b723e */ /* 0x000fe200000010ff */
[-C--:B--2---:R-:W-:Y:S01]  /*9250*/  FMUL.FTZ R146, R146, R15.reuse ;  /* 0x0000000f92927220 */ /* 0x084fe20000410000 */
[-C--:B------:R-:W-:Y:S01]  /*9260*/  FMUL.FTZ R147, R147, R15.reuse ;  /* 0x0000000f93937220 */ /* 0x080fe20000410000 */
[----:B------:R-:W2:Y:S01]  /*9270*/  MUFU.EX2 R224, R28 ;  /* 0x0000001c00e07308 */ /* 0x000ea20000000800 */
[-C--:B------:R-:W-:Y:S01]  /*9280*/  FMUL.FTZ R38, R38, R15.reuse ;  /* 0x0000000f26267220 */ /* 0x080fe20000410000 */
[-C--:B------:R-:W-:Y:S01]  /*9290*/  FMUL.FTZ R39, R39, R15.reuse ;  /* 0x0000000f27277220 */ /* 0x080fe20000410000 */
[----:B----4-:R-:W-:Y:S01]  /*92a0*/  F2FP.BF16.F32.PACK_AB R5, R244, R238 ;  /* 0x000000eef405723e */ /* 0x010fe200000010ff */
[----:B------:R3:W4:Y:S01]  /*92b0*/  MUFU.EX2 R14, R6 ;  /* 0x00000006000e7308 */ /* 0x0007220000000800 */
[-C--:B------:R-:W-:Y:S01]  /*92c0*/  FMUL.FTZ R50, R50, R15.reuse ;  /* 0x0000000f32327220 */ /* 0x080fe20000410000 */
[----:B-1----:R-:W-:Y:S01]  /*92d0*/  HMMA.16816.F32.BF16 R240, R8, R24, R144 ;  /* 0x0000001808f0723c */ /* 0x002fe20000041890 */
[----:B------:R-:W1:Y:S01]  /*92e0*/  LDSM.16.MT88.4 R144, [R20] ;  /* 0x000000001490783b */ /* 0x000e620000004200 */
[----:B------:R5:W5:Y:S01]  /*92f0*/  MUFU.EX2 R13, R4 ;  /* 0x00000004000d7308 */ /* 0x000b620000000800 */
[-C--:B------:R-:W-:Y:S01]  /*9300*/  FMUL.FTZ R51, R51, R15.reuse ;  /* 0x0000000f33337220 */ /* 0x080fe20000410000 */
[-C--:B------:R-:W-:Y:S01]  /*9310*/  FMUL.FTZ R156, R156, R16.reuse ;  /* 0x000000109c9c7220 */ /* 0x080fe20000410000 */
[----:B------:R-:W-:Y:S01]  /*9320*/  FMUL.FTZ R157, R157, R16 ;  /* 0x000000109d9d7220 */ /* 0x000fe20000410000 */
[-C--:B------:R-:W-:Y:S01]  /*9330*/  FMUL.FTZ R158, R158, R15.reuse ;  /* 0x0000000f9e9e7220 */ /* 0x080fe20000410000 */
[----:B------:R-:W-:Y:S01]  /*9340*/  FMUL.FTZ R159, R159, R15 ;  /* 0x0000000f9f9f7220 */ /* 0x000fe20000410000 */
[----:B--2---:R-:W-:Y:S01]  /*9350*/  F2FP.BF16.F32.PACK_AB R7, R224, R225 ;  /* 0x000000e1e007723e */ /* 0x004fe200000010ff */
[----:B------:R-:W2:Y:S01]  /*9360*/  LDSM.16.MT88.4 R28, [R220+0xb000] ;  /* 0x00b00000dc1c783b */ /* 0x000ea20000004200 */
[----:B------:R-:W-:Y:S01]  /*9370*/  MOV R21, R188 ;  /* 0x000000bc00157202 */ /* 0x000fe20000000f00 */
[----:B------:R-:W-:Y:S01]  /*9380*/  FMUL.FTZ R160, R160, R16 ;  /* 0x00000010a0a07220 */ /* 0x000fe20000410000 */
[----:B---3--:R-:W-:Y:S01]  /*9390*/  F2FP.BF16.F32.PACK_AB R6, R248, R247 ;  /* 0x000000f7f806723e */ /* 0x008fe200000010ff */
[-C--:B----4-:R-:W-:Y:S01]  /*93a0*/  FMUL.FTZ R40, R40, R14.reuse ;  /* 0x0000000e28287220 */ /* 0x090fe20000410000 */
[-C--:B------:R-:W-:Y:S01]  /*93b0*/  FMUL.FTZ R41, R41, R14.reuse ;  /* 0x0000000e29297220 */ /* 0x080fe20000410000 */
[-C--:B------:R-:W-:Y:S01]  /*93c0*/  FMUL.FTZ R44, R44, R14.reuse ;  /* 0x0000000e2c2c7220 */ /* 0x080fe20000410000 */
[----:B-----5:R-:W-:Y:S01]  /*93d0*/  F2FP.BF16.F32.PACK_AB R4, R246, R245 ;  /* 0x000000f5f604723e */ /* 0x020fe200000010ff */
        /* <DEDUP_REMOVED lines=24> */
[C---:B-1----:R-:W-:Y:S01]  /*9560*/  HMMA.16816.F32.BF16 R212, R4.reuse, R144, R40 ;  /* 0x0000009004d4723c */ /* 0x042fe20000041828 */
[----:B------:R-:W1:Y:S01]  /*9570*/  LDSM.16.MT88.4 R40, [R20+0x1000] ;  /* 0x001000001428783b */ /* 0x000e620000004200 */
[-C--:B------:R-:W-:Y:S01]  /*9580*/  FMUL.FTZ R59, R59, R13.reuse ;  /* 0x0000000d3b3b7220 */ /* 0x080fe20000410000 */
[-C--:B------:R-:W-:Y:S01]  /*9590*/  FMUL.FTZ R60, R60, R14.reuse ;  /* 0x0000000e3c3c7220 */ /* 0x080fe20000410000 */
[-C--:B------:R-:W-:Y:S01]  /*95a0*/  FMUL.FTZ R61, R61, R14.reuse ;  /* 0x0000000e3d3d7220 */ /* 0x080fe20000410000 */
[-C--:B------:R-:W-:Y:S01]  /*95b0*/  FMUL.FTZ R62, R62, R13.reuse ;  /* 0x0000000d3e3e7220 */ /* 0x080fe20000410000 */
[-C--:B------:R-:W-:Y:S01]  /*95c0*/  FMUL.FTZ R63, R63, R13.reuse ;  /* 0x0000000d3f3f7220 */ /* 0x080fe20000410000 */
[-C--:B------:R-:W-:Y:S01]  /*95d0*/  FMUL.FTZ R72, R72, R14.reuse ;  /* 0x0000000e48487220 */ /* 0x080fe20000410000 */
[C---:B------:R-:W-:Y:S01]  /*95e0*/  HMMA.16816.F32.BF16 R208, R4.reuse, R146, R44 ;  /* 0x0000009204d0723c */ /* 0x040fe2000004182c */
        /* <DEDUP_REMOVED lines=32> */
[C---:B------:R-:W-:Y:S01]  /*97f0*/  HMMA.16816.F32.BF16 R148, R4.reuse, R24, R148 ;  /* 0x000000180494723c */ /* 0x040fe20000041894 */
[----:B------:R-:W-:Y:S01]  /*9800*/  MOV R24, R185 ;  /* 0x000000b900187202 */ /* 0x000fe20000000f00 */
[----:B------:R-:W-:Y:S01]  /*9810*/  FMUL.FTZ R161, R161, R16 ;  /* 0x00000010a1a17220 */ /* 0x000fe20000410000 */
[----:B------:R-:W-:Y:S01]  /*9820*/  MOV R25, R186 ;  /* 0x000000ba00197202 */ /* 0x000fe20000000f00 */
        /* <DEDUP_REMOVED lines=49> */
[----:B------:R-:W-:Y:S01]  /*9b40*/  FMUL.FTZ R129, R129, R16 ;  /* 0x0000001081817220 */ /* 0x000fe20000410000 */
[-C--:B------:R-:W-:Y:S01]  /*9b50*/  FMUL.FTZ R130, R130, R15.reuse ;  /* 0x0000000f82827220 */ /* 0x080fe20000410000 */
[----:B------:R-:W-:Y:S01]  /*9b60*/  FMUL.FTZ R131, R131, R15 ;  /* 0x0000000f83837220 */ /* 0x000fe20000410000 */
[C---:B------:R-:W-:Y:S08]  /*9b70*/  HMMA.16816.F32.BF16 R76, R4.reuse, R34, R76 ;  /* 0x00000022044c723c */ /* 0x040ff0000004184c */
[C---:B--2---:R-:W-:Y:S08]  /*9b80*/  HMMA.16816.F32.BF16 R88, R4.reuse, R28, R88 ;  /* 0x0000001c0458723c */ /* 0x044ff00000041858 */
[C---:B------:R-:W-:Y:S08]  /*9b90*/  HMMA.16816.F32.BF16 R92, R4.reuse, R30, R92 ;  /* 0x0000001e045c723c */ /* 0x040ff0000004185c */
[C---:B-1----:R-:W-:Y:S08]  /*9ba0*/  HMMA.16816.F32.BF16 R104, R4.reuse, R40, R104 ;  /* 0x000000280468723c */ /* 0x042ff00000041868 */
[C---:B------:R-:W-:Y:S08]  /*9bb0*/  HMMA.16816.F32.BF16 R108, R4.reuse, R42, R108 ;  /* 0x0000002a046c723c */ /* 0x040ff0000004186c */
[C---:B---3--:R-:W-:Y:S08]  /*9bc0*/  HMMA.16816.F32.BF16 R120, R4.reuse, R44, R120 ;  /* 0x0000002c0478723c */ /* 0x048ff00000041878 */
[----:B------:R-:W-:Y:S01]  /*9bd0*/  HMMA.16816.F32.BF16 R200, R4, R46, R124 ;  /* 0x0000002e04c8723c */ /* 0x000fe2000004187c */
[--C-:B------:R-:W-:Y:S01]  /*9be0*/  FFMA.FTZ R5, R181, UR4, -R12.reuse ;  /* 0x00000004b5057c23 */ /* 0x100fe2000801080c */
[----:B------:R-:W-:Y:S01]  /*9bf0*/  FFMA.FTZ R4, R138, UR4, -R12 ;  /* 0x000000048a047c23 */ /* 0x000fe2000801080c */
[----:B------:R-:W-:Y:S01]  /*9c00*/  FFMA.FTZ R6, R132, UR4, -R17 ;  /* 0x0000000484067c23 */ /* 0x000fe20008010811 */
[----:B------:R-:W-:Y:S01]  /*9c10*/  MOV R127, R189 ;  /* 0x000000bd007f7202 */ /* 0x000fe20000000f00 */
[----:B------:R1:W-:Y:S01]  /*9c20*/  MUFU.EX2 R138, R5 ;  /* 0x00000005008a7308 */ /* 0x0003e20000000800 */
[----:B------:R-:W-:-:S02]  /*9c30*/  MOV R126, R184 ;  /* 0x000000b8007e7202 */ /* 0x000fc40000000f00 */
[----:B------:R-:W-:Y:S02]  /*9c40*/  HMMA.16816.F32.BF16 R36, R8, R144, R36 ;  /* 0x000000900824723c */ /* 0x000fe40000041824 */
[----:B------:R-:W-:-:S06]  /*9c50*/  MOV R181, R126 ;  /* 0x0000007e00b57202 */ /* 0x000fcc0000000f00 */
[C---:B------:R-:W-:Y:S01]  /*9c60*/  HMMA.16816.F32.BF16 R144, R8.reuse, R146, R48 ;  /* 0x000000920890723c */ /* 0x040fe20000041830 */
[----:B------:R-:W2:Y:S01]  /*9c70*/  LDSM.16.MT88.4 R48, [R20+0x800] ;  /* 0x000800001430783b */ /* 0x000ea20000004200 */
[--C-:B-1----:R-:W-:Y:S01]  /*9c80*/  FFMA.FTZ R5, R139, UR4, -R12.reuse ;  /* 0x000000048b057c23 */ /* 0x102fe2000801080c */
[----:B------:R-:W-:Y:S02]  /*9c90*/  MOV R139, R23 ;  /* 0x00000017008b7202 */ /* 0x000fe40000000f00 */
[----:B------:R1:W3:Y:S03]  /*9ca0*/  MUFU.EX2 R23, R4 ;  /* 0x0000000400177308 */ /* 0x0002e60000000800 */
[C---:B------:R-:W-:Y:S01]  /*9cb0*/  HMMA.16816.F32.BF16 R204, R8.reuse, R26, R156 ;  /* 0x0000001a08cc723c */ /* 0x040fe2000004189c */
[----:B------:R-:W-:Y:S01]  /*9cc0*/  MOV R27, R25 ;  /* 0x00000019001b7202 */ /* 0x000fe20000000f00 */
[----:B------:R-:W4:Y:S06]  /*9cd0*/  LDSM.16.MT88.4 R156, [R216+0xa800] ;  /* 0x00a80000d89c783b */ /* 0x000f2c0000004200 */
[----:B------:R-:W-:Y:S01]  /*9ce0*/  HMMA.16816.F32.BF16 R160, R8, R176, R160 ;  /* 0x000000b008a0723c */ /* 0x000fe200000418a0 */
[----:B-1----:R-:W-:Y:S01]  /*9cf0*/  FFMA.FTZ R4, R137, UR4, -R12 ;  /* 0x0000000489047c23 */ /* 0x002fe2000801080c */
[----:B------:R-:W-:-:S02]  /*9d00*/  MOV R137, R24 ;  /* 0x0000001800897202 */ /* 0x000fc40000000f00 */
[----:B------:R1:W-:Y:S04]  /*9d10*/  MUFU.EX2 R24, R5 ;  /* 0x0000000500187308 */ /* 0x0003e80000000800 */
[C---:B------:R-:W-:Y:S01]  /*9d20*/  HMMA.16816.F32.BF16 R188, R8.reuse, R178, R172 ;  /* 0x000000b208bc723c */ /* 0x040fe200000418ac */
[----:B---3--:R-:W-:Y:S01]  /*9d30*/  F2FP.BF16.F32.PACK_AB R124, R23, R138 ;  /* 0x0000008a177c723e */ /* 0x008fe200000010ff */
[----:B------:R-:W-:Y:S01]  /*9d40*/  LDSM.16.MT88.4 R172, [R220+0xa800] ;  /* 0x00a80000dcac783b */ /* 0x000fe20000004200 */
[----:B------:R3:W5:Y:S05]  /*9d50*/  MUFU.EX2 R25, R4 ;  /* 0x0000000400197308 */ /* 0x00076a0000000800 */
[----:B------:R-:W-:Y:S01]  /*9d60*/  HMMA.16816.F32.BF16 R52, R8, R140, R52 ;  /* 0x0000008c0834723c */ /* 0x000fe20000041834 */
[----:B-1----:R-:W-:Y:S01]  /*9d70*/  FFMA.FTZ R5, R180, UR4, -R17 ;  /* 0x00000004b4057c23 */ /* 0x002fe20008010811 */
[----:B------:R-:W-:-:S02]  /*9d80*/  MOV R180, R22 ;  /* 0x0000001600b47202 */ /* 0x000fc40000000f00 */
[----:B------:R1:W-:Y:S01]  /*9d90*/  MUFU.EX2 R22, R6 ;  /* 0x0000000600167308 */ /* 0x0003e20000000800 */
[----:B---3--:R-:W-:Y:S01]  /*9da0*/  FFMA.FTZ R4, R195, UR4, -R17 ;  /* 0x00000004c3047c23 */ /* 0x008fe20008010811 */
[----:B------:R-:W-:Y:S02]  /*9db0*/  MOV R195, R21 ;  /* 0x0000001500c37202 */ /* 0x000fe40000000f00 */
[C---:B------:R-:W-:Y:S01]  /*9dc0*/  HMMA.16816.F32.BF16 R184, R8.reuse, R142, R64 ;  /* 0x0000008e08b8723c */ /* 0x040fe20000041840 */
[----:B------:R3:W2:Y:S01]  /*9dd0*/  MUFU.EX2 R21, R5 ;  /* 0x0000000500157308 */ /* 0x0006a20000000800 */
[----:B-----5:R-:W-:Y:S01]  /*9de0*/  F2FP.BF16.F32.PACK_AB R126, R25, R24 ;  /* 0x00000018197e723e */ /* 0x020fe200000010ff */
[----:B------:R-:W-:Y:S02]  /*9df0*/  LDSM.16.MT88.4 R64, [R219+0x800] ;  /* 0x00080000db40783b */ /* 0x000fe40000004200 */
[----:B------:R5:W-:Y:S03]  /*9e00*/  MUFU.EX2 R12, R4 ;  /* 0x00000004000c7308 */ /* 0x000be60000000800 */
[----:B------:R-:W-:Y:S01]  /*9e10*/  HMMA.16816.F32.BF16 R68, R8, R32, R68 ;  /* 0x000000200844723c */ /* 0x000fe20000041844 */
[----:B-1----:R-:W-:Y:S01]  /*9e20*/  FFMA.FTZ R6, R194, UR4, -R19 ;  /* 0x00000004c2067c23 */ /* 0x002fe20008010813 */
[----:B---3--:R-:W-:Y:S01]  /*9e30*/  FFMA.FTZ R5, R199, UR4, -R17 ;  /* 0x00000004c7057c23 */ /* 0x008fe20008010811 */
[----:B------:R-:W-:-:S05]  /*9e40*/  MOV R199, R127 ;  /* 0x0000007f00c77202 */ /* 0x000fca0000000f00 */
[C---:B------:R-:W-:Y:S01]  /*9e50*/  HMMA.16816.F32.BF16 R176, R8.reuse, R34, R80 ;  /* 0x0000002208b0723c */ /* 0x040fe20000041850 */
[----:B--2---:R-:W-:Y:S01]  /*9e60*/  F2FP.BF16.F32.PACK_AB R125, R21, R22 ;  /* 0x00000016157d723e */ /* 0x004fe200000010ff */
[----:B------:R-:W1:Y:S01]  /*9e70*/  MUFU.EX2 R7, R5 ;  /* 0x0000000500077308 */ /* 0x000e620000000800 */
[--C-:B-----5:R-:W-:Y:S01]  /*9e80*/  FFMA.FTZ R4, R196, UR4, -R19.reuse ;  /* 0x00000004c4047c23 */ /* 0x120fe20008010813 */
[----:B------:R-:W-:Y:S04]  /*9e90*/  LDSM.16.MT88.4 R80, [R216+0xb800] ;  /* 0x00b80000d850783b */ /* 0x000fe80000004200 */
[C---:B------:R-:W-:Y:S08]  /*9ea0*/  HMMA.16816.F32.BF16 R84, R8.reuse, R28, R84 ;  /* 0x0000001c0854723c */ /* 0x040ff00000041854 */
[----:B------:R-:W-:Y:S01]  /*9eb0*/  HMMA.16816.F32.BF16 R140, R8, R30, R96 ;  /* 0x0000001e088c723c */ /* 0x000fe20000041860 */
[----:B-1----:R-:W-:Y:S01]  /*9ec0*/  F2FP.BF16.F32.PACK_AB R127, R7, R12 ;  /* 0x0000000c077f723e */ /* 0x002fe200000010ff */
[----:B------:R-:W-:Y:S01]  /*9ed0*/  LDSM.16.MT88.4 R96, [R220+0xb800] ;  /* 0x00b80000dc60783b */ /* 0x000fe20000004200 */
[----:B------:R-:W-:-:S04]  /*9ee0*/  FFMA.FTZ R5, R193, UR4, -R19 ;  /* 0x00000004c1057c23 */ /* 0x000fc80008010813 */
[----:B------:R1:W-:Y:S01]  /*9ef0*/  MUFU.EX2 R26, R5 ;  /* 0x00000005001a7308 */ /* 0x0003e20000000800 */
[C---:B------:R-:W-:Y:S08]  /*9f00*/  HMMA.16816.F32.BF16 R100, R8.reuse, R40, R100 ;  /* 0x000000280864723c */ /* 0x040ff00000041864 */
[----:B------:R-:W-:Y:S01]  /*9f10*/  HMMA.16816.F32.BF16 R28, R8, R42, R112 ;  /* 0x0000002a081c723c */ /* 0x000fe20000041870 */
[----:B------:R2:W-:Y:S01]  /*9f20*/  LDSM.16.MT88.4 R112, [R20+0x1800] ;  /* 0x001800001470783b */ /* 0x0005e20000004200 */
[----:B-1----:R-:W-:-:S06]  /*9f30*/  FFMA.FTZ R5, R197, UR4, -R18 ;  /* 0x00000004c5057c23 */ /* 0x002fcc0008010812 */
[C---:B------:R-:W-:Y:S01]  /*9f40*/  HMMA.16816.F32.BF16 R116, R8.reuse, R44, R116 ;  /* 0x0000002c0874723c */ /* 0x040fe20000041874 */
[----:B------:R1:W-:Y:S07]  /*9f50*/  MUFU.EX2 R17, R5 ;  /* 0x0000000500117308 */ /* 0x0003ee0000000800 */
[----:B------:R-:W-:Y:S01]  /*9f60*/  HMMA.16816.F32.BF16 R32, R8, R46, R128 ;  /* 0x0000002e0820723c */ /* 0x000fe20000041880 */
[----:B------:R-:W3:Y:S01]  /*9f70*/  LDSM.16.MT88.4 R8, [R219+0x1800] ;  /* 0x00180000db08783b */ /* 0x000ee20000004200 */
[----:B-1----:R-:W-:-:S06]  /*9f80*/  FFMA.FTZ R5, R137, R13, R238 ;  /* 0x0000000d89057223 */ /* 0x002fcc00000100ee */
[----:B------:R-:W-:Y:S01]  /*9f90*/  HMMA.16816.F32.BF16 R40, R124, R48, R212 ;  /* 0x000000307c28723c */ /* 0x000fe200000418d4 */
[----:B------:R-:W-:Y:S01]  /*9fa0*/  MOV R215, R27 ;  /* 0x0000001b00d77202 */ /* 0x000fe20000000f00 */
[----:B--2---:R1:W-:Y:S01]  /*9fb0*/  MUFU.EX2 R20, R6 ;  /* 0x0000000600147308 */ /* 0x0043e20000000800 */
[----:B------:R-:W-:-:S03]  /*9fc0*/  FADD.FTZ R13, R244, R5 ;  /* 0x00000005f40d7221 */ /* 0x000fc60000010000 */
[----:B------:R2:W5:Y:S01]  /*9fd0*/  MUFU.EX2 R27, R4 ;  /* 0x00000004001b7308 */ /* 0x0005620000000800 */
[----:B------:R-:W-:Y:S01]  /*9fe0*/  FFMA.FTZ R16, R199, R16, R215 ;  /* 0x00000010c7107223 */ /* 0x000fe200000100d7 */
[----:B------:R-:W-:Y:S03]  /*9ff0*/  HMMA.16816.F32.BF16 R44, R124, R50, R208 ;  /* 0x000000327c2c723c */ /* 0x000fe600000418d0 */
[----:B------:R-:W-:Y:S01]  /*a000*/  FADD.FTZ R16, R139, R16 ;  /* 0x000000108b107221 */ /* 0x000fe20000010000 */
[----:B-1----:R-:W-:-:S04]  /*a010*/  FFMA.FTZ R6, R198, UR4, -R18 ;  /* 0x00000004c6067c23 */ /* 0x002fc80008010812 */
[C---:B----4-:R-:W-:Y:S01]  /*a020*/  HMMA.16816.F32.BF16 R148, R124.reuse, R156, R148 ;  /* 0x0000009c7c94723c */ /* 0x050fe20000041894 */
[----:B--2---:R-:W-:Y:S01]  /*a030*/  FFMA.FTZ R4, R192, UR4, -R19 ;  /* 0x00000004c0047c23 */ /* 0x004fe20008010813 */
[----:B-----5:R-:W-:Y:S01]  /*a040*/  F2FP.BF16.F32.PACK_AB R128, R20, R27 ;  /* 0x0000001b1480723e */ /* 0x020fe200000010ff */
        /* <DEDUP_REMOVED lines=34> */
[C---:B------:R-:W-:Y:S01]  /*a270*/  HMMA.16816.F32.BF16 R60, R124.reuse, R66, R60 ;  /* 0x000000427c3c723c */ /* 0x040fe2000004183c */
[----:B------:R-:W-:Y:S01]  /*a280*/  FADD.FTZ R4, R4, R5 ;  /* 0x0000000504047221 */ /* 0x000fe20000010000 */
[----:B------:R-:W-:Y:S01]  /*a290*/  FADD.FTZ R5, R24, R9 ;  /* 0x0000000918057221 */ /* 0x000fe20000010000 */
[----:B------:R-:W-:Y:S01]  /*a2a0*/  FADD.FTZ R223, R132, R8 ;  /* 0x0000000884df7221 */ /* 0x000fe20000010000 */
[----:B------:R-:W-:Y:S01]  /*a2b0*/  MOV R132, R235 ;  /* 0x000000eb00847202 */ /* 0x000fe20000000f00 */
[----:B------:R-:W-:Y:S01]  /*a2c0*/  FADD.FTZ R139, R6, R4 ;  /* 0x00000004068b7221 */ /* 0x000fe20000010000 */
[----:B------:R-:W-:Y:S02]  /*a2d0*/  FADD.FTZ R238, R25, R5 ;  /* 0x0000000519ee7221 */ /* 0x000fe40000010000 */
[C---:B------:R-:W-:Y:S01]  /*a2e0*/  HMMA.16816.F32.BF16 R72, R124.reuse, R80, R72 ;  /* 0x000000507c48723c */ /* 0x040fe20000041848 */
[----:B------:R2:W-:Y:S04]  /*a2f0*/  STL [R1+0x14], R223 ;  /* 0x000014df01007387 */ /* 0x0005e80000100800 */
[----:B------:R2:W-:Y:S03]  /*a300*/  STL [R1+0xc], R238 ;  /* 0x00000cee01007387 */ /* 0x0005e60000100800 */
[C---:B------:R-:W-:Y:S01]  /*a310*/  HMMA.16816.F32.BF16 R76, R124.reuse, R82, R76 ;  /* 0x000000527c4c723c */ /* 0x040fe2000004184c */
[----:B------:R2:W-:Y:S07]  /*a320*/  STL [R1+0x10], R139 ;  /* 0x0000108b01007387 */ /* 0x0005ee0000100800 */
        /* <DEDUP_REMOVED lines=26> */
[----:B------:R-:W3:Y:S04]  /*a4d0*/  LDL R180, [R1+0x30] ;  /* 0x0000300001b47983 */ /* 0x000ee80000100800 */
[----:B------:R-:W4:Y:S04]  /*a4e0*/  LDL R137, [R1+0x2c] ;  /* 0x00002c0001897983 */ /* 0x000f280000100800 */
[----:B------:R-:W5:Y:S01]  /*a4f0*/  LDL R181, [R1+0x34] ;  /* 0x0000340001b57983 */ /* 0x000f620000100800 */
        /* <DEDUP_REMOVED lines=10> */
[----:B---3--:R-:W-:-:S04]  /*a5a0*/  LEA R6, P1, R4, R180, 0x6 ;  /* 0x000000b404067211 */ /* 0x008fc800078230ff */
[----:B----4-:R-:W-:Y:S02]  /*a5b0*/  LEA.HI.X R7, R4, R137, R5, 0x6, P1 ;  /* 0x0000008904077211 */ /* 0x010fe400008f3405 */
[----:B------:R-:W-:Y:S02]  /*a5c0*/  LEA.HI.X R5, R236, R9, R237, 0x4, P0 ;  /* 0x00000009ec057211 */ /* 0x000fe400000f24ed */
[C---:B------:R-:W-:Y:S01]  /*a5d0*/  LEA R4, P0, R8.reuse, R180, 0x1 ;  /* 0x000000b408047211 */ /* 0x040fe200078008ff */
[----:B------:R-:W-:Y:S01]  /*a5e0*/  @!PT LDS RZ, [RZ] ;  /* 0x00000000fffff984 */ /* 0x000fe20000000800 */
[----:B------:R-:W-:Y:S01]  /*a5f0*/  @!PT LDS RZ, [RZ] ;  /* 0x00000000fffff984 */ /* 0x000fe20000000800 */
[----:B------:R-:W-:Y:S01]  /*a600*/  @!PT LDS RZ, [RZ] ;  /* 0x00000000fffff984 */ /* 0x000fe20000000800 */
[----:B------:R-:W-:Y:S01]  /*a610*/  LDGSTS.E.BYPASS.LTC128B.128 [R232+0xa000], desc[UR16][R6.64] ;  /* 0x0a00000006e87fae */ /* 0x000fe2000b981a10 */
[----:B-----5:R-:W-:Y:S02]  /*a620*/  IMAD.MOV.U32 R250, RZ, RZ, R181 ;  /* 0x000000fffffa7224 */ /* 0x020fe400078e00b5 */
        /* <DEDUP_REMOVED lines=10> */
[----:B-1----:R-:W1:Y:S04]  /*a6d0*/  LDSM.16.M88.4 R4, [R25+0x2000] ;  /* 0x002000001904783b */ /* 0x002e680000000200 */
[----:B------:R-:W2:Y:S04]  /*a6e0*/  LDSM.16.M88.4 R16, [R25] ;  /* 0x000000001910783b */ /* 0x000ea80000000200 */
[----:B------:R-:W-:Y:S04]  /*a6f0*/  LDSM.16.M88.4 R20, [R226+0x2000] ;  /* 0x00200000e214783b */ /* 0x000fe80000000200 */
[----:B------:R-:W2:Y:S04]  /*a700*/  LDSM.16.M88.4 R184, [R233+0x8000] ;  /* 0x00800000e9b8783b */ /* 0x000ea80000000200 */
[----:B------:R-:W2:Y:S01]  /*a710*/  LDSM.16.M88.4 R180, [R233+0x8800] ;  /* 0x00880000e9b4783b */ /* 0x000ea20000000200 */
        /* <DEDUP_REMOVED lines=9> */
[C---:B-1----:R-:W-:Y:S08]  /*a7b0*/  HMMA.16816.F32.BF16 R32, R4.reuse, R176, R188 ;  /* 0x000000b00420723c */ /* 0x042ff000000418bc */
[C---:B------:R-:W-:Y:S08]  /*a7c0*/  HMMA.16816.F32.BF16 R28, R4.reuse, R178, R200 ;  /* 0x000000b2041c723c */ /* 0x040ff000000418c8 */
[C---:B------:R-:W-:Y:S08]  /*a7d0*/  HMMA.16816.F32.BF16 R12, R4.reuse, R140, R196 ;  /* 0x0000008c040c723c */ /* 0x040ff000000418c4 */
[----:B------:R-:W-:Y:S01]  /*a7e0*/  HMMA.16816.F32.BF16 R188, R4, R142, R8 ;  /* 0x0000008e04bc723c */ /* 0x000fe20000041808 */
[----:B------:R-:W1:Y:S04]  /*a7f0*/  LDSM.16.M88.4 R8, [R226] ;  /* 0x00000000e208783b */ /* 0x000e680000000200 */
[----:B------:R-:W-:Y:S03]  /*a800*/  LDSM.16.M88.4 R4, [R234+0x2000] ;  /* 0x00200000ea04783b */ /* 0x000fe60000000200 */
[----:B--2---:R-:W-:Y:S08]  /*a810*/  HMMA.16816.F32.BF16 R240, R16, R140, R208 ;  /* 0x0000008c10f0723c */ /* 0x004ff000000418d0 */
[----:B------:R-:W-:Y:S01]  /*a820*/  HMMA.16816.F32.BF16 R208, R20, R186, R28 ;  /* 0x000000ba14d0723c */ /* 0x000fe2000004181c */
[----:B------:R-:W2:Y:S07]  /*a830*/  LDSM.16.M88.4 R28, [R221+0x8000] ;  /* 0x00800000dd1c783b */ /* 0x000eae0000000200 */
[----:B------:R-:W-:Y:S08]  /*a840*/  HMMA.16816.F32.BF16 R200, R16, R178, R212 ;  /* 0x000000b210c8723c */ /* 0x000ff000000418d4 */
[----:B------:R-:W-:Y:S01]  /*a850*/  HMMA.16816.F32.BF16 R244, R20, R180, R12 ;  /* 0x000000b414f4723c */ /* 0x000fe2000004180c */
[----:B------:R-:W3:Y:S07]  /*a860*/  LDSM.16.M88.4 R12, [R234] ;  /* 0x00000000ea0c783b */ /* 0x000eee0000000200 */
[----:B------:R-:W-:Y:S08]  /*a870*/  HMMA.16816.F32.BF16 R204, R16, R176, R204 ;  /* 0x000000b010cc723c */ /* 0x000ff000000418cc */
[C---:B------:R-:W-:Y:S01]  /*a880*/  HMMA.16816.F32.BF16 R212, R20.reuse, R184, R32 ;  /* 0x000000b814d4723c */ /* 0x040fe20000041820 */
[----:B------:R-:W-:Y:S07]  /*a890*/  LDSM.16.M88.4 R32, [R218+UR5+0x9800] ;  /* 0x00980005da20783b */ /* 0x000fee0008000200 */
[----:B------:R-:W-:Y:S01]  /*a8a0*/  HMMA.16816.F32.BF16 R196, R20, R182, R188 ;  /* 0x000000b614c4723c */ /* 0x000fe200000418bc */
[----:B------:R-:W4:Y:S07]  /*a8b0*/  LDSM.16.M88.4 R20, [R221+0x8800] ;  /* 0x00880000dd14783b */ /* 0x000f2e0000000200 */
[----:B------:R-:W-:Y:S01]  /*a8c0*/  HMMA.16816.F32.BF16 R176, R16, R142, R192 ;  /* 0x0000008e10b0723c */ /* 0x000fe200000418c0 */
[----:B------:R-:W-:Y:S04]  /*a8d0*/  LDSM.16.M88.4 R16, [R217+0x6000] ;  /* 0x00600000d910783b */ /* 0x000fe80000000200 */
[----:B------:R-:W5:Y:S03]  /*a8e0*/  LDSM.16.M88.4 R140, [R218+UR5+0x9000] ;  /* 0x00900005da8c783b */ /* 0x000f660008000200 */
[C---:B-1----:R-:W-:Y:S08]  /*a8f0*/  HMMA.16816.F32.BF16 R192, R8.reuse, R184, R204 ;  /* 0x000000b808c0723c */ /* 0x042ff000000418cc */
[C---:B------:R-:W-:Y:S08]  /*a900*/  HMMA.16816.F32.BF16 R188, R8.reuse, R186, R200 ;  /* 0x000000ba08bc723c */ /* 0x040ff000000418c8 */
[C---:B------:R-:W-:Y:S08]  /*a910*/  HMMA.16816.F32.BF16 R184, R8.reuse, R180, R240 ;  /* 0x000000b408b8723c */ /* 0x040ff000000418f0 */
[----:B------:R-:W-:Y:S01]  /*a920*/  HMMA.16816.F32.BF16 R176, R8, R182, R176 ;  /* 0x000000b608b0723c */ /* 0x000fe200000418b0 */
[----:B------:R-:W1:Y:S07]  /*a930*/  LDSM.16.M88.4 R8, [R217+0x4000] ;  /* 0x00400000d908783b */ /* 0x000e6e0000000200 */
[C---:B--2---:R-:W-:Y:S08]  /*a940*/  HMMA.16816.F32.BF16 R200, R4.reuse, R30, R208 ;  /* 0x0000001e04c8723c */ /* 0x044ff000000418d0 */
[-C--:B------:R-:W-:Y:S08]  /*a950*/  HMMA.16816.F32.BF16 R180, R4, R28.reuse, R212 ;  /* 0x0000001c04b4723c */ /* 0x080ff000000418d4 */
[----:B---3--:R-:W-:Y:S08]  /*a960*/  HMMA.16816.F32.BF16 R208, R12, R28, R192 ;  /* 0x0000001c0cd0723c */ /* 0x008ff000000418c0 */
[C---:B----4-:R-:W-:Y:S08]  /*a970*/  HMMA.16816.F32.BF16 R212, R4.reuse, R20, R244 ;  /* 0x0000001404d4723c */ /* 0x050ff000000418f4 */
[----:B------:R-:W-:Y:S01]  /*a980*/  HMMA.16816.F32.BF16 R196, R4, R22, R196 ;  /* 0x0000001604c4723c */ /* 0x000fe200000418c4 */
[----:B------:R-:W-:Y:S07]  /*a990*/  LDSM.16.M88.4 R4, [R25+0x6000] ;  /* 0x006000001904783b */ /* 0x000fee0000000200 */
[C---:B------:R-:W-:Y:S01]  /*a9a0*/  HMMA.16816.F32.BF16 R204, R12.reuse, R30, R188 ;  /* 0x0000001e0ccc723c */ /* 0x040fe200000418bc */
[----:B------:R-:W2:Y:S07]  /*a9b0*/  LDSM.16.M88.4 R28, [R24+0x9000] ;  /* 0x00900000181c783b */ /* 0x000eae0000000200 */
[C---:B------:R-:W-:Y:S08]  /*a9c0*/  HMMA.16816.F32.BF16 R192, R12.reuse, R20, R184 ;  /* 0x000000140cc0723c */ /* 0x040ff000000418b8 */
[----:B------:R-:W-:Y:S01]  /*a9d0*/  HMMA.16816.F32.BF16 R176, R12, R22, R176 ;  /* 0x000000160cb0723c */ /* 0x000fe200000418b0 */
[----:B------:R-:W3:Y:S04]  /*a9e0*/  LDSM.16.M88.4 R20, [R24+0x9800] ;  /* 0x009800001814783b */ /* 0x000ee80000000200 */
[----:B------:R4:W3:Y:S03]  /*a9f0*/  LDSM.16.M88.4 R12, [R25+0x4000] ;  /* 0x00400000190c783b */ /* 0x0008e60000000200 */
[C---:B-----5:R-:W-:Y:S08]  /*aa00*/  HMMA.16816.F32.BF16 R188, R16.reuse, R140, R180 ;  /* 0x0000008c10bc723c */ /* 0x060ff000000418b4 */
[C---:B------:R-:W-:Y:S08]  /*aa10*/  HMMA.16816.F32.BF16 R184, R16.reuse, R142, R200 ;  /* 0x0000008e10b8723c */ /* 0x040ff000000418c8 */
[C---:B------:R-:W-:Y:S08]  /*aa20*/  HMMA.16816.F32.BF16 R196, R16.reuse, R34, R196 ;  /* 0x0000002210c4723c */ /* 0x040ff000000418c4 */
[----:B------:R-:W-:Y:S01]  /*aa30*/  HMMA.16816.F32.BF16 R180, R16, R32, R212 ;  /* 0x0000002010b4723c */ /* 0x000fe200000418d4 */
[----:B------:R-:W-:Y:S07]  /*aa40*/  LDSM.16.M88.4 R16, [R226+0x6000] ;  /* 0x00600000e210783b */ /* 0x000fee0000000200 */
[C---:B-1----:R-:W-:Y:S08]  /*aa50*/  HMMA.16816.F32.BF16 R200, R8.reuse, R140, R208 ;  /* 0x0000008c08c8723c */ /* 0x042ff000000418d0 */
[C---:B------:R-:W-:Y:S01]  /*aa60*/  HMMA.16816.F32.BF16 R204, R8.reuse, R142, R204 ;  /* 0x0000008e08cc723c */ /* 0x040fe200000418cc */
[----:B------:R-:W1:Y:S07]  /*aa70*/  LDSM.16.M88.4 R140, [R233+0x9000] ;  /* 0x00900000e98c783b */ /* 0x000e6e0000000200 */
[C---:B------:R-:W-:Y:S08]  /*aa80*/  HMMA.16816.F32.BF16 R192, R8.reuse, R32, R192 ;  /* 0x0000002008c0723c */ /* 0x040ff000000418c0 */
[----:B----4-:R-:W-:Y:S01]  /*aa90*/  HMMA.16816.F32.BF16 R24, R8, R34, R176 ;  /* 0x000000220818723c */ /* 0x010fe200000418b0 */
[----:B------:R-:W-:Y:S04]  /*aaa0*/  LDSM.16.M88.4 R32, [R233+0x9800] ;  /* 0x00980000e920783b */ /* 0x000fe80000000200 */
[----:B------:R-:W4:Y:S03]  /*aab0*/  LDSM.16.M88.4 R8, [R226+0x4000] ;  /* 0x00400000e208783b */ /* 0x000f260000000200 */
[C---:B--2---:R-:W-:Y:S08]  /*aac0*/  HMMA.16816.F32.BF16 R244, R4.reuse, R28, R188 ;  /* 0x0000001c04f4723c */ /* 0x044ff000000418bc */
[C---:B------:R-:W-:Y:S08]  /*aad0*/  HMMA.16816.F32.BF16 R240, R4.reuse, R30, R184 ;  /* 0x0000001e04f0723c */ /* 0x040ff000000418b8 */
[----:B---3--:R-:W-:Y:S08]  /*aae0*/  HMMA.16816.F32.BF16 R208, R4, R22, R196 ;  /* 0x0000001604d0723c */ /* 0x008ff000000418c4 */
[C---:B------:R-:W-:Y:S08]  /*aaf0*/  HMMA.16816.F32.BF16 R188, R12.reuse, R28, R200 ;  /* 0x0000001c0cbc723c */ /* 0x040ff000000418c8 */
[C---:B------:R-:W-:Y:S08]  /*ab00*/  HMMA.16816.F32.BF16 R196, R12.reuse, R30, R204 ;  /* 0x0000001e0cc4723c */ /* 0x040ff000000418cc */
[C---:B------:R-:W-:Y:S08]  /*ab10*/  HMMA.16816.F32.BF16 R176, R12.reuse, R20, R192 ;  /* 0x000000140cb0723c */ /* 0x040ff000000418c0 */
[----:B------:R-:W-:Y:S01]  /*ab20*/  HMMA.16816.F32.BF16 R184, R12, R22, R24 ;  /* 0x000000160cb8723c */ /* 0x000fe20000041818 */
[----:B------:R-:W-:Y:S04]  /*ab30*/  LDSM.16.M88.4 R24, [R221+0x9800] ;  /* 0x00980000dd18783b */ /* 0x000fe80000000200 */
[----:B------:R-:W2:Y:S03]  /*ab40*/  LDSM.16.M88.4 R12, [R234+0x4000] ;  /* 0x00400000ea0c783b */ /* 0x000ea60000000200 */
[----:B------:R-:W-:Y:S01]  /*ab50*/  HMMA.16816.F32.BF16 R212, R4, R20, R180 ;  /* 0x0000001404d4723c */ /* 0x000fe200000418b4 */
[----:B------:R-:W3:Y:S04]  /*ab60*/  LDSM.16.M88.4 R20, [R221+0x9000] ;  /* 0x00900000dd14783b */ /* 0x000ee80000000200 */
[----:B------:R-:W5:Y:S01]  /*ab70*/  LDSM.16.M88.4 R4, [R234+0x6000] ;  /* 0x00600000ea04783b */ /* 0x000f620000000200 */
[----:B------:R-:W-:-:S04]  /*ab80*/  DEPBAR.LE SB0, 0x0 ;  /* 0x000080000000791a */ /* 0x000fc80000000000 */
[C---:B-1----:R-:W-:Y:S08]  /*ab90*/  HMMA.16816.F32.BF16 R180, R16.reuse, R140, R244 ;  /* 0x0000008c10b4723c */ /* 0x042ff000000418f4 */
[----:B------:R-:W-:Y:S08]  /*aba0*/  HMMA.16816.F32.BF16 R192, R16, R142, R240 ;  /* 0x0000008e10c0723c */ /* 0x000ff000000418f0 */
[C---:B----4-:R-:W-:Y:S08]  /*abb0*/  HMMA.16816.F32.BF16 R28, R8.reuse, R140, R188 ;  /* 0x0000008c081c723c */ /* 0x050ff000000418bc */
[C---:B------:R-:W-:Y:S08]  /*abc0*/  HMMA.16816.F32.BF16 R176, R8.reuse, R32, R176 ;  /* 0x0000002008b0723c */ /* 0x040ff000000418b0 */
[----:B------:R-:W-:Y:S08]  /*abd0*/  HMMA.16816.F32.BF16 R140, R8, R142, R196 ;  /* 0x0000008e088c723c */ /* 0x000ff000000418c4 */
[C---:B------:R-:W-:Y:S08]  /*abe0*/  HMMA.16816.F32.BF16 R200, R16.reuse, R32, R212 ;  /* 0x0000002010c8723c */ /* 0x040ff000000418d4 */
[----:B------:R-:W-:Y:S08]  /*abf0*/  HMMA.16816.F32.BF16 R16, R16, R34, R208 ;  /* 0x000000221010723c */ /* 0x000ff000000418d0 */
[----:B--2---:R-:W-:Y:S08]  /*ac00*/  HMMA.16816.F32.BF16 R176, R12, R24, R176 ;  /* 0x000000180cb0723c */ /* 0x004ff000000418b0 */
[----:B------:R-:W-:Y:S01]  /*ac10*/  HMMA.16816.F32.BF16 R32, R8, R34, R184 ;  /* 0x000000220820723c */ /* 0x000fe200000418b8 */
[----:B------:R-:W-:-:S02]  /*ac20*/  VIADD R11, R0, 0xffffff89 ;  /* 0xffffff89000b7836 */ /* 0x000fc40000000000 */
[C---:B------:R-:W-:Y:S02]  /*ac30*/  VIADD R10, R0.reuse, 0xffffff88 ;  /* 0xffffff88000a7836 */ /* 0x040fe40000000000 */
[C---:B------:R-:W-:Y:S02]  /*ac40*/  VIADD R8, R0.reuse, 0xffffff80 ;  /* 0xffffff8000087836 */ /* 0x040fe40000000000 */
[----:B------:R-:W-:Y:S01]  /*ac50*/  VIADD R9, R0, 0xffffff81 ;  /* 0xffffff8100097836 */ /* 0x000fe20000000000 */
[C---:B---3--:R-:W-:Y:S08]  /*ac60*/  HMMA.16816.F32.BF16 R140, R12.reuse, R22, R140 ;  /* 0x000000160c8c723c */ /* 0x048ff0000004188c */
[----:B------:R-:W-:Y:S08]  /*ac70*/  HMMA.16816.F32.BF16 R28, R12, R20, R28 ;  /* 0x000000140c1c723c */ /* 0x000ff0000004181c */
[C---:B-----5:R-:W-:Y:S08]  /*ac80*/  HMMA.16816.F32.BF16 R192, R4.reuse, R22, R192 ;  /* 0x0000001604c0723c */ /* 0x060ff000000418c0 */
[C---:B------:R-:W-:Y:S08]  /*ac90*/  HMMA.16816.F32.BF16 R180, R4.reuse, R20, R180 ;  /* 0x0000001404b4723c */ /* 0x040ff000000418b4 */
[C---:B------:R-:W-:Y:S08]  /*aca0*/  HMMA.16816.F32.BF16 R200, R4.reuse, R24, R200 ;  /* 0x0000001804c8723c */ /* 0x040ff000000418c8 */
[----:B------:R-:W-:Y:S01]  /*acb0*/  HMMA.16816.F32.BF16 R184, R4, R26, R16 ;  /* 0x0000001a04b8723c */ /* 0x000fe20000041810 */
[----:B------:R-:W-:-:S02]  /*acc0*/  VIADD R4, R227, 0x8 ;  /* 0x00000008e3047836 */ /* 0x000fc40000000000 */
[C---:B------:R-:W-:Y:S02]  /*acd0*/  VIADD R18, R0.reuse, 0xffffff90 ;  /* 0xffffff9000127836 */ /* 0x040fe40000000000 */
[----:B------:R-:W-:Y:S01]  /*ace0*/  VIADD R19, R0, 0xffffff91 ;  /* 0xffffff9100137836 */ /* 0x000fe20000000000 */
[C---:B------:R-:W-:Y:S01]  /*acf0*/  ISETP.GT.AND P1, PT, R4.reuse, R11, PT ;  /* 0x0000000b0400720c */ /* 0x040fe20003f24270 */
[----:B------:R-:W-:Y:S01]  /*ad00*/  VIADD R7, R227, 0x40 ;  /* 0x00000040e3077836 */ /* 0x000fe20000000000 */
[----:B------:R-:W-:Y:S01]  /*ad10*/  ISETP.GT.AND P0, PT, R4, R18, PT ;  /* 0x000000120400720c */ /* 0x000fe20003f04270 */
[----:B------:R-:W-:Y:S01]  /*ad20*/  VIADD R6, R0, 0xffffff98 ;  /* 0xffffff9800067836 */ /* 0x000fe20000000000 */
[----:B------:R-:W-:Y:S01]  /*ad30*/  ISETP.GT.AND P4, PT, R4, R10, PT ;  /* 0x0000000a0400720c */ /* 0x000fe20003f84270 */
[----:B------:R-:W-:Y:S01]  /*ad40*/  VIADD R5, R0, 0xffffff99 ;  /* 0xffffff9900057836 */ /* 0x000fe20000000000 */
[----:B------:R-:W-:Y:S01]  /*ad50*/  BAR.SYNC.DEFER_BLOCKING 0x0 ;  /* 0x0000000000007b1d */ /* 0x000fe20000010000 */
[C---:B------:R-:W-:Y:S01]  /*ad60*/  ISETP.GT.AND P3, PT, R4.reuse, R8, PT ;  /* 0x000000080400720c */ /* 0x040fe20003f64270 */
[----:B------:R-:W-:Y:S01]  /*ad70*/  HMMA.16816.F32.BF16 R32, R12, R26, R32 ;  /* 0x0000001a0c20723c */ /* 0x000fe20000041820 */
[----:B------:R-:W-:-:S02]  /*ad80*/  ISETP.GT.AND P5, PT, R4, R9, PT ;  /* 0x000000090400720c */ /* 0x000fc40003fa4270 */
[----:B------:R-:W-:Y:S02]  /*ad90*/  FSEL R178, R178, -INF , !P0 ;  /* 0xff800000b2b27808 */ /* 0x000fe40004000000 */
[----:B------:R-:W-:Y:S02]  /*ada0*/  ISETP.GT.AND P2, PT, R4, R19, PT ;  /* 0x000000130400720c */ /* 0x000fe40003f44270 */
[----:B------:R-:W-:Y:S02]  /*adb0*/  FSEL R143, R143, -INF , !P1 ;  /* 0xff8000008f8f7808 */ /* 0x000fe40004800000 */
[C---:B------:R-:W-:Y:S02]  /*adc0*/  ISETP.GT.AND P0, PT, R7.reuse, R10, PT ;  /* 0x0000000a0700720c */ /* 0x040fe40003f04270 */
[----:B------:R-:W-:Y:S02]  /*add0*/  FSEL R142, R142, -INF , !P4 ;  /* 0xff8000008e8e7808 */ /* 0x000fe40006000000 */
[----:B------:R-:W-:-:S02]  /*ade0*/  ISETP.GT.AND P1, PT, R7, R9, PT ;  /* 0x000000090700720c */ /* 0x000fc40003f24270 */
[----:B------:R-:W-:Y:S02]  /*adf0*/  ISETP.GT.AND P4, PT, R7, R8, PT ;  /* 0x000000080700720c */ /* 0x000fe40003f84270 */
[----:B------:R-:W-:Y:S02]  /*ae00*/  FSEL R16, R30, -INF , !P3 ;  /* 0xff8000001e107808 */ /* 0x000fe40005800000 */
[----:B------:R-:W-:Y:S02]  /*ae10*/  FSEL R31, R31, -INF , !P5 ;  /* 0xff8000001f1f7808 */ /* 0x000fe40006800000 */
[C---:B------:R-:W-:Y:S02]  /*ae20*/  ISETP.GT.AND P3, PT, R4.reuse, R6, PT ;  /* 0x000000060400720c */ /* 0x040fe40003f64270 */
[----:B------:R-:W-:Y:S01]  /*ae30*/  ISETP.GT.AND P5, PT, R4, R5, PT ;  /* 0x000000050400720c */ /* 0x000fe20003fa4270 */
[----:B------:R-:W-:Y:S01]  /*ae40*/  VIADD R4, R227, 0x48 ;  /* 0x00000048e3047836 */ /* 0x000fe20000000000 */
[----:B------:R-:W-:-:S02]  /*ae50*/  FSEL R179, R179, -INF , !P2 ;  /* 0xff800000b3b37808 */ /* 0x000fc40005000000 */
[----:B------:R-:W-:Y:S02]  /*ae60*/  FSEL R192, R192, -INF , !P0 ;  /* 0xff800000c0c07808 */ /* 0x000fe40004000000 */
[----:B------:R-:W-:Y:S02]  /*ae70*/  ISETP.GT.AND P2, PT, R7, R11, PT ;  /* 0x0000000b0700720c */ /* 0x000fe40003f44270 */
[----:B------:R-:W-:Y:S02]  /*ae80*/  FSEL R17, R181, -INF , !P1 ;  /* 0xff800000b5117808 */ /* 0x000fe40004800000 */
[----:B------:R-:W-:Y:S02]  /*ae90*/  ISETP.GT.AND P0, PT, R227, R8, PT ;  /* 0x00000008e300720c */ /* 0x000fe40003f04270 */
[----:B------:R-:W-:Y:S02]  /*aea0*/  FSEL R13, R180, -INF , !P4 ;  /* 0xff800000b40d7808 */ /* 0x000fe40006000000 */
[----:B------:R-:W-:-:S02]  /*aeb0*/  ISETP.GT.AND P1, PT, R7, R19, PT ;  /* 0x000000130700720c */ /* 0x000fc40003f24270 */
[----:B------:R-:W-:Y:S02]  /*aec0*/  ISETP.GT.AND P4, PT, R7, R18, PT ;  /* 0x000000120700720c */ /* 0x000fe40003f84270 */
[----:B------:R-:W-:Y:S02]  /*aed0*/  FSEL R27, R193, -INF , !P2 ;  /* 0xff800000c11b7808 */ /* 0x000fe40005000000 */
[----:B------:R-:W-:Y:S02]  /*aee0*/  FSEL R14, R28, -INF , !P0 ;  /* 0xff8000001c0e7808 */ /* 0x000fe40004000000 */
[----:B------:R-:W-:Y:S02]  /*aef0*/  ISETP.GT.AND P2, PT, R4, R8, PT ;  /* 0x000000080400720c */ /* 0x000fe40003f44270 */
[----:B------:R-:W-:Y:S02]  /*af00*/  ISETP.GT.AND P0, PT, R7, R6, PT ;  /* 0x000000060700720c */ /* 0x000fe40003f04270 */
[----:B------:R-:W-:-:S02]  /*af10*/  FSEL R132, R201, -INF , !P1 ;  /* 0xff800000c9847808 */ /* 0x000fc40004800000 */
[----:B------:R-:W-:Y:S02]  /*af20*/  FSEL R200, R200, -INF , !P4 ;  /* 0xff800000c8c87808 */ /* 0x000fe40006000000 */
[----:B------:R-:W-:Y:S02]  /*af30*/  ISETP.GE.AND P1, PT, R8, R228, PT ;  /* 0x000000e40800720c */ /* 0x000fe40003f26270 */
[----:B------:R-:W-:Y:S02]  /*af40*/  ISETP.GT.AND P4, PT, R227, R9, PT ;  /* 0x00000009e300720c */ /* 0x000fe40003f84270 */
[----:B------:R-:W-:Y:S02]  /*af50*/  FSEL R12, R182, -INF , !P2 ;  /* 0xff800000b60c7808 */ /* 0x000fe40005000000 */
[----:B------:R-:W-:Y:S02]  /*af60*/  FSEL R137, R184, -INF , !P0 ;  /* 0xff800000b8897808 */ /* 0x000fe40004000000 */
[----:B------:R-:W-:-:S02]  /*af70*/  ISETP.GT.AND P2, PT, R7, R5, PT ;  /* 0x000000050700720c */ /* 0x000fc40003f44270 */
[-C--:B------:R-:W-:Y:S02]  /*af80*/  ISETP.GE.AND P0, PT, R8, R229.reuse, PT ;  /* 0x000000e50800720c */ /* 0x080fe40003f06270 */
[----:B------:R-:W-:Y:S02]  /*af90*/  FSEL R14, R14, -INF , !P1 ;  /* 0xff8000000e0e7808 */ /* 0x000fe40004800000 */
[----:B------:R-:W-:Y:S02]  /*afa0*/  FSEL R7, R29, -INF , !P4 ;  /* 0xff8000001d077808 */ /* 0x000fe40006000000 */
[----:B------:R-:W-:Y:S02]  /*afb0*/  ISETP.GE.AND P1, PT, R9, R229, PT ;  /* 0x000000e50900720c */ /* 0x000fe40003f26270 */
[----:B------:R-:W-:Y:S02]  /*afc0*/  ISETP.GE.AND P4, PT, R8, R231, PT ;  /* 0x000000e70800720c */ /* 0x000fe40003f86270 */
[----:B------:R-:W-:-:S02]  /*afd0*/  FSEL R16, R16, -INF , !P0 ;  /* 0xff80000010107808 */ /* 0x000fc40004000000 */
[----:B------:R-:W-:Y:S02]  /*afe0*/  FSEL R34, R34, -INF , !P3 ;  /* 0xff80000022227808 */ /* 0x000fe40005800000 */
[----:B------:R-:W-:Y:S02]  /*aff0*/  ISETP.GT.AND P0, PT, R227, R10, PT ;  /* 0x0000000ae300720c */ /* 0x000fe40003f04270 */
[----:B------:R-:W-:Y:S02]  /*b000*/  FSEL R15, R31, -INF , !P1 ;  /* 0xff8000001f0f7808 */ /* 0x000fe40004800000 */
[----:B------:R-:W-:Y:S02]  /*b010*/  ISETP.GE.AND P3, PT, R8, R230, PT ;  /* 0x000000e60800720c */ /* 0x000fe40003f66270 */
[----:B------:R-:W-:Y:S02]  /*b020*/  FSEL R35, R35, -INF , !P5 ;  /* 0xff80000023237808 */ /* 0x000fe40006800000 */
[----:B------:R-:W-:-:S02]  /*b030*/  FSEL R20, R13, -INF , !P4 ;  /* 0xff8000000d147808 */ /* 0x000fc40006000000 */
[----:B------:R-:W-:Y:S02]  /*b040*/  ISETP.GE.AND P1, PT, R10, R231, PT ;  /* 0x000000e70a00720c */ /* 0x000fe40003f26270 */
[----:B------:R-:W-:Y:S02]  /*b050*/  FSEL R138, R185, -INF , !P2 ;  /* 0xff800000b98a7808 */ /* 0x000fe40005000000 */
[C---:B------:R-:W-:Y:S02]  /*b060*/  ISETP.GT.AND P5, PT, R4.reuse, R10, PT ;  /* 0x0000000a0400720c */ /* 0x040fe40003fa4270 */
[----:B------:R-:W-:Y:S02]  /*b070*/  ISETP.GT.AND P4, PT, R227, R11, PT ;  /* 0x0000000be300720c */ /* 0x000fe40003f84270 */
[----:B------:R-:W-:Y:S02]  /*b080*/  ISETP.GT.AND P2, PT, R4, R9, PT ;  /* 0x000000090400720c */ /* 0x000fe40003f44270 */
[----:B------:R-:W-:-:S02]  /*b090*/  FSEL R23, R140, -INF , !P0 ;  /* 0xff8000008c177808 */ /* 0x000fc40004000000 */
[----:B------:R-:W-:Y:S02]  /*b0a0*/  ISETP.GE.AND P0, PT, R9, R231, PT ;  /* 0x000000e70900720c */ /* 0x000fe40003f06270 */
[----:B------:R-:W-:Y:S02]  /*b0b0*/  FSEL R22, R12, -INF , !P3 ;  /* 0xff8000000c167808 */ /* 0x000fe40005800000 */
[----:B------:R-:W-:Y:S02]  /*b0c0*/  FSEL R28, R192, -INF , !P1 ;  /* 0xff800000c01c7808 */ /* 0x000fe40004800000 */
[----:B------:R-:W-:Y:S02]  /*b0d0*/  FSEL R24, R194, -INF , !P5 ;  /* 0xff800000c2187808 */ /* 0x000fe40006800000 */
[----:B------:R-:W-:Y:S02]  /*b0e0*/  FSEL R26, R141, -INF , !P4 ;  /* 0xff8000008d1a7808 */ /* 0x000fe40006000000 */
[----:B------:R-:W-:-:S02]  /*b0f0*/  ISETP.GT.AND P3, PT, R4, R11, PT ;  /* 0x0000000b0400720c */ /* 0x000fc40003f64270 */
[----:B------:R-:W-:Y:S02]  /*b100*/  ISETP.GT.AND P1, PT, R4, R18, PT ;  /* 0x000000120400720c */ /* 0x000fe40003f24270 */
[----:B------:R-:W-:Y:S02]  /*b110*/  FSEL R8, R183, -INF , !P2 ;  /* 0xff800000b7087808 */ /* 0x000fe40005000000 */
[C---:B------:R-:W-:Y:S02]  /*b120*/  ISETP.GE.AND P5, PT, R9.reuse, R230, PT ;  /* 0x000000e60900720c */ /* 0x040fe40003fa6270 */
[-C--:B------:R-:W-:Y:S02]  /*b130*/  ISETP.GE.AND P4, PT, R10, R228.reuse, PT ;  /* 0x000000e40a00720c */ /* 0x080fe40003f86270 */
[----:B------:R-:W-:Y:S02]  /*b140*/  ISETP.GE.AND P2, PT, R9, R228, PT ;  /* 0x000000e40900720c */ /* 0x000fe40003f46270 */
[----:B------:R-:W-:-:S02]  /*b150*/  FSEL R17, R17, -INF , !P0 ;  /* 0xff80000011117808 */ /* 0x000fc40004000000 */
[----:B------:R-:W-:Y:S02]  /*b160*/  ISETP.GE.AND P0, PT, R10, R230, PT ;  /* 0x000000e60a00720c */ /* 0x000fe40003f06270 */
[----:B------:R-:W-:Y:S02]  /*b170*/  FSEL R12, R195, -INF , !P3 ;  /* 0xff800000c30c7808 */ /* 0x000fe40005800000 */
[----:B------:R-:W-:Y:S02]  /*b180*/  FSEL R31, R202, -INF , !P1 ;  /* 0xff800000ca1f7808 */ /* 0x000fe40004800000 */
[----:B------:R-:W-:Y:S02]  /*b190*/  FSEL R21, R8, -INF , !P5 ;  /* 0xff80000008157808 */ /* 0x000fe40006800000 */
[----:B------:R-:W-:Y:S02]  /*b1a0*/  ISETP.GE.AND P3, PT, R11, R228, PT ;  /* 0x000000e40b00720c */ /* 0x000fe40003f66270 */
[----:B------:R-:W-:-:S02]  /*b1b0*/  FSEL R25, R23, -INF , !P4 ;  /* 0xff80000017197808 */ /* 0x000fc40006000000 */
[C---:B------:R-:W-:Y:S02]  /*b1c0*/  ISETP.GE.AND P1, PT, R11.reuse, R230, PT ;  /* 0x000000e60b00720c */ /* 0x040fe40003f26270 */
[----:B------:R-:W-:Y:S02]  /*b1d0*/  ISETP.GE.AND P4, PT, R11, R229, PT ;  /* 0x000000e50b00720c */ /* 0x000fe40003f86270 */
[----:B------:R-:W-:Y:S02]  /*b1e0*/  ISETP.GT.AND P5, PT, R227, R19, PT ;  /* 0x00000013e300720c */ /* 0x000fe40003fa4270 */
[----:B------:R-:W-:Y:S02]  /*b1f0*/  FSEL R13, R7, -INF , !P2 ;  /* 0xff800000070d7808 */ /* 0x000fe40005000000 */
[----:B------:R-:W-:Y:S02]  /*b200*/  ISETP.GE.AND P2, PT, R10, R229, PT ;  /* 0x000000e50a00720c */ /* 0x000fe40003f46270 */
[----:B------:R-:W-:-:S02]  /*b210*/  FSEL R30, R24, -INF , !P0 ;  /* 0xff800000181e7808 */ /* 0x000fc40004000000 */
[----:B------:R-:W-:Y:S02]  /*b220*/  FSEL R24, R26, -INF , !P3 ;  /* 0xff8000001a187808 */ /* 0x000fe40005800000 */
[----:B------:R-:W-:Y:S02]  /*b230*/  FSEL R29, R12, -INF , !P1 ;  /* 0xff8000000c1d7808 */ /* 0x000fe40004800000 */
[----:B------:R-:W-:Y:S02]  /*b240*/  FSEL R9, R177, -INF , !P5 ;  /* 0xff800000b1097808 */ /* 0x000fe40006800000 */
[----:B------:R-:W-:Y:S02]  /*b250*/  FSEL R26, R143, -INF , !P4 ;  /* 0xff8000008f1a7808 */ /* 0x000fe40006000000 */
[----:B------:R-:W-:Y:S02]  /*b260*/  ISETP.GE.AND P1, PT, R19, R228, PT ;  /* 0x000000e41300720c */ /* 0x000fe40003f26270 */
[----:B------:R-:W-:-:S02]  /*b270*/  ISETP.GT.AND P4, PT, R227, R6, PT ;  /* 0x00000006e300720c */ /* 0x000fc40003f84270 */
        /* <DEDUP_REMOVED lines=8> */
[----:B------:R-:W-:Y:S02]  /*b300*/  ISETP.GT.U32.AND P1, PT, R222, R250, PT ;  /* 0x000000fade00720c */ /* 0x000fe40003f24070 */
[----:B------:R-:W-:Y:S02]  /*b310*/  FSEL R195, R10, -INF , !P0 ;  /* 0xff8000000ac37808 */ /* 0x000fe40004000000 */
[----:B------:R-:W-:Y:S02]  /*b320*/  ISETP.GE.AND P0, PT, R19, R229, PT ;  /* 0x000000e51300720c */ /* 0x000fe40003f06270 */
[----:B------:R-:W-:-:S02]  /*b330*/  ISETP.GT.AND P5, PT, R227, R5, PT ;  /* 0x00000005e300720c */ /* 0x000fc40003fa4270 */
[----:B------:R-:W-:Y:S02]  /*b340*/  FMNMX3.FTZ R12, R135, R14, R13, !PT ;  /* 0x0000000e870c7276 */ /* 0x000fe4000781000d */
[----:B------:R-:W-:Y:S02]  /*b350*/  ISETP.GE.AND P2, PT, R11, R231, PT ;  /* 0x000000e70b00720c */ /* 0x000fe40003f46270 */
[----:B------:R-:W-:Y:S02]  /*b360*/  FSEL R196, R179, -INF , !P0 ;  /* 0xff800000b3c47808 */ /* 0x000fe40004000000 */
[----:B------:R-:W-:Y:S02]  /*b370*/  FSEL R7, R33, -INF , !P5 ;  /* 0xff80000021077808 */ /* 0x000fe40006800000 */
[----:B------:R-:W-:Y:S02]  /*b380*/  ISETP.GE.AND P0, PT, R5, R228, PT ;  /* 0x000000e40500720c */ /* 0x000fe40003f06270 */
[----:B------:R-:W-:-:S02]  /*b390*/  FMNMX3.FTZ R12, R12, R25, R24, !PT ;  /* 0x000000190c0c7276 */ /* 0x000fc40007810018 */
[----:B------:R-:W-:Y:S02]  /*b3a0*/  FSEL R27, R27, -INF , !P2 ;  /* 0xff8000001b1b7808 */ /* 0x000fe40005000000 */
[C---:B------:R-:W-:Y:S02]  /*b3b0*/  ISETP.GE.AND P3, PT, R18.reuse, R229, PT ;  /* 0x000000e51200720c */ /* 0x040fe40003f66270 */
[----:B------:R-:W-:Y:S02]  /*b3c0*/  ISETP.GE.AND P2, PT, R18, R231, PT ;  /* 0x000000e71200720c */ /* 0x000fe40003f46270 */
[----:B------:R-:W-:Y:S02]  /*b3d0*/  FSEL R192, R7, -INF , !P0 ;  /* 0xff80000007c07808 */ /* 0x000fe40004000000 */
[----:B------:R-:W-:Y:S02]  /*b3e0*/  FMNMX3.FTZ R12, R12, R195, R194, !PT ;  /* 0x000000c30c0c7276 */ /* 0x000fe400078100c2 */
[----:B------:R-:W-:-:S02]  /*b3f0*/  FSEL R197, R178, -INF , !P3 ;  /* 0xff800000b2c57808 */ /* 0x000fc40005800000 */
[----:B------:R-:W-:Y:S02]  /*b400*/  FSEL R181, R200, -INF , !P2 ;  /* 0xff800000c8b57808 */ /* 0x000fe40005000000 */
[-C--:B------:R-:W-:Y:S02]  /*b410*/  ISETP.GE.AND P4, PT, R18, R230.reuse, PT ;  /* 0x000000e61200720c */ /* 0x080fe40003f86270 */
[C---:B------:R-:W-:Y:S02]  /*b420*/  ISETP.GE.AND P5, PT, R19.reuse, R231, PT ;  /* 0x000000e71300720c */ /* 0x040fe40003fa6270 */
        /* <DEDUP_REMOVED lines=27> */
.L_x_1306:
[----:B------:R-:W-:Y:S01]  /*b5e0*/  FMNMX3.FTZ R7, R134, R16, R15, !PT ;  /* 0x0000001086077276 */ /* 0x000fe2000781000f */
[----:B-1----:R-:W1:Y:S01]  /*b5f0*/  SHFL.BFLY PT, R10, R12, 0x2, 0x1f ;  /* 0x0c401f000c0a7f89 */ /* 0x002e6200000e0000 */
[-C--:B------:R-:W-:Y:S02]  /*b600*/  ISETP.GE.AND P0, PT, R6, R229.reuse, PT ;  /* 0x000000e50600720c */ /* 0x080fe40003f06270 */
[----:B------:R-:W-:Y:S02]  /*b610*/  FSEL R18, R203, -INF , !P3 ;  /* 0xff800000cb127808 */ /* 0x000fe40005800000 */
[----:B------:R-:W-:Y:S02]  /*b620*/  ISETP.GE.AND P3, PT, R5, R229, PT ;  /* 0x000000e50500720c */ /* 0x000fe40003f66270 */
[----:B------:R-:W-:Y:S02]  /*b630*/  FMNMX3.FTZ R7, R7, R23, R26, !PT ;  /* 0x0000001707077276 */ /* 0x000fe4000781001a */
[----:B------:R-:W-:-:S02]  /*b640*/  FSEL R183, R34, -INF , !P0 ;  /* 0xff80000022b77808 */ /* 0x000fc40004000000 */
[----:B------:R-:W-:Y:S02]  /*b650*/  ISETP.GE.AND P0, PT, R6, R231, PT ;  /* 0x000000e70600720c */ /* 0x000fe40003f06270 */
[----:B------:R-:W-:Y:S02]  /*b660*/  FSEL R182, R35, -INF , !P3 ;  /* 0xff80000023b67808 */ /* 0x000fe40005800000 */
[----:B------:R-:W-:Y:S02]  /*b670*/  FMNMX3.FTZ R7, R7, R197, R196, !PT ;  /* 0x000000c507077276 */ /* 0x000fe400078100c4 */
[----:B------:R-:W-:Y:S02]  /*b680*/  FSEL R177, R132, -INF , !P5 ;  /* 0xff80000084b17808 */ /* 0x000fe40006800000 */
[----:B------:R-:W-:Y:S02]  /*b690*/  FSEL R179, R137, -INF , !P0 ;  /* 0xff80000089b37808 */ /* 0x000fe40004000000 */
[----:B------:R-:W-:-:S02]  /*b6a0*/  ISETP.GT.AND P5, PT, R4, R6, PT ;  /* 0x000000060400720c */ /* 0x000fc40003fa4270 */
[----:B------:R-:W-:Y:S02]  /*b6b0*/  ISETP.GT.AND P0, PT, R4, R5, PT ;  /* 0x000000050400720c */ /* 0x000fe40003f04270 */
[----:B------:R-:W-:Y:S02]  /*b6c0*/  FMNMX3.FTZ R4, R133, R20, R17, !PT ;  /* 0x0000001485047276 */ /* 0x000fe40007810011 */
[----:B------:R-:W-:Y:S02]  /*b6d0*/  FMNMX3.FTZ R7, R7, R183, R182, !PT ;  /* 0x000000b707077276 */ /* 0x000fe400078100b6 */
[----:B------:R-:W-:Y:S02]  /*b6e0*/  FSEL R9, R186, -INF , !P5 ;  /* 0xff800000ba097808 */ /* 0x000fe40006800000 */
[----:B------:R-:W-:Y:S01]  /*b6f0*/  ISETP.GE.AND P5, PT, R5, R231, PT ;  /* 0x000000e70500720c */ /* 0x000fe20003fa6270 */
[----:B------:R-:W2:Y:S01]  /*b700*/  SHFL.BFLY PT, R11, R7, 0x2, 0x1f ;  /* 0x0c401f00070b7f89 */ /* 0x000ea200000e0000 */
[----:B------:R-:W-:-:S02]  /*b710*/  FMNMX3.FTZ R4, R4, R28, R27, !PT ;  /* 0x0000001c04047276 */ /* 0x000fc4000781001b */
[-C--:B------:R-:W-:Y:S02]  /*b720*/  ISETP.GE.AND P3, PT, R6, R230.reuse, PT ;  /* 0x000000e60600720c */ /* 0x080fe40003f66270 */
[----:B------:R-:W-:Y:S02]  /*b730*/  FSEL R178, R138, -INF , !P5 ;  /* 0xff8000008ab27808 */ /* 0x000fe40006800000 */
[----:B------:R-:W-:Y:S02]  /*b740*/  FMNMX3.FTZ R6, R4, R181, R177, !PT ;  /* 0x000000b504067276 */ /* 0x000fe400078100b1 */
[----:B------:R-:W-:Y:S02]  /*b750*/  FSEL R8, R187, -INF , !P0 ;  /* 0xff800000bb087808 */ /* 0x000fe40004000000 */
[----:B------:R-:W-:Y:S02]  /*b760*/  FMNMX3.FTZ R6, R6, R179, R178, !PT ;  /* 0x000000b306067276 */ /* 0x000fe400078100b2 */
[----:B------:R-:W-:-:S02]  /*b770*/  ISETP.GE.AND P0, PT, R5, R230, PT ;  /* 0x000000e60500720c */ /* 0x000fc40003f06270 */
[----:B------:R-:W-:Y:S02]  /*b780*/  FMNMX3.FTZ R5, R136, R22, R21, !PT ;  /* 0x0000001688057276 */ /* 0x000fe40007810015 */
[----:B-1----:R-:W-:Y:S02]  /*b790*/  FMNMX.FTZ R4, R12, R10, !PT ;  /* 0x0000000a0c047209 */ /* 0x002fe40007810000 */
[----:B------:R-:W1:Y:S01]  /*b7a0*/  SHFL.BFLY PT, R10, R6, 0x2, 0x1f ;  /* 0x0c401f00060a7f89 */ /* 0x000e6200000e0000 */
[----:B------:R-:W-:Y:S02]  /*b7b0*/  FSEL R176, R31, -INF , !P4 ;  /* 0xff8000001fb07808 */ /* 0x000fe40006000000 */
[----:B------:R-:W-:Y:S02]  /*b7c0*/  FSEL R180, R18, -INF , !P2 ;  /* 0xff80000012b47808 */ /* 0x000fe40005000000 */
[----:B------:R-:W-:Y:S02]  /*b7d0*/  FMNMX3.FTZ R5, R5, R30, R29, !PT ;  /* 0x0000001e05057276 */ /* 0x000fe4000781001d */
[----:B------:R-:W-:-:S02]  /*b7e0*/  FSEL R198, R9, -INF , !P3 ;  /* 0xff80000009c67808 */ /* 0x000fc40005800000 */
[----:B------:R-:W-:Y:S01]  /*b7f0*/  FSEL R199, R8, -INF , !P0 ;  /* 0xff80000008c77808 */ /* 0x000fe20004000000 */
[----:B------:R-:W3:Y:S01]  /*b800*/  SHFL.BFLY PT, R9, R4, 0x1, 0x1f ;  /* 0x0c201f0004097f89 */ /* 0x000ee200000e0000 */
[----:B------:R-:W-:Y:S02]  /*b810*/  FMNMX3.FTZ R5, R5, R176, R180, !PT ;  /* 0x000000b005057276 */ /* 0x000fe400078100b4 */
[----:B--2---:R-:W-:Y:S02]  /*b820*/  FMNMX.FTZ R7, R7, R11, !PT ;  /* 0x0000000b07077209 */ /* 0x004fe40007810000 */
[----:B------:R-:W-:Y:S02]  /*b830*/  FMNMX3.FTZ R5, R5, R198, R199, !PT ;  /* 0x000000c605057276 */ /* 0x000fe400078100c7 */
[----:B------:R-:W-:Y:S01]  /*b840*/  IADD3 R141, PT, PT, R216, 0xa000, RZ ;  /* 0x0000a000d88d7810 */ /* 0x000fe20007ffe0ff */
[----:B------:R-:W2:Y:S01]  /*b850*/  SHFL.BFLY PT, R11, R7, 0x1, 0x1f ;  /* 0x0c201f00070b7f89 */ /* 0x000ea200000e0000 */
[----:B------:R-:W-:-:S02]  /*b860*/  MOV R191, R139 ;  /* 0x0000008b00bf7202 */ /* 0x000fc40000000f00 */
[----:B------:R-:W-:Y:S01]  /*b870*/  MOV R33, R225 ;  /* 0x000000e100217202 */ /* 0x000fe20000000f00 */
[----:B------:R-:W4:Y:S01]  /*b880*/  SHFL.BFLY PT, R8, R5, 0x2, 0x1f ;  /* 0x0c401f0005087f89 */ /* 0x000f2200000e0000 */
[----:B------:R-:W-:Y:S02]  /*b890*/  MOV R140, R223 ;  /* 0x000000df008c7202 */ /* 0x000fe40000000f00 */
[----:B-1----:R-:W-:Y:S02]  /*b8a0*/  FMNMX.FTZ R6, R6, R10, !PT ;  /* 0x0000000a06067209 */ /* 0x002fe40007810000 */
[----:B------:R-:W-:Y:S02]  /*b8b0*/  MOV R188, R140 ;  /* 0x0000008c00bc7202 */ /* 0x000fe40000000f00 */
[----:B------:R-:W-:Y:S01]  /*b8c0*/  MOV R189, R33 ;  /* 0x0000002100bd7202 */ /* 0x000fe20000000f00 */
[----:B------:R-:W1:Y:S01]  /*b8d0*/  SHFL.BFLY PT, R10, R6, 0x1, 0x1f ;  /* 0x0c201f00060a7f89 */ /* 0x000e6200000e0000 */
[----:B---3--:R-:W-:-:S04]  /*b8e0*/  FMNMX.FTZ R202, R4, R9, !PT ;  /* 0x0000000904ca7209 */ /* 0x008fc80007810000 */
[C---:B------:R-:W-:Y:S01]  /*b8f0*/  FSETP.NEU.FTZ.AND P4, PT, R202.reuse, -INF , PT ;  /* 0xff800000ca00780b */ /* 0x040fe20003f9d000 */
[----:B------:R-:W-:Y:S01]  /*b900*/  FMUL.FTZ R19, R202, UR4 ;  /* 0x00000004ca137c20 */ /* 0x000fe20008410000 */
[----:B--2---:R-:W-:-:S04]  /*b910*/  FMNMX.FTZ R203, R7, R11, !PT ;  /* 0x0000000b07cb7209 */ /* 0x004fc80007810000 */
[----:B------:R-:W-:Y:S02]  /*b920*/  FSEL R19, R19, RZ, P4 ;  /* 0x000000ff13137208 */ /* 0x000fe40002000000 */
[----:B----4-:R-:W-:Y:S01]  /*b930*/  FMNMX.FTZ R5, R5, R8, !PT ;  /* 0x0000000805057209 */ /* 0x010fe20007810000 */
[C---:B------:R-:W-:Y:S01]  /*b940*/  FMUL.FTZ R18, R203.reuse, UR4 ;  /* 0x00000004cb127c20 */ /* 0x040fe20008410000 */
[----:B------:R-:W-:Y:S01]  /*b950*/  FSETP.NEU.FTZ.AND P3, PT, R203, -INF , PT ;  /* 0xff800000cb00780b */ /* 0x000fe20003f7d000 */
[--C-:B------:R-:W-:Y:S01]  /*b960*/  FFMA.FTZ R25, R25, UR4, -R19.reuse ;  /* 0x0000000419197c23 */ /* 0x100fe20008010813 */
[--C-:B------:R-:W-:Y:S01]  /*b970*/  FFMA.FTZ R14, R14, UR4, -R19.reuse ;  /* 0x000000040e0e7c23 */ /* 0x100fe20008010813 */
[----:B------:R-:W2:Y:S01]  /*b980*/  SHFL.BFLY PT, R7, R5, 0x1, 0x1f ;  /* 0x0c201f0005077f89 */ /* 0x000ea200000e0000 */
[----:B------:R-:W-:Y:S01]  /*b990*/  FSEL R18, R18, RZ, P3 ;  /* 0x000000ff12127208 */ /* 0x000fe20001800000 */
[----:B------:R-:W3:Y:S01]  /*b9a0*/  MUFU.EX2 R32, R25 ;  /* 0x0000001900207308 */ /* 0x000ee20000000800 */
[----:B-1----:R-:W-:Y:S01]  /*b9b0*/  FMNMX.FTZ R201, R6, R10, !PT ;  /* 0x0000000a06c97209 */ /* 0x002fe20007810000 */
[--C-:B------:R-:W-:Y:S01]  /*b9c0*/  FFMA.FTZ R13, R13, UR4, -R19.reuse ;  /* 0x000000040d0d7c23 */ /* 0x100fe20008010813 */
[----:B------:R-:W-:Y:S01]  /*b9d0*/  FFMA.FTZ R24, R24, UR4, -R19 ;  /* 0x0000000418187c23 */ /* 0x000fe20008010813 */
[--C-:B------:R-:W-:Y:S01]  /*b9e0*/  FFMA.FTZ R4, R16, UR4, -R18.reuse ;  /* 0x0000000410047c23 */ /* 0x100fe20008010812 */
[C---:B------:R-:W-:Y:S01]  /*b9f0*/  FSETP.NEU.FTZ.AND P2, PT, R201.reuse, -INF , PT ;  /* 0xff800000c900780b */ /* 0x040fe20003f5d000 */
[----:B------:R-:W-:Y:S01]  /*ba00*/  FMUL.FTZ R16, R201, UR4 ;  /* 0x00000004c9107c20 */ /* 0x000fe20008410000 */
[--C-:B------:R-:W-:Y:S01]  /*ba10*/  FFMA.FTZ R23, R23, UR4, -R18.reuse ;  /* 0x0000000417177c23 */ /* 0x100fe20008010812 */
[----:B------:R-:W-:Y:S01]  /*ba20*/  MUFU.EX2 R251, R14 ;  /* 0x0000000e00fb7308 */ /* 0x000fe20000000800 */
[--C-:B------:R-:W-:Y:S01]  /*ba30*/  FFMA.FTZ R15, R15, UR4, -R18.reuse ;  /* 0x000000040f0f7c23 */ /* 0x100fe20008010812 */
[----:B------:R-:W-:Y:S01]  /*ba40*/  FFMA.FTZ R26, R26, UR4, -R18 ;  /* 0x000000041a1a7c23 */ /* 0x000fe20008010812 */
[----:B------:R-:W-:Y:S01]  /*ba50*/  FSEL R16, R16, RZ, P2 ;  /* 0x000000ff10107208 */ /* 0x000fe20001000000 */
[----:B------:R3:W-:Y:S04]  /*ba60*/  MUFU.EX2 R249, R23 ;  /* 0x0000001700f97308 */ /* 0x0007e80000000800 */
[--C-:B------:R-:W-:Y:S01]  /*ba70*/  FFMA.FTZ R20, R20, UR4, -R16.reuse ;  /* 0x0000000414147c23 */ /* 0x100fe20008010810 */
[----:B------:R1:W-:Y:S01]  /*ba80*/  MUFU.EX2 R248, R4 ;  /* 0x0000000400f87308 */ /* 0x0003e20000000800 */
[--C-:B------:R-:W-:Y:S01]  /*ba90*/  FFMA.FTZ R28, R28, UR4, -R16.reuse ;  /* 0x000000041c1c7c23 */ /* 0x100fe20008010810 */
[----:B------:R-:W-:-:S02]  /*baa0*/  FFMA.FTZ R27, R27, UR4, -R16 ;  /* 0x000000041b1b7c23 */ /* 0x000fc40008010810 */
[----:B------:R-:W-:Y:S01]  /*bab0*/  MUFU.EX2 R185, R13 ;  /* 0x0000000d00b97308 */ /* 0x000fe20000000800 */
[----:B--2---:R-:W-:Y:S01]  /*bac0*/  FMNMX.FTZ R200, R5, R7, !PT ;  /* 0x0000000705c87209 */ /* 0x004fe20007810000 */
[----:B------:R-:W-:Y:S01]  /*bad0*/  FFMA.FTZ R5, R17, UR4, -R16 ;  /* 0x0000000411057c23 */ /* 0x000fe20008010810 */
[----:B------:R-:W-:Y:S01]  /*bae0*/  FSEL R7, R202, RZ, P4 ;  /* 0x000000ffca077208 */ /* 0x000fe20002000000 */
[----:B------:R-:W-:Y:S01]  /*baf0*/  MUFU.EX2 R245, R28 ;  /* 0x0000001c00f57308 */ /* 0x000fe20000000800 */
[C---:B------:R-:W-:Y:S02]  /*bb00*/  FSETP.NEU.FTZ.AND P0, PT, R200.reuse, -INF , PT ;  /* 0xff800000c800780b */ /* 0x040fe40003f1d000 */
[----:B---3--:R-:W-:Y:S01]  /*bb10*/  MOV R23, R32 ;  /* 0x0000002000177202 */ /* 0x008fe20000000f00 */
[----:B------:R2:W-:Y:S01]  /*bb20*/  MUFU.EX2 R244, R5 ;  /* 0x0000000500f47308 */ /* 0x0005e20000000800 */
[----:B------:R-:W-:Y:S01]  /*bb30*/  MOV R32, R238 ;  /* 0x000000ee00207202 */ /* 0x000fe20000000f00 */
[C---:B-1----:R-:W-:Y:S01]  /*bb40*/  FMUL.FTZ R4, R200.reuse, UR4 ;  /* 0x00000004c8047c20 */ /* 0x042fe20008410000 */
[----:B------:R-:W-:Y:S01]  /*bb50*/  FSEL R6, R200, RZ, P0 ;  /* 0x000000ffc8067208 */ /* 0x000fe20000000000 */
[----:B------:R1:W-:Y:S01]  /*bb60*/  MUFU.EX2 R238, R20 ;  /* 0x0000001400ee7308 */ /* 0x0003e20000000800 */
[----:B------:R-:W-:Y:S01]  /*bb70*/  FADD.FTZ R7, R135, -R7 ;  /* 0x8000000787077221 */ /* 0x000fe20000010000 */
[----:B------:R-:W-:-:S02]  /*bb80*/  MOV R190, R32 ;  /* 0x0000002000be7202 */ /* 0x000fc40000000f00 */
[----:B------:R-:W-:Y:S01]  /*bb90*/  FSEL R17, R4, RZ, P0 ;  /* 0x000000ff04117208 */ /* 0x000fe20000000000 */
[----:B------:R-:W3:Y:S01]  /*bba0*/  MUFU.EX2 R246, R27 ;  /* 0x0000001b00f67308 */ /* 0x000ee20000000800 */
[----:B------:R-:W-:Y:S01]  /*bbb0*/  FSEL R4, R201, RZ, P2 ;  /* 0x000000ffc9047208 */ /* 0x000fe20001000000 */
[----:B------:R-:W-:Y:S01]  /*bbc0*/  FMUL.FTZ R7, R7, UR4 ;  /* 0x0000000407077c20 */ /* 0x000fe20008410000 */
[----:B------:R-:W-:Y:S01]  /*bbd0*/  LDSM.16.MT88.4 R32, [R216+0xb000] ;  /* 0x00b00000d820783b */ /* 0x000fe20000004200 */
[--C-:B------:R-:W-:Y:S01]  /*bbe0*/  FFMA.FTZ R22, R22, UR4, -R17.reuse ;  /* 0x0000000416167c23 */ /* 0x100fe20008010811 */
[----:B--2---:R-:W-:Y:S01]  /*bbf0*/  FSEL R5, R203, RZ, P3 ;  /* 0x000000ffcb057208 */ /* 0x004fe20001800000 */
[----:B------:R-:W-:Y:S01]  /*bc00*/  FADD.FTZ R4, R133, -R4 ;  /* 0x8000000485047221 */ /* 0x000fe20000010000 */
[--C-:B------:R-:W-:Y:S01]  /*bc10*/  FFMA.FTZ R21, R21, UR4, -R17.reuse ;  /* 0x0000000415157c23 */ /* 0x100fe20008010811 */
[----:B------:R-:W-:Y:S01]  /*bc20*/  FFMA.FTZ R30, R30, UR4, -R17 ;  /* 0x000000041e1e7c23 */ /* 0x000fe20008010811 */
[----:B-1----:R-:W-:Y:S01]  /*bc30*/  IADD3 R20, PT, PT, R216, 0xa040, RZ ;  /* 0x0000a040d8147810 */ /* 0x002fe20007ffe0ff */
[----:B------:R-:W-:Y:S01]  /*bc40*/  FADD.FTZ R5, R134, -R5 ;  /* 0x8000000586057221 */ /* 0x000fe20000010000 */
[----:B------:R-:W-:Y:S01]  /*bc50*/  @P6 IADD3 R20, PT, PT, R141, -0x40, RZ ;  /* 0xffffffc08d146810 */ /* 0x000fe20007ffe0ff */
[----:B------:R-:W-:Y:S01]  /*bc60*/  FFMA.FTZ R29, R29, UR4, -R17 ;  /* 0x000000041d1d7c23 */ /* 0x000fe20008010811 */
[----:B------:R-:W-:Y:S01]  /*bc70*/  FMUL.FTZ R4, R4, UR4 ;  /* 0x0000000404047c20 */ /* 0x000fe20008410000 */
[----:B------:R-:W-:Y:S01]  /*bc80*/  FMUL.FTZ R14, R5, UR4 ;  /* 0x00000004050e7c20 */ /* 0x000fe20008410000 */
[----:B------:R-:W-:Y:S01]  /*bc90*/  FADD.FTZ R5, R136, -R6 ;  /* 0x8000000688057221 */ /* 0x000fe20000010000 */
[----:B------:R1:W-:Y:S01]  /*bca0*/  MUFU.EX2 R223, R22 ;  /* 0x0000001600df7308 */ /* 0x0003e20000000800 */
[----:B------:R-:W2:Y:S01]  /*bcb0*/  LDSM.16.MT88.4 R136, [R20] ;  /* 0x000000001488783b */ /* 0x000ea20000004200 */
[----:B---3--:R-:W-:Y:S01]  /*bcc0*/  F2FP.BF16.F32.PACK_AB R6, R246, R245 ;  /* 0x000000f5f606723e */ /* 0x008fe200000010ff */
[----:B------:R-:W-:Y:S01]  /*bcd0*/  FMUL.FTZ R5, R5, UR4 ;  /* 0x0000000405057c20 */ /* 0x000fe20008410000 */
[----:B------:R3:W-:Y:S01]  /*bce0*/  MUFU.EX2 R235, R21 ;  /* 0x0000001500eb7308 */ /* 0x0007e20000000800 */
[----:B------:R-:W-:Y:S01]  /*bcf0*/  LDSM.16.MT88.4 R140, [R220+0xa000] ;  /* 0x00a00000dc8c783b */ /* 0x000fe20000004200 */
[----:B------:R-:W-:-:S02]  /*bd00*/  F2FP.BF16.F32.PACK_AB R8, R185, R251 ;  /* 0x000000fbb908723e */ /* 0x000fc400000010ff */
[----:B------:R-:W-:Y:S01]  /*bd10*/  MUFU.EX2 R225, R30 ;  /* 0x0000001e00e17308 */ /* 0x000fe20000000800 */
[----:B------:R-:W-:Y:S03]  /*bd20*/  LDSM.16.MT88.4 R132, [R219] ;  /* 0x00000000db84783b */ /* 0x000fe60000004200 */
[----:B------:R4:W-:Y:S01]  /*bd30*/  MUFU.EX2 R224, R29 ;  /* 0x0000001d00e07308 */ /* 0x0009e20000000800 */
[----:B-1----:R-:W-:-:S03]  /*bd40*/  MOV R22, R189 ;  /* 0x000000bd00167202 */ /* 0x002fc60000000f00 */
[----:B------:R1:W5:Y:S01]  /*bd50*/  MUFU.EX2 R13, R4 ;  /* 0x00000004000d7308 */ /* 0x0003620000000800 */
[----:B---3--:R-:W-:-:S03]  /*bd60*/  MOV R21, R190 ;  /* 0x000000be00157202 */ /* 0x008fc60000000f00 */
[----:B------:R3:W3:Y:S04]  /*bd70*/  MUFU.EX2 R12, R5 ;  /* 0x00000005000c7308 */ /* 0x0006e80000000800 */
[----:B------:R-:W2:Y:S01]  /*bd80*/  MUFU.EX2 R247, R15 ;  /* 0x0000000f00f77308 */ /* 0x000ea20000000800 */
[----:B----4-:R-:W-:Y:S03]  /*bd90*/  LDSM.16.MT88.4 R28, [R220+0xb000] ;  /* 0x00b00000dc1c783b */ /* 0x010fe60000004200 */
[----:B------:R-:W4:Y:S01]  /*bda0*/  MUFU.EX2 R15, R7 ;  /* 0x00000007000f7308 */ /* 0x000f220000000800 */
[----:B-1----:R-:W-:Y:S01]  /*bdb0*/  F2FP.BF16.F32.PACK_AB R4, R244, R238 ;  /* 0x000000eef404723e */ /* 0x002fe200000010ff */
[-C--:B-----5:R-:W-:Y:S01]  /*bdc0*/  FMUL.FTZ R44, R44, R13.reuse ;  /* 0x0000000d2c2c7220 */ /* 0x0a0fe20000410000 */
[-C--:B------:R-:W-:Y:S01]  /*bdd0*/  FMUL.FTZ R45, R45, R13.reuse ;  /* 0x0000000d2d2d7220 */ /* 0x080fe20000410000 */
[----:B------:R-:W-:Y:S01]  /*bde0*/  FMUL.FTZ R40, R40, R13 ;  /* 0x0000000d28287220 */ /* 0x000fe20000410000 */
[----:B---3--:R-:W-:Y:S01]  /*bdf0*/  F2FP.BF16.F32.PACK_AB R5, R235, R223 ;  /* 0x000000dfeb05723e */ /* 0x008fe200000010ff */
[-C--:B------:R-:W-:Y:S01]  /*be00*/  FMUL.FTZ R46, R46, R12.reuse ;  /* 0x0000000c2e2e7220 */ /* 0x080fe20000410000 */
[-C--:B------:R-:W-:Y:S01]  /*be10*/  FMUL.FTZ R47, R47, R12.reuse ;  /* 0x0000000c2f2f7220 */ /* 0x080fe20000410000 */
[----:B------:R-:W-:Y:S01]  /*be20*/  FMUL.FTZ R41, R41, R13 ;  /* 0x0000000d29297220 */ /* 0x000fe20000410000 */
[-C--:B------:R-:W-:Y:S01]  /*be30*/  FMUL.FTZ R42, R42, R12.reuse ;  /* 0x0000000c2a2a7220 */ /* 0x080fe20000410000 */
[----:B------:R-:W-:Y:S01]  /*be40*/  FMUL.FTZ R43, R43, R12 ;  /* 0x0000000c2b2b7220 */ /* 0x000fe20000410000 */
[----:B------:R-:W1:Y:S01]  /*be50*/  MUFU.EX2 R184, R24 ;  /* 0x0000001800b87308 */ /* 0x000e620000000800 */
[----:B--2---:R-:W-:Y:S01]  /*be60*/  F2FP.BF16.F32.PACK_AB R9, R247, R248 ;  /* 0x000000f8f709723e */ /* 0x004fe200000010ff */
[----:B----4-:R-:W-:Y:S01]  /*be70*/  FMUL.FTZ R144, R144, R15 ;  /* 0x0000000f90907220 */ /* 0x010fe20000410000 */
[----:B------:R-:W-:Y:S01]  /*be80*/  F2FP.BF16.F32.PACK_AB R7, R224, R225 ;  /* 0x000000e1e007723e */ /* 0x000fe200000010ff */
[----:B------:R2:W3:Y:S01]  /*be90*/  MUFU.EX2 R250, R26 ;  /* 0x0000001a00fa7308 */ /* 0x0004e20000000800 */
[----:B------:R-:W-:Y:S01]  /*bea0*/  FMUL.FTZ R145, R145, R15 ;  /* 0x0000000f91917220 */ /* 0x000fe20000410000 */
[-C--:B------:R-:W-:Y:S01]  /*beb0*/  FMUL.FTZ R148, R148, R13.reuse ;  /* 0x0000000d94947220 */ /* 0x080fe20000410000 */
[-C--:B------:R-:W-:Y:S01]  /*bec0*/  FMUL.FTZ R149, R149, R13.reuse ;  /* 0x0000000d95957220 */ /* 0x080fe20000410000 */
[----:B------:R-:W4:Y:S01]  /*bed0*/  MUFU.EX2 R14, R14 ;  /* 0x0000000e000e7308 */ /* 0x000f220000000800 */
[-C--:B------:R-:W-:Y:S01]  /*bee0*/  FMUL.FTZ R150, R150, R12.reuse ;  /* 0x0000000c96967220 */ /* 0x080fe20000410000 */
[C---:B------:R-:W-:Y:S01]  /*bef0*/  HMMA.16816.F32.BF16 R208, R4.reuse, R138, R44 ;  /* 0x0000008a04d0723c */ /* 0x040fe2000004182c */
[----:B------:R-:W-:Y:S01]  /*bf00*/  LDSM.16.MT88.4 R44, [R219+0x1000] ;  /* 0x00100000db2c783b */ /* 0x000fe20000004200 */
[-C--:B------:R-:W-:Y:S01]  /*bf10*/  FMUL.FTZ R151, R151, R12.reuse ;  /* 0x0000000c97977220 */ /* 0x080fe20000410000 */
[----:B------:R-:W-:Y:S01]  /*bf20*/  FMUL.FTZ R124, R124, R13 ;  /* 0x0000000d7c7c7220 */ /* 0x000fe20000410000 */
[----:B-1----:R-:W-:Y:S01]  /*bf30*/  F2FP.BF16.F32.PACK_AB R10, R184, R23 ;  /* 0x00000017b80a723e */ /* 0x002fe200000010ff */
[----:B------:R-:W-:Y:S01]  /*bf40*/  FMUL.FTZ R125, R125, R13 ;  /* 0x0000000d7d7d7220 */ /* 0x000fe20000410000 */
[-C--:B------:R-:W-:Y:S01]  /*bf50*/  FMUL.FTZ R126, R126, R12.reuse ;  /* 0x0000000c7e7e7220 */ /* 0x080fe20000410000 */
[----:B------:R-:W-:Y:S01]  /*bf60*/  FMUL.FTZ R127, R127, R12 ;  /* 0x0000000c7f7f7220 */ /* 0x000fe20000410000 */
[----:B--2---:R-:W1:Y:S01]  /*bf70*/  LDSM.16.MT88.4 R24, [R216+0xa000] ;  /* 0x00a00000d818783b */ /* 0x004e620000004200 */
[----:B------:R-:W-:Y:S01]  /*bf80*/  HMMA.16816.F32.BF16 R212, R4, R136, R40 ;  /* 0x0000008804d4723c */ /* 0x000fe20000041828 */
[----:B---3--:R-:W-:Y:S01]  /*bf90*/  F2FP.BF16.F32.PACK_AB R11, R250, R249 ;  /* 0x000000f9fa0b723e */ /* 0x008fe200000010ff */
[-C--:B------:R-:W-:Y:S01]  /*bfa0*/  FMUL.FTZ R152, R152, R13.reuse ;  /* 0x0000000d98987220 */ /* 0x080fe20000410000 */
[----:B------:R-:W2:Y:S01]  /*bfb0*/  LDSM.16.MT88.4 R40, [R20+0x1000] ;  /* 0x001000001428783b */ /* 0x000ea20000004200 */
[-C--:B----4-:R-:W-:Y:S01]  /*bfc0*/  FMUL.FTZ R146, R146, R14.reuse ;  /* 0x0000000e92927220 */ /* 0x090fe20000410000 */
        /* <DEDUP_REMOVED lines=66> */
[----:B------:R-:W-:Y:S01]  /*c3f0*/  FMUL.FTZ R37, R37, R15 ;  /* 0x0000000f25257220 */ /* 0x000fe20000410000 */
[----:B------:R-:W-:Y:S01]  /*c400*/  FMUL.FTZ R38, R38, R14 ;  /* 0x0000000e26267220 */ /* 0x000fe20000410000 */
[C---:B------:R-:W-:Y:S01]  /*c410*/  HMMA.16816.F32.BF16 R148, R4.reuse, R24, R148 ;  /* 0x000000180494723c */ /* 0x040fe20000041894 */
[----:B------:R-:W-:Y:S01]  /*c420*/  MOV R25, R188 ;  /* 0x000000bc00197202 */ /* 0x000fe20000000f00 */
[-C--:B------:R-:W-:Y:S01]  /*c430*/  FMUL.FTZ R39, R39, R14.reuse ;  /* 0x0000000e27277220 */ /* 0x080fe20000410000 */
[----:B------:R-:W-:Y:S01]  /*c440*/  MOV R24, R185 ;  /* 0x000000b900187202 */ /* 0x000fe20000000f00 */
[-C--:B------:R-:W-:Y:S01]  /*c450*/  FMUL.FTZ R52, R52, R15.reuse ;  /* 0x0000000f34347220 */ /* 0x080fe20000410000 */
[----:B------:R-:W-:Y:S01]  /*c460*/  FMUL.FTZ R53, R53, R15 ;  /* 0x0000000f35357220 */ /* 0x000fe20000410000 */
[-C--:B------:R-:W-:Y:S01]  /*c470*/  FMUL.FTZ R54, R54, R14.reuse ;  /* 0x0000000e36367220 */ /* 0x080fe20000410000 */
        /* <DEDUP_REMOVED lines=40> */
[----:B------:R-:W-:Y:S01]  /*c700*/  FMUL.FTZ R129, R129, R15 ;  /* 0x0000000f81817220 */ /* 0x000fe20000410000 */
[----:B------:R-:W-:Y:S01]  /*c710*/  HMMA.16816.F32.BF16 R60, R4, R134, R60 ;  /* 0x00000086043c723c */ /* 0x000fe2000004183c */
[-C--:B------:R-:W-:Y:S01]  /*c720*/  FMUL.FTZ R130, R130, R14.reuse ;  /* 0x0000000e82827220 */ /* 0x080fe20000410000 */
[----:B------:R-:W-:Y:S01]  /*c730*/  FMUL.FTZ R131, R131, R14 ;  /* 0x0000000e83837220 */ /* 0x000fe20000410000 */
[----:B------:R-:W-:-:S05]  /*c740*/  MOV R126, R184 ;  /* 0x000000b8007e7202 */ /* 0x000fca0000000f00 */
        /* <DEDUP_REMOVED lines=8> */
[--C-:B------:R-:W-:Y:S01]  /*c7d0*/  FFMA.FTZ R4, R177, UR4, -R16.reuse ;  /* 0x00000004b1047c23 */ /* 0x100fe20008010810 */
[----:B------:R-:W-:Y:S01]  /*c7e0*/  FFMA.FTZ R6, R176, UR4, -R17 ;  /* 0x00000004b0067c23 */ /* 0x000fe20008010811 */
[----:B------:R-:W-:Y:S01]  /*c7f0*/  MOV R181, R126 ;  /* 0x0000007e00b57202 */ /* 0x000fe20000000f00 */
[----:B------:R1:W-:Y:S03]  /*c800*/  MUFU.EX2 R177, R5 ;  /* 0x0000000500b17308 */ /* 0x0003e60000000800 */
[C---:B------:R-:W-:Y:S08]  /*c810*/  HMMA.16816.F32.BF16 R160, R8.reuse, R140, R160 ;  /* 0x0000008c08a0723c */ /* 0x040ff000000418a0 */
[----:B------:R-:W-:Y:S01]  /*c820*/  HMMA.16816.F32.BF16 R188, R8, R142, R172 ;  /* 0x0000008e08bc723c */ /* 0x000fe200000418ac */
[----:B------:R-:W-:Y:S01]  /*c830*/  LDSM.16.MT88.4 R172, [R220+0xa800] ;  /* 0x00a80000dcac783b */ /* 0x000fe20000004200 */
[----:B-1----:R-:W-:Y:S01]  /*c840*/  FFMA.FTZ R5, R179, UR4, -R16 ;  /* 0x00000004b3057c23 */ /* 0x002fe20008010810 */
[----:B------:R-:W-:-:S02]  /*c850*/  MOV R179, R23 ;  /* 0x0000001700b37202 */ /* 0x000fc40000000f00 */
[----:B------:R1:W2:Y:S03]  /*c860*/  MUFU.EX2 R23, R4 ;  /* 0x0000000400177308 */ /* 0x0002a60000000800 */
[C---:B------:R-:W-:Y:S01]  /*c870*/  HMMA.16816.F32.BF16 R140, R8.reuse, R138, R48 ;  /* 0x0000008a088c723c */ /* 0x040fe20000041830 */
[----:B------:R-:W3:Y:S07]  /*c880*/  LDSM.16.MT88.4 R48, [R20+0x800] ;  /* 0x000800001430783b */ /* 0x000eee0000004200 */
[----:B------:R-:W-:Y:S01]  /*c890*/  HMMA.16816.F32.BF16 R204, R8, R26, R156 ;  /* 0x0000001a08cc723c */ /* 0x000fe2000004189c */
[----:B------:R-:W-:Y:S01]  /*c8a0*/  MOV R27, R25 ;  /* 0x00000019001b7202 */ /* 0x000fe20000000f00 */
[----:B------:R-:W4:Y:S01]  /*c8b0*/  LDSM.16.MT88.4 R156, [R216+0xa800] ;  /* 0x00a80000d89c783b */ /* 0x000f220000004200 */
[----:B-1----:R-:W-:Y:S01]  /*c8c0*/  FFMA.FTZ R4, R178, UR4, -R16 ;  /* 0x00000004b2047c23 */ /* 0x002fe20008010810 */
[----:B------:R-:W-:-:S02]  /*c8d0*/  MOV R178, R24 ;  /* 0x0000001800b27202 */ /* 0x000fc40000000f00 */
[----:B------:R1:W-:Y:S02]  /*c8e0*/  MUFU.EX2 R24, R5 ;  /* 0x0000000500187308 */ /* 0x0003e40000000800 */
[C---:B------:R-:W-:Y:S01]  /*c8f0*/  HMMA.16816.F32.BF16 R36, R8.reuse, R136, R36 ;  /* 0x000000880824723c */ /* 0x040fe20000041824 */
[----:B--2---:R-:W-:Y:S01]  /*c900*/  F2FP.BF16.F32.PACK_AB R124, R23, R177 ;  /* 0x000000b1177c723e */ /* 0x004fe200000010ff */
[----:B------:R2:W5:Y:S06]  /*c910*/  MUFU.EX2 R25, R4 ;  /* 0x0000000400197308 */ /* 0x00056c0000000800 */
[----:B------:R-:W-:Y:S01]  /*c920*/  HMMA.16816.F32.BF16 R52, R8, R132, R52 ;  /* 0x000000840834723c */ /* 0x000fe20000041834 */
[----:B-1----:R-:W-:Y:S01]  /*c930*/  FFMA.FTZ R5, R180, UR4, -R17 ;  /* 0x00000004b4057c23 */ /* 0x002fe20008010811 */
[----:B------:R-:W-:-:S02]  /*c940*/  MOV R180, R22 ;  /* 0x0000001600b47202 */ /* 0x000fc40000000f00 */
[----:B------:R1:W-:Y:S01]  /*c950*/  MUFU.EX2 R22, R6 ;  /* 0x0000000600167308 */ /* 0x0003e20000000800 */
[----:B--2---:R-:W-:Y:S01]  /*c960*/  FFMA.FTZ R4, R198, UR4, -R17 ;  /* 0x00000004c6047c23 */ /* 0x004fe20008010811 */
[----:B------:R-:W-:Y:S02]  /*c970*/  MOV R198, R21 ;  /* 0x0000001500c67202 */ /* 0x000fe40000000f00 */
[C---:B------:R-:W-:Y:S01]  /*c980*/  HMMA.16816.F32.BF16 R184, R8.reuse, R134, R64 ;  /* 0x0000008608b8723c */ /* 0x040fe20000041840 */
[----:B------:R2:W3:Y:S01]  /*c990*/  MUFU.EX2 R21, R5 ;  /* 0x0000000500157308 */ /* 0x0004e20000000800 */
[----:B-----5:R-:W-:Y:S01]  /*c9a0*/  F2FP.BF16.F32.PACK_AB R126, R25, R24 ;  /* 0x00000018197e723e */ /* 0x020fe200000010ff */
[----:B------:R-:W-:Y:S02]  /*c9b0*/  LDSM.16.MT88.4 R64, [R219+0x800] ;  /* 0x00080000db40783b */ /* 0x000fe40000004200 */
[----:B------:R5:W-:Y:S03]  /*c9c0*/  MUFU.EX2 R16, R4 ;  /* 0x0000000400107308 */ /* 0x000be60000000800 */
[----:B------:R-:W-:Y:S01]  /*c9d0*/  HMMA.16816.F32.BF16 R68, R8, R32, R68 ;  /* 0x000000200844723c */ /* 0x000fe20000041844 */
[----:B-1----:R-:W-:Y:S01]  /*c9e0*/  FFMA.FTZ R6, R194, UR4, -R19 ;  /* 0x00000004c2067c23 */ /* 0x002fe20008010813 */
[----:B--2---:R-:W-:Y:S01]  /*c9f0*/  FFMA.FTZ R5, R199, UR4, -R17 ;  /* 0x00000004c7057c23 */ /* 0x004fe20008010811 */
[----:B------:R-:W-:-:S05]  /*ca00*/  MOV R199, R127 ;  /* 0x0000007f00c77202 */ /* 0x000fca0000000f00 */
[C---:B------:R-:W-:Y:S01]  /*ca10*/  HMMA.16816.F32.BF16 R136, R8.reuse, R34, R80 ;  /* 0x000000220888723c */ /* 0x040fe20000041850 */
[----:B---3--:R-:W-:Y:S01]  /*ca20*/  F2FP.BF16.F32.PACK_AB R125, R21, R22 ;  /* 0x00000016157d723e */ /* 0x008fe200000010ff */
        /* <DEDUP_REMOVED lines=24> */
[----:B----4-:R-:W-:Y:S03]  /*cbb0*/  HMMA.16816.F32.BF16 R148, R124, R156, R148 ;  /* 0x0000009c7c94723c */ /* 0x010fe60000041894 */
[----:B------:R-:W-:Y:S01]  /*cbc0*/  FADD.FTZ R15, R178, R15 ;  /* 0x0000000fb20f7221 */ /* 0x000fe20000010000 */
[----:B-1----:R-:W-:-:S04]  /*cbd0*/  FFMA.FTZ R6, R197, UR4, -R18 ;  /* 0x00000004c5067c23 */ /* 0x002fc80008010812 */
[C---:B------:R-:W-:Y:S01]  /*cbe0*/  HMMA.16816.F32.BF16 R152, R124.reuse, R158, R152 ;  /* 0x0000009e7c98723c */ /* 0x040fe20000041898 */
        /* <DEDUP_REMOVED lines=79> */
[----:B------:R-:W4:Y:S04]  /*d0e0*/  LDL R179, [R1+0x2c] ;  /* 0x00002c0001b37983 */ /* 0x000f280000100800 */
[----:B------:R-:W5:Y:S01]  /*d0f0*/  LDL R181, [R1+0x34] ;  /* 0x0000340001b57983 */ /* 0x000f620000100800 */
[----:B------:R-:W-:Y:S01]  /*d100*/  VIADD R222, R252, 0xfffffffb ;  /* 0xfffffffbfcde7836 */ /* 0x000fe20000000000 */
[----:B------:R-:W-:-:S04]  /*d110*/  DEPBAR.LE SB0, 0x0 ;  /* 0x000080000000791a */ /* 0x000fc80000000000 */
[----:B------:R-:W-:-:S04]  /*d120*/  IMAD.WIDE.U32 R4, R222, R236, RZ ;  /* 0x000000ecde047225 */ /* 0x000fc800078e00ff */
[----:B------:R-:W-:Y:S02]  /*d130*/  IMAD R5, R222, R237, R5 ;  /* 0x000000edde057224 */ /* 0x000fe400078e0205 */
[C---:B------:R-:W-:Y:S02]  /*d140*/  IMAD.SHL.U32 R8, R4.reuse, 0x20, RZ ;  /* 0x0000002004087824 */ /* 0x040fe400078e00ff */
[--C-:B------:R-:W-:Y:S01]  /*d150*/  IMAD.IADD R24, R3, 0x1, R2.reuse ;  /* 0x0000000103187824 */ /* 0x100fe200078e0202 */
[----:B------:R-:W-:Y:S01]  /*d160*/  SHF.L.U64.HI R9, R4, 0x5, R5 ;  /* 0x0000000504097819 */ /* 0x000fe20000010205 */
[----:B------:R-:W-:Y:S01]  /*d170*/  IMAD.IADD R25, R217, 0x1, R2 ;  /* 0x00000001d9197824 */ /* 0x000fe200078e0202 */
[----:B------:R-:W-:Y:S01]  /*d180*/  BAR.SYNC.DEFER_BLOCKING 0x0 ;  /* 0x0000000000007b1d */ /* 0x000fe20000010000 */
[----:B------:R-:W-:Y:S02]  /*d190*/  LEA R8, P0, R236, R8, 0x4 ;  /* 0x00000008ec087211 */ /* 0x000fe400078020ff */
[----:B--2---:R-:W-:-:S04]  /*d1a0*/  LEA R6, P1, R4, R178, 0x6 ;  /* 0x000000b204067211 */ /* 0x004fc800078230ff */
        /* <DEDUP_REMOVED lines=13> */
[----:B------:R-:W2:Y:S04]  /*d280*/  LDSM.16.M88.4 R8, [R217+0x2000] ;  /* 0x00200000d908783b */ /* 0x000ea80000000200 */
[----:B------:R-:W4:Y:S04]  /*d290*/  LDSM.16.M88.4 R28, [R218+UR5+0x8800] ;  /* 0x00880005da1c783b */ /* 0x000f280008000200 */
[----:B------:R-:W-:Y:S04]  /*d2a0*/  LDSM.16.M88.4 R136, [R24+0x8000] ;  /* 0x008000001888783b */ /* 0x000fe80000000200 */
[----:B------:R-:W-:Y:S04]  /*d2b0*/  LDSM.16.M88.4 R132, [R24+0x8800] ;  /* 0x008800001884783b */ /* 0x000fe80000000200 */
[----:B------:R-:W-:Y:S04]  /*d2c0*/  LDSM.16.M88.4 R16, [R217] ;  /* 0x00000000d910783b */ /* 0x000fe80000000200 */
[----:B-1----:R-:W1:Y:S04]  /*d2d0*/  LDSM.16.M88.4 R4, [R25+0x2000] ;  /* 0x002000001904783b */ /* 0x002e680000000200 */
[----:B------:R-:W-:Y:S04]  /*d2e0*/  LDSM.16.M88.4 R20, [R226+0x2000] ;  /* 0x00200000e214783b */ /* 0x000fe80000000200 */
[----:B------:R-:W5:Y:S04]  /*d2f0*/  LDSM.16.M88.4 R140, [R233+0x8800] ;  /* 0x00880000e98c783b */ /* 0x000f680000000200 */
[----:B------:R-:W3:Y:S04]  /*d300*/  LDSM.16.M88.4 R176, [R233+0x8000] ;  /* 0x00800000e9b0783b */ /* 0x000ee80000000200 */
[----:B------:R-:W3:Y:S01]  /*d310*/  LDSM.16.M88.4 R12, [R25] ;  /* 0x00000000190c783b */ /* 0x000ee20000000200 */
[C---:B--2---:R-:W-:Y:S03]  /*d320*/  HMMA.16816.F32.BF16 R188, R8.reuse, R32, RZ ;  /* 0x0000002008bc723c */ /* 0x044fe600000418ff */
[----:B------:R-:W0:Y:S05]  /*d330*/  LDGDEPBAR ;  /* 0x00000000000079af */ /* 0x000e2a0000000000 */
[C---:B----4-:R-:W-:Y:S08]  /*d340*/  HMMA.16816.F32.BF16 R180, R8.reuse, R28, RZ ;  /* 0x0000001c08b4723c */ /* 0x050ff000000418ff */
[C---:B------:R-:W-:Y:S08]  /*d350*/  HMMA.16816.F32.BF16 R184, R8.reuse, R34, RZ ;  /* 0x0000002208b8723c */ /* 0x040ff000000418ff */
[----:B------:R-:W-:Y:S08]  /*d360*/  HMMA.16816.F32.BF16 R8, R8, R30, RZ ;  /* 0x0000001e0808723c */ /* 0x000ff000000418ff */
[C---:B-1----:R-:W-:Y:S08]  /*d370*/  HMMA.16816.F32.BF16 R192, R4.reuse, R136, R188 ;  /* 0x0000008804c0723c */ /* 0x042ff000000418bc */
[C---:B------:R-:W-:Y:S08]  /*d380*/  HMMA.16816.F32.BF16 R196, R4.reuse, R132, R180 ;  /* 0x0000008404c4723c */ /* 0x040ff000000418b4 */
[C---:B------:R-:W-:Y:S08]  /*d390*/  HMMA.16816.F32.BF16 R188, R4.reuse, R138, R184 ;  /* 0x0000008a04bc723c */ /* 0x040ff000000418b8 */
[----:B------:R-:W-:Y:S01]  /*d3a0*/  HMMA.16816.F32.BF16 R204, R4, R134, R8 ;  /* 0x0000008604cc723c */ /* 0x000fe20000041808 */
[----:B------:R-:W1:Y:S07]  /*d3b0*/  LDSM.16.M88.4 R8, [R226] ;  /* 0x00000000e208783b */ /* 0x000e6e0000000200 */
[C---:B------:R-:W-:Y:S08]  /*d3c0*/  HMMA.16816.F32.BF16 R180, R16.reuse, R32, RZ ;  /* 0x0000002010b4723c */ /* 0x040ff000000418ff */
[C---:B------:R-:W-:Y:S08]  /*d3d0*/  HMMA.16816.F32.BF16 R32, R16.reuse, R34, RZ ;  /* 0x000000221020723c */ /* 0x040ff000000418ff */
[C---:B------:R-:W-:Y:S08]  /*d3e0*/  HMMA.16816.F32.BF16 R4, R16.reuse, R28, RZ ;  /* 0x0000001c1004723c */ /* 0x040ff000000418ff */
[----:B------:R-:W-:Y:S01]  /*d3f0*/  HMMA.16816.F32.BF16 R16, R16, R30, RZ ;  /* 0x0000001e1010723c */ /* 0x000fe200000418ff */
[----:B------:R-:W-:Y:S07]  /*d400*/  LDSM.16.M88.4 R28, [R221+0x8000] ;  /* 0x00800000dd1c783b */ /* 0x000fee0000000200 */
[C---:B-----5:R-:W-:Y:S08]  /*d410*/  HMMA.16816.F32.BF16 R212, R20.reuse, R140, R196 ;  /* 0x0000008c14d4723c */ /* 0x060ff000000418c4 */
[----:B---3--:R-:W-:Y:S08]  /*d420*/  HMMA.16816.F32.BF16 R196, R20, R178, R188 ;  /* 0x000000b214c4723c */ /* 0x008ff000000418bc */
[C---:B------:R-:W-:Y:S08]  /*d430*/  HMMA.16816.F32.BF16 R180, R12.reuse, R136, R180 ;  /* 0x000000880cb4723c */ /* 0x040ff000000418b4 */
[C---:B------:R-:W-:Y:S01]  /*d440*/  HMMA.16816.F32.BF16 R184, R12.reuse, R132, R4 ;  /* 0x000000840cb8723c */ /* 0x040fe20000041804 */
[----:B------:R-:W-:Y:S07]  /*d450*/  LDSM.16.M88.4 R4, [R234+0x2000] ;  /* 0x00200000ea04783b */ /* 0x000fee0000000200 */
[----:B------:R-:W-:Y:S08]  /*d460*/  HMMA.16816.F32.BF16 R32, R12, R138, R32 ;  /* 0x0000008a0c20723c */ /* 0x000ff00000041820 */
[C---:B------:R-:W-:Y:S08]  /*d470*/  HMMA.16816.F32.BF16 R192, R20.reuse, R176, R192 ;  /* 0x000000b014c0723c */ /* 0x040ff000000418c0 */
[----:B------:R-:W-:Y:S01]  /*d480*/  HMMA.16816.F32.BF16 R188, R20, R142, R204 ;  /* 0x0000008e14bc723c */ /* 0x000fe200000418cc */
[----:B------:R-:W2:Y:S07]  /*d490*/  LDSM.16.M88.4 R20, [R221+0x8800] ;  /* 0x00880000dd14783b */ /* 0x000eae0000000200 */
[----:B------:R-:W-:Y:S01]  /*d4a0*/  HMMA.16816.F32.BF16 R12, R12, R134, R16 ;  /* 0x000000860c0c723c */ /* 0x000fe20000041810 */
[----:B------:R-:W3:Y:S04]  /*d4b0*/  LDSM.16.M88.4 R16, [R234] ;  /* 0x00000000ea10783b */ /* 0x000ee80000000200 */
[----:B------:R-:W-:Y:S03]  /*d4c0*/  LDSM.16.M88.4 R132, [R218+UR5+0x9000] ;  /* 0x00900005da84783b */ /* 0x000fe60008000200 */
[C---:B-1----:R-:W-:Y:S08]  /*d4d0*/  HMMA.16816.F32.BF16 R180, R8.reuse, R176, R180 ;  /* 0x000000b008b4723c */ /* 0x042ff000000418b4 */
[C---:B------:R-:W-:Y:S08]  /*d4e0*/  HMMA.16816.F32.BF16 R136, R8.reuse, R140, R184 ;  /* 0x0000008c0888723c */ /* 0x040ff000000418b8 */
[C---:B------:R-:W-:Y:S01]  /*d4f0*/  HMMA.16816.F32.BF16 R176, R8.reuse, R178, R32 ;  /* 0x000000b208b0723c */ /* 0x040fe20000041820 */
[----:B------:R-:W-:Y:S07]  /*d500*/  LDSM.16.M88.4 R32, [R218+UR5+0x9800] ;  /* 0x00980005da20783b */ /* 0x000fee0008000200 */
[----:B------:R-:W-:Y:S01]  /*d510*/  HMMA.16816.F32.BF16 R140, R8, R142, R12 ;  /* 0x0000008e088c723c */ /* 0x000fe2000004180c */
[----:B------:R-:W1:Y:S04]  /*d520*/  LDSM.16.M88.4 R12, [R217+0x6000] ;  /* 0x00600000d90c783b */ /* 0x000e680000000200 */
[----:B------:R-:W4:Y:S03]  /*d530*/  LDSM.16.M88.4 R8, [R217+0x4000] ;  /* 0x00400000d908783b */ /* 0x000f260000000200 */
[C---:B--2---:R-:W-:Y:S08]  /*d540*/  HMMA.16816.F32.BF16 R208, R4.reuse, R22, R188 ;  /* 0x0000001604d0723c */ /* 0x044ff000000418bc */
[C---:B------:R-:W-:Y:S08]  /*d550*/  HMMA.16816.F32.BF16 R184, R4.reuse, R28, R192 ;  /* 0x0000001c04b8723c */ /* 0x040ff000000418c0 */
[C---:B------:R-:W-:Y:S08]  /*d560*/  HMMA.16816.F32.BF16 R196, R4.reuse, R30, R196 ;  /* 0x0000001e04c4723c */ /* 0x040ff000000418c4 */
[-C--:B------:R-:W-:Y:S01]  /*d570*/  HMMA.16816.F32.BF16 R212, R4, R20.reuse, R212 ;  /* 0x0000001404d4723c */ /* 0x080fe200000418d4 */
[----:B------:R-:W-:Y:S07]  /*d580*/  LDSM.16.M88.4 R4, [R25+0x6000] ;  /* 0x006000001904783b */ /* 0x000fee0000000200 */
[C---:B---3--:R-:W-:Y:S01]  /*d590*/  HMMA.16816.F32.BF16 R188, R16.reuse, R20, R136 ;  /* 0x0000001410bc723c */ /* 0x048fe20000041888 */
[----:B------:R-:W2:Y:S07]  /*d5a0*/  LDSM.16.M88.4 R136, [R24+0x9800] ;  /* 0x009800001888783b */ /* 0x000eae0000000200 */
[C---:B------:R-:W-:Y:S08]  /*d5b0*/  HMMA.16816.F32.BF16 R204, R16.reuse, R28, R180 ;  /* 0x0000001c10cc723c */ /* 0x040ff000000418b4 */
[C---:B------:R-:W-:Y:S08]  /*d5c0*/  HMMA.16816.F32.BF16 R192, R16.reuse, R30, R176 ;  /* 0x0000001e10c0723c */ /* 0x040ff000000418b0 */
[----:B------:R-:W-:Y:S01]  /*d5d0*/  HMMA.16816.F32.BF16 R180, R16, R22, R140 ;  /* 0x0000001610b4723c */ /* 0x000fe2000004188c */
[----:B------:R-:W3:Y:S04]  /*d5e0*/  LDSM.16.M88.4 R20, [R24+0x9000] ;  /* 0x009000001814783b */ /* 0x000ee80000000200 */
[----:B------:R4:W5:Y:S03]  /*d5f0*/  LDSM.16.M88.4 R16, [R25+0x4000] ;  /* 0x004000001910783b */ /* 0x0009660000000200 */
[C---:B-1----:R-:W-:Y:S08]  /*d600*/  HMMA.16816.F32.BF16 R28, R12.reuse, R32, R212 ;  /* 0x000000200c1c723c */ /* 0x042ff000000418d4 */
[C---:B------:R-:W-:Y:S08]  /*d610*/  HMMA.16816.F32.BF16 R176, R12.reuse, R132, R184 ;  /* 0x000000840cb0723c */ /* 0x040ff000000418b8 */
[C---:B------:R-:W-:Y:S08]  /*d620*/  HMMA.16816.F32.BF16 R140, R12.reuse, R134, R196 ;  /* 0x000000860c8c723c */ /* 0x040ff000000418c4 */
[----:B------:R-:W-:Y:S08]  /*d630*/  HMMA.16816.F32.BF16 R12, R12, R34, R208 ;  /* 0x000000220c0c723c */ /* 0x000ff000000418d0 */
[C---:B----4-:R-:W-:Y:S08]  /*d640*/  HMMA.16816.F32.BF16 R24, R8.reuse, R132, R204 ;  /* 0x000000840818723c */ /* 0x050ff000000418cc */
[C---:B------:R-:W-:Y:S08]  /*d650*/  HMMA.16816.F32.BF16 R184, R8.reuse, R32, R188 ;  /* 0x0000002008b8723c */ /* 0x040ff000000418bc */
[C---:B------:R-:W-:Y:S08]  /*d660*/  HMMA.16816.F32.BF16 R132, R8.reuse, R134, R192 ;  /* 0x000000860884723c */ /* 0x040ff000000418c0 */
[----:B------:R-:W-:Y:S01]  /*d670*/  HMMA.16816.F32.BF16 R188, R8, R34, R180 ;  /* 0x0000002208bc723c */ /* 0x000fe200000418b4 */
[----:B------:R-:W-:Y:S04]  /*d680*/  LDSM.16.M88.4 R8, [R226+0x6000] ;  /* 0x00600000e208783b */ /* 0x000fe80000000200 */
[----:B------:R-:W1:Y:S03]  /*d690*/  LDSM.16.M88.4 R32, [R233+0x9000] ;  /* 0x00900000e920783b */ /* 0x000e660000000200 */
[C---:B--2---:R-:W-:Y:S01]  /*d6a0*/  HMMA.16816.F32.BF16 R204, R4.reuse, R136, R28 ;  /* 0x0000008804cc723c */ /* 0x044fe2000004181c */
[----:B------:R-:W2:Y:S07]  /*d6b0*/  LDSM.16.M88.4 R28, [R233+0x9800] ;  /* 0x00980000e91c783b */ /* 0x000eae0000000200 */
[C---:B------:R-:W-:Y:S01]  /*d6c0*/  HMMA.16816.F32.BF16 R196, R4.reuse, R138, R12 ;  /* 0x0000008a04c4723c */ /* 0x040fe2000004180c */
[----:B------:R-:W4:Y:S07]  /*d6d0*/  LDSM.16.M88.4 R12, [R226+0x4000] ;  /* 0x00400000e20c783b */ /* 0x000f2e0000000200 */
[C---:B---3--:R-:W-:Y:S08]  /*d6e0*/  HMMA.16816.F32.BF16 R208, R4.reuse, R20, R176 ;  /* 0x0000001404d0723c */ /* 0x048ff000000418b0 */
[----:B------:R-:W-:Y:S01]  /*d6f0*/  HMMA.16816.F32.BF16 R140, R4, R22, R140 ;  /* 0x00000016048c723c */ /* 0x000fe2000004188c */
[----:B------:R-:W-:Y:S07]  /*d700*/  LDSM.16.M88.4 R4, [R234+0x6000] ;  /* 0x00600000ea04783b */ /* 0x000fee0000000200 */
[C---:B-----5:R-:W-:Y:S01]  /*d710*/  HMMA.16816.F32.BF16 R192, R16.reuse, R20, R24 ;  /* 0x0000001410c0723c */ /* 0x060fe20000041818 */
[----:B------:R-:W-:Y:S07]  /*d720*/  LDSM.16.M88.4 R24, [R221+0x9800] ;  /* 0x00980000dd18783b */ /* 0x000fee0000000200 */
[C---:B------:R-:W-:Y:S01]  /*d730*/  HMMA.16816.F32.BF16 R180, R16.reuse, R22, R132 ;  /* 0x0000001610b4723c */ /* 0x040fe20000041884 */
[----:B------:R-:W3:Y:S07]  /*d740*/  LDSM.16.M88.4 R20, [R221+0x9000] ;  /* 0x00900000dd14783b */ /* 0x000eee0000000200 */
[C---:B------:R-:W-:Y:S08]  /*d750*/  HMMA.16816.F32.BF16 R176, R16.reuse, R136, R184 ;  /* 0x0000008810b0723c */ /* 0x040ff000000418b8 */
[----:B------:R-:W-:Y:S01]  /*d760*/  HMMA.16816.F32.BF16 R136, R16, R138, R188 ;  /* 0x0000008a1088723c */ /* 0x000fe200000418bc */
[----:B------:R-:W5:Y:S01]  /*d770*/  LDSM.16.M88.4 R16, [R234+0x4000] ;  /* 0x00400000ea10783b */ /* 0x000f620000000200 */
[----:B------:R-:W-:-:S06]  /*d780*/  DEPBAR.LE SB0, 0x0 ;  /* 0x000080000000791a */ /* 0x000fcc0000000000 */
[C---:B-1----:R-:W-:Y:S08]  /*d790*/  HMMA.16816.F32.BF16 R132, R8.reuse, R32, R208 ;  /* 0x000000200884723c */ /* 0x042ff000000418d0 */
[C---:B------:R-:W-:Y:S08]  /*d7a0*/  HMMA.16816.F32.BF16 R140, R8.reuse, R34, R140 ;  /* 0x00000022088c723c */ /* 0x040ff0000004188c */
[C---:B--2---:R-:W-:Y:S08]  /*d7b0*/  HMMA.16816.F32.BF16 R184, R8.reuse, R28, R204 ;  /* 0x0000001c08b8723c */ /* 0x044ff000000418cc */
[----:B------:R-:W-:Y:S08]  /*d7c0*/  HMMA.16816.F32.BF16 R8, R8, R30, R196 ;  /* 0x0000001e0808723c */ /* 0x000ff000000418c4 */
[C---:B----4-:R-:W-:Y:S08]  /*d7d0*/  HMMA.16816.F32.BF16 R188, R12.reuse, R32, R192 ;  /* 0x000000200cbc723c */ /* 0x050ff000000418c0 */
[C---:B------:R-:W-:Y:S08]  /*d7e0*/  HMMA.16816.F32.BF16 R192, R12.reuse, R28, R176 ;  /* 0x0000001c0cc0723c */ /* 0x040ff000000418b0 */
[----:B------:R-:W-:Y:S08]  /*d7f0*/  HMMA.16816.F32.BF16 R176, R12, R30, R136 ;  /* 0x0000001e0cb0723c */ /* 0x000ff00000041888 */
[----:B---3--:R-:W-:Y:S08]  /*d800*/  HMMA.16816.F32.BF16 R28, R4, R20, R132 ;  /* 0x00000014041c723c */ /* 0x008ff00000041884 */
[----:B------:R-:W-:Y:S01]  /*d810*/  HMMA.16816.F32.BF16 R180, R12, R34, R180 ;  /* 0x000000220cb4723c */ /* 0x000fe200000418b4 */
[----:B------:R-:W-:-:S07]  /*d820*/  VIADD R12, R227, 0x40 ;  /* 0x00000040e30c7836 */ /* 0x000fce0000000000 */
[C---:B------:R-:W-:Y:S08]  /*d830*/  HMMA.16816.F32.BF16 R132, R4.reuse, R22, R140 ;  /* 0x000000160484723c */ /* 0x040ff0000004188c */
[C---:B------:R-:W-:Y:S08]  /*d840*/  HMMA.16816.F32.BF16 R136, R4.reuse, R24, R184 ;  /* 0x000000180488723c */ /* 0x040ff000000418b8 */
[----:B------:R-:W-:Y:S01]  /*d850*/  HMMA.16816.F32.BF16 R32, R4, R26, R8 ;  /* 0x0000001a0420723c */ /* 0x000fe20000041808 */
[----:B------:R-:W-:-:S02]  /*d860*/  VIADD R4, R0, 0xffffff61 ;  /* 0xffffff6100047836 */ /* 0x000fc40000000000 */
[----:B------:R-:W-:Y:S02]  /*d870*/  VIADD R5, R0, 0xffffff68 ;  /* 0xffffff6800057836 */ /* 0x000fe40000000000 */
[----:B------:R-:W-:Y:S01]  /*d880*/  VIADD R11, R227, 0x48 ;  /* 0x00000048e30b7836 */ /* 0x000fe20000000000 */
[-C--:B------:R-:W-:Y:S01]  /*d890*/  ISETP.GT.AND P2, PT, R12, R4.reuse, PT ;  /* 0x000000040c00720c */ /* 0x080fe20003f44270 */
[C---:B------:R-:W-:Y:S01]  /*d8a0*/  VIADD R7, R0.reuse, 0xffffff69 ;  /* 0xffffff6900077836 */ /* 0x040fe20000000000 */
[C---:B-----5:R-:W-:Y:S01]  /*d8b0*/  HMMA.16816.F32.BF16 R188, R16.reuse, R20, R188 ;  /* 0x0000001410bc723c */ /* 0x060fe200000418bc */
[C---:B------:R-:W-:Y:S01]  /*d8c0*/  VIADD R9, R0.reuse, 0xffffff71 ;  /* 0xffffff7100097836 */ /* 0x040fe20000000000 */
[----:B------:R-:W-:Y:S01]  /*d8d0*/  FSEL R21, R29, -INF , !P2 ;  /* 0xff8000001d157808 */ /* 0x000fe20005000000 */
[----:B------:R-:W-:Y:S01]  /*d8e0*/  VIADD R6, R0, 0xffffff60 ;  /* 0xffffff6000067836 */ /* 0x000fe20000000000 */
[----:B------:R-:W-:Y:S01]  /*d8f0*/  ISETP.GT.AND P2, PT, R12, R5, PT ;  /* 0x000000050c00720c */ /* 0x000fe20003f44270 */
[C---:B------:R-:W-:Y:S01]  /*d900*/  VIADD R8, R0.reuse, 0xffffff70 ;  /* 0xffffff7000087836 */ /* 0x040fe20000000000 */
[C---:B------:R-:W-:Y:S01]  /*d910*/  ISETP.GT.AND P0, PT, R11.reuse, R4, PT ;  /* 0x000000040b00720c */ /* 0x040fe20003f04270 */
[----:B------:R-:W-:Y:S01]  /*d920*/  VIADD R10, R0, 0xffffff78 ;  /* 0xffffff78000a7836 */ /* 0x000fe20000000000 */
[----:B------:R-:W-:Y:S01]  /*d930*/  HMMA.16816.F32.BF16 R180, R16, R22, R180 ;  /* 0x0000001610b4723c */ /* 0x000fe200000418b4 */
[----:B------:R-:W-:Y:S01]  /*d940*/  FSEL R23, R132, -INF , !P2 ;  /* 0xff80000084177808 */ /* 0x000fe20005000000 */
[----:B------:R-:W-:Y:S01]  /*d950*/  VIADD R0, R0, 0xffffff79 ;  /* 0xffffff7900007836 */ /* 0x000fe20000000000 */
[----:B------:R-:W-:-:S02]  /*d960*/  ISETP.GT.AND P2, PT, R11, R7, PT ;  /* 0x000000070b00720c */ /* 0x000fc40003f44270 */
[CC--:B------:R-:W-:Y:S02]  /*d970*/  ISETP.GT.AND P3, PT, R12.reuse, R6.reuse, PT ;  /* 0x000000060c00720c */ /* 0x0c0fe40003f64270 */
[----:B------:R-:W-:Y:S01]  /*d980*/  FSEL R13, R135, -INF , !P2 ;  /* 0xff800000870d7808 */ /* 0x000fe20005000000 */
[C---:B------:R-:W-:Y:S01]  /*d990*/  HMMA.16816.F32.BF16 R192, R16.reuse, R24, R192 ;  /* 0x0000001810c0723c */ /* 0x040fe200000418c0 */
[----:B------:R-:W-:Y:S01]  /*d9a0*/  BAR.SYNC.DEFER_BLOCKING 0x0 ;  /* 0x0000000000007b1d */ /* 0x000fe20000010000 */
[C---:B------:R-:W-:Y:S02]  /*d9b0*/  ISETP.GT.AND P2, PT, R11.reuse, R9, PT ;  /* 0x000000090b00720c */ /* 0x040fe40003f44270 */
[----:B------:R-:W-:Y:S02]  /*d9c0*/  ISETP.GT.AND P1, PT, R11, R6, PT ;  /* 0x000000060b00720c */ /* 0x000fe40003f24270 */
[----:B------:R-:W-:Y:S02]  /*d9d0*/  ISETP.GT.AND P4, PT, R12, R7, PT ;  /* 0x000000070c00720c */ /* 0x000fe40003f84270 */
[----:B------:R-:W-:Y:S01]  /*d9e0*/  FSEL R139, R139, -INF , !P2 ;  /* 0xff8000008b8b7808 */ /* 0x000fe20005000000 */
[----:B------:R-:W-:Y:S01]  /*d9f0*/  HMMA.16816.F32.BF16 R196, R16, R26, R176 ;  /* 0x0000001a10c4723c */ /* 0x000fe200000418b0 */
[----:B------:R-:W-:-:S02]  /*da00*/  FSEL R20, R28, -INF , !P3 ;  /* 0xff8000001c147808 */ /* 0x000fc40005800000 */
[----:B------:R-:W-:Y:S02]  /*da10*/  ISETP.GE.AND P2, PT, R6, R231, PT ;  /* 0x000000e70600720c */ /* 0x000fe40003f46270 */
[----:B------:R-:W-:Y:S02]  /*da20*/  ISETP.GT.AND P3, PT, R11, R5, PT ;  /* 0x000000050b00720c */ /* 0x000fe40003f64270 */
[----:B------:R-:W-:Y:S02]  /*da30*/  FSEL R15, R30, -INF , !P1 ;  /* 0xff8000001e0f7808 */ /* 0x000fe40004800000 */
[----:B------:R-:W-:Y:S02]  /*da40*/  FSEL R14, R31, -INF , !P0 ;  /* 0xff8000001f0e7808 */ /* 0x000fe40004000000 */
[----:B------:R-:W-:Y:S02]  /*da50*/  FSEL R28, R133, -INF , !P4 ;  /* 0xff800000851c7808 */ /* 0x000fe40006000000 */
[----:B------:R-:W-:-:S02]  /*da60*/  ISETP.GT.AND P1, PT, R12, R8, PT ;  /* 0x000000080c00720c */ /* 0x000fc40003f24270 */
[C---:B------:R-:W-:Y:S02]  /*da70*/  ISETP.GT.AND P0, PT, R12.reuse, R9, PT ;  /* 0x000000090c00720c */ /* 0x040fe40003f04270 */
[C---:B------:R-:W-:Y:S02]  /*da80*/  ISETP.GT.AND P5, PT, R12.reuse, R10, PT ;  /* 0x0000000a0c00720c */ /* 0x040fe40003fa4270 */
[----:B------:R-:W-:Y:S02]  /*da90*/  ISETP.GT.AND P4, PT, R12, R0, PT ;  /* 0x000000000c00720c */ /* 0x000fe40003f84270 */
[----:B------:R-:W-:Y:S02]  /*daa0*/  FSEL R20, R20, -INF , !P2 ;  /* 0xff80000014147808 */ /* 0x000fe40005000000 */
[----:B------:R-:W-:Y:S02]  /*dab0*/  FSEL R12, R134, -INF , !P3 ;  /* 0xff800000860c7808 */ /* 0x000fe40005800000 */
[----:B------:R-:W-:-:S02]  /*dac0*/  ISETP.GE.AND P2, PT, R5, R230, PT ;  /* 0x000000e60500720c */ /* 0x000fc40003f46270 */
[----:B------:R-:W-:Y:S02]  /*dad0*/  FSEL R137, R137, -INF , !P0 ;  /* 0xff80000089897808 */ /* 0x000fe40004000000 */
[C---:B------:R-:W-:Y:S02]  /*dae0*/  ISETP.GT.AND P0, PT, R11.reuse, R0, PT ;  /* 0x000000000b00720c */ /* 0x040fe40003f04270 */
[----:B------:R-:W-:Y:S02]  /*daf0*/  FSEL R25, R12, -INF , !P2 ;  /* 0xff8000000c197808 */ /* 0x000fe40005000000 */
[----:B------:R-:W-:Y:S02]  /*db00*/  ISETP.GT.AND P3, PT, R11, R8, PT ;  /* 0x000000080b00720c */ /* 0x000fe40003f64270 */
        /* <DEDUP_REMOVED lines=8> */
[-C--:B------:R-:W-:Y:S02]  /*db90*/  ISETP.GE.AND P3, PT, R4, R231.reuse, PT ;  /* 0x000000e70400720c */ /* 0x080fe40003f66270 */
[-C--:B------:R-:W-:Y:S02]  /*dba0*/  ISETP.GE.AND P2, PT, R0, R231.reuse, PT ;  /* 0x000000e70000720c */ /* 0x080fe40003f46270 */
[----:B------:R-:W-:Y:S02]  /*dbb0*/  FSEL R30, R34, -INF , !P1 ;  /* 0xff800000221e7808 */ /* 0x000fe40004800000 */
[----:B------:R-:W-:Y:S02]  /*dbc0*/  ISETP.GE.AND P4, PT, R4, R230, PT ;  /* 0x000000e60400720c */ /* 0x000fe40003f86270 */
[----:B------:R-:W-:Y:S02]  /*dbd0*/  FSEL R22, R15, -INF , !P0 ;  /* 0xff8000000f167808 */ /* 0x000fe40004000000 */
[----:B------:R-:W-:-:S02]  /*dbe0*/  ISETP.GE.AND P1, PT, R5, R231, PT ;  /* 0x000000e70500720c */ /* 0x000fc40003f26270 */
[----:B------:R-:W-:Y:S02]  /*dbf0*/  ISETP.GE.AND P0, PT, R7, R231, PT ;  /* 0x000000e70700720c */ /* 0x000fe40003f06270 */
[----:B------:R-:W-:Y:S02]  /*dc00*/  FSEL R19, R21, -INF , !P3 ;  /* 0xff80000015137808 */ /* 0x000fe40005800000 */
[----:B------:R-:W-:Y:S02]  /*dc10*/  FSEL R209, R33, -INF , !P2 ;  /* 0xff80000021d17808 */ /* 0x000fe40005000000 */
[----:B------:R-:W-:Y:S02]  /*dc20*/  ISETP.GT.U32.AND P2, PT, R222, R243, PT ;  /* 0x000000f3de00720c */ /* 0x000fe40003f44070 */
[----:B------:R-:W-:Y:S02]  /*dc30*/  ISETP.GE.AND P3, PT, R7, R230, PT ;  /* 0x000000e60700720c */ /* 0x000fe40003f66270 */
[----:B------:R-:W-:-:S02]  /*dc40*/  FSEL R21, R14, -INF , !P4 ;  /* 0xff8000000e157808 */ /* 0x000fc40006000000 */
[----:B------:R-:W-:Y:S02]  /*dc50*/  ISETP.GE.AND P4, PT, R8, R231, PT ;  /* 0x000000e70800720c */ /* 0x000fe40003f86270 */
[----:B------:R-:W-:Y:S02]  /*dc60*/  FSEL R23, R23, -INF , !P1 ;  /* 0xff80000017177808 */ /* 0x000fe40004800000 */
[----:B------:R-:W-:Y:S02]  /*dc70*/  FSEL R26, R28, -INF , !P0 ;  /* 0xff8000001c1a7808 */ /* 0x000fe40004000000 */
[----:B------:R-:W-:Y:S02]  /*dc80*/  FMNMX3.FTZ R11, R201, R20, R19, !PT ;  /* 0x00000014c90b7276 */ /* 0x000fe40007810013 */
[----:B------:R-:W-:Y:S02]  /*dc90*/  FSEL R24, R13, -INF , !P3 ;  /* 0xff8000000d187808 */ /* 0x000fe40005800000 */
[----:B------:R-:W-:-:S02]  /*dca0*/  FSEL R32, R32, -INF , !P5 ;  /* 0xff80000020207808 */ /* 0x000fc40006800000 */
[----:B------:R-:W-:Y:S02]  /*dcb0*/  ISETP.GE.AND P3, PT, R10, R231, PT ;  /* 0x000000e70a00720c */ /* 0x000fe40003f66270 */
[----:B------:R-:W-:Y:S02]  /*dcc0*/  FSEL R205, R136, -INF , !P4 ;  /* 0xff80000088cd7808 */ /* 0x000fe40006000000 */
[----:B------:R-:W-:Y:S02]  /*dcd0*/  FMNMX3.FTZ R11, R11, R23, R26, !PT ;  /* 0x000000170b0b7276 */ /* 0x000fe4000781001a */
[-C--:B------:R-:W-:Y:S02]  /*dce0*/  ISETP.GE.AND P1, PT, R8, R230.reuse, PT ;  /* 0x000000e60800720c */ /* 0x080fe40003f26270 */
[----:B------:R-:W-:Y:S02]  /*dcf0*/  ISETP.GE.AND P0, PT, R9, R230, PT ;  /* 0x000000e60900720c */ /* 0x000fe40003f06270 */
[----:B------:R-:W-:-:S02]  /*dd00*/  FSEL R206, R32, -INF , !P3 ;  /* 0xff80000020ce7808 */ /* 0x000fc40005800000 */
[----:B------:R-:W-:Y:S02]  /*dd10*/  FMNMX3.FTZ R12, R200, R22, R21, !PT ;  /* 0x00000016c80c7276 */ /* 0x000fe40007810015 */
[----:B------:R-:W-:Y:S02]  /*dd20*/  FMNMX3.FTZ R11, R11, R205, R204, !PT ;  /* 0x000000cd0b0b7276 */ /* 0x000fe400078100cc */
[-C--:B------:R-:W-:Y:S02]  /*dd30*/  ISETP.GE.AND P4, PT, R10, R230.reuse, PT ;  /* 0x000000e60a00720c */ /* 0x080fe40003f86270 */
[----:B------:R-:W-:Y:S02]  /*dd40*/  ISETP.GE.AND P3, PT, R0, R230, PT ;  /* 0x000000e60000720c */ /* 0x000fe40003f66270 */
[----:B------:R-:W-:Y:S02]  /*dd50*/  FSEL R210, R138, -INF , !P1 ;  /* 0xff8000008ad27808 */ /* 0x000fe40004800000 */
[----:B------:R-:W-:-:S02]  /*dd60*/  FSEL R211, R139, -INF , !P0 ;  /* 0xff8000008bd37808 */ /* 0x000fc40004000000 */
[----:B------:R-:W-:Y:S02]  /*dd70*/  FMNMX3.FTZ R27, R12, R25, R24, !PT ;  /* 0x000000190c1b7276 */ /* 0x000fe40007810018 */
[----:B------:R-:W-:Y:S01]  /*dd80*/  FMNMX3.FTZ R18, R11, R206, R209, !PT ;  /* 0x000000ce0b127276 */ /* 0x000fe200078100d1 */
[----:B------:R-:W-:Y:S06]  /*dd90*/  @!P2 BRA `(.L_x_1307) ;  /* 0x000000000060a947 */ /* 0x000fec0003800000 */
[----:B------:R-:W2:Y:S04]  /*dda0*/  LDL R243, [R1+0x28] ;  /* 0x0000280001f37983 */ /* 0x000ea80000100800 */
[----:B------:R-:W3:Y:S04]  /*ddb0*/  LDL.LU R240, [R1+0x4] ;  /* 0x0000040001f07983 */ /* 0x000ee80000300800 */
[----:B------:R-:W4:Y:S01]  /*ddc0*/  LDL.LU R241, [R1] ;  /* 0x0000000001f17983 */ /* 0x000f220000300800 */
[----:B------:R-:W-:Y:S02]  /*ddd0*/  VIADD R11, R252, 0xfffffffa ;  /* 0xfffffffafc0b7836 */ /* 0x000fe40000000000 */
[----:B--2---:R-:W-:-:S02]  /*dde0*/  IMAD.MOV.U32 R242, RZ, RZ, R243 ;  /* 0x000000fffff27224 */ /* 0x004fc400078e00f3 */
[----:B------:R-:W2:Y:S01]  /*ddf0*/  LDL R243, [R1+0x24] ;  /* 0x0000240001f37983 */ /* 0x000ea20000100800 */
[----:B----4-:R-:W-:-:S04]  /*de00*/  IMAD.WIDE.U32 R12, R11, R241, RZ ;  /* 0x000000f10b0c7225 */ /* 0x010fc800078e00ff */
[----:B---3--:R-:W-:Y:S01]  /*de10*/  IMAD R11, R11, R240, R13 ;  /* 0x000000f00b0b7224 */ /* 0x008fe200078e020d */
[C---:B------:R-:W-:Y:S01]  /*de20*/  LEA R16, P1, R12.reuse, R242, 0x6 ;  /* 0x000000f20c107211 */ /* 0x040fe200078230ff */
[----:B------:R-:W-:-:S03]  /*de30*/  IMAD.SHL.U32 R13, R12, 0x20, RZ ;  /* 0x000000200c0d7824 */ /* 0x000fc600078e00ff */
[----:B------:R-:W-:Y:S02]  /*de40*/  SHF.L.U64.HI R14, R12, 0x5, R11 ;  /* 0x000000050c0e7819 */ /* 0x000fe4000001020b */
[----:B------:R-:W-:-:S04]  /*de50*/  LEA R13, P0, R241, R13, 0x4 ;  /* 0x0000000df10d7211 */ /* 0x000fc800078020ff */
[----:B------:R-:W-:Y:S02]  /*de60*/  LEA.HI.X R15, R241, R14, R240, 0x4, P0 ;  /* 0x0000000ef10f7211 */ /* 0x000fe400000f24f0 */
[C---:B------:R-:W-:Y:S02]  /*de70*/  LEA R14, P0, R13.reuse, R242, 0x1 ;  /* 0x000000f20d0e7211 */ /* 0x040fe400078008ff */
[-C--:B--2---:R-:W-:Y:S02]  /*de80*/  LEA.HI.X R17, R12, R243.reuse, R11, 0x6, P1 ;  /* 0x000000f30c117211 */ /* 0x084fe400008f340b */
        /* <DEDUP_REMOVED lines=9> */
.L_x_1307:
[----:B------:R-:W2:Y:S01]  /*df20*/  SHFL.BFLY PT, R11, R18, 0x2, 0x1f ;  /* 0x0c401f00120b7f89 */ /* 0x000ea200000e0000 */
[----:B------:R-:W-:Y:S02]  /*df30*/  FSEL R208, R30, -INF , !P4 ;  /* 0xff8000001ed07808 */ /* 0x000fe40006000000 */
[----:B------:R-:W-:Y:S01]  /*df40*/  FSEL R207, R29, -INF , !P3 ;  /* 0xff8000001dcf7808 */ /* 0x000fe20005800000 */
[----:B------:R-:W-:Y:S01]  /*df50*/  LDSM.16.MT88.4 R176, [R220+0xa000] ;  /* 0x00a00000dcb0783b */ /* 0x000fe20000004200 */
[----:B------:R-:W-:Y:S02]  /*df60*/  FMNMX3.FTZ R12, R27, R210, R211, !PT ;  /* 0x000000d21b0c7276 */ /* 0x000fe400078100d3 */
[C---:B------:R-:W-:Y:S01]  /*df70*/  ISETP.GT.AND P1, PT, R227.reuse, R6, PT ;  /* 0x00000006e300720c */ /* 0x040fe20003f24270 */
[----:B------:R-:W-:Y:S01]  /*df80*/  LDSM.16.MT88.4 R140, [R219] ;  /* 0x00000000db8c783b */ /* 0x000fe20000004200 */
[----:B-1----:R-:W-:Y:S02]  /*df90*/  FMNMX3.FTZ R14, R12, R208, R207, !PT ;  /* 0x000000d00c0e7276 */ /* 0x002fe400078100cf */
[----:B------:R-:W-:Y:S01]  /*dfa0*/  IADD3 R12, PT, PT, R227, 0x8, RZ ;  /* 0x00000008e30c7810 */ /* 0x000fe20007ffe0ff */
[----:B------:R-:W-:Y:S01]  /*dfb0*/  LDSM.16.MT88.4 R32, [R216+0xb000] ;  /* 0x00b00000d820783b */ /* 0x000fe20000004200 */
[----:B------:R-:W-:-:S02]  /*dfc0*/  ISETP.GE.AND P5, PT, R6, R228, PT ;  /* 0x000000e40600720c */ /* 0x000fc40003fa6270 */
[----:B------:R-:W-:Y:S01]  /*dfd0*/  ISETP.GT.AND P3, PT, R12, R6, PT ;  /* 0x000000060c00720c */ /* 0x000fe20003f64270 */
[----:B------:R-:W1:Y:S01]  /*dfe0*/  SHFL.BFLY PT, R13, R14, 0x2, 0x1f ;  /* 0x0c401f000e0d7f89 */ /* 0x000e6200000e0000 */
[----:B------:R-:W-:Y:S02]  /*dff0*/  ISETP.GE.AND P0, PT, R6, R229, PT ;  /* 0x000000e50600720c */ /* 0x000fe40003f06270 */
[----:B------:R-:W-:Y:S02]  /*e000*/  FSEL R6, R190, -INF , !P3 ;  /* 0xff800000be067808 */ /* 0x000fe40005800000 */
[-C--:B------:R-:W-:Y:S02]  /*e010*/  ISETP.GT.AND P3, PT, R12, R4.reuse, PT ;  /* 0x000000040c00720c */ /* 0x080fe40003f64270 */
[----:B------:R-:W-:Y:S02]  /*e020*/  ISETP.GT.AND P4, PT, R227, R4, PT ;  /* 0x00000004e300720c */ /* 0x000fe40003f84270 */
[----:B--2---:R-:W-:-:S02]  /*e030*/  FMNMX.FTZ R11, R18, R11, !PT ;  /* 0x0000000b120b7209 */ /* 0x004fc40007810000 */
[----:B------:R-:W-:Y:S02]  /*e040*/  FSEL R17, R191, -INF , !P3 ;  /* 0xff800000bf117808 */ /* 0x000fe40005800000 */
[----:B------:R-:W-:Y:S01]  /*e050*/  FSEL R138, R6, -INF , !P0 ;  /* 0xff800000068a7808 */ /* 0x000fe20004000000 */
[----:B------:R-:W2:Y:S01]  /*e060*/  SHFL.BFLY PT, R16, R11, 0x1, 0x1f ;  /* 0x0c201f000b107f89 */ /* 0x000ea200000e0000 */
[C---:B------:R-:W-:Y:S02]  /*e070*/  ISETP.GT.AND P3, PT, R12.reuse, R7, PT ;  /* 0x000000070c00720c */ /* 0x040fe40003f64270 */
[----:B------:R-:W-:Y:S02]  /*e080*/  ISETP.GT.AND P0, PT, R12, R8, PT ;  /* 0x000000080c00720c */ /* 0x000fe40003f04270 */
[----:B------:R-:W-:Y:S02]  /*e090*/  IADD3 R31, PT, PT, R216, 0xa000, RZ ;  /* 0x0000a000d81f7810 */ /* 0x000fe40007ffe0ff */
[----:B------:R-:W-:-:S02]  /*e0a0*/  FSEL R27, R194, -INF , !P0 ;  /* 0xff800000c21b7808 */ /* 0x000fc40004000000 */
[----:B------:R-:W-:Y:S02]  /*e0b0*/  ISETP.GT.AND P0, PT, R12, R0, PT ;  /* 0x000000000c00720c */ /* 0x000fe40003f04270 */
[----:B-1----:R-:W-:Y:S02]  /*e0c0*/  FMNMX.FTZ R18, R14, R13, !PT ;  /* 0x0000000d0e127209 */ /* 0x002fe40007810000 */
[----:B------:R-:W-:Y:S02]  /*e0d0*/  FSEL R13, R188, -INF , !P1 ;  /* 0xff800000bc0d7808 */ /* 0x000fe40004800000 */
[----:B------:R-:W-:Y:S01]  /*e0e0*/  ISETP.GE.AND P1, PT, R4, R228, PT ;  /* 0x000000e40400720c */ /* 0x000fe20003f26270 */
[----:B------:R-:W1:Y:S01]  /*e0f0*/  SHFL.BFLY PT, R15, R18, 0x1, 0x1f ;  /* 0x0c201f00120f7f89 */ /* 0x000e6200000e0000 */
[----:B------:R-:W-:Y:S02]  /*e100*/  FSEL R188, R13, -INF , !P5 ;  /* 0xff8000000dbc7808 */ /* 0x000fe40006800000 */
[----:B------:R-:W-:-:S02]  /*e110*/  ISETP.GT.AND P5, PT, R12, R5, PT ;  /* 0x000000050c00720c */ /* 0x000fc40003fa4270 */
[----:B------:R-:W-:Y:S02]  /*e120*/  FSEL R14, R189, -INF , !P4 ;  /* 0xff800000bd0e7808 */ /* 0x000fe40006000000 */
[----:B------:R-:W-:Y:S02]  /*e130*/  FSEL R6, R182, -INF , !P5 ;  /* 0xff800000b6067808 */ /* 0x000fe40006800000 */
[----:B--2---:R-:W-:Y:S02]  /*e140*/  FMNMX.FTZ R133, R11, R16, !PT ;  /* 0x000000100b857209 */ /* 0x004fe40007810000 */
[----:B------:R-:W-:Y:S02]  /*e150*/  FSEL R13, R183, -INF , !P3 ;  /* 0xff800000b70d7808 */ /* 0x000fe40005800000 */
[----:B------:R-:W-:Y:S01]  /*e160*/  ISETP.GE.AND P4, PT, R4, R229, PT ;  /* 0x000000e50400720c */ /* 0x000fe20003f86270 */
[----:B------:R-:W-:Y:S01]  /*e170*/  FMUL.FTZ R4, R133, UR4 ;  /* 0x0000000485047c20 */ /* 0x000fe20008410000 */
[----:B------:R-:W-:-:S02]  /*e180*/  ISETP.GT.AND P5, PT, R12, R9, PT ;  /* 0x000000090c00720c */ /* 0x000fc40003fa4270 */
[----:B------:R-:W-:Y:S02]  /*e190*/  ISETP.GT.AND P3, PT, R12, R10, PT ;  /* 0x0000000a0c00720c */ /* 0x000fe40003f64270 */
[----:B------:R-:W-:Y:S02]  /*e1a0*/  FSEL R12, R14, -INF , !P1 ;  /* 0xff8000000e0c7808 */ /* 0x000fe40004800000 */
[----:B------:R-:W-:Y:S02]  /*e1b0*/  FSETP.NEU.FTZ.AND P1, PT, R133, -INF , PT ;  /* 0xff8000008500780b */ /* 0x000fe40003f3d000 */
[----:B------:R-:W-:Y:S02]  /*e1c0*/  FSEL R30, R199, -INF , !P0 ;  /* 0xff800000c71e7808 */ /* 0x000fe40004000000 */
[----:B------:R-:W-:Y:S02]  /*e1d0*/  FSEL R16, R4, RZ, P1 ;  /* 0x000000ff04107208 */ /* 0x000fe40000800000 */
[----:B-1----:R-:W-:-:S02]  /*e1e0*/  FMNMX.FTZ R136, R18, R15, !PT ;  /* 0x0000000f12887209 */ /* 0x002fc40007810000 */
[----:B------:R-:W-:Y:S01]  /*e1f0*/  ISETP.GE.AND P0, PT, R5, R229, PT ;  /* 0x000000e50500720c */ /* 0x000fe20003f06270 */
[--C-:B------:R-:W-:Y:S01]  /*e200*/  FFMA.FTZ R4, R20, UR4, -R16.reuse ;  /* 0x0000000414047c23 */ /* 0x100fe20008010810 */
[----:B------:R-:W-:Y:S02]  /*e210*/  FSEL R28, R195, -INF , !P5 ;  /* 0xff800000c31c7808 */ /* 0x000fe40006800000 */
[----:B------:R-:W-:Y:S01]  /*e220*/  FSEL R132, R6, -INF , !P0 ;  /* 0xff80000006847808 */ /* 0x000fe20004000000 */
[----:B------:R1:W-:Y:S01]  /*e230*/  MUFU.EX2 R240, R4 ;  /* 0x0000000400f07308 */ /* 0x0003e20000000800 */
[----:B------:R-:W-:Y:S01]  /*e240*/  FSETP.NEU.FTZ.AND P0, PT, R136, -INF , PT ;  /* 0xff8000008800780b */ /* 0x000fe20003f1d000 */
[----:B------:R-:W-:Y:S01]  /*e250*/  FFMA.FTZ R6, R23, UR4, -R16 ;  /* 0x0000000417067c23 */ /* 0x000fe20008010810 */
[----:B------:R-:W-:Y:S02]  /*e260*/  ISETP.GT.AND P5, PT, R227, R5, PT ;  /* 0x00000005e300720c */ /* 0x000fe40003fa4270 */
[----:B------:R-:W-:Y:S01]  /*e270*/  FSEL R137, R17, -INF , !P4 ;  /* 0xff80000011897808 */ /* 0x000fe20006000000 */
[----:B------:R2:W-:Y:S01]  /*e280*/  MUFU.EX2 R241, R6 ;  /* 0x0000000600f17308 */ /* 0x0005e20000000800 */
[----:B------:R-:W-:-:S02]  /*e290*/  FSEL R29, R198, -INF , !P3 ;  /* 0xff800000c61d7808 */ /* 0x000fc40005800000 */
[----:B------:R-:W-:Y:S02]  /*e2a0*/  ISETP.GT.AND P4, PT, R227, R7, PT ;  /* 0x00000007e300720c */ /* 0x000fe40003f84270 */
[-C--:B------:R-:W-:Y:S02]  /*e2b0*/  ISETP.GE.AND P3, PT, R5, R228.reuse, PT ;  /* 0x000000e40500720c */ /* 0x080fe40003f66270 */
[----:B------:R-:W-:Y:S01]  /*e2c0*/  FSEL R5, R180, -INF , !P5 ;  /* 0xff800000b4057808 */ /* 0x000fe20006800000 */
[----:B-1----:R-:W-:Y:S01]  /*e2d0*/  FMUL.FTZ R4, R136, UR4 ;  /* 0x0000000488047c20 */ /* 0x002fe20008410000 */
[----:B------:R-:W-:Y:S02]  /*e2e0*/  ISETP.GE.AND P5, PT, R7, R228, PT ;  /* 0x000000e40700720c */ /* 0x000fe40003fa6270 */
[----:B------:R-:W-:Y:S02]  /*e2f0*/  FSEL R11, R181, -INF , !P4 ;  /* 0xff800000b50b7808 */ /* 0x000fe40006000000 */
[----:B------:R-:W-:Y:S01]  /*e300*/  FSEL R15, R4, RZ, P0 ;  /* 0x000000ff040f7208 */ /* 0x000fe20000000000 */
[--C-:B------:R-:W-:Y:S01]  /*e310*/  FFMA.FTZ R4, R26, UR4, -R16.reuse ;  /* 0x000000041a047c23 */ /* 0x100fe20008010810 */
[----:B------:R-:W-:Y:S01]  /*e320*/  ISETP.GT.AND P4, PT, R227, R8, PT ;  /* 0x00000008e300720c */ /* 0x000fe20003f84270 */
[----:B------:R-:W-:Y:S01]  /*e330*/  LDSM.16.MT88.4 R180, [R216+0xa000] ;  /* 0x00a00000d8b4783b */ /* 0x000fe20000004200 */
[----:B------:R-:W-:Y:S01]  /*e340*/  FSEL R139, R5, -INF , !P3 ;  /* 0xff800000058b7808 */ /* 0x000fe20005800000 */
[----:B------:R1:W-:Y:S01]  /*e350*/  MUFU.EX2 R243, R4 ;  /* 0x0000000400f37308 */ /* 0x0003e20000000800 */
[----:B------:R-:W-:Y:S01]  /*e360*/  ISETP.GE.AND P3, PT, R7, R229, PT ;  /* 0x000000e50700720c */ /* 0x000fe20003f66270 */
[----:B------:R-:W-:Y:S01]  /*e370*/  FFMA.FTZ R5, R19, UR4, -R16 ;  /* 0x0000000413057c23 */ /* 0x000fe20008010810 */
[----:B------:R-:W-:-:S02]  /*e380*/  FSEL R7, R133, RZ, P1 ;  /* 0x000000ff85077208 */ /* 0x000fc40000800000 */
[----:B------:R-:W-:Y:S01]  /*e390*/  FSEL R11, R11, -INF , !P5 ;  /* 0xff8000000b0b7808 */ /* 0x000fe20006800000 */
[----:B------:R3:W-:Y:S01]  /*e3a0*/  MUFU.EX2 R242, R5 ;  /* 0x0000000500f27308 */ /* 0x0007e20000000800 */
[-C--:B------:R-:W-:Y:S01]  /*e3b0*/  ISETP.GE.AND P1, PT, R8, R228.reuse, PT ;  /* 0x000000e40800720c */ /* 0x080fe20003f26270 */
[----:B------:R-:W-:Y:S01]  /*e3c0*/  FADD.FTZ R7, R201, -R7 ;  /* 0x80000007c9077221 */ /* 0x000fe20000010000 */
[----:B------:R-:W-:Y:S02]  /*e3d0*/  ISETP.GT.AND P5, PT, R227, R9, PT ;  /* 0x00000009e300720c */ /* 0x000fe40003fa4270 */
[----:B--2---:R-:W-:Y:S01]  /*e3e0*/  FSEL R6, R136, RZ, P0 ;  /* 0x000000ff88067208 */ /* 0x004fe20000000000 */
[----:B------:R-:W-:Y:S01]  /*e3f0*/  FMUL.FTZ R7, R7, UR4 ;  /* 0x0000000407077c20 */ /* 0x000fe20008410000 */
[----:B------:R-:W-:Y:S01]  /*e400*/  ISETP.GE.AND P0, PT, R8, R229, PT ;  /* 0x000000e50800720c */ /* 0x000fe20003f06270 */
[--C-:B-1----:R-:W-:Y:S01]  /*e410*/  FFMA.FTZ R4, R21, UR4, -R15.reuse ;  /* 0x0000000415047c23 */ /* 0x102fe2000801080f */
[----:B------:R-:W-:Y:S01]  /*e420*/  FSEL R17, R13, -INF , !P3 ;  /* 0xff8000000d117808 */ /* 0x000fe20005800000 */
[----:B------:R-:W-:Y:S01]  /*e430*/  FADD.FTZ R6, R200, -R6 ;  /* 0x80000006c8067221 */ /* 0x000fe20000010000 */
[-C--:B------:R-:W-:Y:S01]  /*e440*/  ISETP.GE.AND P3, PT, R9, R228.reuse, PT ;  /* 0x000000e40900720c */ /* 0x080fe20003f66270 */
[----:B------:R1:W-:Y:S01]  /*e450*/  MUFU.EX2 R238, R4 ;  /* 0x0000000400ee7308 */ /* 0x0003e20000000800 */
[----:B------:R-:W-:Y:S01]  /*e460*/  FSEL R8, R193, -INF , !P5 ;  /* 0xff800000c1087808 */ /* 0x000fe20006800000 */
[----:B---3--:R-:W-:Y:S01]  /*e470*/  FFMA.FTZ R5, R22, UR4, -R15 ;  /* 0x0000000416057c23 */ /* 0x008fe2000801080f */
[----:B------:R-:W-:Y:S01]  /*e480*/  ISETP.GE.AND P5, PT, R10, R228, PT ;  /* 0x000000e40a00720c */ /* 0x000fe20003fa6270 */
[----:B------:R-:W-:Y:S01]  /*e490*/  FMUL.FTZ R6, R6, UR4 ;  /* 0x0000000406067c20 */ /* 0x000fe20008410000 */
[----:B------:R-:W-:Y:S01]  /*e4a0*/  FSEL R225, R8, -INF , !P3 ;  /* 0xff80000008e17808 */ /* 0x000fe20005800000 */
[----:B------:R2:W-:Y:S01]  /*e4b0*/  MUFU.EX2 R235, R5 ;  /* 0x0000000500eb7308 */ /* 0x0005e20000000800 */
[----:B------:R-:W-:-:S02]  /*e4c0*/  ISETP.GT.AND P3, PT, R227, R0, PT ;  /* 0x00000000e300720c */ /* 0x000fc40003f64270 */
[----:B------:R-:W-:Y:S01]  /*e4d0*/  IADD3 R18, PT, PT, R216, 0xa040, RZ ;  /* 0x0000a040d8127810 */ /* 0x000fe20007ffe0ff */
[----:B------:R-:W3:Y:S01]  /*e4e0*/  MUFU.EX2 R14, R7 ;  /* 0x00000007000e7308 */ /* 0x000ee20000000800 */
[----:B------:R-:W-:Y:S01]  /*e4f0*/  @P6 IADD3 R18, PT, PT, R31, -0x40, RZ ;  /* 0xffffffc01f126810 */ /* 0x000fe20007ffe0ff */
[--C-:B-1----:R-:W-:Y:S02]  /*e500*/  FFMA.FTZ R4, R24, UR4, -R15.reuse ;  /* 0x0000000418047c23 */ /* 0x102fe4000801080f */
[----:B------:R1:W4:Y:S02]  /*e510*/  MUFU.EX2 R13, R6 ;  /* 0x00000006000d7308 */ /* 0x0003240000000800 */
[----:B------:R-:W-:Y:S02]  /*e520*/  LDSM.16.MT88.4 R184, [R18] ;  /* 0x0000000012b8783b */ /* 0x000fe40000004200 */
[----:B------:R5:W-:Y:S01]  /*e530*/  MUFU.EX2 R234, R4 ;  /* 0x0000000400ea7308 */ /* 0x000be20000000800 */
[----:B--2---:R-:W-:Y:S01]  /*e540*/  FFMA.FTZ R5, R25, UR4, -R15 ;  /* 0x0000000419057c23 */ /* 0x004fe2000801080f */
[----:B------:R-:W-:Y:S03]  /*e550*/  LDSM.16.MT88.4 R20, [R18+0x1000] ;  /* 0x001000001214783b */ /* 0x000fe60000004200 */
[----:B------:R2:W2:Y:S01]  /*e560*/  MUFU.EX2 R233, R5 ;  /* 0x0000000500e97308 */ /* 0x0004a20000000800 */
[-C--:B---3--:R-:W-:Y:S01]  /*e570*/  FMUL.FTZ R148, R148, R14.reuse ;  /* 0x0000000e94947220 */ /* 0x088fe20000410000 */
[-C--:B------:R-:W-:Y:S01]  /*e580*/  FMUL.FTZ R149, R149, R14.reuse ;  /* 0x0000000e95957220 */ /* 0x080fe20000410000 */
[-C--:B------:R-:W-:Y:S01]  /*e590*/  FMUL.FTZ R152, R152, R14.reuse ;  /* 0x0000000e98987220 */ /* 0x080fe20000410000 */
[-C--:B------:R-:W-:Y:S01]  /*e5a0*/  FMUL.FTZ R153, R153, R14.reuse ;  /* 0x0000000e99997220 */ /* 0x080fe20000410000 */
[----:B-1----:R-:W-:Y:S01]  /*e5b0*/  F2FP.BF16.F32.PACK_AB R6, R243, R241 ;  /* 0x000000f1f306723e */ /* 0x002fe200000010ff */
[-C--:B----4-:R-:W-:Y:S01]  /*e5c0*/  FMUL.FTZ R150, R150, R13.reuse ;  /* 0x0000000d96967220 */ /* 0x090fe20000410000 */
[-C--:B------:R-:W-:Y:S01]  /*e5d0*/  FMUL.FTZ R151, R151, R13.reuse ;  /* 0x0000000d97977220 */ /* 0x080fe20000410000 */
[-C--:B------:R-:W-:Y:S01]  /*e5e0*/  FMUL.FTZ R154, R154, R13.reuse ;  /* 0x0000000d9a9a7220 */ /* 0x080fe20000410000 */
[----:B-----5:R-:W-:Y:S01]  /*e5f0*/  FSEL R4, R192, -INF , !P4 ;  /* 0xff800000c0047808 */ /* 0x020fe20006000000 */
[----:B------:R-:W-:Y:S01]  /*e600*/  FMUL.FTZ R155, R155, R13 ;  /* 0x0000000d9b9b7220 */ /* 0x000fe20000410000 */
[----:B------:R-:W-:Y:S01]  /*e610*/  ISETP.GE.AND P4, PT, R9, R229, PT ;  /* 0x000000e50900720c */ /* 0x000fe20003f86270 */
[-C--:B------:R-:W-:Y:S01]  /*e620*/  FMUL.FTZ R164, R164, R14.reuse ;  /* 0x0000000ea4a47220 */ /* 0x080fe20000410000 */
[----:B------:R-:W-:Y:S01]  /*e630*/  FSEL R226, R4, -INF , !P1 ;  /* 0xff80000004e27808 */ /* 0x000fe20004800000 */
[----:B------:R-:W-:Y:S01]  /*e640*/  FMUL.FTZ R165, R165, R14 ;  /* 0x0000000ea5a57220 */ /* 0x000fe20000410000 */
[----:B------:R-:W-:Y:S01]  /*e650*/  ISETP.GT.AND P1, PT, R227, R10, PT ;  /* 0x0000000ae300720c */ /* 0x000fe20003f24270 */
[-C--:B------:R-:W-:Y:S01]  /*e660*/  FMUL.FTZ R166, R166, R13.reuse ;  /* 0x0000000da6a67220 */ /* 0x080fe20000410000 */
[----:B------:R-:W-:Y:S01]  /*e670*/  FSEL R195, R28, -INF , !P4 ;  /* 0xff8000001cc37808 */ /* 0x000fe20006000000 */
[----:B------:R-:W-:Y:S01]  /*e680*/  FMUL.FTZ R167, R167, R13 ;  /* 0x0000000da7a77220 */ /* 0x000fe20000410000 */
[----:B------:R-:W-:Y:S01]  /*e690*/  FSEL R8, R196, -INF , !P1 ;  /* 0xff800000c4087808 */ /* 0x000fe20004800000 */
[----:B------:R-:W-:Y:S01]  /*e6a0*/  FMUL.FTZ R168, R168, R14 ;  /* 0x0000000ea8a87220 */ /* 0x000fe20000410000 */
[C---:B------:R-:W-:Y:S01]  /*e6b0*/  ISETP.GE.AND P4, PT, R0.reuse, R228, PT ;  /* 0x000000e40000720c */ /* 0x040fe20003f86270 */
[----:B------:R-:W-:Y:S01]  /*e6c0*/  FMUL.FTZ R169, R169, R14 ;  /* 0x0000000ea9a97220 */ /* 0x000fe20000410000 */
[----:B------:R-:W-:Y:S01]  /*e6d0*/  ISETP.GE.AND P1, PT, R0, R229, PT ;  /* 0x000000e50000720c */ /* 0x000fe20003f26270 */
[-C--:B------:R-:W-:Y:S01]  /*e6e0*/  FMUL.FTZ R170, R170, R13.reuse ;  /* 0x0000000daaaa7220 */ /* 0x080fe20000410000 */
[----:B------:R-:W-:Y:S01]  /*e6f0*/  FMNMX3.FTZ R0, R202, R188, R12, !PT ;  /* 0x000000bcca007276 */ /* 0x000fe2000781000c */
[----:B------:R-:W-:Y:S01]  /*e700*/  FMUL.FTZ R171, R171, R13 ;  /* 0x0000000dabab7220 */ /* 0x000fe20000410000 */
[----:B------:R-:W-:Y:S01]  /*e710*/  FSEL R192, R27, -INF , !P0 ;  /* 0xff8000001bc07808 */ /* 0x000fe20004000000 */
[-C--:B------:R-:W-:Y:S01]  /*e720*/  FMUL.FTZ R40, R40, R14.reuse ;  /* 0x0000000e28287220 */ /* 0x080fe20000410000 */
[----:B------:R-:W-:Y:S01]  /*e730*/  ISETP.GE.AND P0, PT, R10, R229, PT ;  /* 0x000000e50a00720c */ /* 0x000fe20003f06270 */
[----:B------:R-:W-:Y:S01]  /*e740*/  LDSM.16.MT88.4 R24, [R220+0xb000] ;  /* 0x00b00000dc18783b */ /* 0x000fe20000004200 */
[----:B------:R-:W-:Y:S01]  /*e750*/  FSEL R10, R197, -INF , !P3 ;  /* 0xff800000c50a7808 */ /* 0x000fe20005800000 */
[----:B------:R-:W-:Y:S01]  /*e760*/  FMUL.FTZ R41, R41, R14 ;  /* 0x0000000e29297220 */ /* 0x000fe20000410000 */
[----:B------:R-:W-:Y:S01]  /*e770*/  FMNMX3.FTZ R9, R203, R138, R137, !PT ;  /* 0x0000008acb097276 */ /* 0x000fe20007810089 */
[----:B------:R-:W-:Y:S01]  /*e780*/  FMUL.FTZ R42, R42, R13 ;  /* 0x0000000d2a2a7220 */ /* 0x000fe20000410000 */
[----:B------:R-:W-:Y:S01]  /*e790*/  FMNMX3.FTZ R0, R0, R139, R11, !PT ;  /* 0x0000008b00007276 */ /* 0x000fe2000781000b */
[-C--:B------:R-:W-:Y:S01]  /*e7a0*/  FMUL.FTZ R43, R43, R13.reuse ;  /* 0x0000000d2b2b7220 */ /* 0x080fe20000410000 */
[----:B------:R-:W-:Y:S01]  /*e7b0*/  FSEL R224, R8, -INF , !P5 ;  /* 0xff80000008e07808 */ /* 0x000fe20006800000 */
[-C--:B------:R-:W-:Y:S01]  /*e7c0*/  FMUL.FTZ R44, R44, R14.reuse ;  /* 0x0000000e2c2c7220 */ /* 0x080fe20000410000 */
[----:B------:R-:W-:Y:S01]  /*e7d0*/  FSEL R223, R10, -INF , !P4 ;  /* 0xff8000000adf7808 */ /* 0x000fe20006000000 */
[----:B------:R-:W-:Y:S01]  /*e7e0*/  FMUL.FTZ R45, R45, R14 ;  /* 0x0000000e2d2d7220 */ /* 0x000fe20000410000 */
[----:B------:R-:W-:Y:S01]  /*e7f0*/  FMNMX3.FTZ R9, R9, R132, R17, !PT ;  /* 0x0000008409097276 */ /* 0x000fe20007810011 */
[-C--:B------:R-:W-:Y:S01]  /*e800*/  FMUL.FTZ R46, R46, R13.reuse ;  /* 0x0000000d2e2e7220 */ /* 0x080fe20000410000 */
[----:B------:R-:W-:Y:S01]  /*e810*/  FMNMX3.FTZ R0, R0, R226, R225, !PT ;  /* 0x000000e200007276 */ /* 0x000fe200078100e1 */
[-C--:B------:R-:W-:Y:S01]  /*e820*/  FMUL.FTZ R47, R47, R13.reuse ;  /* 0x0000000d2f2f7220 */ /* 0x080fe20000410000 */
[----:B------:R-:W-:Y:S01]  /*e830*/  FSEL R194, R29, -INF , !P0 ;  /* 0xff8000001dc27808 */ /* 0x000fe20004000000 */
[-C--:B------:R-:W-:Y:S01]  /*e840*/  FMUL.FTZ R56, R56, R14.reuse ;  /* 0x0000000e38387220 */ /* 0x080fe20000410000 */
[----:B------:R-:W-:Y:S01]  /*e850*/  FSEL R193, R30, -INF , !P1 ;  /* 0xff8000001ec17808 */ /* 0x000fe20004800000 */
[----:B------:R-:W-:Y:S01]  /*e860*/  FMUL.FTZ R57, R57, R14 ;  /* 0x0000000e39397220 */ /* 0x000fe20000410000 */
[----:B------:R-:W-:Y:S01]  /*e870*/  FMNMX3.FTZ R9, R9, R192, R195, !PT ;  /* 0x000000c009097276 */ /* 0x000fe200078100c3 */
[----:B------:R-:W-:Y:S01]  /*e880*/  LDSM.16.MT88.4 R28, [R219+0x1000] ;  /* 0x00100000db1c783b */ /* 0x000fe20000004200 */
[----:B------:R-:W-:Y:S01]  /*e890*/  FMNMX3.FTZ R0, R0, R224, R223, !PT ;  /* 0x000000e000007276 */ /* 0x000fe200078100df */
[-C--:B------:R-:W-:Y:S01]  /*e8a0*/  FMUL.FTZ R58, R58, R13.reuse ;  /* 0x0000000d3a3a7220 */ /* 0x080fe20000410000 */
[----:B------:R-:W-:Y:S01]  /*e8b0*/  FMNMX3.FTZ R9, R9, R194, R193, !PT ;  /* 0x000000c209097276 */ /* 0x000fe200078100c1 */
[----:B------:R-:W-:Y:S01]  /*e8c0*/  FMUL.FTZ R59, R59, R13 ;  /* 0x0000000d3b3b7220 */ /* 0x000fe20000410000 */
[----:B------:R-:W-:Y:S01]  /*e8d0*/  F2FP.BF16.F32.PACK_AB R4, R242, R240 ;  /* 0x000000f0f204723e */ /* 0x000fe200000010ff */
[----:B------:R-:W1:Y:S01]  /*e8e0*/  SHFL.BFLY PT, R8, R0, 0x2, 0x1f ;  /* 0x0c401f0000087f89 */ /* 0x000e6200000e0000 */
[----:B--2---:R-:W-:Y:S01]  /*e8f0*/  F2FP.BF16.F32.PACK_AB R5, R238, R235 ;  /* 0x000000ebee05723e */ /* 0x004fe200000010ff */
[-C--:B------:R-:W-:Y:S01]  /*e900*/  FMUL.FTZ R60, R60, R14.reuse ;  /* 0x0000000e3c3c7220 */ /* 0x080fe20000410000 */
[----:B------:R-:W-:Y:S01]  /*e910*/  F2FP.BF16.F32.PACK_AB R7, R234, R233 ;  /* 0x000000e9ea07723e */ /* 0x000fe200000010ff */
[----:B------:R-:W2:Y:S01]  /*e920*/  SHFL.BFLY PT, R10, R9, 0x2, 0x1f ;  /* 0x0c401f00090a7f89 */ /* 0x000ea200000e0000 */
        /* <DEDUP_REMOVED lines=19> */
[----:B-1----:R-:W-:Y:S01]  /*ea60*/  FMNMX.FTZ R8, R0, R8, !PT ;  /* 0x0000000800087209 */ /* 0x002fe20007810000 */
[-C--:B------:R-:W-:Y:S01]  /*ea70*/  FMUL.FTZ R104, R104, R14.reuse ;  /* 0x0000000e68687220 */ /* 0x080fe20000410000 */
[----:B------:R-:W-:Y:S01]  /*ea80*/  FMUL.FTZ R105, R105, R14 ;  /* 0x0000000e69697220 */ /* 0x000fe20000410000 */
[-C--:B------:R-:W-:Y:S01]  /*ea90*/  FMUL.FTZ R106, R106, R13.reuse ;  /* 0x0000000d6a6a7220 */ /* 0x080fe20000410000 */
[----:B--2---:R-:W-:Y:S01]  /*eaa0*/  FMNMX.FTZ R0, R9, R10, !PT ;  /* 0x0000000a09007209 */ /* 0x004fe20007810000 */
[-C--:B------:R-:W-:Y:S01]  /*eab0*/  FMUL.FTZ R107, R107, R13.reuse ;  /* 0x0000000d6b6b7220 */ /* 0x080fe20000410000 */
[----:B------:R-:W1:Y:S01]  /*eac0*/  SHFL.BFLY PT, R10, R8, 0x1, 0x1f ;  /* 0x0c201f00080a7f89 */ /* 0x000e6200000e0000 */
[-C--:B------:R-:W-:Y:S01]  /*ead0*/  FMUL.FTZ R108, R108, R14.reuse ;  /* 0x0000000e6c6c7220 */ /* 0x080fe20000410000 */
[-C--:B------:R-:W-:Y:S01]  /*eae0*/  FMUL.FTZ R109, R109, R14.reuse ;  /* 0x0000000e6d6d7220 */ /* 0x080fe20000410000 */
[-C--:B------:R-:W-:Y:S01]  /*eaf0*/  FMUL.FTZ R110, R110, R13.reuse ;  /* 0x0000000d6e6e7220 */ /* 0x080fe20000410000 */
[----:B------:R-:W2:Y:S01]  /*eb00*/  SHFL.BFLY PT, R9, R0, 0x1, 0x1f ;  /* 0x0c201f0000097f89 */ /* 0x000ea200000e0000 */
        /* <DEDUP_REMOVED lines=10> */
[----:B------:R-:W-:Y:S01]  /*ebb0*/  HMMA.16816.F32.BF16 R152, R4, R182, R152 ;  /* 0x000000b60498723c */ /* 0x000fe20000041898 */
[----:B-1----:R-:W-:Y:S01]  /*ebc0*/  FMNMX.FTZ R135, R8, R10, !PT ;  /* 0x0000000a08877209 */ /* 0x002fe20007810000 */
[----:B------:R-:W-:Y:S01]  /*ebd0*/  FFMA.FTZ R8, R205, UR4, -R16 ;  /* 0x00000004cd087c23 */ /* 0x000fe20008010810 */
[----:B--2---:R-:W-:-:S03]  /*ebe0*/  FMNMX.FTZ R134, R0, R9, !PT ;  /* 0x0000000900867209 */ /* 0x004fc60007810000 */
[C---:B------:R-:W-:Y:S01]  /*ebf0*/  FMUL.FTZ R0, R135.reuse, UR4 ;  /* 0x0000000487007c20 */ /* 0x040fe20008410000 */
[----:B------:R-:W-:Y:S01]  /*ec00*/  FSETP.NEU.FTZ.AND P0, PT, R135, -INF , PT ;  /* 0xff8000008700780b */ /* 0x000fe20003f1d000 */
[----:B------:R-:W-:Y:S03]  /*ec10*/  HMMA.16816.F32.BF16 R164, R4, R176, R164 ;  /* 0x000000b004a4723c */ /* 0x000fe600000418a4 */
[----:B------:R-:W-:Y:S01]  /*ec20*/  FSEL R9, R0, RZ, P0 ;  /* 0x000000ff00097208 */ /* 0x000fe20000000000 */
[----:B------:R-:W-:-:S04]  /*ec30*/  FMUL.FTZ R0, R134, UR4 ;  /* 0x0000000486007c20 */ /* 0x000fc80008410000 */
        /* <DEDUP_REMOVED lines=13> */
[----:B------:R-:W-:Y:S01]  /*ed10*/  FSEL R4, R135, RZ, P0 ;  /* 0x000000ff87047208 */ /* 0x000fe20000000000 */
[--C-:B------:R-:W-:Y:S01]  /*ed20*/  FFMA.FTZ R5, R12, UR4, -R9.reuse ;  /* 0x000000040c057c23 */ /* 0x100fe20008010809 */
[----:B------:R-:W-:Y:S01]  /*ed30*/  FSETP.NEU.FTZ.AND P0, PT, R134, -INF , PT ;  /* 0xff8000008600780b */ /* 0x000fe20003f1d000 */
[----:B------:R-:W-:-:S02]  /*ed40*/  FFMA.FTZ R6, R11, UR4, -R9 ;  /* 0x000000040b067c23 */ /* 0x000fc40008010809 */
[----:B------:R-:W-:Y:S01]  /*ed50*/  FADD.FTZ R7, R202, -R4 ;  /* 0x80000004ca077221 */ /* 0x000fe20000010000 */
[--C-:B------:R-:W-:Y:S01]  /*ed60*/  FFMA.FTZ R4, R188, UR4, -R9.reuse ;  /* 0x00000004bc047c23 */ /* 0x100fe20008010809 */
[----:B------:R-:W-:Y:S01]  /*ed70*/  FSEL R10, R0, RZ, P0 ;  /* 0x000000ff000a7208 */ /* 0x000fe20000000000 */
[----:B------:R-:W-:Y:S01]  /*ed80*/  FFMA.FTZ R0, R139, UR4, -R9 ;  /* 0x000000048b007c23 */ /* 0x000fe20008010809 */
[----:B------:R-:W-:Y:S01]  /*ed90*/  MUFU.EX2 R189, R5 ;  /* 0x0000000500bd7308 */ /* 0x000fe20000000800 */
[----:B------:R-:W-:-:S03]  /*eda0*/  FMUL.FTZ R7, R7, UR4 ;  /* 0x0000000407077c20 */ /* 0x000fc60008410000 */
[----:B------:R1:W-:Y:S04]  /*edb0*/  MUFU.EX2 R188, R4 ;  /* 0x0000000400bc7308 */ /* 0x0003e80000000800 */
[----:B------:R2:W-:Y:S04]  /*edc0*/  MUFU.EX2 R190, R0 ;  /* 0x0000000000be7308 */ /* 0x0005e80000000800 */
[----:B------:R-:W3:Y:S04]  /*edd0*/  MUFU.EX2 R191, R6 ;  /* 0x0000000600bf7308 */ /* 0x000ee80000000800 */
[----:B------:R-:W4:Y:S01]  /*ede0*/  MUFU.EX2 R12, R7 ;  /* 0x00000007000c7308 */ /* 0x000f220000000800 */
[----:B-1----:R-:W-:Y:S01]  /*edf0*/  FSEL R4, R134, RZ, P0 ;  /* 0x000000ff86047208 */ /* 0x002fe20000000000 */
[----:B--2---:R-:W-:-:S04]  /*ee00*/  FFMA.FTZ R0, R137, UR4, -R10 ;  /* 0x0000000489007c23 */ /* 0x004fc8000801080a */
[----:B------:R-:W-:Y:S01]  /*ee10*/  FADD.FTZ R5, R203, -R4 ;  /* 0x80000004cb057221 */ /* 0x000fe20000010000 */
[----:B------:R-:W-:Y:S01]  /*ee20*/  FFMA.FTZ R4, R138, UR4, -R10 ;  /* 0x000000048a047c23 */ /* 0x000fe2000801080a */
[----:B------:R1:W-:Y:S01]  /*ee30*/  MUFU.EX2 R139, R0 ;  /* 0x00000000008b7308 */ /* 0x0003e20000000800 */
[----:B---3--:R-:W-:-:S03]  /*ee40*/  F2FP.BF16.F32.PACK_AB R6, R191, R190 ;  /* 0x000000bebf06723e */ /* 0x008fc600000010ff */
[----:B------:R2:W3:Y:S01]  /*ee50*/  MUFU.EX2 R137, R4 ;  /* 0x0000000400897308 */ /* 0x0004e20000000800 */
[-C--:B----4-:R-:W-:Y:S01]  /*ee60*/  FMUL.FTZ R144, R144, R12.reuse ;  /* 0x0000000c90907220 */ /* 0x090fe20000410000 */
        /* <DEDUP_REMOVED lines=8> */
[----:B-1----:R-:W-:Y:S01]  /*eef0*/  FMUL.FTZ R0, R5, UR4 ;  /* 0x0000000405007c20 */ /* 0x002fe20008410000 */
[-C--:B------:R-:W-:Y:S01]  /*ef00*/  FMUL.FTZ R53, R53, R12.reuse ;  /* 0x0000000c35357220 */ /* 0x080fe20000410000 */
[-C--:B------:R-:W-:Y:S01]  /*ef10*/  FMUL.FTZ R64, R64, R12.reuse ;  /* 0x0000000c40407220 */ /* 0x080fe20000410000 */
[-C--:B------:R-:W-:Y:S01]  /*ef20*/  FMUL.FTZ R65, R65, R12.reuse ;  /* 0x0000000c41417220 */ /* 0x080fe20000410000 */
[----:B------:R1:W4:Y:S01]  /*ef30*/  MUFU.EX2 R11, R0 ;  /* 0x00000000000b7308 */ /* 0x0003220000000800 */
[--C-:B--2---:R-:W-:Y:S01]  /*ef40*/  FFMA.FTZ R4, R132, UR4, -R10.reuse ;  /* 0x0000000484047c23 */ /* 0x104fe2000801080a */
[----:B---3--:R-:W-:Y:S01]  /*ef50*/  F2FP.BF16.F32.PACK_AB R5, R139, R137 ;  /* 0x000000898b05723e */ /* 0x008fe200000010ff */
[-C--:B------:R-:W-:Y:S01]  /*ef60*/  FMUL.FTZ R68, R68, R12.reuse ;  /* 0x0000000c44447220 */ /* 0x080fe20000410000 */
[-C--:B------:R-:W-:Y:S01]  /*ef70*/  FMUL.FTZ R69, R69, R12.reuse ;  /* 0x0000000c45457220 */ /* 0x080fe20000410000 */
        /* <DEDUP_REMOVED lines=9> */
[----:B-1----:R-:W-:Y:S01]  /*f010*/  FFMA.FTZ R0, R17, UR4, -R10 ;  /* 0x0000000411007c23 */ /* 0x002fe2000801080a */
[-C--:B----4-:R-:W-:Y:S01]  /*f020*/  FMUL.FTZ R146, R146, R11.reuse ;  /* 0x0000000b92927220 */ /* 0x090fe20000410000 */
[-C--:B------:R-:W-:Y:S01]  /*f030*/  FMUL.FTZ R147, R147, R11.reuse ;  /* 0x0000000b93937220 */ /* 0x080fe20000410000 */
[-C--:B------:R-:W-:Y:S01]  /*f040*/  FMUL.FTZ R158, R158, R11.reuse ;  /* 0x0000000b9e9e7220 */ /* 0x080fe20000410000 */
[----:B------:R-:W1:Y:S01]  /*f050*/  MUFU.EX2 R138, R0 ;  /* 0x00000000008a7308 */ /* 0x000e620000000800 */
[----:B--2---:R-:W-:Y:S01]  /*f060*/  F2FP.BF16.F32.PACK_AB R4, R189, R188 ;  /* 0x000000bcbd04723e */ /* 0x004fe200000010ff */
        /* <DEDUP_REMOVED lines=12> */
[----:B-1----:R-:W-:Y:S01]  /*f130*/  F2FP.BF16.F32.PACK_AB R7, R138, R132 ;  /* 0x000000848a07723e */ /* 0x002fe200000010ff */
[-C--:B------:R-:W-:Y:S01]  /*f140*/  FMUL.FTZ R83, R83, R11.reuse ;  /* 0x0000000b53537220 */ /* 0x080fe20000410000 */
[-C--:B------:R-:W-:Y:S01]  /*f150*/  FMUL.FTZ R86, R86, R11.reuse ;  /* 0x0000000b56567220 */ /* 0x080fe20000410000 */
[-C--:B------:R-:W-:Y:S01]  /*f160*/  FMUL.FTZ R87, R87, R11.reuse ;  /* 0x0000000b57577220 */ /* 0x080fe20000410000 */
[-C--:B------:R-:W-:Y:S01]  /*f170*/  FMUL.FTZ R98, R98, R11.reuse ;  /* 0x0000000b62627220 */ /* 0x080fe20000410000 */
[-C--:B------:R-:W-:Y:S01]  /*f180*/  FMUL.FTZ R99, R99, R11.reuse ;  /* 0x0000000b63637220 */ /* 0x080fe20000410000 */
[--C-:B------:R-:W-:Y:S01]  /*f190*/  FFMA.FTZ R0, R204, UR4, -R16.reuse ;  /* 0x00000004cc007c23 */ /* 0x100fe20008010810 */
[-C--:B------:R-:W-:Y:S01]  /*f1a0*/  FMUL.FTZ R114, R114, R11.reuse ;  /* 0x0000000b72727220 */ /* 0x080fe20000410000 */
[-C--:B------:R-:W-:Y:S01]  /*f1b0*/  FMUL.FTZ R115, R115, R11.reuse ;  /* 0x0000000b73737220 */ /* 0x080fe20000410000 */
[C---:B------:R-:W-:Y:S01]  /*f1c0*/  HMMA.16816.F32.BF16 R144, R4.reuse, R180, R144 ;  /* 0x000000b40490723c */ /* 0x040fe20000041890 */
[----:B------:R1:W-:Y:S01]  /*f1d0*/  MUFU.EX2 R201, R0 ;  /* 0x0000000000c97308 */ /* 0x0003e20000000800 */
        /* <DEDUP_REMOVED lines=13> */
[----:B-1----:R-:W-:Y:S01]  /*f2b0*/  FFMA.FTZ R0, R210, UR4, -R15 ;  /* 0x00000004d2007c23 */ /* 0x002fe2000801080f */
        /* <DEDUP_REMOVED lines=10> */
[----:B------:R1:W2:Y:S01]  /*f360*/  MUFU.EX2 R204, R8 ;  /* 0x0000000800cc7308 */ /* 0x0002a20000000800 */
[----:B------:R-:W-:Y:S01]  /*f370*/  FFMA.FTZ R17, R206, UR4, -R16 ;  /* 0x00000004ce117c23 */ /* 0x000fe20008010810 */
[----:B------:R-:W-:Y:S01]  /*f380*/  FFMA.FTZ R12, R248, R12, R188 ;  /* 0x0000000cf80c7223 */ /* 0x000fe200000100bc */
[----:B------:R-:W-:Y:S01]  /*f390*/  FFMA.FTZ R11, R247, R11, R137 ;  /* 0x0000000bf70b7223 */ /* 0x000fe20000010089 */
[----:B------:R-:W3:Y:S01]  /*f3a0*/  LDSM.16.MT88.4 R156, [R216+0xa800] ;  /* 0x00a80000d89c783b */ /* 0x000ee20000004200 */
[----:B------:R-:W-:Y:S01]  /*f3b0*/  MUFU.EX2 R203, R17 ;  /* 0x0000001100cb7308 */ /* 0x000fe20000000800 */
[C---:B------:R-:W-:Y:S01]  /*f3c0*/  HMMA.16816.F32.BF16 R52, R4.reuse, R140, R52 ;  /* 0x0000008c0434723c */ /* 0x040fe20000041834 */
[----:B------:R-:W-:Y:S01]  /*f3d0*/  FADD.FTZ R12, R189, R12 ;  /* 0x0000000cbd0c7221 */ /* 0x000fe20000010000 */
[----:B------:R-:W-:Y:S01]  /*f3e0*/  FADD.FTZ R11, R139, R11 ;  /* 0x0000000b8b0b7221 */ /* 0x000fe20000010000 */
[----:B------:R-:W4:Y:S05]  /*f3f0*/  LDSM.16.MT88.4 R172, [R220+0xa800] ;  /* 0x00a80000dcac783b */ /* 0x000f2a0000004200 */
[C---:B------:R-:W-:Y:S01]  /*f400*/  HMMA.16816.F32.BF16 R176, R4.reuse, R142, R64 ;  /* 0x0000008e04b0723c */ /* 0x040fe20000041840 */
[----:B-1----:R-:W-:Y:S01]  /*f410*/  FFMA.FTZ R8, R209, UR4, -R16 ;  /* 0x00000004d1087c23 */ /* 0x002fe20008010810 */
[--C-:B------:R-:W-:Y:S01]  /*f420*/  FFMA.FTZ R16, R211, UR4, -R15.reuse ;  /* 0x00000004d3107c23 */ /* 0x100fe2000801080f */
[----:B------:R-:W-:Y:S01]  /*f430*/  LDSM.16.MT88.4 R64, [R219+0x800] ;  /* 0x00080000db40783b */ /* 0x000fe20000004200 */
[----:B--2---:R-:W-:Y:S01]  /*f440*/  F2FP.BF16.F32.PACK_AB R124, R201, R204 ;  /* 0x000000ccc97c723e */ /* 0x004fe200000010ff */
[----:B------:R1:W2:Y:S03]  /*f450*/  MUFU.EX2 R202, R8 ;  /* 0x0000000800ca7308 */ /* 0x0002a60000000800 */
[C---:B------:R-:W-:Y:S01]  /*f460*/  HMMA.16816.F32.BF16 R68, R4.reuse, R32, R68 ;  /* 0x000000200444723c */ /* 0x040fe20000041844 */
[----:B------:R-:W-:Y:S07]  /*f470*/  MUFU.EX2 R200, R16 ;  /* 0x0000001000c87308 */ /* 0x000fee0000000800 */
[----:B------:R-:W-:Y:S01]  /*f480*/  HMMA.16816.F32.BF16 R140, R4, R34, R80 ;  /* 0x00000022048c723c */ /* 0x000fe20000041850 */
[----:B------:R-:W-:Y:S01]  /*f490*/  LDSM.16.MT88.4 R80, [R216+0xb800] ;  /* 0x00b80000d850783b */ /* 0x000fe20000004200 */
[----:B-1----:R-:W-:Y:S01]  /*f4a0*/  FFMA.FTZ R8, R208, UR4, -R15 ;  /* 0x00000004d0087c23 */ /* 0x002fe2000801080f */
[----:B--2---:R-:W-:-:S05]  /*f4b0*/  F2FP.BF16.F32.PACK_AB R126, R202, R203 ;  /* 0x000000cbca7e723e */ /* 0x004fca00000010ff */
[C---:B------:R-:W-:Y:S08]  /*f4c0*/  HMMA.16816.F32.BF16 R84, R4.reuse, R24, R84 ;  /* 0x000000180454723c */ /* 0x040ff00000041854 */
[C---:B------:R-:W-:Y:S01]  /*f4d0*/  HMMA.16816.F32.BF16 R32, R4.reuse, R26, R96 ;  /* 0x0000001a0420723c */ /* 0x040fe20000041860 */
[----:B------:R-:W-:Y:S07]  /*f4e0*/  LDSM.16.MT88.4 R96, [R220+0xb800] ;  /* 0x00b80000dc60783b */ /* 0x000fee0000004200 */
[C---:B------:R-:W-:Y:S01]  /*f4f0*/  HMMA.16816.F32.BF16 R24, R4.reuse, R22, R112 ;  /* 0x000000160418723c */ /* 0x040fe20000041870 */
[----:B------:R1:W2:Y:S01]  /*f500*/  MUFU.EX2 R23, R0 ;  /* 0x0000000000177308 */ /* 0x0002a20000000800 */
[----:B------:R-:W-:Y:S03]  /*f510*/  LDSM.16.MT88.4 R112, [R18+0x1800] ;  /* 0x001800001270783b */ /* 0x000fe60000004200 */
[----:B------:R-:W-:Y:S03]  /*f520*/  MUFU.EX2 R22, R8 ;  /* 0x0000000800167308 */ /* 0x000fe60000000800 */
[----:B------:R-:W-:Y:S01]  /*f530*/  HMMA.16816.F32.BF16 R100, R4, R20, R100 ;  /* 0x000000140464723c */ /* 0x000fe20000041864 */
[----:B-1----:R-:W-:-:S07]  /*f540*/  FFMA.FTZ R0, R207, UR4, -R15 ;  /* 0x00000004cf007c23 */ /* 0x002fce000801080f */
[C---:B------:R-:W-:Y:S01]  /*f550*/  HMMA.16816.F32.BF16 R36, R4.reuse, R184, R36 ;  /* 0x000000b80424723c */ /* 0x040fe20000041824 */
[----:B--2---:R-:W-:Y:S01]  /*f560*/  F2FP.BF16.F32.PACK_AB R125, R200, R23 ;  /* 0x00000017c87d723e */ /* 0x004fe200000010ff */
[----:B------:R1:W2:Y:S06]  /*f570*/  MUFU.EX2 R21, R0 ;  /* 0x0000000000157308 */ /* 0x0002ac0000000800 */
[C---:B------:R-:W-:Y:S08]  /*f580*/  HMMA.16816.F32.BF16 R116, R4.reuse, R28, R116 ;  /* 0x0000001c0474723c */ /* 0x040ff00000041874 */
[----:B------:R-:W-:Y:S01]  /*f590*/  HMMA.16816.F32.BF16 R184, R4, R186, R48 ;  /* 0x000000ba04b8723c */ /* 0x000fe20000041830 */
[----:B-1----:R-:W-:Y:S01]  /*f5a0*/  FFMA.FTZ R0, R226, UR4, -R9 ;  /* 0x00000004e2007c23 */ /* 0x002fe20008010809 */
[----:B------:R-:W1:Y:S01]  /*f5b0*/  LDSM.16.MT88.4 R48, [R18+0x800] ;  /* 0x000800001230783b */ /* 0x000e620000004200 */
[----:B--2---:R-:W-:-:S02]  /*f5c0*/  F2FP.BF16.F32.PACK_AB R127, R21, R22 ;  /* 0x00000016157f723e */ /* 0x004fc400000010ff */
[----:B------:R2:W-:Y:S01]  /*f5d0*/  MUFU.EX2 R20, R0 ;  /* 0x0000000000147308 */ /* 0x0005e20000000800 */
[----:B------:R-:W5:Y:S02]  /*f5e0*/  LDSM.16.MT88.4 R16, [R219+0x1800] ;  /* 0x00180000db10783b */ /* 0x000f640000004200 */
[----:B------:R-:W-:Y:S01]  /*f5f0*/  HMMA.16816.F32.BF16 R28, R4, R30, R128 ;  /* 0x0000001e041c723c */ /* 0x000fe20000041880 */
[--C-:B------:R-:W-:Y:S01]  /*f600*/  FFMA.FTZ R5, R225, UR4, -R9.reuse ;  /* 0x00000004e1057c23 */ /* 0x100fe20008010809 */
[----:B------:R-:W-:-:S03]  /*f610*/  FFMA.FTZ R4, R224, UR4, -R9 ;  /* 0x00000004e0047c23 */ /* 0x000fc60008010809 */
[----:B------:R4:W4:Y:S03]  /*f620*/  MUFU.EX2 R15, R5 ;  /* 0x00000005000f7308 */ /* 0x0009260000000800 */
[C---:B---3--:R-:W-:Y:S01]  /*f630*/  HMMA.16816.F32.BF16 R148, R124.reuse, R156, R148 ;  /* 0x0000009c7c94723c */ /* 0x048fe20000041894 */
[----:B--2---:R-:W-:Y:S02]  /*f640*/  FFMA.FTZ R0, R223, UR4, -R9 ;  /* 0x00000004df007c23 */ /* 0x004fe40008010809 */
[----:B------:R2:W-:Y:S05]  /*f650*/  MUFU.EX2 R9, R4 ;  /* 0x0000000400097308 */ /* 0x0005ea0000000800 */
[----:B------:R-:W-:Y:S01]  /*f660*/  HMMA.16816.F32.BF16 R152, R124, R158, R152 ;  /* 0x0000009e7c98723c */ /* 0x000fe20000041898 */
[----:B------:R3:W1:Y:S01]  /*f670*/  MUFU.EX2 R8, R0 ;  /* 0x0000000000087308 */ /* 0x0006620000000800 */
[----:B----4-:R-:W-:Y:S01]  /*f680*/  FFMA.FTZ R5, R192, UR4, -R10 ;  /* 0x00000004c0057c23 */ /* 0x010fe2000801080a */
[----:B------:R-:W-:-:S03]  /*f690*/  F2FP.BF16.F32.PACK_AB R128, R15, R20 ;  /* 0x000000140f80723e */ /* 0x000fc600000010ff */
[----:B------:R4:W-:Y:S02]  /*f6a0*/  MUFU.EX2 R7, R5 ;  /* 0x0000000500077308 */ /* 0x0009e40000000800 */
[----:B------:R-:W-:Y:S01]  /*f6b0*/  HMMA.16816.F32.BF16 R164, R124, R172, R164 ;  /* 0x000000ac7ca4723c */ /* 0x000fe200000418a4 */
[--C-:B--2---:R-:W-:Y:S01]  /*f6c0*/  FFMA.FTZ R4, R195, UR4, -R10.reuse ;  /* 0x00000004c3047c23 */ /* 0x104fe2000801080a */
[----:B---3--:R-:W-:-:S03]  /*f6d0*/  FFMA.FTZ R0, R194, UR4, -R10 ;  /* 0x00000004c2007c23 */ /* 0x008fc6000801080a */
[----:B------:R-:W2:Y:S01]  /*f6e0*/  MUFU.EX2 R6, R4 ;  /* 0x0000000400067308 */ /* 0x000ea20000000800 */
[----:B-1----:R-:W-:Y:S02]  /*f6f0*/  F2FP.BF16.F32.PACK_AB R130, R8, R9 ;  /* 0x000000090882723e */ /* 0x002fe400000010ff */
[----:B------:R-:W-:Y:S01]  /*f700*/  HMMA.16816.F32.BF16 R168, R124, R174, R168 ;  /* 0x000000ae7ca8723c */ /* 0x000fe200000418a8 */
[----:B------:R-:W-:Y:S01]  /*f710*/  MUFU.EX2 R4, R0 ;  /* 0x0000000000047308 */ /* 0x000fe20000000800 */
[----:B----4-:R-:W-:Y:S01]  /*f720*/  FFMA.FTZ R5, R193, UR4, -R10 ;  /* 0x00000004c1057c23 */ /* 0x010fe2000801080a */
[----:B------:R-:W-:-:S03]  /*f730*/  FFMA.FTZ R10, R245, R14, R240 ;  /* 0x0000000ef50a7223 */ /* 0x000fc600000100f0 */
[----:B------:R1:W3:Y:S01]  /*f740*/  MUFU.EX2 R0, R5 ;  /* 0x0000000500007308 */ /* 0x0002e20000000800 */
[----:B------:R-:W-:Y:S01]  /*f750*/  FADD.FTZ R14, R242, R10 ;  /* 0x0000000af20e7221 */ /* 0x000fe20000010000 */
[----:B------:R-:W-:Y:S01]  /*f760*/  FADD.FTZ R10, R190, R12 ;  /* 0x0000000cbe0a7221 */ /* 0x000fe20000010000 */
[----:B------:R-:W-:Y:S01]  /*f770*/  HMMA.16816.F32.BF16 R40, R124, R48, R40 ;  /* 0x000000307c28723c */ /* 0x000fe20000041828 */
[----:B--2---:R-:W-:Y:S02]  /*f780*/  F2FP.BF16.F32.PACK_AB R129, R6, R7 ;  /* 0x000000070681723e */ /* 0x004fe400000010ff */
[----:B------:R-:W-:-:S04]  /*f790*/  FADD.FTZ R10, R191, R10 ;  /* 0x0000000abf0a7221 */ /* 0x000fc80000010000 */
[----:B------:R-:W-:Y:S01]  /*f7a0*/  FADD.FTZ R20, R20, R10 ;  /* 0x0000000a14147221 */ /* 0x000fe20000010000 */
[C---:B------:R-:W-:Y:S01]  /*f7b0*/  HMMA.16816.F32.BF16 R44, R124.reuse, R50, R44 ;  /* 0x000000327c2c723c */ /* 0x040fe2000004182c */
[----:B-1----:R-:W-:Y:S02]  /*f7c0*/  FFMA.FTZ R5, R244, R13, R235 ;  /* 0x0000000df4057223 */ /* 0x002fe400000100eb */
[----:B------:R-:W-:Y:S01]  /*f7d0*/  FADD.FTZ R15, R15, R20 ;  /* 0x000000140f0f7221 */ /* 0x000fe20000010000 */
[----:B---3--:R-:W-:Y:S01]  /*f7e0*/  F2FP.BF16.F32.PACK_AB R131, R0, R4 ;  /* 0x000000040083723e */ /* 0x008fe200000010ff */
        /* <DEDUP_REMOVED lines=15> */
[----:B------:R4:W-:Y:S01]  /*f8e0*/  STL [R1+0x14], R8 ;  /* 0x0000140801007387 */ /* 0x0009e20000100800 */
        /* <DEDUP_REMOVED lines=9> */
[----:B------:R-:W-:Y:S01]  /*f980*/  @P2 IADD3 R233, PT, PT, R252, -0x6, RZ ;  /* 0xfffffffafce92810 */ /* 0x000fe20007ffe0ff */
        /* <DEDUP_REMOVED lines=16> */
[----:B-----5:R-:W-:Y:S08]  /*fa90*/  HMMA.16816.F32.BF16 R120, R124, R16, R120 ;  /* 0x000000107c78723c */ /* 0x020ff00000041878 */
        /* <DEDUP_REMOVED lines=11> */
[----:B----4-:R-:W-:-:S15]  /*fb50*/  @P2 BRA `(.L_x_1308) ;  /* 0x0000000000042947 */ /* 0x010fde0003800000 */
.L_x_1303:
[----:B------:R-:W-:-:S07]  /*fb60*/  IADD3 R233, PT, PT, R132, -0x1, RZ ;  /* 0xffffffff84e97810 */ /* 0x000fce0007ffe0ff */
.L_x_1308:
[----:B------:R-:W4:Y:S02]  /*fb70*/  LDL R0, [R1+0x34] ;  /* 0x0000340001007983 */ /* 0x000f240000100800 */
[----:B----4-:R-:W-:-:S13]  /*fb80*/  ISETP.GE.AND P0, PT, R233, R0, PT ;  /* 0x00000000e900720c */ /* 0x010fda0003f06270 */
[----:B------:R-:W-:Y:S05]  /*fb90*/  @!P0 BRA `(.L_x_1309) ;  /* 0x0000002c00248947 */ /* 0x000fea0003800000 */
[C---:B------:R-:W-:Y:S01]  /*fba0*/  SHF.L.U64.HI R4, R236.reuse, 0x4, R237 ;  /* 0x00000004ec047819 */ /* 0x040fe200000102ed */
[----:B------:R-:W-:Y:S01]  /*fbb0*/  IMAD.SHL.U32 R0, R236, 0x10, RZ ;  /* 0x00000010ec007824 */ /* 0x000fe200078e00ff */
[----:B------:R-:W-:Y:S01]  /*fbc0*/  MOV R138, R133 ;  /* 0x00000085008a7202 */ /* 0x000fe20000000f00 */
[----:B------:R-:W-:Y:S01]  /*fbd0*/  IMAD.MOV.U32 R222, RZ, RZ, 0x40 ;  /* 0x00000040ffde7424 */ /* 0x000fe200078e00ff */
[----:B------:R-:W-:Y:S01]  /*fbe0*/  MOV R137, R134 ;  /* 0x0000008600897202 */ /* 0x000fe20000000f00 */
[----:B------:R4:W-:Y:S01]  /*fbf0*/  STL [R1+0x18], R4 ;  /* 0x0000180401007387 */ /* 0x0009e20000100800 */
[----:B--2---:R-:W-:Y:S01]  /*fc00*/  IMAD.MOV.U32 R139, RZ, RZ, R136 ;  /* 0x000000ffff8b7224 */ /* 0x004fe200078e0088 */
[----:B------:R-:W-:Y:S01]  /*fc10*/  IADD3 R225, PT, PT, R3, R2, RZ ;  /* 0x0000000203e17210 */ /* 0x000fe20007ffe0ff */
[----:B------:R-:W-:Y:S01]  /*fc20*/  IMAD.MOV.U32 R132, RZ, RZ, R135 ;  /* 0x000000ffff847224 */ /* 0x000fe200078e0087 */
[----:B------:R4:W-:Y:S01]  /*fc30*/  STL [R1+0x1c], R0 ;  /* 0x00001c0001007387 */ /* 0x0009e20000100800 */
[----:B------:R-:W-:Y:S01]  /*fc40*/  SEL R222, R222, 0xffffffc0, !P6 ;  /* 0xffffffc0dede7807 */ /* 0x000fe20007000000 */
[----:B------:R-:W-:Y:S01]  /*fc50*/  IMAD.IADD R224, R217, 0x1, R2 ;  /* 0x00000001d9e07824 */ /* 0x000fe200078e0202 */
[C---:B------:R-:W-:Y:S01]  /*fc60*/  IADD3 R236, PT, PT, R227.reuse, 0x8, RZ ;  /* 0x00000008e3ec7810 */ /* 0x040fe20007ffe0ff */
[C---:B------:R-:W-:Y:S01]  /*fc70*/  VIADD R235, R227.reuse, 0x40 ;  /* 0x00000040e3eb7836 */ /* 0x040fe20000000000 */
[----:B------:R-:W-:Y:S01]  /*fc80*/  IADD3 R234, PT, PT, R227, 0x48, RZ ;  /* 0x00000048e3ea7810 */ /* 0x000fe20007ffe0ff */
[----:B------:R-:W-:Y:S01]  /*fc90*/  IMAD.IADD R226, R3, 0x1, R222 ;  /* 0x0000000103e27824 */ /* 0x000fe200078e02de */
[----:B------:R-:W-:Y:S01]  /*fca0*/  IADD3 R222, PT, PT, R217, R222, RZ ;  /* 0x000000ded9de7210 */ /* 0x000fe20007ffe0ff */
[----:B------:R-:W2:Y:S04]  /*fcb0*/  LDCU UR4, c[0x0][0x45c] ;  /* 0x00008b80ff0477ac */ /* 0x000ea80008000800 */
[----:B------:R-:W-:Y:S01]  /*fcc0*/  IMAD.IADD R223, R2, 0x1, R222 ;  /* 0x0000000102df7824 */ /* 0x000fe200078e02de */
[----:B------:R-:W1:Y:S01]  /*fcd0*/  LDCU.64 UR6, c[0x0][0x3c0] ;  /* 0x00007800ff0677ac */ /* 0x000e620008000a00 */
[----:B------:R-:W-:Y:S05]  /*fce0*/  BRA `(.L_x_1310) ;  /* 0x00000000005c7947 */ /* 0x000fea0003800000 */
.L_x_1312:
[----:B------:R-:W2:Y:S01]  /*fcf0*/  LDL R189, [R1+0x28] ;  /* 0x0000280001bd7983 */ /* 0x000ea20000100800 */
[----:B------:R-:W1:Y:S01]  /*fd00*/  LDC.64 R8, c[0x0][0x3b8] ;  /* 0x0000ee00ff087b82 */ /* 0x000e620000000a00 */
[----:B------:R-:W-:Y:S02]  /*fd10*/  VIADD R3, R233, 0xffffffff ;  /* 0xffffffffe9037836 */ /* 0x000fe40000000000 */
[----:B------:R-:W3:Y:S02]  /*fd20*/  LDL R188, [R1+0x24] ;  /* 0x0000240001bc7983 */ /* 0x000ee40000100800 */
[C---:B-1----:R-:W-:Y:S04]  /*fd30*/  IMAD.WIDE.U32 R4, R3.reuse, R8, RZ ;  /* 0x0000000803047225 */ /* 0x042fe800078e00ff */
[----:B------:R-:W-:Y:S02]  /*fd40*/  IMAD R5, R3, R9, R5 ;  /* 0x0000000903057224 */ /* 0x000fe400078e0205 */
[C---:B------:R-:W-:Y:S03]  /*fd50*/  IMAD.SHL.U32 R3, R4.reuse, 0x20, RZ ;  /* 0x0000002004037824 */ /* 0x040fe600078e00ff */
[C-C-:B------:R-:W-:Y:S02]  /*fd60*/  SHF.L.U64.HI R23, R4.reuse, 0x5, R5.reuse ;  /* 0x0000000504177819 */ /* 0x140fe40000010205 */
[C---:B--2---:R-:W-:Y:S04]  /*fd70*/  LEA R6, P0, R4.reuse, R189, 0x6 ;  /* 0x000000bd04067211 */ /* 0x044fe800078030ff */
[-C--:B---3--:R-:W-:Y:S02]  /*fd80*/  LEA.HI.X R7, R4, R188.reuse, R5, 0x6, P0 ;  /* 0x000000bc04077211 */ /* 0x088fe400000f3405 */
[C---:B------:R-:W-:Y:S03]  /*fd90*/  LEA R3, P0, R8.reuse, R3, 0x4 ;  /* 0x0000000308037211 */ /* 0x040fe600078020ff */
[----:B------:R-:W-:Y:S01]  /*fda0*/  @!PT LDS RZ, [RZ] ;  /* 0x00000000fffff984 */ /* 0x000fe20000000800 */
[----:B------:R-:W-:Y:S01]  /*fdb0*/  @!PT LDS RZ, [RZ] ;  /* 0x00000000fffff984 */ /* 0x000fe20000000800 */
[----:B------:R-:W-:Y:S01]  /*fdc0*/  @!PT LDS RZ, [RZ] ;  /* 0x00000000fffff984 */ /* 0x000fe20000000800 */
[----:B------:R1:W-:Y:S01]  /*fdd0*/  LDGSTS.E.BYPASS.LTC128B.128 [R232+0x8000], desc[UR16][R6.64] ;  /* 0x0800000006e87fae */ /* 0x0003e2000b981a10 */
[----:B------:R-:W-:Y:S02]  /*fde0*/  LEA.HI.X R8, R8, R23, R9, 0x4, P0 ;  /* 0x0000001708087211 */ /* 0x000fe400000f2409 */
[C---:B------:R-:W-:Y:S01]  /*fdf0*/  LEA R4, P0, R3.reuse, R189, 0x1 ;  /* 0x000000bd03047211 */ /* 0x040fe200078008ff */
[----:B------:R1:W-:Y:S03]  /*fe00*/  LDGSTS.E.BYPASS.LTC128B.128 [R232+0x9000], desc[UR16][R6.64+0x80] ;  /* 0x0900008006e87fae */ /* 0x0003e6000b981a10 */
[----:B------:R-:W-:Y:S05]  /*fe10*/  LEA.HI.X R5, R3, R188, R8, 0x1, P0 ;  /* 0x000000bc03057211 */ /* 0x000fea00000f0c08 */
[----:B------:R1:W-:Y:S04]  /*fe20*/  LDGSTS.E.BYPASS.LTC128B.128 [R232+0x8800], desc[UR16][R4.64] ;  /* 0x0880000004e87fae */ /* 0x0003e8000b981a10 */
[----:B------:R1:W-:Y:S04]  /*fe30*/  LDGSTS.E.BYPASS.LTC128B.128 [R232+0x9800], desc[UR16][R4.64+0x80] ;  /* 0x0980008004e87fae */ /* 0x0003e8000b981a10 */
[----:B------:R-:W0:Y:S01]  /*fe40*/  LDGDEPBAR ;  /* 0x00000000000079af */ /* 0x000e220000000000 */
[----:B------:R-:W-:Y:S05]  /*fe50*/  BRA `(.L_x_1311) ;  /* 0x00000010000c7947 */ /* 0x000fea0003800000 */
.L_x_1310:
[----:B-1----:R-:W5:Y:S01]  /*fe60*/  LDL R2, [R1+0x30] ;  /* 0x0000300001027983 */ /* 0x002f620000100800 */
[----:B------:R-:W-:Y:S04]  /*fe70*/  DEPBAR.LE SB0, 0x0 ;  /* 0x000080000000791a */ /* 0x000fe80000000000 */
[----:B------:R-:W3:Y:S01]  /*fe80*/  LDL R8, [R1+0x2c] ;  /* 0x00002c0001087983 */ /* 0x000ee20000100800 */
[C---:B-1----:R-:W-:Y:S03]  /*fe90*/  IMAD.WIDE.U32 R6, R233.reuse, UR6, RZ ;  /* 0x00000006e9067c25 */ /* 0x042fe6000f8e00ff */
[----:B------:R-:W2:Y:S01]  /*fea0*/  LDL R3, [R1+0x1c] ;  /* 0x00001c0001037983 */ /* 0x000ea20000100800 */
[----:B----4-:R-:W-:Y:S03]  /*feb0*/  IMAD R0, R233, UR7, R7 ;  /* 0x00000007e9007c24 */ /* 0x010fe6000f8e0207 */
[----:B------:R-:W4:Y:S01]  /*fec0*/  LDL R9, [R1+0x18] ;  /* 0x0000180001097983 */ /* 0x000f220000100800 */
[----:B------:R-:W-:Y:S06]  /*fed0*/  BAR.SYNC.DEFER_BLOCKING 0x0 ;  /* 0x0000000000007b1d */ /* 0x000fec0000010000 */
[----:B------:R-:W1:Y:S01]  /*fee0*/  S2R R237, SR_TID.X ;  /* 0x0000000000ed7919 */ /* 0x000e620000002100 */
[C---:B-----5:R-:W-:Y:S04]  /*fef0*/  LEA R4, P1, R6.reuse, R2, 0x6 ;  /* 0x0000000206047211 */ /* 0x060fe800078230ff */
[C-C-:B---3--:R-:W-:Y:S02]  /*ff00*/  LEA.HI.X R5, R6.reuse, R8, R0.reuse, 0x6, P1 ;  /* 0x0000000806057211 */ /* 0x148fe400008f3400 */
[C---:B--2---:R-:W-:Y:S03]  /*ff10*/  LEA R3, P0, R6.reuse, R3, 0x5 ;  /* 0x0000000306037211 */ /* 0x044fe600078028ff */
[----:B------:R-:W-:Y:S01]  /*ff20*/  @!PT LDS RZ, [RZ] ;  /* 0x00000000fffff984 */ /* 0x000fe20000000800 */
[----:B------:R-:W-:Y:S01]  /*ff30*/  @!PT LDS RZ, [RZ] ;  /* 0x00000000fffff984 */ /* 0x000fe20000000800 */
[----:B------:R-:W-:Y:S01]  /*ff40*/  @!PT LDS RZ, [RZ] ;  /* 0x00000000fffff984 */ /* 0x000fe20000000800 */
[----:B------:R-:W-:Y:S01]  /*ff50*/  LDGSTS.E.BYPASS.LTC128B.128 [R232+0xa000], desc[UR16][R4.64] ;  /* 0x0a00000004e87fae */ /* 0x000fe2000b981a10 */
[----:B----4-:R-:W-:Y:S01]  /*ff60*/  LEA.HI.X R7, R6, R9, R0, 0x5, P0 ;  /* 0x0000000906077211 */ /* 0x010fe200000f2c00 */
[----:B-1----:R-:W-:Y:S01]  /*ff70*/  IMAD.SHL.U32 R0, R237, 0x2, RZ ;  /* 0x00000002ed007824 */ /* 0x002fe200078e00ff */
[C---:B------:R-:W-:Y:S05]  /*ff80*/  LEA R2, P0, R3.reuse, R2, 0x1 ;  /* 0x0000000203027211 */ /* 0x040fea00078008ff */
[----:B------:R-:W-:Y:S01]  /*ff90*/  LDGSTS.E.BYPASS.LTC128B.128 [R232+0xb000], desc[UR16][R4.64+0x80] ;  /* 0x0b00008004e87fae */ /* 0x000fe2000b981a10 */
[----:B------:R-:W-:Y:S02]  /*ffa0*/  LEA.HI.X R3, R3, R8, R7, 0x1, P0 ;  /* 0x0000000803037211 */ /* 0x000fe400000f0c07 */
[----:B------:R-:W-:Y:S05]  /*ffb0*/  LOP3.LUT R239, R0, 0x6, RZ, 0xc0, !PT ;  /* 0x0000000600ef7812 */ /* 0x000fea00078ec0ff */
[----:B------:R-:W-:Y:S08]  /*ffc0*/  LDGSTS.E.BYPASS.LTC128B.128 [R232+0xa800], desc[UR16][R2.64] ;  /* 0x0a80000002e87fae */ /* 0x000ff0000b981a10 */
[----:B------:R1:W-:Y:S08]  /*ffd0*/  LDGSTS.E.BYPASS.LTC128B.128 [R232+0xb800], desc[UR16][R2.64+0x80] ;  /* 0x0b80008002e87fae */ /* 0x0003f0000b981a10 */
[----:B------:R-:W-:Y:S08]  /*ffe0*/  LDSM.16.M88.4 R32, [R217] ;  /* 0x00000000d920783b */ /* 0x000ff00000000200 */
[----:B------:R-:W2:Y:S08]  /*fff0*/  LDSM.16.M88.4 R16, [R218+UR5+0x8000] ;  /* 0x00800005da10783b */ /* 0x000eb00008000200 */
[----:B------:R-:W3:Y:S01]  /*10000*/  LDSM.16.M88.4 R28, [R217+0x2000] ;  /* 0x00200000d91c783b */ /* 0x000ee20000000200 */
[----:B-1----:R-:W-:Y:S04]  /*10010*/  IMAD R3, R233, 0x20, R239 ;  /* 0x00000020e9037824 */ /* 0x002fe800078e02ef */
[C---:B------:R-:W-:Y:S03]  /*10020*/  VIADD R133, R3.reuse, 0x1 ;  /* 0x0000000103857836 */ /* 0x040fe60000000000 */
[----:B------:R-:W1:Y:S01]  /*10030*/  LDSM.16.M88.4 R140, [R218+UR5+0x8800] ;  /* 0x00880005da8c783b */ /* 0x000e620008000200 */
[CC--:B------:R-:W-:Y:S01]  /*10040*/  ISETP.GT.AND P1, PT, R236.reuse, R3.reuse, PT ;  /* 0x00000003ec00720c */ /* 0x0c0fe20003f24270 */
[----:B------:R-:W-:Y:S01]  /*10050*/  VIADD R2, R3, 0x18 ;  /* 0x0000001803027836 */ /* 0x000fe20000000000 */
[C---:B------:R-:W-:Y:S02]  /*10060*/  ISETP.GT.AND P3, PT, R227.reuse, R3, PT ;  /* 0x00000003e300720c */ /* 0x040fe40003f64270 */
[-C--:B------:R-:W-:Y:S02]  /*10070*/  ISETP.GT.AND P0, PT, R236, R133.reuse, PT ;  /* 0x00000085ec00720c */ /* 0x080fe40003f04270 */
[----:B------:R-:W-:Y:S01]  /*10080*/  ISETP.GT.AND P2, PT, R227, R133, PT ;  /* 0x00000085e300720c */ /* 0x000fe20003f44270 */
[----:B------:R-:W0:Y:S01]  /*10090*/  LDGDEPBAR ;  /* 0x00000000000079af */ /* 0x000e220000000000 */
[C---:B------:R-:W-:Y:S02]  /*100a0*/  ISETP.GE.AND P4, PT, R3.reuse, R231, PT ;  /* 0x000000e70300720c */ /* 0x040fe40003f86270 */
[C---:B------:R-:W-:Y:S05]  /*100b0*/  ISETP.GE.AND P5, PT, R3.reuse, R229, PT ;  /* 0x000000e50300720c */ /* 0x040fea0003fa6270 */
[----:B------:R-:W-:Y:S08]  /*100c0*/  LDSM.16.M88.4 R176, [R224] ;  /* 0x00000000e0b0783b */ /* 0x000ff00000000200 */
[----:B------:R-:W4:Y:S01]  /*100d0*/  LDSM.16.M88.4 R180, [R225+0x8000] ;  /* 0x00800000e1b4783b */ /* 0x000f220000000200 */
[-C--:B--2---:R-:W-:Y:S07]  /*100e0*/  HMMA.16816.F32.BF16 R4, R32, R16.reuse, RZ ;  /* 0x000000102004723c */ /* 0x084fee00000418ff */
[----:B------:R-:W2:Y:S01]  /*100f0*/  LDSM.16.M88.4 R184, [R224+0x2000] ;  /* 0x00200000e0b8783b */ /* 0x000ea20000000200 */
[C---:B---3--:R-:W-:Y:S07]  /*10100*/  HMMA.16816.F32.BF16 R8, R28.reuse, R16, RZ ;  /* 0x000000101c08723c */ /* 0x048fee00000418ff */
[----:B------:R-:W3:Y:S01]  /*10110*/  LDSM.16.M88.4 R188, [R225+0x8800] ;  /* 0x00880000e1bc783b */ /* 0x000ee20000000200 */
[-C--:B------:R-:W-:Y:S07]  /*10120*/  HMMA.16816.F32.BF16 R12, R28, R18.reuse, RZ ;  /* 0x000000121c0c723c */ /* 0x080fee00000418ff */
[----:B------:R-:W-:Y:S01]  /*10130*/  LDSM.16.M88.4 R192, [R222] ;  /* 0x00000000dec0783b */ /* 0x000fe20000000200 */
[C---:B------:R-:W-:Y:S07]  /*10140*/  HMMA.16816.F32.BF16 R16, R32.reuse, R18, RZ ;  /* 0x000000122010723c */ /* 0x040fee00000418ff */
[----:B------:R-:W5:Y:S01]  /*10150*/  LDSM.16.M88.4 R196, [R226+0x8000] ;  /* 0x00800000e2c4783b */ /* 0x000f620000000200 */
[-C--:B-1----:R-:W-:Y:S07]  /*10160*/  HMMA.16816.F32.BF16 R20, R32, R140.reuse, RZ ;  /* 0x0000008c2014723c */ /* 0x082fee00000418ff */
[----:B------:R-:W1:Y:S01]  /*10170*/  LDSM.16.M88.4 R200, [R222+0x2000] ;  /* 0x00200000dec8783b */ /* 0x000e620000000200 */
[C---:B------:R-:W-:Y:S07]  /*10180*/  HMMA.16816.F32.BF16 R24, R28.reuse, R140, RZ ;  /* 0x0000008c1c18723c */ /* 0x040fee00000418ff */
[----:B------:R-:W-:Y:S01]  /*10190*/  LDSM.16.M88.4 R204, [R223] ;  /* 0x00000000dfcc783b */ /* 0x000fe20000000200 */
[-C--:B------:R-:W-:Y:S07]  /*101a0*/  HMMA.16816.F32.BF16 R28, R28, R142.reuse, RZ ;  /* 0x0000008e1c1c723c */ /* 0x080fee00000418ff */
[----:B------:R-:W-:Y:S01]  /*101b0*/  LDSM.16.M88.4 R208, [R221+0x8000] ;  /* 0x00800000ddd0783b */ /* 0x000fe20000000200 */
[----:B------:R-:W-:Y:S07]  /*101c0*/  HMMA.16816.F32.BF16 R32, R32, R142, RZ ;  /* 0x0000008e2020723c */ /* 0x000fee00000418ff */
[----:B------:R-:W1:Y:S01]  /*101d0*/  LDSM.16.M88.4 R140, [R226+0x8800] ;  /* 0x00880000e28c783b */ /* 0x000e620000000200 */
[-C--:B----4-:R-:W-:Y:S07]  /*101e0*/  HMMA.16816.F32.BF16 R4, R176, R180.reuse, R4 ;  /* 0x000000b4b004723c */ /* 0x090fee0000041804 */
[----:B------:R-:W4:Y:S01]  /*101f0*/  LDSM.16.M88.4 R212, [R223+0x2000] ;  /* 0x00200000dfd4783b */ /* 0x000f220000000200 */
[C---:B--2---:R-:W-:Y:S07]  /*10200*/  HMMA.16816.F32.BF16 R8, R184.reuse, R180, R8 ;  /* 0x000000b4b808723c */ /* 0x044fee0000041808 */
[----:B------:R2:W-:Y:S01]  /*10210*/  STL [R1+0x20], R0 ;  /* 0x0000200001007387 */ /* 0x0005e20000100800 */
[-C--:B------:R-:W-:Y:S08]  /*10220*/  HMMA.16816.F32.BF16 R12, R184, R182.reuse, R12 ;  /* 0x000000b6b80c723c */ /* 0x080ff0000004180c */
[C---:B------:R-:W-:Y:S01]  /*10230*/  HMMA.16816.F32.BF16 R16, R176.reuse, R182, R16 ;  /* 0x000000b6b010723c */ /* 0x040fe20000041810 */
[----:B------:R-:W-:Y:S07]  /*10240*/  LDSM.16.M88.4 R180, [R217+0x4000] ;  /* 0x00400000d9b4783b */ /* 0x000fee0000000200 */
[-C--:B---3--:R-:W-:Y:S03]  /*10250*/  HMMA.16816.F32.BF16 R20, R176, R188.reuse, R20 ;  /* 0x000000bcb014723c */ /* 0x088fe60000041814 */
[----:B--2---:R-:W-:Y:S05]  /*10260*/  VIADD R0, R3, 0x19 ;  /* 0x0000001903007836 */ /* 0x004fea0000000000 */
[C---:B------:R-:W-:Y:S04]  /*10270*/  HMMA.16816.F32.BF16 R24, R184.reuse, R188, R24 ;  /* 0x000000bcb818723c */ /* 0x040fe80000041818 */
[----:B------:R-:W-:Y:S04]  /*10280*/  ISETP.GT.AND P6, PT, R227, R0, PT ;  /* 0x00000000e300720c */ /* 0x000fe80003fc4270 */
[-C--:B------:R-:W-:Y:S01]  /*10290*/  HMMA.16816.F32.BF16 R28, R184, R190.reuse, R28 ;  /* 0x000000beb81c723c */ /* 0x080fe2000004181c */
[----:B------:R-:W-:Y:S07]  /*102a0*/  LDSM.16.M88.4 R184, [R218+UR5+0x9000] ;  /* 0x00900005dab8783b */ /* 0x000fee0008000200 */
[----:B------:R-:W-:Y:S01]  /*102b0*/  HMMA.16816.F32.BF16 R32, R176, R190, R32 ;  /* 0x000000beb020723c */ /* 0x000fe20000041820 */
[----:B------:R-:W2:Y:S07]  /*102c0*/  LDSM.16.M88.4 R176, [R221+0x8800] ;  /* 0x00880000ddb0783b */ /* 0x000eae0000000200 */
[-C--:B-----5:R-:W-:Y:S01]  /*102d0*/  HMMA.16816.F32.BF16 R4, R192, R196.reuse, R4 ;  /* 0x000000c4c004723c */ /* 0x0a0fe20000041804 */
[----:B------:R-:W3:Y:S07]  /*102e0*/  LDSM.16.M88.4 R188, [R217+0x6000] ;  /* 0x00600000d9bc783b */ /* 0x000eee0000000200 */
[C---:B-1----:R-:W-:Y:S08]  /*102f0*/  HMMA.16816.F32.BF16 R8, R200.reuse, R196, R8 ;  /* 0x000000c4c808723c */ /* 0x042ff00000041808 */
        /* <DEDUP_REMOVED lines=8> */
[----:B------:R-:W1:Y:S07]  /*10380*/  LDSM.16.M88.4 R140, [R218+UR5+0x9800] ;  /* 0x00980005da8c783b */ /* 0x000e6e0008000200 */
[-C--:B------:R-:W-:Y:S01]  /*10390*/  HMMA.16816.F32.BF16 R4, R204, R208.reuse, R4 ;  /* 0x000000d0cc04723c */ /* 0x080fe20000041804 */
[----:B------:R-:W5:Y:S07]  /*103a0*/  LDSM.16.M88.4 R192, [R224+0x4000] ;  /* 0x00400000e0c0783b */ /* 0x000f6e0000000200 */
[C---:B----4-:R-:W-:Y:S01]  /*103b0*/  HMMA.16816.F32.BF16 R8, R212.reuse, R208, R8 ;  /* 0x000000d0d408723c */ /* 0x050fe20000041808 */
[----:B------:R-:W4:Y:S07]  /*103c0*/  LDL R208, [R1+0x34] ;  /* 0x0000340001d07983 */ /* 0x000f2e0000100800 */
[-C--:B------:R-:W-:Y:S08]  /*103d0*/  HMMA.16816.F32.BF16 R12, R212, R210.reuse, R12 ;  /* 0x000000d2d40c723c */ /* 0x080ff0000004180c */
[C---:B------:R-:W-:Y:S08]  /*103e0*/  HMMA.16816.F32.BF16 R16, R204.reuse, R210, R16 ;  /* 0x000000d2cc10723c */ /* 0x040ff00000041810 */
[-C--:B--2---:R-:W-:Y:S08]  /*103f0*/  HMMA.16816.F32.BF16 R20, R204, R176.reuse, R20 ;  /* 0x000000b0cc14723c */ /* 0x084ff00000041814 */
[C---:B------:R-:W-:Y:S08]  /*10400*/  HMMA.16816.F32.BF16 R24, R212.reuse, R176, R24 ;  /* 0x000000b0d418723c */ /* 0x040ff00000041818 */
[-C--:B------:R-:W-:Y:S08]  /*10410*/  HMMA.16816.F32.BF16 R28, R212, R178.reuse, R28 ;  /* 0x000000b2d41c723c */ /* 0x080ff0000004181c */
[----:B------:R-:W-:Y:S01]  /*10420*/  HMMA.16816.F32.BF16 R32, R204, R178, R32 ;  /* 0x000000b2cc20723c */ /* 0x000fe20000041820 */
[----:B------:R-:W2:Y:S07]  /*10430*/  LDSM.16.M88.4 R176, [R225+0x9800] ;  /* 0x00980000e1b0783b */ /* 0x000eae0000000200 */
[-C--:B------:R-:W-:Y:S01]  /*10440*/  HMMA.16816.F32.BF16 R4, R180, R184.reuse, R4 ;  /* 0x000000b8b404723c */ /* 0x080fe20000041804 */
[----:B------:R-:W-:Y:S07]  /*10450*/  LDSM.16.M88.4 R204, [R221+0x9000] ;  /* 0x00900000ddcc783b */ /* 0x000fee0000000200 */
[C---:B---3--:R-:W-:Y:S08]  /*10460*/  HMMA.16816.F32.BF16 R8, R188.reuse, R184, R8 ;  /* 0x000000b8bc08723c */ /* 0x048ff00000041808 */
        /* <DEDUP_REMOVED lines=8> */
[----:B------:R-:W-:Y:S07]  /*104f0*/  LDSM.16.M88.4 R140, [R222+0x4000] ;  /* 0x00400000de8c783b */ /* 0x000fee0000000200 */
[-C--:B-----5:R-:W-:Y:S01]  /*10500*/  HMMA.16816.F32.BF16 R4, R192, R196.reuse, R4 ;  /* 0x000000c4c004723c */ /* 0x0a0fe20000041804 */
[----:B------:R-:W1:Y:S07]  /*10510*/  LDSM.16.M88.4 R180, [R226+0x9000] ;  /* 0x00900000e2b4783b */ /* 0x000e6e0000000200 */
        /* <DEDUP_REMOVED lines=8> */
[----:B------:R-:W-:Y:S08]  /*105a0*/  HMMA.16816.F32.BF16 R32, R192, R178, R32 ;  /* 0x000000b2c020723c */ /* 0x000ff00000041820 */
[-C--:B-1----:R-:W-:Y:S08]  /*105b0*/  HMMA.16816.F32.BF16 R4, R140, R180.reuse, R4 ;  /* 0x000000b48c04723c */ /* 0x082ff00000041804 */
[C---:B------:R-:W-:Y:S08]  /*105c0*/  HMMA.16816.F32.BF16 R8, R184.reuse, R180, R8 ;  /* 0x000000b4b808723c */ /* 0x040ff00000041808 */
[-C--:B------:R-:W-:Y:S08]  /*105d0*/  HMMA.16816.F32.BF16 R12, R184, R182.reuse, R12 ;  /* 0x000000b6b80c723c */ /* 0x080ff0000004180c */
[C---:B------:R-:W-:Y:S08]  /*105e0*/  HMMA.16816.F32.BF16 R16, R140.reuse, R182, R16 ;  /* 0x000000b68c10723c */ /* 0x040ff00000041810 */
[-C--:B------:R-:W-:Y:S08]  /*105f0*/  HMMA.16816.F32.BF16 R20, R140, R188.reuse, R20 ;  /* 0x000000bc8c14723c */ /* 0x080ff00000041814 */
[C---:B------:R-:W-:Y:S08]  /*10600*/  HMMA.16816.F32.BF16 R24, R184.reuse, R188, R24 ;  /* 0x000000bcb818723c */ /* 0x040ff00000041818 */
[-C--:B------:R-:W-:Y:S08]  /*10610*/  HMMA.16816.F32.BF16 R28, R184, R190.reuse, R28 ;  /* 0x000000beb81c723c */ /* 0x080ff0000004181c */
[----:B------:R-:W-:Y:S01]  /*10620*/  HMMA.16816.F32.BF16 R32, R140, R190, R32 ;  /* 0x000000be8c20723c */ /* 0x000fe20000041820 */
[----:B------:R-:W1:Y:S01]  /*10630*/  LDSM.16.M88.4 R140, [R221+0x9800] ;  /* 0x00980000dd8c783b */ /* 0x000e620000000200 */
[----:B------:R-:W-:Y:S06]  /*10640*/  DEPBAR.LE SB0, 0x0 ;  /* 0x000080000000791a */ /* 0x000fec0000000000 */
[-C--:B---3--:R-:W-:Y:S01]  /*10650*/  HMMA.16816.F32.BF16 R4, R196, R204.reuse, R4 ;  /* 0x000000ccc404723c */ /* 0x088fe20000041804 */
[----:B------:R-:W-:Y:S07]  /*10660*/  BAR.SYNC.DEFER_BLOCKING 0x0 ;  /* 0x0000000000007b1d */ /* 0x000fee0000010000 */
[C---:B--2---:R-:W-:Y:S08]  /*10670*/  HMMA.16816.F32.BF16 R8, R200.reuse, R204, R8 ;  /* 0x000000ccc808723c */ /* 0x044ff00000041808 */
[-C--:B------:R-:W-:Y:S03]  /*10680*/  HMMA.16816.F32.BF16 R12, R200, R206.reuse, R12 ;  /* 0x000000cec80c723c */ /* 0x080fe6000004180c */
[----:B------:R-:W-:Y:S01]  /*10690*/  FSEL R183, R7, -INF , !P0 ;  /* 0xff80000007b77808 */ /* 0x000fe20004000000 */
[----:B------:R-:W-:Y:S01]  /*106a0*/  VIADD R7, R3, 0x9 ;  /* 0x0000000903077836 */ /* 0x000fe20000000000 */
[C---:B------:R-:W-:Y:S02]  /*106b0*/  ISETP.GT.AND P0, PT, R234.reuse, R133, PT ;  /* 0x00000085ea00720c */ /* 0x040fe40003f04270 */
[----:B------:R-:W-:Y:S01]  /*106c0*/  FSEL R185, R5, -INF , !P2 ;  /* 0xff80000005b97808 */ /* 0x000fe20005000000 */
[C---:B------:R-:W-:Y:S04]  /*106d0*/  HMMA.16816.F32.BF16 R16, R196.reuse, R206, R16 ;  /* 0x000000cec410723c */ /* 0x040fe80000041810 */
[----:B------:R-:W-:Y:S01]  /*106e0*/  FSEL R179, R11, -INF , !P0 ;  /* 0xff8000000bb37808 */ /* 0x000fe20004000000 */
[----:B------:R-:W-:Y:S01]  /*106f0*/  VIADD R5, R3, 0x11 ;  /* 0x0000001103057836 */ /* 0x000fe20000000000 */
[----:B------:R-:W-:Y:S02]  /*10700*/  ISETP.GT.AND P0, PT, R234, R7, PT ;  /* 0x00000007ea00720c */ /* 0x000fe40003f04270 */
[----:B------:R-:W-:Y:S01]  /*10710*/  ISETP.GT.AND P2, PT, R235, R133, PT ;  /* 0x00000085eb00720c */ /* 0x000fe20003f44270 */
[-C--:B-1----:R-:W-:Y:S03]  /*10720*/  HMMA.16816.F32.BF16 R20, R196, R140.reuse, R20 ;  /* 0x0000008cc414723c */ /* 0x082fe60000041814 */
[----:B------:R-:W-:Y:S02]  /*10730*/  FSEL R187, R15, -INF , !P0 ;  /* 0xff8000000fbb7808 */ /* 0x000fe40004000000 */
[----:B------:R-:W-:Y:S02]  /*10740*/  ISETP.GT.AND P0, PT, R236, R7, PT ;  /* 0x00000007ec00720c */ /* 0x000fe40003f04270 */
[----:B------:R-:W-:Y:S01]  /*10750*/  FSEL R184, R6, -INF , !P1 ;  /* 0xff80000006b87808 */ /* 0x000fe20004800000 */
[C---:B------:R-:W-:Y:S04]  /*10760*/  HMMA.16816.F32.BF16 R24, R200.reuse, R140, R24 ;  /* 0x0000008cc818723c */ /* 0x040fe80000041818 */
[----:B------:R-:W-:Y:S01]  /*10770*/  FSEL R135, R19, -INF , !P0 ;  /* 0xff80000013877808 */ /* 0x000fe20004000000 */
[C---:B------:R-:W-:Y:S01]  /*10780*/  VIADD R6, R3.reuse, 0x8 ;  /* 0x0000000803067836 */ /* 0x040fe20000000000 */
[----:B------:R-:W-:Y:S02]  /*10790*/  ISETP.GT.AND P0, PT, R236, R5, PT ;  /* 0x00000005ec00720c */ /* 0x000fe40003f04270 */
[-C--:B------:R-:W-:Y:S01]  /*107a0*/  ISETP.GT.AND P1, PT, R234, R3.reuse, PT ;  /* 0x00000003ea00720c */ /* 0x080fe20003f24270 */
[-C--:B------:R-:W-:Y:S03]  /*107b0*/  HMMA.16816.F32.BF16 R28, R200, R142.reuse, R28 ;  /* 0x0000008ec81c723c */ /* 0x080fe6000004181c */
[----:B------:R-:W-:Y:S01]  /*107c0*/  FSEL R186, R4, -INF , !P3 ;  /* 0xff80000004ba7808 */ /* 0x000fe20005800000 */
[----:B------:R-:W-:Y:S01]  /*107d0*/  VIADD R4, R3, 0x10 ;  /* 0x0000001003047836 */ /* 0x000fe20000000000 */
[----:B------:R-:W-:Y:S02]  /*107e0*/  FSEL R23, R23, -INF , !P0 ;  /* 0xff80000017177808 */ /* 0x000fe40004000000 */
[----:B------:R-:W-:Y:S01]  /*107f0*/  ISETP.GT.AND P3, PT, R235, R3, PT ;  /* 0x00000003eb00720c */ /* 0x000fe20003f64270 */
[----:B------:R-:W-:Y:S04]  /*10800*/  HMMA.16816.F32.BF16 R32, R196, R142, R32 ;  /* 0x0000008ec420723c */ /* 0x000fe80000041820 */
[----:B------:R-:W-:Y:S02]  /*10810*/  FSEL R181, R9, -INF , !P2 ;  /* 0xff80000009b57808 */ /* 0x000fe40005000000 */
[----:B------:R-:W-:Y:S02]  /*10820*/  ISETP.GT.AND P0, PT, R234, R5, PT ;  /* 0x00000005ea00720c */ /* 0x000fe40003f04270 */
[-C--:B------:R-:W-:Y:S02]  /*10830*/  ISETP.GT.AND P2, PT, R235, R7.reuse, PT ;  /* 0x00000007eb00720c */ /* 0x080fe40003f44270 */
[----:B------:R-:W-:Y:S02]  /*10840*/  FSEL R180, R10, -INF , !P1 ;  /* 0xff8000000ab47808 */ /* 0x000fe40004800000 */
[-C--:B------:R-:W-:Y:S02]  /*10850*/  ISETP.GT.AND P1, PT, R234, R6.reuse, PT ;  /* 0x00000006ea00720c */ /* 0x080fe40003f24270 */
[----:B------:R-:W-:Y:S02]  /*10860*/  FSEL R182, R8, -INF , !P3 ;  /* 0xff80000008b67808 */ /* 0x000fe40005800000 */
[----:B------:R-:W-:Y:S02]  /*10870*/  FSEL R27, R27, -INF , !P0 ;  /* 0xff8000001b1b7808 */ /* 0x000fe40004000000 */
[----:B------:R-:W-:Y:S02]  /*10880*/  ISETP.GT.AND P3, PT, R235, R6, PT ;  /* 0x00000006eb00720c */ /* 0x000fe40003f64270 */
[----:B------:R-:W-:Y:S02]  /*10890*/  FSEL R177, R13, -INF , !P2 ;  /* 0xff8000000db17808 */ /* 0x000fe40005000000 */
[----:B------:R-:W-:Y:S02]  /*108a0*/  ISETP.GT.AND P0, PT, R234, R0, PT ;  /* 0x00000000ea00720c */ /* 0x000fe40003f04270 */
[----:B------:R-:W-:Y:S02]  /*108b0*/  ISETP.GT.AND P2, PT, R227, R7, PT ;  /* 0x00000007e300720c */ /* 0x000fe40003f44270 */
        /* <DEDUP_REMOVED lines=12> */
[-C--:B------:R-:W-:Y:S02]  /*10980*/  ISETP.GT.AND P3, PT, R227, R4.reuse, PT ;  /* 0x00000004e300720c */ /* 0x080fe40003f64270 */
[----:B------:R-:W-:Y:S02]  /*10990*/  FSEL R9, R21, -INF , !P2 ;  /* 0xff80000015097808 */ /* 0x000fe40005000000 */
[----:B------:R-:W-:Y:S02]  /*109a0*/  ISETP.GE.AND P0, PT, R133, R231, PT ;  /* 0x000000e78500720c */ /* 0x000fe40003f06270 */
[----:B------:R-:W-:Y:S02]  /*109b0*/  ISETP.GT.AND P2, PT, R235, R5, PT ;  /* 0x00000005eb00720c */ /* 0x000fe40003f44270 */
[----:B------:R-:W-:Y:S02]  /*109c0*/  FSEL R8, R22, -INF , !P1 ;  /* 0xff80000016087808 */ /* 0x000fe40004800000 */
[-C--:B------:R-:W-:Y:S02]  /*109d0*/  ISETP.GT.AND P1, PT, R234, R4.reuse, PT ;  /* 0x00000004ea00720c */ /* 0x080fe40003f24270 */
[----:B------:R-:W-:Y:S02]  /*109e0*/  FSEL R134, R20, -INF , !P3 ;  /* 0xff80000014867808 */ /* 0x000fe40005800000 */
[----:B------:R-:W-:Y:S02]  /*109f0*/  FSEL R14, R181, -INF , !P0 ;  /* 0xff800000b50e7808 */ /* 0x000fe40004000000 */
[----:B------:R-:W-:Y:S02]  /*10a00*/  ISETP.GT.AND P3, PT, R235, R4, PT ;  /* 0x00000004eb00720c */ /* 0x000fe40003f64270 */
        /* <DEDUP_REMOVED lines=21> */
[CC--:B------:R-:W-:Y:S02]  /*10b60*/  ISETP.GE.AND P6, PT, R133.reuse, R229.reuse, PT ;  /* 0x000000e58500720c */ /* 0x0c0fe40003fc6270 */
[----:B------:R-:W-:Y:S02]  /*10b70*/  FSEL R12, R186, -INF , !P1 ;  /* 0xff800000ba0c7808 */ /* 0x000fe40004800000 */
[-C--:B------:R-:W-:Y:S02]  /*10b80*/  ISETP.GE.AND P4, PT, R6, R229.reuse, PT ;  /* 0x000000e50600720c */ /* 0x080fe40003f86270 */
[C---:B------:R-:W-:Y:S02]  /*10b90*/  ISETP.GE.AND P1, PT, R133.reuse, R230, PT ;  /* 0x000000e68500720c */ /* 0x040fe40003f26270 */
[----:B------:R-:W-:Y:S02]  /*10ba0*/  FSEL R34, R34, -INF , !P3 ;  /* 0xff80000022227808 */ /* 0x000fe40005800000 */
[----:B------:R-:W-:Y:S02]  /*10bb0*/  FSEL R198, R32, -INF , !P0 ;  /* 0xff80000020c67808 */ /* 0x000fe40004000000 */
[----:B------:R-:W-:Y:S02]  /*10bc0*/  ISETP.GE.AND P3, PT, R133, R228, PT ;  /* 0x000000e48500720c */ /* 0x000fe40003f66270 */
[-C--:B------:R-:W-:Y:S02]  /*10bd0*/  ISETP.GE.AND P0, PT, R2, R229.reuse, PT ;  /* 0x000000e50200720c */ /* 0x080fe40003f06270 */
[----:B------:R-:W-:Y:S02]  /*10be0*/  FSEL R10, R184, -INF , !P5 ;  /* 0xff800000b80a7808 */ /* 0x000fe40006800000 */
[----:B------:R-:W-:Y:S02]  /*10bf0*/  FSEL R13, R183, -INF , !P6 ;  /* 0xff800000b70d7808 */ /* 0x000fe40007000000 */
[----:B------:R-:W-:Y:S02]  /*10c00*/  FSEL R16, R180, -INF , !P2 ;  /* 0xff800000b4107808 */ /* 0x000fe40005000000 */
[----:B------:R-:W-:Y:S02]  /*10c10*/  FSEL R17, R17, -INF , !P4 ;  /* 0xff80000011117808 */ /* 0x000fe40006000000 */
[C---:B------:R-:W-:Y:S02]  /*10c20*/  ISETP.GE.AND P5, PT, R6.reuse, R230, PT ;  /* 0x000000e60600720c */ /* 0x040fe40003fa6270 */
[-C--:B------:R-:W-:Y:S02]  /*10c30*/  ISETP.GE.AND P6, PT, R6, R228.reuse, PT ;  /* 0x000000e40600720c */ /* 0x080fe40003fc6270 */
[-C--:B------:R-:W-:Y:S02]  /*10c40*/  ISETP.GE.AND P2, PT, R7, R228.reuse, PT ;  /* 0x000000e40700720c */ /* 0x080fe40003f46270 */
[----:B------:R-:W-:Y:S02]  /*10c50*/  FSEL R24, R179, -INF , !P1 ;  /* 0xff800000b3187808 */ /* 0x000fe40004800000 */
[----:B------:R-:W-:Y:S02]  /*10c60*/  ISETP.GE.AND P4, PT, R5, R228, PT ;  /* 0x000000e40500720c */ /* 0x000fe40003f86270 */
[-C--:B------:R-:W-:Y:S02]  /*10c70*/  ISETP.GE.AND P1, PT, R7, R229.reuse, PT ;  /* 0x000000e50700720c */ /* 0x080fe40003f26270 */
[----:B------:R-:W-:Y:S02]  /*10c80*/  FSEL R11, R185, -INF , !P3 ;  /* 0xff800000b90b7808 */ /* 0x000fe40005800000 */
[----:B------:R-:W-:Y:S02]  /*10c90*/  FSEL R200, R34, -INF , !P0 ;  /* 0xff80000022c87808 */ /* 0x000fe40004000000 */
[----:B----4-:R-:W-:Y:S02]  /*10ca0*/  ISETP.GT.AND P0, PT, R233, R208, PT ;  /* 0x000000d0e900720c */ /* 0x010fe40003f04270 */
[----:B------:R-:W-:Y:S02]  /*10cb0*/  FSEL R25, R176, -INF , !P5 ;  /* 0xff800000b0197808 */ /* 0x000fe40006800000 */
[----:B------:R-:W-:Y:S02]  /*10cc0*/  FSEL R19, R140, -INF , !P6 ;  /* 0xff8000008c137808 */ /* 0x000fe40007000000 */
[----:B------:R-:W-:Y:S02]  /*10cd0*/  FSEL R18, R136, -INF , !P2 ;  /* 0xff80000088127808 */ /* 0x000fe40005000000 */
[----:B------:R-:W-:Y:S02]  /*10ce0*/  FSEL R190, R9, -INF , !P4 ;  /* 0xff80000009be7808 */ /* 0x000fe40006000000 */
[C---:B------:R-:W-:Y:S02]  /*10cf0*/  ISETP.GE.AND P5, PT, R4.reuse, R229, PT ;  /* 0x000000e50400720c */ /* 0x040fe40003fa6270 */
[C---:B------:R-:W-:Y:S02]  /*10d00*/  ISETP.GE.AND P6, PT, R4.reuse, R231, PT ;  /* 0x000000e70400720c */ /* 0x040fe40003fc6270 */
[----:B------:R-:W-:Y:S02]  /*10d10*/  ISETP.GE.AND P2, PT, R4, R230, PT ;  /* 0x000000e60400720c */ /* 0x000fe40003f46270 */
[----:B------:R-:W-:Y:S02]  /*10d20*/  FSEL R20, R135, -INF , !P1 ;  /* 0xff80000087147808 */ /* 0x000fe40004800000 */
[----:B------:R-:W-:Y:S02]  /*10d30*/  ISETP.GE.AND P4, PT, R0, R228, PT ;  /* 0x000000e40000720c */ /* 0x000fe40003f86270 */
[-C--:B------:R-:W-:Y:S02]  /*10d40*/  ISETP.GE.AND P1, PT, R5, R229.reuse, PT ;  /* 0x000000e50500720c */ /* 0x080fe40003f26270 */
[----:B------:R-:W-:Y:S02]  /*10d50*/  FMNMX3.FTZ R4, R132, R12, R11, !PT ;  /* 0x0000000c84047276 */ /* 0x000fe4000781000b */
[----:B------:R-:W-:Y:S02]  /*10d60*/  FMNMX3.FTZ R3, R137, R10, R13, !PT ;  /* 0x0000000a89037276 */ /* 0x000fe4000781000d */
[----:B------:R-:W-:Y:S02]  /*10d70*/  FSEL R197, R33, -INF , !P4 ;  /* 0xff80000021c57808 */ /* 0x000fe40006000000 */
[----:B------:R-:W-:Y:S02]  /*10d80*/  FSEL R192, R8, -INF , !P5 ;  /* 0xff80000008c07808 */ /* 0x000fe40006800000 */
[----:B------:R-:W-:Y:S02]  /*10d90*/  FSEL R194, R23, -INF , !P1 ;  /* 0xff80000017c27808 */ /* 0x000fe40004800000 */
[----:B------:R-:W-:Y:S02]  /*10da0*/  ISETP.GE.AND P4, PT, R0, R229, PT ;  /* 0x000000e50000720c */ /* 0x000fe40003f86270 */
[----:B------:R-:W-:Y:S02]  /*10db0*/  FMNMX3.FTZ R4, R4, R19, R18, !PT ;  /* 0x0000001304047276 */ /* 0x000fe40007810012 */
[----:B------:R-:W-:Y:S02]  /*10dc0*/  FMNMX3.FTZ R3, R3, R17, R20, !PT ;  /* 0x0000001103037276 */ /* 0x000fe40007810014 */
[----:B------:R-:W-:Y:S02]  /*10dd0*/  ISETP.GE.AND P3, PT, R6, R231, PT ;  /* 0x000000e70600720c */ /* 0x000fe40003f66270 */
[----:B------:R-:W-:Y:S02]  /*10de0*/  FSEL R203, R35, -INF , !P4 ;  /* 0xff80000023cb7808 */ /* 0x000fe40006000000 */
[----:B------:R-:W-:Y:S02]  /*10df0*/  FMNMX3.FTZ R135, R4, R191, R190, !PT ;  /* 0x000000bf04877276 */ /* 0x000fe400078100be */
[----:B------:R-:W-:Y:S02]  /*10e00*/  FMNMX3.FTZ R3, R3, R192, R194, !PT ;  /* 0x000000c003037276 */ /* 0x000fe400078100c2 */
[----:B------:R-:W-:Y:S02]  /*10e10*/  FSEL R22, R178, -INF , !P3 ;  /* 0xff800000b2167808 */ /* 0x000fe40005800000 */
[-C--:B------:R-:W-:Y:S02]  /*10e20*/  ISETP.GE.AND P3, PT, R7, R230.reuse, PT ;  /* 0x000000e60700720c */ /* 0x080fe40003f66270 */
[CC--:B------:R-:W-:Y:S02]  /*10e30*/  ISETP.GE.AND P5, PT, R5.reuse, R231.reuse, PT ;  /* 0x000000e70500720c */ /* 0x0c0fe40003fa6270 */
[----:B------:R-:W-:Y:S02]  /*10e40*/  ISETP.GE.AND P1, PT, R5, R230, PT ;  /* 0x000000e60500720c */ /* 0x000fe40003f26270 */
[----:B------:R-:W-:Y:S02]  /*10e50*/  ISETP.GE.AND P4, PT, R2, R231, PT ;  /* 0x000000e70200720c */ /* 0x000fe40003f86270 */
[----:B------:R-:W-:Y:S02]  /*10e60*/  FMNMX3.FTZ R135, R135, R198, R197, !PT ;  /* 0x000000c687877276 */ /* 0x000fe400078100c5 */
[----:B------:R-:W-:Y:S01]  /*10e70*/  FMNMX3.FTZ R134, R3, R200, R203, !PT ;  /* 0x000000c803867276 */ /* 0x000fe200078100cb */
[----:B------:R-:W-:Y:S08]  /*10e80*/  @P0 BRA `(.L_x_1312) ;  /* 0xffffffec00980947 */ /* 0x000ff0000383ffff */
.L_x_1311:
[----:B------:R-:W-:Y:S01]  /*10e90*/  FMNMX3.FTZ R3, R138, R15, R14, !PT ;  /* 0x0000000f8a037276 */ /* 0x000fe2000781000e */
[----:B-1----:R-:W-:Y:S01]  /*10ea0*/  SHFL.BFLY PT, R5, R135, 0x2, 0x1f ;  /* 0x0c401f0087057f89 */ /* 0x002fe200000e0000 */
[----:B------:R-:W-:Y:S02]  /*10eb0*/  FSEL R4, R187, -INF , !P3 ;  /* 0xff800000bb047808 */ /* 0x000fe40005800000 */
[----:B------:R-:W-:Y:S05]  /*10ec0*/  FSEL R195, R142, -INF , !P6 ;  /* 0xff8000008ec37808 */ /* 0x000fea0007000000 */
[----:B------:R-:W-:Y:S01]  /*10ed0*/  LDSM.16.MT88.4 R184, [R220+0xa000] ;  /* 0x00a00000dcb8783b */ /* 0x000fe20000004200 */
[----:B------:R-:W-:Y:S02]  /*10ee0*/  FSEL R193, R141, -INF , !P5 ;  /* 0xff8000008dc17808 */ /* 0x000fe40006800000 */
[----:B------:R-:W-:Y:S02]  /*10ef0*/  ISETP.GE.AND P3, PT, R0, R231, PT ;  /* 0x000000e70000720c */ /* 0x000fe40003f66270 */
[----:B------:R-:W-:Y:S02]  /*10f00*/  FMNMX3.FTZ R3, R3, R22, R21, !PT ;  /* 0x0000001603037276 */ /* 0x000fe40007810015 */
[----:B------:R-:W-:Y:S02]  /*10f10*/  FSEL R199, R28, -INF , !P4 ;  /* 0xff8000001cc77808 */ /* 0x000fe40006000000 */
[----:B------:R-:W-:Y:S02]  /*10f20*/  FSEL R202, R29, -INF , !P3 ;  /* 0xff8000001dca7808 */ /* 0x000fe40005800000 */
[----:B------:R-:W-:Y:S02]  /*10f30*/  FMNMX3.FTZ R3, R3, R195, R193, !PT ;  /* 0x000000c303037276 */ /* 0x000fe400078100c1 */
[-C--:B------:R-:W-:Y:S02]  /*10f40*/  ISETP.GE.AND P0, PT, R2, R230.reuse, PT ;  /* 0x000000e60200720c */ /* 0x080fe40003f06270 */
[----:B------:R-:W-:Y:S01]  /*10f50*/  FMNMX3.FTZ R3, R3, R199, R202, !PT ;  /* 0x000000c703037276 */ /* 0x000fe200078100ca */
[----:B------:R-:W-:Y:S01]  /*10f60*/  SHFL.BFLY PT, R2, R134, 0x2, 0x1f ;  /* 0x0c401f0086027f89 */ /* 0x000fe200000e0000 */
[----:B------:R-:W-:Y:S02]  /*10f70*/  ISETP.GE.AND P6, PT, R0, R230, PT ;  /* 0x000000e60000720c */ /* 0x000fe40003fc6270 */
[----:B------:R-:W-:Y:S05]  /*10f80*/  FMNMX3.FTZ R0, R139, R16, R24, !PT ;  /* 0x000000108b007276 */ /* 0x000fea0007810018 */
[----:B------:R-:W1:Y:S01]  /*10f90*/  SHFL.BFLY PT, R6, R3, 0x2, 0x1f ;  /* 0x0c401f0003067f89 */ /* 0x000e6200000e0000 */
[----:B------:R-:W-:Y:S02]  /*10fa0*/  FSEL R201, R26, -INF , !P2 ;  /* 0xff8000001ac97808 */ /* 0x000fe40005000000 */
[----:B------:R-:W-:Y:S02]  /*10fb0*/  FMNMX3.FTZ R0, R0, R25, R4, !PT ;  /* 0x0000001900007276 */ /* 0x000fe40007810004 */
[----:B------:R-:W-:Y:S02]  /*10fc0*/  FSEL R204, R27, -INF , !P1 ;  /* 0xff8000001bcc7808 */ /* 0x000fe40004800000 */
[----:B------:R-:W-:Y:S02]  /*10fd0*/  FSEL R140, R30, -INF , !P0 ;  /* 0xff8000001e8c7808 */ /* 0x000fe40004000000 */
[----:B------:R-:W-:Y:S02]  /*10fe0*/  FMNMX3.FTZ R0, R0, R201, R204, !PT ;  /* 0x000000c900007276 */ /* 0x000fe400078100cc */
[----:B------:R-:W-:Y:S02]  /*10ff0*/  FSEL R141, R31, -INF , !P6 ;  /* 0xff8000001f8d7808 */ /* 0x000fe40007000000 */
[----:B------:R-:W-:Y:S02]  /*11000*/  LOP3.LUT P6, RZ, R237, 0x4, RZ, 0xc0, !PT ;  /* 0x00000004edff7812 */ /* 0x000fe400078cc0ff */
[----:B------:R-:W-:Y:S02]  /*11010*/  FMNMX3.FTZ R0, R0, R140, R141, !PT ;  /* 0x0000008c00007276 */ /* 0x000fe4000781008d */
[C---:B------:R-:W-:Y:S02]  /*11020*/  IADD3 R34, PT, PT, R216.reuse, 0xa000, RZ ;  /* 0x0000a000d8227810 */ /* 0x040fe40007ffe0ff */
[----:B------:R-:W-:Y:S02]  /*11030*/  IADD3 R196, PT, PT, R216, 0xa040, RZ ;  /* 0x0000a040d8c47810 */ /* 0x000fe40007ffe0ff */
[----:B-1----:R-:W-:Y:S02]  /*11040*/  FMNMX.FTZ R3, R3, R6, !PT ;  /* 0x0000000603037209 */ /* 0x002fe40007810000 */
[----:B------:R-:W-:Y:S02]  /*11050*/  FMNMX.FTZ R134, R134, R2, !PT ;  /* 0x0000000286867209 */ /* 0x000fe40007810000 */
[----:B------:R-:W1:Y:S01]  /*11060*/  SHFL.BFLY PT, R2, R0, 0x2, 0x1f ;  /* 0x0c401f0000027f89 */ /* 0x000e6200000e0000 */
[----:B------:R-:W-:Y:S02]  /*11070*/  FMNMX.FTZ R135, R135, R5, !PT ;  /* 0x0000000587877209 */ /* 0x000fe40007810000 */
[----:B------:R-:W-:Y:S05]  /*11080*/  @P6 IADD3 R196, PT, PT, R34, -0x40, RZ ;  /* 0xffffffc022c46810 */ /* 0x000fea0007ffe0ff */
[----:B------:R-:W2:Y:S08]  /*11090*/  SHFL.BFLY PT, R7, R134, 0x1, 0x1f ;  /* 0x0c201f0086077f89 */ /* 0x000eb000000e0000 */
[----:B------:R-:W3:Y:S08]  /*110a0*/  SHFL.BFLY PT, R133, R3, 0x1, 0x1f ;  /* 0x0c201f0003857f89 */ /* 0x000ef000000e0000 */
[----:B------:R-:W4:Y:S01]  /*110b0*/  SHFL.BFLY PT, R5, R135, 0x1, 0x1f ;  /* 0x0c201f0087057f89 */ /* 0x000f2200000e0000 */
[----:B-1----:R-:W-:Y:S02]  /*110c0*/  FMNMX.FTZ R0, R0, R2, !PT ;  /* 0x0000000200007209 */ /* 0x002fe40007810000 */
[----:B--2---:R-:W-:Y:S05]  /*110d0*/  FMNMX.FTZ R134, R134, R7, !PT ;  /* 0x0000000786867209 */ /* 0x004fea0007810000 */
[----:B------:R-:W1:Y:S01]  /*110e0*/  SHFL.BFLY PT, R2, R0, 0x1, 0x1f ;  /* 0x0c201f0000027f89 */ /* 0x000e6200000e0000 */
[----:B---3--:R-:W-:Y:S01]  /*110f0*/  FMNMX.FTZ R133, R3, R133, !PT ;  /* 0x0000008503857209 */ /* 0x008fe20007810000 */
[C---:B------:R-:W-:Y:S01]  /*11100*/  FMUL.FTZ R143, R134.reuse, UR4 ;  /* 0x00000004868f7c20 */ /* 0x040fe20008410000 */
[----:B------:R-:W-:Y:S02]  /*11110*/  FSETP.NEU.FTZ.AND P2, PT, R134, -INF , PT ;  /* 0xff8000008600780b */ /* 0x000fe40003f5d000 */
[C---:B------:R-:W-:Y:S01]  /*11120*/  FSETP.NEU.FTZ.AND P1, PT, R133.reuse, -INF , PT ;  /* 0xff8000008500780b */ /* 0x040fe20003f3d000 */
[----:B------:R-:W-:Y:S01]  /*11130*/  FMUL.FTZ R188, R133, UR4 ;  /* 0x0000000485bc7c20 */ /* 0x000fe20008410000 */
[----:B------:R-:W-:Y:S02]  /*11140*/  FSEL R143, R143, RZ, P2 ;  /* 0x000000ff8f8f7208 */ /* 0x000fe40001000000 */
[----:B----4-:R-:W-:Y:S02]  /*11150*/  FMNMX.FTZ R135, R135, R5, !PT ;  /* 0x0000000587877209 */ /* 0x010fe40007810000 */
[----:B------:R-:W-:Y:S01]  /*11160*/  FSEL R188, R188, RZ, P1 ;  /* 0x000000ffbcbc7208 */ /* 0x000fe20000800000 */
[----:B------:R-:W-:Y:S01]  /*11170*/  FFMA.FTZ R20, R20, UR4, -R143 ;  /* 0x0000000414147c23 */ /* 0x000fe2000801088f */
[C---:B------:R-:W-:Y:S01]  /*11180*/  FSETP.NEU.FTZ.AND P3, PT, R135.reuse, -INF , PT ;  /* 0xff8000008700780b */ /* 0x040fe20003f7d000 */
[----:B------:R-:W-:Y:S01]  /*11190*/  FMUL.FTZ R142, R135, UR4 ;  /* 0x00000004878e7c20 */ /* 0x000fe20008410000 */
[----:B------:R-:W-:Y:S01]  /*111a0*/  FSEL R3, R134, RZ, P2 ;  /* 0x000000ff86037208 */ /* 0x000fe20001000000 */
[--C-:B------:R-:W-:Y:S01]  /*111b0*/  FFMA.FTZ R22, R22, UR4, -R188.reuse ;  /* 0x0000000416167c23 */ /* 0x100fe200080108bc */
[----:B------:R-:W-:Y:S01]  /*111c0*/  FFMA.FTZ R21, R21, UR4, -R188 ;  /* 0x0000000415157c23 */ /* 0x000fe200080108bc */
[----:B------:R-:W-:Y:S01]  /*111d0*/  MUFU.EX2 R248, R20 ;  /* 0x0000001400f87308 */ /* 0x000fe20000000800 */
[----:B------:R-:W-:Y:S01]  /*111e0*/  FSEL R142, R142, RZ, P3 ;  /* 0x000000ff8e8e7208 */ /* 0x000fe20001800000 */
[----:B------:R-:W-:Y:S01]  /*111f0*/  FADD.FTZ R3, -R3, R137 ;  /* 0x0000008903037221 */ /* 0x000fe20000010100 */
[--C-:B------:R-:W-:Y:S07]  /*11200*/  FFMA.FTZ R10, R10, UR4, -R143.reuse ;  /* 0x000000040a0a7c23 */ /* 0x100fee000801088f */
[----:B------:R-:W-:Y:S01]  /*11210*/  MUFU.EX2 R245, R22 ;  /* 0x0000001600f57308 */ /* 0x000fe20000000800 */
[----:B-1----:R-:W-:Y:S01]  /*11220*/  FMNMX.FTZ R136, R0, R2, !PT ;  /* 0x0000000200887209 */ /* 0x002fe20007810000 */
[----:B------:R-:W-:Y:S01]  /*11230*/  FMUL.FTZ R3, R3, UR4 ;  /* 0x0000000403037c20 */ /* 0x000fe20008410000 */
[----:B------:R-:W-:Y:S07]  /*11240*/  FSEL R0, R135, RZ, P3 ;  /* 0x000000ff87007208 */ /* 0x000fee0001800000 */
[----:B------:R1:W2:Y:S01]  /*11250*/  MUFU.EX2 R246, R21 ;  /* 0x0000001500f67308 */ /* 0x0002a20000000800 */
[C---:B------:R-:W-:Y:S01]  /*11260*/  FSETP.NEU.FTZ.AND P0, PT, R136.reuse, -INF , PT ;  /* 0xff8000008800780b */ /* 0x040fe20003f1d000 */
[----:B------:R-:W-:Y:S01]  /*11270*/  FMUL.FTZ R189, R136, UR4 ;  /* 0x0000000488bd7c20 */ /* 0x000fe20008410000 */
[----:B------:R-:W-:Y:S01]  /*11280*/  FFMA.FTZ R12, R12, UR4, -R142 ;  /* 0x000000040c0c7c23 */ /* 0x000fe2000801088e */
[----:B------:R-:W-:Y:S01]  /*11290*/  FADD.FTZ R2, -R0, R132 ;  /* 0x0000008400027221 */ /* 0x000fe20000010100 */
[----:B------:R-:W-:Y:S01]  /*112a0*/  FSEL R0, R133, RZ, P1 ;  /* 0x000000ff85007208 */ /* 0x000fe20000800000 */
[--C-:B------:R-:W-:Y:S01]  /*112b0*/  FFMA.FTZ R11, R11, UR4, -R142.reuse ;  /* 0x000000040b0b7c23 */ /* 0x100fe2000801088e */
[----:B------:R-:W-:Y:S01]  /*112c0*/  FSEL R189, R189, RZ, P0 ;  /* 0x000000ffbdbd7208 */ /* 0x000fe20000000000 */
[----:B------:R-:W-:Y:S01]  /*112d0*/  FFMA.FTZ R13, R13, UR4, -R143 ;  /* 0x000000040d0d7c23 */ /* 0x000fe2000801088f */
[----:B------:R-:W-:Y:S01]  /*112e0*/  FSEL R5, R136, RZ, P0 ;  /* 0x000000ff88057208 */ /* 0x000fe20000000000 */
[--C-:B------:R-:W-:Y:S01]  /*112f0*/  FFMA.FTZ R19, R19, UR4, -R142.reuse ;  /* 0x0000000413137c23 */ /* 0x100fe2000801088e */
[----:B------:R-:W-:Y:S01]  /*11300*/  FFMA.FTZ R18, R18, UR4, -R142 ;  /* 0x0000000412127c23 */ /* 0x000fe2000801088e */
[----:B------:R-:W-:Y:S01]  /*11310*/  FFMA.FTZ R6, R4, UR4, -R189 ;  /* 0x0000000404067c23 */ /* 0x000fe200080108bd */
[----:B------:R-:W-:Y:S01]  /*11320*/  FFMA.FTZ R17, R17, UR4, -R143 ;  /* 0x0000000411117c23 */ /* 0x000fe2000801088f */
[----:B-1----:R-:W1:Y:S01]  /*11330*/  LDSM.16.MT88.4 R20, [R216+0xa000] ;  /* 0x00a00000d814783b */ /* 0x002e620000004200 */
[----:B------:R-:W-:Y:S01]  /*11340*/  FMUL.FTZ R4, R2, UR4 ;  /* 0x0000000402047c20 */ /* 0x000fe20008410000 */
[----:B------:R-:W-:Y:S01]  /*11350*/  FADD.FTZ R2, -R0, R138 ;  /* 0x0000008a00027221 */ /* 0x000fe20000010100 */
[----:B------:R-:W-:Y:S01]  /*11360*/  FADD.FTZ R0, -R5, R139 ;  /* 0x0000008b05007221 */ /* 0x000fe20000010100 */
[----:B------:R-:W-:Y:S01]  /*11370*/  MUFU.EX2 R33, R12 ;  /* 0x0000000c00217308 */ /* 0x000fe20000000800 */
[--C-:B------:R-:W-:Y:S01]  /*11380*/  FFMA.FTZ R16, R16, UR4, -R189.reuse ;  /* 0x0000000410107c23 */ /* 0x100fe200080108bd */
[----:B------:R-:W-:Y:S01]  /*11390*/  FMUL.FTZ R2, R2, UR4 ;  /* 0x0000000402027c20 */ /* 0x000fe20008410000 */
[----:B------:R-:W-:Y:S07]  /*113a0*/  FMUL.FTZ R0, R0, UR4 ;  /* 0x0000000400007c20 */ /* 0x000fee0008410000 */
[----:B------:R-:W3:Y:S01]  /*113b0*/  MUFU.EX2 R32, R11 ;  /* 0x0000000b00207308 */ /* 0x000ee20000000800 */
[--C-:B------:R-:W-:Y:S01]  /*113c0*/  FFMA.FTZ R24, R24, UR4, -R189.reuse ;  /* 0x0000000418187c23 */ /* 0x100fe200080108bd */
[--C-:B------:R-:W-:Y:S01]  /*113d0*/  FFMA.FTZ R25, R25, UR4, -R189.reuse ;  /* 0x0000000419197c23 */ /* 0x100fe200080108bd */
[--C-:B------:R-:W-:Y:S07]  /*113e0*/  FFMA.FTZ R15, R15, UR4, -R188.reuse ;  /* 0x000000040f0f7c23 */ /* 0x100fee00080108bc */
[----:B------:R-:W-:Y:S01]  /*113f0*/  MUFU.EX2 R249, R10 ;  /* 0x0000000a00f97308 */ /* 0x000fe20000000800 */
[----:B------:R-:W-:Y:S01]  /*11400*/  FFMA.FTZ R14, R14, UR4, -R188 ;  /* 0x000000040e0e7c23 */ /* 0x000fe200080108bc */
[----:B--2---:R-:W-:Y:S01]  /*11410*/  F2FP.BF16.F32.PACK_AB R182, R246, R245 ;  /* 0x000000f5f6b6723e */ /* 0x004fe200000010ff */
[--C-:B------:R-:W-:Y:S07]  /*11420*/  FFMA.FTZ R137, R191, UR4, -R142.reuse ;  /* 0x00000004bf897c23 */ /* 0x100fee000801088e */
[----:B------:R-:W-:Y:S01]  /*11430*/  MUFU.EX2 R252, R19 ;  /* 0x0000001300fc7308 */ /* 0x000fe20000000800 */
[--C-:B------:R-:W-:Y:S01]  /*11440*/  FFMA.FTZ R138, R190, UR4, -R142.reuse ;  /* 0x00000004be8a7c23 */ /* 0x100fe2000801088e */
[--C-:B------:R-:W-:Y:S01]  /*11450*/  FFMA.FTZ R140, R140, UR4, -R189.reuse ;  /* 0x000000048c8c7c23 */ /* 0x100fe200080108bd */
[----:B------:R-:W-:Y:S07]  /*11460*/  FFMA.FTZ R141, R141, UR4, -R189 ;  /* 0x000000048d8d7c23 */ /* 0x000fee00080108bd */
[----:B------:R-:W2:Y:S01]  /*11470*/  MUFU.EX2 R251, R18 ;  /* 0x0000001200fb7308 */ /* 0x000ea20000000800 */
[----:B---3--:R-:W-:Y:S09]  /*11480*/  F2FP.BF16.F32.PACK_AB R176, R32, R33 ;  /* 0x0000002120b0723e */ /* 0x008ff200000010ff */
[----:B------:R-:W3:Y:S10]  /*11490*/  MUFU.EX2 R247, R17 ;  /* 0x0000001100f77308 */ /* 0x000ef40000000800 */
[----:B------:R-:W-:Y:S10]  /*114a0*/  MUFU.EX2 R209, R6 ;  /* 0x0000000600d17308 */ /* 0x000ff40000000800 */
[----:B------:R-:W4:Y:S01]  /*114b0*/  MUFU.EX2 R132, R4 ;  /* 0x0000000400847308 */ /* 0x000f220000000800 */
[----:B--2---:R-:W-:Y:S09]  /*114c0*/  F2FP.BF16.F32.PACK_AB R178, R251, R252 ;  /* 0x000000fcfbb2723e */ /* 0x004ff200000010ff */
[----:B------:R-:W2:Y:S01]  /*114d0*/  MUFU.EX2 R3, R3 ;  /* 0x0000000300037308 */ /* 0x000ea20000000800 */
[----:B---3--:R-:W-:Y:S09]  /*114e0*/  F2FP.BF16.F32.PACK_AB R179, R248, R247 ;  /* 0x000000f7f8b3723e */ /* 0x008ff200000010ff */
[----:B------:R-:W3:Y:S10]  /*114f0*/  MUFU.EX2 R250, R13 ;  /* 0x0000000d00fa7308 */ /* 0x000ef40000000800 */
[----:B------:R-:W-:Y:S01]  /*11500*/  MUFU.EX2 R243, R15 ;  /* 0x0000000f00f37308 */ /* 0x000fe20000000800 */
[C---:B----4-:R-:W-:Y:S01]  /*11510*/  FMUL.FTZ R4, R132.reuse, R144 ;  /* 0x0000009084047220 */ /* 0x050fe20000410000 */
[C---:B------:R-:W-:Y:S08]  /*11520*/  FMUL.FTZ R5, R132.reuse, R145 ;  /* 0x0000009184057220 */ /* 0x040ff00000410000 */
[----:B------:R-:W4:Y:S01]  /*11530*/  MUFU.EX2 R244, R14 ;  /* 0x0000000e00f47308 */ /* 0x000f220000000800 */
[----:B------:R-:W-:Y:S01]  /*11540*/  FMUL.FTZ R17, R132, R157 ;  /* 0x0000009d84117220 */ /* 0x000fe20000410000 */
[C---:B--2---:R-:W-:Y:S01]  /*11550*/  FMUL.FTZ R6, R3.reuse, R146 ;  /* 0x0000009203067220 */ /* 0x044fe20000410000 */
[C---:B------:R-:W-:Y:S07]  /*11560*/  FMUL.FTZ R7, R3.reuse, R147 ;  /* 0x0000009303077220 */ /* 0x040fee0000410000 */
[----:B------:R2:W-:Y:S01]  /*11570*/  MUFU.EX2 R240, R16 ;  /* 0x0000001000f07308 */ /* 0x0005e20000000800 */
[C---:B------:R-:W-:Y:S01]  /*11580*/  FMUL.FTZ R18, R3.reuse, R158 ;  /* 0x0000009e03127220 */ /* 0x040fe20000410000 */
[----:B---3--:R-:W-:Y:S01]  /*11590*/  F2FP.BF16.F32.PACK_AB R177, R250, R249 ;  /* 0x000000f9fab1723e */ /* 0x008fe200000010ff */
[----:B------:R-:W3:Y:S07]  /*115a0*/  LDSM.16.MT88.4 R144, [R196] ;  /* 0x00000000c490783b */ /* 0x000eee0000004200 */
[----:B------:R-:W5:Y:S01]  /*115b0*/  MUFU.EX2 R242, R24 ;  /* 0x0000001800f27308 */ /* 0x000f620000000800 */
[C---:B------:R-:W-:Y:S01]  /*115c0*/  FMUL.FTZ R19, R3.reuse, R159 ;  /* 0x0000009f03137220 */ /* 0x040fe20000410000 */
[C---:B------:R-:W-:Y:S01]  /*115d0*/  FMUL.FTZ R34, R3.reuse, R174 ;  /* 0x000000ae03227220 */ /* 0x040fe20000410000 */
[C---:B------:R-:W-:Y:S07]  /*115e0*/  FMUL.FTZ R35, R3.reuse, R175 ;  /* 0x000000af03237220 */ /* 0x040fee0000410000 */
[----:B------:R-:W5:Y:S01]  /*115f0*/  MUFU.EX2 R241, R25 ;  /* 0x0000001900f17308 */ /* 0x000f620000000800 */
[-C--:B-1----:R-:W-:Y:S09]  /*11600*/  HMMA.16816.F32.BF16 R4, R176, R20.reuse, R4 ;  /* 0x00000014b004723c */ /* 0x082ff20000041804 */
[----:B------:R-:W1:Y:S01]  /*11610*/  MUFU.EX2 R2, R2 ;  /* 0x0000000200027308 */ /* 0x000e620000000800 */
[----:B----4-:R-:W-:Y:S01]  /*11620*/  F2FP.BF16.F32.PACK_AB R180, R244, R243 ;  /* 0x000000f3f4b4723e */ /* 0x010fe200000010ff */
[C---:B--2---:R-:W-:Y:S08]  /*11630*/  FMUL.FTZ R16, R132.reuse, R156 ;  /* 0x0000009c84107220 */ /* 0x044ff00000410000 */
[----:B------:R-:W2:Y:S01]  /*11640*/  MUFU.EX2 R0, R0 ;  /* 0x0000000000007308 */ /* 0x000ea20000000800 */
[----:B------:R-:W-:Y:S01]  /*11650*/  FMUL.FTZ R36, R132, R36 ;  /* 0x0000002484247220 */ /* 0x000fe20000410000 */
[----:B-----5:R-:W-:Y:S01]  /*11660*/  F2FP.BF16.F32.PACK_AB R181, R242, R240 ;  /* 0x000000f0f2b5723e */ /* 0x020fe200000010ff */
[C---:B------:R-:W-:Y:S01]  /*11670*/  FMUL.FTZ R37, R132.reuse, R37 ;  /* 0x0000002584257220 */ /* 0x040fe20000410000 */
[C---:B------:R-:W-:Y:S01]  /*11680*/  FMUL.FTZ R38, R3.reuse, R38 ;  /* 0x0000002603267220 */ /* 0x040fe20000410000 */
[----:B------:R-:W-:Y:S01]  /*11690*/  FMUL.FTZ R39, R3, R39 ;  /* 0x0000002703277220 */ /* 0x000fe20000410000 */
[----:B------:R-:W-:Y:S01]  /*116a0*/  F2FP.BF16.F32.PACK_AB R183, R209, R241 ;  /* 0x000000f1d1b7723e */ /* 0x000fe200000010ff */
[C---:B------:R-:W-:Y:S01]  /*116b0*/  FMUL.FTZ R48, R132.reuse, R48 ;  /* 0x0000003084307220 */ /* 0x040fe20000410000 */
[----:B------:R-:W-:Y:S01]  /*116c0*/  FMUL.FTZ R49, R132, R49 ;  /* 0x0000003184317220 */ /* 0x000fe20000410000 */
[C---:B------:R-:W-:Y:S01]  /*116d0*/  FMUL.FTZ R50, R3.reuse, R50 ;  /* 0x0000003203327220 */ /* 0x040fe20000410000 */
[C---:B-1----:R-:W-:Y:S01]  /*116e0*/  FMUL.FTZ R8, R2.reuse, R148 ;  /* 0x0000009402087220 */ /* 0x042fe20000410000 */
[C---:B------:R-:W-:Y:S01]  /*116f0*/  FMUL.FTZ R9, R2.reuse, R149 ;  /* 0x0000009502097220 */ /* 0x040fe20000410000 */
[C---:B------:R-:W-:Y:S01]  /*11700*/  FMUL.FTZ R12, R2.reuse, R152 ;  /* 0x00000098020c7220 */ /* 0x040fe20000410000 */
[----:B------:R-:W-:Y:S01]  /*11710*/  FMUL.FTZ R13, R2, R153 ;  /* 0x00000099020d7220 */ /* 0x000fe20000410000 */
[C---:B--2---:R-:W-:Y:S01]  /*11720*/  FMUL.FTZ R10, R0.reuse, R150 ;  /* 0x00000096000a7220 */ /* 0x044fe20000410000 */
[C---:B------:R-:W-:Y:S01]  /*11730*/  FMUL.FTZ R11, R0.reuse, R151 ;  /* 0x00000097000b7220 */ /* 0x040fe20000410000 */
[----:B------:R-:W-:Y:S01]  /*11740*/  LDSM.16.MT88.4 R156, [R216+0xa800] ;  /* 0x00a80000d89c783b */ /* 0x000fe20000004200 */
[----:B------:R-:W-:Y:S01]  /*11750*/  MUFU.EX2 R139, R141 ;  /* 0x0000008d008b7308 */ /* 0x000fe20000000800 */
[C---:B------:R-:W-:Y:S01]  /*11760*/  FMUL.FTZ R14, R0.reuse, R154 ;  /* 0x0000009a000e7220 */ /* 0x040fe20000410000 */
[----:B------:R-:W-:Y:S01]  /*11770*/  FMUL.FTZ R15, R0, R155 ;  /* 0x0000009b000f7220 */ /* 0x000fe20000410000 */
[----:B------:R-:W-:Y:S07]  /*11780*/  FMUL.FTZ R24, R2, R164 ;  /* 0x000000a402187220 */ /* 0x000fee0000410000 */
[----:B------:R1:W-:Y:S01]  /*11790*/  MUFU.EX2 R238, R137 ;  /* 0x0000008900ee7308 */ /* 0x0003e20000000800 */
[C---:B------:R-:W-:Y:S01]  /*117a0*/  HMMA.16816.F32.BF16 R8, R180.reuse, R20, R8 ;  /* 0x00000014b408723c */ /* 0x040fe20000041808 */
[----:B------:R-:W2:Y:S08]  /*117b0*/  LDSM.16.MT88.4 R148, [R219] ;  /* 0x00000000db94783b */ /* 0x000eb00000004200 */
[----:B------:R4:W-:Y:S01]  /*117c0*/  MUFU.EX2 R237, R138 ;  /* 0x0000008a00ed7308 */ /* 0x0009e20000000800 */
[C---:B------:R-:W-:Y:S01]  /*117d0*/  FMUL.FTZ R20, R132.reuse, R160 ;  /* 0x000000a084147220 */ /* 0x040fe20000410000 */
[----:B------:R-:W-:Y:S01]  /*117e0*/  FMUL.FTZ R21, R132, R161 ;  /* 0x000000a184157220 */ /* 0x000fe20000410000 */
[----:B------:R-:W-:Y:S01]  /*117f0*/  FMUL.FTZ R25, R2, R165 ;  /* 0x000000a502197220 */ /* 0x000fe20000410000 */
[C---:B------:R-:W-:Y:S01]  /*11800*/  FMUL.FTZ R26, R0.reuse, R166 ;  /* 0x000000a6001a7220 */ /* 0x040fe20000410000 */
[-C--:B------:R-:W-:Y:S03]  /*11810*/  HMMA.16816.F32.BF16 R12, R180, R22.reuse, R12 ;  /* 0x00000016b40c723c */ /* 0x080fe6000004180c */
[----:B------:R-:W-:Y:S01]  /*11820*/  FMUL.FTZ R27, R0, R167 ;  /* 0x000000a7001b7220 */ /* 0x000fe20000410000 */
[----:B------:R-:W-:Y:S01]  /*11830*/  FMUL.FTZ R28, R2, R168 ;  /* 0x000000a8021c7220 */ /* 0x000fe20000410000 */
[--C-:B-1----:R-:W-:Y:S01]  /*11840*/  FFMA.FTZ R137, R192, UR4, -R143.reuse ;  /* 0x00000004c0897c23 */ /* 0x102fe2000801088f */
[----:B------:R-:W-:Y:S01]  /*11850*/  FMUL.FTZ R29, R2, R169 ;  /* 0x000000a9021d7220 */ /* 0x000fe20000410000 */
[----:B------:R-:W-:Y:S01]  /*11860*/  FMUL.FTZ R30, R0, R170 ;  /* 0x000000aa001e7220 */ /* 0x000fe20000410000 */
[C---:B------:R-:W-:Y:S01]  /*11870*/  HMMA.16816.F32.BF16 R16, R176.reuse, R22, R16 ;  /* 0x00000016b010723c */ /* 0x040fe20000041810 */
[----:B------:R1:W-:Y:S03]  /*11880*/  MUFU.EX2 R215, R137 ;  /* 0x0000008900d77308 */ /* 0x0003e60000000800 */
[C---:B------:R-:W-:Y:S01]  /*11890*/  FMUL.FTZ R22, R3.reuse, R162 ;  /* 0x000000a203167220 */ /* 0x040fe20000410000 */
[----:B------:R-:W-:Y:S01]  /*118a0*/  FMUL.FTZ R23, R3, R163 ;  /* 0x000000a303177220 */ /* 0x000fe20000410000 */
[--C-:B----4-:R-:W-:Y:S01]  /*118b0*/  FFMA.FTZ R138, R194, UR4, -R143.reuse ;  /* 0x00000004c28a7c23 */ /* 0x110fe2000801088f */
[----:B------:R-:W-:Y:S01]  /*118c0*/  FMUL.FTZ R31, R0, R171 ;  /* 0x000000ab001f7220 */ /* 0x000fe20000410000 */
[----:B------:R-:W-:Y:S01]  /*118d0*/  MOV R152, R33 ;  /* 0x0000002100987202 */ /* 0x000fe20000000f00 */
[C---:B------:R-:W-:Y:S01]  /*118e0*/  FMUL.FTZ R33, R132.reuse, R173 ;  /* 0x000000ad84217220 */ /* 0x040fe20000410000 */
[----:B------:R-:W-:Y:S01]  /*118f0*/  MOV R153, R32 ;  /* 0x0000002000997202 */ /* 0x000fe20000000f00 */
[----:B------:R-:W-:Y:S01]  /*11900*/  FMUL.FTZ R32, R132, R172 ;  /* 0x000000ac84207220 */ /* 0x000fe20000410000 */
[-C--:B------:R-:W-:Y:S01]  /*11910*/  HMMA.16816.F32.BF16 R20, R176, R184.reuse, R20 ;  /* 0x000000b8b014723c */ /* 0x080fe20000041814 */
[----:B------:R-:W-:Y:S01]  /*11920*/  LDSM.16.MT88.4 R172, [R220+0xa800] ;  /* 0x00a80000dcac783b */ /* 0x000fe20000004200 */
[----:B------:R4:W5:Y:S01]  /*11930*/  MUFU.EX2 R213, R138 ;  /* 0x0000008a00d57308 */ /* 0x0009620000000800 */
[--C-:B-1----:R-:W-:Y:S01]  /*11940*/  FFMA.FTZ R137, R198, UR4, -R142.reuse ;  /* 0x00000004c6897c23 */ /* 0x102fe2000801088e */
[----:B------:R-:W-:Y:S01]  /*11950*/  FFMA.FTZ R142, R197, UR4, -R142 ;  /* 0x00000004c58e7c23 */ /* 0x000fe2000801088e */
[C---:B------:R-:W-:Y:S01]  /*11960*/  FMUL.FTZ R40, R2.reuse, R40 ;  /* 0x0000002802287220 */ /* 0x040fe20000410000 */
[----:B------:R-:W-:Y:S01]  /*11970*/  FMUL.FTZ R41, R2, R41 ;  /* 0x0000002902297220 */ /* 0x000fe20000410000 */
[C---:B------:R-:W-:Y:S01]  /*11980*/  FMUL.FTZ R42, R0.reuse, R42 ;  /* 0x0000002a002a7220 */ /* 0x040fe20000410000 */
[C---:B------:R-:W-:Y:S04]  /*11990*/  HMMA.16816.F32.BF16 R24, R180.reuse, R184, R24 ;  /* 0x000000b8b418723c */ /* 0x040fe80000041818 */
[----:B------:R-:W-:Y:S01]  /*119a0*/  MUFU.EX2 R212, R142 ;  /* 0x0000008e00d47308 */ /* 0x000fe20000000800 */
[----:B------:R-:W-:Y:S09]  /*119b0*/  FMUL.FTZ R43, R0, R43 ;  /* 0x0000002b002b7220 */ /* 0x000ff20000410000 */
[----:B------:R1:W2:Y:S01]  /*119c0*/  MUFU.EX2 R214, R137 ;  /* 0x0000008900d67308 */ /* 0x0002a20000000800 */
[C---:B------:R-:W-:Y:S01]  /*119d0*/  FMUL.FTZ R44, R2.reuse, R44 ;  /* 0x0000002c022c7220 */ /* 0x040fe20000410000 */
[----:B------:R-:W-:Y:S01]  /*119e0*/  FMUL.FTZ R45, R2, R45 ;  /* 0x0000002d022d7220 */ /* 0x000fe20000410000 */
[-C--:B------:R-:W-:Y:S03]  /*119f0*/  HMMA.16816.F32.BF16 R28, R180, R186.reuse, R28 ;  /* 0x000000bab41c723c */ /* 0x080fe6000004181c */
[--C-:B----4-:R-:W-:Y:S01]  /*11a00*/  FFMA.FTZ R138, R193, UR4, -R188.reuse ;  /* 0x00000004c18a7c23 */ /* 0x110fe200080108bc */
[----:B-----5:R-:W-:Y:S01]  /*11a10*/  F2FP.BF16.F32.PACK_AB R141, R213, R215 ;  /* 0x000000d7d58d723e */ /* 0x020fe200000010ff */
[C---:B------:R-:W-:Y:S01]  /*11a20*/  FMUL.FTZ R46, R0.reuse, R46 ;  /* 0x0000002e002e7220 */ /* 0x040fe20000410000 */
[----:B------:R-:W-:Y:S01]  /*11a30*/  FMUL.FTZ R47, R0, R47 ;  /* 0x0000002f002f7220 */ /* 0x000fe20000410000 */
[----:B------:R-:W-:Y:S01]  /*11a40*/  FMUL.FTZ R51, R3, R51 ;  /* 0x0000003303337220 */ /* 0x000fe20000410000 */
[C---:B------:R-:W-:Y:S01]  /*11a50*/  HMMA.16816.F32.BF16 R32, R176.reuse, R186, R32 ;  /* 0x000000bab020723c */ /* 0x040fe20000041820 */
[----:B------:R-:W-:Y:S01]  /*11a60*/  LDSM.16.MT88.4 R184, [R219+0x800] ;  /* 0x00080000dbb8783b */ /* 0x000fe20000004200 */
[----:B------:R4:W-:Y:S02]  /*11a70*/  MUFU.EX2 R205, R138 ;  /* 0x0000008a00cd7308 */ /* 0x0009e40000000800 */
[--C-:B-1----:R-:W-:Y:S01]  /*11a80*/  FFMA.FTZ R137, R200, UR4, -R143.reuse ;  /* 0x00000004c8897c23 */ /* 0x102fe2000801088f */
[----:B------:R-:W-:Y:S01]  /*11a90*/  FFMA.FTZ R143, R203, UR4, -R143 ;  /* 0x00000004cb8f7c23 */ /* 0x000fe2000801088f */
[C---:B------:R-:W-:Y:S01]  /*11aa0*/  FMUL.FTZ R52, R132.reuse, R52 ;  /* 0x0000003484347220 */ /* 0x040fe20000410000 */
[----:B------:R-:W-:Y:S01]  /*11ab0*/  FMUL.FTZ R53, R132, R53 ;  /* 0x0000003584357220 */ /* 0x000fe20000410000 */
[-C--:B---3--:R-:W-:Y:S04]  /*11ac0*/  HMMA.16816.F32.BF16 R36, R176, R144.reuse, R36 ;  /* 0x00000090b024723c */ /* 0x088fe80000041824 */
[----:B------:R-:W-:Y:S01]  /*11ad0*/  MUFU.EX2 R210, R143 ;  /* 0x0000008f00d27308 */ /* 0x000fe20000000800 */
[C---:B------:R-:W-:Y:S01]  /*11ae0*/  FMUL.FTZ R54, R3.reuse, R54 ;  /* 0x0000003603367220 */ /* 0x040fe20000410000 */
[----:B------:R-:W-:Y:S08]  /*11af0*/  FMUL.FTZ R55, R3, R55 ;  /* 0x0000003703377220 */ /* 0x000ff00000410000 */
[----:B------:R1:W3:Y:S01]  /*11b00*/  MUFU.EX2 R211, R137 ;  /* 0x0000008900d37308 */ /* 0x0002e20000000800 */
[C---:B------:R-:W-:Y:S01]  /*11b10*/  FMUL.FTZ R56, R2.reuse, R56 ;  /* 0x0000003802387220 */ /* 0x040fe20000410000 */
[----:B------:R-:W-:Y:S01]  /*11b20*/  FMUL.FTZ R57, R2, R57 ;  /* 0x0000003902397220 */ /* 0x000fe20000410000 */
[C---:B------:R-:W-:Y:S04]  /*11b30*/  HMMA.16816.F32.BF16 R40, R180.reuse, R144, R40 ;  /* 0x00000090b428723c */ /* 0x040fe80000041828 */
[--C-:B----4-:R-:W-:Y:S01]  /*11b40*/  FFMA.FTZ R138, R201, UR4, -R189.reuse ;  /* 0x00000004c98a7c23 */ /* 0x110fe200080108bd */
[C---:B------:R-:W-:Y:S01]  /*11b50*/  FMUL.FTZ R58, R0.reuse, R58 ;  /* 0x0000003a003a7220 */ /* 0x040fe20000410000 */
[----:B------:R-:W-:Y:S01]  /*11b60*/  FMUL.FTZ R59, R0, R59 ;  /* 0x0000003b003b7220 */ /* 0x000fe20000410000 */
[C---:B------:R-:W-:Y:S01]  /*11b70*/  FMUL.FTZ R60, R2.reuse, R60 ;  /* 0x0000003c023c7220 */ /* 0x040fe20000410000 */
[-C--:B------:R-:W-:Y:S02]  /*11b80*/  HMMA.16816.F32.BF16 R44, R180, R146.reuse, R44 ;  /* 0x00000092b42c723c */ /* 0x080fe4000004182c */
[----:B------:R-:W-:Y:S01]  /*11b90*/  MUFU.EX2 R138, R138 ;  /* 0x0000008a008a7308 */ /* 0x000fe20000000800 */
[--C-:B-1----:R-:W-:Y:S01]  /*11ba0*/  FFMA.FTZ R137, R195, UR4, -R188.reuse ;  /* 0x00000004c3897c23 */ /* 0x102fe200080108bc */
[----:B------:R-:W-:Y:S01]  /*11bb0*/  FMUL.FTZ R61, R2, R61 ;  /* 0x0000003d023d7220 */ /* 0x000fe20000410000 */
[----:B------:R-:W-:Y:S01]  /*11bc0*/  LDSM.16.MT88.4 R192, [R220+0xb800] ;  /* 0x00b80000dcc0783b */ /* 0x000fe20000004200 */
[C---:B------:R-:W-:Y:S01]  /*11bd0*/  FMUL.FTZ R62, R0.reuse, R62 ;  /* 0x0000003e003e7220 */ /* 0x040fe20000410000 */
[----:B------:R-:W-:Y:S01]  /*11be0*/  FMUL.FTZ R63, R0, R63 ;  /* 0x0000003f003f7220 */ /* 0x000fe20000410000 */
[C---:B------:R-:W-:Y:S04]  /*11bf0*/  HMMA.16816.F32.BF16 R48, R176.reuse, R146, R48 ;  /* 0x00000092b030723c */ /* 0x040fe80000041830 */
[C---:B------:R-:W-:Y:S01]  /*11c00*/  FMUL.FTZ R64, R132.reuse, R64 ;  /* 0x0000004084407220 */ /* 0x040fe20000410000 */
[----:B------:R-:W1:Y:S01]  /*11c10*/  LDSM.16.MT88.4 R144, [R216+0xb000] ;  /* 0x00b00000d890783b */ /* 0x000e620000004200 */
[C---:B------:R-:W-:Y:S01]  /*11c20*/  FMUL.FTZ R65, R132.reuse, R65 ;  /* 0x0000004184417220 */ /* 0x040fe20000410000 */
[C---:B------:R-:W-:Y:S01]  /*11c30*/  FMUL.FTZ R66, R3.reuse, R66 ;  /* 0x0000004203427220 */ /* 0x040fe20000410000 */
[-C--:B--2---:R-:W-:Y:S03]  /*11c40*/  HMMA.16816.F32.BF16 R52, R176, R148.reuse, R52 ;  /* 0x00000094b034723c */ /* 0x084fe60000041834 */
[C---:B------:R-:W-:Y:S01]  /*11c50*/  FMUL.FTZ R67, R3.reuse, R67 ;  /* 0x0000004303437220 */ /* 0x040fe20000410000 */
        /* <DEDUP_REMOVED lines=16> */
[----:B------:R-:W2:Y:S03]  /*11d60*/  LDSM.16.MT88.4 R148, [R220+0xb000] ;  /* 0x00b00000dc94783b */ /* 0x000ea60000004200 */
        /* <DEDUP_REMOVED lines=29> */
[----:B------:R-:W-:Y:S01]  /*11f40*/  FMUL.FTZ R109, R2, R109 ;  /* 0x0000006d026d7220 */ /* 0x000fe20000410000 */
[C---:B------:R-:W-:Y:S01]  /*11f50*/  FMUL.FTZ R110, R0.reuse, R110 ;  /* 0x0000006e006e7220 */ /* 0x040fe20000410000 */
[----:B------:R-:W-:Y:S01]  /*11f60*/  FMUL.FTZ R111, R0, R111 ;  /* 0x0000006f006f7220 */ /* 0x000fe20000410000 */
[-C--:B--2---:R-:W-:Y:S03]  /*11f70*/  HMMA.16816.F32.BF16 R84, R176, R148.reuse, R84 ;  /* 0x00000094b054723c */ /* 0x084fe60000041854 */
        /* <DEDUP_REMOVED lines=9> */
[----:B------:R-:W-:Y:S01]  /*12010*/  F2FP.BF16.F32.PACK_AB R142, R212, R214 ;  /* 0x000000d6d48e723e */ /* 0x000fe200000010ff */
[-C--:B------:R-:W-:Y:S03]  /*12020*/  HMMA.16816.F32.BF16 R92, R180, R150.reuse, R92 ;  /* 0x00000096b45c723c */ /* 0x080fe6000004185c */
[----:B---3--:R-:W-:Y:S01]  /*12030*/  F2FP.BF16.F32.PACK_AB R143, R210, R211 ;  /* 0x000000d3d28f723e */ /* 0x008fe200000010ff */
[C---:B------:R-:W-:Y:S01]  /*12040*/  FMUL.FTZ R128, R132.reuse, R128 ;  /* 0x0000008084807220 */ /* 0x040fe20000410000 */
[C---:B------:R-:W-:Y:S01]  /*12050*/  FMUL.FTZ R100, R132.reuse, R100 ;  /* 0x0000006484647220 */ /* 0x040fe20000410000 */
[----:B------:R-:W-:Y:S01]  /*12060*/  MOV R154, R208 ;  /* 0x000000d0009a7202 */ /* 0x000fe20000000f00 */
[C---:B------:R-:W-:Y:S01]  /*12070*/  FMUL.FTZ R129, R132.reuse, R129 ;  /* 0x0000008184817220 */ /* 0x040fe20000410000 */
[C---:B------:R-:W-:Y:S01]  /*12080*/  HMMA.16816.F32.BF16 R96, R176.reuse, R150, R96 ;  /* 0x00000096b060723c */ /* 0x040fe20000041860 */
[----:B------:R-:W2:Y:S01]  /*12090*/  LDSM.16.MT88.4 R148, [R219+0x1000] ;  /* 0x00100000db94783b */ /* 0x000ea20000004200 */
[----:B------:R3:W4:Y:S02]  /*120a0*/  MUFU.EX2 R208, R137 ;  /* 0x0000008900d07308 */ /* 0x0007240000000800 */
        /* <DEDUP_REMOVED lines=9> */
[-C--:B-1----:R-:W-:Y:S03]  /*12140*/  HMMA.16816.F32.BF16 R100, R176, R144.reuse, R100 ;  /* 0x00000090b064723c */ /* 0x082fe60000041864 */
[--C-:B---3--:R-:W-:Y:S01]  /*12150*/  FFMA.FTZ R137, R199, UR4, -R188.reuse ;  /* 0x00000004c7897c23 */ /* 0x108fe200080108bc */
[----:B------:R-:W-:Y:S01]  /*12160*/  FFMA.FTZ R188, R202, UR4, -R188 ;  /* 0x00000004cabc7c23 */ /* 0x000fe200080108bc */
[C---:B------:R-:W-:Y:S01]  /*12170*/  FMUL.FTZ R116, R132.reuse, R116 ;  /* 0x0000007484747220 */ /* 0x040fe20000410000 */
[----:B------:R-:W-:Y:S01]  /*12180*/  LDSM.16.MT88.4 R200, [R219+0x1800] ;  /* 0x00180000dbc8783b */ /* 0x000fe20000004200 */
[----:B------:R1:W-:Y:S01]  /*12190*/  MUFU.EX2 R206, R137 ;  /* 0x0000008900ce7308 */ /* 0x0003e20000000800 */
[C---:B------:R-:W-:Y:S09]  /*121a0*/  HMMA.16816.F32.BF16 R104, R180.reuse, R144, R104 ;  /* 0x00000090b468723c */ /* 0x040ff20000041868 */
[----:B------:R3:W5:Y:S01]  /*121b0*/  MUFU.EX2 R207, R188 ;  /* 0x000000bc00cf7308 */ /* 0x0007620000000800 */
[----:B------:R-:W-:Y:S01]  /*121c0*/  FMUL.FTZ R117, R132, R117 ;  /* 0x0000007584757220 */ /* 0x000fe20000410000 */
[C---:B------:R-:W-:Y:S01]  /*121d0*/  FMUL.FTZ R118, R3.reuse, R118 ;  /* 0x0000007603767220 */ /* 0x040fe20000410000 */
[----:B------:R-:W-:Y:S01]  /*121e0*/  FMUL.FTZ R119, R3, R119 ;  /* 0x0000007703777220 */ /* 0x000fe20000410000 */
[-C--:B------:R-:W-:Y:S03]  /*121f0*/  HMMA.16816.F32.BF16 R108, R180, R146.reuse, R108 ;  /* 0x00000092b46c723c */ /* 0x080fe6000004186c */
[----:B-1----:R-:W-:Y:S03]  /*12200*/  FFMA.FTZ R137, R204, UR4, -R189 ;  /* 0x00000004cc897c23 */ /* 0x002fe600080108bd */
[----:B------:R1:W-:Y:S02]  /*12210*/  MUFU.EX2 R204, R140 ;  /* 0x0000008c00cc7308 */ /* 0x0003e40000000800 */
[C---:B------:R-:W-:Y:S01]  /*12220*/  HMMA.16816.F32.BF16 R112, R176.reuse, R146, R112 ;  /* 0x00000092b070723c */ /* 0x040fe20000041870 */
[----:B---3--:R-:W-:Y:S07]  /*12230*/  LDSM.16.MT88.4 R188, [R216+0xb800] ;  /* 0x00b80000d8bc783b */ /* 0x008fee0000004200 */
[----:B------:R-:W3:Y:S01]  /*12240*/  MUFU.EX2 R137, R137 ;  /* 0x0000008900897308 */ /* 0x000ee20000000800 */
[-C--:B--2---:R-:W-:Y:S03]  /*12250*/  HMMA.16816.F32.BF16 R116, R176, R148.reuse, R116 ;  /* 0x00000094b074723c */ /* 0x084fe60000041874 */
[----:B-1----:R-:W-:Y:S05]  /*12260*/  F2FP.BF16.F32.PACK_AB R140, R237, R238 ;  /* 0x000000eeed8c723e */ /* 0x002fea00000010ff */
[C---:B------:R-:W-:Y:S08]  /*12270*/  HMMA.16816.F32.BF16 R120, R180.reuse, R148, R120 ;  /* 0x00000094b478723c */ /* 0x040ff00000041878 */
[-C--:B------:R-:W-:Y:S01]  /*12280*/  HMMA.16816.F32.BF16 R124, R180, R150.reuse, R124 ;  /* 0x00000096b47c723c */ /* 0x080fe2000004187c */
[----:B------:R-:W1:Y:S07]  /*12290*/  LDSM.16.MT88.4 R180, [R196+0x800] ;  /* 0x00080000c4b4783b */ /* 0x000e6e0000004200 */
[----:B------:R-:W-:Y:S01]  /*122a0*/  HMMA.16816.F32.BF16 R128, R176, R150, R128 ;  /* 0x00000096b080723c */ /* 0x000fe20000041880 */
[----:B------:R-:W2:Y:S03]  /*122b0*/  LDSM.16.MT88.4 R196, [R196+0x1800] ;  /* 0x00180000c4c4783b */ /* 0x000ea60000004200 */
[----:B----4-:R-:W-:Y:S02]  /*122c0*/  F2FP.BF16.F32.PACK_AB R176, R205, R208 ;  /* 0x000000d0cdb0723e */ /* 0x010fe400000010ff */
[----:B-----5:R-:W-:Y:S02]  /*122d0*/  F2FP.BF16.F32.PACK_AB R178, R207, R206 ;  /* 0x000000cecfb2723e */ /* 0x020fe400000010ff */
[-C--:B------:R-:W-:Y:S01]  /*122e0*/  HMMA.16816.F32.BF16 R144, R140, R156.reuse, R4 ;  /* 0x0000009c8c90723c */ /* 0x080fe20000041804 */
[----:B------:R-:W4:Y:S04]  /*122f0*/  LDL.LU R5, [R1+0xc] ;  /* 0x00000c0001057983 */ /* 0x000f280000300800 */
[----:B---3--:R-:W-:Y:S01]  /*12300*/  F2FP.BF16.F32.PACK_AB R177, R137, R138 ;  /* 0x0000008a89b1723e */ /* 0x008fe200000010ff */
[----:B------:R-:W3:Y:S01]  /*12310*/  LDL.LU R4, [R1+0x8] ;  /* 0x0000080001047983 */ /* 0x000ee20000300800 */
[----:B------:R-:W-:Y:S02]  /*12320*/  F2FP.BF16.F32.PACK_AB R179, R139, R204 ;  /* 0x000000cc8bb3723e */ /* 0x000fe400000010ff */
[----:B------:R-:W-:Y:S02]  /*12330*/  MOV R6, R154 ;  /* 0x0000009a00067202 */ /* 0x000fe40000000f00 */
[----:B------:R-:W-:Y:S03]  /*12340*/  MOV R7, R153 ;  /* 0x0000009900077202 */ /* 0x000fe60000000f00 */
[C---:B------:R-:W-:Y:S01]  /*12350*/  HMMA.16816.F32.BF16 R148, R176.reuse, R156, R8 ;  /* 0x0000009cb094723c */ /* 0x040fe20000041808 */
[----:B------:R-:W5:Y:S03]  /*12360*/  LDL.LU R10, [R1+0x14] ;  /* 0x00001400010a7983 */ /* 0x000f660000300800 */
[----:B------:R-:W-:Y:S01]  /*12370*/  MOV R9, R152 ;  /* 0x0000009800097202 */ /* 0x000fe20000000f00 */
[----:B------:R-:W5:Y:S03]  /*12380*/  LDL.LU R11, [R1+0x10] ;  /* 0x00001000010b7983 */ /* 0x000f660000300800 */
        /* <DEDUP_REMOVED lines=29> */
[----:B------:R-:W-:Y:S04]  /*12560*/  HMMA.16816.F32.BF16 R128, R140, R202, R128 ;  /* 0x000000ca8c80723c */ /* 0x000fe80000041880 */
[----:B----4-:R-:W-:Y:S04]  /*12570*/  FFMA.FTZ R2, R2, R5, R243 ;  /* 0x0000000502027223 */ /* 0x010fe800000100f3 */
[----:B------:R-:W-:Y:S01]  /*12580*/  FADD.FTZ R2, R244, R2 ;  /* 0x00000002f4027221 */ /* 0x000fe20000010000 */
[----:B---3--:R-:W-:Y:S03]  /*12590*/  FFMA.FTZ R0, R0, R4, R240 ;  /* 0x0000000400007223 */ /* 0x008fe600000100f0 */
[----:B------:R-:W-:Y:S01]  /*125a0*/  FADD.FTZ R5, R245, R2 ;  /* 0x00000002f5057221 */ /* 0x000fe20000010000 */
[----:B------:R-:W-:Y:S04]  /*125b0*/  FADD.FTZ R0, R242, R0 ;  /* 0x00000000f2007221 */ /* 0x000fe80000010000 */
[----:B------:R-:W-:Y:S01]  /*125c0*/  FADD.FTZ R4, R241, R0 ;  /* 0x00000000f1047221 */ /* 0x000fe20000010000 */
[----:B------:R-:W-:Y:S01]  /*125d0*/  FADD.FTZ R0, R246, R5 ;  /* 0x00000005f6007221 */ /* 0x000fe20000010000 */
[----:B-----5:R-:W-:Y:S02]  /*125e0*/  FFMA.FTZ R132, R132, R10, R9 ;  /* 0x0000000a84847223 */ /* 0x020fe40000010009 */
[----:B------:R-:W-:Y:S01]  /*125f0*/  FADD.FTZ R4, R209, R4 ;  /* 0x00000004d1047221 */ /* 0x000fe20000010000 */
[----:B------:R-:W-:Y:S01]  /*12600*/  FADD.FTZ R5, R208, R0 ;  /* 0x00000000d0057221 */ /* 0x000fe20000010000 */
[----:B------:R-:W-:Y:S01]  /*12610*/  FFMA.FTZ R3, R3, R11, R249 ;  /* 0x0000000b03037223 */ /* 0x000fe200000100f9 */
        /* <DEDUP_REMOVED lines=9> */
[C---:B------:R-:W-:Y:S01]  /*126b0*/  ISETP.GT.AND P0, PT, R233.reuse, R11, PT ;  /* 0x0000000be900720c */ /* 0x040fe20003f04270 */
[----:B------:R-:W-:Y:S01]  /*126c0*/  FADD.FTZ R0, R204, R0 ;  /* 0x00000000cc007221 */ /* 0x000fe20000010000 */
[----:B------:R-:W-:Y:S01]  /*126d0*/  FADD.FTZ R2, R248, R6 ;  /* 0x00000006f8027221 */ /* 0x000fe20000010000 */
[----:B------:R-:W-:Y:S01]  /*126e0*/  FADD.FTZ R3, R238, R3 ;  /* 0x00000003ee037221 */ /* 0x000fe20000010000 */
[----:B------:R-:W-:Y:S01]  /*126f0*/  IADD3 R233, PT, PT, R233, -0x1, RZ ;  /* 0xffffffffe9e97810 */ /* 0x000fe20007ffe0ff */
[----:B------:R-:W-:Y:S01]  /*12700*/  FADD.FTZ R0, R139, R0 ;  /* 0x000000008b007221 */ /* 0x000fe20000010000 */
[----:B------:R-:W-:Y:S01]  /*12710*/  FADD.FTZ R2, R215, R2 ;  /* 0x00000002d7027221 */ /* 0x000fe20000010000 */
[----:B------:R-:W-:Y:S01]  /*12720*/  FADD.FTZ R3, R237, R3 ;  /* 0x00000003ed037221 */ /* 0x000fe20000010000 */
[----:B------:R-:W-:Y:S02]  /*12730*/  MOV R139, R136 ;  /* 0x00000088008b7202 */ /* 0x000fe40000000f00 */
[----:B------:R-:W-:Y:S01]  /*12740*/  FADD.FTZ R2, R213, R2 ;  /* 0x00000002d5027221 */ /* 0x000fe20000010000 */
[----:B------:R-:W-:Y:S01]  /*12750*/  FADD.FTZ R5, R214, R3 ;  /* 0x00000003d6057221 */ /* 0x000fe20000010000 */
[----:B------:R-:W-:Y:S02]  /*12760*/  MOV R138, R133 ;  /* 0x00000085008a7202 */ /* 0x000fe40000000f00 */
[----:B------:R-:W-:Y:S01]  /*12770*/  FADD.FTZ R3, R211, R2 ;  /* 0x00000002d3037221 */ /* 0x000fe20000010000 */
[----:B------:R-:W-:Y:S01]  /*12780*/  FADD.FTZ R2, R206, R4 ;  /* 0x00000004ce027221 */ /* 0x000fe20000010000 */
[----:B------:R-:W-:Y:S01]  /*12790*/  FADD.FTZ R4, R212, R5 ;  /* 0x00000005d4047221 */ /* 0x000fe20000010000 */
[----:B------:R-:W-:Y:S01]  /*127a0*/  MOV R137, R134 ;  /* 0x0000008600897202 */ /* 0x000fe20000000f00 */
[----:B------:R-:W-:Y:S01]  /*127b0*/  FADD.FTZ R3, R210, R3 ;  /* 0x00000003d2037221 */ /* 0x000fe20000010000 */
[----:B------:R-:W-:Y:S01]  /*127c0*/  FADD.FTZ R2, R207, R2 ;  /* 0x00000002cf027221 */ /* 0x000fe20000010000 */
[----:B------:R-:W-:Y:S01]  /*127d0*/  MOV R132, R135 ;  /* 0x0000008700847202 */ /* 0x000fe20000000f00 */
[----:B------:R1:W-:Y:S04]  /*127e0*/  STL [R1+0x14], R4 ;  /* 0x0000140401007387 */ /* 0x0003e80000100800 */
[----:B------:R1:W-:Y:S04]  /*127f0*/  STL [R1+0x10], R3 ;  /* 0x0000100301007387 */ /* 0x0003e80000100800 */
[----:B------:R1:W-:Y:S04]  /*12800*/  STL [R1+0xc], R2 ;  /* 0x00000c0201007387 */ /* 0x0003e80000100800 */
[----:B------:R1:W-:Y:S01]  /*12810*/  STL [R1+0x8], R0 ;  /* 0x0000080001007387 */ /* 0x0003e20000100800 */
[----:B------:R-:W-:Y:S05]  /*12820*/  @P0 BRA `(.L_x_1310) ;  /* 0xffffffd4008c0947 */ /* 0x000fea000383ffff */
.L_x_1309:
[----:B-1----:R-:W4:Y:S04]  /*12830*/  LDL.LU R2, [R1+0x14] ;  /* 0x0000140001027983 */ /* 0x002f280000300800 */
[----:B------:R-:W5:Y:S04]  /*12840*/  LDL.LU R8, [R1+0x10] ;  /* 0x0000100001087983 */ /* 0x000f680000300800 */
[----:B------:R-:W2:Y:S04]  /*12850*/  LDL.LU R6, [R1+0xc] ;  /* 0x00000c0001067983 */ /* 0x000ea80000300800 */
[----:B------:R-:W3:Y:S04]  /*12860*/  LDL.LU R5, [R1+0x8] ;  /* 0x0000080001057983 */ /* 0x000ee80000300800 */
[----:B------:R-:W3:Y:S04]  /*12870*/  LDL.LU R7, [R1+0x20] ;  /* 0x0000200001077983 */ /* 0x000ee80000300800 */
[----:B------:R-:W3:Y:S01]  /*12880*/  LDL R176, [R1+0x38] ;  /* 0x0000380001b07983 */ /* 0x000ee20000100800 */
[----:B------:R-:W1:Y:S01]  /*12890*/  S2UR UR4, SR_CgaCtaId ;  /* 0x00000000000479c3 */ /* 0x000e620000008800 */
[----:B------:R-:W-:Y:S01]  /*128a0*/  UMOV UR5, 0x400 ;  /* 0x0000040000057882 */ /* 0x000fe20000000000 */
[----:B------:R-:W1:Y:S02]  /*128b0*/  S2R R177, SR_TID.X ;  /* 0x0000000000b17919 */ /* 0x000e640000002100 */
[----:B-1----:R-:W-:-:S04]  /*128c0*/  ULEA UR4, UR4, UR5, 0x18 ;  /* 0x0000000504047291 */ /* 0x002fc8000f8ec0ff */
[----:B------:R-:W1:Y:S01]  /*128d0*/  S2UR UR5, SR_CTAID.Z ;  /* 0x00000000000579c3 */ /* 0x000e620000002700 */
[----:B------:R-:W-:Y:S02]  /*128e0*/  SHF.R.U32.HI R143, RZ, 0x3, R177 ;  /* 0x00000003ff8f7819 */ /* 0x000fe400000116b1 */
[----:B------:R-:W-:Y:S01]  /*128f0*/  LOP3.LUT P5, RZ, R177, 0x10, RZ, 0xc0, !PT ;  /* 0x00000010b1ff7812 */ /* 0x000fe200078ac0ff */
[----:B----4-:R-:W4:Y:S04]  /*12900*/  SHFL.BFLY PT, R4, R2, 0x2, 0x1f ;  /* 0x0c401f0002047f89 */ /* 0x010f2800000e0000 */
[----:B-----5:R-:W5:Y:S04]  /*12910*/  SHFL.BFLY PT, R0, R8, 0x2, 0x1f ;  /* 0x0c401f0008007f89 */ /* 0x020f6800000e0000 */
[----:B--2---:R-:W2:Y:S01]  /*12920*/  SHFL.BFLY PT, R3, R6, 0x2, 0x1f ;  /* 0x0c401f0006037f89 */ /* 0x004ea200000e0000 */
[----:B----4-:R-:W-:-:S03]  /*12930*/  FADD.FTZ R4, R4, R2 ;  /* 0x0000000204047221 */ /* 0x010fc60000010000 */
[----:B---3--:R-:W3:Y:S01]  /*12940*/  SHFL.BFLY PT, R2, R5, 0x2, 0x1f ;  /* 0x0c401f0005027f89 */ /* 0x008ee200000e0000 */
[----:B-----5:R-:W-:Y:S01]  /*12950*/  FADD.FTZ R0, R0, R8 ;  /* 0x0000000800007221 */ /* 0x020fe20000010000 */
[----:B------:R-:W-:Y:S02]  /*12960*/  IADD3 R8, PT, PT, R143, 0x10, RZ ;  /* 0x000000108f087810 */ /* 0x000fe40007ffe0ff */
[----:B------:R-:W4:Y:S01]  /*12970*/  SHFL.BFLY PT, R132, R4, 0x1, 0x1f ;  /* 0x0c201f0004847f89 */ /* 0x000f2200000e0000 */
[----:B--2---:R-:W-:Y:S01]  /*12980*/  FADD.FTZ R3, R3, R6 ;  /* 0x0000000603037221 */ /* 0x004fe20000010000 */
[----:B------:R-:W-:Y:S02]  /*12990*/  ISETP.GE.AND P4, PT, R8, R176, PT ;  /* 0x000000b00800720c */ /* 0x000fe40003f86270 */
[----:B------:R-:W2:Y:S04]  /*129a0*/  SHFL.BFLY PT, R137, R0, 0x1, 0x1f ;  /* 0x0c201f0000897f89 */ /* 0x000ea800000e0000 */
[----:B------:R-:W5:Y:S01]  /*129b0*/  SHFL.BFLY PT, R138, R3, 0x1, 0x1f ;  /* 0x0c201f00038a7f89 */ /* 0x000f6200000e0000 */
[----:B---3--:R-:W-:Y:S01]  /*129c0*/  FADD.FTZ R2, R2, R5 ;  /* 0x0000000502027221 */ /* 0x008fe20000010000 */
[----:B------:R-:W-:Y:S01]  /*129d0*/  SHF.L.U32 R5, R177, 0x4, RZ ;  /* 0x00000004b1057819 */ /* 0x000fe200000006ff */
[----:B----4-:R-:W-:-:S03]  /*129e0*/  FADD.FTZ R132, R4, R132 ;  /* 0x0000008404847221 */ /* 0x010fc60000010000 */
[----:B------:R-:W3:Y:S01]  /*129f0*/  SHFL.BFLY PT, R139, R2, 0x1, 0x1f ;  /* 0x0c201f00028b7f89 */ /* 0x000ee200000e0000 */
[----:B------:R-:W-:Y:S01]  /*12a00*/  LOP3.LUT R5, R5, 0x1c0, RZ, 0xc0, !PT ;  /* 0x000001c005057812 */ /* 0x000fe200078ec0ff */
[----:B------:R-:W4:Y:S01]  /*12a10*/  MUFU.RCP R4, R132 ;  /* 0x0000008400047308 */ /* 0x000f220000001000 */
[----:B--2---:R-:W-:Y:S01]  /*12a20*/  FADD.FTZ R137, R0, R137 ;  /* 0x0000008900897221 */ /* 0x004fe20000010000 */
[----:B------:R-:W-:Y:S02]  /*12a30*/  SHF.L.U32 R0, R177, 0x5, RZ ;  /* 0x00000005b1007819 */ /* 0x000fe400000006ff */
[----:B------:R-:W-:Y:S01]  /*12a40*/  FSETP.NE.FTZ.AND P1, PT, R132, RZ, PT ;  /* 0x000000ff8400720b */ /* 0x000fe20003f35000 */
[----:B-----5:R-:W-:Y:S01]  /*12a50*/  FADD.FTZ R138, R3, R138 ;  /* 0x0000008a038a7221 */ /* 0x020fe20000010000 */
[----:B------:R-:W-:Y:S02]  /*12a60*/  LOP3.LUT R239, R239, 0x7c00, R0, 0xf8, !PT ;  /* 0x00007c00efef7812 */ /* 0x000fe400078ef800 */
[----:B------:R-:W-:Y:S01]  /*12a70*/  IADD3 R0, PT, PT, R143, 0x30, RZ ;  /* 0x000000308f007810 */ /* 0x000fe20007ffe0ff */
[----:B------:R-:W2:Y:S01]  /*12a80*/  MUFU.RCP R6, R137 ;  /* 0x0000008900067308 */ /* 0x000ea20000001000 */
[----:B------:R-:W-:-:S02]  /*12a90*/  LOP3.LUT R5, R5, 0x38, R7, 0xf8, !PT ;  /* 0x0000003805057812 */ /* 0x000fc400078ef807 */
[----:B------:R-:W-:Y:S02]  /*12aa0*/  ISETP.GE.AND P2, PT, R0, R176, PT ;  /* 0x000000b00000720c */ /* 0x000fe40003f46270 */
[----:B------:R-:W-:Y:S02]  /*12ab0*/  LOP3.LUT R5, R239, R5, RZ, 0xfc, !PT ;  /* 0x00000005ef057212 */ /* 0x000fe400078efcff */
[----:B------:R-:W-:Y:S02]  /*12ac0*/  FSETP.NE.FTZ.AND P0, PT, R137, RZ, PT ;  /* 0x000000ff8900720b */ /* 0x000fe40003f15000 */
[----:B----4-:R-:W-:Y:S02]  /*12ad0*/  FSEL R0, R4, 1, P1 ;  /* 0x3f80000004007808 */ /* 0x010fe40000800000 */
[----:B------:R-:W-:Y:S01]  /*12ae0*/  LEA R19, R5, UR4, 0x1 ;  /* 0x0000000405137c11 */ /* 0x000fe2000f8e08ff */
[----:B---3--:R-:W-:Y:S01]  /*12af0*/  FADD.FTZ R139, R2, R139 ;  /* 0x0000008b028b7221 */ /* 0x008fe20000010000 */
[----:B------:R-:W-:Y:S01]  /*12b00*/  IADD3 R7, PT, PT, R143, 0x20, RZ ;  /* 0x000000208f077810 */ /* 0x000fe20007ffe0ff */
[----:B------:R-:W3:Y:S01]  /*12b10*/  MUFU.RCP R2, R138 ;  /* 0x0000008a00027308 */ /* 0x000ee20000001000 */
        /* <DEDUP_REMOVED lines=33> */
[----:B------:R-:W4:Y:S01]  /*12d30*/  MUFU.RCP R0, R139 ;  /* 0x0000008b00007308 */ /* 0x000f220000001000 */
[----:B------:R-:W-:-:S02]  /*12d40*/  MOV R64, 0x20 ;  /* 0x0000002000407802 */ /* 0x000fc40000000f00 */
[----:B------:R-:W-:Y:S02]  /*12d50*/  SEL R65, R65, 0xfffffff0, !P6 ;  /* 0xfffffff041417807 */ /* 0x000fe40007000000 */
[----:B------:R-:W-:Y:S02]  /*12d60*/  LOP3.LUT P6, RZ, R177, 0x8, RZ, 0xc0, !PT ;  /* 0x00000008b1ff7812 */ /* 0x000fe400078cc0ff */
[----:B------:R-:W-:Y:S02]  /*12d70*/  IADD3 R21, PT, PT, R19, 0x40, RZ ;  /* 0x0000004013157810 */ /* 0x000fe40007ffe0ff */
[----:B------:R-:W-:Y:S02]  /*12d80*/  SEL R64, R64, 0xffffffe0, !P6 ;  /* 0xffffffe040407807 */ /* 0x000fe40007000000 */
[----:B------:R-:W-:Y:S02]  /*12d90*/  FSETP.NE.FTZ.AND P6, PT, R138, RZ, PT ;  /* 0x000000ff8a00720b */ /* 0x000fe40003fd5000 */
[----:B--2---:R-:W-:-:S02]  /*12da0*/  FSEL R3, R6, 1, P0 ;  /* 0x3f80000006037808 */ /* 0x004fc40000000000 */
[----:B------:R-:W-:Y:S02]  /*12db0*/  @P5 IADD3 R21, PT, PT, R19, -0x40, RZ ;  /* 0xffffffc013155810 */ /* 0x000fe40007ffe0ff */
[----:B------:R-:W-:Y:S01]  /*12dc0*/  FSETP.NE.FTZ.AND P5, PT, R139, RZ, PT ;  /* 0x000000ff8b00720b */ /* 0x000fe20003fb5000 */
[C---:B------:R-:W-:Y:S01]  /*12dd0*/  FMUL.FTZ R20, R3.reuse, R39 ;  /* 0x0000002703147220 */ /* 0x040fe20000410000 */
[----:B---3--:R-:W-:Y:S01]  /*12de0*/  FSEL R2, R2, 1, P6 ;  /* 0x3f80000002027808 */ /* 0x008fe20003000000 */
[C---:B------:R-:W-:Y:S01]  /*12df0*/  FMUL.FTZ R146, R3.reuse, R146 ;  /* 0x0000009203927220 */ /* 0x040fe20000410000 */
[----:B----4-:R-:W-:Y:S01]  /*12e00*/  FSEL R0, R0, 1, P5 ;  /* 0x3f80000000007808 */ /* 0x010fe20002800000 */
[----:B------:R-:W-:Y:S01]  /*12e10*/  FMUL.FTZ R147, R3, R147 ;  /* 0x0000009303937220 */ /* 0x000fe20000410000 */
[----:B------:R-:W-:Y:S01]  /*12e20*/  ISETP.GE.AND P3, PT, R7, R176, PT ;  /* 0x000000b00700720c */ /* 0x000fe20003f66270 */
        /* <DEDUP_REMOVED lines=95> */
[----:B------:R-:W-:Y:S01]  /*13420*/  F2FP.BF16.F32.PACK_AB R39, R39, R5 ;  /* 0x000000052727723e */ /* 0x000fe200000010ff */
[----:B------:R-:W-:Y:S01]  /*13430*/  STS [R19], R3 ;  /* 0x0000000313007388 */ /* 0x000fe20000000800 */
[----:B------:R-:W-:Y:S02]  /*13440*/  F2FP.BF16.F32.PACK_AB R0, R157, R156 ;  /* 0x0000009c9d00723e */ /* 0x000fe400000010ff */
[----:B------:R-:W-:Y:S01]  /*13450*/  IADD3 R5, PT, PT, R19, R65, RZ ;  /* 0x0000004113057210 */ /* 0x000fe20007ffe0ff */
[----:B------:R2:W-:Y:S01]  /*13460*/  STS [R19+0x400], R2 ;  /* 0x0004000213007388 */ /* 0x0005e20000000800 */
[----:B------:R-:W-:Y:S02]  /*13470*/  F2FP.BF16.F32.PACK_AB R38, R38, R58 ;  /* 0x0000003a2626723e */ /* 0x000fe400000010ff */
[----:B------:R-:W-:Y:S01]  /*13480*/  F2FP.BF16.F32.PACK_AB R36, R36, R60 ;  /* 0x0000003c2424723e */ /* 0x000fe200000010ff */
[----:B------:R-:W3:Y:S01]  /*13490*/  @P1 LDC R58, c[0x0][0x458] ;  /* 0x00011600ff3a1b82 */ /* 0x000ee20000000800 */
[----:B------:R4:W-:Y:S01]  /*134a0*/  STS [R5], R0 ;  /* 0x0000000005007388 */ /* 0x0009e20000000800 */
[----:B------:R-:W-:-:S02]  /*134b0*/  F2FP.BF16.F32.PACK_AB R4, R4, R158 ;  /* 0x0000009e0404723e */ /* 0x000fc400000010ff */
[----:B------:R-:W-:Y:S02]  /*134c0*/  F2FP.BF16.F32.PACK_AB R7, R7, R148 ;  /* 0x000000940707723e */ /* 0x000fe400000010ff */
[----:B------:R-:W-:Y:S01]  /*134d0*/  F2FP.BF16.F32.PACK_AB R6, R6, R150 ;  /* 0x000000960606723e */ /* 0x000fe200000010ff */
[----:B------:R5:W-:Y:S01]  /*134e0*/  STS [R5+0x400], R4 ;  /* 0x0004000405007388 */ /* 0x000be20000000800 */
[----:B------:R-:W1:Y:S01]  /*134f0*/  LDC.U8 R60, c[0x0][0x549] ;  /* 0x00015240ff3c7b82 */ /* 0x000e620000000000 */
[----:B------:R-:W-:Y:S02]  /*13500*/  F2FP.BF16.F32.PACK_AB R17, R17, R152 ;  /* 0x000000981111723e */ /* 0x000fe400000010ff */
[----:B------:R5:W-:Y:S01]  /*13510*/  STS [R19+0x2000], R7 ;  /* 0x0020000713007388 */ /* 0x000be20000000800 */
[----:B------:R-:W-:Y:S02]  /*13520*/  F2FP.BF16.F32.PACK_AB R16, R16, R154 ;  /* 0x0000009a1010723e */ /* 0x000fe400000010ff */
[----:B------:R-:W-:Y:S01]  /*13530*/  MOV R59, 0x7f800000 ;  /* 0x7f800000003b7802 */ /* 0x000fe20000000f00 */
[----:B------:R-:W-:Y:S01]  /*13540*/  STS [R19+0x2400], R6 ;  /* 0x0024000613007388 */ /* 0x000fe20000000800 */
[----:B------:R-:W-:-:S02]  /*13550*/  F2FP.BF16.F32.PACK_AB R15, R15, R160 ;  /* 0x000000a00f0f723e */ /* 0x000fc400000010ff */
[----:B------:R-:W-:Y:S01]  /*13560*/  F2FP.BF16.F32.PACK_AB R14, R14, R162 ;  /* 0x000000a20e0e723e */ /* 0x000fe200000010ff */
[----:B------:R3:W-:Y:S01]  /*13570*/  STS [R5+0x2000], R17 ;  /* 0x0020001105007388 */ /* 0x0007e20000000800 */
[----:B------:R-:W-:Y:S02]  /*13580*/  F2FP.BF16.F32.PACK_AB R11, R11, R172 ;  /* 0x000000ac0b0b723e */ /* 0x000fe400000010ff */
[----:B--2---:R-:W-:Y:S01]  /*13590*/  IADD3 R2, PT, PT, R19, R64, RZ ;  /* 0x0000004013027210 */ /* 0x004fe20007ffe0ff */
[----:B------:R-:W-:Y:S01]  /*135a0*/  STS [R5+0x2400], R16 ;  /* 0x0024001005007388 */ /* 0x000fe20000000800 */
[----:B------:R-:W-:Y:S01]  /*135b0*/  F2FP.BF16.F32.PACK_AB R10, R10, R174 ;  /* 0x000000ae0a0a723e */ /* 0x000fe200000010ff */
[----:B----4-:R-:W2:Y:S01]  /*135c0*/  @P1 MUFU.LG2 R0, R132 ;  /* 0x0000008400001308 */ /* 0x010ea20000000c00 */
[----:B------:R-:W-:Y:S01]  /*135d0*/  F2FP.BF16.F32.PACK_AB R13, R13, R164 ;  /* 0x000000a40d0d723e */ /* 0x000fe200000010ff */
[----:B------:R4:W-:Y:S01]  /*135e0*/  STS [R2], R15 ;  /* 0x0000000f02007388 */ /* 0x0009e20000000800 */
[----:B------:R-:W-:-:S02]  /*135f0*/  F2FP.BF16.F32.PACK_AB R12, R12, R166 ;  /* 0x000000a60c0c723e */ /* 0x000fc400000010ff */
[----:B------:R-:W-:Y:S01]  /*13600*/  F2FP.BF16.F32.PACK_AB R9, R9, R168 ;  /* 0x000000a80909723e */ /* 0x000fe200000010ff */
[----:B------:R-:W-:Y:S01]  /*13610*/  STS [R2+0x400], R14 ;  /* 0x0004000e02007388 */ /* 0x000fe20000000800 */
[----:B-----5:R-:W-:Y:S02]  /*13620*/  IADD3 R4, PT, PT, R65, R2, RZ ;  /* 0x0000000241047210 */ /* 0x020fe40007ffe0ff */
[----:B------:R-:W-:Y:S01]  /*13630*/  F2FP.BF16.F32.PACK_AB R8, R8, R170 ;  /* 0x000000aa0808723e */ /* 0x000fe200000010ff */
[----:B------:R-:W5:Y:S01]  /*13640*/  @P0 MUFU.LG2 R7, R137 ;  /* 0x0000008900070308 */ /* 0x000f620000000c00 */
[----:B------:R-:W-:Y:S01]  /*13650*/  F2FP.BF16.F32.PACK_AB R22, R22, R28 ;  /* 0x0000001c1616723e */ /* 0x000fe200000010ff */
[----:B------:R-:W-:Y:S01]  /*13660*/  STS [R4], R11 ;  /* 0x0000000b04007388 */ /* 0x000fe20000000800 */
[----:B------:R-:W-:Y:S02]  /*13670*/  F2FP.BF16.F32.PACK_AB R20, R20, R18 ;  /* 0x000000121414723e */ /* 0x000fe400000010ff */
[----:B------:R-:W-:Y:S01]  /*13680*/  F2FP.BF16.F32.PACK_AB R18, R32, R34 ;  /* 0x000000222012723e */ /* 0x000fe200000010ff */
[----:B------:R-:W-:Y:S01]  /*13690*/  STS [R4+0x400], R10 ;  /* 0x0004000a04007388 */ /* 0x000fe20000000800 */
[----:B------:R-:W-:Y:S01]  /*136a0*/  F2FP.BF16.F32.PACK_AB R23, R23, R26 ;  /* 0x0000001a1717723e */ /* 0x000fe200000010ff */
[----:B---3--:R-:W3:Y:S01]  /*136b0*/  @P0 LDC R17, c[0x0][0x458] ;  /* 0x00011600ff110b82 */ /* 0x008ee20000000800 */
[----:B--2---:R-:W-:Y:S01]  /*136c0*/  @P1 FMUL.FTZ R0, R0, 0.69314718246459960938 ;  /* 0x3f31721800001820 */ /* 0x004fe20000410000 */
[-C--:B------:R-:W-:Y:S01]  /*136d0*/  IADD3 R3, PT, PT, R65, R21.reuse, RZ ;  /* 0x0000001541037210 */ /* 0x080fe20007ffe0ff */
[----:B------:R-:W-:Y:S01]  /*136e0*/  STS [R2+0x2000], R13 ;  /* 0x0020000d02007388 */ /* 0x000fe20000000800 */
[----:B------:R-:W-:Y:S01]  /*136f0*/  F2FP.BF16.F32.PACK_AB R25, R25, R40 ;  /* 0x000000281919723e */ /* 0x000fe200000010ff */
[----:B------:R-:W-:Y:S01]  /*13700*/  @P1 FFMA.FTZ R59, R135, R58, R0 ;  /* 0x0000003a873b1223 */ /* 0x000fe20000010000 */
[----:B-1----:R-:W-:Y:S01]  /*13710*/  ISETP.NE.AND P1, PT, R60, RZ, PT ;  /* 0x000000ff3c00720c */ /* 0x002fe20003f25270 */
[----:B------:R-:W-:Y:S01]  /*13720*/  STS [R2+0x2400], R12 ;  /* 0x0024000c02007388 */ /* 0x000fe20000000800 */
[----:B------:R-:W-:Y:S01]  /*13730*/  IADD3 R0, PT, PT, R64, R21, RZ ;  /* 0x0000001540007210 */ /* 0x000fe20007ffe0ff */
[----:B------:R-:W1:Y:S01]  /*13740*/  LDC R58, c[0x0][0x434] ;  /* 0x00010d00ff3a7b82 */ /* 0x000e620000000800 */
[----:B------:R-:W-:Y:S01]  /*13750*/  F2FP.BF16.F32.PACK_AB R24, R24, R42 ;  /* 0x0000002a1818723e */ /* 0x000fe200000010ff */
[----:B------:R-:W-:Y:S01]  /*13760*/  STS [R4+0x2000], R9 ;  /* 0x0020000904007388 */ /* 0x000fe20000000800 */
[----:B------:R-:W-:Y:S01]  /*13770*/  F2FP.BF16.F32.PACK_AB R30, R30, R44 ;  /* 0x0000002c1e1e723e */ /* 0x000fe200000010ff */
[----:B-----5:R-:W-:Y:S01]  /*13780*/  @P0 FMUL.FTZ R7, R7, 0.69314718246459960938 ;  /* 0x3f31721807070820 */ /* 0x020fe20000410000 */
[----:B------:R-:W-:Y:S01]  /*13790*/  F2FP.BF16.F32.PACK_AB R29, R29, R46 ;  /* 0x0000002e1d1d723e */ /* 0x000fe200000010ff */
[----:B------:R-:W-:Y:S01]  /*137a0*/  STS [R4+0x2400], R8 ;  /* 0x0024000804007388 */ /* 0x000fe20000000800 */
[----:B------:R-:W-:Y:S01]  /*137b0*/  F2FP.BF16.F32.PACK_AB R28, R52, R140 ;  /* 0x0000008c341c723e */ /* 0x000fe200000010ff */
[----:B----4-:R-:W1:Y:S01]  /*137c0*/  LDC R15, c[0x0][0x434] ;  /* 0x00010d00ff0f7b82 */ /* 0x010e620000000800 */
[----:B------:R-:W-:Y:S01]  /*137d0*/  F2FP.BF16.F32.PACK_AB R27, R27, R54 ;  /* 0x000000361b1b723e */ /* 0x000fe200000010ff */
[----:B------:R2:W-:Y:S01]  /*137e0*/  STS [R21], R22 ;  /* 0x0000001615007388 */ /* 0x0005e20000000800 */
[----:B------:R-:W-:-:S02]  /*137f0*/  F2FP.BF16.F32.PACK_AB R26, R141, R142 ;  /* 0x0000008e8d1a723e */ /* 0x000fc400000010ff */
[----:B------:R-:W-:Y:S01]  /*13800*/  F2FP.BF16.F32.PACK_AB R37, R37, R66 ;  /* 0x000000422525723e */ /* 0x000fe200000010ff */
[----:B------:R-:W-:Y:S01]  /*13810*/  STS [R21+0x400], R20 ;  /* 0x0004001415007388 */ /* 0x000fe20000000800 */
[----:B------:R-:W-:Y:S02]  /*13820*/  IADD3 R6, PT, PT, R65, R0, RZ ;  /* 0x0000000041067210 */ /* 0x000fe40007ffe0ff */
        /* <DEDUP_REMOVED lines=14> */
[----:B--2---:R-:W1:Y:S01]  /*13910*/  @P1 LDC R22, c[0x0][0x430] ;  /* 0x00010c00ff161b82 */ /* 0x004e620000000800 */
[----:B------:R-:W-:-:S02]  /*13920*/  F2FP.BF16.F32.PACK_AB R46, R85, R84 ;  /* 0x00000054552e723e */ /* 0x000fc400000010ff */
[----:B------:R-:W-:Y:S01]  /*13930*/  STS [R3+0x2400], R29 ;  /* 0x0024001d03007388 */ /* 0x000fe20000000800 */
[----:B------:R-:W-:Y:S02]  /*13940*/  F2FP.BF16.F32.PACK_AB R45, R87, R86 ;  /* 0x00000056572d723e */ /* 0x000fe400000010ff */
[----:B------:R-:W-:Y:S01]  /*13950*/  F2FP.BF16.F32.PACK_AB R44, R89, R88 ;  /* 0x00000058592c723e */ /* 0x000fe200000010ff */
[----:B------:R2:W-:Y:S01]  /*13960*/  STS [R0], R28 ;  /* 0x0000001c00007388 */ /* 0x0005e20000000800 */
[----:B------:R-:W-:Y:S02]  /*13970*/  F2FP.BF16.F32.PACK_AB R43, R43, R90 ;  /* 0x0000005a2b2b723e */ /* 0x000fe400000010ff */
[----:B------:R-:W-:Y:S01]  /*13980*/  F2FP.BF16.F32.PACK_AB R42, R97, R96 ;  /* 0x00000060612a723e */ /* 0x000fe200000010ff */
[----:B------:R4:W-:Y:S01]  /*13990*/  STS [R0+0x400], R27 ;  /* 0x0004001b00007388 */ /* 0x0009e20000000800 */
[----:B------:R-:W-:Y:S02]  /*139a0*/  F2FP.BF16.F32.PACK_AB R41, R99, R98 ;  /* 0x000000626329723e */ /* 0x000fe400000010ff */
[----:B------:R-:W-:Y:S01]  /*139b0*/  F2FP.BF16.F32.PACK_AB R40, R93, R92 ;  /* 0x0000005c5d28723e */ /* 0x000fe200000010ff */
[----:B------:R1:W-:Y:S01]  /*139c0*/  STS [R6], R26 ;  /* 0x0000001a06007388 */ /* 0x0003e20000000800 */
[----:B------:R-:W-:-:S02]  /*139d0*/  F2FP.BF16.F32.PACK_AB R56, R56, R94 ;  /* 0x0000005e3838723e */ /* 0x000fc400000010ff */
[----:B------:R-:W-:Y:S01]  /*139e0*/  F2FP.BF16.F32.PACK_AB R55, R101, R100 ;  /* 0x000000646537723e */ /* 0x000fe200000010ff */
[----:B------:R1:W-:Y:S01]  /*139f0*/  STS [R6+0x400], R37 ;  /* 0x0004002506007388 */ /* 0x0003e20000000800 */
[----:B------:R-:W-:Y:S02]  /*13a00*/  F2FP.BF16.F32.PACK_AB R54, R103, R102 ;  /* 0x000000666736723e */ /* 0x000fe400000010ff */
[----:B------:R-:W-:Y:S01]  /*13a10*/  F2FP.BF16.F32.PACK_AB R53, R53, R104 ;  /* 0x000000683535723e */ /* 0x000fe200000010ff */
[----:B------:R1:W-:Y:S01]  /*13a20*/  STS [R0+0x2000], R39 ;  /* 0x0020002700007388 */ /* 0x0003e20000000800 */
[----:B------:R-:W-:Y:S01]  /*13a30*/  F2FP.BF16.F32.PACK_AB R57, R57, R106 ;  /* 0x0000006a3939723e */ /* 0x000fe200000010ff */
[----:B-1----:R-:W-:Y:S01]  /*13a40*/  @P1 IMAD R15, R22, R58, RZ ;  /* 0x0000003a160f1224 */ /* 0x002fe200078e02ff */
[----:B------:R-:W-:Y:S01]  /*13a50*/  F2FP.BF16.F32.PACK_AB R52, R113, R112 ;  /* 0x000000707134723e */ /* 0x000fe200000010ff */
[----:B------:R1:W-:Y:S01]  /*13a60*/  STS [R0+0x2400], R38 ;  /* 0x0024002600007388 */ /* 0x0003e20000000800 */
[----:B------:R-:W-:-:S02]  /*13a70*/  F2FP.BF16.F32.PACK_AB R51, R51, R114 ;  /* 0x000000723333723e */ /* 0x000fc400000010ff */
[----:B------:R-:W-:Y:S01]  /*13a80*/  F2FP.BF16.F32.PACK_AB R12, R109, R108 ;  /* 0x0000006c6d0c723e */ /* 0x000fe200000010ff */
[----:B------:R1:W-:Y:S01]  /*13a90*/  STS [R6+0x2000], R36 ;  /* 0x0020002406007388 */ /* 0x0003e20000000800 */
[----:B--2---:R-:W2:Y:S01]  /*13aa0*/  LDC.U8 R28, c[0x0][0x548] ;  /* 0x00015200ff1c7b82 */ /* 0x004ea20000000000 */
[----:B------:R-:W-:Y:S02]  /*13ab0*/  F2FP.BF16.F32.PACK_AB R11, R111, R110 ;  /* 0x0000006e6f0b723e */ /* 0x000fe400000010ff */
[----:B------:R1:W-:Y:S01]  /*13ac0*/  STS [R6+0x2400], R35 ;  /* 0x0024002306007388 */ /* 0x0003e20000000800 */
[----:B----4-:R-:W-:Y:S01]  /*13ad0*/  MOV R27, 0x7f800000 ;  /* 0x7f800000001b7802 */ /* 0x010fe20000000f00 */
[----:B---3--:R-:W-:Y:S01]  /*13ae0*/  @P0 FFMA.FTZ R27, R134, R17, R7 ;  /* 0x00000011861b0223 */ /* 0x008fe20000010007 */
[----:B------:R-:W-:Y:S01]  /*13af0*/  F2FP.BF16.F32.PACK_AB R10, R117, R116 ;  /* 0x00000074750a723e */ /* 0x000fe200000010ff */
[----:B------:R1:W-:Y:S01]  /*13b00*/  STS [R19+0x4000], R34 ;  /* 0x0040002213007388 */ /* 0x0003e20000000800 */
[----:B------:R-:W3:Y:S01]  /*13b10*/  @P1 LDC R7, c[0x0][0x430] ;  /* 0x00010c00ff071b82 */ /* 0x000ee20000000800 */
[----:B------:R-:W-:-:S02]  /*13b20*/  F2FP.BF16.F32.PACK_AB R9, R119, R118 ;  /* 0x000000767709723e */ /* 0x000fc400000010ff */
[----:B------:R1:W-:Y:S01]  /*13b30*/  STS [R19+0x4400], R33 ;  /* 0x0044002113007388 */ /* 0x0003e20000000800 */
[----:B------:R-:W-:Y:S02]  /*13b40*/  F2FP.BF16.F32.PACK_AB R16, R121, R120 ;  /* 0x000000787910723e */ /* 0x000fe400000010ff */
[----:B------:R-:W-:Y:S01]  /*13b50*/  F2FP.BF16.F32.PACK_AB R14, R123, R122 ;  /* 0x0000007a7b0e723e */ /* 0x000fe200000010ff */
[----:B------:R1:W-:Y:S01]  /*13b60*/  STS [R5+0x4000], R32 ;  /* 0x0040002005007388 */ /* 0x0003e20000000800 */
[----:B------:R-:W-:Y:S02]  /*13b70*/  F2FP.BF16.F32.PACK_AB R8, R129, R128 ;  /* 0x000000808108723e */ /* 0x000fe400000010ff */
[----:B------:R-:W-:Y:S01]  /*13b80*/  F2FP.BF16.F32.PACK_AB R13, R131, R130 ;  /* 0x00000082830d723e */ /* 0x000fe200000010ff */
[----:B------:R1:W-:Y:S01]  /*13b90*/  STS [R5+0x4400], R31 ;  /* 0x0044001f05007388 */ /* 0x0003e20000000800 */
[----:B------:R-:W-:Y:S02]  /*13ba0*/  F2FP.BF16.F32.PACK_AB R20, R125, R124 ;  /* 0x0000007c7d14723e */ /* 0x000fe400000010ff */
[----:B------:R-:W-:-:S02]  /*13bb0*/  F2FP.BF16.F32.PACK_AB R18, R127, R126 ;  /* 0x0000007e7f12723e */ /* 0x000fc400000010ff */
[----:B------:R-:W-:Y:S01]  /*13bc0*/  @P1 MOV R17, 0x1 ;  /* 0x0000000100111802 */ /* 0x000fe20000000f00 */
[----:B------:R-:W-:Y:S06]  /*13bd0*/  @P1 BRA `(.L_x_1313) ;  /* 0x0000000000201947 */ /* 0x000fec0003800000 */
[----:B--2---:R-:W-:Y:S01]  /*13be0*/  ISETP.NE.AND P0, PT, R28, RZ, PT ;  /* 0x000000ff1c00720c */ /* 0x004fe20003f05270 */
[----:B------:R-:W2:-:S12]  /*13bf0*/  LDC R22, c[0x0][0x3e0] ;  /* 0x0000f800ff167b82 */ /* 0x000e980000000800 */
[----:B------:R-:W2:Y:S01]  /*13c00*/  @P0 LDC R17, c[0x0][0x454] ;  /* 0x00011500ff110b82 */ /* 0x000ea20000000800 */
[----:B---3--:R-:W-:Y:S02]  /*13c10*/  @P0 MOV R7, 0x1 ;  /* 0x0000000100070802 */ /* 0x008fe40000000f00 */
[----:B------:R-:W-:-:S05]  /*13c20*/  @!P0 MOV R7, 0x1 ;  /* 0x0000000100078802 */ /* 0x000fca0000000f00 */
[----:B------:R-:W4:Y:S01]  /*13c30*/  @P0 LDC R15, c[0x0][0x454] ;  /* 0x00011500ff0f0b82 */ /* 0x000f220000000800 */
[-C--:B--2---:R-:W-:Y:S02]  /*13c40*/  @P0 IMAD R17, R17, R22.reuse, RZ ;  /* 0x0000001611110224 */ /* 0x084fe400078e02ff */
[----:B------:R-:W-:-:S07]  /*13c50*/  @!P0 IMAD R17, R58, R22, RZ ;  /* 0x000000163a118224 */ /* 0x000fce00078e02ff */
.L_x_1313:
[----:B-1----:R-:W5:Y:S01]  /*13c60*/  LDL.LU R32, [R1+0x3c] ;  /* 0x00003c0001207983 */ /* 0x002f620000300800 */
[----:B------:R-:W3:Y:S01]  /*13c70*/  S2UR UR4, SR_CTAID.X ;  /* 0x00000000000479c3 */ /* 0x000ee20000002500 */
[----:B--2---:R-:W-:Y:S01]  /*13c80*/  ISETP.NE.AND P1, PT, R28, RZ, !P1 ;  /* 0x000000ff1c00720c */ /* 0x004fe20004f25270 */
[----:B------:R-:W-:Y:S01]  /*13c90*/  IMAD.MOV.U32 R26, RZ, RZ, 0x7f800000 ;  /* 0x7f800000ff1a7424 */ /* 0x000fe200078e00ff */
[----:B------:R-:W-:Y:S01]  /*13ca0*/  STS [R19+0x6000], R50 ;  /* 0x0060003213007388 */ /* 0x000fe20000000800 */
[----:B------:R-:W-:Y:S03]  /*13cb0*/  BSSY.RECONVERGENT B0, `(.L_x_1314) ;  /* 0x0000079000007945 */ /* 0x000fe60003800200 */
[----:B------:R1:W-:Y:S04]  /*13cc0*/  STS [R19+0x6400], R49 ;  /* 0x0064003113007388 */ /* 0x0003e80000000800 */
[----:B------:R-:W-:Y:S04]  /*13cd0*/  STS [R5+0x6000], R48 ;  /* 0x0060003005007388 */ /* 0x000fe80000000800 */
[----:B------:R2:W-:Y:S04]  /*13ce0*/  STS [R5+0x6400], R47 ;  /* 0x0064002f05007388 */ /* 0x0005e80000000800 */
[----:B------:R-:W-:Y:S04]  /*13cf0*/  STS [R2+0x4000], R46 ;  /* 0x0040002e02007388 */ /* 0x000fe80000000800 */
[----:B------:R-:W-:Y:S04]  /*13d00*/  STS [R2+0x4400], R45 ;  /* 0x0044002d02007388 */ /* 0x000fe80000000800 */
[----:B------:R-:W-:Y:S04]  /*13d10*/  STS [R4+0x4000], R42 ;  /* 0x0040002a04007388 */ /* 0x000fe80000000800 */
[----:B------:R-:W-:Y:S01]  /*13d20*/  STS [R4+0x4400], R41 ;  /* 0x0044002904007388 */ /* 0x000fe20000000800 */
[----:B-1----:R-:W-:-:S03]  /*13d30*/  MOV R19, 0x7f800000 ;  /* 0x7f80000000137802 */ /* 0x002fc60000000f00 */
[----:B------:R-:W-:Y:S04]  /*13d40*/  STS [R2+0x6000], R44 ;  /* 0x0060002c02007388 */ /* 0x000fe80000000800 */
[----:B------:R1:W-:Y:S01]  /*13d50*/  STS [R2+0x6400], R43 ;  /* 0x0064002b02007388 */ /* 0x0003e20000000800 */
[----:B--2---:R-:W2:Y:S03]  /*13d60*/  @P6 LDC R5, c[0x0][0x458] ;  /* 0x00011600ff056b82 */ /* 0x004ea60000000800 */
[----:B------:R-:W-:Y:S04]  /*13d70*/  STS [R4+0x6000], R40 ;  /* 0x0060002804007388 */ /* 0x000fe80000000800 */
[----:B------:R-:W-:Y:S04]  /*13d80*/  STS [R4+0x6400], R56 ;  /* 0x0064003804007388 */ /* 0x000fe80000000800 */
[----:B------:R-:W-:Y:S04]  /*13d90*/  STS [R21+0x4000], R55 ;  /* 0x0040003715007388 */ /* 0x000fe80000000800 */
[----:B------:R-:W-:Y:S04]  /*13da0*/  STS [R21+0x4400], R54 ;  /* 0x0044003615007388 */ /* 0x000fe80000000800 */
[----:B------:R-:W-:Y:S04]  /*13db0*/  STS [R3+0x4000], R52 ;  /* 0x0040003403007388 */ /* 0x000fe80000000800 */
[----:B------:R-:W-:Y:S01]  /*13dc0*/  STS [R3+0x4400], R51 ;  /* 0x0044003303007388 */ /* 0x000fe20000000800 */
[----:B-1----:R-:W1:Y:S03]  /*13dd0*/  @P6 MUFU.LG2 R2, R138 ;  /* 0x0000008a00026308 */ /* 0x002e660000000c00 */
[----:B------:R-:W-:Y:S04]  /*13de0*/  STS [R21+0x6000], R53 ;  /* 0x0060003515007388 */ /* 0x000fe80000000800 */
[----:B------:R-:W-:Y:S04]  /*13df0*/  STS [R21+0x6400], R57 ;  /* 0x0064003915007388 */ /* 0x000fe80000000800 */
[----:B------:R-:W-:Y:S04]  /*13e00*/  STS [R3+0x6000], R12 ;  /* 0x0060000c03007388 */ /* 0x000fe80000000800 */
[----:B------:R-:W-:Y:S01]  /*13e10*/  STS [R3+0x6400], R11 ;  /* 0x0064000b03007388 */ /* 0x000fe20000000800 */
[----:B-1----:R-:W-:-:S03]  /*13e20*/  @P6 FMUL.FTZ R2, R2, 0.69314718246459960938 ;  /* 0x3f31721802026820 */ /* 0x002fc60000410000 */
[----:B------:R1:W-:Y:S01]  /*13e30*/  STS [R0+0x4000], R10 ;  /* 0x0040000a00007388 */ /* 0x0003e20000000800 */
[----:B--2---:R-:W-:-:S03]  /*13e40*/  @P6 FFMA.FTZ R26, R133, R5, R2 ;  /* 0x00000005851a6223 */ /* 0x004fc60000010002 */
[----:B------:R2:W-:Y:S04]  /*13e50*/  STS [R0+0x4400], R9 ;  /* 0x0044000900007388 */ /* 0x0005e80000000800 */
[----:B------:R-:W-:Y:S04]  /*13e60*/  STS [R6+0x4000], R8 ;  /* 0x0040000806007388 */ /* 0x000fe80000000800 */
[----:B------:R-:W-:Y:S04]  /*13e70*/  STS [R6+0x4400], R13 ;  /* 0x0044000d06007388 */ /* 0x000fe80000000800 */
[----:B------:R-:W-:Y:S04]  /*13e80*/  STS [R0+0x6000], R16 ;  /* 0x0060001000007388 */ /* 0x000fe80000000800 */
[----:B------:R4:W-:Y:S04]  /*13e90*/  STS [R0+0x6400], R14 ;  /* 0x0064000e00007388 */ /* 0x0009e80000000800 */
[----:B------:R-:W-:Y:S01]  /*13ea0*/  STS [R6+0x6000], R20 ;  /* 0x0060001406007388 */ /* 0x000fe20000000800 */
[----:B-1----:R-:W1:Y:S03]  /*13eb0*/  @P5 LDC R10, c[0x0][0x458] ;  /* 0x00011600ff0a5b82 */ /* 0x002e660000000800 */
[----:B------:R3:W-:Y:S01]  /*13ec0*/  STS [R6+0x6400], R18 ;  /* 0x0064001206007388 */ /* 0x0007e20000000800 */
[----:B--2---:R-:W2:Y:S04]  /*13ed0*/  @P5 MUFU.LG2 R9, R139 ;  /* 0x0000008b00095308 */ /* 0x004ea80000000c00 */
[----:B------:R-:W-:Y:S06]  /*13ee0*/  BAR.SYNC.DEFER_BLOCKING 0x0 ;  /* 0x0000000000007b1d */ /* 0x000fec0000010000 */
[----:B------:R-:W2:Y:S01]  /*13ef0*/  S2R R33, SR_CTAID.Y ;  /* 0x0000000000217919 */ /* 0x000ea20000002600 */
[----:B----4-:R-:W-:Y:S01]  /*13f00*/  IMAD R0, R15, UR5, RZ ;  /* 0x000000050f007c24 */ /* 0x010fe2000f8e02ff */
[----:B------:R-:W-:-:S04]  /*13f10*/  SHF.L.U32 R14, R177, 0x3, RZ ;  /* 0x00000003b10e7819 */ /* 0x000fc800000006ff */
[----:B------:R-:W-:Y:S01]  /*13f20*/  LOP3.LUT R14, R14, 0x38, RZ, 0xc0, !PT ;  /* 0x000000380e0e7812 */ /* 0x000fe200078ec0ff */
[----:B------:R4:W1:Y:S01]  /*13f30*/  LDS.128 R28, [R232+0x3800] ;  /* 0x00380000e81c7984 */ /* 0x0008620000000c00 */
[----:B--2---:R-:W-:Y:S01]  /*13f40*/  @!P1 IMAD R0, R33, R17, R0 ;  /* 0x0000001121009224 */ /* 0x004fe200078e0200 */
[C---:B-----5:R-:W-:Y:S02]  /*13f50*/  ISETP.NE.AND P0, PT, R32.reuse, -0x1, PT ;  /* 0xffffffff2000780c */ /* 0x060fe40003f05270 */
[----:B------:R-:W-:-:S11]  /*13f60*/  ISETP.NE.AND P6, PT, R32, -0x1, PT ;  /* 0xffffffff2000780c */ /* 0x000fd60003fc5270 */
[----:B------:R-:W2:Y:S08]  /*13f70*/  @!P0 LDC.64 R22, c[0x0][0x400] ;  /* 0x00010000ff168b82 */ /* 0x000eb00000000a00 */
[----:B------:R-:W5:Y:S01]  /*13f80*/  @P0 LDC.64 R24, c[0x0][0x408] ;  /* 0x00010200ff180b82 */ /* 0x000f620000000a00 */
[----:B--2---:R-:W-:-:S04]  /*13f90*/  @!P0 IMAD.WIDE.U32 R2, R33, R22, RZ ;  /* 0x0000001621028225 */ /* 0x004fc800078e00ff */
[----:B------:R-:W-:Y:S02]  /*13fa0*/  @!P0 IMAD R8, R33, R23, R3 ;  /* 0x0000001721088224 */ /* 0x000fe400078e0203 */
[----:B---3--:R-:W-:Y:S01]  /*13fb0*/  @!P0 IMAD.MOV.U32 R6, RZ, RZ, R2 ;  /* 0x000000ffff068224 */ /* 0x008fe200078e0002 */
[----:B------:R-:W2:Y:S01]  /*13fc0*/  LDC.64 R22, c[0x0][0x410] ;  /* 0x00010400ff167b82 */ /* 0x000ea20000000a00 */
[----:B-----5:R-:W-:-:S04]  /*13fd0*/  @P0 IMAD.WIDE.U32 R4, R32, R24, RZ ;  /* 0x0000001820040225 */ /* 0x020fc800078e00ff */
[----:B------:R-:W-:Y:S01]  /*13fe0*/  @P5 FMUL.FTZ R2, R9, 0.69314718246459960938 ;  /* 0x3f31721809025820 */ /* 0x000fe20000410000 */
[----:B------:R-:W-:Y:S01]  /*13ff0*/  IADD3 R24, PT, PT, R143, 0x60, RZ ;  /* 0x000000608f187810 */ /* 0x000fe20007ffe0ff */
[----:B------:R-:W-:Y:S02]  /*14000*/  @P0 IMAD R8, R32, R25, R5 ;  /* 0x0000001920080224 */ /* 0x000fe400078e0205 */
[----:B-1----:R-:W-:Y:S01]  /*14010*/  @P5 FFMA.FTZ R19, R136, R10, R2 ;  /* 0x0000000a88135223 */ /* 0x002fe20000010002 */
[----:B------:R-:W-:Y:S02]  /*14020*/  @!P6 IMAD R32, R33, R58, RZ ;  /* 0x0000003a2120e224 */ /* 0x000fe400078e02ff */
[----:B------:R-:W-:Y:S02]  /*14030*/  IMAD R5, R7, UR4, RZ ;  /* 0x0000000407057c24 */ /* 0x000fe4000f8e02ff */
[----:B------:R-:W-:Y:S01]  /*14040*/  @P0 IMAD.MOV.U32 R6, RZ, RZ, R4 ;  /* 0x000000ffff060224 */ /* 0x000fe200078e0004 */
[----:B------:R4:W-:Y:S01]  /*14050*/  @!P6 STL [R1+0x3c], R32 ;  /* 0x00003c200100e387 */ /* 0x0009e20000100800 */
[----:B------:R-:W-:Y:S01]  /*14060*/  SEL R3, R32, RZ, P1 ;  /* 0x000000ff20037207 */ /* 0x000fe20000800000 */
[----:B------:R-:W-:Y:S01]  /*14070*/  VIADD R9, R143, 0x40 ;  /* 0x000000408f097836 */ /* 0x000fe20000000000 */
[----:B------:R-:W-:-:S02]  /*14080*/  SHF.L.U32 R5, R5, 0x7, RZ ;  /* 0x0000000705057819 */ /* 0x000fc400000006ff */
[----:B------:R-:W-:Y:S02]  /*14090*/  LOP3.LUT P6, RZ, R177, 0x3, RZ, 0xc0, !PT ;  /* 0x00000003b1ff7812 */ /* 0x000fe400078cc0ff */
[----:B------:R-:W-:Y:S02]  /*140a0*/  SHF.R.S32.HI R2, RZ, 0x1f, R32 ;  /* 0x0000001fff027819 */ /* 0x000fe40000011420 */
[--C-:B------:R-:W-:Y:S02]  /*140b0*/  IADD3 R4, P5, P0, R5, R3, R0.reuse ;  /* 0x0000000305047210 */ /* 0x100fe400078be000 */
[----:B------:R-:W-:Y:S02]  /*140c0*/  SEL R2, R2, RZ, P1 ;  /* 0x000000ff02027207 */ /* 0x000fe40000800000 */
[----:B------:R-:W-:Y:S02]  /*140d0*/  SHF.R.S32.HI R0, RZ, 0x1f, R0 ;  /* 0x0000001fff007819 */ /* 0x000fe40000011400 */
[----:B------:R-:W-:Y:S01]  /*140e0*/  SHF.R.S32.HI R3, RZ, 0x1f, R5 ;  /* 0x0000001fff037819 */ /* 0x000fe20000011405 */
[----:B------:R-:W-:Y:S01]  /*140f0*/  VIADD R5, R143, 0x50 ;  /* 0x000000508f057836 */ /* 0x000fe20000000000 */
[----:B------:R-:W-:-:S02]  /*14100*/  ISETP.GE.AND P1, PT, R9, R176, PT ;  /* 0x000000b00900720c */ /* 0x000fc40003f26270 */
[----:B------:R-:W-:Y:S02]  /*14110*/  IADD3.X R3, PT, PT, R3, R2, R0, P5, P0 ;  /* 0x0000000203037210 */ /* 0x000fe40002fe0400 */
[----:B------:R-:W-:Y:S02]  /*14120*/  IADD3 R14, P5, PT, R14, R6, RZ ;  /* 0x000000060e0e7210 */ /* 0x000fe40007fbe0ff */
[----:B------:R-:W-:-:S03]  /*14130*/  ISETP.GE.AND P0, PT, R5, R176, PT ;  /* 0x000000b00500720c */ /* 0x000fc60003f06270 */
[----:B------:R-:W-:Y:S01]  /*14140*/  IMAD.X R15, RZ, RZ, R8, P5 ;  /* 0x000000ffff0f7224 */ /* 0x000fe200028e0608 */
[----:B----4-:R-:W-:Y:S09]  /*14150*/  @P6 BRA `(.L_x_1315) ;  /* 0x0000000000b86947 */ /* 0x010ff20003800000 */
[--C-:B------:R-:W-:Y:S02]  /*14160*/  SHF.R.U32.HI R0, RZ, 0x1, R177.reuse ;  /* 0x00000001ff007819 */ /* 0x100fe400000116b1 */
[----:B------:R-:W-:Y:S02]  /*14170*/  SHF.R.U32.HI R2, RZ, 0x2, R177 ;  /* 0x00000002ff027819 */ /* 0x000fe400000116b1 */
[----:B------:R-:W-:Y:S02]  /*14180*/  LOP3.LUT R0, R0, 0x30, RZ, 0xc0, !PT ;  /* 0x0000003000007812 */ /* 0x000fe400078ec0ff */
[----:B------:R-:W-:Y:S02]  /*14190*/  P2R R21, PR, RZ, 0x2 ;  /* 0x00000002ff157803 */ /* 0x000fe40000000000 */
[----:B------:R-:W-:Y:S02]  /*141a0*/  LOP3.LUT R0, R0, 0x7, R2, 0xf8, !PT ;  /* 0x0000000700007812 */ /* 0x000fe400078ef802 */
[----:B------:R-:W-:-:S02]  /*141b0*/  P2R R20, PR, RZ, 0x1 ;  /* 0x00000001ff147803 */ /* 0x000fc40000000000 */
[CC--:B------:R-:W-:Y:S01]  /*141c0*/  ISETP.GE.AND P1, PT, R0.reuse, R176.reuse, PT ;  /* 0x000000b00000720c */ /* 0x0c0fe20003f26270 */
[C---:B------:R-:W-:Y:S01]  /*141d0*/  VIADD R6, R0.reuse, 0x8 ;  /* 0x0000000800067836 */ /* 0x040fe20000000000 */
[----:B------:R-:W-:Y:S02]  /*141e0*/  LOP3.LUT R17, R0, 0x40, RZ, 0xfc, !PT ;  /* 0x0000004000117812 */ /* 0x000fe400078efcff */
[----:B------:R-:W-:Y:S02]  /*141f0*/  P2R R18, PR, RZ, 0x4 ;  /* 0x00000004ff127803 */ /* 0x000fe40000000000 */
[-C--:B------:R-:W-:Y:S02]  /*14200*/  ISETP.GE.AND P0, PT, R6, R176.reuse, PT ;  /* 0x000000b00600720c */ /* 0x080fe40003f06270 */
[----:B------:R-:W-:-:S05]  /*14210*/  ISETP.GE.AND P2, PT, R17, R176, PT ;  /* 0x000000b01100720c */ /* 0x000fca0003f46270 */
[C---:B------:R-:W-:Y:S02]  /*14220*/  @!P1 IMAD R2, R0.reuse, R7, RZ ;  /* 0x0000000700029224 */ /* 0x040fe400078e02ff */
[----:B------:R-:W-:-:S03]  /*14230*/  VIADD R0, R0, 0x48 ;  /* 0x0000004800007836 */ /* 0x000fc60000000000 */
[----:B------:R-:W-:Y:S02]  /*14240*/  @!P1 IADD3 R5, P5, PT, R2, R4, RZ ;  /* 0x0000000402059210 */ /* 0x000fe40007fbe0ff */
[----:B------:R-:W-:Y:S02]  /*14250*/  ISETP.GE.AND P6, PT, R0, R176, PT ;  /* 0x000000b00000720c */ /* 0x000fe40003fc6270 */
[----:B------:R-:W-:Y:S01]  /*14260*/  @!P1 LEA.HI.X.SX32 R9, R2, R3, 0x1, P5 ;  /* 0x0000000302099211 */ /* 0x000fe200028f0eff */
[----:B------:R-:W-:-:S05]  /*14270*/  @!P0 IMAD R2, R6, R7, RZ ;  /* 0x0000000706028224 */ /* 0x000fca00078e02ff */
[----:B------:R-:W-:-:S04]  /*14280*/  @!P0 IADD3 R10, P5, PT, R2, R4, RZ ;  /* 0x00000004020a8210 */ /* 0x000fc80007fbe0ff */
[----:B------:R-:W-:Y:S01]  /*14290*/  @!P0 LEA.HI.X.SX32 R13, R2, R3, 0x1, P5 ;  /* 0x00000003020d8211 */ /* 0x000fe200028f0eff */
[-C--:B------:R-:W-:Y:S02]  /*142a0*/  @!P2 IMAD R2, R17, R7.reuse, RZ ;  /* 0x000000071102a224 */ /* 0x080fe400078e02ff */
[----:B------:R-:W-:-:S03]  /*142b0*/  @!P6 IMAD R0, R0, R7, RZ ;  /* 0x000000070000e224 */ /* 0x000fc600078e02ff */
[----:B------:R-:W-:-:S04]  /*142c0*/  @!P2 IADD3 R12, P5, PT, R2, R4, RZ ;  /* 0x00000004020ca210 */ /* 0x000fc80007fbe0ff */
[----:B------:R-:W-:Y:S02]  /*142d0*/  @!P2 LEA.HI.X.SX32 R16, R2, R3, 0x1, P5 ;  /* 0x000000030210a211 */ /* 0x000fe400028f0eff */
[----:B------:R-:W-:-:S04]  /*142e0*/  @!P6 IADD3 R11, P5, PT, R0, R4, RZ ;  /* 0x00000004000be210 */ /* 0x000fc80007fbe0ff */
[----:B------:R-:W-:Y:S02]  /*142f0*/  @!P6 LEA.HI.X.SX32 R0, R0, R3, 0x1, P5 ;  /* 0x000000030000e211 */ /* 0x000fe400028f0eff */
[----:B------:R-:W1:Y:S02]  /*14300*/  @!P1 LDC.64 R2, c[0x0][0x420] ;  /* 0x00010800ff029b82 */ /* 0x000e640000000a00 */
[----:B-1----:R-:W-:-:S04]  /*14310*/  @!P1 LEA R8, P5, R5, R2, 0x2 ;  /* 0x0000000205089211 */ /* 0x002fc800078a10ff */
[----:B------:R-:W-:Y:S02]  /*14320*/  @!P1 LEA.HI.X R9, R5, R3, R9, 0x2, P5 ;  /* 0x0000000305099211 */ /* 0x000fe400028f1409 */
[----:B------:R-:W1:Y:S03]  /*14330*/  @!P0 LDC.64 R2, c[0x0][0x420] ;  /* 0x00010800ff028b82 */ /* 0x000e660000000a00 */
[----:B------:R3:W-:Y:S01]  /*14340*/  @!P1 STG.E desc[UR16][R8.64], R59 ;  /* 0x0000003b08009986 */ /* 0x0007e2000c101910 */
[----:B------:R-:W-:Y:S02]  /*14350*/  ISETP.NE.AND P1, PT, R21, RZ, PT ;  /* 0x000000ff1500720c */ /* 0x000fe40003f25270 */
[----:B-1----:R-:W-:-:S04]  /*14360*/  @!P0 LEA R6, P5, R10, R2, 0x2 ;  /* 0x000000020a068211 */ /* 0x002fc800078a10ff */
[----:B------:R-:W-:Y:S02]  /*14370*/  @!P0 LEA.HI.X R7, R10, R3, R13, 0x2, P5 ;  /* 0x000000030a078211 */ /* 0x000fe400028f140d */
[----:B------:R-:W1:Y:S03]  /*14380*/  @!P2 LDC.64 R2, c[0x0][0x420] ;  /* 0x00010800ff02ab82 */ /* 0x000e660000000a00 */
[----:B------:R3:W-:Y:S01]  /*14390*/  @!P0 STG.E desc[UR16][R6.64], R27 ;  /* 0x0000001b06008986 */ /* 0x0007e2000c101910 */
[----:B------:R-:W-:Y:S02]  /*143a0*/  ISETP.NE.AND P0, PT, R20, RZ, PT ;  /* 0x000000ff1400720c */ /* 0x000fe40003f05270 */
[----:B-1----:R-:W-:-:S04]  /*143b0*/  @!P2 LEA R4, P5, R12, R2, 0x2 ;  /* 0x000000020c04a211 */ /* 0x002fc800078a10ff */
[----:B------:R-:W-:Y:S02]  /*143c0*/  @!P2 LEA.HI.X R5, R12, R3, R16, 0x2, P5 ;  /* 0x000000030c05a211 */ /* 0x000fe400028f1410 */
[----:B------:R-:W1:Y:S01]  /*143d0*/  @!P6 LDC.64 R2, c[0x0][0x420] ;  /* 0x00010800ff02eb82 */ /* 0x000e620000000a00 */
[----:B------:R-:W-:Y:S02]  /*143e0*/  ISETP.NE.AND P2, PT, R18, RZ, PT ;  /* 0x000000ff1200720c */ /* 0x000fe40003f45270 */
[----:B-1----:R-:W-:-:S04]  /*143f0*/  @!P6 LEA R2, P5, R11, R2, 0x2 ;  /* 0x000000020b02e211 */ /* 0x002fc800078a10ff */
[----:B------:R-:W-:Y:S02]  /*14400*/  @!P6 LEA.HI.X R3, R11, R3, R0, 0x2, P5 ;  /* 0x000000030b03e211 */ /* 0x000fe400028f1400 */
[----:B------:R-:W-:-:S13]  /*14410*/  ISETP.GE.AND P5, PT, R17, R176, PT ;  /* 0x000000b01100720c */ /* 0x000fda0003fa6270 */
[----:B------:R3:W-:Y:S04]  /*14420*/  @!P5 STG.E desc[UR16][R4.64], R26 ;  /* 0x0000001a0400d986 */ /* 0x0007e8000c101910 */
[----:B------:R3:W-:Y:S02]  /*14430*/  @!P6 STG.E desc[UR16][R2.64], R19 ;  /* 0x000000130200e986 */ /* 0x0007e4000c101910 */
.L_x_1315:
[----:B------:R-:W-:Y:S05]  /*14440*/  BSYNC.RECONVERGENT B0 ;  /* 0x0000000000007941 */ /* 0x000fea0003800200 */
.L_x_1314:
[----:B--2---:R-:W-:Y:S01]  /*14450*/  IMAD.WIDE.U32 R16, R22, UR5, R14 ;  /* 0x0000000516107c25 */ /* 0x004fe2000f8e000e */
[----:B---3--:R1:W2:Y:S01]  /*14460*/  LDS.128 R8, [R232+0x4000] ;  /* 0x00400000e8087984 */ /* 0x0082a20000000c00 */
[----:B------:R-:W3:Y:S01]  /*14470*/  S2UR UR9, SR_CTAID.X ;  /* 0x00000000000979c3 */ /* 0x000ee20000002500 */
[-C--:B------:R-:W-:Y:S01]  /*14480*/  ISETP.GE.AND P5, PT, R143, R176.reuse, PT ;  /* 0x000000b08f00720c */ /* 0x080fe20003fa6270 */
[----:B------:R-:W-:Y:S01]  /*14490*/  BSSY.RECONVERGENT B0, `(.L_x_1316) ;  /* 0x0000014000007945 */ /* 0x000fe20003800200 */
[----:B------:R1:W4:Y:S01]  /*144a0*/  LDS.128 R12, [R232] ;  /* 0x00000000e80c7984 */ /* 0x0003220000000c00 */
[----:B------:R-:W-:Y:S01]  /*144b0*/  SHF.R.U32.HI R19, RZ, 0x3, R177 ;  /* 0x00000003ff137819 */ /* 0x000fe200000116b1 */
[----:B------:R-:W-:Y:S01]  /*144c0*/  IMAD R7, R23, UR5, R17 ;  /* 0x0000000517077c24 */ /* 0x000fe2000f8e0211 */
[----:B------:R-:W-:Y:S01]  /*144d0*/  ISETP.GE.AND P6, PT, R24, R176, PT ;  /* 0x000000b01800720c */ /* 0x000fe20003fc6270 */
[----:B------:R-:W-:Y:S01]  /*144e0*/  VIADD R18, R143, 0x70 ;  /* 0x000000708f127836 */ /* 0x000fe20000000000 */
[----:B---3--:R-:W-:-:S06]  /*144f0*/  USHF.L.U32 UR8, UR9, 0x7, URZ ;  /* 0x0000000709087899 */ /* 0x008fcc00080006ff */
[----:B------:R-:W-:Y:S01]  /*14500*/  LOP3.LUT R19, R19, UR8, RZ, 0xfc, !PT ;  /* 0x0000000813137c12 */ /* 0x000fe2000f8efcff */
[----:B-1----:R-:W-:Y:S06]  /*14510*/  @P5 BRA `(.L_x_1317) ;  /* 0x00000000002c5947 */ /* 0x002fec0003800000 */
[----:B------:R-:W1:Y:S01]  /*14520*/  LDC.64 R2, c[0x0][0x408] ;  /* 0x00010200ff027b82 */ /* 0x000e620000000a00 */
[----:B------:R-:W3:Y:S01]  /*14530*/  LDCU.64 UR4, c[0x0][0x3f0] ;  /* 0x00007e00ff0477ac */ /* 0x000ee20008000a00 */
[----:B------:R-:W-:Y:S01]  /*14540*/  MOV R6, R16 ;  /* 0x0000001000067202 */ /* 0x000fe20000000f00 */
[----:B-1----:R-:W-:-:S04]  /*14550*/  IMAD R0, R2, UR14, RZ ;  /* 0x0000000e02007c24 */ /* 0x002fc8000f8e02ff */
[----:B------:R-:W-:-:S04]  /*14560*/  IMAD.WIDE.U32 R4, R19, R2, R6 ;  /* 0x0000000213047225 */ /* 0x000fc800078e0006 */
[----:B------:R-:W-:Y:S01]  /*14570*/  IMAD R3, R19, R3, R0 ;  /* 0x0000000313037224 */ /* 0x000fe200078e0200 */
[----:B---3--:R-:W-:-:S04]  /*14580*/  LEA R2, P5, R4, UR4, 0x1 ;  /* 0x0000000404027c11 */ /* 0x008fc8000f8a08ff */
[----:B------:R-:W-:-:S04]  /*14590*/  IADD3 R3, PT, PT, R5, R3, RZ ;  /* 0x0000000305037210 */ /* 0x000fc80007ffe0ff */
[----:B------:R-:W-:-:S05]  /*145a0*/  LEA.HI.X R3, R4, UR5, R3, 0x1, P5 ;  /* 0x0000000504037c11 */ /* 0x000fca000a8f0c03 */
[----:B----4-:R1:W-:Y:S04]  /*145b0*/  STG.E.128 desc[UR16][R2.64], R12 ;  /* 0x0000000c02007986 */ /* 0x0103e8000c101d10 */
[----:B--2---:R1:W-:Y:S02]  /*145c0*/  STG.E.128 desc[UR16][R2.64+0x80], R8 ;  /* 0x0000800802007986 */ /* 0x0043e4000c101d10 */
.L_x_1317:
[----:B------:R-:W-:Y:S05]  /*145d0*/  BSYNC.RECONVERGENT B0 ;  /* 0x0000000000007941 */ /* 0x000fea0003800200 */
.L_x_1316:
[----:B-1--4-:R1:W3:Y:S01]  /*145e0*/  LDS.128 R12, [R232+0x800] ;  /* 0x00080000e80c7984 */ /* 0x0122e20000000c00 */
[----:B------:R-:W-:Y:S01]  /*145f0*/  BSSY.RECONVERGENT B0, `(.L_x_1318) ;  /* 0x0000012000007945 */ /* 0x000fe20003800200 */
[----:B------:R-:W-:Y:S02]  /*14600*/  ISETP.GE.AND P5, PT, R18, R176, PT ;  /* 0x000000b01200720c */ /* 0x000fe40003fa6270 */
[----:B--2---:R1:W2:Y:S01]  /*14610*/  LDS.128 R8, [R232+0x4800] ;  /* 0x00480000e8087984 */ /* 0x0042a20000000c00 */
        /* <DEDUP_REMOVED lines=13> */
[----:B---3--:R4:W-:Y:S04]  /*146f0*/  STG.E.128 desc[UR16][R4.64], R12 ;  /* 0x0000000c04007986 */ /* 0x0089e8000c101d10 */
[----:B--2---:R4:W-:Y:S02]  /*14700*/  STG.E.128 desc[UR16][R4.64+0x80], R8 ;  /* 0x0000800804007986 */ /* 0x0049e4000c101d10 */
.L_x_1319:
[----:B------:R-:W-:Y:S05]  /*14710*/  BSYNC.RECONVERGENT B0 ;  /* 0x0000000000007941 */ /* 0x000fea0003800200 */
.L_x_1318:
[----:B---34-:R3:W4:Y:S01]  /*14720*/  LDS.128 R12, [R232+0x1000] ;  /* 0x00100000e80c7984 */ /* 0x0187220000000c00 */
[----:B------:R-:W-:Y:S03]  /*14730*/  BSSY.RECONVERGENT B0, `(.L_x_1320) ;  /* 0x0000011000007945 */ /* 0x000fe60003800200 */
[----:B--2---:R3:W2:Y:S01]  /*14740*/  LDS.128 R8, [R232+0x5000] ;  /* 0x00500000e8087984 */ /* 0x0046a20000000c00 */
        /* <DEDUP_REMOVED lines=14> */
[----:B--2---:R1:W-:Y:S02]  /*14830*/  STG.E.128 desc[UR16][R4.64+0x80], R8 ;  /* 0x0000800804007986 */ /* 0x0043e4000c101d10 */
.L_x_1321:
[----:B------:R-:W-:Y:S05]  /*14840*/  BSYNC.RECONVERGENT B0 ;  /* 0x0000000000007941 */ /* 0x000fea0003800200 */
.L_x_1320:
[----:B-1--4-:R1:W4:Y:S01]  /*14850*/  LDS.128 R12, [R232+0x1800] ;  /* 0x00180000e80c7984 */ /* 0x0123220000000c00 */
[----:B------:R-:W-:Y:S03]  /*14860*/  BSSY.RECONVERGENT B0, `(.L_x_1322) ;  /* 0x0000011000007945 */ /* 0x000fe60003800200 */
[----:B--2---:R1:W2:Y:S01]  /*14870*/  LDS.128 R8, [R232+0x5800] ;  /* 0x00580000e8087984 */ /* 0x0042a20000000c00 */
[----:B------:R-:W-:Y:S05]  /*14880*/  @P2 BRA `(.L_x_1323) ;  /* 0x0000000000382947 */ /* 0x000fea0003800000 */
[----:B------:R-:W5:Y:S01]  /*14890*/  LDCU.64 UR6, c[0x0][0x408] ;  /* 0x00008100ff0677ac */ /* 0x000f620008000a00 */
[----:B------:R-:W-:Y:S02]  /*148a0*/  IADD3 R0, P2, PT, R19, 0x30, RZ ;  /* 0x0000003013007810 */ /* 0x000fe40007f5e0ff */
[----:B------:R-:W-:Y:S01]  /*148b0*/  MOV R3, R7 ;  /* 0x0000000700037202 */ /* 0x000fe20000000f00 */
[----:B------:R-:W3:Y:S02]  /*148c0*/  LDCU.64 UR4, c[0x0][0x3f0] ;  /* 0x00007e00ff0477ac */ /* 0x000ee40008000a00 */
[----:B------:R-:W-:-:S04]  /*148d0*/  IMAD.X R2, RZ, RZ, UR14, P2 ;  /* 0x0000000eff027e24 */ /* 0x000fc800090e06ff */
[----:B-----5:R-:W-:Y:S02]  /*148e0*/  IMAD R4, R2, UR6, RZ ;  /* 0x0000000602047c24 */ /* 0x020fe4000f8e02ff */
[----:B------:R-:W-:-:S04]  /*148f0*/  IMAD.MOV.U32 R2, RZ, RZ, R16 ;  /* 0x000000ffff027224 */ /* 0x000fc800078e0010 */
[----:B------:R-:W-:-:S04]  /*14900*/  IMAD.WIDE.U32 R2, R0, UR6, R2 ;  /* 0x0000000600027c25 */ /* 0x000fc8000f8e0002 */
[----:B------:R-:W-:Y:S01]  /*14910*/  IMAD R0, R0, UR7, R4 ;  /* 0x0000000700007c24 */ /* 0x000fe2000f8e0204 */
[----:B---3--:R-:W-:-:S04]  /*14920*/  LEA R4, P2, R2, UR4, 0x1 ;  /* 0x0000000402047c11 */ /* 0x008fc8000f8408ff */
[----:B------:R-:W-:-:S04]  /*14930*/  IADD3 R0, PT, PT, R3, R0, RZ ;  /* 0x0000000003007210 */ /* 0x000fc80007ffe0ff */
[----:B------:R-:W-:-:S05]  /*14940*/  LEA.HI.X R5, R2, UR5, R0, 0x1, P2 ;  /* 0x0000000502057c11 */ /* 0x000fca00090f0c00 */
[----:B----4-:R3:W-:Y:S04]  /*14950*/  STG.E.128 desc[UR16][R4.64], R12 ;  /* 0x0000000c04007986 */ /* 0x0107e8000c101d10 */
[----:B--2---:R3:W-:Y:S02]  /*14960*/  STG.E.128 desc[UR16][R4.64+0x80], R8 ;  /* 0x0000800804007986 */ /* 0x0047e4000c101d10 */
.L_x_1323:
[----:B------:R-:W-:Y:S05]  /*14970*/  BSYNC.RECONVERGENT B0 ;  /* 0x0000000000007941 */ /* 0x000fea0003800200 */
.L_x_1322:
        /* <DEDUP_REMOVED lines=18> */
.L_x_1325:
[----:B------:R-:W-:Y:S05]  /*14aa0*/  BSYNC.RECONVERGENT B0 ;  /* 0x0000000000007941 */ /* 0x000fea0003800200 */
.L_x_1324:
        /* <DEDUP_REMOVED lines=18> */
.L_x_1327:
[----:B------:R-:W-:Y:S05]  /*14bd0*/  BSYNC.RECONVERGENT B0 ;  /* 0x0000000000007941 */ /* 0x000fea0003800200 */
.L_x_1326:
        /* <DEDUP_REMOVED lines=18> */
.L_x_1329:
[----:B------:R-:W-:Y:S05]  /*14d00*/  BSYNC.RECONVERGENT B0 ;  /* 0x0000000000007941 */ /* 0x000fea0003800200 */
.L_x_1328:
[----:B-12---:R1:W2:Y:S01]  /*14d10*/  LDS.128 R8, [R232+0x7800] ;  /* 0x00780000e8087984 */ /* 0x0062a20000000c00 */
        /* <DEDUP_REMOVED lines=14> */
[----:B--2---:R-:W-:Y:S01]  /*14e00*/  STG.E.128 desc[UR16][R2.64+0x80], R8 ;  /* 0x0000800802007986 */ /* 0x004fe2000c101d10 */
[----:B------:R-:W-:Y:S05]  /*14e10*/  EXIT ;  /* 0x000000000000794d */ /* 0x000fea0003800000 */
.L_x_1330:
        /* <DEDUP_REMOVED lines=14> */
.L_x_2857:


//--------------------- .text._ZN5flash16flash_fwd_kernelI23Flash_fwd_kernel_traitsILi128ELi128ELi32ELi4ELb0ELb0EN7cutlass10bfloat16_tE19Flash_kernel_traitsILi128ELi128ELi32ELi4ES3_EELb0ELb0ELb1ELb0ELb0ELb0ELb0ELb0EEEvNS_16Flash_fwd_paramsE --------------------------
	.section	.text._ZN5flash16flash_fwd_kernelI23Flash_fwd_kernel_traitsILi128ELi128ELi32ELi4ELb0ELb0EN7cutlass10bfloat16_tE19Flash_kernel_traitsILi128ELi128ELi32ELi4ES3_EELb0ELb0ELb1ELb0ELb0ELb0ELb0ELb0EEEvNS_16Flash_fwd_paramsE,"ax",@progbits
	.align	128
        .global         _ZN5flash16flash_fwd_kernelI23Flash_fwd_kernel_traitsILi128ELi128ELi32ELi4ELb0ELb0EN7cutlass10bfloat16_tE19Flash_kernel_traitsILi128ELi128ELi32ELi4ES3_EELb0ELb0ELb1ELb0ELb0ELb0ELb0ELb0EEEvNS_16Flash_fwd_paramsE
        .type           _ZN5flash16flash_fwd_kernelI23Flash_fwd_kernel_traitsILi128ELi128ELi32ELi4ELb0ELb0EN7cutlass10bfloat16_tE19Flash_kernel_traitsILi128ELi128ELi32ELi4ES3_EELb0ELb0ELb1ELb0ELb0ELb0ELb0ELb0EEEvNS_16Flash_fwd_paramsE,@function
        .size           _ZN5flash16flash_fwd_kernelI23Flash_fwd_kernel_traitsILi128ELi128ELi32ELi4ELb0ELb0EN7cutlass10bfloat16_tE19Flash_kernel_traitsILi128ELi128ELi32ELi4ES3_EELb0ELb0ELb1ELb0ELb0ELb0ELb0ELb0EEEvNS_16Flash_fwd_paramsE,(.L_x_2858 - _ZN5flash16flash_fwd_kernelI23Flash_fwd_kernel_traitsILi128ELi128ELi32ELi4ELb0ELb0EN7cutlass10bfloat16_tE19Flash_kernel_traitsILi128ELi128ELi32ELi4ES3_EELb0ELb0ELb1ELb0ELb0ELb0ELb0ELb0EEEvNS_16Flash_fwd_paramsE)
        .other          _ZN5flash16flash_fwd_kernelI23Flash_fwd_kernel_traitsILi128ELi128ELi32ELi4ELb0ELb0EN7cutlass10bfloat16_tE19Flash_kernel_traitsILi128ELi128ELi32ELi4ES3_EELb0ELb0ELb1ELb0ELb0ELb0ELb0ELb0EEEvNS_16Flash_fwd_paramsE,@"STO_CUDA_ENTRY STV_DEFAULT"
_ZN5flash16flash_fwd_kernelI23Flash_fwd_kernel_traitsILi128ELi128ELi32ELi4ELb0ELb0EN7cutlass10bfloat16_tE19Flash_kernel_traitsILi128ELi128ELi32ELi4ES3_EELb0ELb0ELb1ELb0ELb0ELb0ELb0ELb0EEEvNS_16Flash_fwd_paramsE:
.text._ZN5flash16flash_fwd_kernelI23Flash_fwd_kernel_traitsILi128ELi128ELi32ELi4ELb0ELb0EN7cutlass10bfloat16_tE19Flash_kernel_traitsILi128ELi128ELi32ELi4ES3_EELb0ELb0ELb1ELb0ELb0ELb0ELb0ELb0EEEvNS_16Flash_fwd_paramsE:
        /* <DEDUP_REMOVED lines=39> */
[----:B------:R-:W-:Y:S02]  /*0270*/  ISETP.EQ.U32.AND P3, PT, R4, RZ, PT ;  /* 0x000000ff0400720c */ /* 0x000fe40003f62070 */
[----:B-1----:R-:W-:-:S09]  /*0280*/  ISETP.NE.AND P1, PT, RZ, UR4, PT ;  /* 0x00000004ff007c0c */ /* 0x002fd2000bf25270 */
[----:B------:R-:W1:Y:S01]  /*0290*/  @!P0 LDC R4, c[0x0][0x438] ;  /* 0x00010e00ff048b82 */ /* 0x000e620000000800 */
[----:B------:R-:W-:Y:S01]  /*02a0*/  ISETP.EQ.OR.EX P3, PT, R5, RZ, !P1, P3 ;  /* 0x000000ff0500720c */ /* 0x000fe20004f62730 */
[----:B------:R-:W-:Y:S01]  /*02b0*/  IMAD.MOV.U32 R12, RZ, RZ, -0x1 ;  /* 0xffffffffff0c7424 */ /* 0x000fe200078e00ff */
[----:B------:R-:W-:-:S11]  /*02c0*/  USHF.L.U32 UR20, UR21, 0x7, URZ ;  /* 0x0000000715147899 */ /* 0x000fd600080006ff */
        /* <DEDUP_REMOVED lines=8> */
.L_x_1331:
        /* <DEDUP_REMOVED lines=38> */
[----:B----4-:R-:W-:-:S04]  /*05b0*/  @!P1 IMAD.WIDE.U32 R2, R30, R4, RZ ;  /* 0x000000041e029225 */ /* 0x010fc800078e00ff */
[----:B------:R-:W-:Y:S02]  /*05c0*/  @!P1 IMAD R5, R30, R5, R3 ;  /* 0x000000051e059224 */ /* 0x000fe400078e0203 */
[----:B------:R-:W4:Y:S01]  /*05d0*/  @P2 LDC R14, c[0x0][0x430] ;  /* 0x00010c00ff0e2b82 */ /* 0x000f220000000800 */
[----:B------:R-:W-:Y:S01]  /*05e0*/  @!P1 MOV R0, R2 ;  /* 0x0000000200009202 */ /* 0x000fe20000000f00 */
[----:B--2---:R-:W-:-:S04]  /*05f0*/  @P1 IMAD.WIDE.U32 R2, R31, R8, RZ ;  /* 0x000000081f021225 */ /* 0x004fc800078e00ff */
[----:B-----5:R-:W-:Y:S01]  /*0600*/  @P2 IMAD R7, R6, R7, RZ ;  /* 0x0000000706072224 */ /* 0x020fe200078e02ff */
        /* <DEDUP_REMOVED lines=11> */
.L_x_1333:
        /* <DEDUP_REMOVED lines=11> */
[----:B------:R-:W-:Y:S01]  /*0770*/  ISETP.NE.AND P2, PT, R10, RZ, !P2 ;  /* 0x000000ff0a00720c */ /* 0x000fe20005745270 */
[----:B------:R-:W-:Y:S01]  /*0780*/  IMAD.X R3, RZ, RZ, R5, P0 ;  /* 0x000000ffff037224 */ /* 0x000fe200000e0605 */
[C---:B------:R-:W-:Y:S01]  /*0790*/  IADD3 R23, PT, PT, R19.reuse, 0x20, RZ ;  /* 0x0000002013177810 */ /* 0x040fe20007ffe0ff */
[----:B------:R-:W-:Y:S01]  /*07a0*/  VIADD R25, R19, 0x30 ;  /* 0x0000003013197836 */ /* 0x000fe20000000000 */
[----:B------:R-:W-:Y:S01]  /*07b0*/  BSSY.RECONVERGENT B0, `(.L_x_1334) ;  /* 0x0000019000007945 */ /* 0x000fe20003800200 */
[-C--:B------:R-:W-:Y:S01]  /*07c0*/  ISETP.GE.AND P0, PT, R21, R12.reuse, PT ;  /* 0x0000000c1500720c */ /* 0x080fe20003f06270 */
[----:B----4-:R-:W-:Y:S01]  /*07d0*/  IMAD R18, R14, UR20, RZ ;  /* 0x000000140e127c24 */ /* 0x010fe2000f8e02ff */
[-C--:B------:R-:W-:Y:S01]  /*07e0*/  ISETP.GE.AND P4, PT, R23, R12.reuse, PT ;  /* 0x0000000c1700720c */ /* 0x080fe20003f86270 */
[----:B--2---:R-:W-:Y:S01]  /*07f0*/  IMAD.WIDE.U32 R10, R29, UR4, R2 ;  /* 0x000000041d0a7c25 */ /* 0x004fe2000f8e0002 */
[----:B------:R-:W-:-:S02]  /*0800*/  ISETP.GE.AND P3, PT, R25, R12, PT ;  /* 0x0000000c1900720c */ /* 0x000fc40003f66270 */
[----:B------:R-:W-:Y:S01]  /*0810*/  IADD3 R27, PT, PT, R19, 0x40, RZ ;  /* 0x00000040131b7810 */ /* 0x000fe20007ffe0ff */
[----:B------:R-:W-:Y:S01]  /*0820*/  IMAD R9, R29, UR5, R11 ;  /* 0x000000051d097c24 */ /* 0x000fe2000f8e020b */
[----:B------:R-:W-:Y:S02]  /*0830*/  LOP3.LUT R17, R16, 0x40, RZ, 0xfc, !PT ;  /* 0x0000004010117812 */ /* 0x000fe400078efcff */
[----:B------:R-:W-:Y:S01]  /*0840*/  LOP3.LUT R20, R19, UR8, RZ, 0xfc, !PT ;  /* 0x0000000813147c12 */ /* 0x000fe2000f8efcff */
[----:B------:R-:W-:Y:S06]  /*0850*/  @P1 BRA `(.L_x_1335) ;  /* 0x0000000000381947 */ /* 0x000fec0003800000 */
        /* <DEDUP_REMOVED lines=14> */
.L_x_1335:
[----:B------:R-:W-:Y:S05]  /*0940*/  BSYNC.RECONVERGENT B0 ;  /* 0x0000000000007941 */ /* 0x000fea0003800200 */
.L_x_1334:
        /* <DEDUP_REMOVED lines=21> */
.L_x_1337:
[----:B------:R-:W-:Y:S05]  /*0aa0*/  BSYNC.RECONVERGENT B0 ;  /* 0x0000000000007941 */ /* 0x000fea0003800200 */
.L_x_1336:
        /* <DEDUP_REMOVED lines=21> */
.L_x_1339:
[----:B------:R-:W-:Y:S05]  /*0c00*/  BSYNC.RECONVERGENT B0 ;  /* 0x0000000000007941 */ /* 0x000fea0003800200 */
.L_x_1338:
        /* <DEDUP_REMOVED lines=21> */
.L_x_1341:
[----:B------:R-:W-:Y:S05]  /*0d60*/  BSYNC.RECONVERGENT B0 ;  /* 0x0000000000007941 */ /* 0x000fea0003800200 */
.L_x_1340:
[----:B------:R-:W-:Y:S01]  /*0d70*/  BSSY.RECONVERGENT B0, `(.L_x_1342) ;  /* 0x0000015000007945 */ /* 0x000fe20003800200 */
[----:B------:R-:W-:Y:S01]  /*0d80*/  ISETP.GE.AND P5, PT, R22, R12, PT ;  /* 0x0000000c1600720c */ /* 0x000fe20003fa6270 */
[----:B-1----:R-:W-:Y:S02]  /*0d90*/  IMAD R13, R29, R7, RZ ;  /* 0x000000071d0d7224 */ /* 0x002fe400078e02ff */
[----:B------:R-:W-:Y:S10]  /*0da0*/  @P1 BRA `(.L_x_1343) ;  /* 0x0000000000441947 */ /* 0x000ff40003800000 */
[----:B------:R-:W1:Y:S01]  /*0db0*/  LDCU.64 UR6, c[0x0][0x408] ;  /* 0x00008100ff0677ac */ /* 0x000e620008000a00 */
[----:B------:R-:W-:Y:S01]  /*0dc0*/  IADD3 R6, P1, PT, R20, 0x40, RZ ;  /* 0x0000004014067810 */ /* 0x000fe20007f3e0ff */
[----:B--2-4-:R-:W-:Y:S01]  /*0dd0*/  IMAD.MOV.U32 R2, RZ, RZ, R10 ;  /* 0x000000ffff027224 */ /* 0x014fe200078e000a */
[----:B------:R-:W-:Y:S01]  /*0de0*/  MOV R3, R9 ;  /* 0x0000000900037202 */ /* 0x000fe20000000f00 */
[----:B------:R-:W2:Y:S02]  /*0df0*/  LDCU UR10, c[0x0][0x440] ;  /* 0x00008800ff0a77ac */ /* 0x000ea40008000800 */
[----:B------:R-:W-:Y:S01]  /*0e00*/  IMAD.X R0, RZ, RZ, UR9, P1 ;  /* 0x00000009ff007e24 */ /* 0x000fe200088e06ff */
[----:B------:R-:W4:Y:S03]  /*0e10*/  LDCU.64 UR4, c[0x0][0x3f0] ;  /* 0x00007e00ff0477ac */ /* 0x000f260008000a00 */
[----:B-1----:R-:W-:-:S02]  /*0e20*/  IMAD R0, R0, UR6, RZ ;  /* 0x0000000600007c24 */ /* 0x002fc4000f8e02ff */
        /* <DEDUP_REMOVED lines=9> */
.L_x_1343:
[----:B------:R-:W-:Y:S05]  /*0ec0*/  BSYNC.RECONVERGENT B0 ;  /* 0x0000000000007941 */ /* 0x000fea0003800200 */
.L_x_1342:
[C---:B---3--:R-:W-:Y:S01]  /*0ed0*/  IMAD R0, R30.reuse, R28, RZ ;  /* 0x0000001c1e007224 */ /* 0x048fe200078e02ff */
[----:B------:R-:W-:Y:S01]  /*0ee0*/  ISETP.NE.AND P3, PT, R31, -0x1, PT ;  /* 0xffffffff1f00780c */ /* 0x000fe20003f65270 */
[----:B------:R-:W-:Y:S01]  /*0ef0*/  BSSY.RECONVERGENT B0, `(.L_x_1344) ;  /* 0x0000016000007945 */ /* 0x000fe20003800200 */
[----:B------:R-:W-:Y:S01]  /*0f00*/  @!P2 IMAD R13, R30, R15, R13 ;  /* 0x0000000f1e0da224 */ /* 0x000fe200078e020d */
[----:B------:R-:W-:Y:S02]  /*0f10*/  ISETP.NE.AND P1, PT, R16, RZ, PT ;  /* 0x000000ff1000720c */ /* 0x000fe40003f25270 */
[----:B------:R-:W-:Y:S01]  /*0f20*/  SEL R15, R0, R31, !P3 ;  /* 0x0000001f000f7207 */ /* 0x000fe20005800000 */
[----:B------:R-:W-:Y:S10]  /*0f30*/  @P0 BRA `(.L_x_1345) ;  /* 0x0000000000440947 */ /* 0x000ff40003800000 */
[----:B------:R-:W3:Y:S01]  /*0f40*/  LDCU.64 UR6, c[0x0][0x408] ;  /* 0x00008100ff0677ac */ /* 0x000ee20008000a00 */
[----:B------:R-:W-:Y:S01]  /*0f50*/  IADD3 R6, P0, PT, R20, 0x50, RZ ;  /* 0x0000005014067810 */ /* 0x000fe20007f1e0ff */
[----:B-12-4-:R-:W-:Y:S01]  /*0f60*/  IMAD.MOV.U32 R2, RZ, RZ, R10 ;  /* 0x000000ffff027224 */ /* 0x016fe200078e000a */
        /* <DEDUP_REMOVED lines=14> */
.L_x_1345:
[----:B------:R-:W-:Y:S05]  /*1050*/  BSYNC.RECONVERGENT B0 ;  /* 0x0000000000007941 */ /* 0x000fea0003800200 */
.L_x_1344:
        /* <DEDUP_REMOVED lines=19> */
.L_x_1347:
[----:B------:R-:W-:Y:S05]  /*1190*/  BSYNC.RECONVERGENT B0 ;  /* 0x0000000000007941 */ /* 0x000fea0003800200 */
.L_x_1346:
        /* <DEDUP_REMOVED lines=19> */
.L_x_1349:
[----:B------:R-:W-:Y:S05]  /*12d0*/  BSYNC.RECONVERGENT B0 ;  /* 0x0000000000007941 */ /* 0x000fea0003800200 */
.L_x_1348:
[----:B------:R-:W-:Y:S01]  /*12e0*/  ISETP.GE.OR P3, PT, R19, R12, P1 ;  /* 0x0000000c1300720c */ /* 0x000fe20000f66670 */
[----:B------:R-:W-:Y:S01]  /*12f0*/  BSSY.RECONVERGENT B0, `(.L_x_1350) ;  /* 0x0000013000007945 */ /* 0x000fe20003800200 */
[----:B-1234-:R-:W-:Y:S02]  /*1300*/  SHF.R.S32.HI R2, RZ, 0x1f, R15 ;  /* 0x0000001fff027819 */ /* 0x01efe4000001140f */
        /* <DEDUP_REMOVED lines=17> */
.L_x_1351:
[----:B------:R-:W-:Y:S05]  /*1420*/  BSYNC.RECONVERGENT B0 ;  /* 0x0000000000007941 */ /* 0x000fea0003800200 */
.L_x_1350:
        /* <DEDUP_REMOVED lines=15> */
.L_x_1353:
[----:B------:R-:W-:Y:S05]  /*1520*/  BSYNC.RECONVERGENT B0 ;  /* 0x0000000000007941 */ /* 0x000fea0003800200 */
.L_x_1352:
        /* <DEDUP_REMOVED lines=10> */
.L_x_1355:
[----:B------:R-:W-:Y:S05]  /*15d0*/  BSYNC.RECONVERGENT B0 ;  /* 0x0000000000007941 */ /* 0x000fea0003800200 */
.L_x_1354:
        /* <DEDUP_REMOVED lines=10> */
.L_x_1357:
[----:B------:R-:W-:Y:S05]  /*1680*/  BSYNC.RECONVERGENT B0 ;  /* 0x0000000000007941 */ /* 0x000fea0003800200 */
.L_x_1356:
        /* <DEDUP_REMOVED lines=10> */
.L_x_1359:
[----:B------:R-:W-:Y:S05]  /*1730*/  BSYNC.RECONVERGENT B0 ;  /* 0x0000000000007941 */ /* 0x000fea0003800200 */
.L_x_1358:
        /* <DEDUP_REMOVED lines=10> */
.L_x_1361:
[----:B------:R-:W-:Y:S05]  /*17e0*/  BSYNC.RECONVERGENT B0 ;  /* 0x0000000000007941 */ /* 0x000fea0003800200 */
.L_x_1360:
        /* <DEDUP_REMOVED lines=10> */
.L_x_1363:
[----:B------:R-:W-:Y:S05]  /*1890*/  BSYNC.RECONVERGENT B0 ;  /* 0x0000000000007941 */ /* 0x000fea0003800200 */
.L_x_1362:
        /* <DEDUP_REMOVED lines=10> */
.L_x_1332:
        /* <DEDUP_REMOVED lines=13> */
[----:B------:R-:W3:Y:S04]  /*1a10*/  LDCU.64 UR4, c[0x0][0x3a0] ;  /* 0x00007400ff0477ac */ /* 0x000ee80008000a00 */
[----:B--2---:R-:W-:Y:S02]  /*1a20*/  IMAD R0, R0, UR12, RZ ;  /* 0x0000000c00007c24 */ /* 0x004fe4000f8e02ff */
[----:B------:R-:W-:-:S04]  /*1a30*/  IMAD.WIDE.U32 R2, R11, UR12, RZ ;  /* 0x0000000c0b027c25 */ /* 0x000fc8000f8e00ff */
[----:B------:R-:W-:-:S05]  /*1a40*/  IMAD R0, R11, UR13, R0 ;  /* 0x0000000d0b007c24 */ /* 0x000fca000f8e0200 */
[----:B------:R-:W-:-:S03]  /*1a50*/  IADD3 R3, PT, PT, R3, R0, RZ ;  /* 0x0000000003037210 */ /* 0x000fc60007ffe0ff */
[----:B---3--:R-:W-:-:S04]  /*1a60*/  IMAD.WIDE.U32 R2, R30, UR4, R2 ;  /* 0x000000041e027c25 */ /* 0x008fc8000f8e0002 */
[----:B------:R-:W-:Y:S01]  /*1a70*/  IMAD R6, R30, UR5, R3 ;  /* 0x000000051e067c24 */ /* 0x000fe2000f8e0203 */
[----:B------:R-:W-:Y:S01]  /*1a80*/  MOV R5, R2 ;  /* 0x0000000200057202 */ /* 0x000fe20000000f00 */
[----:B------:R-:W-:Y:S06]  /*1a90*/  BRA `(.L_x_1365) ;  /* 0x0000000000187947 */ /* 0x000fec0003800000 */
.L_x_1364:
[----:B------:R-:W2:Y:S01]  /*1aa0*/  LDCU.64 UR12, c[0x0][0x3b8] ;  /* 0x00007700ff0c77ac */ /* 0x000ea20008000a00 */
[----:B------:R-:W-:-:S05]  /*1ab0*/  IADD3 R2, PT, PT, R11, R12, RZ ;  /* 0x0000000c0b027210 */ /* 0x000fca0007ffe0ff */
[C---:B--2---:R-:W-:Y:S02]  /*1ac0*/  IMAD R0, R2.reuse, UR13, RZ ;  /* 0x0000000d02007c24 */ /* 0x044fe4000f8e02ff */
[----:B------:R-:W-:-:S05]  /*1ad0*/  IMAD.WIDE.U32 R2, R2, UR12, RZ ;  /* 0x0000000c02027c25 */ /* 0x000fca000f8e00ff */
[----:B------:R-:W-:Y:S02]  /*1ae0*/  IADD3 R6, PT, PT, R3, R0, RZ ;  /* 0x0000000003067210 */ /* 0x000fe40007ffe0ff */
[----:B------:R-:W-:-:S07]  /*1af0*/  MOV R5, R2 ;  /* 0x0000000200057202 */ /* 0x000fce0000000f00 */
.L_x_1365:
        /* <DEDUP_REMOVED lines=40> */
.L_x_1366:
[----:B------:R-:W2:Y:S01]  /*1d80*/  LDC.64 R246, c[0x0][0x3c0] ;  /* 0x0000f000fff67b82 */ /* 0x000ea20000000a00 */
[----:B------:R-:W-:-:S05]  /*1d90*/  IADD3 R0, PT, PT, R11, R12, RZ ;  /* 0x0000000c0b007210 */ /* 0x000fca0007ffe0ff */
[C---:B--2---:R-:W-:Y:S02]  /*1da0*/  IMAD R4, R0.reuse, R247, RZ ;  /* 0x000000f700047224 */ /* 0x044fe400078e02ff */
[----:B------:R-:W-:-:S05]  /*1db0*/  IMAD.WIDE.U32 R2, R0, R246, RZ ;  /* 0x000000f600027225 */ /* 0x000fca00078e00ff */
[----:B------:R-:W-:Y:S02]  /*1dc0*/  IADD3 R4, PT, PT, R3, R4, RZ ;  /* 0x0000000403047210 */ /* 0x000fe40007ffe0ff */
[----:B------:R-:W-:-:S07]  /*1dd0*/  MOV R0, R2 ;  /* 0x0000000200007202 */ /* 0x000fce0000000f00 */
.L_x_1367:
[----:B------:R-:W-:Y:S01]  /*1de0*/  IMAD.SHL.U32 R19, R103, 0x8, RZ ;  /* 0x0000000867137824 */ /* 0x000fe200078e00ff */
[----:B------:R-:W-:Y:S01]  /*1df0*/  SHF.R.U32.HI R16, RZ, 0x3, R103 ;  /* 0x00000003ff107819 */ /* 0x000fe20000011667 */
[----:B------:R-:W-:Y:S01]  /*1e00*/  VIADD R15, R17, -UR20 ;  /* 0x80000014110f7c36 */ /* 0x000fe20008000000 */
[----:B------:R-:W2:Y:S01]  /*1e10*/  LDCU.128 UR8, c[0x0][0x3d0] ;  /* 0x00007a00ff0877ac */ /* 0x000ea20008000c00 */
[----:B------:R-:W3:Y:S01]  /*1e20*/  S2UR UR5, SR_CgaCtaId ;  /* 0x00000000000579c3 */ /* 0x000ee20000008800 */
[----:B------:R-:W-:Y:S01]  /*1e30*/  LOP3.LUT R236, R19, 0x38, RZ, 0xc0, !PT ;  /* 0x0000003813ec7812 */ /* 0x000fe200078ec0ff */
[----:B------:R-:W-:Y:S01]  /*1e40*/  VIADD R3, R16, 0x20 ;  /* 0x0000002010037836 */ /* 0x000fe20000000000 */
[----:B------:R-:W4:Y:S01]  /*1e50*/  LDCU.64 UR14, c[0x0][0x390] ;  /* 0x00007200ff0e77ac */ /* 0x000f220008000a00 */
[----:B------:R1:W-:Y:S01]  /*1e60*/  STL [R1+0x2c], R15 ;  /* 0x00002c0f01007387 */ /* 0x0003e20000100800 */
[----:B------:R-:W-:Y:S01]  /*1e70*/  IADD3 R2, P0, PT, R236, R5, RZ ;  /* 0x00000005ec027210 */ /* 0x000fe20007f1e0ff */
[----:B------:R-:W-:Y:S01]  /*1e80*/  BSSY.RECONVERGENT B0, `(.L_x_1368) ;  /* 0x0000049000007945 */ /* 0x000fe20003800200 */
[-C--:B------:R-:W-:Y:S01]  /*1e90*/  ISETP.GE.AND P3, PT, R3, R15.reuse, PT ;  /* 0x0000000f0300720c */ /* 0x080fe20003f66270 */
[----:B------:R-:W5:Y:S01]  /*1ea0*/  LDCU.64 UR16, c[0x0][0x388] ;  /* 0x00007100ff1077ac */ /* 0x000f620008000a00 */
[----:B------:R-:W-:Y:S01]  /*1eb0*/  IADD3 R5, PT, PT, R16, 0x30, RZ ;  /* 0x0000003010057810 */ /* 0x000fe20007ffe0ff */
[----:B------:R-:W-:Y:S01]  /*1ec0*/  IMAD.X R3, RZ, RZ, R6, P0 ;  /* 0x000000ffff037224 */ /* 0x000fe200000e0606 */
[----:B------:R-:W-:Y:S01]  /*1ed0*/  IADD3 R6, P1, PT, R236, R0, RZ ;  /* 0x00000000ec067210 */ /* 0x000fe20007f3e0ff */
[----:B------:R-:W1:Y:S01]  /*1ee0*/  LDCU.64 UR6, c[0x0][0x3c8] ;  /* 0x00007900ff0677ac */ /* 0x000e620008000a00 */
[----:B------:R-:W-:Y:S01]  /*1ef0*/  SHF.R.S32.HI R0, RZ, 0x1f, R10 ;  /* 0x0000001fff007819 */ /* 0x000fe2000001140a */
[C---:B------:R-:W-:Y:S01]  /*1f00*/  IMAD.WIDE.U32 R2, R16.reuse, UR12, R2 ;  /* 0x0000000c10027c25 */ /* 0x040fe2000f8e0002 */
[-C--:B------:R-:W-:Y:S01]  /*1f10*/  ISETP.GE.AND P0, PT, R5, R15.reuse, PT ;  /* 0x0000000f0500720c */ /* 0x080fe20003f06270 */
[----:B------:R-:W-:Y:S01]  /*1f20*/  UMOV UR4, 0x400 ;  /* 0x0000040000047882 */ /* 0x000fe20000000000 */
[C---:B------:R-:W-:Y:S01]  /*1f30*/  IADD3 R18, PT, PT, R16.reuse, 0x10, RZ ;  /* 0x0000001010127810 */ /* 0x040fe20007ffe0ff */
[----:B------:R-:W-:Y:S01]  /*1f40*/  IMAD.X R7, RZ, RZ, R4, P1 ;  /* 0x000000ffff077224 */ /* 0x000fe200008e0604 */
[C---:B------:R-:W-:Y:S01]  /*1f50*/  IADD3 R4, PT, PT, R16.reuse, 0x40, RZ ;  /* 0x0000004010047810 */ /* 0x040fe20007ffe0ff */
[----:B------:R-:W-:Y:S01]  /*1f60*/  IMAD R5, R16, UR13, R3 ;  /* 0x0000000d10057c24 */ /* 0x000fe2000f8e0203 */
[----:B------:R-:W-:Y:S01]  /*1f70*/  LOP3.LUT R234, R236, 0x40, RZ, 0xfc, !PT ;  /* 0x00000040ecea7812 */ /* 0x000fe200078efcff */
[----:B------:R-:W-:Y:S01]  /*1f80*/  IMAD.WIDE.U32 R8, R16, R246, R6 ;  /* 0x000000f610087225 */ /* 0x000fe200078e0006 */
[----:B------:R-:W-:Y:S01]  /*1f90*/  ISETP.GE.AND P2, PT, R4, R15, PT ;  /* 0x0000000f0400720c */ /* 0x000fe20003f46270 */
[----:B---3--:R-:W-:-:S02]  /*1fa0*/  ULEA UR5, UR5, UR4, 0x18 ;  /* 0x0000000405057291 */ /* 0x008fc4000f8ec0ff */
[----:B------:R-:W-:Y:S02]  /*1fb0*/  IMAD.MOV.U32 R4, RZ, RZ, R2 ;  /* 0x000000ffff047224 */ /* 0x000fe400078e0002 */
[----:B--2---:R-:W-:Y:S02]  /*1fc0*/  IMAD R2, R0, UR8, RZ ;  /* 0x0000000800027c24 */ /* 0x004fe4000f8e02ff */
[----:B------:R-:W-:Y:S02]  /*1fd0*/  IMAD R3, R16, R247, R9 ;  /* 0x000000f710037224 */ /* 0x000fe400078e0209 */
[----:B------:R-:W-:Y:S02]  /*1fe0*/  IMAD R9, R10, UR9, R2 ;  /* 0x000000090a097c24 */ /* 0x000fe4000f8e0202 */
[----:B------:R-:W-:Y:S02]  /*1ff0*/  IMAD R0, R0, UR10, RZ ;  /* 0x0000000a00007c24 */ /* 0x000fe4000f8e02ff */
[----:B------:R-:W-:-:S02]  /*2000*/  IMAD.MOV.U32 R2, RZ, RZ, R8 ;  /* 0x000000ffff027224 */ /* 0x000fc400078e0008 */
[----:B------:R-:W-:Y:S01]  /*2010*/  IMAD.WIDE.U32 R6, R10, UR8, R4 ;  /* 0x000000080a067c25 */ /* 0x000fe2000f8e0004 */
[----:B------:R-:W-:Y:S01]  /*2020*/  IADD3 R4, P1, PT, R236, R13, RZ ;  /* 0x0000000dec047210 */ /* 0x000fe20007f3e0ff */
[----:B------:R-:W-:Y:S02]  /*2030*/  USHF.L.U32 UR8, UR21, 0x7, URZ ;  /* 0x0000000715087899 */ /* 0x000fe400080006ff */
[C---:B------:R-:W-:Y:S01]  /*2040*/  IMAD R5, R10.reuse, UR11, R0 ;  /* 0x0000000b0a057c24 */ /* 0x040fe2000f8e0200 */
[----:B------:R-:W-:Y:S01]  /*2050*/  IADD3 R0, PT, PT, R7, R9, RZ ;  /* 0x0000000907007210 */ /* 0x000fe20007ffe0ff */
[----:B------:R-:W-:Y:S01]  /*2060*/  IMAD.WIDE.U32 R2, R10, UR10, R2 ;  /* 0x0000000a0a027c25 */ /* 0x000fe2000f8e0002 */
[----:B-----5:R-:W-:Y:S01]  /*2070*/  LEA R252, P5, R6, UR16, 0x1 ;  /* 0x0000001006fc7c11 */ /* 0x020fe2000f8a08ff */
[----:B------:R-:W-:Y:S01]  /*2080*/  USHF.R.U32.HI UR10, URZ, 0x19, UR21 ;  /* 0x00000019ff0a7899 */ /* 0x000fe20008011615 */
[----:B------:R-:W-:Y:S01]  /*2090*/  LOP3.LUT R20, R16, UR8, RZ, 0xfc, !PT ;  /* 0x0000000810147c12 */ /* 0x000fe2000f8efcff */
[----:B------:R-:W-:Y:S01]  /*20a0*/  IMAD.IADD R3, R3, 0x1, R5 ;  /* 0x0000000103037824 */ /* 0x000fe200078e0205 */
[----:B----4-:R-:W-:Y:S01]  /*20b0*/  LEA R235, P4, R2, UR14, 0x1 ;  /* 0x0000000e02eb7c11 */ /* 0x010fe2000f8808ff */
[----:B------:R-:W-:Y:S01]  /*20c0*/  IMAD.X R5, RZ, RZ, R14, P1 ;  /* 0x000000ffff057224 */ /* 0x000fe200008e060e */
[----:B------:R-:W-:-:S02]  /*20d0*/  ISETP.GE.AND P1, PT, R16, R15, PT ;  /* 0x0000000f1000720c */ /* 0x000fc40003f26270 */
[----:B------:R-:W-:Y:S01]  /*20e0*/  LEA.HI.X R233, R2, UR15, R3, 0x1, P4 ;  /* 0x0000000f02e97c11 */ /* 0x000fe2000a0f0c03 */
[----:B------:R2:W-:Y:S01]  /*20f0*/  STL [R1+0x20], R235 ;  /* 0x000020eb01007387 */ /* 0x0005e20000100800 */
[----:B------:R-:W-:Y:S01]  /*2100*/  LEA.HI.X R251, R6, UR17, R0, 0x1, P5 ;  /* 0x0000001106fb7c11 */ /* 0x000fe2000a8f0c00 */
[----:B-1----:R-:W-:Y:S01]  /*2110*/  IMAD.WIDE.U32 R12, R29, UR6, R4 ;  /* 0x000000061d0c7c25 */ /* 0x002fe2000f8e0004 */
[----:B------:R-:W-:Y:S01]  /*2120*/  LOP3.LUT R0, R19, 0x1f8, RZ, 0xc0, !PT ;  /* 0x000001f813007812 */ /* 0x000fe200078ec0ff */
[----:B------:R2:W-:Y:S01]  /*2130*/  STL [R1+0x1c], R233 ;  /* 0x00001ce901007387 */ /* 0x0005e20000100800 */
[----:B------:R-:W-:Y:S01]  /*2140*/  ISETP.GE.AND P4, PT, R18, R15, PT ;  /* 0x0000000f1200720c */ /* 0x000fe20003f86270 */
[----:B------:R-:W-:Y:S01]  /*2150*/  IMAD R11, R29, UR7, R13 ;  /* 0x000000071d0b7c24 */ /* 0x000fe2000f8e020d */
[----:B------:R-:W-:Y:S01]  /*2160*/  LOP3.LUT R0, R0, 0x38, R103, 0x78, !PT ;  /* 0x0000003800007812 */ /* 0x000fe200078e7867 */
[----:B------:R-:W-:-:S03]  /*2170*/  VIADD R6, R16, 0x50 ;  /* 0x0000005010067836 */ /* 0x000fc60000000000 */
[----:B------:R-:W-:-:S04]  /*2180*/  LOP3.LUT R0, R0, 0x1e00, R19, 0xf8, !PT ;  /* 0x00001e0000007812 */ /* 0x000fc800078ef813 */
[----:B------:R-:W-:Y:S01]  /*2190*/  LEA R226, R0, UR5, 0x1 ;  /* 0x0000000500e27c11 */ /* 0x000fe2000f8e08ff */
        /* <DEDUP_REMOVED lines=23> */
.L_x_1369:
[----:B------:R-:W-:Y:S05]  /*2310*/  BSYNC.RECONVERGENT B0 ;  /* 0x0000000000007941 */ /* 0x000fea0003800200 */
.L_x_1368:
[----:B------:R-:W-:Y:S01]  /*2320*/  BSSY.RECONVERGENT B0, `(.L_x_1370) ;  /* 0x000001d000007945 */ /* 0x000fe20003800200 */
[----:B------:R-:W-:Y:S02]  /*2330*/  ISETP.GE.AND P1, PT, R6, R15, PT ;  /* 0x0000000f0600720c */ /* 0x000fe40003f26270 */
[----:B------:R-:W-:Y:S01]  /*2340*/  IADD3 R7, PT, PT, R16, 0x60, RZ ;  /* 0x0000006010077810 */ /* 0x000fe20007ffe0ff */
[----:B------:R-:W-:Y:S10]  /*2350*/  @P4 BRA `(.L_x_1371) ;  /* 0x0000000000644947 */ /* 0x000ff40003800000 */
[----:B------:R-:W3:Y:S01]  /*2360*/  LDCU.64 UR8, c[0x0][0x3b0] ;  /* 0x00007600ff0877ac */ /* 0x000ee20008000a00 */
[----:B------:R-:W-:Y:S01]  /*2370*/  IADD3 R6, P4, PT, R20, 0x10, RZ ;  /* 0x0000001014067810 */ /* 0x000fe20007f9e0ff */
[----:B-1----:R-:W-:Y:S01]  /*2380*/  IMAD.MOV.U32 R2, RZ, RZ, R12 ;  /* 0x000000ffff027224 */ /* 0x002fe200078e000c */
        /* <DEDUP_REMOVED lines=22> */
.L_x_1371:
[----:B------:R-:W-:Y:S05]  /*24f0*/  BSYNC.RECONVERGENT B0 ;  /* 0x0000000000007941 */ /* 0x000fea0003800200 */
.L_x_1370:
[----:B------:R-:W-:Y:S01]  /*2500*/  USHF.L.U64.HI UR4, UR12, 0x5, UR13 ;  /* 0x000000050c047899 */ /* 0x000fe2000801020d */
[----:B------:R-:W-:Y:S01]  /*2510*/  BSSY.RECONVERGENT B0, `(.L_x_1372) ;  /* 0x000001d000007945 */ /* 0x000fe20003800200 */
[----:B------:R-:W-:Y:S02]  /*2520*/  ISETP.GE.AND P6, PT, R7, R15, PT ;  /* 0x0000000f0700720c */ /* 0x000fe40003fc6270 */
[----:B------:R-:W-:Y:S01]  /*2530*/  IADD3 R7, PT, PT, R16, 0x70, RZ ;  /* 0x0000007010077810 */ /* 0x000fe20007ffe0ff */
[----:B------:R-:W-:Y:S05]  /*2540*/  @P3 BRA `(.L_x_1373) ;  /* 0x0000000000643947 */ /* 0x000fea0003800000 */
[----:B------:R-:W4:Y:S01]  /*2550*/  LDCU.64 UR8, c[0x0][0x3b0] ;  /* 0x00007600ff0877ac */ /* 0x000f220008000a00 */
[----:B------:R-:W-:Y:S01]  /*2560*/  IADD3 R6, P3, PT, R20, 0x20, RZ ;  /* 0x0000002014067810 */ /* 0x000fe20007f7e0ff */
[----:B-1-3--:R-:W-:Y:S01]  /*2570*/  IMAD.MOV.U32 R2, RZ, RZ, R12 ;  /* 0x000000ffff027224 */ /* 0x00afe200078e000c */
        /* <DEDUP_REMOVED lines=22> */
.L_x_1373:
[----:B------:R-:W-:Y:S05]  /*26e0*/  BSYNC.RECONVERGENT B0 ;  /* 0x0000000000007941 */ /* 0x000fea0003800200 */
.L_x_1372:
[----:B------:R-:W-:Y:S01]  /*26f0*/  IADD3 R14, PT, PT, R248, -0x1, RZ ;  /* 0xfffffffff80e7810 */ /* 0x000fe20007ffe0ff */
[----:B------:R-:W-:Y:S01]  /*2700*/  USHF.L.U32 UR11, UR12, 0x5, URZ ;  /* 0x000000050c0b7899 */ /* 0x000fe200080006ff */
[----:B------:R-:W-:Y:S01]  /*2710*/  BSSY.RECONVERGENT B0, `(.L_x_1374) ;  /* 0x000001d000007945 */ /* 0x000fe20003800200 */
[----:B------:R-:W-:Y:S02]  /*2720*/  ISETP.GE.AND P5, PT, R7, R15, PT ;  /* 0x0000000f0700720c */ /* 0x000fe40003fa6270 */
[----:B------:R-:W-:Y:S01]  /*2730*/  IMAD R15, R14, -0x20, R84 ;  /* 0xffffffe00e0f7824 */ /* 0x000fe200078e0254 */
[----:B------:R-:W-:Y:S05]  /*2740*/  @P0 BRA `(.L_x_1375) ;  /* 0x0000000000640947 */ /* 0x000fea0003800000 */
[----:B------:R-:W5:Y:S01]  /*2750*/  LDCU.64 UR8, c[0x0][0x3b0] ;  /* 0x00007600ff0877ac */ /* 0x000f620008000a00 */
[----:B------:R-:W-:Y:S01]  /*2760*/  IADD3 R6, P0, PT, R20, 0x30, RZ ;  /* 0x0000003014067810 */ /* 0x000fe20007f1e0ff */
[----:B-1-34-:R-:W-:Y:S01]  /*2770*/  IMAD.MOV.U32 R2, RZ, RZ, R12 ;  /* 0x000000ffff027224 */ /* 0x01afe200078e000c */
        /* <DEDUP_REMOVED lines=22> */
.L_x_1375:
[----:B------:R-:W-:Y:S05]  /*28e0*/  BSYNC.RECONVERGENT B0 ;  /* 0x0000000000007941 */ /* 0x000fea0003800200 */
.L_x_1374:
[----:B------:R-:W-:Y:S01]  /*28f0*/  USHF.L.U64.HI UR14, UR12, 0x4, UR13 ;  /* 0x000000040c0e7899 */ /* 0x000fe2000801020d */
        /* <DEDUP_REMOVED lines=28> */
.L_x_1377:
[----:B------:R-:W-:Y:S05]  /*2ac0*/  BSYNC.RECONVERGENT B0 ;  /* 0x0000000000007941 */ /* 0x000fea0003800200 */
.L_x_1376:
[----:B------:R-:W-:Y:S01]  /*2ad0*/  USHF.L.U32 UR15, UR12, 0x4, URZ ;  /* 0x000000040c0f7899 */ /* 0x000fe200080006ff */
[----:B------:R-:W-:Y:S01]  /*2ae0*/  BSSY.RECONVERGENT B0, `(.L_x_1378) ;  /* 0x000001e000007945 */ /* 0x000fe20003800200 */
[----:B------:R-:W-:Y:S01]  /*2af0*/  ISETP.GE.AND P4, PT, R18, R15, PT ;  /* 0x0000000f1200720c */ /* 0x000fe20003f86270 */
[C---:B------:R-:W-:Y:S02]  /*2b00*/  IMAD R16, R14.reuse, UR4, RZ ;  /* 0x000000040e107c24 */ /* 0x040fe4000f8e02ff */
[----:B------:R-:W-:Y:S01]  /*2b10*/  IMAD.WIDE.U32 R8, R14, UR11, RZ ;  /* 0x0000000b0e087c25 */ /* 0x000fe2000f8e00ff */
        /* <DEDUP_REMOVED lines=26> */
.L_x_1379:
[----:B------:R-:W-:Y:S05]  /*2cc0*/  BSYNC.RECONVERGENT B0 ;  /* 0x0000000000007941 */ /* 0x000fea0003800200 */
.L_x_1378:
[----:B------:R-:W-:Y:S04]  /*2cd0*/  BSSY.RECONVERGENT B0, `(.L_x_1380) ;  /* 0x000001b000007945 */ /* 0x000fe80003800200 */
        /* <DEDUP_REMOVED lines=26> */
.L_x_1381:
[----:B------:R-:W-:Y:S05]  /*2e80*/  BSYNC.RECONVERGENT B0 ;  /* 0x0000000000007941 */ /* 0x000fea0003800200 */
.L_x_1380:
        /* <DEDUP_REMOVED lines=27> */
.L_x_1383:
[----:B------:R-:W-:Y:S05]  /*3040*/  BSYNC.RECONVERGENT B0 ;  /* 0x0000000000007941 */ /* 0x000fea0003800200 */
.L_x_1382:
[----:B------:R-:W-:Y:S01]  /*3050*/  BSSY.RECONVERGENT B0, `(.L_x_1384) ;  /* 0x0000012000007945 */ /* 0x000fe20003800200 */
[----:B------:R-:W-:-:S03]  /*3060*/  IADD3 R0, PT, PT, R9, R16, RZ ;  /* 0x0000001009007210 */ /* 0x000fc60007ffe0ff */
[----:B------:R-:W-:Y:S05]  /*3070*/  @P0 BRA `(.L_x_1385) ;  /* 0x00000000003c0947 */ /* 0x000fea0003800000 */
        /* <DEDUP_REMOVED lines=15> */
.L_x_1385:
[----:B------:R-:W-:Y:S05]  /*3170*/  BSYNC.RECONVERGENT B0 ;  /* 0x0000000000007941 */ /* 0x000fea0003800200 */
.L_x_1384:
[----:B------:R-:W-:Y:S04]  /*3180*/  BSSY.RECONVERGENT B0, `(.L_x_1386) ;  /* 0x0000013000007945 */ /* 0x000fe80003800200 */
[----:B------:R-:W-:Y:S05]  /*3190*/  @P4 BRA `(.L_x_1387) ;  /* 0x0000000000444947 */ /* 0x000fea0003800000 */
[----:B------:R-:W5:Y:S01]  /*31a0*/  LDCU UR6, c[0x0][0x440] ;  /* 0x00008800ff0677ac */ /* 0x000f620008000800 */
[----:B-1-34-:R-:W-:-:S04]  /*31b0*/  IADD3 R3, P1, PT, R8, UR15, RZ ;  /* 0x0000000f08037c10 */ /* 0x01afc8000ff3e0ff */
[----:B------:R-:W-:Y:S02]  /*31c0*/  IADD3.X R0, PT, PT, R0, UR14, RZ, P1, !PT ;  /* 0x0000000e00007c10 */ /* 0x000fe40008ffe4ff */
        /* <DEDUP_REMOVED lines=14> */
.L_x_1387:
[----:B------:R-:W-:Y:S05]  /*32b0*/  BSYNC.RECONVERGENT B0 ;  /* 0x0000000000007941 */ /* 0x000fea0003800200 */
.L_x_1386:
[----:B------:R-:W0:Y:S01]  /*32c0*/  LDGDEPBAR ;  /* 0x00000000000079af */ /* 0x000e220000000000 */
[C---:B------:R-:W-:Y:S01]  /*32d0*/  IMAD.SHL.U32 R102, R103.reuse, 0x40, RZ ;  /* 0x0000004067667824 */ /* 0x040fe200078e00ff */
[C---:B------:R-:W-:Y:S01]  /*32e0*/  SHF.L.U64.HI R0, R246.reuse, 0x5, R247 ;  /* 0x00000005f6007819 */ /* 0x040fe200000102f7 */
[----:B-1-34-:R-:W-:Y:S01]  /*32f0*/  IMAD.SHL.U32 R2, R246, 0x20, RZ ;  /* 0x00000020f6027824 */ /* 0x01afe200078e00ff */
[C---:B------:R-:W-:Y:S01]  /*3300*/  LOP3.LUT P3, RZ, R103.reuse, 0x2, RZ, 0xc0, !PT ;  /* 0x0000000267ff7812 */ /* 0x040fe2000786c0ff */
[C---:B------:R-:W-:Y:S01]  /*3310*/  IMAD.SHL.U32 R3, R103.reuse, 0x20, RZ ;  /* 0x0000002067037824 */ /* 0x040fe200078e00ff */
[----:B------:R-:W-:Y:S01]  /*3320*/  LOP3.LUT R8, R102, 0x1c0, RZ, 0xc0, !PT ;  /* 0x000001c066087812 */ /* 0x000fe200078ec0ff */
[----:B------:R-:W-:Y:S01]  /*3330*/  IMAD.MOV.U32 R5, RZ, RZ, 0x10 ;  /* 0x00000010ff057424 */ /* 0x000fe200078e00ff */
[----:B------:R-:W-:Y:S01]  /*3340*/  LOP3.LUT P4, RZ, R103, 0x4, RZ, 0xc0, !PT ;  /* 0x0000000467ff7812 */ /* 0x000fe2000788c0ff */
[----:B------:R-:W-:Y:S01]  /*3350*/  IMAD.MOV.U32 R243, RZ, RZ, 0x20 ;  /* 0x00000020fff37424 */ /* 0x000fe200078e00ff */
[--C-:B------:R-:W-:Y:S01]  /*3360*/  SHF.R.U32.HI R10, RZ, 0x1, R103.reuse ;  /* 0x00000001ff0a7819 */ /* 0x100fe20000011667 */
[-C--:B------:R-:W-:Y:S01]  /*3370*/  IMAD R0, R0, R14.reuse, RZ ;  /* 0x0000000e00007224 */ /* 0x080fe200078e02ff */
[----:B------:R-:W-:Y:S01]  /*3380*/  SHF.R.U32.HI R4, RZ, 0x2, R103 ;  /* 0x00000002ff047819 */ /* 0x000fe20000011667 */
[----:B------:R-:W-:Y:S01]  /*3390*/  IMAD.WIDE.U32 R6, R2, R14, RZ ;  /* 0x0000000e02067225 */ /* 0x000fe200078e00ff */
[----:B------:R-:W-:Y:S01]  /*33a0*/  BSSY.RECONVERGENT B0, `(.L_x_1388) ;  /* 0x0000021000007945 */ /* 0x000fe20003800200 */
[----:B------:R-:W-:-:S02]  /*33b0*/  LOP3.LUT R13, R3, 0x7c00, RZ, 0xc0, !PT ;  /* 0x00007c00030d7812 */ /* 0x000fc400078ec0ff */
[----:B------:R-:W-:Y:S01]  /*33c0*/  IADD3 R87, PT, PT, R84, R87, -R17 ;  /* 0x0000005754577210 */ /* 0x000fe20007ffe811 */
[----:B------:R-:W-:Y:S01]  /*33d0*/  IMAD.MOV.U32 R132, RZ, RZ, R14 ;  /* 0x000000ffff847224 */ /* 0x000fe200078e000e */
[----:B------:R-:W-:Y:S01]  /*33e0*/  LOP3.LUT R8, R8, 0x38, R19, 0xf8, !PT ;  /* 0x0000003808087812 */ /* 0x000fe200078ef813 */
[----:B------:R-:W-:Y:S01]  /*33f0*/  IMAD.IADD R9, R7, 0x1, R0 ;  /* 0x0000000107097824 */ /* 0x000fe200078e0200 */
[----:B------:R-:W-:Y:S02]  /*3400*/  LOP3.LUT R11, R103, 0x8, RZ, 0xc0, !PT ;  /* 0x00000008670b7812 */ /* 0x000fe400078ec0ff */
[----:B------:R-:W-:Y:S01]  /*3410*/  SEL R3, R5, 0xfffffff0, !P3 ;  /* 0xfffffff005037807 */ /* 0x000fe20005800000 */
[----:B------:R-:W-:-:S04]  /*3420*/  DEPBAR.LE SB0, 0x0 ;  /* 0x000080000000791a */ /* 0x000fc80000000000 */
[----:B------:R-:W-:Y:S02]  /*3430*/  LOP3.LUT R100, R4, 0x7, RZ, 0xc0, !PT ;  /* 0x0000000704647812 */ /* 0x000fe400078ec0ff */
[----:B------:R-:W-:Y:S02]  /*3440*/  LOP3.LUT R12, R102, 0x200, RZ, 0xc0, !PT ;  /* 0x00000200660c7812 */ /* 0x000fe400078ec0ff */
[----:B------:R-:W-:Y:S02]  /*3450*/  SEL R85, R243, 0xffffffe0, !P4 ;  /* 0xffffffe0f3557807 */ /* 0x000fe40006000000 */
[----:B------:R-:W-:Y:S01]  /*3460*/  LOP3.LUT R101, R10, 0x1f0, RZ, 0xc0, !PT ;  /* 0x000001f00a657812 */ /* 0x000fe200078ec0ff */
        /* <DEDUP_REMOVED lines=18> */
.L_x_1389:
[----:B------:R3:W-:Y:S04]  /*3590*/  STS.128 [R226+0xa000], RZ ;  /* 0x00a000ffe2007388 */ /* 0x0007e80000000c00 */
[----:B------:R3:W-:Y:S02]  /*35a0*/  STS.128 [R226+0xb000], RZ ;  /* 0x00b000ffe2007388 */ /* 0x0007e40000000c00 */
.L_x_1390:
[----:B------:R-:W-:Y:S05]  /*35b0*/  BSYNC.RECONVERGENT B0 ;  /* 0x0000000000007941 */ /* 0x000fea0003800200 */
.L_x_1388:
[----:B------:R-:W-:Y:S01]  /*35c0*/  ISETP.GE.AND P0, PT, R18, R15, PT ;  /* 0x0000000f1200720c */ /* 0x000fe20003f06270 */
[----:B------:R-:W-:Y:S01]  /*35d0*/  BSSY.RECONVERGENT B0, `(.L_x_1391) ;  /* 0x000001b000007945 */ /* 0x000fe20003800200 */
[C---:B------:R-:W-:Y:S02]  /*35e0*/  LOP3.LUT R86, R8.reuse, 0x8, R10, 0x78, !PT ;  /* 0x0000000808567812 */ /* 0x040fe400078e780a */
[----:B------:R-:W-:Y:S02]  /*35f0*/  LOP3.LUT R2, R8, R11, RZ, 0x3c, !PT ;  /* 0x0000000b08027212 */ /* 0x000fe400078e3cff */
[----:B------:R-:W-:Y:S02]  /*3600*/  LOP3.LUT R214, R102, 0x400, RZ, 0xc0, !PT ;  /* 0x0000040066d67812 */ /* 0x000fe400078ec0ff */
[----:B------:R-:W-:-:S03]  /*3610*/  IADD3 R0, PT, PT, R86, R12, R13 ;  /* 0x0000000c56007210 */ /* 0x000fc60007ffe00d */
[----:B------:R-:W-:Y:S01]  /*3620*/  IMAD R214, R2, 0x2, R214 ;  /* 0x0000000202d67824 */ /* 0x000fe200078e02d6 */
[----:B------:R-:W-:Y:S01]  /*3630*/  LEA R213, R0, UR5, 0x1 ;  /* 0x0000000500d57c11 */ /* 0x000fe2000f8e08ff */
[----:B------:R4:W-:Y:S04]  /*3640*/  @P0 STS.128 [R226+0xa800], RZ ;  /* 0x00a800ffe2000388 */ /* 0x0009e80000000c00 */
[----:B------:R4:W-:Y:S01]  /*3650*/  @P0 STS.128 [R226+0xb800], RZ ;  /* 0x00b800ffe2000388 */ /* 0x0009e20000000c00 */
[----:B------:R-:W-:Y:S05]  /*3660*/  @P0 BRA `(.L_x_1392) ;  /* 0x0000000000440947 */ /* 0x000fea0003800000 */
[----:B------:R-:W5:Y:S01]  /*3670*/  LDCU UR6, c[0x0][0x440] ;  /* 0x00008800ff0677ac */ /* 0x000f620008000800 */
[----:B------:R-:W-:-:S04]  /*3680*/  LEA R6, P0, R246, R6, 0x4 ;  /* 0x00000006f6067211 */ /* 0x000fc800078020ff */
[----:B------:R-:W-:Y:S02]  /*3690*/  LEA.HI.X R0, R246, R9, R247, 0x4, P0 ;  /* 0x00000009f6007211 */ /* 0x000fe400000f24f7 */
        /* <DEDUP_REMOVED lines=14> */
.L_x_1392:
[----:B------:R-:W-:Y:S05]  /*3780*/  BSYNC.RECONVERGENT B0 ;  /* 0x0000000000007941 */ /* 0x000fea0003800200 */
.L_x_1391:
[----:B------:R-:W-:Y:S01]  /*3790*/  LDSM.16.M88.4 R8, [R213] ;  /* 0x00000000d508783b */ /* 0x000fe20000000200 */
[----:B------:R-:W-:Y:S02]  /*37a0*/  VIADD R221, R214, UR5 ;  /* 0x00000005d6dd7c36 */ /* 0x000fe40008000000 */
[C---:B------:R-:W-:Y:S01]  /*37b0*/  IMAD R216, R3.reuse, 0x2, R213 ;  /* 0x0000000203d87824 */ /* 0x040fe200078e02d5 */
[----:B------:R-:W5:Y:S01]  /*37c0*/  LDSM.16.M88.4 R16, [R214+UR5+0x8000] ;  /* 0x00800005d610783b */ /* 0x000f620008000200 */
[----:B------:R-:W-:Y:S02]  /*37d0*/  IMAD R33, R3, 0x2, R221 ;  /* 0x0000000203217824 */ /* 0x000fe400078e02dd */
[C---:B------:R-:W-:Y:S01]  /*37e0*/  IMAD R0, R85.reuse, 0x2, R213 ;  /* 0x0000000255007824 */ /* 0x040fe200078e02d5 */
[----:B-1----:R-:W1:Y:S01]  /*37f0*/  LDSM.16.M88.4 R4, [R213+0x2000] ;  /* 0x00200000d504783b */ /* 0x002e620000000200 */
[----:B------:R-:W-:Y:S02]  /*3800*/  IMAD R2, R85, 0x2, R221 ;  /* 0x0000000255027824 */ /* 0x000fe400078e02dd */
[C---:B------:R-:W-:Y:S01]  /*3810*/  IMAD R215, R3.reuse, 0x2, R0 ;  /* 0x0000000203d77824 */ /* 0x040fe200078e0200 */
[----:B------:R-:W2:Y:S01]  /*3820*/  LDSM.16.M88.4 R24, [R214+UR5+0x8800] ;  /* 0x00880005d618783b */ /* 0x000ea20008000200 */
[----:B------:R-:W-:-:S02]  /*3830*/  IMAD R32, R3, 0x2, R2 ;  /* 0x0000000203207824 */ /* 0x000fc400078e0202 */
[----:B------:R-:W-:Y:S01]  /*3840*/  IMAD.SHL.U32 R103, R103, 0x2, RZ ;  /* 0x0000000267677824 */ /* 0x000fe200078e00ff */
[----:B------:R-:W-:Y:S04]  /*3850*/  LDSM.16.M88.4 R36, [R33+0x8000] ;  /* 0x008000002124783b */ /* 0x000fe80000000200 */
[----:B------:R-:W3:Y:S01]  /*3860*/  LDSM.16.M88.4 R12, [R216+0x2000] ;  /* 0x00200000d80c783b */ /* 0x000ee20000000200 */
[----:B------:R-:W-:-:S03]  /*3870*/  LOP3.LUT R232, R103, 0x6, RZ, 0xc0, !PT ;  /* 0x0000000667e87812 */ /* 0x000fc600078ec0ff */
[----:B------:R-:W4:Y:S04]  /*3880*/  LDSM.16.M88.4 R44, [R33+0x8800] ;  /* 0x00880000212c783b */ /* 0x000f280000000200 */
[----:B------:R-:W4:Y:S04]  /*3890*/  LDSM.16.M88.4 R20, [R216] ;  /* 0x00000000d814783b */ /* 0x000f280000000200 */
[----:B------:R-:W-:Y:S04]  /*38a0*/  LDSM.16.M88.4 R40, [R2+0x8800] ;  /* 0x008800000228783b */ /* 0x000fe80000000200 */
[----:B------:R-:W0:Y:S04]  /*38b0*/  LDGDEPBAR ;  /* 0x00000000000079af */ /* 0x000e280000000000 */
[----:B------:R-:W-:Y:S01]  /*38c0*/  STL [R1+0x24], R103 ;  /* 0x0000246701007387 */ /* 0x000fe20000100800 */
[-C--:B-----5:R-:W-:Y:S03]  /*38d0*/  HMMA.16816.F32.BF16 R72, R8, R16.reuse, RZ ;  /* 0x000000100848723c */ /* 0x0a0fe600000418ff */
[----:B------:R-:W-:Y:S05]  /*38e0*/  STL [R1+0x18], R232 ;  /* 0x000018e801007387 */ /* 0x000fea0000100800 */
[C---:B-1----:R-:W-:Y:S08]  /*38f0*/  HMMA.16816.F32.BF16 R48, R4.reuse, R16, RZ ;  /* 0x000000100430723c */ /* 0x042ff000000418ff */
[C---:B------:R-:W-:Y:S08]  /*3900*/  HMMA.16816.F32.BF16 R56, R4.reuse, R18, RZ ;  /* 0x000000120438723c */ /* 0x040ff000000418ff */
[C---:B--2---:R-:W-:Y:S08]  /*3910*/  HMMA.16816.F32.BF16 R52, R4.reuse, R24, RZ ;  /* 0x000000180434723c */ /* 0x044ff000000418ff */
[----:B------:R-:W-:Y:S01]  /*3920*/  HMMA.16816.F32.BF16 R28, R4, R26, RZ ;  /* 0x0000001a041c723c */ /* 0x000fe200000418ff */
[----:B------:R-:W-:Y:S07]  /*3930*/  LDSM.16.M88.4 R4, [R0+0x2000] ;  /* 0x002000000004783b */ /* 0x000fee0000000200 */
[C---:B------:R-:W-:Y:S08]  /*3940*/  HMMA.16816.F32.BF16 R80, R8.reuse, R24, RZ ;  /* 0x000000180850723c */ /* 0x040ff000000418ff */
[C---:B------:R-:W-:Y:S01]  /*3950*/  HMMA.16816.F32.BF16 R76, R8.reuse, R26, RZ ;  /* 0x0000001a084c723c */ /* 0x040fe200000418ff */
[----:B------:R-:W1:Y:S07]  /*3960*/  LDSM.16.M88.4 R24, [R2+0x8000] ;  /* 0x008000000218783b */ /* 0x000e6e0000000200 */
[----:B------:R-:W-:Y:S01]  /*3970*/  HMMA.16816.F32.BF16 R88, R8, R18, RZ ;  /* 0x000000120858723c */ /* 0x000fe200000418ff */
[----:B------:R-:W2:Y:S07]  /*3980*/  LDSM.16.M88.4 R16, [R0] ;  /* 0x000000000010783b */ /* 0x000eae0000000200 */
[C---:B---3--:R-:W-:Y:S01]  /*3990*/  HMMA.16816.F32.BF16 R68, R12.reuse, R36, R48 ;  /* 0x000000240c44723c */ /* 0x048fe20000041830 */
[----:B------:R-:W-:Y:S07]  /*39a0*/  LDSM.16.M88.4 R48, [R32+0x8000] ;  /* 0x008000002030783b */ /* 0x000fee0000000200 */
[C---:B----4-:R-:W-:Y:S08]  /*39b0*/  HMMA.16816.F32.BF16 R64, R12.reuse, R44, R52 ;  /* 0x0000002c0c40723c */ /* 0x050ff00000041834 */
[C---:B------:R-:W-:Y:S01]  /*39c0*/  HMMA.16816.F32.BF16 R60, R12.reuse, R38, R56 ;  /* 0x000000260c3c723c */ /* 0x040fe20000041838 */
[----:B------:R-:W-:Y:S07]  /*39d0*/  LDSM.16.M88.4 R56, [R32+0x8800] ;  /* 0x008800002038783b */ /* 0x000fee0000000200 */
[----:B------:R-:W-:Y:S01]  /*39e0*/  HMMA.16816.F32.BF16 R8, R12, R46, R28 ;  /* 0x0000002e0c08723c */ /* 0x000fe2000004181c */
[----:B------:R-:W3:Y:S04]  /*39f0*/  LDSM.16.M88.4 R12, [R215+0x2000] ;  /* 0x00200000d70c783b */ /* 0x000ee80000000200 */
[----:B------:R-:W4:Y:S03]  /*3a00*/  LDSM.16.M88.4 R28, [R215] ;  /* 0x00000000d71c783b */ /* 0x000f260000000200 */
[C---:B------:R-:W-:Y:S01]  /*3a10*/  HMMA.16816.F32.BF16 R52, R20.reuse, R36, R72 ;  /* 0x000000241434723c */ /* 0x040fe20000041848 */
[----:B------:R-:W-:Y:S07]  /*3a20*/  LDSM.16.M88.4 R72, [R214+UR5+0x9800] ;  /* 0x00980005d648783b */ /* 0x000fee0008000200 */
[C---:B------:R-:W-:Y:S01]  /*3a30*/  HMMA.16816.F32.BF16 R88, R20.reuse, R38, R88 ;  /* 0x000000261458723c */ /* 0x040fe20000041858 */
[----:B------:R-:W-:Y:S07]  /*3a40*/  LDSM.16.M88.4 R36, [R214+UR5+0x9000] ;  /* 0x00900005d624783b */ /* 0x000fee0008000200 */
[C---:B------:R-:W-:Y:S08]  /*3a50*/  HMMA.16816.F32.BF16 R80, R20.reuse, R44, R80 ;  /* 0x0000002c1450723c */ /* 0x040ff00000041850 */
[----:B------:R-:W-:Y:S08]  /*3a60*/  HMMA.16816.F32.BF16 R76, R20, R46, R76 ;  /* 0x0000002e144c723c */ /* 0x000ff0000004184c */
[C---:B-1----:R-:W-:Y:S08]  /*3a70*/  HMMA.16816.F32.BF16 R68, R4.reuse, R24, R68 ;  /* 0x000000180444723c */ /* 0x042ff00000041844 */
[C---:B------:R-:W-:Y:S08]  /*3a80*/  HMMA.16816.F32.BF16 R64, R4.reuse, R40, R64 ;  /* 0x000000280440723c */ /* 0x040ff00000041840 */
[C---:B------:R-:W-:Y:S08]  /*3a90*/  HMMA.16816.F32.BF16 R44, R4.reuse, R26, R60 ;  /* 0x0000001a042c723c */ /* 0x040ff0000004183c */
[----:B------:R-:W-:Y:S01]  /*3aa0*/  HMMA.16816.F32.BF16 R4, R4, R42, R8 ;  /* 0x0000002a0404723c */ /* 0x000fe20000041808 */
[----:B------:R-:W1:Y:S07]  /*3ab0*/  LDSM.16.M88.4 R8, [R213+0x6000] ;  /* 0x00600000d508783b */ /* 0x000e6e0000000200 */
[C---:B--2---:R-:W-:Y:S08]  /*3ac0*/  HMMA.16816.F32.BF16 R20, R16.reuse, R24, R52 ;  /* 0x000000181014723c */ /* 0x044ff00000041834 */
[C---:B------:R-:W-:Y:S01]  /*3ad0*/  HMMA.16816.F32.BF16 R96, R16.reuse, R26, R88 ;  /* 0x0000001a1060723c */ /* 0x040fe20000041858 */
[----:B------:R-:W2:Y:S04]  /*3ae0*/  LDSM.16.M88.4 R24, [R213+0x4000] ;  /* 0x00400000d518783b */ /* 0x000ea80000000200 */
[----:B------:R-:W-:Y:S03]  /*3af0*/  LDSM.16.M88.4 R88, [R33+0x9800] ;  /* 0x009800002158783b */ /* 0x000fe60000000200 */
[C---:B------:R-:W-:Y:S08]  /*3b00*/  HMMA.16816.F32.BF16 R92, R16.reuse, R40, R80 ;  /* 0x00000028105c723c */ /* 0x040ff00000041850 */
[----:B------:R-:W-:Y:S01]  /*3b10*/  HMMA.16816.F32.BF16 R60, R16, R42, R76 ;  /* 0x0000002a103c723c */ /* 0x000fe2000004184c */
[----:B------:R-:W-:Y:S07]  /*3b20*/  LDSM.16.M88.4 R40, [R33+0x9000] ;  /* 0x009000002128783b */ /* 0x000fee0000000200 */
[C---:B---3--:R-:W-:Y:S08]  /*3b30*/  HMMA.16816.F32.BF16 R52, R12.reuse, R48, R68 ;  /* 0x000000300c34723c */ /* 0x048ff00000041844 */
[C---:B------:R-:W-:Y:S08]  /*3b40*/  HMMA.16816.F32.BF16 R44, R12.reuse, R50, R44 ;  /* 0x000000320c2c723c */ /* 0x040ff0000004182c */
[C---:B------:R-:W-:Y:S08]  /*3b50*/  HMMA.16816.F32.BF16 R68, R12.reuse, R56, R64 ;  /* 0x000000380c44723c */ /* 0x040ff00000041840 */
[----:B------:R-:W-:Y:S01]  /*3b60*/  HMMA.16816.F32.BF16 R12, R12, R58, R4 ;  /* 0x0000003a0c0c723c */ /* 0x000fe20000041804 */
[----:B------:R-:W3:Y:S07]  /*3b70*/  LDSM.16.M88.4 R4, [R216+0x6000] ;  /* 0x00600000d804783b */ /* 0x000eee0000000200 */
[C---:B----4-:R-:W-:Y:S01]  /*3b80*/  HMMA.16816.F32.BF16 R16, R28.reuse, R48, R20 ;  /* 0x000000301c10723c */ /* 0x050fe20000041814 */
[----:B------:R-:W4:Y:S07]  /*3b90*/  LDSM.16.M88.4 R20, [R216+0x4000] ;  /* 0x00400000d814783b */ /* 0x000f2e0000000200 */
[C---:B------:R-:W-:Y:S08]  /*3ba0*/  HMMA.16816.F32.BF16 R80, R28.reuse, R50, R96 ;  /* 0x000000321c50723c */ /* 0x040ff00000041860 */
[C---:B------:R-:W-:Y:S08]  /*3bb0*/  HMMA.16816.F32.BF16 R92, R28.reuse, R56, R92 ;  /* 0x000000381c5c723c */ /* 0x040ff0000004185c */
[----:B------:R-:W-:Y:S01]  /*3bc0*/  HMMA.16816.F32.BF16 R76, R28, R58, R60 ;  /* 0x0000003a1c4c723c */ /* 0x000fe2000004183c */
[----:B------:R-:W-:Y:S07]  /*3bd0*/  LDSM.16.M88.4 R28, [R2+0x9800] ;  /* 0x00980000021c783b */ /* 0x000fee0000000200 */
[C---:B-1----:R-:W-:Y:S01]  /*3be0*/  HMMA.16816.F32.BF16 R60, R8.reuse, R38, R44 ;  /* 0x00000026083c723c */ /* 0x042fe2000004182c */
[----:B------:R1:W-:Y:S07]  /*3bf0*/  LDSM.16.M88.4 R44, [R2+0x9000] ;  /* 0x00900000022c783b */ /* 0x0003ee0000000200 */
[C---:B------:R-:W-:Y:S08]  /*3c00*/  HMMA.16816.F32.BF16 R64, R8.reuse, R36, R52 ;  /* 0x000000240840723c */ /* 0x040ff00000041834 */
[C---:B------:R-:W-:Y:S08]  /*3c10*/  HMMA.16816.F32.BF16 R56, R8.reuse, R72, R68 ;  /* 0x000000480838723c */ /* 0x040ff00000041844 */
[----:B------:R-:W-:Y:S01]  /*3c20*/  HMMA.16816.F32.BF16 R48, R8, R74, R12 ;  /* 0x0000004a0830723c */ /* 0x000fe2000004180c */
[----:B------:R-:W-:Y:S01]  /*3c30*/  LDSM.16.M88.4 R12, [R0+0x4000] ;  /* 0x00400000000c783b */ /* 0x000fe20000000200 */
[----:B-1----:R-:W-:-:S06]  /*3c40*/  IMAD R2, R132, 0x20, R232 ;  /* 0x0000002084027824 */ /* 0x002fcc00078e02e8 */
[C---:B--2---:R-:W-:Y:S01]  /*3c50*/  HMMA.16816.F32.BF16 R8, R24.reuse, R36, R16 ;  /* 0x000000241808723c */ /* 0x044fe20000041810 */
[----:B------:R1:W2:Y:S07]  /*3c60*/  LDSM.16.M88.4 R16, [R0+0x6000] ;  /* 0x006000000010783b */ /* 0x0002ae0000000200 */
[C---:B------:R-:W-:Y:S08]  /*3c70*/  HMMA.16816.F32.BF16 R52, R24.reuse, R38, R80 ;  /* 0x000000261834723c */ /* 0x040ff00000041850 */
[C---:B------:R-:W-:Y:S08]  /*3c80*/  HMMA.16816.F32.BF16 R80, R24.reuse, R72, R92 ;  /* 0x000000481850723c */ /* 0x040ff0000004185c */
[----:B------:R-:W-:Y:S01]  /*3c90*/  HMMA.16816.F32.BF16 R76, R24, R74, R76 ;  /* 0x0000004a184c723c */ /* 0x000fe2000004184c */
[----:B------:R-:W-:Y:S01]  /*3ca0*/  LDSM.16.M88.4 R24, [R32+0x9000] ;  /* 0x009000002018783b */ /* 0x000fe20000000200 */
[----:B-1----:R-:W-:-:S03]  /*3cb0*/  IADD3 R0, PT, PT, R100, UR20, R101 ;  /* 0x0000001464007c10 */ /* 0x002fc6000fffe065 */
[----:B------:R-:W-:Y:S01]  /*3cc0*/  LDSM.16.M88.4 R32, [R32+0x9800] ;  /* 0x009800002020783b */ /* 0x000fe20000000200 */
[----:B------:R-:W-:Y:S02]  /*3cd0*/  IADD3 R227, PT, PT, R0, R84, -R227 ;  /* 0x0000005400e37210 */ /* 0x000fe40007ffe8e3 */
[C---:B---3--:R-:W-:Y:S08]  /*3ce0*/  HMMA.16816.F32.BF16 R68, R4.reuse, R42, R60 ;  /* 0x0000002a0444723c */ /* 0x048ff0000004183c */
[C---:B------:R-:W-:Y:S08]  /*3cf0*/  HMMA.16816.F32.BF16 R60, R4.reuse, R88, R56 ;  /* 0x00000058043c723c */ /* 0x040ff00000041838 */
[C---:B------:R-:W-:Y:S08]  /*3d00*/  HMMA.16816.F32.BF16 R64, R4.reuse, R40, R64 ;  /* 0x000000280440723c */ /* 0x040ff00000041840 */
[----:B------:R-:W-:Y:S01]  /*3d10*/  HMMA.16816.F32.BF16 R56, R4, R90, R48 ;  /* 0x0000005a0438723c */ /* 0x000fe20000041830 */
[----:B------:R-:W1:Y:S07]  /*3d20*/  LDSM.16.M88.4 R4, [R215+0x6000] ;  /* 0x00600000d704783b */ /* 0x000e6e0000000200 */
[----:B----4-:R-:W-:Y:S01]  /*3d30*/  HMMA.16816.F32.BF16 R36, R20, R40, R8 ;  /* 0x000000281424723c */ /* 0x010fe20000041808 */
[----:B------:R-:W3:Y:S01]  /*3d40*/  LDSM.16.M88.4 R8, [R215+0x4000] ;  /* 0x00400000d708783b */ /* 0x000ee20000000200 */
[----:B------:R-:W-:-:S06]  /*3d50*/  DEPBAR.LE SB0, 0x0 ;  /* 0x000080000000791a */ /* 0x000fcc0000000000 */
[C---:B------:R-:W-:Y:S08]  /*3d60*/  HMMA.16816.F32.BF16 R48, R20.reuse, R88, R80 ;  /* 0x000000581430723c */ /* 0x040ff00000041850 */
[C---:B------:R-:W-:Y:S08]  /*3d70*/  HMMA.16816.F32.BF16 R40, R20.reuse, R42, R52 ;  /* 0x0000002a1428723c */ /* 0x040ff00000041834 */
[----:B------:R-:W-:Y:S08]  /*3d80*/  HMMA.16816.F32.BF16 R20, R20, R90, R76 ;  /* 0x0000005a1414723c */ /* 0x000ff0000004184c */
        /* <DEDUP_REMOVED lines=8> */
[C---:B-1----:R-:W-:Y:S08]  /*3e10*/  HMMA.16816.F32.BF16 R28, R4.reuse, R24, R52 ;  /* 0x00000018041c723c */ /* 0x042ff00000041834 */
[----:B------:R-:W-:Y:S08]  /*3e20*/  HMMA.16816.F32.BF16 R36, R4, R26, R68 ;  /* 0x0000001a0424723c */ /* 0x000ff00000041844 */
[----:B---3--:R-:W-:Y:S01]  /*3e30*/  HMMA.16816.F32.BF16 R76, R8, R32, R16 ;  /* 0x00000020084c723c */ /* 0x008fe20000041810 */
[C---:B------:R-:W-:Y:S01]  /*3e40*/  VIADD R18, R227.reuse, 0x48 ;  /* 0x00000048e3127836 */ /* 0x040fe20000000000 */
[----:B------:R-:W-:Y:S01]  /*3e50*/  IADD3 R16, PT, PT, R0, 0x1, R87 ;  /* 0x0000000100107810 */ /* 0x000fe20007ffe057 */
[----:B------:R-:W-:-:S03]  /*3e60*/  VIADD R17, R227, 0x40 ;  /* 0x00000040e3117836 */ /* 0x000fc60000000000 */
[-C--:B------:R-:W-:Y:S02]  /*3e70*/  ISETP.GT.AND P1, PT, R18, R2.reuse, PT ;  /* 0x000000021200720c */ /* 0x080fe40003f24270 */
[C---:B------:R-:W-:Y:S01]  /*3e80*/  HMMA.16816.F32.BF16 R40, R4.reuse, R32, R64 ;  /* 0x000000200428723c */ /* 0x040fe20000041840 */
[----:B------:R-:W-:Y:S01]  /*3e90*/  BAR.SYNC.DEFER_BLOCKING 0x0 ;  /* 0x0000000000007b1d */ /* 0x000fe20000010000 */
[----:B------:R-:W-:Y:S02]  /*3ea0*/  ISETP.GT.AND P5, PT, R17, R2, PT ;  /* 0x000000021100720c */ /* 0x000fe40003fa4270 */
[C-C-:B------:R-:W-:Y:S02]  /*3eb0*/  VIADDMNMX R230, R16.reuse, 0x40, R84.reuse, PT ;  /* 0x0000004010e67846 */ /* 0x140fe40003800154 */
[----:B------:R-:W-:Y:S02]  /*3ec0*/  VIADDMNMX R231, R16, 0x48, R84, PT ;  /* 0x0000004810e77846 */ /* 0x000fe40003800154 */
[----:B------:R-:W-:Y:S01]  /*3ed0*/  HMMA.16816.F32.BF16 R48, R4, R34, R60 ;  /* 0x000000220430723c */ /* 0x000fe2000004183c */
[----:B------:R-:W-:-:S07]  /*3ee0*/  FSEL R6, R30, -INF , !P1 ;  /* 0xff8000001e067808 */ /* 0x000fce0004800000 */
[C---:B------:R-:W-:Y:S01]  /*3ef0*/  HMMA.16816.F32.BF16 R60, R8.reuse, R34, R12 ;  /* 0x00000022083c723c */ /* 0x040fe2000004180c */
[C---:B------:R-:W-:Y:S02]  /*3f00*/  VIADD R13, R2.reuse, 0x1 ;  /* 0x00000001020d7836 */ /* 0x040fe40000000000 */
[C---:B------:R-:W-:Y:S02]  /*3f10*/  VIADD R12, R2.reuse, 0x8 ;  /* 0x00000008020c7836 */ /* 0x040fe40000000000 */
[----:B------:R-:W-:Y:S01]  /*3f20*/  VIADD R14, R2, 0x19 ;  /* 0x00000019020e7836 */ /* 0x000fe20000000000 */
[----:B------:R-:W-:Y:S02]  /*3f30*/  ISETP.GT.AND P2, PT, R17, R13, PT ;  /* 0x0000000d1100720c */ /* 0x000fe40003f44270 */
[----:B------:R-:W-:Y:S01]  /*3f40*/  HMMA.16816.F32.BF16 R56, R8, R24, R56 ;  /* 0x000000180838723c */ /* 0x000fe20000041838 */
[----:B------:R-:W-:Y:S02]  /*3f50*/  ISETP.GT.AND P1, PT, R18, R12, PT ;  /* 0x0000000c1200720c */ /* 0x000fe40003f24270 */
[----:B------:R-:W-:-:S02]  /*3f60*/  FSEL R23, R29, -INF , !P2 ;  /* 0xff8000001d177808 */ /* 0x000fc40005000000 */
[----:B------:R-:W-:Y:S02]  /*3f70*/  FSEL R4, R38, -INF , !P1 ;  /* 0xff80000026047808 */ /* 0x000fe40004800000 */
[----:B------:R-:W-:Y:S01]  /*3f80*/  FSEL R24, R28, -INF , !P5 ;  /* 0xff8000001c187808 */ /* 0x000fe20006800000 */
[----:B------:R-:W-:Y:S01]  /*3f90*/  HMMA.16816.F32.BF16 R44, R8, R26, R44 ;  /* 0x0000001a082c723c */ /* 0x000fe2000004182c */
[C---:B------:R-:W-:Y:S01]  /*3fa0*/  VIADD R11, R2.reuse, 0x9 ;  /* 0x00000009020b7836 */ /* 0x040fe20000000000 */
[C---:B------:R-:W-:Y:S01]  /*3fb0*/  ISETP.GT.AND P5, PT, R17.reuse, R12, PT ;  /* 0x0000000c1100720c */ /* 0x040fe20003fa4270 */
[----:B------:R-:W-:Y:S01]  /*3fc0*/  VIADD R10, R2, 0x10 ;  /* 0x00000010020a7836 */ /* 0x000fe20000000000 */
[----:B------:R-:W-:Y:S01]  /*3fd0*/  ISETP.GT.AND P0, PT, R18, R13, PT ;  /* 0x0000000d1200720c */ /* 0x000fe20003f04270 */
[C---:B------:R-:W-:Y:S01]  /*3fe0*/  VIADD R9, R2.reuse, 0x11 ;  /* 0x0000001102097836 */ /* 0x040fe20000000000 */
[----:B------:R-:W-:Y:S01]  /*3ff0*/  ISETP.GT.AND P2, PT, R17, R11, PT ;  /* 0x0000000b1100720c */ /* 0x000fe20003f44270 */
[----:B------:R-:W-:Y:S01]  /*4000*/  VIADD R8, R2, 0x18 ;  /* 0x0000001802087836 */ /* 0x000fe20000000000 */
        /* <DEDUP_REMOVED lines=8> */
[----:B------:R-:W-:Y:S02]  /*4090*/  ISETP.GT.AND P2, PT, R17, R14, PT ;  /* 0x0000000e1100720c */ /* 0x000fe40003f44270 */
[----:B------:R-:W-:Y:S02]  /*40a0*/  FSEL R26, R50, -INF , !P1 ;  /* 0xff800000321a7808 */ /* 0x000fe40004800000 */
[----:B------:R-:W-:Y:S02]  /*40b0*/  ISETP.GE.AND P1, PT, R12, R230, PT ;  /* 0x000000e60c00720c */ /* 0x000fe40003f26270 */
[----:B------:R-:W-:Y:S02]  /*40c0*/  FSEL R5, R31, -INF , !P0 ;  /* 0xff8000001f057808 */ /* 0x000fe40004000000 */
[----:B------:R-:W-:-:S02]  /*40d0*/  FSEL R20, R40, -INF , !P5 ;  /* 0xff80000028147808 */ /* 0x000fc40006800000 */
[----:B------:R-:W-:Y:S02]  /*40e0*/  ISETP.GT.AND P0, PT, R18, R11, PT ;  /* 0x0000000b1200720c */ /* 0x000fe40003f04270 */
[----:B------:R-:W-:Y:S02]  /*40f0*/  ISETP.GT.AND P5, PT, R17, R8, PT ;  /* 0x000000081100720c */ /* 0x000fe40003fa4270 */
[----:B------:R-:W-:Y:S02]  /*4100*/  FSEL R7, R49, -INF , !P2 ;  /* 0xff80000031077808 */ /* 0x000fe40005000000 */
[-C--:B------:R-:W-:Y:S02]  /*4110*/  ISETP.GE.AND P2, PT, R13, R230.reuse, PT ;  /* 0x000000e60d00720c */ /* 0x080fe40003f46270 */
[----:B------:R-:W-:Y:S02]  /*4120*/  FSEL R22, R22, -INF , !P1 ;  /* 0xff80000016167808 */ /* 0x000fe40004800000 */
[----:B------:R-:W-:-:S02]  /*4130*/  ISETP.GE.AND P1, PT, R9, R230, PT ;  /* 0x000000e60900720c */ /* 0x000fc40003f26270 */
[----:B------:R-:W-:Y:S02]  /*4140*/  FSEL R0, R39, -INF , !P0 ;  /* 0xff80000027007808 */ /* 0x000fe40004000000 */
[----:B------:R-:W-:Y:S02]  /*4150*/  FSEL R15, R48, -INF , !P5 ;  /* 0xff800000300f7808 */ /* 0x000fe40006800000 */
[----:B------:R-:W-:Y:S02]  /*4160*/  ISETP.GT.AND P0, PT, R18, R9, PT ;  /* 0x000000091200720c */ /* 0x000fe40003f04270 */
[-C--:B------:R-:W-:Y:S02]  /*4170*/  ISETP.GE.AND P5, PT, R2, R230.reuse, PT ;  /* 0x000000e60200720c */ /* 0x080fe40003fa6270 */
[----:B------:R-:W-:Y:S02]  /*4180*/  FSEL R23, R23, -INF , !P2 ;  /* 0xff80000017177808 */ /* 0x000fe40005000000 */
[----:B------:R-:W-:-:S02]  /*4190*/  ISETP.GE.AND P2, PT, R10, R230, PT ;  /* 0x000000e60a00720c */ /* 0x000fc40003f46270 */
[----:B------:R-:W-:Y:S02]  /*41a0*/  FSEL R34, R19, -INF , !P1 ;  /* 0xff80000013227808 */ /* 0x000fe40004800000 */
[----:B------:R-:W-:Y:S02]  /*41b0*/  ISETP.GE.AND P1, PT, R2, R231, PT ;  /* 0x000000e70200720c */ /* 0x000fe40003f26270 */
[----:B------:R-:W-:Y:S02]  /*41c0*/  FSEL R27, R43, -INF , !P0 ;  /* 0xff8000002b1b7808 */ /* 0x000fe40004000000 */
[----:B------:R-:W-:Y:S02]  /*41d0*/  FSEL R24, R24, -INF , !P5 ;  /* 0xff80000018187808 */ /* 0x000fe40006800000 */
[----:B------:R-:W-:Y:S02]  /*41e0*/  ISETP.GT.AND P0, PT, R18, R14, PT ;  /* 0x0000000e1200720c */ /* 0x000fe40003f04270 */
[----:B------:R-:W-:-:S02]  /*41f0*/  ISETP.GE.AND P5, PT, R11, R230, PT ;  /* 0x000000e60b00720c */ /* 0x000fc40003fa6270 */
[----:B------:R-:W-:Y:S02]  /*4200*/  FSEL R35, R20, -INF , !P2 ;  /* 0xff80000014237808 */ /* 0x000fe40005000000 */
[----:B------:R-:W-:Y:S02]  /*4210*/  FSEL R20, R6, -INF , !P1 ;  /* 0xff80000006147808 */ /* 0x000fe40004800000 */
[----:B------:R-:W-:Y:S02]  /*4220*/  ISETP.GE.AND P1, PT, R11, R231, PT ;  /* 0x000000e70b00720c */ /* 0x000fe40003f26270 */
[----:B------:R-:W-:Y:S02]  /*4230*/  FSEL R31, R51, -INF , !P0 ;  /* 0xff800000331f7808 */ /* 0x000fe40004000000 */
[----:B------:R-:W-:Y:S02]  /*4240*/  FSEL R30, R21, -INF , !P5 ;  /* 0xff800000151e7808 */ /* 0x000fe40006800000 */
[----:B------:R-:W-:-:S02]  /*4250*/  ISETP.GT.U32.AND P0, PT, R132, R217, PT ;  /* 0x000000d98400720c */ /* 0x000fc40003f04070 */
[-C--:B------:R-:W-:Y:S02]  /*4260*/  ISETP.GE.AND P5, PT, R8, R230.reuse, PT ;  /* 0x000000e60800720c */ /* 0x080fe40003fa6270 */
[----:B------:R-:W-:Y:S02]  /*4270*/  ISETP.GE.AND P2, PT, R14, R230, PT ;  /* 0x000000e60e00720c */ /* 0x000fe40003f46270 */
[----:B------:R-:W-:Y:S02]  /*4280*/  FSEL R29, R0, -INF , !P1 ;  /* 0xff800000001d7808 */ /* 0x000fe40004800000 */
[----:B------:R-:W-:Y:S02]  /*4290*/  FMNMX3.FTZ R0, R24, R23, R22, !PT ;  /* 0x0000001718007276 */ /* 0x000fe40007810016 */
[----:B------:R-:W-:Y:S02]  /*42a0*/  FSEL R33, R15, -INF , !P5 ;  /* 0xff8000000f217808 */ /* 0x000fe40006800000 */
[----:B------:R-:W-:-:S02]  /*42b0*/  ISETP.GE.AND P5, PT, R13, R231, PT ;  /* 0x000000e70d00720c */ /* 0x000fc40003fa6270 */
[----:B------:R-:W-:Y:S02]  /*42c0*/  FSEL R32, R7, -INF , !P2 ;  /* 0xff80000007207808 */ /* 0x000fe40005000000 */
[-C--:B------:R-:W-:Y:S02]  /*42d0*/  ISETP.GE.AND P2, PT, R12, R231.reuse, PT ;  /* 0x000000e70c00720c */ /* 0x080fe40003f46270 */
[----:B------:R-:W-:Y:S02]  /*42e0*/  FMNMX3.FTZ R0, R0, R30, R35, !PT ;  /* 0x0000001e00007276 */ /* 0x000fe40007810023 */
[----:B------:R-:W-:Y:S02]  /*42f0*/  FSEL R28, R5, -INF , !P5 ;  /* 0xff800000051c7808 */ /* 0x000fe40006800000 */
[----:B------:R-:W-:Y:S02]  /*4300*/  ISETP.GE.AND P5, PT, R10, R231, PT ;  /* 0x000000e70a00720c */ /* 0x000fe40003fa6270 */
[----:B------:R-:W-:-:S02]  /*4310*/  FSEL R21, R4, -INF , !P2 ;  /* 0xff80000004157808 */ /* 0x000fc40005000000 */
[-C--:B------:R-:W-:Y:S02]  /*4320*/  ISETP.GE.AND P2, PT, R9, R231.reuse, PT ;  /* 0x000000e70900720c */ /* 0x080fe40003f46270 */
[-C--:B------:R-:W-:Y:S02]  /*4330*/  ISETP.GE.AND P1, PT, R8, R231.reuse, PT ;  /* 0x000000e70800720c */ /* 0x080fe40003f26270 */
[----:B------:R-:W-:Y:S02]  /*4340*/  FMNMX3.FTZ R0, R0, R34, R33, !PT ;  /* 0x0000002200007276 */ /* 0x000fe40007810021 */
[----:B------:R-:W-:Y:S02]  /*4350*/  FSEL R36, R25, -INF , !P5 ;  /* 0xff80000019247808 */ /* 0x000fe40006800000 */
[----:B------:R-:W-:Y:S02]  /*4360*/  ISETP.GE.AND P5, PT, R14, R231, PT ;  /* 0x000000e70e00720c */ /* 0x000fe40003fa6270 */
[----:B------:R-:W-:-:S02]  /*4370*/  FSEL R27, R27, -INF , !P2 ;  /* 0xff8000001b1b7808 */ /* 0x000fc40005000000 */
[----:B------:R-:W-:Y:S02]  /*4380*/  FSEL R26, R26, -INF , !P1 ;  /* 0xff8000001a1a7808 */ /* 0x000fe40004800000 */
[----:B------:R-:W-:Y:S02]  /*4390*/  FMNMX3.FTZ R19, R20, R28, R21, !PT ;  /* 0x0000001c14137276 */ /* 0x000fe40007810015 */
[----:B------:R-:W-:Y:S01]  /*43a0*/  FMNMX.FTZ R15, R32, R0, !PT ;  /* 0x00000000200f7209 */ /* 0x000fe20007810000 */
[----:B------:R-:W-:Y:S06]  /*43b0*/  @!P0 BRA `(.L_x_1393) ;  /* 0x0000000000888947 */ /* 0x000fec0003800000 */
[----:B------:R-:W1:Y:S01]  /*43c0*/  LDCU UR6, c[0x0][0x440] ;  /* 0x00008800ff0677ac */ /* 0x000e620008000800 */
[----:B------:R-:W-:-:S04]  /*43d0*/  VIADD R0, R248, 0xfffffffe ;  /* 0xfffffffef8007836 */ /* 0x000fc80000000000 */
[C---:B------:R-:W-:Y:S02]  /*43e0*/  IMAD R6, R0.reuse, UR4, RZ ;  /* 0x0000000400067c24 */ /* 0x040fe4000f8e02ff */
[----:B------:R-:W-:-:S04]  /*43f0*/  IMAD.WIDE.U32 R4, R0, UR11, RZ ;  /* 0x0000000b00047c25 */ /* 0x000fc8000f8e00ff */
[----:B------:R-:W-:Y:S01]  /*4400*/  IMAD.IADD R0, R5, 0x1, R6 ;  /* 0x0000000105007824 */ /* 0x000fe200078e0206 */
[C---:B------:R-:W-:Y:S02]  /*4410*/  LEA R6, P0, R4.reuse, R252, 0x1 ;  /* 0x000000fc04067211 */ /* 0x040fe400078008ff */
[C---:B------:R-:W-:Y:S02]  /*4420*/  IADD3 R5, P2, PT, R4.reuse, UR15, RZ ;  /* 0x0000000f04057c10 */ /* 0x040fe4000ff5e0ff */
[----:B------:R-:W-:Y:S02]  /*4430*/  LEA.HI.X R7, R4, R251, R0, 0x1, P0 ;  /* 0x000000fb04077211 */ /* 0x000fe400000f0c00 */
[----:B-1----:R-:W-:Y:S02]  /*4440*/  ISETP.GE.AND P1, PT, R236, UR6, PT ;  /* 0x00000006ec007c0c */ /* 0x002fe4000bf26270 */
[----:B------:R-:W-:Y:S02]  /*4450*/  ISETP.GE.AND P0, PT, R234, UR6, PT ;  /* 0x00000006ea007c0c */ /* 0x000fe4000bf06270 */
[----:B------:R-:W-:-:S02]  /*4460*/  IADD3.X R0, PT, PT, R0, UR14, RZ, P2, !PT ;  /* 0x0000000e00007c10 */ /* 0x000fc400097fe4ff */
[----:B------:R-:W-:-:S04]  /*4470*/  LEA R4, P2, R5, R252, 0x1 ;  /* 0x000000fc05047211 */ /* 0x000fc800078408ff */
[----:B------:R-:W-:-:S03]  /*4480*/  LEA.HI.X R5, R5, R251, R0, 0x1, P2 ;  /* 0x000000fb05057211 */ /* 0x000fc600010f0c00 */
        /* <DEDUP_REMOVED lines=21> */
.L_x_1393:
[----:B-1----:R-:W1:Y:S01]  /*45e0*/  SHFL.BFLY PT, R4, R15, 0x2, 0x1f ;  /* 0x0c401f000f047f89 */ /* 0x002e6200000e0000 */
[----:B------:R-:W-:Y:S01]  /*45f0*/  FMNMX3.FTZ R0, R19, R29, R36, !PT ;  /* 0x0000001d13007276 */ /* 0x000fe20007810024 */
[----:B------:R-:W2:Y:S01]  /*4600*/  LDCU UR7, c[0x0][0x45c] ;  /* 0x00008b80ff0777ac */ /* 0x000ea20008000800 */
[----:B------:R-:W-:Y:S01]  /*4610*/  FSEL R25, R31, -INF , !P5 ;  /* 0xff8000001f197808 */ /* 0x000fe20006800000 */
[----:B------:R-:W-:Y:S01]  /*4620*/  VIADD R137, R227, 0x8 ;  /* 0x00000008e3897836 */ /* 0x000fe20000000000 */
[----:B------:R-:W-:Y:S02]  /*4630*/  FMNMX3.FTZ R0, R0, R27, R26, !PT ;  /* 0x0000001b00007276 */ /* 0x000fe4000781001a */
[C---:B------:R-:W-:Y:S02]  /*4640*/  VIMNMX R228, PT, PT, R16.reuse, R84, PT ;  /* 0x0000005410e47248 */ /* 0x040fe40003fe0100 */
[----:B------:R-:W-:Y:S02]  /*4650*/  FMNMX.FTZ R6, R25, R0, !PT ;  /* 0x0000000019067209 */ /* 0x000fe40007810000 */
[----:B------:R-:W-:-:S02]  /*4660*/  VIADDMNMX R229, R16, 0x8, R84, PT ;  /* 0x0000000810e57846 */ /* 0x000fc40003800154 */
[----:B------:R-:W-:Y:S01]  /*4670*/  ISETP.GT.AND P1, PT, R227, R2, PT ;  /* 0x00000002e300720c */ /* 0x000fe20003f24270 */
[----:B------:R-:W3:Y:S01]  /*4680*/  SHFL.BFLY PT, R5, R6, 0x2, 0x1f ;  /* 0x0c401f0006057f89 */ /* 0x000ee200000e0000 */
[-C--:B------:R-:W-:Y:S02]  /*4690*/  ISETP.GE.AND P6, PT, R2, R228.reuse, PT ;  /* 0x000000e40200720c */ /* 0x080fe40003fc6270 */
[----:B------:R-:W-:Y:S02]  /*46a0*/  ISETP.GE.AND P5, PT, R13, R228, PT ;  /* 0x000000e40d00720c */ /* 0x000fe40003fa6270 */
[----:B------:R-:W-:Y:S02]  /*46b0*/  ISETP.GT.AND P2, PT, R137, R2, PT ;  /* 0x000000028900720c */ /* 0x000fe40003f44270 */
[----:B-1----:R-:W-:-:S05]  /*46c0*/  FMNMX.FTZ R0, R15, R4, !PT ;  /* 0x000000040f007209 */ /* 0x002fca0007810000 */
[----:B------:R-:W1:Y:S01]  /*46d0*/  SHFL.BFLY PT, R4, R0, 0x1, 0x1f ;  /* 0x0c201f0000047f89 */ /* 0x000e6200000e0000 */
[----:B---3--:R-:W-:-:S05]  /*46e0*/  FMNMX.FTZ R6, R6, R5, !PT ;  /* 0x0000000506067209 */ /* 0x008fca0007810000 */
[----:B------:R-:W3:Y:S01]  /*46f0*/  SHFL.BFLY PT, R5, R6, 0x1, 0x1f ;  /* 0x0c201f0006057f89 */ /* 0x000ee200000e0000 */
[----:B-1----:R-:W-:Y:S02]  /*4700*/  FMNMX.FTZ R133, R0, R4, !PT ;  /* 0x0000000400857209 */ /* 0x002fe40007810000 */
[----:B------:R-:W-:Y:S02]  /*4710*/  LOP3.LUT R0, R86, 0x200, R102, 0xf8, !PT ;  /* 0x0000020056007812 */ /* 0x000fe400078ef866 */
[C---:B------:R-:W-:Y:S01]  /*4720*/  FSETP.NEU.FTZ.AND P0, PT, R133.reuse, -INF , PT ;  /* 0xff8000008500780b */ /* 0x040fe20003f1d000 */
[----:B--2---:R-:W-:Y:S01]  /*4730*/  FMUL.FTZ R4, R133, UR7 ;  /* 0x0000000785047c20 */ /* 0x004fe20008410000 */
[----:B------:R-:W-:-:S04]  /*4740*/  LEA R212, R0, UR5, 0x1 ;  /* 0x0000000500d47c11 */ /* 0x000fc8000f8e08ff */
[----:B------:R-:W-:Y:S01]  /*4750*/  FSEL R15, R4, RZ, P0 ;  /* 0x000000ff040f7208 */ /* 0x000fe20000000000 */
[C---:B------:R-:W-:Y:S01]  /*4760*/  VIADD R249, R212.reuse, 0xa040 ;  /* 0x0000a040d4f97836 */ /* 0x040fe20000000000 */
[----:B------:R-:W1:Y:S01]  /*4770*/  LDSM.16.MT88.4 R64, [R212+0xa000] ;  /* 0x00a00000d440783b */ /* 0x000e620000004200 */
[----:B------:R-:W-:Y:S01]  /*4780*/  VIADD R245, R212, 0xa000 ;  /* 0x0000a000d4f57836 */ /* 0x000fe20000000000 */
[----:B---3--:R-:W-:Y:S01]  /*4790*/  FMNMX.FTZ R136, R6, R5, !PT ;  /* 0x0000000506887209 */ /* 0x008fe20007810000 */
[--C-:B------:R-:W-:Y:S01]  /*47a0*/  FFMA.FTZ R0, R24, UR7, -R15.reuse ;  /* 0x0000000718007c23 */ /* 0x100fe2000801080f */
[--C-:B------:R-:W-:Y:S01]  /*47b0*/  FFMA.FTZ R4, R23, UR7, -R15.reuse ;  /* 0x0000000717047c23 */ /* 0x100fe2000801080f */
[----:B------:R-:W-:Y:S01]  /*47c0*/  FSEL R6, R56, -INF , !P1 ;  /* 0xff80000038067808 */ /* 0x000fe20004800000 */
[----:B------:R-:W-:Y:S01]  /*47d0*/  FFMA.FTZ R5, R22, UR7, -R15 ;  /* 0x0000000716057c23 */ /* 0x000fe2000801080f */
[----:B------:R2:W-:Y:S01]  /*47e0*/  MUFU.EX2 R210, R0 ;  /* 0x0000000000d27308 */ /* 0x0005e20000000800 */
[----:B------:R-:W-:Y:S01]  /*47f0*/  FSETP.NEU.FTZ.AND P0, PT, R136, -INF , PT ;  /* 0xff8000008800780b */ /* 0x000fe20003f1d000 */
[----:B------:R-:W-:Y:S01]  /*4800*/  IMAD R220, R3, 0x2, R212 ;  /* 0x0000000203dc7824 */ /* 0x000fe200078e02d4 */
[C---:B------:R-:W-:Y:S01]  /*4810*/  ISETP.GT.AND P1, PT, R227.reuse, R12, PT ;  /* 0x0000000ce300720c */ /* 0x040fe20003f24270 */
[----:B------:R3:W4:Y:S01]  /*4820*/  MUFU.EX2 R208, R4 ;  /* 0x0000000400d07308 */ /* 0x0007220000000800 */
[----:B------:R-:W-:Y:S02]  /*4830*/  LDSM.16.MT88.4 R80, [R212+0xb000] ;  /* 0x00b00000d450783b */ /* 0x000fe40000004200 */
[----:B------:R-:W-:Y:S01]  /*4840*/  FSEL R19, R44, -INF , !P1 ;  /* 0xff8000002c137808 */ /* 0x000fe20004800000 */
[----:B------:R5:W-:Y:S01]  /*4850*/  MUFU.EX2 R209, R5 ;  /* 0x0000000500d17308 */ /* 0x000be20000000800 */
[----:B------:R-:W-:Y:S01]  /*4860*/  ISETP.GT.AND P1, PT, R227, R10, PT ;  /* 0x0000000ae300720c */ /* 0x000fe20003f24270 */
[----:B------:R-:W-:Y:S01]  /*4870*/  LDSM.16.MT88.4 R52, [R220+0xa000] ;  /* 0x00a00000dc34783b */ /* 0x000fe20000004200 */
[----:B--2---:R-:W-:-:S03]  /*4880*/  FMUL.FTZ R0, R136, UR7 ;  /* 0x0000000788007c20 */ /* 0x004fc60008410000 */
[----:B------:R-:W-:Y:S02]  /*4890*/  LDSM.16.MT88.4 R96, [R220+0xb000] ;  /* 0x00b00000dc60783b */ /* 0x000fe40000004200 */
[----:B------:R-:W-:Y:S01]  /*48a0*/  FSEL R16, R0, RZ, P0 ;  /* 0x000000ff00107208 */ /* 0x000fe20000000000 */
[----:B------:R-:W-:Y:S01]  /*48b0*/  FFMA.FTZ R0, R30, UR7, -R15 ;  /* 0x000000071e007c23 */ /* 0x000fe2000801080f */
[----:B------:R-:W-:Y:S01]  /*48c0*/  ISETP.GT.AND P0, PT, R227, R13, PT ;  /* 0x0000000de300720c */ /* 0x000fe20003f04270 */
[----:B------:R-:W-:Y:S02]  /*48d0*/  LDSM.16.MT88.4 R156, [R212+0xa800] ;  /* 0x00a80000d49c783b */ /* 0x000fe40000004200 */
[--C-:B---3--:R-:W-:Y:S01]  /*48e0*/  FFMA.FTZ R4, R20, UR7, -R16.reuse ;  /* 0x0000000714047c23 */ /* 0x108fe20008010810 */
[----:B------:R2:W3:Y:S01]  /*48f0*/  MUFU.EX2 R211, R0 ;  /* 0x0000000000d37308 */ /* 0x0004e20000000800 */
[----:B-----5:R-:W-:Y:S01]  /*4900*/  FFMA.FTZ R5, R28, UR7, -R16 ;  /* 0x000000071c057c23 */ /* 0x020fe20008010810 */
[----:B------:R-:W-:Y:S02]  /*4910*/  LDSM.16.MT88.4 R140, [R212+0xb800] ;  /* 0x00b80000d48c783b */ /* 0x000fe40000004200 */
[----:B------:R5:W-:Y:S04]  /*4920*/  MUFU.EX2 R206, R4 ;  /* 0x0000000400ce7308 */ /* 0x000be80000000800 */
[----:B------:R4:W1:Y:S01]  /*4930*/  MUFU.EX2 R204, R5 ;  /* 0x0000000500cc7308 */ /* 0x0008620000000800 */
[----:B--2---:R-:W-:-:S02]  /*4940*/  IMAD R0, R85, 0x2, R212 ;  /* 0x0000000255007824 */ /* 0x004fc400078e02d4 */
[--C-:B-----5:R-:W-:Y:S01]  /*4950*/  FFMA.FTZ R4, R21, UR7, -R16.reuse ;  /* 0x0000000715047c23 */ /* 0x120fe20008010810 */
[----:B------:R-:W-:Y:S02]  /*4960*/  FSEL R21, R6, -INF , !P6 ;  /* 0xff80000006157808 */ /* 0x000fe40007000000 */
[----:B------:R-:W-:Y:S01]  /*4970*/  LDSM.16.MT88.4 R48, [R0+0xa000] ;  /* 0x00a000000030783b */ /* 0x000fe20000004200 */
[-C--:B------:R-:W-:Y:S01]  /*4980*/  ISETP.GE.AND P6, PT, R12, R228.reuse, PT ;  /* 0x000000e40c00720c */ /* 0x080fe20003fc6270 */
[----:B------:R2:W-:Y:S01]  /*4990*/  MUFU.EX2 R205, R4 ;  /* 0x0000000400cd7308 */ /* 0x0005e20000000800 */
[----:B----4-:R-:W-:Y:S01]  /*49a0*/  FFMA.FTZ R5, R29, UR7, -R16 ;  /* 0x000000071d057c23 */ /* 0x010fe20008010810 */
[----:B------:R-:W-:Y:S01]  /*49b0*/  IMAD R219, R3, 0x2, R0 ;  /* 0x0000000203db7824 */ /* 0x000fe200078e0200 */
[----:B------:R-:W-:Y:S01]  /*49c0*/  FSEL R23, R19, -INF , !P6 ;  /* 0xff80000013177808 */ /* 0x000fe20007000000 */
[----:B------:R4:W-:Y:S01]  /*49d0*/  LDSM.16.MT88.4 R116, [R0+0xb000] ;  /* 0x00b000000074783b */ /* 0x0009e20000004200 */
[----:B------:R-:W-:Y:S01]  /*49e0*/  ISETP.GE.AND P6, PT, R2, R229, PT ;  /* 0x000000e50200720c */ /* 0x000fe20003fc6270 */
[----:B------:R1:W5:Y:S01]  /*49f0*/  MUFU.EX2 R207, R5 ;  /* 0x0000000500cf7308 */ /* 0x0003620000000800 */
[----:B------:R-:W-:Y:S01]  /*4a00*/  FSEL R2, R76, -INF , !P1 ;  /* 0xff8000004c027808 */ /* 0x000fe20004800000 */
[----:B------:R-:W-:Y:S01]  /*4a10*/  LDSM.16.MT88.4 R68, [R219+0xa000] ;  /* 0x00a00000db44783b */ /* 0x000fe20000004200 */
[----:B------:R-:W-:-:S02]  /*4a20*/  ISETP.GE.AND P1, PT, R9, R228, PT ;  /* 0x000000e40900720c */ /* 0x000fc40003f26270 */
[----:B------:R-:W-:Y:S01]  /*4a30*/  FSEL R19, R58, -INF , !P2 ;  /* 0xff8000003a137808 */ /* 0x000fe20005000000 */
[----:B------:R-:W-:Y:S01]  /*4a40*/  LDSM.16.MT88.4 R128, [R219+0xb000] ;  /* 0x00b00000db80783b */ /* 0x000fe20000004200 */
[-C--:B------:R-:W-:Y:S02]  /*4a50*/  ISETP.GE.AND P2, PT, R14, R228.reuse, PT ;  /* 0x000000e40e00720c */ /* 0x080fe40003f46270 */
[----:B--2---:R-:W-:Y:S02]  /*4a60*/  FSEL R4, R57, -INF , !P0 ;  /* 0xff80000039047808 */ /* 0x004fe40004000000 */
[----:B------:R-:W-:Y:S02]  /*4a70*/  ISETP.GT.AND P0, PT, R227, R11, PT ;  /* 0x0000000be300720c */ /* 0x000fe40003f04270 */
[----:B------:R-:W-:Y:S02]  /*4a80*/  FSEL R22, R4, -INF , !P5 ;  /* 0xff80000004167808 */ /* 0x000fe40006800000 */
[----:B------:R-:W-:-:S02]  /*4a90*/  ISETP.GE.AND P5, PT, R11, R228, PT ;  /* 0x000000e40b00720c */ /* 0x000fc40003fa6270 */
[----:B------:R-:W-:Y:S02]  /*4aa0*/  FSEL R20, R45, -INF , !P0 ;  /* 0xff8000002d147808 */ /* 0x000fe40004000000 */
[----:B------:R-:W-:Y:S02]  /*4ab0*/  ISETP.GE.AND P0, PT, R10, R228, PT ;  /* 0x000000e40a00720c */ /* 0x000fe40003f06270 */
[----:B------:R-:W-:Y:S01]  /*4ac0*/  FSEL R24, R20, -INF , !P5 ;  /* 0xff80000014187808 */ /* 0x000fe20006800000 */
[----:B------:R-:W-:Y:S01]  /*4ad0*/  FFMA.FTZ R20, R34, UR7, -R15 ;  /* 0x0000000722147c23 */ /* 0x000fe2000801080f */
[----:B------:R-:W-:Y:S02]  /*4ae0*/  ISETP.GT.AND P5, PT, R227, R9, PT ;  /* 0x00000009e300720c */ /* 0x000fe40003fa4270 */
[----:B------:R-:W-:Y:S01]  /*4af0*/  FSEL R30, R2, -INF , !P0 ;  /* 0xff800000021e7808 */ /* 0x000fe20004000000 */
[----:B------:R-:W-:Y:S01]  /*4b00*/  MUFU.EX2 R201, R20 ;  /* 0x0000001400c97308 */ /* 0x000fe20000000800 */
[----:B------:R-:W-:-:S02]  /*4b10*/  FSEL R2, R77, -INF , !P5 ;  /* 0xff8000004d027808 */ /* 0x000fc40006800000 */
[C---:B------:R-:W-:Y:S02]  /*4b20*/  ISETP.GT.AND P5, PT, R227.reuse, R14, PT ;  /* 0x0000000ee300720c */ /* 0x040fe40003fa4270 */
[----:B------:R-:W-:Y:S02]  /*4b30*/  ISETP.GT.AND P0, PT, R227, R8, PT ;  /* 0x00000008e300720c */ /* 0x000fe40003f04270 */
[----:B------:R-:W-:Y:S02]  /*4b40*/  FSEL R29, R2, -INF , !P1 ;  /* 0xff800000021d7808 */ /* 0x000fe40004800000 */
[----:B----4-:R-:W-:Y:S02]  /*4b50*/  FSEL R0, R61, -INF , !P5 ;  /* 0xff8000003d007808 */ /* 0x010fe40006800000 */
[----:B------:R-:W-:Y:S02]  /*4b60*/  FSEL R2, R60, -INF , !P0 ;  /* 0xff8000003c027808 */ /* 0x000fe40004000000 */
[----:B------:R-:W-:-:S02]  /*4b70*/  ISETP.GE.AND P5, PT, R8, R228, PT ;  /* 0x000000e40800720c */ /* 0x000fc40003fa6270 */
[----:B------:R-:W-:Y:S02]  /*4b80*/  ISETP.GT.AND P1, PT, R137, R13, PT ;  /* 0x0000000d8900720c */ /* 0x000fe40003f24270 */
[----:B------:R-:W-:Y:S02]  /*4b90*/  ISETP.GE.AND P0, PT, R13, R229, PT ;  /* 0x000000e50d00720c */ /* 0x000fe40003f06270 */
[----:B------:R-:W-:Y:S02]  /*4ba0*/  FSEL R28, R2, -INF , !P5 ;  /* 0xff800000021c7808 */ /* 0x000fe40006800000 */
[----:B------:R-:W-:Y:S02]  /*4bb0*/  FSEL R13, R59, -INF , !P1 ;  /* 0xff8000003b0d7808 */ /* 0x000fe40004800000 */
[C---:B------:R-:W-:Y:S02]  /*4bc0*/  ISETP.GT.AND P5, PT, R137.reuse, R11, PT ;  /* 0x0000000b8900720c */ /* 0x040fe40003fa4270 */
[----:B------:R-:W-:-:S02]  /*4bd0*/  ISETP.GT.AND P1, PT, R137, R12, PT ;  /* 0x0000000c8900720c */ /* 0x000fc40003f24270 */
[----:B------:R-:W-:Y:S02]  /*4be0*/  FSEL R31, R0, -INF , !P2 ;  /* 0xff800000001f7808 */ /* 0x000fe40005000000 */
[----:B------:R-:W-:Y:S02]  /*4bf0*/  FSEL R0, R47, -INF , !P5 ;  /* 0xff8000002f007808 */ /* 0x000fe40006800000 */
[----:B------:R-:W-:Y:S02]  /*4c00*/  FSEL R85, R13, -INF , !P0 ;  /* 0xff8000000d557808 */ /* 0x000fe40004000000 */
[C---:B------:R-:W-:Y:S02]  /*4c10*/  ISETP.GT.AND P5, PT, R137.reuse, R10, PT ;  /* 0x0000000a8900720c */ /* 0x040fe40003fa4270 */
[----:B------:R-:W-:Y:S02]  /*4c20*/  ISETP.GT.AND P0, PT, R137, R9, PT ;  /* 0x000000098900720c */ /* 0x000fe40003f04270 */
[----:B------:R-:W-:-:S02]  /*4c30*/  ISETP.GE.AND P2, PT, R12, R229, PT ;  /* 0x000000e50c00720c */ /* 0x000fc40003f46270 */
[----:B------:R-:W-:Y:S02]  /*4c40*/  FSEL R2, R46, -INF , !P1 ;  /* 0xff8000002e027808 */ /* 0x000fe40004800000 */
[----:B------:R-:W-:Y:S01]  /*4c50*/  FSEL R84, R19, -INF , !P6 ;  /* 0xff80000013547808 */ /* 0x000fe20007000000 */
[----:B------:R-:W-:Y:S01]  /*4c60*/  FFMA.FTZ R19, R33, UR7, -R15 ;  /* 0x0000000721137c23 */ /* 0x000fe2000801080f */
[----:B------:R-:W-:Y:S02]  /*4c70*/  FSEL R13, R78, -INF , !P5 ;  /* 0xff8000004e0d7808 */ /* 0x000fe40006800000 */
[----:B------:R-:W-:Y:S01]  /*4c80*/  FSEL R12, R79, -INF , !P0 ;  /* 0xff8000004f0c7808 */ /* 0x000fe20004000000 */
[----:B------:R-:W-:Y:S01]  /*4c90*/  MUFU.EX2 R202, R19 ;  /* 0x0000001300ca7308 */ /* 0x000fe20000000800 */
[-C--:B------:R-:W-:Y:S02]  /*4ca0*/  ISETP.GE.AND P1, PT, R11, R229.reuse, PT ;  /* 0x000000e50b00720c */ /* 0x080fe40003f26270 */
[----:B------:R-:W-:-:S02]  /*4cb0*/  ISETP.GE.AND P6, PT, R10, R229, PT ;  /* 0x000000e50a00720c */ /* 0x000fc40003fc6270 */
[-C--:B------:R-:W-:Y:S02]  /*4cc0*/  ISETP.GE.AND P5, PT, R9, R229.reuse, PT ;  /* 0x000000e50900720c */ /* 0x080fe40003fa6270 */
[----:B------:R-:W-:Y:S01]  /*4cd0*/  FSEL R86, R2, -INF , !P2 ;  /* 0xff80000002567808 */ /* 0x000fe20005000000 */
[----:B------:R-:W-:Y:S01]  /*4ce0*/  VIADD R2, R212, 0xa020 ;  /* 0x0000a020d4027836 */ /* 0x000fe20000000000 */
[----:B------:R-:W-:Y:S01]  /*4cf0*/  ISETP.GT.AND P0, PT, R137, R8, PT ;  /* 0x000000088900720c */ /* 0x000fe20003f04270 */
[----:B------:R-:W-:Y:S01]  /*4d00*/  @P3 VIADD R2, R245, 0xffffffe0 ;  /* 0xffffffe0f5023836 */ /* 0x000fe20000000000 */
[----:B------:R-:W-:Y:S02]  /*4d10*/  FMNMX3.FTZ R9, R21, R22, R23, !PT ;  /* 0x0000001615097276 */ /* 0x000fe40007810017 */
[----:B------:R-:W-:Y:S01]  /*4d20*/  ISETP.GE.AND P2, PT, R8, R229, PT ;  /* 0x000000e50800720c */ /* 0x000fe20003f46270 */
[----:B------:R-:W-:Y:S01]  /*4d30*/  VIADD R223, R2, 0x800 ;  /* 0x0000080002df7836 */ /* 0x000fe20000000000 */
[----:B------:R-:W-:Y:S01]  /*4d40*/  FSEL R87, R0, -INF , !P1 ;  /* 0xff80000000577808 */ /* 0x000fe20004800000 */
[----:B------:R-:W-:Y:S01]  /*4d50*/  IMAD.MOV.U32 R0, RZ, RZ, R249 ;  /* 0x000000ffff007224 */ /* 0x000fe200078e00f9 */
[----:B------:R-:W-:Y:S01]  /*4d60*/  FSEL R10, R62, -INF , !P0 ;  /* 0xff8000003e0a7808 */ /* 0x000fe20004000000 */
[----:B------:R-:W-:Y:S01]  /*4d70*/  @P4 VIADD R0, R245, 0xffffffc0 ;  /* 0xffffffc0f5004836 */ /* 0x000fe20000000000 */
[----:B------:R-:W-:Y:S01]  /*4d80*/  FSEL R100, R13, -INF , !P6 ;  /* 0xff8000000d647808 */ /* 0x000fe20007000000 */
[----:B------:R-:W-:Y:S01]  /*4d90*/  LDSM.16.MT88.4 R172, [R2+0x800] ;  /* 0x0008000002ac783b */ /* 0x000fe20000004200 */
[----:B------:R-:W-:Y:S01]  /*4da0*/  FMNMX3.FTZ R8, R84, R85, R86, !PT ;  /* 0x0000005554087276 */ /* 0x000fe20007810056 */
[----:B------:R-:W-:Y:S01]  /*4db0*/  IMAD R218, R3, 0x2, R0 ;  /* 0x0000000203da7824 */ /* 0x000fe200078e0200 */
[----:B------:R-:W-:Y:S01]  /*4dc0*/  FMNMX3.FTZ R9, R9, R24, R30, !PT ;  /* 0x0000001809097276 */ /* 0x000fe2000781001e */
[----:B------:R-:W-:Y:S01]  /*4dd0*/  LDSM.16.MT88.4 R176, [R0+0x1800] ;  /* 0x0018000000b0783b */ /* 0x000fe20000004200 */
[----:B------:R-:W-:Y:S01]  /*4de0*/  FSEL R101, R12, -INF , !P5 ;  /* 0xff8000000c657808 */ /* 0x000fe20006800000 */
[----:B------:R-:W-:Y:S01]  /*4df0*/  VIADD R222, R2, 0x1800 ;  /* 0x0000180002de7836 */ /* 0x000fe20000000000 */
[----:B------:R-:W-:Y:S01]  /*4e00*/  FSEL R103, R10, -INF , !P2 ;  /* 0xff8000000a677808 */ /* 0x000fe20005000000 */
[----:B------:R-:W-:Y:S01]  /*4e10*/  LDSM.16.MT88.4 R112, [R218+0x800] ;  /* 0x00080000da70783b */ /* 0x000fe20000004200 */
[----:B------:R-:W-:-:S02]  /*4e20*/  FMNMX3.FTZ R8, R8, R87, R100, !PT ;  /* 0x0000005708087276 */ /* 0x000fc40007810064 */
[----:B------:R-:W-:Y:S01]  /*4e30*/  FMNMX3.FTZ R9, R9, R29, R28, !PT ;  /* 0x0000001d09097276 */ /* 0x000fe2000781001c */
[----:B------:R-:W-:Y:S01]  /*4e40*/  LDSM.16.MT88.4 R180, [R2+0x1800] ;  /* 0x0018000002b4783b */ /* 0x000fe20000004200 */
[----:B------:R-:W-:Y:S02]  /*4e50*/  ISETP.GT.AND P1, PT, R137, R14, PT ;  /* 0x0000000e8900720c */ /* 0x000fe40003f24270 */
[----:B------:R-:W-:Y:S01]  /*4e60*/  FMNMX3.FTZ R10, R8, R101, R103, !PT ;  /* 0x00000065080a7276 */ /* 0x000fe20007810067 */
[----:B------:R-:W-:Y:S01]  /*4e70*/  LDSM.16.MT88.4 R184, [R218+0x1800] ;  /* 0x00180000dab8783b */ /* 0x000fe20000004200 */
[----:B------:R-:W-:Y:S01]  /*4e80*/  FMNMX.FTZ R8, R31, R9, !PT ;  /* 0x000000091f087209 */ /* 0x000fe20007810000 */
[--C-:B------:R-:W-:Y:S01]  /*4e90*/  FFMA.FTZ R9, R36, UR7, -R16.reuse ;  /* 0x0000000724097c23 */ /* 0x100fe20008010810 */
[----:B------:R-:W-:Y:S01]  /*4ea0*/  ISETP.GE.AND P0, PT, R14, R229, PT ;  /* 0x000000e50e00720c */ /* 0x000fe20003f06270 */
[--C-:B------:R-:W-:Y:S01]  /*4eb0*/  FFMA.FTZ R14, R35, UR7, -R15.reuse ;  /* 0x00000007230e7c23 */ /* 0x100fe2000801080f */
[----:B------:R-:W-:Y:S01]  /*4ec0*/  FSEL R11, R63, -INF , !P1 ;  /* 0xff8000003f0b7808 */ /* 0x000fe20004800000 */
[----:B------:R-:W2:Y:S01]  /*4ed0*/  SHFL.BFLY PT, R12, R8, 0x2, 0x1f ;  /* 0x0c401f00080c7f89 */ /* 0x000ea200000e0000 */
[----:B------:R-:W-:Y:S01]  /*4ee0*/  FFMA.FTZ R15, R32, UR7, -R15 ;  /* 0x00000007200f7c23 */ /* 0x000fe2000801080f */
[----:B------:R-:W-:Y:S01]  /*4ef0*/  F2FP.BF16.F32.PACK_AB R4, R208, R210 ;  /* 0x000000d2d004723e */ /* 0x000fe200000010ff */
[----:B------:R-:W4:Y:S01]  /*4f00*/  MUFU.EX2 R200, R14 ;  /* 0x0000000e00c87308 */ /* 0x000f220000000800 */
[----:B------:R-:W-:Y:S01]  /*4f10*/  FSEL R102, R11, -INF , !P0 ;  /* 0xff8000000b667808 */ /* 0x000fe20004000000 */
[----:B------:R2:W-:Y:S01]  /*4f20*/  LDSM.16.MT88.4 R32, [R0+0x800] ;  /* 0x000800000020783b */ /* 0x0005e20000004200 */
[----:B---3--:R-:W-:Y:S01]  /*4f30*/  F2FP.BF16.F32.PACK_AB R6, R211, R209 ;  /* 0x000000d1d306723e */ /* 0x008fe200000010ff */
[----:B------:R-:W3:Y:S01]  /*4f40*/  MUFU.EX2 R203, R15 ;  /* 0x0000000f00cb7308 */ /* 0x000ee20000000800 */
[----:B------:R-:W-:Y:S01]  /*4f50*/  FMNMX.FTZ R3, R102, R10, !PT ;  /* 0x0000000a66037209 */ /* 0x000fe20007810000 */
[----:B------:R-:W-:Y:S01]  /*4f60*/  FFMA.FTZ R10, R27, UR7, -R16 ;  /* 0x000000071b0a7c23 */ /* 0x000fe20008010810 */
[----:B-1----:R-:W-:Y:S01]  /*4f70*/  F2FP.BF16.F32.PACK_AB R5, R204, R206 ;  /* 0x000000cecc05723e */ /* 0x002fe200000010ff */
[----:B------:R1:W-:Y:S01]  /*4f80*/  MUFU.EX2 R27, R9 ;  /* 0x00000009001b7308 */ /* 0x0003e20000000800 */
[----:B-----5:R-:W-:Y:S01]  /*4f90*/  F2FP.BF16.F32.PACK_AB R7, R207, R205 ;  /* 0x000000cdcf07723e */ /* 0x020fe200000010ff */
[----:B------:R-:W5:Y:S02]  /*4fa0*/  SHFL.BFLY PT, R11, R3, 0x2, 0x1f ;  /* 0x0c401f00030b7f89 */ /* 0x000f6400000e0000 */
[----:B------:R-:W1:Y:S01]  /*4fb0*/  MUFU.EX2 R138, R10 ;  /* 0x0000000a008a7308 */ /* 0x000e620000000800 */
[----:B----4-:R-:W-:-:S03]  /*4fc0*/  F2FP.BF16.F32.PACK_AB R124, R201, R200 ;  /* 0x000000c8c97c723e */ /* 0x010fc600000010ff */
[----:B------:R-:W-:Y:S01]  /*4fd0*/  HMMA.16816.F32.BF16 R148, R4, R64, RZ ;  /* 0x000000400494723c */ /* 0x000fe200000418ff */
[----:B---3--:R-:W-:Y:S02]  /*4fe0*/  F2FP.BF16.F32.PACK_AB R126, R203, R202 ;  /* 0x000000cacb7e723e */ /* 0x008fe400000010ff */
[----:B--2---:R-:W-:Y:S01]  /*4ff0*/  FMNMX.FTZ R8, R8, R12, !PT ;  /* 0x0000000c08087209 */ /* 0x004fe20007810000 */
[----:B-1----:R-:W-:-:S04]  /*5000*/  FFMA.FTZ R9, R26, UR7, -R16 ;  /* 0x000000071a097c23 */ /* 0x002fc80008010810 */
[----:B------:R-:W-:Y:S01]  /*5010*/  HMMA.16816.F32.BF16 R164, R4, R52, RZ ;  /* 0x0000003404a4723c */ /* 0x000fe200000418ff */
[----:B------:R-:W-:Y:S01]  /*5020*/  FFMA.FTZ R0, R25, UR7, -R16 ;  /* 0x0000000719007c23 */ /* 0x000fe20008010810 */
[----:B------:R1:W-:Y:S01]  /*5030*/  MUFU.EX2 R139, R9 ;  /* 0x00000009008b7308 */ /* 0x0003e20000000800 */
[----:B------:R-:W-:-:S03]  /*5040*/  F2FP.BF16.F32.PACK_AB R125, R138, R27 ;  /* 0x0000001b8a7d723e */ /* 0x000fc600000010ff */
[----:B------:R2:W3:Y:S02]  /*5050*/  MUFU.EX2 R26, R0 ;  /* 0x00000000001a7308 */ /* 0x0004e40000000800 */
[----:B------:R-:W-:Y:S01]  /*5060*/  HMMA.16816.F32.BF16 R40, R4, R48, RZ ;  /* 0x000000300428723c */ /* 0x000fe200000418ff */
[----:B-----5:R-:W-:-:S05]  /*5070*/  FMNMX.FTZ R3, R3, R11, !PT ;  /* 0x0000000b03037209 */ /* 0x020fca0007810000 */
[----:B-1----:R-:W1:Y:S02]  /*5080*/  SHFL.BFLY PT, R9, R3, 0x1, 0x1f ;  /* 0x0c201f0003097f89 */ /* 0x002e6400000e0000 */
[----:B------:R-:W-:Y:S02]  /*5090*/  HMMA.16816.F32.BF16 R56, R4, R68, RZ ;  /* 0x000000440438723c */ /* 0x000fe400000418ff */
[----:B--2---:R-:W2:Y:S01]  /*50a0*/  SHFL.BFLY PT, R0, R8, 0x1, 0x1f ;  /* 0x0c201f0008007f89 */ /* 0x004ea200000e0000 */
[----:B---3--:R-:W-:-:S05]  /*50b0*/  F2FP.BF16.F32.PACK_AB R127, R26, R139 ;  /* 0x0000008b1a7f723e */ /* 0x008fca00000010ff */
[C---:B------:R-:W-:Y:S08]  /*50c0*/  HMMA.16816.F32.BF16 R72, R4.reuse, R80, RZ ;  /* 0x000000500448723c */ /* 0x040ff000000418ff */
[----:B------:R-:W-:Y:S01]  /*50d0*/  HMMA.16816.F32.BF16 R88, R4, R96, RZ ;  /* 0x000000600458723c */ /* 0x000fe200000418ff */
[----:B-1----:R-:W-:-:S07]  /*50e0*/  FMNMX.FTZ R134, R3, R9, !PT ;  /* 0x0000000903867209 */ /* 0x002fce0007810000 */
[----:B------:R-:W-:Y:S01]  /*50f0*/  HMMA.16816.F32.BF16 R104, R4, R116, RZ ;  /* 0x000000740468723c */ /* 0x000fe200000418ff */
[----:B--2---:R-:W-:-:S04]  /*5100*/  FMNMX.FTZ R135, R8, R0, !PT ;  /* 0x0000000008877209 */ /* 0x004fc80007810000 */
[C---:B------:R-:W-:Y:S01]  /*5110*/  FSETP.NEU.FTZ.AND P0, PT, R135.reuse, -INF , PT ;  /* 0xff8000008700780b */ /* 0x040fe20003f1d000 */
[----:B------:R-:W-:Y:S02]  /*5120*/  FMUL.FTZ R0, R135, UR7 ;  /* 0x0000000787007c20 */ /* 0x000fe40008410000 */
[----:B------:R-:W-:Y:S03]  /*5130*/  HMMA.16816.F32.BF16 R120, R4, R128, RZ ;  /* 0x000000800478723c */ /* 0x000fe600000418ff */
[----:B------:R-:W-:Y:S01]  /*5140*/  FSEL R3, R0, RZ, P0 ;  /* 0x000000ff00037208 */ /* 0x000fe20000000000 */
[C---:B------:R-:W-:Y:S01]  /*5150*/  FMUL.FTZ R0, R134.reuse, UR7 ;  /* 0x0000000786007c20 */ /* 0x040fe20008410000 */
[----:B------:R-:W-:-:S03]  /*5160*/  FSETP.NEU.FTZ.AND P0, PT, R134, -INF , PT ;  /* 0xff8000008600780b */ /* 0x000fc60003f1d000 */
[C---:B------:R-:W-:Y:S01]  /*5170*/  HMMA.16816.F32.BF16 R152, R4.reuse, R66, RZ ;  /* 0x000000420498723c */ /* 0x040fe200000418ff */
[--C-:B------:R-:W-:Y:S01]  /*5180*/  FFMA.FTZ R8, R30, UR7, -R3.reuse ;  /* 0x000000071e087c23 */ /* 0x100fe20008010803 */
[----:B------:R-:W-:Y:S01]  /*5190*/  FSEL R0, R0, RZ, P0 ;  /* 0x000000ff00007208 */ /* 0x000fe20000000000 */
[--C-:B------:R-:W-:Y:S02]  /*51a0*/  FFMA.FTZ R9, R29, UR7, -R3.reuse ;  /* 0x000000071d097c23 */ /* 0x100fe40008010803 */
[----:B------:R1:W-:Y:S03]  /*51b0*/  MUFU.EX2 R14, R8 ;  /* 0x00000008000e7308 */ /* 0x0003e60000000800 */
[C---:B------:R-:W-:Y:S01]  /*51c0*/  HMMA.16816.F32.BF16 R168, R4.reuse, R54, RZ ;  /* 0x0000003604a8723c */ /* 0x040fe200000418ff */
[----:B------:R-:W-:Y:S07]  /*51d0*/  MUFU.EX2 R13, R9 ;  /* 0x00000009000d7308 */ /* 0x000fee0000000800 */
[----:B------:R-:W-:Y:S01]  /*51e0*/  HMMA.16816.F32.BF16 R44, R4, R50, RZ ;  /* 0x00000032042c723c */ /* 0x000fe200000418ff */
[----:B-1----:R-:W-:-:S04]  /*51f0*/  FFMA.FTZ R8, R28, UR7, -R3 ;  /* 0x000000071c087c23 */ /* 0x002fc80008010803 */
[----:B------:R1:W-:Y:S03]  /*5200*/  MUFU.EX2 R12, R8 ;  /* 0x00000008000c7308 */ /* 0x0003e60000000800 */
[C---:B------:R-:W-:Y:S08]  /*5210*/  HMMA.16816.F32.BF16 R60, R4.reuse, R70, RZ ;  /* 0x00000046043c723c */ /* 0x040ff000000418ff */
[----:B------:R-:W-:Y:S01]  /*5220*/  HMMA.16816.F32.BF16 R76, R4, R82, RZ ;  /* 0x00000052044c723c */ /* 0x000fe200000418ff */
[----:B-1----:R-:W-:-:S07]  /*5230*/  FFMA.FTZ R8, R100, UR7, -R0 ;  /* 0x0000000764087c23 */ /* 0x002fce0008010800 */
[C---:B------:R-:W-:Y:S01]  /*5240*/  HMMA.16816.F32.BF16 R92, R4.reuse, R98, RZ ;  /* 0x00000062045c723c */ /* 0x040fe200000418ff */
[----:B------:R1:W-:Y:S07]  /*5250*/  MUFU.EX2 R10, R8 ;  /* 0x00000008000a7308 */ /* 0x0003ee0000000800 */
[----:B------:R-:W-:Y:S01]  /*5260*/  HMMA.16816.F32.BF16 R108, R4, R118, RZ ;  /* 0x00000076046c723c */ /* 0x000fe200000418ff */
[----:B-1----:R-:W-:-:S07]  /*5270*/  FFMA.FTZ R8, R103, UR7, -R0 ;  /* 0x0000000767087c23 */ /* 0x002fce0008010800 */
[----:B------:R-:W-:Y:S01]  /*5280*/  HMMA.16816.F32.BF16 R36, R4, R130, RZ ;  /* 0x000000820424723c */ /* 0x000fe200000418ff */
[--C-:B------:R-:W-:Y:S01]  /*5290*/  FFMA.FTZ R4, R21, UR7, -R3.reuse ;  /* 0x0000000715047c23 */ /* 0x100fe20008010803 */
[----:B------:R-:W-:-:S03]  /*52a0*/  FFMA.FTZ R5, R22, UR7, -R3 ;  /* 0x0000000716057c23 */ /* 0x000fc60008010803 */
[----:B------:R1:W-:Y:S03]  /*52b0*/  MUFU.EX2 R25, R4 ;  /* 0x0000000400197308 */ /* 0x0003e60000000800 */
[C---:B------:R-:W-:Y:S01]  /*52c0*/  HMMA.16816.F32.BF16 R148, R124.reuse, R156, R148 ;  /* 0x0000009c7c94723c */ /* 0x040fe20000041894 */
[----:B------:R2:W-:Y:S07]  /*52d0*/  MUFU.EX2 R20, R5 ;  /* 0x0000000500147308 */ /* 0x0005ee0000000800 */
[----:B------:R-:W-:Y:S01]  /*52e0*/  HMMA.16816.F32.BF16 R164, R124, R172, R164 ;  /* 0x000000ac7ca4723c */ /* 0x000fe200000418a4 */
[--C-:B-1----:R-:W-:Y:S01]  /*52f0*/  FFMA.FTZ R4, R23, UR7, -R3.reuse ;  /* 0x0000000717047c23 */ /* 0x102fe20008010803 */
[----:B--2---:R-:W-:-:S03]  /*5300*/  FFMA.FTZ R5, R24, UR7, -R3 ;  /* 0x0000000718057c23 */ /* 0x004fc60008010803 */
[----:B------:R1:W-:Y:S01]  /*5310*/  MUFU.EX2 R22, R4 ;  /* 0x0000000400167308 */ /* 0x0003e20000000800 */
[----:B------:R-:W-:Y:S02]  /*5320*/  FFMA.FTZ R3, R31, UR7, -R3 ;  /* 0x000000071f037c23 */ /* 0x000fe40008010803 */
[C---:B------:R-:W-:Y:S01]  /*5330*/  HMMA.16816.F32.BF16 R40, R124.reuse, R32, R40 ;  /* 0x000000207c28723c */ /* 0x040fe20000041828 */
[----:B------:R2:W3:Y:S04]  /*5340*/  MUFU.EX2 R23, R5 ;  /* 0x0000000500177308 */ /* 0x0004e80000000800 */
[----:B------:R4:W-:Y:S03]  /*5350*/  MUFU.EX2 R11, R3 ;  /* 0x00000003000b7308 */ /* 0x0009e60000000800 */
[----:B------:R-:W-:Y:S01]  /*5360*/  HMMA.16816.F32.BF16 R56, R124, R112, R56 ;  /* 0x000000707c38723c */ /* 0x000fe20000041838 */
[--C-:B-1----:R-:W-:Y:S01]  /*5370*/  FFMA.FTZ R4, R84, UR7, -R0.reuse ;  /* 0x0000000754047c23 */ /* 0x102fe20008010800 */
[----:B--2---:R-:W-:-:S03]  /*5380*/  FFMA.FTZ R5, R85, UR7, -R0 ;  /* 0x0000000755057c23 */ /* 0x004fc60008010800 */
[----:B------:R1:W-:Y:S01]  /*5390*/  MUFU.EX2 R19, R4 ;  /* 0x0000000400137308 */ /* 0x0003e20000000800 */
[----:B---3--:R-:W-:Y:S02]  /*53a0*/  F2FP.BF16.F32.PACK_AB R6, R23, R22 ;  /* 0x000000161706723e */ /* 0x008fe400000010ff */
[C---:B------:R-:W-:Y:S01]  /*53b0*/  HMMA.16816.F32.BF16 R72, R124.reuse, R140, R72 ;  /* 0x0000008c7c48723c */ /* 0x040fe20000041848 */
[--C-:B----4-:R-:W-:Y:S01]  /*53c0*/  FFMA.FTZ R3, R101, UR7, -R0.reuse ;  /* 0x0000000765037c23 */ /* 0x110fe20008010800 */
[----:B------:R2:W3:Y:S04]  /*53d0*/  MUFU.EX2 R16, R5 ;  /* 0x0000000500107308 */ /* 0x0004e80000000800 */
[----:B------:R-:W-:Y:S02]  /*53e0*/  MUFU.EX2 R9, R3 ;  /* 0x0000000300097308 */ /* 0x000fe40000000800 */
[----:B------:R-:W-:Y:S02]  /*53f0*/  HMMA.16816.F32.BF16 R88, R124, R180, R88 ;  /* 0x000000b47c58723c */ /* 0x000fe40000041858 */
[----:B------:R-:W-:Y:S01]  /*5400*/  MUFU.EX2 R3, R8 ;  /* 0x0000000800037308 */ /* 0x000fe20000000800 */
[--C-:B-1----:R-:W-:Y:S01]  /*5410*/  FFMA.FTZ R4, R86, UR7, -R0.reuse ;  /* 0x0000000756047c23 */ /* 0x102fe20008010800 */
[----:B--2---:R-:W-:-:S03]  /*5420*/  FFMA.FTZ R5, R87, UR7, -R0 ;  /* 0x0000000757057c23 */ /* 0x004fc60008010800 */
[----:B------:R1:W-:Y:S01]  /*5430*/  MUFU.EX2 R15, R4 ;  /* 0x00000004000f7308 */ /* 0x0003e20000000800 */
[C---:B------:R-:W-:Y:S01]  /*5440*/  HMMA.16816.F32.BF16 R104, R124.reuse, R176, R104 ;  /* 0x000000b07c68723c */ /* 0x040fe20000041868 */
[----:B------:R-:W-:Y:S02]  /*5450*/  FFMA.FTZ R0, R102, UR7, -R0 ;  /* 0x0000000766007c23 */ /* 0x000fe40008010800 */
[----:B------:R3:W2:Y:S04]  /*5460*/  MUFU.EX2 R21, R5 ;  /* 0x0000000500157308 */ /* 0x0006a80000000800 */
[----:B------:R-:W4:Y:S01]  /*5470*/  MUFU.EX2 R0, R0 ;  /* 0x0000000000007308 */ /* 0x000f220000000800 */
[----:B------:R-:W-:Y:S01]  /*5480*/  HMMA.16816.F32.BF16 R120, R124, R184, R120 ;  /* 0x000000b87c78723c */ /* 0x000fe20000041878 */
[----:B-1----:R-:W-:-:S07]  /*5490*/  F2FP.BF16.F32.PACK_AB R4, R20, R25 ;  /* 0x000000191404723e */ /* 0x002fce00000010ff */
[----:B------:R-:W-:Y:S01]  /*54a0*/  HMMA.16816.F32.BF16 R152, R124, R158, R152 ;  /* 0x0000009e7c98723c */ /* 0x000fe20000041898 */
[----:B---3--:R-:W-:Y:S02]  /*54b0*/  F2FP.BF16.F32.PACK_AB R5, R16, R19 ;  /* 0x000000131005723e */ /* 0x008fe400000010ff */
[----:B--2---:R-:W-:-:S05]  /*54c0*/  F2FP.BF16.F32.PACK_AB R7, R21, R15 ;  /* 0x0000000f1507723e */ /* 0x004fca00000010ff */
        /* <DEDUP_REMOVED lines=9> */
[----:B------:R-:W-:Y:S08]  /*5560*/  HMMA.16816.F32.BF16 R192, R4, R54, RZ ;  /* 0x0000003604c0723c */ /* 0x000ff000000418ff */
        /* <DEDUP_REMOVED lines=42> */
[----:B------:R-:W-:-:S02]  /*5810*/  IMAD.MOV.U32 R139, RZ, RZ, R217 ;  /* 0x000000ffff8b7224 */ /* 0x000fc400078e00d9 */
[----:B------:R-:W-:Y:S01]  /*5820*/  FADD.FTZ R250, R0, R3 ;  /* 0x0000000300fa7221 */ /* 0x000fe20000010000 */
[----:B------:R-:W-:Y:S01]  /*5830*/  FADD.FTZ R217, R203, R4 ;  /* 0x00000004cbd97221 */ /* 0x000fe20000010000 */
[----:B------:R-:W-:Y:S01]  /*5840*/  FADD.FTZ R224, R26, R5 ;  /* 0x000000051ae07221 */ /* 0x000fe20000010000 */
[----:B------:R1:W-:Y:S01]  /*5850*/  STL [R1+0xc], R225 ;  /* 0x00000ce101007387 */ /* 0x0003e20000100800 */
[----:B------:R-:W-:Y:S01]  /*5860*/  ISETP.GT.U32.AND P0, PT, R132, R139, PT ;  /* 0x0000008b8400720c */ /* 0x000fe20003f04070 */
[C---:B------:R-:W-:Y:S02]  /*5870*/  HMMA.16816.F32.BF16 R144, R128.reuse, R156, R144 ;  /* 0x0000009c8090723c */ /* 0x040fe40000041890 */
[----:B------:R1:W-:Y:S04]  /*5880*/  STL [R1+0x8], R250 ;  /* 0x000008fa01007387 */ /* 0x0003e80000100800 */
[----:B------:R1:W-:Y:S02]  /*5890*/  STL [R1+0x4], R217 ;  /* 0x000004d901007387 */ /* 0x0003e40000100800 */
[C---:B------:R-:W-:Y:S02]  /*58a0*/  HMMA.16816.F32.BF16 R160, R128.reuse, R172, R160 ;  /* 0x000000ac80a0723c */ /* 0x040fe400000418a0 */
[----:B------:R1:W-:Y:S06]  /*58b0*/  STL [R1], R224 ;  /* 0x000000e001007387 */ /* 0x0003ec0000100800 */
        /* <DEDUP_REMOVED lines=16> */
[----:B------:R-:W1:Y:S01]  /*59c0*/  LDCU UR6, c[0x0][0x440] ;  /* 0x00008800ff0677ac */ /* 0x000e620008000800 */
[----:B------:R-:W-:-:S04]  /*59d0*/  DEPBAR.LE SB0, 0x0 ;  /* 0x000080000000791a */ /* 0x000fc80000000000 */
[----:B------:R-:W-:Y:S01]  /*59e0*/  VIADD R244, R248, 0xfffffffe ;  /* 0xfffffffef8f47836 */ /* 0x000fe20000000000 */
[----:B------:R-:W-:Y:S01]  /*59f0*/  SEL R243, R243, 0xffffffe0, !P3 ;  /* 0xffffffe0f3f37807 */ /* 0x000fe20005800000 */
[----:B------:R-:W-:Y:S02]  /*5a00*/  IMAD.MOV.U32 R16, RZ, RZ, R232 ;  /* 0x000000ffff107224 */ /* 0x000fe400078e00e8 */
[----:B------:R-:W-:-:S04]  /*5a10*/  IMAD.WIDE.U32 R6, R244, R246, RZ ;  /* 0x000000f6f4067225 */ /* 0x000fc800078e00ff */
[----:B------:R-:W-:Y:S01]  /*5a20*/  IMAD R0, R244, R247, R7 ;  /* 0x000000f7f4007224 */ /* 0x000fe200078e0207 */
[----:B------:R-:W-:Y:S01]  /*5a30*/  BAR.SYNC.DEFER_BLOCKING 0x0 ;  /* 0x0000000000007b1d */ /* 0x000fe20000010000 */
[C---:B------:R-:W-:Y:S01]  /*5a40*/  IMAD.SHL.U32 R3, R6.reuse, 0x20, RZ ;  /* 0x0000002006037824 */ /* 0x040fe200078e00ff */
[----:B------:R-:W-:Y:S01]  /*5a50*/  LEA R4, P5, R6, R235, 0x6 ;  /* 0x000000eb06047211 */ /* 0x000fe200078a30ff */
[----:B------:R-:W-:Y:S01]  /*5a60*/  IMAD.IADD R241, R221, 0x1, R243 ;  /* 0x00000001ddf17824 */ /* 0x000fe200078e02f3 */
[----:B-1----:R-:W-:Y:S02]  /*5a70*/  ISETP.GE.AND P2, PT, R236, UR6, PT ;  /* 0x00000006ec007c0c */ /* 0x002fe4000bf46270 */
[----:B------:R-:W-:Y:S02]  /*5a80*/  ISETP.GE.AND P1, PT, R234, UR6, PT ;  /* 0x00000006ea007c0c */ /* 0x000fe4000bf26270 */
[----:B------:R-:W-:Y:S02]  /*5a90*/  LEA R3, P0, R246, R3, 0x4 ;  /* 0x00000003f6037211 */ /* 0x000fe400078020ff */
[----:B------:R-:W-:-:S02]  /*5aa0*/  SHF.L.U64.HI R2, R6, 0x5, R0 ;  /* 0x0000000506027819 */ /* 0x000fc40000010200 */
[----:B------:R-:W-:Y:S01]  /*5ab0*/  LEA.HI.X R5, R6, R233, R0, 0x6, P5 ;  /* 0x000000e906057211 */ /* 0x000fe200028f3400 */
[----:B------:R-:W-:Y:S01]  /*5ac0*/  IMAD.MOV.U32 R0, RZ, RZ, 0x40 ;  /* 0x00000040ff007424 */ /* 0x000fe200078e00ff */
[----:B------:R-:W-:Y:S02]  /*5ad0*/  LEA.HI.X R7, R246, R2, R247, 0x4, P0 ;  /* 0x00000002f6077211 */ /* 0x000fe400000f24f7 */
[C---:B------:R-:W-:Y:S02]  /*5ae0*/  LEA R2, P0, R3.reuse, R235, 0x1 ;  /* 0x000000eb03027211 */ /* 0x040fe400078008ff */
[----:B------:R-:W-:Y:S02]  /*5af0*/  SEL R0, R0, 0xffffffc0, !P4 ;  /* 0xffffffc000007807 */ /* 0x000fe40006000000 */
[----:B------:R-:W-:-:S03]  /*5b00*/  LEA.HI.X R3, R3, R233, R7, 0x1, P0 ;  /* 0x000000e903037211 */ /* 0x000fc600000f0c07 */
[--C-:B------:R-:W-:Y:S01]  /*5b10*/  IMAD.IADD R242, R213, 0x1, R0.reuse ;  /* 0x00000001d5f27824 */ /* 0x100fe200078e0200 */
[----:B------:R-:W-:Y:S01]  /*5b20*/  @!PT LDS RZ, [RZ] ;  /* 0x00000000fffff984 */ /* 0x000fe20000000800 */
[----:B------:R-:W-:Y:S01]  /*5b30*/  @!PT LDS RZ, [RZ] ;  /* 0x00000000fffff984 */ /* 0x000fe20000000800 */
[----:B------:R-:W-:Y:S01]  /*5b40*/  @!PT LDS RZ, [RZ] ;  /* 0x00000000fffff984 */ /* 0x000fe20000000800 */
[----:B------:R-:W-:Y:S01]  /*5b50*/  @!P2 LDGSTS.E.BYPASS.LTC128B.128 [R226+0xa000], desc[UR18][R4.64] ;  /* 0x0a00000004e2afae */ /* 0x000fe2000b981a12 */
[----:B------:R-:W-:Y:S02]  /*5b60*/  IMAD.IADD R240, R221, 0x1, R0 ;  /* 0x00000001ddf07824 */ /* 0x000fe400078e0200 */
[----:B------:R-:W-:Y:S01]  /*5b70*/  IMAD R0, R248, 0x20, R16 ;  /* 0x00000020f8007824 */ /* 0x000fe200078e0210 */
[----:B------:R-:W-:Y:S01]  /*5b80*/  @P2 STS.128 [R226+0xa000], RZ ;  /* 0x00a000ffe2002388 */ /* 0x000fe20000000c00 */
[----:B------:R-:W-:-:S03]  /*5b90*/  IMAD.IADD R243, R243, 0x1, R240 ;  /* 0x00000001f3f37824 */ /* 0x000fc600078e02f0 */
        /* <DEDUP_REMOVED lines=15> */
[----:B------:R-:W-:Y:S04]  /*5c90*/  LDSM.16.M88.4 R28, [R214+UR5+0x8000] ;  /* 0x00800005d61c783b */ /* 0x000fe80008000200 */
[----:B------:R-:W2:Y:S04]  /*5ca0*/  LDSM.16.M88.4 R8, [R213+0x2000] ;  /* 0x00200000d508783b */ /* 0x000ea80000000200 */
[----:B------:R-:W3:Y:S04]  /*5cb0*/  LDSM.16.M88.4 R24, [R214+UR5+0x8800] ;  /* 0x00880005d618783b */ /* 0x000ee80008000200 */
[----:B------:R-:W4:Y:S04]  /*5cc0*/  LDSM.16.M88.4 R12, [R213] ;  /* 0x00000000d50c783b */ /* 0x000f280000000200 */
[----:B------:R-:W-:Y:S01]  /*5cd0*/  LDSM.16.M88.4 R140, [R241+0x8800] ;  /* 0x00880000f18c783b */ /* 0x000fe20000000200 */
[----:B-1----:R-:W-:-:S03]  /*5ce0*/  VIADD R3, R0, 0xffffffd8 ;  /* 0xffffffd800037836 */ /* 0x002fc60000000000 */
[----:B------:R-:W1:Y:S01]  /*5cf0*/  LDSM.16.M88.4 R20, [R216] ;  /* 0x00000000d814783b */ /* 0x000e620000000200 */
[----:B------:R-:W-:-:S03]  /*5d00*/  VIADD R2, R0, 0xffffffd9 ;  /* 0xffffffd900027836 */ /* 0x000fc60000000000 */
[----:B------:R-:W-:Y:S04]  /*5d10*/  LDSM.16.M88.4 R32, [R241+0x8000] ;  /* 0x00800000f120783b */ /* 0x000fe80000000200 */
[----:B------:R-:W5:Y:S04]  /*5d20*/  LDSM.16.M88.4 R4, [R216+0x2000] ;  /* 0x00200000d804783b */ /* 0x000f680000000200 */
[----:B------:R-:W0:Y:S01]  /*5d30*/  LDGDEPBAR ;  /* 0x00000000000079af */ /* 0x000e220000000000 */
[C---:B--2---:R-:W-:Y:S08]  /*5d40*/  HMMA.16816.F32.BF16 R192, R8.reuse, R28, RZ ;  /* 0x0000001c08c0723c */ /* 0x044ff000000418ff */
[C---:B---3--:R-:W-:Y:S08]  /*5d50*/  HMMA.16816.F32.BF16 R184, R8.reuse, R24, RZ ;  /* 0x0000001808b8723c */ /* 0x048ff000000418ff */
[C---:B------:R-:W-:Y:S08]  /*5d60*/  HMMA.16816.F32.BF16 R188, R8.reuse, R30, RZ ;  /* 0x0000001e08bc723c */ /* 0x040ff000000418ff */
[----:B------:R-:W-:Y:S08]  /*5d70*/  HMMA.16816.F32.BF16 R180, R8, R26, RZ ;  /* 0x0000001a08b4723c */ /* 0x000ff000000418ff */
[C---:B----4-:R-:W-:Y:S08]  /*5d80*/  HMMA.16816.F32.BF16 R8, R12.reuse, R24, RZ ;  /* 0x000000180c08723c */ /* 0x050ff000000418ff */
[C---:B------:R-:W-:Y:S08]  /*5d90*/  HMMA.16816.F32.BF16 R176, R12.reuse, R28, RZ ;  /* 0x0000001c0cb0723c */ /* 0x040ff000000418ff */
[C---:B------:R-:W-:Y:S01]  /*5da0*/  HMMA.16816.F32.BF16 R204, R12.reuse, R30, RZ ;  /* 0x0000001e0ccc723c */ /* 0x040fe200000418ff */
[----:B------:R-:W-:Y:S07]  /*5db0*/  LDSM.16.M88.4 R28, [R240+0x8800] ;  /* 0x00880000f01c783b */ /* 0x000fee0000000200 */
[----:B------:R-:W-:Y:S01]  /*5dc0*/  HMMA.16816.F32.BF16 R200, R12, R26, RZ ;  /* 0x0000001a0cc8723c */ /* 0x000fe200000418ff */
[----:B------:R-:W-:Y:S04]  /*5dd0*/  LDSM.16.M88.4 R24, [R240+0x8000] ;  /* 0x00800000f018783b */ /* 0x000fe80000000200 */
[----:B------:R-:W-:Y:S03]  /*5de0*/  LDSM.16.M88.4 R12, [R242] ;  /* 0x00000000f20c783b */ /* 0x000fe60000000200 */
[----:B-1----:R-:W-:Y:S01]  /*5df0*/  HMMA.16816.F32.BF16 R196, R20, R140, R8 ;  /* 0x0000008c14c4723c */ /* 0x002fe20000041808 */
[----:B------:R-:W1:Y:S07]  /*5e00*/  LDSM.16.M88.4 R8, [R242+0x2000] ;  /* 0x00200000f208783b */ /* 0x000e6e0000000200 */
[C---:B-----5:R-:W-:Y:S08]  /*5e10*/  HMMA.16816.F32.BF16 R232, R4.reuse, R34, R188 ;  /* 0x0000002204e8723c */ /* 0x060ff000000418bc */
[C---:B------:R-:W-:Y:S08]  /*5e20*/  HMMA.16816.F32.BF16 R236, R4.reuse, R32, R192 ;  /* 0x0000002004ec723c */ /* 0x040ff000000418c0 */
[C---:B------:R-:W-:Y:S08]  /*5e30*/  HMMA.16816.F32.BF16 R188, R4.reuse, R142, R180 ;  /* 0x0000008e04bc723c */ /* 0x040ff000000418b4 */
[----:B------:R-:W-:Y:S01]  /*5e40*/  HMMA.16816.F32.BF16 R192, R4, R140, R184 ;  /* 0x0000008c04c0723c */ /* 0x000fe200000418b8 */
[----:B------:R-:W-:Y:S07]  /*5e50*/  LDSM.16.M88.4 R4, [R215+0x2000] ;  /* 0x00200000d704783b */ /* 0x000fee0000000200 */
[C---:B------:R-:W-:Y:S01]  /*5e60*/  HMMA.16816.F32.BF16 R208, R20.reuse, R32, R176 ;  /* 0x0000002014d0723c */ /* 0x040fe200000418b0 */
[----:B------:R-:W2:Y:S07]  /*5e70*/  LDSM.16.M88.4 R176, [R243+0x8000] ;  /* 0x00800000f3b0783b */ /* 0x000eae0000000200 */
[C---:B------:R-:W-:Y:S01]  /*5e80*/  HMMA.16816.F32.BF16 R180, R20.reuse, R142, R200 ;  /* 0x0000008e14b4723c */ /* 0x040fe200000418c8 */
[----:B------:R-:W3:Y:S07]  /*5e90*/  LDSM.16.M88.4 R140, [R243+0x8800] ;  /* 0x00880000f38c783b */ /* 0x000eee0000000200 */
[----:B------:R-:W-:Y:S08]  /*5ea0*/  HMMA.16816.F32.BF16 R184, R20, R34, R204 ;  /* 0x0000002214b8723c */ /* 0x000ff000000418cc */
[C---:B-1----:R-:W-:Y:S08]  /*5eb0*/  HMMA.16816.F32.BF16 R32, R8.reuse, R24, R236 ;  /* 0x000000180820723c */ /* 0x042ff000000418ec */
[C---:B------:R-:W-:Y:S08]  /*5ec0*/  HMMA.16816.F32.BF16 R192, R8.reuse, R28, R192 ;  /* 0x0000001c08c0723c */ /* 0x040ff000000418c0 */
[C---:B------:R-:W-:Y:S08]  /*5ed0*/  HMMA.16816.F32.BF16 R20, R8.reuse, R26, R232 ;  /* 0x0000001a0814723c */ /* 0x040ff000000418e8 */
[----:B------:R-:W-:Y:S01]  /*5ee0*/  HMMA.16816.F32.BF16 R188, R8, R30, R188 ;  /* 0x0000001e08bc723c */ /* 0x000fe200000418bc */
[----:B------:R-:W1:Y:S07]  /*5ef0*/  LDSM.16.M88.4 R8, [R215] ;  /* 0x00000000d708783b */ /* 0x000e6e0000000200 */
[C---:B------:R-:W-:Y:S08]  /*5f00*/  HMMA.16816.F32.BF16 R232, R12.reuse, R24, R208 ;  /* 0x000000180ce8723c */ /* 0x040ff000000418d0 */
[C---:B------:R-:W-:Y:S08]  /*5f10*/  HMMA.16816.F32.BF16 R208, R12.reuse, R26, R184 ;  /* 0x0000001a0cd0723c */ /* 0x040ff000000418b8 */
[C---:B------:R-:W-:Y:S08]  /*5f20*/  HMMA.16816.F32.BF16 R204, R12.reuse, R28, R196 ;  /* 0x0000001c0ccc723c */ /* 0x040ff000000418c4 */
[----:B------:R-:W-:Y:S01]  /*5f30*/  HMMA.16816.F32.BF16 R200, R12, R30, R180 ;  /* 0x0000001e0cc8723c */ /* 0x000fe200000418b4 */
[----:B------:R-:W-:Y:S07]  /*5f40*/  LDSM.16.M88.4 R12, [R213+0x4000] ;  /* 0x00400000d50c783b */ /* 0x000fee0000000200 */
[C---:B--2---:R-:W-:Y:S01]  /*5f50*/  HMMA.16816.F32.BF16 R196, R4.reuse, R176, R32 ;  /* 0x000000b004c4723c */ /* 0x044fe20000041820 */
[----:B------:R-:W-:Y:S07]  /*5f60*/  LDSM.16.M88.4 R32, [R214+UR5+0x9800] ;  /* 0x00980005d620783b */ /* 0x000fee0008000200 */
[C---:B------:R-:W-:Y:S01]  /*5f70*/  HMMA.16816.F32.BF16 R184, R4.reuse, R178, R20 ;  /* 0x000000b204b8723c */ /* 0x040fe20000041814 */
[----:B------:R-:W-:Y:S07]  /*5f80*/  LDSM.16.M88.4 R20, [R214+UR5+0x9000] ;  /* 0x00900005d614783b */ /* 0x000fee0008000200 */
[C---:B---3--:R-:W-:Y:S08]  /*5f90*/  HMMA.16816.F32.BF16 R180, R4.reuse, R140, R192 ;  /* 0x0000008c04b4723c */ /* 0x048ff000000418c0 */
[----:B------:R-:W-:Y:S01]  /*5fa0*/  HMMA.16816.F32.BF16 R28, R4, R142, R188 ;  /* 0x0000008e041c723c */ /* 0x000fe200000418bc */
[----:B------:R-:W2:Y:S07]  /*5fb0*/  LDSM.16.M88.4 R4, [R213+0x6000] ;  /* 0x00600000d504783b */ /* 0x000eae0000000200 */
[C---:B-1----:R-:W-:Y:S08]  /*5fc0*/  HMMA.16816.F32.BF16 R24, R8.reuse, R176, R232 ;  /* 0x000000b00818723c */ /* 0x042ff000000418e8 */
[C---:B------:R-:W-:Y:S08]  /*5fd0*/  HMMA.16816.F32.BF16 R188, R8.reuse, R140, R204 ;  /* 0x0000008c08bc723c */ /* 0x040ff000000418cc */
[C---:B------:R-:W-:Y:S08]  /*5fe0*/  HMMA.16816.F32.BF16 R176, R8.reuse, R178, R208 ;  /* 0x000000b208b0723c */ /* 0x040ff000000418d0 */
[----:B------:R-:W-:Y:S01]  /*5ff0*/  HMMA.16816.F32.BF16 R140, R8, R142, R200 ;  /* 0x0000008e088c723c */ /* 0x000fe200000418c8 */
[----:B------:R-:W-:Y:S07]  /*6000*/  LDSM.16.M88.4 R8, [R216+0x4000] ;  /* 0x00400000d808783b */ /* 0x000fee0000000200 */
[C---:B--2---:R-:W-:Y:S08]  /*6010*/  HMMA.16816.F32.BF16 R200, R4.reuse, R22, R184 ;  /* 0x0000001604c8723c */ /* 0x044ff000000418b8 */
[-C--:B------:R-:W-:Y:S08]  /*6020*/  HMMA.16816.F32.BF16 R192, R4, R20.reuse, R196 ;  /* 0x0000001404c0723c */ /* 0x080ff000000418c4 */
[----:B------:R-:W-:Y:S01]  /*6030*/  HMMA.16816.F32.BF16 R184, R12, R20, R24 ;  /* 0x000000140cb8723c */ /* 0x000fe20000041818 */
[----:B------:R-:W1:Y:S07]  /*6040*/  LDSM.16.M88.4 R24, [R241+0x9000] ;  /* 0x00900000f118783b */ /* 0x000e6e0000000200 */
[C---:B------:R-:W-:Y:S01]  /*6050*/  HMMA.16816.F32.BF16 R196, R4.reuse, R34, R28 ;  /* 0x0000002204c4723c */ /* 0x040fe2000004181c */
[----:B------:R-:W2:Y:S07]  /*6060*/  LDSM.16.M88.4 R28, [R241+0x9800] ;  /* 0x00980000f11c783b */ /* 0x000eae0000000200 */
[----:B------:R-:W-:Y:S01]  /*6070*/  HMMA.16816.F32.BF16 R204, R4, R32, R180 ;  /* 0x0000002004cc723c */ /* 0x000fe200000418b4 */
[----:B------:R-:W-:Y:S07]  /*6080*/  LDSM.16.M88.4 R4, [R242+0x4000] ;  /* 0x00400000f204783b */ /* 0x000fee0000000200 */
        /* <DEDUP_REMOVED lines=9> */
[----:B------:R-:W-:Y:S01]  /*6120*/  HMMA.16816.F32.BF16 R8, R8, R30, R12 ;  /* 0x0000001e0808723c */ /* 0x000fe2000004180c */
[----:B------:R-:W1:Y:S07]  /*6130*/  LDSM.16.M88.4 R12, [R242+0x6000] ;  /* 0x00600000f20c783b */ /* 0x000e6e0000000200 */
[C---:B---3--:R-:W-:Y:S08]  /*6140*/  HMMA.16816.F32.BF16 R204, R20.reuse, R28, R204 ;  /* 0x0000001c14cc723c */ /* 0x048ff000000418cc */
[----:B------:R-:W-:Y:S08]  /*6150*/  HMMA.16816.F32.BF16 R196, R20, R30, R196 ;  /* 0x0000001e14c4723c */ /* 0x000ff000000418c4 */
[C---:B----4-:R-:W-:Y:S08]  /*6160*/  HMMA.16816.F32.BF16 R28, R4.reuse, R140, R184 ;  /* 0x0000008c041c723c */ /* 0x050ff000000418b8 */
[----:B-----5:R-:W-:Y:S08]  /*6170*/  HMMA.16816.F32.BF16 R184, R4, R32, R176 ;  /* 0x0000002004b8723c */ /* 0x020ff000000418b0 */
[C---:B------:R-:W-:Y:S08]  /*6180*/  HMMA.16816.F32.BF16 R192, R20.reuse, R24, R192 ;  /* 0x0000001814c0723c */ /* 0x040ff000000418c0 */
[----:B------:R-:W-:Y:S01]  /*6190*/  HMMA.16816.F32.BF16 R200, R20, R26, R200 ;  /* 0x0000001a14c8723c */ /* 0x000fe200000418c8 */
[----:B------:R-:W-:Y:S04]  /*61a0*/  LDSM.16.M88.4 R20, [R243+0x9000] ;  /* 0x00900000f314783b */ /* 0x000fe80000000200 */
[----:B------:R-:W-:Y:S03]  /*61b0*/  LDSM.16.M88.4 R24, [R243+0x9800] ;  /* 0x00980000f318783b */ /* 0x000fe60000000200 */
[C---:B------:R-:W-:Y:S08]  /*61c0*/  HMMA.16816.F32.BF16 R188, R4.reuse, R142, R180 ;  /* 0x0000008e04bc723c */ /* 0x040ff000000418b4 */
[----:B------:R-:W-:Y:S01]  /*61d0*/  HMMA.16816.F32.BF16 R176, R4, R34, R8 ;  /* 0x0000002204b0723c */ /* 0x000fe20000041808 */
[----:B------:R-:W2:Y:S04]  /*61e0*/  LDSM.16.M88.4 R4, [R215+0x4000] ;  /* 0x00400000d704783b */ /* 0x000ea80000000200 */
[----:B------:R-:W3:Y:S01]  /*61f0*/  LDSM.16.M88.4 R8, [R215+0x6000] ;  /* 0x00600000d708783b */ /* 0x000ee20000000200 */
[----:B------:R-:W-:-:S04]  /*6200*/  DEPBAR.LE SB0, 0x0 ;  /* 0x000080000000791a */ /* 0x000fc80000000000 */
[C---:B-1----:R-:W-:Y:S08]  /*6210*/  HMMA.16816.F32.BF16 R180, R12.reuse, R140, R192 ;  /* 0x0000008c0cb4723c */ /* 0x042ff000000418c0 */
[C---:B------:R-:W-:Y:S08]  /*6220*/  HMMA.16816.F32.BF16 R192, R12.reuse, R32, R204 ;  /* 0x000000200cc0723c */ /* 0x040ff000000418cc */
[C---:B------:R-:W-:Y:S08]  /*6230*/  HMMA.16816.F32.BF16 R196, R12.reuse, R34, R196 ;  /* 0x000000220cc4723c */ /* 0x040ff000000418c4 */
[----:B------:R-:W-:Y:S01]  /*6240*/  HMMA.16816.F32.BF16 R140, R12, R142, R200 ;  /* 0x0000008e0c8c723c */ /* 0x000fe200000418c8 */
[----:B------:R-:W-:-:S02]  /*6250*/  VIADD R12, R0, 0xffffffc9 ;  /* 0xffffffc9000c7836 */ /* 0x000fc40000000000 */
[----:B------:R-:W-:-:S05]  /*6260*/  VIADD R13, R0, 0xffffffd0 ;  /* 0xffffffd0000d7836 */ /* 0x000fca0000000000 */
[C---:B--2---:R-:W-:Y:S08]  /*6270*/  HMMA.16816.F32.BF16 R28, R4.reuse, R20, R28 ;  /* 0x00000014041c723c */ /* 0x044ff0000004181c */
[C---:B------:R-:W-:Y:S08]  /*6280*/  HMMA.16816.F32.BF16 R32, R4.reuse, R22, R188 ;  /* 0x000000160420723c */ /* 0x040ff000000418bc */
[C---:B------:R-:W-:Y:S08]  /*6290*/  HMMA.16816.F32.BF16 R184, R4.reuse, R24, R184 ;  /* 0x0000001804b8723c */ /* 0x040ff000000418b8 */
[----:B------:R-:W-:Y:S01]  /*62a0*/  HMMA.16816.F32.BF16 R176, R4, R26, R176 ;  /* 0x0000001a04b0723c */ /* 0x000fe200000418b0 */
[----:B------:R-:W-:-:S02]  /*62b0*/  VIADD R5, R0, 0xffffffc0 ;  /* 0xffffffc000057836 */ /* 0x000fc40000000000 */
[C---:B------:R-:W-:Y:S02]  /*62c0*/  VIADD R7, R0.reuse, 0xffffffc8 ;  /* 0xffffffc800077836 */ /* 0x040fe40000000000 */
[C---:B------:R-:W-:Y:S01]  /*62d0*/  VIADD R6, R0.reuse, 0xffffffc1 ;  /* 0xffffffc100067836 */ /* 0x040fe20000000000 */
[-C--:B------:R-:W-:Y:S01]  /*62e0*/  ISETP.GT.AND P5, PT, R227, R5.reuse, PT ;  /* 0x00000005e300720c */ /* 0x080fe20003fa4270 */
[----:B------:R-:W-:Y:S01]  /*62f0*/  VIADD R4, R0, 0xffffffd1 ;  /* 0xffffffd100047836 */ /* 0x000fe20000000000 */
[----:B------:R-:W-:Y:S01]  /*6300*/  BAR.SYNC.DEFER_BLOCKING 0x0 ;  /* 0x0000000000007b1d */ /* 0x000fe20000010000 */
[----:B------:R-:W-:Y:S01]  /*6310*/  ISETP.GT.AND P3, PT, R137, R5, PT ;  /* 0x000000058900720c */ /* 0x000fe20003f64270 */
[----:B---3--:R-:W-:Y:S01]  /*6320*/  HMMA.16816.F32.BF16 R140, R8, R22, R140 ;  /* 0x00000016088c723c */ /* 0x008fe2000004188c */
[----:B------:R-:W-:Y:S02]  /*6330*/  FSEL R14, R28, -INF , !P5 ;  /* 0xff8000001c0e7808 */ /* 0x000fe40006800000 */
[----:B------:R-:W-:-:S02]  /*6340*/  ISETP.GT.AND P5, PT, R227, R7, PT ;  /* 0x00000007e300720c */ /* 0x000fc40003fa4270 */
[----:B------:R-:W-:Y:S02]  /*6350*/  FSEL R30, R30, -INF , !P3 ;  /* 0xff8000001e1e7808 */ /* 0x000fe40005800000 */
[C---:B------:R-:W-:Y:S01]  /*6360*/  ISETP.GT.AND P3, PT, R227.reuse, R12, PT ;  /* 0x0000000ce300720c */ /* 0x040fe20003f64270 */
[C---:B------:R-:W-:Y:S01]  /*6370*/  HMMA.16816.F32.BF16 R192, R8.reuse, R24, R192 ;  /* 0x0000001808c0723c */ /* 0x040fe200000418c0 */
[-C--:B------:R-:W-:Y:S02]  /*6380*/  ISETP.GT.AND P6, PT, R227, R6.reuse, PT ;  /* 0x00000006e300720c */ /* 0x080fe40003fc4270 */
[----:B------:R-:W-:Y:S02]  /*6390*/  FSEL R16, R32, -INF , !P5 ;  /* 0xff80000020107808 */ /* 0x000fe40006800000 */
        /* <DEDUP_REMOVED lines=8> */
[----:B------:R-:W-:Y:S02]  /*6420*/  FSEL R33, R35, -INF , !P5 ;  /* 0xff80000023217808 */ /* 0x000fe40006800000 */
[----:B------:R-:W-:Y:S02]  /*6430*/  ISETP.GT.AND P0, PT, R137, R7, PT ;  /* 0x000000078900720c */ /* 0x000fe40003f04270 */
[----:B------:R-:W-:-:S02]  /*6440*/  ISETP.GT.AND P5, PT, R227, R13, PT ;  /* 0x0000000de300720c */ /* 0x000fc40003fa4270 */
[----:B------:R-:W-:Y:S02]  /*6450*/  FSEL R22, R176, -INF , !P3 ;  /* 0xff800000b0167808 */ /* 0x000fe40005800000 */
[----:B------:R-:W-:Y:S02]  /*6460*/  ISETP.GT.AND P3, PT, R137, R3, PT ;  /* 0x000000038900720c */ /* 0x000fe40003f64270 */
[----:B------:R-:W-:Y:S02]  /*6470*/  FSEL R28, R34, -INF , !P0 ;  /* 0xff800000221c7808 */ /* 0x000fe40004000000 */
[----:B------:R-:W-:Y:S02]  /*6480*/  FSEL R24, R184, -INF , !P5 ;  /* 0xff800000b8187808 */ /* 0x000fe40006800000 */
[-C--:B------:R-:W-:Y:S02]  /*6490*/  ISETP.GT.AND P0, PT, R227, R4.reuse, PT ;  /* 0x00000004e300720c */ /* 0x080fe40003f04270 */
[----:B------:R-:W-:-:S02]  /*64a0*/  ISETP.GT.AND P5, PT, R137, R4, PT ;  /* 0x000000048900720c */ /* 0x000fc40003fa4270 */
[----:B------:R-:W-:Y:S02]  /*64b0*/  FSEL R178, R178, -INF , !P3 ;  /* 0xff800000b2b27808 */ /* 0x000fe40005800000 */
[-C--:B------:R-:W-:Y:S02]  /*64c0*/  ISETP.GE.AND P3, PT, R6, R228.reuse, PT ;  /* 0x000000e40600720c */ /* 0x080fe40003f66270 */
[----:B------:R-:W-:Y:S02]  /*64d0*/  FSEL R23, R185, -INF , !P0 ;  /* 0xff800000b9177808 */ /* 0x000fe40004000000 */
[----:B------:R-:W-:Y:S02]  /*64e0*/  FSEL R187, R187, -INF , !P5 ;  /* 0xff800000bbbb7808 */ /* 0x000fe40006800000 */
[----:B------:R-:W-:Y:S02]  /*64f0*/  ISETP.GT.AND P0, PT, R137, R13, PT ;  /* 0x0000000d8900720c */ /* 0x000fe40003f04270 */
[----:B------:R-:W-:-:S02]  /*6500*/  ISETP.GE.AND P5, PT, R7, R228, PT ;  /* 0x000000e40700720c */ /* 0x000fc40003fa6270 */
[----:B------:R-:W-:Y:S02]  /*6510*/  FSEL R20, R15, -INF , !P3 ;  /* 0xff8000000f147808 */ /* 0x000fe40005800000 */
[----:B------:R-:W-:Y:S02]  /*6520*/  ISETP.GE.AND P3, PT, R13, R228, PT ;  /* 0x000000e40d00720c */ /* 0x000fe40003f66270 */
[-C--:B------:R-:W-:Y:S02]  /*6530*/  ISETP.GT.AND P6, PT, R227, R2.reuse, PT ;  /* 0x00000002e300720c */ /* 0x080fe40003fc4270 */
[----:B------:R-:W-:Y:S02]  /*6540*/  FSEL R186, R186, -INF , !P0 ;  /* 0xff800000baba7808 */ /* 0x000fe40004000000 */
[----:B------:R-:W-:Y:S02]  /*6550*/  FSEL R32, R16, -INF , !P5 ;  /* 0xff80000010207808 */ /* 0x000fe40006800000 */
[----:B------:R-:W-:-:S02]  /*6560*/  ISETP.GT.AND P0, PT, R137, R2, PT ;  /* 0x000000028900720c */ /* 0x000fc40003f04270 */
[-C--:B------:R-:W-:Y:S02]  /*6570*/  ISETP.GE.AND P5, PT, R4, R228.reuse, PT ;  /* 0x000000e40400720c */ /* 0x080fe40003fa6270 */
[----:B------:R-:W-:Y:S02]  /*6580*/  FSEL R184, R24, -INF , !P3 ;  /* 0xff80000018b87808 */ /* 0x000fe40005800000 */
[----:B------:R-:W-:Y:S02]  /*6590*/  FSEL R8, R177, -INF , !P6 ;  /* 0xff800000b1087808 */ /* 0x000fe40007000000 */
[----:B------:R-:W-:Y:S02]  /*65a0*/  ISETP.GE.AND P3, PT, R2, R228, PT ;  /* 0x000000e40200720c */ /* 0x000fe40003f66270 */
[----:B------:R-:W-:Y:S02]  /*65b0*/  FSEL R179, R179, -INF , !P0 ;  /* 0xff800000b3b37808 */ /* 0x000fe40004000000 */
[----:B------:R-:W-:-:S02]  /*65c0*/  FSEL R177, R23, -INF , !P5 ;  /* 0xff80000017b17808 */ /* 0x000fc40006800000 */
[----:B------:R-:W-:Y:S02]  /*65d0*/  ISETP.GE.AND P0, PT, R12, R228, PT ;  /* 0x000000e40c00720c */ /* 0x000fe40003f06270 */
[-C--:B------:R-:W-:Y:S02]  /*65e0*/  ISETP.GE.AND P5, PT, R5, R229.reuse, PT ;  /* 0x000000e50500720c */ /* 0x080fe40003fa6270 */
        /* <DEDUP_REMOVED lines=11> */
[----:B------:R-:W-:Y:S02]  /*66a0*/  ISETP.GE.AND P0, PT, R6, R229, PT ;  /* 0x000000e50600720c */ /* 0x000fe40003f06270 */
[----:B------:R-:W-:Y:S02]  /*66b0*/  ISETP.GT.AND P5, PT, R17, R5, PT ;  /* 0x000000051100720c */ /* 0x000fe40003fa4270 */
[----:B------:R-:W-:Y:S02]  /*66c0*/  FSEL R179, R179, -INF , !P3 ;  /* 0xff800000b3b37808 */ /* 0x000fe40005800000 */
[----:B------:R-:W-:Y:S02]  /*66d0*/  ISETP.GT.AND P3, PT, R17, R12, PT ;  /* 0x0000000c1100720c */ /* 0x000fe40003f64270 */
[----:B------:R-:W-:-:S02]  /*66e0*/  FSEL R21, R14, -INF , !P6 ;  /* 0xff8000000e157808 */ /* 0x000fc40007000000 */
[----:B------:R-:W-:Y:S02]  /*66f0*/  FSEL R29, R29, -INF , !P0 ;  /* 0xff8000001d1d7808 */ /* 0x000fe40004000000 */
[----:B------:R-:W-:Y:S02]  /*6700*/  FSEL R8, R188, -INF , !P5 ;  /* 0xff800000bc087808 */ /* 0x000fe40006800000 */
[-C--:B------:R-:W-:Y:S02]  /*6710*/  ISETP.GE.AND P6, PT, R7, R229.reuse, PT ;  /* 0x000000e50700720c */ /* 0x080fe40003fc6270 */
[----:B------:R-:W-:Y:S02]  /*6720*/  ISETP.GE.AND P0, PT, R4, R229, PT ;  /* 0x000000e50400720c */ /* 0x000fe40003f06270 */
[----:B------:R-:W-:Y:S02]  /*6730*/  ISETP.GT.AND P5, PT, R17, R13, PT ;  /* 0x0000000d1100720c */ /* 0x000fe40003fa4270 */
[----:B------:R-:W-:-:S02]  /*6740*/  FSEL R11, R141, -INF , !P3 ;  /* 0xff8000008d0b7808 */ /* 0x000fc40005800000 */
[----:B------:R-:W-:Y:S02]  /*6750*/  ISETP.GT.AND P3, PT, R17, R2, PT ;  /* 0x000000021100720c */ /* 0x000fe40003f64270 */
[----:B------:R-:W-:Y:S02]  /*6760*/  FSEL R28, R28, -INF , !P6 ;  /* 0xff8000001c1c7808 */ /* 0x000fe40007000000 */
[----:B------:R-:W-:Y:S02]  /*6770*/  FSEL R187, R187, -INF , !P0 ;  /* 0xff800000bbbb7808 */ /* 0x000fe40004000000 */
[----:B------:R-:W-:Y:S02]  /*6780*/  FSEL R176, R192, -INF , !P5 ;  /* 0xff800000c0b07808 */ /* 0x000fe40006800000 */
[----:B------:R-:W-:Y:S02]  /*6790*/  ISETP.GE.AND P6, PT, R3, R229, PT ;  /* 0x000000e50300720c */ /* 0x000fe40003fc6270 */
[----:B------:R-:W-:-:S02]  /*67a0*/  ISETP.GT.AND P0, PT, R17, R6, PT ;  /* 0x000000061100720c */ /* 0x000fc40003f04270 */
[----:B------:R-:W-:Y:S02]  /*67b0*/  ISETP.GE.AND P5, PT, R5, R230, PT ;  /* 0x000000e60500720c */ /* 0x000fe40003fa6270 */
[----:B------:R-:W-:Y:S02]  /*67c0*/  FSEL R181, R181, -INF , !P3 ;  /* 0xff800000b5b57808 */ /* 0x000fe40005800000 */
[----:B------:R-:W-:Y:S02]  /*67d0*/  ISETP.GT.AND P3, PT, R18, R6, PT ;  /* 0x000000061200720c */ /* 0x000fe40003f64270 */
[----:B------:R-:W-:Y:S02]  /*67e0*/  FSEL R178, R178, -INF , !P6 ;  /* 0xff800000b2b27808 */ /* 0x000fe40007000000 */
[----:B------:R-:W-:Y:S02]  /*67f0*/  FSEL R9, R189, -INF , !P0 ;  /* 0xff800000bd097808 */ /* 0x000fe40004000000 */
[----:B------:R-:W-:-:S02]  /*6800*/  FSEL R23, R8, -INF , !P5 ;  /* 0xff80000008177808 */ /* 0x000fc40006800000 */
[C---:B------:R-:W-:Y:S02]  /*6810*/  ISETP.GT.AND P6, PT, R17.reuse, R7, PT ;  /* 0x000000071100720c */ /* 0x040fe40003fc4270 */
[----:B------:R-:W-:Y:S02]  /*6820*/  ISETP.GT.AND P0, PT, R17, R4, PT ;  /* 0x000000041100720c */ /* 0x000fe40003f04270 */
[----:B------:R-:W-:Y:S02]  /*6830*/  ISETP.GE.AND P5, PT, R6, R231, PT ;  /* 0x000000e70600720c */ /* 0x000fe40003fa6270 */
[----:B------:R-:W-:Y:S02]  /*6840*/  FSEL R25, R191, -INF , !P3 ;  /* 0xff800000bf197808 */ /* 0x000fe40005800000 */
[----:B------:R-:W-:Y:S02]  /*6850*/  FSEL R10, R140, -INF , !P6 ;  /* 0xff8000008c0a7808 */ /* 0x000fe40007000000 */
[----:B------:R-:W-:-:S02]  /*6860*/  FSEL R138, R193, -INF , !P0 ;  /* 0xff800000c18a7808 */ /* 0x000fc40004000000 */
[----:B------:R-:W-:Y:S02]  /*6870*/  ISETP.GE.AND P3, PT, R7, R230, PT ;  /* 0x000000e60700720c */ /* 0x000fe40003f66270 */
[----:B------:R-:W-:Y:S02]  /*6880*/  FSEL R25, R25, -INF , !P5 ;  /* 0xff80000019197808 */ /* 0x000fe40006800000 */
[C---:B------:R-:W-:Y:S02]  /*6890*/  ISETP.GT.AND P0, PT, R18.reuse, R5, PT ;  /* 0x000000051200720c */ /* 0x040fe40003f04270 */
[----:B------:R-:W-:Y:S02]  /*68a0*/  ISETP.GT.AND P5, PT, R18, R12, PT ;  /* 0x0000000c1200720c */ /* 0x000fe40003fa4270 */
[----:B------:R-:W-:Y:S02]  /*68b0*/  FSEL R27, R10, -INF , !P3 ;  /* 0xff8000000a1b7808 */ /* 0x000fe40005800000 */
[----:B------:R-:W-:-:S02]  /*68c0*/  FSEL R24, R190, -INF , !P0 ;  /* 0xff800000be187808 */ /* 0x000fc40004000000 */
[----:B------:R-:W-:Y:S02]  /*68d0*/  ISETP.GE.AND P3, PT, R12, R231, PT ;  /* 0x000000e70c00720c */ /* 0x000fe40003f66270 */
[----:B------:R-:W-:Y:S02]  /*68e0*/  FSEL R34, R143, -INF , !P5 ;  /* 0xff8000008f227808 */ /* 0x000fe40006800000 */
[----:B------:R-:W-:Y:S02]  /*68f0*/  ISETP.GE.AND P0, PT, R6, R230, PT ;  /* 0x000000e60600720c */ /* 0x000fe40003f06270 */
[----:B------:R-:W-:Y:S02]  /*6900*/  FSEL R34, R34, -INF , !P3 ;  /* 0xff80000022227808 */ /* 0x000fe40005800000 */
[----:B------:R-:W-:Y:S02]  /*6910*/  ISETP.GT.AND P6, PT, R17, R3, PT ;  /* 0x000000031100720c */ /* 0x000fe40003fc4270 */
[----:B------:R-:W-:-:S02]  /*6920*/  FSEL R22, R9, -INF , !P0 ;  /* 0xff80000009167808 */ /* 0x000fc40004000000 */
[----:B------:R-:W-:Y:S02]  /*6930*/  ISETP.GT.U32.AND P3, PT, R244, R139, PT ;  /* 0x0000008bf400720c */ /* 0x000fe40003f64070 */
[----:B------:R-:W-:Y:S02]  /*6940*/  ISETP.GT.AND P0, PT, R18, R7, PT ;  /* 0x000000071200720c */ /* 0x000fe40003f04270 */
[----:B------:R-:W-:Y:S02]  /*6950*/  FMNMX3.FTZ R19, R135, R21, R20, !PT ;  /* 0x0000001587137276 */ /* 0x000fe40007810014 */
[----:B------:R-:W-:Y:S02]  /*6960*/  FSEL R180, R180, -INF , !P6 ;  /* 0xff800000b4b47808 */ /* 0x000fe40007000000 */
[----:B------:R-:W-:Y:S02]  /*6970*/  ISETP.GE.AND P6, PT, R5, R231, PT ;  /* 0x000000e70500720c */ /* 0x000fe40003fc6270 */
[----:B------:R-:W-:-:S02]  /*6980*/  FSEL R35, R142, -INF , !P0 ;  /* 0xff8000008e237808 */ /* 0x000fc40004000000 */
[----:B------:R-:W-:Y:S02]  /*6990*/  ISETP.GE.AND P0, PT, R12, R230, PT ;  /* 0x000000e60c00720c */ /* 0x000fe40003f06270 */
[----:B------:R-:W-:Y:S02]  /*69a0*/  FMNMX3.FTZ R19, R19, R32, R31, !PT ;  /* 0x0000002013137276 */ /* 0x000fe4000781001f */
[----:B------:R-:W-:Y:S02]  /*69b0*/  FSEL R24, R24, -INF , !P6 ;  /* 0xff80000018187808 */ /* 0x000fe40007000000 */
[----:B------:R-:W-:Y:S02]  /*69c0*/  ISETP.GE.AND P6, PT, R7, R231, PT ;  /* 0x000000e70700720c */ /* 0x000fe40003fc6270 */
[----:B------:R-:W-:Y:S02]  /*69d0*/  ISETP.GE.AND P5, PT, R13, R230, PT ;  /* 0x000000e60d00720c */ /* 0x000fe40003fa6270 */
[----:B------:R-:W-:-:S02]  /*69e0*/  FSEL R26, R11, -INF , !P0 ;  /* 0xff8000000b1a7808 */ /* 0x000fc40004000000 */
[----:B------:R-:W-:Y:S02]  /*69f0*/  ISETP.GT.AND P0, PT, R18, R13, PT ;  /* 0x0000000d1200720c */ /* 0x000fe40003f04270 */
[----:B------:R-:W-:Y:S02]  /*6a00*/  FMNMX3.FTZ R19, R19, R184, R177, !PT ;  /* 0x000000b813137276 */ /* 0x000fe400078100b1 */
[----:B------:R-:W-:Y:S02]  /*6a10*/  FSEL R35, R35, -INF , !P6 ;  /* 0xff80000023237808 */ /* 0x000fe40007000000 */
[----:B------:R-:W-:Y:S02]  /*6a20*/  FSEL R176, R176, -INF , !P5 ;  /* 0xff800000b0b07808 */ /* 0x000fe40006800000 */
[----:B------:R-:W-:Y:S02]  /*6a30*/  ISETP.GE.AND P6, PT, R13, R231, PT ;  /* 0x000000e70d00720c */ /* 0x000fe40003fc6270 */
[----:B------:R-:W-:-:S02]  /*6a40*/  ISETP.GT.AND P5, PT, R18, R4, PT ;  /* 0x000000041200720c */ /* 0x000fc40003fa4270 */
[----:B------:R-:W-:Y:S02]  /*6a50*/  FSEL R137, R194, -INF , !P0 ;  /* 0xff800000c2897808 */ /* 0x000fe40004000000 */
[----:B------:R-:W-:Y:S02]  /*6a60*/  FMNMX3.FTZ R132, R134, R30, R29, !PT ;  /* 0x0000001e86847276 */ /* 0x000fe4000781001d */
[----:B------:R-:W-:Y:S01]  /*6a70*/  FMNMX3.FTZ R19, R19, R185, R196, !PT ;  /* 0x000000b913137276 */ /* 0x000fe200078100c4 */
[----:B------:R-:W-:Y:S06]  /*6a80*/  @!P3 BRA `(.L_x_1395) ;  /* 0x0000000000a4b947 */ /* 0x000fec0003800000 */
[----:B------:R-:W-:Y:S01]  /*6a90*/  VIADD R12, R248, 0xfffffffd ;  /* 0xfffffffdf80c7836 */ /* 0x000fe20000000000 */
[----:B------:R-:W-:Y:S01]  /*6aa0*/  MOV R11, UR14 ;  /* 0x0000000e000b7c02 */ /* 0x000fe20008000f00 */
[----:B------:R-:W-:Y:S01]  /*6ab0*/  IMAD.U32 R10, RZ, RZ, UR15 ;  /* 0x0000000fff0a7e24 */ /* 0x000fe2000f8e00ff */
[----:B------:R-:W-:Y:S01]  /*6ac0*/  MOV R9, UR14 ;  /* 0x0000000e00097c02 */ /* 0x000fe20008000f00 */
[C---:B------:R-:W-:Y:S02]  /*6ad0*/  IMAD R5, R12.reuse, UR4, RZ ;  /* 0x000000040c057c24 */ /* 0x040fe4000f8e02ff */
[----:B------:R-:W-:-:S04]  /*6ae0*/  IMAD.WIDE.U32 R6, R12, UR11, RZ ;  /* 0x0000000b0c067c25 */ /* 0x000fc8000f8e00ff */
[----:B------:R-:W-:Y:S01]  /*6af0*/  IMAD.IADD R7, R7, 0x1, R5 ;  /* 0x0000000107077824 */ /* 0x000fe200078e0205 */
[-C--:B------:R-:W-:Y:S01]  /*6b00*/  @!P2 LEA R16, P0, R6, R252.reuse, 0x1 ;  /* 0x000000fc0610a211 */ /* 0x080fe200078008ff */
[----:B------:R-:W-:Y:S02]  /*6b10*/  IMAD.U32 R8, RZ, RZ, UR15 ;  /* 0x0000000fff087e24 */ /* 0x000fe4000f8e00ff */
[----:B------:R-:W-:Y:S01]  /*6b20*/  @!P2 IMAD.WIDE.U32 R10, R12, UR11, R10 ;  /* 0x0000000b0c0aac25 */ /* 0x000fe2000f8e000a */
[CC--:B------:R-:W-:Y:S02]  /*6b30*/  @!P2 LEA.HI.X R17, R6.reuse, R251.reuse, R7, 0x1, P0 ;  /* 0x000000fb0611a211 */ /* 0x0c0fe400000f0c07 */
[-C--:B------:R-:W-:Y:S01]  /*6b40*/  @!P1 LEA R14, P0, R6, R252.reuse, 0x1 ;  /* 0x000000fc060e9211 */ /* 0x080fe200078008ff */
[----:B------:R-:W-:Y:S02]  /*6b50*/  @!P1 IMAD.WIDE.U32 R8, R12, UR11, R8 ;  /* 0x0000000b0c089c25 */ /* 0x000fe4000f8e0008 */
[----:B------:R-:W-:Y:S01]  /*6b60*/  @!PT LDS RZ, [RZ] ;  /* 0x00000000fffff984 */ /* 0x000fe20000000800 */
[----:B------:R-:W-:Y:S01]  /*6b70*/  @!PT LDS RZ, [RZ] ;  /* 0x00000000fffff984 */ /* 0x000fe20000000800 */
[----:B------:R-:W-:Y:S01]  /*6b80*/  @!PT LDS RZ, [RZ] ;  /* 0x00000000fffff984 */ /* 0x000fe20000000800 */
[----:B------:R1:W-:Y:S01]  /*6b90*/  @!P2 LDGSTS.E.BYPASS.LTC128B.128 [R226+0x8000], desc[UR18][R16.64] ;  /* 0x0800000010e2afae */ /* 0x0003e2000b981a12 */
[----:B------:R-:W-:Y:S01]  /*6ba0*/  @!P1 LEA.HI.X R15, R6, R251, R7, 0x1, P0 ;  /* 0x000000fb060f9211 */ /* 0x000fe200000f0c07 */
[C---:B------:R-:W-:Y:S01]  /*6bb0*/  @!P2 IMAD.IADD R6, R5.reuse, 0x1, R11 ;  /* 0x000000010506a824 */ /* 0x040fe200078e020b */
[----:B------:R-:W-:Y:S01]  /*6bc0*/  @!P2 LEA R12, P0, R10, R252, 0x1 ;  /* 0x000000fc0a0ca211 */ /* 0x000fe200078008ff */
[----:B------:R1:W-:Y:S01]  /*6bd0*/  @P2 STS.128 [R226+0x8000], RZ ;  /* 0x008000ffe2002388 */ /* 0x0003e20000000c00 */
[----:B------:R-:W-:-:S02]  /*6be0*/  @!P1 IADD3 R5, PT, PT, R5, R9, RZ ;  /* 0x0000000905059210 */ /* 0x000fc40007ffe0ff */
[----:B------:R-:W-:Y:S01]  /*6bf0*/  @!P2 LEA.HI.X R13, R10, R251, R6, 0x1, P0 ;  /* 0x000000fb0a0da211 */ /* 0x000fe200000f0c06 */
[----:B------:R-:W-:Y:S01]  /*6c00*/  @!PT LDS RZ, [RZ] ;  /* 0x00000000fffff984 */ /* 0x000fe20000000800 */
[----:B------:R-:W-:Y:S01]  /*6c10*/  @!PT LDS RZ, [RZ] ;  /* 0x00000000fffff984 */ /* 0x000fe20000000800 */
[----:B------:R-:W-:Y:S01]  /*6c20*/  @!PT LDS RZ, [RZ] ;  /* 0x00000000fffff984 */ /* 0x000fe20000000800 */
[----:B------:R1:W-:Y:S01]  /*6c30*/  @!P1 LDGSTS.E.BYPASS.LTC128B.128 [R226+0x9000], desc[UR18][R14.64+0x80] ;  /* 0x090000800ee29fae */ /* 0x0003e2000b981a12 */
[----:B------:R-:W-:-:S03]  /*6c40*/  @!P1 LEA R6, P0, R8, R252, 0x1 ;  /* 0x000000fc08069211 */ /* 0x000fc600078008ff */
[----:B------:R1:W-:Y:S01]  /*6c50*/  @P1 STS.128 [R226+0x9000], RZ ;  /* 0x009000ffe2001388 */ /* 0x0003e20000000c00 */
[----:B------:R-:W-:-:S03]  /*6c60*/  @!P1 LEA.HI.X R7, R8, R251, R5, 0x1, P0 ;  /* 0x000000fb08079211 */ /* 0x000fc600000f0c05 */
        /* <DEDUP_REMOVED lines=11> */
.L_x_1395:
[----:B------:R-:W-:Y:S01]  /*6d20*/  FMNMX3.FTZ R5, R132, R28, R33, !PT ;  /* 0x0000001c84057276 */ /* 0x000fe20007810021 */
[----:B------:R-:W2:Y:S01]  /*6d30*/  SHFL.BFLY PT, R8, R19, 0x2, 0x1f ;  /* 0x0c401f0013087f89 */ /* 0x000ea200000e0000 */
[----:B------:R-:W-:Y:S02]  /*6d40*/  ISETP.GT.AND P0, PT, R18, R3, PT ;  /* 0x000000031200720c */ /* 0x000fe40003f04270 */
[----:B------:R-:W-:Y:S02]  /*6d50*/  FMNMX3.FTZ R5, R5, R186, R187, !PT ;  /* 0x000000ba05057276 */ /* 0x000fe400078100bb */
[----:B-1----:R-:W-:Y:S02]  /*6d60*/  FSEL R6, R195, -INF , !P5 ;  /* 0xff800000c3067808 */ /* 0x002fe40006800000 */
[----:B------:R-:W-:Y:S02]  /*6d70*/  FMNMX3.FTZ R5, R5, R178, R179, !PT ;  /* 0x000000b205057276 */ /* 0x000fe400078100b3 */
[----:B------:R-:W-:-:S02]  /*6d80*/  FSEL R143, R137, -INF , !P6 ;  /* 0xff800000898f7808 */ /* 0x000fc40007000000 */
[----:B------:R-:W-:Y:S01]  /*6d90*/  ISETP.GE.AND P5, PT, R4, R230, PT ;  /* 0x000000e60400720c */ /* 0x000fe20003fa6270 */
[----:B------:R-:W1:Y:S01]  /*6da0*/  SHFL.BFLY PT, R10, R5, 0x2, 0x1f ;  /* 0x0c401f00050a7f89 */ /* 0x000e6200000e0000 */
[----:B------:R-:W-:Y:S02]  /*6db0*/  FSEL R9, R182, -INF , !P0 ;  /* 0xff800000b6097808 */ /* 0x000fe40004000000 */
[----:B------:R-:W-:Y:S02]  /*6dc0*/  ISETP.GT.AND P6, PT, R18, R2, PT ;  /* 0x000000021200720c */ /* 0x000fe40003fc4270 */
[----:B------:R-:W-:Y:S02]  /*6dd0*/  ISETP.GE.AND P0, PT, R4, R231, PT ;  /* 0x000000e70400720c */ /* 0x000fe40003f06270 */
[----:B------:R-:W-:Y:S02]  /*6de0*/  FMNMX3.FTZ R4, R133, R23, R22, !PT ;  /* 0x0000001785047276 */ /* 0x000fe40007810016 */
[----:B------:R-:W-:-:S02]  /*6df0*/  FSEL R140, R138, -INF , !P5 ;  /* 0xff8000008a8c7808 */ /* 0x000fc40006800000 */
[----:B------:R-:W-:Y:S02]  /*6e00*/  FSEL R7, R183, -INF , !P6 ;  /* 0xff800000b7077808 */ /* 0x000fe40007000000 */
[CC--:B------:R-:W-:Y:S02]  /*6e10*/  ISETP.GE.AND P5, PT, R3.reuse, R230.reuse, PT ;  /* 0x000000e60300720c */ /* 0x0c0fe40003fa6270 */
[----:B------:R-:W-:Y:S02]  /*6e20*/  ISETP.GE.AND P6, PT, R2, R230, PT ;  /* 0x000000e60200720c */ /* 0x000fe40003fc6270 */
[----:B------:R-:W-:Y:S02]  /*6e30*/  FMNMX3.FTZ R4, R4, R27, R26, !PT ;  /* 0x0000001b04047276 */ /* 0x000fe4000781001a */
[----:B------:R-:W-:Y:S02]  /*6e40*/  FSEL R142, R180, -INF , !P5 ;  /* 0xff800000b48e7808 */ /* 0x000fe40006800000 */
[----:B------:R-:W-:-:S02]  /*6e50*/  ISETP.GE.AND P5, PT, R3, R231, PT ;  /* 0x000000e70300720c */ /* 0x000fc40003fa6270 */
[----:B------:R-:W-:Y:S02]  /*6e60*/  FSEL R141, R181, -INF , !P6 ;  /* 0xff800000b58d7808 */ /* 0x000fe40007000000 */
[----:B------:R-:W-:Y:S02]  /*6e70*/  FMNMX3.FTZ R4, R4, R176, R140, !PT ;  /* 0x000000b004047276 */ /* 0x000fe4000781008c */
[----:B------:R-:W-:Y:S02]  /*6e80*/  FMNMX3.FTZ R3, R136, R24, R25, !PT ;  /* 0x0000001888037276 */ /* 0x000fe40007810019 */
[----:B------:R-:W-:Y:S02]  /*6e90*/  FSEL R208, R6, -INF , !P0 ;  /* 0xff80000006d07808 */ /* 0x000fe40004000000 */
[----:B------:R-:W-:Y:S02]  /*6ea0*/  FMNMX3.FTZ R4, R4, R142, R141, !PT ;  /* 0x0000008e04047276 */ /* 0x000fe4000781008d */
[----:B------:R-:W-:-:S02]  /*6eb0*/  ISETP.GE.AND P0, PT, R2, R231, PT ;  /* 0x000000e70200720c */ /* 0x000fc40003f06270 */
[----:B------:R-:W-:Y:S02]  /*6ec0*/  FMNMX3.FTZ R3, R3, R35, R34, !PT ;  /* 0x0000002303037276 */ /* 0x000fe40007810022 */
[----:B--2---:R-:W-:Y:S02]  /*6ed0*/  FMNMX.FTZ R2, R19, R8, !PT ;  /* 0x0000000813027209 */ /* 0x004fe40007810000 */
[----:B------:R-:W-:Y:S01]  /*6ee0*/  FSEL R198, R9, -INF , !P5 ;  /* 0xff80000009c67808 */ /* 0x000fe20006800000 */
[----:B------:R-:W2:Y:S01]  /*6ef0*/  SHFL.BFLY PT, R8, R4, 0x2, 0x1f ;  /* 0x0c401f0004087f89 */ /* 0x000ea200000e0000 */
[----:B------:R-:W-:Y:S02]  /*6f00*/  FSEL R199, R7, -INF , !P0 ;  /* 0xff80000007c77808 */ /* 0x000fe40004000000 */
[----:B------:R-:W-:Y:S01]  /*6f10*/  FMNMX3.FTZ R3, R3, R143, R208, !PT ;  /* 0x0000008f03037276 */ /* 0x000fe200078100d0 */
[----:B------:R-:W3:Y:S01]  /*6f20*/  SHFL.BFLY PT, R7, R2, 0x1, 0x1f ;  /* 0x0c201f0002077f89 */ /* 0x000ee200000e0000 */
[----:B-1----:R-:W-:-:S02]  /*6f30*/  FMNMX.FTZ R5, R5, R10, !PT ;  /* 0x0000000a05057209 */ /* 0x002fc40007810000 */
[----:B------:R-:W-:Y:S02]  /*6f40*/  FMNMX3.FTZ R3, R3, R198, R199, !PT ;  /* 0x000000c603037276 */ /* 0x000fe400078100c7 */
[----:B------:R-:W-:Y:S01]  /*6f50*/  MOV R191, R225 ;  /* 0x000000e100bf7202 */ /* 0x000fe20000000f00 */
[----:B------:R-:W1:Y:S01]  /*6f60*/  SHFL.BFLY PT, R9, R5, 0x1, 0x1f ;  /* 0x0c201f0005097f89 */ /* 0x000e6200000e0000 */
[----:B------:R-:W-:Y:S02]  /*6f70*/  MOV R197, R224 ;  /* 0x000000e000c57202 */ /* 0x000fe40000000f00 */
[----:B------:R-:W-:Y:S01]  /*6f80*/  MOV R182, R217 ;  /* 0x000000d900b67202 */ /* 0x000fe20000000f00 */
[----:B------:R-:W4:Y:S01]  /*6f90*/  SHFL.BFLY PT, R6, R3, 0x2, 0x1f ;  /* 0x0c401f0003067f89 */ /* 0x000f2200000e0000 */
[----:B------:R-:W-:Y:S02]  /*6fa0*/  MOV R18, R249 ;  /* 0x000000f900127202 */ /* 0x000fe40000000f00 */
[----:B------:R-:W-:-:S02]  /*6fb0*/  @P4 IADD3 R18, PT, PT, R245, -0x40, RZ ;  /* 0xffffffc0f5124810 */ /* 0x000fc40007ffe0ff */
[----:B------:R-:W-:Y:S02]  /*6fc0*/  MOV R189, R250 ;  /* 0x000000fa00bd7202 */ /* 0x000fe40000000f00 */
[----:B--2---:R-:W-:Y:S02]  /*6fd0*/  FMNMX.FTZ R4, R4, R8, !PT ;  /* 0x0000000804047209 */ /* 0x004fe40007810000 */
[----:B---3--:R-:W-:-:S03]  /*6fe0*/  FMNMX.FTZ R225, R2, R7, !PT ;  /* 0x0000000702e17209 */ /* 0x008fc60007810000 */
[----:B------:R-:W2:Y:S01]  /*6ff0*/  SHFL.BFLY PT, R8, R4, 0x1, 0x1f ;  /* 0x0c201f0004087f89 */ /* 0x000ea200000e0000 */
[C---:B------:R-:W-:Y:S01]  /*7000*/  FSETP.NEU.FTZ.AND P0, PT, R225.reuse, -INF , PT ;  /* 0xff800000e100780b */ /* 0x040fe20003f1d000 */
[----:B------:R-:W-:Y:S01]  /*7010*/  FMUL.FTZ R16, R225, UR7 ;  /* 0x00000007e1107c20 */ /* 0x000fe20008410000 */
[----:B-1----:R-:W-:Y:S02]  /*7020*/  FMNMX.FTZ R232, R5, R9, !PT ;  /* 0x0000000905e87209 */ /* 0x002fe40007810000 */
[----:B------:R-:W-:Y:S02]  /*7030*/  FSEL R7, R225, RZ, P0 ;  /* 0x000000ffe1077208 */ /* 0x000fe40000000000 */
[----:B----4-:R-:W-:Y:S01]  /*7040*/  FMNMX.FTZ R2, R3, R6, !PT ;  /* 0x0000000603027209 */ /* 0x010fe20007810000 */
[----:B------:R-:W-:Y:S01]  /*7050*/  FMUL.FTZ R3, R232, UR7 ;  /* 0x00000007e8037c20 */ /* 0x000fe20008410000 */
[----:B------:R-:W-:Y:S01]  /*7060*/  FSEL R16, R16, RZ, P0 ;  /* 0x000000ff10107208 */ /* 0x000fe20000000000 */
[----:B------:R-:W-:Y:S01]  /*7070*/  FADD.FTZ R7, R135, -R7 ;  /* 0x8000000787077221 */ /* 0x000fe20000010000 */
[----:B------:R-:W-:Y:S01]  /*7080*/  FSETP.NEU.FTZ.AND P6, PT, R232, -INF , PT ;  /* 0xff800000e800780b */ /* 0x000fe20003fdd000 */
[----:B------:R-:W1:Y:S02]  /*7090*/  SHFL.BFLY PT, R5, R2, 0x1, 0x1f ;  /* 0x0c201f0002057f89 */ /* 0x000e6400000e0000 */
[--C-:B------:R-:W-:Y:S01]  /*70a0*/  FFMA.FTZ R32, R32, UR7, -R16.reuse ;  /* 0x0000000720207c23 */ /* 0x100fe20008010810 */
[--C-:B------:R-:W-:Y:S01]  /*70b0*/  FFMA.FTZ R31, R31, UR7, -R16.reuse ;  /* 0x000000071f1f7c23 */ /* 0x100fe20008010810 */
[--C-:B------:R-:W-:Y:S01]  /*70c0*/  FFMA.FTZ R21, R21, UR7, -R16.reuse ;  /* 0x0000000715157c23 */ /* 0x100fe20008010810 */
[----:B------:R-:W-:Y:S01]  /*70d0*/  FFMA.FTZ R20, R20, UR7, -R16 ;  /* 0x0000000714147c23 */ /* 0x000fe20008010810 */
[----:B------:R-:W-:Y:S01]  /*70e0*/  MUFU.EX2 R188, R32 ;  /* 0x0000002000bc7308 */ /* 0x000fe20000000800 */
[----:B------:R-:W-:Y:S01]  /*70f0*/  FSEL R3, R3, RZ, P6 ;  /* 0x000000ff03037208 */ /* 0x000fe20003000000 */
[----:B------:R-:W-:Y:S01]  /*7100*/  FMUL.FTZ R7, R7, UR7 ;  /* 0x0000000707077c20 */ /* 0x000fe20008410000 */
[----:B--2---:R-:W-:Y:S01]  /*7110*/  FMNMX.FTZ R224, R4, R8, !PT ;  /* 0x0000000804e07209 */ /* 0x004fe20007810000 */
[----:B------:R-:W2:Y:S02]  /*7120*/  MUFU.EX2 R132, R31 ;  /* 0x0000001f00847308 */ /* 0x000ea40000000800 */
[--C-:B------:R-:W-:Y:S01]  /*7130*/  FFMA.FTZ R30, R30, UR7, -R3.reuse ;  /* 0x000000071e1e7c23 */ /* 0x100fe20008010803 */
[--C-:B------:R-:W-:Y:S01]  /*7140*/  FFMA.FTZ R29, R29, UR7, -R3.reuse ;  /* 0x000000071d1d7c23 */ /* 0x100fe20008010803 */
[C---:B------:R-:W-:Y:S01]  /*7150*/  FSETP.NEU.FTZ.AND P5, PT, R224.reuse, -INF , PT ;  /* 0xff800000e000780b */ /* 0x040fe20003fbd000 */
[----:B------:R-:W-:Y:S01]  /*7160*/  FMUL.FTZ R4, R224, UR7 ;  /* 0x00000007e0047c20 */ /* 0x000fe20008410000 */
[----:B------:R-:W-:Y:S01]  /*7170*/  MUFU.EX2 R19, R21 ;  /* 0x0000001500137308 */ /* 0x000fe20000000800 */
[--C-:B------:R-:W-:Y:S01]  /*7180*/  FFMA.FTZ R28, R28, UR7, -R3.reuse ;  /* 0x000000071c1c7c23 */ /* 0x100fe20008010803 */
[----:B------:R-:W-:-:S02]  /*7190*/  FFMA.FTZ R33, R33, UR7, -R3 ;  /* 0x0000000721217c23 */ /* 0x000fc40008010803 */
[----:B------:R-:W3:Y:S01]  /*71a0*/  MUFU.EX2 R190, R20 ;  /* 0x0000001400be7308 */ /* 0x000ee20000000800 */
[----:B-1----:R-:W-:-:S03]  /*71b0*/  FMNMX.FTZ R217, R2, R5, !PT ;  /* 0x0000000502d97209 */ /* 0x002fc60007810000 */
[----:B------:R-:W-:Y:S01]  /*71c0*/  MUFU.EX2 R239, R30 ;  /* 0x0000001e00ef7308 */ /* 0x000fe20000000800 */
[----:B------:R-:W-:Y:S02]  /*71d0*/  FSEL R2, R4, RZ, P5 ;  /* 0x000000ff04027208 */ /* 0x000fe40002800000 */
[----:B------:R-:W-:Y:S01]  /*71e0*/  FSEL R4, R232, RZ, P6 ;  /* 0x000000ffe8047208 */ /* 0x000fe20003000000 */
[----:B------:R-:W-:Y:S01]  /*71f0*/  FMUL.FTZ R17, R217, UR7 ;  /* 0x00000007d9117c20 */ /* 0x000fe20008410000 */
[----:B------:R-:W-:Y:S01]  /*7200*/  FSEL R5, R224, RZ, P5 ;  /* 0x000000ffe0057208 */ /* 0x000fe20002800000 */
[--C-:B------:R-:W-:Y:S01]  /*7210*/  FFMA.FTZ R23, R23, UR7, -R2.reuse ;  /* 0x0000000717177c23 */ /* 0x100fe20008010802 */
[----:B------:R-:W-:Y:S01]  /*7220*/  FFMA.FTZ R22, R22, UR7, -R2 ;  /* 0x0000000716167c23 */ /* 0x000fe20008010802 */
[----:B------:R-:W-:Y:S01]  /*7230*/  FADD.FTZ R4, R134, -R4 ;  /* 0x8000000486047221 */ /* 0x000fe20000010000 */
[----:B--2---:R-:W-:Y:S01]  /*7240*/  F2FP.BF16.F32.PACK_AB R10, R132, R188 ;  /* 0x000000bc840a723e */ /* 0x004fe200000010ff */
[----:B------:R-:W-:Y:S01]  /*7250*/  MUFU.EX2 R234, R23 ;  /* 0x0000001700ea7308 */ /* 0x000fe20000000800 */
[----:B------:R-:W-:Y:S01]  /*7260*/  FADD.FTZ R5, R133, -R5 ;  /* 0x8000000585057221 */ /* 0x000fe20000010000 */
[----:B------:R-:W-:Y:S01]  /*7270*/  MOV R245, R132 ;  /* 0x0000008400f57202 */ /* 0x000fe20000000f00 */
[----:B------:R-:W-:Y:S01]  /*7280*/  FMUL.FTZ R14, R4, UR7 ;  /* 0x00000007040e7c20 */ /* 0x000fe20008410000 */
[----:B------:R1:W-:Y:S01]  /*7290*/  MUFU.EX2 R235, R22 ;  /* 0x0000001600eb7308 */ /* 0x0003e20000000800 */
[----:B------:R-:W-:Y:S01]  /*72a0*/  LDSM.16.MT88.4 R132, [R18] ;  /* 0x000000001284783b */ /* 0x000fe20000004200 */
[----:B------:R-:W-:Y:S01]  /*72b0*/  FSETP.NEU.FTZ.AND P0, PT, R217, -INF , PT ;  /* 0xff800000d900780b */ /* 0x000fe20003f1d000 */
[--C-:B------:R-:W-:Y:S01]  /*72c0*/  FFMA.FTZ R27, R27, UR7, -R2.reuse ;  /* 0x000000071b1b7c23 */ /* 0x100fe20008010802 */
[----:B------:R-:W-:Y:S01]  /*72d0*/  FFMA.FTZ R26, R26, UR7, -R2 ;  /* 0x000000071a1a7c23 */ /* 0x000fe20008010802 */
[----:B------:R-:W-:Y:S01]  /*72e0*/  FMUL.FTZ R5, R5, UR7 ;  /* 0x0000000705057c20 */ /* 0x000fe20008410000 */
[----:B------:R-:W-:Y:S01]  /*72f0*/  FSEL R6, R217, RZ, P0 ;  /* 0x000000ffd9067208 */ /* 0x000fe20000000000 */
[----:B------:R-:W-:Y:S01]  /*7300*/  MUFU.EX2 R236, R27 ;  /* 0x0000001b00ec7308 */ /* 0x000fe20000000800 */
[----:B------:R-:W-:-:S02]  /*7310*/  FSEL R17, R17, RZ, P0 ;  /* 0x000000ff11117208 */ /* 0x000fc40000000000 */
[----:B---3--:R-:W-:Y:S01]  /*7320*/  F2FP.BF16.F32.PACK_AB R8, R190, R19 ;  /* 0x00000013be08723e */ /* 0x008fe200000010ff */
[----:B------:R-:W-:Y:S01]  /*7330*/  FADD.FTZ R4, R136, -R6 ;  /* 0x8000000688047221 */ /* 0x000fe20000010000 */
[----:B------:R-:W2:Y:S01]  /*7340*/  MUFU.EX2 R237, R26 ;  /* 0x0000001a00ed7308 */ /* 0x000ea20000000800 */
[--C-:B------:R-:W-:Y:S01]  /*7350*/  FFMA.FTZ R24, R24, UR7, -R17.reuse ;  /* 0x0000000718187c23 */ /* 0x100fe20008010811 */
[----:B-1----:R-:W1:Y:S01]  /*7360*/  LDSM.16.MT88.4 R20, [R212+0xa000] ;  /* 0x00a00000d414783b */ /* 0x002e620000004200 */
[--C-:B------:R-:W-:Y:S01]  /*7370*/  FFMA.FTZ R25, R25, UR7, -R17.reuse ;  /* 0x0000000719197c23 */ /* 0x100fe20008010811 */
[--C-:B------:R-:W-:Y:S01]  /*7380*/  FFMA.FTZ R35, R35, UR7, -R17.reuse ;  /* 0x0000000723237c23 */ /* 0x100fe20008010811 */
[----:B------:R-:W-:Y:S01]  /*7390*/  FFMA.FTZ R34, R34, UR7, -R17 ;  /* 0x0000000722227c23 */ /* 0x000fe20008010811 */
[----:B------:R-:W-:Y:S01]  /*73a0*/  FMUL.FTZ R4, R4, UR7 ;  /* 0x0000000704047c20 */ /* 0x000fe20008410000 */
[----:B------:R-:W-:Y:S01]  /*73b0*/  MUFU.EX2 R209, R24 ;  /* 0x0000001800d17308 */ /* 0x000fe20000000800 */
[----:B------:R-:W3:Y:S03]  /*73c0*/  LDSM.16.MT88.4 R136, [R220+0xa000] ;  /* 0x00a00000dc88783b */ /* 0x000ee60000004200 */
[----:B------:R4:W5:Y:S01]  /*73d0*/  MUFU.EX2 R233, R25 ;  /* 0x0000001900e97308 */ /* 0x0009620000000800 */
[----:B--2---:R-:W-:-:S03]  /*73e0*/  F2FP.BF16.F32.PACK_AB R6, R237, R236 ;  /* 0x000000eced06723e */ /* 0x004fc600000010ff */
[----:B------:R-:W-:Y:S04]  /*73f0*/  MUFU.EX2 R211, R35 ;  /* 0x0000002300d37308 */ /* 0x000fe80000000800 */
[----:B------:R-:W-:Y:S04]  /*7400*/  MUFU.EX2 R210, R34 ;  /* 0x0000002200d27308 */ /* 0x000fe80000000800 */
[----:B------:R5:W2:Y:S01]  /*7410*/  MUFU.EX2 R13, R5 ;  /* 0x00000005000d7308 */ /* 0x000aa20000000800 */
[----:B----4-:R-:W-:Y:S03]  /*7420*/  LDSM.16.MT88.4 R24, [R212+0xb000] ;  /* 0x00b00000d418783b */ /* 0x010fe60000004200 */
[----:B------:R4:W1:Y:S04]  /*7430*/  MUFU.EX2 R12, R4 ;  /* 0x00000004000c7308 */ /* 0x0008680000000800 */
[----:B------:R-:W3:Y:S04]  /*7440*/  MUFU.EX2 R238, R29 ;  /* 0x0000001d00ee7308 */ /* 0x000ee80000000800 */
[----:B------:R-:W-:Y:S01]  /*7450*/  MUFU.EX2 R250, R28 ;  /* 0x0000001c00fa7308 */ /* 0x000fe20000000800 */
[----:B-----5:R-:W-:Y:S01]  /*7460*/  F2FP.BF16.F32.PACK_AB R5, R233, R209 ;  /* 0x000000d1e905723e */ /* 0x020fe200000010ff */
[----:B--2---:R-:W-:-:S02]  /*7470*/  FMUL.FTZ R148, R148, R13 ;  /* 0x0000000d94947220 */ /* 0x004fc40000410000 */
[----:B------:R-:W2:Y:S01]  /*7480*/  MUFU.EX2 R192, R33 ;  /* 0x0000002100c07308 */ /* 0x000ea20000000800 */
[----:B------:R-:W-:Y:S01]  /*7490*/  FMUL.FTZ R149, R149, R13 ;  /* 0x0000000d95957220 */ /* 0x000fe20000410000 */
[----:B----4-:R-:W-:Y:S01]  /*74a0*/  F2FP.BF16.F32.PACK_AB R4, R235, R234 ;  /* 0x000000eaeb04723e */ /* 0x010fe200000010ff */
[-C--:B-1----:R-:W-:Y:S01]  /*74b0*/  FMUL.FTZ R150, R150, R12.reuse ;  /* 0x0000000c96967220 */ /* 0x082fe20000410000 */
[----:B------:R-:W1:Y:S01]  /*74c0*/  MUFU.EX2 R15, R7 ;  /* 0x00000007000f7308 */ /* 0x000e620000000800 */
[-C--:B------:R-:W-:Y:S01]  /*74d0*/  FMUL.FTZ R151, R151, R12.reuse ;  /* 0x0000000c97977220 */ /* 0x080fe20000410000 */
[----:B---3--:R-:W-:Y:S01]  /*74e0*/  F2FP.BF16.F32.PACK_AB R9, R238, R239 ;  /* 0x000000efee09723e */ /* 0x008fe200000010ff */
[-C--:B------:R-:W-:Y:S01]  /*74f0*/  FMUL.FTZ R152, R152, R13.reuse ;  /* 0x0000000d98987220 */ /* 0x080fe20000410000 */
[----:B------:R-:W3:Y:S01]  /*7500*/  MUFU.EX2 R14, R14 ;  /* 0x0000000e000e7308 */ /* 0x000ee20000000800 */
[-C--:B------:R-:W-:Y:S01]  /*7510*/  FMUL.FTZ R153, R153, R13.reuse ;  /* 0x0000000d99997220 */ /* 0x080fe20000410000 */
[-C--:B------:R-:W-:Y:S01]  /*7520*/  FMUL.FTZ R154, R154, R12.reuse ;  /* 0x0000000c9a9a7220 */ /* 0x080fe20000410000 */
[----:B------:R-:W-:Y:S01]  /*7530*/  FMUL.FTZ R155, R155, R12 ;  /* 0x0000000c9b9b7220 */ /* 0x000fe20000410000 */
[-C--:B------:R-:W-:Y:S01]  /*7540*/  FMUL.FTZ R40, R40, R13.reuse ;  /* 0x0000000d28287220 */ /* 0x080fe20000410000 */
[----:B------:R-:W-:Y:S01]  /*7550*/  FMUL.FTZ R41, R41, R13 ;  /* 0x0000000d29297220 */ /* 0x000fe20000410000 */
[----:B--2---:R-:W-:Y:S01]  /*7560*/  F2FP.BF16.F32.PACK_AB R11, R192, R250 ;  /* 0x000000fac00b723e */ /* 0x004fe200000010ff */
[-C--:B------:R-:W-:Y:S01]  /*7570*/  FMUL.FTZ R42, R42, R12.reuse ;  /* 0x0000000c2a2a7220 */ /* 0x080fe20000410000 */
[----:B------:R-:W-:Y:S01]  /*7580*/  FMUL.FTZ R43, R43, R12 ;  /* 0x0000000c2b2b7220 */ /* 0x000fe20000410000 */
[----:B------:R-:W-:Y:S01]  /*7590*/  MOV R249, R192 ;  /* 0x000000c000f97202 */ /* 0x000fe20000000f00 */
[----:B-1----:R-:W-:Y:S01]  /*75a0*/  FMUL.FTZ R144, R144, R15 ;  /* 0x0000000f90907220 */ /* 0x002fe20000410000 */
[----:B------:R-:W-:Y:S01]  /*75b0*/  F2FP.BF16.F32.PACK_AB R7, R210, R211 ;  /* 0x000000d3d207723e */ /* 0x000fe200000010ff */
[-C--:B------:R-:W-:Y:S01]  /*75c0*/  FMUL.FTZ R145, R145, R15.reuse ;  /* 0x0000000f91917220 */ /* 0x080fe20000410000 */
[-C--:B------:R-:W-:Y:S01]  /*75d0*/  FMUL.FTZ R156, R156, R15.reuse ;  /* 0x0000000f9c9c7220 */ /* 0x080fe20000410000 */
[-C--:B---3--:R-:W-:Y:S01]  /*75e0*/  FMUL.FTZ R146, R146, R14.reuse ;  /* 0x0000000e92927220 */ /* 0x088fe20000410000 */
[-C--:B------:R-:W-:Y:S01]  /*75f0*/  FMUL.FTZ R147, R147, R14.reuse ;  /* 0x0000000e93937220 */ /* 0x080fe20000410000 */
[----:B------:R-:W-:Y:S01]  /*7600*/  FMUL.FTZ R157, R157, R15 ;  /* 0x0000000f9d9d7220 */ /* 0x000fe20000410000 */
[-C--:B------:R-:W-:Y:S01]  /*7610*/  FMUL.FTZ R158, R158, R14.reuse ;  /* 0x0000000e9e9e7220 */ /* 0x080fe20000410000 */
[----:B------:R-:W-:Y:S01]  /*7620*/  FMUL.FTZ R159, R159, R14 ;  /* 0x0000000e9f9f7220 */ /* 0x000fe20000410000 */
[-C--:B------:R-:W-:Y:S01]  /*7630*/  HMMA.16816.F32.BF16 R200, R4, R20.reuse, R148 ;  /* 0x0000001404c8723c */ /* 0x080fe20000041894 */
[----:B------:R-:W1:Y:S01]  /*7640*/  LDSM.16.MT88.4 R28, [R219+0xa000] ;  /* 0x00a00000db1c783b */ /* 0x000e620000004200 */
[-C--:B------:R-:W-:Y:S01]  /*7650*/  FMUL.FTZ R164, R164, R13.reuse ;  /* 0x0000000da4a47220 */ /* 0x080fe20000410000 */
[-C--:B------:R-:W-:Y:S01]  /*7660*/  FMUL.FTZ R165, R165, R13.reuse ;  /* 0x0000000da5a57220 */ /* 0x080fe20000410000 */
[-C--:B------:R-:W-:Y:S01]  /*7670*/  FMUL.FTZ R166, R166, R12.reuse ;  /* 0x0000000ca6a67220 */ /* 0x080fe20000410000 */
[----:B------:R-:W2:Y:S01]  /*7680*/  LDSM.16.MT88.4 R32, [R220+0xb000] ;  /* 0x00b00000dc20783b */ /* 0x000ea20000004200 */
        /* <DEDUP_REMOVED lines=19> */
[----:B------:R-:W-:Y:S01]  /*77c0*/  LDSM.16.MT88.4 R20, [R219+0xb000] ;  /* 0x00b00000db14783b */ /* 0x000fe20000004200 */
        /* <DEDUP_REMOVED lines=58> */
[-C--:B------:R-:W-:Y:S01]  /*7b70*/  FMUL.FTZ R39, R39, R14.reuse ;  /* 0x0000000e27277220 */ /* 0x080fe20000410000 */
[C---:B-1----:R-:W-:Y:S01]  /*7b80*/  HMMA.16816.F32.BF16 R56, R4.reuse, R28, R56 ;  /* 0x0000001c0438723c */ /* 0x042fe20000041838 */
        /* <DEDUP_REMOVED lines=29> */
[----:B------:R-:W-:Y:S01]  /*7d60*/  MOV R157, R182 ;  /* 0x000000b6009d7202 */ /* 0x000fe20000000f00 */
[-C--:B------:R-:W-:Y:S01]  /*7d70*/  FMUL.FTZ R116, R116, R15.reuse ;  /* 0x0000000f74747220 */ /* 0x080fe20000410000 */
[C---:B--2---:R-:W-:Y:S01]  /*7d80*/  HMMA.16816.F32.BF16 R88, R4.reuse, R32, R88 ;  /* 0x000000200458723c */ /* 0x044fe20000041858 */
        /* <DEDUP_REMOVED lines=9> */
[----:B------:R-:W-:Y:S01]  /*7e20*/  FMUL.FTZ R129, R129, R15 ;  /* 0x0000000f81817220 */ /* 0x000fe20000410000 */
[-C--:B------:R-:W-:Y:S01]  /*7e30*/  FMUL.FTZ R130, R130, R14.reuse ;  /* 0x0000000e82827220 */ /* 0x080fe20000410000 */
[----:B------:R-:W-:-:S04]  /*7e40*/  FMUL.FTZ R131, R131, R14 ;  /* 0x0000000e83837220 */ /* 0x000fc80000410000 */
[C---:B---3--:R-:W-:Y:S08]  /*7e50*/  HMMA.16816.F32.BF16 R104, R4.reuse, R40, R104 ;  /* 0x000000280468723c */ /* 0x048ff00000041868 */
[C---:B------:R-:W-:Y:S08]  /*7e60*/  HMMA.16816.F32.BF16 R108, R4.reuse, R42, R108 ;  /* 0x0000002a046c723c */ /* 0x040ff0000004186c */
[C---:B------:R-:W-:Y:S08]  /*7e70*/  HMMA.16816.F32.BF16 R120, R4.reuse, R20, R120 ;  /* 0x000000140478723c */ /* 0x040ff00000041878 */
[----:B------:R-:W-:Y:S01]  /*7e80*/  HMMA.16816.F32.BF16 R144, R4, R22, R124 ;  /* 0x000000160490723c */ /* 0x000fe2000004187c */
[--C-:B------:R-:W-:Y:S01]  /*7e90*/  FFMA.FTZ R5, R184, UR7, -R16.reuse ;  /* 0x00000007b8057c23 */ /* 0x100fe20008010810 */
[--C-:B------:R-:W-:Y:S01]  /*7ea0*/  FFMA.FTZ R4, R177, UR7, -R16.reuse ;  /* 0x00000007b1047c23 */ /* 0x100fe20008010810 */
[----:B------:R-:W-:Y:S01]  /*7eb0*/  FFMA.FTZ R6, R185, UR7, -R16 ;  /* 0x00000007b9067c23 */ /* 0x000fe20008010810 */
[----:B------:R-:W-:Y:S01]  /*7ec0*/  MOV R127, R190 ;  /* 0x000000be007f7202 */ /* 0x000fe20000000f00 */
[----:B------:R1:W-:Y:S01]  /*7ed0*/  MUFU.EX2 R197, R5 ;  /* 0x0000000500c57308 */ /* 0x0003e20000000800 */
[----:B------:R-:W-:-:S02]  /*7ee0*/  MOV R126, R188 ;  /* 0x000000bc007e7202 */ /* 0x000fc40000000f00 */
[C---:B------:R-:W-:Y:S01]  /*7ef0*/  HMMA.16816.F32.BF16 R160, R8.reuse, R136, R160 ;  /* 0x0000008808a0723c */ /* 0x040fe200000418a0 */
[----:B------:R2:W-:Y:S04]  /*7f00*/  MUFU.EX2 R184, R4 ;  /* 0x0000000400b87308 */ /* 0x0005e80000000800 */
[----:B------:R-:W-:Y:S03]  /*7f10*/  MUFU.EX2 R185, R6 ;  /* 0x0000000600b97308 */ /* 0x000fe60000000800 */
[----:B------:R-:W-:Y:S01]  /*7f20*/  HMMA.16816.F32.BF16 R188, R8, R138, R172 ;  /* 0x0000008a08bc723c */ /* 0x000fe200000418ac */
[----:B------:R-:W-:Y:S01]  /*7f30*/  LDSM.16.MT88.4 R172, [R223] ;  /* 0x00000000dfac783b */ /* 0x000fe20000004200 */
[----:B-1----:R-:W-:Y:S01]  /*7f40*/  FFMA.FTZ R5, R196, UR7, -R16 ;  /* 0x00000007c4057c23 */ /* 0x002fe20008010810 */
[----:B------:R-:W-:Y:S01]  /*7f50*/  MOV R196, R126 ;  /* 0x0000007e00c47202 */ /* 0x000fe20000000f00 */
[----:B--2---:R-:W-:-:S04]  /*7f60*/  FFMA.FTZ R4, R186, UR7, -R3 ;  /* 0x00000007ba047c23 */ /* 0x004fc80008010803 */
[C---:B------:R-:W-:Y:S01]  /*7f70*/  HMMA.16816.F32.BF16 R136, R8.reuse, R26, R80 ;  /* 0x0000001a0888723c */ /* 0x040fe20000041850 */
[----:B------:R1:W-:Y:S01]  /*7f80*/  MUFU.EX2 R186, R5 ;  /* 0x0000000500ba7308 */ /* 0x0003e20000000800 */
[----:B------:R-:W-:Y:S03]  /*7f90*/  LDSM.16.MT88.4 R80, [R212+0xb800] ;  /* 0x00b80000d450783b */ /* 0x000fe60000004200 */
[----:B------:R2:W-:Y:S03]  /*7fa0*/  MUFU.EX2 R177, R4 ;  /* 0x0000000400b17308 */ /* 0x0005e60000000800 */
[----:B------:R-:W-:Y:S01]  /*7fb0*/  HMMA.16816.F32.BF16 R68, R8, R24, R68 ;  /* 0x000000180844723c */ /* 0x000fe20000041844 */
[----:B-1----:R-:W-:-:S07]  /*7fc0*/  FFMA.FTZ R5, R187, UR7, -R3 ;  /* 0x00000007bb057c23 */ /* 0x002fce0008010803 */
[C---:B------:R-:W-:Y:S01]  /*7fd0*/  HMMA.16816.F32.BF16 R36, R8.reuse, R132, R36 ;  /* 0x000000840824723c */ /* 0x040fe20000041824 */
[----:B------:R-:W-:Y:S01]  /*7fe0*/  MOV R187, R127 ;  /* 0x0000007f00bb7202 */ /* 0x000fe20000000f00 */
[--C-:B--2---:R-:W-:Y:S01]  /*7ff0*/  FFMA.FTZ R4, R178, UR7, -R3.reuse ;  /* 0x00000007b2047c23 */ /* 0x104fe20008010803 */
[----:B------:R-:W-:Y:S01]  /*8000*/  FFMA.FTZ R3, R179, UR7, -R3 ;  /* 0x00000007b3037c23 */ /* 0x000fe20008010803 */
[----:B------:R1:W-:Y:S04]  /*8010*/  MUFU.EX2 R178, R5 ;  /* 0x0000000500b27308 */ /* 0x0003e80000000800 */
[C---:B------:R-:W-:Y:S01]  /*8020*/  HMMA.16816.F32.BF16 R132, R8.reuse, R134, R48 ;  /* 0x000000860884723c */ /* 0x040fe20000041830 */
[----:B------:R2:W-:Y:S01]  /*8030*/  MUFU.EX2 R179, R4 ;  /* 0x0000000400b37308 */ /* 0x0005e20000000800 */
[----:B------:R-:W-:Y:S06]  /*8040*/  LDSM.16.MT88.4 R48, [R18+0x800] ;  /* 0x000800001230783b */ /* 0x000fec0000004200 */
[----:B------:R-:W-:Y:S01]  /*8050*/  HMMA.16816.F32.BF16 R52, R8, R28, R52 ;  /* 0x0000001c0834723c */ /* 0x000fe20000041834 */
[----:B-1----:R-:W-:-:S02]  /*8060*/  FFMA.FTZ R5, R176, UR7, -R2 ;  /* 0x00000007b0057c23 */ /* 0x002fc40008010802 */
[----:B------:R1:W-:Y:S01]  /*8070*/  MUFU.EX2 R176, R3 ;  /* 0x0000000300b07308 */ /* 0x0003e20000000800 */
[----:B--2---:R-:W-:-:S04]  /*8080*/  FFMA.FTZ R4, R140, UR7, -R2 ;  /* 0x000000078c047c23 */ /* 0x004fc80008010802 */
[C---:B------:R-:W-:Y:S01]  /*8090*/  HMMA.16816.F32.BF16 R180, R8.reuse, R30, R64 ;  /* 0x0000001e08b4723c */ /* 0x040fe20000041840 */
[----:B------:R-:W-:Y:S01]  /*80a0*/  MUFU.EX2 R27, R5 ;  /* 0x00000005001b7308 */ /* 0x000fe20000000800 */
[----:B------:R-:W-:Y:S01]  /*80b0*/  MOV R140, R156 ;  /* 0x0000009c008c7202 */ /* 0x000fe20000000f00 */
[----:B------:R-:W-:Y:S02]  /*80c0*/  LDSM.16.MT88.4 R64, [R218+0x800] ;  /* 0x00080000da40783b */ /* 0x000fe40000004200 */
[----:B------:R-:W2:Y:S03]  /*80d0*/  MUFU.EX2 R26, R4 ;  /* 0x00000004001a7308 */ /* 0x000ea60000000800 */
[----:B------:R-:W-:Y:S01]  /*80e0*/  HMMA.16816.F32.BF16 R84, R8, R32, R84 ;  /* 0x000000200854723c */ /* 0x000fe20000041854 */
[--C-:B-1----:R-:W-:Y:S01]  /*80f0*/  FFMA.FTZ R3, R142, UR7, -R2.reuse ;  /* 0x000000078e037c23 */ /* 0x102fe20008010802 */
[----:B------:R-:W-:Y:S01]  /*8100*/  FFMA.FTZ R2, R141, UR7, -R2 ;  /* 0x000000078d027c23 */ /* 0x000fe20008010802 */
[----:B------:R-:W-:-:S02]  /*8110*/  MOV R142, R157 ;  /* 0x0000009d008e7202 */ /* 0x000fc40000000f00 */
[----:B------:R1:W-:Y:S03]  /*8120*/  MUFU.EX2 R25, R3 ;  /* 0x0000000300197308 */ /* 0x0003e60000000800 */
[C---:B------:R-:W-:Y:S01]  /*8130*/  HMMA.16816.F32.BF16 R32, R8.reuse, R34, R96 ;  /* 0x000000220820723c */ /* 0x040fe20000041860 */
[----:B------:R-:W-:Y:S01]  /*8140*/  MOV R141, R158 ;  /* 0x0000009e008d7202 */ /* 0x000fe20000000f00 */
[----:B------:R-:W-:Y:S01]  /*8150*/  LDSM.16.MT88.4 R96, [R222] ;  /* 0x00000000de60783b */ /* 0x000fe20000004200 */
[----:B------:R3:W4:Y:S01]  /*8160*/  MUFU.EX2 R24, R2 ;  /* 0x0000000200187308 */ /* 0x0007220000000800 */
[----:B--2---:R-:W-:Y:S02]  /*8170*/  F2FP.BF16.F32.PACK_AB R124, R26, R27 ;  /* 0x0000001b1a7c723e */ /* 0x004fe400000010ff */
[----:B------:R-:W2:Y:S02]  /*8180*/  LDSM.16.MT88.4 R4, [R218+0x1800] ;  /* 0x00180000da04783b */ /* 0x000ea40000004200 */
[----:B------:R-:W-:Y:S02]  /*8190*/  HMMA.16816.F32.BF16 R28, R8, R42, R112 ;  /* 0x0000002a081c723c */ /* 0x000fe40000041870 */
[----:B------:R-:W-:Y:S01]  /*81a0*/  LDSM.16.MT88.4 R112, [R18+0x1800] ;  /* 0x001800001270783b */ /* 0x000fe20000004200 */
[----:B-1----:R-:W-:Y:S01]  /*81b0*/  FFMA.FTZ R3, R143, UR7, -R17 ;  /* 0x000000078f037c23 */ /* 0x002fe20008010811 */
[----:B------:R-:W-:-:S02]  /*81c0*/  MOV R143, R159 ;  /* 0x0000009f008f7202 */ /* 0x000fc40000000f00 */
[----:B------:R-:W1:Y:S01]  /*81d0*/  LDSM.16.MT88.4 R156, [R212+0xa800] ;  /* 0x00a80000d49c783b */ /* 0x000e620000004200 */
[----:B---3--:R-:W-:Y:S01]  /*81e0*/  FFMA.FTZ R2, R208, UR7, -R17 ;  /* 0x00000007d0027c23 */ /* 0x008fe20008010811 */
[----:B------:R-:W-:Y:S01]  /*81f0*/  MOV R208, R19 ;  /* 0x0000001300d07202 */ /* 0x000fe20000000f00 */
[----:B------:R-:W-:Y:S01]  /*8200*/  HMMA.16816.F32.BF16 R116, R8, R20, R116 ;  /* 0x000000140874723c */ /* 0x000fe20000041874 */
[----:B------:R3:W-:Y:S01]  /*8210*/  MUFU.EX2 R19, R3 ;  /* 0x0000000300137308 */ /* 0x0007e20000000800 */
[----:B----4-:R-:W-:-:S03]  /*8220*/  F2FP.BF16.F32.PACK_AB R126, R24, R25 ;  /* 0x00000019187e723e */ /* 0x010fc600000010ff */
[----:B------:R4:W5:Y:S03]  /*8230*/  MUFU.EX2 R16, R2 ;  /* 0x0000000200107308 */ /* 0x0009660000000800 */
[----:B------:R-:W-:Y:S01]  /*8240*/  HMMA.16816.F32.BF16 R100, R8, R40, R100 ;  /* 0x000000280864723c */ /* 0x000fe20000041864 */
[----:B---3--:R-:W-:-:S07]  /*8250*/  FFMA.FTZ R3, R198, UR7, -R17 ;  /* 0x00000007c6037c23 */ /* 0x008fce0008010811 */
[----:B------:R-:W-:Y:S01]  /*8260*/  HMMA.16816.F32.BF16 R20, R8, R22, R128 ;  /* 0x000000160814723c */ /* 0x000fe20000041880 */
[----:B------:R-:W-:Y:S01]  /*8270*/  F2FP.BF16.F32.PACK_AB R128, R184, R197 ;  /* 0x000000c5b880723e */ /* 0x000fe200000010ff */
[----:B------:R-:W-:Y:S01]  /*8280*/  FFMA.FTZ R9, R143, R15, R208 ;  /* 0x0000000f8f097223 */ /* 0x000fe200000100d0 */
[----:B----4-:R-:W-:Y:S01]  /*8290*/  FFMA.FTZ R2, R199, UR7, -R17 ;  /* 0x00000007c7027c23 */ /* 0x010fe20008010811 */
[----:B------:R-:W-:Y:S01]  /*82a0*/  F2FP.BF16.F32.PACK_AB R129, R178, R177 ;  /* 0x000000b1b281723e */ /* 0x000fe200000010ff */
[----:B------:R-:W-:Y:S01]  /*82b0*/  MUFU.EX2 R3, R3 ;  /* 0x0000000300037308 */ /* 0x000fe20000000800 */
[----:B------:R-:W-:Y:S01]  /*82c0*/  F2FP.BF16.F32.PACK_AB R130, R186, R185 ;  /* 0x000000b9ba82723e */ /* 0x000fe200000010ff */
[----:B------:R-:W-:Y:S01]  /*82d0*/  FFMA.FTZ R8, R141, R14, R239 ;  /* 0x0000000e8d087223 */ /* 0x000fe200000100ef */
[----:B------:R-:W-:Y:S01]  /*82e0*/  F2FP.BF16.F32.PACK_AB R131, R176, R179 ;  /* 0x000000b3b083723e */ /* 0x000fe200000010ff */
[----:B------:R-:W3:Y:S01]  /*82f0*/  MUFU.EX2 R2, R2 ;  /* 0x0000000200027308 */ /* 0x000ee20000000800 */
[----:B-----5:R-:W-:Y:S01]  /*8300*/  F2FP.BF16.F32.PACK_AB R125, R16, R19 ;  /* 0x00000013107d723e */ /* 0x020fe200000010ff */
[----:B------:R-:W-:Y:S01]  /*8310*/  FADD.FTZ R11, R187, R9 ;  /* 0x00000009bb0b7221 */ /* 0x000fe20000010000 */
[----:B------:R-:W-:-:S03]  /*8320*/  FADD.FTZ R10, R238, R8 ;  /* 0x00000008ee0a7221 */ /* 0x000fc60000010000 */
[----:B--2---:R-:W-:Y:S01]  /*8330*/  HMMA.16816.F32.BF16 R116, R128, R4, R116 ;  /* 0x000000048074723c */ /* 0x004fe20000041874 */
[----:B---3--:R-:W-:-:S07]  /*8340*/  F2FP.BF16.F32.PACK_AB R127, R2, R3 ;  /* 0x00000003027f723e */ /* 0x008fce00000010ff */
[----:B------:R-:W-:Y:S08]  /*8350*/  HMMA.16816.F32.BF16 R36, R128, R48, R36 ;  /* 0x000000308024723c */ /* 0x000ff00000041824 */
[----:B------:R-:W-:Y:S01]  /*8360*/  HMMA.16816.F32.BF16 R120, R124, R4, R120 ;  /* 0x000000047c78723c */ /* 0x000fe20000041878 */
[----:B------:R-:W-:Y:S01]  /*8370*/  FFMA.FTZ R5, R142, R13, R234 ;  /* 0x0000000d8e057223 */ /* 0x000fe200000100ea */
[----:B------:R-:W-:-:S03]  /*8380*/  FFMA.FTZ R4, R140, R12, R209 ;  /* 0x0000000c8c047223 */ /* 0x000fc600000100d1 */
[----:B------:R-:W-:Y:S01]  /*8390*/  FADD.FTZ R9, R235, R5 ;  /* 0x00000005eb097221 */ /* 0x000fe20000010000 */
[----:B------:R-:W-:Y:S01]  /*83a0*/  FADD.FTZ R8, R233, R4 ;  /* 0x00000004e9087221 */ /* 0x000fe20000010000 */
[----:B------:R-:W-:Y:S01]  /*83b0*/  FADD.FTZ R5, R196, R11 ;  /* 0x0000000bc4057221 */ /* 0x000fe20000010000 */
[C---:B------:R-:W-:Y:S01]  /*83c0*/  HMMA.16816.F32.BF16 R40, R124.reuse, R48, R148 ;  /* 0x000000307c28723c */ /* 0x040fe20000041894 */
[----:B------:R-:W-:Y:S02]  /*83d0*/  FADD.FTZ R4, R236, R9 ;  /* 0x00000009ec047221 */ /* 0x000fe40000010000 */
[----:B------:R-:W-:Y:S02]  /*83e0*/  FADD.FTZ R5, R245, R5 ;  /* 0x00000005f5057221 */ /* 0x000fe40000010000 */
[----:B------:R-:W-:Y:S02]  /*83f0*/  FADD.FTZ R4, R237, R4 ;  /* 0x00000004ed047221 */ /* 0x000fe40000010000 */
[----:B------:R-:W-:Y:S01]  /*8400*/  FADD.FTZ R5, R197, R5 ;  /* 0x00000005c5057221 */ /* 0x000fe20000010000 */
[----:B------:R-:W-:Y:S01]  /*8410*/  HMMA.16816.F32.BF16 R44, R124, R50, R44 ;  /* 0x000000327c2c723c */ /* 0x000fe2000004182c */
[----:B------:R-:W-:-:S02]  /*8420*/  FADD.FTZ R4, R27, R4 ;  /* 0x000000041b047221 */ /* 0x000fc40000010000 */
[----:B------:R-:W-:Y:S02]  /*8430*/  FADD.FTZ R5, R184, R5 ;  /* 0x00000005b8057221 */ /* 0x000fe40000010000 */
[----:B------:R-:W-:Y:S02]  /*8440*/  FADD.FTZ R4, R26, R4 ;  /* 0x000000041a047221 */ /* 0x000fe40000010000 */
[----:B------:R-:W-:Y:S01]  /*8450*/  FADD.FTZ R5, R185, R5 ;  /* 0x00000005b9057221 */ /* 0x000fe20000010000 */
[----:B-1----:R-:W-:Y:S01]  /*8460*/  HMMA.16816.F32.BF16 R148, R124, R156, R200 ;  /* 0x0000009c7c94723c */ /* 0x002fe200000418c8 */
[----:B------:R-:W-:Y:S02]  /*8470*/  FADD.FTZ R25, R25, R4 ;  /* 0x0000000419197221 */ /* 0x000fe40000010000 */
[----:B------:R-:W-:Y:S02]  /*8480*/  FADD.FTZ R235, R186, R5 ;  /* 0x00000005baeb7221 */ /* 0x000fe40000010000 */
[----:B------:R-:W-:-:S03]  /*8490*/  FADD.FTZ R238, R24, R25 ;  /* 0x0000001918ee7221 */ /* 0x000fc60000010000 */
[C---:B------:R-:W-:Y:S01]  /*84a0*/  HMMA.16816.F32.BF16 R152, R124.reuse, R158, R152 ;  /* 0x0000009e7c98723c */ /* 0x040fe20000041898 */
[----:B------:R1:W-:Y:S04]  /*84b0*/  STL [R1+0xc], R235 ;  /* 0x00000ceb01007387 */ /* 0x0003e80000100800 */
[----:B------:R1:W-:Y:S03]  /*84c0*/  STL [R1+0x4], R238 ;  /* 0x000004ee01007387 */ /* 0x0003e60000100800 */
        /* <DEDUP_REMOVED lines=20> */
[----:B------:R-:W-:Y:S02]  /*8610*/  MOV R134, R232 ;  /* 0x000000e800867202 */ /* 0x000fe40000000f00 */
[----:B------:R-:W-:Y:S01]  /*8620*/  MOV R135, R225 ;  /* 0x000000e100877202 */ /* 0x000fe20000000f00 */
[C---:B------:R-:W-:Y:S08]  /*8630*/  HMMA.16816.F32.BF16 R112, R128.reuse, R114, R28 ;  /* 0x000000728070723c */ /* 0x040ff0000004181c */
[C---:B------:R-:W-:Y:S08]  /*8640*/  HMMA.16816.F32.BF16 R156, R128.reuse, R158, R192 ;  /* 0x0000009e809c723c */ /* 0x040ff000000418c0 */
[C---:B------:R-:W-:Y:S08]  /*8650*/  HMMA.16816.F32.BF16 R172, R128.reuse, R174, R188 ;  /* 0x000000ae80ac723c */ /* 0x040ff000000418bc */
[C---:B------:R-:W-:Y:S08]  /*8660*/  HMMA.16816.F32.BF16 R64, R128.reuse, R66, R180 ;  /* 0x000000428040723c */ /* 0x040ff000000418b4 */
[----:B------:R-:W-:Y:S01]  /*8670*/  HMMA.16816.F32.BF16 R80, R128, R82, R136 ;  /* 0x000000528050723c */ /* 0x000fe20000041888 */
[----:B------:R-:W-:-:S07]  /*8680*/  MOV R136, R217 ;  /* 0x000000d900887202 */ /* 0x000fce0000000f00 */
[C---:B------:R-:W-:Y:S08]  /*8690*/  HMMA.16816.F32.BF16 R96, R128.reuse, R98, R32 ;  /* 0x000000628060723c */ /* 0x040ff00000041820 */
[----:B------:R-:W-:Y:S01]  /*86a0*/  HMMA.16816.F32.BF16 R128, R128, R6, R20 ;  /* 0x000000068080723c */ /* 0x000fe20000041814 */
        /* <DEDUP_REMOVED lines=11> */
[----:B------:R-:W-:-:S04]  /*8760*/  FADD.FTZ R236, R2, R16 ;  /* 0x0000001002ec7221 */ /* 0x000fc80000010000 */
[----:B------:R1:W-:Y:S04]  /*8770*/  STL [R1+0x8], R234 ;  /* 0x000008ea01007387 */ /* 0x0003e80000100800 */
[----:B------:R1:W-:Y:S01]  /*8780*/  STL [R1], R236 ;  /* 0x000000ec01007387 */ /* 0x0003e20000100800 */
[----:B------:R-:W-:Y:S05]  /*8790*/  @!P3 BRA `(.L_x_1394) ;  /* 0x0000008400ecb947 */ /* 0x000fea0003800000 */
[----:B------:R-:W2:Y:S01]  /*87a0*/  LDL R196, [R1+0x20] ;  /* 0x0000200001c47983 */ /* 0x000ea20000100800 */
[----:B------:R-:W-:-:S04]  /*87b0*/  DEPBAR.LE SB0, 0x0 ;  /* 0x000080000000791a */ /* 0x000fc80000000000 */
[----:B------:R-:W3:Y:S01]  /*87c0*/  LDL R245, [R1+0x1c] ;  /* 0x00001c0001f57983 */ /* 0x000ee20000100800 */
[----:B------:R-:W-:-:S03]  /*87d0*/  VIADD R233, R248, 0xfffffffd ;  /* 0xfffffffdf8e97836 */ /* 0x000fc60000000000 */
[----:B------:R-:W4:Y:S01]  /*87e0*/  LDL R249, [R1+0x28] ;  /* 0x0000280001f97983 */ /* 0x000f220000100800 */
[----:B------:R-:W-:-:S04]  /*87f0*/  IMAD.WIDE.U32 R2, R233, R246, RZ ;  /* 0x000000f6e9027225 */ /* 0x000fc800078e00ff */
[----:B------:R-:W-:Y:S02]  /*8800*/  IMAD R3, R233, R247, R3 ;  /* 0x000000f7e9037224 */ /* 0x000fe400078e0203 */
[----:B------:R-:W-:-:S03]  /*8810*/  IMAD.SHL.U32 R6, R2, 0x20, RZ ;  /* 0x0000002002067824 */ /* 0x000fc600078e00ff */
[----:B------:R-:W-:Y:S01]  /*8820*/  SHF.L.U64.HI R7, R2, 0x5, R3 ;  /* 0x0000000502077819 */ /* 0x000fe20000010203 */
[----:B------:R-:W-:Y:S01]  /*8830*/  BAR.SYNC.DEFER_BLOCKING 0x0 ;  /* 0x0000000000007b1d */ /* 0x000fe20000010000 */
[----:B------:R-:W-:Y:S02]  /*8840*/  LEA R6, P0, R246, R6, 0x4 ;  /* 0x00000006f6067211 */ /* 0x000fe400078020ff */
[----:B--2---:R-:W-:-:S04]  /*8850*/  LEA R4, P3, R2, R196, 0x6 ;  /* 0x000000c402047211 */ /* 0x004fc800078630ff */
[----:B---3--:R-:W-:Y:S02]  /*8860*/  LEA.HI.X R5, R2, R245, R3, 0x6, P3 ;  /* 0x000000f502057211 */ /* 0x008fe400018f3403 */
[----:B------:R-:W-:Y:S02]  /*8870*/  LEA.HI.X R3, R246, R7, R247, 0x4, P0 ;  /* 0x00000007f6037211 */ /* 0x000fe400000f24f7 */
[C---:B------:R-:W-:Y:S01]  /*8880*/  LEA R2, P0, R6.reuse, R196, 0x1 ;  /* 0x000000c406027211 */ /* 0x040fe200078008ff */
[----:B------:R-:W-:Y:S01]  /*8890*/  @!PT LDS RZ, [RZ] ;  /* 0x00000000fffff984 */ /* 0x000fe20000000800 */
[----:B------:R-:W-:Y:S01]  /*88a0*/  @!PT LDS RZ, [RZ] ;  /* 0x00000000fffff984 */ /* 0x000fe20000000800 */
[----:B------:R-:W-:Y:S01]  /*88b0*/  @!PT LDS RZ, [RZ] ;  /* 0x00000000fffff984 */ /* 0x000fe20000000800 */
[----:B------:R-:W-:Y:S03]  /*88c0*/  @!P2 LDGSTS.E.BYPASS.LTC128B.128 [R226+0xa000], desc[UR18][R4.64] ;  /* 0x0a00000004e2afae */ /* 0x000fe6000b981a12 */
[----:B------:R-:W-:Y:S01]  /*88d0*/  LEA.HI.X R3, R6, R245, R3, 0x1, P0 ;  /* 0x000000f506037211 */ /* 0x000fe200000f0c03 */
        /* <DEDUP_REMOVED lines=17> */
[----:B------:R-:W3:Y:S04]  /*89f0*/  LDSM.16.M88.4 R8, [R213+0x2000] ;  /* 0x00200000d508783b */ /* 0x000ee80000000200 */
[----:B------:R-:W5:Y:S04]  /*8a00*/  LDSM.16.M88.4 R20, [R214+UR5+0x8800] ;  /* 0x00880005d614783b */ /* 0x000f680008000200 */
[----:B------:R-:W1:Y:S04]  /*8a10*/  LDSM.16.M88.4 R12, [R213] ;  /* 0x00000000d50c783b */ /* 0x000e680000000200 */
[----:B------:R-:W-:Y:S01]  /*8a20*/  LDSM.16.M88.4 R28, [R241+0x8000] ;  /* 0x00800000f11c783b */ /* 0x000fe20000000200 */
[----:B--2---:R-:W-:-:S03]  /*8a30*/  VIADD R2, R227, 0x48 ;  /* 0x00000048e3027836 */ /* 0x004fc60000000000 */
[----:B------:R-:W2:Y:S01]  /*8a40*/  LDSM.16.M88.4 R4, [R216+0x2000] ;  /* 0x00200000d804783b */ /* 0x000ea20000000200 */
[----:B------:R-:W-:-:S03]  /*8a50*/  VIADD R3, R0, 0xffffffb9 ;  /* 0xffffffb900037836 */ /* 0x000fc60000000000 */
[----:B------:R-:W4:Y:S04]  /*8a60*/  LDSM.16.M88.4 R32, [R241+0x8800] ;  /* 0x00880000f120783b */ /* 0x000f280000000200 */
[----:B------:R-:W4:Y:S04]  /*8a70*/  LDSM.16.M88.4 R16, [R216] ;  /* 0x00000000d810783b */ /* 0x000f280000000200 */
[----:B------:R-:W0:Y:S01]  /*8a80*/  LDGDEPBAR ;  /* 0x00000000000079af */ /* 0x000e220000000000 */
[C---:B---3--:R-:W-:Y:S08]  /*8a90*/  HMMA.16816.F32.BF16 R140, R8.reuse, R24, RZ ;  /* 0x00000018088c723c */ /* 0x048ff000000418ff */
[C---:B-----5:R-:W-:Y:S08]  /*8aa0*/  HMMA.16816.F32.BF16 R132, R8.reuse, R20, RZ ;  /* 0x000000140884723c */ /* 0x060ff000000418ff */
[C---:B------:R-:W-:Y:S08]  /*8ab0*/  HMMA.16816.F32.BF16 R136, R8.reuse, R26, RZ ;  /* 0x0000001a0888723c */ /* 0x040ff000000418ff */
[----:B------:R-:W-:Y:S08]  /*8ac0*/  HMMA.16816.F32.BF16 R8, R8, R22, RZ ;  /* 0x000000160808723c */ /* 0x000ff000000418ff */
[C---:B-1----:R-:W-:Y:S08]  /*8ad0*/  HMMA.16816.F32.BF16 R180, R12.reuse, R24, RZ ;  /* 0x000000180cb4723c */ /* 0x042ff000000418ff */
[----:B------:R-:W-:Y:S01]  /*8ae0*/  HMMA.16816.F32.BF16 R192, R12, R26, RZ ;  /* 0x0000001a0cc0723c */ /* 0x000fe200000418ff */
[----:B------:R-:W-:Y:S07]  /*8af0*/  LDSM.16.M88.4 R24, [R240+0x8000] ;  /* 0x00800000f018783b */ /* 0x000fee0000000200 */
[C---:B--2---:R-:W-:Y:S08]  /*8b00*/  HMMA.16816.F32.BF16 R208, R4.reuse, R28, R140 ;  /* 0x0000001c04d0723c */ /* 0x044ff0000004188c */
[C---:B----4-:R-:W-:Y:S01]  /*8b10*/  HMMA.16816.F32.BF16 R204, R4.reuse, R32, R132 ;  /* 0x0000002004cc723c */ /* 0x050fe20000041884 */
[----:B------:R-:W-:Y:S07]  /*8b20*/  LDSM.16.M88.4 R132, [R243+0x8000] ;  /* 0x00800000f384783b */ /* 0x000fee0000000200 */
[C---:B------:R-:W-:Y:S08]  /*8b30*/  HMMA.16816.F32.BF16 R196, R4.reuse, R30, R136 ;  /* 0x0000001e04c4723c */ /* 0x040ff00000041888 */
[----:B------:R-:W-:Y:S01]  /*8b40*/  HMMA.16816.F32.BF16 R188, R4, R34, R8 ;  /* 0x0000002204bc723c */ /* 0x000fe20000041808 */
[----:B------:R-:W1:Y:S04]  /*8b50*/  LDSM.16.M88.4 R4, [R242+0x2000] ;  /* 0x00200000f204783b */ /* 0x000e680000000200 */
[----:B------:R-:W-:Y:S03]  /*8b60*/  LDSM.16.M88.4 R8, [R242] ;  /* 0x00000000f208783b */ /* 0x000fe60000000200 */
[C---:B------:R-:W-:Y:S08]  /*8b70*/  HMMA.16816.F32.BF16 R176, R12.reuse, R20, RZ ;  /* 0x000000140cb0723c */ /* 0x040ff000000418ff */
[----:B------:R-:W-:Y:S01]  /*8b80*/  HMMA.16816.F32.BF16 R200, R12, R22, RZ ;  /* 0x000000160cc8723c */ /* 0x000fe200000418ff */
[----:B------:R-:W2:Y:S04]  /*8b90*/  LDSM.16.M88.4 R20, [R240+0x8800] ;  /* 0x00880000f014783b */ /* 0x000ea80000000200 */
[----:B------:R-:W3:Y:S03]  /*8ba0*/  LDSM.16.M88.4 R12, [R215+0x2000] ;  /* 0x00200000d70c783b */ /* 0x000ee60000000200 */
[C---:B------:R-:W-:Y:S08]  /*8bb0*/  HMMA.16816.F32.BF16 R184, R16.reuse, R28, R180 ;  /* 0x0000001c10b8723c */ /* 0x040ff000000418b4 */
[C---:B------:R-:W-:Y:S08]  /*8bc0*/  HMMA.16816.F32.BF16 R136, R16.reuse, R30, R192 ;  /* 0x0000001e1088723c */ /* 0x040ff000000418c0 */
[C---:B------:R-:W-:Y:S08]  /*8bd0*/  HMMA.16816.F32.BF16 R140, R16.reuse, R32, R176 ;  /* 0x00000020108c723c */ /* 0x040ff000000418b0 */
[----:B------:R-:W-:Y:S01]  /*8be0*/  HMMA.16816.F32.BF16 R28, R16, R34, R200 ;  /* 0x00000022101c723c */ /* 0x000fe200000418c8 */
[----:B------:R-:W4:Y:S07]  /*8bf0*/  LDSM.16.M88.4 R32, [R243+0x8800] ;  /* 0x00880000f320783b */ /* 0x000f2e0000000200 */
[C---:B-1----:R-:W-:Y:S08]  /*8c00*/  HMMA.16816.F32.BF16 R16, R4.reuse, R24, R208 ;  /* 0x000000180410723c */ /* 0x042ff000000418d0 */
[C---:B------:R-:W-:Y:S08]  /*8c10*/  HMMA.16816.F32.BF16 R180, R4.reuse, R26, R196 ;  /* 0x0000001a04b4723c */ /* 0x040ff000000418c4 */
[----:B--2---:R-:W-:Y:S08]  /*8c20*/  HMMA.16816.F32.BF16 R192, R4, R22, R188 ;  /* 0x0000001604c0723c */ /* 0x004ff000000418bc */
[C---:B------:R-:W-:Y:S08]  /*8c30*/  HMMA.16816.F32.BF16 R184, R8.reuse, R24, R184 ;  /* 0x0000001808b8723c */ /* 0x040ff000000418b8 */
[C---:B------:R-:W-:Y:S08]  /*8c40*/  HMMA.16816.F32.BF16 R196, R8.reuse, R26, R136 ;  /* 0x0000001a08c4723c */ /* 0x040ff00000041888 */
[C---:B------:R-:W-:Y:S08]  /*8c50*/  HMMA.16816.F32.BF16 R188, R8.reuse, R20, R140 ;  /* 0x0000001408bc723c */ /* 0x040ff0000004188c */
[----:B------:R-:W-:Y:S01]  /*8c60*/  HMMA.16816.F32.BF16 R176, R8, R22, R28 ;  /* 0x0000001608b0723c */ /* 0x000fe2000004181c */
[----:B------:R-:W1:Y:S04]  /*8c70*/  LDSM.16.M88.4 R8, [R215] ;  /* 0x00000000d708783b */ /* 0x000e680000000200 */
[----:B------:R-:W-:Y:S03]  /*8c80*/  LDSM.16.M88.4 R28, [R214+UR5+0x9800] ;  /* 0x00980005d61c783b */ /* 0x000fe60008000200 */
[----:B------:R-:W-:Y:S01]  /*8c90*/  HMMA.16816.F32.BF16 R204, R4, R20, R204 ;  /* 0x0000001404cc723c */ /* 0x000fe200000418cc */
[----:B------:R-:W-:Y:S07]  /*8ca0*/  LDSM.16.M88.4 R4, [R213+0x6000] ;  /* 0x00600000d504783b */ /* 0x000fee0000000200 */
[C---:B---3--:R-:W-:Y:S01]  /*8cb0*/  HMMA.16816.F32.BF16 R140, R12.reuse, R132, R16 ;  /* 0x000000840c8c723c */ /* 0x048fe20000041810 */
[----:B------:R-:W2:Y:S07]  /*8cc0*/  LDSM.16.M88.4 R16, [R214+UR5+0x9000] ;  /* 0x00900005d610783b */ /* 0x000eae0008000200 */
[C---:B------:R-:W-:Y:S08]  /*8cd0*/  HMMA.16816.F32.BF16 R136, R12.reuse, R134, R180 ;  /* 0x000000860c88723c */ /* 0x040ff000000418b4 */
[C---:B----4-:R-:W-:Y:S08]  /*8ce0*/  HMMA.16816.F32.BF16 R24, R12.reuse, R32, R204 ;  /* 0x000000200c18723c */ /* 0x050ff000000418cc */
[----:B------:R-:W-:Y:S01]  /*8cf0*/  HMMA.16816.F32.BF16 R20, R12, R34, R192 ;  /* 0x000000220c14723c */ /* 0x000fe200000418c0 */
        /* <DEDUP_REMOVED lines=12> */
[----:B------:R-:W2:Y:S03]  /*8dc0*/  LDSM.16.M88.4 R20, [R241+0x9000] ;  /* 0x00900000f114783b */ /* 0x000ea60000000200 */
[C---:B---3--:R-:W-:Y:S08]  /*8dd0*/  HMMA.16816.F32.BF16 R184, R12.reuse, R16, R184 ;  /* 0x000000100cb8723c */ /* 0x048ff000000418b8 */
[C---:B------:R-:W-:Y:S01]  /*8de0*/  HMMA.16816.F32.BF16 R192, R12.reuse, R18, R192 ;  /* 0x000000120cc0723c */ /* 0x040fe200000418c0 */
[----:B------:R-:W-:Y:S07]  /*8df0*/  LDSM.16.M88.4 R16, [R242+0x4000] ;  /* 0x00400000f210783b */ /* 0x000fee0000000200 */
[C---:B------:R-:W-:Y:S08]  /*8e00*/  HMMA.16816.F32.BF16 R180, R12.reuse, R28, R180 ;  /* 0x0000001c0cb4723c */ /* 0x040ff000000418b4 */
[----:B------:R-:W-:Y:S01]  /*8e10*/  HMMA.16816.F32.BF16 R176, R12, R30, R32 ;  /* 0x0000001e0cb0723c */ /* 0x000fe20000041820 */
[----:B------:R-:W-:Y:S04]  /*8e20*/  LDSM.16.M88.4 R12, [R242+0x6000] ;  /* 0x00600000f20c783b */ /* 0x000fe80000000200 */
[----:B------:R-:W3:Y:S04]  /*8e30*/  LDSM.16.M88.4 R32, [R240+0x9000] ;  /* 0x00900000f020783b */ /* 0x000ee80000000200 */
[----:B------:R-:W4:Y:S01]  /*8e40*/  LDSM.16.M88.4 R28, [R240+0x9800] ;  /* 0x00980000f01c783b */ /* 0x000f220000000200 */
[C---:B-1----:R-:W-:Y:S08]  /*8e50*/  HMMA.16816.F32.BF16 R132, R4.reuse, R24, R132 ;  /* 0x000000180484723c */ /* 0x042ff00000041884 */
[C---:B--2---:R-:W-:Y:S08]  /*8e60*/  HMMA.16816.F32.BF16 R140, R4.reuse, R20, R140 ;  /* 0x00000014048c723c */ /* 0x044ff0000004188c */
        /* <DEDUP_REMOVED lines=9> */
[C---:B---3--:R-:W-:Y:S08]  /*8f00*/  HMMA.16816.F32.BF16 R180, R12.reuse, R32, R140 ;  /* 0x000000200cb4723c */ /* 0x048ff0000004188c */
[C---:B----4-:R-:W-:Y:S08]  /*8f10*/  HMMA.16816.F32.BF16 R140, R12.reuse, R28, R132 ;  /* 0x0000001c0c8c723c */ /* 0x050ff00000041884 */
        /* <DEDUP_REMOVED lines=8> */
[-C--:B-1----:R-:W-:Y:S08]  /*8fa0*/  HMMA.16816.F32.BF16 R24, R8, R20.reuse, R24 ;  /* 0x000000140818723c */ /* 0x082ff00000041818 */
[C---:B------:R-:W-:Y:S08]  /*8fb0*/  HMMA.16816.F32.BF16 R180, R4.reuse, R20, R180 ;  /* 0x0000001404b4723c */ /* 0x040ff000000418b4 */
[----:B--2---:R-:W-:Y:S08]  /*8fc0*/  HMMA.16816.F32.BF16 R184, R4, R14, R132 ;  /* 0x0000000e04b8723c */ /* 0x004ff00000041884 */
[C---:B------:R-:W-:Y:S08]  /*8fd0*/  HMMA.16816.F32.BF16 R28, R8.reuse, R22, R32 ;  /* 0x00000016081c723c */ /* 0x040ff00000041820 */
[C---:B------:R-:W-:Y:S08]  /*8fe0*/  HMMA.16816.F32.BF16 R136, R8.reuse, R12, R136 ;  /* 0x0000000c0888723c */ /* 0x040ff00000041888 */
[----:B------:R-:W-:Y:S01]  /*8ff0*/  HMMA.16816.F32.BF16 R132, R8, R14, R16 ;  /* 0x0000000e0884723c */ /* 0x000fe20000041810 */
[----:B------:R-:W-:-:S02]  /*9000*/  VIADD R8, R0, 0xffffffa0 ;  /* 0xffffffa000087836 */ /* 0x000fc40000000000 */
[C---:B------:R-:W-:Y:S02]  /*9010*/  VIADD R10, R0.reuse, 0xffffffa9 ;  /* 0xffffffa9000a7836 */ /* 0x040fe40000000000 */
[----:B------:R-:W-:Y:S01]  /*9020*/  VIADD R9, R0, 0xffffffb0 ;  /* 0xffffffb000097836 */ /* 0x000fe20000000000 */
[----:B------:R-:W-:Y:S01]  /*9030*/  BAR.SYNC.DEFER_BLOCKING 0x0 ;  /* 0x0000000000007b1d */ /* 0x000fe20000010000 */
[-C--:B------:R-:W-:Y:S01]  /*9040*/  ISETP.GT.AND P5, PT, R227, R8.reuse, PT ;  /* 0x00000008e300720c */ /* 0x080fe20003fa4270 */
[----:B------:R-:W-:Y:S01]  /*9050*/  HMMA.16816.F32.BF16 R176, R4, R22, R176 ;  /* 0x0000001604b0723c */ /* 0x000fe200000418b0 */
[----:B------:R-:W-:Y:S01]  /*9060*/  ISETP.GT.AND P3, PT, R2, R8, PT ;  /* 0x000000080200720c */ /* 0x000fe20003f64270 */
[----:B------:R-:W-:-:S03]  /*9070*/  VIADD R11, R0, 0xffffffa8 ;  /* 0xffffffa8000b7836 */ /* 0x000fc60000000000 */
[----:B------:R-:W-:-:S03]  /*9080*/  FSEL R14, R182, -INF , !P3 ;  /* 0xff800000b60e7808 */ /* 0x000fc60005800000 */
[----:B------:R-:W-:Y:S01]  /*9090*/  HMMA.16816.F32.BF16 R140, R4, R12, R140 ;  /* 0x0000000c048c723c */ /* 0x000fe2000004188c */
[C---:B------:R-:W-:Y:S01]  /*90a0*/  VIADD R6, R227.reuse, 0x40 ;  /* 0x00000040e3067836 */ /* 0x040fe20000000000 */
[----:B------:R-:W-:Y:S01]  /*90b0*/  FSEL R13, R24, -INF , !P5 ;  /* 0xff800000180d7808 */ /* 0x000fe20006800000 */
[----:B------:R-:W-:Y:S02]  /*90c0*/  VIADD R12, R0, 0xffffffa1 ;  /* 0xffffffa1000c7836 */ /* 0x000fe40000000000 */
[C---:B------:R-:W-:Y:S01]  /*90d0*/  VIADD R7, R227.reuse, 0x8 ;  /* 0x00000008e3077836 */ /* 0x040fe20000000000 */
[----:B------:R-:W-:Y:S01]  /*90e0*/  ISETP.GT.AND P0, PT, R6, R8, PT ;  /* 0x000000080600720c */ /* 0x000fe20003f04270 */
[----:B------:R-:W-:Y:S01]  /*90f0*/  VIADD R4, R0, 0xffffffb1 ;  /* 0xffffffb100047836 */ /* 0x000fe20000000000 */
[-C--:B------:R-:W-:Y:S01]  /*9100*/  ISETP.GT.AND P5, PT, R6, R12.reuse, PT ;  /* 0x0000000c0600720c */ /* 0x080fe20003fa4270 */
[----:B------:R-:W-:Y:S01]  /*9110*/  VIADD R5, R0, 0xffffffb8 ;  /* 0xffffffb800057836 */ /* 0x000fe20000000000 */
[----:B------:R-:W-:-:S02]  /*9120*/  ISETP.GT.AND P3, PT, R227, R12, PT ;  /* 0x0000000ce300720c */ /* 0x000fc40003f64270 */
[----:B------:R-:W-:Y:S02]  /*9130*/  FSEL R20, R181, -INF , !P5 ;  /* 0xff800000b5147808 */ /* 0x000fe40006800000 */
[----:B------:R-:W-:Y:S02]  /*9140*/  ISETP.GT.AND P5, PT, R7, R12, PT ;  /* 0x0000000c0700720c */ /* 0x000fe40003fa4270 */
[----:B------:R-:W-:Y:S02]  /*9150*/  FSEL R15, R25, -INF , !P3 ;  /* 0xff800000190f7808 */ /* 0x000fe40005800000 */
[----:B------:R-:W-:Y:S02]  /*9160*/  ISETP.GE.AND P3, PT, R8, R228, PT ;  /* 0x000000e40800720c */ /* 0x000fe40003f66270 */
[----:B------:R-:W-:Y:S02]  /*9170*/  FSEL R22, R180, -INF , !P0 ;  /* 0xff800000b4167808 */ /* 0x000fe40004000000 */
[----:B------:R-:W-:-:S02]  /*9180*/  ISETP.GT.AND P0, PT, R2, R12, PT ;  /* 0x0000000c0200720c */ /* 0x000fc40003f04270 */
[----:B------:R-:W-:Y:S02]  /*9190*/  FSEL R23, R27, -INF , !P5 ;  /* 0xff8000001b177808 */ /* 0x000fe40006800000 */
[C---:B------:R-:W-:Y:S02]  /*91a0*/  ISETP.GT.AND P5, PT, R6.reuse, R10, PT ;  /* 0x0000000a0600720c */ /* 0x040fe40003fa4270 */
[----:B------:R-:W-:Y:S02]  /*91b0*/  FSEL R21, R13, -INF , !P3 ;  /* 0xff8000000d157808 */ /* 0x000fe40005800000 */
[C---:B------:R-:W-:Y:S02]  /*91c0*/  ISETP.GT.AND P3, PT, R6.reuse, R9, PT ;  /* 0x000000090600720c */ /* 0x040fe40003f64270 */
        /* <DEDUP_REMOVED lines=9> */
[CC--:B------:R-:W-:Y:S02]  /*9260*/  ISETP.GT.AND P5, PT, R7.reuse, R4.reuse, PT ;  /* 0x000000040700720c */ /* 0x0c0fe40003fa4270 */
        /* <DEDUP_REMOVED lines=8> */
[----:B------:R-:W-:Y:S02]  /*92f0*/  ISETP.GT.AND P3, PT, R2, R11, PT ;  /* 0x0000000b0200720c */ /* 0x000fe40003f64270 */
[----:B------:R-:W-:-:S02]  /*9300*/  FSEL R141, R184, -INF , !P0 ;  /* 0xff800000b88d7808 */ /* 0x000fc40004000000 */
[C---:B------:R-:W-:Y:S02]  /*9310*/  ISETP.GT.AND P0, PT, R7.reuse, R9, PT ;  /* 0x000000090700720c */ /* 0x040fe40003f04270 */
[----:B------:R-:W-:Y:S02]  /*9320*/  FSEL R16, R178, -INF , !P3 ;  /* 0xff800000b2107808 */ /* 0x000fe40005800000 */
[----:B------:R-:W-:Y:S02]  /*9330*/  ISETP.GE.AND P3, PT, R8, R231, PT ;  /* 0x000000e70800720c */ /* 0x000fe40003f66270 */
[----:B------:R-:W-:Y:S02]  /*9340*/  FSEL R177, R138, -INF , !P0 ;  /* 0xff8000008ab17808 */ /* 0x000fe40004000000 */
[----:B------:R-:W-:Y:S02]  /*9350*/  ISETP.GE.AND P0, PT, R8, R229, PT ;  /* 0x000000e50800720c */ /* 0x000fe40003f06270 */
[----:B------:R-:W-:-:S02]  /*9360*/  ISETP.GT.AND P6, PT, R7, R10, PT ;  /* 0x0000000a0700720c */ /* 0x000fc40003fc4270 */
[----:B------:R-:W-:Y:S02]  /*9370*/  FSEL R25, R14, -INF , !P3 ;  /* 0xff8000000e197808 */ /* 0x000fe40005800000 */
[----:B------:R-:W-:Y:S02]  /*9380*/  ISETP.GT.AND P3, PT, R2, R10, PT ;  /* 0x0000000a0200720c */ /* 0x000fe40003f64270 */
[----:B------:R-:W-:Y:S02]  /*9390*/  ISETP.GT.AND P5, PT, R227, R11, PT ;  /* 0x0000000be300720c */ /* 0x000fe40003fa4270 */
[----:B------:R-:W-:Y:S02]  /*93a0*/  FSEL R30, R19, -INF , !P0 ;  /* 0xff800000131e7808 */ /* 0x000fe40004000000 */
[----:B------:R-:W-:Y:S02]  /*93b0*/  FSEL R26, R31, -INF , !P6 ;  /* 0xff8000001f1a7808 */ /* 0x000fe40007000000 */
[----:B------:R-:W-:-:S02]  /*93c0*/  ISETP.GE.AND P0, PT, R12, R228, PT ;  /* 0x000000e40c00720c */ /* 0x000fc40003f06270 */
[----:B------:R-:W-:Y:S02]  /*93d0*/  ISETP.GT.AND P6, PT, R7, R3, PT ;  /* 0x000000030700720c */ /* 0x000fe40003fc4270 */
[----:B------:R-:W-:Y:S02]  /*93e0*/  FSEL R7, R179, -INF , !P3 ;  /* 0xff800000b3077808 */ /* 0x000fe40005800000 */
[----:B------:R-:W-:Y:S02]  /*93f0*/  FSEL R6, R28, -INF , !P5 ;  /* 0xff8000001c067808 */ /* 0x000fe40006800000 */
[----:B------:R-:W-:Y:S02]  /*9400*/  ISETP.GE.AND P3, PT, R11, R228, PT ;  /* 0x000000e40b00720c */ /* 0x000fe40003f66270 */
[----:B------:R-:W-:Y:S02]  /*9410*/  ISETP.GE.AND P5, PT, R8, R230, PT ;  /* 0x000000e60800720c */ /* 0x000fe40003fa6270 */
[----:B------:R-:W-:-:S02]  /*9420*/  FSEL R13, R15, -INF , !P0 ;  /* 0xff8000000f0d7808 */ /* 0x000fc40004000000 */
[----:B------:R-:W-:Y:S02]  /*9430*/  FSEL R138, R135, -INF , !P6 ;  /* 0xff800000878a7808 */ /* 0x000fe40007000000 */
[----:B------:R-:W-:Y:S02]  /*9440*/  ISETP.GE.AND P0, PT, R12, R229, PT ;  /* 0x000000e50c00720c */ /* 0x000fe40003f06270 */
[----:B------:R-:W-:Y:S02]  /*9450*/  ISETP.GT.AND P6, PT, R227, R10, PT ;  /* 0x0000000ae300720c */ /* 0x000fe40003fc4270 */
[----:B------:R-:W-:Y:S02]  /*9460*/  FSEL R24, R6, -INF , !P3 ;  /* 0xff80000006187808 */ /* 0x000fe40005800000 */
[----:B------:R-:W-:Y:S02]  /*9470*/  FSEL R22, R22, -INF , !P5 ;  /* 0xff80000016167808 */ /* 0x000fe40006800000 */
[----:B------:R-:W-:-:S02]  /*9480*/  ISETP.GT.AND P3, PT, R2, R9, PT ;  /* 0x000000090200720c */ /* 0x000fc40003f64270 */
[C---:B------:R-:W-:Y:S02]  /*9490*/  ISETP.GE.AND P5, PT, R12.reuse, R231, PT ;  /* 0x000000e70c00720c */ /* 0x040fe40003fa6270 */
        /* <DEDUP_REMOVED lines=19> */
[----:B------:R-:W-:Y:S02]  /*95d0*/  FSEL R33, R7, -INF , !P0 ;  /* 0xff80000007217808 */ /* 0x000fe40004000000 */
[----:B------:R-:W-:Y:S02]  /*95e0*/  FSEL R20, R20, -INF , !P6 ;  /* 0xff80000014147808 */ /* 0x000fe40007000000 */
[----:B------:R-:W-:Y:S02]  /*95f0*/  ISETP.GE.AND P5, PT, R10, R230, PT ;  /* 0x000000e60a00720c */ /* 0x000fe40003fa6270 */
[----:B------:R-:W-:-:S02]  /*9600*/  ISETP.GT.AND P0, PT, R227, R5, PT ;  /* 0x00000005e300720c */ /* 0x000fc40003f04270 */
[----:B------:R-:W-:Y:S02]  /*9610*/  ISETP.GT.AND P6, PT, R227, R4, PT ;  /* 0x00000004e300720c */ /* 0x000fe40003fc4270 */
[----:B------:R-:W-:Y:S02]  /*9620*/  FSEL R183, R6, -INF , !P3 ;  /* 0xff80000006b77808 */ /* 0x000fe40005800000 */
[----:B------:R-:W-:Y:S02]  /*9630*/  ISETP.GE.AND P3, PT, R9, R230, PT ;  /* 0x000000e60900720c */ /* 0x000fe40003f66270 */
[----:B------:R-:W-:Y:S02]  /*9640*/  FSEL R29, R180, -INF , !P5 ;  /* 0xff800000b41d7808 */ /* 0x000fe40006800000 */
[----:B------:R-:W-:Y:S02]  /*9650*/  FSEL R7, R132, -INF , !P0 ;  /* 0xff80000084077808 */ /* 0x000fe40004000000 */
[----:B------:R-:W-:-:S02]  /*9660*/  FSEL R8, R137, -INF , !P6 ;  /* 0xff80000089087808 */ /* 0x000fc40007000000 */
[C---:B------:R-:W-:Y:S02]  /*9670*/  ISETP.GE.AND P5, PT, R9.reuse, R229, PT ;  /* 0x000000e50900720c */ /* 0x040fe40003fa6270 */
[----:B------:R-:W-:Y:S02]  /*9680*/  ISETP.GE.AND P0, PT, R9, R231, PT ;  /* 0x000000e70900720c */ /* 0x000fe40003f06270 */
[----:B------:R-:W-:Y:S02]  /*9690*/  ISETP.GE.AND P6, PT, R10, R229, PT ;  /* 0x000000e50a00720c */ /* 0x000fe40003fc6270 */
[----:B------:R-:W-:Y:S02]  /*96a0*/  FSEL R190, R181, -INF , !P3 ;  /* 0xff800000b5be7808 */ /* 0x000fe40005800000 */
[----:B------:R-:W-:Y:S02]  /*96b0*/  ISETP.GT.U32.AND P3, PT, R233, R249, PT ;  /* 0x000000f9e900720c */ /* 0x000fe40003f64070 */
[----:B------:R-:W-:-:S02]  /*96c0*/  FSEL R188, R177, -INF , !P5 ;  /* 0xff800000b1bc7808 */ /* 0x000fc40006800000 */
[----:B------:R-:W-:Y:S02]  /*96d0*/  FSEL R191, R12, -INF , !P0 ;  /* 0xff8000000cbf7808 */ /* 0x000fe40004000000 */
[----:B------:R-:W-:Y:S02]  /*96e0*/  FSEL R26, R26, -INF , !P6 ;  /* 0xff8000001a1a7808 */ /* 0x000fe40007000000 */
[C---:B------:R-:W-:Y:S02]  /*96f0*/  ISETP.GE.AND P5, PT, R4.reuse, R228, PT ;  /* 0x000000e40400720c */ /* 0x040fe40003fa6270 */
[----:B------:R-:W-:Y:S02]  /*9700*/  ISETP.GE.AND P0, PT, R4, R229, PT ;  /* 0x000000e50400720c */ /* 0x000fe40003f06270 */
[----:B------:R-:W-:Y:S02]  /*9710*/  ISETP.GT.AND P6, PT, R227, R3, PT ;  /* 0x00000003e300720c */ /* 0x000fe40003fc4270 */
[----:B------:R-:W-:-:S02]  /*9720*/  FMNMX3.FTZ R135, R225, R21, R13, !PT ;  /* 0x00000015e1877276 */ /* 0x000fc4000781000d */
[----:B------:R-:W-:Y:S02]  /*9730*/  FSEL R180, R8, -INF , !P5 ;  /* 0xff80000008b47808 */ /* 0x000fe40006800000 */
[----:B------:R-:W-:Y:S02]  /*9740*/  FSEL R189, R189, -INF , !P0 ;  /* 0xff800000bdbd7808 */ /* 0x000fe40004000000 */
[----:B------:R-:W-:Y:S02]  /*9750*/  FSEL R6, R133, -INF , !P6 ;  /* 0xff80000085067808 */ /* 0x000fe40007000000 */
[-C--:B------:R-:W-:Y:S02]  /*9760*/  ISETP.GE.AND P5, PT, R5, R228.reuse, PT ;  /* 0x000000e40500720c */ /* 0x080fe40003fa6270 */
[----:B------:R-:W-:Y:S02]  /*9770*/  ISETP.GE.AND P0, PT, R3, R228, PT ;  /* 0x000000e40300720c */ /* 0x000fe40003f06270 */
[----:B------:R-:W-:-:S02]  /*9780*/  FMNMX3.FTZ R135, R135, R24, R23, !PT ;  /* 0x0000001887877276 */ /* 0x000fc40007810017 */
[----:B------:R-:W-:Y:S02]  /*9790*/  FSEL R182, R7, -INF , !P5 ;  /* 0xff80000007b67808 */ /* 0x000fe40006800000 */
[----:B------:R-:W-:Y:S02]  /*97a0*/  FSEL R184, R6, -INF , !P0 ;  /* 0xff80000006b87808 */ /* 0x000fe40004000000 */
[----:B------:R-:W-:Y:S02]  /*97b0*/  FMNMX3.FTZ R135, R135, R183, R180, !PT ;  /* 0x000000b787877276 */ /* 0x000fe400078100b4 */
[----:B------:R-:W-:Y:S02]  /*97c0*/  ISETP.GE.AND P5, PT, R4, R230, PT ;  /* 0x000000e60400720c */ /* 0x000fe40003fa6270 */
[----:B------:R-:W-:Y:S02]  /*97d0*/  ISETP.GE.AND P6, PT, R5, R229, PT ;  /* 0x000000e50500720c */ /* 0x000fe40003fc6270 */
[----:B------:R-:W-:-:S02]  /*97e0*/  FMNMX3.FTZ R134, R232, R30, R28, !PT ;  /* 0x0000001ee8867276 */ /* 0x000fc4000781001c */
[----:B------:R-:W-:Y:S01]  /*97f0*/  FMNMX3.FTZ R135, R135, R182, R184, !PT ;  /* 0x000000b687877276 */ /* 0x000fe200078100b8 */
[----:B------:R-:W-:Y:S08]  /*9800*/  @!P3 BRA `(.L_x_1396) ;  /* 0x0000000000a4b947 */ /* 0x000ff00003800000 */
        /* <DEDUP_REMOVED lines=18> */
[----:B------:R-:W-:Y:S01]  /*9930*/  @!P2 IMAD.IADD R6, R12, 0x1, R11 ;  /* 0x000000010c06a824 */ /* 0x000fe200078e020b */
        /* <DEDUP_REMOVED lines=22> */
.L_x_1396:
[----:B------:R-:W-:Y:S01]  /*9aa0*/  ISETP.GE.AND P0, PT, R3, R229, PT ;  /* 0x000000e50300720c */ /* 0x000fe20003f06270 */
[----:B------:R-:W-:Y:S01]  /*9ab0*/  SHFL.BFLY PT, R8, R135, 0x2, 0x1f ;  /* 0x0c401f0087087f89 */ /* 0x000fe200000e0000 */
[----:B------:R-:W-:Y:S02]  /*9ac0*/  FMNMX3.FTZ R134, R134, R27, R26, !PT ;  /* 0x0000001b86867276 */ /* 0x000fe4000781001a */
[----:B------:R-:W-:Y:S02]  /*9ad0*/  FSEL R139, R139, -INF , !P6 ;  /* 0xff8000008b8b7808 */ /* 0x000fe40007000000 */
[----:B------:R-:W-:Y:S02]  /*9ae0*/  FSEL R132, R138, -INF , !P0 ;  /* 0xff8000008a847808 */ /* 0x000fe40004000000 */
[----:B------:R-:W-:Y:S02]  /*9af0*/  FMNMX3.FTZ R134, R134, R188, R189, !PT ;  /* 0x000000bc86867276 */ /* 0x000fe400078100bd */
[----:B------:R-:W-:-:S02]  /*9b00*/  ISETP.GT.AND P0, PT, R2, R5, PT ;  /* 0x000000050200720c */ /* 0x000fc40003f04270 */
[----:B------:R-:W-:Y:S02]  /*9b10*/  FMNMX3.FTZ R134, R134, R139, R132, !PT ;  /* 0x0000008b86867276 */ /* 0x000fe40007810084 */
[-C--:B------:R-:W-:Y:S02]  /*9b20*/  ISETP.GE.AND P6, PT, R5, R230.reuse, PT ;  /* 0x000000e60500720c */ /* 0x080fe40003fc6270 */
[----:B-1----:R-:W-:Y:S01]  /*9b30*/  FSEL R7, R186, -INF , !P0 ;  /* 0xff800000ba077808 */ /* 0x002fe20004000000 */
[----:B------:R-:W1:Y:S01]  /*9b40*/  SHFL.BFLY PT, R9, R134, 0x2, 0x1f ;  /* 0x0c401f0086097f89 */ /* 0x000e6200000e0000 */
[----:B------:R-:W-:Y:S02]  /*9b50*/  FSEL R138, R140, -INF , !P5 ;  /* 0xff8000008c8a7808 */ /* 0x000fe40006800000 */
[----:B------:R-:W-:Y:S02]  /*9b60*/  FSEL R181, R141, -INF , !P6 ;  /* 0xff8000008db57808 */ /* 0x000fe40007000000 */
[----:B------:R-:W-:-:S02]  /*9b70*/  ISETP.GE.AND P0, PT, R3, R230, PT ;  /* 0x000000e60300720c */ /* 0x000fc40003f06270 */
[----:B------:R-:W-:Y:S02]  /*9b80*/  ISETP.GE.AND P5, PT, R4, R231, PT ;  /* 0x000000e70400720c */ /* 0x000fe40003fa6270 */
[----:B------:R-:W-:Y:S02]  /*9b90*/  ISETP.GT.AND P6, PT, R2, R3, PT ;  /* 0x000000030200720c */ /* 0x000fe40003fc4270 */
[----:B------:R-:W-:Y:S02]  /*9ba0*/  FMNMX3.FTZ R4, R217, R25, R32, !PT ;  /* 0x00000019d9047276 */ /* 0x000fe40007810020 */
[----:B------:R-:W-:Y:S02]  /*9bb0*/  FMNMX3.FTZ R2, R224, R22, R20, !PT ;  /* 0x00000016e0027276 */ /* 0x000fe40007810014 */
[----:B------:R-:W-:Y:S02]  /*9bc0*/  FSEL R137, R176, -INF , !P0 ;  /* 0xff800000b0897808 */ /* 0x000fe40004000000 */
[----:B------:R-:W-:Y:S01]  /*9bd0*/  FSEL R6, R187, -INF , !P6 ;  /* 0xff800000bb067808 */ /* 0x000fe20007000000 */
[----:B------:R-:W-:Y:S01]  /*9be0*/  LDSM.16.MT88.4 R176, [R220+0xa000] ;  /* 0x00a00000dcb0783b */ /* 0x000fe20000004200 */
[----:B------:R-:W-:-:S02]  /*9bf0*/  ISETP.GE.AND P0, PT, R3, R231, PT ;  /* 0x000000e70300720c */ /* 0x000fc40003f06270 */
[----:B------:R-:W-:Y:S02]  /*9c00*/  ISETP.GE.AND P6, PT, R5, R231, PT ;  /* 0x000000e70500720c */ /* 0x000fe40003fc6270 */
[----:B------:R-:W-:Y:S02]  /*9c10*/  FSEL R185, R35, -INF , !P5 ;  /* 0xff80000023b97808 */ /* 0x000fe40006800000 */
[----:B------:R-:W-:Y:S02]  /*9c20*/  FMNMX3.FTZ R3, R4, R34, R33, !PT ;  /* 0x0000002204037276 */ /* 0x000fe40007810021 */
[----:B------:R-:W-:Y:S02]  /*9c30*/  FMNMX3.FTZ R2, R2, R31, R29, !PT ;  /* 0x0000001f02027276 */ /* 0x000fe4000781001d */
[----:B------:R-:W-:Y:S02]  /*9c40*/  MOV R18, R234 ;  /* 0x000000ea00127202 */ /* 0x000fe40000000f00 */
[----:B------:R-:W-:-:S02]  /*9c50*/  FSEL R187, R7, -INF , !P6 ;  /* 0xff80000007bb7808 */ /* 0x000fc40007000000 */
[----:B------:R-:W-:Y:S02]  /*9c60*/  FSEL R234, R6, -INF , !P0 ;  /* 0xff80000006ea7808 */ /* 0x000fe40004000000 */
[----:B------:R-:W-:Y:S02]  /*9c70*/  FMNMX3.FTZ R3, R3, R191, R185, !PT ;  /* 0x000000bf03037276 */ /* 0x000fe400078100b9 */
[----:B------:R-:W-:Y:S02]  /*9c80*/  FMNMX3.FTZ R2, R2, R190, R138, !PT ;  /* 0x000000be02027276 */ /* 0x000fe4000781008a */
[----:B------:R-:W-:Y:S02]  /*9c90*/  FMNMX3.FTZ R3, R3, R187, R234, !PT ;  /* 0x000000bb03037276 */ /* 0x000fe400078100ea */
[----:B------:R-:W-:Y:S02]  /*9ca0*/  FMNMX3.FTZ R2, R2, R181, R137, !PT ;  /* 0x000000b502027276 */ /* 0x000fe40007810089 */
[----:B-1----:R-:W-:Y:S01]  /*9cb0*/  FMNMX.FTZ R134, R134, R9, !PT ;  /* 0x0000000986867209 */ /* 0x002fe20007810000 */
[----:B------:R-:W1:Y:S01]  /*9cc0*/  SHFL.BFLY PT, R4, R3, 0x2, 0x1f ;  /* 0x0c401f0003047f89 */ /* 0x000e6200000e0000 */
[----:B------:R-:W-:-:S02]  /*9cd0*/  FMNMX.FTZ R135, R135, R8, !PT ;  /* 0x0000000887877209 */ /* 0x000fc40007810000 */
[----:B------:R-:W-:Y:S01]  /*9ce0*/  MOV R193, R18 ;  /* 0x0000001200c17202 */ /* 0x000fe20000000f00 */
[----:B------:R-:W2:Y:S01]  /*9cf0*/  SHFL.BFLY PT, R6, R2, 0x2, 0x1f ;  /* 0x0c401f0002067f89 */ /* 0x000ea200000e0000 */
[----:B------:R-:W-:Y:S02]  /*9d00*/  IADD3 R18, PT, PT, R212, 0xa040, RZ ;  /* 0x0000a040d4127810 */ /* 0x000fe40007ffe0ff */
[----:B------:R-:W-:Y:S01]  /*9d10*/  MOV R10, R238 ;  /* 0x000000ee000a7202 */ /* 0x000fe20000000f00 */
[----:B------:R-:W3:Y:S01]  /*9d20*/  SHFL.BFLY PT, R7, R134, 0x1, 0x1f ;  /* 0x0c201f0086077f89 */ /* 0x000ee200000e0000 */
[----:B------:R-:W-:Y:S02]  /*9d30*/  MOV R12, R235 ;  /* 0x000000eb000c7202 */ /* 0x000fe40000000f00 */
[----:B------:R-:W-:Y:S01]  /*9d40*/  MOV R11, R236 ;  /* 0x000000ec000b7202 */ /* 0x000fe20000000f00 */
[----:B------:R-:W4:Y:S01]  /*9d50*/  SHFL.BFLY PT, R5, R135, 0x1, 0x1f ;  /* 0x0c201f0087057f89 */ /* 0x000f2200000e0000 */
[----:B------:R-:W-:-:S02]  /*9d60*/  MOV R196, R12 ;  /* 0x0000000c00c47202 */ /* 0x000fc40000000f00 */
[----:B------:R-:W-:Y:S02]  /*9d70*/  MOV R197, R11 ;  /* 0x0000000b00c57202 */ /* 0x000fe40000000f00 */
[----:B------:R-:W-:Y:S02]  /*9d80*/  MOV R198, R10 ;  /* 0x0000000a00c67202 */ /* 0x000fe40000000f00 */
[----:B-1----:R-:W-:Y:S02]  /*9d90*/  FMNMX.FTZ R3, R3, R4, !PT ;  /* 0x0000000403037209 */ /* 0x002fe40007810000 */
[----:B--2---:R-:W-:-:S03]  /*9da0*/  FMNMX.FTZ R2, R2, R6, !PT ;  /* 0x0000000602027209 */ /* 0x004fc60007810000 */
[----:B------:R-:W1:Y:S01]  /*9db0*/  SHFL.BFLY PT, R136, R3, 0x1, 0x1f ;  /* 0x0c201f0003887f89 */ /* 0x000e6200000e0000 */
[----:B---3--:R-:W-:-:S03]  /*9dc0*/  FMNMX.FTZ R134, R134, R7, !PT ;  /* 0x0000000786867209 */ /* 0x008fc60007810000 */
[----:B------:R-:W2:Y:S01]  /*9dd0*/  SHFL.BFLY PT, R133, R2, 0x1, 0x1f ;  /* 0x0c201f0002857f89 */ /* 0x000ea200000e0000 */
[C---:B------:R-:W-:Y:S01]  /*9de0*/  FSETP.NEU.FTZ.AND P6, PT, R134.reuse, -INF , PT ;  /* 0xff8000008600780b */ /* 0x040fe20003fdd000 */
[----:B------:R-:W-:Y:S01]  /*9df0*/  FMUL.FTZ R15, R134, UR7 ;  /* 0x00000007860f7c20 */ /* 0x000fe20008410000 */
[----:B----4-:R-:W-:-:S04]  /*9e00*/  FMNMX.FTZ R135, R135, R5, !PT ;  /* 0x0000000587877209 */ /* 0x010fc80007810000 */
[----:B------:R-:W-:Y:S01]  /*9e10*/  FSEL R15, R15, RZ, P6 ;  /* 0x000000ff0f0f7208 */ /* 0x000fe20003000000 */
[C---:B------:R-:W-:Y:S01]  /*9e20*/  FMUL.FTZ R16, R135.reuse, UR7 ;  /* 0x0000000787107c20 */ /* 0x040fe20008410000 */
[----:B------:R-:W-:-:S03]  /*9e30*/  FSETP.NEU.FTZ.AND P0, PT, R135, -INF , PT ;  /* 0xff8000008700780b */ /* 0x000fc60003f1d000 */
[--C-:B------:R-:W-:Y:S01]  /*9e40*/  FFMA.FTZ R27, R27, UR7, -R15.reuse ;  /* 0x000000071b1b7c23 */ /* 0x100fe2000801080f */
[----:B------:R-:W-:Y:S01]  /*9e50*/  FSEL R16, R16, RZ, P0 ;  /* 0x000000ff10107208 */ /* 0x000fe20000000000 */
[--C-:B------:R-:W-:Y:S01]  /*9e60*/  FFMA.FTZ R26, R26, UR7, -R15.reuse ;  /* 0x000000071a1a7c23 */ /* 0x100fe2000801080f */
[----:B------:R-:W-:Y:S01]  /*9e70*/  FSEL R6, R135, RZ, P0 ;  /* 0x000000ff87067208 */ /* 0x000fe20000000000 */
[----:B------:R-:W-:Y:S01]  /*9e80*/  MUFU.EX2 R19, R27 ;  /* 0x0000001b00137308 */ /* 0x000fe20000000800 */
[----:B------:R-:W-:Y:S01]  /*9e90*/  FFMA.FTZ R30, R30, UR7, -R15 ;  /* 0x000000071e1e7c23 */ /* 0x000fe2000801080f */
[----:B-1----:R-:W-:Y:S01]  /*9ea0*/  FMNMX.FTZ R136, R3, R136, !PT ;  /* 0x0000008803887209 */ /* 0x002fe20007810000 */
[--C-:B------:R-:W-:Y:S01]  /*9eb0*/  FFMA.FTZ R13, R13, UR7, -R16.reuse ;  /* 0x000000070d0d7c23 */ /* 0x100fe20008010810 */
[----:B------:R-:W-:Y:S01]  /*9ec0*/  FSEL R3, R134, RZ, P6 ;  /* 0x000000ff86037208 */ /* 0x000fe20003000000 */
[----:B------:R-:W1:Y:S01]  /*9ed0*/  MUFU.EX2 R142, R26 ;  /* 0x0000001a008e7308 */ /* 0x000e620000000800 */
[----:B--2---:R-:W-:Y:S01]  /*9ee0*/  FMNMX.FTZ R133, R2, R133, !PT ;  /* 0x0000008502857209 */ /* 0x004fe20007810000 */
[--C-:B------:R-:W-:Y:S01]  /*9ef0*/  FFMA.FTZ R21, R21, UR7, -R16.reuse ;  /* 0x0000000715157c23 */ /* 0x100fe20008010810 */
[----:B------:R-:W-:Y:S01]  /*9f00*/  FSETP.NEU.FTZ.AND P0, PT, R136, -INF , PT ;  /* 0xff8000008800780b */ /* 0x000fe20003f1d000 */
[----:B------:R-:W-:Y:S01]  /*9f10*/  FADD.FTZ R3, R232, -R3 ;  /* 0x80000003e8037221 */ /* 0x000fe20000010000 */
[C---:B------:R-:W-:Y:S01]  /*9f20*/  FSETP.NEU.FTZ.AND P5, PT, R133.reuse, -INF , PT ;  /* 0xff8000008500780b */ /* 0x040fe20003fbd000 */
[----:B------:R-:W-:Y:S01]  /*9f30*/  FMUL.FTZ R2, R133, UR7 ;  /* 0x0000000785027c20 */ /* 0x000fe20008410000 */
[C---:B------:R-:W-:Y:S01]  /*9f40*/  FSEL R4, R136.reuse, RZ, P0 ;  /* 0x000000ff88047208 */ /* 0x040fe20000000000 */
[----:B------:R2:W-:Y:S01]  /*9f50*/  MUFU.EX2 R194, R13 ;  /* 0x0000000d00c27308 */ /* 0x0005e20000000800 */
[----:B------:R-:W-:Y:S01]  /*9f60*/  FFMA.FTZ R23, R23, UR7, -R16 ;  /* 0x0000000717177c23 */ /* 0x000fe20008010810 */
[----:B------:R-:W-:Y:S01]  /*9f70*/  FMUL.FTZ R17, R136, UR7 ;  /* 0x0000000788117c20 */ /* 0x000fe20008410000 */
[----:B------:R-:W-:Y:S01]  /*9f80*/  FSEL R2, R2, RZ, P5 ;  /* 0x000000ff02027208 */ /* 0x000fe20002800000 */
[----:B------:R-:W-:Y:S01]  /*9f90*/  MUFU.EX2 R195, R21 ;  /* 0x0000001500c37308 */ /* 0x000fe20000000800 */
[----:B------:R-:W-:Y:S01]  /*9fa0*/  FSEL R5, R133, RZ, P5 ;  /* 0x000000ff85057208 */ /* 0x000fe20002800000 */
[----:B------:R-:W-:Y:S01]  /*9fb0*/  FADD.FTZ R6, R225, -R6 ;  /* 0x80000006e1067221 */ /* 0x000fe20000010000 */
[----:B-1----:R-:W-:Y:S01]  /*9fc0*/  MOV R232, R142 ;  /* 0x0000008e00e87202 */ /* 0x002fe20000000f00 */
[--C-:B------:R-:W-:Y:S01]  /*9fd0*/  FFMA.FTZ R22, R22, UR7, -R2.reuse ;  /* 0x0000000716167c23 */ /* 0x100fe20008010802 */
[--C-:B------:R-:W-:Y:S01]  /*9fe0*/  FFMA.FTZ R20, R20, UR7, -R2.reuse ;  /* 0x0000000714147c23 */ /* 0x100fe20008010802 */
[----:B------:R-:W1:Y:S01]  /*9ff0*/  MUFU.EX2 R14, R23 ;  /* 0x00000017000e7308 */ /* 0x000e620000000800 */
[----:B------:R-:W-:Y:S01]  /*a000*/  FSEL R17, R17, RZ, P0 ;  /* 0x000000ff11117208 */ /* 0x000fe20000000000 */
[----:B------:R-:W-:Y:S01]  /*a010*/  FADD.FTZ R5, R224, -R5 ;  /* 0x80000005e0057221 */ /* 0x000fe20000010000 */
[----:B------:R-:W-:Y:S01]  /*a020*/  FFMA.FTZ R31, R31, UR7, -R2 ;  /* 0x000000071f1f7c23 */ /* 0x000fe20008010802 */
[----:B--2---:R-:W-:Y:S01]  /*a030*/  FMUL.FTZ R13, R3, UR7 ;  /* 0x00000007030d7c20 */ /* 0x004fe20008410000 */
[----:B------:R-:W-:Y:S01]  /*a040*/  FADD.FTZ R3, R217, -R4 ;  /* 0x80000004d9037221 */ /* 0x000fe20000010000 */
[----:B------:R-:W-:Y:S01]  /*a050*/  MOV R217, R19 ;  /* 0x0000001300d97202 */ /* 0x000fe20000000f00 */
[----:B------:R-:W-:Y:S01]  /*a060*/  MUFU.EX2 R238, R22 ;  /* 0x0000001600ee7308 */ /* 0x000fe20000000800 */
[----:B------:R-:W-:Y:S01]  /*a070*/  IADD3 R19, PT, PT, R212, 0xa000, RZ ;  /* 0x0000a000d4137810 */ /* 0x000fe20007ffe0ff */
[----:B------:R-:W-:Y:S01]  /*a080*/  FMUL.FTZ R3, R3, UR7 ;  /* 0x0000000703037c20 */ /* 0x000fe20008410000 */
[----:B------:R-:W-:Y:S01]  /*a090*/  FFMA.FTZ R29, R29, UR7, -R2 ;  /* 0x000000071d1d7c23 */ /* 0x000fe20008010802 */
[----:B------:R2:W3:Y:S01]  /*a0a0*/  MUFU.EX2 R239, R20 ;  /* 0x0000001400ef7308 */ /* 0x0004e20000000800 */
[----:B------:R-:W-:Y:S01]  /*a0b0*/  @P4 IADD3 R18, PT, PT, R19, -0x40, RZ ;  /* 0xffffffc013124810 */ /* 0x000fe20007ffe0ff */
[--C-:B------:R-:W-:Y:S01]  /*a0c0*/  FFMA.FTZ R25, R25, UR7, -R17.reuse ;  /* 0x0000000719197c23 */ /* 0x100fe20008010811 */
[--C-:B------:R-:W-:Y:S01]  /*a0d0*/  FFMA.FTZ R32, R32, UR7, -R17.reuse ;  /* 0x0000000720207c23 */ /* 0x100fe20008010811 */
[--C-:B------:R-:W-:Y:S01]  /*a0e0*/  FFMA.FTZ R34, R34, UR7, -R17.reuse ;  /* 0x0000000722227c23 */ /* 0x100fe20008010811 */
[----:B------:R-:W-:Y:S01]  /*a0f0*/  FFMA.FTZ R33, R33, UR7, -R17 ;  /* 0x0000000721217c23 */ /* 0x000fe20008010811 */
[----:B------:R-:W-:Y:S01]  /*a100*/  LDSM.16.MT88.4 R140, [R18] ;  /* 0x00000000128c783b */ /* 0x000fe20000004200 */
[----:B------:R-:W-:Y:S01]  /*a110*/  FMUL.FTZ R5, R5, UR7 ;  /* 0x0000000705057c20 */ /* 0x000fe20008410000 */
[----:B------:R-:W-:Y:S01]  /*a120*/  FFMA.FTZ R24, R24, UR7, -R16 ;  /* 0x0000000718187c23 */ /* 0x000fe20008010810 */
[----:B------:R-:W-:Y:S01]  /*a130*/  FFMA.FTZ R28, R28, UR7, -R15 ;  /* 0x000000071c1c7c23 */ /* 0x000fe2000801080f */
[----:B------:R-:W-:Y:S01]  /*a140*/  FMUL.FTZ R6, R6, UR7 ;  /* 0x0000000706067c20 */ /* 0x000fe20008410000 */
[----:B------:R-:W-:Y:S01]  /*a150*/  MUFU.EX2 R244, R31 ;  /* 0x0000001f00f47308 */ /* 0x000fe20000000800 */
[----:B-1----:R-:W-:Y:S01]  /*a160*/  MOV R224, R14 ;  /* 0x0000000e00e07202 */ /* 0x002fe20000000f00 */
[----:B--2---:R-:W1:Y:S02]  /*a170*/  LDSM.16.MT88.4 R20, [R212+0xa000] ;  /* 0x00a00000d414783b */ /* 0x004e640000004200 */
[----:B------:R-:W-:Y:S01]  /*a180*/  MUFU.EX2 R245, R29 ;  /* 0x0000001d00f57308 */ /* 0x000fe20000000800 */
[----:B---3--:R-:W-:-:S02]  /*a190*/  F2FP.BF16.F32.PACK_AB R4, R239, R238 ;  /* 0x000000eeef04723e */ /* 0x008fc400000010ff */
[----:B------:R-:W-:Y:S01]  /*a1a0*/  F2FP.BF16.F32.PACK_AB R8, R194, R195 ;  /* 0x000000c3c208723e */ /* 0x000fe200000010ff */
[----:B------:R-:W-:Y:S01]  /*a1b0*/  MUFU.EX2 R235, R25 ;  /* 0x0000001900eb7308 */ /* 0x000fe20000000800 */
[----:B------:R-:W-:Y:S02]  /*a1c0*/  F2FP.BF16.F32.PACK_AB R11, R232, R217 ;  /* 0x000000d9e80b723e */ /* 0x000fe400000010ff */
[----:B------:R-:W-:Y:S01]  /*a1d0*/  MOV R19, R196 ;  /* 0x000000c400137202 */ /* 0x000fe20000000f00 */
[----:B------:R-:W-:Y:S04]  /*a1e0*/  MUFU.EX2 R237, R32 ;  /* 0x0000002000ed7308 */ /* 0x000fe80000000800 */
[----:B------:R-:W-:Y:S04]  /*a1f0*/  MUFU.EX2 R236, R34 ;  /* 0x0000002200ec7308 */ /* 0x000fe80000000800 */
[----:B------:R-:W2:Y:S04]  /*a200*/  MUFU.EX2 R225, R33 ;  /* 0x0000002100e17308 */ /* 0x000ea80000000800 */
[----:B------:R3:W4:Y:S04]  /*a210*/  MUFU.EX2 R12, R5 ;  /* 0x00000005000c7308 */ /* 0x0007280000000800 */
[----:B------:R-:W5:Y:S04]  /*a220*/  MUFU.EX2 R3, R3 ;  /* 0x0000000300037308 */ /* 0x000f680000000800 */
[----:B------:R-:W1:Y:S01]  /*a230*/  MUFU.EX2 R192, R24 ;  /* 0x0000001800c07308 */ /* 0x000e620000000800 */
[----:B--2---:R-:W-:Y:S01]  /*a240*/  F2FP.BF16.F32.PACK_AB R7, R225, R236 ;  /* 0x000000ece107723e */ /* 0x004fe200000010ff */
[----:B------:R-:W-:Y:S02]  /*a250*/  LDSM.16.MT88.4 R32, [R220+0xb000] ;  /* 0x00b00000dc20783b */ /* 0x000fe40000004200 */
[----:B------:R-:W-:Y:S01]  /*a260*/  MUFU.EX2 R250, R30 ;  /* 0x0000001e00fa7308 */ /* 0x000fe20000000800 */
[----:B---3--:R-:W-:Y:S01]  /*a270*/  F2FP.BF16.F32.PACK_AB R5, R237, R235 ;  /* 0x000000ebed05723e */ /* 0x008fe200000010ff */
[----:B----4-:R-:W-:-:S02]  /*a280*/  FMUL.FTZ R148, R148, R12 ;  /* 0x0000000c94947220 */ /* 0x010fc40000410000 */
[----:B------:R-:W2:Y:S01]  /*a290*/  MUFU.EX2 R249, R28 ;  /* 0x0000001c00f97308 */ /* 0x000ea20000000800 */
[-C--:B------:R-:W-:Y:S01]  /*a2a0*/  FMUL.FTZ R149, R149, R12.reuse ;  /* 0x0000000c95957220 */ /* 0x080fe20000410000 */
[-C--:B-----5:R-:W-:Y:S01]  /*a2b0*/  FMUL.FTZ R150, R150, R3.reuse ;  /* 0x0000000396967220 */ /* 0x0a0fe20000410000 */
[-C--:B------:R-:W-:Y:S01]  /*a2c0*/  FMUL.FTZ R151, R151, R3.reuse ;  /* 0x0000000397977220 */ /* 0x080fe20000410000 */
[----:B------:R3:W4:Y:S01]  /*a2d0*/  MUFU.EX2 R14, R6 ;  /* 0x00000006000e7308 */ /* 0x0007220000000800 */
[----:B------:R-:W-:Y:S01]  /*a2e0*/  FMUL.FTZ R152, R152, R12 ;  /* 0x0000000c98987220 */ /* 0x000fe20000410000 */
[----:B-1----:R-:W-:Y:S01]  /*a2f0*/  F2FP.BF16.F32.PACK_AB R10, R224, R192 ;  /* 0x000000c0e00a723e */ /* 0x002fe200000010ff */
[-C--:B------:R-:W-:Y:S01]  /*a300*/  FMUL.FTZ R153, R153, R12.reuse ;  /* 0x0000000c99997220 */ /* 0x080fe20000410000 */
[----:B------:R-:W1:Y:S01]  /*a310*/  MUFU.EX2 R13, R13 ;  /* 0x0000000d000d7308 */ /* 0x000e620000000800 */
[-C--:B------:R-:W-:Y:S01]  /*a320*/  FMUL.FTZ R154, R154, R3.reuse ;  /* 0x000000039a9a7220 */ /* 0x080fe20000410000 */
[-C--:B------:R-:W-:Y:S01]  /*a330*/  FMUL.FTZ R155, R155, R3.reuse ;  /* 0x000000039b9b7220 */ /* 0x080fe20000410000 */
[-C--:B------:R-:W-:Y:S01]  /*a340*/  FMUL.FTZ R40, R40, R12.reuse ;  /* 0x0000000c28287220 */ /* 0x080fe20000410000 */
[----:B------:R-:W-:Y:S01]  /*a350*/  FMUL.FTZ R41, R41, R12 ;  /* 0x0000000c29297220 */ /* 0x000fe20000410000 */
[-C--:B------:R-:W-:Y:S01]  /*a360*/  FMUL.FTZ R42, R42, R3.reuse ;  /* 0x000000032a2a7220 */ /* 0x080fe20000410000 */
[----:B--2---:R-:W-:Y:S01]  /*a370*/  F2FP.BF16.F32.PACK_AB R9, R249, R250 ;  /* 0x000000faf909723e */ /* 0x004fe200000010ff */
[----:B------:R-:W-:Y:S01]  /*a380*/  FMUL.FTZ R43, R43, R3 ;  /* 0x000000032b2b7220 */ /* 0x000fe20000410000 */
[----:B------:R-:W2:Y:S01]  /*a390*/  LDSM.16.MT88.4 R28, [R219+0xa000] ;  /* 0x00a00000db1c783b */ /* 0x000ea20000004200 */
[----:B------:R-:W-:Y:S01]  /*a3a0*/  FMUL.FTZ R164, R164, R12 ;  /* 0x0000000ca4a47220 */ /* 0x000fe20000410000 */
[----:B---3--:R-:W-:Y:S01]  /*a3b0*/  F2FP.BF16.F32.PACK_AB R6, R245, R244 ;  /* 0x000000f4f506723e */ /* 0x008fe200000010ff */
[-C--:B----4-:R-:W-:Y:S01]  /*a3c0*/  FMUL.FTZ R144, R144, R14.reuse ;  /* 0x0000000e90907220 */ /* 0x090fe20000410000 */
[-C--:B------:R-:W-:Y:S01]  /*a3d0*/  FMUL.FTZ R145, R145, R14.reuse ;  /* 0x0000000e91917220 */ /* 0x080fe20000410000 */
[-C--:B------:R-:W-:Y:S01]  /*a3e0*/  FMUL.FTZ R156, R156, R14.reuse ;  /* 0x0000000e9c9c7220 */ /* 0x080fe20000410000 */
[-C--:B-1----:R-:W-:Y:S01]  /*a3f0*/  FMUL.FTZ R146, R146, R13.reuse ;  /* 0x0000000d92927220 */ /* 0x082fe20000410000 */
        /* <DEDUP_REMOVED lines=74> */
[----:B------:R-:W-:Y:S01]  /*a8a0*/  FMUL.FTZ R81, R81, R14 ;  /* 0x0000000e51517220 */ /* 0x000fe20000410000 */
[-C--:B------:R-:W-:Y:S01]  /*a8b0*/  FMUL.FTZ R82, R82, R13.reuse ;  /* 0x0000000d52527220 */ /* 0x080fe20000410000 */
[----:B------:R-:W-:Y:S01]  /*a8c0*/  FMUL.FTZ R83, R83, R13 ;  /* 0x0000000d53537220 */ /* 0x000fe20000410000 */
[----:B------:R-:W-:Y:S01]  /*a8d0*/  MOV R157, R198 ;  /* 0x000000c6009d7202 */ /* 0x000fe20000000f00 */
        /* <DEDUP_REMOVED lines=37> */
[----:B------:R-:W-:Y:S01]  /*ab30*/  FMUL.FTZ R115, R115, R13 ;  /* 0x0000000d73737220 */ /* 0x000fe20000410000 */
[----:B------:R-:W-:Y:S01]  /*ab40*/  MOV R159, R195 ;  /* 0x000000c3009f7202 */ /* 0x000fe20000000f00 */
[-C--:B------:R-:W-:Y:S01]  /*ab50*/  FMUL.FTZ R116, R116, R14.reuse ;  /* 0x0000000e74747220 */ /* 0x080fe20000410000 */
[----:B------:R-:W-:Y:S01]  /*ab60*/  MOV R158, R193 ;  /* 0x000000c1009e7202 */ /* 0x000fe20000000f00 */
        /* <DEDUP_REMOVED lines=25> */
[----:B------:R3:W-:Y:S03]  /*ad00*/  MUFU.EX2 R183, R6 ;  /* 0x0000000600b77308 */ /* 0x0007e60000000800 */
[----:B------:R-:W-:Y:S01]  /*ad10*/  HMMA.16816.F32.BF16 R196, R8, R178, R172 ;  /* 0x000000b208c4723c */ /* 0x000fe200000418ac */
[----:B------:R-:W-:Y:S01]  /*ad20*/  LDSM.16.MT88.4 R172, [R223] ;  /* 0x00000000dfac783b */ /* 0x000fe20000004200 */
[----:B-1----:R-:W-:Y:S01]  /*ad30*/  FFMA.FTZ R4, R188, UR7, -R15 ;  /* 0x00000007bc047c23 */ /* 0x002fe2000801080f */
[----:B------:R-:W-:-:S03]  /*ad40*/  MOV R188, R126 ;  /* 0x0000007e00bc7202 */ /* 0x000fc60000000f00 */
[----:B------:R1:W-:Y:S02]  /*ad50*/  MUFU.EX2 R180, R4 ;  /* 0x0000000400b47308 */ /* 0x0003e40000000800 */
[C---:B------:R-:W-:Y:S01]  /*ad60*/  HMMA.16816.F32.BF16 R176, R8.reuse, R26, R80 ;  /* 0x0000001a08b0723c */ /* 0x040fe20000041850 */
[----:B--2---:R-:W-:Y:S01]  /*ad70*/  FFMA.FTZ R5, R184, UR7, -R16 ;  /* 0x00000007b8057c23 */ /* 0x004fe20008010810 */
[----:B------:R-:W-:Y:S01]  /*ad80*/  LDSM.16.MT88.4 R80, [R212+0xb800] ;  /* 0x00b80000d450783b */ /* 0x000fe20000004200 */
[--C-:B---3--:R-:W-:Y:S01]  /*ad90*/  FFMA.FTZ R6, R189, UR7, -R15.reuse ;  /* 0x00000007bd067c23 */ /* 0x108fe2000801080f */
[----:B------:R-:W-:Y:S01]  /*ada0*/  MOV R189, R127 ;  /* 0x0000007f00bd7202 */ /* 0x000fe20000000f00 */
[----:B------:R2:W-:Y:S03]  /*adb0*/  MUFU.EX2 R184, R5 ;  /* 0x0000000500b87308 */ /* 0x0005e60000000800 */
[----:B------:R-:W-:Y:S01]  /*adc0*/  HMMA.16816.F32.BF16 R68, R8, R24, R68 ;  /* 0x000000180844723c */ /* 0x000fe20000041844 */
[----:B-1----:R-:W-:-:S07]  /*add0*/  FFMA.FTZ R4, R132, UR7, -R15 ;  /* 0x0000000784047c23 */ /* 0x002fce000801080f */
[----:B------:R-:W-:Y:S01]  /*ade0*/  HMMA.16816.F32.BF16 R36, R8, R140, R36 ;  /* 0x0000008c0824723c */ /* 0x000fe20000041824 */
[----:B------:R1:W-:Y:S01]  /*adf0*/  MUFU.EX2 R26, R4 ;  /* 0x00000004001a7308 */ /* 0x0003e20000000800 */
[----:B--2---:R-:W-:-:S03]  /*ae00*/  FFMA.FTZ R5, R139, UR7, -R15 ;  /* 0x000000078b057c23 */ /* 0x004fc6000801080f */
[----:B------:R2:W-:Y:S03]  /*ae10*/  MUFU.EX2 R139, R6 ;  /* 0x00000006008b7308 */ /* 0x0005e60000000800 */
[----:B------:R-:W-:Y:S01]  /*ae20*/  HMMA.16816.F32.BF16 R140, R8, R142, R48 ;  /* 0x0000008e088c723c */ /* 0x000fe20000041830 */
[----:B------:R3:W-:Y:S01]  /*ae30*/  MUFU.EX2 R27, R5 ;  /* 0x00000005001b7308 */ /* 0x0007e20000000800 */
[----:B------:R-:W4:Y:S01]  /*ae40*/  LDSM.16.MT88.4 R48, [R18+0x800] ;  /* 0x000800001230783b */ /* 0x000f220000004200 */
[----:B-1----:R-:W-:-:S05]  /*ae50*/  FFMA.FTZ R4, R181, UR7, -R2 ;  /* 0x00000007b5047c23 */ /* 0x002fca0008010802 */
[C---:B------:R-:W-:Y:S01]  /*ae60*/  HMMA.16816.F32.BF16 R52, R8.reuse, R28, R52 ;  /* 0x0000001c0834723c */ /* 0x040fe20000041834 */
[----:B------:R-:W-:Y:S01]  /*ae70*/  MOV R181, R157 ;  /* 0x0000009d00b57202 */ /* 0x000fe20000000f00 */
[----:B------:R1:W-:Y:S01]  /*ae80*/  MUFU.EX2 R24, R4 ;  /* 0x0000000400187308 */ /* 0x0003e20000000800 */
[--C-:B--2---:R-:W-:Y:S01]  /*ae90*/  FFMA.FTZ R6, R190, UR7, -R2.reuse ;  /* 0x00000007be067c23 */ /* 0x104fe20008010802 */
[----:B------:R-:W-:Y:S01]  /*aea0*/  MOV R190, R156 ;  /* 0x0000009c00be7202 */ /* 0x000fe20000000f00 */
[--C-:B---3--:R-:W-:Y:S01]  /*aeb0*/  FFMA.FTZ R5, R138, UR7, -R2.reuse ;  /* 0x000000078a057c23 */ /* 0x108fe20008010802 */
[----:B------:R-:W-:Y:S01]  /*aec0*/  FFMA.FTZ R2, R137, UR7, -R2 ;  /* 0x0000000789027c23 */ /* 0x000fe20008010802 */
[----:B------:R-:W-:Y:S01]  /*aed0*/  MUFU.EX2 R138, R6 ;  /* 0x00000006008a7308 */ /* 0x000fe20000000800 */
[----:B------:R-:W-:Y:S01]  /*aee0*/  HMMA.16816.F32.BF16 R192, R8, R30, R64 ;  /* 0x0000001e08c0723c */ /* 0x000fe20000041840 */
[----:B------:R-:W-:Y:S01]  /*aef0*/  MOV R137, R158 ;  /* 0x0000009e00897202 */ /* 0x000fe20000000f00 */
[----:B------:R-:W-:Y:S01]  /*af00*/  LDSM.16.MT88.4 R64, [R218+0x800] ;  /* 0x00080000da40783b */ /* 0x000fe20000004200 */
[----:B------:R-:W2:Y:S01]  /*af10*/  MUFU.EX2 R25, R5 ;  /* 0x0000000500197308 */ /* 0x000ea20000000800 */
[----:B------:R-:W-:Y:S01]  /*af20*/  FFMA.FTZ R3, R190, R3, R235 ;  /* 0x00000003be037223 */ /* 0x000fe200000100eb */
[----:B-1----:R-:W-:Y:S01]  /*af30*/  FFMA.FTZ R4, R191, UR7, -R17 ;  /* 0x00000007bf047c23 */ /* 0x002fe20008010811 */
[----:B------:R-:W-:-:S02]  /*af40*/  MOV R191, R19 ;  /* 0x0000001300bf7202 */ /* 0x000fc40000000f00 */
[C---:B------:R-:W-:Y:S01]  /*af50*/  HMMA.16816.F32.BF16 R84, R8.reuse, R32, R84 ;  /* 0x000000200854723c */ /* 0x040fe20000041854 */
[----:B------:R1:W3:Y:S04]  /*af60*/  MUFU.EX2 R19, R2 ;  /* 0x0000000200137308 */ /* 0x0002e80000000800 */
[----:B------:R5:W-:Y:S03]  /*af70*/  MUFU.EX2 R132, R4 ;  /* 0x0000000400847308 */ /* 0x000be60000000800 */
[----:B------:R-:W-:Y:S01]  /*af80*/  HMMA.16816.F32.BF16 R32, R8, R34, R96 ;  /* 0x000000220820723c */ /* 0x000fe20000041860 */
[----:B------:R-:W-:Y:S01]  /*af90*/  LDSM.16.MT88.4 R96, [R222] ;  /* 0x00000000de60783b */ /* 0x000fe20000004200 */
[----:B--2---:R-:W-:Y:S01]  /*afa0*/  F2FP.BF16.F32.PACK_AB R124, R25, R138 ;  /* 0x0000008a197c723e */ /* 0x004fe200000010ff */
[----:B-1----:R-:W-:-:S05]  /*afb0*/  FFMA.FTZ R2, R185, UR7, -R17 ;  /* 0x00000007b9027c23 */ /* 0x002fca0008010811 */
[C---:B------:R-:W-:Y:S01]  /*afc0*/  HMMA.16816.F32.BF16 R28, R8.reuse, R42, R112 ;  /* 0x0000002a081c723c */ /* 0x040fe20000041870 */
[----:B------:R-:W-:Y:S01]  /*afd0*/  MOV R185, R159 ;  /* 0x0000009f00b97202 */ /* 0x000fe20000000f00 */
[----:B------:R-:W-:Y:S01]  /*afe0*/  LDSM.16.MT88.4 R112, [R18+0x1800] ;  /* 0x001800001270783b */ /* 0x000fe20000004200 */
[--C-:B-----5:R-:W-:Y:S01]  /*aff0*/  FFMA.FTZ R4, R187, UR7, -R17.reuse ;  /* 0x00000007bb047c23 */ /* 0x120fe20008010811 */
[----:B------:R1:W2:Y:S01]  /*b000*/  MUFU.EX2 R16, R2 ;  /* 0x0000000200107308 */ /* 0x0002a20000000800 */
[----:B---3--:R-:W-:Y:S01]  /*b010*/  F2FP.BF16.F32.PACK_AB R126, R19, R24 ;  /* 0x00000018137e723e */ /* 0x008fe200000010ff */
[----:B------:R-:W-:Y:S02]  /*b020*/  LDSM.16.MT88.4 R156, [R212+0xa800] ;  /* 0x00a80000d49c783b */ /* 0x000fe40000004200 */
[----:B------:R3:W-:Y:S01]  /*b030*/  MUFU.EX2 R15, R4 ;  /* 0x00000004000f7308 */ /* 0x0007e20000000800 */
[C---:B------:R-:W-:Y:S08]  /*b040*/  HMMA.16816.F32.BF16 R116, R8.reuse, R20, R116 ;  /* 0x000000140874723c */ /* 0x040ff00000041874 */
[C---:B------:R-:W-:Y:S01]  /*b050*/  HMMA.16816.F32.BF16 R100, R8.reuse, R40, R100 ;  /* 0x000000280864723c */ /* 0x040fe20000041864 */
[----:B-1----:R-:W-:Y:S01]  /*b060*/  FFMA.FTZ R2, R234, UR7, -R17 ;  /* 0x00000007ea027c23 */ /* 0x002fe20008010811 */
[----:B--2---:R-:W-:Y:S01]  /*b070*/  F2FP.BF16.F32.PACK_AB R125, R16, R132 ;  /* 0x00000084107d723e */ /* 0x004fe200000010ff */
[----:B---3--:R-:W1:Y:S04]  /*b080*/  LDSM.16.MT88.4 R4, [R218+0x1800] ;  /* 0x00180000da04783b */ /* 0x008e680000004200 */
[----:B------:R-:W2:Y:S01]  /*b090*/  MUFU.EX2 R2, R2 ;  /* 0x0000000200027308 */ /* 0x000ea20000000800 */
[----:B------:R-:W-:Y:S01]  /*b0a0*/  HMMA.16816.F32.BF16 R20, R8, R22, R128 ;  /* 0x000000160814723c */ /* 0x000fe20000041880 */
[----:B------:R-:W-:Y:S01]  /*b0b0*/  F2FP.BF16.F32.PACK_AB R128, R182, R186 ;  /* 0x000000bab680723e */ /* 0x000fe200000010ff */
[----:B------:R-:W-:Y:S01]  /*b0c0*/  FFMA.FTZ R8, R191, R14, R185 ;  /* 0x0000000ebf087223 */ /* 0x000fe200000100b9 */
[----:B------:R-:W-:-:S02]  /*b0d0*/  F2FP.BF16.F32.PACK_AB R129, R139, R180 ;  /* 0x000000b48b81723e */ /* 0x000fc400000010ff */
[----:B------:R-:W-:Y:S01]  /*b0e0*/  F2FP.BF16.F32.PACK_AB R130, R184, R183 ;  /* 0x000000b7b882723e */ /* 0x000fe200000010ff */
[----:B------:R-:W-:Y:S01]  /*b0f0*/  FADD.FTZ R10, R189, R8 ;  /* 0x00000008bd0a7221 */ /* 0x000fe20000010000 */
[----:B------:R-:W-:Y:S01]  /*b100*/  F2FP.BF16.F32.PACK_AB R131, R26, R27 ;  /* 0x0000001b1a83723e */ /* 0x000fe200000010ff */
[----:B------:R-:W-:Y:S01]  /*b110*/  FADD.FTZ R8, R237, R3 ;  /* 0x00000003ed087221 */ /* 0x000fe20000010000 */
[----:B--2---:R-:W-:-:S05]  /*b120*/  F2FP.BF16.F32.PACK_AB R127, R2, R15 ;  /* 0x0000000f027f723e */ /* 0x004fca00000010ff */
[-C--:B----4-:R-:W-:Y:S08]  /*b130*/  HMMA.16816.F32.BF16 R36, R128, R48.reuse, R36 ;  /* 0x000000308024723c */ /* 0x090ff00000041824 */
[C---:B------:R-:W-:Y:S08]  /*b140*/  HMMA.16816.F32.BF16 R40, R124.reuse, R48, R148 ;  /* 0x000000307c28723c */ /* 0x040ff00000041894 */
[C---:B------:R-:W-:Y:S08]  /*b150*/  HMMA.16816.F32.BF16 R44, R124.reuse, R50, R44 ;  /* 0x000000327c2c723c */ /* 0x040ff0000004182c */
[-C--:B-1----:R-:W-:Y:S08]  /*b160*/  HMMA.16816.F32.BF16 R120, R124, R4.reuse, R120 ;  /* 0x000000047c78723c */ /* 0x082ff00000041878 */
        /* <DEDUP_REMOVED lines=53> */
[----:B------:R-:W-:-:S04]  /*b4c0*/  FADD.FTZ R6, R236, R8 ;  /* 0x00000008ec067221 */ /* 0x000fc80000010000 */
[----:B------:R-:W-:-:S04]  /*b4d0*/  FADD.FTZ R6, R225, R6 ;  /* 0x00000006e1067221 */ /* 0x000fc80000010000 */
[----:B------:R-:W-:Y:S01]  /*b4e0*/  FADD.FTZ R6, R132, R6 ;  /* 0x0000000684067221 */ /* 0x000fe20000010000 */
[----:B------:R-:W-:-:S03]  /*b4f0*/  MOV R132, R233 ;  /* 0x000000e900847202 */ /* 0x000fc60000000f00 */
[----:B------:R-:W-:-:S04]  /*b500*/  FADD.FTZ R16, R16, R6 ;  /* 0x0000000610107221 */ /* 0x000fc80000010000 */
[----:B------:R-:W-:-:S04]  /*b510*/  FADD.FTZ R16, R15, R16 ;  /* 0x000000100f107221 */ /* 0x000fc80000010000 */
[----:B------:R-:W-:-:S05]  /*b520*/  FADD.FTZ R224, R2, R16 ;  /* 0x0000001002e07221 */ /* 0x000fca0000010000 */
[----:B------:R2:W-:Y:S01]  /*b530*/  STL [R1], R224 ;  /* 0x000000e001007387 */ /* 0x0005e20000100800 */
[----:B------:R-:W-:Y:S05]  /*b540*/  @!P3 BRA `(.L_x_1394) ;  /* 0x000000580080b947 */ /* 0x000fea0003800000 */
[----:B------:R-:W3:Y:S01]  /*b550*/  LDL R189, [R1+0x20] ;  /* 0x0000200001bd7983 */ /* 0x000ee20000100800 */
[----:B------:R-:W-:-:S04]  /*b560*/  DEPBAR.LE SB0, 0x0 ;  /* 0x000080000000791a */ /* 0x000fc80000000000 */
[----:B------:R-:W4:Y:S04]  /*b570*/  LDL R188, [R1+0x1c] ;  /* 0x00001c0001bc7983 */ /* 0x000f280000100800 */
[----:B------:R-:W5:Y:S01]  /*b580*/  LDL R232, [R1+0x28] ;  /* 0x0000280001e87983 */ /* 0x000f620000100800 */
[----:B------:R-:W-:-:S04]  /*b590*/  VIADD R244, R248, 0xfffffffc ;  /* 0xfffffffcf8f47836 */ /* 0x000fc80000000000 */
[----:B------:R-:W-:-:S04]  /*b5a0*/  IMAD.WIDE.U32 R2, R244, R246, RZ ;  /* 0x000000f6f4027225 */ /* 0x000fc800078e00ff */
[----:B------:R-:W-:Y:S02]  /*b5b0*/  IMAD R3, R244, R247, R3 ;  /* 0x000000f7f4037224 */ /* 0x000fe400078e0203 */
[----:B------:R-:W-:-:S03]  /*b5c0*/  IMAD.SHL.U32 R6, R2, 0x20, RZ ;  /* 0x0000002002067824 */ /* 0x000fc600078e00ff */
[----:B------:R-:W-:Y:S01]  /*b5d0*/  SHF.L.U64.HI R7, R2, 0x5, R3 ;  /* 0x0000000502077819 */ /* 0x000fe20000010203 */
[----:B------:R-:W-:Y:S01]  /*b5e0*/  BAR.SYNC.DEFER_BLOCKING 0x0 ;  /* 0x0000000000007b1d */ /* 0x000fe20000010000 */
[----:B------:R-:W-:Y:S02]  /*b5f0*/  LEA R6, P0, R246, R6, 0x4 ;  /* 0x00000006f6067211 */ /* 0x000fe400078020ff */
[----:B---3--:R-:W-:-:S04]  /*b600*/  LEA R4, P3, R2, R189, 0x6 ;  /* 0x000000bd02047211 */ /* 0x008fc800078630ff */
[-C--:B----4-:R-:W-:Y:S02]  /*b610*/  LEA.HI.X R5, R2, R188.reuse, R3, 0x6, P3 ;  /* 0x000000bc02057211 */ /* 0x090fe400018f3403 */
[----:B------:R-:W-:Y:S02]  /*b620*/  LEA.HI.X R3, R246, R7, R247, 0x4, P0 ;  /* 0x00000007f6037211 */ /* 0x000fe400000f24f7 */
[C---:B------:R-:W-:Y:S01]  /*b630*/  LEA R2, P0, R6.reuse, R189, 0x1 ;  /* 0x000000bd06027211 */ /* 0x040fe200078008ff */
[----:B------:R-:W-:Y:S01]  /*b640*/  @!PT LDS RZ, [RZ] ;  /* 0x00000000fffff984 */ /* 0x000fe20000000800 */
[----:B------:R-:W-:Y:S01]  /*b650*/  @!PT LDS RZ, [RZ] ;  /* 0x00000000fffff984 */ /* 0x000fe20000000800 */
[----:B------:R-:W-:Y:S01]  /*b660*/  @!PT LDS RZ, [RZ] ;  /* 0x00000000fffff984 */ /* 0x000fe20000000800 */
[----:B------:R-:W-:Y:S01]  /*b670*/  @!P2 LDGSTS.E.BYPASS.LTC128B.128 [R226+0xa000], desc[UR18][R4.64] ;  /* 0x0a00000004e2afae */ /* 0x000fe2000b981a12 */
[----:B-----5:R-:W-:Y:S02]  /*b680*/  IMAD.MOV.U32 R245, RZ, RZ, R232 ;  /* 0x000000fffff57224 */ /* 0x020fe400078e00e8 */
        /* <DEDUP_REMOVED lines=19> */
[----:B------:R-:W4:Y:S04]  /*b7c0*/  LDSM.16.M88.4 R20, [R214+UR5+0x8800] ;  /* 0x00880005d614783b */ /* 0x000f280008000200 */
[----:B------:R-:W5:Y:S04]  /*b7d0*/  LDSM.16.M88.4 R12, [R213] ;  /* 0x00000000d50c783b */ /* 0x000f680000000200 */
[----:B------:R-:W-:Y:S01]  /*b7e0*/  LDSM.16.M88.4 R28, [R241+0x8000] ;  /* 0x00800000f11c783b */ /* 0x000fe20000000200 */
[----:B-1----:R-:W-:-:S03]  /*b7f0*/  VIADD R2, R227, 0x48 ;  /* 0x00000048e3027836 */ /* 0x002fc60000000000 */
[----:B------:R-:W1:Y:S01]  /*b800*/  LDSM.16.M88.4 R4, [R216+0x2000] ;  /* 0x00200000d804783b */ /* 0x000e620000000200 */
[----:B------:R-:W-:-:S03]  /*b810*/  VIADD R3, R0, 0xffffff99 ;  /* 0xffffff9900037836 */ /* 0x000fc60000000000 */
[----:B------:R-:W2:Y:S04]  /*b820*/  LDSM.16.M88.4 R32, [R241+0x8800] ;  /* 0x00880000f120783b */ /* 0x000ea80000000200 */
[----:B------:R-:W2:Y:S04]  /*b830*/  LDSM.16.M88.4 R16, [R216] ;  /* 0x00000000d810783b */ /* 0x000ea80000000200 */
[----:B------:R-:W0:Y:S01]  /*b840*/  LDGDEPBAR ;  /* 0x00000000000079af */ /* 0x000e220000000000 */
[C---:B---3--:R-:W-:Y:S08]  /*b850*/  HMMA.16816.F32.BF16 R180, R8.reuse, R24, RZ ;  /* 0x0000001808b4723c */ /* 0x048ff000000418ff */
[C---:B----4-:R-:W-:Y:S08]  /*b860*/  HMMA.16816.F32.BF16 R140, R8.reuse, R20, RZ ;  /* 0x00000014088c723c */ /* 0x050ff000000418ff */
[C---:B------:R-:W-:Y:S08]  /*b870*/  HMMA.16816.F32.BF16 R176, R8.reuse, R26, RZ ;  /* 0x0000001a08b0723c */ /* 0x040ff000000418ff */
[----:B------:R-:W-:Y:S08]  /*b880*/  HMMA.16816.F32.BF16 R8, R8, R22, RZ ;  /* 0x000000160808723c */ /* 0x000ff000000418ff */
[C---:B-----5:R-:W-:Y:S08]  /*b890*/  HMMA.16816.F32.BF16 R188, R12.reuse, R24, RZ ;  /* 0x000000180cbc723c */ /* 0x060ff000000418ff */
[----:B------:R-:W-:Y:S01]  /*b8a0*/  HMMA.16816.F32.BF16 R200, R12, R26, RZ ;  /* 0x0000001a0cc8723c */ /* 0x000fe200000418ff */
[----:B------:R-:W-:Y:S07]  /*b8b0*/  LDSM.16.M88.4 R24, [R240+0x8000] ;  /* 0x00800000f018783b */ /* 0x000fee0000000200 */
[C---:B-1----:R-:W-:Y:S08]  /*b8c0*/  HMMA.16816.F32.BF16 R236, R4.reuse, R28, R180 ;  /* 0x0000001c04ec723c */ /* 0x042ff000000418b4 */
[C---:B--2---:R-:W-:Y:S01]  /*b8d0*/  HMMA.16816.F32.BF16 R232, R4.reuse, R32, R140 ;  /* 0x0000002004e8723c */ /* 0x044fe2000004188c */
        /* <DEDUP_REMOVED lines=62> */
[C---:B---3--:R-:W-:Y:S08]  /*bcc0*/  HMMA.16816.F32.BF16 R188, R12.reuse, R32, R180 ;  /* 0x000000200cbc723c */ /* 0x048ff000000418b4 */
[C---:B----4-:R-:W-:Y:S08]  /*bcd0*/  HMMA.16816.F32.BF16 R180, R12.reuse, R28, R140 ;  /* 0x0000001c0cb4723c */ /* 0x050ff0000004188c */
[C---:B------:R-:W-:Y:S08]  /*bce0*/  HMMA.16816.F32.BF16 R184, R12.reuse, R34, R176 ;  /* 0x000000220cb8723c */ /* 0x040ff000000418b0 */
[----:B------:R-:W-:Y:S01]  /*bcf0*/  HMMA.16816.F32.BF16 R140, R12, R30, R196 ;  /* 0x0000001e0c8c723c */ /* 0x000fe200000418c4 */
[----:B------:R-:W3:Y:S01]  /*bd00*/  LDSM.16.M88.4 R12, [R243+0x9800] ;  /* 0x00980000f30c783b */ /* 0x000ee20000000200 */
[----:B------:R-:W-:-:S06]  /*bd10*/  DEPBAR.LE SB0, 0x0 ;  /* 0x000080000000791a */ /* 0x000fcc0000000000 */
[C---:B------:R-:W-:Y:S08]  /*bd20*/  HMMA.16816.F32.BF16 R24, R16.reuse, R32, R208 ;  /* 0x000000201018723c */ /* 0x040ff000000418d0 */
[C---:B------:R-:W-:Y:S08]  /*bd30*/  HMMA.16816.F32.BF16 R32, R16.reuse, R34, R204 ;  /* 0x000000221020723c */ /* 0x040ff000000418cc */
[C---:B------:R-:W-:Y:S08]  /*bd40*/  HMMA.16816.F32.BF16 R176, R16.reuse, R28, R200 ;  /* 0x0000001c10b0723c */ /* 0x040ff000000418c8 */
[----:B------:R-:W-:Y:S08]  /*bd50*/  HMMA.16816.F32.BF16 R16, R16, R30, R192 ;  /* 0x0000001e1010723c */ /* 0x000ff000000418c0 */
[-C--:B-1----:R-:W-:Y:S08]  /*bd60*/  HMMA.16816.F32.BF16 R28, R4, R20.reuse, R188 ;  /* 0x00000014041c723c */ /* 0x082ff000000418bc */
[----:B--2---:R-:W-:Y:S08]  /*bd70*/  HMMA.16816.F32.BF16 R24, R8, R20, R24 ;  /* 0x000000140818723c */ /* 0x004ff00000041818 */
[C---:B------:R-:W-:Y:S08]  /*bd80*/  HMMA.16816.F32.BF16 R184, R4.reuse, R22, R184 ;  /* 0x0000001604b8723c */ /* 0x040ff000000418b8 */
[----:B---3--:R-:W-:Y:S08]  /*bd90*/  HMMA.16816.F32.BF16 R188, R4, R14, R140 ;  /* 0x0000000e04bc723c */ /* 0x008ff0000004188c */
        /* <DEDUP_REMOVED lines=9> */
[C---:B------:R-:W-:Y:S01]  /*be30*/  VIADD R7, R227.reuse, 0x40 ;  /* 0x00000040e3077836 */ /* 0x040fe20000000000 */
[CC--:B------:R-:W-:Y:S01]  /*be40*/  ISETP.GT.AND P5, PT, R227.reuse, R8.reuse, PT ;  /* 0x00000008e300720c */ /* 0x0c0fe20003fa4270 */
[C---:B------:R-:W-:Y:S01]  /*be50*/  VIADD R6, R227.reuse, 0x8 ;  /* 0x00000008e3067836 */ /* 0x040fe20000000000 */
[----:B------:R-:W-:Y:S01]  /*be60*/  FSEL R14, R30, -INF , !P3 ;  /* 0xff8000001e0e7808 */ /* 0x000fe20005800000 */
[C---:B------:R-:W-:Y:S01]  /*be70*/  VIADD R12, R0.reuse, 0xffffff90 ;  /* 0xffffff90000c7836 */ /* 0x040fe20000000000 */
[----:B------:R-:W-:Y:S01]  /*be80*/  ISETP.GT.AND P3, PT, R227, R9, PT ;  /* 0x00000009e300720c */ /* 0x000fe20003f64270 */
[C---:B------:R-:W-:Y:S01]  /*be90*/  VIADD R11, R0.reuse, 0xffffff89 ;  /* 0xffffff89000b7836 */ /* 0x040fe20000000000 */
[----:B------:R-:W-:Y:S01]  /*bea0*/  ISETP.GT.AND P0, PT, R7, R8, PT ;  /* 0x000000080700720c */ /* 0x000fe20003f04270 */
[C---:B------:R-:W-:Y:S01]  /*beb0*/  VIADD R5, R0.reuse, 0xffffff98 ;  /* 0xffffff9800057836 */ /* 0x040fe20000000000 */
[----:B------:R-:W-:Y:S01]  /*bec0*/  FSEL R15, R25, -INF , !P3 ;  /* 0xff800000190f7808 */ /* 0x000fe20005800000 */
[----:B------:R-:W-:Y:S01]  /*bed0*/  VIADD R4, R0, 0xffffff91 ;  /* 0xffffff9100047836 */ /* 0x000fe20000000000 */
[----:B------:R-:W-:-:S02]  /*bee0*/  FSEL R13, R24, -INF , !P5 ;  /* 0xff800000180d7808 */ /* 0x000fc40006800000 */
[----:B------:R-:W-:Y:S02]  /*bef0*/  ISETP.GE.AND P3, PT, R8, R228, PT ;  /* 0x000000e40800720c */ /* 0x000fe40003f66270 */
[-C--:B------:R-:W-:Y:S02]  /*bf00*/  ISETP.GT.AND P5, PT, R7, R9.reuse, PT ;  /* 0x000000090700720c */ /* 0x080fe40003fa4270 */
[----:B------:R-:W-:Y:S02]  /*bf10*/  FSEL R28, R28, -INF , !P0 ;  /* 0xff8000001c1c7808 */ /* 0x000fe40004000000 */
[----:B------:R-:W-:Y:S02]  /*bf20*/  ISETP.GT.AND P0, PT, R2, R9, PT ;  /* 0x000000090200720c */ /* 0x000fe40003f04270 */
[----:B------:R-:W-:Y:S02]  /*bf30*/  FSEL R24, R13, -INF , !P3 ;  /* 0xff8000000d187808 */ /* 0x000fe40005800000 */
[----:B------:R-:W-:-:S02]  /*bf40*/  ISETP.GT.AND P3, PT, R6, R12, PT ;  /* 0x0000000c0600720c */ /* 0x000fc40003f64270 */
[----:B------:R-:W-:Y:S02]  /*bf50*/  FSEL R30, R29, -INF , !P5 ;  /* 0xff8000001d1e7808 */ /* 0x000fe40006800000 */
[C---:B------:R-:W-:Y:S02]  /*bf60*/  ISETP.GT.AND P5, PT, R6.reuse, R9, PT ;  /* 0x000000090600720c */ /* 0x040fe40003fa4270 */
[----:B------:R-:W-:Y:S02]  /*bf70*/  FSEL R16, R31, -INF , !P0 ;  /* 0xff8000001f107808 */ /* 0x000fe40004000000 */
[-C--:B------:R-:W-:Y:S02]  /*bf80*/  ISETP.GT.AND P0, PT, R6, R10.reuse, PT ;  /* 0x0000000a0600720c */ /* 0x080fe40003f04270 */
[----:B------:R-:W-:Y:S02]  /*bf90*/  FSEL R132, R178, -INF , !P3 ;  /* 0xff800000b2847808 */ /* 0x000fe40005800000 */
[----:B------:R-:W-:-:S02]  /*bfa0*/  ISETP.GT.AND P3, PT, R7, R10, PT ;  /* 0x0000000a0700720c */ /* 0x000fc40003f64270 */
[----:B------:R-:W-:Y:S02]  /*bfb0*/  FSEL R27, R27, -INF , !P5 ;  /* 0xff8000001b1b7808 */ /* 0x000fe40006800000 */
[C---:B------:R-:W-:Y:S02]  /*bfc0*/  ISETP.GT.AND P6, PT, R6.reuse, R8, PT ;  /* 0x000000080600720c */ /* 0x040fe40003fc4270 */
[----:B------:R-:W-:Y:S02]  /*bfd0*/  ISETP.GT.AND P5, PT, R6, R11, PT ;  /* 0x0000000b0600720c */ /* 0x000fe40003fa4270 */
[----:B------:R-:W-:Y:S02]  /*bfe0*/  FSEL R25, R22, -INF , !P0 ;  /* 0xff80000016197808 */ /* 0x000fe40004000000 */
[----:B------:R-:W-:Y:S02]  /*bff0*/  ISETP.GT.AND P0, PT, R6, R5, PT ;  /* 0x000000050600720c */ /* 0x000fe40003f04270 */
[----:B------:R-:W-:-:S02]  /*c000*/  FSEL R19, R184, -INF , !P3 ;  /* 0xff800000b8137808 */ /* 0x000fc40005800000 */
[----:B------:R-:W-:Y:S02]  /*c010*/  ISETP.GT.AND P3, PT, R7, R5, PT ;  /* 0x000000050700720c */ /* 0x000fe40003f64270 */
[----:B------:R-:W-:Y:S02]  /*c020*/  FSEL R18, R26, -INF , !P6 ;  /* 0xff8000001a127808 */ /* 0x000fe40007000000 */
[----:B------:R-:W-:Y:S02]  /*c030*/  FSEL R34, R23, -INF , !P5 ;  /* 0xff80000017227808 */ /* 0x000fe40006800000 */
[C---:B------:R-:W-:Y:S02]  /*c040*/  ISETP.GT.AND P6, PT, R6.reuse, R4, PT ;  /* 0x000000040600720c */ /* 0x040fe40003fc4270 */
[----:B------:R-:W-:Y:S02]  /*c050*/  ISETP.GT.AND P5, PT, R6, R3, PT ;  /* 0x000000030600720c */ /* 0x000fe40003fa4270 */
        /* <DEDUP_REMOVED lines=8> */
[----:B------:R-:W-:Y:S02]  /*c0e0*/  FSEL R180, R180, -INF , !P0 ;  /* 0xff800000b4b47808 */ /* 0x000fe40004000000 */
[----:B------:R-:W-:Y:S02]  /*c0f0*/  ISETP.GE.AND P0, PT, R8, R229, PT ;  /* 0x000000e50800720c */ /* 0x000fe40003f06270 */
[----:B------:R-:W-:Y:S02]  /*c100*/  FSEL R13, R186, -INF , !P3 ;  /* 0xff800000ba0d7808 */ /* 0x000fe40005800000 */
[----:B------:R-:W-:Y:S02]  /*c110*/  ISETP.GE.AND P3, PT, R8, R231, PT ;  /* 0x000000e70800720c */ /* 0x000fe40003f66270 */
[----:B------:R-:W-:-:S02]  /*c120*/  FSEL R185, R185, -INF , !P6 ;  /* 0xff800000b9b97808 */ /* 0x000fc40007000000 */
[----:B------:R-:W-:Y:S02]  /*c130*/  FSEL R138, R181, -INF , !P5 ;  /* 0xff800000b58a7808 */ /* 0x000fe40006800000 */
[----:B------:R-:W-:Y:S02]  /*c140*/  ISETP.GT.AND P6, PT, R7, R3, PT ;  /* 0x000000030700720c */ /* 0x000fe40003fc4270 */
[----:B------:R-:W-:Y:S02]  /*c150*/  ISETP.GT.AND P5, PT, R227, R10, PT ;  /* 0x0000000ae300720c */ /* 0x000fe40003fa4270 */
[----:B------:R-:W-:Y:S02]  /*c160*/  FSEL R32, R18, -INF , !P0 ;  /* 0xff80000012207808 */ /* 0x000fe40004000000 */
[----:B------:R-:W-:Y:S02]  /*c170*/  ISETP.GE.AND P0, PT, R9, R228, PT ;  /* 0x000000e40900720c */ /* 0x000fe40003f06270 */
[----:B------:R-:W-:-:S02]  /*c180*/  FSEL R23, R14, -INF , !P3 ;  /* 0xff8000000e177808 */ /* 0x000fc40005800000 */
[-C--:B------:R-:W-:Y:S02]  /*c190*/  ISETP.GT.AND P3, PT, R2, R11.reuse, PT ;  /* 0x0000000b0200720c */ /* 0x080fe40003f64270 */
[----:B------:R-:W-:Y:S02]  /*c1a0*/  FSEL R143, R189, -INF , !P6 ;  /* 0xff800000bd8f7808 */ /* 0x000fe40007000000 */
[----:B------:R-:W-:Y:S02]  /*c1b0*/  FSEL R6, R20, -INF , !P5 ;  /* 0xff80000014067808 */ /* 0x000fe40006800000 */
[----:B------:R-:W-:Y:S02]  /*c1c0*/  ISETP.GT.AND P6, PT, R227, R11, PT ;  /* 0x0000000be300720c */ /* 0x000fe40003fc4270 */
[----:B------:R-:W-:Y:S02]  /*c1d0*/  FSEL R20, R15, -INF , !P0 ;  /* 0xff8000000f147808 */ /* 0x000fe40004000000 */
[----:B------:R-:W-:-:S02]  /*c1e0*/  ISETP.GE.AND P0, PT, R9, R230, PT ;  /* 0x000000e60900720c */ /* 0x000fc40003f06270 */
[----:B------:R-:W-:Y:S02]  /*c1f0*/  FSEL R7, R187, -INF , !P3 ;  /* 0xff800000bb077808 */ /* 0x000fe40005800000 */
[----:B------:R-:W-:Y:S02]  /*c200*/  ISETP.GE.AND P3, PT, R10, R228, PT ;  /* 0x000000e40a00720c */ /* 0x000fe40003f66270 */
[----:B------:R-:W-:Y:S02]  /*c210*/  ISETP.GE.AND P5, PT, R8, R230, PT ;  /* 0x000000e60800720c */ /* 0x000fe40003fa6270 */
[----:B------:R-:W-:Y:S02]  /*c220*/  FSEL R17, R21, -INF , !P6 ;  /* 0xff80000015117808 */ /* 0x000fe40007000000 */
[----:B------:R-:W-:Y:S02]  /*c230*/  FSEL R21, R30, -INF , !P0 ;  /* 0xff8000001e157808 */ /* 0x000fe40004000000 */
[----:B------:R-:W-:-:S02]  /*c240*/  FSEL R30, R6, -INF , !P3 ;  /* 0xff800000061e7808 */ /* 0x000fc40005800000 */
[----:B------:R-:W-:Y:S02]  /*c250*/  ISETP.GT.AND P3, PT, R2, R12, PT ;  /* 0x0000000c0200720c */ /* 0x000fe40003f64270 */
[----:B------:R-:W-:Y:S02]  /*c260*/  FSEL R22, R28, -INF , !P5 ;  /* 0xff8000001c167808 */ /* 0x000fe40006800000 */
[C---:B------:R-:W-:Y:S02]  /*c270*/  ISETP.GE.AND P6, PT, R9.reuse, R229, PT ;  /* 0x000000e50900720c */ /* 0x040fe40003fc6270 */
[----:B------:R-:W-:Y:S02]  /*c280*/  ISETP.GE.AND P5, PT, R9, R231, PT ;  /* 0x000000e70900720c */ /* 0x000fe40003fa6270 */
[----:B------:R-:W-:Y:S02]  /*c290*/  ISETP.GE.AND P0, PT, R10, R229, PT ;  /* 0x000000e50a00720c */ /* 0x000fe40003f06270 */
[----:B------:R-:W-:-:S02]  /*c2a0*/  FSEL R9, R182, -INF , !P3 ;  /* 0xff800000b6097808 */ /* 0x000fc40005800000 */
[----:B------:R-:W-:Y:S02]  /*c2b0*/  FSEL R29, R27, -INF , !P6 ;  /* 0xff8000001b1d7808 */ /* 0x000fe40007000000 */
[----:B------:R-:W-:Y:S02]  /*c2c0*/  ISETP.GE.AND P3, PT, R10, R231, PT ;  /* 0x000000e70a00720c */ /* 0x000fe40003f66270 */
[----:B------:R-:W-:Y:S02]  /*c2d0*/  FSEL R33, R16, -INF , !P5 ;  /* 0xff80000010217808 */ /* 0x000fe40006800000 */
[----:B------:R-:W-:Y:S02]  /*c2e0*/  ISETP.GT.AND P6, PT, R227, R4, PT ;  /* 0x00000004e300720c */ /* 0x000fe40003fc4270 */
[----:B------:R-:W-:Y:S02]  /*c2f0*/  FSEL R25, R25, -INF , !P0 ;  /* 0xff80000019197808 */ /* 0x000fe40004000000 */
[----:B------:R-:W-:-:S02]  /*c300*/  ISETP.GT.AND P5, PT, R227, R12, PT ;  /* 0x0000000ce300720c */ /* 0x000fc40003fa4270 */
[----:B------:R-:W-:Y:S02]  /*c310*/  ISETP.GE.AND P0, PT, R11, R228, PT ;  /* 0x000000e40b00720c */ /* 0x000fe40003f06270 */
        /* <DEDUP_REMOVED lines=10> */
[----:B------:R-:W-:-:S02]  /*c3c0*/  ISETP.GE.AND P3, PT, R12, R228, PT ;  /* 0x000000e40c00720c */ /* 0x000fc40003f66270 */
[----:B------:R-:W-:Y:S02]  /*c3d0*/  FSEL R31, R19, -INF , !P5 ;  /* 0xff800000131f7808 */ /* 0x000fe40006800000 */
[----:B------:R-:W-:Y:S02]  /*c3e0*/  FSEL R34, R7, -INF , !P0 ;  /* 0xff80000007227808 */ /* 0x000fe40004000000 */
[-C--:B------:R-:W-:Y:S02]  /*c3f0*/  ISETP.GE.AND P5, PT, R11, R230.reuse, PT ;  /* 0x000000e60b00720c */ /* 0x080fe40003fa6270 */
[----:B------:R-:W-:Y:S02]  /*c400*/  ISETP.GT.AND P0, PT, R227, R5, PT ;  /* 0x00000005e300720c */ /* 0x000fe40003f04270 */
[----:B------:R-:W-:Y:S02]  /*c410*/  FSEL R181, R6, -INF , !P3 ;  /* 0xff80000006b57808 */ /* 0x000fe40005800000 */
[----:B------:R-:W-:-:S02]  /*c420*/  ISETP.GE.AND P3, PT, R12, R230, PT ;  /* 0x000000e60c00720c */ /* 0x000fc40003f66270 */
[----:B------:R-:W-:Y:S02]  /*c430*/  FSEL R28, R185, -INF , !P5 ;  /* 0xff800000b91c7808 */ /* 0x000fe40006800000 */
[----:B------:R-:W-:Y:S02]  /*c440*/  FSEL R7, R140, -INF , !P0 ;  /* 0xff8000008c077808 */ /* 0x000fe40004000000 */
[C---:B------:R-:W-:Y:S02]  /*c450*/  ISETP.GE.AND P5, PT, R12.reuse, R229, PT ;  /* 0x000000e50c00720c */ /* 0x040fe40003fa6270 */
[----:B------:R-:W-:Y:S02]  /*c460*/  ISETP.GE.AND P0, PT, R12, R231, PT ;  /* 0x000000e70c00720c */ /* 0x000fe40003f06270 */
[----:B------:R-:W-:Y:S02]  /*c470*/  FSEL R184, R180, -INF , !P3 ;  /* 0xff800000b4b87808 */ /* 0x000fe40005800000 */
[----:B------:R-:W-:-:S02]  /*c480*/  ISETP.GT.U32.AND P3, PT, R244, R245, PT ;  /* 0x000000f5f400720c */ /* 0x000fc40003f64070 */
        /* <DEDUP_REMOVED lines=61> */
.L_x_1397:
[----:B------:R-:W-:Y:S01]  /*c860*/  ISETP.GE.AND P0, PT, R3, R229, PT ;  /* 0x000000e50300720c */ /* 0x000fe20003f06270 */
[----:B------:R-:W2:Y:S01]  /*c870*/  SHFL.BFLY PT, R9, R13, 0x2, 0x1f ;  /* 0x0c401f000d097f89 */ /* 0x000ea200000e0000 */
[----:B-1----:R-:W-:Y:S02]  /*c880*/  FMNMX3.FTZ R6, R132, R25, R27, !PT ;  /* 0x0000001984067276 */ /* 0x002fe4000781001b */
[----:B------:R-:W-:Y:S02]  /*c890*/  FSEL R141, R178, -INF , !P6 ;  /* 0xff800000b28d7808 */ /* 0x000fe40007000000 */
[----:B------:R-:W-:Y:S02]  /*c8a0*/  FSEL R140, R139, -INF , !P0 ;  /* 0xff8000008b8c7808 */ /* 0x000fe40004000000 */
[----:B------:R-:W-:Y:S02]  /*c8b0*/  FMNMX3.FTZ R6, R6, R182, R183, !PT ;  /* 0x000000b606067276 */ /* 0x000fe400078100b7 */
[----:B------:R-:W-:-:S02]  /*c8c0*/  ISETP.GE.AND P6, PT, R5, R230, PT ;  /* 0x000000e60500720c */ /* 0x000fc40003fc6270 */
[----:B------:R-:W-:Y:S02]  /*c8d0*/  FMNMX3.FTZ R6, R6, R141, R140, !PT ;  /* 0x0000008d06067276 */ /* 0x000fe4000781008c */
[----:B------:R-:W-:Y:S02]  /*c8e0*/  ISETP.GT.AND P0, PT, R2, R5, PT ;  /* 0x000000050200720c */ /* 0x000fe40003f04270 */
[----:B------:R-:W-:Y:S01]  /*c8f0*/  FSEL R142, R142, -INF , !P6 ;  /* 0xff8000008e8e7808 */ /* 0x000fe20007000000 */
[----:B------:R-:W1:Y:S01]  /*c900*/  SHFL.BFLY PT, R10, R6, 0x2, 0x1f ;  /* 0x0c401f00060a7f89 */ /* 0x000e6200000e0000 */
[----:B------:R-:W-:Y:S02]  /*c910*/  ISETP.GT.AND P6, PT, R2, R3, PT ;  /* 0x000000030200720c */ /* 0x000fe40003fc4270 */
[----:B------:R-:W-:Y:S02]  /*c920*/  FSEL R8, R190, -INF , !P0 ;  /* 0xff800000be087808 */ /* 0x000fe40004000000 */
[----:B------:R-:W-:-:S02]  /*c930*/  ISETP.GE.AND P0, PT, R3, R230, PT ;  /* 0x000000e60300720c */ /* 0x000fc40003f06270 */
[----:B------:R-:W-:Y:S02]  /*c940*/  FSEL R7, R191, -INF , !P6 ;  /* 0xff800000bf077808 */ /* 0x000fe40007000000 */
[----:B------:R-:W-:Y:S02]  /*c950*/  FSEL R177, R138, -INF , !P5 ;  /* 0xff8000008ab17808 */ /* 0x000fe40006800000 */
[-C--:B------:R-:W-:Y:S02]  /*c960*/  ISETP.GE.AND P6, PT, R5, R231.reuse, PT ;  /* 0x000000e70500720c */ /* 0x080fe40003fc6270 */
[----:B------:R-:W-:Y:S02]  /*c970*/  ISETP.GE.AND P5, PT, R4, R231, PT ;  /* 0x000000e70400720c */ /* 0x000fe40003fa6270 */
[----:B------:R-:W-:Y:S02]  /*c980*/  FMNMX3.FTZ R5, R136, R23, R33, !PT ;  /* 0x0000001788057276 */ /* 0x000fe40007810021 */
[----:B------:R-:W-:-:S02]  /*c990*/  FSEL R143, R143, -INF , !P0 ;  /* 0xff8000008f8f7808 */ /* 0x000fc40004000000 */
[----:B------:R-:W-:Y:S02]  /*c9a0*/  ISETP.GE.AND P0, PT, R3, R231, PT ;  /* 0x000000e70300720c */ /* 0x000fe40003f06270 */
[----:B------:R-:W-:Y:S02]  /*c9b0*/  FMNMX3.FTZ R4, R133, R22, R21, !PT ;  /* 0x0000001685047276 */ /* 0x000fe40007810015 */
[----:B------:R-:W-:Y:S02]  /*c9c0*/  FSEL R178, R137, -INF , !P5 ;  /* 0xff80000089b27808 */ /* 0x000fe40006800000 */
[----:B------:R-:W-:Y:S02]  /*c9d0*/  FMNMX3.FTZ R3, R5, R35, R34, !PT ;  /* 0x0000002305037276 */ /* 0x000fe40007810022 */
[----:B------:R-:W-:Y:S02]  /*c9e0*/  FMNMX3.FTZ R4, R4, R31, R28, !PT ;  /* 0x0000001f04047276 */ /* 0x000fe4000781001c */
[----:B------:R-:W-:-:S02]  /*c9f0*/  FSEL R187, R8, -INF , !P6 ;  /* 0xff80000008bb7808 */ /* 0x000fc40007000000 */
[----:B------:R-:W-:Y:S02]  /*ca00*/  FSEL R208, R7, -INF , !P0 ;  /* 0xff80000007d07808 */ /* 0x000fe40004000000 */
[----:B------:R-:W-:Y:S02]  /*ca10*/  FMNMX3.FTZ R3, R3, R185, R178, !PT ;  /* 0x000000b903037276 */ /* 0x000fe400078100b2 */
[----:B--2---:R-:W-:Y:S02]  /*ca20*/  FMNMX.FTZ R2, R13, R9, !PT ;  /* 0x000000090d027209 */ /* 0x004fe40007810000 */
[----:B------:R-:W-:Y:S02]  /*ca30*/  FMNMX3.FTZ R4, R4, R184, R177, !PT ;  /* 0x000000b804047276 */ /* 0x000fe400078100b1 */
[----:B------:R-:W-:Y:S01]  /*ca40*/  FMNMX3.FTZ R3, R3, R187, R208, !PT ;  /* 0x000000bb03037276 */ /* 0x000fe200078100d0 */
[----:B------:R-:W2:Y:S01]  /*ca50*/  SHFL.BFLY PT, R7, R2, 0x1, 0x1f ;  /* 0x0c201f0002077f89 */ /* 0x000ea200000e0000 */
[----:B------:R-:W-:-:S02]  /*ca60*/  FMNMX3.FTZ R4, R4, R142, R143, !PT ;  /* 0x0000008e04047276 */ /* 0x000fc4000781008f */
[----:B-1----:R-:W-:Y:S02]  /*ca70*/  FMNMX.FTZ R5, R6, R10, !PT ;  /* 0x0000000a06057209 */ /* 0x002fe40007810000 */
[----:B------:R-:W1:Y:S01]  /*ca80*/  SHFL.BFLY PT, R6, R3, 0x2, 0x1f ;  /* 0x0c401f0003067f89 */ /* 0x000e6200000e0000 */
[----:B------:R-:W-:Y:S02]  /*ca90*/  MOV R195, R217 ;  /* 0x000000d900c37202 */ /* 0x000fe40000000f00 */
[----:B------:R-:W-:Y:S01]  /*caa0*/  MOV R194, R224 ;  /* 0x000000e000c27202 */ /* 0x000fe20000000f00 */
[----:B------:R-:W3:Y:S01]  /*cab0*/  SHFL.BFLY PT, R8, R4, 0x2, 0x1f ;  /* 0x0c401f0004087f89 */ /* 0x000ee200000e0000 */
[C---:B------:R-:W-:Y:S02]  /*cac0*/  IADD3 R19, PT, PT, R212.reuse, 0xa000, RZ ;  /* 0x0000a000d4137810 */ /* 0x040fe40007ffe0ff */
[----:B------:R-:W-:Y:S01]  /*cad0*/  IADD3 R18, PT, PT, R212, 0xa040, RZ ;  /* 0x0000a040d4127810 */ /* 0x000fe20007ffe0ff */
[----:B------:R-:W4:Y:S01]  /*cae0*/  SHFL.BFLY PT, R9, R5, 0x1, 0x1f ;  /* 0x0c201f0005097f89 */ /* 0x000f2200000e0000 */
[----:B------:R-:W-:-:S02]  /*caf0*/  @P4 IADD3 R18, PT, PT, R19, -0x40, RZ ;  /* 0xffffffc013124810 */ /* 0x000fc40007ffe0ff */
[----:B------:R-:W-:Y:S02]  /*cb00*/  MOV R189, R250 ;  /* 0x000000fa00bd7202 */ /* 0x000fe40000000f00 */
[----:B------:R-:W-:Y:S02]  /*cb10*/  MOV R188, R249 ;  /* 0x000000f900bc7202 */ /* 0x000fe40000000f00 */
[----:B------:R-:W-:Y:S02]  /*cb20*/  MOV R19, R189 ;  /* 0x000000bd00137202 */ /* 0x000fe40000000f00 */
[----:B--2---:R-:W-:-:S04]  /*cb30*/  FMNMX.FTZ R225, R2, R7, !PT ;  /* 0x0000000702e17209 */ /* 0x004fc80007810000 */
[C---:B------:R-:W-:Y:S01]  /*cb40*/  FSETP.NEU.FTZ.AND P0, PT, R225.reuse, -INF , PT ;  /* 0xff800000e100780b */ /* 0x040fe20003f1d000 */
[----:B------:R-:W-:Y:S01]  /*cb50*/  FMUL.FTZ R16, R225, UR7 ;  /* 0x00000007e1107c20 */ /* 0x000fe20008410000 */
[----:B-1----:R-:W-:Y:S02]  /*cb60*/  FMNMX.FTZ R2, R3, R6, !PT ;  /* 0x0000000603027209 */ /* 0x002fe40007810000 */
[----:B------:R-:W-:Y:S02]  /*cb70*/  FSEL R7, R225, RZ, P0 ;  /* 0x000000ffe1077208 */ /* 0x000fe40000000000 */
[----:B---3--:R-:W-:Y:S02]  /*cb80*/  FMNMX.FTZ R4, R4, R8, !PT ;  /* 0x0000000804047209 */ /* 0x008fe40007810000 */
[----:B------:R-:W-:Y:S01]  /*cb90*/  FSEL R16, R16, RZ, P0 ;  /* 0x000000ff10107208 */ /* 0x000fe20000000000 */
[----:B------:R-:W-:Y:S01]  /*cba0*/  FADD.FTZ R7, R135, -R7 ;  /* 0x8000000787077221 */ /* 0x000fe20000010000 */
[----:B----4-:R-:W-:Y:S01]  /*cbb0*/  FMNMX.FTZ R232, R5, R9, !PT ;  /* 0x0000000905e87209 */ /* 0x010fe20007810000 */
[----:B------:R-:W1:Y:S02]  /*cbc0*/  SHFL.BFLY PT, R8, R4, 0x1, 0x1f ;  /* 0x0c201f0004087f89 */ /* 0x000e6400000e0000 */
[--C-:B------:R-:W-:Y:S01]  /*cbd0*/  FFMA.FTZ R20, R20, UR7, -R16.reuse ;  /* 0x0000000714147c23 */ /* 0x100fe20008010810 */
[C---:B------:R-:W-:Y:S01]  /*cbe0*/  FSETP.NEU.FTZ.AND P6, PT, R232.reuse, -INF , PT ;  /* 0xff800000e800780b */ /* 0x040fe20003fdd000 */
[----:B------:R-:W2:Y:S01]  /*cbf0*/  SHFL.BFLY PT, R5, R2, 0x1, 0x1f ;  /* 0x0c201f0002057f89 */ /* 0x000ea200000e0000 */
[----:B------:R-:W-:Y:S01]  /*cc00*/  FMUL.FTZ R3, R232, UR7 ;  /* 0x00000007e8037c20 */ /* 0x000fe20008410000 */
[----:B------:R-:W-:Y:S01]  /*cc10*/  MUFU.EX2 R193, R20 ;  /* 0x0000001400c17308 */ /* 0x000fe20000000800 */
[--C-:B------:R-:W-:Y:S01]  /*cc20*/  FFMA.FTZ R24, R24, UR7, -R16.reuse ;  /* 0x0000000718187c23 */ /* 0x100fe20008010810 */
[--C-:B------:R-:W-:Y:S01]  /*cc30*/  FFMA.FTZ R30, R30, UR7, -R16.reuse ;  /* 0x000000071e1e7c23 */ /* 0x100fe20008010810 */
[----:B------:R-:W-:Y:S01]  /*cc40*/  FFMA.FTZ R26, R26, UR7, -R16 ;  /* 0x000000071a1a7c23 */ /* 0x000fe20008010810 */
[----:B------:R-:W-:Y:S01]  /*cc50*/  FSEL R3, R3, RZ, P6 ;  /* 0x000000ff03037208 */ /* 0x000fe20003000000 */
[----:B------:R-:W-:Y:S01]  /*cc60*/  FMUL.FTZ R7, R7, UR7 ;  /* 0x0000000707077c20 */ /* 0x000fe20008410000 */
[----:B------:R-:W3:Y:S03]  /*cc70*/  MUFU.EX2 R250, R24 ;  /* 0x0000001800fa7308 */ /* 0x000ee60000000800 */
[--C-:B------:R-:W-:Y:S01]  /*cc80*/  FFMA.FTZ R32, R32, UR7, -R3.reuse ;  /* 0x0000000720207c23 */ /* 0x100fe20008010803 */
[--C-:B------:R-:W-:Y:S01]  /*cc90*/  FFMA.FTZ R29, R29, UR7, -R3.reuse ;  /* 0x000000071d1d7c23 */ /* 0x100fe20008010803 */
[--C-:B------:R-:W-:Y:S01]  /*cca0*/  FFMA.FTZ R25, R25, UR7, -R3.reuse ;  /* 0x0000000719197c23 */ /* 0x100fe20008010803 */
[----:B------:R-:W-:Y:S01]  /*ccb0*/  FFMA.FTZ R27, R27, UR7, -R3 ;  /* 0x000000071b1b7c23 */ /* 0x000fe20008010803 */
[----:B------:R-:W-:Y:S04]  /*ccc0*/  MUFU.EX2 R192, R30 ;  /* 0x0000001e00c07308 */ /* 0x000fe80000000800 */
[----:B------:R-:W-:Y:S01]  /*ccd0*/  MUFU.EX2 R186, R26 ;  /* 0x0000001a00ba7308 */ /* 0x000fe20000000800 */
[----:B-1----:R-:W-:-:S02]  /*cce0*/  FMNMX.FTZ R224, R4, R8, !PT ;  /* 0x0000000804e07209 */ /* 0x002fc40007810000 */
[----:B---3--:R-:W-:Y:S01]  /*ccf0*/  F2FP.BF16.F32.PACK_AB R8, R193, R250 ;  /* 0x000000fac108723e */ /* 0x008fe200000010ff */
[----:B------:R-:W-:Y:S01]  /*cd00*/  MUFU.EX2 R239, R32 ;  /* 0x0000002000ef7308 */ /* 0x000fe20000000800 */
[----:B--2---:R-:W-:Y:S01]  /*cd10*/  FMNMX.FTZ R217, R2, R5, !PT ;  /* 0x0000000502d97209 */ /* 0x004fe20007810000 */
[C---:B------:R-:W-:Y:S01]  /*cd20*/  FMUL.FTZ R4, R224.reuse, UR7 ;  /* 0x00000007e0047c20 */ /* 0x040fe20008410000 */
[----:B------:R-:W-:Y:S01]  /*cd30*/  FSETP.NEU.FTZ.AND P5, PT, R224, -INF , PT ;  /* 0xff800000e000780b */ /* 0x000fe20003fbd000 */
[----:B------:R-:W1:Y:S01]  /*cd40*/  MUFU.EX2 R238, R29 ;  /* 0x0000001d00ee7308 */ /* 0x000e620000000800 */
[C---:B------:R-:W-:Y:S01]  /*cd50*/  FSETP.NEU.FTZ.AND P0, PT, R217.reuse, -INF , PT ;  /* 0xff800000d900780b */ /* 0x040fe20003f1d000 */
[----:B------:R-:W-:Y:S01]  /*cd60*/  FMUL.FTZ R17, R217, UR7 ;  /* 0x00000007d9117c20 */ /* 0x000fe20008410000 */
[----:B------:R-:W-:Y:S01]  /*cd70*/  FSEL R2, R4, RZ, P5 ;  /* 0x000000ff04027208 */ /* 0x000fe20002800000 */
[----:B------:R-:W-:Y:S01]  /*cd80*/  MUFU.EX2 R245, R25 ;  /* 0x0000001900f57308 */ /* 0x000fe20000000800 */
[----:B------:R-:W-:-:S02]  /*cd90*/  FSEL R5, R224, RZ, P5 ;  /* 0x000000ffe0057208 */ /* 0x000fc40002800000 */
[----:B------:R-:W-:Y:S01]  /*cda0*/  FSEL R17, R17, RZ, P0 ;  /* 0x000000ff11117208 */ /* 0x000fe20000000000 */
[--C-:B------:R-:W-:Y:S01]  /*cdb0*/  FFMA.FTZ R22, R22, UR7, -R2.reuse ;  /* 0x0000000716167c23 */ /* 0x100fe20008010802 */
[--C-:B------:R-:W-:Y:S01]  /*cdc0*/  FFMA.FTZ R21, R21, UR7, -R2.reuse ;  /* 0x0000000715157c23 */ /* 0x100fe20008010802 */
[----:B------:R-:W-:Y:S01]  /*cdd0*/  FADD.FTZ R5, R133, -R5 ;  /* 0x8000000585057221 */ /* 0x000fe20000010000 */
[----:B------:R-:W-:Y:S01]  /*cde0*/  FSEL R6, R217, RZ, P0 ;  /* 0x000000ffd9067208 */ /* 0x000fe20000000000 */
[--C-:B------:R-:W-:Y:S01]  /*cdf0*/  FFMA.FTZ R4, R23, UR7, -R17.reuse ;  /* 0x0000000717047c23 */ /* 0x100fe20008010811 */
[----:B------:R-:W-:Y:S01]  /*ce00*/  MUFU.EX2 R234, R22 ;  /* 0x0000001600ea7308 */ /* 0x000fe20000000800 */
[--C-:B------:R-:W-:Y:S01]  /*ce10*/  FFMA.FTZ R31, R31, UR7, -R2.reuse ;  /* 0x000000071f1f7c23 */ /* 0x100fe20008010802 */
[----:B------:R-:W-:Y:S01]  /*ce20*/  FFMA.FTZ R28, R28, UR7, -R2 ;  /* 0x000000071c1c7c23 */ /* 0x000fe20008010802 */
[--C-:B------:R-:W-:Y:S01]  /*ce30*/  FFMA.FTZ R33, R33, UR7, -R17.reuse ;  /* 0x0000000721217c23 */ /* 0x100fe20008010811 */
[----:B------:R2:W-:Y:S01]  /*ce40*/  MUFU.EX2 R209, R4 ;  /* 0x0000000400d17308 */ /* 0x0005e20000000800 */
[--C-:B------:R-:W-:Y:S01]  /*ce50*/  FFMA.FTZ R35, R35, UR7, -R17.reuse ;  /* 0x0000000723237c23 */ /* 0x100fe20008010811 */
[----:B------:R-:W-:Y:S01]  /*ce60*/  FFMA.FTZ R34, R34, UR7, -R17 ;  /* 0x0000000722227c23 */ /* 0x000fe20008010811 */
[----:B------:R-:W-:Y:S01]  /*ce70*/  FMUL.FTZ R5, R5, UR7 ;  /* 0x0000000705057c20 */ /* 0x000fe20008410000 */
[----:B------:R3:W-:Y:S01]  /*ce80*/  MUFU.EX2 R235, R21 ;  /* 0x0000001500eb7308 */ /* 0x0007e20000000800 */
[----:B-1----:R-:W-:-:S02]  /*ce90*/  F2FP.BF16.F32.PACK_AB R9, R238, R239 ;  /* 0x000000efee09723e */ /* 0x002fc400000010ff */
[----:B------:R-:W-:Y:S01]  /*cea0*/  F2FP.BF16.F32.PACK_AB R10, R186, R192 ;  /* 0x000000c0ba0a723e */ /* 0x000fe200000010ff */
[----:B------:R-:W-:Y:S04]  /*ceb0*/  MUFU.EX2 R236, R31 ;  /* 0x0000001f00ec7308 */ /* 0x000fe80000000800 */
[----:B------:R-:W1:Y:S01]  /*cec0*/  MUFU.EX2 R237, R28 ;  /* 0x0000001c00ed7308 */ /* 0x000e620000000800 */
[----:B--2---:R-:W-:-:S03]  /*ced0*/  FSEL R4, R232, RZ, P6 ;  /* 0x000000ffe8047208 */ /* 0x004fc60003000000 */
[----:B------:R-:W2:Y:S01]  /*cee0*/  MUFU.EX2 R233, R33 ;  /* 0x0000002100e97308 */ /* 0x000ea20000000800 */
[----:B---3--:R-:W3:Y:S01]  /*cef0*/  LDSM.16.MT88.4 R20, [R212+0xa000] ;  /* 0x00a00000d414783b */ /* 0x008ee20000004200 */
[----:B------:R-:W-:Y:S02]  /*cf00*/  FADD.FTZ R4, R134, -R4 ;  /* 0x8000000486047221 */ /* 0x000fe40000010000 */
[----:B------:R-:W-:Y:S01]  /*cf10*/  MUFU.EX2 R211, R35 ;  /* 0x0000002300d37308 */ /* 0x000fe20000000800 */
[----:B------:R-:W4:Y:S01]  /*cf20*/  LDSM.16.MT88.4 R132, [R18] ;  /* 0x000000001284783b */ /* 0x000f220000004200 */
[----:B------:R-:W-:Y:S01]  /*cf30*/  FMUL.FTZ R14, R4, UR7 ;  /* 0x00000007040e7c20 */ /* 0x000fe20008410000 */
[----:B------:R-:W-:Y:S01]  /*cf40*/  FADD.FTZ R4, R136, -R6 ;  /* 0x8000000688047221 */ /* 0x000fe20000010000 */
[----:B------:R5:W-:Y:S01]  /*cf50*/  MUFU.EX2 R210, R34 ;  /* 0x0000002200d27308 */ /* 0x000be20000000800 */
[----:B-1----:R-:W-:Y:S01]  /*cf60*/  F2FP.BF16.F32.PACK_AB R6, R237, R236 ;  /* 0x000000eced06723e */ /* 0x002fe200000010ff */
[----:B------:R-:W1:Y:S01]  /*cf70*/  LDSM.16.MT88.4 R136, [R220+0xa000] ;  /* 0x00a00000dc88783b */ /* 0x000e620000004200 */
[----:B------:R-:W-:Y:S01]  /*cf80*/  FMUL.FTZ R4, R4, UR7 ;  /* 0x0000000704047c20 */ /* 0x000fe20008410000 */
[----:B------:R2:W2:Y:S02]  /*cf90*/  MUFU.EX2 R13, R5 ;  /* 0x00000005000d7308 */ /* 0x0004a40000000800 */
[----:B------:R-:W1:Y:S02]  /*cfa0*/  LDSM.16.MT88.4 R28, [R219+0xa000] ;  /* 0x00a00000db1c783b */ /* 0x000e640000004200 */
[----:B------:R2:W2:Y:S04]  /*cfb0*/  MUFU.EX2 R12, R4 ;  /* 0x00000004000c7308 */ /* 0x0004a80000000800 */
[----:B------:R-:W3:Y:S01]  /*cfc0*/  MUFU.EX2 R249, R27 ;  /* 0x0000001b00f97308 */ /* 0x000ee20000000800 */
[----:B-----5:R-:W-:Y:S03]  /*cfd0*/  LDSM.16.MT88.4 R32, [R220+0xb000] ;  /* 0x00b00000dc20783b */ /* 0x020fe60000004200 */
[----:B------:R5:W5:Y:S01]  /*cfe0*/  MUFU.EX2 R15, R7 ;  /* 0x00000007000f7308 */ /* 0x000b620000000800 */
[----:B--2---:R-:W-:Y:S01]  /*cff0*/  F2FP.BF16.F32.PACK_AB R5, R233, R209 ;  /* 0x000000d1e905723e */ /* 0x004fe200000010ff */
[----:B------:R-:W-:-:S02]  /*d000*/  FMUL.FTZ R148, R148, R13 ;  /* 0x0000000d94947220 */ /* 0x000fc40000410000 */
[----:B------:R-:W2:Y:S01]  /*d010*/  MUFU.EX2 R14, R14 ;  /* 0x0000000e000e7308 */ /* 0x000ea20000000800 */
[-C--:B------:R-:W-:Y:S01]  /*d020*/  FMUL.FTZ R149, R149, R13.reuse ;  /* 0x0000000d95957220 */ /* 0x080fe20000410000 */
[----:B------:R-:W-:Y:S01]  /*d030*/  F2FP.BF16.F32.PACK_AB R4, R235, R234 ;  /* 0x000000eaeb04723e */ /* 0x000fe200000010ff */
[-C--:B------:R-:W-:Y:S01]  /*d040*/  FMUL.FTZ R150, R150, R12.reuse ;  /* 0x0000000c96967220 */ /* 0x080fe20000410000 */
[-C--:B------:R-:W-:Y:S01]  /*d050*/  FMUL.FTZ R151, R151, R12.reuse ;  /* 0x0000000c97977220 */ /* 0x080fe20000410000 */
[----:B------:R-:W-:Y:S01]  /*d060*/  FMUL.FTZ R152, R152, R13 ;  /* 0x0000000d98987220 */ /* 0x000fe20000410000 */
[----:B---3--:R-:W-:Y:S01]  /*d070*/  F2FP.BF16.F32.PACK_AB R11, R249, R245 ;  /* 0x000000f5f90b723e */ /* 0x008fe200000010ff */
[----:B------:R-:W-:Y:S01]  /*d080*/  FMUL.FTZ R153, R153, R13 ;  /* 0x0000000d99997220 */ /* 0x000fe20000410000 */
[-C--:B------:R-:W-:Y:S01]  /*d090*/  FMUL.FTZ R154, R154, R12.reuse ;  /* 0x0000000c9a9a7220 */ /* 0x080fe20000410000 */
[----:B------:R-:W-:Y:S01]  /*d0a0*/  FMUL.FTZ R155, R155, R12 ;  /* 0x0000000c9b9b7220 */ /* 0x000fe20000410000 */
[----:B-----5:R-:W-:Y:S01]  /*d0b0*/  F2FP.BF16.F32.PACK_AB R7, R210, R211 ;  /* 0x000000d3d207723e */ /* 0x020fe200000010ff */
[-C--:B------:R-:W-:Y:S01]  /*d0c0*/  FMUL.FTZ R144, R144, R15.reuse ;  /* 0x0000000f90907220 */ /* 0x080fe20000410000 */
[-C--:B------:R-:W-:Y:S01]  /*d0d0*/  FMUL.FTZ R145, R145, R15.reuse ;  /* 0x0000000f91917220 */ /* 0x080fe20000410000 */
[-C--:B------:R-:W-:Y:S01]  /*d0e0*/  FMUL.FTZ R156, R156, R15.reuse ;  /* 0x0000000f9c9c7220 */ /* 0x080fe20000410000 */
[-C--:B--2---:R-:W-:Y:S01]  /*d0f0*/  FMUL.FTZ R146, R146, R14.reuse ;  /* 0x0000000e92927220 */ /* 0x084fe20000410000 */
        /* <DEDUP_REMOVED lines=8> */
[-C--:B------:R-:W-:Y:S01]  /*d180*/  HMMA.16816.F32.BF16 R200, R4, R20.reuse, R148 ;  /* 0x0000001404c8723c */ /* 0x080fe20000041894 */
[----:B------:R-:W2:Y:S01]  /*d190*/  LDSM.16.MT88.4 R24, [R212+0xb000] ;  /* 0x00b00000d418783b */ /* 0x000ea20000004200 */
        /* <DEDUP_REMOVED lines=30> */
[C---:B----4-:R-:W-:Y:S01]  /*d380*/  HMMA.16816.F32.BF16 R148, R4.reuse, R132, R40 ;  /* 0x000000840494723c */ /* 0x050fe20000041828 */
        /* <DEDUP_REMOVED lines=102> */
[----:B------:R-:W-:Y:S01]  /*d9f0*/  MOV R126, R186 ;  /* 0x000000ba007e7202 */ /* 0x000fe20000000f00 */
[----:B------:R-:W-:Y:S01]  /*da00*/  FFMA.FTZ R6, R179, UR7, -R16 ;  /* 0x00000007b3067c23 */ /* 0x000fe20008010810 */
[----:B------:R1:W-:Y:S01]  /*da10*/  MUFU.EX2 R186, R5 ;  /* 0x0000000500ba7308 */ /* 0x0003e20000000800 */
[----:B------:R-:W-:-:S02]  /*da20*/  MOV R127, R192 ;  /* 0x000000c0007f7202 */ /* 0x000fc40000000f00 */
[C---:B------:R-:W-:Y:S01]  /*da30*/  HMMA.16816.F32.BF16 R160, R8.reuse, R136, R160 ;  /* 0x0000008808a0723c */ /* 0x040fe200000418a0 */
[----:B------:R2:W-:Y:S07]  /*da40*/  MUFU.EX2 R181, R4 ;  /* 0x0000000400b57308 */ /* 0x0005ee0000000800 */
[----:B------:R-:W-:Y:S01]  /*da50*/  HMMA.16816.F32.BF16 R192, R8, R138, R172 ;  /* 0x0000008a08c0723c */ /* 0x000fe200000418ac */
[----:B------:R-:W-:Y:S01]  /*da60*/  LDSM.16.MT88.4 R172, [R223] ;  /* 0x00000000dfac783b */ /* 0x000fe20000004200 */
[----:B-1----:R-:W-:-:S02]  /*da70*/  FFMA.FTZ R5, R180, UR7, -R16 ;  /* 0x00000007b4057c23 */ /* 0x002fc40008010810 */
[----:B------:R-:W-:Y:S01]  /*da80*/  MUFU.EX2 R180, R6 ;  /* 0x0000000600b47308 */ /* 0x000fe20000000800 */
[----:B--2---:R-:W-:-:S03]  /*da90*/  FFMA.FTZ R4, R182, UR7, -R3 ;  /* 0x00000007b6047c23 */ /* 0x004fc60008010803 */
        /* <DEDUP_REMOVED lines=13> */
[----:B------:R-:W-:Y:S03]  /*db70*/  LDSM.16.MT88.4 R48, [R18+0x800] ;  /* 0x000800001230783b */ /* 0x000fe60000004200 */
[----:B------:R3:W-:Y:S03]  /*db80*/  MUFU.EX2 R26, R3 ;  /* 0x00000003001a7308 */ /* 0x0007e60000000800 */
[----:B------:R-:W-:Y:S01]  /*db90*/  HMMA.16816.F32.BF16 R52, R8, R28, R52 ;  /* 0x0000001c0834723c */ /* 0x000fe20000041834 */
[--C-:B-1----:R-:W-:Y:S01]  /*dba0*/  FFMA.FTZ R5, R184, UR7, -R2.reuse ;  /* 0x00000007b8057c23 */ /* 0x102fe20008010802 */
[----:B------:R-:W-:Y:S01]  /*dbb0*/  MOV R184, R127 ;  /* 0x0000007f00b87202 */ /* 0x000fe20000000f00 */
[----:B--2---:R-:W-:-:S02]  /*dbc0*/  FFMA.FTZ R4, R177, UR7, -R2 ;  /* 0x00000007b1047c23 */ /* 0x004fc40008010802 */
[----:B------:R-:W-:Y:S03]  /*dbd0*/  MUFU.EX2 R141, R5 ;  /* 0x00000005008d7308 */ /* 0x000fe60000000800 */
[C---:B------:R-:W-:Y:S01]  /*dbe0*/  HMMA.16816.F32.BF16 R188, R8.reuse, R30, R64 ;  /* 0x0000001e08bc723c */ /* 0x040fe20000041840 */
[----:B------:R-:W-:Y:S01]  /*dbf0*/  MOV R177, R156 ;  /* 0x0000009c00b17202 */ /* 0x000fe20000000f00 */
[--C-:B---3--:R-:W-:Y:S01]  /*dc00*/  FFMA.FTZ R3, R142, UR7, -R2.reuse ;  /* 0x000000078e037c23 */ /* 0x108fe20008010802 */
[----:B------:R-:W-:Y:S01]  /*dc10*/  FFMA.FTZ R2, R143, UR7, -R2 ;  /* 0x000000078f027c23 */ /* 0x000fe20008010802 */
[----:B------:R1:W2:Y:S01]  /*dc20*/  MUFU.EX2 R25, R4 ;  /* 0x0000000400197308 */ /* 0x0002a20000000800 */
[----:B------:R-:W-:Y:S01]  /*dc30*/  MOV R142, R157 ;  /* 0x0000009d008e7202 */ /* 0x000fe20000000f00 */
[----:B------:R-:W-:Y:S01]  /*dc40*/  LDSM.16.MT88.4 R64, [R218+0x800] ;  /* 0x00080000da40783b */ /* 0x000fe20000004200 */
[----:B------:R-:W-:Y:S01]  /*dc50*/  MOV R143, R158 ;  /* 0x0000009e008f7202 */ /* 0x000fe20000000f00 */
[----:B------:R3:W-:Y:S01]  /*dc60*/  MUFU.EX2 R24, R3 ;  /* 0x0000000300187308 */ /* 0x0007e20000000800 */
[C---:B------:R-:W-:Y:S08]  /*dc70*/  HMMA.16816.F32.BF16 R84, R8.reuse, R32, R84 ;  /* 0x000000200854723c */ /* 0x040ff00000041854 */
[C---:B------:R-:W-:Y:S01]  /*dc80*/  HMMA.16816.F32.BF16 R32, R8.reuse, R34, R96 ;  /* 0x000000220820723c */ /* 0x040fe20000041860 */
[----:B-1----:R-:W1:Y:S01]  /*dc90*/  LDSM.16.MT88.4 R4, [R218+0x1800] ;  /* 0x00180000da04783b */ /* 0x002e620000004200 */
[----:B--2---:R-:W-:Y:S01]  /*dca0*/  F2FP.BF16.F32.PACK_AB R124, R25, R141 ;  /* 0x0000008d197c723e */ /* 0x004fe200000010ff */
[--C-:B---3--:R-:W-:Y:S01]  /*dcb0*/  FFMA.FTZ R3, R185, UR7, -R17.reuse ;  /* 0x00000007b9037c23 */ /* 0x108fe20008010811 */
[----:B------:R-:W-:Y:S01]  /*dcc0*/  MOV R185, R19 ;  /* 0x0000001300b97202 */ /* 0x000fe20000000f00 */
[----:B------:R-:W-:Y:S01]  /*dcd0*/  LDSM.16.MT88.4 R96, [R222] ;  /* 0x00000000de60783b */ /* 0x000fe20000004200 */
[----:B------:R2:W3:Y:S02]  /*dce0*/  MUFU.EX2 R19, R2 ;  /* 0x0000000200137308 */ /* 0x0004e40000000800 */
[C---:B------:R-:W-:Y:S01]  /*dcf0*/  HMMA.16816.F32.BF16 R28, R8.reuse, R42, R112 ;  /* 0x0000002a081c723c */ /* 0x040fe20000041870 */
[----:B------:R-:W4:Y:S01]  /*dd00*/  LDSM.16.MT88.4 R112, [R18+0x1800] ;  /* 0x001800001270783b */ /* 0x000f220000004200 */
[----:B------:R5:W-:Y:S06]  /*dd10*/  MUFU.EX2 R140, R3 ;  /* 0x00000003008c7308 */ /* 0x000bec0000000800 */
[----:B------:R-:W-:Y:S01]  /*dd20*/  HMMA.16816.F32.BF16 R116, R8, R20, R116 ;  /* 0x000000140874723c */ /* 0x000fe20000041874 */
[----:B--2---:R-:W-:Y:S01]  /*dd30*/  FFMA.FTZ R2, R178, UR7, -R17 ;  /* 0x00000007b2027c23 */ /* 0x004fe20008010811 */
[----:B------:R-:W-:-:S02]  /*dd40*/  MOV R178, R159 ;  /* 0x0000009f00b27202 */ /* 0x000fc40000000f00 */
[----:B------:R-:W2:Y:S01]  /*dd50*/  LDSM.16.MT88.4 R156, [R212+0xa800] ;  /* 0x00a80000d49c783b */ /* 0x000ea20000004200 */
[----:B------:R1:W1:Y:S01]  /*dd60*/  MUFU.EX2 R16, R2 ;  /* 0x0000000200107308 */ /* 0x0002620000000800 */
[----:B-----5:R-:W-:Y:S02]  /*dd70*/  FFMA.FTZ R3, R187, UR7, -R17 ;  /* 0x00000007bb037c23 */ /* 0x020fe40008010811 */
[----:B------:R-:W-:Y:S01]  /*dd80*/  HMMA.16816.F32.BF16 R100, R8, R40, R100 ;  /* 0x000000280864723c */ /* 0x000fe20000041864 */
[----:B---3--:R-:W-:-:S03]  /*dd90*/  F2FP.BF16.F32.PACK_AB R126, R19, R24 ;  /* 0x00000018137e723e */ /* 0x008fc600000010ff */
[----:B------:R-:W-:Y:S04]  /*dda0*/  MUFU.EX2 R3, R3 ;  /* 0x0000000300037308 */ /* 0x000fe80000000800 */
[----:B------:R-:W-:Y:S01]  /*ddb0*/  HMMA.16816.F32.BF16 R20, R8, R22, R128 ;  /* 0x000000160814723c */ /* 0x000fe20000041880 */
[----:B------:R-:W-:Y:S01]  /*ddc0*/  F2FP.BF16.F32.PACK_AB R128, R181, R186 ;  /* 0x000000bab580723e */ /* 0x000fe200000010ff */
[----:B------:R-:W-:Y:S01]  /*ddd0*/  FFMA.FTZ R9, R178, R15, R250 ;  /* 0x0000000fb2097223 */ /* 0x000fe200000100fa */
[----:B------:R-:W-:Y:S01]  /*dde0*/  F2FP.BF16.F32.PACK_AB R129, R179, R176 ;  /* 0x000000b0b381723e */ /* 0x000fe200000010ff */
[----:B-1----:R-:W-:Y:S01]  /*ddf0*/  FFMA.FTZ R2, R208, UR7, -R17 ;  /* 0x00000007d0027c23 */ /* 0x002fe20008010811 */
[----:B------:R-:W-:Y:S01]  /*de00*/  F2FP.BF16.F32.PACK_AB R130, R182, R180 ;  /* 0x000000b4b682723e */ /* 0x000fe200000010ff */
[----:B------:R-:W-:Y:S01]  /*de10*/  FFMA.FTZ R8, R185, R14, R239 ;  /* 0x0000000eb9087223 */ /* 0x000fe200000100ef */
[----:B------:R-:W-:Y:S01]  /*de20*/  F2FP.BF16.F32.PACK_AB R131, R26, R27 ;  /* 0x0000001b1a83723e */ /* 0x000fe200000010ff */
[----:B------:R-:W-:Y:S01]  /*de30*/  FADD.FTZ R11, R177, R9 ;  /* 0x00000009b10b7221 */ /* 0x000fe20000010000 */
[----:B------:R-:W-:Y:S01]  /*de40*/  F2FP.BF16.F32.PACK_AB R125, R16, R140 ;  /* 0x0000008c107d723e */ /* 0x000fe200000010ff */
[----:B------:R-:W1:Y:S01]  /*de50*/  MUFU.EX2 R2, R2 ;  /* 0x0000000200027308 */ /* 0x000e620000000800 */
[----:B------:R-:W-:-:S03]  /*de60*/  FADD.FTZ R10, R238, R8 ;  /* 0x00000008ee0a7221 */ /* 0x000fc60000010000 */
[C---:B------:R-:W-:Y:S08]  /*de70*/  HMMA.16816.F32.BF16 R116, R128.reuse, R4, R116 ;  /* 0x000000048074723c */ /* 0x040ff00000041874 */
[----:B------:R-:W-:Y:S01]  /*de80*/  HMMA.16816.F32.BF16 R36, R128, R48, R36 ;  /* 0x000000308024723c */ /* 0x000fe20000041824 */
[----:B-1----:R-:W-:-:S07]  /*de90*/  F2FP.BF16.F32.PACK_AB R127, R2, R3 ;  /* 0x00000003027f723e */ /* 0x002fce00000010ff */
[----:B----4-:R-:W-:Y:S08]  /*dea0*/  HMMA.16816.F32.BF16 R100, R128, R112, R100 ;  /* 0x000000708064723c */ /* 0x010ff00000041864 */
        /* <DEDUP_REMOVED lines=16> */
[----:B--2---:R-:W-:Y:S01]  /*dfb0*/  HMMA.16816.F32.BF16 R148, R124, R156, R200 ;  /* 0x0000009c7c94723c */ /* 0x004fe200000418c8 */
        /* <DEDUP_REMOVED lines=61> */
[----:B--2---:R-:W-:-:S04]  /*e390*/  LEA R4, P3, R2, R177, 0x6 ;  /* 0x000000b102047211 */ /* 0x004fc800078630ff */
        /* <DEDUP_REMOVED lines=26> */
[----:B------:R-:W4:Y:S04]  /*e540*/  LDSM.16.M88.4 R8, [R213+0x2000] ;  /* 0x00200000d508783b */ /* 0x000f280000000200 */
[----:B------:R-:W5:Y:S04]  /*e550*/  LDSM.16.M88.4 R24, [R214+UR5+0x8800] ;  /* 0x00880005d618783b */ /* 0x000f680008000200 */
[----:B------:R-:W-:Y:S04]  /*e560*/  LDSM.16.M88.4 R132, [R241+0x8000] ;  /* 0x00800000f184783b */ /* 0x000fe80000000200 */
[----:B-1----:R-:W1:Y:S01]  /*e570*/  LDSM.16.M88.4 R4, [R216+0x2000] ;  /* 0x00200000d804783b */ /* 0x002e620000000200 */
[----:B--2---:R-:W-:-:S03]  /*e580*/  VIADD R2, R0, 0xffffff61 ;  /* 0xffffff6100027836 */ /* 0x004fc60000000000 */
[----:B------:R-:W2:Y:S01]  /*e590*/  LDSM.16.M88.4 R32, [R241+0x8800] ;  /* 0x00880000f120783b */ /* 0x000ea20000000200 */
[----:B------:R-:W-:-:S03]  /*e5a0*/  VIADD R3, R0, 0xffffff68 ;  /* 0xffffff6800037836 */ /* 0x000fc60000000000 */
[----:B------:R-:W3:Y:S04]  /*e5b0*/  LDSM.16.M88.4 R16, [R213] ;  /* 0x00000000d510783b */ /* 0x000ee80000000200 */
[----:B------:R-:W-:Y:S04]  /*e5c0*/  LDSM.16.M88.4 R20, [R242+0x2000] ;  /* 0x00200000f214783b */ /* 0x000fe80000000200 */
[----:B------:R-:W3:Y:S04]  /*e5d0*/  LDSM.16.M88.4 R140, [R240+0x8000] ;  /* 0x00800000f08c783b */ /* 0x000ee80000000200 */
[----:B------:R-:W3:Y:S04]  /*e5e0*/  LDSM.16.M88.4 R12, [R216] ;  /* 0x00000000d80c783b */ /* 0x000ee80000000200 */
[----:B------:R-:W3:Y:S01]  /*e5f0*/  LDSM.16.M88.4 R136, [R240+0x8800] ;  /* 0x00880000f088783b */ /* 0x000ee20000000200 */
[C---:B----4-:R-:W-:Y:S03]  /*e600*/  HMMA.16816.F32.BF16 R184, R8.reuse, R28, RZ ;  /* 0x0000001c08b8723c */ /* 0x050fe600000418ff */
[----:B------:R-:W0:Y:S05]  /*e610*/  LDGDEPBAR ;  /* 0x00000000000079af */ /* 0x000e2a0000000000 */
[C---:B-----5:R-:W-:Y:S08]  /*e620*/  HMMA.16816.F32.BF16 R176, R8.reuse, R24, RZ ;  /* 0x0000001808b0723c */ /* 0x060ff000000418ff */
[C---:B------:R-:W-:Y:S08]  /*e630*/  HMMA.16816.F32.BF16 R180, R8.reuse, R30, RZ ;  /* 0x0000001e08b4723c */ /* 0x040ff000000418ff */
[----:B------:R-:W-:Y:S08]  /*e640*/  HMMA.16816.F32.BF16 R8, R8, R26, RZ ;  /* 0x0000001a0808723c */ /* 0x000ff000000418ff */
[C---:B-1----:R-:W-:Y:S08]  /*e650*/  HMMA.16816.F32.BF16 R188, R4.reuse, R132, R184 ;  /* 0x0000008404bc723c */ /* 0x042ff000000418b8 */
[C---:B--2---:R-:W-:Y:S08]  /*e660*/  HMMA.16816.F32.BF16 R192, R4.reuse, R32, R176 ;  /* 0x0000002004c0723c */ /* 0x044ff000000418b0 */
[C---:B------:R-:W-:Y:S08]  /*e670*/  HMMA.16816.F32.BF16 R184, R4.reuse, R134, R180 ;  /* 0x0000008604b8723c */ /* 0x040ff000000418b4 */
[----:B------:R-:W-:Y:S01]  /*e680*/  HMMA.16816.F32.BF16 R200, R4, R34, R8 ;  /* 0x0000002204c8723c */ /* 0x000fe20000041808 */
[----:B------:R-:W1:Y:S07]  /*e690*/  LDSM.16.M88.4 R8, [R242] ;  /* 0x00000000f208783b */ /* 0x000e6e0000000200 */
[C---:B---3--:R-:W-:Y:S08]  /*e6a0*/  HMMA.16816.F32.BF16 R176, R16.reuse, R28, RZ ;  /* 0x0000001c10b0723c */ /* 0x048ff000000418ff */
[C---:B------:R-:W-:Y:S08]  /*e6b0*/  HMMA.16816.F32.BF16 R28, R16.reuse, R30, RZ ;  /* 0x0000001e101c723c */ /* 0x040ff000000418ff */
[C---:B------:R-:W-:Y:S08]  /*e6c0*/  HMMA.16816.F32.BF16 R4, R16.reuse, R24, RZ ;  /* 0x000000181004723c */ /* 0x040ff000000418ff */
[----:B------:R-:W-:Y:S01]  /*e6d0*/  HMMA.16816.F32.BF16 R16, R16, R26, RZ ;  /* 0x0000001a1010723c */ /* 0x000fe200000418ff */
[----:B------:R-:W-:Y:S07]  /*e6e0*/  LDSM.16.M88.4 R24, [R243+0x8000] ;  /* 0x00800000f318783b */ /* 0x000fee0000000200 */
[----:B------:R-:W-:Y:S08]  /*e6f0*/  HMMA.16816.F32.BF16 R196, R20, R142, R184 ;  /* 0x0000008e14c4723c */ /* 0x000ff000000418b8 */
[C---:B------:R-:W-:Y:S08]  /*e700*/  HMMA.16816.F32.BF16 R176, R12.reuse, R132, R176 ;  /* 0x000000840cb0723c */ /* 0x040ff000000418b0 */
[C---:B------:R-:W-:Y:S01]  /*e710*/  HMMA.16816.F32.BF16 R180, R12.reuse, R32, R4 ;  /* 0x000000200cb4723c */ /* 0x040fe20000041804 */
[----:B------:R-:W-:Y:S07]  /*e720*/  LDSM.16.M88.4 R4, [R215+0x2000] ;  /* 0x00200000d704783b */ /* 0x000fee0000000200 */
[----:B------:R-:W-:Y:S08]  /*e730*/  HMMA.16816.F32.BF16 R28, R12, R134, R28 ;  /* 0x000000860c1c723c */ /* 0x000ff0000004181c */
[C---:B------:R-:W-:Y:S08]  /*e740*/  HMMA.16816.F32.BF16 R188, R20.reuse, R140, R188 ;  /* 0x0000008c14bc723c */ /* 0x040ff000000418bc */
        /* <DEDUP_REMOVED lines=16> */
[----:B------:R-:W-:Y:S01]  /*e850*/  HMMA.16816.F32.BF16 R196, R4, R26, R196 ;  /* 0x0000001a04c4723c */ /* 0x000fe200000418c4 */
[----:B------:R-:W-:Y:S07]  /*e860*/  LDSM.16.M88.4 R4, [R216+0x6000] ;  /* 0x00600000d804783b */ /* 0x000fee0000000200 */
[C---:B---3--:R-:W-:Y:S08]  /*e870*/  HMMA.16816.F32.BF16 R184, R16.reuse, R24, R176 ;  /* 0x0000001810b8723c */ /* 0x048ff000000418b0 */
[C---:B------:R-:W-:Y:S01]  /*e880*/  HMMA.16816.F32.BF16 R192, R16.reuse, R26, R140 ;  /* 0x0000001a10c0723c */ /* 0x040fe2000004188c */
[----:B------:R-:W2:Y:S07]  /*e890*/  LDSM.16.M88.4 R24, [R241+0x9800] ;  /* 0x00980000f118783b */ /* 0x000eae0000000200 */
[C---:B------:R-:W-:Y:S08]  /*e8a0*/  HMMA.16816.F32.BF16 R188, R16.reuse, R20, R132 ;  /* 0x0000001410bc723c */ /* 0x040ff00000041884 */
[----:B------:R-:W-:Y:S01]  /*e8b0*/  HMMA.16816.F32.BF16 R176, R16, R22, R136 ;  /* 0x0000001610b0723c */ /* 0x000fe20000041888 */
[----:B------:R-:W3:Y:S04]  /*e8c0*/  LDSM.16.M88.4 R20, [R241+0x9000] ;  /* 0x00900000f114783b */ /* 0x000ee80000000200 */
[----:B------:R-:W5:Y:S03]  /*e8d0*/  LDSM.16.M88.4 R16, [R216+0x4000] ;  /* 0x00400000d810783b */ /* 0x000f660000000200 */
[C---:B-1----:R-:W-:Y:S08]  /*e8e0*/  HMMA.16816.F32.BF16 R140, R12.reuse, R32, R180 ;  /* 0x000000200c8c723c */ /* 0x042ff000000418b4 */
[C---:B------:R-:W-:Y:S08]  /*e8f0*/  HMMA.16816.F32.BF16 R136, R12.reuse, R34, R196 ;  /* 0x000000220c88723c */ /* 0x040ff000000418c4 */
[C---:B------:R-:W-:Y:S08]  /*e900*/  HMMA.16816.F32.BF16 R132, R12.reuse, R28, R204 ;  /* 0x0000001c0c84723c */ /* 0x040ff000000418cc */
[----:B------:R-:W-:Y:S08]  /*e910*/  HMMA.16816.F32.BF16 R12, R12, R30, R200 ;  /* 0x0000001e0c0c723c */ /* 0x000ff000000418c8 */
[C---:B----4-:R-:W-:Y:S08]  /*e920*/  HMMA.16816.F32.BF16 R184, R8.reuse, R32, R184 ;  /* 0x0000002008b8723c */ /* 0x050ff000000418b8 */
[C---:B------:R-:W-:Y:S08]  /*e930*/  HMMA.16816.F32.BF16 R180, R8.reuse, R28, R188 ;  /* 0x0000001c08b4723c */ /* 0x040ff000000418bc */
[C---:B------:R-:W-:Y:S01]  /*e940*/  HMMA.16816.F32.BF16 R192, R8.reuse, R34, R192 ;  /* 0x0000002208c0723c */ /* 0x040fe200000418c0 */
[----:B------:R-:W-:Y:S07]  /*e950*/  LDSM.16.M88.4 R32, [R240+0x9000] ;  /* 0x00900000f020783b */ /* 0x000fee0000000200 */
[----:B------:R-:W-:Y:S01]  /*e960*/  HMMA.16816.F32.BF16 R188, R8, R30, R176 ;  /* 0x0000001e08bc723c */ /* 0x000fe200000418b0 */
[----:B------:R-:W1:Y:S04]  /*e970*/  LDSM.16.M88.4 R8, [R242+0x6000] ;  /* 0x00600000f208783b */ /* 0x000e680000000200 */
[----:B------:R-:W4:Y:S03]  /*e980*/  LDSM.16.M88.4 R28, [R240+0x9800] ;  /* 0x00980000f01c783b */ /* 0x000f260000000200 */
[C---:B--2---:R-:W-:Y:S01]  /*e990*/  HMMA.16816.F32.BF16 R200, R4.reuse, R26, R12 ;  /* 0x0000001a04c8723c */ /* 0x044fe2000004180c */
[----:B------:R-:W2:Y:S07]  /*e9a0*/  LDSM.16.M88.4 R12, [R242+0x4000] ;  /* 0x00400000f20c783b */ /* 0x000eae0000000200 */
[-C--:B---3--:R-:W-:Y:S08]  /*e9b0*/  HMMA.16816.F32.BF16 R208, R4, R20.reuse, R140 ;  /* 0x0000001404d0723c */ /* 0x088ff0000004188c */
[----:B-----5:R-:W-:Y:S08]  /*e9c0*/  HMMA.16816.F32.BF16 R196, R16, R20, R184 ;  /* 0x0000001410c4723c */ /* 0x020ff000000418b8 */
[C---:B------:R-:W-:Y:S08]  /*e9d0*/  HMMA.16816.F32.BF16 R140, R4.reuse, R22, R136 ;  /* 0x00000016048c723c */ /* 0x040ff00000041888 */
[----:B------:R-:W-:Y:S01]  /*e9e0*/  HMMA.16816.F32.BF16 R204, R4, R24, R132 ;  /* 0x0000001804cc723c */ /* 0x000fe20000041884 */
[----:B------:R-:W-:Y:S07]  /*e9f0*/  LDSM.16.M88.4 R4, [R215+0x6000] ;  /* 0x00600000d704783b */ /* 0x000fee0000000200 */
[C---:B------:R-:W-:Y:S01]  /*ea00*/  HMMA.16816.F32.BF16 R184, R16.reuse, R22, R192 ;  /* 0x0000001610b8723c */ /* 0x040fe200000418c0 */
[----:B------:R-:W3:Y:S07]  /*ea10*/  LDSM.16.M88.4 R20, [R243+0x9000] ;  /* 0x00900000f314783b */ /* 0x000eee0000000200 */
[C---:B------:R-:W-:Y:S08]  /*ea20*/  HMMA.16816.F32.BF16 R176, R16.reuse, R24, R180 ;  /* 0x0000001810b0723c */ /* 0x040ff000000418b4 */
[----:B------:R-:W-:Y:S01]  /*ea30*/  HMMA.16816.F32.BF16 R136, R16, R26, R188 ;  /* 0x0000001a1088723c */ /* 0x000fe200000418bc */
[----:B------:R-:W5:Y:S04]  /*ea40*/  LDSM.16.M88.4 R24, [R243+0x9800] ;  /* 0x00980000f318783b */ /* 0x000f680000000200 */
[----:B------:R-:W5:Y:S01]  /*ea50*/  LDSM.16.M88.4 R16, [R215+0x4000] ;  /* 0x00400000d710783b */ /* 0x000f620000000200 */
[----:B------:R-:W-:-:S04]  /*ea60*/  DEPBAR.LE SB0, 0x0 ;  /* 0x000080000000791a */ /* 0x000fc80000000000 */
[----:B-1----:R-:W-:Y:S01]  /*ea70*/  HMMA.16816.F32.BF16 R132, R8, R32, R208 ;  /* 0x000000200884723c */ /* 0x002fe200000418d0 */
[----:B------:R-:W-:-:S07]  /*ea80*/  VIADD R208, R248, 0xfffffffb ;  /* 0xfffffffbf8d07836 */ /* 0x000fce0000000000 */
[C---:B------:R-:W-:Y:S08]  /*ea90*/  HMMA.16816.F32.BF16 R140, R8.reuse, R34, R140 ;  /* 0x00000022088c723c */ /* 0x040ff0000004188c */
[C---:B----4-:R-:W-:Y:S08]  /*eaa0*/  HMMA.16816.F32.BF16 R180, R8.reuse, R28, R204 ;  /* 0x0000001c08b4723c */ /* 0x050ff000000418cc */
[----:B------:R-:W-:Y:S08]  /*eab0*/  HMMA.16816.F32.BF16 R8, R8, R30, R200 ;  /* 0x0000001e0808723c */ /* 0x000ff000000418c8 */
[C---:B--2---:R-:W-:Y:S08]  /*eac0*/  HMMA.16816.F32.BF16 R188, R12.reuse, R32, R196 ;  /* 0x000000200cbc723c */ /* 0x044ff000000418c4 */
[C---:B------:R-:W-:Y:S08]  /*ead0*/  HMMA.16816.F32.BF16 R184, R12.reuse, R34, R184 ;  /* 0x000000220cb8723c */ /* 0x040ff000000418b8 */
[C---:B------:R-:W-:Y:S08]  /*eae0*/  HMMA.16816.F32.BF16 R176, R12.reuse, R28, R176 ;  /* 0x0000001c0cb0723c */ /* 0x040ff000000418b0 */
[----:B------:R-:W-:Y:S08]  /*eaf0*/  HMMA.16816.F32.BF16 R136, R12, R30, R136 ;  /* 0x0000001e0c88723c */ /* 0x000ff00000041888 */
[C---:B---3--:R-:W-:Y:S08]  /*eb00*/  HMMA.16816.F32.BF16 R12, R4.reuse, R20, R132 ;  /* 0x00000014040c723c */ /* 0x048ff00000041884 */
[C---:B------:R-:W-:Y:S08]  /*eb10*/  HMMA.16816.F32.BF16 R32, R4.reuse, R22, R140 ;  /* 0x000000160420723c */ /* 0x040ff0000004188c */
[C---:B-----5:R-:W-:Y:S08]  /*eb20*/  HMMA.16816.F32.BF16 R132, R4.reuse, R24, R180 ;  /* 0x000000180484723c */ /* 0x060ff000000418b4 */
[----:B------:R-:W-:Y:S01]  /*eb30*/  HMMA.16816.F32.BF16 R28, R4, R26, R8 ;  /* 0x0000001a041c723c */ /* 0x000fe20000041808 */
[----:B------:R-:W-:-:S02]  /*eb40*/  VIADD R4, R0, 0xffffff60 ;  /* 0xffffff6000047836 */ /* 0x000fc40000000000 */
[C---:B------:R-:W-:Y:S02]  /*eb50*/  VIADD R9, R227.reuse, 0x40 ;  /* 0x00000040e3097836 */ /* 0x040fe40000000000 */
[----:B------:R-:W-:Y:S02]  /*eb60*/  VIADD R10, R227, 0x48 ;  /* 0x00000048e30a7836 */ /* 0x000fe40000000000 */
[----:B------:R-:W-:Y:S01]  /*eb70*/  VIADD R5, R0, 0xffffff70 ;  /* 0xffffff7000057836 */ /* 0x000fe20000000000 */
[C---:B------:R-:W-:Y:S01]  /*eb80*/  ISETP.GT.AND P6, PT, R9.reuse, R4, PT ;  /* 0x000000040900720c */ /* 0x040fe20003fc4270 */
[C---:B------:R-:W-:Y:S01]  /*eb90*/  HMMA.16816.F32.BF16 R188, R16.reuse, R20, R188 ;  /* 0x0000001410bc723c */ /* 0x040fe200000418bc */
[----:B------:R-:W-:Y:S01]  /*eba0*/  ISETP.GT.AND P0, PT, R10, R2, PT ;  /* 0x000000020a00720c */ /* 0x000fe20003f04270 */
[----:B------:R-:W-:Y:S01]  /*ebb0*/  VIADD R6, R0, 0xffffff69 ;  /* 0xffffff6900067836 */ /* 0x000fe20000000000 */
[----:B------:R-:W-:Y:S01]  /*ebc0*/  BAR.SYNC.DEFER_BLOCKING 0x0 ;  /* 0x0000000000007b1d */ /* 0x000fe20000010000 */
[----:B------:R-:W-:Y:S01]  /*ebd0*/  ISETP.GT.AND P3, PT, R10, R4, PT ;  /* 0x000000040a00720c */ /* 0x000fe20003f64270 */
[C---:B------:R-:W-:Y:S01]  /*ebe0*/  VIADD R7, R0.reuse, 0xffffff71 ;  /* 0xffffff7100077836 */ /* 0x040fe20000000000 */
[C---:B------:R-:W-:Y:S01]  /*ebf0*/  ISETP.GT.AND P5, PT, R9.reuse, R2, PT ;  /* 0x000000020900720c */ /* 0x040fe20003fa4270 */
[----:B------:R-:W-:Y:S01]  /*ec00*/  VIADD R8, R0, 0xffffff78 ;  /* 0xffffff7800087836 */ /* 0x000fe20000000000 */
[----:B------:R-:W-:Y:S01]  /*ec10*/  FSEL R20, R12, -INF , !P6 ;  /* 0xff8000000c147808 */ /* 0x000fe20007000000 */
[----:B------:R-:W-:Y:S01]  /*ec20*/  HMMA.16816.F32.BF16 R140, R16, R22, R184 ;  /* 0x00000016108c723c */ /* 0x000fe200000418b8 */
[----:B------:R-:W-:Y:S01]  /*ec30*/  ISETP.GT.AND P6, PT, R9, R3, PT ;  /* 0x000000030900720c */ /* 0x000fe20003fc4270 */
[----:B------:R-:W-:Y:S01]  /*ec40*/  VIADD R0, R0, 0xffffff79 ;  /* 0xffffff7900007836 */ /* 0x000fe20000000000 */
[----:B------:R-:W-:-:S02]  /*ec50*/  FSEL R12, R15, -INF , !P0 ;  /* 0xff8000000f0c7808 */ /* 0x000fc40004000000 */
[----:B------:R-:W-:Y:S02]  /*ec60*/  FSEL R11, R14, -INF , !P3 ;  /* 0xff8000000e0b7808 */ /* 0x000fe40005800000 */
[----:B------:R-:W-:Y:S01]  /*ec70*/  ISETP.GT.AND P0, PT, R9, R5, PT ;  /* 0x000000050900720c */ /* 0x000fe20003f04270 */
[C---:B------:R-:W-:Y:S01]  /*ec80*/  HMMA.16816.F32.BF16 R180, R16.reuse, R24, R176 ;  /* 0x0000001810b4723c */ /* 0x040fe200000418b0 */
[----:B------:R-:W-:Y:S02]  /*ec90*/  FSEL R14, R13, -INF , !P5 ;  /* 0xff8000000d0e7808 */ /* 0x000fe40006800000 */
[----:B------:R-:W-:Y:S02]  /*eca0*/  FSEL R13, R32, -INF , !P6 ;  /* 0xff800000200d7808 */ /* 0x000fe40007000000 */
[----:B------:R-:W-:Y:S02]  /*ecb0*/  ISETP.GT.AND P3, PT, R9, R6, PT ;  /* 0x000000060900720c */ /* 0x000fe40003f64270 */
[----:B------:R-:W-:Y:S01]  /*ecc0*/  ISETP.GT.AND P6, PT, R10, R3, PT ;  /* 0x000000030a00720c */ /* 0x000fe20003fc4270 */
[----:B------:R-:W-:Y:S01]  /*ecd0*/  HMMA.16816.F32.BF16 R184, R16, R26, R136 ;  /* 0x0000001a10b8723c */ /* 0x000fe20000041888 */
[----:B------:R-:W-:-:S02]  /*ece0*/  FSEL R23, R132, -INF , !P0 ;  /* 0xff80000084177808 */ /* 0x000fc40004000000 */
[----:B------:R-:W-:Y:S02]  /*ecf0*/  ISETP.GT.AND P0, PT, R10, R6, PT ;  /* 0x000000060a00720c */ /* 0x000fe40003f04270 */
[----:B------:R-:W-:Y:S02]  /*ed00*/  FSEL R22, R33, -INF , !P3 ;  /* 0xff80000021167808 */ /* 0x000fe40005800000 */
[----:B------:R-:W-:Y:S02]  /*ed10*/  FSEL R21, R34, -INF , !P6 ;  /* 0xff80000022157808 */ /* 0x000fe40007000000 */
[C---:B------:R-:W-:Y:S02]  /*ed20*/  ISETP.GT.AND P5, PT, R9.reuse, R7, PT ;  /* 0x000000070900720c */ /* 0x040fe40003fa4270 */
        /* <DEDUP_REMOVED lines=12> */
[-C--:B------:R-:W-:Y:S02]  /*edf0*/  ISETP.GE.AND P0, PT, R4, R230.reuse, PT ;  /* 0x000000e60400720c */ /* 0x080fe40003f06270 */
[----:B------:R-:W-:-:S02]  /*ee00*/  ISETP.GE.AND P5, PT, R2, R230, PT ;  /* 0x000000e60200720c */ /* 0x000fc40003fa6270 */
[----:B------:R-:W-:Y:S02]  /*ee10*/  FSEL R17, R30, -INF , !P3 ;  /* 0xff8000001e117808 */ /* 0x000fe40005800000 */
[-C--:B------:R-:W-:Y:S02]  /*ee20*/  ISETP.GE.AND P3, PT, R4, R231.reuse, PT ;  /* 0x000000e70400720c */ /* 0x080fe40003f66270 */
        /* <DEDUP_REMOVED lines=8> */
[----:B------:R-:W-:Y:S02]  /*eeb0*/  FSEL R10, R29, -INF , !P6 ;  /* 0xff8000001d0a7808 */ /* 0x000fe40007000000 */
[----:B------:R-:W-:-:S02]  /*eec0*/  ISETP.GE.AND P0, PT, R6, R230, PT ;  /* 0x000000e60600720c */ /* 0x000fc40003f06270 */
[----:B------:R-:W-:Y:S02]  /*eed0*/  ISETP.GE.AND P5, PT, R5, R230, PT ;  /* 0x000000e60500720c */ /* 0x000fe40003fa6270 */
        /* <DEDUP_REMOVED lines=8> */
[----:B------:R-:W-:Y:S02]  /*ef60*/  ISETP.GE.AND P3, PT, R7, R230, PT ;  /* 0x000000e60700720c */ /* 0x000fe40003f66270 */
[----:B------:R-:W-:Y:S02]  /*ef70*/  FMNMX3.FTZ R9, R224, R26, R25, !PT ;  /* 0x0000001ae0097276 */ /* 0x000fe40007810019 */
[----:B------:R-:W-:-:S02]  /*ef80*/  FSEL R197, R15, -INF , !P0 ;  /* 0xff8000000fc57808 */ /* 0x000fc40004000000 */
[----:B------:R-:W-:Y:S02]  /*ef90*/  FSEL R196, R135, -INF , !P5 ;  /* 0xff80000087c47808 */ /* 0x000fe40006800000 */
[-C--:B------:R-:W-:Y:S02]  /*efa0*/  ISETP.GE.AND P0, PT, R8, R230.reuse, PT ;  /* 0x000000e60800720c */ /* 0x080fe40003f06270 */
[----:B------:R-:W-:Y:S02]  /*efb0*/  ISETP.GE.AND P5, PT, R0, R230, PT ;  /* 0x000000e60000720c */ /* 0x000fe40003fa6270 */
[----:B------:R-:W-:Y:S02]  /*efc0*/  FSEL R195, R133, -INF , !P3 ;  /* 0xff80000085c37808 */ /* 0x000fe40005800000 */
[----:B------:R-:W-:Y:S02]  /*efd0*/  FMNMX3.FTZ R9, R9, R29, R32, !PT ;  /* 0x0000001d09097276 */ /* 0x000fe40007810020 */
[----:B------:R-:W-:-:S02]  /*efe0*/  FSEL R194, R24, -INF , !P0 ;  /* 0xff80000018c27808 */ /* 0x000fc40004000000 */
[----:B------:R-:W-:Y:S02]  /*eff0*/  FSEL R193, R10, -INF , !P5 ;  /* 0xff8000000ac17808 */ /* 0x000fe40006800000 */
[-C--:B------:R-:W-:Y:S02]  /*f000*/  ISETP.GE.AND P3, PT, R8, R231.reuse, PT ;  /* 0x000000e70800720c */ /* 0x080fe40003f66270 */
[----:B------:R-:W-:Y:S02]  /*f010*/  ISETP.GE.AND P0, PT, R0, R231, PT ;  /* 0x000000e70000720c */ /* 0x000fe40003f06270 */
[----:B------:R-:W-:Y:S02]  /*f020*/  FMNMX3.FTZ R10, R217, R28, R27, !PT ;  /* 0x0000001cd90a7276 */ /* 0x000fe4000781001b */
[----:B------:R-:W-:Y:S02]  /*f030*/  FMNMX3.FTZ R9, R9, R192, R195, !PT ;  /* 0x000000c009097276 */ /* 0x000fe400078100c3 */
[----:B------:R-:W-:-:S02]  /*f040*/  FSEL R199, R17, -INF , !P3 ;  /* 0xff80000011c77808 */ /* 0x000fc40005800000 */
[----:B------:R-:W-:Y:S02]  /*f050*/  FSEL R198, R16, -INF , !P0 ;  /* 0xff80000010c67808 */ /* 0x000fe40004000000 */
[----:B------:R-:W-:Y:S02]  /*f060*/  FMNMX3.FTZ R33, R10, R31, R30, !PT ;  /* 0x0000001f0a217276 */ /* 0x000fe4000781001e */
[----:B------:R-:W-:Y:S01]  /*f070*/  FMNMX3.FTZ R24, R9, R194, R193, !PT ;  /* 0x000000c209187276 */ /* 0x000fe200078100c1 */
[----:B------:R-:W-:Y:S06]  /*f080*/  @!P6 BRA `(.L_x_1398) ;  /* 0x0000000000a4e947 */ /* 0x000fec0003800000 */
[----:B------:R-:W-:Y:S01]  /*f090*/  VIADD R16, R248, 0xfffffffa ;  /* 0xfffffffaf8107836 */ /* 0x000fe20000000000 */
[----:B------:R-:W-:Y:S01]  /*f0a0*/  MOV R15, UR14 ;  /* 0x0000000e000f7c02 */ /* 0x000fe20008000f00 */
[----:B------:R-:W-:Y:S02]  /*f0b0*/  IMAD.U32 R14, RZ, RZ, UR15 ;  /* 0x0000000fff0e7e24 */ /* 0x000fe4000f8e00ff */
[C---:B------:R-:W-:Y:S02]  /*f0c0*/  IMAD R9, R16.reuse, UR4, RZ ;  /* 0x0000000410097c24 */ /* 0x040fe4000f8e02ff */
[----:B------:R-:W-:-:S04]  /*f0d0*/  IMAD.WIDE.U32 R10, R16, UR11, RZ ;  /* 0x0000000b100a7c25 */ /* 0x000fc8000f8e00ff */
[----:B------:R-:W-:Y:S01]  /*f0e0*/  IMAD.U32 R12, RZ, RZ, UR15 ;  /* 0x0000000fff0c7e24 */ /* 0x000fe2000f8e00ff */
[----:B------:R-:W-:Y:S01]  /*f0f0*/  IADD3 R11, PT, PT, R11, R9, RZ ;  /* 0x000000090b0b7210 */ /* 0x000fe20007ffe0ff */
[----:B------:R-:W-:Y:S01]  /*f100*/  IMAD.U32 R13, RZ, RZ, UR14 ;  /* 0x0000000eff0d7e24 */ /* 0x000fe2000f8e00ff */
[-C--:B------:R-:W-:Y:S01]  /*f110*/  @!P2 LEA R22, P0, R10, R252.reuse, 0x1 ;  /* 0x000000fc0a16a211 */ /* 0x080fe200078008ff */
[----:B------:R-:W-:Y:S01]  /*f120*/  @!P2 IMAD.WIDE.U32 R14, R16, UR11, R14 ;  /* 0x0000000b100eac25 */ /* 0x000fe2000f8e000e */
[CC--:B------:R-:W-:Y:S02]  /*f130*/  @!P1 LEA R20, P3, R10.reuse, R252.reuse, 0x1 ;  /* 0x000000fc0a149211 */ /* 0x0c0fe400078608ff */
[-C--:B------:R-:W-:Y:S01]  /*f140*/  @!P2 LEA.HI.X R23, R10, R251.reuse, R11, 0x1, P0 ;  /* 0x000000fb0a17a211 */ /* 0x080fe200000f0c0b */
[----:B------:R-:W-:Y:S01]  /*f150*/  @!P1 IMAD.WIDE.U32 R12, R16, UR11, R12 ;  /* 0x0000000b100c9c25 */ /* 0x000fe2000f8e000c */
[-C--:B------:R-:W-:Y:S02]  /*f160*/  @!P2 LEA R18, P5, R14, R252.reuse, 0x1 ;  /* 0x000000fc0e12a211 */ /* 0x080fe400078a08ff */
[----:B------:R-:W-:Y:S01]  /*f170*/  @!P1 LEA.HI.X R21, R10, R251, R11, 0x1, P3 ;  /* 0x000000fb0a159211 */ /* 0x000fe200018f0c0b */
[C---:B------:R-:W-:Y:S01]  /*f180*/  @!P2 IMAD.IADD R15, R9.reuse, 0x1, R15 ;  /* 0x00000001090fa824 */ /* 0x040fe200078e020f */
[----:B------:R-:W-:Y:S01]  /*f190*/  @!P1 IADD3 R9, PT, PT, R9, R13, RZ ;  /* 0x0000000d09099210 */ /* 0x000fe20007ffe0ff */
[----:B------:R-:W-:Y:S01]  /*f1a0*/  @!PT LDS RZ, [RZ] ;  /* 0x00000000fffff984 */ /* 0x000fe20000000800 */
[----:B------:R-:W-:Y:S01]  /*f1b0*/  @!PT LDS RZ, [RZ] ;  /* 0x00000000fffff984 */ /* 0x000fe20000000800 */
[----:B------:R-:W-:Y:S01]  /*f1c0*/  @!PT LDS RZ, [RZ] ;  /* 0x00000000fffff984 */ /* 0x000fe20000000800 */
[----:B------:R1:W-:Y:S01]  /*f1d0*/  @!P2 LDGSTS.E.BYPASS.LTC128B.128 [R226+0x8000], desc[UR18][R22.64] ;  /* 0x0800000016e2afae */ /* 0x0003e2000b981a12 */
[----:B------:R-:W-:-:S02]  /*f1e0*/  @!P1 LEA R16, P0, R12, R252, 0x1 ;  /* 0x000000fc0c109211 */ /* 0x000fc400078008ff */
[-C--:B------:R-:W-:Y:S01]  /*f1f0*/  @!P2 LEA.HI.X R19, R14, R251.reuse, R15, 0x1, P5 ;  /* 0x000000fb0e13a211 */ /* 0x080fe200028f0c0f */
        /* <DEDUP_REMOVED lines=18> */
.L_x_1398:
[----:B------:R-:W2:Y:S01]  /*f320*/  SHFL.BFLY PT, R10, R24, 0x2, 0x1f ;  /* 0x0c401f00180a7f89 */ /* 0x000ea200000e0000 */
[----:B------:R-:W-:Y:S02]  /*f330*/  FMNMX3.FTZ R9, R33, R197, R196, !PT ;  /* 0x000000c521097276 */ /* 0x000fe400078100c4 */
[----:B------:R-:W-:Y:S01]  /*f340*/  IADD3 R11, PT, PT, R227, 0x8, RZ ;  /* 0x00000008e30b7810 */ /* 0x000fe20007ffe0ff */
[----:B------:R-:W-:Y:S01]  /*f350*/  LDSM.16.MT88.4 R176, [R212+0xa000] ;  /* 0x00a00000d4b0783b */ /* 0x000fe20000004200 */
[----:B------:R-:W-:Y:S02]  /*f360*/  FMNMX3.FTZ R9, R9, R199, R198, !PT ;  /* 0x000000c709097276 */ /* 0x000fe400078100c6 */
[----:B------:R-:W-:Y:S02]  /*f370*/  ISETP.GT.AND P1, PT, R227, R4, PT ;  /* 0x00000004e300720c */ /* 0x000fe40003f24270 */
[----:B------:R-:W-:Y:S01]  /*f380*/  ISETP.GE.AND P5, PT, R4, R228, PT ;  /* 0x000000e40400720c */ /* 0x000fe20003fa6270 */
[----:B------:R-:W3:Y:S01]  /*f390*/  SHFL.BFLY PT, R12, R9, 0x2, 0x1f ;  /* 0x0c401f00090c7f89 */ /* 0x000ee200000e0000 */
[----:B------:R-:W-:-:S02]  /*f3a0*/  ISETP.GT.AND P2, PT, R11, R4, PT ;  /* 0x000000040b00720c */ /* 0x000fc40003f44270 */
[----:B------:R-:W-:Y:S02]  /*f3b0*/  ISETP.GE.AND P0, PT, R4, R229, PT ;  /* 0x000000e50400720c */ /* 0x000fe40003f06270 */
[----:B------:R-:W-:Y:S02]  /*f3c0*/  ISETP.GT.AND P3, PT, R227, R2, PT ;  /* 0x00000002e300720c */ /* 0x000fe40003f64270 */
[----:B------:R-:W-:Y:S02]  /*f3d0*/  MOV R241, R233 ;  /* 0x000000e900f17202 */ /* 0x000fe40000000f00 */
[----:B------:R-:W-:Y:S02]  /*f3e0*/  FSEL R13, R189, -INF , !P3 ;  /* 0xff800000bd0d7808 */ /* 0x000fe40005800000 */
[----:B------:R-:W-:Y:S02]  /*f3f0*/  ISETP.GE.AND P3, PT, R2, R229, PT ;  /* 0x000000e50200720c */ /* 0x000fe40003f66270 */
[----:B--2---:R-:W-:-:S05]  /*f400*/  FMNMX.FTZ R10, R24, R10, !PT ;  /* 0x0000000a180a7209 */ /* 0x004fca0007810000 */
[----:B------:R-:W2:Y:S01]  /*f410*/  SHFL.BFLY PT, R15, R10, 0x1, 0x1f ;  /* 0x0c201f000a0f7f89 */ /* 0x000ea200000e0000 */
[----:B---3--:R-:W-:Y:S02]  /*f420*/  FMNMX.FTZ R4, R9, R12, !PT ;  /* 0x0000000c09047209 */ /* 0x008fe40007810000 */
[----:B------:R-:W-:Y:S02]  /*f430*/  FSEL R12, R188, -INF , !P1 ;  /* 0xff800000bc0c7808 */ /* 0x000fe40004800000 */
[----:B------:R-:W-:Y:S01]  /*f440*/  FSEL R9, R190, -INF , !P2 ;  /* 0xff800000be097808 */ /* 0x000fe20005000000 */
[----:B------:R-:W3:Y:S01]  /*f450*/  SHFL.BFLY PT, R14, R4, 0x1, 0x1f ;  /* 0x0c201f00040e7f89 */ /* 0x000ee200000e0000 */
[C---:B------:R-:W-:Y:S02]  /*f460*/  ISETP.GT.AND P2, PT, R11.reuse, R2, PT ;  /* 0x000000020b00720c */ /* 0x040fe40003f44270 */
[----:B------:R-:W-:Y:S02]  /*f470*/  FSEL R189, R12, -INF , !P5 ;  /* 0xff8000000cbd7808 */ /* 0x000fe40006800000 */
[----:B------:R-:W-:-:S02]  /*f480*/  ISETP.GT.AND P5, PT, R11, R3, PT ;  /* 0x000000030b00720c */ /* 0x000fc40003fa4270 */
[----:B-1----:R-:W-:Y:S02]  /*f490*/  FSEL R17, R191, -INF , !P2 ;  /* 0xff800000bf117808 */ /* 0x002fe40005000000 */
[C---:B------:R-:W-:Y:S02]  /*f4a0*/  ISETP.GT.AND P2, PT, R11.reuse, R6, PT ;  /* 0x000000060b00720c */ /* 0x040fe40003f44270 */
[----:B------:R-:W-:Y:S02]  /*f4b0*/  FSEL R16, R142, -INF , !P5 ;  /* 0xff8000008e107808 */ /* 0x000fe40006800000 */
[----:B------:R-:W-:Y:S02]  /*f4c0*/  ISETP.GE.AND P1, PT, R2, R228, PT ;  /* 0x000000e40200720c */ /* 0x000fe40003f26270 */
[----:B--2---:R-:W-:Y:S02]  /*f4d0*/  FMNMX.FTZ R133, R10, R15, !PT ;  /* 0x0000000f0a857209 */ /* 0x004fe40007810000 */
[----:B------:R-:W-:-:S02]  /*f4e0*/  ISETP.GT.AND P5, PT, R11, R7, PT ;  /* 0x000000070b00720c */ /* 0x000fc40003fa4270 */
[----:B------:R-:W-:Y:S01]  /*f4f0*/  FSEL R138, R9, -INF , !P0 ;  /* 0xff800000098a7808 */ /* 0x000fe20004000000 */
[----:B------:R-:W-:Y:S01]  /*f500*/  FMUL.FTZ R9, R133, UR7 ;  /* 0x0000000785097c20 */ /* 0x000fe20008410000 */
[----:B------:R-:W-:Y:S02]  /*f510*/  FSEL R18, R143, -INF , !P2 ;  /* 0xff8000008f127808 */ /* 0x000fe40005000000 */
[----:B------:R-:W-:Y:S02]  /*f520*/  ISETP.GT.AND P2, PT, R11, R8, PT ;  /* 0x000000080b00720c */ /* 0x000fe40003f44270 */
[----:B------:R-:W-:Y:S02]  /*f530*/  FSEL R20, R183, -INF , !P5 ;  /* 0xff800000b7147808 */ /* 0x000fe40006800000 */
[----:B------:R-:W-:Y:S02]  /*f540*/  FSEL R132, R13, -INF , !P1 ;  /* 0xff8000000d847808 */ /* 0x000fe40004800000 */
[----:B------:R-:W-:-:S02]  /*f550*/  ISETP.GT.AND P0, PT, R11, R5, PT ;  /* 0x000000050b00720c */ /* 0x000fc40003f04270 */
[----:B------:R-:W-:Y:S02]  /*f560*/  ISETP.GT.AND P5, PT, R227, R3, PT ;  /* 0x00000003e300720c */ /* 0x000fe40003fa4270 */
[----:B------:R-:W-:Y:S02]  /*f570*/  FSETP.NEU.FTZ.AND P1, PT, R133, -INF , PT ;  /* 0xff8000008500780b */ /* 0x000fe40003f3d000 */
[----:B------:R-:W-:Y:S02]  /*f580*/  FSEL R21, R186, -INF , !P2 ;  /* 0xff800000ba157808 */ /* 0x000fe40005000000 */
[----:B------:R-:W-:Y:S02]  /*f590*/  FSEL R19, R182, -INF , !P0 ;  /* 0xff800000b6137808 */ /* 0x000fe40004000000 */
[----:B------:R-:W-:Y:S02]  /*f5a0*/  ISETP.GE.AND P2, PT, R3, R228, PT ;  /* 0x000000e40300720c */ /* 0x000fe40003f46270 */
[----:B------:R-:W-:-:S02]  /*f5b0*/  FSEL R2, R140, -INF , !P5 ;  /* 0xff8000008c027808 */ /* 0x000fc40006800000 */
[----:B------:R-:W-:Y:S02]  /*f5c0*/  FSEL R12, R9, RZ, P1 ;  /* 0x000000ff090c7208 */ /* 0x000fe40000800000 */
[----:B------:R-:W-:Y:S02]  /*f5d0*/  ISETP.GT.AND P0, PT, R11, R0, PT ;  /* 0x000000000b00720c */ /* 0x000fe40003f04270 */
[----:B------:R-:W-:Y:S01]  /*f5e0*/  FSEL R186, R2, -INF , !P2 ;  /* 0xff80000002ba7808 */ /* 0x000fe20005000000 */
[--C-:B------:R-:W-:Y:S01]  /*f5f0*/  FFMA.FTZ R2, R26, UR7, -R12.reuse ;  /* 0x000000071a027c23 */ /* 0x100fe2000801080c */
[----:B------:R-:W-:Y:S02]  /*f600*/  FSEL R22, R187, -INF , !P0 ;  /* 0xff800000bb167808 */ /* 0x000fe40004000000 */
[----:B---3--:R-:W-:Y:S01]  /*f610*/  FMNMX.FTZ R136, R4, R14, !PT ;  /* 0x0000000e04887209 */ /* 0x008fe20007810000 */
[----:B------:R1:W-:Y:S01]  /*f620*/  MUFU.EX2 R237, R2 ;  /* 0x0000000200ed7308 */ /* 0x0003e20000000800 */
[----:B------:R-:W-:Y:S01]  /*f630*/  ISETP.GE.AND P0, PT, R3, R229, PT ;  /* 0x000000e50300720c */ /* 0x000fe20003f06270 */
[--C-:B------:R-:W-:Y:S01]  /*f640*/  FFMA.FTZ R3, R25, UR7, -R12.reuse ;  /* 0x0000000719037c23 */ /* 0x100fe2000801080c */
[----:B------:R-:W-:Y:S01]  /*f650*/  FSEL R137, R17, -INF , !P3 ;  /* 0xff80000011897808 */ /* 0x000fe20005800000 */
[----:B------:R-:W-:Y:S01]  /*f660*/  FFMA.FTZ R4, R29, UR7, -R12 ;  /* 0x000000071d047c23 */ /* 0x000fe2000801080c */
[----:B------:R-:W-:Y:S01]  /*f670*/  FSEL R14, R16, -INF , !P0 ;  /* 0xff800000100e7808 */ /* 0x000fe20004000000 */
[----:B------:R2:W3:Y:S01]  /*f680*/  MUFU.EX2 R239, R3 ;  /* 0x0000000300ef7308 */ /* 0x0004e20000000800 */
[----:B------:R-:W-:-:S02]  /*f690*/  FSETP.NEU.FTZ.AND P0, PT, R136, -INF , PT ;  /* 0xff8000008800780b */ /* 0x000fc40003f1d000 */
[----:B------:R-:W-:Y:S01]  /*f6a0*/  ISETP.GT.AND P3, PT, R227, R6, PT ;  /* 0x00000006e300720c */ /* 0x000fe20003f64270 */
[----:B------:R4:W-:Y:S01]  /*f6b0*/  MUFU.EX2 R238, R4 ;  /* 0x0000000400ee7308 */ /* 0x0009e20000000800 */
[CC--:B------:R-:W-:Y:S02]  /*f6c0*/  ISETP.GE.AND P5, PT, R6.reuse, R228.reuse, PT ;  /* 0x000000e40600720c */ /* 0x0c0fe40003fa6270 */
[----:B------:R-:W-:Y:S01]  /*f6d0*/  ISETP.GE.AND P2, PT, R6, R229, PT ;  /* 0x000000e50600720c */ /* 0x000fe20003f46270 */
[C---:B-1----:R-:W-:Y:S01]  /*f6e0*/  FMUL.FTZ R2, R136.reuse, UR7 ;  /* 0x0000000788027c20 */ /* 0x042fe20008410000 */
[----:B------:R-:W-:Y:S02]  /*f6f0*/  FSEL R6, R136, RZ, P0 ;  /* 0x000000ff88067208 */ /* 0x000fe40000000000 */
[----:B------:R-:W-:Y:S02]  /*f700*/  FSEL R9, R141, -INF , !P3 ;  /* 0xff8000008d097808 */ /* 0x000fe40005800000 */
[----:B------:R-:W-:Y:S01]  /*f710*/  FSEL R11, R2, RZ, P0 ;  /* 0x000000ff020b7208 */ /* 0x000fe20000000000 */
[----:B--2---:R-:W-:Y:S01]  /*f720*/  FFMA.FTZ R3, R32, UR7, -R12 ;  /* 0x0000000720037c23 */ /* 0x004fe2000801080c */
[----:B------:R-:W-:Y:S01]  /*f730*/  ISETP.GT.AND P3, PT, R227, R5, PT ;  /* 0x00000005e300720c */ /* 0x000fe20003f64270 */
[----:B------:R-:W-:Y:S01]  /*f740*/  LDSM.16.MT88.4 R140, [R220+0xa000] ;  /* 0x00a00000dc8c783b */ /* 0x000fe20000004200 */
[----:B------:R-:W-:Y:S01]  /*f750*/  FSEL R139, R9, -INF , !P5 ;  /* 0xff800000098b7808 */ /* 0x000fe20006800000 */
[----:B------:R-:W-:Y:S01]  /*f760*/  FFMA.FTZ R2, R28, UR7, -R11 ;  /* 0x000000071c027c23 */ /* 0x000fe2000801080b */
[----:B------:R1:W2:Y:S01]  /*f770*/  MUFU.EX2 R240, R3 ;  /* 0x0000000300f07308 */ /* 0x0002a20000000800 */
[----:B----4-:R-:W-:Y:S01]  /*f780*/  FSEL R4, R133, RZ, P1 ;  /* 0x000000ff85047208 */ /* 0x010fe20000800000 */
[----:B------:R-:W-:Y:S01]  /*f790*/  LDSM.16.MT88.4 R32, [R219+0xa000] ;  /* 0x00a00000db20783b */ /* 0x000fe20000004200 */
[C---:B------:R-:W-:Y:S01]  /*f7a0*/  ISETP.GE.AND P1, PT, R5.reuse, R228, PT ;  /* 0x000000e40500720c */ /* 0x040fe20003f26270 */
[----:B------:R4:W-:Y:S01]  /*f7b0*/  MUFU.EX2 R233, R2 ;  /* 0x0000000200e97308 */ /* 0x0009e20000000800 */
[----:B------:R-:W-:Y:S01]  /*f7c0*/  ISETP.GE.AND P0, PT, R5, R229, PT ;  /* 0x000000e50500720c */ /* 0x000fe20003f06270 */
[----:B------:R-:W-:Y:S01]  /*f7d0*/  FADD.FTZ R5, R224, -R4 ;  /* 0x80000004e0057221 */ /* 0x000fe20000010000 */
[----:B------:R-:W-:-:S02]  /*f7e0*/  ISETP.GT.AND P5, PT, R227, R7, PT ;  /* 0x00000007e300720c */ /* 0x000fc40003fa4270 */
[----:B------:R-:W-:Y:S01]  /*f7f0*/  FSEL R13, R18, -INF , !P2 ;  /* 0xff800000120d7808 */ /* 0x000fe20005000000 */
[----:B------:R-:W-:Y:S01]  /*f800*/  FMUL.FTZ R5, R5, UR7 ;  /* 0x0000000705057c20 */ /* 0x000fe20008410000 */
[-C--:B------:R-:W-:Y:S02]  /*f810*/  ISETP.GE.AND P2, PT, R7, R229.reuse, PT ;  /* 0x000000e50700720c */ /* 0x080fe40003f46270 */
[----:B------:R-:W-:Y:S01]  /*f820*/  FSEL R188, R19, -INF , !P0 ;  /* 0xff80000013bc7808 */ /* 0x000fe20004000000 */
[--C-:B-1----:R-:W-:Y:S01]  /*f830*/  FFMA.FTZ R3, R27, UR7, -R11.reuse ;  /* 0x000000071b037c23 */ /* 0x102fe2000801080b */
[----:B------:R-:W-:Y:S01]  /*f840*/  FSEL R209, R20, -INF , !P2 ;  /* 0xff80000014d17808 */ /* 0x000fe20005000000 */
[----:B------:R-:W-:Y:S01]  /*f850*/  LDSM.16.MT88.4 R24, [R219+0xb000] ;  /* 0x00b00000db18783b */ /* 0x000fe20000004200 */
[----:B------:R-:W-:Y:S01]  /*f860*/  ISETP.GE.AND P2, PT, R0, R228, PT ;  /* 0x000000e40000720c */ /* 0x000fe20003f46270 */
[----:B----4-:R-:W-:Y:S01]  /*f870*/  FFMA.FTZ R2, R31, UR7, -R11 ;  /* 0x000000071f027c23 */ /* 0x010fe2000801080b */
[----:B------:R1:W-:Y:S01]  /*f880*/  MUFU.EX2 R236, R3 ;  /* 0x0000000300ec7308 */ /* 0x0003e20000000800 */
[----:B------:R-:W-:-:S02]  /*f890*/  ISETP.GE.AND P0, PT, R8, R229, PT ;  /* 0x000000e50800720c */ /* 0x000fc40003f06270 */
[C---:B------:R-:W-:Y:S01]  /*f8a0*/  IADD3 R4, PT, PT, R212.reuse, 0xa000, RZ ;  /* 0x0000a000d4047810 */ /* 0x040fe20007ffe0ff */
[----:B------:R4:W-:Y:S01]  /*f8b0*/  MUFU.EX2 R235, R2 ;  /* 0x0000000200eb7308 */ /* 0x0009e20000000800 */
[----:B------:R-:W-:Y:S02]  /*f8c0*/  FSEL R191, R21, -INF , !P0 ;  /* 0xff80000015bf7808 */ /* 0x000fe40004000000 */
[----:B------:R-:W-:Y:S01]  /*f8d0*/  IADD3 R15, PT, PT, R212, 0xa040, RZ ;  /* 0x0000a040d40f7810 */ /* 0x000fe20007ffe0ff */
[----:B------:R-:W5:Y:S01]  /*f8e0*/  MUFU.EX2 R10, R5 ;  /* 0x00000005000a7308 */ /* 0x000f620000000800 */
[----:B------:R-:W-:Y:S02]  /*f8f0*/  @P4 IADD3 R15, PT, PT, R4, -0x40, RZ ;  /* 0xffffffc0040f4810 */ /* 0x000fe40007ffe0ff */
[----:B---3--:R-:W-:Y:S01]  /*f900*/  F2FP.BF16.F32.PACK_AB R4, R239, R237 ;  /* 0x000000edef04723e */ /* 0x008fe200000010ff */
[----:B-1----:R-:W-:Y:S02]  /*f910*/  FFMA.FTZ R3, R30, UR7, -R11 ;  /* 0x000000071e037c23 */ /* 0x002fe4000801080b */
[----:B------:R-:W-:Y:S01]  /*f920*/  LDSM.16.MT88.4 R16, [R15+0x1000] ;  /* 0x001000000f10783b */ /* 0x000fe20000004200 */
[----:B----4-:R-:W-:Y:S01]  /*f930*/  FADD.FTZ R2, R217, -R6 ;  /* 0x80000006d9027221 */ /* 0x010fe20000010000 */
[----:B------:R1:W-:Y:S02]  /*f940*/  MUFU.EX2 R234, R3 ;  /* 0x0000000300ea7308 */ /* 0x0003e40000000800 */
[----:B------:R-:W-:Y:S01]  /*f950*/  LDSM.16.MT88.4 R28, [R212+0xb000] ;  /* 0x00b00000d41c783b */ /* 0x000fe20000004200 */
[----:B--2---:R-:W-:Y:S01]  /*f960*/  F2FP.BF16.F32.PACK_AB R6, R240, R238 ;  /* 0x000000eef006723e */ /* 0x004fe200000010ff */
[----:B------:R-:W-:Y:S01]  /*f970*/  FMUL.FTZ R9, R2, UR7 ;  /* 0x0000000702097c20 */ /* 0x000fe20008410000 */
[----:B------:R-:W-:Y:S01]  /*f980*/  FSEL R2, R180, -INF , !P3 ;  /* 0xff800000b4027808 */ /* 0x000fe20005800000 */
[----:B-----5:R-:W-:Y:S01]  /*f990*/  FMUL.FTZ R148, R148, R10 ;  /* 0x0000000a94947220 */ /* 0x020fe20000410000 */
[----:B------:R-:W-:Y:S01]  /*f9a0*/  ISETP.GE.AND P3, PT, R7, R228, PT ;  /* 0x000000e40700720c */ /* 0x000fe20003f66270 */
[----:B------:R-:W-:Y:S01]  /*f9b0*/  FMUL.FTZ R149, R149, R10 ;  /* 0x0000000a95957220 */ /* 0x000fe20000410000 */
[----:B------:R-:W-:Y:S01]  /*f9c0*/  FSEL R224, R2, -INF , !P1 ;  /* 0xff80000002e07808 */ /* 0x000fe20004800000 */
[----:B------:R-:W2:Y:S01]  /*f9d0*/  MUFU.EX2 R9, R9 ;  /* 0x0000000900097308 */ /* 0x000ea20000000800 */
[----:B------:R-:W-:Y:S01]  /*f9e0*/  ISETP.GT.AND P1, PT, R227, R8, PT ;  /* 0x00000008e300720c */ /* 0x000fe20003f24270 */
[-C--:B------:R-:W-:Y:S01]  /*f9f0*/  FMUL.FTZ R152, R152, R10.reuse ;  /* 0x0000000a98987220 */ /* 0x080fe20000410000 */
[----:B------:R-:W-:Y:S01]  /*fa00*/  F2FP.BF16.F32.PACK_AB R5, R236, R233 ;  /* 0x000000e9ec05723e */ /* 0x000fe200000010ff */
[-C--:B------:R-:W-:Y:S01]  /*fa10*/  FMUL.FTZ R153, R153, R10.reuse ;  /* 0x0000000a99997220 */ /* 0x080fe20000410000 */
[----:B-1----:R-:W-:Y:S01]  /*fa20*/  FSEL R3, R181, -INF , !P5 ;  /* 0xff800000b5037808 */ /* 0x002fe20006800000 */
[----:B------:R-:W-:Y:S01]  /*fa30*/  FMUL.FTZ R164, R164, R10 ;  /* 0x0000000aa4a47220 */ /* 0x000fe20000410000 */
[----:B------:R-:W-:Y:S01]  /*fa40*/  ISETP.GE.AND P5, PT, R8, R228, PT ;  /* 0x000000e40800720c */ /* 0x000fe20003fa6270 */
[----:B------:R-:W-:Y:S01]  /*fa50*/  LDSM.16.MT88.4 R180, [R15] ;  /* 0x000000000fb4783b */ /* 0x000fe20000004200 */
[----:B------:R-:W-:Y:S01]  /*fa60*/  FSEL R2, R184, -INF , !P1 ;  /* 0xff800000b8027808 */ /* 0x000fe20004800000 */
[-C--:B------:R-:W-:Y:S01]  /*fa70*/  FMUL.FTZ R165, R165, R10.reuse ;  /* 0x0000000aa5a57220 */ /* 0x080fe20000410000 */
[----:B------:R-:W-:Y:S01]  /*fa80*/  FSEL R217, R3, -INF , !P3 ;  /* 0xff80000003d97808 */ /* 0x000fe20005800000 */
[----:B------:R-:W-:Y:S01]  /*fa90*/  FMUL.FTZ R168, R168, R10 ;  /* 0x0000000aa8a87220 */ /* 0x000fe20000410000 */
[----:B------:R-:W-:Y:S01]  /*faa0*/  FSEL R211, R2, -INF , !P5 ;  /* 0xff80000002d37808 */ /* 0x000fe20006800000 */
[-C--:B--2---:R-:W-:Y:S01]  /*fab0*/  FMUL.FTZ R150, R150, R9.reuse ;  /* 0x0000000996967220 */ /* 0x084fe20000410000 */
[----:B------:R-:W-:Y:S01]  /*fac0*/  ISETP.GT.AND P3, PT, R227, R0, PT ;  /* 0x00000000e300720c */ /* 0x000fe20003f64270 */
[----:B------:R-:W-:Y:S01]  /*fad0*/  FMUL.FTZ R151, R151, R9 ;  /* 0x0000000997977220 */ /* 0x000fe20000410000 */
[----:B------:R-:W-:Y:S01]  /*fae0*/  FMNMX3.FTZ R2, R225, R189, R132, !PT ;  /* 0x000000bde1027276 */ /* 0x000fe20007810084 */
[----:B------:R-:W-:Y:S01]  /*faf0*/  FMUL.FTZ R154, R154, R9 ;  /* 0x000000099a9a7220 */ /* 0x000fe20000410000 */
[----:B------:R-:W-:Y:S01]  /*fb00*/  ISETP.GE.AND P1, PT, R0, R229, PT ;  /* 0x000000e50000720c */ /* 0x000fe20003f26270 */
[-C--:B------:R-:W-:Y:S01]  /*fb10*/  FMUL.FTZ R155, R155, R9.reuse ;  /* 0x000000099b9b7220 */ /* 0x080fe20000410000 */
[----:B------:R-:W-:Y:S01]  /*fb20*/  FSEL R3, R185, -INF , !P3 ;  /* 0xff800000b9037808 */ /* 0x000fe20005800000 */
[-C--:B------:R-:W-:Y:S01]  /*fb30*/  FMUL.FTZ R166, R166, R9.reuse ;  /* 0x00000009a6a67220 */ /* 0x080fe20000410000 */
[----:B------:R-:W-:Y:S01]  /*fb40*/  FMNMX3.FTZ R0, R232, R138, R137, !PT ;  /* 0x0000008ae8007276 */ /* 0x000fe20007810089 */
[-C--:B------:R-:W-:Y:S01]  /*fb50*/  FMUL.FTZ R167, R167, R9.reuse ;  /* 0x00000009a7a77220 */ /* 0x080fe20000410000 */
[----:B------:R-:W-:Y:S01]  /*fb60*/  FMNMX3.FTZ R2, R2, R186, R139, !PT ;  /* 0x000000ba02027276 */ /* 0x000fe2000781008b */
[----:B------:R-:W-:Y:S01]  /*fb70*/  FMUL.FTZ R169, R169, R10 ;  /* 0x0000000aa9a97220 */ /* 0x000fe20000410000 */
[----:B------:R-:W-:Y:S01]  /*fb80*/  FSEL R210, R3, -INF , !P2 ;  /* 0xff80000003d27808 */ /* 0x000fe20005000000 */
[-C--:B------:R-:W-:Y:S01]  /*fb90*/  FMUL.FTZ R170, R170, R9.reuse ;  /* 0x00000009aaaa7220 */ /* 0x080fe20000410000 */
[----:B------:R-:W-:Y:S01]  /*fba0*/  FMNMX3.FTZ R0, R0, R14, R13, !PT ;  /* 0x0000000e00007276 */ /* 0x000fe2000781000d */
[----:B------:R-:W-:Y:S01]  /*fbb0*/  FMUL.FTZ R171, R171, R9 ;  /* 0x00000009abab7220 */ /* 0x000fe20000410000 */
[----:B------:R-:W-:Y:S01]  /*fbc0*/  FMNMX3.FTZ R2, R2, R224, R217, !PT ;  /* 0x000000e002027276 */ /* 0x000fe200078100d9 */
[-C--:B------:R-:W-:Y:S01]  /*fbd0*/  FMUL.FTZ R40, R40, R10.reuse ;  /* 0x0000000a28287220 */ /* 0x080fe20000410000 */
[----:B------:R-:W-:Y:S01]  /*fbe0*/  FSEL R190, R22, -INF , !P1 ;  /* 0xff80000016be7808 */ /* 0x000fe20004800000 */
[----:B------:R-:W-:Y:S01]  /*fbf0*/  FMUL.FTZ R41, R41, R10 ;  /* 0x0000000a29297220 */ /* 0x000fe20000410000 */
[----:B------:R-:W-:Y:S01]  /*fc00*/  FMNMX3.FTZ R0, R0, R188, R209, !PT ;  /* 0x000000bc00007276 */ /* 0x000fe200078100d1 */
[----:B------:R-:W-:Y:S01]  /*fc10*/  LDSM.16.MT88.4 R20, [R220+0xb000] ;  /* 0x00b00000dc14783b */ /* 0x000fe20000004200 */
[----:B------:R-:W-:Y:S01]  /*fc20*/  FMNMX3.FTZ R2, R2, R211, R210, !PT ;  /* 0x000000d302027276 */ /* 0x000fe200078100d2 */
[----:B------:R-:W-:Y:S01]  /*fc30*/  FMUL.FTZ R42, R42, R9 ;  /* 0x000000092a2a7220 */ /* 0x000fe20000410000 */
[----:B------:R-:W-:Y:S01]  /*fc40*/  FMNMX3.FTZ R0, R0, R191, R190, !PT ;  /* 0x000000bf00007276 */ /* 0x000fe200078100be */
[----:B------:R-:W-:Y:S01]  /*fc50*/  FMUL.FTZ R43, R43, R9 ;  /* 0x000000092b2b7220 */ /* 0x000fe20000410000 */
[----:B------:R-:W-:Y:S01]  /*fc60*/  F2FP.BF16.F32.PACK_AB R7, R234, R235 ;  /* 0x000000ebea07723e */ /* 0x000fe200000010ff */
        /* <DEDUP_REMOVED lines=51> */
[----:B------:R-:W-:Y:S01]  /*ffa0*/  FFMA.FTZ R10, R250, R10, R237 ;  /* 0x0000000afa0a7223 */ /* 0x000fe200000100ed */
[----:B-1----:R-:W-:-:S02]  /*ffb0*/  FMNMX.FTZ R135, R2, R8, !PT ;  /* 0x0000000802877209 */ /* 0x002fc40007810000 */
[----:B--2---:R-:W-:-:S03]  /*ffc0*/  FMNMX.FTZ R134, R0, R3, !PT ;  /* 0x0000000300867209 */ /* 0x004fc60007810000 */
[C---:B------:R-:W-:Y:S01]  /*ffd0*/  FMUL.FTZ R0, R135.reuse, UR7 ;  /* 0x0000000787007c20 */ /* 0x040fe20008410000 */
[C---:B------:R-:W-:Y:S01]  /*ffe0*/  FSETP.NEU.FTZ.AND P0, PT, R135.reuse, -INF , PT ;  /* 0xff8000008700780b */ /* 0x040fe20003f1d000 */
[C---:B------:R-:W-:Y:S03]  /*fff0*/  HMMA.16816.F32.BF16 R152, R4.reuse, R178, R152 ;  /* 0x000000b20498723c */ /* 0x040fe60000041898 */
[----:B------:R-:W-:Y:S02]  /*10000*/  FSEL R2, R135, RZ, P0 ;  /* 0x000000ff87027208 */ /* 0x000fe40000000000 */
[----:B------:R-:W-:Y:S02]  /*10010*/  FSEL R0, R0, RZ, P0 ;  /* 0x000000ff00007208 */ /* 0x000fe40000000000 */
[----:B------:R-:W-:Y:S01]  /*10020*/  FSETP.NEU.FTZ.AND P0, PT, R134, -INF , PT ;  /* 0xff8000008600780b */ /* 0x000fe20003f1d000 */
[----:B------:R-:W-:Y:S02]  /*10030*/  HMMA.16816.F32.BF16 R164, R4, R140, R164 ;  /* 0x0000008c04a4723c */ /* 0x000fe400000418a4 */
[----:B------:R-:W-:-:S04]  /*10040*/  FFMA.FTZ R3, R189, UR7, -R0 ;  /* 0x00000007bd037c23 */ /* 0x000fc80008010800 */
[----:B------:R1:W-:Y:S02]  /*10050*/  MUFU.EX2 R184, R3 ;  /* 0x0000000300b87308 */ /* 0x0003e40000000800 */
[C---:B------:R-:W-:Y:S08]  /*10060*/  HMMA.16816.F32.BF16 R168, R4.reuse, R142, R168 ;  /* 0x0000008e04a8723c */ /* 0x040ff000000418a8 */
[----:B------:R-:W-:Y:S01]  /*10070*/  HMMA.16816.F32.BF16 R40, R4, R180, R40 ;  /* 0x000000b40428723c */ /* 0x000fe20000041828 */
[----:B-1----:R-:W-:-:S07]  /*10080*/  FFMA.FTZ R3, R186, UR7, -R0 ;  /* 0x00000007ba037c23 */ /* 0x002fce0008010800 */
[C---:B------:R-:W-:Y:S01]  /*10090*/  HMMA.16816.F32.BF16 R44, R4.reuse, R182, R44 ;  /* 0x000000b6042c723c */ /* 0x040fe2000004182c */
[----:B------:R1:W-:Y:S07]  /*100a0*/  MUFU.EX2 R186, R3 ;  /* 0x0000000300ba7308 */ /* 0x0003ee0000000800 */
        /* <DEDUP_REMOVED lines=10> */
[----:B------:R-:W-:Y:S01]  /*10150*/  FADD.FTZ R7, R225, -R2 ;  /* 0x80000002e1077221 */ /* 0x000fe20000010000 */
[----:B------:R-:W-:Y:S01]  /*10160*/  FMUL.FTZ R2, R134, UR7 ;  /* 0x0000000786027c20 */ /* 0x000fe20008410000 */
[--C-:B------:R-:W-:Y:S01]  /*10170*/  FFMA.FTZ R4, R132, UR7, -R0.reuse ;  /* 0x0000000784047c23 */ /* 0x100fe20008010800 */
[----:B------:R-:W-:Y:S01]  /*10180*/  FFMA.FTZ R6, R139, UR7, -R0 ;  /* 0x000000078b067c23 */ /* 0x000fe20008010800 */
[----:B------:R-:W-:-:S02]  /*10190*/  FMUL.FTZ R7, R7, UR7 ;  /* 0x0000000707077c20 */ /* 0x000fc40008410000 */
[----:B------:R-:W-:Y:S01]  /*101a0*/  FSEL R2, R2, RZ, P0 ;  /* 0x000000ff02027208 */ /* 0x000fe20000000000 */
[----:B------:R2:W-:Y:S04]  /*101b0*/  MUFU.EX2 R185, R4 ;  /* 0x0000000400b97308 */ /* 0x0005e80000000800 */
[----:B-1----:R-:W-:Y:S01]  /*101c0*/  FFMA.FTZ R3, R137, UR7, -R2 ;  /* 0x0000000789037c23 */ /* 0x002fe20008010802 */
[----:B------:R-:W1:Y:S04]  /*101d0*/  MUFU.EX2 R187, R6 ;  /* 0x0000000600bb7308 */ /* 0x000e680000000800 */
[----:B------:R-:W3:Y:S01]  /*101e0*/  MUFU.EX2 R8, R7 ;  /* 0x0000000700087308 */ /* 0x000ee20000000800 */
[----:B--2---:R-:W-:-:S05]  /*101f0*/  FSEL R4, R134, RZ, P0 ;  /* 0x000000ff86047208 */ /* 0x004fca0000000000 */
[----:B------:R-:W-:Y:S01]  /*10200*/  FADD.FTZ R5, R232, -R4 ;  /* 0x80000004e8057221 */ /* 0x000fe20000010000 */
[--C-:B------:R-:W-:Y:S01]  /*10210*/  FFMA.FTZ R4, R138, UR7, -R2.reuse ;  /* 0x000000078a047c23 */ /* 0x100fe20008010802 */
[----:B-1----:R-:W-:Y:S01]  /*10220*/  F2FP.BF16.F32.PACK_AB R6, R187, R186 ;  /* 0x000000babb06723e */ /* 0x002fe200000010ff */
[----:B------:R1:W-:Y:S01]  /*10230*/  MUFU.EX2 R138, R3 ;  /* 0x00000003008a7308 */ /* 0x0003e20000000800 */
[-C--:B---3--:R-:W-:Y:S01]  /*10240*/  FMUL.FTZ R144, R144, R8.reuse ;  /* 0x0000000890907220 */ /* 0x088fe20000410000 */
[-C--:B------:R-:W-:Y:S01]  /*10250*/  FMUL.FTZ R145, R145, R8.reuse ;  /* 0x0000000891917220 */ /* 0x080fe20000410000 */
[-C--:B------:R-:W-:Y:S01]  /*10260*/  FMUL.FTZ R156, R156, R8.reuse ;  /* 0x000000089c9c7220 */ /* 0x080fe20000410000 */
[----:B------:R2:W3:Y:S01]  /*10270*/  MUFU.EX2 R137, R4 ;  /* 0x0000000400897308 */ /* 0x0004e20000000800 */
        /* <DEDUP_REMOVED lines=10> */
[----:B------:R-:W-:Y:S01]  /*10320*/  FFMA.FTZ R5, R14, UR7, -R2 ;  /* 0x000000070e057c23 */ /* 0x000fe20008010802 */
[----:B------:R-:W-:Y:S01]  /*10330*/  FFMA.FTZ R14, R195, UR7, -R12 ;  /* 0x00000007c30e7c23 */ /* 0x000fe2000801080c */
[-C--:B------:R-:W-:Y:S01]  /*10340*/  FMUL.FTZ R68, R68, R8.reuse ;  /* 0x0000000844447220 */ /* 0x080fe20000410000 */
[----:B--2---:R-:W-:Y:S01]  /*10350*/  FFMA.FTZ R4, R13, UR7, -R2 ;  /* 0x000000070d047c23 */ /* 0x004fe20008010802 */
[----:B------:R3:W-:Y:S01]  /*10360*/  MUFU.EX2 R132, R5 ;  /* 0x0000000500847308 */ /* 0x0007e20000000800 */
[--C-:B------:R-:W-:Y:S01]  /*10370*/  FFMA.FTZ R13, R192, UR7, -R12.reuse ;  /* 0x00000007c00d7c23 */ /* 0x100fe2000801080c */
[-C--:B------:R-:W-:Y:S01]  /*10380*/  FMUL.FTZ R69, R69, R8.reuse ;  /* 0x0000000845457220 */ /* 0x080fe20000410000 */
[-C--:B------:R-:W-:Y:S01]  /*10390*/  FMUL.FTZ R80, R80, R8.reuse ;  /* 0x0000000850507220 */ /* 0x080fe20000410000 */
[----:B------:R-:W1:Y:S01]  /*103a0*/  MUFU.EX2 R3, R3 ;  /* 0x0000000300037308 */ /* 0x000e620000000800 */
[-C--:B------:R-:W-:Y:S01]  /*103b0*/  FMUL.FTZ R81, R81, R8.reuse ;  /* 0x0000000851517220 */ /* 0x080fe20000410000 */
[-C--:B------:R-:W-:Y:S01]  /*103c0*/  FMUL.FTZ R36, R36, R8.reuse ;  /* 0x0000000824247220 */ /* 0x080fe20000410000 */
[-C--:B------:R-:W-:Y:S01]  /*103d0*/  FMUL.FTZ R37, R37, R8.reuse ;  /* 0x0000000825257220 */ /* 0x080fe20000410000 */
[----:B------:R2:W4:Y:S01]  /*103e0*/  MUFU.EX2 R139, R4 ;  /* 0x00000004008b7308 */ /* 0x0005220000000800 */
[-C--:B------:R-:W-:Y:S01]  /*103f0*/  FMUL.FTZ R84, R84, R8.reuse ;  /* 0x0000000854547220 */ /* 0x080fe20000410000 */
[-C--:B------:R-:W-:Y:S01]  /*10400*/  FMUL.FTZ R85, R85, R8.reuse ;  /* 0x0000000855557220 */ /* 0x080fe20000410000 */
[-C--:B------:R-:W-:Y:S01]  /*10410*/  FMUL.FTZ R96, R96, R8.reuse ;  /* 0x0000000860607220 */ /* 0x080fe20000410000 */
[----:B------:R5:W-:Y:S01]  /*10420*/  MUFU.EX2 R195, R13 ;  /* 0x0000000d00c37308 */ /* 0x000be20000000800 */
[-C--:B------:R-:W-:Y:S01]  /*10430*/  FMUL.FTZ R97, R97, R8.reuse ;  /* 0x0000000861617220 */ /* 0x080fe20000410000 */
[----:B---3--:R-:W-:Y:S01]  /*10440*/  F2FP.BF16.F32.PACK_AB R5, R138, R137 ;  /* 0x000000898a05723e */ /* 0x008fe200000010ff */
[-C--:B------:R-:W-:Y:S01]  /*10450*/  FMUL.FTZ R48, R48, R8.reuse ;  /* 0x0000000830307220 */ /* 0x080fe20000410000 */
[-C--:B------:R-:W-:Y:S01]  /*10460*/  FMUL.FTZ R49, R49, R8.reuse ;  /* 0x0000000831317220 */ /* 0x080fe20000410000 */
[----:B------:R-:W-:Y:S01]  /*10470*/  FMUL.FTZ R112, R112, R8 ;  /* 0x0000000870707220 */ /* 0x000fe20000410000 */
[-C--:B-1----:R-:W-:Y:S01]  /*10480*/  FMUL.FTZ R146, R146, R3.reuse ;  /* 0x0000000392927220 */ /* 0x082fe20000410000 */
[-C--:B------:R-:W-:Y:S01]  /*10490*/  FMUL.FTZ R147, R147, R3.reuse ;  /* 0x0000000393937220 */ /* 0x080fe20000410000 */
[-C--:B------:R-:W-:Y:S01]  /*104a0*/  FMUL.FTZ R158, R158, R3.reuse ;  /* 0x000000039e9e7220 */ /* 0x080fe20000410000 */
[-C--:B------:R-:W-:Y:S01]  /*104b0*/  FMUL.FTZ R159, R159, R3.reuse ;  /* 0x000000039f9f7220 */ /* 0x080fe20000410000 */
[----:B--2---:R-:W-:Y:S01]  /*104c0*/  F2FP.BF16.F32.PACK_AB R4, R185, R184 ;  /* 0x000000b8b904723e */ /* 0x004fe200000010ff */
[-C--:B------:R-:W-:Y:S01]  /*104d0*/  FMUL.FTZ R162, R162, R3.reuse ;  /* 0x00000003a2a27220 */ /* 0x080fe20000410000 */
[----:B----4-:R-:W-:Y:S01]  /*104e0*/  F2FP.BF16.F32.PACK_AB R7, R139, R132 ;  /* 0x000000848b07723e */ /* 0x010fe200000010ff */
[-C--:B------:R-:W-:Y:S01]  /*104f0*/  FMUL.FTZ R163, R163, R3.reuse ;  /* 0x00000003a3a37220 */ /* 0x080fe20000410000 */
[-C--:B------:R-:W-:Y:S01]  /*10500*/  FMUL.FTZ R174, R174, R3.reuse ;  /* 0x00000003aeae7220 */ /* 0x080fe20000410000 */
[-C--:B------:R-:W-:Y:S01]  /*10510*/  FMUL.FTZ R175, R175, R3.reuse ;  /* 0x00000003afaf7220 */ /* 0x080fe20000410000 */
[-C--:B------:R-:W-:Y:S01]  /*10520*/  FMUL.FTZ R54, R54, R3.reuse ;  /* 0x0000000336367220 */ /* 0x080fe20000410000 */
[-C--:B------:R-:W-:Y:S01]  /*10530*/  FMUL.FTZ R55, R55, R3.reuse ;  /* 0x0000000337377220 */ /* 0x080fe20000410000 */
[-C--:B------:R-:W-:Y:S01]  /*10540*/  FMUL.FTZ R66, R66, R3.reuse ;  /* 0x0000000342427220 */ /* 0x080fe20000410000 */
[-C--:B------:R-:W-:Y:S01]  /*10550*/  FMUL.FTZ R67, R67, R3.reuse ;  /* 0x0000000343437220 */ /* 0x080fe20000410000 */
[--C-:B-----5:R-:W-:Y:S01]  /*10560*/  FFMA.FTZ R13, R194, UR7, -R12.reuse ;  /* 0x00000007c20d7c23 */ /* 0x120fe2000801080c */
        /* <DEDUP_REMOVED lines=25> */
[----:B------:R1:W2:Y:S01]  /*10700*/  MUFU.EX2 R194, R14 ;  /* 0x0000000e00c27308 */ /* 0x0002a20000000800 */
[-C--:B------:R-:W-:Y:S01]  /*10710*/  FMUL.FTZ R128, R128, R8.reuse ;  /* 0x0000000880807220 */ /* 0x080fe20000410000 */
[----:B------:R-:W-:Y:S01]  /*10720*/  FMUL.FTZ R129, R129, R8 ;  /* 0x0000000881817220 */ /* 0x000fe20000410000 */
[----:B------:R-:W-:Y:S01]  /*10730*/  HMMA.16816.F32.BF16 R200, R4, R178, R156 ;  /* 0x000000b204c8723c */ /* 0x000fe2000004189c */
[----:B------:R3:W-:Y:S01]  /*10740*/  MUFU.EX2 R193, R13 ;  /* 0x0000000d00c17308 */ /* 0x0007e20000000800 */
[-C--:B------:R-:W-:Y:S01]  /*10750*/  FMUL.FTZ R130, R130, R3.reuse ;  /* 0x0000000382827220 */ /* 0x080fe20000410000 */
[----:B------:R-:W-:Y:S01]  /*10760*/  FMUL.FTZ R131, R131, R3 ;  /* 0x0000000383837220 */ /* 0x000fe20000410000 */
[----:B------:R-:W4:Y:S01]  /*10770*/  LDSM.16.MT88.4 R156, [R212+0xa800] ;  /* 0x00a80000d49c783b */ /* 0x000f220000004200 */
[----:B------:R5:W5:Y:S01]  /*10780*/  MUFU.EX2 R192, R12 ;  /* 0x0000000c00c07308 */ /* 0x000b620000000800 */
[----:B------:R-:W-:-:S02]  /*10790*/  @P6 IADD3 R232, PT, PT, R248, -0x6, RZ ;  /* 0xfffffffaf8e86810 */ /* 0x000fc40007ffe0ff */
[----:B------:R-:W-:Y:S01]  /*107a0*/  HMMA.16816.F32.BF16 R160, R4, R140, R160 ;  /* 0x0000008c04a0723c */ /* 0x000fe200000418a0 */
[--C-:B-1----:R-:W-:Y:S01]  /*107b0*/  FFMA.FTZ R14, R196, UR7, -R11.reuse ;  /* 0x00000007c40e7c23 */ /* 0x102fe2000801080b */
[----:B--2---:R-:W-:Y:S01]  /*107c0*/  F2FP.BF16.F32.PACK_AB R124, R194, R195 ;  /* 0x000000c3c27c723e */ /* 0x004fe200000010ff */
[----:B---3--:R-:W-:-:S05]  /*107d0*/  FFMA.FTZ R13, R197, UR7, -R11 ;  /* 0x00000007c50d7c23 */ /* 0x008fca000801080b */
[C---:B------:R-:W-:Y:S01]  /*107e0*/  HMMA.16816.F32.BF16 R176, R4.reuse, R142, R172 ;  /* 0x0000008e04b0723c */ /* 0x040fe200000418ac */
[----:B------:R-:W1:Y:S01]  /*107f0*/  LDSM.16.MT88.4 R172, [R223] ;  /* 0x00000000dfac783b */ /* 0x000e620000004200 */
[--C-:B-----5:R-:W-:Y:S01]  /*10800*/  FFMA.FTZ R12, R199, UR7, -R11.reuse ;  /* 0x00000007c70c7c23 */ /* 0x120fe2000801080b */
[----:B------:R-:W-:Y:S01]  /*10810*/  FFMA.FTZ R11, R198, UR7, -R11 ;  /* 0x00000007c60b7c23 */ /* 0x000fe2000801080b */
[----:B------:R-:W-:Y:S02]  /*10820*/  F2FP.BF16.F32.PACK_AB R126, R192, R193 ;  /* 0x000000c1c07e723e */ /* 0x000fe400000010ff */
[----:B------:R-:W-:Y:S02]  /*10830*/  MUFU.EX2 R189, R12 ;  /* 0x0000000c00bd7308 */ /* 0x000fe40000000800 */
[C---:B------:R-:W-:Y:S08]  /*10840*/  HMMA.16816.F32.BF16 R52, R4.reuse, R32, R52 ;  /* 0x000000200434723c */ /* 0x040ff00000041834 */
[C---:B------:R-:W-:Y:S01]  /*10850*/  HMMA.16816.F32.BF16 R140, R4.reuse, R34, R64 ;  /* 0x00000022048c723c */ /* 0x040fe20000041840 */
[----:B------:R-:W-:Y:S07]  /*10860*/  LDSM.16.MT88.4 R64, [R218+0x800] ;  /* 0x00080000da40783b */ /* 0x000fee0000004200 */
[C---:B------:R-:W-:Y:S08]  /*10870*/  HMMA.16816.F32.BF16 R68, R4.reuse, R28, R68 ;  /* 0x0000001c0444723c */ /* 0x040ff00000041844 */
[C---:B------:R-:W-:Y:S01]  /*10880*/  HMMA.16816.F32.BF16 R32, R4.reuse, R30, R80 ;  /* 0x0000001e0420723c */ /* 0x040fe20000041850 */
[----:B------:R-:W-:Y:S07]  /*10890*/  LDSM.16.MT88.4 R80, [R212+0xb800] ;  /* 0x00b80000d450783b */ /* 0x000fee0000004200 */
[C---:B------:R-:W-:Y:S08]  /*108a0*/  HMMA.16816.F32.BF16 R36, R4.reuse, R180, R36 ;  /* 0x000000b40424723c */ /* 0x040ff00000041824 */
[C---:B------:R-:W-:Y:S08]  /*108b0*/  HMMA.16816.F32.BF16 R84, R4.reuse, R20, R84 ;  /* 0x000000140454723c */ /* 0x040ff00000041854 */
[C---:B------:R-:W-:Y:S01]  /*108c0*/  HMMA.16816.F32.BF16 R28, R4.reuse, R22, R96 ;  /* 0x00000016041c723c */ /* 0x040fe20000041860 */
[----:B------:R-:W-:Y:S07]  /*108d0*/  LDSM.16.MT88.4 R96, [R222] ;  /* 0x00000000de60783b */ /* 0x000fee0000004200 */
[C---:B------:R-:W-:Y:S01]  /*108e0*/  HMMA.16816.F32.BF16 R180, R4.reuse, R182, R48 ;  /* 0x000000b604b4723c */ /* 0x040fe20000041830 */
[----:B------:R-:W-:Y:S07]  /*108f0*/  LDSM.16.MT88.4 R48, [R15+0x800] ;  /* 0x000800000f30783b */ /* 0x000fee0000004200 */
[C---:B------:R-:W-:Y:S01]  /*10900*/  HMMA.16816.F32.BF16 R20, R4.reuse, R18, R112 ;  /* 0x000000120414723c */ /* 0x040fe20000041870 */
[----:B------:R-:W-:Y:S01]  /*10910*/  MUFU.EX2 R19, R13 ;  /* 0x0000000d00137308 */ /* 0x000fe20000000800 */
[----:B------:R-:W-:Y:S03]  /*10920*/  LDSM.16.MT88.4 R112, [R15+0x1800] ;  /* 0x001800000f70783b */ /* 0x000fe60000004200 */
[----:B------:R2:W3:Y:S03]  /*10930*/  MUFU.EX2 R18, R14 ;  /* 0x0000000e00127308 */ /* 0x0004e60000000800 */
[C---:B------:R-:W-:Y:S08]  /*10940*/  HMMA.16816.F32.BF16 R116, R4.reuse, R24, R116 ;  /* 0x000000180474723c */ /* 0x040ff00000041874 */
[----:B------:R-:W-:Y:S01]  /*10950*/  HMMA.16816.F32.BF16 R100, R4, R16, R100 ;  /* 0x000000100464723c */ /* 0x000fe20000041864 */
[----:B------:R-:W5:Y:S01]  /*10960*/  MUFU.EX2 R17, R11 ;  /* 0x0000000b00117308 */ /* 0x000f620000000800 */
[----:B--2---:R-:W2:Y:S01]  /*10970*/  LDSM.16.MT88.4 R12, [R218+0x1800] ;  /* 0x00180000da0c783b */ /* 0x004ea20000004200 */
[----:B---3--:R-:W-:-:S05]  /*10980*/  F2FP.BF16.F32.PACK_AB R125, R18, R19 ;  /* 0x00000013127d723e */ /* 0x008fca00000010ff */
[----:B------:R-:W-:Y:S01]  /*10990*/  HMMA.16816.F32.BF16 R24, R4, R26, R128 ;  /* 0x0000001a0418723c */ /* 0x000fe20000041880 */
[--C-:B------:R-:W-:Y:S01]  /*109a0*/  FFMA.FTZ R4, R224, UR7, -R0.reuse ;  /* 0x00000007e0047c23 */ /* 0x100fe20008010800 */
[----:B------:R-:W-:-:S03]  /*109b0*/  FFMA.FTZ R5, R217, UR7, -R0 ;  /* 0x00000007d9057c23 */ /* 0x000fc60008010800 */
[----:B------:R3:W-:Y:S01]  /*109c0*/  MUFU.EX2 R16, R4 ;  /* 0x0000000400107308 */ /* 0x0007e20000000800 */
[----:B-----5:R-:W-:-:S03]  /*109d0*/  F2FP.BF16.F32.PACK_AB R127, R17, R189 ;  /* 0x000000bd117f723e */ /* 0x020fc600000010ff */
[----:B------:R5:W1:Y:S04]  /*109e0*/  MUFU.EX2 R11, R5 ;  /* 0x00000005000b7308 */ /* 0x000a680000000800 */
[----:B----4-:R-:W-:Y:S01]  /*109f0*/  HMMA.16816.F32.BF16 R148, R124, R156, R148 ;  /* 0x0000009c7c94723c */ /* 0x010fe20000041894 */
[--C-:B---3--:R-:W-:Y:S01]  /*10a00*/  FFMA.FTZ R4, R211, UR7, -R0.reuse ;  /* 0x00000007d3047c23 */ /* 0x108fe20008010800 */
[----:B------:R-:W-:-:S06]  /*10a10*/  FFMA.FTZ R0, R210, UR7, -R0 ;  /* 0x00000007d2007c23 */ /* 0x000fcc0008010800 */
[C---:B------:R-:W-:Y:S01]  /*10a20*/  HMMA.16816.F32.BF16 R152, R124.reuse, R158, R152 ;  /* 0x0000009e7c98723c */ /* 0x040fe20000041898 */
[----:B------:R3:W-:Y:S01]  /*10a30*/  MUFU.EX2 R7, R4 ;  /* 0x0000000400077308 */ /* 0x0007e20000000800 */
[--C-:B-----5:R-:W-:Y:S01]  /*10a40*/  FFMA.FTZ R5, R188, UR7, -R2.reuse ;  /* 0x00000007bc057c23 */ /* 0x120fe20008010802 */
[----:B-1----:R-:W-:Y:S02]  /*10a50*/  F2FP.BF16.F32.PACK_AB R128, R11, R16 ;  /* 0x000000100b80723e */ /* 0x002fe400000010ff */
[----:B------:R1:W4:Y:S03]  /*10a60*/  MUFU.EX2 R6, R0 ;  /* 0x0000000000067308 */ /* 0x0003260000000800 */
[----:B------:R-:W-:Y:S01]  /*10a70*/  HMMA.16816.F32.BF16 R164, R124, R172, R164 ;  /* 0x000000ac7ca4723c */ /* 0x000fe200000418a4 */
[----:B------:R-:W-:Y:S01]  /*10a80*/  MUFU.EX2 R5, R5 ;  /* 0x0000000500057308 */ /* 0x000fe20000000800 */
[----:B---3--:R-:W-:-:S06]  /*10a90*/  FFMA.FTZ R4, R209, UR7, -R2 ;  /* 0x00000007d1047c23 */ /* 0x008fcc0008010802 */
[----:B--2---:R-:W-:Y:S01]  /*10aa0*/  HMMA.16816.F32.BF16 R120, R124, R12, R120 ;  /* 0x0000000c7c78723c */ /* 0x004fe20000041878 */
[--C-:B-1----:R-:W-:Y:S01]  /*10ab0*/  FFMA.FTZ R0, R191, UR7, -R2.reuse ;  /* 0x00000007bf007c23 */ /* 0x102fe20008010802 */
[----:B------:R-:W-:Y:S01]  /*10ac0*/  FFMA.FTZ R2, R190, UR7, -R2 ;  /* 0x00000007be027c23 */ /* 0x000fe20008010802 */
[----:B------:R-:W1:Y:S01]  /*10ad0*/  MUFU.EX2 R4, R4 ;  /* 0x0000000400047308 */ /* 0x000e620000000800 */
[----:B----4-:R-:W-:-:S04]  /*10ae0*/  F2FP.BF16.F32.PACK_AB R130, R6, R7 ;  /* 0x000000070682723e */ /* 0x010fc800000010ff */
[C---:B------:R-:W-:Y:S01]  /*10af0*/  HMMA.16816.F32.BF16 R168, R124.reuse, R174, R168 ;  /* 0x000000ae7ca8723c */ /* 0x040fe200000418a8 */
[----:B------:R-:W-:Y:S04]  /*10b00*/  MUFU.EX2 R0, R0 ;  /* 0x0000000000007308 */ /* 0x000fe80000000800 */
[----:B------:R-:W2:Y:S03]  /*10b10*/  MUFU.EX2 R2, R2 ;  /* 0x0000000200027308 */ /* 0x000ea60000000800 */
[----:B------:R-:W-:Y:S01]  /*10b20*/  HMMA.16816.F32.BF16 R40, R124, R48, R40 ;  /* 0x000000307c28723c */ /* 0x000fe20000041828 */
[----:B-1----:R-:W-:-:S07]  /*10b30*/  F2FP.BF16.F32.PACK_AB R129, R4, R5 ;  /* 0x000000050481723e */ /* 0x002fce00000010ff */
[----:B------:R-:W-:Y:S01]  /*10b40*/  HMMA.16816.F32.BF16 R44, R124, R50, R44 ;  /* 0x000000327c2c723c */ /* 0x000fe2000004182c */
[----:B--2---:R-:W-:-:S07]  /*10b50*/  F2FP.BF16.F32.PACK_AB R131, R2, R0 ;  /* 0x000000000283723e */ /* 0x004fce00000010ff */
[----:B------:R-:W-:Y:S08]  /*10b60*/  HMMA.16816.F32.BF16 R56, R124, R64, R56 ;  /* 0x000000407c38723c */ /* 0x000ff00000041838 */
[----:B------:R-:W-:Y:S01]  /*10b70*/  HMMA.16816.F32.BF16 R116, R128, R12, R116 ;  /* 0x0000000c8074723c */ /* 0x000fe20000041874 */
[----:B------:R-:W-:Y:S01]  /*10b80*/  FFMA.FTZ R12, R241, R8, R184 ;  /* 0x00000008f10c7223 */ /* 0x000fe200000100b8 */
[----:B------:R-:W-:Y:S01]  /*10b90*/  FFMA.FTZ R8, R249, R3, R137 ;  /* 0x00000003f9087223 */ /* 0x000fe20000010089 */
[----:B------:R-:W-:Y:S01]  /*10ba0*/  FFMA.FTZ R3, R245, R9, R233 ;  /* 0x00000009f5037223 */ /* 0x000fe200000100e9 */
        /* <DEDUP_REMOVED lines=30> */
[----:B------:R4:W-:Y:S01]  /*10d90*/  STL [R1+0xc], R6 ;  /* 0x00000c0601007387 */ /* 0x0009e20000100800 */
[----:B------:R-:W-:-:S03]  /*10da0*/  MOV R132, R208 ;  /* 0x000000d000847202 */ /* 0x000fc60000000f00 */
[----:B------:R4:W-:Y:S03]  /*10db0*/  STL [R1+0x8], R5 ;  /* 0x0000080501007387 */ /* 0x0009e60000100800 */
[C---:B------:R-:W-:Y:S01]  /*10dc0*/  HMMA.16816.F32.BF16 R76, R124.reuse, R82, R76 ;  /* 0x000000527c4c723c */ /* 0x040fe2000004184c */
[----:B------:R4:W-:Y:S04]  /*10dd0*/  STL [R1+0x4], R2 ;  /* 0x0000040201007387 */ /* 0x0009e80000100800 */
[----:B------:R4:W-:Y:S03]  /*10de0*/  STL [R1], R0 ;  /* 0x0000000001007387 */ /* 0x0009e60000100800 */
        /* <DEDUP_REMOVED lines=22> */
.L_x_1394:
[----:B------:R-:W-:-:S07]  /*10f50*/  IADD3 R232, PT, PT, R132, -0x1, RZ ;  /* 0xffffffff84e87810 */ /* 0x000fce0007ffe0ff */
.L_x_1399:
[----:B------:R-:W4:Y:S02]  /*10f60*/  LDL R0, [R1+0x28] ;  /* 0x0000280001007983 */ /* 0x000f240000100800 */
[----:B----4-:R-:W-:-:S13]  /*10f70*/  ISETP.GE.AND P0, PT, R232, R0, PT ;  /* 0x00000000e800720c */ /* 0x010fda0003f06270 */
[----:B------:R-:W-:Y:S05]  /*10f80*/  @!P0 BRA `(.L_x_1400) ;  /* 0x0000003000008947 */ /* 0x000fea0003800000 */
[----:B------:R-:W4:Y:S01]  /*10f90*/  S2R R2, SR_TID.X ;  /* 0x0000000000027919 */ /* 0x000f220000002100 */
[----:B------:R-:W5:Y:S01]  /*10fa0*/  LDCU UR11, c[0x0][0x440] ;  /* 0x00008800ff0b77ac */ /* 0x000f620008000800 */
[C---:B------:R-:W-:Y:S01]  /*10fb0*/  SHF.L.U64.HI R3, R246.reuse, 0x4, R247 ;  /* 0x00000004f6037819 */ /* 0x040fe200000102f7 */
[----:B------:R-:W-:Y:S01]  /*10fc0*/  IMAD.SHL.U32 R0, R246, 0x10, RZ ;  /* 0x00000010f6007824 */ /* 0x000fe200078e00ff */
[----:B--2---:R-:W-:Y:S01]  /*10fd0*/  MOV R224, 0x20 ;  /* 0x0000002000e07802 */ /* 0x004fe20000000f00 */
[----:B------:R-:W2:Y:S01]  /*10fe0*/  LDCU.64 UR6, c[0x0][0x3b8] ;  /* 0x00007700ff0677ac */ /* 0x000ea20008000a00 */
[----:B------:R-:W-:Y:S01]  /*10ff0*/  IMAD.MOV.U32 R139, RZ, RZ, R136 ;  /* 0x000000ffff8b7224 */ /* 0x000fe200078e0088 */
[----:B------:R-:W-:Y:S01]  /*11000*/  STL [R1+0x10], R3 ;  /* 0x0000100301007387 */ /* 0x000fe20000100800 */
[----:B------:R-:W-:Y:S01]  /*11010*/  MOV R138, R133 ;  /* 0x00000085008a7202 */ /* 0x000fe20000000f00 */
[----:B------:R-:W-:Y:S01]  /*11020*/  IMAD.MOV.U32 R137, RZ, RZ, R134 ;  /* 0x000000ffff897224 */ /* 0x000fe200078e0086 */
[----:B-1----:R-:W-:Y:S01]  /*11030*/  IADD3 R234, PT, PT, R227, 0x40, RZ ;  /* 0x00000040e3ea7810 */ /* 0x002fe20007ffe0ff */
[----:B------:R1:W-:Y:S01]  /*11040*/  STL [R1+0x14], R0 ;  /* 0x0000140001007387 */ /* 0x0003e20000100800 */
[----:B------:R-:W-:Y:S01]  /*11050*/  IMAD.MOV.U32 R132, RZ, RZ, R135 ;  /* 0x000000ffff847224 */ /* 0x000fe200078e0087 */
[----:B------:R-:W1:Y:S01]  /*11060*/  LDCU UR14, c[0x0][0x440] ;  /* 0x00008800ff0e77ac */ /* 0x000e620008000800 */
[----:B------:R-:W-:-:S02]  /*11070*/  IMAD.MOV.U32 R225, RZ, RZ, 0x40 ;  /* 0x00000040ffe17424 */ /* 0x000fc400078e00ff */
[C---:B------:R-:W-:Y:S01]  /*11080*/  VIADD R235, R227.reuse, 0x8 ;  /* 0x00000008e3eb7836 */ /* 0x040fe20000000000 */
[----:B------:R-:W1:Y:S01]  /*11090*/  LDCU UR4, c[0x0][0x45c] ;  /* 0x00008b80ff0477ac */ /* 0x000e620008000800 */
[----:B---3--:R-:W-:Y:S01]  /*110a0*/  VIADD R233, R227, 0x48 ;  /* 0x00000048e3e97836 */ /* 0x008fe20000000000 */
[----:B--2---:R-:W-:Y:S02]  /*110b0*/  USHF.L.U64.HI UR9, UR6, 0x5, UR7 ;  /* 0x0000000506097899 */ /* 0x004fe40008010207 */
[----:B------:R-:W-:Y:S02]  /*110c0*/  USHF.L.U32 UR8, UR6, 0x5, URZ ;  /* 0x0000000506087899 */ /* 0x000fe400080006ff */
[----:B------:R-:W-:Y:S02]  /*110d0*/  USHF.L.U64.HI UR12, UR6, 0x4, UR7 ;  /* 0x00000004060c7899 */ /* 0x000fe40008010207 */
[----:B------:R-:W-:Y:S01]  /*110e0*/  USHF.L.U32 UR13, UR6, 0x4, URZ ;  /* 0x00000004060d7899 */ /* 0x000fe200080006ff */
[----:B------:R-:W2:Y:S01]  /*110f0*/  LDCU.64 UR6, c[0x0][0x3c0] ;  /* 0x00007800ff0677ac */ /* 0x000ea20008000a00 */
[C---:B----4-:R-:W-:Y:S01]  /*11100*/  LOP3.LUT P0, RZ, R2.reuse, 0x2, RZ, 0xc0, !PT ;  /* 0x0000000202ff7812 */ /* 0x050fe2000780c0ff */
[----:B-1----:R-:W-:-:S03]  /*11110*/  IMAD.SHL.U32 R0, R2, 0x8, RZ ;  /* 0x0000000802007824 */ /* 0x002fc600078e00ff */
[----:B------:R-:W-:Y:S02]  /*11120*/  SEL R224, R224, 0xffffffe0, !P0 ;  /* 0xffffffe0e0e07807 */ /* 0x000fe40004000000 */
[----:B------:R-:W-:Y:S02]  /*11130*/  IADD3 R2, PT, PT, R212, 0xa000, RZ ;  /* 0x0000a000d4027810 */ /* 0x000fe40007ffe0ff */
[----:B------:R-:W-:Y:S02]  /*11140*/  LOP3.LUT R0, R0, 0x38, RZ, 0xc0, !PT ;  /* 0x0000003800007812 */ /* 0x000fe400078ec0ff */
[----:B------:R-:W-:Y:S02]  /*11150*/  IADD3 R217, PT, PT, R221, R224, RZ ;  /* 0x000000e0ddd97210 */ /* 0x000fe40007ffe0ff */
[----:B-----5:R-:W-:Y:S01]  /*11160*/  ISETP.GE.AND P5, PT, R0, UR11, PT ;  /* 0x0000000b00007c0c */ /* 0x020fe2000bfa6270 */
[----:B------:R-:W-:-:S12]  /*11170*/  BRA `(.L_x_1401) ;  /* 0x0000000000c47947 */ /* 0x000fd80003800000 */
.L_x_1403:
[----:B------:R-:W-:Y:S01]  /*11180*/  IMAD.SHL.U32 R188, R236, 0x8, RZ ;  /* 0x00000008ecbc7824 */ /* 0x000fe200078e00ff */
[----:B------:R-:W-:Y:S01]  /*11190*/  MOV R12, UR13 ;  /* 0x0000000d000c7c02 */ /* 0x000fe20008000f00 */
[----:B------:R-:W-:Y:S02]  /*111a0*/  VIADD R15, R232, 0xffffffff ;  /* 0xffffffffe80f7836 */ /* 0x000fe40000000000 */
[----:B------:R-:W-:Y:S01]  /*111b0*/  IMAD.U32 R13, RZ, RZ, UR12 ;  /* 0x0000000cff0d7e24 */ /* 0x000fe2000f8e00ff */
[----:B------:R-:W-:Y:S01]  /*111c0*/  LOP3.LUT R188, R188, 0x38, RZ, 0xc0, !PT ;  /* 0x00000038bcbc7812 */ /* 0x000fe200078ec0ff */
[C---:B------:R-:W-:Y:S02]  /*111d0*/  IMAD R16, R15.reuse, UR9, RZ ;  /* 0x000000090f107c24 */ /* 0x040fe4000f8e02ff */
[----:B------:R-:W-:Y:S01]  /*111e0*/  IMAD.WIDE.U32 R10, R15, UR8, RZ ;  /* 0x000000080f0a7c25 */ /* 0x000fe2000f8e00ff */
[----:B------:R-:W-:Y:S03]  /*111f0*/  ISETP.GE.AND P5, PT, R188, UR14, PT ;  /* 0x0000000ebc007c0c */ /* 0x000fe6000bfa6270 */
[----:B------:R-:W-:Y:S01]  /*11200*/  IMAD.U32 R8, RZ, RZ, UR13 ;  /* 0x0000000dff087e24 */ /* 0x000fe2000f8e00ff */
[----:B------:R-:W-:Y:S01]  /*11210*/  IADD3 R11, PT, PT, R11, R16, RZ ;  /* 0x000000100b0b7210 */ /* 0x000fe20007ffe0ff */
[----:B------:R-:W-:Y:S02]  /*11220*/  IMAD.U32 R9, RZ, RZ, UR12 ;  /* 0x0000000cff097e24 */ /* 0x000fe4000f8e00ff */
[C---:B------:R-:W-:Y:S06]  /*11230*/  @!P1 IMAD.WIDE.U32 R8, R15.reuse, UR8, R8 ;  /* 0x000000080f089c25 */ /* 0x040fec000f8e0008 */
[CC--:B------:R-:W-:Y:S01]  /*11240*/  @!P5 LEA R18, P0, R10.reuse, R252.reuse, 0x1 ;  /* 0x000000fc0a12d211 */ /* 0x0c0fe200078008ff */
[----:B------:R-:W-:Y:S03]  /*11250*/  @!P5 IMAD.WIDE.U32 R12, R15, UR8, R12 ;  /* 0x000000080f0cdc25 */ /* 0x000fe6000f8e000c */
[CCC-:B------:R-:W-:Y:S02]  /*11260*/  @!P5 LEA.HI.X R17, R10.reuse, R251.reuse, R11.reuse, 0x1, P0 ;  /* 0x000000fb0a11d211 */ /* 0x1c0fe400000f0c0b */
[CC--:B------:R-:W-:Y:S04]  /*11270*/  @!P1 LEA R14, P0, R10.reuse, R252.reuse, 0x1 ;  /* 0x000000fc0a0e9211 */ /* 0x0c0fe800078008ff */
[----:B------:R-:W-:Y:S01]  /*11280*/  @!P1 LEA.HI.X R15, R10, R251, R11, 0x1, P0 ;  /* 0x000000fb0a0f9211 */ /* 0x000fe200000f0c0b */
[----:B------:R-:W-:Y:S01]  /*11290*/  @!P5 IMAD.IADD R10, R16, 0x1, R13 ;  /* 0x00000001100ad824 */ /* 0x000fe200078e020d */
[-C--:B------:R-:W-:Y:S02]  /*112a0*/  @!P5 LEA R13, P0, R12, R252.reuse, 0x1 ;  /* 0x000000fc0c0dd211 */ /* 0x080fe400078008ff */
[----:B------:R-:W-:Y:S02]  /*112b0*/  @!P1 IADD3 R16, PT, PT, R16, R9, RZ ;  /* 0x0000000910109210 */ /* 0x000fe40007ffe0ff */
[----:B------:R-:W-:Y:S02]  /*112c0*/  @!P5 LEA.HI.X R12, R12, R251, R10, 0x1, P0 ;  /* 0x000000fb0c0cd211 */ /* 0x000fe400000f0c0a */
[C---:B------:R-:W-:Y:S02]  /*112d0*/  @!P1 LEA R10, P0, R8.reuse, R252, 0x1 ;  /* 0x000000fc080a9211 */ /* 0x040fe400078008ff */
[----:B------:R-:W-:Y:S02]  /*112e0*/  @!P5 MOV R9, R17 ;  /* 0x000000110009d202 */ /* 0x000fe40000000f00 */
        /* <DEDUP_REMOVED lines=12> */
[----:B-1----:R-:W-:Y:S01]  /*113b0*/  @!P5 IMAD.MOV.U32 R8, RZ, RZ, R13 ;  /* 0x000000ffff08d224 */ /* 0x002fe200078e000d */
        /* <DEDUP_REMOVED lines=13> */
.L_x_1401:
[----:B----4-:R-:W3:Y:S01]  /*11490*/  LDL R2, [R1+0x20] ;  /* 0x0000200001027983 */ /* 0x010ee20000100800 */
[----:B------:R-:W-:Y:S05]  /*114a0*/  DEPBAR.LE SB0, 0x0 ;  /* 0x000080000000791a */ /* 0x000fea0000000000 */
[----:B------:R-:W4:Y:S01]  /*114b0*/  LDL R8, [R1+0x1c] ;  /* 0x00001c0001087983 */ /* 0x000f220000100800 */
[----:B--2---:R-:W-:Y:S05]  /*114c0*/  IMAD.WIDE.U32 R6, R232, UR6, RZ ;  /* 0x00000006e8067c25 */ /* 0x004fea000f8e00ff */
[----:B------:R-:W2:Y:S06]  /*114d0*/  LDL R3, [R1+0x14] ;  /* 0x0000140001037983 */ /* 0x000eac0000100800 */
[----:B------:R-:W5:Y:S01]  /*114e0*/  LDL R10, [R1+0x10] ;  /* 0x00001000010a7983 */ /* 0x000f620000100800 */
[----:B------:R-:W1:Y:S01]  /*114f0*/  S2R R0, SR_TID.X ;  /* 0x0000000000007919 */ /* 0x000e620000002100 */
[----:B------:R-:W-:Y:S06]  /*11500*/  BAR.SYNC.DEFER_BLOCKING 0x0 ;  /* 0x0000000000007b1d */ /* 0x000fec0000010000 */
[----:B------:R-:W1:Y:S02]  /*11510*/  S2R R236, SR_TID.X ;  /* 0x0000000000ec7919 */ /* 0x000e640000002100 */
[----:B-1----:R-:W-:Y:S02]  /*11520*/  IMAD.SHL.U32 R4, R0, 0x8, RZ ;  /* 0x0000000800047824 */ /* 0x002fe400078e00ff */
[----:B------:R-:W-:Y:S03]  /*11530*/  IMAD R0, R232, UR7, R7 ;  /* 0x00000007e8007c24 */ /* 0x000fe6000f8e0207 */
[----:B------:R-:W-:Y:S04]  /*11540*/  LOP3.LUT R4, R4, 0x38, RZ, 0xc0, !PT ;  /* 0x0000003804047812 */ /* 0x000fe800078ec0ff */
[----:B------:R-:W-:Y:S02]  /*11550*/  LOP3.LUT R9, R4, 0x40, RZ, 0xfc, !PT ;  /* 0x0000004004097812 */ /* 0x000fe400078efcff */
[C---:B------:R-:W-:Y:S01]  /*11560*/  LOP3.LUT P4, RZ, R236.reuse, 0x4, RZ, 0xc0, !PT ;  /* 0x00000004ecff7812 */ /* 0x040fe2000788c0ff */
[----:B------:R-:W-:Y:S01]  /*11570*/  IMAD.SHL.U32 R133, R236, 0x2, RZ ;  /* 0x00000002ec857824 */ /* 0x000fe200078e00ff */
[----:B------:R-:W-:Y:S04]  /*11580*/  ISETP.GE.AND P1, PT, R9, UR14, PT ;  /* 0x0000000e09007c0c */ /* 0x000fe8000bf26270 */
[----:B------:R-:W-:Y:S01]  /*11590*/  STL [R1+0x24], R133 ;  /* 0x0000248501007387 */ /* 0x000fe20000100800 */
[C---:B---3--:R-:W-:Y:S04]  /*115a0*/  LEA R4, P2, R6.reuse, R2, 0x6 ;  /* 0x0000000206047211 */ /* 0x048fe800078430ff */
[C-C-:B----4-:R-:W-:Y:S02]  /*115b0*/  LEA.HI.X R5, R6.reuse, R8, R0.reuse, 0x6, P2 ;  /* 0x0000000806057211 */ /* 0x150fe400010f3400 */
[C---:B--2---:R-:W-:Y:S03]  /*115c0*/  LEA R3, P0, R6.reuse, R3, 0x5 ;  /* 0x0000000306037211 */ /* 0x044fe600078028ff */
[----:B------:R-:W-:Y:S01]  /*115d0*/  @!PT LDS RZ, [RZ] ;  /* 0x00000000fffff984 */ /* 0x000fe20000000800 */
[----:B------:R-:W-:Y:S01]  /*115e0*/  @!PT LDS RZ, [RZ] ;  /* 0x00000000fffff984 */ /* 0x000fe20000000800 */
[----:B------:R-:W-:Y:S01]  /*115f0*/  @!PT LDS RZ, [RZ] ;  /* 0x00000000fffff984 */ /* 0x000fe20000000800 */
[----:B------:R-:W-:Y:S01]  /*11600*/  @!P5 LDGSTS.E.BYPASS.LTC128B.128 [R226+0xa000], desc[UR18][R4.64] ;  /* 0x0a00000004e2dfae */ /* 0x000fe2000b981a12 */
[----:B-----5:R-:W-:Y:S05]  /*11610*/  LEA.HI.X R7, R6, R10, R0, 0x5, P0 ;  /* 0x0000000a06077211 */ /* 0x020fea00000f2c00 */
[----:B------:R-:W-:Y:S01]  /*11620*/  @P5 STS.128 [R226+0xa000], RZ ;  /* 0x00a000ffe2005388 */ /* 0x000fe20000000c00 */
[----:B------:R-:W-:Y:S02]  /*11630*/  LEA R2, P0, R3, R2, 0x1 ;  /* 0x0000000203027211 */ /* 0x000fe400078008ff */
[----:B------:R-:W-:Y:S03]  /*11640*/  SEL R0, R225, 0xffffffc0, !P4 ;  /* 0xffffffc0e1007807 */ /* 0x000fe60006000000 */
[----:B------:R-:W-:Y:S01]  /*11650*/  @!PT LDS RZ, [RZ] ;  /* 0x00000000fffff984 */ /* 0x000fe20000000800 */
[----:B------:R-:W-:Y:S01]  /*11660*/  @!PT LDS RZ, [RZ] ;  /* 0x00000000fffff984 */ /* 0x000fe20000000800 */
[----:B------:R-:W-:Y:S01]  /*11670*/  @!PT LDS RZ, [RZ] ;  /* 0x00000000fffff984 */ /* 0x000fe20000000800 */
[----:B------:R-:W-:Y:S01]  /*11680*/  @!P1 LDGSTS.E.BYPASS.LTC128B.128 [R226+0xb000], desc[UR18][R4.64+0x80] ;  /* 0x0b00008004e29fae */ /* 0x000fe2000b981a12 */
[----:B------:R-:W-:Y:S05]  /*11690*/  LEA.HI.X R3, R3, R8, R7, 0x1, P0 ;  /* 0x0000000803037211 */ /* 0x000fea00000f0c07 */
        /* <DEDUP_REMOVED lines=15> */
[--C-:B-1----:R-:W-:Y:S02]  /*11790*/  IMAD.IADD R2, R213, 0x1, R0.reuse ;  /* 0x00000001d5027824 */ /* 0x102fe400078e0200 */
[----:B------:R-:W-:Y:S03]  /*117a0*/  IMAD.IADD R0, R221, 0x1, R0 ;  /* 0x00000001dd007824 */ /* 0x000fe600078e0200 */
[----:B------:R-:W0:Y:S01]  /*117b0*/  LDGDEPBAR ;  /* 0x00000000000079af */ /* 0x000e220000000000 */
[----:B------:R-:W-:Y:S05]  /*117c0*/  IMAD.IADD R3, R224, 0x1, R0 ;  /* 0x00000001e0037824 */ /* 0x000fea00078e0200 */
[----:B------:R-:W-:Y:S06]  /*117d0*/  LDSM.16.M88.4 R176, [R216] ;  /* 0x00000000d8b0783b */ /* 0x000fec0000000200 */
[----:B------:R-:W1:Y:S06]  /*117e0*/  LDSM.16.M88.4 R180, [R217+0x8000] ;  /* 0x00800000d9b4783b */ /* 0x000e6c0000000200 */
[----:B------:R-:W5:Y:S01]  /*117f0*/  LDSM.16.M88.4 R184, [R216+0x2000] ;  /* 0x00200000d8b8783b */ /* 0x000f620000000200 */
[-C--:B--2---:R-:W-:Y:S05]  /*11800*/  HMMA.16816.F32.BF16 R4, R32, R16.reuse, RZ ;  /* 0x000000102004723c */ /* 0x084fea00000418ff */
[----:B------:R-:W2:Y:S06]  /*11810*/  LDSM.16.M88.4 R188, [R217+0x8800] ;  /* 0x00880000d9bc783b */ /* 0x000eac0000000200 */
[----:B------:R-:W-:Y:S01]  /*11820*/  LDSM.16.M88.4 R192, [R2] ;  /* 0x0000000002c0783b */ /* 0x000fe20000000200 */
[C---:B---3--:R-:W-:Y:S05]  /*11830*/  HMMA.16816.F32.BF16 R8, R28.reuse, R16, RZ ;  /* 0x000000101c08723c */ /* 0x048fea00000418ff */
[----:B------:R-:W3:Y:S03]  /*11840*/  LDSM.16.M88.4 R196, [R0+0x8000] ;  /* 0x0080000000c4783b */ /* 0x000ee60000000200 */
[-C--:B------:R-:W-:Y:S03]  /*11850*/  HMMA.16816.F32.BF16 R12, R28, R18.reuse, RZ ;  /* 0x000000121c0c723c */ /* 0x080fe600000418ff */
[----:B------:R-:W3:Y:S05]  /*11860*/  LDSM.16.M88.4 R200, [R2+0x2000] ;  /* 0x0020000002c8783b */ /* 0x000eea0000000200 */
[C---:B------:R-:W-:Y:S01]  /*11870*/  HMMA.16816.F32.BF16 R16, R32.reuse, R18, RZ ;  /* 0x000000122010723c */ /* 0x040fe200000418ff */
[----:B------:R-:W3:Y:S06]  /*11880*/  LDSM.16.M88.4 R204, [R0+0x8800] ;  /* 0x0088000000cc783b */ /* 0x000eec0000000200 */
[----:B------:R-:W-:Y:S01]  /*11890*/  LDSM.16.M88.4 R208, [R215+0x2000] ;  /* 0x00200000d7d0783b */ /* 0x000fe20000000200 */
[-C--:B----4-:R-:W-:Y:S08]  /*118a0*/  HMMA.16816.F32.BF16 R20, R32, R140.reuse, RZ ;  /* 0x0000008c2014723c */ /* 0x090ff000000418ff */
[C---:B------:R-:W-:Y:S08]  /*118b0*/  HMMA.16816.F32.BF16 R24, R28.reuse, R140, RZ ;  /* 0x0000008c1c18723c */ /* 0x040ff000000418ff */
[-C--:B------:R-:W-:Y:S08]  /*118c0*/  HMMA.16816.F32.BF16 R28, R28, R142.reuse, RZ ;  /* 0x0000008e1c1c723c */ /* 0x080ff000000418ff */
[----:B------:R-:W-:Y:S01]  /*118d0*/  HMMA.16816.F32.BF16 R32, R32, R142, RZ ;  /* 0x0000008e2020723c */ /* 0x000fe200000418ff */
[----:B------:R-:W-:Y:S07]  /*118e0*/  LDSM.16.M88.4 R140, [R215] ;  /* 0x00000000d78c783b */ /* 0x000fee0000000200 */
[-C--:B-1----:R-:W-:Y:S08]  /*118f0*/  HMMA.16816.F32.BF16 R4, R176, R180.reuse, R4 ;  /* 0x000000b4b004723c */ /* 0x082ff00000041804 */
[C---:B-----5:R-:W-:Y:S08]  /*11900*/  HMMA.16816.F32.BF16 R8, R184.reuse, R180, R8 ;  /* 0x000000b4b808723c */ /* 0x060ff00000041808 */
        /* <DEDUP_REMOVED lines=8> */
[----:B------:R-:W-:Y:S06]  /*11990*/  LDSM.16.M88.4 R176, [R213+0x4000] ;  /* 0x00400000d5b0783b */ /* 0x000fec0000000200 */
[----:B------:R-:W4:Y:S01]  /*119a0*/  LDSM.16.M88.4 R188, [R214+UR5+0x9000] ;  /* 0x00900005d6bc783b */ /* 0x000f220008000200 */
        /* <DEDUP_REMOVED lines=8> */
[----:B------:R-:W-:Y:S07]  /*11a30*/  LDSM.16.M88.4 R200, [R217+0x9000] ;  /* 0x00900000d9c8783b */ /* 0x000fee0000000200 */
[----:B------:R-:W-:Y:S01]  /*11a40*/  HMMA.16816.F32.BF16 R32, R192, R206, R32 ;  /* 0x000000cec020723c */ /* 0x000fe20000041820 */
[----:B------:R-:W-:Y:S06]  /*11a50*/  LDSM.16.M88.4 R192, [R216+0x4000] ;  /* 0x00400000d8c0783b */ /* 0x000fec0000000200 */
[----:B------:R-:W-:Y:S01]  /*11a60*/  LDSM.16.M88.4 R204, [R216+0x6000] ;  /* 0x00600000d8cc783b */ /* 0x000fe20000000200 */
        /* <DEDUP_REMOVED lines=8> */
[----:B------:R-:W-:Y:S01]  /*11af0*/  HMMA.16816.F32.BF16 R32, R140, R186, R32 ;  /* 0x000000ba8c20723c */ /* 0x000fe20000041820 */
[----:B------:R-:W2:Y:S06]  /*11b00*/  LDSM.16.M88.4 R140, [R217+0x9800] ;  /* 0x00980000d98c783b */ /* 0x000eac0000000200 */
[----:B------:R-:W-:Y:S01]  /*11b10*/  LDSM.16.M88.4 R184, [R2+0x6000] ;  /* 0x0060000002b8783b */ /* 0x000fe20000000200 */
[-C--:B----4-:R-:W-:Y:S08]  /*11b20*/  HMMA.16816.F32.BF16 R4, R176, R188.reuse, R4 ;  /* 0x000000bcb004723c */ /* 0x090ff00000041804 */
        /* <DEDUP_REMOVED lines=9> */
[----:B------:R-:W-:Y:S06]  /*11bc0*/  LDSM.16.M88.4 R176, [R2+0x4000] ;  /* 0x0040000002b0783b */ /* 0x000fec0000000200 */
[----:B------:R1:W3:Y:S01]  /*11bd0*/  LDSM.16.M88.4 R180, [R0+0x9000] ;  /* 0x0090000000b4783b */ /* 0x0002e20000000200 */
[-C--:B------:R-:W-:Y:S08]  /*11be0*/  HMMA.16816.F32.BF16 R4, R192, R200.reuse, R4 ;  /* 0x000000c8c004723c */ /* 0x080ff00000041804 */
[C---:B------:R-:W-:Y:S08]  /*11bf0*/  HMMA.16816.F32.BF16 R8, R204.reuse, R200, R8 ;  /* 0x000000c8cc08723c */ /* 0x040ff00000041808 */
[-C--:B------:R-:W-:Y:S03]  /*11c00*/  HMMA.16816.F32.BF16 R12, R204, R202.reuse, R12 ;  /* 0x000000cacc0c723c */ /* 0x080fe6000004180c */
[----:B-1----:R-:W-:Y:S05]  /*11c10*/  LOP3.LUT R0, R133, 0x6, RZ, 0xc0, !PT ;  /* 0x0000000685007812 */ /* 0x002fea00078ec0ff */
[C---:B------:R-:W-:Y:S01]  /*11c20*/  HMMA.16816.F32.BF16 R16, R192.reuse, R202, R16 ;  /* 0x000000cac010723c */ /* 0x040fe20000041810 */
[----:B------:R-:W1:Y:S06]  /*11c30*/  LDSM.16.M88.4 R200, [R3+0x9000] ;  /* 0x0090000003c8783b */ /* 0x000e6c0000000200 */
[----:B------:R4:W-:Y:S01]  /*11c40*/  STL [R1+0x18], R0 ;  /* 0x0000180001007387 */ /* 0x0009e20000100800 */
[-C--:B--2---:R-:W-:Y:S08]  /*11c50*/  HMMA.16816.F32.BF16 R20, R192, R140.reuse, R20 ;  /* 0x0000008cc014723c */ /* 0x084ff00000041814 */
[C---:B------:R-:W-:Y:S08]  /*11c60*/  HMMA.16816.F32.BF16 R24, R204.reuse, R140, R24 ;  /* 0x0000008ccc18723c */ /* 0x040ff00000041818 */
[-C--:B------:R-:W-:Y:S01]  /*11c70*/  HMMA.16816.F32.BF16 R28, R204, R142.reuse, R28 ;  /* 0x0000008ecc1c723c */ /* 0x080fe2000004181c */
[----:B------:R-:W2:Y:S07]  /*11c80*/  LDSM.16.M88.4 R204, [R215+0x6000] ;  /* 0x00600000d7cc783b */ /* 0x000eae0000000200 */
[----:B------:R-:W-:Y:S01]  /*11c90*/  HMMA.16816.F32.BF16 R32, R192, R142, R32 ;  /* 0x0000008ec020723c */ /* 0x000fe20000041820 */
[----:B------:R5:W2:Y:S01]  /*11ca0*/  LDSM.16.M88.4 R140, [R3+0x9800] ;  /* 0x00980000038c783b */ /* 0x000aa20000000200 */
[----:B------:R-:W-:Y:S04]  /*11cb0*/  DEPBAR.LE SB0, 0x0 ;  /* 0x000080000000791a */ /* 0x000fe80000000000 */
[----:B----4-:R-:W-:Y:S01]  /*11cc0*/  IMAD R0, R232, 0x20, R0 ;  /* 0x00000020e8007824 */ /* 0x010fe200078e0200 */
[----:B------:R-:W-:Y:S01]  /*11cd0*/  BAR.SYNC.DEFER_BLOCKING 0x0 ;  /* 0x0000000000007b1d */ /* 0x000fe20000010000 */
[-C--:B---3--:R-:W-:Y:S05]  /*11ce0*/  HMMA.16816.F32.BF16 R4, R176, R180.reuse, R4 ;  /* 0x000000b4b004723c */ /* 0x088fea0000041804 */
[-C--:B------:R-:W-:Y:S01]  /*11cf0*/  ISETP.GT.AND P2, PT, R235, R0.reuse, PT ;  /* 0x00000000eb00720c */ /* 0x080fe20003f44270 */
[C---:B------:R-:W-:Y:S01]  /*11d00*/  VIADD R133, R0.reuse, 0x1 ;  /* 0x0000000100857836 */ /* 0x040fe20000000000 */
[----:B------:R-:W-:Y:S01]  /*11d10*/  ISETP.GT.AND P6, PT, R227, R0, PT ;  /* 0x00000000e300720c */ /* 0x000fe20003fc4270 */
[C---:B------:R-:W-:Y:S04]  /*11d20*/  HMMA.16816.F32.BF16 R8, R184.reuse, R180, R8 ;  /* 0x000000b4b808723c */ /* 0x040fe80000041808 */
[-C--:B------:R-:W-:Y:S01]  /*11d30*/  ISETP.GT.AND P0, PT, R235, R133.reuse, PT ;  /* 0x00000085eb00720c */ /* 0x080fe20003f04270 */
[C---:B------:R-:W-:Y:S01]  /*11d40*/  VIADD R2, R0.reuse, 0x19 ;  /* 0x0000001900027836 */ /* 0x040fe20000000000 */
[-C--:B------:R-:W-:Y:S02]  /*11d50*/  ISETP.GT.AND P3, PT, R227, R133.reuse, PT ;  /* 0x00000085e300720c */ /* 0x080fe40003f64270 */
[-C--:B------:R-:W-:Y:S03]  /*11d60*/  HMMA.16816.F32.BF16 R12, R184, R182.reuse, R12 ;  /* 0x000000b6b80c723c */ /* 0x080fe6000004180c */
[----:B-----5:R-:W-:Y:S05]  /*11d70*/  VIADD R3, R0, 0x18 ;  /* 0x0000001800037836 */ /* 0x020fea0000000000 */
[C---:B------:R-:W-:Y:S08]  /*11d80*/  HMMA.16816.F32.BF16 R16, R176.reuse, R182, R16 ;  /* 0x000000b6b010723c */ /* 0x040ff00000041810 */
[-C--:B------:R-:W-:Y:S08]  /*11d90*/  HMMA.16816.F32.BF16 R20, R176, R188.reuse, R20 ;  /* 0x000000bcb014723c */ /* 0x080ff00000041814 */
[C---:B------:R-:W-:Y:S08]  /*11da0*/  HMMA.16816.F32.BF16 R24, R184.reuse, R188, R24 ;  /* 0x000000bcb818723c */ /* 0x040ff00000041818 */
[-C--:B------:R-:W-:Y:S08]  /*11db0*/  HMMA.16816.F32.BF16 R28, R184, R190.reuse, R28 ;  /* 0x000000beb81c723c */ /* 0x080ff0000004181c */
[----:B------:R-:W-:Y:S08]  /*11dc0*/  HMMA.16816.F32.BF16 R32, R176, R190, R32 ;  /* 0x000000beb020723c */ /* 0x000ff00000041820 */
[-C--:B-1----:R-:W-:Y:S08]  /*11dd0*/  HMMA.16816.F32.BF16 R4, R196, R200.reuse, R4 ;  /* 0x000000c8c404723c */ /* 0x082ff00000041804 */
[C---:B--2---:R-:W-:Y:S01]  /*11de0*/  HMMA.16816.F32.BF16 R8, R204.reuse, R200, R8 ;  /* 0x000000c8cc08723c */ /* 0x044fe20000041808 */
[----:B------:R-:W2:Y:S07]  /*11df0*/  LDL R200, [R1+0x28] ;  /* 0x0000280001c87983 */ /* 0x000eae0000100800 */
[-C--:B------:R-:W-:Y:S03]  /*11e00*/  HMMA.16816.F32.BF16 R12, R204, R202.reuse, R12 ;  /* 0x000000cacc0c723c */ /* 0x080fe6000004180c */
[----:B------:R-:W-:Y:S01]  /*11e10*/  FSEL R183, R6, -INF , !P2 ;  /* 0xff80000006b77808 */ /* 0x000fe20005000000 */
[C---:B------:R-:W-:Y:S01]  /*11e20*/  VIADD R6, R0.reuse, 0x9 ;  /* 0x0000000900067836 */ /* 0x040fe20000000000 */
[----:B------:R-:W-:Y:S01]  /*11e30*/  FSEL R182, R7, -INF , !P0 ;  /* 0xff80000007b67808 */ /* 0x000fe20004000000 */
[----:B------:R-:W-:Y:S01]  /*11e40*/  VIADD R7, R0, 0x8 ;  /* 0x0000000800077836 */ /* 0x000fe20000000000 */
[-C--:B------:R-:W-:Y:S01]  /*11e50*/  ISETP.GT.AND P0, PT, R233, R133.reuse, PT ;  /* 0x00000085e900720c */ /* 0x080fe20003f04270 */
[C---:B------:R-:W-:Y:S04]  /*11e60*/  HMMA.16816.F32.BF16 R16, R196.reuse, R202, R16 ;  /* 0x000000cac410723c */ /* 0x040fe80000041810 */
[----:B------:R-:W-:Y:S02]  /*11e70*/  FSEL R178, R11, -INF , !P0 ;  /* 0xff8000000bb27808 */ /* 0x000fe40004000000 */
[-C--:B------:R-:W-:Y:S02]  /*11e80*/  ISETP.GT.AND P0, PT, R233, R6.reuse, PT ;  /* 0x00000006e900720c */ /* 0x080fe40003f04270 */
[----:B------:R-:W-:Y:S01]  /*11e90*/  FSEL R185, R4, -INF , !P6 ;  /* 0xff80000004b97808 */ /* 0x000fe20007000000 */
[-C--:B------:R-:W-:Y:S03]  /*11ea0*/  HMMA.16816.F32.BF16 R20, R196, R140.reuse, R20 ;  /* 0x0000008cc414723c */ /* 0x080fe60000041814 */
[----:B------:R-:W-:Y:S01]  /*11eb0*/  FSEL R186, R15, -INF , !P0 ;  /* 0xff8000000fba7808 */ /* 0x000fe20004000000 */
[C---:B------:R-:W-:Y:S01]  /*11ec0*/  VIADD R4, R0.reuse, 0x11 ;  /* 0x0000001100047836 */ /* 0x040fe20000000000 */
[----:B------:R-:W-:Y:S02]  /*11ed0*/  ISETP.GT.AND P0, PT, R235, R6, PT ;  /* 0x00000006eb00720c */ /* 0x000fe40003f04270 */
[----:B------:R-:W-:Y:S01]  /*11ee0*/  FSEL R184, R5, -INF , !P3 ;  /* 0xff80000005b87808 */ /* 0x000fe20005800000 */
[C---:B------:R-:W-:Y:S04]  /*11ef0*/  HMMA.16816.F32.BF16 R24, R204.reuse, R140, R24 ;  /* 0x0000008ccc18723c */ /* 0x040fe80000041818 */
[----:B------:R-:W-:Y:S01]  /*11f00*/  FSEL R134, R19, -INF , !P0 ;  /* 0xff80000013867808 */ /* 0x000fe20004000000 */
[----:B------:R-:W-:Y:S01]  /*11f10*/  VIADD R5, R0, 0x10 ;  /* 0x0000001000057836 */ /* 0x000fe20000000000 */
[CC--:B------:R-:W-:Y:S02]  /*11f20*/  ISETP.GT.AND P6, PT, R234.reuse, R0.reuse, PT ;  /* 0x00000000ea00720c */ /* 0x0c0fe40003fc4270 */
[----:B------:R-:W-:Y:S01]  /*11f30*/  ISETP.GT.AND P2, PT, R233, R0, PT ;  /* 0x00000000e900720c */ /* 0x000fe20003f44270 */
[-C--:B------:R-:W-:Y:S03]  /*11f40*/  HMMA.16816.F32.BF16 R28, R204, R142.reuse, R28 ;  /* 0x0000008ecc1c723c */ /* 0x080fe6000004181c */
[----:B------:R-:W-:Y:S02]  /*11f50*/  ISETP.GT.AND P3, PT, R234, R133, PT ;  /* 0x00000085ea00720c */ /* 0x000fe40003f64270 */
[----:B------:R-:W-:Y:S02]  /*11f60*/  ISETP.GT.AND P0, PT, R235, R4, PT ;  /* 0x00000004eb00720c */ /* 0x000fe40003f04270 */
[----:B------:R-:W-:Y:S01]  /*11f70*/  FSEL R181, R8, -INF , !P6 ;  /* 0xff80000008b57808 */ /* 0x000fe20007000000 */
[----:B------:R-:W-:Y:S04]  /*11f80*/  HMMA.16816.F32.BF16 R32, R196, R142, R32 ;  /* 0x0000008ec420723c */ /* 0x000fe80000041820 */
[----:B------:R-:W-:Y:S02]  /*11f90*/  FSEL R180, R9, -INF , !P3 ;  /* 0xff80000009b47808 */ /* 0x000fe40005800000 */
[----:B------:R-:W-:Y:S02]  /*11fa0*/  FSEL R179, R10, -INF , !P2 ;  /* 0xff8000000ab37808 */ /* 0x000fe40005000000 */
[----:B------:R-:W-:Y:S02]  /*11fb0*/  FSEL R23, R23, -INF , !P0 ;  /* 0xff80000017177808 */ /* 0x000fe40004000000 */
[CC--:B------:R-:W-:Y:S02]  /*11fc0*/  ISETP.GT.AND P6, PT, R234.reuse, R7.reuse, PT ;  /* 0x00000007ea00720c */ /* 0x0c0fe40003fc4270 */
[----:B------:R-:W-:Y:S02]  /*11fd0*/  ISETP.GT.AND P3, PT, R234, R6, PT ;  /* 0x00000006ea00720c */ /* 0x000fe40003f64270 */
[CC--:B------:R-:W-:Y:S02]  /*11fe0*/  ISETP.GT.AND P2, PT, R233.reuse, R7.reuse, PT ;  /* 0x00000007e900720c */ /* 0x0c0fe40003f44270 */
[----:B------:R-:W-:Y:S02]  /*11ff0*/  ISETP.GT.AND P0, PT, R233, R4, PT ;  /* 0x00000004e900720c */ /* 0x000fe40003f04270 */
[----:B------:R-:W-:Y:S02]  /*12000*/  FSEL R177, R12, -INF , !P6 ;  /* 0xff8000000cb17808 */ /* 0x000fe40007000000 */
[----:B------:R-:W-:Y:S02]  /*12010*/  FSEL R176, R13, -INF , !P3 ;  /* 0xff8000000db07808 */ /* 0x000fe40005800000 */
[----:B------:R-:W-:Y:S02]  /*12020*/  FSEL R187, R14, -INF , !P2 ;  /* 0xff8000000ebb7808 */ /* 0x000fe40005000000 */
[----:B------:R-:W-:Y:S02]  /*12030*/  FSEL R27, R27, -INF , !P0 ;  /* 0xff8000001b1b7808 */ /* 0x000fe40004000000 */
[CC--:B------:R-:W-:Y:S02]  /*12040*/  ISETP.GT.AND P6, PT, R227.reuse, R7.reuse, PT ;  /* 0x00000007e300720c */ /* 0x0c0fe40003fc4270 */
[----:B------:R-:W-:Y:S02]  /*12050*/  ISETP.GT.AND P3, PT, R227, R6, PT ;  /* 0x00000006e300720c */ /* 0x000fe40003f64270 */
[----:B------:R-:W-:Y:S02]  /*12060*/  ISETP.GT.AND P2, PT, R235, R7, PT ;  /* 0x00000007eb00720c */ /* 0x000fe40003f44270 */
[----:B------:R-:W-:Y:S02]  /*12070*/  ISETP.GT.AND P0, PT, R233, R2, PT ;  /* 0x00000002e900720c */ /* 0x000fe40003f04270 */
[----:B------:R-:W-:Y:S02]  /*12080*/  FSEL R140, R16, -INF , !P6 ;  /* 0xff800000108c7808 */ /* 0x000fe40007000000 */
        /* <DEDUP_REMOVED lines=14> */
[----:B------:R-:W-:Y:S02]  /*12170*/  FSEL R24, R24, -INF , !P6 ;  /* 0xff80000018187808 */ /* 0x000fe40007000000 */
[----:B------:R-:W-:Y:S02]  /*12180*/  FSEL R25, R25, -INF , !P3 ;  /* 0xff80000019197808 */ /* 0x000fe40005800000 */
[----:B------:R-:W-:Y:S02]  /*12190*/  FSEL R26, R26, -INF , !P2 ;  /* 0xff8000001a1a7808 */ /* 0x000fe40005000000 */
[CC--:B------:R-:W-:Y:S02]  /*121a0*/  ISETP.GT.AND P6, PT, R234.reuse, R3.reuse, PT ;  /* 0x00000003ea00720c */ /* 0x0c0fe40003fc4270 */
[-C--:B------:R-:W-:Y:S02]  /*121b0*/  ISETP.GT.AND P3, PT, R234, R2.reuse, PT ;  /* 0x00000002ea00720c */ /* 0x080fe40003f64270 */
[-C--:B------:R-:W-:Y:S02]  /*121c0*/  ISETP.GT.AND P2, PT, R233, R3.reuse, PT ;  /* 0x00000003e900720c */ /* 0x080fe40003f44270 */
        /* <DEDUP_REMOVED lines=12> */
[----:B--2---:R-:W-:Y:S11]  /*12290*/  ISETP.GT.AND P0, PT, R232, R200, PT ;  /* 0x000000c8e800720c */ /* 0x004ff60003f04270 */
[----:B------:R-:W-:Y:S02]  /*122a0*/  @!UPT UIADD3 URZ, UPT, UPT, URZ, URZ, URZ ;  /* 0x000000fffffff290 */ /* 0x000fe4000fffe0ff */
[----:B------:R-:W-:Y:S05]  /*122b0*/  @P0 BRA `(.L_x_1403) ;  /* 0xffffffec00b00947 */ /* 0x000fea000383ffff */
.L_x_1402:
[----:B------:R-:W-:Y:S02]  /*122c0*/  ISETP.GE.AND P1, PT, R133, R228, PT ;  /* 0x000000e48500720c */ /* 0x000fe40003f26270 */
[----:B--2---:R-:W-:Y:S02]  /*122d0*/  FSEL R11, R185, -INF , !P6 ;  /* 0xff800000b90b7808 */ /* 0x004fe40007000000 */
[C---:B------:R-:W-:Y:S02]  /*122e0*/  ISETP.GE.AND P6, PT, R133.reuse, R229, PT ;  /* 0x000000e58500720c */ /* 0x040fe40003fc6270 */
[----:B------:R-:W-:Y:S02]  /*122f0*/  FSEL R10, R184, -INF , !P1 ;  /* 0xff800000b80a7808 */ /* 0x000fe40004800000 */
[-C--:B------:R-:W-:Y:S02]  /*12300*/  ISETP.GE.AND P1, PT, R133, R230.reuse, PT ;  /* 0x000000e68500720c */ /* 0x080fe40003f26270 */
[----:B------:R-:W-:Y:S02]  /*12310*/  FSEL R8, R182, -INF , !P6 ;  /* 0xff800000b6087808 */ /* 0x000fe40007000000 */
[----:B------:R-:W-:Y:S02]  /*12320*/  ISETP.GE.AND P6, PT, R7, R230, PT ;  /* 0x000000e60700720c */ /* 0x000fe40003fc6270 */
[-C--:B------:R-:W-:Y:S02]  /*12330*/  ISETP.GE.AND P0, PT, R0, R231.reuse, PT ;  /* 0x000000e70000720c */ /* 0x080fe40003f06270 */
[----:B------:R-:W-:Y:S02]  /*12340*/  FSEL R13, R181, -INF , !P2 ;  /* 0xff800000b50d7808 */ /* 0x000fe40005000000 */
[----:B------:R-:W-:Y:S02]  /*12350*/  FSEL R12, R180, -INF , !P1 ;  /* 0xff800000b40c7808 */ /* 0x000fe40004800000 */
[----:B------:R-:W-:Y:S02]  /*12360*/  FSEL R9, R183, -INF , !P3 ;  /* 0xff800000b7097808 */ /* 0x000fe40005800000 */
[----:B------:R-:W-:Y:S02]  /*12370*/  ISETP.GE.AND P1, PT, R7, R228, PT ;  /* 0x000000e40700720c */ /* 0x000fe40003f26270 */
[C---:B------:R-:W-:Y:S02]  /*12380*/  ISETP.GE.AND P2, PT, R6.reuse, R230, PT ;  /* 0x000000e60600720c */ /* 0x040fe40003f46270 */
[----:B------:R-:W-:Y:S02]  /*12390*/  ISETP.GE.AND P3, PT, R133, R231, PT ;  /* 0x000000e78500720c */ /* 0x000fe40003f66270 */
[----:B------:R-:W-:Y:S02]  /*123a0*/  FSEL R18, R177, -INF , !P6 ;  /* 0xff800000b1127808 */ /* 0x000fe40007000000 */
[----:B------:R-:W-:Y:S02]  /*123b0*/  FSEL R14, R179, -INF , !P0 ;  /* 0xff800000b30e7808 */ /* 0x000fe40004000000 */
[-C--:B------:R-:W-:Y:S02]  /*123c0*/  ISETP.GE.AND P6, PT, R6, R228.reuse, PT ;  /* 0x000000e40600720c */ /* 0x080fe40003fc6270 */
[C---:B------:R-:W-:Y:S02]  /*123d0*/  ISETP.GE.AND P0, PT, R7.reuse, R229, PT ;  /* 0x000000e50700720c */ /* 0x040fe40003f06270 */
[----:B------:R-:W-:Y:S02]  /*123e0*/  FSEL R17, R176, -INF , !P2 ;  /* 0xff800000b0117808 */ /* 0x000fe40005000000 */
[----:B------:R-:W-:Y:S02]  /*123f0*/  FSEL R15, R140, -INF , !P1 ;  /* 0xff8000008c0f7808 */ /* 0x000fe40004800000 */
[----:B------:R-:W-:Y:S02]  /*12400*/  ISETP.GE.AND P1, PT, R6, R231, PT ;  /* 0x000000e70600720c */ /* 0x000fe40003f26270 */
[----:B------:R-:W-:Y:S02]  /*12410*/  FSEL R19, R178, -INF , !P3 ;  /* 0xff800000b2137808 */ /* 0x000fe40005800000 */
[----:B------:R-:W-:Y:S02]  /*12420*/  ISETP.GE.AND P2, PT, R6, R229, PT ;  /* 0x000000e50600720c */ /* 0x000fe40003f46270 */
[----:B------:R-:W-:Y:S02]  /*12430*/  ISETP.GE.AND P3, PT, R7, R231, PT ;  /* 0x000000e70700720c */ /* 0x000fe40003f66270 */
[----:B------:R-:W-:Y:S02]  /*12440*/  FSEL R6, R136, -INF , !P6 ;  /* 0xff80000088067808 */ /* 0x000fe40007000000 */
[-C--:B------:R-:W-:Y:S02]  /*12450*/  ISETP.GE.AND P6, PT, R5, R228.reuse, PT ;  /* 0x000000e40500720c */ /* 0x080fe40003fc6270 */
[----:B------:R-:W-:Y:S02]  /*12460*/  FSEL R7, R135, -INF , !P0 ;  /* 0xff80000087077808 */ /* 0x000fe40004000000 */
[-C--:B------:R-:W-:Y:S02]  /*12470*/  ISETP.GE.AND P0, PT, R4, R228.reuse, PT ;  /* 0x000000e40400720c */ /* 0x080fe40003f06270 */
[----:B------:R-:W-:Y:S02]  /*12480*/  FSEL R191, R20, -INF , !P6 ;  /* 0xff80000014bf7808 */ /* 0x000fe40007000000 */
[----:B------:R-:W-:Y:S02]  /*12490*/  FSEL R16, R134, -INF , !P2 ;  /* 0xff80000086107808 */ /* 0x000fe40005000000 */
[----:B------:R-:W-:Y:S02]  /*124a0*/  FSEL R190, R21, -INF , !P0 ;  /* 0xff80000015be7808 */ /* 0x000fe40004000000 */
[-C--:B------:R-:W-:Y:S02]  /*124b0*/  ISETP.GE.AND P2, PT, R5, R229.reuse, PT ;  /* 0x000000e50500720c */ /* 0x080fe40003f46270 */
[----:B------:R-:W-:Y:S02]  /*124c0*/  ISETP.GE.AND P6, PT, R4, R229, PT ;  /* 0x000000e50400720c */ /* 0x000fe40003fc6270 */
[-C--:B------:R-:W-:Y:S02]  /*124d0*/  ISETP.GE.AND P0, PT, R3, R228.reuse, PT ;  /* 0x000000e40300720c */ /* 0x080fe40003f06270 */
[----:B------:R-:W-:Y:S02]  /*124e0*/  FMNMX3.FTZ R0, R137, R9, R8, !PT ;  /* 0x0000000989007276 */ /* 0x000fe40007810008 */
[----:B------:R-:W-:Y:S02]  /*124f0*/  FSEL R193, R23, -INF , !P6 ;  /* 0xff80000017c17808 */ /* 0x000fe40007000000 */
[----:B------:R-:W-:Y:S02]  /*12500*/  FSEL R192, R22, -INF , !P2 ;  /* 0xff80000016c07808 */ /* 0x000fe40005000000 */
[----:B------:R-:W-:Y:S02]  /*12510*/  FSEL R194, R32, -INF , !P0 ;  /* 0xff80000020c27808 */ /* 0x000fe40004000000 */
[C---:B------:R-:W-:Y:S02]  /*12520*/  ISETP.GE.AND P2, PT, R2.reuse, R228, PT ;  /* 0x000000e40200720c */ /* 0x040fe40003f46270 */
[-C--:B------:R-:W-:Y:S02]  /*12530*/  ISETP.GE.AND P6, PT, R3, R229.reuse, PT ;  /* 0x000000e50300720c */ /* 0x080fe40003fc6270 */
[----:B------:R-:W-:Y:S02]  /*12540*/  ISETP.GE.AND P0, PT, R2, R229, PT ;  /* 0x000000e50200720c */ /* 0x000fe40003f06270 */
[----:B------:R-:W-:Y:S02]  /*12550*/  FMNMX3.FTZ R0, R0, R7, R16, !PT ;  /* 0x0000000700007276 */ /* 0x000fe40007810010 */
[----:B------:R-:W-:Y:S02]  /*12560*/  FSEL R195, R33, -INF , !P2 ;  /* 0xff80000021c37808 */ /* 0x000fe40005000000 */
[----:B------:R-:W-:Y:S02]  /*12570*/  FSEL R196, R34, -INF , !P6 ;  /* 0xff80000022c47808 */ /* 0x000fe40007000000 */
[C---:B------:R-:W-:Y:S02]  /*12580*/  ISETP.GE.AND P2, PT, R5.reuse, R230, PT ;  /* 0x000000e60500720c */ /* 0x040fe40003f46270 */
[-C--:B------:R-:W-:Y:S02]  /*12590*/  ISETP.GE.AND P6, PT, R5, R231.reuse, PT ;  /* 0x000000e70500720c */ /* 0x080fe40003fc6270 */
[----:B------:R-:W-:Y:S02]  /*125a0*/  FSEL R197, R35, -INF , !P0 ;  /* 0xff80000023c57808 */ /* 0x000fe40004000000 */
[----:B------:R-:W-:Y:S02]  /*125b0*/  FMNMX3.FTZ R0, R0, R192, R193, !PT ;  /* 0x000000c000007276 */ /* 0x000fe400078100c1 */
[----:B------:R-:W-:Y:S02]  /*125c0*/  FSEL R5, R187, -INF , !P3 ;  /* 0xff800000bb057808 */ /* 0x000fe40005800000 */
[C---:B------:R-:W-:Y:S02]  /*125d0*/  ISETP.GE.AND P0, PT, R4.reuse, R230, PT ;  /* 0x000000e60400720c */ /* 0x040fe40003f06270 */
[----:B------:R-:W-:Y:S02]  /*125e0*/  ISETP.GE.AND P3, PT, R4, R231, PT ;  /* 0x000000e70400720c */ /* 0x000fe40003f66270 */
[----:B------:R-:W-:Y:S02]  /*125f0*/  FSEL R4, R186, -INF , !P1 ;  /* 0xff800000ba047808 */ /* 0x000fe40004800000 */
[----:B------:R-:W-:Y:S01]  /*12600*/  FMNMX3.FTZ R134, R0, R196, R197, !PT ;  /* 0x000000c400867276 */ /* 0x000fe200078100c5 */
[----:B------:R-:W-:Y:S01]  /*12610*/  LDSM.16.MT88.4 R184, [R220+0xa000] ;  /* 0x00a00000dcb8783b */ /* 0x000fe20000004200 */
[----:B------:R-:W-:Y:S02]  /*12620*/  ISETP.GE.AND P1, PT, R3, R230, PT ;  /* 0x000000e60300720c */ /* 0x000fe40003f26270 */
[----:B------:R-:W-:Y:S02]  /*12630*/  FMNMX3.FTZ R0, R139, R14, R19, !PT ;  /* 0x0000000e8b007276 */ /* 0x000fe40007810013 */
[----:B------:R-:W-:Y:S02]  /*12640*/  FMNMX3.FTZ R20, R132, R11, R10, !PT ;  /* 0x0000000b84147276 */ /* 0x000fe4000781000a */
[----:B------:R-:W-:Y:S01]  /*12650*/  FSEL R207, R28, -INF , !P1 ;  /* 0xff8000001ccf7808 */ /* 0x000fe20004800000 */
[----:B------:R-:W-:Y:S01]  /*12660*/  SHFL.BFLY PT, R22, R134, 0x2, 0x1f ;  /* 0x0c401f0086167f89 */ /* 0x000fe200000e0000 */
[----:B------:R-:W-:Y:S02]  /*12670*/  FSEL R198, R24, -INF , !P2 ;  /* 0xff80000018c67808 */ /* 0x000fe40005000000 */
[----:B------:R-:W-:Y:S02]  /*12680*/  FSEL R208, R26, -INF , !P6 ;  /* 0xff8000001ad07808 */ /* 0x000fe40007000000 */
[----:B------:R-:W-:Y:S02]  /*12690*/  FSEL R210, R27, -INF , !P3 ;  /* 0xff8000001bd27808 */ /* 0x000fe40005800000 */
[----:B------:R-:W-:Y:S02]  /*126a0*/  FMNMX3.FTZ R0, R0, R5, R4, !PT ;  /* 0x0000000500007276 */ /* 0x000fe40007810004 */
[-C--:B------:R-:W-:Y:S02]  /*126b0*/  ISETP.GE.AND P2, PT, R3, R231.reuse, PT ;  /* 0x000000e70300720c */ /* 0x080fe40003f46270 */
        /* <DEDUP_REMOVED lines=8> */
[----:B------:R-:W-:Y:S02]  /*12740*/  FSEL R206, R25, -INF , !P0 ;  /* 0xff80000019ce7808 */ /* 0x000fe40004000000 */
[----:B------:R-:W-:Y:S01]  /*12750*/  ISETP.GE.AND P0, PT, R2, R230, PT ;  /* 0x000000e60200720c */ /* 0x000fe20003f06270 */
[----:B------:R-:W-:Y:S01]  /*12760*/  SHFL.BFLY PT, R20, R135, 0x2, 0x1f ;  /* 0x0c401f0087147f89 */ /* 0x000fe200000e0000 */
[----:B------:R-:W-:Y:S02]  /*12770*/  FMNMX3.FTZ R3, R138, R13, R12, !PT ;  /* 0x0000000d8a037276 */ /* 0x000fe4000781000c */
[----:B------:R-:W-:Y:S05]  /*12780*/  FSEL R209, R29, -INF , !P0 ;  /* 0xff8000001dd17808 */ /* 0x000fea0004000000 */
[----:B------:R-:W-:Y:S01]  /*12790*/  SHFL.BFLY PT, R2, R0, 0x2, 0x1f ;  /* 0x0c401f0000027f89 */ /* 0x000fe200000e0000 */
[----:B------:R-:W-:Y:S02]  /*127a0*/  FMNMX3.FTZ R3, R3, R18, R17, !PT ;  /* 0x0000001203037276 */ /* 0x000fe40007810011 */
[----:B------:R-:W-:Y:S02]  /*127b0*/  IADD3 R199, PT, PT, R212, 0xa000, RZ ;  /* 0x0000a000d4c77810 */ /* 0x000fe40007ffe0ff */
[----:B------:R-:W-:Y:S04]  /*127c0*/  FMNMX3.FTZ R3, R3, R198, R206, !PT ;  /* 0x000000c603037276 */ /* 0x000fe800078100ce */
[----:B------:R-:W-:Y:S05]  /*127d0*/  FMNMX3.FTZ R3, R3, R207, R209, !PT ;  /* 0x000000cf03037276 */ /* 0x000fea00078100d1 */
[----:B------:R-:W1:Y:S02]  /*127e0*/  SHFL.BFLY PT, R21, R3, 0x2, 0x1f ;  /* 0x0c401f0003157f89 */ /* 0x000e6400000e0000 */
[----:B-1----:R-:W-:Y:S02]  /*127f0*/  FMNMX.FTZ R3, R3, R21, !PT ;  /* 0x0000001503037209 */ /* 0x002fe40007810000 */
[----:B------:R-:W-:Y:S02]  /*12800*/  FMNMX.FTZ R0, R0, R2, !PT ;  /* 0x0000000200007209 */ /* 0x000fe40007810000 */
[----:B------:R-:W-:Y:S02]  /*12810*/  FMNMX.FTZ R135, R135, R20, !PT ;  /* 0x0000001487877209 */ /* 0x000fe40007810000 */
[----:B------:R-:W1:Y:S01]  /*12820*/  SHFL.BFLY PT, R133, R3, 0x1, 0x1f ;  /* 0x0c201f0003857f89 */ /* 0x000e6200000e0000 */
[----:B------:R-:W-:Y:S07]  /*12830*/  FMNMX.FTZ R134, R134, R22, !PT ;  /* 0x0000001686867209 */ /* 0x000fee0007810000 */
[----:B------:R-:W2:Y:S08]  /*12840*/  SHFL.BFLY PT, R2, R0, 0x1, 0x1f ;  /* 0x0c201f0000027f89 */ /* 0x000eb000000e0000 */
[----:B------:R-:W3:Y:S08]  /*12850*/  SHFL.BFLY PT, R20, R135, 0x1, 0x1f ;  /* 0x0c201f0087147f89 */ /* 0x000ef000000e0000 */
[----:B------:R-:W4:Y:S01]  /*12860*/  SHFL.BFLY PT, R22, R134, 0x1, 0x1f ;  /* 0x0c201f0086167f89 */ /* 0x000f2200000e0000 */
[----:B-1----:R-:W-:Y:S02]  /*12870*/  FMNMX.FTZ R133, R3, R133, !PT ;  /* 0x0000008503857209 */ /* 0x002fe40007810000 */
[----:B--2---:R-:W-:Y:S03]  /*12880*/  FMNMX.FTZ R136, R0, R2, !PT ;  /* 0x0000000200887209 */ /* 0x004fe60007810000 */
[C---:B------:R-:W-:Y:S01]  /*12890*/  FMUL.FTZ R188, R133.reuse, UR4 ;  /* 0x0000000485bc7c20 */ /* 0x040fe20008410000 */
[----:B------:R-:W-:Y:S02]  /*128a0*/  FSETP.NEU.FTZ.AND P1, PT, R133, -INF , PT ;  /* 0xff8000008500780b */ /* 0x000fe40003f3d000 */
        /* <DEDUP_REMOVED lines=9> */
[----:B------:R-:W1:Y:S01]  /*12940*/  LDSM.16.MT88.4 R20, [R212+0xa000] ;  /* 0x00a00000d414783b */ /* 0x000e620000004200 */
[C---:B------:R-:W-:Y:S01]  /*12950*/  FSETP.NEU.FTZ.AND P2, PT, R134.reuse, -INF , PT ;  /* 0xff8000008600780b */ /* 0x040fe20003f5d000 */
[----:B------:R-:W-:Y:S01]  /*12960*/  FMUL.FTZ R143, R134, UR4 ;  /* 0x00000004868f7c20 */ /* 0x000fe20008410000 */
[--C-:B------:R-:W-:Y:S01]  /*12970*/  FFMA.FTZ R6, R6, UR4, -R142.reuse ;  /* 0x0000000406067c23 */ /* 0x100fe2000801088e */
[----:B------:R2:W-:Y:S01]  /*12980*/  MUFU.EX2 R237, R5 ;  /* 0x0000000500ed7308 */ /* 0x0005e20000000800 */
[----:B------:R-:W-:Y:S01]  /*12990*/  FSEL R3, R134, RZ, P2 ;  /* 0x000000ff86037208 */ /* 0x000fe20001000000 */
[--C-:B------:R-:W-:Y:S01]  /*129a0*/  FFMA.FTZ R11, R11, UR4, -R142.reuse ;  /* 0x000000040b0b7c23 */ /* 0x100fe2000801088e */
[----:B------:R-:W-:Y:S07]  /*129b0*/  FSEL R0, R135, RZ, P3 ;  /* 0x000000ff87007208 */ /* 0x000fee0001800000 */
[----:B------:R3:W-:Y:S01]  /*129c0*/  MUFU.EX2 R247, R6 ;  /* 0x0000000600f77308 */ /* 0x0007e20000000800 */
[----:B------:R-:W-:Y:S01]  /*129d0*/  FSEL R143, R143, RZ, P2 ;  /* 0x000000ff8f8f7208 */ /* 0x000fe20001000000 */
[----:B------:R-:W-:Y:S01]  /*129e0*/  FADD.FTZ R3, -R3, R137 ;  /* 0x0000008903037221 */ /* 0x000fe20000010100 */
[----:B------:R-:W-:Y:S01]  /*129f0*/  FFMA.FTZ R10, R10, UR4, -R142 ;  /* 0x000000040a0a7c23 */ /* 0x000fe2000801088e */
[----:B------:R-:W-:Y:S01]  /*12a00*/  FADD.FTZ R2, -R0, R132 ;  /* 0x0000008400027221 */ /* 0x000fe20000010100 */
[----:B------:R-:W-:Y:S01]  /*12a10*/  FSEL R0, R133, RZ, P1 ;  /* 0x000000ff85007208 */ /* 0x000fe20000800000 */
[----:B------:R-:W-:Y:S01]  /*12a20*/  FMUL.FTZ R3, R3, UR4 ;  /* 0x0000000403037c20 */ /* 0x000fe20008410000 */
[--C-:B------:R-:W-:Y:S01]  /*12a30*/  FFMA.FTZ R9, R9, UR4, -R143.reuse ;  /* 0x0000000409097c23 */ /* 0x100fe2000801088f */
[--C-:B------:R-:W-:Y:S01]  /*12a40*/  FFMA.FTZ R8, R8, UR4, -R143.reuse ;  /* 0x0000000408087c23 */ /* 0x100fe2000801088f */
[--C-:B------:R-:W-:Y:S01]  /*12a50*/  FFMA.FTZ R7, R7, UR4, -R143.reuse ;  /* 0x0000000407077c23 */ /* 0x100fe2000801088f */
[----:B--2---:R-:W-:Y:S01]  /*12a60*/  FSEL R5, R136, RZ, P0 ;  /* 0x000000ff88057208 */ /* 0x004fe20000000000 */
[----:B------:R-:W-:Y:S01]  /*12a70*/  FFMA.FTZ R16, R16, UR4, -R143 ;  /* 0x0000000410107c23 */ /* 0x000fe2000801088f */
[----:B------:R-:W-:Y:S01]  /*12a80*/  FFMA.FTZ R15, R15, UR4, -R142 ;  /* 0x000000040f0f7c23 */ /* 0x000fe2000801088e */
[----:B------:R-:W-:Y:S01]  /*12a90*/  FSEL R188, R188, RZ, P1 ;  /* 0x000000ffbcbc7208 */ /* 0x000fe20000800000 */
[----:B---3--:R-:W-:Y:S01]  /*12aa0*/  FFMA.FTZ R6, R4, UR4, -R189 ;  /* 0x0000000404067c23 */ /* 0x008fe200080108bd */
[----:B------:R-:W-:Y:S01]  /*12ab0*/  FMUL.FTZ R4, R2, UR4 ;  /* 0x0000000402047c20 */ /* 0x000fe20008410000 */
[----:B------:R-:W-:Y:S01]  /*12ac0*/  FADD.FTZ R2, -R0, R138 ;  /* 0x0000008a00027221 */ /* 0x000fe20000010100 */
[----:B------:R-:W-:Y:S01]  /*12ad0*/  FADD.FTZ R0, -R5, R139 ;  /* 0x0000008b05007221 */ /* 0x000fe20000010100 */
[----:B------:R-:W-:Y:S01]  /*12ae0*/  MUFU.EX2 R249, R11 ;  /* 0x0000000b00f97308 */ /* 0x000fe20000000800 */
[--C-:B------:R-:W-:Y:S01]  /*12af0*/  FFMA.FTZ R13, R13, UR4, -R188.reuse ;  /* 0x000000040d0d7c23 */ /* 0x100fe200080108bc */
[----:B------:R-:W-:Y:S01]  /*12b00*/  FMUL.FTZ R2, R2, UR4 ;  /* 0x0000000402027c20 */ /* 0x000fe20008410000 */
[----:B------:R-:W-:Y:S07]  /*12b10*/  FMUL.FTZ R0, R0, UR4 ;  /* 0x0000000400007c20 */ /* 0x000fee0008410000 */
[----:B------:R-:W2:Y:S01]  /*12b20*/  MUFU.EX2 R250, R10 ;  /* 0x0000000a00fa7308 */ /* 0x000ea20000000800 */
[--C-:B------:R-:W-:Y:S01]  /*12b30*/  FFMA.FTZ R12, R12, UR4, -R188.reuse ;  /* 0x000000040c0c7c23 */ /* 0x100fe200080108bc */
[--C-:B------:R-:W-:Y:S01]  /*12b40*/  FFMA.FTZ R18, R18, UR4, -R188.reuse ;  /* 0x0000000412127c23 */ /* 0x100fe200080108bc */
[----:B------:R-:W-:Y:S07]  /*12b50*/  FFMA.FTZ R17, R17, UR4, -R188 ;  /* 0x0000000411117c23 */ /* 0x000fee00080108bc */
[----:B------:R-:W-:Y:S01]  /*12b60*/  MUFU.EX2 R245, R9 ;  /* 0x0000000900f57308 */ /* 0x000fe20000000800 */
[--C-:B------:R-:W-:Y:S01]  /*12b70*/  FFMA.FTZ R14, R14, UR4, -R189.reuse ;  /* 0x000000040e0e7c23 */ /* 0x100fe200080108bd */
[--C-:B------:R-:W-:Y:S01]  /*12b80*/  FFMA.FTZ R19, R19, UR4, -R189.reuse ;  /* 0x0000000413137c23 */ /* 0x100fe200080108bd */
[--C-:B------:R-:W-:Y:S07]  /*12b90*/  FFMA.FTZ R138, R191, UR4, -R142.reuse ;  /* 0x00000004bf8a7c23 */ /* 0x100fee000801088e */
[----:B------:R-:W3:Y:S01]  /*12ba0*/  MUFU.EX2 R246, R8 ;  /* 0x0000000800f67308 */ /* 0x000ee20000000800 */
[--C-:B------:R-:W-:Y:S01]  /*12bb0*/  FFMA.FTZ R139, R190, UR4, -R142.reuse ;  /* 0x00000004be8b7c23 */ /* 0x100fe2000801088e */
[----:B------:R-:W-:Y:S01]  /*12bc0*/  IADD3 R137, PT, PT, R212, 0xa040, RZ ;  /* 0x0000a040d4897810 */ /* 0x000fe20007ffe0ff */
[----:B------:R-:W-:Y:S07]  /*12bd0*/  FFMA.FTZ R141, R141, UR4, -R189 ;  /* 0x000000048d8d7c23 */ /* 0x000fee00080108bd */
[----:B------:R-:W-:Y:S01]  /*12be0*/  MUFU.EX2 R243, R7 ;  /* 0x0000000700f37308 */ /* 0x000fe20000000800 */
[----:B------:R-:W-:Y:S02]  /*12bf0*/  @P4 IADD3 R137, PT, PT, R199, -0x40, RZ ;  /* 0xffffffc0c7894810 */ /* 0x000fe40007ffe0ff */
[----:B--2---:R-:W-:Y:S07]  /*12c00*/  F2FP.BF16.F32.PACK_AB R176, R250, R249 ;  /* 0x000000f9fab0723e */ /* 0x004fee00000010ff */
[----:B------:R-:W2:Y:S10]  /*12c10*/  MUFU.EX2 R244, R16 ;  /* 0x0000001000f47308 */ /* 0x000eb40000000800 */
[----:B------:R-:W4:Y:S01]  /*12c20*/  MUFU.EX2 R236, R6 ;  /* 0x0000000600ec7308 */ /* 0x000f220000000800 */
[----:B---3--:R-:W-:Y:S09]  /*12c30*/  F2FP.BF16.F32.PACK_AB R177, R246, R245 ;  /* 0x000000f5f6b1723e */ /* 0x008ff200000010ff */
[----:B------:R-:W3:Y:S10]  /*12c40*/  MUFU.EX2 R132, R4 ;  /* 0x0000000400847308 */ /* 0x000ef40000000800 */
[----:B------:R-:W5:Y:S01]  /*12c50*/  MUFU.EX2 R3, R3 ;  /* 0x0000000300037308 */ /* 0x000f620000000800 */
[----:B--2---:R-:W-:Y:S09]  /*12c60*/  F2FP.BF16.F32.PACK_AB R179, R244, R243 ;  /* 0x000000f3f4b3723e */ /* 0x004ff200000010ff */
[----:B------:R-:W2:Y:S01]  /*12c70*/  MUFU.EX2 R248, R15 ;  /* 0x0000000f00f87308 */ /* 0x000ea20000000800 */
[----:B----4-:R-:W-:Y:S09]  /*12c80*/  F2FP.BF16.F32.PACK_AB R183, R236, R237 ;  /* 0x000000edecb7723e */ /* 0x010ff200000010ff */
[----:B------:R-:W-:Y:S01]  /*12c90*/  MUFU.EX2 R239, R13 ;  /* 0x0000000d00ef7308 */ /* 0x000fe20000000800 */
[C---:B---3--:R-:W-:Y:S01]  /*12ca0*/  FMUL.FTZ R4, R132.reuse, R144 ;  /* 0x0000009084047220 */ /* 0x048fe20000410000 */
[C---:B------:R-:W-:Y:S08]  /*12cb0*/  FMUL.FTZ R5, R132.reuse, R145 ;  /* 0x0000009184057220 */ /* 0x040ff00000410000 */
[----:B------:R-:W3:Y:S01]  /*12cc0*/  MUFU.EX2 R240, R12 ;  /* 0x0000000c00f07308 */ /* 0x000ee20000000800 */
[C---:B------:R-:W-:Y:S01]  /*12cd0*/  FMUL.FTZ R16, R132.reuse, R156 ;  /* 0x0000009c84107220 */ /* 0x040fe20000410000 */
[C---:B-----5:R-:W-:Y:S01]  /*12ce0*/  FMUL.FTZ R6, R3.reuse, R146 ;  /* 0x0000009203067220 */ /* 0x060fe20000410000 */
[----:B------:R-:W-:Y:S07]  /*12cf0*/  FMUL.FTZ R7, R3, R147 ;  /* 0x0000009303077220 */ /* 0x000fee0000410000 */
[----:B------:R4:W-:Y:S01]  /*12d00*/  MUFU.EX2 R241, R18 ;  /* 0x0000001200f17308 */ /* 0x0009e20000000800 */
[----:B------:R-:W5:Y:S01]  /*12d10*/  LDSM.16.MT88.4 R144, [R137] ;  /* 0x000000008990783b */ /* 0x000f620000004200 */
[----:B--2---:R-:W-:Y:S01]  /*12d20*/  F2FP.BF16.F32.PACK_AB R178, R247, R248 ;  /* 0x000000f8f7b2723e */ /* 0x004fe200000010ff */
[C---:B------:R-:W-:Y:S07]  /*12d30*/  FMUL.FTZ R32, R132.reuse, R172 ;  /* 0x000000ac84207220 */ /* 0x040fee0000410000 */
[----:B------:R-:W2:Y:S01]  /*12d40*/  MUFU.EX2 R242, R17 ;  /* 0x0000001100f27308 */ /* 0x000ea20000000800 */
[----:B------:R-:W-:Y:S01]  /*12d50*/  FMUL.FTZ R33, R132, R173 ;  /* 0x000000ad84217220 */ /* 0x000fe20000410000 */
[C---:B------:R-:W-:Y:S01]  /*12d60*/  FMUL.FTZ R34, R3.reuse, R174 ;  /* 0x000000ae03227220 */ /* 0x040fe20000410000 */
[C---:B------:R-:W-:Y:S07]  /*12d70*/  FMUL.FTZ R35, R3.reuse, R175 ;  /* 0x000000af03237220 */ /* 0x040fee0000410000 */
[----:B------:R-:W-:Y:S01]  /*12d80*/  MUFU.EX2 R211, R14 ;  /* 0x0000000e00d37308 */ /* 0x000fe20000000800 */
[-C--:B-1----:R-:W-:Y:S01]  /*12d90*/  HMMA.16816.F32.BF16 R4, R176, R20.reuse, R4 ;  /* 0x00000014b004723c */ /* 0x082fe20000041804 */
[----:B------:R-:W-:Y:S08]  /*12da0*/  LDSM.16.MT88.4 R172, [R223] ;  /* 0x00000000dfac783b */ /* 0x000ff00000004200 */
[----:B------:R-:W1:Y:S01]  /*12db0*/  MUFU.EX2 R238, R19 ;  /* 0x0000001300ee7308 */ /* 0x000e620000000800 */
[----:B---3--:R-:W-:Y:S01]  /*12dc0*/  F2FP.BF16.F32.PACK_AB R180, R240, R239 ;  /* 0x000000eff0b4723e */ /* 0x008fe200000010ff */
[C---:B----4-:R-:W-:Y:S08]  /*12dd0*/  FMUL.FTZ R18, R3.reuse, R158 ;  /* 0x0000009e03127220 */ /* 0x050ff00000410000 */
[----:B------:R-:W3:Y:S01]  /*12de0*/  MUFU.EX2 R2, R2 ;  /* 0x0000000200027308 */ /* 0x000ee20000000800 */
[----:B------:R-:W-:Y:S01]  /*12df0*/  FMUL.FTZ R36, R132, R36 ;  /* 0x0000002484247220 */ /* 0x000fe20000410000 */
[----:B--2---:R-:W-:Y:S01]  /*12e00*/  F2FP.BF16.F32.PACK_AB R182, R242, R241 ;  /* 0x000000f1f2b6723e */ /* 0x004fe200000010ff */
[C---:B------:R-:W-:Y:S07]  /*12e10*/  FMUL.FTZ R17, R132.reuse, R157 ;  /* 0x0000009d84117220 */ /* 0x040fee0000410000 */
[----:B------:R-:W2:Y:S01]  /*12e20*/  MUFU.EX2 R0, R0 ;  /* 0x0000000000007308 */ /* 0x000ea20000000800 */
[C---:B------:R-:W-:Y:S01]  /*12e30*/  FMUL.FTZ R37, R132.reuse, R37 ;  /* 0x0000002584257220 */ /* 0x040fe20000410000 */
[C---:B------:R-:W-:Y:S01]  /*12e40*/  FMUL.FTZ R38, R3.reuse, R38 ;  /* 0x0000002603267220 */ /* 0x040fe20000410000 */
[C---:B------:R-:W-:Y:S01]  /*12e50*/  FMUL.FTZ R39, R3.reuse, R39 ;  /* 0x0000002703277220 */ /* 0x040fe20000410000 */
[C---:B------:R-:W-:Y:S01]  /*12e60*/  FMUL.FTZ R48, R132.reuse, R48 ;  /* 0x0000003084307220 */ /* 0x040fe20000410000 */
[----:B------:R-:W-:Y:S01]  /*12e70*/  FMUL.FTZ R49, R132, R49 ;  /* 0x0000003184317220 */ /* 0x000fe20000410000 */
[----:B-1----:R-:W-:Y:S01]  /*12e80*/  F2FP.BF16.F32.PACK_AB R181, R238, R211 ;  /* 0x000000d3eeb5723e */ /* 0x002fe200000010ff */
[C---:B------:R-:W-:Y:S01]  /*12e90*/  FMUL.FTZ R19, R3.reuse, R159 ;  /* 0x0000009f03137220 */ /* 0x040fe20000410000 */
[C---:B------:R-:W-:Y:S01]  /*12ea0*/  FMUL.FTZ R50, R3.reuse, R50 ;  /* 0x0000003203327220 */ /* 0x040fe20000410000 */
[----:B------:R-:W-:Y:S01]  /*12eb0*/  LDSM.16.MT88.4 R156, [R212+0xa800] ;  /* 0x00a80000d49c783b */ /* 0x000fe20000004200 */
[C---:B---3--:R-:W-:Y:S01]  /*12ec0*/  FMUL.FTZ R8, R2.reuse, R148 ;  /* 0x0000009402087220 */ /* 0x048fe20000410000 */
[C---:B------:R-:W-:Y:S01]  /*12ed0*/  FMUL.FTZ R9, R2.reuse, R149 ;  /* 0x0000009502097220 */ /* 0x040fe20000410000 */
[C---:B------:R-:W-:Y:S01]  /*12ee0*/  FMUL.FTZ R12, R2.reuse, R152 ;  /* 0x00000098020c7220 */ /* 0x040fe20000410000 */
[----:B------:R-:W-:Y:S01]  /*12ef0*/  FMUL.FTZ R13, R2, R153 ;  /* 0x00000099020d7220 */ /* 0x000fe20000410000 */
[C---:B--2---:R-:W-:Y:S01]  /*12f00*/  FMUL.FTZ R10, R0.reuse, R150 ;  /* 0x00000096000a7220 */ /* 0x044fe20000410000 */
[C---:B------:R-:W-:Y:S01]  /*12f10*/  FMUL.FTZ R11, R0.reuse, R151 ;  /* 0x00000097000b7220 */ /* 0x040fe20000410000 */
[C---:B------:R-:W-:Y:S01]  /*12f20*/  FMUL.FTZ R14, R0.reuse, R154 ;  /* 0x0000009a000e7220 */ /* 0x040fe20000410000 */
[----:B------:R-:W1:Y:S01]  /*12f30*/  LDSM.16.MT88.4 R148, [R219+0xa000] ;  /* 0x00a00000db94783b */ /* 0x000e620000004200 */
[----:B------:R-:W-:Y:S01]  /*12f40*/  FMUL.FTZ R15, R0, R155 ;  /* 0x0000009b000f7220 */ /* 0x000fe20000410000 */
[C---:B------:R-:W-:Y:S01]  /*12f50*/  FMUL.FTZ R24, R2.reuse, R164 ;  /* 0x000000a402187220 */ /* 0x040fe20000410000 */
[----:B------:R-:W-:Y:S01]  /*12f60*/  FMUL.FTZ R25, R2, R165 ;  /* 0x000000a502197220 */ /* 0x000fe20000410000 */
[----:B------:R-:W-:Y:S01]  /*12f70*/  FMUL.FTZ R26, R0, R166 ;  /* 0x000000a6001a7220 */ /* 0x000fe20000410000 */
[C---:B------:R-:W-:Y:S01]  /*12f80*/  HMMA.16816.F32.BF16 R8, R180.reuse, R20, R8 ;  /* 0x00000014b408723c */ /* 0x040fe20000041808 */
[----:B------:R2:W-:Y:S03]  /*12f90*/  MUFU.EX2 R205, R138 ;  /* 0x0000008a00cd7308 */ /* 0x0005e60000000800 */
[C---:B------:R-:W-:Y:S01]  /*12fa0*/  FMUL.FTZ R20, R132.reuse, R160 ;  /* 0x000000a084147220 */ /* 0x040fe20000410000 */
[----:B------:R-:W-:Y:S01]  /*12fb0*/  FMUL.FTZ R21, R132, R161 ;  /* 0x000000a184157220 */ /* 0x000fe20000410000 */
[----:B------:R-:W-:Y:S01]  /*12fc0*/  FMUL.FTZ R27, R0, R167 ;  /* 0x000000a7001b7220 */ /* 0x000fe20000410000 */
[C---:B------:R-:W-:Y:S01]  /*12fd0*/  FMUL.FTZ R28, R2.reuse, R168 ;  /* 0x000000a8021c7220 */ /* 0x040fe20000410000 */
[-C--:B------:R-:W-:Y:S03]  /*12fe0*/  HMMA.16816.F32.BF16 R12, R180, R22.reuse, R12 ;  /* 0x00000016b40c723c */ /* 0x080fe6000004180c */
[----:B------:R-:W3:Y:S01]  /*12ff0*/  MUFU.EX2 R204, R139 ;  /* 0x0000008b00cc7308 */ /* 0x000ee20000000800 */
        /* <DEDUP_REMOVED lines=14> */
[-C--:B------:R-:W-:Y:S03]  /*130e0*/  HMMA.16816.F32.BF16 R20, R176, R184.reuse, R20 ;  /* 0x000000b8b014723c */ /* 0x080fe60000041814 */
        /* <DEDUP_REMOVED lines=20> */
[C---:B------:R-:W-:Y:S01]  /*13230*/  FMUL.FTZ R67, R3.reuse, R67 ;  /* 0x0000004303437220 */ /* 0x040fe20000410000 */
[----:B------:R-:W-:Y:S01]  /*13240*/  FMUL.FTZ R68, R132, R68 ;  /* 0x0000004484447220 */ /* 0x000fe20000410000 */
[-C--:B-----5:R-:W-:Y:S03]  /*13250*/  HMMA.16816.F32.BF16 R36, R176, R144.reuse, R36 ;  /* 0x00000090b024723c */ /* 0x0a0fe60000041824 */
[--C-:B--2---:R-:W-:Y:S01]  /*13260*/  FFMA.FTZ R138, R192, UR4, -R143.reuse ;  /* 0x00000004c08a7c23 */ /* 0x104fe2000801088f */
[----:B------:R-:W-:Y:S01]  /*13270*/  FMUL.FTZ R69, R132, R69 ;  /* 0x0000004584457220 */ /* 0x000fe20000410000 */
[C---:B------:R-:W-:Y:S01]  /*13280*/  FMUL.FTZ R70, R3.reuse, R70 ;  /* 0x0000004603467220 */ /* 0x040fe20000410000 */
[C---:B------:R-:W-:Y:S01]  /*13290*/  FMUL.FTZ R71, R3.reuse, R71 ;  /* 0x0000004703477220 */ /* 0x040fe20000410000 */
[----:B------:R2:W-:Y:S01]  /*132a0*/  MUFU.EX2 R202, R138 ;  /* 0x0000008a00ca7308 */ /* 0x0005e20000000800 */
        /* <DEDUP_REMOVED lines=8> */
[----:B--2---:R-:W-:Y:S01]  /*13330*/  FFMA.FTZ R138, R194, UR4, -R142 ;  /* 0x00000004c28a7c23 */ /* 0x004fe2000801088e */
[C---:B------:R-:W-:Y:S01]  /*13340*/  FMUL.FTZ R78, R0.reuse, R78 ;  /* 0x0000004e004e7220 */ /* 0x040fe20000410000 */
[----:B------:R-:W-:Y:S01]  /*13350*/  FMUL.FTZ R79, R0, R79 ;  /* 0x0000004f004f7220 */ /* 0x000fe20000410000 */
[C---:B------:R-:W-:Y:S01]  /*13360*/  HMMA.16816.F32.BF16 R48, R176.reuse, R146, R48 ;  /* 0x00000092b030723c */ /* 0x040fe20000041830 */
[----:B------:R-:W2:Y:S01]  /*13370*/  LDSM.16.MT88.4 R144, [R212+0xb000] ;  /* 0x00b00000d490783b */ /* 0x000ea20000004200 */
[----:B------:R4:W-:Y:S02]  /*13380*/  MUFU.EX2 R203, R138 ;  /* 0x0000008a00cb7308 */ /* 0x0009e40000000800 */
[C---:B------:R-:W-:Y:S01]  /*13390*/  FMUL.FTZ R80, R132.reuse, R80 ;  /* 0x0000005084507220 */ /* 0x040fe20000410000 */
[C---:B------:R-:W-:Y:S01]  /*133a0*/  FMUL.FTZ R81, R132.reuse, R81 ;  /* 0x0000005184517220 */ /* 0x040fe20000410000 */
[C---:B------:R-:W-:Y:S01]  /*133b0*/  FMUL.FTZ R82, R3.reuse, R82 ;  /* 0x0000005203527220 */ /* 0x040fe20000410000 */
[C---:B------:R-:W-:Y:S01]  /*133c0*/  FMUL.FTZ R83, R3.reuse, R83 ;  /* 0x0000005303537220 */ /* 0x040fe20000410000 */
[-C--:B-1----:R-:W-:Y:S03]  /*133d0*/  HMMA.16816.F32.BF16 R52, R176, R148.reuse, R52 ;  /* 0x00000094b034723c */ /* 0x082fe60000041834 */
[C---:B------:R-:W-:Y:S01]  /*133e0*/  FMUL.FTZ R84, R132.reuse, R84 ;  /* 0x0000005484547220 */ /* 0x040fe20000410000 */
[----:B------:R-:W-:Y:S01]  /*133f0*/  FMUL.FTZ R85, R132, R85 ;  /* 0x0000005584557220 */ /* 0x000fe20000410000 */
[C---:B------:R-:W-:Y:S01]  /*13400*/  FMUL.FTZ R86, R3.reuse, R86 ;  /* 0x0000005603567220 */ /* 0x040fe20000410000 */
[----:B------:R-:W-:Y:S01]  /*13410*/  FMUL.FTZ R87, R3, R87 ;  /* 0x0000005703577220 */ /* 0x000fe20000410000 */
[----:B------:R-:W-:Y:S01]  /*13420*/  FMUL.FTZ R88, R2, R88 ;  /* 0x0000005802587220 */ /* 0x000fe20000410000 */
[C---:B------:R-:W-:Y:S04]  /*13430*/  HMMA.16816.F32.BF16 R56, R180.reuse, R148, R56 ;  /* 0x00000094b438723c */ /* 0x040fe80000041838 */
[--C-:B----4-:R-:W-:Y:S01]  /*13440*/  FFMA.FTZ R138, R196, UR4, -R143.reuse ;  /* 0x00000004c48a7c23 */ /* 0x110fe2000801088f */
[----:B------:R-:W-:Y:S01]  /*13450*/  FMUL.FTZ R89, R2, R89 ;  /* 0x0000005902597220 */ /* 0x000fe20000410000 */
[C---:B------:R-:W-:Y:S01]  /*13460*/  FMUL.FTZ R90, R0.reuse, R90 ;  /* 0x0000005a005a7220 */ /* 0x040fe20000410000 */
[----:B------:R-:W-:Y:S01]  /*13470*/  FMUL.FTZ R91, R0, R91 ;  /* 0x0000005b005b7220 */ /* 0x000fe20000410000 */
[-C--:B------:R-:W-:Y:S01]  /*13480*/  HMMA.16816.F32.BF16 R60, R180, R150.reuse, R60 ;  /* 0x00000096b43c723c */ /* 0x080fe2000004183c */
[----:B------:R1:W-:Y:S02]  /*13490*/  MUFU.EX2 R199, R138 ;  /* 0x0000008a00c77308 */ /* 0x0003e40000000800 */
[--C-:B------:R-:W-:Y:S01]  /*134a0*/  FFMA.FTZ R139, R193, UR4, -R143.reuse ;  /* 0x00000004c18b7c23 */ /* 0x100fe2000801088f */
[C---:B------:R-:W-:Y:S01]  /*134b0*/  FMUL.FTZ R92, R2.reuse, R92 ;  /* 0x0000005c025c7220 */ /* 0x040fe20000410000 */
[----:B------:R-:W-:Y:S01]  /*134c0*/  FMUL.FTZ R93, R2, R93 ;  /* 0x0000005d025d7220 */ /* 0x000fe20000410000 */
[C---:B------:R-:W-:Y:S01]  /*134d0*/  FMUL.FTZ R94, R0.reuse, R94 ;  /* 0x0000005e005e7220 */ /* 0x040fe20000410000 */
[----:B------:R-:W-:Y:S01]  /*134e0*/  FMUL.FTZ R95, R0, R95 ;  /* 0x0000005f005f7220 */ /* 0x000fe20000410000 */
[C---:B------:R-:W-:Y:S01]  /*134f0*/  HMMA.16816.F32.BF16 R64, R176.reuse, R150, R64 ;  /* 0x00000096b040723c */ /* 0x040fe20000041840 */
[----:B------:R-:W4:Y:S02]  /*13500*/  LDSM.16.MT88.4 R148, [R220+0xb000] ;  /* 0x00b00000dc94783b */ /* 0x000f240000004200 */
[----:B------:R5:W3:Y:S01]  /*13510*/  MUFU.EX2 R201, R139 ;  /* 0x0000008b00c97308 */ /* 0x000ae20000000800 */
[----:B------:R-:W-:Y:S01]  /*13520*/  FFMA.FTZ R143, R197, UR4, -R143 ;  /* 0x00000004c58f7c23 */ /* 0x000fe2000801088f */
[C---:B------:R-:W-:Y:S01]  /*13530*/  FMUL.FTZ R96, R132.reuse, R96 ;  /* 0x0000006084607220 */ /* 0x040fe20000410000 */
[----:B------:R-:W-:Y:S01]  /*13540*/  FMUL.FTZ R97, R132, R97 ;  /* 0x0000006184617220 */ /* 0x000fe20000410000 */
[--C-:B-1----:R-:W-:Y:S01]  /*13550*/  FFMA.FTZ R138, R198, UR4, -R188.reuse ;  /* 0x00000004c68a7c23 */ /* 0x102fe200080108bc */
[C---:B------:R-:W-:Y:S01]  /*13560*/  FMUL.FTZ R98, R3.reuse, R98 ;  /* 0x0000006203627220 */ /* 0x040fe20000410000 */
[-C--:B--2---:R-:W-:Y:S04]  /*13570*/  HMMA.16816.F32.BF16 R68, R176, R144.reuse, R68 ;  /* 0x00000090b044723c */ /* 0x084fe80000041844 */
[----:B------:R-:W1:Y:S01]  /*13580*/  MUFU.EX2 R198, R143 ;  /* 0x0000008f00c67308 */ /* 0x000e620000000800 */
[----:B------:R-:W-:Y:S01]  /*13590*/  FMUL.FTZ R99, R3, R99 ;  /* 0x0000006303637220 */ /* 0x000fe20000410000 */
[C---:B------:R-:W-:Y:S08]  /*135a0*/  FMUL.FTZ R104, R2.reuse, R104 ;  /* 0x0000006802687220 */ /* 0x040ff00000410000 */
[----:B------:R2:W-:Y:S01]  /*135b0*/  MUFU.EX2 R197, R138 ;  /* 0x0000008a00c57308 */ /* 0x0005e20000000800 */
[----:B------:R-:W-:Y:S01]  /*135c0*/  FMUL.FTZ R105, R2, R105 ;  /* 0x0000006902697220 */ /* 0x000fe20000410000 */
[----:B-----5:R-:W-:Y:S01]  /*135d0*/  FFMA.FTZ R139, R206, UR4, -R188 ;  /* 0x00000004ce8b7c23 */ /* 0x020fe200080108bc */
[C---:B------:R-:W-:Y:S07]  /*135e0*/  HMMA.16816.F32.BF16 R72, R180.reuse, R144, R72 ;  /* 0x00000090b448723c */ /* 0x040fee0000041848 */
[----:B------:R-:W-:Y:S01]  /*135f0*/  MUFU.EX2 R193, R141 ;  /* 0x0000008d00c17308 */ /* 0x000fe20000000800 */
[----:B------:R-:W-:Y:S09]  /*13600*/  FFMA.FTZ R142, R195, UR4, -R142 ;  /* 0x00000004c38e7c23 */ /* 0x000ff2000801088e */
[----:B------:R5:W-:Y:S01]  /*13610*/  MUFU.EX2 R194, R139 ;  /* 0x0000008b00c27308 */ /* 0x000be20000000800 */
[C---:B------:R-:W-:Y:S01]  /*13620*/  FMUL.FTZ R106, R0.reuse, R106 ;  /* 0x0000006a006a7220 */ /* 0x040fe20000410000 */
[----:B------:R-:W-:Y:S01]  /*13630*/  FMUL.FTZ R107, R0, R107 ;  /* 0x0000006b006b7220 */ /* 0x000fe20000410000 */
[-C--:B------:R-:W-:Y:S03]  /*13640*/  HMMA.16816.F32.BF16 R76, R180, R146.reuse, R76 ;  /* 0x00000092b44c723c */ /* 0x080fe6000004184c */
[--C-:B--2---:R-:W-:Y:S01]  /*13650*/  FFMA.FTZ R138, R207, UR4, -R188.reuse ;  /* 0x00000004cf8a7c23 */ /* 0x104fe200080108bc */
[----:B------:R-:W-:Y:S01]  /*13660*/  FFMA.FTZ R188, R209, UR4, -R188 ;  /* 0x00000004d1bc7c23 */ /* 0x000fe200080108bc */
[----:B------:R-:W2:Y:S01]  /*13670*/  LDL.LU R207, [R1] ;  /* 0x0000000001cf7983 */ /* 0x000ea20000300800 */
[----:B------:R-:W-:Y:S01]  /*13680*/  FMUL.FTZ R108, R2, R108 ;  /* 0x0000006c026c7220 */ /* 0x000fe20000410000 */
[----:B------:R3:W-:Y:S01]  /*13690*/  MUFU.EX2 R195, R138 ;  /* 0x0000008a00c37308 */ /* 0x0007e20000000800 */
[C---:B------:R-:W-:Y:S01]  /*136a0*/  HMMA.16816.F32.BF16 R80, R176.reuse, R146, R80 ;  /* 0x00000092b050723c */ /* 0x040fe20000041850 */
[----:B------:R-:W2:Y:S08]  /*136b0*/  LDL.LU R209, [R1+0x4] ;  /* 0x0000040001d17983 */ /* 0x000eb00000300800 */
[----:B------:R-:W-:Y:S01]  /*136c0*/  MUFU.EX2 R196, R188 ;  /* 0x000000bc00c47308 */ /* 0x000fe20000000800 */
[--C-:B-----5:R-:W-:Y:S01]  /*136d0*/  FFMA.FTZ R139, R208, UR4, -R189.reuse ;  /* 0x00000004d08b7c23 */ /* 0x120fe200080108bd */
[----:B------:R-:W5:Y:S01]  /*136e0*/  LDSM.16.MT88.4 R144, [R137+0x1000] ;  /* 0x001000008990783b */ /* 0x000f620000004200 */
[----:B------:R-:W-:Y:S01]  /*136f0*/  FMUL.FTZ R109, R2, R109 ;  /* 0x0000006d026d7220 */ /* 0x000fe20000410000 */
[C---:B------:R-:W-:Y:S01]  /*13700*/  FMUL.FTZ R110, R0.reuse, R110 ;  /* 0x0000006e006e7220 */ /* 0x040fe20000410000 */
[-C--:B----4-:R-:W-:Y:S05]  /*13710*/  HMMA.16816.F32.BF16 R84, R176, R148.reuse, R84 ;  /* 0x00000094b054723c */ /* 0x090fea0000041854 */
[----:B------:R-:W-:Y:S01]  /*13720*/  MUFU.EX2 R192, R139 ;  /* 0x0000008b00c07308 */ /* 0x000fe20000000800 */
[----:B------:R-:W-:Y:S01]  /*13730*/  FMUL.FTZ R111, R0, R111 ;  /* 0x0000006f006f7220 */ /* 0x000fe20000410000 */
[----:B------:R-:W-:Y:S01]  /*13740*/  FMUL.FTZ R120, R2, R120 ;  /* 0x0000007802787220 */ /* 0x000fe20000410000 */
[----:B------:R-:W4:Y:S01]  /*13750*/  LDL.LU R208, [R1+0x8] ;  /* 0x0000080001d07983 */ /* 0x000f220000300800 */
[--C-:B---3--:R-:W-:Y:S01]  /*13760*/  FFMA.FTZ R138, R210, UR4, -R189.reuse ;  /* 0x00000004d28a7c23 */ /* 0x108fe200080108bd */
[----:B------:R-:W-:Y:S01]  /*13770*/  FFMA.FTZ R189, R140, UR4, -R189 ;  /* 0x000000048cbd7c23 */ /* 0x000fe200080108bd */
[C---:B------:R-:W-:Y:S01]  /*13780*/  HMMA.16816.F32.BF16 R88, R180.reuse, R148, R88 ;  /* 0x00000094b458723c */ /* 0x040fe20000041858 */
[----:B------:R-:W3:Y:S03]  /*13790*/  LDL.LU R210, [R1+0xc] ;  /* 0x00000c0001d27983 */ /* 0x000ee60000300800 */
[----:B------:R-:W-:Y:S01]  /*137a0*/  MUFU.EX2 R139, R138 ;  /* 0x0000008a008b7308 */ /* 0x000fe20000000800 */
[----:B------:R-:W-:Y:S01]  /*137b0*/  FMUL.FTZ R121, R2, R121 ;  /* 0x0000007902797220 */ /* 0x000fe20000410000 */
[C---:B------:R-:W-:Y:S08]  /*137c0*/  FMUL.FTZ R122, R0.reuse, R122 ;  /* 0x0000007a007a7220 */ /* 0x040ff00000410000 */
[----:B------:R1:W-:Y:S01]  /*137d0*/  MUFU.EX2 R138, R189 ;  /* 0x000000bd008a7308 */ /* 0x0003e20000000800 */
[----:B------:R-:W-:Y:S01]  /*137e0*/  FMUL.FTZ R123, R0, R123 ;  /* 0x0000007b007b7220 */ /* 0x000fe20000410000 */
[-C--:B------:R-:W-:Y:S03]  /*137f0*/  HMMA.16816.F32.BF16 R92, R180, R150.reuse, R92 ;  /* 0x00000096b45c723c */ /* 0x080fe6000004185c */
[----:B------:R-:W-:Y:S01]  /*13800*/  MOV R152, R200 ;  /* 0x000000c800987202 */ /* 0x000fe20000000f00 */
[C---:B------:R-:W-:Y:S01]  /*13810*/  FMUL.FTZ R124, R2.reuse, R124 ;  /* 0x0000007c027c7220 */ /* 0x040fe20000410000 */
[----:B------:R-:W-:Y:S01]  /*13820*/  FMUL.FTZ R125, R2, R125 ;  /* 0x0000007d027d7220 */ /* 0x000fe20000410000 */
[C---:B------:R-:W-:Y:S01]  /*13830*/  FMUL.FTZ R126, R0.reuse, R126 ;  /* 0x0000007e007e7220 */ /* 0x040fe20000410000 */
[----:B------:R-:W-:Y:S01]  /*13840*/  FMUL.FTZ R127, R0, R127 ;  /* 0x0000007f007f7220 */ /* 0x000fe20000410000 */
[C---:B------:R-:W-:Y:S01]  /*13850*/  HMMA.16816.F32.BF16 R96, R176.reuse, R150, R96 ;  /* 0x00000096b060723c */ /* 0x040fe20000041860 */
[----:B------:R-:W5:Y:S01]  /*13860*/  LDSM.16.MT88.4 R148, [R219+0xb000] ;  /* 0x00b00000db94783b */ /* 0x000f620000004200 */
[----:B------:R-:W5:Y:S02]  /*13870*/  MUFU.EX2 R200, R142 ;  /* 0x0000008e00c87308 */ /* 0x000f640000000800 */
[C---:B------:R-:W-:Y:S01]  /*13880*/  FMUL.FTZ R100, R132.reuse, R100 ;  /* 0x0000006484647220 */ /* 0x040fe20000410000 */
[----:B------:R-:W-:Y:S01]  /*13890*/  FMUL.FTZ R101, R132, R101 ;  /* 0x0000006584657220 */ /* 0x000fe20000410000 */
[C---:B------:R-:W-:Y:S01]  /*138a0*/  FMUL.FTZ R102, R3.reuse, R102 ;  /* 0x0000006603667220 */ /* 0x040fe20000410000 */
[----:B------:R-:W-:Y:S01]  /*138b0*/  FMUL.FTZ R103, R3, R103 ;  /* 0x0000006703677220 */ /* 0x000fe20000410000 */
[----:B------:R-:W-:Y:S01]  /*138c0*/  F2FP.BF16.F32.PACK_AB R140, R204, R205 ;  /* 0x000000cdcc8c723e */ /* 0x000fe200000010ff */
[----:B-1----:R-:W-:Y:S01]  /*138d0*/  LDSM.16.MT88.4 R188, [R212+0xb800] ;  /* 0x00b80000d4bc783b */ /* 0x002fe20000004200 */
[----:B------:R-:W-:Y:S01]  /*138e0*/  F2FP.BF16.F32.PACK_AB R141, R201, R202 ;  /* 0x000000cac98d723e */ /* 0x000fe200000010ff */
[----:B------:R-:W-:Y:S01]  /*138f0*/  FMUL.FTZ R112, R132, R112 ;  /* 0x0000007084707220 */ /* 0x000fe20000410000 */
[----:B------:R-:W-:Y:S01]  /*13900*/  F2FP.BF16.F32.PACK_AB R143, R198, R199 ;  /* 0x000000c7c68f723e */ /* 0x000fe200000010ff */
[----:B------:R-:W-:Y:S01]  /*13910*/  FMUL.FTZ R113, R132, R113 ;  /* 0x0000007184717220 */ /* 0x000fe20000410000 */
[-C--:B-----5:R-:W-:Y:S03]  /*13920*/  HMMA.16816.F32.BF16 R100, R176, R144.reuse, R100 ;  /* 0x00000090b064723c */ /* 0x0a0fe60000041864 */
[----:B------:R-:W-:Y:S01]  /*13930*/  F2FP.BF16.F32.PACK_AB R142, R200, R203 ;  /* 0x000000cbc88e723e */ /* 0x000fe200000010ff */
[C---:B------:R-:W-:Y:S01]  /*13940*/  FMUL.FTZ R114, R3.reuse, R114 ;  /* 0x0000007203727220 */ /* 0x040fe20000410000 */
[----:B------:R-:W-:Y:S01]  /*13950*/  MOV R206, R152 ;  /* 0x0000009800ce7202 */ /* 0x000fe20000000f00 */
[C---:B------:R-:W-:Y:S01]  /*13960*/  FMUL.FTZ R115, R3.reuse, R115 ;  /* 0x0000007303737220 */ /* 0x040fe20000410000 */
        /* <DEDUP_REMOVED lines=10> */
[C---:B------:R-:W-:Y:S02]  /*13a10*/  ISETP.GT.AND P0, PT, R232.reuse, R206, PT ;  /* 0x000000cee800720c */ /* 0x040fe40003f04270 */
[C---:B------:R-:W-:Y:S04]  /*13a20*/  HMMA.16816.F32.BF16 R112, R176.reuse, R146, R112 ;  /* 0x00000092b070723c */ /* 0x040fe80000041870 */
[----:B------:R-:W-:Y:S04]  /*13a30*/  IADD3 R232, PT, PT, R232, -0x1, RZ ;  /* 0xffffffffe8e87810 */ /* 0x000fe80007ffe0ff */
[-C--:B------:R-:W-:Y:S08]  /*13a40*/  HMMA.16816.F32.BF16 R116, R176, R148.reuse, R116 ;  /* 0x00000094b074723c */ /* 0x080ff00000041874 */
[C---:B------:R-:W-:Y:S08]  /*13a50*/  HMMA.16816.F32.BF16 R120, R180.reuse, R148, R120 ;  /* 0x00000094b478723c */ /* 0x040ff00000041878 */
[-C--:B------:R-:W-:Y:S01]  /*13a60*/  HMMA.16816.F32.BF16 R124, R180, R150.reuse, R124 ;  /* 0x00000096b47c723c */ /* 0x080fe2000004187c */
[----:B------:R-:W1:Y:S07]  /*13a70*/  LDSM.16.MT88.4 R180, [R137+0x800] ;  /* 0x0008000089b4783b */ /* 0x000e6e0000004200 */
[----:B------:R-:W-:Y:S04]  /*13a80*/  HMMA.16816.F32.BF16 R128, R176, R150, R128 ;  /* 0x00000096b080723c */ /* 0x000fe80000041880 */
[----:B------:R-:W-:Y:S02]  /*13a90*/  F2FP.BF16.F32.PACK_AB R176, R194, R197 ;  /* 0x000000c5c2b0723e */ /* 0x000fe400000010ff */
[----:B------:R-:W-:Y:S02]  /*13aa0*/  F2FP.BF16.F32.PACK_AB R178, R196, R195 ;  /* 0x000000c3c4b2723e */ /* 0x000fe400000010ff */
[-C--:B------:R-:W-:Y:S01]  /*13ab0*/  HMMA.16816.F32.BF16 R144, R140, R156.reuse, R4 ;  /* 0x0000009c8c90723c */ /* 0x080fe20000041804 */
[----:B------:R-:W5:Y:S04]  /*13ac0*/  LDSM.16.MT88.4 R4, [R222] ;  /* 0x00000000de04783b */ /* 0x000f680000004200 */
[----:B------:R-:W-:Y:S02]  /*13ad0*/  F2FP.BF16.F32.PACK_AB R177, R139, R192 ;  /* 0x000000c08bb1723e */ /* 0x000fe400000010ff */
[----:B------:R-:W-:Y:S07]  /*13ae0*/  F2FP.BF16.F32.PACK_AB R179, R138, R193 ;  /* 0x000000c18ab3723e */ /* 0x000fee00000010ff */
[C---:B------:R-:W-:Y:S01]  /*13af0*/  HMMA.16816.F32.BF16 R148, R176.reuse, R156, R8 ;  /* 0x0000009cb094723c */ /* 0x040fe20000041808 */
[----:B------:R1:W2:Y:S07]  /*13b00*/  LDSM.16.MT88.4 R8, [R137+0x1800] ;  /* 0x001800008908783b */ /* 0x0002ae0000004200 */
[-C--:B------:R-:W-:Y:S01]  /*13b10*/  HMMA.16816.F32.BF16 R152, R176, R158.reuse, R12 ;  /* 0x0000009eb098723c */ /* 0x080fe2000004180c */
[----:B------:R-:W3:Y:S07]  /*13b20*/  LDSM.16.MT88.4 R12, [R218+0x1800] ;  /* 0x00180000da0c783b */ /* 0x000eee0000004200 */
[C---:B------:R-:W-:Y:S08]  /*13b30*/  HMMA.16816.F32.BF16 R156, R140.reuse, R158, R16 ;  /* 0x0000009e8c9c723c */ /* 0x040ff00000041810 */
[-C--:B------:R-:W-:Y:S03]  /*13b40*/  HMMA.16816.F32.BF16 R160, R140, R172.reuse, R20 ;  /* 0x000000ac8ca0723c */ /* 0x080fe60000041814 */
[----:B-1----:R-:W-:Y:S05]  /*13b50*/  MOV R137, R134 ;  /* 0x0000008600897202 */ /* 0x002fea0000000f00 */
        /* <DEDUP_REMOVED lines=16> */
[C---:B------:R-:W-:Y:S08]  /*13c60*/  HMMA.16816.F32.BF16 R88, R176.reuse, R4, R88 ;  /* 0x00000004b058723c */ /* 0x040ff00000041858 */
[-C--:B------:R-:W-:Y:S03]  /*13c70*/  HMMA.16816.F32.BF16 R92, R176, R6.reuse, R92 ;  /* 0x00000006b05c723c */ /* 0x080fe6000004185c */
[----:B--2---:R-:W-:Y:S05]  /*13c80*/  FFMA.FTZ R0, R0, R207, R211 ;  /* 0x000000cf00007223 */ /* 0x004fea00000100d3 */
[C---:B------:R-:W-:Y:S04]  /*13c90*/  HMMA.16816.F32.BF16 R96, R140.reuse, R6, R96 ;  /* 0x000000068c60723c */ /* 0x040fe80000041860 */
[----:B------:R-:W-:Y:S01]  /*13ca0*/  FADD.FTZ R0, R238, R0 ;  /* 0x00000000ee007221 */ /* 0x000fe20000010000 */
[----:B------:R-:W-:Y:S03]  /*13cb0*/  FFMA.FTZ R2, R2, R209, R239 ;  /* 0x000000d102027223 */ /* 0x000fe600000100ef */
[-C--:B------:R-:W-:Y:S03]  /*13cc0*/  HMMA.16816.F32.BF16 R100, R140, R8.reuse, R100 ;  /* 0x000000088c64723c */ /* 0x080fe60000041864 */
[----:B------:R-:W-:Y:S01]  /*13cd0*/  FADD.FTZ R4, R237, R0 ;  /* 0x00000000ed047221 */ /* 0x000fe20000010000 */
[----:B------:R-:W-:Y:S01]  /*13ce0*/  FADD.FTZ R2, R240, R2 ;  /* 0x00000002f0027221 */ /* 0x000fe20000010000 */
[----:B----4-:R-:W-:Y:S02]  /*13cf0*/  FFMA.FTZ R3, R3, R208, R245 ;  /* 0x000000d003037223 */ /* 0x010fe400000100f5 */
[----:B------:R-:W-:Y:S01]  /*13d00*/  FADD.FTZ R4, R236, R4 ;  /* 0x00000004ec047221 */ /* 0x000fe20000010000 */
[C---:B------:R-:W-:Y:S04]  /*13d10*/  HMMA.16816.F32.BF16 R104, R176.reuse, R8, R104 ;  /* 0x00000008b068723c */ /* 0x040fe80000041868 */
[----:B---3--:R-:W-:Y:S01]  /*13d20*/  FFMA.FTZ R132, R132, R210, R249 ;  /* 0x000000d284847223 */ /* 0x008fe200000100f9 */
[----:B------:R-:W-:Y:S01]  /*13d30*/  FADD.FTZ R3, R246, R3 ;  /* 0x00000003f6037221 */ /* 0x000fe20000010000 */
[----:B------:R-:W-:Y:S02]  /*13d40*/  FADD.FTZ R5, R241, R2 ;  /* 0x00000002f1057221 */ /* 0x000fe40000010000 */
        /* <DEDUP_REMOVED lines=26> */
[----:B------:R-:W-:Y:S01]  /*13ef0*/  FADD.FTZ R0, R138, R0 ;  /* 0x000000008a007221 */ /* 0x000fe20000010000 */
[----:B------:R-:W-:Y:S01]  /*13f00*/  FADD.FTZ R3, R198, R3 ;  /* 0x00000003c6037221 */ /* 0x000fe20000010000 */
[----:B------:R-:W-:Y:S01]  /*13f10*/  FADD.FTZ R2, R196, R2 ;  /* 0x00000002c4027221 */ /* 0x000fe20000010000 */
[----:B------:R-:W-:Y:S01]  /*13f20*/  HMMA.16816.F32.BF16 R128, R140, R14, R128 ;  /* 0x0000000e8c80723c */ /* 0x000fe20000041880 */
[----:B------:R4:W-:Y:S03]  /*13f30*/  STL [R1+0xc], R4 ;  /* 0x00000c0401007387 */ /* 0x0009e60000100800 */
[----:B------:R-:W-:Y:S01]  /*13f40*/  MOV R138, R133 ;  /* 0x00000085008a7202 */ /* 0x000fe20000000f00 */
[----:B------:R4:W-:Y:S04]  /*13f50*/  STL [R1+0x8], R3 ;  /* 0x0000080301007387 */ /* 0x0009e80000100800 */
[----:B------:R4:W-:Y:S04]  /*13f60*/  STL [R1+0x4], R2 ;  /* 0x0000040201007387 */ /* 0x0009e80000100800 */
[----:B------:R4:W-:Y:S01]  /*13f70*/  STL [R1], R0 ;  /* 0x0000000001007387 */ /* 0x0009e20000100800 */
[----:B------:R-:W-:Y:S06]  /*13f80*/  @P0 BRA `(.L_x_1401) ;  /* 0xffffffd400400947 */ /* 0x000fec000383ffff */
.L_x_1400:
[----:B----4-:R-:W4:Y:S04]  /*13f90*/  LDL.LU R2, [R1+0xc] ;  /* 0x00000c0001027983 */ /* 0x010f280000300800 */
[----:B------:R-:W5:Y:S04]  /*13fa0*/  LDL.LU R7, [R1+0x8] ;  /* 0x0000080001077983 */ /* 0x000f680000300800 */
[----:B------:R-:W2:Y:S04]  /*13fb0*/  LDL.LU R6, [R1+0x4] ;  /* 0x0000040001067983 */ /* 0x000ea80000300800 */
[----:B------:R-:W3:Y:S04]  /*13fc0*/  LDL.LU R5, [R1] ;  /* 0x0000000001057983 */ /* 0x000ee80000300800 */
        /* <DEDUP_REMOVED lines=8> */
[----:B------:R-:W-:Y:S01]  /*14050*/  SHF.R.U32.HI R141, RZ, 0x3, R143 ;  /* 0x00000003ff8d7819 */ /* 0x000fe2000001168f */
[----:B----4-:R-:W4:Y:S04]  /*14060*/  SHFL.BFLY PT, R4, R2, 0x2, 0x1f ;  /* 0x0c401f0002047f89 */ /* 0x010f2800000e0000 */
[----:B-----5:R-:W5:Y:S04]  /*14070*/  SHFL.BFLY PT, R0, R7, 0x2, 0x1f ;  /* 0x0c401f0007007f89 */ /* 0x020f6800000e0000 */
[----:B--2---:R-:W2:Y:S01]  /*14080*/  SHFL.BFLY PT, R3, R6, 0x2, 0x1f ;  /* 0x0c401f0006037f89 */ /* 0x004ea200000e0000 */
[----:B----4-:R-:W-:-:S03]  /*14090*/  FADD.FTZ R4, R4, R2 ;  /* 0x0000000204047221 */ /* 0x010fc60000010000 */
[----:B---3--:R-:W3:Y:S01]  /*140a0*/  SHFL.BFLY PT, R2, R5, 0x2, 0x1f ;  /* 0x0c401f0005027f89 */ /* 0x008ee200000e0000 */
[----:B-----5:R-:W-:-:S03]  /*140b0*/  FADD.FTZ R0, R0, R7 ;  /* 0x0000000700007221 */ /* 0x020fc60000010000 */
[----:B------:R-:W4:Y:S01]  /*140c0*/  SHFL.BFLY PT, R132, R4, 0x1, 0x1f ;  /* 0x0c201f0004847f89 */ /* 0x000f2200000e0000 */
[----:B--2---:R-:W-:Y:S01]  /*140d0*/  FADD.FTZ R3, R3, R6 ;  /* 0x0000000603037221 */ /* 0x004fe20000010000 */
[----:B------:R-:W-:Y:S02]  /*140e0*/  SHF.L.U32 R6, R143, 0x5, RZ ;  /* 0x000000058f067819 */ /* 0x000fe400000006ff */
[----:B------:R-:W2:Y:S02]  /*140f0*/  SHFL.BFLY PT, R137, R0, 0x1, 0x1f ;  /* 0x0c201f0000897f89 */ /* 0x000ea400000e0000 */
[----:B------:R-:W-:Y:S02]  /*14100*/  LOP3.LUT R6, R8, 0x7c00, R6, 0xf8, !PT ;  /* 0x00007c0008067812 */ /* 0x000fe400078ef806 */
[----:B------:R-:W5:Y:S01]  /*14110*/  SHFL.BFLY PT, R138, R3, 0x1, 0x1f ;  /* 0x0c201f00038a7f89 */ /* 0x000f6200000e0000 */
[----:B------:R-:W-:-:S04]  /*14120*/  IADD3 R8, PT, PT, R141, 0x10, RZ ;  /* 0x000000108d087810 */ /* 0x000fc80007ffe0ff */
[----:B------:R-:W-:Y:S01]  /*14130*/  ISETP.GE.AND P1, PT, R8, R142, PT ;  /* 0x0000008e0800720c */ /* 0x000fe20003f26270 */
[----:B---3--:R-:W-:Y:S01]  /*14140*/  FADD.FTZ R2, R2, R5 ;  /* 0x0000000502027221 */ /* 0x008fe20000010000 */
[----:B------:R-:W-:Y:S01]  /*14150*/  SHF.L.U32 R5, R143, 0x4, RZ ;  /* 0x000000048f057819 */ /* 0x000fe200000006ff */
[----:B----4-:R-:W-:-:S03]  /*14160*/  FADD.FTZ R132, R4, R132 ;  /* 0x0000008404847221 */ /* 0x010fc60000010000 */
[----:B------:R-:W3:Y:S01]  /*14170*/  SHFL.BFLY PT, R139, R2, 0x1, 0x1f ;  /* 0x0c201f00028b7f89 */ /* 0x000ee200000e0000 */
[----:B------:R-:W-:Y:S01]  /*14180*/  LOP3.LUT R5, R5, 0x1c0, RZ, 0xc0, !PT ;  /* 0x000001c005057812 */ /* 0x000fe200078ec0ff */
[----:B------:R-:W4:Y:S01]  /*14190*/  MUFU.RCP R4, R132 ;  /* 0x0000008400047308 */ /* 0x000f220000001000 */
[----:B--2---:R-:W-:Y:S01]  /*141a0*/  FADD.FTZ R137, R0, R137 ;  /* 0x0000008900897221 */ /* 0x004fe20000010000 */
[----:B------:R-:W-:Y:S02]  /*141b0*/  IADD3 R0, PT, PT, R141, 0x20, RZ ;  /* 0x000000208d007810 */ /* 0x000fe40007ffe0ff */
[----:B------:R-:W-:Y:S01]  /*141c0*/  FSETP.NE.FTZ.AND P5, PT, R132, RZ, PT ;  /* 0x000000ff8400720b */ /* 0x000fe20003fb5000 */
[----:B-----5:R-:W-:Y:S01]  /*141d0*/  FADD.FTZ R138, R3, R138 ;  /* 0x0000008a038a7221 */ /* 0x020fe20000010000 */
[----:B------:R-:W-:Y:S02]  /*141e0*/  ISETP.GE.AND P0, PT, R0, R142, PT ;  /* 0x0000008e0000720c */ /* 0x000fe40003f06270 */
[----:B------:R-:W2:Y:S01]  /*141f0*/  MUFU.RCP R7, R137 ;  /* 0x0000008900077308 */ /* 0x000ea20000001000 */
[----:B------:R-:W-:-:S02]  /*14200*/  LOP3.LUT R5, R5, 0x38, R9, 0xf8, !PT ;  /* 0x0000003805057812 */ /* 0x000fc400078ef809 */
[----:B------:R-:W-:Y:S02]  /*14210*/  FSETP.NE.FTZ.AND P3, PT, R137, RZ, PT ;  /* 0x000000ff8900720b */ /* 0x000fe40003f75000 */
[----:B------:R-:W-:Y:S02]  /*14220*/  LOP3.LUT R140, R6, R5, RZ, 0xfc, !PT ;  /* 0x00000005068c7212 */ /* 0x000fe400078efcff */
[----:B------:R-:W-:Y:S02]  /*14230*/  FSETP.NE.FTZ.AND P6, PT, R138, RZ, PT ;  /* 0x000000ff8a00720b */ /* 0x000fe40003fd5000 */
[----:B----4-:R-:W-:Y:S01]  /*14240*/  FSEL R0, R4, 1, P5 ;  /* 0x3f80000004007808 */ /* 0x010fe20002800000 */
[----:B---3--:R-:W-:-:S04]  /*14250*/  FADD.FTZ R139, R2, R139 ;  /* 0x0000008b028b7221 */ /* 0x008fc80000010000 */
        /* <DEDUP_REMOVED lines=32> */
[----:B------:R-:W3:Y:S01]  /*14460*/  MUFU.RCP R2, R138 ;  /* 0x0000008a00027308 */ /* 0x000ee20000001000 */
[----:B--2---:R-:W-:-:S02]  /*14470*/  FSEL R3, R7, 1, P3 ;  /* 0x3f80000007037808 */ /* 0x004fc40001800000 */
[----:B------:R-:W-:Y:S02]  /*14480*/  FSETP.NE.FTZ.AND P2, PT, R139, RZ, PT ;  /* 0x000000ff8b00720b */ /* 0x000fe40003f55000 */
[----:B------:R-:W-:Y:S01]  /*14490*/  F2FP.BF16.F32.PACK_AB R20, R20, R36 ;  /* 0x000000241414723e */ /* 0x000fe200000010ff */
[C---:B------:R-:W-:Y:S01]  /*144a0*/  FMUL.FTZ R38, R3.reuse, R38 ;  /* 0x0000002603267220 */ /* 0x040fe20000410000 */
[C---:B------:R-:W-:Y:S01]  /*144b0*/  FMUL.FTZ R19, R3.reuse, R39 ;  /* 0x0000002703137220 */ /* 0x040fe20000410000 */
[----:B------:R-:W2:Y:S01]  /*144c0*/  MUFU.RCP R0, R139 ;  /* 0x0000008b00007308 */ /* 0x000ea20000001000 */
[C---:B------:R-:W-:Y:S01]  /*144d0*/  FMUL.FTZ R146, R3.reuse, R146 ;  /* 0x0000009203927220 */ /* 0x040fe20000410000 */
[C---:B------:R-:W-:Y:S01]  /*144e0*/  FMUL.FTZ R4, R3.reuse, R147 ;  /* 0x0000009303047220 */ /* 0x040fe20000410000 */
[----:B------:R-:W-:Y:S01]  /*144f0*/  FMUL.FTZ R7, R3, R50 ;  /* 0x0000003203077220 */ /* 0x000fe20000410000 */
[----:B------:R-:W-:Y:S01]  /*14500*/  F2FP.BF16.F32.PACK_AB R19, R19, R38 ;  /* 0x000000261313723e */ /* 0x000fe200000010ff */
[C---:B------:R-:W-:Y:S01]  /*14510*/  FMUL.FTZ R17, R3.reuse, R51 ;  /* 0x0000003303117220 */ /* 0x040fe20000410000 */
[----:B------:R-:W-:Y:S01]  /*14520*/  MOV R38, 0x10 ;  /* 0x0000001000267802 */ /* 0x000fe20000000f00 */
[C---:B------:R-:W-:Y:S01]  /*14530*/  FMUL.FTZ R35, R3.reuse, R55 ;  /* 0x0000003703237220 */ /* 0x040fe20000410000 */
[C---:B------:R-:W-:Y:S01]  /*14540*/  FMUL.FTZ R158, R3.reuse, R158 ;  /* 0x0000009e039e7220 */ /* 0x040fe20000410000 */
[C---:B------:R-:W-:Y:S01]  /*14550*/  FMUL.FTZ R159, R3.reuse, R159 ;  /* 0x0000009f039f7220 */ /* 0x040fe20000410000 */
        /* <DEDUP_REMOVED lines=28> */
[C---:B------:R-:W-:Y:S01]  /*14720*/  FMUL.FTZ R150, R0.reuse, R150 ;  /* 0x0000009600967220 */ /* 0x040fe20000410000 */
[----:B------:R-:W-:Y:S01]  /*14730*/  FMUL.FTZ R10, R0, R151 ;  /* 0x00000097000a7220 */ /* 0x000fe20000410000 */
[----:B------:R-:W-:Y:S01]  /*14740*/  SEL R38, R38, 0xfffffff0, !P4 ;  /* 0xfffffff026267807 */ /* 0x000fe20006000000 */
[----:B------:R-:W-:Y:S01]  /*14750*/  FMUL.FTZ R152, R2, R152 ;  /* 0x0000009802987220 */ /* 0x000fe20000410000 */
[----:B------:R-:W-:Y:S01]  /*14760*/  LEA R8, R140, UR4, 0x1 ;  /* 0x000000048c087c11 */ /* 0x000fe2000f8e08ff */
[C---:B------:R-:W-:Y:S01]  /*14770*/  FMUL.FTZ R9, R2.reuse, R153 ;  /* 0x0000009902097220 */ /* 0x040fe20000410000 */
[----:B------:R-:W-:Y:S01]  /*14780*/  FMUL.FTZ R34, R2, R57 ;  /* 0x0000003902227220 */ /* 0x000fe20000410000 */
        /* <DEDUP_REMOVED lines=62> */
[----:B------:R-:W-:Y:S01]  /*14b70*/  F2FP.BF16.F32.PACK_AB R0, R159, R158 ;  /* 0x0000009e9f00723e */ /* 0x000fe200000010ff */
[----:B------:R-:W-:Y:S01]  /*14b80*/  STS [R8+0x400], R4 ;  /* 0x0004000408007388 */ /* 0x000fe20000000800 */
[----:B------:R-:W-:Y:S02]  /*14b90*/  IADD3 R7, PT, PT, R8, R38, RZ ;  /* 0x0000002608077210 */ /* 0x000fe40007ffe0ff */
[----:B------:R-:W-:-:S02]  /*14ba0*/  F2FP.BF16.F32.PACK_AB R3, R3, R148 ;  /* 0x000000940303723e */ /* 0x000fc400000010ff */
[----:B------:R-:W-:Y:S01]  /*14bb0*/  F2FP.BF16.F32.PACK_AB R10, R10, R150 ;  /* 0x000000960a0a723e */ /* 0x000fe200000010ff */
[----:B------:R2:W-:Y:S01]  /*14bc0*/  STS [R7], R2 ;  /* 0x0000000207007388 */ /* 0x0005e20000000800 */
[----:B------:R-:W-:Y:S02]  /*14bd0*/  F2FP.BF16.F32.PACK_AB R9, R9, R152 ;  /* 0x000000980909723e */ /* 0x000fe400000010ff */
[----:B------:R-:W-:Y:S01]  /*14be0*/  F2FP.BF16.F32.PACK_AB R33, R33, R58 ;  /* 0x0000003a2121723e */ /* 0x000fe200000010ff */
[----:B------:R3:W-:Y:S01]  /*14bf0*/  STS [R7+0x400], R0 ;  /* 0x0004000007007388 */ /* 0x0007e20000000800 */
[----:B------:R-:W-:Y:S02]  /*14c00*/  LOP3.LUT P4, RZ, R143, 0x8, RZ, 0xc0, !PT ;  /* 0x000000088fff7812 */ /* 0x000fe4000788c0ff */
[----:B------:R-:W-:Y:S01]  /*14c10*/  MOV R58, 0x20 ;  /* 0x00000020003a7802 */ /* 0x000fe20000000f00 */
        /* <DEDUP_REMOVED lines=11> */
[----:B------:R-:W-:Y:S02]  /*14cd0*/  F2FP.BF16.F32.PACK_AB R22, R22, R168 ;  /* 0x000000a81616723e */ /* 0x000fe400000010ff */
[----:B--2---:R-:W-:Y:S02]  /*14ce0*/  SEL R2, R58, 0xffffffe0, !P4 ;  /* 0xffffffe03a027807 */ /* 0x004fe40006000000 */
[----:B------:R-:W-:Y:S02]  /*14cf0*/  LOP3.LUT P4, RZ, R143, 0x10, RZ, 0xc0, !PT ;  /* 0x000000108fff7812 */ /* 0x000fe4000788c0ff */
[C---:B---3--:R-:W-:Y:S02]  /*14d00*/  IADD3 R0, PT, PT, R8.reuse, 0x40, RZ ;  /* 0x0000004008007810 */ /* 0x048fe40007ffe0ff */
[----:B------:R-:W-:Y:S02]  /*14d10*/  F2FP.BF16.F32.PACK_AB R21, R21, R170 ;  /* 0x000000aa1515723e */ /* 0x000fe400000010ff */
[----:B----4-:R-:W-:-:S02]  /*14d20*/  IADD3 R3, PT, PT, R8, R2, RZ ;  /* 0x0000000208037210 */ /* 0x010fc40007ffe0ff */
[----:B------:R-:W-:Y:S02]  /*14d30*/  F2FP.BF16.F32.PACK_AB R18, R18, R48 ;  /* 0x000000301212723e */ /* 0x000fe400000010ff */
[----:B------:R-:W-:Y:S01]  /*14d40*/  F2FP.BF16.F32.PACK_AB R25, R25, R40 ;  /* 0x000000281919723e */ /* 0x000fe200000010ff */
[----:B------:R-:W-:Y:S01]  /*14d50*/  STS [R3], R16 ;  /* 0x0000001003007388 */ /* 0x000fe20000000800 */
[----:B------:R-:W-:Y:S01]  /*14d60*/  F2FP.BF16.F32.PACK_AB R24, R24, R42 ;  /* 0x0000002a1818723e */ /* 0x000fe200000010ff */
[----:B-----5:R-:W2:Y:S01]  /*14d70*/  LDC.U8 R9, c[0x0][0x549] ;  /* 0x00015240ff097b82 */ /* 0x020ea20000000000 */
[----:B------:R-:W-:Y:S01]  /*14d80*/  @P4 IADD3 R0, PT, PT, R8, -0x40, RZ ;  /* 0xffffffc008004810 */ /* 0x000fe20007ffe0ff */
[----:B------:R-:W-:Y:S01]  /*14d90*/  STS [R3+0x400], R15 ;  /* 0x0004000f03007388 */ /* 0x000fe20000000800 */
[----:B------:R-:W-:Y:S02]  /*14da0*/  F2FP.BF16.F32.PACK_AB R23, R23, R44 ;  /* 0x0000002c1717723e */ /* 0x000fe400000010ff */
[----:B-1----:R-:W-:-:S02]  /*14db0*/  IADD3 R6, PT, PT, R38, R3, RZ ;  /* 0x0000000326067210 */ /* 0x002fc40007ffe0ff */
[-C--:B------:R-:W-:Y:S02]  /*14dc0*/  IADD3 R5, PT, PT, R38, R0.reuse, RZ ;  /* 0x0000000026057210 */ /* 0x080fe40007ffe0ff */
[----:B------:R-:W-:Y:S01]  /*14dd0*/  IADD3 R2, PT, PT, R2, R0, RZ ;  /* 0x0000000002027210 */ /* 0x000fe20007ffe0ff */
[----:B------:R-:W-:Y:S01]  /*14de0*/  STS [R6], R12 ;  /* 0x0000000c06007388 */ /* 0x000fe20000000800 */
[----:B------:R-:W-:Y:S02]  /*14df0*/  F2FP.BF16.F32.PACK_AB R37, R37, R46 ;  /* 0x0000002e2525723e */ /* 0x000fe400000010ff */
[----:B------:R-:W-:Y:S01]  /*14e00*/  F2FP.BF16.F32.PACK_AB R35, R35, R54 ;  /* 0x000000362323723e */ /* 0x000fe200000010ff */
[----:B------:R-:W-:Y:S01]  /*14e10*/  STS [R6+0x400], R11 ;  /* 0x0004000b06007388 */ /* 0x000fe20000000800 */
[----:B------:R-:W-:Y:S02]  /*14e20*/  F2FP.BF16.F32.PACK_AB R32, R32, R64 ;  /* 0x000000402020723e */ /* 0x000fe400000010ff */
[----:B------:R-:W-:Y:S01]  /*14e30*/  F2FP.BF16.F32.PACK_AB R31, R31, R66 ;  /* 0x000000421f1f723e */ /* 0x000fe200000010ff */
[----:B------:R-:W-:Y:S01]  /*14e40*/  STS [R3+0x2000], R14 ;  /* 0x0020000e03007388 */ /* 0x000fe20000000800 */
[----:B------:R-:W-:-:S02]  /*14e50*/  IADD3 R4, PT, PT, R38, R2, RZ ;  /* 0x0000000226047210 */ /* 0x000fc40007ffe0ff */
[----:B------:R-:W-:Y:S01]  /*14e60*/  F2FP.BF16.F32.PACK_AB R34, R34, R56 ;  /* 0x000000382222723e */ /* 0x000fe200000010ff */
[----:B------:R-:W-:Y:S01]  /*14e70*/  STS [R3+0x2400], R13 ;  /* 0x0024000d03007388 */ /* 0x000fe20000000800 */
[----:B------:R-:W-:Y:S02]  /*14e80*/  F2FP.BF16.F32.PACK_AB R30, R30, R60 ;  /* 0x0000003c1e1e723e */ /* 0x000fe400000010ff */
[----:B--2---:R-:W-:Y:S01]  /*14e90*/  ISETP.NE.AND P4, PT, R9, RZ, PT ;  /* 0x000000ff0900720c */ /* 0x004fe20003f85270 */
[----:B------:R-:W-:Y:S01]  /*14ea0*/  STS [R6+0x2000], R22 ;  /* 0x0020001606007388 */ /* 0x000fe20000000800 */
[----:B------:R-:W1:Y:S01]  /*14eb0*/  @P5 MUFU.LG2 R9, R132 ;  /* 0x0000008400095308 */ /* 0x000e620000000c00 */
[----:B------:R-:W-:Y:S02]  /*14ec0*/  F2FP.BF16.F32.PACK_AB R29, R29, R62 ;  /* 0x0000003e1d1d723e */ /* 0x000fe400000010ff */
[----:B------:R-:W-:Y:S01]  /*14ed0*/  STS [R6+0x2400], R21 ;  /* 0x0024001506007388 */ /* 0x000fe20000000800 */
[----:B------:R-:W-:-:S02]  /*14ee0*/  F2FP.BF16.F32.PACK_AB R28, R28, R68 ;  /* 0x000000441c1c723e */ /* 0x000fc400000010ff */
[----:B------:R-:W-:Y:S01]  /*14ef0*/  F2FP.BF16.F32.PACK_AB R27, R27, R70 ;  /* 0x000000461b1b723e */ /* 0x000fe200000010ff */
[----:B------:R2:W-:Y:S01]  /*14f00*/  STS [R0], R20 ;  /* 0x0000001400007388 */ /* 0x0005e20000000800 */
        /* <DEDUP_REMOVED lines=18> */
[----:B--2---:R-:W2:Y:S01]  /*15030*/  @P4 LDC R20, c[0x0][0x430] ;  /* 0x00010c00ff144b82 */ /* 0x004ea20000000800 */
[----:B------:R-:W-:Y:S02]  /*15040*/  F2FP.BF16.F32.PACK_AB R50, R50, R92 ;  /* 0x0000005c3232723e */ /* 0x000fe400000010ff */
[----:B------:R-:W-:Y:S01]  /*15050*/  STS [R5+0x2400], R37 ;  /* 0x0024002505007388 */ /* 0x000fe20000000800 */
[----:B------:R-:W-:Y:S02]  /*15060*/  F2FP.BF16.F32.PACK_AB R49, R49, R94 ;  /* 0x0000005e3131723e */ /* 0x000fe400000010ff */
[----:B------:R-:W-:Y:S01]  /*15070*/  F2FP.BF16.F32.PACK_AB R48, R101, R100 ;  /* 0x000000646530723e */ /* 0x000fe200000010ff */
[----:B------:R-:W-:Y:S01]  /*15080*/  STS [R2], R36 ;  /* 0x0000002402007388 */ /* 0x000fe20000000800 */
[----:B---3--:R-:W3:Y:S01]  /*15090*/  @P5 LDC R17, c[0x0][0x458] ;  /* 0x00011600ff115b82 */ /* 0x008ee20000000800 */
[----:B------:R-:W-:-:S02]  /*150a0*/  F2FP.BF16.F32.PACK_AB R55, R55, R102 ;  /* 0x000000663737723e */ /* 0x000fc400000010ff */
[----:B------:R-:W-:Y:S01]  /*150b0*/  STS [R2+0x400], R35 ;  /* 0x0004002302007388 */ /* 0x000fe20000000800 */
[----:B------:R-:W-:Y:S02]  /*150c0*/  F2FP.BF16.F32.PACK_AB R56, R105, R104 ;  /* 0x000000686938723e */ /* 0x000fe400000010ff */
[----:B------:R-:W-:Y:S01]  /*150d0*/  F2FP.BF16.F32.PACK_AB R57, R57, R106 ;  /* 0x0000006a3939723e */ /* 0x000fe200000010ff */
[----:B------:R5:W-:Y:S01]  /*150e0*/  STS [R4], R32 ;  /* 0x0000002004007388 */ /* 0x000be20000000800 */
[----:B----4-:R-:W2:Y:S01]  /*150f0*/  LDC R18, c[0x0][0x434] ;  /* 0x00010d00ff127b82 */ /* 0x010ea20000000800 */
[----:B------:R-:W-:Y:S02]  /*15100*/  F2FP.BF16.F32.PACK_AB R54, R113, R112 ;  /* 0x000000707136723e */ /* 0x000fe400000010ff */
        /* <DEDUP_REMOVED lines=13> */
[----:B------:R-:W-:-:S03]  /*151e0*/  F2FP.BF16.F32.PACK_AB R19, R127, R126 ;  /* 0x0000007e7f13723e */ /* 0x000fc600000010ff */
[----:B------:R-:W-:Y:S01]  /*151f0*/  STS [R8+0x4000], R28 ;  /* 0x0040001c08007388 */ /* 0x000fe20000000800 */
[----:B-----5:R-:W2:Y:S03]  /*15200*/  LDC R32, c[0x0][0x434] ;  /* 0x00010d00ff207b82 */ /* 0x020ea60000000800 */
[----:B------:R4:W-:Y:S04]  /*15210*/  STS [R8+0x4400], R27 ;  /* 0x0044001b08007388 */ /* 0x0009e80000000800 */
[----:B------:R5:W-:Y:S04]  /*15220*/  STS [R7+0x4000], R26 ;  /* 0x0040001a07007388 */ /* 0x000be80000000800 */
[----:B------:R-:W-:Y:S04]  /*15230*/  STS [R7+0x4400], R45 ;  /* 0x0044002d07007388 */ /* 0x000fe80000000800 */
[----:B------:R-:W-:Y:S04]  /*15240*/  STS [R8+0x6000], R47 ;  /* 0x0060002f08007388 */ /* 0x000fe80000000800 */
[----:B------:R1:W-:Y:S04]  /*15250*/  STS [R8+0x6400], R46 ;  /* 0x0064002e08007388 */ /* 0x0003e80000000800 */
[----:B------:R-:W-:Y:S01]  /*15260*/  STS [R7+0x6000], R44 ;  /* 0x0060002c07007388 */ /* 0x000fe20000000800 */
[----:B--2---:R-:W-:-:S03]  /*15270*/  @P4 IMAD R18, R20, R32, RZ ;  /* 0x0000002014124224 */ /* 0x004fc600078e02ff */
[----:B------:R2:W-:Y:S01]  /*15280*/  STS [R7+0x6400], R43 ;  /* 0x0064002b07007388 */ /* 0x0005e20000000800 */
[----:B----4-:R-:W4:Y:S03]  /*15290*/  LDC.U8 R27, c[0x0][0x548] ;  /* 0x00015200ff1b7b82 */ /* 0x010f260000000000 */
[----:B------:R3:W-:Y:S01]  /*152a0*/  STS [R3+0x4000], R42 ;  /* 0x0040002a03007388 */ /* 0x0007e20000000800 */
[----:B-----5:R-:W-:-:S03]  /*152b0*/  MOV R26, 0x7f800000 ;  /* 0x7f800000001a7802 */ /* 0x020fc60000000f00 */
[----:B------:R4:W-:Y:S04]  /*152c0*/  STS [R3+0x4400], R41 ;  /* 0x0044002903007388 */ /* 0x0009e80000000800 */
[----:B------:R4:W-:Y:S04]  /*152d0*/  STS [R6+0x4000], R40 ;  /* 0x0040002806007388 */ /* 0x0009e80000000800 */
[----:B------:R4:W-:Y:S01]  /*152e0*/  STS [R6+0x4400], R39 ;  /* 0x0044002706007388 */ /* 0x0009e20000000800 */
[----:B-1----:R-:W-:Y:S01]  /*152f0*/  F2FP.BF16.F32.PACK_AB R8, R125, R124 ;  /* 0x0000007c7d08723e */ /* 0x002fe200000010ff */
[----:B--2---:R-:W-:Y:S01]  /*15300*/  @P5 FMUL.FTZ R7, R9, 0.69314718246459960938 ;  /* 0x3f31721809075820 */ /* 0x004fe20000410000 */
[----:B------:R-:W-:-:S03]  /*15310*/  F2FP.BF16.F32.PACK_AB R9, R131, R130 ;  /* 0x000000828309723e */ /* 0x000fc600000010ff */
[----:B---3--:R-:W-:Y:S01]  /*15320*/  @P5 FFMA.FTZ R26, R135, R17, R7 ;  /* 0x00000011871a5223 */ /* 0x008fe20000010007 */
[----:B------:R-:W-:Y:S01]  /*15330*/  @P4 MOV R17, 0x1 ;  /* 0x0000000100114802 */ /* 0x000fe20000000f00 */
[----:B------:R-:W1:Y:S01]  /*15340*/  @P4 LDC R7, c[0x0][0x430] ;  /* 0x00010c00ff074b82 */ /* 0x000e620000000800 */
[----:B------:R-:W-:Y:S05]  /*15350*/  @P4 BRA `(.L_x_1404) ;  /* 0x0000000000204947 */ /* 0x000fea0003800000 */
[----:B----4-:R-:W-:Y:S01]  /*15360*/  ISETP.NE.AND P5, PT, R27, RZ, PT ;  /* 0x000000ff1b00720c */ /* 0x010fe20003fa5270 */
[----:B------:R-:W2:-:S12]  /*15370*/  LDC R20, c[0x0][0x3e0] ;  /* 0x0000f800ff147b82 */ /* 0x000e980000000800 */
[----:B------:R-:W2:Y:S01]  /*15380*/  @P5 LDC R17, c[0x0][0x454] ;  /* 0x00011500ff115b82 */ /* 0x000ea20000000800 */
[----:B-1----:R-:W-:Y:S02]  /*15390*/  @P5 MOV R7, 0x1 ;  /* 0x0000000100075802 */ /* 0x002fe40000000f00 */
[----:B------:R-:W-:-:S05]  /*153a0*/  @!P5 MOV R7, 0x1 ;  /* 0x000000010007d802 */ /* 0x000fca0000000f00 */
[----:B------:R-:W3:Y:S01]  /*153b0*/  @P5 LDC R18, c[0x0][0x454] ;  /* 0x00011500ff125b82 */ /* 0x000ee20000000800 */
[-C--:B--2---:R-:W-:Y:S02]  /*153c0*/  @P5 IMAD R17, R17, R20.reuse, RZ ;  /* 0x0000001411115224 */ /* 0x084fe400078e02ff */
[----:B------:R-:W-:-:S07]  /*153d0*/  @!P5 IMAD R17, R32, R20, RZ ;  /* 0x000000142011d224 */ /* 0x000fce00078e02ff */
.L_x_1404:
[----:B------:R-:W2:Y:S01]  /*153e0*/  LDL.LU R33, [R1+0x30] ;  /* 0x0000300001217983 */ /* 0x000ea20000300800 */
[----:B------:R-:W5:Y:S01]  /*153f0*/  @P3 LDC R21, c[0x0][0x458] ;  /* 0x00011600ff153b82 */ /* 0x000f620000000800 */
[----:B------:R-:W-:Y:S01]  /*15400*/  IMAD.MOV.U32 R25, RZ, RZ, 0x7f800000 ;  /* 0x7f800000ff197424 */ /* 0x000fe200078e00ff */
[----:B------:R-:W-:Y:S01]  /*15410*/  MOV R24, 0x7f800000 ;  /* 0x7f80000000187802 */ /* 0x000fe20000000f00 */
[----:B------:R-:W-:Y:S01]  /*15420*/  STS [R3+0x6000], R52 ;  /* 0x0060003403007388 */ /* 0x000fe20000000800 */
[----:B------:R-:W-:Y:S03]  /*15430*/  BSSY.RECONVERGENT B0, `(.L_x_1405) ;  /* 0x0000077000007945 */ /* 0x000fe60003800200 */
[----:B------:R4:W-:Y:S01]  /*15440*/  STS [R3+0x6400], R51 ;  /* 0x0064003303007388 */ /* 0x0009e20000000800 */
[----:B------:R-:W3:Y:S03]  /*15450*/  @P6 LDC R20, c[0x0][0x458] ;  /* 0x00011600ff146b82 */ /* 0x000ee60000000800 */
[----:B------:R-:W-:Y:S04]  /*15460*/  STS [R6+0x6000], R50 ;  /* 0x0060003206007388 */ /* 0x000fe80000000800 */
[----:B------:R1:W-:Y:S01]  /*15470*/  STS [R6+0x6400], R49 ;  /* 0x0064003106007388 */ /* 0x0003e20000000800 */
[----:B------:R-:W2:Y:S01]  /*15480*/  S2UR UR4, SR_CTAID.X ;  /* 0x00000000000479c3 */ /* 0x000ea20000002500 */
[----:B------:R-:W5:Y:S02]  /*15490*/  S2R R34, SR_CTAID.Y ;  /* 0x0000000000227919 */ /* 0x000f640000002600 */
[----:B------:R-:W-:Y:S04]  /*154a0*/  STS [R0+0x4000], R48 ;  /* 0x0040003000007388 */ /* 0x000fe80000000800 */
[----:B------:R-:W-:Y:S04]  /*154b0*/  STS [R0+0x4400], R55 ;  /* 0x0044003700007388 */ /* 0x000fe80000000800 */
[----:B------:R-:W-:Y:S01]  /*154c0*/  STS [R5+0x4000], R54 ;  /* 0x0040003605007388 */ /* 0x000fe20000000800 */
[----:B----4-:R-:W-:Y:S03]  /*154d0*/  @P3 MUFU.LG2 R3, R137 ;  /* 0x0000008900033308 */ /* 0x010fe60000000c00 */
[----:B------:R-:W-:Y:S04]  /*154e0*/  STS [R5+0x4400], R53 ;  /* 0x0044003505007388 */ /* 0x000fe80000000800 */
[----:B------:R-:W-:Y:S01]  /*154f0*/  STS [R0+0x6000], R56 ;  /* 0x0060003800007388 */ /* 0x000fe20000000800 */
[----:B-1----:R-:W1:Y:S03]  /*15500*/  @P6 MUFU.LG2 R6, R138 ;  /* 0x0000008a00066308 */ /* 0x002e660000000c00 */
[----:B------:R1:W-:Y:S04]  /*15510*/  STS [R0+0x6400], R57 ;  /* 0x0064003900007388 */ /* 0x0003e80000000800 */
[----:B------:R-:W-:Y:S04]  /*15520*/  STS [R5+0x6000], R16 ;  /* 0x0060001005007388 */ /* 0x000fe80000000800 */
[----:B------:R-:W-:Y:S04]  /*15530*/  STS [R5+0x6400], R15 ;  /* 0x0064000f05007388 */ /* 0x000fe80000000800 */
[----:B------:R-:W-:Y:S04]  /*15540*/  STS [R2+0x4000], R14 ;  /* 0x0040000e02007388 */ /* 0x000fe80000000800 */
[----:B------:R-:W-:Y:S04]  /*15550*/  STS [R2+0x4400], R13 ;  /* 0x0044000d02007388 */ /* 0x000fe80000000800 */
[----:B------:R4:W-:Y:S04]  /*15560*/  STS [R4+0x4000], R10 ;  /* 0x0040000a04007388 */ /* 0x0009e80000000800 */
[----:B------:R4:W-:Y:S01]  /*15570*/  STS [R4+0x4400], R9 ;  /* 0x0044000904007388 */ /* 0x0009e20000000800 */
[----:B-1----:R-:W-:-:S03]  /*15580*/  @P6 FMUL.FTZ R0, R6, 0.69314718246459960938 ;  /* 0x3f31721806006820 */ /* 0x002fc60000410000 */
[----:B------:R-:W-:Y:S01]  /*15590*/  STS [R2+0x6000], R12 ;  /* 0x0060000c02007388 */ /* 0x000fe20000000800 */
[----:B---3--:R-:W-:Y:S01]  /*155a0*/  @P6 FFMA.FTZ R24, R133, R20, R0 ;  /* 0x0000001485186223 */ /* 0x008fe20000010000 */
[----:B------:R-:W-:Y:S01]  /*155b0*/  ISETP.NE.AND P6, PT, R27, RZ, !P4 ;  /* 0x000000ff1b00720c */ /* 0x000fe200067c5270 */
[----:B------:R-:W-:Y:S01]  /*155c0*/  VIADD R0, R141, 0x30 ;  /* 0x000000308d007836 */ /* 0x000fe20000000000 */
[----:B------:R1:W-:Y:S01]  /*155d0*/  STS [R2+0x6400], R11 ;  /* 0x0064000b02007388 */ /* 0x0003e20000000800 */
[----:B------:R-:W-:-:S03]  /*155e0*/  MOV R20, 0x7f800000 ;  /* 0x7f80000000147802 */ /* 0x000fc60000000f00 */
[----:B------:R3:W-:Y:S01]  /*155f0*/  STS [R4+0x6000], R8 ;  /* 0x0060000804007388 */ /* 0x0007e20000000800 */
[----:B------:R-:W-:Y:S01]  /*15600*/  ISETP.GE.AND P4, PT, R0, R142, PT ;  /* 0x0000008e0000720c */ /* 0x000fe20003f86270 */
[----:B------:R-:W-:Y:S02]  /*15610*/  IMAD R0, R18, UR5, RZ ;  /* 0x0000000512007c24 */ /* 0x000fe4000f8e02ff */
[----:B------:R2:W-:Y:S03]  /*15620*/  STS [R4+0x6400], R19 ;  /* 0x0064001304007388 */ /* 0x0005e60000000800 */
[----:B-----5:R-:W-:Y:S01]  /*15630*/  @!P6 IMAD R0, R34, R17, R0 ;  /* 0x000000112200e224 */ /* 0x020fe200078e0200 */
[----:B------:R-:W-:Y:S01]  /*15640*/  BAR.SYNC.DEFER_BLOCKING 0x0 ;  /* 0x0000000000007b1d */ /* 0x000fe20000010000 */
[----:B----4-:R-:W-:-:S07]  /*15650*/  VIADD R10, R141, 0x40 ;  /* 0x000000408d0a7836 */ /* 0x010fce0000000000 */
[----:B------:R-:W4:Y:S01]  /*15660*/  @P2 LDC R9, c[0x0][0x458] ;  /* 0x00011600ff092b82 */ /* 0x000f220000000800 */
[----:B-1----:R-:W-:Y:S01]  /*15670*/  @P3 FMUL.FTZ R2, R3, 0.69314718246459960938 ;  /* 0x3f31721803023820 */ /* 0x002fe20000410000 */
[----:B---3--:R-:W1:Y:S03]  /*15680*/  @P2 MUFU.LG2 R8, R139 ;  /* 0x0000008b00082308 */ /* 0x008e660000000c00 */
[----:B------:R-:W-:Y:S01]  /*15690*/  @P3 FFMA.FTZ R25, R134, R21, R2 ;  /* 0x0000001586193223 */ /* 0x000fe20000010002 */
[----:B------:R-:W3:Y:S01]  /*156a0*/  LDS.128 R28, [R226+0x3800] ;  /* 0x00380000e21c7984 */ /* 0x000ee20000000c00 */
[C---:B--2---:R-:W-:Y:S02]  /*156b0*/  ISETP.NE.AND P5, PT, R33.reuse, -0x1, PT ;  /* 0xffffffff2100780c */ /* 0x044fe40003fa5270 */
[----:B------:R-:W-:-:S11]  /*156c0*/  ISETP.NE.AND P3, PT, R33, -0x1, PT ;  /* 0xffffffff2100780c */ /* 0x000fd60003f65270 */
[----:B------:R-:W2:Y:S08]  /*156d0*/  @!P5 LDC.64 R22, c[0x0][0x400] ;  /* 0x00010000ff16db82 */ /* 0x000eb00000000a00 */
[----:B------:R-:W5:Y:S01]  /*156e0*/  @P5 LDC.64 R14, c[0x0][0x408] ;  /* 0x00010200ff0e5b82 */ /* 0x000f620000000a00 */
[----:B--2---:R-:W-:-:S04]  /*156f0*/  @!P5 IMAD.WIDE.U32 R4, R34, R22, RZ ;  /* 0x000000162204d225 */ /* 0x004fc800078e00ff */
[----:B------:R-:W-:Y:S02]  /*15700*/  @!P5 IMAD R6, R34, R23, R5 ;  /* 0x000000172206d224 */ /* 0x000fe400078e0205 */
[----:B-1----:R-:W-:Y:S01]  /*15710*/  @P2 FMUL.FTZ R5, R8, 0.69314718246459960938 ;  /* 0x3f31721808052820 */ /* 0x002fe20000410000 */
[----:B------:R-:W-:Y:S01]  /*15720*/  IMAD R8, R7, UR4, RZ ;  /* 0x0000000407087c24 */ /* 0x000fe2000f8e02ff */
[----:B------:R-:W1:Y:S01]  /*15730*/  LDC.64 R22, c[0x0][0x410] ;  /* 0x00010400ff167b82 */ /* 0x000e620000000a00 */
[----:B-----5:R-:W-:-:S04]  /*15740*/  @P5 IMAD.WIDE.U32 R2, R33, R14, RZ ;  /* 0x0000000e21025225 */ /* 0x020fc800078e00ff */
[----:B----4-:R-:W-:Y:S01]  /*15750*/  @P2 FFMA.FTZ R20, R136, R9, R5 ;  /* 0x0000000988142223 */ /* 0x010fe20000010005 */
[----:B------:R-:W-:Y:S01]  /*15760*/  SHF.L.U32 R9, R8, 0x7, RZ ;  /* 0x0000000708097819 */ /* 0x000fe200000006ff */
[----:B------:R-:W-:Y:S02]  /*15770*/  @P5 IMAD R6, R33, R15, R3 ;  /* 0x0000000f21065224 */ /* 0x000fe400078e0203 */
[----:B------:R-:W-:Y:S02]  /*15780*/  @!P3 IMAD R33, R34, R32, RZ ;  /* 0x000000202221b224 */ /* 0x000fe400078e02ff */
[----:B------:R-:W-:Y:S01]  /*15790*/  @!P5 IMAD.MOV.U32 R3, RZ, RZ, R4 ;  /* 0x000000ffff03d224 */ /* 0x000fe200078e0004 */
[----:B------:R-:W-:Y:S01]  /*157a0*/  @P5 MOV R3, R2 ;  /* 0x0000000200035202 */ /* 0x000fe20000000f00 */
[----:B------:R-:W-:Y:S01]  /*157b0*/  VIADD R2, R141, 0x50 ;  /* 0x000000508d027836 */ /* 0x000fe20000000000 */
[----:B------:R-:W-:Y:S01]  /*157c0*/  SHF.R.S32.HI R4, RZ, 0x1f, R33 ;  /* 0x0000001fff047819 */ /* 0x000fe20000011421 */
[----:B------:R2:W-:Y:S01]  /*157d0*/  @!P3 STL [R1+0x30], R33 ;  /* 0x000030210100b387 */ /* 0x0005e20000100800 */
[----:B------:R-:W-:-:S02]  /*157e0*/  SEL R5, R33, RZ, P6 ;  /* 0x000000ff21057207 */ /* 0x000fc40003000000 */
[----:B------:R-:W-:Y:S02]  /*157f0*/  SEL R8, R4, RZ, P6 ;  /* 0x000000ff04087207 */ /* 0x000fe40003000000 */
[--C-:B------:R-:W-:Y:S02]  /*15800*/  IADD3 R5, P6, P2, R9, R5, R0.reuse ;  /* 0x0000000509057210 */ /* 0x100fe40007ade000 */
[----:B------:R-:W-:Y:S02]  /*15810*/  SHF.R.S32.HI R0, RZ, 0x1f, R0 ;  /* 0x0000001fff007819 */ /* 0x000fe40000011400 */
[----:B------:R-:W-:Y:S02]  /*15820*/  SHF.R.S32.HI R4, RZ, 0x1f, R9 ;  /* 0x0000001fff047819 */ /* 0x000fe40000011409 */
[----:B------:R-:W-:Y:S02]  /*15830*/  ISETP.GE.AND P3, PT, R10, R142, PT ;  /* 0x0000008e0a00720c */ /* 0x000fe40003f66270 */
[----:B------:R-:W-:-:S02]  /*15840*/  IADD3.X R4, PT, PT, R4, R8, R0, P6, P2 ;  /* 0x0000000804047210 */ /* 0x000fc400037e4400 */
[C---:B------:R-:W-:Y:S02]  /*15850*/  LOP3.LUT P6, RZ, R143.reuse, 0x3, RZ, 0xc0, !PT ;  /* 0x000000038fff7812 */ /* 0x040fe400078cc0ff */
[----:B------:R-:W-:Y:S02]  /*15860*/  ISETP.GE.AND P2, PT, R2, R142, PT ;  /* 0x0000008e0200720c */ /* 0x000fe40003f46270 */
[----:B--2---:R-:W-:-:S04]  /*15870*/  SHF.L.U32 R33, R143, 0x3, RZ ;  /* 0x000000038f217819 */ /* 0x004fc800000006ff */
[----:B------:R-:W-:-:S04]  /*15880*/  LOP3.LUT R33, R33, 0x38, RZ, 0xc0, !PT ;  /* 0x0000003821217812 */ /* 0x000fc800078ec0ff */
[----:B------:R-:W-:-:S05]  /*15890*/  IADD3 R14, P5, PT, R33, R3, RZ ;  /* 0x00000003210e7210 */ /* 0x000fca0007fbe0ff */
[----:B------:R-:W-:Y:S01]  /*158a0*/  IMAD.X R15, RZ, RZ, R6, P5 ;  /* 0x000000ffff0f7224 */ /* 0x000fe200028e0606 */
[----:B-1-3--:R-:W-:Y:S07]  /*158b0*/  @P6 BRA `(.L_x_1406) ;  /* 0x0000000000b86947 */ /* 0x00afee0003800000 */
        /* <DEDUP_REMOVED lines=24> */
[----:B------:R-:W1:Y:S01]  /*15a40*/  @!P1 LDC.64 R2, c[0x0][0x420] ;  /* 0x00010800ff029b82 */ /* 0x000e620000000a00 */
[----:B------:R-:W-:-:S04]  /*15a50*/  @!P6 IADD3 R11, P5, PT, R0, R5, RZ ;  /* 0x00000005000be210 */ /* 0x000fc80007fbe0ff */
[----:B------:R-:W-:Y:S02]  /*15a60*/  @!P6 LEA.HI.X.SX32 R0, R0, R4, 0x1, P5 ;  /* 0x000000040000e211 */ /* 0x000fe400028f0eff */
        /* <DEDUP_REMOVED lines=19> */
.L_x_1406:
[----:B------:R-:W-:Y:S05]  /*15ba0*/  BSYNC.RECONVERGENT B0 ;  /* 0x0000000000007941 */ /* 0x000fea0003800200 */
.L_x_1405:
[----:B------:R-:W-:Y:S01]  /*15bb0*/  IMAD.WIDE.U32 R16, R22, UR5, R14 ;  /* 0x0000000516107c25 */ /* 0x000fe2000f8e000e */
[----:B--2---:R1:W2:Y:S01]  /*15bc0*/  LDS.128 R8, [R226+0x4000] ;  /* 0x00400000e2087984 */ /* 0x0042a20000000c00 */
[----:B------:R-:W3:Y:S01]  /*15bd0*/  S2UR UR11, SR_CTAID.X ;  /* 0x00000000000b79c3 */ /* 0x000ee20000002500 */
[----:B------:R-:W-:Y:S01]  /*15be0*/  ISETP.GE.AND P5, PT, R141, R142, PT ;  /* 0x0000008e8d00720c */ /* 0x000fe20003fa6270 */
[----:B------:R-:W-:Y:S01]  /*15bf0*/  BSSY.RECONVERGENT B0, `(.L_x_1407) ;  /* 0x0000017000007945 */ /* 0x000fe20003800200 */
[----:B------:R1:W4:Y:S01]  /*15c00*/  LDS.128 R12, [R226] ;  /* 0x00000000e20c7984 */ /* 0x0003220000000c00 */
[----:B------:R-:W-:Y:S01]  /*15c10*/  SHF.R.U32.HI R21, RZ, 0x3, R143 ;  /* 0x00000003ff157819 */ /* 0x000fe2000001168f */
[----:B------:R-:W-:Y:S01]  /*15c20*/  IMAD R7, R23, UR5, R17 ;  /* 0x0000000517077c24 */ /* 0x000fe2000f8e0211 */
[----:B------:R-:W-:Y:S01]  /*15c30*/  LOP3.LUT R20, R33, 0x40, RZ, 0xfc, !PT ;  /* 0x0000004021147812 */ /* 0x000fe200078efcff */
[----:B------:R-:W-:Y:S01]  /*15c40*/  VIADD R18, R141, 0x60 ;  /* 0x000000608d127836 */ /* 0x000fe20000000000 */
[----:B---3--:R-:W-:-:S06]  /*15c50*/  USHF.L.U32 UR9, UR11, 0x7, URZ ;  /* 0x000000070b097899 */ /* 0x008fcc00080006ff */
[----:B------:R-:W-:Y:S01]  /*15c60*/  LOP3.LUT R21, R21, UR9, RZ, 0xfc, !PT ;  /* 0x0000000915157c12 */ /* 0x000fe2000f8efcff */
[----:B-1----:R-:W-:Y:S06]  /*15c70*/  @P5 BRA `(.L_x_1408) ;  /* 0x0000000000385947 */ /* 0x002fec0003800000 */
[----:B------:R-:W1:Y:S01]  /*15c80*/  LDC.64 R2, c[0x0][0x408] ;  /* 0x00010200ff027b82 */ /* 0x000e620000000a00 */
[----:B------:R-:W3:Y:S01]  /*15c90*/  LDCU.64 UR4, c[0x0][0x3f0] ;  /* 0x00007e00ff0477ac */ /* 0x000ee20008000a00 */
[----:B------:R-:W-:Y:S01]  /*15ca0*/  IMAD.MOV.U32 R6, RZ, RZ, R16 ;  /* 0x000000ffff067224 */ /* 0x000fe200078e0010 */
[----:B------:R-:W5:Y:S02]  /*15cb0*/  LDCU UR6, c[0x0][0x440] ;  /* 0x00008800ff0677ac */ /* 0x000f640008000800 */
[----:B-----5:R-:W-:Y:S01]  /*15cc0*/  ISETP.GE.AND P6, PT, R33, UR6, PT ;  /* 0x0000000621007c0c */ /* 0x020fe2000bfc6270 */
[----:B-1----:R-:W-:Y:S02]  /*15cd0*/  IMAD R0, R2, UR10, RZ ;  /* 0x0000000a02007c24 */ /* 0x002fe4000f8e02ff */
[----:B------:R-:W-:-:S04]  /*15ce0*/  IMAD.WIDE.U32 R4, R21, R2, R6 ;  /* 0x0000000215047225 */ /* 0x000fc800078e0006 */
[----:B------:R-:W-:Y:S01]  /*15cf0*/  IMAD R3, R21, R3, R0 ;  /* 0x0000000315037224 */ /* 0x000fe200078e0200 */
[----:B---3--:R-:W-:-:S04]  /*15d00*/  LEA R2, P5, R4, UR4, 0x1 ;  /* 0x0000000404027c11 */ /* 0x008fc8000f8a08ff */
[----:B------:R-:W-:-:S04]  /*15d10*/  IADD3 R3, PT, PT, R5, R3, RZ ;  /* 0x0000000305037210 */ /* 0x000fc80007ffe0ff */
[----:B------:R-:W-:Y:S02]  /*15d20*/  LEA.HI.X R3, R4, UR5, R3, 0x1, P5 ;  /* 0x0000000504037c11 */ /* 0x000fe4000a8f0c03 */
[----:B------:R-:W-:-:S03]  /*15d30*/  ISETP.GE.AND P5, PT, R20, UR6, PT ;  /* 0x0000000614007c0c */ /* 0x000fc6000bfa6270 */
[----:B----4-:R1:W-:Y:S10]  /*15d40*/  @!P6 STG.E.128 desc[UR18][R2.64], R12 ;  /* 0x0000000c0200e986 */ /* 0x0103f4000c101d12 */
[----:B--2---:R1:W-:Y:S02]  /*15d50*/  @!P5 STG.E.128 desc[UR18][R2.64+0x80], R8 ;  /* 0x000080080200d986 */ /* 0x0043e4000c101d12 */
.L_x_1408:
[----:B------:R-:W-:Y:S05]  /*15d60*/  BSYNC.RECONVERGENT B0 ;  /* 0x0000000000007941 */ /* 0x000fea0003800200 */
.L_x_1407:
[----:B-1--4-:R1:W3:Y:S01]  /*15d70*/  LDS.128 R12, [R226+0x800] ;  /* 0x00080000e20c7984 */ /* 0x0122e20000000c00 */
[----:B------:R-:W-:Y:S01]  /*15d80*/  BSSY.RECONVERGENT B0, `(.L_x_1409) ;  /* 0x0000016000007945 */ /* 0x000fe20003800200 */
[----:B------:R-:W-:Y:S02]  /*15d90*/  ISETP.GE.AND P5, PT, R18, R142, PT ;  /* 0x0000008e1200720c */ /* 0x000fe40003fa6270 */
[----:B--2---:R1:W2:Y:S01]  /*15da0*/  LDS.128 R8, [R226+0x4800] ;  /* 0x00480000e2087984 */ /* 0x0042a20000000c00 */
[----:B------:R-:W-:Y:S01]  /*15db0*/  IADD3 R19, PT, PT, R141, 0x70, RZ ;  /* 0x000000708d137810 */ /* 0x000fe20007ffe0ff */
[----:B------:R-:W-:Y:S09]  /*15dc0*/  @P1 BRA `(.L_x_1410) ;  /* 0x0000000000441947 */ /* 0x000ff20003800000 */
[----:B------:R-:W4:Y:S01]  /*15dd0*/  LDCU.64 UR6, c[0x0][0x408] ;  /* 0x00008100ff0677ac */ /* 0x000f220008000a00 */
[----:B------:R-:W-:Y:S02]  /*15de0*/  IADD3 R0, P1, PT, R21, 0x10, RZ ;  /* 0x0000001015007810 */ /* 0x000fe40007f3e0ff */
[----:B------:R-:W-:Y:S01]  /*15df0*/  MOV R3, R7 ;  /* 0x0000000700037202 */ /* 0x000fe20000000f00 */
[----:B------:R-:W5:Y:S02]  /*15e00*/  LDCU.64 UR4, c[0x0][0x3f0] ;  /* 0x00007e00ff0477ac */ /* 0x000f640008000a00 */
[----:B------:R-:W-:Y:S01]  /*15e10*/  IMAD.X R2, RZ, RZ, UR10, P1 ;  /* 0x0000000aff027e24 */ /* 0x000fe200088e06ff */
[----:B------:R-:W1:Y:S03]  /*15e20*/  LDCU UR8, c[0x0][0x440] ;  /* 0x00008800ff0877ac */ /* 0x000e660008000800 */
[----:B----4-:R-:W-:-:S02]  /*15e30*/  IMAD R18, R2, UR6, RZ ;  /* 0x0000000602127c24 */ /* 0x010fc4000f8e02ff */
[----:B------:R-:W-:-:S04]  /*15e40*/  IMAD.MOV.U32 R2, RZ, RZ, R16 ;  /* 0x000000ffff027224 */ /* 0x000fc800078e0010 */
[----:B------:R-:W-:Y:S01]  /*15e50*/  IMAD.WIDE.U32 R4, R0, UR6, R2 ;  /* 0x0000000600047c25 */ /* 0x000fe2000f8e0002 */
[----:B-1----:R-:W-:-:S03]  /*15e60*/  ISETP.GE.AND P6, PT, R33, UR8, PT ;  /* 0x0000000821007c0c */ /* 0x002fc6000bfc6270 */
[----:B------:R-:W-:Y:S01]  /*15e70*/  IMAD R0, R0, UR7, R18 ;  /* 0x0000000700007c24 */ /* 0x000fe2000f8e0212 */
[----:B-----5:R-:W-:-:S03]  /*15e80*/  LEA R2, P1, R4, UR4, 0x1 ;  /* 0x0000000404027c11 */ /* 0x020fc6000f8208ff */
[----:B------:R-:W-:-:S05]  /*15e90*/  IMAD.IADD R0, R5, 0x1, R0 ;  /* 0x0000000105007824 */ /* 0x000fca00078e0200 */
[----:B------:R-:W-:Y:S02]  /*15ea0*/  LEA.HI.X R3, R4, UR5, R0, 0x1, P1 ;  /* 0x0000000504037c11 */ /* 0x000fe400088f0c00 */
[----:B------:R-:W-:-:S03]  /*15eb0*/  ISETP.GE.AND P1, PT, R20, UR8, PT ;  /* 0x0000000814007c0c */ /* 0x000fc6000bf26270 */
[----:B---3--:R4:W-:Y:S10]  /*15ec0*/  @!P6 STG.E.128 desc[UR18][R2.64], R12 ;  /* 0x0000000c0200e986 */ /* 0x0089f4000c101d12 */
[----:B--2---:R4:W-:Y:S02]  /*15ed0*/  @!P1 STG.E.128 desc[UR18][R2.64+0x80], R8 ;  /* 0x0000800802009986 */ /* 0x0049e4000c101d12 */
.L_x_1410:
[----:B------:R-:W-:Y:S05]  /*15ee0*/  BSYNC.RECONVERGENT B0 ;  /* 0x0000000000007941 */ /* 0x000fea0003800200 */
.L_x_1409:
[----:B---34-:R3:W4:Y:S01]  /*15ef0*/  LDS.128 R12, [R226+0x1000] ;  /* 0x00100000e20c7984 */ /* 0x0187220000000c00 */
[----:B------:R-:W-:Y:S01]  /*15f00*/  BSSY.RECONVERGENT B0, `(.L_x_1411) ;  /* 0x0000015000007945 */ /* 0x000fe20003800200 */
[----:B------:R-:W-:Y:S02]  /*15f10*/  ISETP.GE.AND P1, PT, R19, R142, PT ;  /* 0x0000008e1300720c */ /* 0x000fe40003f26270 */
[----:B--2---:R3:W2:Y:S01]  /*15f20*/  LDS.128 R8, [R226+0x5000] ;  /* 0x00500000e2087984 */ /* 0x0046a20000000c00 */
[----:B------:R-:W-:Y:S05]  /*15f30*/  @P0 BRA `(.L_x_1412) ;  /* 0x0000000000440947 */ /* 0x000fea0003800000 */
[----:B------:R-:W5:Y:S01]  /*15f40*/  LDCU.64 UR6, c[0x0][0x408] ;  /* 0x00008100ff0677ac */ /* 0x000f620008000a00 */
[----:B------:R-:W-:Y:S02]  /*15f50*/  IADD3 R0, P0, PT, R21, 0x20, RZ ;  /* 0x0000002015007810 */ /* 0x000fe40007f1e0ff */
[----:B------:R-:W-:Y:S01]  /*15f60*/  MOV R3, R7 ;  /* 0x0000000700037202 */ /* 0x000fe20000000f00 */
[----:B------:R-:W1:Y:S02]  /*15f70*/  LDCU.64 UR4, c[0x0][0x3f0] ;  /* 0x00007e00ff0477ac */ /* 0x000e640008000a00 */
[----:B------:R-:W-:Y:S01]  /*15f80*/  IMAD.X R2, RZ, RZ, UR10, P0 ;  /* 0x0000000aff027e24 */ /* 0x000fe200080e06ff */
[----:B------:R-:W3:Y:S03]  /*15f90*/  LDCU UR8, c[0x0][0x440] ;  /* 0x00008800ff0877ac */ /* 0x000ee60008000800 */
[----:B-----5:R-:W-:-:S02]  /*15fa0*/  IMAD R18, R2, UR6, RZ ;  /* 0x0000000602127c24 */ /* 0x020fc4000f8e02ff */
[----:B------:R-:W-:-:S04]  /*15fb0*/  IMAD.MOV.U32 R2, RZ, RZ, R16 ;  /* 0x000000ffff027224 */ /* 0x000fc800078e0010 */
[----:B------:R-:W-:Y:S01]  /*15fc0*/  IMAD.WIDE.U32 R4, R0, UR6, R2 ;  /* 0x0000000600047c25 */ /* 0x000fe2000f8e0002 */
[----:B---3--:R-:W-:-:S03]  /*15fd0*/  ISETP.GE.AND P6, PT, R33, UR8, PT ;  /* 0x0000000821007c0c */ /* 0x008fc6000bfc6270 */
[----:B------:R-:W-:Y:S01]  /*15fe0*/  IMAD R0, R0, UR7, R18 ;  /* 0x0000000700007c24 */ /* 0x000fe2000f8e0212 */
[----:B-1----:R-:W-:-:S03]  /*15ff0*/  LEA R2, P0, R4, UR4, 0x1 ;  /* 0x0000000404027c11 */ /* 0x002fc6000f8008ff */
[----:B------:R-:W-:-:S05]  /*16000*/  IMAD.IADD R0, R5, 0x1, R0 ;  /* 0x0000000105007824 */ /* 0x000fca00078e0200 */
[----:B------:R-:W-:Y:S02]  /*16010*/  LEA.HI.X R3, R4, UR5, R0, 0x1, P0 ;  /* 0x0000000504037c11 */ /* 0x000fe400080f0c00 */
[----:B------:R-:W-:-:S03]  /*16020*/  ISETP.GE.AND P0, PT, R20, UR8, PT ;  /* 0x0000000814007c0c */ /* 0x000fc6000bf06270 */
[----:B----4-:R1:W-:Y:S10]  /*16030*/  @!P6 STG.E.128 desc[UR18][R2.64], R12 ;  /* 0x0000000c0200e986 */ /* 0x0103f4000c101d12 */
[----:B--2---:R1:W-:Y:S02]  /*16040*/  @!P0 STG.E.128 desc[UR18][R2.64+0x80], R8 ;  /* 0x0000800802008986 */ /* 0x0043e4000c101d12 */
.L_x_1412:
[----:B------:R-:W-:Y:S05]  /*16050*/  BSYNC.RECONVERGENT B0 ;  /* 0x0000000000007941 */ /* 0x000fea0003800200 */
.L_x_1411:
[----:B-1--4-:R1:W4:Y:S01]  /*16060*/  LDS.128 R12, [R226+0x1800] ;  /* 0x00180000e20c7984 */ /* 0x0123220000000c00 */
[----:B------:R-:W-:Y:S03]  /*16070*/  BSSY.RECONVERGENT B0, `(.L_x_1413) ;  /* 0x0000014000007945 */ /* 0x000fe60003800200 */
[----:B--2---:R1:W2:Y:S01]  /*16080*/  LDS.128 R8, [R226+0x5800] ;  /* 0x00580000e2087984 */ /* 0x0042a20000000c00 */
[----:B------:R-:W-:Y:S05]  /*16090*/  @P4 BRA `(.L_x_1414) ;  /* 0x0000000000444947 */ /* 0x000fea0003800000 */
[----:B------:R-:W5:Y:S01]  /*160a0*/  LDCU.64 UR6, c[0x0][0x408] ;  /* 0x00008100ff0677ac */ /* 0x000f620008000a00 */
[----:B------:R-:W-:Y:S02]  /*160b0*/  IADD3 R0, P0, PT, R21, 0x30, RZ ;  /* 0x0000003015007810 */ /* 0x000fe40007f1e0ff */
[----:B------:R-:W-:Y:S01]  /*160c0*/  MOV R3, R7 ;  /* 0x0000000700037202 */ /* 0x000fe20000000f00 */
[----:B------:R-:W3:Y:S02]  /*160d0*/  LDCU UR8, c[0x0][0x440] ;  /* 0x00008800ff0877ac */ /* 0x000ee40008000800 */
[----:B------:R-:W-:Y:S01]  /*160e0*/  IMAD.X R2, RZ, RZ, UR10, P0 ;  /* 0x0000000aff027e24 */ /* 0x000fe200080e06ff */
[----:B------:R-:W1:Y:S03]  /*160f0*/  LDCU.64 UR4, c[0x0][0x3f0] ;  /* 0x00007e00ff0477ac */ /* 0x000e660008000a00 */
[----:B-----5:R-:W-:-:S02]  /*16100*/  IMAD R18, R2, UR6, RZ ;  /* 0x0000000602127c24 */ /* 0x020fc4000f8e02ff */
[----:B------:R-:W-:Y:S01]  /*16110*/  IMAD.MOV.U32 R2, RZ, RZ, R16 ;  /* 0x000000ffff027224 */ /* 0x000fe200078e0010 */
[----:B---3--:R-:W-:-:S03]  /*16120*/  ISETP.GE.AND P4, PT, R33, UR8, PT ;  /* 0x0000000821007c0c */ /* 0x008fc6000bf86270 */
[----:B------:R-:W-:Y:S01]  /*16130*/  IMAD.WIDE.U32 R4, R0, UR6, R2 ;  /* 0x0000000600047c25 */ /* 0x000fe2000f8e0002 */
[----:B------:R-:W-:-:S03]  /*16140*/  ISETP.GE.AND P0, PT, R20, UR8, PT ;  /* 0x0000000814007c0c */ /* 0x000fc6000bf06270 */
[----:B------:R-:W-:Y:S01]  /*16150*/  IMAD R0, R0, UR7, R18 ;  /* 0x0000000700007c24 */ /* 0x000fe2000f8e0212 */
[----:B-1----:R-:W-:-:S03]  /*16160*/  LEA R2, P6, R4, UR4, 0x1 ;  /* 0x0000000404027c11 */ /* 0x002fc6000f8c08ff */
[----:B------:R-:W-:-:S05]  /*16170*/  IMAD.IADD R0, R5, 0x1, R0 ;  /* 0x0000000105007824 */ /* 0x000fca00078e0200 */
[----:B------:R-:W-:-:S05]  /*16180*/  LEA.HI.X R3, R4, UR5, R0, 0x1, P6 ;  /* 0x0000000504037c11 */ /* 0x000fca000b0f0c00 */
[----:B----4-:R1:W-:Y:S04]  /*16190*/  @!P4 STG.E.128 desc[UR18][R2.64], R12 ;  /* 0x0000000c0200c986 */ /* 0x0103e8000c101d12 */
[----:B--2---:R1:W-:Y:S02]  /*161a0*/  @!P0 STG.E.128 desc[UR18][R2.64+0x80], R8 ;  /* 0x0000800802008986 */ /* 0x0043e4000c101d12 */
.L_x_1414:
[----:B------:R-:W-:Y:S05]  /*161b0*/  BSYNC.RECONVERGENT B0 ;  /* 0x0000000000007941 */ /* 0x000fea0003800200 */
.L_x_1413:
        /* <DEDUP_REMOVED lines=21> */
.L_x_1416:
[----:B------:R-:W-:Y:S05]  /*16310*/  BSYNC.RECONVERGENT B0 ;  /* 0x0000000000007941 */ /* 0x000fea0003800200 */
.L_x_1415:
        /* <DEDUP_REMOVED lines=21> */
.L_x_1418:
[----:B------:R-:W-:Y:S05]  /*16470*/  BSYNC.RECONVERGENT B0 ;  /* 0x0000000000007941 */ /* 0x000fea0003800200 */
.L_x_1417:
        /* <DEDUP_REMOVED lines=21> */
.L_x_1420:
[----:B------:R-:W-:Y:S05]  /*165d0*/  BSYNC.RECONVERGENT B0 ;  /* 0x0000000000007941 */ /* 0x000fea0003800200 */
.L_x_1419:
[----:B------:R-:W-:Y:S05]  /*165e0*/  @P1 EXIT ;  /* 0x000000000000194d */ /* 0x000fea0003800000 */
[----:B------:R-:W5:Y:S01]  /*165f0*/  LDCU.64 UR6, c[0x0][0x408] ;  /* 0x00008100ff0677ac */ /* 0x000f620008000a00 */
[----:B-1-3--:R-:W1:Y:S01]  /*16600*/  LDS.128 R224, [R226+0x7800] ;  /* 0x00780000e2e07984 */ /* 0x00ae620000000c00 */
[----:B------:R-:W-:Y:S01]  /*16610*/  IADD3 R4, P0, PT, R21, 0x70, RZ ;  /* 0x0000007015047810 */ /* 0x000fe20007f1e0ff */
[----:B------:R-:W-:Y:S01]  /*16620*/  IMAD.MOV.U32 R2, RZ, RZ, R16 ;  /* 0x000000ffff027224 */ /* 0x000fe200078e0010 */
[----:B------:R-:W3:Y:S01]  /*16630*/  LDCU UR8, c[0x0][0x440] ;  /* 0x00008800ff0877ac */ /* 0x000ee20008000800 */
[----:B------:R-:W-:Y:S02]  /*16640*/  MOV R3, R7 ;  /* 0x0000000700037202 */ /* 0x000fe40000000f00 */
[----:B------:R-:W-:Y:S01]  /*16650*/  IMAD.X R0, RZ, RZ, UR10, P0 ;  /* 0x0000000aff007e24 */ /* 0x000fe200080e06ff */
[----:B------:R-:W4:Y:S03]  /*16660*/  LDCU.64 UR4, c[0x0][0x3f0] ;  /* 0x00007e00ff0477ac */ /* 0x000f260008000a00 */
[----:B-----5:R-:W-:-:S02]  /*16670*/  IMAD R0, R0, UR6, RZ ;  /* 0x0000000600007c24 */ /* 0x020fc4000f8e02ff */
[----:B------:R-:W-:Y:S01]  /*16680*/  IMAD.WIDE.U32 R6, R4, UR6, R2 ;  /* 0x0000000604067c25 */ /* 0x000fe2000f8e0002 */
[----:B---3--:R-:W-:-:S03]  /*16690*/  ISETP.GE.AND P1, PT, R33, UR8, PT ;  /* 0x0000000821007c0c */ /* 0x008fc6000bf26270 */
[----:B------:R-:W-:Y:S01]  /*166a0*/  IMAD R0, R4, UR7, R0 ;  /* 0x0000000704007c24 */ /* 0x000fe2000f8e0200 */
[----:B------:R-:W-:Y:S02]  /*166b0*/  ISETP.GE.AND P0, PT, R20, UR8, PT ;  /* 0x0000000814007c0c */ /* 0x000fe4000bf06270 */
[----:B----4-:R-:W-:Y:S01]  /*166c0*/  LEA R2, P2, R6, UR4, 0x1 ;  /* 0x0000000406027c11 */ /* 0x010fe2000f8408ff */
[----:B------:R-:W-:-:S05]  /*166d0*/  IMAD.IADD R0, R7, 0x1, R0 ;  /* 0x0000000107007824 */ /* 0x000fca00078e0200 */
[----:B------:R-:W-:-:S05]  /*166e0*/  LEA.HI.X R3, R6, UR5, R0, 0x1, P2 ;  /* 0x0000000506037c11 */ /* 0x000fca00090f0c00 */
[----:B------:R3:W-:Y:S01]  /*166f0*/  @!P1 STG.E.128 desc[UR18][R2.64], R28 ;  /* 0x0000001c02009986 */ /* 0x0007e2000c101d12 */
[----:B------:R-:W-:Y:S05]  /*16700*/  @P0 EXIT ;  /* 0x000000000000094d */ /* 0x000fea0003800000 */
[----:B-1----:R-:W-:Y:S01]  /*16710*/  STG.E.128 desc[UR18][R2.64+0x80], R224 ;  /* 0x000080e002007986 */ /* 0x002fe2000c101d12 */
[----:B------:R-:W-:Y:S05]  /*16720*/  EXIT ;  /* 0x000000000000794d */ /* 0x000fea0003800000 */
.L_x_1421:
        /* <DEDUP_REMOVED lines=13> */
.L_x_2858:


//--------------------- .text._ZN5flash16flash_fwd_kernelI23Flash_fwd_kernel_traitsILi128ELi128ELi32ELi4ELb0ELb0EN7cutlass10bfloat16_tE19Flash_kernel_traitsILi128ELi128ELi32ELi4ES3_EELb0ELb0ELb1ELb1ELb0ELb0ELb0ELb0EEEvNS_16Flash_fwd_paramsE --------------------------
	.section	.text._ZN5flash16flash_fwd_kernelI23Flash_fwd_kernel_traitsILi128ELi128ELi32ELi4ELb0ELb0EN7cutlass10bfloat16_tE19Flash_kernel_traitsILi128ELi128ELi32ELi4ES3_EELb0ELb0ELb1ELb1ELb0ELb0ELb0ELb0EEEvNS_16Flash_fwd_paramsE,"ax",@progbits
	.align	128
        .global         _ZN5flash16flash_fwd_kernelI23Flash_fwd_kernel_traitsILi128ELi128ELi32ELi4ELb0ELb0EN7cutlass10bfloat16_tE19Flash_kernel_traitsILi128ELi128ELi32ELi4ES3_EELb0ELb0ELb1ELb1ELb0ELb0ELb0ELb0EEEvNS_16Flash_fwd_paramsE
        .type           _ZN5flash16flash_fwd_kernelI23Flash_fwd_kernel_traitsILi128ELi128ELi32ELi4ELb0ELb0EN7cutlass10bfloat16_tE19Flash_kernel_traitsILi128ELi128ELi32ELi4ES3_EELb0ELb0ELb1ELb1ELb0ELb0ELb0ELb0EEEvNS_16Flash_fwd_paramsE,@function
        .size           _ZN5flash16flash_fwd_kernelI23Flash_fwd_kernel_traitsILi128ELi128ELi32ELi4ELb0ELb0EN7cutlass10bfloat16_tE19Flash_kernel_traitsILi128ELi128ELi32ELi4ES3_EELb0ELb0ELb1ELb1ELb0ELb0ELb0ELb0EEEvNS_16Flash_fwd_paramsE,(.L_x_2859 - _ZN5flash16flash_fwd_kernelI23Flash_fwd_kernel_traitsILi128ELi128ELi32ELi4ELb0ELb0EN7cutlass10bfloat16_tE19Flash_kernel_traitsILi128ELi128ELi32ELi4ES3_EELb0ELb0ELb1ELb1ELb0ELb0ELb0ELb0EEEvNS_16Flash_fwd_paramsE)
        .other          _ZN5flash16flash_fwd_kernelI23Flash_fwd_kernel_traitsILi128ELi128ELi32ELi4ELb0ELb0EN7cutlass10bfloat16_tE19Flash_kernel_traitsILi128ELi128ELi32ELi4ES3_EELb0ELb0ELb1ELb1ELb0ELb0ELb0ELb0EEEvNS_16Flash_fwd_paramsE,@"STO_CUDA_ENTRY STV_DEFAULT"
_ZN5flash16flash_fwd_kernelI23Flash_fwd_kernel_traitsILi128ELi128ELi32ELi4ELb0ELb0EN7cutlass10bfloat16_tE19Flash_kernel_traitsILi128ELi128ELi32ELi4ES3_EELb0ELb0ELb1ELb1ELb0ELb0ELb0ELb0EEEvNS_16Flash_fwd_paramsE:
.text._ZN5flash16flash_fwd_kernelI23Flash_fwd_kernel_traitsILi128ELi128ELi32ELi4ELb0ELb0EN7cutlass10bfloat16_tE19Flash_kernel_traitsILi128ELi128ELi32ELi4ES3_EELb0ELb0ELb1ELb1ELb0ELb0ELb0ELb0EEEvNS_16Flash_fwd_paramsE:
        /* <DEDUP_REMOVED lines=41> */
[----:B------:R-:W-:Y:S01]  /*0290*/  IMAD.U32 R4, RZ, RZ, UR4 ;  /* 0x00000004ff047e24 */ /* 0x000fe2000f8e00ff */
[----:B------:R-:W1:Y:S01]  /*02a0*/  S2UR UR33, SR_CTAID.X ;  /* 0x00000000002179c3 */ /* 0x000e620000002500 */
[----:B------:R-:W3:Y:S03]  /*02b0*/  @!UP4 LDCU UR24, c[0x0][0x434] ;  /* 0x00008680ff18c7ac */ /* 0x000ee60008000800 */
[----:B------:R-:W-:Y:S01]  /*02c0*/  IMAD.U32 R5, RZ, RZ, UR5 ;  /* 0x00000005ff057e24 */ /* 0x000fe2000f8e00ff */
[----:B------:R-:W-:Y:S01]  /*02d0*/  UMOV UR22, 0xffffffff ;  /* 0xffffffff00167882 */ /* 0x000fe20000000000 */
[----:B------:R-:W2:Y:S03]  /*02e0*/  @!UP0 LDCU UR10, c[0x0][0x43c] ;  /* 0x00008780ff0a87ac */ /* 0x000ea60008000800 */
[----:B------:R2:W5:Y:S01]  /*02f0*/  @P0 LDG.E R4, desc[UR30][R4.64] ;  /* 0x0000001e04040981 */ /* 0x000562000c1e1900 */
[----:B-1----:R-:W-:-:S02]  /*0300*/  IMAD.U32 R2, RZ, RZ, UR8 ;  /* 0x00000008ff027e24 */ /* 0x002fc4000f8e00ff */
[----:B------:R-:W-:-:S05]  /*0310*/  IMAD.U32 R3, RZ, RZ, UR9 ;  /* 0x00000009ff037e24 */ /* 0x000fca000f8e00ff */
[----:B------:R-:W4:Y:S01]  /*0320*/  @!P3 LDG.E R6, desc[UR30][R2.64] ;  /* 0x0000001e0206b981 */ /* 0x000f22000c1e1900 */
[----:B------:R-:W-:Y:S02]  /*0330*/  UISETP.NE.U32.AND UP1, UPT, UR6, URZ, UPT ;  /* 0x000000ff0600728c */ /* 0x000fe4000bf25070 */
[----:B------:R-:W-:Y:S02]  /*0340*/  USHF.L.U32 UR29, UR33, 0x7, URZ ;  /* 0x00000007211d7899 */ /* 0x000fe400080006ff */
[----:B------:R-:W-:Y:S01]  /*0350*/  UISETP.NE.AND.EX UP1, UPT, UR7, URZ, UPT, UP1 ;  /* 0x000000ff0700728c */ /* 0x000fe2000bf25310 */
[----:B------:R-:W-:Y:S01]  /*0360*/  UMOV UR9, 0xffffffff ;  /* 0xffffffff00097882 */ /* 0x000fe20000000000 */
[----:B------:R-:W-:-:S09]  /*0370*/  UMOV UR8, URZ ;  /* 0x000000ff00087c82 */ /* 0x000fd20008000000 */
        /* <DEDUP_REMOVED lines=16> */
.L_x_1422:
        /* <DEDUP_REMOVED lines=57> */
.L_x_1424:
        /* <DEDUP_REMOVED lines=55> */
.L_x_1426:
[----:B------:R-:W-:Y:S05]  /*0b80*/  BSYNC.RECONVERGENT B0 ;  /* 0x0000000000007941 */ /* 0x000fea0003800200 */
.L_x_1425:
        /* <DEDUP_REMOVED lines=21> */
.L_x_1428:
[----:B------:R-:W-:Y:S05]  /*0ce0*/  BSYNC.RECONVERGENT B0 ;  /* 0x0000000000007941 */ /* 0x000fea0003800200 */
.L_x_1427:
        /* <DEDUP_REMOVED lines=21> */
.L_x_1430:
[----:B------:R-:W-:Y:S05]  /*0e40*/  BSYNC.RECONVERGENT B0 ;  /* 0x0000000000007941 */ /* 0x000fea0003800200 */
.L_x_1429:
        /* <DEDUP_REMOVED lines=20> */
.L_x_1432:
[----:B------:R-:W-:Y:S05]  /*0f90*/  BSYNC.RECONVERGENT B0 ;  /* 0x0000000000007941 */ /* 0x000fea0003800200 */
.L_x_1431:
        /* <DEDUP_REMOVED lines=20> */
.L_x_1434:
[----:B------:R-:W-:Y:S05]  /*10e0*/  BSYNC.RECONVERGENT B0 ;  /* 0x0000000000007941 */ /* 0x000fea0003800200 */
.L_x_1433:
        /* <DEDUP_REMOVED lines=20> */
.L_x_1436:
[----:B------:R-:W-:Y:S05]  /*1230*/  BSYNC.RECONVERGENT B0 ;  /* 0x0000000000007941 */ /* 0x000fea0003800200 */
.L_x_1435:
        /* <DEDUP_REMOVED lines=20> */
.L_x_1438:
[----:B------:R-:W-:Y:S05]  /*1380*/  BSYNC.RECONVERGENT B0 ;  /* 0x0000000000007941 */ /* 0x000fea0003800200 */
.L_x_1437:
        /* <DEDUP_REMOVED lines=20> */
.L_x_1440:
[----:B------:R-:W-:Y:S05]  /*14d0*/  BSYNC.RECONVERGENT B0 ;  /* 0x0000000000007941 */ /* 0x000fea0003800200 */
.L_x_1439:
        /* <DEDUP_REMOVED lines=10> */
.L_x_1442:
[----:B------:R-:W-:Y:S05]  /*1580*/  BSYNC.RECONVERGENT B0 ;  /* 0x0000000000007941 */ /* 0x000fea0003800200 */
.L_x_1441:
        /* <DEDUP_REMOVED lines=15> */
.L_x_1444:
[----:B------:R-:W-:Y:S05]  /*1680*/  BSYNC.RECONVERGENT B0 ;  /* 0x0000000000007941 */ /* 0x000fea0003800200 */
.L_x_1443:
        /* <DEDUP_REMOVED lines=10> */
.L_x_1446:
[----:B------:R-:W-:Y:S05]  /*1730*/  BSYNC.RECONVERGENT B0 ;  /* 0x0000000000007941 */ /* 0x000fea0003800200 */
.L_x_1445:
        /* <DEDUP_REMOVED lines=10> */
.L_x_1448:
[----:B------:R-:W-:Y:S05]  /*17e0*/  BSYNC.RECONVERGENT B0 ;  /* 0x0000000000007941 */ /* 0x000fea0003800200 */
.L_x_1447:
        /* <DEDUP_REMOVED lines=10> */
.L_x_1450:
[----:B------:R-:W-:Y:S05]  /*1890*/  BSYNC.RECONVERGENT B0 ;  /* 0x0000000000007941 */ /* 0x000fea0003800200 */
.L_x_1449:
        /* <DEDUP_REMOVED lines=10> */
.L_x_1452:
[----:B------:R-:W-:Y:S05]  /*1940*/  BSYNC.RECONVERGENT B0 ;  /* 0x0000000000007941 */ /* 0x000fea0003800200 */
.L_x_1451:
        /* <DEDUP_REMOVED lines=10> */
.L_x_1454:
[----:B------:R-:W-:Y:S05]  /*19f0*/  BSYNC.RECONVERGENT B0 ;  /* 0x0000000000007941 */ /* 0x000fea0003800200 */
.L_x_1453:
        /* <DEDUP_REMOVED lines=10> */
.L_x_1423:
        /* <DEDUP_REMOVED lines=21> */
.L_x_1455:
[----:B------:R-:W1:Y:S01]  /*1bf0*/  LDCU.64 UR12, c[0x0][0x3b8] ;  /* 0x00007700ff0c77ac */ /* 0x000e620008000a00 */
[----:B------:R-:W-:-:S04]  /*1c00*/  UIADD3 UR14, UPT, UPT, UR8, UR9, URZ ;  /* 0x00000009080e7290 */ /* 0x000fc8000fffe0ff */
[----:B-1----:R-:W-:Y:S02]  /*1c10*/  UIMAD.WIDE.U32 UR16, UR14, UR12, URZ ;  /* 0x0000000c0e1072a5 */ /* 0x002fe4000f8e00ff */
[----:B------:R-:W-:-:S04]  /*1c20*/  UIMAD UR14, UR14, UR13, URZ ;  /* 0x0000000d0e0e72a4 */ /* 0x000fc8000f8e02ff */
[----:B------:R-:W-:Y:S02]  /*1c30*/  UIADD3 UR14, UPT, UPT, UR17, UR14, URZ ;  /* 0x0000000e110e7290 */ /* 0x000fe4000fffe0ff */
.L_x_1456:
        /* <DEDUP_REMOVED lines=39> */
.L_x_1457:
[----:B------:R-:W1:Y:S01]  /*1eb0*/  LDCU.64 UR6, c[0x0][0x3c0] ;  /* 0x00007800ff0677ac */ /* 0x000e620008000a00 */
[----:B------:R-:W-:-:S04]  /*1ec0*/  UIADD3 UR8, UPT, UPT, UR8, UR9, URZ ;  /* 0x0000000908087290 */ /* 0x000fc8000fffe0ff */
[----:B-1----:R-:W-:Y:S02]  /*1ed0*/  UIMAD.WIDE.U32 UR10, UR8, UR6, URZ ;  /* 0x00000006080a72a5 */ /* 0x002fe4000f8e00ff */
[----:B------:R-:W-:-:S04]  /*1ee0*/  UIMAD UR5, UR8, UR7, URZ ;  /* 0x00000007080572a4 */ /* 0x000fc8000f8e02ff */
[----:B------:R-:W-:Y:S01]  /*1ef0*/  UIADD3 UR5, UPT, UPT, UR11, UR5, URZ ;  /* 0x000000050b057290 */ /* 0x000fe2000fffe0ff */
[----:B------:R-:W-:-:S11]  /*1f00*/  UMOV UR4, UR10 ;  /* 0x0000000a00047c82 */ /* 0x000fd60008000000 */
.L_x_1458:
[----:B------:R-:W-:Y:S01]  /*1f10*/  IMAD.SHL.U32 R14, R22, 0x8, RZ ;  /* 0x00000008160e7824 */ /* 0x000fe200078e00ff */
[----:B------:R-:W-:Y:S01]  /*1f20*/  SHF.R.U32.HI R12, RZ, 0x3, R22 ;  /* 0x00000003ff0c7819 */ /* 0x000fe20000011616 */
[----:B------:R-:W1:Y:S01]  /*1f30*/  LDCU.128 UR8, c[0x0][0x3d0] ;  /* 0x00007a00ff0877ac */ /* 0x000e620008000c00 */
[----:B------:R-:W-:Y:S01]  /*1f40*/  SHF.R.S32.HI R7, RZ, 0x1f, R0 ;  /* 0x0000001fff077819 */ /* 0x000fe20000011400 */
[----:B------:R-:W-:Y:S01]  /*1f50*/  BSSY.RECONVERGENT B0, `(.L_x_1459) ;  /* 0x0000052000007945 */ /* 0x000fe20003800200 */
[----:B------:R-:W-:Y:S01]  /*1f60*/  LOP3.LUT R252, R14, 0x38, RZ, 0xc0, !PT ;  /* 0x000000380efc7812 */ /* 0x000fe200078ec0ff */
[----:B------:R-:W-:Y:S01]  /*1f70*/  UIADD3 UR20, UPT, UPT, -UR29, UR24, URZ ;  /* 0x000000181d147290 */ /* 0x000fe2000fffe1ff */
[----:B------:R-:W-:Y:S01]  /*1f80*/  VIADD R3, R12, 0x30 ;  /* 0x000000300c037836 */ /* 0x000fe20000000000 */
[----:B------:R-:W2:Y:S01]  /*1f90*/  LDCU.64 UR18, c[0x0][0x388] ;  /* 0x00007100ff1277ac */ /* 0x000ea20008000a00 */
[----:B------:R-:W-:Y:S01]  /*1fa0*/  IADD3 R4, P0, PT, R252, UR16, RZ ;  /* 0x00000010fc047c10 */ /* 0x000fe2000ff1e0ff */
[----:B------:R-:W-:Y:S01]  /*1fb0*/  VIADD R6, R12, 0x20 ;  /* 0x000000200c067836 */ /* 0x000fe20000000000 */
[----:B------:R-:W-:Y:S01]  /*1fc0*/  IADD3 R2, P1, PT, R252, UR4, RZ ;  /* 0x00000004fc027c10 */ /* 0x000fe2000ff3e0ff */
[----:B------:R-:W3:Y:S01]  /*1fd0*/  LDCU.64 UR16, c[0x0][0x390] ;  /* 0x00007200ff1077ac */ /* 0x000ee20008000a00 */
[C---:B------:R-:W-:Y:S01]  /*1fe0*/  IADD3 R13, PT, PT, R12.reuse, 0x10, RZ ;  /* 0x000000100c0d7810 */ /* 0x040fe20007ffe0ff */
[----:B------:R-:W-:Y:S01]  /*1ff0*/  IMAD.X R5, RZ, RZ, UR14, P0 ;  /* 0x0000000eff057e24 */ /* 0x000fe200080e06ff */
[----:B------:R-:W-:Y:S01]  /*2000*/  ISETP.GE.AND P0, PT, R3, UR20, PT ;  /* 0x0000001403007c0c */ /* 0x000fe2000bf06270 */
[----:B------:R-:W4:Y:S01]  /*2010*/  LDCU.64 UR14, c[0x0][0x3c8] ;  /* 0x00007900ff0e77ac */ /* 0x000f220008000a00 */
[----:B------:R-:W-:Y:S01]  /*2020*/  IADD3.X R3, PT, PT, RZ, UR5, RZ, P1, !PT ;  /* 0x00000005ff037c10 */ /* 0x000fe20008ffe4ff */
[----:B------:R-:W-:Y:S01]  /*2030*/  IMAD.WIDE.U32 R4, R12, UR12, R4 ;  /* 0x0000000c0c047c25 */ /* 0x000fe2000f8e0004 */
[----:B------:R-:W-:Y:S01]  /*2040*/  ISETP.GE.AND P3, PT, R6, UR20, PT ;  /* 0x0000001406007c0c */ /* 0x000fe2000bf66270 */
[----:B------:R-:W5:Y:S01]  /*2050*/  S2UR UR5, SR_CgaCtaId ;  /* 0x00000000000579c3 */ /* 0x000f620000008800 */
[----:B------:R-:W-:Y:S01]  /*2060*/  UMOV UR4, 0x400 ;  /* 0x0000040000047882 */ /* 0x000fe20000000000 */
[----:B------:R-:W-:Y:S01]  /*2070*/  IMAD.WIDE.U32 R2, R12, UR6, R2 ;  /* 0x000000060c027c25 */ /* 0x000fe2000f8e0002 */
[----:B------:R-:W-:-:S03]  /*2080*/  LOP3.LUT R93, R252, 0x40, RZ, 0xfc, !PT ;  /* 0x00000040fc5d7812 */ /* 0x000fc600078efcff */
[C---:B------:R-:W-:Y:S02]  /*2090*/  VIADD R6, R12.reuse, 0x40 ;  /* 0x000000400c067836 */ /* 0x040fe40000000000 */
[----:B------:R-:W-:Y:S02]  /*20a0*/  IMAD R5, R12, UR13, R5 ;  /* 0x0000000d0c057c24 */ /* 0x000fe4000f8e0205 */
[C---:B-1----:R-:W-:Y:S01]  /*20b0*/  IMAD R9, R7.reuse, UR8, RZ ;  /* 0x0000000807097c24 */ /* 0x042fe2000f8e02ff */
[----:B------:R-:W-:Y:S01]  /*20c0*/  ISETP.GE.AND P2, PT, R6, UR20, PT ;  /* 0x0000001406007c0c */ /* 0x000fe2000bf46270 */
[----:B------:R-:W-:Y:S01]  /*20d0*/  IMAD R3, R12, UR7, R3 ;  /* 0x000000070c037c24 */ /* 0x000fe2000f8e0203 */
[----:B------:R-:W-:Y:S01]  /*20e0*/  IADD3 R6, P1, PT, R252, UR36, RZ ;  /* 0x00000024fc067c10 */ /* 0x000fe2000ff3e0ff */
[----:B------:R-:W-:Y:S02]  /*20f0*/  IMAD R8, R7, UR10, RZ ;  /* 0x0000000a07087c24 */ /* 0x000fe4000f8e02ff */
[----:B------:R-:W-:-:S02]  /*2100*/  IMAD R9, R0, UR9, R9 ;  /* 0x0000000900097c24 */ /* 0x000fc4000f8e0209 */
[----:B------:R-:W-:Y:S01]  /*2110*/  IMAD.WIDE.U32 R4, R0, UR8, R4 ;  /* 0x0000000800047c25 */ /* 0x000fe2000f8e0004 */
[----:B------:R-:W-:-:S03]  /*2120*/  USHF.L.U32 UR8, UR33, 0x7, URZ ;  /* 0x0000000721087899 */ /* 0x000fc600080006ff */
[C---:B------:R-:W-:Y:S01]  /*2130*/  IMAD R8, R0.reuse, UR11, R8 ;  /* 0x0000000b00087c24 */ /* 0x040fe2000f8e0208 */
[----:B------:R-:W-:Y:S01]  /*2140*/  IADD3 R5, PT, PT, R5, R9, RZ ;  /* 0x0000000905057210 */ /* 0x000fe20007ffe0ff */
[----:B------:R-:W-:Y:S01]  /*2150*/  IMAD.WIDE.U32 R2, R0, UR10, R2 ;  /* 0x0000000a00027c25 */ /* 0x000fe2000f8e0002 */
[----:B--2---:R-:W-:Y:S01]  /*2160*/  LEA R222, P4, R4, UR18, 0x1 ;  /* 0x0000001204de7c11 */ /* 0x004fe2000f8808ff */
[----:B-----5:R-:W-:Y:S01]  /*2170*/  ULEA UR5, UR5, UR4, 0x18 ;  /* 0x0000000405057291 */ /* 0x020fe2000f8ec0ff */
[----:B------:R-:W-:Y:S01]  /*2180*/  LOP3.LUT R16, R12, UR8, RZ, 0xfc, !PT ;  /* 0x000000080c107c12 */ /* 0x000fe2000f8efcff */
[----:B------:R-:W-:Y:S01]  /*2190*/  IMAD.X R7, RZ, RZ, UR34, P1 ;  /* 0x00000022ff077e24 */ /* 0x000fe200088e06ff */
[----:B---3--:R-:W-:Y:S01]  /*21a0*/  LEA R15, P1, R2, UR16, 0x1 ;  /* 0x00000010020f7c11 */ /* 0x008fe2000f8208ff */
[----:B------:R-:W-:Y:S01]  /*21b0*/  IMAD.IADD R3, R3, 0x1, R8 ;  /* 0x0000000103037824 */ /* 0x000fe200078e0208 */
[----:B------:R-:W-:Y:S01]  /*21c0*/  LEA.HI.X R221, R4, UR19, R5, 0x1, P4 ;  /* 0x0000001304dd7c11 */ /* 0x000fe2000a0f0c05 */
[----:B------:R1:W-:Y:S01]  /*21d0*/  STL [R1+0x4], R222 ;  /* 0x000004de01007387 */ /* 0x0003e20000100800 */
[----:B----4-:R-:W-:Y:S01]  /*21e0*/  IMAD.U32 R0, RZ, RZ, UR14 ;  /* 0x0000000eff007e24 */ /* 0x010fe2000f8e00ff */
[----:B------:R-:W-:Y:S01]  /*21f0*/  USHF.R.U32.HI UR14, URZ, 0x19, UR33 ;  /* 0x00000019ff0e7899 */ /* 0x000fe20008011621 */
[----:B------:R-:W-:Y:S01]  /*2200*/  LEA.HI.X R225, R2, UR17, R3, 0x1, P1 ;  /* 0x0000001102e17c11 */ /* 0x000fe200088f0c03 */
[----:B------:R1:W-:Y:S01]  /*2210*/  STL [R1+0xc], R15 ;  /* 0x00000c0f01007387 */ /* 0x0003e20000100800 */
[----:B------:R-:W-:Y:S01]  /*2220*/  ISETP.GE.AND P1, PT, R12, UR20, PT ;  /* 0x000000140c007c0c */ /* 0x000fe2000bf26270 */
[----:B------:R-:W-:Y:S01]  /*2230*/  IMAD.WIDE.U32 R10, R0, UR28, R6 ;  /* 0x0000001c000a7c25 */ /* 0x000fe2000f8e0006 */
[----:B------:R-:W-:Y:S01]  /*2240*/  LOP3.LUT R0, R14, 0x1f8, RZ, 0xc0, !PT ;  /* 0x000001f80e007812 */ /* 0x000fe200078ec0ff */
[----:B------:R1:W-:Y:S01]  /*2250*/  STL [R1], R221 ;  /* 0x000000dd01007387 */ /* 0x0003e20000100800 */
[----:B------:R-:W-:Y:S01]  /*2260*/  USHF.L.U32 UR16, UR12, 0x5, URZ ;  /* 0x000000050c107899 */ /* 0x000fe200080006ff */
[----:B------:R-:W-:Y:S01]  /*2270*/  IMAD.U32 R2, RZ, RZ, UR15 ;  /* 0x0000000fff027e24 */ /* 0x000fe2000f8e00ff */
[----:B------:R-:W-:Y:S01]  /*2280*/  LOP3.LUT R0, R0, 0x38, R22, 0x78, !PT ;  /* 0x0000003800007812 */ /* 0x000fe200078e7816 */
[----:B------:R1:W-:Y:S01]  /*2290*/  STL [R1+0x8], R225 ;  /* 0x000008e101007387 */ /* 0x0003e20000100800 */
[----:B------:R-:W-:Y:S01]  /*22a0*/  USHF.L.U64.HI UR15, UR12, 0x5, UR13 ;  /* 0x000000050c0f7899 */ /* 0x000fe2000801020d */
[----:B------:R-:W-:Y:S01]  /*22b0*/  ISETP.GE.AND P4, PT, R13, UR20, PT ;  /* 0x000000140d007c0c */ /* 0x000fe2000bf86270 */
[----:B------:R-:W-:Y:S01]  /*22c0*/  VIADD R6, R12, 0x50 ;  /* 0x000000500c067836 */ /* 0x000fe20000000000 */
[----:B------:R-:W-:Y:S01]  /*22d0*/  LOP3.LUT R0, R0, 0x1e00, R14, 0xf8, !PT ;  /* 0x00001e0000007812 */ /* 0x000fe200078ef80e */
[----:B------:R-:W-:-:S03]  /*22e0*/  IMAD R9, R2, UR28, R11 ;  /* 0x0000001c02097c24 */ /* 0x000fc6000f8e020b */
[----:B------:R-:W-:Y:S01]  /*22f0*/  LEA R226, R0, UR5, 0x1 ;  /* 0x0000000500e27c11 */ /* 0x000fe2000f8e08ff */
[----:B------:R-:W-:Y:S06]  /*2300*/  @P1 BRA `(.L_x_1460) ;  /* 0x0000000000581947 */ /* 0x000fec0003800000 */
        /* <DEDUP_REMOVED lines=22> */
.L_x_1460:
[----:B------:R-:W-:Y:S05]  /*2470*/  BSYNC.RECONVERGENT B0 ;  /* 0x0000000000007941 */ /* 0x000fea0003800200 */
.L_x_1459:
[----:B------:R-:W-:Y:S01]  /*2480*/  UIADD3 UR4, UPT, UPT, UR25, -0x1, URZ ;  /* 0xffffffff19047890 */ /* 0x000fe2000fffe0ff */
[----:B------:R-:W-:Y:S01]  /*2490*/  BSSY.RECONVERGENT B0, `(.L_x_1461) ;  /* 0x000001d000007945 */ /* 0x000fe20003800200 */
[----:B------:R-:W-:Y:S02]  /*24a0*/  ISETP.GE.AND P1, PT, R6, UR20, PT ;  /* 0x0000001406007c0c */ /* 0x000fe4000bf26270 */
[----:B------:R-:W-:Y:S01]  /*24b0*/  IADD3 R7, PT, PT, R12, 0x60, RZ ;  /* 0x000000600c077810 */ /* 0x000fe20007ffe0ff */
[----:B------:R-:W-:Y:S10]  /*24c0*/  @P4 BRA `(.L_x_1462) ;  /* 0x0000000000644947 */ /* 0x000ff40003800000 */
[----:B------:R-:W3:Y:S01]  /*24d0*/  LDCU.64 UR10, c[0x0][0x3b0] ;  /* 0x00007600ff0a77ac */ /* 0x000ee20008000a00 */
[----:B------:R-:W-:Y:S01]  /*24e0*/  IADD3 R6, P4, PT, R16, 0x10, RZ ;  /* 0x0000001010067810 */ /* 0x000fe20007f9e0ff */
[----:B--2---:R-:W-:Y:S01]  /*24f0*/  IMAD.MOV.U32 R2, RZ, RZ, R10 ;  /* 0x000000ffff027224 */ /* 0x004fe200078e000a */
        /* <DEDUP_REMOVED lines=22> */
.L_x_1462:
[----:B------:R-:W-:Y:S05]  /*2660*/  BSYNC.RECONVERGENT B0 ;  /* 0x0000000000007941 */ /* 0x000fea0003800200 */
.L_x_1461:
[----:B------:R-:W-:Y:S01]  /*2670*/  USHF.L.U64.HI UR17, UR12, 0x4, UR13 ;  /* 0x000000040c117899 */ /* 0x000fe2000801020d */
[----:B------:R-:W-:Y:S01]  /*2680*/  BSSY.RECONVERGENT B0, `(.L_x_1463) ;  /* 0x000001d000007945 */ /* 0x000fe20003800200 */
[----:B------:R-:W-:Y:S02]  /*2690*/  ISETP.GE.AND P6, PT, R7, UR20, PT ;  /* 0x0000001407007c0c */ /* 0x000fe4000bfc6270 */
[----:B------:R-:W-:Y:S01]  /*26a0*/  IADD3 R7, PT, PT, R12, 0x70, RZ ;  /* 0x000000700c077810 */ /* 0x000fe20007ffe0ff */
[----:B------:R-:W-:Y:S05]  /*26b0*/  @P3 BRA `(.L_x_1464) ;  /* 0x0000000000643947 */ /* 0x000fea0003800000 */
[----:B------:R-:W4:Y:S01]  /*26c0*/  LDCU.64 UR10, c[0x0][0x3b0] ;  /* 0x00007600ff0a77ac */ /* 0x000f220008000a00 */
[----:B------:R-:W-:Y:S01]  /*26d0*/  IADD3 R6, P3, PT, R16, 0x20, RZ ;  /* 0x0000002010067810 */ /* 0x000fe20007f7e0ff */
[----:B--23--:R-:W-:Y:S01]  /*26e0*/  IMAD.MOV.U32 R2, RZ, RZ, R10 ;  /* 0x000000ffff027224 */ /* 0x00cfe200078e000a */
        /* <DEDUP_REMOVED lines=22> */
.L_x_1464:
[----:B------:R-:W-:Y:S05]  /*2850*/  BSYNC.RECONVERGENT B0 ;  /* 0x0000000000007941 */ /* 0x000fea0003800200 */
.L_x_1463:
[----:B------:R-:W-:Y:S01]  /*2860*/  UIMAD UR18, UR4, -0x20, UR32 ;  /* 0xffffffe0041278a4 */ /* 0x000fe2000f8e0220 */
[----:B------:R-:W-:Y:S01]  /*2870*/  BSSY.RECONVERGENT B0, `(.L_x_1465) ;  /* 0x000001c000007945 */ /* 0x000fe20003800200 */
[----:B------:R-:W-:-:S03]  /*2880*/  ISETP.GE.AND P5, PT, R7, UR20, PT ;  /* 0x0000001407007c0c */ /* 0x000fc6000bfa6270 */
[----:B------:R-:W-:Y:S10]  /*2890*/  @P0 BRA `(.L_x_1466) ;  /* 0x0000000000640947 */ /* 0x000ff40003800000 */
[----:B------:R-:W5:Y:S01]  /*28a0*/  LDCU.64 UR10, c[0x0][0x3b0] ;  /* 0x00007600ff0a77ac */ /* 0x000f620008000a00 */
[----:B------:R-:W-:Y:S01]  /*28b0*/  IADD3 R6, P0, PT, R16, 0x30, RZ ;  /* 0x0000003010067810 */ /* 0x000fe20007f1e0ff */
[----:B--234-:R-:W-:Y:S01]  /*28c0*/  IMAD.MOV.U32 R2, RZ, RZ, R10 ;  /* 0x000000ffff027224 */ /* 0x01cfe200078e000a */
        /* <DEDUP_REMOVED lines=22> */
.L_x_1466:
[----:B------:R-:W-:Y:S05]  /*2a30*/  BSYNC.RECONVERGENT B0 ;  /* 0x0000000000007941 */ /* 0x000fea0003800200 */
.L_x_1465:
[----:B------:R-:W-:Y:S01]  /*2a40*/  USHF.L.U32 UR19, UR12, 0x4, URZ ;  /* 0x000000040c137899 */ /* 0x000fe200080006ff */
        /* <DEDUP_REMOVED lines=28> */
.L_x_1468:
[----:B------:R-:W-:Y:S05]  /*2c10*/  BSYNC.RECONVERGENT B0 ;  /* 0x0000000000007941 */ /* 0x000fea0003800200 */
.L_x_1467:
[----:B------:R-:W-:Y:S01]  /*2c20*/  UIMAD.WIDE.U32 UR34, UR16, UR4, URZ ;  /* 0x00000004102272a5 */ /* 0x000fe2000f8e00ff */
        /* <DEDUP_REMOVED lines=28> */
.L_x_1470:
[----:B------:R-:W-:Y:S05]  /*2df0*/  BSYNC.RECONVERGENT B0 ;  /* 0x0000000000007941 */ /* 0x000fea0003800200 */
.L_x_1469:
[----:B------:R-:W-:Y:S04]  /*2e00*/  BSSY.RECONVERGENT B0, `(.L_x_1471) ;  /* 0x000001b000007945 */ /* 0x000fe80003800200 */
[----:B------:R-:W-:Y:S05]  /*2e10*/  @P6 BRA `(.L_x_1472) ;  /* 0x0000000000646947 */ /* 0x000fea0003800000 */
        /* <DEDUP_REMOVED lines=25> */
.L_x_1472:
[----:B------:R-:W-:Y:S05]  /*2fb0*/  BSYNC.RECONVERGENT B0 ;  /* 0x0000000000007941 */ /* 0x000fea0003800200 */
.L_x_1471:
        /* <DEDUP_REMOVED lines=27> */
.L_x_1474:
[----:B------:R-:W-:Y:S05]  /*3170*/  BSYNC.RECONVERGENT B0 ;  /* 0x0000000000007941 */ /* 0x000fea0003800200 */
.L_x_1473:
        /* <DEDUP_REMOVED lines=22> */
.L_x_1476:
[----:B------:R-:W-:Y:S05]  /*32e0*/  BSYNC.RECONVERGENT B0 ;  /* 0x0000000000007941 */ /* 0x000fea0003800200 */
.L_x_1475:
        /* <DEDUP_REMOVED lines=21> */
.L_x_1478:
[----:B------:R-:W-:Y:S05]  /*3440*/  BSYNC.RECONVERGENT B0 ;  /* 0x0000000000007941 */ /* 0x000fea0003800200 */
.L_x_1477:
[----:B------:R-:W5:Y:S01]  /*3450*/  LDCU.64 UR10, c[0x0][0x538] ;  /* 0x0000a700ff0a77ac */ /* 0x000f620008000a00 */
[----:B------:R-:W0:Y:S01]  /*3460*/  LDGDEPBAR ;  /* 0x00000000000079af */ /* 0x000e220000000000 */
[----:B-----5:R-:W-:-:S04]  /*3470*/  UISETP.NE.U32.AND UP1, UPT, UR10, URZ, UPT ;  /* 0x000000ff0a00728c */ /* 0x020fc8000bf25070 */
[----:B------:R-:W-:Y:S01]  /*3480*/  UISETP.NE.AND.EX UP1, UPT, UR11, URZ, UPT, UP1 ;  /* 0x000000ff0b00728c */ /* 0x000fe2000bf25310 */
[C---:B------:R-:W-:Y:S02]  /*3490*/  IMAD.SHL.U32 R94, R22.reuse, 0x2, RZ ;  /* 0x00000002165e7824 */ /* 0x040fe400078e00ff */
[C---:B------:R-:W-:Y:S01]  /*34a0*/  IMAD.SHL.U32 R92, R22.reuse, 0x40, RZ ;  /* 0x00000040165c7824 */ /* 0x040fe200078e00ff */
[----:B------:R-:W-:Y:S01]  /*34b0*/  LOP3.LUT P3, RZ, R22, 0x2, RZ, 0xc0, !PT ;  /* 0x0000000216ff7812 */ /* 0x000fe2000786c0ff */
[----:B------:R-:W-:Y:S01]  /*34c0*/  IMAD.MOV.U32 R186, RZ, RZ, 0x20 ;  /* 0x00000020ffba7424 */ /* 0x000fe200078e00ff */
[----:B------:R-:W-:Y:S01]  /*34d0*/  PLOP3.LUT P1, PT, PT, PT, UP1, 0x80, 0x8 ;  /* 0x000000000008781c */ /* 0x000fe20003f2f018 */
[----:B------:R-:W-:-:S04]  /*34e0*/  DEPBAR.LE SB0, 0x0 ;  /* 0x000080000000791a */ /* 0x000fc80000000000 */
        /* <DEDUP_REMOVED lines=8> */
[----:B--234-:R-:W-:-:S04]  /*3570*/  IMAD.U32 R2, RZ, RZ, UR10 ;  /* 0x0000000aff027e24 */ /* 0x01cfc8000f8e00ff */
[----:B------:R-:W-:-:S05]  /*3580*/  IMAD.U32 R3, RZ, RZ, UR11 ;  /* 0x0000000bff037e24 */ /* 0x000fca000f8e00ff */
[----:B------:R2:W3:Y:S01]  /*3590*/  @P1 LDG.E R2, desc[UR30][R2.64] ;  /* 0x0000001e02021981 */ /* 0x0004e2000c1e1900 */
[----:B-----5:R-:W3:Y:S01]  /*35a0*/  @P1 MUFU.RCP R0, UR8 ;  /* 0x0000000800001d08 */ /* 0x020ee20008001000 */
[----:B------:R-:W-:Y:S01]  /*35b0*/  USHF.L.U64.HI UR10, UR6, 0x5, UR7 ;  /* 0x00000005060a7899 */ /* 0x000fe20008010207 */
[C---:B------:R-:W-:Y:S01]  /*35c0*/  LOP3.LUT P4, RZ, R22.reuse, 0x4, RZ, 0xc0, !PT ;  /* 0x0000000416ff7812 */ /* 0x040fe2000788c0ff */
[----:B------:R4:W-:Y:S01]  /*35d0*/  STL [R1+0x24], R94 ;  /* 0x0000245e01007387 */ /* 0x0009e20000100800 */
[----:B------:R-:W-:Y:S01]  /*35e0*/  USHF.L.U32 UR11, UR6, 0x5, URZ ;  /* 0x00000005060b7899 */ /* 0x000fe200080006ff */
[--C-:B------:R-:W-:Y:S01]  /*35f0*/  SHF.R.U32.HI R8, RZ, 0x1, R22.reuse ;  /* 0x00000001ff087819 */ /* 0x100fe20000011616 */
[----:B------:R-:W-:Y:S01]  /*3600*/  UIMAD UR8, UR10, UR4, URZ ;  /* 0x000000040a0872a4 */ /* 0x000fe2000f8e02ff */
[----:B------:R-:W-:Y:S01]  /*3610*/  SHF.R.U32.HI R4, RZ, 0x2, R22 ;  /* 0x00000002ff047819 */ /* 0x000fe20000011616 */
[----:B------:R-:W-:Y:S01]  /*3620*/  UIMAD.WIDE.U32 UR34, UR11, UR4, URZ ;  /* 0x000000040b2272a5 */ /* 0x000fe2000f8e00ff */
[----:B------:R-:W-:Y:S01]  /*3630*/  BSSY.RECONVERGENT B0, `(.L_x_1479) ;  /* 0x0000028000007945 */ /* 0x000fe20003800200 */
[----:B------:R-:W-:Y:S01]  /*3640*/  UMOV UR12, URZ ;  /* 0x000000ff000c7c82 */ /* 0x000fe20008000000 */
[----:B------:R-:W-:Y:S01]  /*3650*/  LOP3.LUT R9, R22, 0x8, RZ, 0xc0, !PT ;  /* 0x0000000816097812 */ /* 0x000fe200078ec0ff */
[----:B------:R-:W-:Y:S01]  /*3660*/  UIADD3 UR8, UPT, UPT, UR35, UR8, URZ ;  /* 0x0000000823087290 */ /* 0x000fe2000fffe0ff */
[----:B------:R-:W-:-:S02]  /*3670*/  LOP3.LUT R90, R4, 0x7, RZ, 0xc0, !PT ;  /* 0x00000007045a7812 */ /* 0x000fc400078ec0ff */
[----:B------:R-:W-:Y:S02]  /*3680*/  LOP3.LUT R10, R92, 0x200, RZ, 0xc0, !PT ;  /* 0x000002005c0a7812 */ /* 0x000fe400078ec0ff */
[----:B------:R-:W-:Y:S02]  /*3690*/  SEL R88, R186, 0xffffffe0, !P4 ;  /* 0xffffffe0ba587807 */ /* 0x000fe40006000000 */
[----:B------:R-:W-:Y:S02]  /*36a0*/  LOP3.LUT R91, R8, 0x1f0, RZ, 0xc0, !PT ;  /* 0x000001f0085b7812 */ /* 0x000fe400078ec0ff */
[----:B--2---:R-:W-:Y:S01]  /*36b0*/  LOP3.LUT R3, R92, 0x1c0, RZ, 0xc0, !PT ;  /* 0x000001c05c037812 */ /* 0x004fe200078ec0ff */
[----:B------:R-:W-:Y:S01]  /*36c0*/  BAR.SYNC.DEFER_BLOCKING 0x0 ;  /* 0x0000000000007b1d */ /* 0x000fe20000010000 */
[----:B---3--:R-:W-:Y:S02]  /*36d0*/  @P1 FMUL.FTZ R0, R2, R0 ;  /* 0x0000000002001220 */ /* 0x008fe40000410000 */
[----:B------:R-:W-:Y:S01]  /*36e0*/  LOP3.LUT R2, R3, 0x38, R14, 0xf8, !PT ;  /* 0x0000003803027812 */ /* 0x000fe200078ef80e */
[----:B------:R-:W-:-:S02]  /*36f0*/  IMAD.MOV.U32 R3, RZ, RZ, 0x10 ;  /* 0x00000010ff037424 */ /* 0x000fc400078e00ff */
[----:B------:R-:W-:Y:S01]  /*3700*/  @P1 R2UR UR9, R0 ;  /* 0x00000000000912ca */ /* 0x000fe200000e0000 */
[----:B------:R-:W-:Y:S02]  /*3710*/  IMAD.SHL.U32 R0, R22, 0x20, RZ ;  /* 0x0000002016007824 */ /* 0x000fe400078e00ff */
[----:B------:R-:W-:-:S03]  /*3720*/  SEL R3, R3, 0xfffffff0, !P3 ;  /* 0xfffffff003037807 */ /* 0x000fc60005800000 */
[----:B------:R-:W-:-:S07]  /*3730*/  LOP3.LUT R11, R0, 0x7c00, RZ, 0xc0, !PT ;  /* 0x00007c00000b7812 */ /* 0x000fce00078ec0ff */
[----:B------:R-:W-:Y:S01]  /*3740*/  @UP1 UMOV UR12, UR9 ;  /* 0x00000009000c1c82 */ /* 0x000fe20008000000 */
[----:B----4-:R-:W-:Y:S05]  /*3750*/  @P0 BRA `(.L_x_1480) ;  /* 0x00000000004c0947 */ /* 0x010fea0003800000 */
[----:B------:R-:W2:Y:S01]  /*3760*/  LDCU UR9, c[0x0][0x440] ;  /* 0x00008800ff0977ac */ /* 0x000ea20008000800 */
[----:B------:R-:W-:Y:S02]  /*3770*/  IMAD.U32 R6, RZ, RZ, UR34 ;  /* 0x00000022ff067e24 */ /* 0x000fe4000f8e00ff */
[----:B------:R-:W-:Y:S02]  /*3780*/  IMAD.U32 R0, RZ, RZ, UR8 ;  /* 0x00000008ff007e24 */ /* 0x000fe4000f8e00ff */
[----:B------:R-:W-:Y:S01]  /*3790*/  IMAD.U32 R7, RZ, RZ, UR35 ;  /* 0x00000023ff077e24 */ /* 0x000fe2000f8e00ff */
        /* <DEDUP_REMOVED lines=15> */
.L_x_1480:
[----:B------:R3:W-:Y:S04]  /*3890*/  STS.128 [R226+0xa000], RZ ;  /* 0x00a000ffe2007388 */ /* 0x0007e80000000c00 */
[----:B------:R3:W-:Y:S02]  /*38a0*/  STS.128 [R226+0xb000], RZ ;  /* 0x00b000ffe2007388 */ /* 0x0007e40000000c00 */
.L_x_1481:
[----:B------:R-:W-:Y:S05]  /*38b0*/  BSYNC.RECONVERGENT B0 ;  /* 0x0000000000007941 */ /* 0x000fea0003800200 */
.L_x_1479:
[----:B------:R-:W-:Y:S01]  /*38c0*/  ISETP.GE.AND P0, PT, R13, UR18, PT ;  /* 0x000000120d007c0c */ /* 0x000fe2000bf06270 */
        /* <DEDUP_REMOVED lines=11> */
[----:B------:R-:W-:-:S04]  /*3980*/  ULEA UR18, UP0, UR6, UR34, 0x4 ;  /* 0x0000002206127291 */ /* 0x000fc8000f8020ff */
[----:B------:R-:W-:Y:S02]  /*3990*/  ULEA.HI.X UR13, UR6, UR8, UR7, 0x4, UP0 ;  /* 0x00000008060d7291 */ /* 0x000fe400080f2407 */
[----:B------:R-:W-:-:S04]  /*39a0*/  IMAD.U32 R0, RZ, RZ, UR18 ;  /* 0x00000012ff007e24 */ /* 0x000fc8000f8e00ff */
[----:B------:R-:W-:Y:S01]  /*39b0*/  IMAD.U32 R2, RZ, RZ, UR13 ;  /* 0x0000000dff027e24 */ /* 0x000fe2000f8e00ff */
[----:B--2---:R-:W-:Y:S02]  /*39c0*/  LEA R4, P2, R0, R15, 0x1 ;  /* 0x0000000f00047211 */ /* 0x004fe400078408ff */
        /* <DEDUP_REMOVED lines=13> */
.L_x_1483:
[----:B------:R-:W-:Y:S05]  /*3aa0*/  BSYNC.RECONVERGENT B0 ;  /* 0x0000000000007941 */ /* 0x000fea0003800200 */
.L_x_1482:
[----:B------:R-:W-:Y:S01]  /*3ab0*/  LDSM.16.M88.4 R8, [R217] ;  /* 0x00000000d908783b */ /* 0x000fe20000000200 */
[----:B------:R-:W-:Y:S01]  /*3ac0*/  VIADD R224, R218, UR5 ;  /* 0x00000005dae07c36 */ /* 0x000fe20008000000 */
[----:B------:R-:W-:Y:S01]  /*3ad0*/  LEA R2, R88, R217, 0x1 ;  /* 0x000000d958027211 */ /* 0x000fe200078e08ff */
[C---:B------:R-:W-:Y:S01]  /*3ae0*/  IMAD R29, R3.reuse, 0x2, R217 ;  /* 0x00000002031d7824 */ /* 0x040fe200078e02d9 */
[----:B------:R-:W5:Y:S01]  /*3af0*/  LDSM.16.M88.4 R16, [R218+UR5+0x8000] ;  /* 0x00800005da10783b */ /* 0x000f620008000200 */
[C-C-:B------:R-:W-:Y:S01]  /*3b00*/  IMAD R28, R3.reuse, 0x2, R224.reuse ;  /* 0x00000002031c7824 */ /* 0x140fe200078e02e0 */
[----:B------:R-:W-:Y:S01]  /*3b10*/  LOP3.LUT R187, R94, 0x6, RZ, 0xc0, !PT ;  /* 0x000000065ebb7812 */ /* 0x000fe200078ec0ff */
[----:B------:R-:W-:Y:S01]  /*3b20*/  IMAD R0, R88, 0x2, R224 ;  /* 0x0000000258007824 */ /* 0x000fe200078e02e0 */
[----:B--2---:R-:W2:Y:S01]  /*3b30*/  LDSM.16.M88.4 R4, [R217+0x2000] ;  /* 0x00200000d904783b */ /* 0x004ea20000000200 */
[C---:B------:R-:W-:Y:S01]  /*3b40*/  IMAD R31, R3.reuse, 0x2, R2 ;  /* 0x00000002031f7824 */ /* 0x040fe200078e0202 */
[----:B------:R-:W-:Y:S01]  /*3b50*/  UIADD3 UR27, UPT, UPT, UR32, UR27, -UR24 ;  /* 0x0000001b201b7290 */ /* 0x000fe2000fffe818 */
[----:B------:R-:W-:Y:S01]  /*3b60*/  IMAD R30, R3, 0x2, R0 ;  /* 0x00000002031e7824 */ /* 0x000fe200078e0200 */
[----:B------:R-:W3:Y:S01]  /*3b70*/  LDSM.16.M88.4 R20, [R218+UR5+0x8800] ;  /* 0x00880005da14783b */ /* 0x000ee20008000200 */
[----:B------:R-:W-:-:S03]  /*3b80*/  UISETP.GT.U32.AND UP0, UPT, UR4, UR21, UPT ;  /* 0x000000150400728c */ /* 0x000fc6000bf04070 */
[----:B------:R-:W-:Y:S04]  /*3b90*/  LDSM.16.M88.4 R40, [R28+0x8000] ;  /* 0x008000001c28783b */ /* 0x000fe80000000200 */
[----:B-1----:R-:W1:Y:S04]  /*3ba0*/  LDSM.16.M88.4 R12, [R29+0x2000] ;  /* 0x002000001d0c783b */ /* 0x002e680000000200 */
[----:B------:R-:W4:Y:S04]  /*3bb0*/  LDSM.16.M88.4 R24, [R28+0x8800] ;  /* 0x008800001c18783b */ /* 0x000f280000000200 */
[----:B------:R-:W-:Y:S04]  /*3bc0*/  LDSM.16.M88.4 R36, [R0+0x8000] ;  /* 0x008000000024783b */ /* 0x000fe80000000200 */
[----:B------:R-:W0:Y:S04]  /*3bd0*/  LDGDEPBAR ;  /* 0x00000000000079af */ /* 0x000e280000000000 */
[----:B------:R-:W-:Y:S01]  /*3be0*/  STL [R1+0x20], R187 ;  /* 0x000020bb01007387 */ /* 0x000fe20000100800 */
[-C--:B-----5:R-:W-:Y:S08]  /*3bf0*/  HMMA.16816.F32.BF16 R64, R8, R16.reuse, RZ ;  /* 0x000000100840723c */ /* 0x0a0ff000000418ff */
[C---:B--2---:R-:W-:Y:S08]  /*3c00*/  HMMA.16816.F32.BF16 R32, R4.reuse, R16, RZ ;  /* 0x000000100420723c */ /* 0x044ff000000418ff */
[-C--:B------:R-:W-:Y:S08]  /*3c10*/  HMMA.16816.F32.BF16 R52, R4, R18.reuse, RZ ;  /* 0x000000120434723c */ /* 0x080ff000000418ff */
[----:B------:R-:W-:Y:S01]  /*3c20*/  HMMA.16816.F32.BF16 R68, R8, R18, RZ ;  /* 0x000000120844723c */ /* 0x000fe200000418ff */
[----:B------:R-:W2:Y:S07]  /*3c30*/  LDSM.16.M88.4 R16, [R29] ;  /* 0x000000001d10783b */ /* 0x000eae0000000200 */
[C---:B---3--:R-:W-:Y:S08]  /*3c40*/  HMMA.16816.F32.BF16 R48, R4.reuse, R22, RZ ;  /* 0x000000160430723c */ /* 0x048ff000000418ff */
[-C--:B------:R-:W-:Y:S01]  /*3c50*/  HMMA.16816.F32.BF16 R44, R4, R20.reuse, RZ ;  /* 0x00000014042c723c */ /* 0x080fe200000418ff */
[----:B------:R-:W3:Y:S07]  /*3c60*/  LDSM.16.M88.4 R4, [R2+0x2000] ;  /* 0x002000000204783b */ /* 0x000eee0000000200 */
[----:B------:R-:W-:Y:S08]  /*3c70*/  HMMA.16816.F32.BF16 R60, R8, R20, RZ ;  /* 0x00000014083c723c */ /* 0x000ff000000418ff */
[----:B-1----:R-:W-:Y:S01]  /*3c80*/  HMMA.16816.F32.BF16 R72, R12, R40, R32 ;  /* 0x000000280c48723c */ /* 0x002fe20000041820 */
[----:B------:R-:W1:Y:S07]  /*3c90*/  LDSM.16.M88.4 R32, [R0+0x8800] ;  /* 0x008800000020783b */ /* 0x000e6e0000000200 */
[----:B------:R-:W-:Y:S01]  /*3ca0*/  HMMA.16816.F32.BF16 R20, R8, R22, RZ ;  /* 0x000000160814723c */ /* 0x000fe200000418ff */
[----:B------:R-:W5:Y:S07]  /*3cb0*/  LDSM.16.M88.4 R8, [R2] ;  /* 0x000000000208783b */ /* 0x000f6e0000000200 */
[C---:B------:R-:W-:Y:S08]  /*3cc0*/  HMMA.16816.F32.BF16 R76, R12.reuse, R42, R52 ;  /* 0x0000002a0c4c723c */ /* 0x040ff00000041834 */
[C---:B----4-:R-:W-:Y:S08]  /*3cd0*/  HMMA.16816.F32.BF16 R56, R12.reuse, R26, R48 ;  /* 0x0000001a0c38723c */ /* 0x050ff00000041830 */
[----:B------:R-:W-:Y:S01]  /*3ce0*/  HMMA.16816.F32.BF16 R80, R12, R24, R44 ;  /* 0x000000180c50723c */ /* 0x000fe2000004182c */
[----:B------:R-:W-:Y:S04]  /*3cf0*/  LDSM.16.M88.4 R12, [R31+0x2000] ;  /* 0x002000001f0c783b */ /* 0x000fe80000000200 */
[----:B------:R-:W4:Y:S03]  /*3d00*/  LDSM.16.M88.4 R44, [R30+0x8000] ;  /* 0x008000001e2c783b */ /* 0x000f260000000200 */
[C---:B--2---:R-:W-:Y:S01]  /*3d10*/  HMMA.16816.F32.BF16 R52, R16.reuse, R40, R64 ;  /* 0x000000281034723c */ /* 0x044fe20000041840 */
[----:B------:R-:W-:Y:S07]  /*3d20*/  LDSM.16.M88.4 R64, [R218+UR5+0x9000] ;  /* 0x00900005da40783b */ /* 0x000fee0008000200 */
[C---:B------:R-:W-:Y:S08]  /*3d30*/  HMMA.16816.F32.BF16 R48, R16.reuse, R42, R68 ;  /* 0x0000002a1030723c */ /* 0x040ff00000041844 */
[C---:B------:R-:W-:Y:S08]  /*3d40*/  HMMA.16816.F32.BF16 R60, R16.reuse, R24, R60 ;  /* 0x00000018103c723c */ /* 0x040ff0000004183c */
[----:B------:R-:W-:Y:S01]  /*3d50*/  HMMA.16816.F32.BF16 R40, R16, R26, R20 ;  /* 0x0000001a1028723c */ /* 0x000fe20000041814 */
[----:B------:R-:W2:Y:S04]  /*3d60*/  LDSM.16.M88.4 R24, [R30+0x8800] ;  /* 0x008800001e18783b */ /* 0x000ea80000000200 */
[----:B------:R-:W2:Y:S03]  /*3d70*/  LDSM.16.M88.4 R16, [R31] ;  /* 0x000000001f10783b */ /* 0x000ea60000000200 */
[C---:B---3--:R-:W-:Y:S01]  /*3d80*/  HMMA.16816.F32.BF16 R72, R4.reuse, R36, R72 ;  /* 0x000000240448723c */ /* 0x048fe20000041848 */
[----:B------:R-:W3:Y:S07]  /*3d90*/  LDSM.16.M88.4 R20, [R217+0x6000] ;  /* 0x00600000d914783b */ /* 0x000eee0000000200 */
[C---:B-1----:R-:W-:Y:S08]  /*3da0*/  HMMA.16816.F32.BF16 R80, R4.reuse, R32, R80 ;  /* 0x000000200450723c */ /* 0x042ff00000041850 */
[C---:B------:R-:W-:Y:S08]  /*3db0*/  HMMA.16816.F32.BF16 R76, R4.reuse, R38, R76 ;  /* 0x00000026044c723c */ /* 0x040ff0000004184c */
[----:B------:R-:W-:Y:S08]  /*3dc0*/  HMMA.16816.F32.BF16 R68, R4, R34, R56 ;  /* 0x000000220444723c */ /* 0x000ff00000041838 */
[C---:B-----5:R-:W-:Y:S08]  /*3dd0*/  HMMA.16816.F32.BF16 R52, R8.reuse, R36, R52 ;  /* 0x000000240834723c */ /* 0x060ff00000041834 */
[C---:B------:R-:W-:Y:S08]  /*3de0*/  HMMA.16816.F32.BF16 R4, R8.reuse, R32, R60 ;  /* 0x000000200804723c */ /* 0x040ff0000004183c */
[C---:B------:R-:W-:Y:S01]  /*3df0*/  HMMA.16816.F32.BF16 R48, R8.reuse, R38, R48 ;  /* 0x000000260830723c */ /* 0x040fe20000041830 */
[----:B------:R-:W1:Y:S07]  /*3e00*/  LDSM.16.M88.4 R36, [R218+UR5+0x9800] ;  /* 0x00980005da24783b */ /* 0x000e6e0008000200 */
[----:B------:R-:W-:Y:S01]  /*3e10*/  HMMA.16816.F32.BF16 R32, R8, R34, R40 ;  /* 0x000000220820723c */ /* 0x000fe20000041828 */
[----:B------:R-:W5:Y:S07]  /*3e20*/  LDSM.16.M88.4 R8, [R217+0x4000] ;  /* 0x00400000d908783b */ /* 0x000f6e0000000200 */
[C---:B----4-:R-:W-:Y:S08]  /*3e30*/  HMMA.16816.F32.BF16 R40, R12.reuse, R44, R72 ;  /* 0x0000002c0c28723c */ /* 0x050ff00000041848 */
[C---:B------:R-:W-:Y:S08]  /*3e40*/  HMMA.16816.F32.BF16 R56, R12.reuse, R46, R76 ;  /* 0x0000002e0c38723c */ /* 0x040ff0000004184c */
[----:B--2---:R-:W-:Y:S08]  /*3e50*/  HMMA.16816.F32.BF16 R76, R12, R26, R68 ;  /* 0x0000001a0c4c723c */ /* 0x004ff00000041844 */
[----:B------:R-:W-:Y:S08]  /*3e60*/  HMMA.16816.F32.BF16 R72, R16, R44, R52 ;  /* 0x0000002c1048723c */ /* 0x000ff00000041834 */
[-C--:B------:R-:W-:Y:S01]  /*3e70*/  HMMA.16816.F32.BF16 R60, R12, R24.reuse, R80 ;  /* 0x000000180c3c723c */ /* 0x080fe20000041850 */
[----:B------:R-:W-:Y:S07]  /*3e80*/  LDSM.16.M88.4 R12, [R29+0x4000] ;  /* 0x004000001d0c783b */ /* 0x000fee0000000200 */
[C---:B------:R-:W-:Y:S01]  /*3e90*/  HMMA.16816.F32.BF16 R68, R16.reuse, R24, R4 ;  /* 0x000000181044723c */ /* 0x040fe20000041804 */
[----:B------:R-:W-:Y:S07]  /*3ea0*/  LDSM.16.M88.4 R4, [R29+0x6000] ;  /* 0x006000001d04783b */ /* 0x000fee0000000200 */
[C---:B------:R-:W-:Y:S01]  /*3eb0*/  HMMA.16816.F32.BF16 R52, R16.reuse, R26, R32 ;  /* 0x0000001a1034723c */ /* 0x040fe20000041820 */
[----:B------:R-:W2:Y:S04]  /*3ec0*/  LDSM.16.M88.4 R24, [R28+0x9800] ;  /* 0x009800001c18783b */ /* 0x000ea80000000200 */
[----:B------:R-:W4:Y:S03]  /*3ed0*/  LDSM.16.M88.4 R32, [R28+0x9000] ;  /* 0x009000001c20783b */ /* 0x000f260000000200 */
[----:B------:R-:W-:Y:S01]  /*3ee0*/  HMMA.16816.F32.BF16 R44, R16, R46, R48 ;  /* 0x0000002e102c723c */ /* 0x000fe20000041830 */
[----:B------:R-:W-:Y:S07]  /*3ef0*/  LDSM.16.M88.4 R16, [R2+0x6000] ;  /* 0x006000000210783b */ /* 0x000fee0000000200 */
[C---:B---3--:R-:W-:Y:S08]  /*3f00*/  HMMA.16816.F32.BF16 R48, R20.reuse, R64, R40 ;  /* 0x000000401430723c */ /* 0x048ff00000041828 */
[C---:B------:R-:W-:Y:S01]  /*3f10*/  HMMA.16816.F32.BF16 R40, R20.reuse, R66, R56 ;  /* 0x000000421428723c */ /* 0x040fe20000041838 */
[----:B------:R-:W-:Y:S07]  /*3f20*/  LDSM.16.M88.4 R56, [R0+0x9800] ;  /* 0x009800000038783b */ /* 0x000fee0000000200 */
[----:B-1----:R-:W-:Y:S08]  /*3f30*/  HMMA.16816.F32.BF16 R60, R20, R36, R60 ;  /* 0x00000024143c723c */ /* 0x002ff0000004183c */
[----:B-----5:R-:W-:Y:S01]  /*3f40*/  HMMA.16816.F32.BF16 R84, R8, R66, R44 ;  /* 0x000000420854723c */ /* 0x020fe2000004182c */
[----:B------:R-:W1:Y:S07]  /*3f50*/  LDSM.16.M88.4 R44, [R0+0x9000] ;  /* 0x00900000002c783b */ /* 0x000e6e0000000200 */
[----:B------:R-:W-:Y:S08]  /*3f60*/  HMMA.16816.F32.BF16 R20, R20, R38, R76 ;  /* 0x000000261414723c */ /* 0x000ff0000004184c */
[C---:B------:R-:W-:Y:S08]  /*3f70*/  HMMA.16816.F32.BF16 R80, R8.reuse, R64, R72 ;  /* 0x000000400850723c */ /* 0x040ff00000041848 */
[C---:B------:R-:W-:Y:S08]  /*3f80*/  HMMA.16816.F32.BF16 R76, R8.reuse, R36, R68 ;  /* 0x00000024084c723c */ /* 0x040ff00000041844 */
[----:B------:R-:W-:Y:S01]  /*3f90*/  HMMA.16816.F32.BF16 R52, R8, R38, R52 ;  /* 0x000000260834723c */ /* 0x000fe20000041834 */
[----:B------:R3:W5:Y:S04]  /*3fa0*/  LDSM.16.M88.4 R8, [R2+0x4000] ;  /* 0x004000000208783b */ /* 0x0007680000000200 */
[----:B------:R-:W-:Y:S03]  /*3fb0*/  LDSM.16.M88.4 R36, [R30+0x9800] ;  /* 0x009800001e24783b */ /* 0x000fe60000000200 */
[C---:B--2---:R-:W-:Y:S08]  /*3fc0*/  HMMA.16816.F32.BF16 R72, R4.reuse, R24, R60 ;  /* 0x000000180448723c */ /* 0x044ff0000004183c */
[C---:B----4-:R-:W-:Y:S08]  /*3fd0*/  HMMA.16816.F32.BF16 R48, R4.reuse, R32, R48 ;  /* 0x000000200430723c */ /* 0x050ff00000041830 */
[----:B------:R-:W-:Y:S01]  /*3fe0*/  HMMA.16816.F32.BF16 R40, R4, R34, R40 ;  /* 0x000000220428723c */ /* 0x000fe20000041828 */
[----:B---3--:R-:W-:-:S05]  /*3ff0*/  MOV R2, UR4 ;  /* 0x0000000400027c02 */ /* 0x008fca0008000f00 */
[----:B------:R-:W-:Y:S02]  /*4000*/  IMAD R2, R2, 0x20, R187 ;  /* 0x0000002002027824 */ /* 0x000fe400078e02bb */
[----:B------:R-:W-:Y:S01]  /*4010*/  HMMA.16816.F32.BF16 R60, R4, R26, R20 ;  /* 0x0000001a043c723c */ /* 0x000fe20000041814 */
[----:B------:R-:W2:Y:S04]  /*4020*/  LDSM.16.M88.4 R4, [R31+0x6000] ;  /* 0x006000001f04783b */ /* 0x000ea80000000200 */
[----:B------:R-:W3:Y:S03]  /*4030*/  LDSM.16.M88.4 R20, [R30+0x9000] ;  /* 0x009000001e14783b */ /* 0x000ee60000000200 */
[C---:B------:R-:W-:Y:S08]  /*4040*/  HMMA.16816.F32.BF16 R64, R12.reuse, R32, R80 ;  /* 0x000000200c40723c */ /* 0x040ff00000041850 */
[C---:B------:R-:W-:Y:S08]  /*4050*/  HMMA.16816.F32.BF16 R68, R12.reuse, R34, R84 ;  /* 0x000000220c44723c */ /* 0x040ff00000041854 */
[C---:B------:R-:W-:Y:S08]  /*4060*/  HMMA.16816.F32.BF16 R76, R12.reuse, R24, R76 ;  /* 0x000000180c4c723c */ /* 0x040ff0000004184c */
[----:B------:R-:W-:Y:S01]  /*4070*/  HMMA.16816.F32.BF16 R52, R12, R26, R52 ;  /* 0x0000001a0c34723c */ /* 0x000fe20000041834 */
[----:B------:R4:W3:Y:S01]  /*4080*/  LDSM.16.M88.4 R12, [R31+0x4000] ;  /* 0x004000001f0c783b */ /* 0x0008e20000000200 */
[----:B------:R-:W-:-:S06]  /*4090*/  DEPBAR.LE SB0, 0x0 ;  /* 0x000080000000791a */ /* 0x000fcc0000000000 */
[C---:B-1----:R-:W-:Y:S08]  /*40a0*/  HMMA.16816.F32.BF16 R48, R16.reuse, R44, R48 ;  /* 0x0000002c1030723c */ /* 0x042ff00000041830 */
[C---:B------:R-:W-:Y:S08]  /*40b0*/  HMMA.16816.F32.BF16 R32, R16.reuse, R46, R40 ;  /* 0x0000002e1020723c */ /* 0x040ff00000041828 */
[C---:B----4-:R-:W-:Y:S08]  /*40c0*/  HMMA.16816.F32.BF16 R28, R16.reuse, R56, R72 ;  /* 0x00000038101c723c */ /* 0x050ff00000041848 */
[----:B------:R-:W-:Y:S08]  /*40d0*/  HMMA.16816.F32.BF16 R16, R16, R58, R60 ;  /* 0x0000003a1010723c */ /* 0x000ff0000004183c */
[C---:B-----5:R-:W-:Y:S08]  /*40e0*/  HMMA.16816.F32.BF16 R24, R8.reuse, R44, R64 ;  /* 0x0000002c0818723c */ /* 0x060ff00000041840 */
[----:B------:R-:W-:Y:S08]  /*40f0*/  HMMA.16816.F32.BF16 R40, R8, R46, R68 ;  /* 0x0000002e0828723c */ /* 0x000ff00000041844 */
[----:B--2---:R-:W-:Y:S01]  /*4100*/  HMMA.16816.F32.BF16 R68, R4, R38, R16 ;  /* 0x000000260444723c */ /* 0x004fe20000041810 */
[----:B------:R-:W-:-:S07]  /*4110*/  VIADD R16, R2, 0x18 ;  /* 0x0000001802107836 */ /* 0x000fce0000000000 */
[C---:B------:R-:W-:Y:S08]  /*4120*/  HMMA.16816.F32.BF16 R44, R8.reuse, R56, R76 ;  /* 0x00000038082c723c */ /* 0x040ff0000004184c */
[----:B------:R-:W-:Y:S01]  /*4130*/  HMMA.16816.F32.BF16 R52, R8, R58, R52 ;  /* 0x0000003a0834723c */ /* 0x000fe20000041834 */
[----:B------:R-:W-:-:S05]  /*4140*/  IADD3 R11, PT, PT, R16, UR24, RZ ;  /* 0x00000018100b7c10 */ /* 0x000fca000fffe0ff */
[----:B------:R-:W-:Y:S02]  /*4150*/  VIADD R10, R11, 0xffffffe9 ;  /* 0xffffffe90b0a7836 */ /* 0x000fe40000000000 */
[C---:B---3--:R-:W-:Y:S08]  /*4160*/  HMMA.16816.F32.BF16 R48, R4.reuse, R20, R48 ;  /* 0x000000140430723c */ /* 0x048ff00000041830 */
[C---:B------:R-:W-:Y:S08]  /*4170*/  HMMA.16816.F32.BF16 R56, R4.reuse, R22, R32 ;  /* 0x000000160438723c */ /* 0x040ff00000041820 */
[----:B------:R-:W-:Y:S01]  /*4180*/  HMMA.16816.F32.BF16 R28, R4, R36, R28 ;  /* 0x00000024041c723c */ /* 0x000fe2000004181c */
[----:B------:R-:W-:Y:S01]  /*4190*/  IADD3 R4, PT, PT, R90, UR29, R91 ;  /* 0x0000001d5a047c10 */ /* 0x000fe2000fffe05b */
[----:B------:R-:W-:-:S04]  /*41a0*/  IMAD.U32 R5, RZ, RZ, UR32 ;  /* 0x00000020ff057e24 */ /* 0x000fc8000f8e00ff */
[C---:B------:R-:W-:Y:S02]  /*41b0*/  VIADD R227, R4.reuse, UR32 ;  /* 0x0000002004e37c36 */ /* 0x040fe40008000000 */
[C---:B------:R-:W-:Y:S01]  /*41c0*/  HMMA.16816.F32.BF16 R24, R12.reuse, R20, R24 ;  /* 0x000000140c18723c */ /* 0x040fe20000041818 */
[----:B------:R-:W-:Y:S02]  /*41d0*/  VIADD R4, R4, UR27 ;  /* 0x0000001b04047c36 */ /* 0x000fe40008000000 */
[C---:B------:R-:W-:Y:S01]  /*41e0*/  IADD3 R0, PT, PT, R227.reuse, -R10, RZ ;  /* 0x8000000ae3007210 */ /* 0x040fe20007ffe0ff */
[C---:B------:R-:W-:Y:S01]  /*41f0*/  VIADD R34, R227.reuse, 0x8 ;  /* 0x00000008e3227836 */ /* 0x040fe20000000000 */
[C---:B------:R-:W-:Y:S01]  /*4200*/  IADD3 R32, PT, PT, R227.reuse, 0x40, RZ ;  /* 0x00000040e3207810 */ /* 0x040fe20007ffe0ff */
[----:B------:R-:W-:Y:S01]  /*4210*/  VIADD R33, R227, 0x48 ;  /* 0x00000048e3217836 */ /* 0x000fe20000000000 */
[----:B------:R-:W-:Y:S01]  /*4220*/  IABS R0, R0 ;  /* 0x0000000000007213 */ /* 0x000fe20000000000 */
[----:B------:R-:W-:Y:S01]  /*4230*/  HMMA.16816.F32.BF16 R40, R12, R22, R40 ;  /* 0x000000160c28723c */ /* 0x000fe20000041828 */
[--C-:B------:R-:W-:Y:S01]  /*4240*/  VIADDMNMX R234, R4, 0x1, R5.reuse, PT ;  /* 0x0000000104ea7846 */ /* 0x100fe20003800105 */
[----:B------:R-:W-:Y:S01]  /*4250*/  VIADD R231, R34, -UR26 ;  /* 0x8000001a22e77c36 */ /* 0x000fe20008000000 */
[C-C-:B------:R-:W-:Y:S01]  /*4260*/  VIADDMNMX R235, R4.reuse, 0x9, R5.reuse, PT ;  /* 0x0000000904eb7846 */ /* 0x140fe20003800105 */
[----:B------:R-:W-:Y:S01]  /*4270*/  VIADD R229, R33, -UR26 ;  /* 0x8000001a21e57c36 */ /* 0x000fe20008000000 */
[----:B------:R-:W-:-:S02]  /*4280*/  VIADDMNMX R232, R4, 0x41, R5, PT ;  /* 0x0000004104e87846 */ /* 0x000fc40003800105 */
[----:B------:R-:W-:Y:S01]  /*4290*/  VIADDMNMX R233, R4, 0x49, R5, PT ;  /* 0x0000004904e97846 */ /* 0x000fe20003800105 */
[----:B------:R-:W-:Y:S01]  /*42a0*/  VIADD R4, R2, UR24 ;  /* 0x0000001802047c36 */ /* 0x000fe20008000000 */
[----:B------:R-:W-:Y:S01]  /*42b0*/  MOV R6, R0 ;  /* 0x0000000000067202 */ /* 0x000fe20000000f00 */
[----:B------:R-:W-:Y:S01]  /*42c0*/  IMAD.IADD R5, R34, 0x1, -R10 ;  /* 0x0000000122057824 */ /* 0x000fe200078e0a0a */
[C---:B------:R-:W-:Y:S01]  /*42d0*/  IADD3 R230, PT, PT, R227.reuse, -UR26, RZ ;  /* 0x8000001ae3e67c10 */ /* 0x040fe2000fffe0ff */
[--C-:B------:R-:W-:Y:S01]  /*42e0*/  IMAD.IADD R7, R227, 0x1, -R4.reuse ;  /* 0x00000001e3077824 */ /* 0x100fe200078e0a04 */
[----:B------:R-:W-:Y:S01]  /*42f0*/  I2FP.F32.S32 R6, R6 ;  /* 0x0000000600067245 */ /* 0x000fe20000201400 */
[----:B------:R-:W-:Y:S01]  /*4300*/  IMAD.IADD R9, R32, 0x1, -R4 ;  /* 0x0000000120097824 */ /* 0x000fe200078e0a04 */
[----:B------:R-:W-:Y:S01]  /*4310*/  IADD3 R8, PT, PT, -R4, R33, RZ ;  /* 0x0000002104087210 */ /* 0x000fe20007ffe1ff */
[----:B------:R-:W-:Y:S01]  /*4320*/  HMMA.16816.F32.BF16 R44, R12, R36, R44 ;  /* 0x000000240c2c723c */ /* 0x000fe2000004182c */
[----:B------:R-:W-:Y:S01]  /*4330*/  IABS R7, R7 ;  /* 0x0000000700077213 */ /* 0x000fe20000000000 */
[----:B------:R-:W-:Y:S01]  /*4340*/  FFMA.FTZ R18, R6, -UR12, R25 ;  /* 0x8000000c06127c23 */ /* 0x000fe20008010019 */
[----:B------:R-:W-:-:S02]  /*4350*/  IADD3 R6, PT, PT, -R4, R34, RZ ;  /* 0x0000002204067210 */ /* 0x000fc40007ffe1ff */
[----:B------:R-:W-:Y:S02]  /*4360*/  IABS R4, R5 ;  /* 0x0000000500047213 */ /* 0x000fe40000000000 */
[----:B------:R-:W-:Y:S01]  /*4370*/  IABS R5, R9 ;  /* 0x0000000900057213 */ /* 0x000fe20000000000 */
[----:B------:R-:W-:Y:S01]  /*4380*/  IMAD.MOV.U32 R9, RZ, RZ, R7 ;  /* 0x000000ffff097224 */ /* 0x000fe200078e0007 */
[----:B------:R-:W-:Y:S01]  /*4390*/  IABS R7, R8 ;  /* 0x0000000800077213 */ /* 0x000fe20000000000 */
[----:B------:R-:W-:Y:S01]  /*43a0*/  HMMA.16816.F32.BF16 R72, R12, R38, R52 ;  /* 0x000000260c48723c */ /* 0x000fe20000041834 */
[----:B------:R-:W-:Y:S02]  /*43b0*/  IABS R6, R6 ;  /* 0x0000000600067213 */ /* 0x000fe40000000000 */
[----:B------:R-:W-:Y:S01]  /*43c0*/  I2FP.F32.S32 R4, R4 ;  /* 0x0000000400047245 */ /* 0x000fe20000201400 */
[----:B------:R-:W-:Y:S01]  /*43d0*/  IMAD.MOV.U32 R8, RZ, RZ, R7 ;  /* 0x000000ffff087224 */ /* 0x000fe200078e0007 */
[----:B------:R-:W-:-:S02]  /*43e0*/  I2FP.F32.S32 R7, R6 ;  /* 0x0000000600077245 */ /* 0x000fc40000201400 */
[----:B------:R-:W-:Y:S01]  /*43f0*/  I2FP.F32.S32 R6, R5 ;  /* 0x0000000500067245 */ /* 0x000fe20000201400 */
[----:B------:R-:W-:Y:S01]  /*4400*/  FFMA.FTZ R17, R4, -UR12, R27 ;  /* 0x8000000c04117c23 */ /* 0x000fe2000801001b */
[----:B------:R-:W-:Y:S01]  /*4410*/  I2FP.F32.S32 R9, R9 ;  /* 0x0000000900097245 */ /* 0x000fe20000201400 */
[----:B------:R-:W-:Y:S01]  /*4420*/  VIADD R4, R2, 0x1 ;  /* 0x0000000102047836 */ /* 0x000fe20000000000 */
[----:B------:R-:W-:Y:S01]  /*4430*/  I2FP.F32.S32 R5, R8 ;  /* 0x0000000800057245 */ /* 0x000fe20000201400 */
[----:B------:R-:W-:Y:S01]  /*4440*/  FFMA.FTZ R13, R7, -UR12, R26 ;  /* 0x8000000c070d7c23 */ /* 0x000fe2000801001a */
[----:B------:R-:W-:Y:S01]  /*4450*/  LOP3.LUT R0, R89, 0x200, R92, 0xf8, !PT ;  /* 0x0000020059007812 */ /* 0x000fe200078ef85c */
[----:B------:R-:W-:Y:S01]  /*4460*/  FFMA.FTZ R14, R9, -UR12, R24 ;  /* 0x8000000c090e7c23 */ /* 0x000fe20008010018 */
[----:B------:R-:W-:Y:S01]  /*4470*/  FFMA.FTZ R12, R6, -UR12, R48 ;  /* 0x8000000c060c7c23 */ /* 0x000fe20008010030 */
[----:B------:R-:W-:Y:S01]  /*4480*/  FFMA.FTZ R15, R5, -UR12, R50 ;  /* 0x8000000c050f7c23 */ /* 0x000fe20008010032 */
[----:B------:R-:W-:Y:S01]  /*4490*/  BAR.SYNC.DEFER_BLOCKING 0x0 ;  /* 0x0000000000007b1d */ /* 0x000fe20000010000 */
[----:B------:R-:W-:-:S02]  /*44a0*/  ISETP.GT.AND P6, PT, R230, R2, PT ;  /* 0x00000002e600720c */ /* 0x000fc40003fc4270 */
[----:B------:R-:W-:Y:S02]  /*44b0*/  ISETP.GT.AND P5, PT, R230, R4, PT ;  /* 0x00000004e600720c */ /* 0x000fe40003fa4270 */
[----:B------:R-:W-:Y:S01]  /*44c0*/  IADD3 R228, PT, PT, R32, -UR26, RZ ;  /* 0x8000001a20e47c10 */ /* 0x000fe2000fffe0ff */
[----:B------:R-:W-:Y:S10]  /*44d0*/  BRA.U !UP0, `(.L_x_1484) ;  /* 0x00000001089c7547 */ /* 0x000ff4000b800000 */
[----:B------:R-:W-:Y:S01]  /*44e0*/  UIADD3 UR9, UPT, UPT, UR25, -0x2, URZ ;  /* 0xfffffffe19097890 */ /* 0x000fe2000fffe0ff */
[----:B------:R-:W1:Y:S03]  /*44f0*/  LDCU UR8, c[0x0][0x440] ;  /* 0x00008800ff0877ac */ /* 0x000e660008000800 */
[----:B------:R-:W-:Y:S02]  /*4500*/  UIMAD.WIDE.U32 UR26, UR16, UR9, URZ ;  /* 0x00000009101a72a5 */ /* 0x000fe4000f8e00ff */
[----:B------:R-:W-:Y:S02]  /*4510*/  UIMAD UR9, UR15, UR9, URZ ;  /* 0x000000090f0972a4 */ /* 0x000fe4000f8e02ff */
[----:B------:R-:W-:Y:S02]  /*4520*/  UIADD3 UR13, UP0, UPT, UR19, UR26, URZ ;  /* 0x0000001a130d7290 */ /* 0x000fe4000ff1e0ff */
[----:B------:R-:W-:Y:S01]  /*4530*/  UIADD3 UR9, UPT, UPT, UR27, UR9, URZ ;  /* 0x000000091b097290 */ /* 0x000fe2000fffe0ff */
[----:B------:R-:W-:-:S02]  /*4540*/  IMAD.U32 R6, RZ, RZ, UR26 ;  /* 0x0000001aff067e24 */ /* 0x000fc4000f8e00ff */
[----:B------:R-:W-:Y:S02]  /*4550*/  IMAD.U32 R7, RZ, RZ, UR27 ;  /* 0x0000001bff077e24 */ /* 0x000fe4000f8e00ff */
[----:B------:R-:W-:Y:S01]  /*4560*/  IMAD.U32 R7, RZ, RZ, UR13 ;  /* 0x0000000dff077e24 */ /* 0x000fe2000f8e00ff */
[----:B------:R-:W-:Y:S01]  /*4570*/  LEA R8, P0, R6, R222, 0x1 ;  /* 0x000000de06087211 */ /* 0x000fe200078008ff */
[----:B------:R-:W-:Y:S01]  /*4580*/  IMAD.U32 R5, RZ, RZ, UR9 ;  /* 0x00000009ff057e24 */ /* 0x000fe2000f8e00ff */
[----:B-1----:R-:W-:Y:S01]  /*4590*/  ISETP.GE.AND P1, PT, R252, UR8, PT ;  /* 0x00000008fc007c0c */ /* 0x002fe2000bf26270 */
[----:B------:R-:W-:-:S03]  /*45a0*/  UIADD3.X UR9, UPT, UPT, UR17, UR9, URZ, UP0, !UPT ;  /* 0x0000000911097290 */ /* 0x000fc600087fe4ff */
[----:B------:R-:W-:Y:S02]  /*45b0*/  LEA.HI.X R9, R6, R221, R5, 0x1, P0 ;  /* 0x000000dd06097211 */ /* 0x000fe400000f0c05 */
[----:B------:R-:W-:Y:S01]  /*45c0*/  ISETP.GE.AND P0, PT, R93, UR8, PT ;  /* 0x000000085d007c0c */ /* 0x000fe2000bf06270 */
[----:B------:R-:W-:Y:S01]  /*45d0*/  IMAD.U32 R5, RZ, RZ, UR9 ;  /* 0x00000009ff057e24 */ /* 0x000fe2000f8e00ff */
[----:B------:R-:W-:-:S04]  /*45e0*/  LEA R6, P2, R7, R222, 0x1 ;  /* 0x000000de07067211 */ /* 0x000fc800078408ff */
[----:B------:R-:W-:Y:S01]  /*45f0*/  LEA.HI.X R7, R7, R221, R5, 0x1, P2 ;  /* 0x000000dd07077211 */ /* 0x000fe200010f0c05 */
        /* <DEDUP_REMOVED lines=21> */
.L_x_1484:
[----:B------:R-:W-:Y:S01]  /*4750*/  ISETP.GE.AND P1, PT, R2, R234, PT ;  /* 0x000000ea0200720c */ /* 0x000fe20003f26270 */
[--C-:B-1----:R-:W-:Y:S01]  /*4760*/  IMAD.IADD R9, R32, 0x1, -R10.reuse ;  /* 0x0000000120097824 */ /* 0x102fe200078e0a0a */
[----:B------:R-:W-:Y:S01]  /*4770*/  FSEL R5, R14, -INF , !P6 ;  /* 0xff8000000e057808 */ /* 0x000fe20007000000 */
[----:B------:R-:W-:Y:S01]  /*4780*/  IMAD.IADD R8, R33, 0x1, -R10 ;  /* 0x0000000121087824 */ /* 0x000fe200078e0a0a */
[----:B------:R-:W-:Y:S01]  /*4790*/  ISETP.GT.AND P2, PT, R228, R2, PT ;  /* 0x00000002e400720c */ /* 0x000fe20003f44270 */
[----:B------:R-:W-:Y:S01]  /*47a0*/  VIADD R14, R11, 0xfffffff1 ;  /* 0xfffffff10b0e7836 */ /* 0x000fe20000000000 */
[----:B------:R-:W-:Y:S01]  /*47b0*/  FSEL R81, R5, -INF , !P1 ;  /* 0xff80000005517808 */ /* 0x000fe20004800000 */
[C---:B------:R-:W-:Y:S01]  /*47c0*/  VIADD R20, R11.reuse, 0xfffffff8 ;  /* 0xfffffff80b147836 */ /* 0x040fe20000000000 */
[----:B------:R-:W-:Y:S01]  /*47d0*/  ISETP.GE.AND P1, PT, R2, R232, PT ;  /* 0x000000e80200720c */ /* 0x000fe20003f26270 */
[C---:B------:R-:W-:Y:S01]  /*47e0*/  VIADD R19, R11.reuse, 0xfffffff9 ;  /* 0xfffffff90b137836 */ /* 0x040fe20000000000 */
[----:B------:R-:W-:Y:S01]  /*47f0*/  FSEL R5, R12, -INF , !P2 ;  /* 0xff8000000c057808 */ /* 0x000fe20005000000 */
[----:B------:R-:W-:Y:S01]  /*4800*/  VIADD R12, R11, 0xfffffff0 ;  /* 0xfffffff00b0c7836 */ /* 0x000fe20000000000 */
[-C--:B------:R-:W-:Y:S01]  /*4810*/  ISETP.GT.AND P0, PT, R231, R2.reuse, PT ;  /* 0x00000002e700720c */ /* 0x080fe20003f04270 */
[----:B------:R-:W-:Y:S01]  /*4820*/  VIADD R21, R11, 0x1 ;  /* 0x000000010b157836 */ /* 0x000fe20000000000 */
[----:B------:R-:W-:Y:S01]  /*4830*/  FSEL R36, R5, -INF , !P1 ;  /* 0xff80000005247808 */ /* 0x000fe20004800000 */
[--C-:B------:R-:W-:Y:S01]  /*4840*/  IMAD.IADD R5, R227, 0x1, -R12.reuse ;  /* 0x00000001e3057824 */ /* 0x100fe200078e0a0c */
[----:B------:R-:W-:Y:S01]  /*4850*/  ISETP.GE.AND P6, PT, R2, R235, PT ;  /* 0x000000eb0200720c */ /* 0x000fe20003fc6270 */
[----:B------:R-:W-:Y:S01]  /*4860*/  IMAD.IADD R7, R34, 0x1, -R12 ;  /* 0x0000000122077824 */ /* 0x000fe200078e0a0c */
[----:B------:R-:W-:Y:S01]  /*4870*/  FSEL R6, R13, -INF , !P0 ;  /* 0xff8000000d067808 */ /* 0x000fe20004000000 */
[----:B------:R-:W1:Y:S01]  /*4880*/  LDCU UR8, c[0x0][0x45c] ;  /* 0x00008b80ff0877ac */ /* 0x000e620008000800 */
[----:B------:R-:W-:-:S02]  /*4890*/  ISETP.GT.AND P0, PT, R229, R2, PT ;  /* 0x00000002e500720c */ /* 0x000fc40003f04270 */
[----:B------:R-:W-:Y:S01]  /*48a0*/  FSEL R82, R6, -INF , !P6 ;  /* 0xff80000006527808 */ /* 0x000fe20007000000 */
[----:B------:R-:W-:Y:S01]  /*48b0*/  UISETP.GT.U32.AND UP0, UPT, UR4, UR21, UPT ;  /* 0x000000150400728c */ /* 0x000fe2000bf04070 */
[----:B------:R-:W-:Y:S02]  /*48c0*/  IABS R10, R9 ;  /* 0x00000009000a7213 */ /* 0x000fe40000000000 */
[----:B------:R-:W-:Y:S02]  /*48d0*/  IABS R6, R5 ;  /* 0x0000000500067213 */ /* 0x000fe40000000000 */
[----:B------:R-:W-:Y:S02]  /*48e0*/  FSEL R9, R15, -INF , !P0 ;  /* 0xff8000000f097808 */ /* 0x000fe40004000000 */
[----:B------:R-:W-:Y:S02]  /*48f0*/  ISETP.GE.AND P0, PT, R2, R233, PT ;  /* 0x000000e90200720c */ /* 0x000fe40003f06270 */
[----:B------:R-:W-:-:S02]  /*4900*/  IABS R8, R8 ;  /* 0x0000000800087213 */ /* 0x000fc40000000000 */
[----:B------:R-:W-:Y:S01]  /*4910*/  IABS R5, R7 ;  /* 0x0000000700057213 */ /* 0x000fe20000000000 */
[----:B------:R-:W-:Y:S01]  /*4920*/  IMAD.MOV.U32 R7, RZ, RZ, R6 ;  /* 0x000000ffff077224 */ /* 0x000fe200078e0006 */
[----:B------:R-:W-:Y:S01]  /*4930*/  FSEL R64, R9, -INF , !P0 ;  /* 0xff80000009407808 */ /* 0x000fe20004000000 */
[----:B------:R-:W-:Y:S01]  /*4940*/  IMAD.MOV.U32 R9, RZ, RZ, R10 ;  /* 0x000000ffff097224 */ /* 0x000fe200078e000a */
[----:B------:R-:W-:Y:S01]  /*4950*/  ISETP.GT.AND P6, PT, R231, R4, PT ;  /* 0x00000004e700720c */ /* 0x000fe20003fc4270 */
[----:B------:R-:W-:Y:S01]  /*4960*/  IMAD.MOV.U32 R10, RZ, RZ, R8 ;  /* 0x000000ffff0a7224 */ /* 0x000fe200078e0008 */
[----:B------:R-:W-:Y:S02]  /*4970*/  ISETP.GE.AND P0, PT, R4, R234, PT ;  /* 0x000000ea0400720c */ /* 0x000fe40003f06270 */
[----:B------:R-:W-:Y:S02]  /*4980*/  FSEL R6, R18, -INF , !P5 ;  /* 0xff80000012067808 */ /* 0x000fe40006800000 */
[----:B------:R-:W-:-:S02]  /*4990*/  I2FP.F32.S32 R8, R7 ;  /* 0x0000000700087245 */ /* 0x000fc40000201400 */
[----:B------:R-:W-:Y:S02]  /*49a0*/  FSEL R80, R6, -INF , !P0 ;  /* 0xff80000006507808 */ /* 0x000fe40004000000 */
[----:B------:R-:W-:Y:S01]  /*49b0*/  I2FP.F32.S32 R9, R9 ;  /* 0x0000000900097245 */ /* 0x000fe20000201400 */
[----:B------:R-:W-:Y:S01]  /*49c0*/  FFMA.FTZ R13, R8, -UR12, R40 ;  /* 0x8000000c080d7c23 */ /* 0x000fe20008010028 */
[----:B------:R-:W-:Y:S01]  /*49d0*/  FSEL R7, R17, -INF , !P6 ;  /* 0xff80000011077808 */ /* 0x000fe20007000000 */
[----:B------:R-:W-:Y:S01]  /*49e0*/  VIADD R8, R2, 0x8 ;  /* 0x0000000802087836 */ /* 0x000fe20000000000 */
[-C--:B------:R-:W-:Y:S02]  /*49f0*/  ISETP.GT.AND P2, PT, R228, R4.reuse, PT ;  /* 0x00000004e400720c */ /* 0x080fe40003f44270 */
[----:B------:R-:W-:Y:S02]  /*4a00*/  ISETP.GT.AND P1, PT, R229, R4, PT ;  /* 0x00000004e500720c */ /* 0x000fe40003f24270 */
[----:B------:R-:W-:-:S02]  /*4a10*/  ISETP.GE.AND P5, PT, R4, R235, PT ;  /* 0x000000eb0400720c */ /* 0x000fc40003fa6270 */
[C---:B------:R-:W-:Y:S02]  /*4a20*/  ISETP.GE.AND P0, PT, R4.reuse, R232, PT ;  /* 0x000000e80400720c */ /* 0x040fe40003f06270 */
[----:B------:R-:W-:Y:S02]  /*4a30*/  ISETP.GE.AND P6, PT, R4, R233, PT ;  /* 0x000000e90400720c */ /* 0x000fe40003fc6270 */
[----:B------:R-:W-:Y:S02]  /*4a40*/  I2FP.F32.S32 R4, R10 ;  /* 0x0000000a00047245 */ /* 0x000fe40000201400 */
[----:B------:R-:W-:Y:S01]  /*4a50*/  I2FP.F32.S32 R6, R5 ;  /* 0x0000000500067245 */ /* 0x000fe20000201400 */
[----:B------:R-:W-:Y:S01]  /*4a60*/  FFMA.FTZ R5, R9, -UR12, R49 ;  /* 0x8000000c09057c23 */ /* 0x000fe20008010031 */
[----:B------:R-:W-:Y:S01]  /*4a70*/  FSEL R67, R7, -INF , !P5 ;  /* 0xff80000007437808 */ /* 0x000fe20006800000 */
[----:B------:R-:W-:Y:S01]  /*4a80*/  FFMA.FTZ R4, R4, -UR12, R51 ;  /* 0x8000000c04047c23 */ /* 0x000fe20008010033 */
[----:B------:R-:W-:-:S02]  /*4a90*/  IMAD.IADD R7, R32, 0x1, -R14 ;  /* 0x0000000120077824 */ /* 0x000fc400078e0a0e */
[----:B------:R-:W-:Y:S01]  /*4aa0*/  FFMA.FTZ R15, R6, -UR12, R42 ;  /* 0x8000000c060f7c23 */ /* 0x000fe2000801002a */
[----:B------:R-:W-:Y:S01]  /*4ab0*/  FSEL R5, R5, -INF , !P2 ;  /* 0xff80000005057808 */ /* 0x000fe20005000000 */
[----:B------:R-:W-:Y:S01]  /*4ac0*/  IMAD.IADD R6, R227, 0x1, -R14 ;  /* 0x00000001e3067824 */ /* 0x000fe200078e0a0e */
[----:B------:R-:W-:Y:S01]  /*4ad0*/  FSEL R17, R4, -INF , !P1 ;  /* 0xff80000004117808 */ /* 0x000fe20004800000 */
[--C-:B------:R-:W-:Y:S01]  /*4ae0*/  IMAD.IADD R4, R33, 0x1, -R12.reuse ;  /* 0x0000000121047824 */ /* 0x100fe200078e0a0c */
[----:B------:R-:W-:Y:S01]  /*4af0*/  FSEL R37, R5, -INF , !P0 ;  /* 0xff80000005257808 */ /* 0x000fe20004000000 */
[----:B------:R-:W-:Y:S01]  /*4b00*/  IMAD.IADD R5, R32, 0x1, -R12 ;  /* 0x0000000120057824 */ /* 0x000fe200078e0a0c */
[----:B------:R-:W-:Y:S02]  /*4b10*/  ISETP.GT.AND P5, PT, R230, R8, PT ;  /* 0x00000008e600720c */ /* 0x000fe40003fa4270 */
[----:B------:R-:W-:Y:S02]  /*4b20*/  IABS R9, R4 ;  /* 0x0000000400097213 */ /* 0x000fe40000000000 */
[----:B------:R-:W-:-:S02]  /*4b30*/  IABS R10, R5 ;  /* 0x00000005000a7213 */ /* 0x000fc40000000000 */
[----:B------:R-:W-:Y:S02]  /*4b40*/  IABS R5, R6 ;  /* 0x0000000600057213 */ /* 0x000fe40000000000 */
[----:B------:R-:W-:Y:S01]  /*4b50*/  FSEL R40, R17, -INF , !P6 ;  /* 0xff80000011287808 */ /* 0x000fe20007000000 */
[----:B------:R-:W-:Y:S01]  /*4b60*/  VIADD R17, R2, 0x11 ;  /* 0x0000001102117836 */ /* 0x000fe20000000000 */
[----:B------:R-:W-:Y:S01]  /*4b70*/  IABS R4, R7 ;  /* 0x0000000700047213 */ /* 0x000fe20000000000 */
[----:B------:R-:W-:Y:S01]  /*4b80*/  IMAD.MOV.U32 R7, RZ, RZ, R9 ;  /* 0x000000ffff077224 */ /* 0x000fe200078e0009 */
[----:B------:R-:W-:Y:S02]  /*4b90*/  ISETP.GE.AND P6, PT, R8, R234, PT ;  /* 0x000000ea0800720c */ /* 0x000fe40003fc6270 */
[----:B------:R-:W-:Y:S02]  /*4ba0*/  FSEL R6, R13, -INF , !P5 ;  /* 0xff8000000d067808 */ /* 0x000fe40006800000 */
[----:B------:R-:W-:-:S02]  /*4bb0*/  ISETP.GT.AND P2, PT, R231, R8, PT ;  /* 0x00000008e700720c */ /* 0x000fc40003f44270 */
[----:B------:R-:W-:Y:S02]  /*4bc0*/  FSEL R66, R6, -INF , !P6 ;  /* 0xff80000006427808 */ /* 0x000fe40007000000 */
[----:B------:R-:W-:Y:S02]  /*4bd0*/  I2FP.F32.S32 R6, R10 ;  /* 0x0000000a00067245 */ /* 0x000fe40000201400 */
[----:B------:R-:W-:Y:S02]  /*4be0*/  I2FP.F32.S32 R10, R7 ;  /* 0x00000007000a7245 */ /* 0x000fe40000201400 */
[----:B------:R-:W-:Y:S01]  /*4bf0*/  I2FP.F32.S32 R7, R5 ;  /* 0x0000000500077245 */ /* 0x000fe20000201400 */
[----:B------:R-:W-:Y:S01]  /*4c00*/  FFMA.FTZ R5, R6, -UR12, R56 ;  /* 0x8000000c06057c23 */ /* 0x000fe20008010038 */
[----:B------:R-:W-:Y:S01]  /*4c10*/  ISETP.GT.AND P1, PT, R229, R8, PT ;  /* 0x00000008e500720c */ /* 0x000fe20003f24270 */
[----:B------:R-:W-:Y:S01]  /*4c20*/  FFMA.FTZ R6, R10, -UR12, R58 ;  /* 0x8000000c0a067c23 */ /* 0x000fe2000801003a */
[----:B------:R-:W-:Y:S01]  /*4c30*/  I2FP.F32.S32 R4, R4 ;  /* 0x0000000400047245 */ /* 0x000fe20000201400 */
[----:B------:R-:W-:Y:S01]  /*4c40*/  FFMA.FTZ R12, R7, -UR12, R41 ;  /* 0x8000000c070c7c23 */ /* 0x000fe20008010029 */
[----:B------:R-:W-:Y:S01]  /*4c50*/  FSEL R9, R15, -INF , !P2 ;  /* 0xff8000000f097808 */ /* 0x000fe20005000000 */
[----:B------:R-:W-:Y:S01]  /*4c60*/  VIADD R10, R2, 0x9 ;  /* 0x00000009020a7836 */ /* 0x000fe20000000000 */
[----:B------:R-:W-:Y:S01]  /*4c70*/  ISETP.GT.AND P0, PT, R228, R8, PT ;  /* 0x00000008e400720c */ /* 0x000fe20003f04270 */
[----:B------:R-:W-:Y:S01]  /*4c80*/  FFMA.FTZ R13, R4, -UR12, R57 ;  /* 0x8000000c040d7c23 */ /* 0x000fe20008010039 */
[C---:B------:R-:W-:Y:S01]  /*4c90*/  ISETP.GE.AND P5, PT, R8.reuse, R235, PT ;  /* 0x000000eb0800720c */ /* 0x040fe20003fa6270 */
[C---:B------:R-:W-:Y:S01]  /*4ca0*/  IMAD.IADD R4, R33.reuse, 0x1, -R14 ;  /* 0x0000000121047824 */ /* 0x040fe200078e0a0e */
[C---:B------:R-:W-:Y:S01]  /*4cb0*/  ISETP.GE.AND P6, PT, R8.reuse, R232, PT ;  /* 0x000000e80800720c */ /* 0x040fe20003fc6270 */
[----:B------:R-:W-:Y:S01]  /*4cc0*/  IMAD.IADD R7, R33, 0x1, -R20 ;  /* 0x0000000121077824 */ /* 0x000fe200078e0a14 */
[----:B------:R-:W-:-:S02]  /*4cd0*/  ISETP.GE.AND P2, PT, R8, R233, PT ;  /* 0x000000e90800720c */ /* 0x000fc40003f46270 */
[----:B------:R-:W-:Y:S01]  /*4ce0*/  FSEL R8, R6, -INF , !P1 ;  /* 0xff80000006087808 */ /* 0x000fe20004800000 */
[----:B------:R-:W-:Y:S01]  /*4cf0*/  IMAD.IADD R6, R34, 0x1, -R14 ;  /* 0x0000000122067824 */ /* 0x000fe200078e0a0e */
[----:B------:R-:W-:Y:S02]  /*4d00*/  FSEL R65, R9, -INF , !P5 ;  /* 0xff80000009417808 */ /* 0x000fe40006800000 */
[----:B------:R-:W-:Y:S02]  /*4d10*/  FSEL R5, R5, -INF , !P0 ;  /* 0xff80000005057808 */ /* 0x000fe40004000000 */
[----:B------:R-:W-:Y:S02]  /*4d20*/  IABS R9, R6 ;  /* 0x0000000600097213 */ /* 0x000fe40000000000 */
[----:B------:R-:W-:Y:S02]  /*4d30*/  IABS R6, R4 ;  /* 0x0000000400067213 */ /* 0x000fe40000000000 */
[----:B------:R-:W-:-:S02]  /*4d40*/  ISETP.GT.AND P5, PT, R230, R10, PT ;  /* 0x0000000ae600720c */ /* 0x000fc40003fa4270 */
[----:B------:R-:W-:Y:S01]  /*4d50*/  IABS R4, R7 ;  /* 0x0000000700047213 */ /* 0x000fe20000000000 */
[----:B------:R-:W-:Y:S01]  /*4d60*/  IMAD.MOV.U32 R7, RZ, RZ, R9 ;  /* 0x000000ffff077224 */ /* 0x000fe200078e0009 */
[----:B------:R-:W-:Y:S01]  /*4d70*/  FSEL R23, R5, -INF , !P6 ;  /* 0xff80000005177808 */ /* 0x000fe20007000000 */
[----:B------:R-:W-:Y:S01]  /*4d80*/  IMAD.MOV.U32 R9, RZ, RZ, R6 ;  /* 0x000000ffff097224 */ /* 0x000fe200078e0006 */
[----:B------:R-:W-:Y:S01]  /*4d90*/  FSEL R57, R8, -INF , !P2 ;  /* 0xff80000008397808 */ /* 0x000fe20005000000 */
[----:B------:R-:W-:Y:S01]  /*4da0*/  IMAD.IADD R5, R32, 0x1, -R20 ;  /* 0x0000000120057824 */ /* 0x000fe200078e0a14 */
[----:B------:R-:W-:Y:S02]  /*4db0*/  ISETP.GE.AND P2, PT, R10, R234, PT ;  /* 0x000000ea0a00720c */ /* 0x000fe40003f46270 */
[----:B------:R-:W-:Y:S02]  /*4dc0*/  FSEL R6, R12, -INF , !P5 ;  /* 0xff8000000c067808 */ /* 0x000fe40006800000 */
[----:B------:R-:W-:-:S02]  /*4dd0*/  I2FP.F32.S32 R4, R4 ;  /* 0x0000000400047245 */ /* 0x000fc40000201400 */
[----:B------:R-:W-:Y:S02]  /*4de0*/  FSEL R62, R6, -INF , !P2 ;  /* 0xff800000063e7808 */ /* 0x000fe40005000000 */
[----:B------:R-:W-:Y:S01]  /*4df0*/  IABS R5, R5 ;  /* 0x0000000500057213 */ /* 0x000fe20000000000 */
[----:B------:R-:W-:Y:S01]  /*4e00*/  FFMA.FTZ R12, R4, -UR12, R30 ;  /* 0x8000000c040c7c23 */ /* 0x000fe2000801001e */
[----:B------:R-:W-:Y:S01]  /*4e10*/  I2FP.F32.S32 R6, R9 ;  /* 0x0000000900067245 */ /* 0x000fe20000201400 */
[----:B------:R-:W-:Y:S01]  /*4e20*/  IMAD.IADD R4, R33, 0x1, -R11 ;  /* 0x0000000121047824 */ /* 0x000fe200078e0a0b */
[----:B------:R-:W-:Y:S02]  /*4e30*/  I2FP.F32.S32 R5, R5 ;  /* 0x0000000500057245 */ /* 0x000fe40000201400 */
[----:B------:R-:W-:Y:S01]  /*4e40*/  I2FP.F32.S32 R7, R7 ;  /* 0x0000000700077245 */ /* 0x000fe20000201400 */
[----:B------:R-:W-:Y:S01]  /*4e50*/  FFMA.FTZ R14, R6, -UR12, R59 ;  /* 0x8000000c060e7c23 */ /* 0x000fe2000801003b */
[----:B------:R-:W-:-:S02]  /*4e60*/  IMAD.IADD R6, R32, 0x1, -R19 ;  /* 0x0000000120067824 */ /* 0x000fc400078e0a13 */
[----:B------:R-:W-:Y:S01]  /*4e70*/  FFMA.FTZ R15, R5, -UR12, R28 ;  /* 0x8000000c050f7c23 */ /* 0x000fe2000801001c */
[C---:B------:R-:W-:Y:S01]  /*4e80*/  IMAD.IADD R5, R32.reuse, 0x1, -R11 ;  /* 0x0000000120057824 */ /* 0x040fe200078e0a0b */
[----:B------:R-:W-:Y:S01]  /*4e90*/  IABS R9, R4 ;  /* 0x0000000400097213 */ /* 0x000fe20000000000 */
[----:B------:R-:W-:Y:S01]  /*4ea0*/  FFMA.FTZ R22, R7, -UR12, R43 ;  /* 0x8000000c07167c23 */ /* 0x000fe2000801002b */
[----:B------:R-:W-:Y:S01]  /*4eb0*/  IABS R4, R6 ;  /* 0x0000000600047213 */ /* 0x000fe20000000000 */
[----:B------:R-:W-:Y:S01]  /*4ec0*/  IMAD.IADD R7, R32, 0x1, -R21 ;  /* 0x0000000120077824 */ /* 0x000fe200078e0a15 */
[-C--:B------:R-:W-:Y:S02]  /*4ed0*/  ISETP.GT.AND P6, PT, R228, R10.reuse, PT ;  /* 0x0000000ae400720c */ /* 0x080fe40003fc4270 */
[----:B------:R-:W-:Y:S01]  /*4ee0*/  IABS R8, R5 ;  /* 0x0000000500087213 */ /* 0x000fe20000000000 */
[----:B------:R-:W-:Y:S01]  /*4ef0*/  IMAD.MOV.U32 R6, RZ, RZ, R4 ;  /* 0x000000ffff067224 */ /* 0x000fe200078e0004 */
[----:B------:R-:W-:Y:S01]  /*4f00*/  IABS R4, R7 ;  /* 0x0000000700047213 */ /* 0x000fe20000000000 */
[----:B------:R-:W-:Y:S01]  /*4f10*/  IMAD.IADD R5, R33, 0x1, -R19 ;  /* 0x0000000121057824 */ /* 0x000fe200078e0a13 */
[----:B------:R-:W-:Y:S01]  /*4f20*/  FSEL R18, R13, -INF , !P6 ;  /* 0xff8000000d127808 */ /* 0x000fe20007000000 */
[----:B------:R-:W-:Y:S01]  /*4f30*/  VIADD R13, R2, 0x10 ;  /* 0x00000010020d7836 */ /* 0x000fe20000000000 */
[----:B------:R-:W-:-:S02]  /*4f40*/  ISETP.GT.AND P0, PT, R231, R10, PT ;  /* 0x0000000ae700720c */ /* 0x000fc40003f04270 */
[----:B------:R-:W-:Y:S02]  /*4f50*/  ISETP.GT.AND P1, PT, R229, R10, PT ;  /* 0x0000000ae500720c */ /* 0x000fe40003f24270 */
[C---:B------:R-:W-:Y:S02]  /*4f60*/  ISETP.GE.AND P5, PT, R10.reuse, R235, PT ;  /* 0x000000eb0a00720c */ /* 0x040fe40003fa6270 */
[C---:B------:R-:W-:Y:S02]  /*4f70*/  ISETP.GE.AND P2, PT, R10.reuse, R232, PT ;  /* 0x000000e80a00720c */ /* 0x040fe40003f46270 */
[----:B------:R-:W-:Y:S01]  /*4f80*/  ISETP.GE.AND P6, PT, R10, R233, PT ;  /* 0x000000e90a00720c */ /* 0x000fe20003fc6270 */
[----:B------:R-:W-:Y:S01]  /*4f90*/  IMAD.MOV.U32 R10, RZ, RZ, R8 ;  /* 0x000000ffff0a7224 */ /* 0x000fe200078e0008 */
[----:B------:R-:W-:Y:S01]  /*4fa0*/  I2FP.F32.S32 R4, R4 ;  /* 0x0000000400047245 */ /* 0x000fe20000201400 */
[----:B------:R-:W-:Y:S01]  /*4fb0*/  IMAD.MOV.U32 R8, RZ, RZ, R9 ;  /* 0x000000ffff087224 */ /* 0x000fe200078e0009 */
[----:B------:R-:W-:-:S02]  /*4fc0*/  FSEL R18, R18, -INF , !P2 ;  /* 0xff80000012127808 */ /* 0x000fc40005000000 */
[----:B------:R-:W-:Y:S01]  /*4fd0*/  I2FP.F32.S32 R7, R10 ;  /* 0x0000000a00077245 */ /* 0x000fe20000201400 */
[----:B------:R-:W-:Y:S01]  /*4fe0*/  FFMA.FTZ R10, R4, -UR12, R69 ;  /* 0x8000000c040a7c23 */ /* 0x000fe20008010045 */
[----:B------:R-:W-:Y:S02]  /*4ff0*/  ISETP.GT.AND P2, PT, R228, R13, PT ;  /* 0x0000000de400720c */ /* 0x000fe40003f44270 */
[----:B------:R-:W-:Y:S01]  /*5000*/  IABS R5, R5 ;  /* 0x0000000500057213 */ /* 0x000fe20000000000 */
[----:B------:R-:W-:Y:S01]  /*5010*/  FFMA.FTZ R7, R7, -UR12, R68 ;  /* 0x8000000c07077c23 */ /* 0x000fe20008010044 */
[----:B------:R-:W-:Y:S01]  /*5020*/  FSEL R4, R14, -INF , !P1 ;  /* 0xff8000000e047808 */ /* 0x000fe20004800000 */
[----:B------:R-:W-:Y:S01]  /*5030*/  VIADD R14, R2, 0x19 ;  /* 0x00000019020e7836 */ /* 0x000fe20000000000 */
[----:B------:R-:W-:Y:S02]  /*5040*/  I2FP.F32.S32 R9, R6 ;  /* 0x0000000600097245 */ /* 0x000fe40000201400 */
[----:B------:R-:W-:-:S02]  /*5050*/  ISETP.GE.AND P1, PT, R13, R232, PT ;  /* 0x000000e80d00720c */ /* 0x000fc40003f26270 */
[----:B------:R-:W-:Y:S01]  /*5060*/  FSEL R2, R15, -INF , !P2 ;  /* 0xff8000000f027808 */ /* 0x000fe20005000000 */
[----:B------:R-:W-:Y:S01]  /*5070*/  FFMA.FTZ R9, R9, -UR12, R29 ;  /* 0x8000000c09097c23 */ /* 0x000fe2000801001d */
[----:B------:R-:W-:Y:S02]  /*5080*/  ISETP.GT.AND P2, PT, R229, R13, PT ;  /* 0x0000000de500720c */ /* 0x000fe40003f44270 */
[----:B------:R-:W-:Y:S02]  /*5090*/  I2FP.F32.S32 R6, R5 ;  /* 0x0000000500067245 */ /* 0x000fe40000201400 */
[----:B------:R-:W-:Y:S02]  /*50a0*/  I2FP.F32.S32 R5, R8 ;  /* 0x0000000800057245 */ /* 0x000fe40000201400 */
[----:B------:R-:W-:Y:S01]  /*50b0*/  FSEL R35, R4, -INF , !P6 ;  /* 0xff80000004237808 */ /* 0x000fe20007000000 */
[----:B------:R-:W-:Y:S01]  /*50c0*/  FFMA.FTZ R6, R6, -UR12, R31 ;  /* 0x8000000c06067c23 */ /* 0x000fe2000801001f */
[----:B------:R-:W-:Y:S01]  /*50d0*/  FSEL R56, R2, -INF , !P1 ;  /* 0xff80000002387808 */ /* 0x000fe20004800000 */
[----:B------:R-:W-:Y:S01]  /*50e0*/  FFMA.FTZ R8, R5, -UR12, R70 ;  /* 0x8000000c05087c23 */ /* 0x000fe20008010046 */
[----:B------:R-:W-:Y:S01]  /*50f0*/  ISETP.GT.AND P6, PT, R228, R17, PT ;  /* 0x00000011e400720c */ /* 0x000fe20003fc4270 */
[----:B------:R-:W-:Y:S01]  /*5100*/  IMAD.IADD R2, R33, 0x1, -R21 ;  /* 0x0000000121027824 */ /* 0x000fe200078e0a15 */
[----:B------:R-:W-:-:S02]  /*5110*/  ISETP.GE.AND P1, PT, R13, R233, PT ;  /* 0x000000e90d00720c */ /* 0x000fc40003f26270 */
[----:B------:R-:W-:Y:S02]  /*5120*/  FSEL R4, R12, -INF , !P2 ;  /* 0xff8000000c047808 */ /* 0x000fe40005000000 */
[----:B------:R-:W-:Y:S02]  /*5130*/  ISETP.GE.AND P2, PT, R17, R232, PT ;  /* 0x000000e81100720c */ /* 0x000fe40003f46270 */
[----:B------:R-:W-:Y:S02]  /*5140*/  FSEL R5, R9, -INF , !P6 ;  /* 0xff80000009057808 */ /* 0x000fe40007000000 */
[----:B------:R-:W-:Y:S02]  /*5150*/  FSEL R84, R4, -INF , !P1 ;  /* 0xff80000004547808 */ /* 0x000fe40004800000 */
[----:B------:R-:W-:Y:S02]  /*5160*/  ISETP.GT.AND P1, PT, R229, R17, PT ;  /* 0x00000011e500720c */ /* 0x000fe40003f24270 */
[----:B------:R-:W-:-:S02]  /*5170*/  FSEL R55, R5, -INF , !P2 ;  /* 0xff80000005377808 */ /* 0x000fc40005000000 */
[----:B------:R-:W-:Y:S02]  /*5180*/  ISETP.GT.AND P6, PT, R228, R16, PT ;  /* 0x00000010e400720c */ /* 0x000fe40003fc4270 */
[----:B------:R-:W-:Y:S02]  /*5190*/  ISETP.GE.AND P2, PT, R17, R233, PT ;  /* 0x000000e91100720c */ /* 0x000fe40003f46270 */
[----:B------:R-:W-:Y:S02]  /*51a0*/  FSEL R4, R6, -INF , !P1 ;  /* 0xff80000006047808 */ /* 0x000fe40004800000 */
[----:B------:R-:W-:Y:S02]  /*51b0*/  IABS R2, R2 ;  /* 0x0000000200027213 */ /* 0x000fe40000000000 */
[----:B------:R-:W-:Y:S02]  /*51c0*/  ISETP.GE.AND P1, PT, R16, R232, PT ;  /* 0x000000e81000720c */ /* 0x000fe40003f26270 */
[----:B------:R-:W-:Y:S01]  /*51d0*/  FSEL R5, R7, -INF , !P6 ;  /* 0xff80000007057808 */ /* 0x000fe20007000000 */
[----:B------:R-:W-:Y:S01]  /*51e0*/  IMAD.IADD R7, R34, 0x1, -R20 ;  /* 0x0000000122077824 */ /* 0x000fe200078e0a14 */
[----:B------:R-:W-:-:S02]  /*51f0*/  FSEL R63, R4, -INF , !P2 ;  /* 0xff800000043f7808 */ /* 0x000fc40005000000 */
[----:B------:R-:W-:Y:S02]  /*5200*/  ISETP.GT.AND P2, PT, R229, R16, PT ;  /* 0x00000010e500720c */ /* 0x000fe40003f44270 */
[----:B------:R-:W-:Y:S02]  /*5210*/  ISETP.GT.AND P6, PT, R228, R14, PT ;  /* 0x0000000ee400720c */ /* 0x000fe40003fc4270 */
[----:B------:R-:W-:Y:S02]  /*5220*/  I2FP.F32.S32 R2, R2 ;  /* 0x0000000200027245 */ /* 0x000fe40000201400 */
[----:B------:R-:W-:Y:S02]  /*5230*/  FSEL R54, R5, -INF , !P1 ;  /* 0xff80000005367808 */ /* 0x000fe40004800000 */
[----:B------:R-:W-:Y:S01]  /*5240*/  ISETP.GE.AND P1, PT, R16, R233, PT ;  /* 0x000000e91000720c */ /* 0x000fe20003f26270 */
[----:B------:R-:W-:Y:S01]  /*5250*/  FFMA.FTZ R6, R2, -UR12, R71 ;  /* 0x8000000c02067c23 */ /* 0x000fe20008010047 */
[----:B------:R-:W-:Y:S01]  /*5260*/  FSEL R4, R8, -INF , !P2 ;  /* 0xff80000008047808 */ /* 0x000fe20005000000 */
[----:B------:R-:W-:Y:S01]  /*5270*/  IMAD.IADD R2, R227, 0x1, -R20 ;  /* 0x00000001e3027824 */ /* 0x000fe200078e0a14 */
[----:B------:R-:W-:-:S02]  /*5280*/  ISETP.GE.AND P2, PT, R14, R232, PT ;  /* 0x000000e80e00720c */ /* 0x000fc40003f46270 */
[----:B------:R-:W-:Y:S02]  /*5290*/  FSEL R5, R10, -INF , !P6 ;  /* 0xff8000000a057808 */ /* 0x000fe40007000000 */
[----:B------:R-:W-:Y:S02]  /*52a0*/  FSEL R59, R4, -INF , !P1 ;  /* 0xff800000043b7808 */ /* 0x000fe40004800000 */
[----:B------:R-:W-:Y:S02]  /*52b0*/  FSEL R53, R5, -INF , !P2 ;  /* 0xff80000005357808 */ /* 0x000fe40005000000 */
[----:B------:R-:W-:Y:S02]  /*52c0*/  FMNMX3.FTZ R4, R36, R37, R23, !PT ;  /* 0x0000002524047276 */ /* 0x000fe40007810017 */
[----:B------:R-:W-:Y:S02]  /*52d0*/  ISETP.GT.AND P2, PT, R229, R14, PT ;  /* 0x0000000ee500720c */ /* 0x000fe40003f44270 */
[----:B------:R-:W-:-:S02]  /*52e0*/  FMNMX3.FTZ R4, R4, R18, R56, !PT ;  /* 0x0000001204047276 */ /* 0x000fc40007810038 */
[----:B------:R-:W-:Y:S02]  /*52f0*/  IABS R8, R2 ;  /* 0x0000000200087213 */ /* 0x000fe40000000000 */
[----:B------:R-:W-:Y:S02]  /*5300*/  FSEL R5, R6, -INF , !P2 ;  /* 0xff80000006057808 */ /* 0x000fe40005000000 */
[----:B------:R-:W-:Y:S01]  /*5310*/  ISETP.GE.AND P2, PT, R14, R233, PT ;  /* 0x000000e90e00720c */ /* 0x000fe20003f46270 */
[----:B------:R-:W-:Y:S01]  /*5320*/  IMAD.MOV.U32 R6, RZ, RZ, R8 ;  /* 0x000000ffff067224 */ /* 0x000fe200078e0008 */
[----:B------:R-:W-:Y:S02]  /*5330*/  IABS R7, R7 ;  /* 0x0000000700077213 */ /* 0x000fe40000000000 */
[----:B------:R-:W-:Y:S02]  /*5340*/  FMNMX3.FTZ R2, R64, R40, R57, !PT ;  /* 0x0000002840027276 */ /* 0x000fe40007810039 */
[----:B------:R-:W-:-:S02]  /*5350*/  FMNMX3.FTZ R4, R4, R55, R54, !PT ;  /* 0x0000003704047276 */ /* 0x000fc40007810036 */
[----:B------:R-:W-:Y:S01]  /*5360*/  FSEL R58, R5, -INF , !P2 ;  /* 0xff800000053a7808 */ /* 0x000fe20005000000 */
[----:B------:R-:W-:Y:S01]  /*5370*/  IMAD.MOV.U32 R5, RZ, RZ, R7 ;  /* 0x000000ffff057224 */ /* 0x000fe200078e0007 */
[----:B------:R-:W-:Y:S01]  /*5380*/  FMNMX3.FTZ R2, R2, R35, R84, !PT ;  /* 0x0000002302027276 */ /* 0x000fe20007810054 */
[----:B------:R-:W-:Y:S01]  /*5390*/  IMAD.IADD R7, R227, 0x1, -R19 ;  /* 0x00000001e3077824 */ /* 0x000fe200078e0a13 */
[----:B------:R-:W-:Y:S02]  /*53a0*/  FMNMX.FTZ R4, R53, R4, !PT ;  /* 0x0000000435047209 */ /* 0x000fe40007810000 */
[----:B------:R-:W-:Y:S02]  /*53b0*/  I2FP.F32.S32 R8, R6 ;  /* 0x0000000600087245 */ /* 0x000fe40000201400 */
[----:B------:R-:W-:Y:S01]  /*53c0*/  FMNMX3.FTZ R2, R2, R63, R59, !PT ;  /* 0x0000003f02027276 */ /* 0x000fe2000781003b */
[----:B------:R-:W2:Y:S01]  /*53d0*/  SHFL.BFLY PT, R10, R4, 0x2, 0x1f ;  /* 0x0c401f00040a7f89 */ /* 0x000ea200000e0000 */
[----:B------:R-:W-:Y:S01]  /*53e0*/  I2FP.F32.S32 R6, R5 ;  /* 0x0000000500067245 */ /* 0x000fe20000201400 */
[----:B------:R-:W-:Y:S01]  /*53f0*/  IMAD.IADD R5, R34, 0x1, -R19 ;  /* 0x0000000122057824 */ /* 0x000fe200078e0a13 */
[----:B------:R-:W-:Y:S01]  /*5400*/  FMNMX.FTZ R2, R58, R2, !PT ;  /* 0x000000023a027209 */ /* 0x000fe20007810000 */
[----:B------:R-:W-:Y:S01]  /*5410*/  FFMA.FTZ R8, R8, -UR12, R44 ;  /* 0x8000000c08087c23 */ /* 0x000fe2000801002c */
[----:B------:R-:W-:Y:S01]  /*5420*/  FSEL R9, R22, -INF , !P0 ;  /* 0xff80000016097808 */ /* 0x000fe20004000000 */
[----:B------:R-:W-:Y:S01]  /*5430*/  FFMA.FTZ R6, R6, -UR12, R46 ;  /* 0x8000000c06067c23 */ /* 0x000fe2000801002e */
[----:B------:R-:W-:Y:S01]  /*5440*/  IABS R7, R7 ;  /* 0x0000000700077213 */ /* 0x000fe20000000000 */
[----:B------:R-:W3:Y:S01]  /*5450*/  SHFL.BFLY PT, R12, R2, 0x2, 0x1f ;  /* 0x0c401f00020c7f89 */ /* 0x000ee200000e0000 */
[----:B------:R-:W-:-:S02]  /*5460*/  IABS R5, R5 ;  /* 0x0000000500057213 */ /* 0x000fc40000000000 */
[----:B------:R-:W-:Y:S01]  /*5470*/  FSEL R15, R9, -INF , !P5 ;  /* 0xff800000090f7808 */ /* 0x000fe20006800000 */
[----:B------:R-:W-:Y:S01]  /*5480*/  IMAD.MOV.U32 R9, RZ, RZ, R7 ;  /* 0x000000ffff097224 */ /* 0x000fe200078e0007 */
[-C--:B------:R-:W-:Y:S02]  /*5490*/  ISETP.GT.AND P6, PT, R230, R13.reuse, PT ;  /* 0x0000000de600720c */ /* 0x080fe40003fc4270 */
[----:B------:R-:W-:Y:S02]  /*54a0*/  ISETP.GT.AND P1, PT, R231, R13, PT ;  /* 0x0000000de700720c */ /* 0x000fe40003f24270 */
[----:B------:R-:W-:Y:S02]  /*54b0*/  I2FP.F32.S32 R5, R5 ;  /* 0x0000000500057245 */ /* 0x000fe40000201400 */
[----:B------:R-:W-:Y:S02]  /*54c0*/  FSEL R7, R8, -INF , !P6 ;  /* 0xff80000008077808 */ /* 0x000fe40007000000 */
[----:B------:R-:W-:-:S02]  /*54d0*/  ISETP.GE.AND P2, PT, R13, R234, PT ;  /* 0x000000ea0d00720c */ /* 0x000fc40003f46270 */
[----:B------:R-:W-:Y:S01]  /*54e0*/  ISETP.GE.AND P0, PT, R13, R235, PT ;  /* 0x000000eb0d00720c */ /* 0x000fe20003f06270 */
[----:B------:R-:W-:Y:S01]  /*54f0*/  FFMA.FTZ R13, R5, -UR12, R47 ;  /* 0x8000000c050d7c23 */ /* 0x000fe2000801002f */
[----:B------:R-:W-:Y:S01]  /*5500*/  I2FP.F32.S32 R9, R9 ;  /* 0x0000000900097245 */ /* 0x000fe20000201400 */
[--C-:B------:R-:W-:Y:S01]  /*5510*/  IMAD.IADD R5, R34, 0x1, -R11.reuse ;  /* 0x0000000122057824 */ /* 0x100fe200078e0a0b */
[----:B------:R-:W-:Y:S01]  /*5520*/  FSEL R8, R6, -INF , !P1 ;  /* 0xff80000006087808 */ /* 0x000fe20004800000 */
[----:B------:R-:W-:Y:S01]  /*5530*/  IMAD.IADD R6, R227, 0x1, -R11 ;  /* 0x00000001e3067824 */ /* 0x000fe200078e0a0b */
[----:B------:R-:W-:Y:S01]  /*5540*/  FSEL R87, R7, -INF , !P2 ;  /* 0xff80000007577808 */ /* 0x000fe20005000000 */
[----:B------:R-:W-:Y:S01]  /*5550*/  FFMA.FTZ R7, R9, -UR12, R45 ;  /* 0x8000000c09077c23 */ /* 0x000fe2000801002d */
[----:B------:R-:W-:Y:S02]  /*5560*/  ISETP.GT.AND P5, PT, R230, R17, PT ;  /* 0x00000011e600720c */ /* 0x000fe40003fa4270 */
[----:B------:R-:W-:-:S02]  /*5570*/  IABS R9, R6 ;  /* 0x0000000600097213 */ /* 0x000fc40000000000 */
[----:B------:R-:W-:Y:S01]  /*5580*/  IABS R6, R5 ;  /* 0x0000000500067213 */ /* 0x000fe20000000000 */
[--C-:B------:R-:W-:Y:S01]  /*5590*/  IMAD.IADD R5, R227, 0x1, -R21.reuse ;  /* 0x00000001e3057824 */ /* 0x100fe200078e0a15 */
[----:B--2---:R-:W-:Y:S02]  /*55a0*/  FMNMX.FTZ R4, R4, R10, !PT ;  /* 0x0000000a04047209 */ /* 0x004fe40007810000 */
[----:B------:R-:W-:Y:S01]  /*55b0*/  FSEL R85, R8, -INF , !P0 ;  /* 0xff80000008557808 */ /* 0x000fe20004000000 */
[----:B------:R-:W-:Y:S01]  /*55c0*/  IMAD.MOV.U32 R8, RZ, RZ, R6 ;  /* 0x000000ffff087224 */ /* 0x000fe200078e0006 */
[----:B------:R-:W-:Y:S01]  /*55d0*/  ISETP.GE.AND P2, PT, R17, R234, PT ;  /* 0x000000ea1100720c */ /* 0x000fe20003f46270 */
[----:B------:R-:W-:Y:S01]  /*55e0*/  IMAD.IADD R6, R34, 0x1, -R21 ;  /* 0x0000000122067824 */ /* 0x000fe200078e0a15 */
[----:B------:R-:W-:Y:S02]  /*55f0*/  FSEL R7, R7, -INF , !P5 ;  /* 0xff80000007077808 */ /* 0x000fe40006800000 */
[----:B------:R-:W-:-:S02]  /*5600*/  I2FP.F32.S32 R10, R9 ;  /* 0x00000009000a7245 */ /* 0x000fc40000201400 */
[----:B------:R-:W-:Y:S01]  /*5610*/  FSEL R86, R7, -INF , !P2 ;  /* 0xff80000007567808 */ /* 0x000fe20005000000 */
[----:B------:R-:W2:Y:S01]  /*5620*/  SHFL.BFLY PT, R9, R4, 0x1, 0x1f ;  /* 0x0c201f0004097f89 */ /* 0x000ea200000e0000 */
[----:B------:R-:W-:Y:S01]  /*5630*/  IABS R5, R5 ;  /* 0x0000000500057213 */ /* 0x000fe20000000000 */
[----:B------:R-:W-:Y:S01]  /*5640*/  FFMA.FTZ R7, R10, -UR12, R72 ;  /* 0x8000000c0a077c23 */ /* 0x000fe20008010048 */
[----:B------:R-:W-:Y:S02]  /*5650*/  IABS R10, R6 ;  /* 0x00000006000a7213 */ /* 0x000fe40000000000 */
[----:B------:R-:W-:Y:S02]  /*5660*/  ISETP.GT.AND P6, PT, R231, R17, PT ;  /* 0x00000011e700720c */ /* 0x000fe40003fc4270 */
[----:B---3--:R-:W-:Y:S02]  /*5670*/  FMNMX.FTZ R2, R2, R12, !PT ;  /* 0x0000000c02027209 */ /* 0x008fe40007810000 */
[----:B------:R-:W-:-:S02]  /*5680*/  I2FP.F32.S32 R12, R8 ;  /* 0x00000008000c7245 */ /* 0x000fc40000201400 */
[----:B------:R-:W-:Y:S01]  /*5690*/  I2FP.F32.S32 R5, R5 ;  /* 0x0000000500057245 */ /* 0x000fe20000201400 */
[----:B------:R-:W3:Y:S01]  /*56a0*/  SHFL.BFLY PT, R11, R2, 0x1, 0x1f ;  /* 0x0c201f00020b7f89 */ /* 0x000ee200000e0000 */
[----:B------:R-:W-:Y:S01]  /*56b0*/  LEA R216, R0, UR5, 0x1 ;  /* 0x0000000500d87c11 */ /* 0x000fe2000f8e08ff */
[----:B------:R-:W-:Y:S01]  /*56c0*/  IMAD.MOV.U32 R0, RZ, RZ, R10 ;  /* 0x000000ffff007224 */ /* 0x000fe200078e000a */
[----:B------:R-:W-:Y:S01]  /*56d0*/  ISETP.GE.AND P1, PT, R17, R235, PT ;  /* 0x000000eb1100720c */ /* 0x000fe20003f26270 */
[----:B------:R-:W-:Y:S01]  /*56e0*/  FFMA.FTZ R6, R12, -UR12, R74 ;  /* 0x8000000c0c067c23 */ /* 0x000fe2000801004a */
[----:B------:R-:W-:Y:S01]  /*56f0*/  FSEL R8, R13, -INF , !P6 ;  /* 0xff8000000d087808 */ /* 0x000fe20007000000 */
[----:B------:R-:W-:Y:S01]  /*5700*/  FFMA.FTZ R5, R5, -UR12, R73 ;  /* 0x8000000c05057c23 */ /* 0x000fe20008010049 */
[----:B------:R-:W-:Y:S01]  /*5710*/  ISETP.GT.AND P5, PT, R231, R16, PT ;  /* 0x00000010e700720c */ /* 0x000fe20003fa4270 */
[----:B------:R-:W-:Y:S01]  /*5720*/  LDSM.16.MT88.4 R28, [R216+0xa000] ;  /* 0x00a00000d81c783b */ /* 0x000fe20000004200 */
[----:B------:R-:W-:Y:S01]  /*5730*/  FSEL R61, R8, -INF , !P1 ;  /* 0xff800000083d7808 */ /* 0x000fe20004800000 */
[----:B------:R-:W-:Y:S01]  /*5740*/  VIADD R220, R216, 0xa040 ;  /* 0x0000a040d8dc7836 */ /* 0x000fe20000000000 */
[----:B------:R-:W-:Y:S01]  /*5750*/  ISETP.GT.AND P1, PT, R230, R14, PT ;  /* 0x0000000ee600720c */ /* 0x000fe20003f24270 */
[----:B------:R-:W-:Y:S01]  /*5760*/  VIADD R219, R216, 0xa000 ;  /* 0x0000a000d8db7836 */ /* 0x000fe20000000000 */
[----:B------:R-:W-:Y:S01]  /*5770*/  I2FP.F32.S32 R0, R0 ;  /* 0x0000000000007245 */ /* 0x000fe20000201400 */
[----:B------:R-:W-:Y:S01]  /*5780*/  LDSM.16.MT88.4 R156, [R216+0xa800] ;  /* 0x00a80000d89c783b */ /* 0x000fe20000004200 */
[----:B------:R-:W-:-:S02]  /*5790*/  ISETP.GT.AND P0, PT, R230, R16, PT ;  /* 0x00000010e600720c */ /* 0x000fc40003f04270 */
[----:B------:R-:W-:Y:S02]  /*57a0*/  FSEL R8, R6, -INF , !P5 ;  /* 0xff80000006087808 */ /* 0x000fe40006800000 */
[----:B------:R-:W-:Y:S01]  /*57b0*/  FSEL R6, R5, -INF , !P1 ;  /* 0xff80000005067808 */ /* 0x000fe20004800000 */
[----:B------:R-:W-:Y:S01]  /*57c0*/  FFMA.FTZ R5, R0, -UR12, R75 ;  /* 0x8000000c00057c23 */ /* 0x000fe2000801004b */
[----:B------:R-:W-:Y:S01]  /*57d0*/  FSEL R10, R7, -INF , !P0 ;  /* 0xff800000070a7808 */ /* 0x000fe20004000000 */
[----:B------:R-:W-:Y:S01]  /*57e0*/  IMAD R0, R88, 0x2, R216 ;  /* 0x0000000258007824 */ /* 0x000fe200078e02d8 */
[----:B------:R-:W-:Y:S02]  /*57f0*/  ISETP.GT.AND P0, PT, R231, R14, PT ;  /* 0x0000000ee700720c */ /* 0x000fe40003f04270 */
[-C--:B------:R-:W-:Y:S02]  /*5800*/  ISETP.GE.AND P5, PT, R14, R234.reuse, PT ;  /* 0x000000ea0e00720c */ /* 0x080fe40003fa6270 */
[----:B------:R-:W-:Y:S01]  /*5810*/  FSEL R7, R5, -INF , !P0 ;  /* 0xff80000005077808 */ /* 0x000fe20004000000 */
[----:B------:R-:W-:Y:S01]  /*5820*/  LDSM.16.MT88.4 R24, [R0+0xa000] ;  /* 0x00a000000018783b */ /* 0x000fe20000004200 */
[----:B------:R-:W-:-:S02]  /*5830*/  ISETP.GE.AND P2, PT, R16, R234, PT ;  /* 0x000000ea1000720c */ /* 0x000fc40003f46270 */
[----:B------:R-:W-:Y:S02]  /*5840*/  FMNMX3.FTZ R5, R81, R80, R66, !PT ;  /* 0x0000005051057276 */ /* 0x000fe40007810042 */
[----:B--2---:R-:W-:Y:S01]  /*5850*/  FMNMX.FTZ R135, R4, R9, !PT ;  /* 0x0000000904877209 */ /* 0x004fe20007810000 */
[----:B------:R-:W-:Y:S01]  /*5860*/  IMAD R9, R3, 0x2, R0 ;  /* 0x0000000203097824 */ /* 0x000fe200078e0200 */
[-C--:B------:R-:W-:Y:S02]  /*5870*/  ISETP.GE.AND P6, PT, R16, R235.reuse, PT ;  /* 0x000000eb1000720c */ /* 0x080fe40003fc6270 */
[----:B------:R-:W-:Y:S02]  /*5880*/  ISETP.GE.AND P1, PT, R14, R235, PT ;  /* 0x000000eb0e00720c */ /* 0x000fe40003f26270 */
[----:B------:R-:W-:Y:S02]  /*5890*/  FSEL R52, R6, -INF , !P5 ;  /* 0xff80000006347808 */ /* 0x000fe40006800000 */
[----:B------:R-:W-:-:S02]  /*58a0*/  FMNMX3.FTZ R4, R82, R67, R65, !PT ;  /* 0x0000004352047276 */ /* 0x000fc40007810041 */
[----:B------:R-:W-:Y:S02]  /*58b0*/  FSEL R144, R10, -INF , !P2 ;  /* 0xff8000000a907808 */ /* 0x000fe40005000000 */
[----:B------:R-:W-:Y:S02]  /*58c0*/  FMNMX3.FTZ R6, R5, R62, R87, !PT ;  /* 0x0000003e05067276 */ /* 0x000fe40007810057 */
[----:B------:R-:W-:Y:S02]  /*58d0*/  FSEL R145, R8, -INF , !P6 ;  /* 0xff80000008917808 */ /* 0x000fe40007000000 */
[----:B------:R-:W-:Y:S02]  /*58e0*/  FSEL R60, R7, -INF , !P1 ;  /* 0xff800000073c7808 */ /* 0x000fe40004800000 */
[----:B------:R-:W-:Y:S01]  /*58f0*/  FMNMX3.FTZ R5, R4, R15, R85, !PT ;  /* 0x0000000f04057276 */ /* 0x000fe20007810055 */
[----:B-1----:R-:W-:Y:S01]  /*5900*/  FMUL.FTZ R4, R135, UR8 ;  /* 0x0000000887047c20 */ /* 0x002fe20008410000 */
[----:B------:R-:W-:-:S02]  /*5910*/  FMNMX3.FTZ R7, R6, R86, R144, !PT ;  /* 0x0000005606077276 */ /* 0x000fc40007810090 */
[----:B---3--:R-:W-:Y:S01]  /*5920*/  FMNMX.FTZ R136, R2, R11, !PT ;  /* 0x0000000b02887209 */ /* 0x008fe20007810000 */
[----:B------:R-:W-:Y:S01]  /*5930*/  IMAD R2, R3, 0x2, R216 ;  /* 0x0000000203027824 */ /* 0x000fe200078e02d8 */
[----:B------:R-:W-:Y:S02]  /*5940*/  FMNMX3.FTZ R6, R5, R61, R145, !PT ;  /* 0x0000003d05067276 */ /* 0x000fe40007810091 */
[----:B------:R-:W-:Y:S02]  /*5950*/  FSETP.NEU.FTZ.AND P0, PT, R135, -INF , PT ;  /* 0xff8000008700780b */ /* 0x000fe40003f1d000 */
[----:B------:R-:W-:Y:S01]  /*5960*/  FMNMX.FTZ R5, R52, R7, !PT ;  /* 0x0000000734057209 */ /* 0x000fe20007810000 */
[----:B------:R-:W-:Y:S04]  /*5970*/  LDSM.16.MT88.4 R44, [R2+0xa000] ;  /* 0x00a00000022c783b */ /* 0x000fe80000004200 */
[----:B------:R1:W-:Y:S04]  /*5980*/  LDSM.16.MT88.4 R48, [R2+0xb000] ;  /* 0x00b000000230783b */ /* 0x0003e80000004200 */
[----:B------:R-:W2:Y:S01]  /*5990*/  SHFL.BFLY PT, R10, R5, 0x2, 0x1f ;  /* 0x0c401f00050a7f89 */ /* 0x000ea200000e0000 */
[----:B-1----:R-:W-:-:S02]  /*59a0*/  FSEL R2, R4, RZ, P0 ;  /* 0x000000ff04027208 */ /* 0x002fc40000000000 */
[----:B------:R-:W-:Y:S01]  /*59b0*/  FMNMX.FTZ R4, R60, R6, !PT ;  /* 0x000000063c047209 */ /* 0x000fe20007810000 */
[C---:B------:R-:W-:Y:S01]  /*59c0*/  FMUL.FTZ R6, R136.reuse, UR8 ;  /* 0x0000000888067c20 */ /* 0x040fe20008410000 */
[----:B------:R-:W-:Y:S01]  /*59d0*/  FSETP.NEU.FTZ.AND P0, PT, R136, -INF , PT ;  /* 0xff8000008800780b */ /* 0x000fe20003f1d000 */
[--C-:B------:R-:W-:Y:S01]  /*59e0*/  FFMA.FTZ R8, R36, UR8, -R2.reuse ;  /* 0x0000000824087c23 */ /* 0x100fe20008010802 */
[--C-:B------:R-:W-:Y:S01]  /*59f0*/  FFMA.FTZ R7, R37, UR8, -R2.reuse ;  /* 0x0000000825077c23 */ /* 0x100fe20008010802 */
[----:B------:R-:W-:Y:S01]  /*5a00*/  SHFL.BFLY PT, R11, R4, 0x2, 0x1f ;  /* 0x0c401f00040b7f89 */ /* 0x000fe200000e0000 */
[----:B------:R-:W-:Y:S01]  /*5a10*/  FSEL R12, R6, RZ, P0 ;  /* 0x000000ff060c7208 */ /* 0x000fe20000000000 */
[--C-:B------:R-:W-:Y:S01]  /*5a20*/  FFMA.FTZ R6, R18, UR8, -R2.reuse ;  /* 0x0000000812067c23 */ /* 0x100fe20008010802 */
[----:B------:R1:W-:Y:S01]  /*5a30*/  MUFU.EX2 R184, R8 ;  /* 0x0000000800b87308 */ /* 0x0003e20000000800 */
[----:B------:R-:W-:Y:S03]  /*5a40*/  LDSM.16.MT88.4 R16, [R9+0xb000] ;  /* 0x00b000000910783b */ /* 0x000fe60000004200 */
[----:B------:R3:W-:Y:S01]  /*5a50*/  MUFU.EX2 R185, R6 ;  /* 0x0000000600b97308 */ /* 0x0007e20000000800 */
[----:B------:R-:W-:Y:S03]  /*5a60*/  LDSM.16.MT88.4 R36, [R216+0xb000] ;  /* 0x00b00000d824783b */ /* 0x000fe60000004200 */
[----:B------:R4:W-:Y:S01]  /*5a70*/  MUFU.EX2 R182, R7 ;  /* 0x0000000700b67308 */ /* 0x0009e20000000800 */
[----:B-1----:R-:W-:-:S02]  /*5a80*/  FFMA.FTZ R8, R23, UR8, -R2 ;  /* 0x0000000817087c23 */ /* 0x002fc40008010802 */
[----:B------:R-:W-:Y:S01]  /*5a90*/  LDSM.16.MT88.4 R20, [R9+0xa000] ;  /* 0x00a000000914783b */ /* 0x000fe20000004200 */
[--C-:B---3--:R-:W-:Y:S01]  /*5aa0*/  FFMA.FTZ R6, R40, UR8, -R12.reuse ;  /* 0x0000000828067c23 */ /* 0x108fe2000801080c */
[----:B------:R2:W1:Y:S02]  /*5ab0*/  MUFU.EX2 R183, R8 ;  /* 0x0000000800b77308 */ /* 0x0004640000000800 */
[----:B------:R3:W-:Y:S01]  /*5ac0*/  LDSM.16.MT88.4 R40, [R0+0xb000] ;  /* 0x00b000000028783b */ /* 0x0007e20000004200 */
[----:B----4-:R-:W-:Y:S01]  /*5ad0*/  FFMA.FTZ R7, R64, UR8, -R12 ;  /* 0x0000000840077c23 */ /* 0x010fe2000801080c */
[----:B------:R1:W-:Y:S04]  /*5ae0*/  MUFU.EX2 R178, R6 ;  /* 0x0000000600b27308 */ /* 0x0003e80000000800 */
[----:B------:R4:W5:Y:S01]  /*5af0*/  MUFU.EX2 R180, R7 ;  /* 0x0000000700b47308 */ /* 0x0009620000000800 */
[----:B--2---:R-:W-:-:S02]  /*5b00*/  FMNMX.FTZ R8, R5, R10, !PT ;  /* 0x0000000a05087209 */ /* 0x004fc40007810000 */
[----:B-1----:R-:W-:-:S03]  /*5b10*/  F2FP.BF16.F32.PACK_AB R6, R185, R183 ;  /* 0x000000b7b906723e */ /* 0x002fc600000010ff */
[----:B------:R-:W1:Y:S01]  /*5b20*/  SHFL.BFLY PT, R9, R8, 0x1, 0x1f ;  /* 0x0c201f0008097f89 */ /* 0x000e6200000e0000 */
[--C-:B----4-:R-:W-:Y:S01]  /*5b30*/  FFMA.FTZ R7, R57, UR8, -R12.reuse ;  /* 0x0000000839077c23 */ /* 0x110fe2000801080c */
[----:B-----5:R-:W-:Y:S01]  /*5b40*/  F2FP.BF16.F32.PACK_AB R5, R178, R180 ;  /* 0x000000b4b205723e */ /* 0x020fe200000010ff */
[----:B---3--:R-:W-:Y:S02]  /*5b50*/  FFMA.FTZ R0, R35, UR8, -R12 ;  /* 0x0000000823007c23 */ /* 0x008fe4000801080c */
[----:B------:R-:W-:Y:S04]  /*5b60*/  MUFU.EX2 R179, R7 ;  /* 0x0000000700b37308 */ /* 0x000fe80000000800 */
[----:B------:R2:W3:Y:S01]  /*5b70*/  MUFU.EX2 R181, R0 ;  /* 0x0000000000b57308 */ /* 0x0004e20000000800 */
[----:B-1----:R-:W-:-:S02]  /*5b80*/  FMNMX.FTZ R134, R8, R9, !PT ;  /* 0x0000000908867209 */ /* 0x002fc40007810000 */
[----:B--2---:R-:W-:Y:S02]  /*5b90*/  FMNMX.FTZ R0, R4, R11, !PT ;  /* 0x0000000b04007209 */ /* 0x004fe40007810000 */
[C---:B------:R-:W-:Y:S01]  /*5ba0*/  FSETP.NEU.FTZ.AND P0, PT, R134.reuse, -INF , PT ;  /* 0xff8000008600780b */ /* 0x040fe20003f1d000 */
[----:B------:R-:W-:Y:S01]  /*5bb0*/  FMUL.FTZ R8, R134, UR8 ;  /* 0x0000000886087c20 */ /* 0x000fe20008410000 */
[----:B------:R-:W-:Y:S01]  /*5bc0*/  F2FP.BF16.F32.PACK_AB R4, R182, R184 ;  /* 0x000000b8b604723e */ /* 0x000fe200000010ff */
[----:B------:R-:W1:Y:S01]  /*5bd0*/  SHFL.BFLY PT, R10, R0, 0x1, 0x1f ;  /* 0x0c201f00000a7f89 */ /* 0x000e6200000e0000 */
[----:B---3--:R-:W-:Y:S02]  /*5be0*/  F2FP.BF16.F32.PACK_AB R7, R181, R179 ;  /* 0x000000b3b507723e */ /* 0x008fe400000010ff */
[----:B------:R-:W-:-:S05]  /*5bf0*/  FSEL R13, R8, RZ, P0 ;  /* 0x000000ff080d7208 */ /* 0x000fca0000000000 */
[--C-:B------:R-:W-:Y:S01]  /*5c00*/  FFMA.FTZ R8, R81, UR8, -R13.reuse ;  /* 0x0000000851087c23 */ /* 0x100fe2000801080d */
[--C-:B------:R-:W-:Y:S01]  /*5c10*/  FFMA.FTZ R9, R80, UR8, -R13.reuse ;  /* 0x0000000850097c23 */ /* 0x100fe2000801080d */
[C---:B------:R-:W-:Y:S02]  /*5c20*/  HMMA.16816.F32.BF16 R148, R4.reuse, R28, RZ ;  /* 0x0000001c0494723c */ /* 0x040fe400000418ff */
[----:B------:R2:W-:Y:S04]  /*5c30*/  MUFU.EX2 R142, R8 ;  /* 0x00000008008e7308 */ /* 0x0005e80000000800 */
[----:B------:R3:W-:Y:S02]  /*5c40*/  MUFU.EX2 R139, R9 ;  /* 0x00000009008b7308 */ /* 0x0007e40000000800 */
[----:B------:R-:W-:Y:S01]  /*5c50*/  HMMA.16816.F32.BF16 R164, R4, R44, RZ ;  /* 0x0000002c04a4723c */ /* 0x000fe200000418ff */
[----:B-1----:R-:W-:Y:S01]  /*5c60*/  FMNMX.FTZ R133, R0, R10, !PT ;  /* 0x0000000a00857209 */ /* 0x002fe20007810000 */
[----:B--2---:R-:W-:-:S06]  /*5c70*/  FFMA.FTZ R8, R62, UR8, -R13 ;  /* 0x000000083e087c23 */ /* 0x004fcc000801080d */
[C---:B------:R-:W-:Y:S01]  /*5c80*/  HMMA.16816.F32.BF16 R68, R4.reuse, R24, RZ ;  /* 0x000000180444723c */ /* 0x040fe200000418ff */
[C---:B------:R-:W-:Y:S01]  /*5c90*/  FSETP.NEU.FTZ.AND P0, PT, R133.reuse, -INF , PT ;  /* 0xff8000008500780b */ /* 0x040fe20003f1d000 */
[----:B------:R-:W-:Y:S01]  /*5ca0*/  FMUL.FTZ R0, R133, UR8 ;  /* 0x0000000885007c20 */ /* 0x000fe20008410000 */
[----:B------:R1:W-:Y:S04]  /*5cb0*/  MUFU.EX2 R177, R8 ;  /* 0x0000000800b17308 */ /* 0x0003e80000000800 */
[----:B------:R-:W-:Y:S01]  /*5cc0*/  FSEL R14, R0, RZ, P0 ;  /* 0x000000ff000e7208 */ /* 0x000fe20000000000 */
[----:B------:R-:W-:Y:S01]  /*5cd0*/  FFMA.FTZ R0, R66, UR8, -R13 ;  /* 0x0000000842007c23 */ /* 0x000fe2000801080d */
[----:B------:R-:W-:Y:S03]  /*5ce0*/  HMMA.16816.F32.BF16 R72, R4, R20, RZ ;  /* 0x000000140448723c */ /* 0x000fe600000418ff */
[----:B------:R2:W4:Y:S01]  /*5cf0*/  MUFU.EX2 R143, R0 ;  /* 0x00000000008f7308 */ /* 0x0005220000000800 */
[--C-:B---3--:R-:W-:Y:S01]  /*5d00*/  FFMA.FTZ R9, R67, UR8, -R14.reuse ;  /* 0x0000000843097c23 */ /* 0x108fe2000801080e */
[----:B-1----:R-:W-:-:S03]  /*5d10*/  FFMA.FTZ R8, R65, UR8, -R14 ;  /* 0x0000000841087c23 */ /* 0x002fc6000801080e */
[----:B------:R-:W-:Y:S01]  /*5d20*/  MUFU.EX2 R138, R9 ;  /* 0x00000009008a7308 */ /* 0x000fe20000000800 */
[----:B------:R-:W-:Y:S03]  /*5d30*/  HMMA.16816.F32.BF16 R76, R4, R36, RZ ;  /* 0x00000024044c723c */ /* 0x000fe600000418ff */
[----:B------:R1:W-:Y:S01]  /*5d40*/  MUFU.EX2 R140, R8 ;  /* 0x00000008008c7308 */ /* 0x0003e20000000800 */
[----:B--2---:R-:W-:Y:S01]  /*5d50*/  FFMA.FTZ R0, R82, UR8, -R14 ;  /* 0x0000000852007c23 */ /* 0x004fe2000801080e */
[----:B----4-:R-:W-:-:S03]  /*5d60*/  F2FP.BF16.F32.PACK_AB R10, R177, R143 ;  /* 0x0000008fb10a723e */ /* 0x010fc600000010ff */
[----:B------:R-:W-:Y:S01]  /*5d70*/  HMMA.16816.F32.BF16 R88, R4, R48, RZ ;  /* 0x000000300458723c */ /* 0x000fe200000418ff */
[----:B------:R-:W-:Y:S01]  /*5d80*/  LDSM.16.MT88.4 R80, [R216+0xb800] ;  /* 0x00b80000d850783b */ /* 0x000fe20000004200 */
[----:B------:R2:W3:Y:S01]  /*5d90*/  MUFU.EX2 R141, R0 ;  /* 0x00000000008d7308 */ /* 0x0004e20000000800 */
[----:B-1----:R-:W-:-:S05]  /*5da0*/  F2FP.BF16.F32.PACK_AB R8, R139, R142 ;  /* 0x0000008e8b08723e */ /* 0x002fca00000010ff */
[----:B------:R-:W-:Y:S01]  /*5db0*/  HMMA.16816.F32.BF16 R104, R4, R40, RZ ;  /* 0x000000280468723c */ /* 0x000fe200000418ff */
[----:B--2---:R-:W-:Y:S01]  /*5dc0*/  FFMA.FTZ R0, R15, UR8, -R14 ;  /* 0x000000080f007c23 */ /* 0x004fe2000801080e */
[----:B---3--:R-:W-:-:S06]  /*5dd0*/  F2FP.BF16.F32.PACK_AB R9, R138, R141 ;  /* 0x0000008d8a09723e */ /* 0x008fcc00000010ff */
[C---:B------:R-:W-:Y:S01]  /*5de0*/  HMMA.16816.F32.BF16 R120, R4.reuse, R16, RZ ;  /* 0x000000100478723c */ /* 0x040fe200000418ff */
[----:B------:R-:W1:Y:S07]  /*5df0*/  MUFU.EX2 R176, R0 ;  /* 0x0000000000b07308 */ /* 0x000e6e0000000800 */
[----:B------:R-:W-:Y:S01]  /*5e00*/  HMMA.16816.F32.BF16 R152, R4, R30, RZ ;  /* 0x0000001e0498723c */ /* 0x000fe200000418ff */
[----:B-1----:R-:W-:-:S07]  /*5e10*/  F2FP.BF16.F32.PACK_AB R11, R176, R140 ;  /* 0x0000008cb00b723e */ /* 0x002fce00000010ff */
[----:B------:R-:W-:Y:S01]  /*5e20*/  HMMA.16816.F32.BF16 R168, R4, R46, RZ ;  /* 0x0000002e04a8723c */ /* 0x000fe200000418ff */
[----:B------:R-:W-:Y:S02]  /*5e30*/  IMAD.MOV.U32 R0, RZ, RZ, R220 ;  /* 0x000000ffff007224 */ /* 0x000fe400078e00dc */
[----:B------:R-:W-:-:S04]  /*5e40*/  @P4 VIADD R0, R219, 0xffffffc0 ;  /* 0xffffffc0db004836 */ /* 0x000fc80000000000 */
[----:B------:R-:W-:Y:S01]  /*5e50*/  IMAD R223, R3, 0x2, R0 ;  /* 0x0000000203df7824 */ /* 0x000fe200078e0200 */
[----:B------:R-:W-:Y:S01]  /*5e60*/  HMMA.16816.F32.BF16 R92, R4, R26, RZ ;  /* 0x0000001a045c723c */ /* 0x000fe200000418ff */
[----:B------:R-:W-:Y:S01]  /*5e70*/  LDSM.16.MT88.4 R112, [R0+0x1800] ;  /* 0x001800000070783b */ /* 0x000fe20000004200 */
[----:B------:R-:W-:-:S03]  /*5e80*/  FFMA.FTZ R3, R63, UR8, -R12 ;  /* 0x000000083f037c23 */ /* 0x000fc6000801080c */
[----:B------:R-:W1:Y:S01]  /*5e90*/  LDSM.16.MT88.4 R64, [R223+0x800] ;  /* 0x00080000df40783b */ /* 0x000e620000004200 */
[----:B------:R2:W-:Y:S02]  /*5ea0*/  MUFU.EX2 R15, R3 ;  /* 0x00000003000f7308 */ /* 0x0005e40000000800 */
[C---:B------:R-:W-:Y:S08]  /*5eb0*/  HMMA.16816.F32.BF16 R108, R4.reuse, R22, RZ ;  /* 0x00000016046c723c */ /* 0x040ff000000418ff */
[----:B------:R-:W-:Y:S01]  /*5ec0*/  HMMA.16816.F32.BF16 R128, R4, R38, RZ ;  /* 0x000000260480723c */ /* 0x000fe200000418ff */
[----:B--2---:R-:W-:-:S07]  /*5ed0*/  FFMA.FTZ R3, R144, UR8, -R13 ;  /* 0x0000000890037c23 */ /* 0x004fce000801080d */
[C---:B------:R-:W-:Y:S08]  /*5ee0*/  HMMA.16816.F32.BF16 R160, R4.reuse, R50, RZ ;  /* 0x0000003204a0723c */ /* 0x040ff000000418ff */
[C---:B------:R-:W-:Y:S08]  /*5ef0*/  HMMA.16816.F32.BF16 R200, R4.reuse, R42, RZ ;  /* 0x0000002a04c8723c */ /* 0x040ff000000418ff */
[----:B------:R-:W-:Y:S08]  /*5f00*/  HMMA.16816.F32.BF16 R196, R4, R18, RZ ;  /* 0x0000001204c4723c */ /* 0x000ff000000418ff */
[C---:B------:R-:W-:Y:S08]  /*5f10*/  HMMA.16816.F32.BF16 R4, R8.reuse, R46, RZ ;  /* 0x0000002e0804723c */ /* 0x040ff000000418ff */
[C---:B------:R-:W-:Y:S08]  /*5f20*/  HMMA.16816.F32.BF16 R208, R8.reuse, R24, RZ ;  /* 0x0000001808d0723c */ /* 0x040ff000000418ff */
[----:B------:R-:W-:Y:S03]  /*5f30*/  HMMA.16816.F32.BF16 R96, R8, R30, RZ ;  /* 0x0000001e0860723c */ /* 0x000fe600000418ff */
[----:B------:R-:W-:-:S02]  /*5f40*/  IMAD.MOV.U32 R57, RZ, RZ, R5 ;  /* 0x000000ffff397224 */ /* 0x000fc400078e0005 */
[----:B------:R-:W-:Y:S02]  /*5f50*/  IMAD.MOV.U32 R47, RZ, RZ, R4 ;  /* 0x000000ffff2f7224 */ /* 0x000fe400078e0004 */
[----:B------:R-:W-:Y:S01]  /*5f60*/  IMAD.MOV.U32 R147, RZ, RZ, R6 ;  /* 0x000000ffff937224 */ /* 0x000fe200078e0006 */
[----:B------:R-:W-:Y:S01]  /*5f70*/  HMMA.16816.F32.BF16 R204, R8, R20, RZ ;  /* 0x0000001408cc723c */ /* 0x000fe200000418ff */
[----:B------:R-:W-:-:S07]  /*5f80*/  IMAD.MOV.U32 R146, RZ, RZ, R7 ;  /* 0x000000ffff927224 */ /* 0x000fce00078e0007 */
[C---:B------:R-:W-:Y:S03]  /*5f90*/  HMMA.16816.F32.BF16 R4, R8.reuse, R26, RZ ;  /* 0x0000001a0804723c */ /* 0x040fe600000418ff */
[----:B------:R-:W-:Y:S02]  /*5fa0*/  IMAD.MOV.U32 R102, RZ, RZ, R97 ;  /* 0x000000ffff667224 */ /* 0x000fe400078e0061 */
[----:B------:R-:W-:Y:S02]  /*5fb0*/  IMAD.MOV.U32 R101, RZ, RZ, R98 ;  /* 0x000000ffff657224 */ /* 0x000fe400078e0062 */
[----:B------:R-:W-:Y:S01]  /*5fc0*/  IMAD.MOV.U32 R100, RZ, RZ, R99 ;  /* 0x000000ffff647224 */ /* 0x000fe200078e0063 */
[----:B------:R-:W-:Y:S01]  /*5fd0*/  HMMA.16816.F32.BF16 R24, R8, R22, RZ ;  /* 0x000000160818723c */ /* 0x000fe200000418ff */
[----:B------:R2:W3:Y:S01]  /*5fe0*/  LDSM.16.MT88.4 R20, [R0+0x800] ;  /* 0x000800000014783b */ /* 0x0004e20000004200 */
[----:B------:R-:W-:-:S06]  /*5ff0*/  IMAD.MOV.U32 R62, RZ, RZ, R96 ;  /* 0x000000ffff3e7224 */ /* 0x000fcc00078e0060 */
[C---:B------:R-:W-:Y:S03]  /*6000*/  HMMA.16816.F32.BF16 R236, R8.reuse, R28, RZ ;  /* 0x0000001c08ec723c */ /* 0x040fe600000418ff */
[----:B------:R-:W-:Y:S02]  /*6010*/  IMAD.MOV.U32 R117, RZ, RZ, R5 ;  /* 0x000000ffff757224 */ /* 0x000fe400078e0005 */
[----:B------:R-:W-:Y:S01]  /*6020*/  FFMA.FTZ R5, R54, UR8, -R2 ;  /* 0x0000000836057c23 */ /* 0x000fe20008010802 */
[----:B------:R-:W-:Y:S02]  /*6030*/  IMAD.MOV.U32 R116, RZ, RZ, R6 ;  /* 0x000000ffff747224 */ /* 0x000fe400078e0006 */
[--C-:B------:R-:W-:Y:S01]  /*6040*/  FFMA.FTZ R6, R55, UR8, -R2.reuse ;  /* 0x0000000837067c23 */ /* 0x100fe20008010802 */
[----:B------:R-:W-:Y:S02]  /*6050*/  IMAD.MOV.U32 R103, RZ, RZ, R7 ;  /* 0x000000ffff677224 */ /* 0x000fe400078e0007 */
[--C-:B------:R-:W-:Y:S01]  /*6060*/  FFMA.FTZ R7, R56, UR8, -R2.reuse ;  /* 0x0000000838077c23 */ /* 0x100fe20008010802 */
[----:B------:R-:W-:Y:S01]  /*6070*/  FFMA.FTZ R2, R53, UR8, -R2 ;  /* 0x0000000835027c23 */ /* 0x000fe20008010802 */
[----:B------:R-:W-:Y:S01]  /*6080*/  HMMA.16816.F32.BF16 R248, R8, R38, RZ ;  /* 0x0000002608f8723c */ /* 0x000fe200000418ff */
[----:B------:R-:W-:Y:S01]  /*6090*/  IMAD.MOV.U32 R30, RZ, RZ, R27 ;  /* 0x000000ffff1e7224 */ /* 0x000fe200078e001b */
[----:B------:R-:W-:Y:S01]  /*60a0*/  MUFU.EX2 R31, R7 ;  /* 0x00000007001f7308 */ /* 0x000fe20000000800 */
[----:B------:R-:W-:-:S02]  /*60b0*/  IMAD.MOV.U32 R118, RZ, RZ, R4 ;  /* 0x000000ffff767224 */ /* 0x000fc400078e0004 */
[----:B------:R-:W-:Y:S02]  /*60c0*/  IMAD.MOV.U32 R38, RZ, RZ, R30 ;  /* 0x000000ffff267224 */ /* 0x000fe400078e001e */
[----:B--2---:R-:W-:Y:S01]  /*60d0*/  FFMA.FTZ R0, R84, UR8, -R12 ;  /* 0x0000000854007c23 */ /* 0x004fe2000801080c */
[----:B------:R2:W-:Y:S01]  /*60e0*/  MUFU.EX2 R137, R2 ;  /* 0x0000000200897308 */ /* 0x0005e20000000800 */
[----:B------:R-:W-:Y:S01]  /*60f0*/  VIADD R4, R216, 0xa020 ;  /* 0x0000a020d8047836 */ /* 0x000fe20000000000 */
[C---:B------:R-:W-:Y:S01]  /*6100*/  HMMA.16816.F32.BF16 R212, R8.reuse, R44, RZ ;  /* 0x0000002c08d4723c */ /* 0x040fe200000418ff */
[----:B------:R-:W-:Y:S01]  /*6110*/  @P3 VIADD R4, R219, 0xffffffe0 ;  /* 0xffffffe0db043836 */ /* 0x000fe20000000000 */
[----:B------:R4:W-:Y:S01]  /*6120*/  MUFU.EX2 R28, R0 ;  /* 0x00000000001c7308 */ /* 0x0009e20000000800 */
[----:B------:R-:W-:Y:S02]  /*6130*/  IMAD.MOV.U32 R46, RZ, RZ, R25 ;  /* 0x000000ffff2e7224 */ /* 0x000fe400078e0019 */
[----:B------:R-:W-:Y:S01]  /*6140*/  IMAD.MOV.U32 R45, RZ, RZ, R26 ;  /* 0x000000ffff2d7224 */ /* 0x000fe200078e001a */
[----:B------:R-:W5:Y:S01]  /*6150*/  MUFU.EX2 R35, R6 ;  /* 0x0000000600237308 */ /* 0x000f620000000800 */
[----:B------:R-:W-:Y:S01]  /*6160*/  IMAD.MOV.U32 R44, RZ, RZ, R24 ;  /* 0x000000ffff2c7224 */ /* 0x000fe200078e0018 */
[----:B------:R-:W-:Y:S01]  /*6170*/  HMMA.16816.F32.BF16 R188, R8, R48, RZ ;  /* 0x0000003008bc723c */ /* 0x000fe200000418ff */
[----:B------:R-:W-:Y:S01]  /*6180*/  IMAD.MOV.U32 R48, RZ, RZ, R118 ;  /* 0x000000ffff307224 */ /* 0x000fe200078e0076 */
[----:B------:R-:W1:Y:S01]  /*6190*/  MUFU.EX2 R132, R5 ;  /* 0x0000000500847308 */ /* 0x000e620000000800 */
[----:B------:R-:W-:-:S02]  /*61a0*/  IMAD.MOV.U32 R49, RZ, RZ, R117 ;  /* 0x000000ffff317224 */ /* 0x000fc400078e0075 */
[----:B--2---:R-:W-:Y:S01]  /*61b0*/  FFMA.FTZ R2, R59, UR8, -R12 ;  /* 0x000000083b027c23 */ /* 0x004fe2000801080c */
[----:B------:R-:W2:Y:S01]  /*61c0*/  LDSM.16.MT88.4 R172, [R4+0x800] ;  /* 0x0008000004ac783b */ /* 0x000ea20000004200 */
[----:B------:R-:W-:Y:S01]  /*61d0*/  IMAD.MOV.U32 R53, RZ, RZ, R102 ;  /* 0x000000ffff357224 */ /* 0x000fe200078e0066 */
[----:B------:R-:W-:Y:S01]  /*61e0*/  MUFU.EX2 R6, R3 ;  /* 0x0000000300067308 */ /* 0x000fe20000000800 */
[----:B----4-:R-:W-:Y:S01]  /*61f0*/  FFMA.FTZ R0, R58, UR8, -R12 ;  /* 0x000000083a007c23 */ /* 0x010fe2000801080c */
[C---:B------:R-:W-:Y:S01]  /*6200*/  HMMA.16816.F32.BF16 R244, R8.reuse, R50, RZ ;  /* 0x0000003208f4723c */ /* 0x040fe200000418ff */
[----:B------:R-:W-:Y:S01]  /*6210*/  IMAD.MOV.U32 R50, RZ, RZ, R116 ;  /* 0x000000ffff327224 */ /* 0x000fe200078e0074 */
[----:B------:R4:W-:Y:S01]  /*6220*/  MUFU.EX2 R29, R2 ;  /* 0x00000002001d7308 */ /* 0x0009e20000000800 */
[----:B------:R3:W2:Y:S01]  /*6230*/  LDSM.16.MT88.4 R96, [R4+0x1800] ;  /* 0x001800000460783b */ /* 0x0006a20000004200 */
[----:B------:R-:W-:Y:S01]  /*6240*/  IMAD.MOV.U32 R51, RZ, RZ, R103 ;  /* 0x000000ffff337224 */ /* 0x000fe200078e0067 */
[----:B-----5:R-:W-:Y:S01]  /*6250*/  F2FP.BF16.F32.PACK_AB R124, R35, R31 ;  /* 0x0000001f237c723e */ /* 0x020fe200000010ff */
[----:B------:R5:W5:Y:S01]  /*6260*/  MUFU.EX2 R30, R0 ;  /* 0x00000000001e7308 */ /* 0x000b620000000800 */
[----:B------:R-:W2:Y:S01]  /*6270*/  LDSM.16.MT88.4 R24, [R223+0x1800] ;  /* 0x00180000df18783b */ /* 0x000ea20000004200 */
[----:B------:R-:W-:Y:S01]  /*6280*/  IMAD.MOV.U32 R54, RZ, RZ, R101 ;  /* 0x000000ffff367224 */ /* 0x000fe200078e0065 */
[----:B------:R-:W-:Y:S01]  /*6290*/  HMMA.16816.F32.BF16 R116, R8, R16, RZ ;  /* 0x000000100874723c */ /* 0x000fe200000418ff */
[----:B------:R-:W-:Y:S01]  /*62a0*/  IMAD.MOV.U32 R55, RZ, RZ, R100 ;  /* 0x000000ffff377224 */ /* 0x000fe200078e0064 */
[----:B------:R-:W-:Y:S01]  /*62b0*/  F2FP.BF16.F32.PACK_AB R125, R15, R28 ;  /* 0x0000001c0f7d723e */ /* 0x000fe200000010ff */
[----:B------:R-:W-:Y:S01]  /*62c0*/  IMAD.MOV.U32 R12, RZ, RZ, R46 ;  /* 0x000000ffff0c7224 */ /* 0x000fe200078e002e */
[----:B-1----:R-:W-:Y:S01]  /*62d0*/  F2FP.BF16.F32.PACK_AB R126, R137, R132 ;  /* 0x00000084897e723e */ /* 0x002fe200000010ff */
[----:B------:R-:W-:-:S02]  /*62e0*/  IMAD.MOV.U32 R39, RZ, RZ, R47 ;  /* 0x000000ffff277224 */ /* 0x000fc400078e002f */
[--C-:B----4-:R-:W-:Y:S01]  /*62f0*/  FFMA.FTZ R2, R87, UR8, -R13.reuse ;  /* 0x0000000857027c23 */ /* 0x110fe2000801080d */
[C---:B------:R-:W-:Y:S01]  /*6300*/  HMMA.16816.F32.BF16 R192, R8.reuse, R36, RZ ;  /* 0x0000002408c0723c */ /* 0x040fe200000418ff */
[----:B------:R-:W-:Y:S02]  /*6310*/  IMAD.MOV.U32 R37, RZ, RZ, R62 ;  /* 0x000000ffff257224 */ /* 0x000fe400078e003e */
[----:B-----5:R-:W-:Y:S01]  /*6320*/  FFMA.FTZ R0, R86, UR8, -R13 ;  /* 0x0000000856007c23 */ /* 0x020fe2000801080d */
[----:B------:R-:W-:Y:S01]  /*6330*/  F2FP.BF16.F32.PACK_AB R127, R30, R29 ;  /* 0x0000001d1e7f723e */ /* 0x000fe200000010ff */
[----:B------:R-:W-:Y:S02]  /*6340*/  IMAD.MOV.U32 R36, RZ, RZ, R57 ;  /* 0x000000ffff247224 */ /* 0x000fe400078e0039 */
[----:B------:R1:W-:Y:S01]  /*6350*/  MUFU.EX2 R7, R0 ;  /* 0x0000000000077308 */ /* 0x0003e20000000800 */
[----:B------:R-:W-:Y:S01]  /*6360*/  HMMA.16816.F32.BF16 R100, R8, R40, RZ ;  /* 0x000000280864723c */ /* 0x000fe200000418ff */
[----:B------:R-:W-:-:S07]  /*6370*/  IMAD.MOV.U32 R84, RZ, RZ, R45 ;  /* 0x000000ffff547224 */ /* 0x000fce00078e002d */
[----:B------:R-:W-:Y:S01]  /*6380*/  HMMA.16816.F32.BF16 R240, R8, R42, RZ ;  /* 0x0000002a08f0723c */ /* 0x000fe200000418ff */
[----:B-1----:R-:W-:-:S07]  /*6390*/  FFMA.FTZ R0, R85, UR8, -R14 ;  /* 0x0000000855007c23 */ /* 0x002fce000801080e */
[----:B------:R-:W-:Y:S01]  /*63a0*/  HMMA.16816.F32.BF16 R16, R8, R18, RZ ;  /* 0x000000120810723c */ /* 0x000fe200000418ff */
[----:B------:R1:W4:Y:S01]  /*63b0*/  MUFU.EX2 R8, R2 ;  /* 0x0000000200087308 */ /* 0x0003220000000800 */
[----:B------:R-:W-:Y:S02]  /*63c0*/  IMAD.MOV.U32 R11, RZ, RZ, R44 ;  /* 0x000000ffff0b7224 */ /* 0x000fe400078e002c */
[----:B------:R-:W-:Y:S01]  /*63d0*/  FADD.FTZ R10, R184, R182 ;  /* 0x000000b6b80a7221 */ /* 0x000fe20000010000 */
[----:B------:R-:W-:Y:S01]  /*63e0*/  FADD.FTZ R9, R180, R178 ;  /* 0x000000b2b4097221 */ /* 0x000fe20000010000 */
[----:B---3--:R3:W-:Y:S02]  /*63f0*/  MUFU.EX2 R4, R0 ;  /* 0x0000000000047308 */ /* 0x0087e40000000800 */
[----:B------:R-:W-:Y:S01]  /*6400*/  HMMA.16816.F32.BF16 R56, R124, R64, R72 ;  /* 0x000000407c38723c */ /* 0x000fe20000041848 */
[----:B-1----:R-:W-:-:S07]  /*6410*/  FFMA.FTZ R2, R52, UR8, -R13 ;  /* 0x0000000834027c23 */ /* 0x002fce000801080d */
[----:B------:R-:W-:Y:S01]  /*6420*/  HMMA.16816.F32.BF16 R72, R124, R80, R76 ;  /* 0x000000507c48723c */ /* 0x000fe2000004184c */
[----:B------:R1:W5:Y:S01]  /*6430*/  MUFU.EX2 R5, R2 ;  /* 0x0000000200057308 */ /* 0x0003620000000800 */
[----:B---3--:R-:W-:-:S06]  /*6440*/  FFMA.FTZ R0, R145, UR8, -R14 ;  /* 0x0000000891007c23 */ /* 0x008fcc000801080e */
[C---:B------:R-:W-:Y:S01]  /*6450*/  HMMA.16816.F32.BF16 R76, R124.reuse, R82, R128 ;  /* 0x000000527c4c723c */ /* 0x040fe20000041880 */
[----:B----4-:R-:W-:Y:S01]  /*6460*/  F2FP.BF16.F32.PACK_AB R128, R7, R8 ;  /* 0x000000080780723e */ /* 0x010fe200000010ff */
[----:B------:R-:W-:Y:S06]  /*6470*/  MUFU.EX2 R0, R0 ;  /* 0x0000000000007308 */ /* 0x000fec0000000800 */
[----:B------:R-:W-:Y:S01]  /*6480*/  HMMA.16816.F32.BF16 R40, R124, R20, R68 ;  /* 0x000000147c28723c */ /* 0x000fe20000041844 */
[----:B-1----:R-:W-:Y:S01]  /*6490*/  FFMA.FTZ R2, R61, UR8, -R14 ;  /* 0x000000083d027c23 */ /* 0x002fe2000801080e */
[----:B-----5:R-:W-:-:S03]  /*64a0*/  F2FP.BF16.F32.PACK_AB R130, R5, R6 ;  /* 0x000000060582723e */ /* 0x020fc600000010ff */
[----:B------:R1:W3:Y:S03]  /*64b0*/  MUFU.EX2 R3, R2 ;  /* 0x0000000200037308 */ /* 0x0002e60000000800 */
[C---:B------:R-:W-:Y:S08]  /*64c0*/  HMMA.16816.F32.BF16 R44, R124.reuse, R22, R92 ;  /* 0x000000167c2c723c */ /* 0x040ff0000004185c */
[----:B------:R-:W-:Y:S01]  /*64d0*/  HMMA.16816.F32.BF16 R148, R124, R156, R148 ;  /* 0x0000009c7c94723c */ /* 0x000fe20000041894 */
[----:B-1----:R-:W-:Y:S01]  /*64e0*/  FFMA.FTZ R2, R60, UR8, -R14 ;  /* 0x000000083c027c23 */ /* 0x002fe2000801080e */
[----:B---3--:R-:W-:-:S06]  /*64f0*/  F2FP.BF16.F32.PACK_AB R129, R3, R4 ;  /* 0x000000040381723e */ /* 0x008fcc00000010ff */
[C---:B------:R-:W-:Y:S01]  /*6500*/  HMMA.16816.F32.BF16 R60, R124.reuse, R66, R108 ;  /* 0x000000427c3c723c */ /* 0x040fe2000004186c */
[----:B------:R-:W1:Y:S07]  /*6510*/  MUFU.EX2 R2, R2 ;  /* 0x0000000200027308 */ /* 0x000e6e0000000800 */
[----:B------:R-:W-:Y:S01]  /*6520*/  HMMA.16816.F32.BF16 R108, R124, R114, R200 ;  /* 0x000000727c6c723c */ /* 0x000fe200000418c8 */
[----:B------:R-:W-:Y:S02]  /*6530*/  IMAD.MOV.U32 R200, RZ, RZ, R11 ;  /* 0x000000ffffc87224 */ /* 0x000fe400078e000b */
[----:B------:R-:W-:Y:S01]  /*6540*/  FADD.FTZ R11, R141, R138 ;  /* 0x0000008a8d0b7221 */ /* 0x000fe20000010000 */
[----:B------:R-:W-:-:S02]  /*6550*/  IMAD.MOV.U32 R201, RZ, RZ, R12 ;  /* 0x000000ffffc97224 */ /* 0x000fc400078e000c */
        /* <DEDUP_REMOVED lines=11> */
[----:B-1----:R-:W-:Y:S01]  /*6610*/  F2FP.BF16.F32.PACK_AB R131, R2, R0 ;  /* 0x000000000283723e */ /* 0x002fe200000010ff */
        /* <DEDUP_REMOVED lines=12> */
[----:B------:R-:W-:-:S07]  /*66e0*/  IMAD.MOV.U32 R203, RZ, RZ, R38 ;  /* 0x000000ffffcb7224 */ /* 0x000fce00078e0026 */
[C---:B------:R-:W-:Y:S08]  /*66f0*/  HMMA.16816.F32.BF16 R88, R124.reuse, R96, R88 ;  /* 0x000000607c58723c */ /* 0x040ff00000041858 */
[C---:B------:R-:W-:Y:S08]  /*6700*/  HMMA.16816.F32.BF16 R104, R124.reuse, R112, R104 ;  /* 0x000000707c68723c */ /* 0x040ff00000041868 */
[C---:B------:R-:W-:Y:S08]  /*6710*/  HMMA.16816.F32.BF16 R120, R124.reuse, R24, R120 ;  /* 0x000000187c78723c */ /* 0x040ff00000041878 */
[C---:B------:R-:W-:Y:S08]  /*6720*/  HMMA.16816.F32.BF16 R152, R124.reuse, R158, R152 ;  /* 0x0000009e7c98723c */ /* 0x040ff00000041898 */
[C---:B------:R-:W-:Y:S08]  /*6730*/  HMMA.16816.F32.BF16 R168, R124.reuse, R174, R168 ;  /* 0x000000ae7ca8723c */ /* 0x040ff000000418a8 */
[----:B------:R-:W-:Y:S08]  /*6740*/  HMMA.16816.F32.BF16 R92, R124, R98, R160 ;  /* 0x000000627c5c723c */ /* 0x000ff000000418a0 */
[----:B------:R-:W-:Y:S08]  /*6750*/  HMMA.16816.F32.BF16 R68, R128, R80, R192 ;  /* 0x000000508044723c */ /* 0x000ff000000418c0 */
[----:B------:R-:W-:Y:S01]  /*6760*/  HMMA.16816.F32.BF16 R124, R124, R26, R196 ;  /* 0x0000001a7c7c723c */ /* 0x000fe200000418c4 */
[----:B------:R-:W-:-:S02]  /*6770*/  IMAD.MOV.U32 R198, RZ, RZ, R147 ;  /* 0x000000ffffc67224 */ /* 0x000fc400078e0093 */
[----:B------:R-:W-:Y:S02]  /*6780*/  IMAD.MOV.U32 R199, RZ, RZ, R146 ;  /* 0x000000ffffc77224 */ /* 0x000fe400078e0092 */
[----:B------:R-:W-:Y:S02]  /*6790*/  IMAD.MOV.U32 R196, RZ, RZ, R39 ;  /* 0x000000ffffc47224 */ /* 0x000fe400078e0027 */
[----:B------:R-:W-:Y:S01]  /*67a0*/  IMAD.MOV.U32 R197, RZ, RZ, R36 ;  /* 0x000000ffffc57224 */ /* 0x000fe200078e0024 */
[C---:B------:R-:W-:Y:S01]  /*67b0*/  HMMA.16816.F32.BF16 R80, R128.reuse, R82, R248 ;  /* 0x000000528050723c */ /* 0x040fe200000418f8 */
[----:B------:R-:W-:Y:S01]  /*67c0*/  FADD.FTZ R248, R5, R6 ;  /* 0x0000000605f87221 */ /* 0x000fe20000010000 */
[----:B------:R-:W-:Y:S01]  /*67d0*/  FADD.FTZ R251, R30, R4 ;  /* 0x000000041efb7221 */ /* 0x000fe20000010000 */
[----:B------:R-:W-:Y:S01]  /*67e0*/  FADD.FTZ R249, R2, R0 ;  /* 0x0000000002f97221 */ /* 0x000fe20000010000 */
[----:B------:R-:W-:Y:S02]  /*67f0*/  FADD.FTZ R250, R137, R3 ;  /* 0x0000000389fa7221 */ /* 0x000fe40000010000 */
[----:B------:R1:W-:Y:S02]  /*6800*/  STL [R1+0x10], R248 ;  /* 0x000010f801007387 */ /* 0x0003e40000100800 */
[----:B------:R-:W-:Y:S01]  /*6810*/  HMMA.16816.F32.BF16 R144, R128, R156, R236 ;  /* 0x0000009c8090723c */ /* 0x000fe200000418ec */
[----:B------:R-:W-:Y:S01]  /*6820*/  IMAD.MOV.U32 R236, RZ, RZ, R37 ;  /* 0x000000ffffec7224 */ /* 0x000fe200078e0025 */
[----:B------:R1:W-:Y:S01]  /*6830*/  STL [R1+0x1c], R251 ;  /* 0x00001cfb01007387 */ /* 0x0003e20000100800 */
[----:B------:R-:W-:-:S02]  /*6840*/  IMAD.MOV.U32 R237, RZ, RZ, R53 ;  /* 0x000000ffffed7224 */ /* 0x000fc400078e0035 */
[----:B------:R-:W-:Y:S01]  /*6850*/  IMAD.MOV.U32 R238, RZ, RZ, R54 ;  /* 0x000000ffffee7224 */ /* 0x000fe200078e0036 */
[----:B------:R1:W-:Y:S01]  /*6860*/  STL [R1+0x14], R249 ;  /* 0x000014f901007387 */ /* 0x0003e20000100800 */
[----:B------:R-:W-:Y:S01]  /*6870*/  IMAD.MOV.U32 R239, RZ, RZ, R55 ;  /* 0x000000ffffef7224 */ /* 0x000fe200078e0037 */
[C---:B------:R-:W-:Y:S02]  /*6880*/  HMMA.16816.F32.BF16 R160, R128.reuse, R172, R212 ;  /* 0x000000ac80a0723c */ /* 0x040fe400000418d4 */
[----:B------:R1:W-:Y:S06]  /*6890*/  STL [R1+0x18], R250 ;  /* 0x000018fa01007387 */ /* 0x0003ec0000100800 */
        /* <DEDUP_REMOVED lines=14> */
[----:B------:R-:W2:Y:S01]  /*6980*/  LDL R202, [R1+0xc] ;  /* 0x00000c0001ca7983 */ /* 0x000ea20000100800 */
[----:B------:R-:W1:Y:S01]  /*6990*/  LDCU UR9, c[0x0][0x440] ;  /* 0x00008800ff0977ac */ /* 0x000e620008000800 */
[----:B------:R-:W-:-:S04]  /*69a0*/  DEPBAR.LE SB0, 0x0 ;  /* 0x000080000000791a */ /* 0x000fc80000000000 */
[----:B------:R-:W-:Y:S01]  /*69b0*/  UIADD3 UR4, UPT, UPT, UR25, -0x2, URZ ;  /* 0xfffffffe19047890 */ /* 0x000fe2000fffe0ff */
[----:B------:R-:W-:Y:S01]  /*69c0*/  LOP3.LUT R203, R252, 0x40, RZ, 0xfc, !PT ;  /* 0x00000040fccb7812 */ /* 0x000fe200078efcff */
[----:B------:R-:W-:Y:S01]  /*69d0*/  IMAD.MOV.U32 R247, RZ, RZ, R187 ;  /* 0x000000fffff77224 */ /* 0x000fe200078e00bb */
[----:B------:R-:W-:Y:S01]  /*69e0*/  SEL R244, R186, 0xffffffe0, !P3 ;  /* 0xffffffe0baf47807 */ /* 0x000fe20005800000 */
[----:B------:R-:W-:-:S04]  /*69f0*/  UIMAD.WIDE.U32 UR28, UR4, UR6, URZ ;  /* 0x00000006041c72a5 */ /* 0x000fc8000f8e00ff */
[----:B------:R-:W-:Y:S02]  /*6a00*/  USHF.L.U32 UR26, UR28, 0x5, URZ ;  /* 0x000000051c1a7899 */ /* 0x000fe400080006ff */
[----:B------:R-:W-:Y:S01]  /*6a10*/  UIMAD UR18, UR4, UR7, UR29 ;  /* 0x00000007041272a4 */ /* 0x000fe2000f8e021d */
[----:B------:R-:W-:Y:S01]  /*6a20*/  IMAD.U32 R4, RZ, RZ, UR28 ;  /* 0x0000001cff047e24 */ /* 0x000fe2000f8e00ff */
[----:B------:R-:W-:Y:S01]  /*6a30*/  ULEA UR26, UP0, UR6, UR26, 0x4 ;  /* 0x0000001a061a7291 */ /* 0x000fe2000f8020ff */
[----:B-1----:R-:W-:Y:S01]  /*6a40*/  ISETP.GE.AND P2, PT, R252, UR9, PT ;  /* 0x00000009fc007c0c */ /* 0x002fe2000bf46270 */
[----:B------:R-:W-:Y:S01]  /*6a50*/  USHF.L.U64.HI UR13, UR28, 0x5, UR18 ;  /* 0x000000051c0d7899 */ /* 0x000fe20008010212 */
[----:B------:R-:W-:Y:S01]  /*6a60*/  BAR.SYNC.DEFER_BLOCKING 0x0 ;  /* 0x0000000000007b1d */ /* 0x000fe20000010000 */
[----:B------:R-:W-:Y:S01]  /*6a70*/  ISETP.GE.AND P1, PT, R203, UR9, PT ;  /* 0x00000009cb007c0c */ /* 0x000fe2000bf26270 */
[----:B------:R-:W-:Y:S01]  /*6a80*/  IMAD.U32 R3, RZ, RZ, UR28 ;  /* 0x0000001cff037e24 */ /* 0x000fe2000f8e00ff */
[----:B------:R-:W-:Y:S01]  /*6a90*/  ULEA.HI.X UR13, UR6, UR13, UR7, 0x4, UP0 ;  /* 0x0000000d060d7291 */ /* 0x000fe200080f2407 */
[----:B------:R-:W-:Y:S01]  /*6aa0*/  IMAD.U32 R2, RZ, RZ, UR26 ;  /* 0x0000001aff027e24 */ /* 0x000fe2000f8e00ff */
[----:B------:R-:W-:Y:S01]  /*6ab0*/  UISETP.GT.U32.AND UP0, UPT, UR4, UR21, UPT ;  /* 0x000000150400728c */ /* 0x000fe2000bf04070 */
[----:B------:R-:W-:-:S02]  /*6ac0*/  IMAD.U32 R0, RZ, RZ, UR18 ;  /* 0x00000012ff007e24 */ /* 0x000fc4000f8e00ff */
[----:B------:R-:W-:Y:S02]  /*6ad0*/  IMAD.U32 R7, RZ, RZ, UR26 ;  /* 0x0000001aff077e24 */ /* 0x000fe4000f8e00ff */
[----:B------:R-:W-:Y:S01]  /*6ae0*/  IMAD.U32 R6, RZ, RZ, UR13 ;  /* 0x0000000dff067e24 */ /* 0x000fe2000f8e00ff */
[-C--:B--2---:R-:W-:Y:S02]  /*6af0*/  LEA R4, P5, R4, R202.reuse, 0x6 ;  /* 0x000000ca04047211 */ /* 0x084fe400078a30ff */
[----:B------:R-:W-:Y:S02]  /*6b00*/  LEA R2, P0, R2, R202, 0x1 ;  /* 0x000000ca02027211 */ /* 0x000fe400078008ff */
[-C--:B------:R-:W-:Y:S01]  /*6b10*/  LEA.HI.X R5, R3, R225.reuse, R0, 0x6, P5 ;  /* 0x000000e103057211 */ /* 0x080fe200028f3400 */
[----:B------:R-:W-:Y:S01]  /*6b20*/  IMAD.IADD R0, R224, 0x1, R244 ;  /* 0x00000001e0007824 */ /* 0x000fe200078e02f4 */
[----:B------:R-:W-:-:S03]  /*6b30*/  LEA.HI.X R3, R7, R225, R6, 0x1, P0 ;  /* 0x000000e107037211 */ /* 0x000fc600000f0c06 */
        /* <DEDUP_REMOVED lines=25> */
[----:B-1----:R-:W-:-:S03]  /*6cd0*/  IMAD.IADD R2, R217, 0x1, R244 ;  /* 0x00000001d9027824 */ /* 0x002fc600078e02f4 */
[----:B------:R-:W-:Y:S01]  /*6ce0*/  LDSM.16.M88.4 R140, [R0+0x8800] ;  /* 0x00880000008c783b */ /* 0x000fe20000000200 */
[----:B------:R-:W-:-:S03]  /*6cf0*/  IMAD.MOV.U32 R3, RZ, RZ, 0x40 ;  /* 0x00000040ff037424 */ /* 0x000fc600078e00ff */
[----:B------:R-:W1:Y:S02]  /*6d00*/  LDSM.16.M88.4 R4, [R2+0x2000] ;  /* 0x002000000204783b */ /* 0x000e640000000200 */
[----:B------:R-:W-:Y:S02]  /*6d10*/  SEL R3, R3, 0xffffffc0, !P4 ;  /* 0xffffffc003037807 */ /* 0x000fe40006000000 */
[----:B------:R-:W5:Y:S03]  /*6d20*/  LDSM.16.M88.4 R16, [R2] ;  /* 0x000000000210783b */ /* 0x000f660000000200 */
[--C-:B------:R-:W-:Y:S01]  /*6d30*/  IMAD.IADD R240, R217, 0x1, R3.reuse ;  /* 0x00000001d9f07824 */ /* 0x100fe200078e0203 */
[----:B------:R-:W0:Y:S01]  /*6d40*/  LDGDEPBAR ;  /* 0x00000000000079af */ /* 0x000e220000000000 */
[----:B------:R-:W-:Y:S02]  /*6d50*/  IMAD.IADD R225, R224, 0x1, R3 ;  /* 0x00000001e0e17824 */ /* 0x000fe400078e0203 */
[----:B------:R-:W-:-:S02]  /*6d60*/  IMAD.IADD R242, R244, 0x1, R240 ;  /* 0x00000001f4f27824 */ /* 0x000fc400078e02f0 */
[----:B------:R-:W-:Y:S01]  /*6d70*/  IMAD.IADD R241, R244, 0x1, R225 ;  /* 0x00000001f4f17824 */ /* 0x000fe200078e02e1 */
[----:B------:R-:W-:Y:S04]  /*6d80*/  LDSM.16.M88.4 R176, [R225+0x8800] ;  /* 0x00880000e1b0783b */ /* 0x000fe80000000200 */
[----:B------:R-:W-:Y:S01]  /*6d90*/  LDSM.16.M88.4 R180, [R225+0x8000] ;  /* 0x00800000e1b4783b */ /* 0x000fe20000000200 */
[C---:B--2---:R-:W-:Y:S08]  /*6da0*/  HMMA.16816.F32.BF16 R200, R8.reuse, R20, RZ ;  /* 0x0000001408c8723c */ /* 0x044ff000000418ff */
[C---:B------:R-:W-:Y:S08]  /*6db0*/  HMMA.16816.F32.BF16 R196, R8.reuse, R22, RZ ;  /* 0x0000001608c4723c */ /* 0x040ff000000418ff */
[C---:B---3--:R-:W-:Y:S08]  /*6dc0*/  HMMA.16816.F32.BF16 R188, R8.reuse, R24, RZ ;  /* 0x0000001808bc723c */ /* 0x048ff000000418ff */
[----:B------:R-:W-:Y:S08]  /*6dd0*/  HMMA.16816.F32.BF16 R184, R8, R26, RZ ;  /* 0x0000001a08b8723c */ /* 0x000ff000000418ff */
[C---:B----4-:R-:W-:Y:S08]  /*6de0*/  HMMA.16816.F32.BF16 R8, R12.reuse, R24, RZ ;  /* 0x000000180c08723c */ /* 0x050ff000000418ff */
[C---:B------:R-:W-:Y:S08]  /*6df0*/  HMMA.16816.F32.BF16 R204, R12.reuse, R20, RZ ;  /* 0x000000140ccc723c */ /* 0x040ff000000418ff */
[C---:B------:R-:W-:Y:S01]  /*6e00*/  HMMA.16816.F32.BF16 R192, R12.reuse, R22, RZ ;  /* 0x000000160cc0723c */ /* 0x040fe200000418ff */
[----:B------:R-:W2:Y:S07]  /*6e10*/  LDSM.16.M88.4 R20, [R240+0x2000] ;  /* 0x00200000f014783b */ /* 0x000eae0000000200 */
[----:B------:R-:W-:Y:S01]  /*6e20*/  HMMA.16816.F32.BF16 R12, R12, R26, RZ ;  /* 0x0000001a0c0c723c */ /* 0x000fe200000418ff */
[----:B------:R-:W-:Y:S07]  /*6e30*/  LDSM.16.M88.4 R24, [R241+0x8800] ;  /* 0x00880000f118783b */ /* 0x000fee0000000200 */
[C---:B-1----:R-:W-:Y:S08]  /*6e40*/  HMMA.16816.F32.BF16 R236, R4.reuse, R28, R200 ;  /* 0x0000001c04ec723c */ /* 0x042ff000000418c8 */
[----:B------:R-:W-:Y:S08]  /*6e50*/  HMMA.16816.F32.BF16 R212, R4, R30, R196 ;  /* 0x0000001e04d4723c */ /* 0x000ff000000418c4 */
[-C--:B-----5:R-:W-:Y:S01]  /*6e60*/  HMMA.16816.F32.BF16 R208, R16, R140.reuse, R8 ;  /* 0x0000008c10d0723c */ /* 0x0a0fe20000041808 */
[----:B------:R-:W1:Y:S07]  /*6e70*/  LDSM.16.M88.4 R8, [R240] ;  /* 0x00000000f008783b */ /* 0x000e6e0000000200 */
[C---:B------:R-:W-:Y:S08]  /*6e80*/  HMMA.16816.F32.BF16 R200, R4.reuse, R140, R188 ;  /* 0x0000008c04c8723c */ /* 0x040ff000000418bc */
[----:B------:R-:W-:Y:S01]  /*6e90*/  HMMA.16816.F32.BF16 R196, R4, R142, R184 ;  /* 0x0000008e04c4723c */ /* 0x000fe200000418b8 */
[----:B------:R-:W3:Y:S07]  /*6ea0*/  LDSM.16.M88.4 R4, [R242+0x2000] ;  /* 0x00200000f204783b */ /* 0x000eee0000000200 */
[C---:B------:R-:W-:Y:S08]  /*6eb0*/  HMMA.16816.F32.BF16 R204, R16.reuse, R28, R204 ;  /* 0x0000001c10cc723c */ /* 0x040ff000000418cc */
[C---:B------:R-:W-:Y:S01]  /*6ec0*/  HMMA.16816.F32.BF16 R192, R16.reuse, R30, R192 ;  /* 0x0000001e10c0723c */ /* 0x040fe200000418c0 */
[----:B------:R-:W4:Y:S07]  /*6ed0*/  LDSM.16.M88.4 R28, [R241+0x8000] ;  /* 0x00800000f11c783b */ /* 0x000f2e0000000200 */
[----:B------:R-:W-:Y:S01]  /*6ee0*/  HMMA.16816.F32.BF16 R188, R16, R142, R12 ;  /* 0x0000008e10bc723c */ /* 0x000fe2000004180c */
[----:B------:R-:W5:Y:S07]  /*6ef0*/  LDSM.16.M88.4 R16, [R242] ;  /* 0x00000000f210783b */ /* 0x000f6e0000000200 */
[C---:B--2---:R-:W-:Y:S08]  /*6f00*/  HMMA.16816.F32.BF16 R12, R20.reuse, R176, R200 ;  /* 0x000000b0140c723c */ /* 0x044ff000000418c8 */
[C---:B------:R-:W-:Y:S08]  /*6f10*/  HMMA.16816.F32.BF16 R184, R20.reuse, R180, R236 ;  /* 0x000000b414b8723c */ /* 0x040ff000000418ec */
[C---:B------:R-:W-:Y:S08]  /*6f20*/  HMMA.16816.F32.BF16 R140, R20.reuse, R182, R212 ;  /* 0x000000b6148c723c */ /* 0x040ff000000418d4 */
[----:B------:R-:W-:Y:S01]  /*6f30*/  HMMA.16816.F32.BF16 R196, R20, R178, R196 ;  /* 0x000000b214c4723c */ /* 0x000fe200000418c4 */
[----:B------:R-:W-:Y:S07]  /*6f40*/  LDSM.16.M88.4 R20, [R217+0x6000] ;  /* 0x00600000d914783b */ /* 0x000fee0000000200 */
[C---:B-1----:R-:W-:Y:S08]  /*6f50*/  HMMA.16816.F32.BF16 R204, R8.reuse, R180, R204 ;  /* 0x000000b408cc723c */ /* 0x042ff000000418cc */
[C---:B------:R-:W-:Y:S01]  /*6f60*/  HMMA.16816.F32.BF16 R192, R8.reuse, R182, R192 ;  /* 0x000000b608c0723c */ /* 0x040fe200000418c0 */
[----:B------:R-:W1:Y:S07]  /*6f70*/  LDSM.16.M88.4 R180, [R218+UR5+0x9800] ;  /* 0x00980005dab4783b */ /* 0x000e6e0008000200 */
[C---:B------:R-:W-:Y:S08]  /*6f80*/  HMMA.16816.F32.BF16 R200, R8.reuse, R176, R208 ;  /* 0x000000b008c8723c */ /* 0x040ff000000418d0 */
[----:B------:R-:W-:Y:S01]  /*6f90*/  HMMA.16816.F32.BF16 R8, R8, R178, R188 ;  /* 0x000000b20808723c */ /* 0x000fe200000418bc */
[----:B------:R-:W-:Y:S07]  /*6fa0*/  LDSM.16.M88.4 R176, [R218+UR5+0x9000] ;  /* 0x00900005dab0783b */ /* 0x000fee0008000200 */
[C---:B---3--:R-:W-:Y:S01]  /*6fb0*/  HMMA.16816.F32.BF16 R208, R4.reuse, R24, R12 ;  /* 0x0000001804d0723c */ /* 0x048fe2000004180c */
[----:B------:R-:W2:Y:S07]  /*6fc0*/  LDSM.16.M88.4 R12, [R217+0x4000] ;  /* 0x00400000d90c783b */ /* 0x000eae0000000200 */
[C---:B----4-:R-:W-:Y:S08]  /*6fd0*/  HMMA.16816.F32.BF16 R236, R4.reuse, R28, R184 ;  /* 0x0000001c04ec723c */ /* 0x050ff000000418b8 */
[----:B------:R-:W-:Y:S01]  /*6fe0*/  HMMA.16816.F32.BF16 R212, R4, R30, R140 ;  /* 0x0000001e04d4723c */ /* 0x000fe2000004188c */
[----:B------:R-:W-:Y:S07]  /*6ff0*/  LDSM.16.M88.4 R140, [R0+0x9800] ;  /* 0x00980000008c783b */ /* 0x000fee0000000200 */
[----:B-----5:R-:W-:Y:S08]  /*7000*/  HMMA.16816.F32.BF16 R184, R16, R28, R204 ;  /* 0x0000001c10b8723c */ /* 0x020ff000000418cc */
[----:B------:R-:W-:Y:S01]  /*7010*/  HMMA.16816.F32.BF16 R188, R4, R26, R196 ;  /* 0x0000001a04bc723c */ /* 0x000fe200000418c4 */
[----:B------:R-:W3:Y:S07]  /*7020*/  LDSM.16.M88.4 R4, [R2+0x6000] ;  /* 0x006000000204783b */ /* 0x000eee0000000200 */
[C---:B------:R-:W-:Y:S08]  /*7030*/  HMMA.16816.F32.BF16 R28, R16.reuse, R30, R192 ;  /* 0x0000001e101c723c */ /* 0x040ff000000418c0 */
[C---:B------:R-:W-:Y:S08]  /*7040*/  HMMA.16816.F32.BF16 R192, R16.reuse, R24, R200 ;  /* 0x0000001810c0723c */ /* 0x040ff000000418c8 */
[----:B------:R-:W-:Y:S01]  /*7050*/  HMMA.16816.F32.BF16 R16, R16, R26, R8 ;  /* 0x0000001a1010723c */ /* 0x000fe20000041808 */
[----:B------:R-:W4:Y:S04]  /*7060*/  LDSM.16.M88.4 R8, [R2+0x4000] ;  /* 0x004000000208783b */ /* 0x000f280000000200 */
[----:B------:R5:W4:Y:S03]  /*7070*/  LDSM.16.M88.4 R24, [R0+0x9000] ;  /* 0x009000000018783b */ /* 0x000b260000000200 */
[C---:B-1----:R-:W-:Y:S08]  /*7080*/  HMMA.16816.F32.BF16 R196, R20.reuse, R182, R188 ;  /* 0x000000b614c4723c */ /* 0x042ff000000418bc */
[----:B------:R-:W-:Y:S08]  /*7090*/  HMMA.16816.F32.BF16 R204, R20, R180, R208 ;  /* 0x000000b414cc723c */ /* 0x000ff000000418d0 */
[----:B--2---:R-:W-:Y:S01]  /*70a0*/  HMMA.16816.F32.BF16 R188, R12, R176, R184 ;  /* 0x000000b00cbc723c */ /* 0x004fe200000418b8 */
[----:B-----5:R-:W-:-:S07]  /*70b0*/  IMAD.U32 R0, RZ, RZ, UR25 ;  /* 0x00000019ff007e24 */ /* 0x020fce000f8e00ff */
[----:B------:R-:W-:Y:S01]  /*70c0*/  HMMA.16816.F32.BF16 R184, R12, R178, R28 ;  /* 0x000000b20cb8723c */ /* 0x000fe2000004181c */
[----:B------:R-:W-:-:S07]  /*70d0*/  IMAD R0, R0, 0x20, R247 ;  /* 0x0000002000007824 */ /* 0x000fce00078e02f7 */
[----:B------:R-:W-:Y:S08]  /*70e0*/  HMMA.16816.F32.BF16 R28, R12, R180, R192 ;  /* 0x000000b40c1c723c */ /* 0x000ff000000418c0 */
[C---:B------:R-:W-:Y:S08]  /*70f0*/  HMMA.16816.F32.BF16 R200, R20.reuse, R176, R236 ;  /* 0x000000b014c8723c */ /* 0x040ff000000418ec */
[----:B------:R-:W-:Y:S01]  /*7100*/  HMMA.16816.F32.BF16 R212, R20, R178, R212 ;  /* 0x000000b214d4723c */ /* 0x000fe200000418d4 */
[----:B------:R-:W-:Y:S04]  /*7110*/  LDSM.16.M88.4 R20, [R240+0x6000] ;  /* 0x00600000f014783b */ /* 0x000fe80000000200 */
[----:B------:R-:W1:Y:S03]  /*7120*/  LDSM.16.M88.4 R176, [R225+0x9000] ;  /* 0x00900000e1b0783b */ /* 0x000e660000000200 */
[----:B------:R-:W-:Y:S01]  /*7130*/  HMMA.16816.F32.BF16 R12, R12, R182, R16 ;  /* 0x000000b60c0c723c */ /* 0x000fe20000041810 */
[----:B------:R-:W2:Y:S07]  /*7140*/  LDSM.16.M88.4 R16, [R240+0x4000] ;  /* 0x00400000f010783b */ /* 0x000eae0000000200 */
[C---:B---3--:R-:W-:Y:S08]  /*7150*/  HMMA.16816.F32.BF16 R208, R4.reuse, R140, R204 ;  /* 0x0000008c04d0723c */ /* 0x048ff000000418cc */
[----:B------:R-:W-:Y:S08]  /*7160*/  HMMA.16816.F32.BF16 R204, R4, R142, R196 ;  /* 0x0000008e04cc723c */ /* 0x000ff000000418c4 */
[----:B----4-:R-:W-:Y:S01]  /*7170*/  HMMA.16816.F32.BF16 R196, R8, R140, R28 ;  /* 0x0000008c08c4723c */ /* 0x010fe2000004181c */
[----:B------:R-:W3:Y:S07]  /*7180*/  LDSM.16.M88.4 R28, [R225+0x9800] ;  /* 0x00980000e11c783b */ /* 0x000eee0000000200 */
[-C--:B------:R-:W-:Y:S08]  /*7190*/  HMMA.16816.F32.BF16 R192, R4, R24.reuse, R200 ;  /* 0x0000001804c0723c */ /* 0x080ff000000418c8 */
[----:B------:R-:W-:Y:S08]  /*71a0*/  HMMA.16816.F32.BF16 R180, R8, R24, R188 ;  /* 0x0000001808b4723c */ /* 0x000ff000000418bc */
[-C--:B------:R-:W-:Y:S01]  /*71b0*/  HMMA.16816.F32.BF16 R212, R4, R26.reuse, R212 ;  /* 0x0000001a04d4723c */ /* 0x080fe200000418d4 */
[----:B------:R-:W-:Y:S07]  /*71c0*/  LDSM.16.M88.4 R4, [R242+0x6000] ;  /* 0x00600000f204783b */ /* 0x000fee0000000200 */
[C---:B------:R-:W-:Y:S01]  /*71d0*/  HMMA.16816.F32.BF16 R200, R8.reuse, R26, R184 ;  /* 0x0000001a08c8723c */ /* 0x040fe200000418b8 */
[----:B------:R-:W-:Y:S07]  /*71e0*/  LDSM.16.M88.4 R24, [R241+0x9800] ;  /* 0x00980000f118783b */ /* 0x000fee0000000200 */
[----:B------:R-:W-:Y:S01]  /*71f0*/  HMMA.16816.F32.BF16 R188, R8, R142, R12 ;  /* 0x0000008e08bc723c */ /* 0x000fe2000004180c */
[----:B------:R-:W4:Y:S04]  /*7200*/  LDSM.16.M88.4 R8, [R241+0x9000] ;  /* 0x00900000f108783b */ /* 0x000f280000000200 */
[----:B------:R-:W5:Y:S01]  /*7210*/  LDSM.16.M88.4 R12, [R242+0x4000] ;  /* 0x00400000f20c783b */ /* 0x000f620000000200 */
[----:B------:R-:W-:-:S04]  /*7220*/  DEPBAR.LE SB0, 0x0 ;  /* 0x000080000000791a */ /* 0x000fc80000000000 */
[-C--:B-1----:R-:W-:Y:S08]  /*7230*/  HMMA.16816.F32.BF16 R184, R20, R176.reuse, R192 ;  /* 0x000000b014b8723c */ /* 0x082ff000000418c0 */
[----:B--2---:R-:W-:Y:S08]  /*7240*/  HMMA.16816.F32.BF16 R140, R16, R176, R180 ;  /* 0x000000b0108c723c */ /* 0x004ff000000418b4 */
[C---:B------:R-:W-:Y:S08]  /*7250*/  HMMA.16816.F32.BF16 R180, R20.reuse, R178, R212 ;  /* 0x000000b214b4723c */ /* 0x040ff000000418d4 */
[C---:B---3--:R-:W-:Y:S08]  /*7260*/  HMMA.16816.F32.BF16 R192, R20.reuse, R28, R208 ;  /* 0x0000001c14c0723c */ /* 0x048ff000000418d0 */
[----:B------:R-:W-:Y:S08]  /*7270*/  HMMA.16816.F32.BF16 R20, R20, R30, R204 ;  /* 0x0000001e1414723c */ /* 0x000ff000000418cc */
[-C--:B----4-:R-:W-:Y:S08]  /*7280*/  HMMA.16816.F32.BF16 R184, R4, R8.reuse, R184 ;  /* 0x0000000804b8723c */ /* 0x090ff000000418b8 */
[----:B-----5:R-:W-:Y:S01]  /*7290*/  HMMA.16816.F32.BF16 R140, R12, R8, R140 ;  /* 0x000000080c8c723c */ /* 0x020fe2000004188c */
[----:B------:R-:W-:-:S04]  /*72a0*/  VIADD R8, R0, UR24 ;  /* 0x0000001800087c36 */ /* 0x000fc80008000000 */
[----:B------:R-:W-:-:S03]  /*72b0*/  VIADD R9, R8, 0xffffffc0 ;  /* 0xffffffc008097836 */ /* 0x000fc60000000000 */
[----:B------:R-:W-:Y:S01]  /*72c0*/  HMMA.16816.F32.BF16 R176, R16, R178, R200 ;  /* 0x000000b210b0723c */ /* 0x000fe200000418c8 */
[--C-:B------:R-:W-:Y:S02]  /*72d0*/  IMAD.IADD R2, R227, 0x1, -R9.reuse ;  /* 0x00000001e3027824 */ /* 0x100fe400078e0a09 */
[----:B------:R-:W-:-:S03]  /*72e0*/  IMAD.IADD R3, R34, 0x1, -R9 ;  /* 0x0000000122037824 */ /* 0x000fc600078e0a09 */
[----:B------:R-:W-:Y:S02]  /*72f0*/  IABS R2, R2 ;  /* 0x0000000200027213 */ /* 0x000fe40000000000 */
[----:B------:R-:W-:Y:S01]  /*7300*/  IABS R3, R3 ;  /* 0x0000000300037213 */ /* 0x000fe20000000000 */
[----:B------:R-:W-:Y:S03]  /*7310*/  HMMA.16816.F32.BF16 R180, R4, R10, R180 ;  /* 0x0000000a04b4723c */ /* 0x000fe600000418b4 */
[----:B------:R-:W-:-:S05]  /*7320*/  I2FP.F32.S32 R3, R3 ;  /* 0x0000000300037245 */ /* 0x000fca0000201400 */
[----:B------:R-:W-:Y:S01]  /*7330*/  HMMA.16816.F32.BF16 R192, R4, R24, R192 ;  /* 0x0000001804c0723c */ /* 0x000fe200000418c0 */
[----:B------:R-:W-:-:S07]  /*7340*/  FFMA.FTZ R3, R3, -UR12, R142 ;  /* 0x8000000c03037c23 */ /* 0x000fce000801008e */
[----:B------:R-:W-:Y:S01]  /*7350*/  HMMA.16816.F32.BF16 R200, R4, R26, R20 ;  /* 0x0000001a04c8723c */ /* 0x000fe20000041814 */
[----:B------:R-:W-:Y:S01]  /*7360*/  I2FP.F32.S32 R4, R2 ;  /* 0x0000000200047245 */ /* 0x000fe20000201400 */
[----:B------:R-:W-:Y:S02]  /*7370*/  VIADD R2, R0, 0xffffffc0 ;  /* 0xffffffc000027836 */ /* 0x000fe40000000000 */
[----:B------:R-:W-:Y:S02]  /*7380*/  IMAD.IADD R6, R32, 0x1, -R9 ;  /* 0x0000000120067824 */ /* 0x000fe400078e0a09 */
[----:B------:R-:W-:Y:S01]  /*7390*/  FFMA.FTZ R4, R4, -UR12, R140 ;  /* 0x8000000c04047c23 */ /* 0x000fe2000801008c */
[----:B------:R-:W-:Y:S01]  /*73a0*/  BAR.SYNC.DEFER_BLOCKING 0x0 ;  /* 0x0000000000007b1d */ /* 0x000fe20000010000 */
[-C--:B------:R-:W-:Y:S01]  /*73b0*/  ISETP.GT.AND P0, PT, R230, R2.reuse, PT ;  /* 0x00000002e600720c */ /* 0x080fe20003f04270 */
[----:B------:R-:W-:Y:S01]  /*73c0*/  HMMA.16816.F32.BF16 R204, R12, R10, R176 ;  /* 0x0000000a0ccc723c */ /* 0x000fe200000418b0 */
[----:B------:R-:W-:-:S02]  /*73d0*/  ISETP.GT.AND P5, PT, R231, R2, PT ;  /* 0x00000002e700720c */ /* 0x000fc40003fa4270 */
[----:B------:R-:W-:Y:S02]  /*73e0*/  FSEL R4, R4, -INF , !P0 ;  /* 0xff80000004047808 */ /* 0x000fe40004000000 */
[C---:B------:R-:W-:Y:S02]  /*73f0*/  ISETP.GE.AND P0, PT, R2.reuse, R235, PT ;  /* 0x000000eb0200720c */ /* 0x040fe40003f06270 */
[----:B------:R-:W-:Y:S01]  /*7400*/  FSEL R3, R3, -INF , !P5 ;  /* 0xff80000003037808 */ /* 0x000fe20006800000 */
[----:B------:R-:W-:Y:S01]  /*7410*/  HMMA.16816.F32.BF16 R196, R16, R28, R196 ;  /* 0x0000001c10c4723c */ /* 0x000fe200000418c4 */
[----:B------:R-:W-:Y:S02]  /*7420*/  ISETP.GE.AND P6, PT, R2, R234, PT ;  /* 0x000000ea0200720c */ /* 0x000fe40003fc6270 */
[----:B------:R-:W-:Y:S01]  /*7430*/  FSEL R209, R3, -INF , !P0 ;  /* 0xff80000003d17808 */ /* 0x000fe20004000000 */
[----:B------:R-:W-:Y:S01]  /*7440*/  VIADD R3, R8, 0xffffffc1 ;  /* 0xffffffc108037836 */ /* 0x000fe20000000000 */
[----:B------:R-:W-:-:S02]  /*7450*/  FSEL R208, R4, -INF , !P6 ;  /* 0xff80000004d07808 */ /* 0x000fc40007000000 */
[----:B------:R-:W-:Y:S01]  /*7460*/  ISETP.GT.AND P3, PT, R228, R2, PT ;  /* 0x00000002e400720c */ /* 0x000fe20003f64270 */
[--C-:B------:R-:W-:Y:S01]  /*7470*/  IMAD.IADD R4, R227, 0x1, -R3.reuse ;  /* 0x00000001e3047824 */ /* 0x100fe200078e0a03 */
[----:B------:R-:W-:Y:S01]  /*7480*/  ISETP.GE.AND P5, PT, R2, R232, PT ;  /* 0x000000e80200720c */ /* 0x000fe20003fa6270 */
[--C-:B------:R-:W-:Y:S01]  /*7490*/  IMAD.IADD R5, R32, 0x1, -R3.reuse ;  /* 0x0000000120057824 */ /* 0x100fe200078e0a03 */
[----:B------:R-:W-:Y:S01]  /*74a0*/  ISETP.GT.AND P6, PT, R229, R2, PT ;  /* 0x00000002e500720c */ /* 0x000fe20003fc4270 */
[C---:B------:R-:W-:Y:S01]  /*74b0*/  IMAD.IADD R7, R33.reuse, 0x1, -R3 ;  /* 0x0000000121077824 */ /* 0x040fe200078e0a03 */
[----:B------:R-:W-:Y:S01]  /*74c0*/  ISETP.GE.AND P0, PT, R2, R233, PT ;  /* 0x000000e90200720c */ /* 0x000fe20003f06270 */
[----:B------:R-:W-:Y:S01]  /*74d0*/  IMAD.IADD R2, R33, 0x1, -R9 ;  /* 0x0000000121027824 */ /* 0x000fe200078e0a09 */
[----:B------:R-:W-:Y:S01]  /*74e0*/  IABS R9, R6 ;  /* 0x0000000600097213 */ /* 0x000fe20000000000 */
[----:B------:R-:W-:Y:S01]  /*74f0*/  HMMA.16816.F32.BF16 R188, R16, R30, R188 ;  /* 0x0000001e10bc723c */ /* 0x000fe200000418bc */
[----:B------:R-:W-:Y:S01]  /*7500*/  IABS R4, R4 ;  /* 0x0000000400047213 */ /* 0x000fe20000000000 */
[----:B------:R-:W-:Y:S01]  /*7510*/  IMAD.IADD R3, R34, 0x1, -R3 ;  /* 0x0000000122037824 */ /* 0x000fe200078e0a03 */
[----:B------:R-:W-:Y:S01]  /*7520*/  IABS R6, R2 ;  /* 0x0000000200067213 */ /* 0x000fe20000000000 */
[----:B------:R-:W-:Y:S01]  /*7530*/  IMAD.MOV.U32 R16, RZ, RZ, R220 ;  /* 0x000000ffff107224 */ /* 0x000fe200078e00dc */
[----:B------:R-:W-:Y:S01]  /*7540*/  IABS R2, R5 ;  /* 0x0000000500027213 */ /* 0x000fe20000000000 */
[----:B------:R-:W-:Y:S01]  /*7550*/  @P4 VIADD R16, R219, 0xffffffc0 ;  /* 0xffffffc0db104836 */ /* 0x000fe20000000000 */
[----:B------:R-:W-:Y:S01]  /*7560*/  IABS R5, R7 ;  /* 0x0000000700057213 */ /* 0x000fe20000000000 */
[----:B------:R-:W-:Y:S01]  /*7570*/  IMAD.MOV.U32 R10, RZ, RZ, R6 ;  /* 0x000000ffff0a7224 */ /* 0x000fe200078e0006 */
[----:B------:R-:W-:Y:S01]  /*7580*/  I2FP.F32.S32 R7, R9 ;  /* 0x0000000900077245 */ /* 0x000fe20000201400 */
[----:B------:R-:W-:Y:S01]  /*7590*/  IMAD.MOV.U32 R6, RZ, RZ, R4 ;  /* 0x000000ffff067224 */ /* 0x000fe200078e0004 */
[----:B------:R-:W-:Y:S01]  /*75a0*/  HMMA.16816.F32.BF16 R212, R12, R24, R196 ;  /* 0x000000180cd4723c */ /* 0x000fe200000418c4 */
[----:B------:R-:W-:Y:S01]  /*75b0*/  IMAD.MOV.U32 R4, RZ, RZ, R2 ;  /* 0x000000ffff047224 */ /* 0x000fe200078e0002 */
[----:B------:R-:W-:Y:S01]  /*75c0*/  I2FP.F32.S32 R9, R10 ;  /* 0x0000000a00097245 */ /* 0x000fe20000201400 */
[----:B------:R-:W-:-:S02]  /*75d0*/  IMAD.MOV.U32 R2, RZ, RZ, R5 ;  /* 0x000000ffff027224 */ /* 0x000fc400078e0005 */
[----:B------:R-:W-:Y:S01]  /*75e0*/  FFMA.FTZ R7, R7, -UR12, R184 ;  /* 0x8000000c07077c23 */ /* 0x000fe200080100b8 */
[----:B------:R-:W-:Y:S01]  /*75f0*/  I2FP.F32.S32 R6, R6 ;  /* 0x0000000600067245 */ /* 0x000fe20000201400 */
[----:B------:R-:W-:Y:S01]  /*7600*/  VIADD R10, R8, 0xffffffc8 ;  /* 0xffffffc8080a7836 */ /* 0x000fe20000000000 */
[----:B------:R-:W-:Y:S01]  /*7610*/  I2FP.F32.S32 R5, R4 ;  /* 0x0000000400057245 */ /* 0x000fe20000201400 */
[----:B------:R-:W-:Y:S01]  /*7620*/  FFMA.FTZ R9, R9, -UR12, R186 ;  /* 0x8000000c09097c23 */ /* 0x000fe200080100ba */
[----:B------:R-:W-:Y:S01]  /*7630*/  I2FP.F32.S32 R4, R2 ;  /* 0x0000000200047245 */ /* 0x000fe20000201400 */
[----:B------:R-:W-:Y:S01]  /*7640*/  VIADD R2, R0, 0xffffffc1 ;  /* 0xffffffc100027836 */ /* 0x000fe20000000000 */
[----:B------:R-:W-:Y:S01]  /*7650*/  FSEL R7, R7, -INF , !P3 ;  /* 0xff80000007077808 */ /* 0x000fe20005800000 */
[----:B------:R-:W-:Y:S01]  /*7660*/  FFMA.FTZ R6, R6, -UR12, R141 ;  /* 0x8000000c06067c23 */ /* 0x000fe2000801008d */
[----:B------:R-:W-:Y:S01]  /*7670*/  FFMA.FTZ R5, R5, -UR12, R185 ;  /* 0x8000000c05057c23 */ /* 0x000fe200080100b9 */
[----:B------:R-:W-:Y:S01]  /*7680*/  FFMA.FTZ R4, R4, -UR12, R187 ;  /* 0x8000000c04047c23 */ /* 0x000fe200080100bb */
[----:B------:R-:W-:Y:S01]  /*7690*/  FSEL R138, R7, -INF , !P5 ;  /* 0xff800000078a7808 */ /* 0x000fe20006800000 */
[----:B------:R-:W-:Y:S01]  /*76a0*/  HMMA.16816.F32.BF16 R236, R12, R26, R188 ;  /* 0x0000001a0cec723c */ /* 0x000fe200000418bc */
[----:B------:R-:W-:-:S02]  /*76b0*/  ISETP.GT.AND P3, PT, R230, R2, PT ;  /* 0x00000002e600720c */ /* 0x000fc40003f64270 */
[----:B------:R-:W-:Y:S01]  /*76c0*/  FSEL R7, R9, -INF , !P6 ;  /* 0xff80000009077808 */ /* 0x000fe20007000000 */
[----:B------:R-:W-:Y:S01]  /*76d0*/  VIADD R9, R8, 0xffffffc9 ;  /* 0xffffffc908097836 */ /* 0x000fe20000000000 */
[----:B------:R-:W-:Y:S02]  /*76e0*/  ISETP.GT.AND P5, PT, R228, R2, PT ;  /* 0x00000002e400720c */ /* 0x000fe40003fa4270 */
[----:B------:R-:W-:Y:S01]  /*76f0*/  FSEL R176, R6, -INF , !P3 ;  /* 0xff80000006b07808 */ /* 0x000fe20005800000 */
[----:B------:R-:W-:Y:S01]  /*7700*/  IMAD.IADD R6, R33, 0x1, -R10 ;  /* 0x0000000121067824 */ /* 0x000fe200078e0a0a */
[----:B------:R-:W-:Y:S01]  /*7710*/  FSEL R139, R7, -INF , !P0 ;  /* 0xff800000078b7808 */ /* 0x000fe20004000000 */
[----:B------:R-:W-:Y:S01]  /*7720*/  IMAD.IADD R7, R32, 0x1, -R9 ;  /* 0x0000000120077824 */ /* 0x000fe200078e0a09 */
[----:B------:R-:W-:Y:S02]  /*7730*/  ISETP.GE.AND P3, PT, R2, R232, PT ;  /* 0x000000e80200720c */ /* 0x000fe40003f66270 */
[----:B------:R-:W-:-:S02]  /*7740*/  FSEL R5, R5, -INF , !P5 ;  /* 0xff80000005057808 */ /* 0x000fc40006800000 */
[----:B------:R-:W-:Y:S02]  /*7750*/  ISETP.GT.AND P0, PT, R229, R2, PT ;  /* 0x00000002e500720c */ /* 0x000fe40003f04270 */
[----:B------:R-:W-:Y:S01]  /*7760*/  FSEL R137, R5, -INF , !P3 ;  /* 0xff80000005897808 */ /* 0x000fe20005800000 */
[----:B------:R-:W-:Y:S01]  /*7770*/  IMAD.IADD R5, R32, 0x1, -R10 ;  /* 0x0000000120057824 */ /* 0x000fe200078e0a0a */
[----:B------:R-:W-:Y:S02]  /*7780*/  FSEL R11, R4, -INF , !P0 ;  /* 0xff800000040b7808 */ /* 0x000fe40004000000 */
[C---:B------:R-:W-:Y:S02]  /*7790*/  ISETP.GE.AND P6, PT, R2.reuse, R234, PT ;  /* 0x000000ea0200720c */ /* 0x040fe40003fc6270 */
[----:B------:R-:W-:Y:S02]  /*77a0*/  ISETP.GT.AND P5, PT, R231, R2, PT ;  /* 0x00000002e700720c */ /* 0x000fe40003fa4270 */
[----:B------:R-:W-:-:S02]  /*77b0*/  ISETP.GE.AND P3, PT, R2, R235, PT ;  /* 0x000000eb0200720c */ /* 0x000fc40003f66270 */
[----:B------:R-:W-:Y:S01]  /*77c0*/  ISETP.GE.AND P0, PT, R2, R233, PT ;  /* 0x000000e90200720c */ /* 0x000fe20003f06270 */
[----:B------:R-:W-:Y:S01]  /*77d0*/  IMAD.IADD R2, R227, 0x1, -R10 ;  /* 0x00000001e3027824 */ /* 0x000fe200078e0a0a */
[----:B------:R-:W-:Y:S02]  /*77e0*/  IABS R12, R3 ;  /* 0x00000003000c7213 */ /* 0x000fe40000000000 */
[----:B------:R-:W-:Y:S02]  /*77f0*/  IABS R3, R5 ;  /* 0x0000000500037213 */ /* 0x000fe40000000000 */
[----:B------:R-:W-:Y:S02]  /*7800*/  IABS R4, R2 ;  /* 0x0000000200047213 */ /* 0x000fe40000000000 */
[----:B------:R-:W-:Y:S02]  /*7810*/  IABS R2, R6 ;  /* 0x0000000600027213 */ /* 0x000fe40000000000 */
[----:B------:R-:W-:Y:S01]  /*7820*/  IABS R5, R7 ;  /* 0x0000000700057213 */ /* 0x000fe20000000000 */
[----:B------:R-:W-:Y:S01]  /*7830*/  IMAD.MOV.U32 R6, RZ, RZ, R4 ;  /* 0x000000ffff067224 */ /* 0x000fe200078e0004 */
[----:B------:R-:W-:Y:S01]  /*7840*/  FSEL R132, R11, -INF , !P0 ;  /* 0xff8000000b847808 */ /* 0x000fe20004000000 */
[----:B------:R-:W-:-:S02]  /*7850*/  IMAD.MOV.U32 R4, RZ, RZ, R3 ;  /* 0x000000ffff047224 */ /* 0x000fc400078e0003 */
        /* <DEDUP_REMOVED lines=8> */
[----:B------:R-:W-:Y:S01]  /*78e0*/  VIADD R5, R0, 0xffffffc8 ;  /* 0xffffffc800057836 */ /* 0x000fe20000000000 */
[----:B------:R-:W-:Y:S01]  /*78f0*/  I2FP.F32.S32 R2, R3 ;  /* 0x0000000300027245 */ /* 0x000fe20000201400 */
[----:B------:R-:W-:Y:S01]  /*7900*/  FFMA.FTZ R13, R4, -UR12, R182 ;  /* 0x8000000c040d7c23 */ /* 0x000fe200080100b6 */
[----:B------:R-:W-:Y:S01]  /*7910*/  FFMA.FTZ R143, R7, -UR12, R143 ;  /* 0x8000000c078f7c23 */ /* 0x000fe2000801008f */
[----:B------:R-:W-:Y:S01]  /*7920*/  VIADD R7, R8, 0xffffffd0 ;  /* 0xffffffd008077836 */ /* 0x000fe20000000000 */
[----:B------:R-:W-:Y:S01]  /*7930*/  ISETP.GT.AND P0, PT, R228, R5, PT ;  /* 0x00000005e400720c */ /* 0x000fe20003f04270 */
[----:B------:R-:W-:Y:S01]  /*7940*/  FFMA.FTZ R15, R2, -UR12, R181 ;  /* 0x8000000c020f7c23 */ /* 0x000fe200080100b5 */
[----:B------:R-:W-:-:S02]  /*7950*/  IMAD.IADD R2, R33, 0x1, -R9 ;  /* 0x0000000121027824 */ /* 0x000fc400078e0a09 */
[----:B------:R-:W-:Y:S01]  /*7960*/  FSEL R12, R6, -INF , !P0 ;  /* 0xff800000060c7808 */ /* 0x000fe20004000000 */
[--C-:B------:R-:W-:Y:S01]  /*7970*/  IMAD.IADD R11, R33, 0x1, -R7.reuse ;  /* 0x00000001210b7824 */ /* 0x100fe200078e0a07 */
[----:B------:R-:W-:Y:S01]  /*7980*/  ISETP.GE.AND P0, PT, R5, R232, PT ;  /* 0x000000e80500720c */ /* 0x000fe20003f06270 */
[----:B------:R-:W-:Y:S01]  /*7990*/  VIADD R4, R0, 0xffffffc9 ;  /* 0xffffffc900047836 */ /* 0x000fe20000000000 */
[----:B------:R-:W-:Y:S01]  /*79a0*/  IABS R6, R2 ;  /* 0x0000000200067213 */ /* 0x000fe20000000000 */
[----:B------:R-:W-:Y:S01]  /*79b0*/  IMAD.IADD R3, R32, 0x1, -R7 ;  /* 0x0000000120037824 */ /* 0x000fe200078e0a07 */
[----:B------:R-:W-:Y:S01]  /*79c0*/  FSEL R30, R12, -INF , !P0 ;  /* 0xff8000000c1e7808 */ /* 0x000fe20004000000 */
[----:B------:R-:W-:Y:S01]  /*79d0*/  VIADD R12, R8, 0xffffffd8 ;  /* 0xffffffd8080c7836 */ /* 0x000fe20000000000 */
[----:B------:R-:W-:Y:S02]  /*79e0*/  ISETP.GT.AND P0, PT, R229, R5, PT ;  /* 0x00000005e500720c */ /* 0x000fe40003f04270 */
[----:B------:R-:W-:-:S02]  /*79f0*/  IABS R2, R11 ;  /* 0x0000000b00027213 */ /* 0x000fc40000000000 */
[----:B------:R-:W-:Y:S02]  /*7a00*/  FSEL R11, R13, -INF , !P0 ;  /* 0xff8000000d0b7808 */ /* 0x000fe40004000000 */
[----:B------:R-:W-:Y:S02]  /*7a10*/  ISETP.GE.AND P0, PT, R5, R233, PT ;  /* 0x000000e90500720c */ /* 0x000fe40003f06270 */
[----:B------:R-:W-:Y:S02]  /*7a20*/  I2FP.F32.S32 R2, R2 ;  /* 0x0000000200027245 */ /* 0x000fe40000201400 */
[----:B------:R-:W-:Y:S01]  /*7a30*/  FSEL R35, R11, -INF , !P0 ;  /* 0xff8000000b237808 */ /* 0x000fe20004000000 */
[----:B------:R-:W-:Y:S01]  /*7a40*/  VIADD R11, R8, 0xffffffd1 ;  /* 0xffffffd1080b7836 */ /* 0x000fe20000000000 */
[----:B------:R-:W-:Y:S01]  /*7a50*/  ISETP.GT.AND P0, PT, R228, R4, PT ;  /* 0x00000004e400720c */ /* 0x000fe20003f04270 */
[----:B------:R-:W-:Y:S01]  /*7a60*/  FFMA.FTZ R20, R2, -UR12, R194 ;  /* 0x8000000c02147c23 */ /* 0x000fe200080100c2 */
[----:B------:R-:W-:-:S02]  /*7a70*/  I2FP.F32.S32 R6, R6 ;  /* 0x0000000600067245 */ /* 0x000fc40000201400 */
[----:B------:R-:W-:Y:S01]  /*7a80*/  FSEL R2, R15, -INF , !P0 ;  /* 0xff8000000f027808 */ /* 0x000fe20004000000 */
[----:B------:R-:W-:Y:S01]  /*7a90*/  IMAD.IADD R15, R32, 0x1, -R12 ;  /* 0x00000001200f7824 */ /* 0x000fe200078e0a0c */
[----:B------:R-:W-:Y:S01]  /*7aa0*/  IABS R3, R3 ;  /* 0x0000000300037213 */ /* 0x000fe20000000000 */
[----:B------:R-:W-:Y:S01]  /*7ab0*/  FFMA.FTZ R14, R6, -UR12, R183 ;  /* 0x8000000c060e7c23 */ /* 0x000fe200080100b7 */
[----:B------:R-:W-:Y:S01]  /*7ac0*/  ISETP.GE.AND P0, PT, R4, R232, PT ;  /* 0x000000e80400720c */ /* 0x000fe20003f06270 */
[--C-:B------:R-:W-:Y:S01]  /*7ad0*/  IMAD.IADD R6, R32, 0x1, -R11.reuse ;  /* 0x0000000120067824 */ /* 0x100fe200078e0a0b */
[----:B------:R-:W-:Y:S02]  /*7ae0*/  I2FP.F32.S32 R3, R3 ;  /* 0x0000000300037245 */ /* 0x000fe40000201400 */
[----:B------:R-:W-:Y:S01]  /*7af0*/  FSEL R28, R2, -INF , !P0 ;  /* 0xff800000021c7808 */ /* 0x000fe20004000000 */
[----:B------:R-:W-:Y:S01]  /*7b00*/  IMAD.IADD R2, R33, 0x1, -R11 ;  /* 0x0000000121027824 */ /* 0x000fe200078e0a0b */
[----:B------:R-:W-:Y:S01]  /*7b10*/  ISETP.GT.AND P0, PT, R229, R4, PT ;  /* 0x00000004e500720c */ /* 0x000fe20003f04270 */
[----:B------:R-:W-:Y:S01]  /*7b20*/  FFMA.FTZ R17, R3, -UR12, R192 ;  /* 0x8000000c03117c23 */ /* 0x000fe200080100c0 */
[----:B------:R-:W-:Y:S01]  /*7b30*/  VIADD R3, R0, 0xffffffd0 ;  /* 0xffffffd000037836 */ /* 0x000fe20000000000 */
[----:B------:R-:W-:-:S02]  /*7b40*/  IABS R13, R6 ;  /* 0x00000006000d7213 */ /* 0x000fc40000000000 */
[----:B------:R-:W-:Y:S02]  /*7b50*/  FSEL R14, R14, -INF , !P0 ;  /* 0xff8000000e0e7808 */ /* 0x000fe40004000000 */
[----:B------:R-:W-:Y:S02]  /*7b60*/  ISETP.GE.AND P0, PT, R4, R233, PT ;  /* 0x000000e90400720c */ /* 0x000fe40003f06270 */
[----:B------:R-:W-:Y:S02]  /*7b70*/  IABS R2, R2 ;  /* 0x0000000200027213 */ /* 0x000fe40000000000 */
[----:B------:R-:W-:Y:S02]  /*7b80*/  IABS R6, R15 ;  /* 0x0000000f00067213 */ /* 0x000fe40000000000 */
[----:B------:R-:W-:Y:S01]  /*7b90*/  FSEL R29, R14, -INF , !P0 ;  /* 0xff8000000e1d7808 */ /* 0x000fe20004000000 */
[----:B------:R-:W-:Y:S01]  /*7ba0*/  IMAD.MOV.U32 R14, RZ, RZ, R13 ;  /* 0x000000ffff0e7224 */ /* 0x000fe200078e000d */
[----:B------:R-:W-:Y:S01]  /*7bb0*/  ISETP.GT.AND P0, PT, R228, R3, PT ;  /* 0x00000003e400720c */ /* 0x000fe20003f04270 */
[----:B------:R-:W-:-:S02]  /*7bc0*/  IMAD.MOV.U32 R13, RZ, RZ, R2 ;  /* 0x000000ffff0d7224 */ /* 0x000fc400078e0002 */
[----:B------:R-:W-:Y:S01]  /*7bd0*/  IMAD.MOV.U32 R2, RZ, RZ, R6 ;  /* 0x000000ffff027224 */ /* 0x000fe200078e0006 */
[----:B------:R-:W-:Y:S02]  /*7be0*/  FSEL R15, R17, -INF , !P0 ;  /* 0xff800000110f7808 */ /* 0x000fe40004000000 */
[----:B------:R-:W-:Y:S02]  /*7bf0*/  ISETP.GE.AND P0, PT, R3, R232, PT ;  /* 0x000000e80300720c */ /* 0x000fe40003f06270 */
[----:B------:R-:W-:Y:S02]  /*7c00*/  I2FP.F32.S32 R14, R14 ;  /* 0x0000000e000e7245 */ /* 0x000fe40000201400 */
[----:B------:R-:W-:Y:S02]  /*7c10*/  I2FP.F32.S32 R2, R2 ;  /* 0x0000000200027245 */ /* 0x000fe40000201400 */
[----:B------:R-:W-:Y:S01]  /*7c20*/  FSEL R197, R15, -INF , !P0 ;  /* 0xff8000000fc57808 */ /* 0x000fe20004000000 */
[----:B------:R-:W-:Y:S01]  /*7c30*/  FFMA.FTZ R18, R14, -UR12, R193 ;  /* 0x8000000c0e127c23 */ /* 0x000fe200080100c1 */
[----:B------:R-:W-:Y:S01]  /*7c40*/  ISETP.GT.AND P0, PT, R229, R3, PT ;  /* 0x00000003e500720c */ /* 0x000fe20003f04270 */
[----:B------:R-:W-:Y:S01]  /*7c50*/  FFMA.FTZ R21, R2, -UR12, R200 ;  /* 0x8000000c02157c23 */ /* 0x000fe200080100c8 */
[----:B------:R-:W-:Y:S01]  /*7c60*/  VIADD R2, R0, 0xffffffd1 ;  /* 0xffffffd100027836 */ /* 0x000fe20000000000 */
[----:B------:R-:W-:Y:S01]  /*7c70*/  I2FP.F32.S32 R6, R13 ;  /* 0x0000000d00067245 */ /* 0x000fe20000201400 */
[----:B------:R-:W-:Y:S01]  /*7c80*/  VIADD R13, R8, 0xffffffd9 ;  /* 0xffffffd9080d7836 */ /* 0x000fe20000000000 */
[----:B------:R-:W-:Y:S01]  /*7c90*/  FSEL R14, R20, -INF , !P0 ;  /* 0xff800000140e7808 */ /* 0x000fe20004000000 */
[----:B------:R-:W-:Y:S01]  /*7ca0*/  IMAD.IADD R8, R227, 0x1, -R9 ;  /* 0x00000001e3087824 */ /* 0x000fe200078e0a09 */
[----:B------:R-:W-:Y:S01]  /*7cb0*/  ISETP.GE.AND P0, PT, R3, R233, PT ;  /* 0x000000e90300720c */ /* 0x000fe20003f06270 */
[----:B------:R-:W-:Y:S01]  /*7cc0*/  FFMA.FTZ R19, R6, -UR12, R195 ;  /* 0x8000000c06137c23 */ /* 0x000fe200080100c3 */
[----:B------:R-:W-:-:S02]  /*7cd0*/  IMAD.IADD R15, R33, 0x1, -R12 ;  /* 0x00000001210f7824 */ /* 0x000fc400078e0a0c */
[----:B------:R-:W-:Y:S01]  /*7ce0*/  FSEL R199, R14, -INF , !P0 ;  /* 0xff8000000ec77808 */ /* 0x000fe20004000000 */
[----:B------:R-:W-:Y:S01]  /*7cf0*/  IMAD.IADD R17, R32, 0x1, -R13 ;  /* 0x0000000120117824 */ /* 0x000fe200078e0a0d */
[----:B------:R-:W-:Y:S01]  /*7d00*/  ISETP.GT.AND P0, PT, R228, R2, PT ;  /* 0x00000002e400720c */ /* 0x000fe20003f04270 */
[----:B------:R-:W-:Y:S01]  /*7d10*/  VIADD R6, R0, 0xffffffd8 ;  /* 0xffffffd800067836 */ /* 0x000fe20000000000 */
[----:B------:R-:W-:Y:S02]  /*7d20*/  IABS R14, R8 ;  /* 0x00000008000e7213 */ /* 0x000fe40000000000 */
[----:B------:R-:W-:Y:S02]  /*7d30*/  FSEL R18, R18, -INF , !P0 ;  /* 0xff80000012127808 */ /* 0x000fe40004000000 */
[----:B------:R-:W-:Y:S02]  /*7d40*/  ISETP.GE.AND P0, PT, R2, R232, PT ;  /* 0x000000e80200720c */ /* 0x000fe40003f06270 */
[----:B------:R-:W-:-:S02]  /*7d50*/  IABS R8, R15 ;  /* 0x0000000f00087213 */ /* 0x000fc40000000000 */
[----:B------:R-:W-:Y:S01]  /*7d60*/  FSEL R195, R18, -INF , !P0 ;  /* 0xff80000012c37808 */ /* 0x000fe20004000000 */
[----:B------:R-:W-:Y:S01]  /*7d70*/  IMAD.IADD R18, R227, 0x1, -R11 ;  /* 0x00000001e3127824 */ /* 0x000fe200078e0a0b */
[----:B------:R-:W-:Y:S02]  /*7d80*/  ISETP.GT.AND P0, PT, R229, R2, PT ;  /* 0x00000002e500720c */ /* 0x000fe40003f04270 */
[----:B------:R-:W-:Y:S02]  /*7d90*/  IABS R17, R17 ;  /* 0x0000001100117213 */ /* 0x000fe40000000000 */
[----:B------:R-:W-:Y:S02]  /*7da0*/  FSEL R15, R19, -INF , !P0 ;  /* 0xff800000130f7808 */ /* 0x000fe40004000000 */
[----:B------:R-:W-:Y:S02]  /*7db0*/  ISETP.GE.AND P0, PT, R2, R233, PT ;  /* 0x000000e90200720c */ /* 0x000fe40003f06270 */
[----:B------:R-:W-:-:S02]  /*7dc0*/  I2FP.F32.S32 R14, R14 ;  /* 0x0000000e000e7245 */ /* 0x000fc40000201400 */
[----:B------:R-:W-:Y:S01]  /*7dd0*/  FSEL R198, R15, -INF , !P0 ;  /* 0xff8000000fc67808 */ /* 0x000fe20004000000 */
[----:B------:R-:W-:Y:S01]  /*7de0*/  IMAD.IADD R15, R33, 0x1, -R13 ;  /* 0x00000001210f7824 */ /* 0x000fe200078e0a0d */
[----:B------:R-:W-:Y:S01]  /*7df0*/  ISETP.GT.AND P0, PT, R228, R6, PT ;  /* 0x00000006e400720c */ /* 0x000fe20003f04270 */
[----:B------:R-:W-:Y:S01]  /*7e00*/  FFMA.FTZ R141, R14, -UR12, R205 ;  /* 0x8000000c0e8d7c23 */ /* 0x000fe200080100cd */
[----:B------:R-:W-:Y:S02]  /*7e10*/  I2FP.F32.S32 R17, R17 ;  /* 0x0000001100117245 */ /* 0x000fe40000201400 */
[----:B------:R-:W-:Y:S02]  /*7e20*/  I2FP.F32.S32 R8, R8 ;  /* 0x0000000800087245 */ /* 0x000fe40000201400 */
[----:B------:R-:W-:Y:S01]  /*7e30*/  FSEL R14, R21, -INF , !P0 ;  /* 0xff800000150e7808 */ /* 0x000fe20004000000 */
[----:B------:R-:W-:Y:S01]  /*7e40*/  FFMA.FTZ R20, R17, -UR12, R201 ;  /* 0x8000000c11147c23 */ /* 0x000fe200080100c9 */
[----:B------:R-:W-:Y:S01]  /*7e50*/  ISETP.GE.AND P0, PT, R6, R232, PT ;  /* 0x000000e80600720c */ /* 0x000fe20003f06270 */
[----:B------:R-:W-:-:S02]  /*7e60*/  IMAD.IADD R17, R227, 0x1, -R7 ;  /* 0x00000001e3117824 */ /* 0x000fc400078e0a07 */
[----:B------:R-:W-:Y:S01]  /*7e70*/  FFMA.FTZ R19, R8, -UR12, R202 ;  /* 0x8000000c08137c23 */ /* 0x000fe200080100ca */
[----:B------:R-:W-:Y:S01]  /*7e80*/  VIADD R8, R0, 0xffffffd9 ;  /* 0xffffffd900087836 */ /* 0x000fe20000000000 */
[----:B------:R-:W-:Y:S02]  /*7e90*/  FSEL R193, R14, -INF , !P0 ;  /* 0xff8000000ec17808 */ /* 0x000fe40004000000 */
[----:B------:R-:W-:Y:S02]  /*7ea0*/  ISETP.GT.AND P0, PT, R229, R6, PT ;  /* 0x00000006e500720c */ /* 0x000fe40003f04270 */
[----:B------:R-:W-:Y:S02]  /*7eb0*/  IABS R14, R17 ;  /* 0x00000011000e7213 */ /* 0x000fe40000000000 */
[----:B------:R-:W-:Y:S02]  /*7ec0*/  IABS R17, R18 ;  /* 0x0000001200117213 */ /* 0x000fe40000000000 */
[----:B------:R-:W-:-:S02]  /*7ed0*/  FSEL R18, R19, -INF , !P0 ;  /* 0xff80000013127808 */ /* 0x000fc40004000000 */
[----:B------:R-:W-:Y:S02]  /*7ee0*/  ISETP.GE.AND P0, PT, R6, R233, PT ;  /* 0x000000e90600720c */ /* 0x000fe40003f06270 */
[----:B------:R-:W-:Y:S01]  /*7ef0*/  IABS R19, R15 ;  /* 0x0000000f00137213 */ /* 0x000fe20000000000 */
[----:B------:R-:W-:Y:S01]  /*7f00*/  IMAD.MOV.U32 R15, RZ, RZ, R14 ;  /* 0x000000ffff0f7224 */ /* 0x000fe200078e000e */
[----:B------:R-:W-:Y:S01]  /*7f10*/  FSEL R196, R18, -INF , !P0 ;  /* 0xff80000012c47808 */ /* 0x000fe20004000000 */
[----:B------:R-:W-:Y:S01]  /*7f20*/  IMAD.MOV.U32 R14, RZ, RZ, R17 ;  /* 0x000000ffff0e7224 */ /* 0x000fe200078e0011 */
[----:B------:R-:W-:Y:S02]  /*7f30*/  ISETP.GT.AND P0, PT, R228, R8, PT ;  /* 0x00000008e400720c */ /* 0x000fe40003f04270 */
[----:B------:R-:W-:Y:S02]  /*7f40*/  I2FP.F32.S32 R17, R15 ;  /* 0x0000000f00117245 */ /* 0x000fe40000201400 */
[----:B------:R-:W-:-:S02]  /*7f50*/  I2FP.F32.S32 R15, R14 ;  /* 0x0000000e000f7245 */ /* 0x000fc40000201400 */
[----:B------:R-:W-:Y:S01]  /*7f60*/  I2FP.F32.S32 R18, R19 ;  /* 0x0000001300127245 */ /* 0x000fe20000201400 */
[----:B------:R-:W-:Y:S01]  /*7f70*/  FFMA.FTZ R33, R17, -UR12, R212 ;  /* 0x8000000c11217c23 */ /* 0x000fe200080100d4 */
[----:B------:R-:W-:Y:S01]  /*7f80*/  FSEL R14, R20, -INF , !P0 ;  /* 0xff800000140e7808 */ /* 0x000fe20004000000 */
[----:B------:R-:W-:Y:S01]  /*7f90*/  FFMA.FTZ R140, R15, -UR12, R213 ;  /* 0x8000000c0f8c7c23 */ /* 0x000fe200080100d5 */
[----:B------:R-:W-:Y:S01]  /*7fa0*/  ISETP.GE.AND P0, PT, R8, R232, PT ;  /* 0x000000e80800720c */ /* 0x000fe20003f06270 */
[----:B------:R-:W-:Y:S01]  /*7fb0*/  FFMA.FTZ R17, R18, -UR12, R203 ;  /* 0x8000000c12117c23 */ /* 0x000fe200080100cb */
[----:B------:R-:W-:Y:S02]  /*7fc0*/  FMNMX3.FTZ R15, R135, R138, R137, !PT ;  /* 0x0000008a870f7276 */ /* 0x000fe40007810089 */
[----:B------:R-:W-:Y:S02]  /*7fd0*/  FSEL R191, R14, -INF , !P0 ;  /* 0xff8000000ebf7808 */ /* 0x000fe40004000000 */
[----:B------:R-:W-:-:S02]  /*7fe0*/  ISETP.GT.AND P0, PT, R229, R8, PT ;  /* 0x00000008e500720c */ /* 0x000fc40003f04270 */
[----:B------:R-:W-:Y:S02]  /*7ff0*/  FMNMX3.FTZ R14, R136, R139, R132, !PT ;  /* 0x0000008b880e7276 */ /* 0x000fe40007810084 */
[----:B------:R-:W-:Y:S02]  /*8000*/  FSEL R17, R17, -INF , !P0 ;  /* 0xff80000011117808 */ /* 0x000fe40004000000 */
[----:B------:R-:W-:Y:S02]  /*8010*/  ISETP.GE.AND P0, PT, R8, R233, PT ;  /* 0x000000e90800720c */ /* 0x000fe40003f06270 */
[----:B------:R-:W-:Y:S02]  /*8020*/  FMNMX3.FTZ R15, R15, R30, R28, !PT ;  /* 0x0000001e0f0f7276 */ /* 0x000fe4000781001c */
[----:B------:R-:W-:Y:S02]  /*8030*/  FMNMX3.FTZ R14, R14, R35, R29, !PT ;  /* 0x000000230e0e7276 */ /* 0x000fe4000781001d */
[----:B------:R-:W-:-:S02]  /*8040*/  FSEL R194, R17, -INF , !P0 ;  /* 0xff80000011c27808 */ /* 0x000fc40004000000 */
[----:B------:R-:W-:Y:S02]  /*8050*/  FMNMX3.FTZ R32, R15, R197, R195, !PT ;  /* 0x000000c50f207276 */ /* 0x000fe400078100c3 */
[----:B------:R-:W-:Y:S01]  /*8060*/  FMNMX3.FTZ R31, R14, R199, R198, !PT ;  /* 0x000000c70e1f7276 */ /* 0x000fe200078100c6 */
[----:B------:R-:W-:Y:S06]  /*8070*/  BRA.U !UP0, `(.L_x_1486) ;  /* 0x0000000108d47547 */ /* 0x000fec000b800000 */
[----:B------:R-:W-:Y:S01]  /*8080*/  IMAD.U32 R14, RZ, RZ, UR25 ;  /* 0x00000019ff0e7e24 */ /* 0x000fe2000f8e00ff */
[----:B------:R-:W-:Y:S01]  /*8090*/  MOV R18, UR25 ;  /* 0x0000001900127c02 */ /* 0x000fe20008000f00 */
[----:B------:R-:W-:Y:S01]  /*80a0*/  IMAD.U32 R19, RZ, RZ, UR17 ;  /* 0x00000011ff137e24 */ /* 0x000fe2000f8e00ff */
[----:B------:R-:W-:Y:S01]  /*80b0*/  MOV R26, UR25 ;  /* 0x00000019001a7c02 */ /* 0x000fe20008000f00 */
[----:B------:R-:W-:Y:S01]  /*80c0*/  @!P2 VIADD R14, R14, 0xfffffffd ;  /* 0xfffffffd0e0ea836 */ /* 0x000fe20000000000 */
[----:B------:R-:W-:Y:S01]  /*80d0*/  MOV R23, UR25 ;  /* 0x0000001900177c02 */ /* 0x000fe20008000f00 */
[----:B------:R-:W-:Y:S01]  /*80e0*/  IMAD.U32 R20, RZ, RZ, UR19 ;  /* 0x00000013ff147e24 */ /* 0x000fe2000f8e00ff */
[----:B------:R-:W-:Y:S01]  /*80f0*/  MOV R21, UR17 ;  /* 0x0000001100157c02 */ /* 0x000fe20008000f00 */
[C---:B------:R-:W-:Y:S02]  /*8100*/  @!P2 IMAD R17, R14.reuse, UR15, RZ ;  /* 0x0000000f0e11ac24 */ /* 0x040fe4000f8e02ff */
[----:B------:R-:W-:-:S04]  /*8110*/  @!P2 IMAD.WIDE.U32 R14, R14, UR16, RZ ;  /* 0x000000100e0eac25 */ /* 0x000fc8000f8e00ff */
[----:B------:R-:W-:Y:S01]  /*8120*/  @!P2 IMAD.IADD R17, R15, 0x1, R17 ;  /* 0x000000010f11a824 */ /* 0x000fe200078e0211 */
[----:B------:R-:W-:Y:S01]  /*8130*/  @!P2 LEA R24, P0, R14, R222, 0x1 ;  /* 0x000000de0e18a211 */ /* 0x000fe200078008ff */
[----:B------:R-:W-:Y:S01]  /*8140*/  @!P1 VIADD R15, R18, 0xfffffffd ;  /* 0xfffffffd120f9836 */ /* 0x000fe20000000000 */
[----:B------:R-:W-:Y:S02]  /*8150*/  MOV R18, UR19 ;  /* 0x0000001300127c02 */ /* 0x000fe40008000f00 */
[-C--:B------:R-:W-:Y:S01]  /*8160*/  @!P2 LEA.HI.X R25, R14, R221.reuse, R17, 0x1, P0 ;  /* 0x000000dd0e19a211 */ /* 0x080fe200000f0c11 */
[C---:B------:R-:W-:Y:S02]  /*8170*/  @!P1 IMAD R22, R15.reuse, UR15, RZ ;  /* 0x0000000f0f169c24 */ /* 0x040fe4000f8e02ff */
[----:B------:R-:W-:Y:S02]  /*8180*/  @!P1 IMAD.WIDE.U32 R14, R15, UR16, RZ ;  /* 0x000000100f0e9c25 */ /* 0x000fe4000f8e00ff */
[----:B------:R-:W-:Y:S01]  /*8190*/  @!PT LDS RZ, [RZ] ;  /* 0x00000000fffff984 */ /* 0x000fe20000000800 */
[----:B------:R-:W-:Y:S01]  /*81a0*/  @!PT LDS RZ, [RZ] ;  /* 0x00000000fffff984 */ /* 0x000fe20000000800 */
[----:B------:R-:W-:Y:S01]  /*81b0*/  @!PT LDS RZ, [RZ] ;  /* 0x00000000fffff984 */ /* 0x000fe20000000800 */
[----:B------:R1:W-:Y:S02]  /*81c0*/  @!P2 LDGSTS.E.BYPASS.LTC128B.128 [R226+0x8000], desc[UR30][R24.64] ;  /* 0x0800000018e2afae */ /* 0x0003e4000b981a1e */
[----:B------:R-:W-:Y:S01]  /*81d0*/  @!P2 VIADD R17, R26, 0xfffffffd ;  /* 0xfffffffd1a11a836 */ /* 0x000fe20000000000 */
[----:B------:R-:W-:Y:S01]  /*81e0*/  @!P1 IADD3 R15, PT, PT, R15, R22, RZ ;  /* 0x000000160f0f9210 */ /* 0x000fe20007ffe0ff */
[----:B------:R-:W-:Y:S01]  /*81f0*/  @!P1 VIADD R26, R23, 0xfffffffd ;  /* 0xfffffffd171a9836 */ /* 0x000fe20000000000 */
[C---:B------:R-:W-:Y:S01]  /*8200*/  @!P1 LEA R22, P0, R14.reuse, R222, 0x1 ;  /* 0x000000de0e169211 */ /* 0x040fe200078008ff */
[C---:B------:R-:W-:Y:S01]  /*8210*/  @!P2 IMAD.WIDE.U32 R18, R17.reuse, UR16, R18 ;  /* 0x000000101112ac25 */ /* 0x040fe2000f8e0012 */
[----:B------:R1:W-:Y:S02]  /*8220*/  @P2 STS.128 [R226+0x8000], RZ ;  /* 0x008000ffe2002388 */ /* 0x0003e40000000c00 */
[----:B------:R-:W-:Y:S01]  /*8230*/  @!P1 LEA.HI.X R23, R14, R221, R15, 0x1, P0 ;  /* 0x000000dd0e179211 */ /* 0x000fe200000f0c0f */
[----:B------:R-:W-:-:S02]  /*8240*/  @!P2 IMAD R27, R17, UR15, RZ ;  /* 0x0000000f111bac24 */ /* 0x000fc4000f8e02ff */
[----:B------:R-:W-:Y:S01]  /*8250*/  @!P1 IMAD.WIDE.U32 R14, R26, UR16, R20 ;  /* 0x000000101a0e9c25 */ /* 0x000fe2000f8e0014 */
[-C--:B------:R-:W-:Y:S01]  /*8260*/  @!P2 LEA R20, P0, R18, R222.reuse, 0x1 ;  /* 0x000000de1214a211 */ /* 0x080fe200078008ff */
[----:B------:R-:W-:Y:S01]  /*8270*/  @!PT LDS RZ, [RZ] ;  /* 0x00000000fffff984 */ /* 0x000fe20000000800 */
[----:B------:R-:W-:Y:S01]  /*8280*/  @!PT LDS RZ, [RZ] ;  /* 0x00000000fffff984 */ /* 0x000fe20000000800 */
[----:B------:R-:W-:Y:S01]  /*8290*/  @!PT LDS RZ, [RZ] ;  /* 0x00000000fffff984 */ /* 0x000fe20000000800 */
[----:B------:R1:W-:Y:S01]  /*82a0*/  @!P1 LDGSTS.E.BYPASS.LTC128B.128 [R226+0x9000], desc[UR30][R22.64+0x80] ;  /* 0x0900008016e29fae */ /* 0x0003e2000b981a1e */
[----:B------:R-:W-:Y:S01]  /*82b0*/  @!P2 IADD3 R19, PT, PT, R27, R19, RZ ;  /* 0x000000131b13a210 */ /* 0x000fe20007ffe0ff */
[----:B------:R-:W-:Y:S02]  /*82c0*/  @!P1 IMAD R17, R26, UR15, RZ ;  /* 0x0000000f1a119c24 */ /* 0x000fe4000f8e02ff */
[----:B------:R1:W-:Y:S01]  /*82d0*/  @P1 STS.128 [R226+0x9000], RZ ;  /* 0x009000ffe2001388 */ /* 0x0003e20000000c00 */
[----:B------:R-:W-:Y:S02]  /*82e0*/  @!P2 LEA.HI.X R21, R18, R221, R19, 0x1, P0 ;  /* 0x000000dd1215a211 */ /* 0x000fe400000f0c13 */
[----:B------:R-:W-:Y:S02]  /*82f0*/  @!P1 IADD3 R15, PT, PT, R17, R15, RZ ;  /* 0x0000000f110f9210 */ /* 0x000fe40007ffe0ff */
[C---:B------:R-:W-:Y:S01]  /*8300*/  @!P1 LEA R18, P0, R14.reuse, R222, 0x1 ;  /* 0x000000de0e129211 */ /* 0x040fe200078008ff */
[----:B------:R-:W-:Y:S01]  /*8310*/  @!PT LDS RZ, [RZ] ;  /* 0x00000000fffff984 */ /* 0x000fe20000000800 */
[----:B------:R-:W-:Y:S01]  /*8320*/  @!PT LDS RZ, [RZ] ;  /* 0x00000000fffff984 */ /* 0x000fe20000000800 */
[----:B------:R-:W-:Y:S01]  /*8330*/  @!PT LDS RZ, [RZ] ;  /* 0x00000000fffff984 */ /* 0x000fe20000000800 */
[----:B------:R1:W-:Y:S03]  /*8340*/  @!P2 LDGSTS.E.BYPASS.LTC128B.128 [R226+0x8800], desc[UR30][R20.64] ;  /* 0x0880000014e2afae */ /* 0x0003e6000b981a1e */
[----:B------:R-:W-:Y:S01]  /*8350*/  @!P1 LEA.HI.X R19, R14, R221, R15, 0x1, P0 ;  /* 0x000000dd0e139211 */ /* 0x000fe200000f0c0f */
[----:B------:R1:W-:Y:S04]  /*8360*/  @P2 STS.128 [R226+0x8800], RZ ;  /* 0x008800ffe2002388 */ /* 0x0003e80000000c00 */
[----:B------:R-:W-:Y:S01]  /*8370*/  @!PT LDS RZ, [RZ] ;  /* 0x00000000fffff984 */ /* 0x000fe20000000800 */
[----:B------:R-:W-:Y:S01]  /*8380*/  @!PT LDS RZ, [RZ] ;  /* 0x00000000fffff984 */ /* 0x000fe20000000800 */
[----:B------:R-:W-:Y:S01]  /*8390*/  @!PT LDS RZ, [RZ] ;  /* 0x00000000fffff984 */ /* 0x000fe20000000800 */
[----:B------:R1:W-:Y:S04]  /*83a0*/  @!P1 LDGSTS.E.BYPASS.LTC128B.128 [R226+0x9800], desc[UR30][R18.64+0x80] ;  /* 0x0980008012e29fae */ /* 0x0003e8000b981a1e */
[----:B------:R1:W-:Y:S04]  /*83b0*/  @P1 STS.128 [R226+0x9800], RZ ;  /* 0x009800ffe2001388 */ /* 0x0003e80000000c00 */
[----:B------:R-:W0:Y:S02]  /*83c0*/  LDGDEPBAR ;  /* 0x00000000000079af */ /* 0x000e240000000000 */
.L_x_1486:
[----:B------:R-:W-:Y:S01]  /*83d0*/  FMNMX3.FTZ R15, R32, R193, R191, !PT ;  /* 0x000000c1200f7276 */ /* 0x000fe200078100bf */
[----:B------:R-:W-:Y:S01]  /*83e0*/  LDSM.16.MT88.4 R180, [R16] ;  /* 0x0000000010b4783b */ /* 0x000fe20000004200 */
[----:B------:R-:W-:Y:S02]  /*83f0*/  FMNMX3.FTZ R14, R31, R196, R194, !PT ;  /* 0x000000c41f0e7276 */ /* 0x000fe400078100c2 */
[----:B------:R-:W-:Y:S01]  /*8400*/  ISETP.GT.AND P0, PT, R230, R5, PT ;  /* 0x00000005e600720c */ /* 0x000fe20003f04270 */
[----:B-1----:R-:W1:Y:S01]  /*8410*/  SHFL.BFLY PT, R22, R15, 0x2, 0x1f ;  /* 0x0c401f000f167f89 */ /* 0x002e6200000e0000 */
[----:B------:R-:W-:Y:S02]  /*8420*/  FSEL R184, R176, -INF , !P6 ;  /* 0xff800000b0b87808 */ /* 0x000fe40007000000 */
[----:B------:R-:W-:Y:S01]  /*8430*/  ISETP.GE.AND P6, PT, R5, R234, PT ;  /* 0x000000ea0500720c */ /* 0x000fe20003fc6270 */
[----:B------:R-:W2:Y:S01]  /*8440*/  SHFL.BFLY PT, R21, R14, 0x2, 0x1f ;  /* 0x0c401f000e157f89 */ /* 0x000ea200000e0000 */
[----:B------:R-:W-:-:S02]  /*8450*/  IADD3 R17, PT, PT, R227, -R12, RZ ;  /* 0x8000000ce3117210 */ /* 0x000fc40007ffe0ff */
[----:B------:R-:W-:Y:S01]  /*8460*/  FSEL R20, R142, -INF , !P0 ;  /* 0xff8000008e147808 */ /* 0x000fe20004000000 */
[----:B------:R-:W-:Y:S01]  /*8470*/  LDSM.16.MT88.4 R176, [R216+0xa000] ;  /* 0x00a00000d8b0783b */ /* 0x000fe20000004200 */
[----:B------:R-:W-:Y:S02]  /*8480*/  IADD3 R19, PT, PT, R227, -R13, RZ ;  /* 0x8000000de3137210 */ /* 0x000fe40007ffe0ff */
[----:B------:R-:W-:Y:S02]  /*8490*/  ISETP.GT.AND P0, PT, R230, R4, PT ;  /* 0x00000004e600720c */ /* 0x000fe40003f04270 */
[----:B------:R-:W-:Y:S02]  /*84a0*/  IABS R18, R17 ;  /* 0x0000001100127213 */ /* 0x000fe40000000000 */
[----:B------:R-:W-:Y:S02]  /*84b0*/  FSEL R186, R20, -INF , !P6 ;  /* 0xff80000014ba7808 */ /* 0x000fe40007000000 */
[----:B------:R-:W-:-:S02]  /*84c0*/  IABS R17, R19 ;  /* 0x0000001300117213 */ /* 0x000fc40000000000 */
[----:B------:R-:W-:Y:S02]  /*84d0*/  ISETP.GE.AND P6, PT, R4, R234, PT ;  /* 0x000000ea0400720c */ /* 0x000fe40003fc6270 */
[----:B------:R-:W-:Y:S02]  /*84e0*/  FSEL R20, R141, -INF , !P0 ;  /* 0xff8000008d147808 */ /* 0x000fe40004000000 */
[----:B------:R-:W-:Y:S02]  /*84f0*/  ISETP.GT.AND P0, PT, R230, R3, PT ;  /* 0x00000003e600720c */ /* 0x000fe40003f04270 */
[----:B------:R-:W-:Y:S02]  /*8500*/  I2FP.F32.S32 R19, R18 ;  /* 0x0000001200137245 */ /* 0x000fe40000201400 */
[----:B------:R-:W-:Y:S02]  /*8510*/  I2FP.F32.S32 R17, R17 ;  /* 0x0000001100117245 */ /* 0x000fe40000201400 */
[----:B------:R-:W-:Y:S01]  /*8520*/  FSEL R185, R20, -INF , !P6 ;  /* 0xff80000014b97808 */ /* 0x000fe20007000000 */
[----:B------:R-:W-:Y:S01]  /*8530*/  FFMA.FTZ R19, R19, -UR12, R236 ;  /* 0x8000000c13137c23 */ /* 0x000fe200080100ec */
[----:B------:R-:W-:Y:S01]  /*8540*/  ISETP.GE.AND P6, PT, R3, R234, PT ;  /* 0x000000ea0300720c */ /* 0x000fe20003fc6270 */
[----:B------:R-:W-:Y:S01]  /*8550*/  FFMA.FTZ R20, R17, -UR12, R237 ;  /* 0x8000000c11147c23 */ /* 0x000fe200080100ed */
        /* <DEDUP_REMOVED lines=8> */
[----:B------:R-:W-:Y:S02]  /*85e0*/  IADD3 R10, PT, PT, R34, -R10, RZ ;  /* 0x8000000a220a7210 */ /* 0x000fe40007ffe0ff */
[----:B--2---:R-:W-:Y:S02]  /*85f0*/  FMNMX.FTZ R21, R14, R21, !PT ;  /* 0x000000150e157209 */ /* 0x004fe40007810000 */
[----:B------:R-:W-:Y:S02]  /*8600*/  FSEL R190, R17, -INF , !P6 ;  /* 0xff80000011be7808 */ /* 0x000fe40007000000 */
[----:B------:R-:W-:Y:S02]  /*8610*/  ISETP.GE.AND P6, PT, R6, R234, PT ;  /* 0x000000ea0600720c */ /* 0x000fe40003fc6270 */
[----:B------:R-:W-:Y:S02]  /*8620*/  FSEL R14, R19, -INF , !P0 ;  /* 0xff800000130e7808 */ /* 0x000fe40004000000 */
[----:B------:R-:W-:-:S02]  /*8630*/  IABS R17, R10 ;  /* 0x0000000a00117213 */ /* 0x000fc40000000000 */
[----:B------:R-:W-:Y:S01]  /*8640*/  IADD3 R9, PT, PT, R34, -R9, RZ ;  /* 0x8000000922097210 */ /* 0x000fe20007ffe0ff */
[----:B------:R-:W2:Y:S01]  /*8650*/  SHFL.BFLY PT, R10, R21, 0x1, 0x1f ;  /* 0x0c201f00150a7f89 */ /* 0x000ea200000e0000 */
[----:B------:R-:W-:Y:S02]  /*8660*/  ISETP.GT.AND P0, PT, R230, R8, PT ;  /* 0x00000008e600720c */ /* 0x000fe40003f04270 */
[----:B------:R-:W-:Y:S02]  /*8670*/  FSEL R189, R14, -INF , !P6 ;  /* 0xff8000000ebd7808 */ /* 0x000fe40007000000 */
[----:B------:R-:W-:Y:S02]  /*8680*/  MOV R14, R17 ;  /* 0x00000011000e7202 */ /* 0x000fe40000000f00 */
[----:B------:R-:W-:Y:S02]  /*8690*/  IABS R17, R9 ;  /* 0x0000000900117213 */ /* 0x000fe40000000000 */
[----:B------:R-:W-:-:S02]  /*86a0*/  ISETP.GE.AND P6, PT, R8, R234, PT ;  /* 0x000000ea0800720c */ /* 0x000fc40003fc6270 */
[----:B------:R-:W-:Y:S02]  /*86b0*/  FSEL R9, R20, -INF , !P0 ;  /* 0xff80000014097808 */ /* 0x000fe40004000000 */
[----:B------:R-:W-:Y:S02]  /*86c0*/  I2FP.F32.S32 R14, R14 ;  /* 0x0000000e000e7245 */ /* 0x000fe40000201400 */
[----:B------:R-:W-:Y:S02]  /*86d0*/  FSEL R188, R9, -INF , !P6 ;  /* 0xff80000009bc7808 */ /* 0x000fe40007000000 */
[----:B------:R-:W-:Y:S02]  /*86e0*/  ISETP.GT.AND P0, PT, R231, R5, PT ;  /* 0x00000005e700720c */ /* 0x000fe40003f04270 */
[----:B------:R-:W-:Y:S01]  /*86f0*/  ISETP.GE.AND P6, PT, R5, R235, PT ;  /* 0x000000eb0500720c */ /* 0x000fe20003fc6270 */
[----:B------:R-:W-:Y:S01]  /*8700*/  FFMA.FTZ R5, R14, -UR12, R206 ;  /* 0x8000000c0e057c23 */ /* 0x000fe200080100ce */
[----:B------:R-:W-:-:S02]  /*8710*/  FSEL R9, R143, -INF , !P5 ;  /* 0xff8000008f097808 */ /* 0x000fc40006800000 */
[----:B------:R-:W-:Y:S02]  /*8720*/  I2FP.F32.S32 R14, R17 ;  /* 0x00000011000e7245 */ /* 0x000fe40000201400 */
[----:B------:R-:W-:Y:S02]  /*8730*/  FSEL R18, R9, -INF , !P3 ;  /* 0xff80000009127808 */ /* 0x000fe40005800000 */
[----:B------:R-:W-:Y:S02]  /*8740*/  ISETP.GT.AND P5, PT, R231, R4, PT ;  /* 0x00000004e700720c */ /* 0x000fe40003fa4270 */
[----:B------:R-:W-:Y:S01]  /*8750*/  ISETP.GE.AND P3, PT, R4, R235, PT ;  /* 0x000000eb0400720c */ /* 0x000fe20003f66270 */
[----:B------:R-:W-:Y:S01]  /*8760*/  FFMA.FTZ R4, R14, -UR12, R207 ;  /* 0x8000000c0e047c23 */ /* 0x000fe200080100cf */
[----:B------:R-:W-:Y:S02]  /*8770*/  FSEL R5, R5, -INF , !P0 ;  /* 0xff80000005057808 */ /* 0x000fe40004000000 */
[----:B-1----:R-:W-:-:S02]  /*8780*/  FMNMX.FTZ R220, R22, R15, !PT ;  /* 0x0000000f16dc7209 */ /* 0x002fc40007810000 */
[----:B------:R-:W-:Y:S02]  /*8790*/  FSEL R187, R5, -INF , !P6 ;  /* 0xff80000005bb7808 */ /* 0x000fe40007000000 */
[----:B------:R-:W-:Y:S02]  /*87a0*/  ISETP.GT.AND P0, PT, R231, R3, PT ;  /* 0x00000003e700720c */ /* 0x000fe40003f04270 */
[----:B------:R-:W-:Y:S01]  /*87b0*/  ISETP.GE.AND P6, PT, R3, R235, PT ;  /* 0x000000eb0300720c */ /* 0x000fe20003fc6270 */
[----:B------:R-:W-:Y:S01]  /*87c0*/  FMUL.FTZ R3, R220, UR8 ;  /* 0x00000008dc037c20 */ /* 0x000fe20008410000 */
[----:B------:R-:W-:Y:S02]  /*87d0*/  FSEL R4, R4, -INF , !P5 ;  /* 0xff80000004047808 */ /* 0x000fe40006800000 */
[----:B------:R-:W-:Y:S02]  /*87e0*/  FSETP.NEU.FTZ.AND P5, PT, R220, -INF , PT ;  /* 0xff800000dc00780b */ /* 0x000fe40003fbd000 */
[----:B--2---:R-:W-:-:S02]  /*87f0*/  FMNMX.FTZ R219, R21, R10, !PT ;  /* 0x0000000a15db7209 */ /* 0x004fc40007810000 */
[----:B------:R-:W-:Y:S01]  /*8800*/  FSEL R3, R3, RZ, P5 ;  /* 0x000000ff03037208 */ /* 0x000fe20002800000 */
[----:B------:R-:W-:Y:S01]  /*8810*/  LDSM.16.MT88.4 R20, [R16+0x1000] ;  /* 0x001000001014783b */ /* 0x000fe20000004200 */
[----:B------:R-:W-:Y:S01]  /*8820*/  IADD3 R7, PT, PT, R34, -R7, RZ ;  /* 0x8000000722077210 */ /* 0x000fe20007ffe0ff */
[C---:B------:R-:W-:Y:S01]  /*8830*/  FMUL.FTZ R14, R219.reuse, UR8 ;  /* 0x00000008db0e7c20 */ /* 0x040fe20008410000 */
[----:B------:R-:W-:Y:S01]  /*8840*/  FSEL R19, R4, -INF , !P3 ;  /* 0xff80000004137808 */ /* 0x000fe20005800000 */
[----:B------:R-:W-:Y:S01]  /*8850*/  FFMA.FTZ R4, R138, UR8, -R3 ;  /* 0x000000088a047c23 */ /* 0x000fe20008010803 */
[----:B------:R-:W-:Y:S02]  /*8860*/  FSETP.NEU.FTZ.AND P3, PT, R219, -INF , PT ;  /* 0xff800000db00780b */ /* 0x000fe40003f7d000 */
[----:B------:R-:W-:Y:S01]  /*8870*/  IABS R7, R7 ;  /* 0x0000000700077213 */ /* 0x000fe20000000000 */
[----:B------:R1:W-:Y:S01]  /*8880*/  MUFU.EX2 R247, R4 ;  /* 0x0000000400f77308 */ /* 0x0003e20000000800 */
[----:B------:R-:W-:-:S02]  /*8890*/  FSEL R17, R220, RZ, P5 ;  /* 0x000000ffdc117208 */ /* 0x000fc40002800000 */
[----:B------:R-:W-:Y:S02]  /*88a0*/  FSEL R5, R219, RZ, P3 ;  /* 0x000000ffdb057208 */ /* 0x000fe40001800000 */
[----:B------:R-:W-:Y:S02]  /*88b0*/  FSEL R14, R14, RZ, P3 ;  /* 0x000000ff0e0e7208 */ /* 0x000fe40001800000 */
[----:B------:R-:W-:Y:S01]  /*88c0*/  ISETP.GT.AND P5, PT, R231, R2, PT ;  /* 0x00000002e700720c */ /* 0x000fe20003fa4270 */
[----:B------:R-:W-:Y:S01]  /*88d0*/  FADD.FTZ R5, R136, -R5 ;  /* 0x8000000588057221 */ /* 0x000fe20000010000 */
[----:B------:R-:W-:Y:S01]  /*88e0*/  ISETP.GE.AND P3, PT, R2, R235, PT ;  /* 0x000000eb0200720c */ /* 0x000fe20003f66270 */
[----:B------:R-:W-:Y:S01]  /*88f0*/  FFMA.FTZ R2, R137, UR8, -R3 ;  /* 0x0000000889027c23 */ /* 0x000fe20008010803 */
[----:B------:R-:W-:Y:S01]  /*8900*/  MOV R9, R7 ;  /* 0x0000000700097202 */ /* 0x000fe20000000f00 */
[----:B------:R-:W-:Y:S01]  /*8910*/  FADD.FTZ R7, R135, -R17 ;  /* 0x8000001187077221 */ /* 0x000fe20000010000 */
[----:B------:R-:W-:Y:S01]  /*8920*/  IADD3 R15, PT, PT, R34, -R11, RZ ;  /* 0x8000000b220f7210 */ /* 0x000fe20007ffe0ff */
[----:B-1----:R-:W-:Y:S01]  /*8930*/  FFMA.FTZ R4, R30, UR8, -R3 ;  /* 0x000000081e047c23 */ /* 0x002fe20008010803 */
[----:B------:R1:W-:Y:S01]  /*8940*/  MUFU.EX2 R246, R2 ;  /* 0x0000000200f67308 */ /* 0x0003e20000000800 */
[----:B------:R-:W-:Y:S01]  /*8950*/  I2FP.F32.S32 R9, R9 ;  /* 0x0000000900097245 */ /* 0x000fe20000201400 */
[----:B------:R-:W-:Y:S01]  /*8960*/  FMUL.FTZ R7, R7, UR8 ;  /* 0x0000000807077c20 */ /* 0x000fe20008410000 */
[C---:B------:R-:W-:Y:S01]  /*8970*/  IADD3 R11, PT, PT, R34.reuse, -R12, RZ ;  /* 0x8000000c220b7210 */ /* 0x040fe20007ffe0ff */
[----:B------:R2:W-:Y:S01]  /*8980*/  MUFU.EX2 R245, R4 ;  /* 0x0000000400f57308 */ /* 0x0005e20000000800 */
[----:B------:R-:W-:Y:S01]  /*8990*/  IABS R15, R15 ;  /* 0x0000000f000f7213 */ /* 0x000fe20000000000 */
[----:B------:R-:W-:Y:S01]  /*89a0*/  FFMA.FTZ R9, R9, -UR12, R214 ;  /* 0x8000000c09097c23 */ /* 0x000fe200080100d6 */
[----:B------:R-:W-:Y:S01]  /*89b0*/  IADD3 R10, PT, PT, R34, -R13, RZ ;  /* 0x8000000d220a7210 */ /* 0x000fe20007ffe0ff */
[----:B------:R-:W-:Y:S01]  /*89c0*/  FMUL.FTZ R5, R5, UR8 ;  /* 0x0000000805057c20 */ /* 0x000fe20008410000 */
[----:B------:R-:W-:Y:S01]  /*89d0*/  IADD3 R243, PT, PT, R216, R244, RZ ;  /* 0x000000f4d8f37210 */ /* 0x000fe20007ffe0ff */
[----:B------:R-:W3:Y:S01]  /*89e0*/  MUFU.EX2 R13, R7 ;  /* 0x00000007000d7308 */ /* 0x000ee20000000800 */
[----:B------:R-:W-:-:S02]  /*89f0*/  FSEL R9, R9, -INF , !P0 ;  /* 0xff80000009097808 */ /* 0x000fc40004000000 */
[----:B------:R-:W-:Y:S01]  /*8a00*/  ISETP.GT.AND P0, PT, R231, R6, PT ;  /* 0x00000006e700720c */ /* 0x000fe20003f04270 */
[----:B-1----:R-:W-:Y:S01]  /*8a10*/  FFMA.FTZ R2, R28, UR8, -R3 ;  /* 0x000000081c027c23 */ /* 0x002fe20008010803 */
[----:B------:R-:W-:Y:S01]  /*8a20*/  FSEL R207, R9, -INF , !P6 ;  /* 0xff80000009cf7808 */ /* 0x000fe20007000000 */
[----:B------:R-:W-:Y:S01]  /*8a30*/  LDSM.16.MT88.4 R24, [R243+0xb000] ;  /* 0x00b00000f318783b */ /* 0x000fe20000004200 */
[----:B------:R-:W-:Y:S01]  /*8a40*/  ISETP.GE.AND P6, PT, R6, R235, PT ;  /* 0x000000eb0600720c */ /* 0x000fe20003fc6270 */
[--C-:B--2---:R-:W-:Y:S01]  /*8a50*/  FFMA.FTZ R4, R139, UR8, -R14.reuse ;  /* 0x000000088b047c23 */ /* 0x104fe2000801080e */
[----:B------:R1:W2:Y:S01]  /*8a60*/  MUFU.EX2 R237, R2 ;  /* 0x0000000200ed7308 */ /* 0x0002a20000000800 */
[----:B------:R-:W-:Y:S03]  /*8a70*/  LDSM.16.MT88.4 R136, [R243+0xa000] ;  /* 0x00a00000f388783b */ /* 0x000fe60000004200 */
[----:B------:R4:W-:Y:S01]  /*8a80*/  MUFU.EX2 R212, R4 ;  /* 0x0000000400d47308 */ /* 0x0009e20000000800 */
[-C--:B---3--:R-:W-:Y:S01]  /*8a90*/  FMUL.FTZ R148, R148, R13.reuse ;  /* 0x0000000d94947220 */ /* 0x088fe20000410000 */
[-C--:B------:R-:W-:Y:S01]  /*8aa0*/  FMUL.FTZ R149, R149, R13.reuse ;  /* 0x0000000d95957220 */ /* 0x080fe20000410000 */
[-C--:B------:R-:W-:Y:S01]  /*8ab0*/  FMUL.FTZ R152, R152, R13.reuse ;  /* 0x0000000d98987220 */ /* 0x080fe20000410000 */
[----:B------:R-:W3:Y:S01]  /*8ac0*/  MUFU.EX2 R12, R5 ;  /* 0x00000005000c7308 */ /* 0x000ee20000000800 */
[-C--:B------:R-:W-:Y:S01]  /*8ad0*/  FMUL.FTZ R153, R153, R13.reuse ;  /* 0x0000000d99997220 */ /* 0x080fe20000410000 */
[-C--:B------:R-:W-:Y:S01]  /*8ae0*/  FMUL.FTZ R164, R164, R13.reuse ;  /* 0x0000000da4a47220 */ /* 0x080fe20000410000 */
[-C--:B------:R-:W-:Y:S01]  /*8af0*/  FMUL.FTZ R165, R165, R13.reuse ;  /* 0x0000000da5a57220 */ /* 0x080fe20000410000 */
[-C--:B------:R-:W-:Y:S01]  /*8b00*/  FMUL.FTZ R168, R168, R13.reuse ;  /* 0x0000000da8a87220 */ /* 0x080fe20000410000 */
[----:B------:R-:W-:Y:S01]  /*8b10*/  FMUL.FTZ R169, R169, R13 ;  /* 0x0000000da9a97220 */ /* 0x000fe20000410000 */
[--C-:B-1----:R-:W-:Y:S01]  /*8b20*/  FFMA.FTZ R2, R132, UR8, -R14.reuse ;  /* 0x0000000884027c23 */ /* 0x102fe2000801080e */
[----:B--2---:R-:W-:Y:S01]  /*8b30*/  F2FP.BF16.F32.PACK_AB R6, R237, R245 ;  /* 0x000000f5ed06723e */ /* 0x004fe200000010ff */
[-C--:B------:R-:W-:Y:S01]  /*8b40*/  FMUL.FTZ R40, R40, R13.reuse ;  /* 0x0000000d28287220 */ /* 0x080fe20000410000 */
[-C--:B------:R-:W-:Y:S01]  /*8b50*/  FMUL.FTZ R41, R41, R13.reuse ;  /* 0x0000000d29297220 */ /* 0x080fe20000410000 */
[--C-:B----4-:R-:W-:Y:S01]  /*8b60*/  FFMA.FTZ R4, R35, UR8, -R14.reuse ;  /* 0x0000000823047c23 */ /* 0x110fe2000801080e */
[----:B------:R1:W2:Y:S01]  /*8b70*/  MUFU.EX2 R213, R2 ;  /* 0x0000000200d57308 */ /* 0x0002a20000000800 */
[----:B------:R-:W-:Y:S01]  /*8b80*/  LDSM.16.MT88.4 R32, [R216+0xb000] ;  /* 0x00b00000d820783b */ /* 0x000fe20000004200 */
[-C--:B------:R-:W-:Y:S01]  /*8b90*/  FMUL.FTZ R44, R44, R13.reuse ;  /* 0x0000000d2c2c7220 */ /* 0x080fe20000410000 */
[-C--:B---3--:R-:W-:Y:S01]  /*8ba0*/  FMUL.FTZ R150, R150, R12.reuse ;  /* 0x0000000c96967220 */ /* 0x088fe20000410000 */
        /* <DEDUP_REMOVED lines=11> */
[----:B--2---:R-:W-:Y:S01]  /*8c60*/  F2FP.BF16.F32.PACK_AB R5, R213, R212 ;  /* 0x000000d4d505723e */ /* 0x004fe200000010ff */
[----:B------:R-:W-:Y:S01]  /*8c70*/  FMUL.FTZ R45, R45, R13 ;  /* 0x0000000d2d2d7220 */ /* 0x000fe20000410000 */
[-C--:B------:R-:W-:Y:S01]  /*8c80*/  FMUL.FTZ R46, R46, R12.reuse ;  /* 0x0000000c2e2e7220 */ /* 0x080fe20000410000 */
[----:B---3--:R-:W-:Y:S01]  /*8c90*/  IABS R4, R11 ;  /* 0x0000000b00047213 */ /* 0x008fe20000000000 */
[----:B------:R1:W2:Y:S01]  /*8ca0*/  MUFU.EX2 R214, R2 ;  /* 0x0000000200d67308 */ /* 0x0002a20000000800 */
[----:B------:R-:W-:Y:S01]  /*8cb0*/  MOV R11, R15 ;  /* 0x0000000f000b7202 */ /* 0x000fe20000000f00 */
[----:B------:R-:W-:Y:S01]  /*8cc0*/  FMUL.FTZ R47, R47, R12 ;  /* 0x0000000c2f2f7220 */ /* 0x000fe20000410000 */
[----:B------:R-:W-:Y:S01]  /*8cd0*/  I2FP.F32.S32 R9, R4 ;  /* 0x0000000400097245 */ /* 0x000fe20000201400 */
[----:B------:R-:W-:Y:S01]  /*8ce0*/  FMUL.FTZ R56, R56, R13 ;  /* 0x0000000d38387220 */ /* 0x000fe20000410000 */
[----:B------:R-:W-:Y:S01]  /*8cf0*/  I2FP.F32.S32 R11, R11 ;  /* 0x0000000b000b7245 */ /* 0x000fe20000201400 */
[----:B------:R-:W-:Y:S01]  /*8d00*/  FMUL.FTZ R57, R57, R13 ;  /* 0x0000000d39397220 */ /* 0x000fe20000410000 */
[----:B------:R-:W-:Y:S01]  /*8d10*/  F2FP.BF16.F32.PACK_AB R4, R246, R247 ;  /* 0x000000f7f604723e */ /* 0x000fe200000010ff */
[----:B------:R-:W-:Y:S01]  /*8d20*/  FFMA.FTZ R9, R9, -UR12, R238 ;  /* 0x8000000c09097c23 */ /* 0x000fe200080100ee */
[-C--:B------:R-:W-:Y:S01]  /*8d30*/  FMUL.FTZ R58, R58, R12.reuse ;  /* 0x0000000c3a3a7220 */ /* 0x080fe20000410000 */
[----:B------:R-:W-:Y:S01]  /*8d40*/  FFMA.FTZ R11, R11, -UR12, R215 ;  /* 0x8000000c0b0b7c23 */ /* 0x000fe200080100d7 */
[----:B------:R-:W-:Y:S01]  /*8d50*/  FMUL.FTZ R59, R59, R12 ;  /* 0x0000000c3b3b7220 */ /* 0x000fe20000410000 */
[-C--:B------:R-:W-:Y:S01]  /*8d60*/  FMUL.FTZ R60, R60, R13.reuse ;  /* 0x0000000d3c3c7220 */ /* 0x080fe20000410000 */
[----:B------:R-:W-:Y:S01]  /*8d70*/  FSEL R9, R9, -INF , !P0 ;  /* 0xff80000009097808 */ /* 0x000fe20004000000 */
[-C--:B------:R-:W-:Y:S01]  /*8d80*/  FMUL.FTZ R61, R61, R13.reuse ;  /* 0x0000000d3d3d7220 */ /* 0x080fe20000410000 */
[----:B-1----:R-:W-:Y:S01]  /*8d90*/  IABS R2, R10 ;  /* 0x0000000a00027213 */ /* 0x002fe20000000000 */
[-C--:B------:R-:W-:Y:S01]  /*8da0*/  FMUL.FTZ R72, R72, R13.reuse ;  /* 0x0000000d48487220 */ /* 0x080fe20000410000 */
[----:B------:R-:W-:Y:S01]  /*8db0*/  FSEL R11, R11, -INF , !P5 ;  /* 0xff8000000b0b7808 */ /* 0x000fe20006800000 */
[----:B------:R-:W-:Y:S01]  /*8dc0*/  FMUL.FTZ R73, R73, R13 ;  /* 0x0000000d49497220 */ /* 0x000fe20000410000 */
[----:B------:R-:W-:Y:S01]  /*8dd0*/  I2FP.F32.S32 R2, R2 ;  /* 0x0000000200027245 */ /* 0x000fe20000201400 */
[----:B------:R-:W-:Y:S01]  /*8de0*/  FMUL.FTZ R62, R62, R12 ;  /* 0x0000000c3e3e7220 */ /* 0x000fe20000410000 */
[----:B------:R-:W-:Y:S01]  /*8df0*/  ISETP.GT.AND P5, PT, R231, R8, PT ;  /* 0x00000008e700720c */ /* 0x000fe20003fa4270 */
[----:B------:R-:W-:Y:S01]  /*8e00*/  FMUL.FTZ R63, R63, R12 ;  /* 0x0000000c3f3f7220 */ /* 0x000fe20000410000 */
[----:B------:R-:W-:Y:S01]  /*8e10*/  ISETP.GE.AND P0, PT, R8, R235, PT ;  /* 0x000000eb0800720c */ /* 0x000fe20003f06270 */
[----:B------:R-:W-:Y:S01]  /*8e20*/  FFMA.FTZ R2, R2, -UR12, R239 ;  /* 0x8000000c02027c23 */ /* 0x000fe200080100ef */
[----:B------:R-:W-:Y:S01]  /*8e30*/  FMNMX3.FTZ R8, R134, R208, R184, !PT ;  /* 0x000000d086087276 */ /* 0x000fe200078100b8 */
[-C--:B------:R-:W-:Y:S01]  /*8e40*/  FMUL.FTZ R74, R74, R12.reuse ;  /* 0x0000000c4a4a7220 */ /* 0x080fe20000410000 */
[----:B------:R-:W-:Y:S01]  /*8e50*/  FSEL R206, R11, -INF , !P3 ;  /* 0xff8000000bce7808 */ /* 0x000fe20005800000 */
[----:B------:R-:W-:Y:S01]  /*8e60*/  FMUL.FTZ R75, R75, R12 ;  /* 0x0000000c4b4b7220 */ /* 0x000fe20000410000 */
[----:B------:R-:W-:Y:S01]  /*8e70*/  FSEL R15, R2, -INF , !P5 ;  /* 0xff800000020f7808 */ /* 0x000fe20006800000 */
[----:B------:R-:W-:Y:S01]  /*8e80*/  FMUL.FTZ R76, R76, R13 ;  /* 0x0000000d4c4c7220 */ /* 0x000fe20000410000 */
[----:B------:R-:W-:Y:S01]  /*8e90*/  FMNMX3.FTZ R2, R133, R209, R18, !PT ;  /* 0x000000d185027276 */ /* 0x000fe20007810012 */
[-C--:B------:R-:W-:Y:S01]  /*8ea0*/  FMUL.FTZ R77, R77, R13.reuse ;  /* 0x0000000d4d4d7220 */ /* 0x080fe20000410000 */
[----:B------:R-:W-:Y:S01]  /*8eb0*/  FMNMX3.FTZ R8, R8, R186, R185, !PT ;  /* 0x000000ba08087276 */ /* 0x000fe200078100b9 */
[----:B------:R-:W-:Y:S01]  /*8ec0*/  FMUL.FTZ R88, R88, R13 ;  /* 0x0000000d58587220 */ /* 0x000fe20000410000 */
[----:B------:R-:W-:Y:S01]  /*8ed0*/  FMNMX3.FTZ R2, R2, R187, R19, !PT ;  /* 0x000000bb02027276 */ /* 0x000fe20007810013 */
[----:B------:R-:W-:Y:S01]  /*8ee0*/  FMUL.FTZ R78, R78, R12 ;  /* 0x0000000c4e4e7220 */ /* 0x000fe20000410000 */
[----:B------:R-:W-:Y:S01]  /*8ef0*/  FMNMX3.FTZ R8, R8, R192, R190, !PT ;  /* 0x000000c008087276 */ /* 0x000fe200078100be */
[-C--:B------:R-:W-:Y:S01]  /*8f00*/  FMUL.FTZ R79, R79, R12.reuse ;  /* 0x0000000c4f4f7220 */ /* 0x080fe20000410000 */
[----:B------:R-:W-:Y:S01]  /*8f10*/  FSEL R205, R9, -INF , !P6 ;  /* 0xff80000009cd7808 */ /* 0x000fe20007000000 */
[----:B------:R-:W-:Y:S01]  /*8f20*/  FMUL.FTZ R89, R89, R13 ;  /* 0x0000000d59597220 */ /* 0x000fe20000410000 */
        /* <DEDUP_REMOVED lines=8> */
[----:B------:R-:W-:Y:S01]  /*8fb0*/  IADD3 R10, PT, PT, R244, R16, RZ ;  /* 0x00000010f40a7210 */ /* 0x000fe20007ffe0ff */
[----:B------:R-:W1:Y:S01]  /*8fc0*/  SHFL.BFLY PT, R8, R2, 0x2, 0x1f ;  /* 0x0c401f0002087f89 */ /* 0x000e6200000e0000 */
[----:B--2---:R-:W-:Y:S01]  /*8fd0*/  F2FP.BF16.F32.PACK_AB R7, R214, R236 ;  /* 0x000000ecd607723e */ /* 0x004fe200000010ff */
[-C--:B------:R-:W-:Y:S01]  /*8fe0*/  FMUL.FTZ R94, R94, R12.reuse ;  /* 0x0000000c5e5e7220 */ /* 0x080fe20000410000 */
[-C--:B------:R-:W-:Y:S01]  /*8ff0*/  FMUL.FTZ R95, R95, R12.reuse ;  /* 0x0000000c5f5f7220 */ /* 0x080fe20000410000 */
[----:B------:R-:W2:Y:S01]  /*9000*/  SHFL.BFLY PT, R11, R9, 0x2, 0x1f ;  /* 0x0c401f00090b7f89 */ /* 0x000ea200000e0000 */
[-C--:B------:R-:W-:Y:S01]  /*9010*/  FMUL.FTZ R104, R104, R13.reuse ;  /* 0x0000000d68687220 */ /* 0x080fe20000410000 */
[-C--:B------:R-:W-:Y:S01]  /*9020*/  FMUL.FTZ R105, R105, R13.reuse ;  /* 0x0000000d69697220 */ /* 0x080fe20000410000 */
[-C--:B------:R-:W-:Y:S01]  /*9030*/  FMUL.FTZ R106, R106, R12.reuse ;  /* 0x0000000c6a6a7220 */ /* 0x080fe20000410000 */
[----:B------:R-:W-:Y:S01]  /*9040*/  LDSM.16.MT88.4 R140, [R10] ;  /* 0x000000000a8c783b */ /* 0x000fe20000004200 */
[-C--:B------:R-:W-:Y:S01]  /*9050*/  FMUL.FTZ R107, R107, R12.reuse ;  /* 0x0000000c6b6b7220 */ /* 0x080fe20000410000 */
[-C--:B------:R-:W-:Y:S01]  /*9060*/  FMUL.FTZ R108, R108, R13.reuse ;  /* 0x0000000d6c6c7220 */ /* 0x080fe20000410000 */
[-C--:B------:R-:W-:Y:S01]  /*9070*/  FMUL.FTZ R109, R109, R13.reuse ;  /* 0x0000000d6d6d7220 */ /* 0x080fe20000410000 */
        /* <DEDUP_REMOVED lines=11> */
[----:B------:R-:W-:Y:S01]  /*9130*/  HMMA.16816.F32.BF16 R148, R4, R176, R148 ;  /* 0x000000b00494723c */ /* 0x000fe20000041894 */
[----:B-1----:R-:W-:Y:S01]  /*9140*/  FMNMX.FTZ R8, R2, R8, !PT ;  /* 0x0000000802087209 */ /* 0x002fe20007810000 */
[----:B------:R-:W-:Y:S01]  /*9150*/  FFMA.FTZ R15, R197, UR8, -R3 ;  /* 0x00000008c50f7c23 */ /* 0x000fe20008010803 */
[----:B--2---:R-:W-:-:S03]  /*9160*/  FMNMX.FTZ R2, R9, R11, !PT ;  /* 0x0000000b09027209 */ /* 0x004fc60007810000 */
[----:B------:R-:W1:Y:S02]  /*9170*/  SHFL.BFLY PT, R10, R8, 0x1, 0x1f ;  /* 0x0c201f00080a7f89 */ /* 0x000e6400000e0000 */
[C---:B------:R-:W-:Y:S02]  /*9180*/  HMMA.16816.F32.BF16 R152, R4.reuse, R178, R152 ;  /* 0x000000b20498723c */ /* 0x040fe40000041898 */
[----:B------:R-:W2:Y:S06]  /*9190*/  SHFL.BFLY PT, R9, R2, 0x1, 0x1f ;  /* 0x0c201f0002097f89 */ /* 0x000eac00000e0000 */
[C---:B------:R-:W-:Y:S08]  /*91a0*/  HMMA.16816.F32.BF16 R164, R4.reuse, R136, R164 ;  /* 0x0000008804a4723c */ /* 0x040ff000000418a4 */
[----:B------:R-:W-:Y:S01]  /*91b0*/  HMMA.16816.F32.BF16 R168, R4, R138, R168 ;  /* 0x0000008a04a8723c */ /* 0x000fe200000418a8 */
[----:B-1----:R-:W-:-:S07]  /*91c0*/  FMNMX.FTZ R221, R8, R10, !PT ;  /* 0x0000000a08dd7209 */ /* 0x002fce0007810000 */
[----:B------:R-:W-:Y:S01]  /*91d0*/  HMMA.16816.F32.BF16 R40, R4, R180, R40 ;  /* 0x000000b40428723c */ /* 0x000fe20000041828 */
[----:B--2---:R-:W-:Y:S01]  /*91e0*/  FMNMX.FTZ R222, R2, R9, !PT ;  /* 0x0000000902de7209 */ /* 0x004fe20007810000 */
[C---:B------:R-:W-:Y:S01]  /*91f0*/  FMUL.FTZ R2, R221.reuse, UR8 ;  /* 0x00000008dd027c20 */ /* 0x040fe20008410000 */
[----:B------:R-:W-:-:S04]  /*9200*/  FSETP.NEU.FTZ.AND P0, PT, R221, -INF , PT ;  /* 0xff800000dd00780b */ /* 0x000fc80003f1d000 */
[----:B------:R-:W-:Y:S01]  /*9210*/  FSEL R8, R2, RZ, P0 ;  /* 0x000000ff02087208 */ /* 0x000fe20000000000 */
[----:B------:R-:W-:Y:S01]  /*9220*/  HMMA.16816.F32.BF16 R44, R4, R182, R44 ;  /* 0x000000b6042c723c */ /* 0x000fe2000004182c */
[----:B------:R-:W-:-:S07]  /*9230*/  FMUL.FTZ R2, R222, UR8 ;  /* 0x00000008de027c20 */ /* 0x000fce0008410000 */
        /* <DEDUP_REMOVED lines=14> */
[----:B------:R1:W-:Y:S01]  /*9320*/  MUFU.EX2 R184, R5 ;  /* 0x0000000500b87308 */ /* 0x0003e20000000800 */
[----:B------:R-:W-:Y:S01]  /*9330*/  FSEL R9, R2, RZ, P0 ;  /* 0x000000ff02097208 */ /* 0x000fe20000000000 */
[----:B------:R-:W-:Y:S01]  /*9340*/  FFMA.FTZ R2, R186, UR8, -R8 ;  /* 0x00000008ba027c23 */ /* 0x000fe20008010808 */
[----:B------:R-:W-:Y:S01]  /*9350*/  FADD.FTZ R7, R134, -R4 ;  /* 0x8000000486077221 */ /* 0x000fe20000010000 */
[----:B------:R-:W-:Y:S01]  /*9360*/  FFMA.FTZ R4, R208, UR8, -R8 ;  /* 0x00000008d0047c23 */ /* 0x000fe20008010808 */
[----:B------:R-:W-:Y:S02]  /*9370*/  MUFU.EX2 R185, R6 ;  /* 0x0000000600b97308 */ /* 0x000fe40000000800 */
[----:B------:R-:W-:Y:S02]  /*9380*/  FMUL.FTZ R7, R7, UR8 ;  /* 0x0000000807077c20 */ /* 0x000fe40008410000 */
[----:B------:R2:W3:Y:S04]  /*9390*/  MUFU.EX2 R135, R2 ;  /* 0x0000000200877308 */ /* 0x0004e80000000800 */
[----:B------:R4:W-:Y:S01]  /*93a0*/  MUFU.EX2 R211, R4 ;  /* 0x0000000400d37308 */ /* 0x0009e20000000800 */
[----:B-1----:R-:W-:-:S03]  /*93b0*/  FSEL R5, R222, RZ, P0 ;  /* 0x000000ffde057208 */ /* 0x002fc60000000000 */
[----:B------:R-:W1:Y:S02]  /*93c0*/  MUFU.EX2 R11, R7 ;  /* 0x00000007000b7308 */ /* 0x000e640000000800 */
[----:B------:R-:W-:Y:S01]  /*93d0*/  FADD.FTZ R5, R133, -R5 ;  /* 0x8000000585057221 */ /* 0x000fe20000010000 */
[----:B--2---:R-:W-:Y:S01]  /*93e0*/  FFMA.FTZ R2, R18, UR8, -R9 ;  /* 0x0000000812027c23 */ /* 0x004fe20008010809 */
[----:B---3--:R-:W-:-:S03]  /*93f0*/  F2FP.BF16.F32.PACK_AB R6, R185, R135 ;  /* 0x00000087b906723e */ /* 0x008fc600000010ff */
[----:B------:R2:W-:Y:S01]  /*9400*/  MUFU.EX2 R133, R2 ;  /* 0x0000000200857308 */ /* 0x0005e20000000800 */
[----:B----4-:R-:W-:-:S03]  /*9410*/  FFMA.FTZ R4, R209, UR8, -R9 ;  /* 0x00000008d1047c23 */ /* 0x010fc60008010809 */
[----:B------:R-:W-:Y:S01]  /*9420*/  MUFU.EX2 R209, R15 ;  /* 0x0000000f00d17308 */ /* 0x000fe20000000800 */
[-C--:B-1----:R-:W-:Y:S01]  /*9430*/  FMUL.FTZ R144, R144, R11.reuse ;  /* 0x0000000b90907220 */ /* 0x082fe20000410000 */
        /* <DEDUP_REMOVED lines=8> */
[----:B--2---:R-:W-:Y:S01]  /*94c0*/  FMUL.FTZ R2, R5, UR8 ;  /* 0x0000000805027c20 */ /* 0x004fe20008410000 */
[-C--:B------:R-:W-:Y:S01]  /*94d0*/  FMUL.FTZ R68, R68, R11.reuse ;  /* 0x0000000b44447220 */ /* 0x080fe20000410000 */
[-C--:B------:R-:W-:Y:S01]  /*94e0*/  FMUL.FTZ R69, R69, R11.reuse ;  /* 0x0000000b45457220 */ /* 0x080fe20000410000 */
[-C--:B------:R-:W-:Y:S01]  /*94f0*/  FMUL.FTZ R84, R84, R11.reuse ;  /* 0x0000000b54547220 */ /* 0x080fe20000410000 */
[----:B------:R2:W4:Y:S01]  /*9500*/  MUFU.EX2 R10, R2 ;  /* 0x00000002000a7308 */ /* 0x0005220000000800 */
[-C--:B------:R-:W-:Y:S01]  /*9510*/  FMUL.FTZ R85, R85, R11.reuse ;  /* 0x0000000b55557220 */ /* 0x080fe20000410000 */
[-C--:B------:R-:W-:Y:S01]  /*9520*/  FMUL.FTZ R100, R100, R11.reuse ;  /* 0x0000000b64647220 */ /* 0x080fe20000410000 */
[-C--:B------:R-:W-:Y:S01]  /*9530*/  FMUL.FTZ R101, R101, R11.reuse ;  /* 0x0000000b65657220 */ /* 0x080fe20000410000 */
[----:B-1----:R-:W-:Y:S01]  /*9540*/  FFMA.FTZ R4, R187, UR8, -R9 ;  /* 0x00000008bb047c23 */ /* 0x002fe20008010809 */
[----:B---3--:R-:W-:Y:S01]  /*9550*/  F2FP.BF16.F32.PACK_AB R5, R133, R210 ;  /* 0x000000d28505723e */ /* 0x008fe200000010ff */
[----:B------:R-:W-:Y:S01]  /*9560*/  FFMA.FTZ R15, R193, UR8, -R3 ;  /* 0x00000008c10f7c23 */ /* 0x000fe20008010803 */
[-C--:B------:R-:W-:Y:S01]  /*9570*/  FMUL.FTZ R116, R116, R11.reuse ;  /* 0x0000000b74747220 */ /* 0x080fe20000410000 */
[----:B------:R1:W-:Y:S01]  /*9580*/  MUFU.EX2 R132, R4 ;  /* 0x0000000400847308 */ /* 0x0003e20000000800 */
[-C--:B------:R-:W-:Y:S01]  /*9590*/  FMUL.FTZ R117, R117, R11.reuse ;  /* 0x0000000b75757220 */ /* 0x080fe20000410000 */
[-C--:B------:R-:W-:Y:S01]  /*95a0*/  FMUL.FTZ R156, R156, R11.reuse ;  /* 0x0000000b9c9c7220 */ /* 0x080fe20000410000 */
[-C--:B------:R-:W-:Y:S01]  /*95b0*/  FMUL.FTZ R157, R157, R11.reuse ;  /* 0x0000000b9d9d7220 */ /* 0x080fe20000410000 */
[-C--:B------:R-:W-:Y:S01]  /*95c0*/  FMUL.FTZ R172, R172, R11.reuse ;  /* 0x0000000bacac7220 */ /* 0x080fe20000410000 */
[----:B------:R-:W-:Y:S01]  /*95d0*/  FMUL.FTZ R173, R173, R11 ;  /* 0x0000000badad7220 */ /* 0x000fe20000410000 */
[----:B--2---:R-:W-:Y:S01]  /*95e0*/  FFMA.FTZ R2, R19, UR8, -R9 ;  /* 0x0000000813027c23 */ /* 0x004fe20008010809 */
[-C--:B----4-:R-:W-:Y:S01]  /*95f0*/  FMUL.FTZ R146, R146, R10.reuse ;  /* 0x0000000a92927220 */ /* 0x090fe20000410000 */
[-C--:B------:R-:W-:Y:S01]  /*9600*/  FMUL.FTZ R147, R147, R10.reuse ;  /* 0x0000000a93937220 */ /* 0x080fe20000410000 */
[-C--:B------:R-:W-:Y:S01]  /*9610*/  FMUL.FTZ R162, R162, R10.reuse ;  /* 0x0000000aa2a27220 */ /* 0x080fe20000410000 */
[----:B------:R2:W3:Y:S01]  /*9620*/  MUFU.EX2 R134, R2 ;  /* 0x0000000200867308 */ /* 0x0004e20000000800 */
        /* <DEDUP_REMOVED lines=13> */
[--C-:B--2---:R-:W-:Y:S01]  /*9700*/  FFMA.FTZ R2, R195, UR8, -R3.reuse ;  /* 0x00000008c3027c23 */ /* 0x104fe20008010803 */
[----:B---3--:R-:W-:Y:S01]  /*9710*/  F2FP.BF16.F32.PACK_AB R7, R134, R132 ;  /* 0x000000848607723e */ /* 0x008fe200000010ff */
[-C--:B------:R-:W-:Y:S01]  /*9720*/  FMUL.FTZ R119, R119, R10.reuse ;  /* 0x0000000a77777220 */ /* 0x080fe20000410000 */
[-C--:B------:R-:W-:Y:S01]  /*9730*/  FMUL.FTZ R158, R158, R10.reuse ;  /* 0x0000000a9e9e7220 */ /* 0x080fe20000410000 */
[----:B------:R1:W2:Y:S01]  /*9740*/  MUFU.EX2 R195, R2 ;  /* 0x0000000200c37308 */ /* 0x0002a20000000800 */
        /* <DEDUP_REMOVED lines=25> */
[----:B------:R1:W-:Y:S01]  /*98e0*/  MUFU.EX2 R187, R2 ;  /* 0x0000000200bb7308 */ /* 0x0003e20000000800 */
[-C--:B------:R-:W-:Y:S01]  /*98f0*/  FMUL.FTZ R128, R128, R11.reuse ;  /* 0x0000000b80807220 */ /* 0x080fe20000410000 */
[-C--:B------:R-:W-:Y:S01]  /*9900*/  FMUL.FTZ R129, R129, R11.reuse ;  /* 0x0000000b81817220 */ /* 0x080fe20000410000 */
[-C--:B------:R-:W-:Y:S01]  /*9910*/  FMUL.FTZ R130, R130, R10.reuse ;  /* 0x0000000a82827220 */ /* 0x080fe20000410000 */
[-C--:B------:R-:W-:Y:S01]  /*9920*/  FMUL.FTZ R131, R131, R10.reuse ;  /* 0x0000000a83837220 */ /* 0x080fe20000410000 */
[----:B------:R3:W-:Y:S01]  /*9930*/  MUFU.EX2 R208, R15 ;  /* 0x0000000f00d07308 */ /* 0x0007e20000000800 */
[C---:B------:R-:W-:Y:S01]  /*9940*/  HMMA.16816.F32.BF16 R144, R4.reuse, R176, R144 ;  /* 0x000000b00490723c */ /* 0x040fe20000041890 */
[----:B------:R-:W-:Y:S01]  /*9950*/  FFMA.FTZ R11, R248, R11, R211 ;  /* 0x0000000bf80b7223 */ /* 0x000fe200000100d3 */
[----:B------:R-:W-:Y:S01]  /*9960*/  FFMA.FTZ R10, R249, R10, R210 ;  /* 0x0000000af90a7223 */ /* 0x000fe200000100d2 */
[----:B------:R4:W5:Y:S01]  /*9970*/  MUFU.EX2 R197, R3 ;  /* 0x0000000300c57308 */ /* 0x0009620000000800 */
[----:B--2---:R-:W-:Y:S01]  /*9980*/  F2FP.BF16.F32.PACK_AB R124, R195, R209 ;  /* 0x000000d1c37c723e */ /* 0x004fe200000010ff */
[----:B------:R-:W-:Y:S01]  /*9990*/  FADD.FTZ R11, R184, R11 ;  /* 0x0000000bb80b7221 */ /* 0x000fe20000010000 */
[----:B------:R-:W-:Y:S01]  /*99a0*/  FADD.FTZ R10, R133, R10 ;  /* 0x0000000a850a7221 */ /* 0x000fe20000010000 */
[----:B------:R-:W-:Y:S01]  /*99b0*/  MOV R133, R222 ;  /* 0x000000de00857202 */ /* 0x000fe20000000f00 */
[--C-:B-1----:R-:W-:Y:S01]  /*99c0*/  FFMA.FTZ R2, R194, UR8, -R14.reuse ;  /* 0x00000008c2027c23 */ /* 0x102fe2000801080e */
[----:B------:R-:W-:Y:S03]  /*99d0*/  HMMA.16816.F32.BF16 R160, R4, R136, R160 ;  /* 0x0000008804a0723c */ /* 0x000fe600000418a0 */
[----:B------:R1:W-:Y:S01]  /*99e0*/  MUFU.EX2 R186, R2 ;  /* 0x0000000200ba7308 */ /* 0x0003e20000000800 */
[--C-:B---3--:R-:W-:Y:S01]  /*99f0*/  FFMA.FTZ R15, R198, UR8, -R14.reuse ;  /* 0x00000008c60f7c23 */ /* 0x108fe2000801080e */
[----:B----4-:R-:W-:-:S03]  /*9a00*/  FFMA.FTZ R3, R196, UR8, -R14 ;  /* 0x00000008c4037c23 */ /* 0x010fc6000801080e */
[----:B------:R-:W-:Y:S01]  /*9a10*/  HMMA.16816.F32.BF16 R36, R4, R180, R36 ;  /* 0x000000b40424723c */ /* 0x000fe20000041824 */
[----:B------:R-:W2:Y:S01]  /*9a20*/  MUFU.EX2 R191, R15 ;  /* 0x0000000f00bf7308 */ /* 0x000ea20000000800 */
[----:B-----5:R-:W-:-:S03]  /*9a30*/  F2FP.BF16.F32.PACK_AB R126, R197, R208 ;  /* 0x000000d0c57e723e */ /* 0x020fc600000010ff */
[----:B------:R3:W4:Y:S03]  /*9a40*/  MUFU.EX2 R193, R3 ;  /* 0x0000000300c17308 */ /* 0x0007260000000800 */
[----:B------:R-:W-:Y:S01]  /*9a50*/  HMMA.16816.F32.BF16 R52, R4, R140, R52 ;  /* 0x0000008c0434723c */ /* 0x000fe20000041834 */
[----:B-1----:R-:W-:-:S04]  /*9a60*/  FFMA.FTZ R2, R192, UR8, -R8 ;  /* 0x00000008c0027c23 */ /* 0x002fc80008010808 */
[----:B------:R1:W-:Y:S01]  /*9a70*/  MUFU.EX2 R15, R2 ;  /* 0x00000002000f7308 */ /* 0x0003e20000000800 */
[----:B--2---:R-:W-:Y:S02]  /*9a80*/  F2FP.BF16.F32.PACK_AB R125, R191, R187 ;  /* 0x000000bbbf7d723e */ /* 0x004fe400000010ff */
[----:B------:R-:W-:Y:S01]  /*9a90*/  HMMA.16816.F32.BF16 R68, R4, R32, R68 ;  /* 0x000000200444723c */ /* 0x000fe20000041844 */
[----:B---3--:R-:W-:Y:S01]  /*9aa0*/  FFMA.FTZ R3, R189, UR8, -R8 ;  /* 0x00000008bd037c23 */ /* 0x008fe20008010808 */
[----:B----4-:R-:W-:-:S06]  /*9ab0*/  F2FP.BF16.F32.PACK_AB R127, R186, R193 ;  /* 0x000000c1ba7f723e */ /* 0x010fcc00000010ff */
[----:B------:R-:W-:Y:S01]  /*9ac0*/  HMMA.16816.F32.BF16 R84, R4, R24, R84 ;  /* 0x000000180454723c */ /* 0x000fe20000041854 */
[----:B-1----:R-:W-:-:S07]  /*9ad0*/  FFMA.FTZ R2, R188, UR8, -R8 ;  /* 0x00000008bc027c23 */ /* 0x002fce0008010808 */
        /* <DEDUP_REMOVED lines=12> */
[C---:B------:R-:W-:Y:S01]  /*9ba0*/  HMMA.16816.F32.BF16 R24, R4.reuse, R26, R96 ;  /* 0x0000001a0418723c */ /* 0x040fe20000041860 */
[----:B------:R-:W5:Y:S07]  /*9bb0*/  LDSM.16.MT88.4 R96, [R243+0xb800] ;  /* 0x00b80000f360783b */ /* 0x000f6e0000004200 */
[C---:B------:R-:W-:Y:S01]  /*9bc0*/  HMMA.16816.F32.BF16 R20, R4.reuse, R22, R112 ;  /* 0x000000160414723c */ /* 0x040fe20000041870 */
[----:B------:R-:W5:Y:S04]  /*9bd0*/  LDSM.16.MT88.4 R112, [R16+0x1800] ;  /* 0x001800001070783b */ /* 0x000f680000004200 */
[----:B------:R-:W5:Y:S03]  /*9be0*/  LDSM.16.MT88.4 R16, [R223+0x1800] ;  /* 0x00180000df10783b */ /* 0x000f660000004200 */
[----:B------:R-:W-:Y:S01]  /*9bf0*/  HMMA.16816.F32.BF16 R28, R4, R30, R128 ;  /* 0x0000001e041c723c */ /* 0x000fe20000041880 */
[----:B------:R-:W-:Y:S01]  /*9c00*/  FFMA.FTZ R4, R190, UR8, -R8 ;  /* 0x00000008be047c23 */ /* 0x000fe20008010808 */
[----:B------:R2:W-:Y:S04]  /*9c10*/  MUFU.EX2 R7, R2 ;  /* 0x0000000200077308 */ /* 0x0005e80000000800 */
[----:B------:R3:W4:Y:S02]  /*9c20*/  MUFU.EX2 R14, R4 ;  /* 0x00000004000e7308 */ /* 0x0007240000000800 */
[----:B-1----:R-:W-:Y:S02]  /*9c30*/  HMMA.16816.F32.BF16 R148, R124, R156, R148 ;  /* 0x0000009c7c94723c */ /* 0x002fe40000041894 */
[----:B------:R1:W1:Y:S01]  /*9c40*/  MUFU.EX2 R8, R3 ;  /* 0x0000000300087308 */ /* 0x0002620000000800 */
[----:B--2---:R-:W-:-:S05]  /*9c50*/  FFMA.FTZ R2, R205, UR8, -R9 ;  /* 0x00000008cd027c23 */ /* 0x004fca0008010809 */
[C---:B------:R-:W-:Y:S01]  /*9c60*/  HMMA.16816.F32.BF16 R152, R124.reuse, R158, R152 ;  /* 0x0000009e7c98723c */ /* 0x040fe20000041898 */
[--C-:B---3--:R-:W-:Y:S01]  /*9c70*/  FFMA.FTZ R4, R207, UR8, -R9.reuse ;  /* 0x00000008cf047c23 */ /* 0x108fe20008010809 */
[----:B----4-:R-:W-:Y:S01]  /*9c80*/  F2FP.BF16.F32.PACK_AB R128, R14, R15 ;  /* 0x0000000f0e80723e */ /* 0x010fe200000010ff */
[--C-:B-1----:R-:W-:Y:S02]  /*9c90*/  FFMA.FTZ R3, R206, UR8, -R9.reuse ;  /* 0x00000008ce037c23 */ /* 0x102fe40008010809 */
[----:B------:R1:W-:Y:S01]  /*9ca0*/  MUFU.EX2 R6, R4 ;  /* 0x0000000400067308 */ /* 0x0003e20000000800 */
[----:B------:R-:W-:Y:S02]  /*9cb0*/  F2FP.BF16.F32.PACK_AB R130, R7, R8 ;  /* 0x000000080782723e */ /* 0x000fe400000010ff */
[C---:B------:R-:W-:Y:S01]  /*9cc0*/  HMMA.16816.F32.BF16 R164, R124.reuse, R172, R164 ;  /* 0x000000ac7ca4723c */ /* 0x040fe200000418a4 */
[----:B------:R-:W2:Y:S04]  /*9cd0*/  MUFU.EX2 R5, R3 ;  /* 0x0000000300057308 */ /* 0x000ea80000000800 */
[----:B------:R-:W-:Y:S03]  /*9ce0*/  MUFU.EX2 R3, R2 ;  /* 0x0000000200037308 */ /* 0x000fe60000000800 */
[----:B------:R-:W-:Y:S01]  /*9cf0*/  HMMA.16816.F32.BF16 R168, R124, R174, R168 ;  /* 0x000000ae7ca8723c */ /* 0x000fe200000418a8 */
[----:B-1----:R-:W-:Y:S01]  /*9d00*/  FFMA.FTZ R4, R204, UR8, -R9 ;  /* 0x00000008cc047c23 */ /* 0x002fe20008010809 */
[----:B------:R-:W-:-:S03]  /*9d10*/  FFMA.FTZ R9, R250, R13, R247 ;  /* 0x0000000dfa097223 */ /* 0x000fc600000100f7 */
[----:B------:R1:W3:Y:S01]  /*9d20*/  MUFU.EX2 R2, R4 ;  /* 0x0000000400027308 */ /* 0x0002e20000000800 */
[----:B------:R-:W-:Y:S01]  /*9d30*/  FADD.FTZ R13, R246, R9 ;  /* 0x00000009f60d7221 */ /* 0x000fe20000010000 */
[----:B------:R-:W-:Y:S01]  /*9d40*/  FADD.FTZ R9, R135, R11 ;  /* 0x0000000b87097221 */ /* 0x000fe20000010000 */
[----:B--2---:R-:W-:Y:S01]  /*9d50*/  F2FP.BF16.F32.PACK_AB R129, R5, R6 ;  /* 0x000000060581723e */ /* 0x004fe200000010ff */
[----:B------:R-:W-:Y:S01]  /*9d60*/  HMMA.16816.F32.BF16 R40, R124, R48, R40 ;  /* 0x000000307c28723c */ /* 0x000fe20000041828 */
[----:B------:R-:W-:Y:S01]  /*9d70*/  MOV R135, R220 ;  /* 0x000000dc00877202 */ /* 0x000fe20000000f00 */
[----:B------:R-:W-:-:S04]  /*9d80*/  FADD.FTZ R9, R185, R9 ;  /* 0x00000009b9097221 */ /* 0x000fc80000010000 */
[----:B------:R-:W-:Y:S02]  /*9d90*/  FADD.FTZ R15, R15, R9 ;  /* 0x000000090f0f7221 */ /* 0x000fe40000010000 */
[C---:B------:R-:W-:Y:S01]  /*9da0*/  HMMA.16816.F32.BF16 R44, R124.reuse, R50, R44 ;  /* 0x000000327c2c723c */ /* 0x040fe2000004182c */
[----:B-1----:R-:W-:Y:S01]  /*9db0*/  FFMA.FTZ R4, R251, R12, R212 ;  /* 0x0000000cfb047223 */ /* 0x002fe200000100d4 */
[----:B------:R-:W-:Y:S01]  /*9dc0*/  FADD.FTZ R14, R14, R15 ;  /* 0x0000000f0e0e7221 */ /* 0x000fe20000010000 */
[----:B---3--:R-:W-:Y:S02]  /*9dd0*/  F2FP.BF16.F32.PACK_AB R131, R2, R3 ;  /* 0x000000030283723e */ /* 0x008fe400000010ff */
        /* <DEDUP_REMOVED lines=24> */
[----:B------:R-:W-:-:S02]  /*9f60*/  FADD.FTZ R248, R186, R5 ;  /* 0x00000005baf87221 */ /* 0x000fc40000010000 */
[----:B------:R1:W-:Y:S01]  /*9f70*/  STL [R1+0x14], R250 ;  /* 0x000014fa01007387 */ /* 0x0003e20000100800 */
[C---:B-----5:R-:W-:Y:S03]  /*9f80*/  HMMA.16816.F32.BF16 R72, R124.reuse, R80, R72 ;  /* 0x000000507c48723c */ /* 0x060fe60000041848 */
        /* <DEDUP_REMOVED lines=18> */
[----:B------:R-:W-:Y:S01]  /*a0b0*/  HMMA.16816.F32.BF16 R172, R128, R174, R136 ;  /* 0x000000ae80ac723c */ /* 0x000fe20000041888 */
[----:B------:R-:W-:-:S07]  /*a0c0*/  MOV R136, R219 ;  /* 0x000000db00887202 */ /* 0x000fce0000000f00 */
        /* <DEDUP_REMOVED lines=8> */
[----:B------:R-:W2:Y:S04]  /*a150*/  LDL R238, [R1+0xc] ;  /* 0x00000c0001ee7983 */ /* 0x000ea80000100800 */
[----:B------:R-:W3:Y:S01]  /*a160*/  LDL R215, [R1+0x8] ;  /* 0x0000080001d77983 */ /* 0x000ee20000100800 */
[----:B------:R-:W-:Y:S01]  /*a170*/  UIADD3 UR4, UPT, UPT, UR25, -0x3, URZ ;  /* 0xfffffffd19047890 */ /* 0x000fe2000fffe0ff */
[----:B------:R-:W-:-:S04]  /*a180*/  DEPBAR.LE SB0, 0x0 ;  /* 0x000080000000791a */ /* 0x000fc80000000000 */
[----:B------:R-:W-:Y:S01]  /*a190*/  UIMAD.WIDE.U32 UR26, UR4, UR6, URZ ;  /* 0x00000006041a72a5 */ /* 0x000fe2000f8e00ff */
[----:B------:R-:W5:Y:S03]  /*a1a0*/  LDL R247, [R1] ;  /* 0x0000000001f77983 */ /* 0x000f660000100800 */
[----:B------:R-:W-:Y:S02]  /*a1b0*/  USHF.L.U32 UR18, UR26, 0x5, URZ ;  /* 0x000000051a127899 */ /* 0x000fe400080006ff */
[----:B------:R-:W-:Y:S01]  /*a1c0*/  UIMAD UR13, UR4, UR7, UR27 ;  /* 0x00000007040d72a4 */ /* 0x000fe2000f8e021b */
[----:B------:R-:W-:Y:S01]  /*a1d0*/  IMAD.U32 R4, RZ, RZ, UR26 ;  /* 0x0000001aff047e24 */ /* 0x000fe2000f8e00ff */
[----:B------:R-:W-:Y:S01]  /*a1e0*/  ULEA UR18, UP0, UR6, UR18, 0x4 ;  /* 0x0000001206127291 */ /* 0x000fe2000f8020ff */
[----:B------:R-:W-:Y:S01]  /*a1f0*/  IMAD.U32 R3, RZ, RZ, UR26 ;  /* 0x0000001aff037e24 */ /* 0x000fe2000f8e00ff */
[----:B------:R-:W-:-:S02]  /*a200*/  USHF.L.U64.HI UR9, UR26, 0x5, UR13 ;  /* 0x000000051a097899 */ /* 0x000fc4000801020d */
[----:B------:R-:W-:Y:S02]  /*a210*/  IMAD.U32 R2, RZ, RZ, UR13 ;  /* 0x0000000dff027e24 */ /* 0x000fe4000f8e00ff */
[----:B------:R-:W-:Y:S01]  /*a220*/  ULEA.HI.X UR9, UR6, UR9, UR7, 0x4, UP0 ;  /* 0x0000000906097291 */ /* 0x000fe200080f2407 */
[----:B------:R-:W-:Y:S01]  /*a230*/  IMAD.U32 R6, RZ, RZ, UR18 ;  /* 0x00000012ff067e24 */ /* 0x000fe2000f8e00ff */
[----:B------:R-:W-:Y:S01]  /*a240*/  UISETP.GT.U32.AND UP0, UPT, UR4, UR21, UPT ;  /* 0x000000150400728c */ /* 0x000fe2000bf04070 */
[----:B------:R-:W-:Y:S01]  /*a250*/  IMAD.U32 R7, RZ, RZ, UR18 ;  /* 0x00000012ff077e24 */ /* 0x000fe2000f8e00ff */
[----:B------:R-:W-:Y:S01]  /*a260*/  BAR.SYNC.DEFER_BLOCKING 0x0 ;  /* 0x0000000000007b1d */ /* 0x000fe20000010000 */
[----:B--2---:R-:W-:-:S04]  /*a270*/  LEA R4, P0, R4, R238, 0x6 ;  /* 0x000000ee04047211 */ /* 0x004fc800078030ff */
[----:B---3--:R-:W-:Y:S01]  /*a280*/  LEA.HI.X R5, R3, R215, R2, 0x6, P0 ;  /* 0x000000d703057211 */ /* 0x008fe200000f3402 */
[----:B------:R-:W-:Y:S01]  /*a290*/  IMAD.U32 R3, RZ, RZ, UR9 ;  /* 0x00000009ff037e24 */ /* 0x000fe2000f8e00ff */
[----:B------:R-:W-:-:S03]  /*a2a0*/  LEA R2, P0, R6, R238, 0x1 ;  /* 0x000000ee06027211 */ /* 0x000fc600078008ff */
[----:B------:R-:W-:Y:S01]  /*a2b0*/  @!PT LDS RZ, [RZ] ;  /* 0x00000000fffff984 */ /* 0x000fe20000000800 */
[----:B------:R-:W-:Y:S01]  /*a2c0*/  @!PT LDS RZ, [RZ] ;  /* 0x00000000fffff984 */ /* 0x000fe20000000800 */
[----:B------:R-:W-:Y:S01]  /*a2d0*/  @!PT LDS RZ, [RZ] ;  /* 0x00000000fffff984 */ /* 0x000fe20000000800 */
[----:B------:R-:W-:Y:S01]  /*a2e0*/  @!P2 LDGSTS.E.BYPASS.LTC128B.128 [R226+0xa000], desc[UR30][R4.64] ;  /* 0x0a00000004e2afae */ /* 0x000fe2000b981a1e */
[----:B------:R-:W-:-:S03]  /*a2f0*/  LEA.HI.X R3, R7, R215, R3, 0x1, P0 ;  /* 0x000000d707037211 */ /* 0x000fc600000f0c03 */
        /* <DEDUP_REMOVED lines=17> */
[----:B-1----:R-:W1:Y:S04]  /*a410*/  LDSM.16.M88.4 R4, [R217+0x2000] ;  /* 0x00200000d904783b */ /* 0x002e680000000200 */
[----:B------:R-:W3:Y:S04]  /*a420*/  LDSM.16.M88.4 R8, [R217] ;  /* 0x00000000d908783b */ /* 0x000ee80000000200 */
[----:B------:R-:W4:Y:S04]  /*a430*/  LDSM.16.M88.4 R24, [R218+UR5+0x8800] ;  /* 0x00880005da18783b */ /* 0x000f280008000200 */
[----:B------:R-:W-:Y:S01]  /*a440*/  LDSM.16.M88.4 R136, [R225+0x8000] ;  /* 0x00800000e188783b */ /* 0x000fe20000000200 */
[----:B--2---:R-:W-:-:S03]  /*a450*/  IMAD.IADD R3, R224, 0x1, R244 ;  /* 0x00000001e0037824 */ /* 0x004fc600078e02f4 */
[----:B------:R-:W-:Y:S01]  /*a460*/  LDSM.16.M88.4 R140, [R225+0x8800] ;  /* 0x00880000e18c783b */ /* 0x000fe20000000200 */
[----:B------:R-:W-:-:S03]  /*a470*/  IMAD.IADD R2, R217, 0x1, R244 ;  /* 0x00000001d9027824 */ /* 0x000fc600078e02f4 */
[----:B------:R-:W-:Y:S04]  /*a480*/  LDSM.16.M88.4 R28, [R3+0x8000] ;  /* 0x00800000031c783b */ /* 0x000fe80000000200 */
[----:B------:R-:W2:Y:S04]  /*a490*/  LDSM.16.M88.4 R12, [R2+0x2000] ;  /* 0x00200000020c783b */ /* 0x000ea80000000200 */
[----:B------:R-:W2:Y:S04]  /*a4a0*/  LDSM.16.M88.4 R32, [R3+0x8800] ;  /* 0x008800000320783b */ /* 0x000ea80000000200 */
[----:B------:R-:W2:Y:S04]  /*a4b0*/  LDSM.16.M88.4 R20, [R2] ;  /* 0x000000000214783b */ /* 0x000ea80000000200 */
[----:B------:R-:W0:Y:S01]  /*a4c0*/  LDGDEPBAR ;  /* 0x00000000000079af */ /* 0x000e220000000000 */
[----:B-1----:R-:W-:Y:S08]  /*a4d0*/  HMMA.16816.F32.BF16 R180, R4, R18, RZ ;  /* 0x0000001204b4723c */ /* 0x002ff000000418ff */
[-C--:B---3--:R-:W-:Y:S08]  /*a4e0*/  HMMA.16816.F32.BF16 R188, R8, R16.reuse, RZ ;  /* 0x0000001008bc723c */ /* 0x088ff000000418ff */
[----:B------:R-:W-:Y:S08]  /*a4f0*/  HMMA.16816.F32.BF16 R184, R4, R16, RZ ;  /* 0x0000001004b8723c */ /* 0x000ff000000418ff */
[----:B------:R-:W-:Y:S08]  /*a500*/  HMMA.16816.F32.BF16 R196, R8, R18, RZ ;  /* 0x0000001208c4723c */ /* 0x000ff000000418ff */
[C---:B----4-:R-:W-:Y:S08]  /*a510*/  HMMA.16816.F32.BF16 R176, R4.reuse, R24, RZ ;  /* 0x0000001804b0723c */ /* 0x050ff000000418ff */
[----:B------:R-:W-:Y:S01]  /*a520*/  HMMA.16816.F32.BF16 R132, R4, R26, RZ ;  /* 0x0000001a0484723c */ /* 0x000fe200000418ff */
[----:B------:R-:W1:Y:S07]  /*a530*/  LDSM.16.M88.4 R4, [R240+0x2000] ;  /* 0x00200000f004783b */ /* 0x000e6e0000000200 */
[C---:B------:R-:W-:Y:S08]  /*a540*/  HMMA.16816.F32.BF16 R16, R8.reuse, R24, RZ ;  /* 0x000000180810723c */ /* 0x040ff000000418ff */
[----:B------:R-:W-:Y:S01]  /*a550*/  HMMA.16816.F32.BF16 R24, R8, R26, RZ ;  /* 0x0000001a0818723c */ /* 0x000fe200000418ff */
[----:B------:R-:W3:Y:S07]  /*a560*/  LDSM.16.M88.4 R8, [R240] ;  /* 0x00000000f008783b */ /* 0x000eee0000000200 */
[C---:B--2---:R-:W-:Y:S08]  /*a570*/  HMMA.16816.F32.BF16 R192, R12.reuse, R30, R180 ;  /* 0x0000001e0cc0723c */ /* 0x044ff000000418b4 */
[C---:B------:R-:W-:Y:S08]  /*a580*/  HMMA.16816.F32.BF16 R204, R12.reuse, R28, R184 ;  /* 0x0000001c0ccc723c */ /* 0x040ff000000418b8 */
[C---:B------:R-:W-:Y:S08]  /*a590*/  HMMA.16816.F32.BF16 R200, R12.reuse, R32, R176 ;  /* 0x000000200cc8723c */ /* 0x040ff000000418b0 */
[----:B------:R-:W-:Y:S01]  /*a5a0*/  HMMA.16816.F32.BF16 R180, R12, R34, R132 ;  /* 0x000000220cb4723c */ /* 0x000fe20000041884 */
[----:B------:R-:W-:Y:S07]  /*a5b0*/  LDSM.16.M88.4 R132, [R241+0x8000] ;  /* 0x00800000f184783b */ /* 0x000fee0000000200 */
[C---:B------:R-:W-:Y:S08]  /*a5c0*/  HMMA.16816.F32.BF16 R176, R20.reuse, R28, R188 ;  /* 0x0000001c14b0723c */ /* 0x040ff000000418bc */
[C---:B------:R-:W-:Y:S01]  /*a5d0*/  HMMA.16816.F32.BF16 R12, R20.reuse, R32, R16 ;  /* 0x00000020140c723c */ /* 0x040fe20000041810 */
[----:B------:R-:W2:Y:S07]  /*a5e0*/  LDSM.16.M88.4 R16, [R242+0x2000] ;  /* 0x00200000f210783b */ /* 0x000eae0000000200 */
[C---:B------:R-:W-:Y:S08]  /*a5f0*/  HMMA.16816.F32.BF16 R28, R20.reuse, R30, R196 ;  /* 0x0000001e141c723c */ /* 0x040ff000000418c4 */
[----:B------:R-:W-:Y:S01]  /*a600*/  HMMA.16816.F32.BF16 R184, R20, R34, R24 ;  /* 0x0000002214b8723c */ /* 0x000fe20000041818 */
[----:B------:R-:W4:Y:S04]  /*a610*/  LDSM.16.M88.4 R20, [R242] ;  /* 0x00000000f214783b */ /* 0x000f280000000200 */
[----:B------:R-:W4:Y:S03]  /*a620*/  LDSM.16.M88.4 R24, [R241+0x8800] ;  /* 0x00880000f118783b */ /* 0x000f260000000200 */
[C---:B-1----:R-:W-:Y:S01]  /*a630*/  HMMA.16816.F32.BF16 R192, R4.reuse, R138, R192 ;  /* 0x0000008a04c0723c */ /* 0x042fe200000418c0 */
[----:B------:R-:W-:Y:S07]  /*a640*/  LDSM.16.M88.4 R32, [R218+UR5+0x9000] ;  /* 0x00900005da20783b */ /* 0x000fee0008000200 */
[----:B------:R-:W-:Y:S08]  /*a650*/  HMMA.16816.F32.BF16 R188, R4, R142, R180 ;  /* 0x0000008e04bc723c */ /* 0x000ff000000418b4 */
[-C--:B---3--:R-:W-:Y:S08]  /*a660*/  HMMA.16816.F32.BF16 R180, R8, R136.reuse, R176 ;  /* 0x0000008808b4723c */ /* 0x088ff000000418b0 */
[C---:B------:R-:W-:Y:S08]  /*a670*/  HMMA.16816.F32.BF16 R196, R4.reuse, R136, R204 ;  /* 0x0000008804c4723c */ /* 0x040ff000000418cc */
[----:B------:R-:W-:Y:S08]  /*a680*/  HMMA.16816.F32.BF16 R208, R4, R140, R200 ;  /* 0x0000008c04d0723c */ /* 0x000ff000000418c8 */
[C---:B------:R-:W-:Y:S01]  /*a690*/  HMMA.16816.F32.BF16 R176, R8.reuse, R138, R28 ;  /* 0x0000008a08b0723c */ /* 0x040fe2000004181c */
[----:B------:R-:W-:Y:S07]  /*a6a0*/  LDSM.16.M88.4 R28, [R218+UR5+0x9800] ;  /* 0x00980005da1c783b */ /* 0x000fee0008000200 */
[C---:B------:R-:W-:Y:S01]  /*a6b0*/  HMMA.16816.F32.BF16 R4, R8.reuse, R140, R12 ;  /* 0x0000008c0804723c */ /* 0x040fe2000004180c */
[----:B------:R-:W1:Y:S07]  /*a6c0*/  LDSM.16.M88.4 R12, [R217+0x6000] ;  /* 0x00600000d90c783b */ /* 0x000e6e0000000200 */
[----:B------:R-:W-:Y:S01]  /*a6d0*/  HMMA.16816.F32.BF16 R136, R8, R142, R184 ;  /* 0x0000008e0888723c */ /* 0x000fe200000418b8 */
[----:B------:R-:W3:Y:S04]  /*a6e0*/  LDSM.16.M88.4 R8, [R217+0x4000] ;  /* 0x00400000d908783b */ /* 0x000ee80000000200 */
[----:B------:R-:W-:Y:S03]  /*a6f0*/  LDSM.16.M88.4 R140, [R3+0x9000] ;  /* 0x00900000038c783b */ /* 0x000fe60000000200 */
[----:B--2---:R-:W-:Y:S08]  /*a700*/  HMMA.16816.F32.BF16 R200, R16, R134, R192 ;  /* 0x0000008610c8723c */ /* 0x004ff000000418c0 */
[-C--:B----4-:R-:W-:Y:S08]  /*a710*/  HMMA.16816.F32.BF16 R192, R20, R132.reuse, R180 ;  /* 0x0000008414c0723c */ /* 0x090ff000000418b4 */
[----:B------:R-:W-:Y:S08]  /*a720*/  HMMA.16816.F32.BF16 R184, R16, R132, R196 ;  /* 0x0000008410b8723c */ /* 0x000ff000000418c4 */
[----:B------:R-:W-:Y:S08]  /*a730*/  HMMA.16816.F32.BF16 R180, R20, R134, R176 ;  /* 0x0000008614b4723c */ /* 0x000ff000000418b0 */
[C---:B------:R-:W-:Y:S08]  /*a740*/  HMMA.16816.F32.BF16 R208, R16.reuse, R24, R208 ;  /* 0x0000001810d0723c */ /* 0x040ff000000418d0 */
[----:B------:R-:W-:Y:S08]  /*a750*/  HMMA.16816.F32.BF16 R188, R16, R26, R188 ;  /* 0x0000001a10bc723c */ /* 0x000ff000000418bc */
[C---:B------:R-:W-:Y:S01]  /*a760*/  HMMA.16816.F32.BF16 R132, R20.reuse, R24, R4 ;  /* 0x000000181484723c */ /* 0x040fe20000041804 */
[----:B------:R-:W2:Y:S07]  /*a770*/  LDSM.16.M88.4 R4, [R2+0x6000] ;  /* 0x006000000204783b */ /* 0x000eae0000000200 */
[----:B------:R-:W-:Y:S01]  /*a780*/  HMMA.16816.F32.BF16 R16, R20, R26, R136 ;  /* 0x0000001a1410723c */ /* 0x000fe20000041888 */
[----:B------:R-:W4:Y:S04]  /*a790*/  LDSM.16.M88.4 R136, [R3+0x9800] ;  /* 0x009800000388783b */ /* 0x000f280000000200 */
[----:B------:R3:W4:Y:S03]  /*a7a0*/  LDSM.16.M88.4 R24, [R2+0x4000] ;  /* 0x004000000218783b */ /* 0x0007260000000200 */
[C---:B-1----:R-:W-:Y:S01]  /*a7b0*/  HMMA.16816.F32.BF16 R176, R12.reuse, R32, R184 ;  /* 0x000000200cb0723c */ /* 0x042fe200000418b8 */
[----:B------:R-:W-:Y:S07]  /*a7c0*/  LDSM.16.M88.4 R20, [R240+0x6000] ;  /* 0x00600000f014783b */ /* 0x000fee0000000200 */
[C---:B------:R-:W-:Y:S08]  /*a7d0*/  HMMA.16816.F32.BF16 R200, R12.reuse, R34, R200 ;  /* 0x000000220cc8723c */ /* 0x040ff000000418c8 */
[----:B------:R-:W-:Y:S01]  /*a7e0*/  HMMA.16816.F32.BF16 R208, R12, R28, R208 ;  /* 0x0000001c0cd0723c */ /* 0x000fe200000418d0 */
[----:B---3--:R-:W-:-:S07]  /*a7f0*/  VIADD R2, R0, UR24 ;  /* 0x0000001800027c36 */ /* 0x008fce0008000000 */
[----:B------:R-:W-:Y:S08]  /*a800*/  HMMA.16816.F32.BF16 R188, R12, R30, R188 ;  /* 0x0000001e0cbc723c */ /* 0x000ff000000418bc */
[C---:B------:R-:W-:Y:S01]  /*a810*/  HMMA.16816.F32.BF16 R196, R8.reuse, R28, R132 ;  /* 0x0000001c08c4723c */ /* 0x040fe20000041884 */
[----:B------:R-:W-:Y:S07]  /*a820*/  LDSM.16.M88.4 R132, [R225+0x9000] ;  /* 0x00900000e184783b */ /* 0x000fee0000000200 */
[C---:B------:R-:W-:Y:S01]  /*a830*/  HMMA.16816.F32.BF16 R184, R8.reuse, R30, R16 ;  /* 0x0000001e08b8723c */ /* 0x040fe20000041810 */
[----:B------:R-:W1:Y:S04]  /*a840*/  LDSM.16.M88.4 R16, [R240+0x4000] ;  /* 0x00400000f010783b */ /* 0x000e680000000200 */
[----:B------:R-:W-:Y:S03]  /*a850*/  LDSM.16.M88.4 R28, [R241+0x9000] ;  /* 0x00900000f11c783b */ /* 0x000fe60000000200 */
[C---:B------:R-:W-:Y:S08]  /*a860*/  HMMA.16816.F32.BF16 R192, R8.reuse, R32, R192 ;  /* 0x0000002008c0723c */ /* 0x040ff000000418c0 */
[----:B------:R-:W-:Y:S01]  /*a870*/  HMMA.16816.F32.BF16 R212, R8, R34, R180 ;  /* 0x0000002208d4723c */ /* 0x000fe200000418b4 */
[----:B------:R-:W3:Y:S04]  /*a880*/  LDSM.16.M88.4 R32, [R225+0x9800] ;  /* 0x00980000e120783b */ /* 0x000ee80000000200 */
[----:B------:R-:W3:Y:S03]  /*a890*/  LDSM.16.M88.4 R8, [R242+0x4000] ;  /* 0x00400000f208783b */ /* 0x000ee60000000200 */
[C---:B--2---:R-:W-:Y:S08]  /*a8a0*/  HMMA.16816.F32.BF16 R204, R4.reuse, R142, R200 ;  /* 0x0000008e04cc723c */ /* 0x044ff000000418c8 */
[C---:B------:R-:W-:Y:S08]  /*a8b0*/  HMMA.16816.F32.BF16 R12, R4.reuse, R140, R176 ;  /* 0x0000008c040c723c */ /* 0x040ff000000418b0 */
[C---:B----4-:R-:W-:Y:S08]  /*a8c0*/  HMMA.16816.F32.BF16 R200, R4.reuse, R136, R208 ;  /* 0x0000008804c8723c */ /* 0x050ff000000418d0 */
[----:B------:R-:W-:Y:S08]  /*a8d0*/  HMMA.16816.F32.BF16 R180, R4, R138, R188 ;  /* 0x0000008a04b4723c */ /* 0x000ff000000418bc */
[C---:B------:R-:W-:Y:S08]  /*a8e0*/  HMMA.16816.F32.BF16 R4, R24.reuse, R140, R192 ;  /* 0x0000008c1804723c */ /* 0x040ff000000418c0 */
[C---:B------:R-:W-:Y:S08]  /*a8f0*/  HMMA.16816.F32.BF16 R176, R24.reuse, R136, R196 ;  /* 0x0000008818b0723c */ /* 0x040ff000000418c4 */
[----:B------:R-:W-:Y:S08]  /*a900*/  HMMA.16816.F32.BF16 R140, R24, R142, R212 ;  /* 0x0000008e188c723c */ /* 0x000ff000000418d4 */
[----:B-1----:R-:W-:Y:S08]  /*a910*/  HMMA.16816.F32.BF16 R4, R16, R132, R4 ;  /* 0x000000841004723c */ /* 0x002ff00000041804 */
[----:B------:R-:W-:Y:S08]  /*a920*/  HMMA.16816.F32.BF16 R184, R24, R138, R184 ;  /* 0x0000008a18b8723c */ /* 0x000ff000000418b8 */
[----:B---3--:R-:W-:Y:S08]  /*a930*/  HMMA.16816.F32.BF16 R24, R16, R32, R176 ;  /* 0x000000201018723c */ /* 0x008ff000000418b0 */
[----:B------:R-:W-:Y:S01]  /*a940*/  HMMA.16816.F32.BF16 R136, R20, R132, R12 ;  /* 0x000000841488723c */ /* 0x000fe2000004180c */
[----:B------:R-:W1:Y:S07]  /*a950*/  LDSM.16.M88.4 R12, [R242+0x6000] ;  /* 0x00600000f20c783b */ /* 0x000e6e0000000200 */
[----:B------:R-:W-:Y:S01]  /*a960*/  HMMA.16816.F32.BF16 R176, R8, R28, R4 ;  /* 0x0000001c08b0723c */ /* 0x000fe20000041804 */
[----:B------:R-:W-:-:S02]  /*a970*/  VIADD R6, R2, 0xffffffa0 ;  /* 0xffffffa002067836 */ /* 0x000fc40000000000 */
[C---:B------:R-:W-:Y:S02]  /*a980*/  VIADD R7, R227.reuse, 0x8 ;  /* 0x00000008e3077836 */ /* 0x040fe40000000000 */
[--C-:B------:R-:W-:Y:S02]  /*a990*/  IMAD.IADD R3, R227, 0x1, -R6.reuse ;  /* 0x00000001e3037824 */ /* 0x100fe400078e0a06 */
[----:B------:R-:W-:Y:S01]  /*a9a0*/  IMAD.IADD R5, R7, 0x1, -R6 ;  /* 0x0000000107057824 */ /* 0x000fe200078e0a06 */
[----:B------:R-:W-:Y:S02]  /*a9b0*/  HMMA.16816.F32.BF16 R204, R20, R134, R204 ;  /* 0x0000008614cc723c */ /* 0x000fe400000418cc */
[----:B------:R-:W-:Y:S02]  /*a9c0*/  IABS R4, R3 ;  /* 0x0000000300047213 */ /* 0x000fe40000000000 */
[----:B------:R-:W-:-:S03]  /*a9d0*/  IABS R3, R5 ;  /* 0x0000000500037213 */ /* 0x000fc60000000000 */
[----:B------:R-:W-:Y:S01]  /*a9e0*/  IMAD.MOV.U32 R5, RZ, RZ, R4 ;  /* 0x000000ffff057224 */ /* 0x000fe200078e0004 */
[----:B------:R-:W-:Y:S01]  /*a9f0*/  HMMA.16816.F32.BF16 R200, R20, R32, R200 ;  /* 0x0000002014c8723c */ /* 0x000fe200000418c8 */
[----:B------:R-:W-:-:S03]  /*aa00*/  IMAD.MOV.U32 R4, RZ, RZ, R3 ;  /* 0x000000ffff047224 */ /* 0x000fc600078e0003 */
[----:B------:R-:W-:Y:S02]  /*aa10*/  I2FP.F32.S32 R3, R5 ;  /* 0x0000000500037245 */ /* 0x000fe40000201400 */
[----:B------:R-:W-:Y:S02]  /*aa20*/  I2FP.F32.S32 R4, R4 ;  /* 0x0000000400047245 */ /* 0x000fe40000201400 */
[----:B------:R-:W-:Y:S01]  /*aa30*/  HMMA.16816.F32.BF16 R180, R20, R34, R180 ;  /* 0x0000002214b4723c */ /* 0x000fe200000418b4 */
[----:B------:R-:W2:Y:S01]  /*aa40*/  LDSM.16.M88.4 R20, [R241+0x9800] ;  /* 0x00980000f114783b */ /* 0x000ea20000000200 */
[----:B------:R-:W-:Y:S01]  /*aa50*/  FFMA.FTZ R5, R3, -UR12, R176 ;  /* 0x8000000c03057c23 */ /* 0x000fe200080100b0 */
[----:B------:R-:W-:Y:S02]  /*aa60*/  VIADD R3, R0, 0xffffffa0 ;  /* 0xffffffa000037836 */ /* 0x000fe40000000000 */
[----:B------:R-:W-:Y:S01]  /*aa70*/  FFMA.FTZ R4, R4, -UR12, R178 ;  /* 0x8000000c04047c23 */ /* 0x000fe200080100b2 */
[----:B------:R-:W-:-:S04]  /*aa80*/  DEPBAR.LE SB0, 0x0 ;  /* 0x000080000000791a */ /* 0x000fc80000000000 */
[C---:B------:R-:W-:Y:S01]  /*aa90*/  HMMA.16816.F32.BF16 R140, R16.reuse, R134, R140 ;  /* 0x00000086108c723c */ /* 0x040fe2000004188c */
[----:B------:R-:W-:Y:S01]  /*aaa0*/  BAR.SYNC.DEFER_BLOCKING 0x0 ;  /* 0x0000000000007b1d */ /* 0x000fe20000010000 */
[-C--:B------:R-:W-:Y:S02]  /*aab0*/  ISETP.GT.AND P0, PT, R231, R3.reuse, PT ;  /* 0x00000003e700720c */ /* 0x080fe40003f04270 */
[----:B------:R-:W-:Y:S02]  /*aac0*/  ISETP.GT.AND P6, PT, R230, R3, PT ;  /* 0x00000003e600720c */ /* 0x000fe40003fc4270 */
[----:B------:R-:W-:Y:S02]  /*aad0*/  ISETP.GE.AND P3, PT, R3, R235, PT ;  /* 0x000000eb0300720c */ /* 0x000fe40003f66270 */
[----:B------:R-:W-:Y:S01]  /*aae0*/  HMMA.16816.F32.BF16 R32, R16, R34, R184 ;  /* 0x000000221020723c */ /* 0x000fe200000418b8 */
[----:B------:R-:W-:Y:S01]  /*aaf0*/  FSEL R4, R4, -INF , !P0 ;  /* 0xff80000004047808 */ /* 0x000fe20004000000 */
[----:B------:R-:W-:Y:S01]  /*ab00*/  VIADD R17, R227, 0x40 ;  /* 0x00000040e3117836 */ /* 0x000fe20000000000 */
[----:B------:R-:W-:Y:S01]  /*ab10*/  ISETP.GE.AND P5, PT, R3, R234, PT ;  /* 0x000000ea0300720c */ /* 0x000fe20003fa6270 */
[----:B------:R-:W-:Y:S01]  /*ab20*/  VIADD R18, R2, 0xffffffa1 ;  /* 0xffffffa102127836 */ /* 0x000fe20000000000 */
[----:B------:R-:W-:Y:S01]  /*ab30*/  FSEL R5, R5, -INF , !P6 ;  /* 0xff80000005057808 */ /* 0x000fe20007000000 */
[----:B------:R-:W-:Y:S01]  /*ab40*/  IMAD.IADD R16, R17, 0x1, -R6 ;  /* 0x0000000111107824 */ /* 0x000fe200078e0a06 */
[----:B------:R-:W-:Y:S01]  /*ab50*/  FSEL R189, R4, -INF , !P3 ;  /* 0xff80000004bd7808 */ /* 0x000fe20005800000 */
[----:B------:R-:W-:Y:S01]  /*ab60*/  VIADD R4, R227, 0x48 ;  /* 0x00000048e3047836 */ /* 0x000fe20000000000 */
[----:B------:R-:W-:Y:S01]  /*ab70*/  FSEL R188, R5, -INF , !P5 ;  /* 0xff80000005bc7808 */ /* 0x000fe20006800000 */
[----:B-1----:R-:W-:Y:S01]  /*ab80*/  HMMA.16816.F32.BF16 R136, R12, R28, R136 ;  /* 0x0000001c0c88723c */ /* 0x002fe20000041888 */
[----:B------:R-:W-:Y:S01]  /*ab90*/  VIADD R5, R2, 0xffffffb8 ;  /* 0xffffffb802057836 */ /* 0x000fe20000000000 */
[----:B------:R-:W-:-:S02]  /*aba0*/  ISETP.GT.AND P6, PT, R228, R3, PT ;  /* 0x00000003e400720c */ /* 0x000fc40003fc4270 */
[----:B------:R-:W-:Y:S02]  /*abb0*/  ISETP.GE.AND P5, PT, R3, R232, PT ;  /* 0x000000e80300720c */ /* 0x000fe40003fa6270 */
[----:B------:R-:W-:Y:S02]  /*abc0*/  ISETP.GT.AND P0, PT, R229, R3, PT ;  /* 0x00000003e500720c */ /* 0x000fe40003f04270 */
[----:B------:R-:W-:Y:S01]  /*abd0*/  HMMA.16816.F32.BF16 R184, R8, R30, R140 ;  /* 0x0000001e08b8723c */ /* 0x000fe2000004188c */
[----:B------:R-:W-:Y:S01]  /*abe0*/  ISETP.GE.AND P3, PT, R3, R233, PT ;  /* 0x000000e90300720c */ /* 0x000fe20003f66270 */
[----:B------:R-:W-:-:S05]  /*abf0*/  IMAD.IADD R3, R7, 0x1, -R5 ;  /* 0x0000000107037824 */ /* 0x000fca00078e0a05 */
[----:B------:R-:W-:Y:S01]  /*ac00*/  IABS R3, R3 ;  /* 0x0000000300037213 */ /* 0x000fe20000000000 */
[C---:B--2---:R-:W-:Y:S08]  /*ac10*/  HMMA.16816.F32.BF16 R208, R8.reuse, R20, R24 ;  /* 0x0000001408d0723c */ /* 0x044ff00000041818 */
[----:B------:R-:W-:Y:S01]  /*ac20*/  HMMA.16816.F32.BF16 R140, R8, R22, R32 ;  /* 0x00000016088c723c */ /* 0x000fe20000041820 */
[----:B------:R-:W-:Y:S01]  /*ac30*/  IMAD.IADD R11, R4, 0x1, -R6 ;  /* 0x00000001040b7824 */ /* 0x000fe200078e0a06 */
[----:B------:R-:W-:Y:S01]  /*ac40*/  IABS R10, R16 ;  /* 0x00000010000a7213 */ /* 0x000fe20000000000 */
[----:B------:R-:W-:Y:S01]  /*ac50*/  IMAD.IADD R6, R227, 0x1, -R5 ;  /* 0x00000001e3067824 */ /* 0x000fe200078e0a05 */
[----:B------:R-:W-:Y:S01]  /*ac60*/  I2FP.F32.S32 R8, R3 ;  /* 0x0000000300087245 */ /* 0x000fe20000201400 */
[----:B------:R-:W-:Y:S01]  /*ac70*/  VIADD R3, R0, 0xffffffb8 ;  /* 0xffffffb800037836 */ /* 0x000fe20000000000 */
[----:B------:R-:W-:-:S02]  /*ac80*/  IABS R11, R11 ;  /* 0x0000000b000b7213 */ /* 0x000fc40000000000 */
[----:B------:R-:W-:Y:S01]  /*ac90*/  IABS R6, R6 ;  /* 0x0000000600067213 */ /* 0x000fe20000000000 */
[C---:B------:R-:W-:Y:S01]  /*aca0*/  HMMA.16816.F32.BF16 R24, R12.reuse, R30, R204 ;  /* 0x0000001e0c18723c */ /* 0x040fe200000418cc */
[----:B------:R-:W-:Y:S02]  /*acb0*/  I2FP.F32.S32 R10, R10 ;  /* 0x0000000a000a7245 */ /* 0x000fe40000201400 */
[----:B------:R-:W-:Y:S01]  /*acc0*/  I2FP.F32.S32 R11, R11 ;  /* 0x0000000b000b7245 */ /* 0x000fe20000201400 */
[----:B------:R-:W-:Y:S02]  /*acd0*/  IMAD.MOV.U32 R9, RZ, RZ, R6 ;  /* 0x000000ffff097224 */ /* 0x000fe400078e0006 */
[----:B------:R-:W-:Y:S02]  /*ace0*/  FFMA.FTZ R6, R10, -UR12, R136 ;  /* 0x8000000c0a067c23 */ /* 0x000fe40008010088 */
[----:B------:R-:W-:Y:S01]  /*acf0*/  FFMA.FTZ R10, R11, -UR12, R138 ;  /* 0x8000000c0b0a7c23 */ /* 0x000fe2000801008a */
[----:B------:R-:W-:Y:S01]  /*ad00*/  I2FP.F32.S32 R9, R9 ;  /* 0x0000000900097245 */ /* 0x000fe20000201400 */
[----:B------:R-:W-:Y:S01]  /*ad10*/  FFMA.FTZ R11, R8, -UR12, R142 ;  /* 0x8000000c080b7c23 */ /* 0x000fe2000801008e */
[----:B------:R-:W-:Y:S01]  /*ad20*/  FSEL R6, R6, -INF , !P6 ;  /* 0xff80000006067808 */ /* 0x000fe20007000000 */
[----:B------:R-:W-:Y:S01]  /*ad30*/  HMMA.16816.F32.BF16 R32, R12, R20, R200 ;  /* 0x000000140c20723c */ /* 0x000fe200000418c8 */
[----:B------:R-:W-:Y:S01]  /*ad40*/  ISETP.GT.AND P6, PT, R230, R3, PT ;  /* 0x00000003e600720c */ /* 0x000fe20003fc4270 */
[----:B------:R-:W-:Y:S01]  /*ad50*/  FFMA.FTZ R8, R9, -UR12, R140 ;  /* 0x8000000c09087c23 */ /* 0x000fe2000801008c */
[----:B------:R-:W-:-:S02]  /*ad60*/  FSEL R138, R6, -INF , !P5 ;  /* 0xff800000068a7808 */ /* 0x000fc40006800000 */
[----:B------:R-:W-:Y:S01]  /*ad70*/  FSEL R9, R10, -INF , !P0 ;  /* 0xff8000000a097808 */ /* 0x000fe20004000000 */
[----:B------:R-:W-:Y:S01]  /*ad80*/  IMAD.IADD R10, R4, 0x1, -R18 ;  /* 0x00000001040a7824 */ /* 0x000fe200078e0a12 */
[----:B------:R-:W-:Y:S01]  /*ad90*/  ISETP.GE.AND P5, PT, R3, R234, PT ;  /* 0x000000ea0300720c */ /* 0x000fe20003fa6270 */
[----:B------:R-:W-:Y:S01]  /*ada0*/  HMMA.16816.F32.BF16 R28, R12, R22, R180 ;  /* 0x000000160c1c723c */ /* 0x000fe200000418b4 */
[----:B------:R-:W-:Y:S01]  /*adb0*/  FSEL R6, R8, -INF , !P6 ;  /* 0xff80000008067808 */ /* 0x000fe20007000000 */
[----:B------:R-:W-:Y:S01]  /*adc0*/  VIADD R12, R2, 0xffffffb1 ;  /* 0xffffffb1020c7836 */ /* 0x000fe20000000000 */
[----:B------:R-:W-:Y:S02]  /*add0*/  ISETP.GT.AND P0, PT, R231, R3, PT ;  /* 0x00000003e700720c */ /* 0x000fe40003f04270 */
[----:B------:R-:W-:Y:S01]  /*ade0*/  FSEL R140, R9, -INF , !P3 ;  /* 0xff800000098c7808 */ /* 0x000fe20005800000 */
[----:B------:R-:W-:Y:S01]  /*adf0*/  IMAD.IADD R15, R17, 0x1, -R12 ;  /* 0x00000001110f7824 */ /* 0x000fe200078e0a0c */
[----:B------:R-:W-:-:S02]  /*ae00*/  FSEL R212, R6, -INF , !P5 ;  /* 0xff80000006d47808 */ /* 0x000fc40006800000 */
[----:B------:R-:W-:Y:S02]  /*ae10*/  ISETP.GE.AND P3, PT, R3, R235, PT ;  /* 0x000000eb0300720c */ /* 0x000fe40003f66270 */
[----:B------:R-:W-:Y:S01]  /*ae20*/  FSEL R6, R11, -INF , !P0 ;  /* 0xff8000000b067808 */ /* 0x000fe20004000000 */
[----:B------:R-:W-:Y:S01]  /*ae30*/  VIADD R11, R2, 0xffffffa8 ;  /* 0xffffffa8020b7836 */ /* 0x000fe20000000000 */
[-C--:B------:R-:W-:Y:S02]  /*ae40*/  ISETP.GT.AND P6, PT, R228, R3.reuse, PT ;  /* 0x00000003e400720c */ /* 0x080fe40003fc4270 */
[----:B------:R-:W-:Y:S01]  /*ae50*/  FSEL R213, R6, -INF , !P3 ;  /* 0xff80000006d57808 */ /* 0x000fe20005800000 */
[----:B------:R-:W-:Y:S01]  /*ae60*/  IMAD.IADD R6, R17, 0x1, -R18 ;  /* 0x0000000111067824 */ /* 0x000fe200078e0a12 */
[----:B------:R-:W-:Y:S01]  /*ae70*/  ISETP.GE.AND P5, PT, R3, R232, PT ;  /* 0x000000e80300720c */ /* 0x000fe20003fa6270 */
[----:B------:R-:W-:Y:S01]  /*ae80*/  IMAD.IADD R8, R4, 0x1, -R11 ;  /* 0x0000000104087824 */ /* 0x000fe200078e0a0b */
[----:B------:R-:W-:-:S02]  /*ae90*/  ISETP.GT.AND P0, PT, R229, R3, PT ;  /* 0x00000003e500720c */ /* 0x000fc40003f04270 */
[----:B------:R-:W-:Y:S01]  /*aea0*/  ISETP.GE.AND P3, PT, R3, R233, PT ;  /* 0x000000e90300720c */ /* 0x000fe20003f66270 */
[----:B------:R-:W-:Y:S01]  /*aeb0*/  IMAD.IADD R3, R17, 0x1, -R11 ;  /* 0x0000000111037824 */ /* 0x000fe200078e0a0b */
[----:B------:R-:W-:Y:S02]  /*aec0*/  IABS R10, R10 ;  /* 0x0000000a000a7213 */ /* 0x000fe40000000000 */
        /* <DEDUP_REMOVED lines=9> */
[----:B------:R-:W-:Y:S01]  /*af60*/  I2FP.F32.S32 R3, R3 ;  /* 0x0000000300037245 */ /* 0x000fe20000201400 */
[----:B------:R-:W-:Y:S02]  /*af70*/  VIADD R9, R2, 0xffffffa9 ;  /* 0xffffffa902097836 */ /* 0x000fe40000000000 */
[----:B------:R-:W-:Y:S01]  /*af80*/  FFMA.FTZ R135, R6, -UR12, R24 ;  /* 0x8000000c06877c23 */ /* 0x000fe20008010018 */
[----:B------:R-:W-:Y:S01]  /*af90*/  FFMA.FTZ R132, R8, -UR12, R139 ;  /* 0x8000000c08847c23 */ /* 0x000fe2000801008b */
[----:B------:R-:W-:Y:S02]  /*afa0*/  IMAD.IADD R8, R17, 0x1, -R10 ;  /* 0x0000000111087824 */ /* 0x000fe400078e0a0a */
[----:B------:R-:W-:Y:S01]  /*afb0*/  FFMA.FTZ R133, R3, -UR12, R26 ;  /* 0x8000000c03857c23 */ /* 0x000fe2000801001a */
[--C-:B------:R-:W-:Y:S01]  /*afc0*/  IMAD.IADD R6, R17, 0x1, -R9.reuse ;  /* 0x0000000111067824 */ /* 0x100fe200078e0a09 */
[----:B------:R-:W-:Y:S01]  /*afd0*/  IABS R16, R15 ;  /* 0x0000000f00107213 */ /* 0x000fe20000000000 */
[----:B------:R-:W-:-:S02]  /*afe0*/  IMAD.IADD R3, R4, 0x1, -R9 ;  /* 0x0000000104037824 */ /* 0x000fc400078e0a09 */
[----:B------:R-:W-:Y:S01]  /*aff0*/  IMAD.IADD R14, R4, 0x1, -R10 ;  /* 0x00000001040e7824 */ /* 0x000fe200078e0a0a */
[----:B------:R-:W-:Y:S02]  /*b000*/  IABS R13, R6 ;  /* 0x00000006000d7213 */ /* 0x000fe40000000000 */
[----:B------:R-:W-:Y:S02]  /*b010*/  IABS R3, R3 ;  /* 0x0000000300037213 */ /* 0x000fe40000000000 */
[----:B------:R-:W-:Y:S02]  /*b020*/  IABS R6, R8 ;  /* 0x0000000800067213 */ /* 0x000fe40000000000 */
[----:B------:R-:W-:Y:S01]  /*b030*/  IABS R8, R14 ;  /* 0x0000000e00087213 */ /* 0x000fe20000000000 */
[----:B------:R-:W-:Y:S02]  /*b040*/  IMAD.MOV.U32 R14, RZ, RZ, R13 ;  /* 0x000000ffff0e7224 */ /* 0x000fe400078e000d */
        /* <DEDUP_REMOVED lines=13> */
[----:B------:R-:W-:Y:S02]  /*b120*/  VIADD R13, R2, 0xffffffb9 ;  /* 0xffffffb9020d7836 */ /* 0x000fe40000000000 */
[----:B------:R-:W-:Y:S01]  /*b130*/  FFMA.FTZ R22, R6, -UR12, R33 ;  /* 0x8000000c06167c23 */ /* 0x000fe20008010021 */
[C-C-:B------:R-:W-:Y:S01]  /*b140*/  IMAD.IADD R8, R17.reuse, 0x1, -R5.reuse ;  /* 0x0000000111087824 */ /* 0x140fe200078e0a05 */
[----:B------:R-:W-:Y:S01]  /*b150*/  IABS R14, R3 ;  /* 0x00000003000e7213 */ /* 0x000fe20000000000 */
[C---:B------:R-:W-:Y:S02]  /*b160*/  IMAD.IADD R5, R4.reuse, 0x1, -R5 ;  /* 0x0000000104057824 */ /* 0x040fe400078e0a05 */
[--C-:B------:R-:W-:Y:S01]  /*b170*/  IMAD.IADD R2, R4, 0x1, -R13.reuse ;  /* 0x0000000104027824 */ /* 0x100fe200078e0a0d */
[----:B------:R-:W-:Y:S01]  /*b180*/  IABS R4, R8 ;  /* 0x0000000800047213 */ /* 0x000fe20000000000 */
[----:B------:R-:W-:Y:S01]  /*b190*/  IMAD.IADD R6, R17, 0x1, -R13 ;  /* 0x0000000111067824 */ /* 0x000fe200078e0a0d */
[----:B------:R-:W-:Y:S01]  /*b1a0*/  IABS R3, R5 ;  /* 0x0000000500037213 */ /* 0x000fe20000000000 */
[----:B------:R-:W-:Y:S01]  /*b1b0*/  IMAD.MOV.U32 R5, RZ, RZ, R14 ;  /* 0x000000ffff057224 */ /* 0x000fe200078e000e */
[----:B------:R-:W-:Y:S01]  /*b1c0*/  IABS R8, R2 ;  /* 0x0000000200087213 */ /* 0x000fe20000000000 */
[----:B------:R-:W-:Y:S01]  /*b1d0*/  IMAD.MOV.U32 R2, RZ, RZ, R4 ;  /* 0x000000ffff027224 */ /* 0x000fe200078e0004 */
[----:B------:R-:W-:-:S02]  /*b1e0*/  IABS R6, R6 ;  /* 0x0000000600067213 */ /* 0x000fc40000000000 */
[----:B------:R-:W-:Y:S02]  /*b1f0*/  I2FP.F32.S32 R4, R5 ;  /* 0x0000000500047245 */ /* 0x000fe40000201400 */
[----:B------:R-:W-:Y:S02]  /*b200*/  I2FP.F32.S32 R2, R2 ;  /* 0x0000000200027245 */ /* 0x000fe40000201400 */
[----:B------:R-:W-:Y:S01]  /*b210*/  I2FP.F32.S32 R5, R6 ;  /* 0x0000000600057245 */ /* 0x000fe20000201400 */
[----:B------:R-:W-:Y:S01]  /*b220*/  FFMA.FTZ R16, R4, -UR12, R35 ;  /* 0x8000000c04107c23 */ /* 0x000fe20008010023 */
[----:B------:R-:W-:Y:S01]  /*b230*/  I2FP.F32.S32 R3, R3 ;  /* 0x0000000300037245 */ /* 0x000fe20000201400 */
[----:B------:R-:W-:Y:S01]  /*b240*/  FFMA.FTZ R15, R2, -UR12, R28 ;  /* 0x8000000c020f7c23 */ /* 0x000fe2000801001c */
[C---:B------:R-:W-:Y:S02]  /*b250*/  VIADD R4, R0.reuse, 0xffffffa8 ;  /* 0xffffffa800047836 */ /* 0x040fe40000000000 */
[----:B------:R-:W-:Y:S01]  /*b260*/  FFMA.FTZ R17, R5, -UR12, R29 ;  /* 0x8000000c05117c23 */ /* 0x000fe2000801001d */
[----:B------:R-:W-:-:S02]  /*b270*/  VIADD R5, R0, 0xffffffa1 ;  /* 0xffffffa100057836 */ /* 0x000fc40000000000 */
[----:B------:R-:W-:Y:S01]  /*b280*/  FFMA.FTZ R14, R3, -UR12, R30 ;  /* 0x8000000c030e7c23 */ /* 0x000fe2000801001e */
[----:B------:R-:W-:Y:S01]  /*b290*/  FSEL R15, R15, -INF , !P6 ;  /* 0xff8000000f0f7808 */ /* 0x000fe20007000000 */
[C---:B------:R-:W-:Y:S01]  /*b2a0*/  VIADD R3, R0.reuse, 0xffffffa9 ;  /* 0xffffffa900037836 */ /* 0x040fe20000000000 */
[----:B------:R-:W-:Y:S01]  /*b2b0*/  I2FP.F32.S32 R6, R8 ;  /* 0x0000000800067245 */ /* 0x000fe20000201400 */
[----:B------:R-:W-:Y:S01]  /*b2c0*/  VIADD R2, R0, 0xffffffb0 ;  /* 0xffffffb000027836 */ /* 0x000fe20000000000 */
[----:B------:R-:W-:Y:S01]  /*b2d0*/  FSEL R14, R14, -INF , !P0 ;  /* 0xff8000000e0e7808 */ /* 0x000fe20004000000 */
[----:B------:R-:W-:Y:S01]  /*b2e0*/  VIADD R8, R0, 0xffffffb9 ;  /* 0xffffffb900087836 */ /* 0x000fe20000000000 */
[-C--:B------:R-:W-:Y:S01]  /*b2f0*/  ISETP.GT.AND P6, PT, R228, R5.reuse, PT ;  /* 0x00000005e400720c */ /* 0x080fe20003fc4270 */
[----:B------:R-:W-:Y:S01]  /*b300*/  FFMA.FTZ R19, R6, -UR12, R31 ;  /* 0x8000000c06137c23 */ /* 0x000fe2000801001f */
[----:B------:R-:W-:Y:S01]  /*b310*/  ISETP.GT.AND P0, PT, R229, R5, PT ;  /* 0x00000005e500720c */ /* 0x000fe20003f04270 */
[----:B------:R-:W-:Y:S01]  /*b320*/  VIADD R6, R0, 0xffffffb1 ;  /* 0xffffffb100067836 */ /* 0x000fe20000000000 */
[----:B------:R-:W-:-:S02]  /*b330*/  FSEL R200, R15, -INF , !P5 ;  /* 0xff8000000fc87808 */ /* 0x000fc40006800000 */
[----:B------:R-:W-:Y:S02]  /*b340*/  FSEL R201, R14, -INF , !P3 ;  /* 0xff8000000ec97808 */ /* 0x000fe40005800000 */
[C---:B------:R-:W-:Y:S02]  /*b350*/  ISETP.GE.AND P5, PT, R5.reuse, R232, PT ;  /* 0x000000e80500720c */ /* 0x040fe40003fa6270 */
[----:B------:R-:W-:Y:S02]  /*b360*/  FSEL R15, R134, -INF , !P6 ;  /* 0xff800000860f7808 */ /* 0x000fe40007000000 */
[----:B------:R-:W-:Y:S02]  /*b370*/  ISETP.GE.AND P3, PT, R5, R233, PT ;  /* 0x000000e90500720c */ /* 0x000fe40003f66270 */
[----:B------:R-:W-:Y:S02]  /*b380*/  FSEL R14, R132, -INF , !P0 ;  /* 0xff800000840e7808 */ /* 0x000fe40004000000 */
[----:B------:R-:W-:-:S02]  /*b390*/  ISETP.GT.AND P6, PT, R228, R4, PT ;  /* 0x00000004e400720c */ /* 0x000fc40003fc4270 */
[----:B------:R-:W-:Y:S02]  /*b3a0*/  ISETP.GT.AND P0, PT, R229, R4, PT ;  /* 0x00000004e500720c */ /* 0x000fe40003f04270 */
[----:B------:R-:W-:Y:S02]  /*b3b0*/  FSEL R25, R15, -INF , !P5 ;  /* 0xff8000000f197808 */ /* 0x000fe40006800000 */
[----:B------:R-:W-:Y:S02]  /*b3c0*/  FSEL R26, R14, -INF , !P3 ;  /* 0xff8000000e1a7808 */ /* 0x000fe40005800000 */
[C---:B------:R-:W-:Y:S02]  /*b3d0*/  ISETP.GE.AND P5, PT, R4.reuse, R232, PT ;  /* 0x000000e80400720c */ /* 0x040fe40003fa6270 */
[----:B------:R-:W-:Y:S02]  /*b3e0*/  FSEL R15, R135, -INF , !P6 ;  /* 0xff800000870f7808 */ /* 0x000fe40007000000 */
[----:B------:R-:W-:-:S02]  /*b3f0*/  ISETP.GE.AND P3, PT, R4, R233, PT ;  /* 0x000000e90400720c */ /* 0x000fc40003f66270 */
[----:B------:R-:W-:Y:S02]  /*b400*/  FSEL R14, R133, -INF , !P0 ;  /* 0xff800000850e7808 */ /* 0x000fe40004000000 */
[-C--:B------:R-:W-:Y:S02]  /*b410*/  ISETP.GT.AND P6, PT, R228, R3.reuse, PT ;  /* 0x00000003e400720c */ /* 0x080fe40003fc4270 */
[----:B------:R-:W-:Y:S02]  /*b420*/  ISETP.GT.AND P0, PT, R229, R3, PT ;  /* 0x00000003e500720c */ /* 0x000fe40003f04270 */
        /* <DEDUP_REMOVED lines=18> */
[----:B------:R-:W-:Y:S02]  /*b550*/  ISETP.GE.AND P5, PT, R6, R232, PT ;  /* 0x000000e80600720c */ /* 0x000fe40003fa6270 */
[----:B------:R-:W-:Y:S02]  /*b560*/  FSEL R15, R22, -INF , !P6 ;  /* 0xff800000160f7808 */ /* 0x000fe40007000000 */
[----:B------:R-:W-:-:S02]  /*b570*/  ISETP.GE.AND P3, PT, R6, R233, PT ;  /* 0x000000e90600720c */ /* 0x000fc40003f66270 */
[----:B------:R-:W-:Y:S01]  /*b580*/  FSEL R14, R16, -INF , !P0 ;  /* 0xff800000100e7808 */ /* 0x000fe20004000000 */
[--C-:B------:R-:W-:Y:S01]  /*b590*/  IMAD.IADD R16, R227, 0x1, -R18.reuse ;  /* 0x00000001e3107824 */ /* 0x100fe200078e0a12 */
[----:B------:R-:W-:Y:S02]  /*b5a0*/  ISETP.GT.AND P0, PT, R228, R8, PT ;  /* 0x00000008e400720c */ /* 0x000fe40003f04270 */
[----:B------:R-:W-:Y:S01]  /*b5b0*/  FSEL R194, R15, -INF , !P5 ;  /* 0xff8000000fc27808 */ /* 0x000fe20006800000 */
[----:B------:R-:W-:Y:S01]  /*b5c0*/  IMAD.IADD R15, R7, 0x1, -R18 ;  /* 0x00000001070f7824 */ /* 0x000fe200078e0a12 */
[----:B------:R-:W-:Y:S02]  /*b5d0*/  FSEL R199, R14, -INF , !P3 ;  /* 0xff8000000ec77808 */ /* 0x000fe40005800000 */
[----:B------:R-:W-:Y:S02]  /*b5e0*/  ISETP.GE.AND P3, PT, R8, R232, PT ;  /* 0x000000e80800720c */ /* 0x000fe40003f66270 */
[----:B------:R-:W-:-:S02]  /*b5f0*/  FSEL R14, R17, -INF , !P0 ;  /* 0xff800000110e7808 */ /* 0x000fc40004000000 */
[----:B------:R-:W-:Y:S02]  /*b600*/  IABS R15, R15 ;  /* 0x0000000f000f7213 */ /* 0x000fe40000000000 */
[----:B------:R-:W-:Y:S02]  /*b610*/  FSEL R196, R14, -INF , !P3 ;  /* 0xff8000000ec47808 */ /* 0x000fe40005800000 */
[----:B------:R-:W-:Y:S01]  /*b620*/  IABS R14, R16 ;  /* 0x00000010000e7213 */ /* 0x000fe20000000000 */
[----:B------:R-:W-:Y:S01]  /*b630*/  IMAD.MOV.U32 R18, RZ, RZ, R15 ;  /* 0x000000ffff127224 */ /* 0x000fe200078e000f */
[----:B------:R-:W-:Y:S02]  /*b640*/  ISETP.GT.AND P0, PT, R229, R8, PT ;  /* 0x00000008e500720c */ /* 0x000fe40003f04270 */
[----:B------:R-:W-:Y:S01]  /*b650*/  FMNMX3.FTZ R15, R220, R138, R25, !PT ;  /* 0x0000008adc0f7276 */ /* 0x000fe20007810019 */
[----:B------:R-:W-:Y:S01]  /*b660*/  IMAD.MOV.U32 R17, RZ, RZ, R14 ;  /* 0x000000ffff117224 */ /* 0x000fe200078e000e */
[----:B------:R-:W-:-:S02]  /*b670*/  FMNMX3.FTZ R14, R219, R140, R26, !PT ;  /* 0x0000008cdb0e7276 */ /* 0x000fc4000781001a */
[----:B------:R-:W-:Y:S02]  /*b680*/  FSEL R16, R19, -INF , !P0 ;  /* 0xff80000013107808 */ /* 0x000fe40004000000 */
[----:B------:R-:W-:Y:S02]  /*b690*/  ISETP.GE.AND P0, PT, R8, R233, PT ;  /* 0x000000e90800720c */ /* 0x000fe40003f06270 */
[----:B------:R-:W-:Y:S02]  /*b6a0*/  FMNMX3.FTZ R15, R15, R27, R30, !PT ;  /* 0x0000001b0f0f7276 */ /* 0x000fe4000781001e */
[----:B------:R-:W-:Y:S02]  /*b6b0*/  FMNMX3.FTZ R14, R14, R29, R28, !PT ;  /* 0x0000001d0e0e7276 */ /* 0x000fe4000781001c */
[----:B------:R-:W-:Y:S02]  /*b6c0*/  ISETP.GT.AND P6, PT, R230, R5, PT ;  /* 0x00000005e600720c */ /* 0x000fe40003fc4270 */
[----:B------:R-:W-:-:S02]  /*b6d0*/  ISETP.GE.AND P5, PT, R5, R234, PT ;  /* 0x000000ea0500720c */ /* 0x000fc40003fa6270 */
[----:B------:R-:W-:Y:S02]  /*b6e0*/  ISETP.GT.AND P3, PT, R231, R5, PT ;  /* 0x00000005e700720c */ /* 0x000fe40003f64270 */
[----:B------:R-:W-:Y:S02]  /*b6f0*/  I2FP.F32.S32 R34, R17 ;  /* 0x0000001100227245 */ /* 0x000fe40000201400 */
[----:B------:R-:W-:Y:S02]  /*b700*/  I2FP.F32.S32 R35, R18 ;  /* 0x0000001200237245 */ /* 0x000fe40000201400 */
[----:B------:R-:W-:Y:S02]  /*b710*/  FSEL R197, R16, -INF , !P0 ;  /* 0xff80000010c57808 */ /* 0x000fe40004000000 */
[----:B------:R-:W-:Y:S02]  /*b720*/  FMNMX3.FTZ R33, R15, R195, R194, !PT ;  /* 0x000000c30f217276 */ /* 0x000fe400078100c2 */
[----:B------:R-:W-:Y:S01]  /*b730*/  FMNMX3.FTZ R32, R14, R198, R199, !PT ;  /* 0x000000c60e207276 */ /* 0x000fe200078100c7 */
[----:B------:R-:W-:Y:S06]  /*b740*/  BRA.U !UP0, `(.L_x_1487) ;  /* 0x0000000108d87547 */ /* 0x000fec000b800000 */
[----:B------:R-:W2:Y:S01]  /*b750*/  LDL R238, [R1+0x4] ;  /* 0x0000040001ee7983 */ /* 0x000ea20000100800 */
[----:B------:R-:W-:Y:S01]  /*b760*/  IMAD.U32 R14, RZ, RZ, UR25 ;  /* 0x00000019ff0e7e24 */ /* 0x000fe2000f8e00ff */
[----:B------:R-:W-:Y:S01]  /*b770*/  MOV R17, UR25 ;  /* 0x0000001900117c02 */ /* 0x000fe20008000f00 */
[----:B------:R-:W-:Y:S01]  /*b780*/  IMAD.U32 R18, RZ, RZ, UR19 ;  /* 0x00000013ff127e24 */ /* 0x000fe2000f8e00ff */
[----:B------:R-:W-:Y:S01]  /*b790*/  MOV R21, UR25 ;  /* 0x0000001900157c02 */ /* 0x000fe20008000f00 */
[----:B------:R-:W-:Y:S01]  /*b7a0*/  @!P2 VIADD R14, R14, 0xfffffffc ;  /* 0xfffffffc0e0ea836 */ /* 0x000fe20000000000 */
[----:B------:R-:W-:Y:S02]  /*b7b0*/  MOV R24, UR25 ;  /* 0x0000001900187c02 */ /* 0x000fe40008000f00 */
[----:B------:R-:W-:Y:S01]  /*b7c0*/  MOV R19, UR17 ;  /* 0x0000001100137c02 */ /* 0x000fe20008000f00 */
[C---:B------:R-:W-:Y:S02]  /*b7d0*/  @!P2 IMAD R16, R14.reuse, UR15, RZ ;  /* 0x0000000f0e10ac24 */ /* 0x040fe4000f8e02ff */
[----:B------:R-:W-:-:S04]  /*b7e0*/  @!P2 IMAD.WIDE.U32 R14, R14, UR16, RZ ;  /* 0x000000100e0eac25 */ /* 0x000fc8000f8e00ff */
[----:B------:R-:W-:Y:S02]  /*b7f0*/  @!P2 IMAD.IADD R16, R15, 0x1, R16 ;  /* 0x000000010f10a824 */ /* 0x000fe400078e0210 */
[----:B------:R-:W-:Y:S02]  /*b800*/  @!P1 VIADD R15, R17, 0xfffffffc ;  /* 0xfffffffc110f9836 */ /* 0x000fe40000000000 */
[----:B------:R-:W-:Y:S02]  /*b810*/  IMAD.U32 R17, RZ, RZ, UR17 ;  /* 0x00000011ff117e24 */ /* 0x000fe4000f8e00ff */
[----:B------:R-:W-:Y:S02]  /*b820*/  @!P1 IMAD R20, R15, UR15, RZ ;  /* 0x0000000f0f149c24 */ /* 0x000fe4000f8e02ff */
[----:B------:R-:W-:Y:S02]  /*b830*/  @!P2 VIADD R21, R21, 0xfffffffc ;  /* 0xfffffffc1515a836 */ /* 0x000fe40000000000 */
[----:B------:R-:W-:-:S02]  /*b840*/  @!P1 VIADD R24, R24, 0xfffffffc ;  /* 0xfffffffc18189836 */ /* 0x000fc40000000000 */
[----:B------:R-:W-:Y:S01]  /*b850*/  @!P2 IMAD R31, R21, UR15, RZ ;  /* 0x0000000f151fac24 */ /* 0x000fe2000f8e02ff */
[----:B--2---:R-:W-:-:S04]  /*b860*/  @!P2 LEA R22, P0, R14, R238, 0x1 ;  /* 0x000000ee0e16a211 */ /* 0x004fc800078008ff */
[----:B-----5:R-:W-:Y:S01]  /*b870*/  @!P2 LEA.HI.X R23, R14, R247, R16, 0x1, P0 ;  /* 0x000000f70e17a211 */ /* 0x020fe200000f0c10 */
[----:B------:R-:W-:Y:S01]  /*b880*/  @!P1 IMAD.WIDE.U32 R14, R15, UR16, RZ ;  /* 0x000000100f0e9c25 */ /* 0x000fe2000f8e00ff */
[----:B------:R-:W-:-:S03]  /*b890*/  MOV R16, UR19 ;  /* 0x0000001300107c02 */ /* 0x000fc60008000f00 */
[----:B------:R-:W-:Y:S01]  /*b8a0*/  @!PT LDS RZ, [RZ] ;  /* 0x00000000fffff984 */ /* 0x000fe20000000800 */
[----:B------:R-:W-:Y:S01]  /*b8b0*/  @!PT LDS RZ, [RZ] ;  /* 0x00000000fffff984 */ /* 0x000fe20000000800 */
[----:B------:R-:W-:Y:S01]  /*b8c0*/  @!PT LDS RZ, [RZ] ;  /* 0x00000000fffff984 */ /* 0x000fe20000000800 */
[----:B------:R1:W-:Y:S01]  /*b8d0*/  @!P2 LDGSTS.E.BYPASS.LTC128B.128 [R226+0x8000], desc[UR30][R22.64] ;  /* 0x0800000016e2afae */ /* 0x0003e2000b981a1e */
[----:B------:R-:W-:Y:S01]  /*b8e0*/  @!P1 IADD3 R15, PT, PT, R15, R20, RZ ;  /* 0x000000140f0f9210 */ /* 0x000fe20007ffe0ff */
[----:B------:R-:W-:Y:S01]  /*b8f0*/  @!P2 IMAD.WIDE.U32 R16, R21, UR16, R16 ;  /* 0x000000101510ac25 */ /* 0x000fe2000f8e0010 */
[CC--:B------:R-:W-:Y:S01]  /*b900*/  @!P1 LEA R20, P0, R14.reuse, R238.reuse, 0x1 ;  /* 0x000000ee0e149211 */ /* 0x0c0fe200078008ff */
[----:B------:R1:W-:Y:S03]  /*b910*/  @P2 STS.128 [R226+0x8000], RZ ;  /* 0x008000ffe2002388 */ /* 0x0003e60000000c00 */
[----:B------:R-:W-:Y:S01]  /*b920*/  @!P1 LEA.HI.X R21, R14, R247, R15, 0x1, P0 ;  /* 0x000000f70e159211 */ /* 0x000fe200000f0c0f */
[----:B------:R-:W-:Y:S01]  /*b930*/  @!P1 IMAD.WIDE.U32 R14, R24, UR16, R18 ;  /* 0x00000010180e9c25 */ /* 0x000fe2000f8e0012 */
[----:B------:R-:W-:Y:S02]  /*b940*/  @!P2 IADD3 R17, PT, PT, R31, R17, RZ ;  /* 0x000000111f11a210 */ /* 0x000fe40007ffe0ff */
[----:B------:R-:W-:Y:S01]  /*b950*/  @!P2 LEA R18, P0, R16, R238, 0x1 ;  /* 0x000000ee1012a211 */ /* 0x000fe200078008ff */
[----:B------:R-:W-:Y:S01]  /*b960*/  @!P1 IMAD R24, R24, UR15, RZ ;  /* 0x0000000f18189c24 */ /* 0x000fe2000f8e02ff */
[----:B------:R-:W-:Y:S01]  /*b970*/  @!PT LDS RZ, [RZ] ;  /* 0x00000000fffff984 */ /* 0x000fe20000000800 */
[----:B------:R-:W-:Y:S01]  /*b980*/  @!PT LDS RZ, [RZ] ;  /* 0x00000000fffff984 */ /* 0x000fe20000000800 */
[----:B------:R-:W-:Y:S01]  /*b990*/  @!PT LDS RZ, [RZ] ;  /* 0x00000000fffff984 */ /* 0x000fe20000000800 */
[----:B------:R1:W-:Y:S02]  /*b9a0*/  @!P1 LDGSTS.E.BYPASS.LTC128B.128 [R226+0x9000], desc[UR30][R20.64+0x80] ;  /* 0x0900008014e29fae */ /* 0x0003e4000b981a1e */
[----:B------:R-:W-:-:S02]  /*b9b0*/  @!P2 LEA.HI.X R19, R16, R247, R17, 0x1, P0 ;  /* 0x000000f71013a211 */ /* 0x000fc400000f0c11 */
[----:B------:R-:W-:Y:S01]  /*b9c0*/  @!P1 IADD3 R15, PT, PT, R24, R15, RZ ;  /* 0x0000000f180f9210 */ /* 0x000fe20007ffe0ff */
[----:B------:R1:W-:Y:S01]  /*b9d0*/  @P1 STS.128 [R226+0x9000], RZ ;  /* 0x009000ffe2001388 */ /* 0x0003e20000000c00 */
[----:B------:R-:W-:-:S03]  /*b9e0*/  @!P1 LEA R16, P0, R14, R238, 0x1 ;  /* 0x000000ee0e109211 */ /* 0x000fc600078008ff */
[----:B------:R-:W-:Y:S01]  /*b9f0*/  @!PT LDS RZ, [RZ] ;  /* 0x00000000fffff984 */ /* 0x000fe20000000800 */
[----:B------:R-:W-:Y:S01]  /*ba00*/  @!PT LDS RZ, [RZ] ;  /* 0x00000000fffff984 */ /* 0x000fe20000000800 */
[----:B------:R-:W-:Y:S01]  /*ba10*/  @!PT LDS RZ, [RZ] ;  /* 0x00000000fffff984 */ /* 0x000fe20000000800 */
[----:B------:R1:W-:Y:S01]  /*ba20*/  @!P2 LDGSTS.E.BYPASS.LTC128B.128 [R226+0x8800], desc[UR30][R18.64] ;  /* 0x0880000012e2afae */ /* 0x0003e2000b981a1e */
[----:B------:R-:W-:-:S03]  /*ba30*/  @!P1 LEA.HI.X R17, R14, R247, R15, 0x1, P0 ;  /* 0x000000f70e119211 */ /* 0x000fc600000f0c0f */
[----:B------:R1:W-:Y:S04]  /*ba40*/  @P2 STS.128 [R226+0x8800], RZ ;  /* 0x008800ffe2002388 */ /* 0x0003e80000000c00 */
[----:B------:R-:W-:Y:S01]  /*ba50*/  @!PT LDS RZ, [RZ] ;  /* 0x00000000fffff984 */ /* 0x000fe20000000800 */
[----:B------:R-:W-:Y:S01]  /*ba60*/  @!PT LDS RZ, [RZ] ;  /* 0x00000000fffff984 */ /* 0x000fe20000000800 */
[----:B------:R-:W-:Y:S01]  /*ba70*/  @!PT LDS RZ, [RZ] ;  /* 0x00000000fffff984 */ /* 0x000fe20000000800 */
[----:B------:R1:W-:Y:S04]  /*ba80*/  @!P1 LDGSTS.E.BYPASS.LTC128B.128 [R226+0x9800], desc[UR30][R16.64+0x80] ;  /* 0x0980008010e29fae */ /* 0x0003e8000b981a1e */
[----:B------:R1:W-:Y:S04]  /*ba90*/  @P1 STS.128 [R226+0x9800], RZ ;  /* 0x009800ffe2001388 */ /* 0x0003e80000000c00 */
[----:B------:R-:W0:Y:S02]  /*baa0*/  LDGDEPBAR ;  /* 0x00000000000079af */ /* 0x000e240000000000 */
.L_x_1487:
[----:B------:R-:W-:Y:S01]  /*bab0*/  FMNMX3.FTZ R14, R33, R200, R196, !PT ;  /* 0x000000c8210e7276 */ /* 0x000fe200078100c4 */
[----:B-1----:R-:W-:Y:S01]  /*bac0*/  FFMA.FTZ R16, R34, -UR12, R177 ;  /* 0x8000000c22107c23 */ /* 0x002fe200080100b1 */
[----:B------:R-:W-:Y:S01]  /*bad0*/  ISETP.GE.AND P0, PT, R5, R235, PT ;  /* 0x000000eb0500720c */ /* 0x000fe20003f06270 */
[----:B------:R-:W-:Y:S01]  /*bae0*/  FFMA.FTZ R18, R35, -UR12, R179 ;  /* 0x8000000c23127c23 */ /* 0x000fe200080100b3 */
[----:B------:R-:W-:Y:S01]  /*baf0*/  FMNMX3.FTZ R5, R32, R201, R197, !PT ;  /* 0x000000c920057276 */ /* 0x000fe200078100c5 */
[----:B------:R-:W1:Y:S01]  /*bb00*/  SHFL.BFLY PT, R20, R14, 0x2, 0x1f ;  /* 0x0c401f000e147f89 */ /* 0x000e6200000e0000 */
[----:B------:R-:W-:Y:S02]  /*bb10*/  IADD3 R17, PT, PT, R227, -R11, RZ ;  /* 0x8000000be3117210 */ /* 0x000fe40007ffe0ff */
[----:B------:R-:W-:Y:S01]  /*bb20*/  FSEL R16, R16, -INF , !P6 ;  /* 0xff80000010107808 */ /* 0x000fe20007000000 */
[----:B------:R-:W2:Y:S01]  /*bb30*/  SHFL.BFLY PT, R19, R5, 0x2, 0x1f ;  /* 0x0c401f0005137f89 */ /* 0x000ea200000e0000 */
[----:B------:R-:W-:-:S02]  /*bb40*/  IABS R21, R17 ;  /* 0x0000001100157213 */ /* 0x000fc40000000000 */
[----:B------:R-:W-:Y:S01]  /*bb50*/  IADD3 R11, PT, PT, R7, -R11, RZ ;  /* 0x8000000b070b7210 */ /* 0x000fe20007ffe0ff */
[----:B------:R-:W-:Y:S01]  /*bb60*/  LDSM.16.MT88.4 R180, [R216+0xa000] ;  /* 0x00a00000d8b4783b */ /* 0x000fe20000004200 */
[----:B------:R-:W-:Y:S02]  /*bb70*/  IADD3 R15, PT, PT, R227, -R9, RZ ;  /* 0x80000009e30f7210 */ /* 0x000fe40007ffe0ff */
[----:B------:R-:W-:Y:S01]  /*bb80*/  FSEL R132, R16, -INF , !P5 ;  /* 0xff80000010847808 */ /* 0x000fe20006800000 */
[----:B------:R-:W-:Y:S01]  /*bb90*/  LDSM.16.MT88.4 R176, [R243+0xa000] ;  /* 0x00a00000f3b0783b */ /* 0x000fe20000004200 */
[----:B------:R-:W-:Y:S02]  /*bba0*/  MOV R16, R21 ;  /* 0x0000001500107202 */ /* 0x000fe40000000f00 */
[----:B------:R-:W-:Y:S01]  /*bbb0*/  IABS R17, R11 ;  /* 0x0000000b00117213 */ /* 0x000fe20000000000 */
[----:B------:R-:W-:Y:S01]  /*bbc0*/  LDSM.16.MT88.4 R32, [R216+0xb000] ;  /* 0x00b00000d820783b */ /* 0x000fe20000004200 */
[----:B------:R-:W-:-:S02]  /*bbd0*/  IABS R11, R15 ;  /* 0x0000000f000b7213 */ /* 0x000fc40000000000 */
[----:B------:R-:W-:Y:S02]  /*bbe0*/  FSEL R15, R18, -INF , !P3 ;  /* 0xff800000120f7808 */ /* 0x000fe40005800000 */
[----:B------:R-:W-:Y:S02]  /*bbf0*/  I2FP.F32.S32 R16, R16 ;  /* 0x0000001000107245 */ /* 0x000fe40000201400 */
[----:B------:R-:W-:Y:S02]  /*bc00*/  FSEL R214, R15, -INF , !P0 ;  /* 0xff8000000fd67808 */ /* 0x000fe40004000000 */
[----:B------:R-:W-:Y:S02]  /*bc10*/  ISETP.GT.AND P6, PT, R230, R4, PT ;  /* 0x00000004e600720c */ /* 0x000fe40003fc4270 */
[----:B------:R-:W-:Y:S02]  /*bc20*/  ISETP.GE.AND P5, PT, R4, R234, PT ;  /* 0x000000ea0400720c */ /* 0x000fe40003fa6270 */
[----:B------:R-:W-:-:S02]  /*bc30*/  ISETP.GT.AND P3, PT, R231, R4, PT ;  /* 0x00000004e700720c */ /* 0x000fc40003f64270 */
[----:B------:R-:W-:Y:S01]  /*bc40*/  ISETP.GE.AND P0, PT, R4, R235, PT ;  /* 0x000000eb0400720c */ /* 0x000fe20003f06270 */
[----:B------:R-:W-:Y:S01]  /*bc50*/  FFMA.FTZ R4, R16, -UR12, R184 ;  /* 0x8000000c10047c23 */ /* 0x000fe200080100b8 */
[----:B-1----:R-:W-:Y:S02]  /*bc60*/  FMNMX.FTZ R16, R14, R20, !PT ;  /* 0x000000140e107209 */ /* 0x002fe40007810000 */
[----:B------:R-:W-:Y:S02]  /*bc70*/  I2FP.F32.S32 R17, R17 ;  /* 0x0000001100117245 */ /* 0x000fe40000201400 */
[----:B------:R-:W-:Y:S02]  /*bc80*/  FSEL R14, R4, -INF , !P6 ;  /* 0xff800000040e7808 */ /* 0x000fe40007000000 */
[----:B--2---:R-:W-:Y:S01]  /*bc90*/  FMNMX.FTZ R19, R5, R19, !PT ;  /* 0x0000001305137209 */ /* 0x004fe20007810000 */
[----:B------:R-:W-:Y:S01]  /*bca0*/  FFMA.FTZ R15, R17, -UR12, R186 ;  /* 0x8000000c110f7c23 */ /* 0x000fe200080100ba */
[----:B------:R-:W-:-:S02]  /*bcb0*/  IADD3 R4, PT, PT, R7, -R9, RZ ;  /* 0x8000000907047210 */ /* 0x000fc40007ffe0ff */
[----:B------:R-:W-:Y:S01]  /*bcc0*/  IADD3 R5, PT, PT, R227, -R10, RZ ;  /* 0x8000000ae3057210 */ /* 0x000fe20007ffe0ff */
[----:B------:R-:W1:Y:S01]  /*bcd0*/  SHFL.BFLY PT, R9, R16, 0x1, 0x1f ;  /* 0x0c201f0010097f89 */ /* 0x000e6200000e0000 */
[----:B------:R-:W-:Y:S02]  /*bce0*/  FSEL R137, R14, -INF , !P5 ;  /* 0xff8000000e897808 */ /* 0x000fe40006800000 */
[----:B------:R-:W-:Y:S02]  /*bcf0*/  IABS R14, R4 ;  /* 0x00000004000e7213 */ /* 0x000fe40000000000 */
[----:B------:R-:W-:Y:S02]  /*bd00*/  IADD3 R4, PT, PT, R7, -R10, RZ ;  /* 0x8000000a07047210 */ /* 0x000fe40007ffe0ff */
[----:B------:R-:W-:Y:S01]  /*bd10*/  IABS R5, R5 ;  /* 0x0000000500057213 */ /* 0x000fe20000000000 */
[----:B------:R-:W2:Y:S01]  /*bd20*/  SHFL.BFLY PT, R10, R19, 0x1, 0x1f ;  /* 0x0c201f00130a7f89 */ /* 0x000ea200000e0000 */
[----:B------:R-:W-:-:S02]  /*bd30*/  I2FP.F32.S32 R11, R11 ;  /* 0x0000000b000b7245 */ /* 0x000fc40000201400 */
[----:B------:R-:W-:Y:S02]  /*bd40*/  MOV R17, R5 ;  /* 0x0000000500117202 */ /* 0x000fe40000000f00 */
[----:B------:R-:W-:Y:S01]  /*bd50*/  FSEL R5, R15, -INF , !P3 ;  /* 0xff8000000f057808 */ /* 0x000fe20005800000 */
[----:B------:R-:W-:Y:S01]  /*bd60*/  FFMA.FTZ R11, R11, -UR12, R185 ;  /* 0x8000000c0b0b7c23 */ /* 0x000fe200080100b9 */
[----:B------:R-:W-:Y:S02]  /*bd70*/  I2FP.F32.S32 R14, R14 ;  /* 0x0000000e000e7245 */ /* 0x000fe40000201400 */
[----:B------:R-:W-:Y:S02]  /*bd80*/  IABS R15, R4 ;  /* 0x00000004000f7213 */ /* 0x000fe40000000000 */
[----:B------:R-:W-:Y:S02]  /*bd90*/  I2FP.F32.S32 R4, R17 ;  /* 0x0000001100047245 */ /* 0x000fe40000201400 */
[----:B------:R-:W-:-:S02]  /*bda0*/  FSEL R193, R5, -INF , !P0 ;  /* 0xff80000005c17808 */ /* 0x000fc40004000000 */
[-C--:B------:R-:W-:Y:S01]  /*bdb0*/  ISETP.GT.AND P6, PT, R230, R3.reuse, PT ;  /* 0x00000003e600720c */ /* 0x080fe20003fc4270 */
[----:B------:R-:W-:Y:S01]  /*bdc0*/  FFMA.FTZ R5, R4, -UR12, R208 ;  /* 0x8000000c04057c23 */ /* 0x000fe200080100d0 */
[----:B------:R-:W-:Y:S02]  /*bdd0*/  ISETP.GE.AND P5, PT, R3, R234, PT ;  /* 0x000000ea0300720c */ /* 0x000fe40003fa6270 */
[----:B------:R-:W-:Y:S02]  /*bde0*/  ISETP.GT.AND P3, PT, R231, R3, PT ;  /* 0x00000003e700720c */ /* 0x000fe40003f64270 */
[----:B------:R-:W-:Y:S01]  /*bdf0*/  ISETP.GE.AND P0, PT, R3, R235, PT ;  /* 0x000000eb0300720c */ /* 0x000fe20003f06270 */
[----:B------:R-:W-:Y:S01]  /*be00*/  FFMA.FTZ R3, R14, -UR12, R187 ;  /* 0x8000000c0e037c23 */ /* 0x000fe200080100bb */
[----:B------:R-:W-:Y:S02]  /*be10*/  MOV R14, R15 ;  /* 0x0000000f000e7202 */ /* 0x000fe40000000f00 */
[----:B------:R-:W-:-:S02]  /*be20*/  FSEL R4, R11, -INF , !P6 ;  /* 0xff8000000b047808 */ /* 0x000fc40007000000 */
[----:B------:R-:W-:Y:S02]  /*be30*/  I2FP.F32.S32 R11, R14 ;  /* 0x0000000e000b7245 */ /* 0x000fe40000201400 */
[----:B------:R-:W-:Y:S02]  /*be40*/  FSEL R3, R3, -INF , !P3 ;  /* 0xff80000003037808 */ /* 0x000fe40005800000 */
[----:B------:R-:W-:Y:S02]  /*be50*/  ISETP.GT.AND P6, PT, R230, R2, PT ;  /* 0x00000002e600720c */ /* 0x000fe40003fc4270 */
[----:B------:R-:W-:Y:S02]  /*be60*/  FSEL R18, R4, -INF , !P5 ;  /* 0xff80000004127808 */ /* 0x000fe40006800000 */
[----:B------:R-:W-:Y:S01]  /*be70*/  FSEL R192, R3, -INF , !P0 ;  /* 0xff80000003c07808 */ /* 0x000fe20004000000 */
[----:B------:R-:W-:Y:S01]  /*be80*/  FFMA.FTZ R3, R11, -UR12, R210 ;  /* 0x8000000c0b037c23 */ /* 0x000fe200080100d2 */
[----:B------:R-:W-:-:S02]  /*be90*/  ISETP.GE.AND P5, PT, R2, R234, PT ;  /* 0x000000ea0200720c */ /* 0x000fc40003fa6270 */
[----:B------:R-:W-:Y:S02]  /*bea0*/  ISETP.GT.AND P3, PT, R231, R2, PT ;  /* 0x00000002e700720c */ /* 0x000fe40003f64270 */
[----:B------:R-:W-:Y:S02]  /*beb0*/  ISETP.GE.AND P0, PT, R2, R235, PT ;  /* 0x000000eb0200720c */ /* 0x000fe40003f06270 */
[----:B------:R-:W-:Y:S02]  /*bec0*/  FSEL R5, R5, -INF , !P6 ;  /* 0xff80000005057808 */ /* 0x000fe40007000000 */
[----:B------:R-:W-:Y:S02]  /*bed0*/  IADD3 R2, PT, PT, R227, -R12, RZ ;  /* 0x8000000ce3027210 */ /* 0x000fe40007ffe0ff */
[----:B-1----:R-:W-:Y:S02]  /*bee0*/  FMNMX.FTZ R135, R16, R9, !PT ;  /* 0x0000000910877209 */ /* 0x002fe40007810000 */
[----:B--2---:R-:W-:-:S02]  /*bef0*/  FMNMX.FTZ R136, R19, R10, !PT ;  /* 0x0000000a13887209 */ /* 0x004fc40007810000 */
[----:B------:R-:W-:Y:S02]  /*bf00*/  FSEL R208, R5, -INF , !P5 ;  /* 0xff80000005d07808 */ /* 0x000fe40006800000 */
[----:B------:R-:W-:Y:S01]  /*bf10*/  IABS R2, R2 ;  /* 0x0000000200027213 */ /* 0x000fe20000000000 */
[----:B------:R-:W-:Y:S01]  /*bf20*/  FMUL.FTZ R14, R136, UR8 ;  /* 0x00000008880e7c20 */ /* 0x000fe20008410000 */
[----:B------:R-:W-:Y:S01]  /*bf30*/  FSEL R5, R3, -INF , !P3 ;  /* 0xff80000003057808 */ /* 0x000fe20005800000 */
[C---:B------:R-:W-:Y:S01]  /*bf40*/  FMUL.FTZ R3, R135.reuse, UR8 ;  /* 0x0000000887037c20 */ /* 0x040fe20008410000 */
[----:B------:R-:W-:Y:S02]  /*bf50*/  FSETP.NEU.FTZ.AND P3, PT, R135, -INF , PT ;  /* 0xff8000008700780b */ /* 0x000fe40003f7d000 */
[----:B------:R-:W-:Y:S02]  /*bf60*/  MOV R4, R2 ;  /* 0x0000000200047202 */ /* 0x000fe40000000f00 */
[----:B------:R-:W-:-:S02]  /*bf70*/  FSEL R210, R5, -INF , !P0 ;  /* 0xff80000005d27808 */ /* 0x000fc40004000000 */
[----:B------:R-:W-:Y:S02]  /*bf80*/  FSETP.NEU.FTZ.AND P0, PT, R136, -INF , PT ;  /* 0xff8000008800780b */ /* 0x000fe40003f1d000 */
[----:B------:R-:W-:Y:S02]  /*bf90*/  FSEL R2, R3, RZ, P3 ;  /* 0x000000ff03027208 */ /* 0x000fe40001800000 */
[----:B------:R-:W-:Y:S02]  /*bfa0*/  I2FP.F32.S32 R4, R4 ;  /* 0x0000000400047245 */ /* 0x000fe40000201400 */
[----:B------:R-:W-:Y:S01]  /*bfb0*/  FSEL R14, R14, RZ, P0 ;  /* 0x000000ff0e0e7208 */ /* 0x000fe20000000000 */
[----:B------:R-:W-:Y:S01]  /*bfc0*/  FFMA.FTZ R3, R138, UR8, -R2 ;  /* 0x000000088a037c23 */ /* 0x000fe20008010802 */
[----:B------:R-:W-:Y:S01]  /*bfd0*/  FSEL R9, R135, RZ, P3 ;  /* 0x000000ff87097208 */ /* 0x000fe20001800000 */
[----:B------:R-:W-:Y:S01]  /*bfe0*/  FFMA.FTZ R17, R4, -UR12, R209 ;  /* 0x8000000c04117c23 */ /* 0x000fe200080100d1 */
[----:B------:R-:W-:Y:S01]  /*bff0*/  FSEL R5, R136, RZ, P0 ;  /* 0x000000ff88057208 */ /* 0x000fe20000000000 */
[----:B------:R-:W-:Y:S01]  /*c000*/  FFMA.FTZ R4, R140, UR8, -R14 ;  /* 0x000000088c047c23 */ /* 0x000fe2000801080e */
[----:B------:R-:W-:Y:S01]  /*c010*/  IADD3 R12, PT, PT, R7, -R12, RZ ;  /* 0x8000000c070c7210 */ /* 0x000fe20007ffe0ff */
[----:B------:R-:W-:Y:S01]  /*c020*/  FADD.FTZ R10, R220, -R9 ;  /* 0x80000009dc0a7221 */ /* 0x000fe20000010000 */
[----:B------:R1:W-:Y:S01]  /*c030*/  MUFU.EX2 R246, R3 ;  /* 0x0000000300f67308 */ /* 0x0003e20000000800 */
[----:B------:R-:W-:Y:S01]  /*c040*/  FADD.FTZ R9, R219, -R5 ;  /* 0x80000005db097221 */ /* 0x000fe20000010000 */
[----:B------:R-:W-:Y:S01]  /*c050*/  IADD3 R5, PT, PT, R227, -R13, RZ ;  /* 0x8000000de3057210 */ /* 0x000fe20007ffe0ff */
[----:B------:R-:W-:Y:S01]  /*c060*/  FMUL.FTZ R10, R10, UR8 ;  /* 0x000000080a0a7c20 */ /* 0x000fe20008410000 */
[----:B------:R2:W-:Y:S01]  /*c070*/  MUFU.EX2 R219, R4 ;  /* 0x0000000400db7308 */ /* 0x0005e20000000800 */
[----:B------:R-:W-:Y:S01]  /*c080*/  IABS R12, R12 ;  /* 0x0000000c000c7213 */ /* 0x000fe20000000000 */
[----:B------:R-:W-:Y:S01]  /*c090*/  FMUL.FTZ R9, R9, UR8 ;  /* 0x0000000809097c20 */ /* 0x000fe20008410000 */
[----:B------:R-:W-:Y:S01]  /*c0a0*/  IABS R5, R5 ;  /* 0x0000000500057213 */ /* 0x000fe20000000000 */
[--C-:B------:R-:W-:Y:S01]  /*c0b0*/  FFMA.FTZ R25, R25, UR8, -R2.reuse ;  /* 0x0000000819197c23 */ /* 0x100fe20008010802 */
[----:B------:R-:W-:Y:S01]  /*c0c0*/  IADD3 R7, PT, PT, R7, -R13, RZ ;  /* 0x8000000d07077210 */ /* 0x000fe20007ffe0ff */
[--C-:B------:R-:W-:Y:S01]  /*c0d0*/  FFMA.FTZ R27, R27, UR8, -R2.reuse ;  /* 0x000000081b1b7c23 */ /* 0x100fe20008010802 */
[----:B------:R-:W-:Y:S01]  /*c0e0*/  MOV R11, R5 ;  /* 0x00000005000b7202 */ /* 0x000fe20000000f00 */
[----:B------:R-:W-:Y:S01]  /*c0f0*/  FFMA.FTZ R30, R30, UR8, -R2 ;  /* 0x000000081e1e7c23 */ /* 0x000fe20008010802 */
[----:B------:R-:W-:Y:S01]  /*c100*/  ISETP.GT.AND P6, PT, R230, R6, PT ;  /* 0x00000006e600720c */ /* 0x000fe20003fc4270 */
[--C-:B-1----:R-:W-:Y:S01]  /*c110*/  FFMA.FTZ R3, R26, UR8, -R14.reuse ;  /* 0x000000081a037c23 */ /* 0x102fe2000801080e */
[----:B------:R-:W-:Y:S01]  /*c120*/  I2FP.F32.S32 R11, R11 ;  /* 0x0000000b000b7245 */ /* 0x000fe20000201400 */
[----:B------:R-:W1:Y:S01]  /*c130*/  MUFU.EX2 R13, R10 ;  /* 0x0000000a000d7308 */ /* 0x000e620000000800 */
[----:B------:R-:W-:Y:S01]  /*c140*/  IABS R7, R7 ;  /* 0x0000000700077213 */ /* 0x000fe20000000000 */
[----:B--2---:R-:W-:Y:S01]  /*c150*/  FFMA.FTZ R4, R29, UR8, -R14 ;  /* 0x000000081d047c23 */ /* 0x004fe2000801080e */
[----:B------:R-:W-:Y:S01]  /*c160*/  ISETP.GE.AND P5, PT, R6, R234, PT ;  /* 0x000000ea0600720c */ /* 0x000fe20003fa6270 */
[----:B------:R2:W3:Y:S01]  /*c170*/  MUFU.EX2 R237, R3 ;  /* 0x0000000300ed7308 */ /* 0x0004e20000000800 */
[----:B------:R-:W-:Y:S01]  /*c180*/  FFMA.FTZ R11, R11, -UR12, R141 ;  /* 0x8000000c0b0b7c23 */ /* 0x000fe2000801008d */
[----:B------:R-:W-:-:S02]  /*c190*/  ISETP.GT.AND P3, PT, R231, R6, PT ;  /* 0x00000006e700720c */ /* 0x000fc40003f64270 */
[----:B------:R4:W-:Y:S01]  /*c1a0*/  MUFU.EX2 R236, R4 ;  /* 0x0000000400ec7308 */ /* 0x0009e20000000800 */
[----:B------:R-:W-:Y:S02]  /*c1b0*/  MOV R15, R7 ;  /* 0x00000007000f7202 */ /* 0x000fe40000000f00 */
[----:B------:R-:W-:Y:S01]  /*c1c0*/  ISETP.GE.AND P0, PT, R6, R235, PT ;  /* 0x000000eb0600720c */ /* 0x000fe20003f06270 */
[----:B------:R-:W-:Y:S01]  /*c1d0*/  MUFU.EX2 R239, R25 ;  /* 0x0000001900ef7308 */ /* 0x000fe20000000800 */
[----:B------:R-:W-:Y:S01]  /*c1e0*/  I2FP.F32.S32 R15, R15 ;  /* 0x0000000f000f7245 */ /* 0x000fe20000201400 */
[-C--:B-1----:R-:W-:Y:S01]  /*c1f0*/  FMUL.FTZ R148, R148, R13.reuse ;  /* 0x0000000d94947220 */ /* 0x082fe20000410000 */
[C---:B------:R-:W-:Y:S01]  /*c200*/  IADD3 R6, PT, PT, R216.reuse, 0xa000, RZ ;  /* 0x0000a000d8067810 */ /* 0x040fe20007ffe0ff */
[----:B------:R1:W-:Y:S01]  /*c210*/  MUFU.EX2 R238, R27 ;  /* 0x0000001b00ee7308 */ /* 0x0003e20000000800 */
[----:B------:R-:W-:Y:S01]  /*c220*/  IADD3 R16, PT, PT, R216, 0xa040, RZ ;  /* 0x0000a040d8107810 */ /* 0x000fe20007ffe0ff */
[----:B--2---:R-:W-:Y:S01]  /*c230*/  FFMA.FTZ R3, R28, UR8, -R14 ;  /* 0x000000081c037c23 */ /* 0x004fe2000801080e */
[----:B------:R-:W-:Y:S01]  /*c240*/  FFMA.FTZ R15, R15, -UR12, R143 ;  /* 0x8000000c0f0f7c23 */ /* 0x000fe2000801008f */
[----:B------:R-:W-:Y:S01]  /*c250*/  @P4 IADD3 R16, PT, PT, R6, -0x40, RZ ;  /* 0xffffffc006104810 */ /* 0x000fe20007ffe0ff */
[----:B------:R-:W2:Y:S01]  /*c260*/  MUFU.EX2 R245, R30 ;  /* 0x0000001e00f57308 */ /* 0x000ea20000000800 */
[----:B----4-:R-:W-:Y:S01]  /*c270*/  MOV R4, R12 ;  /* 0x0000000c00047202 */ /* 0x010fe20000000f00 */
[----:B------:R-:W-:Y:S01]  /*c280*/  FMUL.FTZ R149, R149, R13 ;  /* 0x0000000d95957220 */ /* 0x000fe20000410000 */
[----:B------:R-:W-:Y:S01]  /*c290*/  IADD3 R10, PT, PT, R244, R16, RZ ;  /* 0x00000010f40a7210 */ /* 0x000fe20007ffe0ff */
[----:B------:R4:W4:Y:S01]  /*c2a0*/  MUFU.EX2 R220, R3 ;  /* 0x0000000300dc7308 */ /* 0x0009220000000800 */
[----:B------:R-:W-:Y:S01]  /*c2b0*/  LDSM.16.MT88.4 R184, [R16] ;  /* 0x0000000010b8783b */ /* 0x000fe20000004200 */
[----:B---3--:R-:W-:Y:S01]  /*c2c0*/  F2FP.BF16.F32.PACK_AB R5, R237, R219 ;  /* 0x000000dbed05723e */ /* 0x008fe200000010ff */
[-C--:B------:R-:W-:Y:S01]  /*c2d0*/  FMUL.FTZ R152, R152, R13.reuse ;  /* 0x0000000d98987220 */ /* 0x080fe20000410000 */
[----:B------:R3:W3:Y:S01]  /*c2e0*/  MUFU.EX2 R12, R9 ;  /* 0x00000009000c7308 */ /* 0x0006e20000000800 */
[----:B------:R-:W-:Y:S01]  /*c2f0*/  LDSM.16.MT88.4 R140, [R10] ;  /* 0x000000000a8c783b */ /* 0x000fe20000004200 */
[-C--:B------:R-:W-:Y:S01]  /*c300*/  FMUL.FTZ R153, R153, R13.reuse ;  /* 0x0000000d99997220 */ /* 0x080fe20000410000 */
[-C--:B------:R-:W-:Y:S01]  /*c310*/  FMUL.FTZ R164, R164, R13.reuse ;  /* 0x0000000da4a47220 */ /* 0x080fe20000410000 */
[-C--:B------:R-:W-:Y:S01]  /*c320*/  FMUL.FTZ R165, R165, R13.reuse ;  /* 0x0000000da5a57220 */ /* 0x080fe20000410000 */
[----:B-1----:R-:W-:Y:S01]  /*c330*/  LDSM.16.MT88.4 R24, [R243+0xb000] ;  /* 0x00b00000f318783b */ /* 0x002fe20000004200 */
[----:B--2---:R-:W-:Y:S01]  /*c340*/  F2FP.BF16.F32.PACK_AB R6, R245, R238 ;  /* 0x000000eef506723e */ /* 0x004fe200000010ff */
[-C--:B------:R-:W-:Y:S01]  /*c350*/  FMUL.FTZ R168, R168, R13.reuse ;  /* 0x0000000da8a87220 */ /* 0x080fe20000410000 */
[-C--:B------:R-:W-:Y:S01]  /*c360*/  FMUL.FTZ R169, R169, R13.reuse ;  /* 0x0000000da9a97220 */ /* 0x080fe20000410000 */
[----:B------:R-:W-:Y:S01]  /*c370*/  LDSM.16.MT88.4 R20, [R16+0x1000] ;  /* 0x001000001014783b */ /* 0x000fe20000004200 */
[----:B----4-:R-:W-:Y:S01]  /*c380*/  I2FP.F32.S32 R3, R4 ;  /* 0x0000000400037245 */ /* 0x010fe20000201400 */
[----:B------:R-:W-:Y:S01]  /*c390*/  FMUL.FTZ R40, R40, R13 ;  /* 0x0000000d28287220 */ /* 0x000fe20000410000 */
[----:B------:R-:W-:Y:S01]  /*c3a0*/  F2FP.BF16.F32.PACK_AB R4, R239, R246 ;  /* 0x000000f6ef04723e */ /* 0x000fe200000010ff */
[----:B------:R-:W-:Y:S01]  /*c3b0*/  LDSM.16.MT88.4 R28, [R10+0x1000] ;  /* 0x001000000a1c783b */ /* 0x000fe20000004200 */
[----:B------:R-:W-:Y:S01]  /*c3c0*/  F2FP.BF16.F32.PACK_AB R7, R220, R236 ;  /* 0x000000ecdc07723e */ /* 0x000fe200000010ff */
[----:B---3--:R-:W-:Y:S01]  /*c3d0*/  FFMA.FTZ R9, R3, -UR12, R211 ;  /* 0x8000000c03097c23 */ /* 0x008fe200080100d3 */
[----:B------:R-:W-:Y:S01]  /*c3e0*/  FSEL R3, R17, -INF , !P6 ;  /* 0xff80000011037808 */ /* 0x000fe20007000000 */
[----:B------:R-:W-:Y:S01]  /*c3f0*/  FMUL.FTZ R150, R150, R12 ;  /* 0x0000000c96967220 */ /* 0x000fe20000410000 */
[----:B------:R-:W-:Y:S01]  /*c400*/  ISETP.GT.AND P6, PT, R230, R8, PT ;  /* 0x00000008e600720c */ /* 0x000fe20003fc4270 */
[-C--:B------:R-:W-:Y:S01]  /*c410*/  FMUL.FTZ R151, R151, R12.reuse ;  /* 0x0000000c97977220 */ /* 0x080fe20000410000 */
[----:B------:R-:W-:Y:S01]  /*c420*/  FSEL R191, R3, -INF , !P5 ;  /* 0xff80000003bf7808 */ /* 0x000fe20006800000 */
[----:B------:R-:W-:Y:S01]  /*c430*/  FMUL.FTZ R154, R154, R12 ;  /* 0x0000000c9a9a7220 */ /* 0x000fe20000410000 */
[----:B------:R-:W-:Y:S01]  /*c440*/  ISETP.GE.AND P5, PT, R8, R234, PT ;  /* 0x000000ea0800720c */ /* 0x000fe20003fa6270 */
[-C--:B------:R-:W-:Y:S01]  /*c450*/  FMUL.FTZ R155, R155, R12.reuse ;  /* 0x0000000c9b9b7220 */ /* 0x080fe20000410000 */
[----:B------:R-:W-:Y:S01]  /*c460*/  FSEL R9, R9, -INF , !P3 ;  /* 0xff80000009097808 */ /* 0x000fe20005800000 */
[-C--:B------:R-:W-:Y:S01]  /*c470*/  FMUL.FTZ R166, R166, R12.reuse ;  /* 0x0000000ca6a67220 */ /* 0x080fe20000410000 */
[----:B------:R-:W-:Y:S01]  /*c480*/  FSEL R3, R11, -INF , !P6 ;  /* 0xff8000000b037808 */ /* 0x000fe20007000000 */
[----:B------:R-:W-:Y:S01]  /*c490*/  FMUL.FTZ R167, R167, R12 ;  /* 0x0000000ca7a77220 */ /* 0x000fe20000410000 */
[----:B------:R-:W-:Y:S01]  /*c4a0*/  ISETP.GT.AND P3, PT, R231, R8, PT ;  /* 0x00000008e700720c */ /* 0x000fe20003f64270 */
[-C--:B------:R-:W-:Y:S01]  /*c4b0*/  FMUL.FTZ R170, R170, R12.reuse ;  /* 0x0000000caaaa7220 */ /* 0x080fe20000410000 */
[----:B------:R-:W-:Y:S01]  /*c4c0*/  ISETP.GE.AND P6, PT, R8, R235, PT ;  /* 0x000000eb0800720c */ /* 0x000fe20003fc6270 */
[----:B------:R-:W-:Y:S01]  /*c4d0*/  FMUL.FTZ R171, R171, R12 ;  /* 0x0000000cabab7220 */ /* 0x000fe20000410000 */
[----:B------:R-:W-:Y:S01]  /*c4e0*/  FMNMX3.FTZ R8, R221, R188, R132, !PT ;  /* 0x000000bcdd087276 */ /* 0x000fe20007810084 */
[----:B------:R-:W-:Y:S01]  /*c4f0*/  FMUL.FTZ R41, R41, R13 ;  /* 0x0000000d29297220 */ /* 0x000fe20000410000 */
[----:B------:R-:W-:Y:S01]  /*c500*/  FSEL R190, R3, -INF , !P5 ;  /* 0xff80000003be7808 */ /* 0x000fe20006800000 */
[-C--:B------:R-:W-:Y:S01]  /*c510*/  FMUL.FTZ R42, R42, R12.reuse ;  /* 0x0000000c2a2a7220 */ /* 0x080fe20000410000 */
[----:B------:R-:W-:Y:S01]  /*c520*/  FMNMX3.FTZ R3, R222, R189, R214, !PT ;  /* 0x000000bdde037276 */ /* 0x000fe200078100d6 */
[-C--:B------:R-:W-:Y:S01]  /*c530*/  FMUL.FTZ R43, R43, R12.reuse ;  /* 0x0000000c2b2b7220 */ /* 0x080fe20000410000 */
[----:B------:R-:W-:Y:S01]  /*c540*/  FMNMX3.FTZ R8, R8, R137, R18, !PT ;  /* 0x0000008908087276 */ /* 0x000fe20007810012 */
[-C--:B------:R-:W-:Y:S01]  /*c550*/  FMUL.FTZ R44, R44, R13.reuse ;  /* 0x0000000d2c2c7220 */ /* 0x080fe20000410000 */
[----:B------:R-:W-:Y:S01]  /*c560*/  FSEL R203, R9, -INF , !P0 ;  /* 0xff80000009cb7808 */ /* 0x000fe20004000000 */
[----:B------:R-:W-:Y:S01]  /*c570*/  FMUL.FTZ R45, R45, R13 ;  /* 0x0000000d2d2d7220 */ /* 0x000fe20000410000 */
[----:B------:R-:W-:Y:S01]  /*c580*/  FMNMX3.FTZ R3, R3, R193, R192, !PT ;  /* 0x000000c103037276 */ /* 0x000fe200078100c0 */
[-C--:B------:R-:W-:Y:S01]  /*c590*/  FMUL.FTZ R46, R46, R12.reuse ;  /* 0x0000000c2e2e7220 */ /* 0x080fe20000410000 */
[----:B------:R-:W-:Y:S01]  /*c5a0*/  FSEL R11, R15, -INF , !P3 ;  /* 0xff8000000f0b7808 */ /* 0x000fe20005800000 */
[----:B------:R-:W-:Y:S01]  /*c5b0*/  FMUL.FTZ R47, R47, R12 ;  /* 0x0000000c2f2f7220 */ /* 0x000fe20000410000 */
[----:B------:R-:W-:Y:S01]  /*c5c0*/  FMNMX3.FTZ R8, R8, R208, R191, !PT ;  /* 0x000000d008087276 */ /* 0x000fe200078100bf */
[-C--:B------:R-:W-:Y:S01]  /*c5d0*/  FMUL.FTZ R56, R56, R13.reuse ;  /* 0x0000000d38387220 */ /* 0x080fe20000410000 */
[----:B------:R-:W-:Y:S01]  /*c5e0*/  FMNMX3.FTZ R9, R3, R210, R203, !PT ;  /* 0x000000d203097276 */ /* 0x000fe200078100cb */
[----:B------:R-:W-:Y:S01]  /*c5f0*/  FMUL.FTZ R57, R57, R13 ;  /* 0x0000000d39397220 */ /* 0x000fe20000410000 */
[----:B------:R-:W-:Y:S01]  /*c600*/  FSEL R202, R11, -INF , !P6 ;  /* 0xff8000000bca7808 */ /* 0x000fe20007000000 */
[----:B------:R-:W-:Y:S01]  /*c610*/  FMUL.FTZ R58, R58, R12 ;  /* 0x0000000c3a3a7220 */ /* 0x000fe20000410000 */
[----:B------:R-:W-:Y:S01]  /*c620*/  FMNMX3.FTZ R3, R8, R212, R190, !PT ;  /* 0x000000d408037276 */ /* 0x000fe200078100be */
[-C--:B------:R-:W-:Y:S01]  /*c630*/  FMUL.FTZ R59, R59, R12.reuse ;  /* 0x0000000c3b3b7220 */ /* 0x080fe20000410000 */
[----:B------:R-:W-:Y:S01]  /*c640*/  FMNMX3.FTZ R9, R9, R213, R202, !PT ;  /* 0x000000d509097276 */ /* 0x000fe200078100ca */
[-C--:B------:R-:W-:Y:S01]  /*c650*/  FMUL.FTZ R60, R60, R13.reuse ;  /* 0x0000000d3c3c7220 */ /* 0x080fe20000410000 */
        /* <DEDUP_REMOVED lines=38> */
[----:B------:R-:W-:Y:S01]  /*c8c0*/  FMUL.FTZ R125, R125, R13 ;  /* 0x0000000d7d7d7220 */ /* 0x000fe20000410000 */
[-C--:B------:R-:W-:Y:S01]  /*c8d0*/  FMUL.FTZ R126, R126, R12.reuse ;  /* 0x0000000c7e7e7220 */ /* 0x080fe20000410000 */
[----:B------:R-:W-:Y:S01]  /*c8e0*/  FMUL.FTZ R127, R127, R12 ;  /* 0x0000000c7f7f7220 */ /* 0x000fe20000410000 */
[----:B------:R-:W-:Y:S01]  /*c8f0*/  HMMA.16816.F32.BF16 R148, R4, R180, R148 ;  /* 0x000000b40494723c */ /* 0x000fe20000041894 */
[----:B------:R-:W-:-:S04]  /*c900*/  FFMA.FTZ R15, R195, UR8, -R2 ;  /* 0x00000008c30f7c23 */ /* 0x000fc80008010802 */
[----:B------:R3:W-:Y:S03]  /*c910*/  MUFU.EX2 R211, R15 ;  /* 0x0000000f00d37308 */ /* 0x0007e60000000800 */
[----:B------:R-:W-:Y:S01]  /*c920*/  HMMA.16816.F32.BF16 R152, R4, R182, R152 ;  /* 0x000000b60498723c */ /* 0x000fe20000041898 */
[----:B-1----:R-:W-:-:S07]  /*c930*/  FMNMX.FTZ R134, R8, R10, !PT ;  /* 0x0000000a08867209 */ /* 0x002fce0007810000 */
[----:B------:R-:W-:Y:S01]  /*c940*/  HMMA.16816.F32.BF16 R164, R4, R176, R164 ;  /* 0x000000b004a4723c */ /* 0x000fe200000418a4 */
[----:B--2---:R-:W-:Y:S01]  /*c950*/  FMNMX.FTZ R133, R3, R9, !PT ;  /* 0x0000000903857209 */ /* 0x004fe20007810000 */
[C---:B------:R-:W-:Y:S01]  /*c960*/  FMUL.FTZ R3, R134.reuse, UR8 ;  /* 0x0000000886037c20 */ /* 0x040fe20008410000 */
[----:B------:R-:W-:Y:S01]  /*c970*/  FSETP.NEU.FTZ.AND P0, PT, R134, -INF , PT ;  /* 0xff8000008600780b */ /* 0x000fe20003f1d000 */
[----:B---3--:R-:W-:-:S03]  /*c980*/  FFMA.FTZ R15, R200, UR8, -R2 ;  /* 0x00000008c80f7c23 */ /* 0x008fc60008010802 */
[----:B------:R-:W-:Y:S01]  /*c990*/  FSEL R3, R3, RZ, P0 ;  /* 0x000000ff03037208 */ /* 0x000fe20000000000 */
[C---:B------:R-:W-:Y:S01]  /*c9a0*/  HMMA.16816.F32.BF16 R168, R4.reuse, R178, R168 ;  /* 0x000000b204a8723c */ /* 0x040fe200000418a8 */
        /* <DEDUP_REMOVED lines=17> */
[--C-:B------:R-:W-:Y:S01]  /*cac0*/  FFMA.FTZ R6, R132, UR8, -R3.reuse ;  /* 0x0000000884067c23 */ /* 0x100fe20008010803 */
[--C-:B------:R-:W-:Y:S01]  /*cad0*/  FFMA.FTZ R7, R18, UR8, -R3.reuse ;  /* 0x0000000812077c23 */ /* 0x100fe20008010803 */
[----:B------:R-:W-:Y:S01]  /*cae0*/  FADD.FTZ R8, R221, -R4 ;  /* 0x80000004dd087221 */ /* 0x000fe20000010000 */
[----:B------:R-:W-:Y:S01]  /*caf0*/  FMUL.FTZ R4, R133, UR8 ;  /* 0x0000000885047c20 */ /* 0x000fe20008410000 */
[----:B------:R1:W-:Y:S04]  /*cb00*/  MUFU.EX2 R215, R5 ;  /* 0x0000000500d77308 */ /* 0x0003e80000000800 */
[----:B------:R-:W-:Y:S01]  /*cb10*/  FSEL R9, R4, RZ, P0 ;  /* 0x000000ff04097208 */ /* 0x000fe20000000000 */
[----:B------:R-:W-:Y:S01]  /*cb20*/  FFMA.FTZ R4, R137, UR8, -R3 ;  /* 0x0000000889047c23 */ /* 0x000fe20008010803 */
[----:B------:R2:W-:Y:S04]  /*cb30*/  MUFU.EX2 R188, R6 ;  /* 0x0000000600bc7308 */ /* 0x0005e80000000800 */
[----:B------:R3:W-:Y:S01]  /*cb40*/  MUFU.EX2 R139, R4 ;  /* 0x00000004008b7308 */ /* 0x0007e20000000800 */
[----:B-1----:R-:W-:-:S05]  /*cb50*/  FSEL R5, R133, RZ, P0 ;  /* 0x000000ff85057208 */ /* 0x002fca0000000000 */
[----:B--2---:R-:W-:Y:S01]  /*cb60*/  FADD.FTZ R6, R222, -R5 ;  /* 0x80000005de067221 */ /* 0x004fe20000010000 */
[--C-:B------:R-:W-:Y:S02]  /*cb70*/  FFMA.FTZ R5, R189, UR8, -R9.reuse ;  /* 0x00000008bd057c23 */ /* 0x100fe40008010809 */
[----:B------:R-:W-:Y:S01]  /*cb80*/  MUFU.EX2 R189, R7 ;  /* 0x0000000700bd7308 */ /* 0x000fe20000000800 */
[----:B---3--:R-:W-:Y:S01]  /*cb90*/  FFMA.FTZ R4, R214, UR8, -R9 ;  /* 0x00000008d6047c23 */ /* 0x008fe20008010809 */
[----:B------:R-:W-:Y:S02]  /*cba0*/  FMUL.FTZ R6, R6, UR8 ;  /* 0x0000000806067c20 */ /* 0x000fe40008410000 */
[----:B------:R1:W-:Y:S04]  /*cbb0*/  MUFU.EX2 R214, R5 ;  /* 0x0000000500d67308 */ /* 0x0003e80000000800 */
[----:B------:R2:W-:Y:S04]  /*cbc0*/  MUFU.EX2 R137, R4 ;  /* 0x0000000400897308 */ /* 0x0005e80000000800 */
[----:B------:R-:W3:Y:S01]  /*cbd0*/  MUFU.EX2 R10, R6 ;  /* 0x00000006000a7308 */ /* 0x000ee20000000800 */
[----:B-1----:R-:W-:Y:S01]  /*cbe0*/  FMUL.FTZ R5, R8, UR8 ;  /* 0x0000000808057c20 */ /* 0x002fe20008410000 */
[----:B------:R-:W-:-:S02]  /*cbf0*/  FFMA.FTZ R8, R194, UR8, -R2 ;  /* 0x00000008c2087c23 */ /* 0x000fc40008010802 */
[----:B------:R-:W-:Y:S01]  /*cc00*/  MUFU.EX2 R194, R15 ;  /* 0x0000000f00c27308 */ /* 0x000fe20000000800 */
[----:B--2---:R-:W-:-:S03]  /*cc10*/  FFMA.FTZ R4, R192, UR8, -R9 ;  /* 0x00000008c0047c23 */ /* 0x004fc60008010809 */
[----:B------:R1:W2:Y:S01]  /*cc20*/  MUFU.EX2 R11, R5 ;  /* 0x00000005000b7308 */ /* 0x0002a20000000800 */
[-C--:B---3--:R-:W-:Y:S01]  /*cc30*/  FMUL.FTZ R146, R146, R10.reuse ;  /* 0x0000000a92927220 */ /* 0x088fe20000410000 */
[-C--:B------:R-:W-:Y:S01]  /*cc40*/  FMUL.FTZ R147, R147, R10.reuse ;  /* 0x0000000a93937220 */ /* 0x080fe20000410000 */
[----:B------:R-:W-:Y:S01]  /*cc50*/  F2FP.BF16.F32.PACK_AB R6, R189, R139 ;  /* 0x0000008bbd06723e */ /* 0x000fe200000010ff */
[----:B------:R3:W-:Y:S01]  /*cc60*/  MUFU.EX2 R138, R4 ;  /* 0x00000004008a7308 */ /* 0x0007e20000000800 */
[-C--:B------:R-:W-:Y:S01]  /*cc70*/  FMUL.FTZ R162, R162, R10.reuse ;  /* 0x0000000aa2a27220 */ /* 0x080fe20000410000 */
[-C--:B------:R-:W-:Y:S01]  /*cc80*/  FMUL.FTZ R163, R163, R10.reuse ;  /* 0x0000000aa3a37220 */ /* 0x080fe20000410000 */
[-C--:B------:R-:W-:Y:S01]  /*cc90*/  FMUL.FTZ R38, R38, R10.reuse ;  /* 0x0000000a26267220 */ /* 0x080fe20000410000 */
[----:B------:R4:W-:Y:S01]  /*cca0*/  MUFU.EX2 R200, R8 ;  /* 0x0000000800c87308 */ /* 0x0009e20000000800 */
[-C--:B------:R-:W-:Y:S01]  /*ccb0*/  FMUL.FTZ R39, R39, R10.reuse ;  /* 0x0000000a27277220 */ /* 0x080fe20000410000 */
[-C--:B------:R-:W-:Y:S01]  /*ccc0*/  FMUL.FTZ R54, R54, R10.reuse ;  /* 0x0000000a36367220 */ /* 0x080fe20000410000 */
[-C--:B------:R-:W-:Y:S01]  /*ccd0*/  FMUL.FTZ R55, R55, R10.reuse ;  /* 0x0000000a37377220 */ /* 0x080fe20000410000 */
[-C--:B------:R-:W-:Y:S01]  /*cce0*/  FMUL.FTZ R70, R70, R10.reuse ;  /* 0x0000000a46467220 */ /* 0x080fe20000410000 */
[----:B------:R-:W-:Y:S01]  /*ccf0*/  FMUL.FTZ R71, R71, R10 ;  /* 0x0000000a47477220 */ /* 0x000fe20000410000 */
[----:B-1----:R-:W-:Y:S01]  /*cd00*/  FFMA.FTZ R5, R193, UR8, -R9 ;  /* 0x00000008c1057c23 */ /* 0x002fe20008010809 */
[-C--:B--2---:R-:W-:Y:S01]  /*cd10*/  FMUL.FTZ R144, R144, R11.reuse ;  /* 0x0000000b90907220 */ /* 0x084fe20000410000 */
[-C--:B------:R-:W-:Y:S01]  /*cd20*/  FMUL.FTZ R145, R145, R11.reuse ;  /* 0x0000000b91917220 */ /* 0x080fe20000410000 */
[----:B------:R-:W-:Y:S01]  /*cd30*/  FMUL.FTZ R160, R160, R11 ;  /* 0x0000000ba0a07220 */ /* 0x000fe20000410000 */
[----:B------:R1:W2:Y:S01]  /*cd40*/  MUFU.EX2 R132, R5 ;  /* 0x0000000500847308 */ /* 0x0002a20000000800 */
[----:B---3--:R-:W-:Y:S01]  /*cd50*/  F2FP.BF16.F32.PACK_AB R4, R188, R215 ;  /* 0x000000d7bc04723e */ /* 0x008fe200000010ff */
[-C--:B------:R-:W-:Y:S01]  /*cd60*/  FMUL.FTZ R161, R161, R11.reuse ;  /* 0x0000000ba1a17220 */ /* 0x080fe20000410000 */
[-C--:B------:R-:W-:Y:S01]  /*cd70*/  FMUL.FTZ R36, R36, R11.reuse ;  /* 0x0000000b24247220 */ /* 0x080fe20000410000 */
[----:B----4-:R-:W-:Y:S01]  /*cd80*/  FFMA.FTZ R8, R196, UR8, -R2 ;  /* 0x00000008c4087c23 */ /* 0x010fe20008010802 */
[--C-:B------:R-:W-:Y:S01]  /*cd90*/  FFMA.FTZ R2, R198, UR8, -R14.reuse ;  /* 0x00000008c6027c23 */ /* 0x100fe2000801080e */
[-C--:B------:R-:W-:Y:S01]  /*cda0*/  FMUL.FTZ R37, R37, R11.reuse ;  /* 0x0000000b25257220 */ /* 0x080fe20000410000 */
[-C--:B------:R-:W-:Y:S01]  /*cdb0*/  FMUL.FTZ R52, R52, R11.reuse ;  /* 0x0000000b34347220 */ /* 0x080fe20000410000 */
[----:B------:R3:W4:Y:S01]  /*cdc0*/  MUFU.EX2 R196, R8 ;  /* 0x0000000800c47308 */ /* 0x0007220000000800 */
[-C--:B------:R-:W-:Y:S01]  /*cdd0*/  FMUL.FTZ R53, R53, R11.reuse ;  /* 0x0000000b35357220 */ /* 0x080fe20000410000 */
[-C--:B------:R-:W-:Y:S01]  /*cde0*/  FMUL.FTZ R68, R68, R11.reuse ;  /* 0x0000000b44447220 */ /* 0x080fe20000410000 */
[-C--:B------:R-:W-:Y:S01]  /*cdf0*/  FMUL.FTZ R69, R69, R11.reuse ;  /* 0x0000000b45457220 */ /* 0x080fe20000410000 */
[----:B------:R4:W4:Y:S01]  /*ce00*/  MUFU.EX2 R193, R2 ;  /* 0x0000000200c17308 */ /* 0x0009220000000800 */
[-C--:B------:R-:W-:Y:S01]  /*ce10*/  FMUL.FTZ R84, R84, R11.reuse ;  /* 0x0000000b54547220 */ /* 0x080fe20000410000 */
[----:B-1----:R-:W-:Y:S01]  /*ce20*/  F2FP.BF16.F32.PACK_AB R5, R137, R214 ;  /* 0x000000d68905723e */ /* 0x002fe200000010ff */
[-C--:B------:R-:W-:Y:S01]  /*ce30*/  FMUL.FTZ R85, R85, R11.reuse ;  /* 0x0000000b55557220 */ /* 0x080fe20000410000 */
[----:B--2---:R-:W-:Y:S01]  /*ce40*/  F2FP.BF16.F32.PACK_AB R7, R138, R132 ;  /* 0x000000848a07723e */ /* 0x004fe200000010ff */
[-C--:B------:R-:W-:Y:S01]  /*ce50*/  FMUL.FTZ R86, R86, R10.reuse ;  /* 0x0000000a56567220 */ /* 0x080fe20000410000 */
[-C--:B------:R-:W-:Y:S01]  /*ce60*/  FMUL.FTZ R87, R87, R10.reuse ;  /* 0x0000000a57577220 */ /* 0x080fe20000410000 */
[-C--:B------:R-:W-:Y:S01]  /*ce70*/  FMUL.FTZ R100, R100, R11.reuse ;  /* 0x0000000b64647220 */ /* 0x080fe20000410000 */
[-C--:B------:R-:W-:Y:S01]  /*ce80*/  FMUL.FTZ R101, R101, R11.reuse ;  /* 0x0000000b65657220 */ /* 0x080fe20000410000 */
[-C--:B------:R-:W-:Y:S01]  /*ce90*/  FMUL.FTZ R102, R102, R10.reuse ;  /* 0x0000000a66667220 */ /* 0x080fe20000410000 */
[--C-:B---3--:R-:W-:Y:S01]  /*cea0*/  FFMA.FTZ R8, R201, UR8, -R14.reuse ;  /* 0x00000008c9087c23 */ /* 0x108fe2000801080e */
[-C--:B------:R-:W-:Y:S01]  /*ceb0*/  FMUL.FTZ R103, R103, R10.reuse ;  /* 0x0000000a67677220 */ /* 0x080fe20000410000 */
[-C--:B------:R-:W-:Y:S01]  /*cec0*/  FMUL.FTZ R116, R116, R11.reuse ;  /* 0x0000000b74747220 */ /* 0x080fe20000410000 */
[-C--:B------:R-:W-:Y:S01]  /*ced0*/  FMUL.FTZ R117, R117, R11.reuse ;  /* 0x0000000b75757220 */ /* 0x080fe20000410000 */
[----:B----4-:R-:W-:Y:S01]  /*cee0*/  FFMA.FTZ R2, R197, UR8, -R14 ;  /* 0x00000008c5027c23 */ /* 0x010fe2000801080e */
        /* <DEDUP_REMOVED lines=36> */
[----:B------:R-:W1:Y:S01]  /*d130*/  MUFU.EX2 R195, R8 ;  /* 0x0000000800c37308 */ /* 0x000e620000000800 */
[C---:B------:R-:W-:Y:S01]  /*d140*/  HMMA.16816.F32.BF16 R144, R4.reuse, R180, R144 ;  /* 0x000000b40490723c */ /* 0x040fe20000041890 */
[----:B------:R-:W-:Y:S01]  /*d150*/  FFMA.FTZ R11, R251, R11, R215 ;  /* 0x0000000bfb0b7223 */ /* 0x000fe200000100d7 */
[----:B------:R-:W-:Y:S01]  /*d160*/  FFMA.FTZ R10, R250, R10, R214 ;  /* 0x0000000afa0a7223 */ /* 0x000fe200000100d6 */
[----:B------:R2:W-:Y:S01]  /*d170*/  MUFU.EX2 R8, R2 ;  /* 0x0000000200087308 */ /* 0x0005e20000000800 */
[----:B------:R-:W-:Y:S01]  /*d180*/  F2FP.BF16.F32.PACK_AB R124, R200, R211 ;  /* 0x000000d3c87c723e */ /* 0x000fe200000010ff */
[----:B------:R-:W-:Y:S01]  /*d190*/  FADD.FTZ R11, R188, R11 ;  /* 0x0000000bbc0b7221 */ /* 0x000fe20000010000 */
[----:B------:R-:W-:Y:S01]  /*d1a0*/  FADD.FTZ R10, R137, R10 ;  /* 0x0000000a890a7221 */ /* 0x000fe20000010000 */
[----:B------:R-:W-:Y:S01]  /*d1b0*/  F2FP.BF16.F32.PACK_AB R126, R196, R209 ;  /* 0x000000d1c47e723e */ /* 0x000fe200000010ff */
[----:B------:R-:W-:Y:S01]  /*d1c0*/  HMMA.16816.F32.BF16 R160, R4, R176, R160 ;  /* 0x000000b004a0723c */ /* 0x000fe200000418a0 */
[----:B------:R-:W-:-:S02]  /*d1d0*/  F2FP.BF16.F32.PACK_AB R125, R194, R193 ;  /* 0x000000c1c27d723e */ /* 0x000fc400000010ff */
[----:B-1----:R-:W-:-:S05]  /*d1e0*/  F2FP.BF16.F32.PACK_AB R127, R192, R195 ;  /* 0x000000c3c07f723e */ /* 0x002fca00000010ff */
[----:B------:R-:W-:Y:S01]  /*d1f0*/  HMMA.16816.F32.BF16 R36, R4, R184, R36 ;  /* 0x000000b80424723c */ /* 0x000fe20000041824 */
[----:B--2---:R-:W-:-:S04]  /*d200*/  FFMA.FTZ R2, R212, UR8, -R3 ;  /* 0x00000008d4027c23 */ /* 0x004fc80008010803 */
[----:B------:R1:W-:Y:S03]  /*d210*/  MUFU.EX2 R15, R2 ;  /* 0x00000002000f7308 */ /* 0x0003e60000000800 */
[C---:B------:R-:W-:Y:S08]  /*d220*/  HMMA.16816.F32.BF16 R52, R4.reuse, R140, R52 ;  /* 0x0000008c0434723c */ /* 0x040ff00000041834 */
[----:B------:R-:W-:Y:S01]  /*d230*/  HMMA.16816.F32.BF16 R68, R4, R32, R68 ;  /* 0x000000200444723c */ /* 0x000fe20000041844 */
[----:B-1----:R-:W-:-:S07]  /*d240*/  FFMA.FTZ R2, R210, UR8, -R9 ;  /* 0x00000008d2027c23 */ /* 0x002fce0008010809 */
        /* <DEDUP_REMOVED lines=12> */
[----:B------:R-:W4:Y:S07]  /*d310*/  LDSM.16.MT88.4 R80, [R216+0xb800] ;  /* 0x00b80000d850783b */ /* 0x000f2e0000004200 */
[C---:B------:R-:W-:Y:S01]  /*d320*/  HMMA.16816.F32.BF16 R24, R4.reuse, R26, R96 ;  /* 0x0000001a0418723c */ /* 0x040fe20000041860 */
[----:B------:R-:W4:Y:S07]  /*d330*/  LDSM.16.MT88.4 R96, [R243+0xb800] ;  /* 0x00b80000f360783b */ /* 0x000f2e0000004200 */
[C---:B------:R-:W-:Y:S01]  /*d340*/  HMMA.16816.F32.BF16 R20, R4.reuse, R22, R112 ;  /* 0x000000160414723c */ /* 0x040fe20000041870 */
[----:B------:R-:W4:Y:S04]  /*d350*/  LDSM.16.MT88.4 R112, [R16+0x1800] ;  /* 0x001800001070783b */ /* 0x000f280000004200 */
[----:B------:R-:W4:Y:S03]  /*d360*/  LDSM.16.MT88.4 R16, [R223+0x1800] ;  /* 0x00180000df10783b */ /* 0x000f260000004200 */
[----:B------:R-:W-:Y:S01]  /*d370*/  HMMA.16816.F32.BF16 R28, R4, R30, R128 ;  /* 0x0000001e041c723c */ /* 0x000fe20000041880 */
[--C-:B------:R-:W-:Y:S01]  /*d380*/  FFMA.FTZ R4, R191, UR8, -R3.reuse ;  /* 0x00000008bf047c23 */ /* 0x100fe20008010803 */
[----:B------:R-:W-:Y:S01]  /*d390*/  FFMA.FTZ R3, R190, UR8, -R3 ;  /* 0x00000008be037c23 */ /* 0x000fe20008010803 */
[----:B------:R2:W-:Y:S04]  /*d3a0*/  MUFU.EX2 R5, R2 ;  /* 0x0000000200057308 */ /* 0x0005e80000000800 */
[----:B------:R3:W3:Y:S01]  /*d3b0*/  MUFU.EX2 R6, R3 ;  /* 0x0000000300067308 */ /* 0x0006e20000000800 */
[C---:B-1----:R-:W-:Y:S03]  /*d3c0*/  HMMA.16816.F32.BF16 R148, R124.reuse, R156, R148 ;  /* 0x0000009c7c94723c */ /* 0x042fe60000041894 */
[----:B------:R1:W1:Y:S05]  /*d3d0*/  MUFU.EX2 R7, R4 ;  /* 0x0000000400077308 */ /* 0x00026a0000000800 */
[----:B------:R-:W-:Y:S01]  /*d3e0*/  HMMA.16816.F32.BF16 R152, R124, R158, R152 ;  /* 0x0000009e7c98723c */ /* 0x000fe20000041898 */
[--C-:B--2---:R-:W-:Y:S01]  /*d3f0*/  FFMA.FTZ R2, R213, UR8, -R9.reuse ;  /* 0x00000008d5027c23 */ /* 0x104fe20008010809 */
[----:B---3--:R-:W-:-:S03]  /*d400*/  FFMA.FTZ R3, R203, UR8, -R9 ;  /* 0x00000008cb037c23 */ /* 0x008fc60008010809 */
[----:B------:R-:W-:Y:S01]  /*d410*/  MUFU.EX2 R14, R2 ;  /* 0x00000002000e7308 */ /* 0x000fe20000000800 */
[----:B------:R-:W-:Y:S02]  /*d420*/  F2FP.BF16.F32.PACK_AB R130, R6, R15 ;  /* 0x0000000f0682723e */ /* 0x000fe400000010ff */
[C---:B------:R-:W-:Y:S01]  /*d430*/  HMMA.16816.F32.BF16 R164, R124.reuse, R172, R164 ;  /* 0x000000ac7ca4723c */ /* 0x040fe200000418a4 */
[----:B-1----:R-:W-:Y:S01]  /*d440*/  FFMA.FTZ R4, R202, UR8, -R9 ;  /* 0x00000008ca047c23 */ /* 0x002fe20008010809 */
[----:B------:R-:W-:Y:S01]  /*d450*/  FFMA.FTZ R9, R249, R13, R246 ;  /* 0x0000000df9097223 */ /* 0x000fe200000100f6 */
[----:B------:R-:W1:Y:S01]  /*d460*/  MUFU.EX2 R3, R3 ;  /* 0x0000000300037308 */ /* 0x000e620000000800 */
[----:B------:R-:W-:Y:S02]  /*d470*/  F2FP.BF16.F32.PACK_AB R128, R7, R8 ;  /* 0x000000080780723e */ /* 0x000fe400000010ff */
[----:B------:R-:W-:Y:S01]  /*d480*/  FADD.FTZ R13, R239, R9 ;  /* 0x00000009ef0d7221 */ /* 0x000fe20000010000 */
[----:B------:R2:W3:Y:S01]  /*d490*/  MUFU.EX2 R2, R4 ;  /* 0x0000000400027308 */ /* 0x0004e20000000800 */
[----:B------:R-:W-:Y:S01]  /*d4a0*/  FADD.FTZ R9, R139, R11 ;  /* 0x0000000b8b097221 */ /* 0x000fe20000010000 */
[----:B------:R-:W-:Y:S03]  /*d4b0*/  HMMA.16816.F32.BF16 R168, R124, R174, R168 ;  /* 0x000000ae7ca8723c */ /* 0x000fe600000418a8 */
[----:B------:R-:W-:-:S04]  /*d4c0*/  FADD.FTZ R9, R189, R9 ;  /* 0x00000009bd097221 */ /* 0x000fc80000010000 */
[----:B------:R-:W-:Y:S01]  /*d4d0*/  FADD.FTZ R8, R8, R9 ;  /* 0x0000000908087221 */ /* 0x000fe20000010000 */
[----:B-1----:R-:W-:Y:S01]  /*d4e0*/  F2FP.BF16.F32.PACK_AB R129, R3, R5 ;  /* 0x000000050381723e */ /* 0x002fe200000010ff */
[C---:B------:R-:W-:Y:S02]  /*d4f0*/  HMMA.16816.F32.BF16 R40, R124.reuse, R48, R40 ;  /* 0x000000307c28723c */ /* 0x040fe40000041828 */
[----:B------:R-:W-:Y:S01]  /*d500*/  FADD.FTZ R7, R7, R8 ;  /* 0x0000000807077221 */ /* 0x000fe20000010000 */
[----:B--2---:R-:W-:Y:S01]  /*d510*/  FFMA.FTZ R4, R248, R12, R219 ;  /* 0x0000000cf8047223 */ /* 0x004fe200000100db */
        /* <DEDUP_REMOVED lines=17> */
[----:B----4-:R-:W-:Y:S01]  /*d630*/  HMMA.16816.F32.BF16 R56, R124, R64, R56 ;  /* 0x000000407c38723c */ /* 0x010fe20000041838 */
[----:B------:R-:W-:Y:S01]  /*d640*/  FADD.FTZ R3, R194, R9 ;  /* 0x00000009c2037221 */ /* 0x000fe20000010000 */
[----:B------:R-:W-:Y:S01]  /*d650*/  FADD.FTZ R5, R14, R5 ;  /* 0x000000050e057221 */ /* 0x000fe20000010000 */
[----:B------:R-:W-:-:S02]  /*d660*/  FADD.FTZ R4, R209, R4 ;  /* 0x00000004d1047221 */ /* 0x000fc40000010000 */
[----:B------:R-:W-:Y:S01]  /*d670*/  FADD.FTZ R3, R195, R3 ;  /* 0x00000003c3037221 */ /* 0x000fe20000010000 */
[----:B------:R-:W-:Y:S01]  /*d680*/  FADD.FTZ R250, R2, R5 ;  /* 0x0000000502fa7221 */ /* 0x000fe20000010000 */
[----:B------:R-:W-:Y:S01]  /*d690*/  FADD.FTZ R249, R196, R4 ;  /* 0x00000004c4f97221 */ /* 0x000fe20000010000 */
[C---:B------:R-:W-:Y:S01]  /*d6a0*/  HMMA.16816.F32.BF16 R60, R124.reuse, R66, R60 ;  /* 0x000000427c3c723c */ /* 0x040fe2000004183c */
[----:B------:R-:W-:Y:S02]  /*d6b0*/  FADD.FTZ R248, R192, R3 ;  /* 0x00000003c0f87221 */ /* 0x000fe40000010000 */
[----:B------:R1:W-:Y:S04]  /*d6c0*/  STL [R1+0x14], R250 ;  /* 0x000014fa01007387 */ /* 0x0003e80000100800 */
[----:B------:R1:W-:Y:S01]  /*d6d0*/  STL [R1+0x1c], R248 ;  /* 0x00001cf801007387 */ /* 0x0003e20000100800 */
[C---:B------:R-:W-:Y:S03]  /*d6e0*/  HMMA.16816.F32.BF16 R72, R124.reuse, R80, R72 ;  /* 0x000000507c48723c */ /* 0x040fe60000041848 */
[----:B------:R1:W-:Y:S05]  /*d6f0*/  STL [R1+0x18], R249 ;  /* 0x000018f901007387 */ /* 0x0003ea0000100800 */
        /* <DEDUP_REMOVED lines=30> */
[----:B------:R-:W5:Y:S03]  /*d8e0*/  LDL R246, [R1+0x4] ;  /* 0x0000040001f67983 */ /* 0x000f660000100800 */
        /* <DEDUP_REMOVED lines=37> */
[----:B------:R-:W-:Y:S04]  /*db40*/  LDSM.16.M88.4 R8, [R217] ;  /* 0x00000000d908783b */ /* 0x000fe80000000200 */
[----:B------:R-:W3:Y:S04]  /*db50*/  LDSM.16.M88.4 R16, [R218+UR5+0x8000] ;  /* 0x00800005da10783b */ /* 0x000ee80008000200 */
[----:B-1----:R-:W1:Y:S04]  /*db60*/  LDSM.16.M88.4 R4, [R217+0x2000] ;  /* 0x00200000d904783b */ /* 0x002e680000000200 */
        /* <DEDUP_REMOVED lines=10> */
[-C--:B---3--:R-:W-:Y:S08]  /*dc10*/  HMMA.16816.F32.BF16 R196, R8, R16.reuse, RZ ;  /* 0x0000001008c4723c */ /* 0x088ff000000418ff */
[C---:B-1----:R-:W-:Y:S08]  /*dc20*/  HMMA.16816.F32.BF16 R192, R4.reuse, R16, RZ ;  /* 0x0000001004c0723c */ /* 0x042ff000000418ff */
[-C--:B------:R-:W-:Y:S08]  /*dc30*/  HMMA.16816.F32.BF16 R188, R4, R18.reuse, RZ ;  /* 0x0000001204bc723c */ /* 0x080ff000000418ff */
        /* <DEDUP_REMOVED lines=14> */
[----:B------:R-:W-:Y:S07]  /*dd20*/  LDSM.16.M88.4 R16, [R242+0x2000] ;  /* 0x00200000f210783b */ /* 0x000fee0000000200 */
[C---:B------:R-:W-:Y:S01]  /*dd30*/  HMMA.16816.F32.BF16 R192, R20.reuse, R34, R24 ;  /* 0x0000002214c0723c */ /* 0x040fe20000041818 */
[----:B------:R-:W2:Y:S04]  /*dd40*/  LDSM.16.M88.4 R24, [R241+0x8800] ;  /* 0x00880000f118783b */ /* 0x000ea80000000200 */
[----:B------:R-:W-:Y:S03]  /*dd50*/  LDSM.16.M88.4 R32, [R218+UR5+0x9000] ;  /* 0x00900005da20783b */ /* 0x000fe60008000200 */
[----:B------:R-:W-:Y:S01]  /*dd60*/  HMMA.16816.F32.BF16 R28, R20, R30, R204 ;  /* 0x0000001e141c723c */ /* 0x000fe200000418cc */
[----:B------:R-:W4:Y:S07]  /*dd70*/  LDSM.16.M88.4 R20, [R242] ;  /* 0x00000000f214783b */ /* 0x000f2e0000000200 */
[C---:B-1----:R-:W-:Y:S08]  /*dd80*/  HMMA.16816.F32.BF16 R204, R4.reuse, R176, R212 ;  /* 0x000000b004cc723c */ /* 0x042ff000000418d4 */
[C---:B------:R-:W-:Y:S08]  /*dd90*/  HMMA.16816.F32.BF16 R208, R4.reuse, R180, R208 ;  /* 0x000000b404d0723c */ /* 0x040ff000000418d0 */
[C---:B------:R-:W-:Y:S08]  /*dda0*/  HMMA.16816.F32.BF16 R200, R4.reuse, R178, R200 ;  /* 0x000000b204c8723c */ /* 0x040ff000000418c8 */
[----:B------:R-:W-:Y:S08]  /*ddb0*/  HMMA.16816.F32.BF16 R196, R4, R182, R188 ;  /* 0x000000b604c4723c */ /* 0x000ff000000418bc */
[C---:B---3--:R-:W-:Y:S08]  /*ddc0*/  HMMA.16816.F32.BF16 R188, R8.reuse, R176, R184 ;  /* 0x000000b008bc723c */ /* 0x048ff000000418b8 */
[C---:B------:R-:W-:Y:S01]  /*ddd0*/  HMMA.16816.F32.BF16 R4, R8.reuse, R180, R12 ;  /* 0x000000b40804723c */ /* 0x040fe2000004180c */
[----:B------:R-:W1:Y:S07]  /*dde0*/  LDSM.16.M88.4 R12, [R217+0x6000] ;  /* 0x00600000d90c783b */ /* 0x000e6e0000000200 */
[C---:B------:R-:W-:Y:S01]  /*ddf0*/  HMMA.16816.F32.BF16 R184, R8.reuse, R178, R28 ;  /* 0x000000b208b8723c */ /* 0x040fe2000004181c */
[----:B------:R-:W3:Y:S07]  /*de00*/  LDSM.16.M88.4 R28, [R218+UR5+0x9800] ;  /* 0x00980005da1c783b */ /* 0x000eee0008000200 */
[----:B------:R-:W-:Y:S01]  /*de10*/  HMMA.16816.F32.BF16 R176, R8, R182, R192 ;  /* 0x000000b608b0723c */ /* 0x000fe200000418c0 */
[----:B------:R-:W3:Y:S04]  /*de20*/  LDSM.16.M88.4 R8, [R217+0x4000] ;  /* 0x00400000d908783b */ /* 0x000ee80000000200 */
[----:B------:R-:W-:Y:S03]  /*de30*/  LDSM.16.M88.4 R180, [R3+0x9000] ;  /* 0x0090000003b4783b */ /* 0x000fe60000000200 */
[----:B--2---:R-:W-:Y:S08]  /*de40*/  HMMA.16816.F32.BF16 R192, R16, R26, R196 ;  /* 0x0000001a10c0723c */ /* 0x004ff000000418c4 */
[-C--:B----4-:R-:W-:Y:S08]  /*de50*/  HMMA.16816.F32.BF16 R196, R20, R140.reuse, R188 ;  /* 0x0000008c14c4723c */ /* 0x090ff000000418bc */
[C---:B------:R-:W-:Y:S08]  /*de60*/  HMMA.16816.F32.BF16 R204, R16.reuse, R140, R204 ;  /* 0x0000008c10cc723c */ /* 0x040ff000000418cc */
[-C--:B------:R-:W-:Y:S08]  /*de70*/  HMMA.16816.F32.BF16 R200, R16, R142.reuse, R200 ;  /* 0x0000008e10c8723c */ /* 0x080ff000000418c8 */
[----:B------:R-:W-:Y:S08]  /*de80*/  HMMA.16816.F32.BF16 R188, R20, R142, R184 ;  /* 0x0000008e14bc723c */ /* 0x000ff000000418b8 */
[-C--:B------:R-:W-:Y:S08]  /*de90*/  HMMA.16816.F32.BF16 R212, R16, R24.reuse, R208 ;  /* 0x0000001810d4723c */ /* 0x080ff000000418d0 */
        /* <DEDUP_REMOVED lines=8> */
[----:B---3--:R-:W-:Y:S01]  /*df20*/  HMMA.16816.F32.BF16 R212, R12, R28, R212 ;  /* 0x0000001c0cd4723c */ /* 0x008fe200000418d4 */
[----:B------:R-:W-:-:S07]  /*df30*/  VIADD R2, R0, UR24 ;  /* 0x0000001800027c36 */ /* 0x000fce0008000000 */
        /* <DEDUP_REMOVED lines=8> */
[----:B------:R-:W3:Y:S07]  /*dfc0*/  LDSM.16.M88.4 R32, [R225+0x9800] ;  /* 0x00980000e120783b */ /* 0x000eee0000000200 */
[C---:B--2---:R-:W-:Y:S08]  /*dfd0*/  HMMA.16816.F32.BF16 R208, R4.reuse, R182, R204 ;  /* 0x000000b604d0723c */ /* 0x044ff000000418cc */
[C---:B------:R-:W-:Y:S08]  /*dfe0*/  HMMA.16816.F32.BF16 R8, R4.reuse, R180, R184 ;  /* 0x000000b40408723c */ /* 0x040ff000000418b8 */
[C---:B----4-:R-:W-:Y:S08]  /*dff0*/  HMMA.16816.F32.BF16 R204, R4.reuse, R176, R212 ;  /* 0x000000b004cc723c */ /* 0x050ff000000418d4 */
[----:B------:R-:W-:Y:S01]  /*e000*/  HMMA.16816.F32.BF16 R188, R4, R178, R12 ;  /* 0x000000b204bc723c */ /* 0x000fe2000004180c */
[----:B------:R-:W2:Y:S07]  /*e010*/  LDSM.16.M88.4 R12, [R242+0x4000] ;  /* 0x00400000f20c783b */ /* 0x000eae0000000200 */
        /* <DEDUP_REMOVED lines=8> */
[----:B--2---:R-:W-:Y:S01]  /*e0a0*/  HMMA.16816.F32.BF16 R184, R12, R28, R4 ;  /* 0x0000001c0cb8723c */ /* 0x004fe20000041804 */
        /* <DEDUP_REMOVED lines=19> */
[-C--:B------:R-:W-:Y:S02]  /*e1e0*/  ISETP.GT.AND P0, PT, R231, R3.reuse, PT ;  /* 0x00000003e700720c */ /* 0x080fe40003f04270 */
[----:B------:R-:W-:Y:S02]  /*e1f0*/  ISETP.GT.AND P6, PT, R230, R3, PT ;  /* 0x00000003e600720c */ /* 0x000fe40003fc4270 */
[C---:B------:R-:W-:Y:S02]  /*e200*/  ISETP.GE.AND P3, PT, R3.reuse, R235, PT ;  /* 0x000000eb0300720c */ /* 0x040fe40003f66270 */
[----:B------:R-:W-:Y:S01]  /*e210*/  FSEL R4, R4, -INF , !P0 ;  /* 0xff80000004047808 */ /* 0x000fe20004000000 */
[----:B------:R-:W-:Y:S01]  /*e220*/  HMMA.16816.F32.BF16 R32, R16, R34, R192 ;  /* 0x000000221020723c */ /* 0x000fe200000418c0 */
[----:B------:R-:W-:Y:S01]  /*e230*/  ISETP.GE.AND P5, PT, R3, R234, PT ;  /* 0x000000ea0300720c */ /* 0x000fe20003fa6270 */
[----:B------:R-:W-:Y:S01]  /*e240*/  VIADD R17, R227, 0x40 ;  /* 0x00000040e3117836 */ /* 0x000fe20000000000 */
[----:B------:R-:W-:Y:S01]  /*e250*/  FSEL R5, R5, -INF , !P6 ;  /* 0xff80000005057808 */ /* 0x000fe20007000000 */
[----:B------:R-:W-:Y:S01]  /*e260*/  VIADD R18, R2, 0xffffff81 ;  /* 0xffffff8102127836 */ /* 0x000fe20000000000 */
[----:B------:R-:W-:Y:S01]  /*e270*/  FSEL R198, R4, -INF , !P3 ;  /* 0xff80000004c67808 */ /* 0x000fe20005800000 */
[----:B------:R-:W-:Y:S01]  /*e280*/  VIADD R4, R227, 0x48 ;  /* 0x00000048e3047836 */ /* 0x000fe20000000000 */
[----:B------:R-:W-:Y:S01]  /*e290*/  FSEL R195, R5, -INF , !P5 ;  /* 0xff80000005c37808 */ /* 0x000fe20006800000 */
[----:B-1----:R-:W-:Y:S01]  /*e2a0*/  HMMA.16816.F32.BF16 R176, R8, R28, R176 ;  /* 0x0000001c08b0723c */ /* 0x002fe200000418b0 */
[----:B------:R-:W-:Y:S01]  /*e2b0*/  VIADD R5, R2, 0xffffff98 ;  /* 0xffffff9802057836 */ /* 0x000fe20000000000 */
[----:B------:R-:W-:Y:S01]  /*e2c0*/  BAR.SYNC.DEFER_BLOCKING 0x0 ;  /* 0x0000000000007b1d */ /* 0x000fe20000010000 */
[----:B------:R-:W-:Y:S01]  /*e2d0*/  IMAD.IADD R16, R17, 0x1, -R6 ;  /* 0x0000000111107824 */ /* 0x000fe200078e0a06 */
[----:B------:R-:W-:-:S02]  /*e2e0*/  ISETP.GT.AND P6, PT, R228, R3, PT ;  /* 0x00000003e400720c */ /* 0x000fc40003fc4270 */
[----:B------:R-:W-:Y:S02]  /*e2f0*/  ISETP.GE.AND P5, PT, R3, R232, PT ;  /* 0x000000e80300720c */ /* 0x000fe40003fa6270 */
[----:B------:R-:W-:Y:S01]  /*e300*/  HMMA.16816.F32.BF16 R200, R12, R30, R180 ;  /* 0x0000001e0cc8723c */ /* 0x000fe200000418b4 */
[----:B------:R-:W-:Y:S02]  /*e310*/  ISETP.GT.AND P0, PT, R229, R3, PT ;  /* 0x00000003e500720c */ /* 0x000fe40003f04270 */
[----:B------:R-:W-:Y:S01]  /*e320*/  ISETP.GE.AND P3, PT, R3, R233, PT ;  /* 0x000000e90300720c */ /* 0x000fe20003f66270 */
[----:B------:R-:W-:-:S04]  /*e330*/  IMAD.IADD R3, R7, 0x1, -R5 ;  /* 0x0000000107037824 */ /* 0x000fc800078e0a05 */
[----:B--2---:R-:W-:Y:S01]  /*e340*/  HMMA.16816.F32.BF16 R236, R12, R20, R24 ;  /* 0x000000140cec723c */ /* 0x004fe20000041818 */
[----:B------:R-:W-:-:S07]  /*e350*/  IABS R3, R3 ;  /* 0x0000000300037213 */ /* 0x000fce0000000000 */
[----:B------:R-:W-:Y:S01]  /*e360*/  HMMA.16816.F32.BF16 R180, R12, R22, R32 ;  /* 0x000000160cb4723c */ /* 0x000fe20000041820 */
[----:B------:R-:W-:Y:S01]  /*e370*/  IMAD.IADD R15, R4, 0x1, -R6 ;  /* 0x00000001040f7824 */ /* 0x000fe200078e0a06 */
[----:B------:R-:W-:Y:S01]  /*e380*/  IABS R14, R16 ;  /* 0x00000010000e7213 */ /* 0x000fe20000000000 */
[----:B------:R-:W-:Y:S01]  /*e390*/  IMAD.IADD R6, R227, 0x1, -R5 ;  /* 0x00000001e3067824 */ /* 0x000fe200078e0a05 */
[----:B------:R-:W-:Y:S01]  /*e3a0*/  I2FP.F32.S32 R12, R3 ;  /* 0x00000003000c7245 */ /* 0x000fe20000201400 */
[----:B------:R-:W-:Y:S01]  /*e3b0*/  VIADD R3, R0, 0xffffff98 ;  /* 0xffffff9800037836 */ /* 0x000fe20000000000 */
[----:B------:R-:W-:Y:S02]  /*e3c0*/  IABS R15, R15 ;  /* 0x0000000f000f7213 */ /* 0x000fe40000000000 */
[----:B------:R-:W-:Y:S01]  /*e3d0*/  IABS R6, R6 ;  /* 0x0000000600067213 */ /* 0x000fe20000000000 */
[----:B------:R-:W-:Y:S01]  /*e3e0*/  HMMA.16816.F32.BF16 R24, R8, R30, R208 ;  /* 0x0000001e0818723c */ /* 0x000fe200000418d0 */
[----:B------:R-:W-:-:S02]  /*e3f0*/  I2FP.F32.S32 R14, R14 ;  /* 0x0000000e000e7245 */ /* 0x000fc40000201400 */
        /* <DEDUP_REMOVED lines=11> */
[----:B------:R-:W-:Y:S02]  /*e4b0*/  FSEL R140, R6, -INF , !P5 ;  /* 0xff800000068c7808 */ /* 0x000fe40006800000 */
[----:B------:R-:W-:Y:S01]  /*e4c0*/  ISETP.GT.AND P0, PT, R231, R3, PT ;  /* 0x00000003e700720c */ /* 0x000fe20003f04270 */
[----:B------:R-:W-:Y:S01]  /*e4d0*/  HMMA.16816.F32.BF16 R28, R8, R22, R188 ;  /* 0x00000016081c723c */ /* 0x000fe200000418bc */
[----:B------:R-:W-:Y:S01]  /*e4e0*/  ISETP.GE.AND P5, PT, R3, R234, PT ;  /* 0x000000ea0300720c */ /* 0x000fe20003fa6270 */
[----:B------:R-:W-:Y:S01]  /*e4f0*/  VIADD R9, R2, 0xffffff89 ;  /* 0xffffff8902097836 */ /* 0x000fe20000000000 */
[----:B------:R-:W-:Y:S01]  /*e500*/  FSEL R12, R12, -INF , !P6 ;  /* 0xff8000000c0c7808 */ /* 0x000fe20007000000 */
[C---:B------:R-:W-:Y:S01]  /*e510*/  VIADD R10, R2.reuse, 0xffffff90 ;  /* 0xffffff90020a7836 */ /* 0x040fe20000000000 */
[----:B------:R-:W-:Y:S01]  /*e520*/  FSEL R141, R13, -INF , !P3 ;  /* 0xff8000000d8d7808 */ /* 0x000fe20005800000 */
[----:B------:R-:W-:Y:S01]  /*e530*/  VIADD R11, R2, 0xffffff91 ;  /* 0xffffff91020b7836 */ /* 0x000fe20000000000 */
[----:B------:R-:W-:Y:S01]  /*e540*/  ISETP.GE.AND P3, PT, R3, R235, PT ;  /* 0x000000eb0300720c */ /* 0x000fe20003f66270 */
[----:B------:R-:W-:Y:S01]  /*e550*/  IMAD.IADD R8, R17, 0x1, -R10 ;  /* 0x0000000111087824 */ /* 0x000fe200078e0a0a */
[----:B------:R-:W-:Y:S01]  /*e560*/  FSEL R6, R15, -INF , !P0 ;  /* 0xff8000000f067808 */ /* 0x000fe20004000000 */
[--C-:B------:R-:W-:Y:S01]  /*e570*/  IMAD.IADD R15, R4, 0x1, -R18.reuse ;  /* 0x00000001040f7824 */ /* 0x100fe200078e0a12 */
[----:B------:R-:W-:Y:S01]  /*e580*/  FSEL R208, R12, -INF , !P5 ;  /* 0xff8000000cd07808 */ /* 0x000fe20006800000 */
[----:B------:R-:W-:Y:S01]  /*e590*/  VIADD R12, R2, 0xffffff88 ;  /* 0xffffff88020c7836 */ /* 0x000fe20000000000 */
[----:B------:R-:W-:Y:S01]  /*e5a0*/  FSEL R209, R6, -INF , !P3 ;  /* 0xff80000006d17808 */ /* 0x000fe20005800000 */
[----:B------:R-:W-:Y:S01]  /*e5b0*/  IMAD.IADD R6, R17, 0x1, -R18 ;  /* 0x0000000111067824 */ /* 0x000fe200078e0a12 */
[----:B------:R-:W-:Y:S01]  /*e5c0*/  ISETP.GT.AND P6, PT, R228, R3, PT ;  /* 0x00000003e400720c */ /* 0x000fe20003fc4270 */
[----:B------:R-:W-:Y:S01]  /*e5d0*/  IMAD.IADD R13, R4, 0x1, -R12 ;  /* 0x00000001040d7824 */ /* 0x000fe200078e0a0c */
[----:B------:R-:W-:-:S02]  /*e5e0*/  ISETP.GE.AND P5, PT, R3, R232, PT ;  /* 0x000000e80300720c */ /* 0x000fc40003fa6270 */
[----:B------:R-:W-:Y:S02]  /*e5f0*/  ISETP.GT.AND P0, PT, R229, R3, PT ;  /* 0x00000003e500720c */ /* 0x000fe40003f04270 */
[----:B------:R-:W-:Y:S01]  /*e600*/  ISETP.GE.AND P3, PT, R3, R233, PT ;  /* 0x000000e90300720c */ /* 0x000fe20003f66270 */
[C---:B------:R-:W-:Y:S01]  /*e610*/  IMAD.IADD R3, R17.reuse, 0x1, -R12 ;  /* 0x0000000111037824 */ /* 0x040fe200078e0a0c */
[----:B------:R-:W-:Y:S02]  /*e620*/  IABS R14, R6 ;  /* 0x00000006000e7213 */ /* 0x000fe40000000000 */
[----:B------:R-:W-:Y:S02]  /*e630*/  IABS R15, R15 ;  /* 0x0000000f000f7213 */ /* 0x000fe40000000000 */
[----:B------:R-:W-:Y:S02]  /*e640*/  IABS R6, R3 ;  /* 0x0000000300067213 */ /* 0x000fe40000000000 */
[----:B------:R-:W-:Y:S01]  /*e650*/  IABS R3, R13 ;  /* 0x0000000d00037213 */ /* 0x000fe20000000000 */
[----:B------:R-:W-:Y:S01]  /*e660*/  IMAD.MOV.U32 R13, RZ, RZ, R15 ;  /* 0x000000ffff0d7224 */ /* 0x000fe200078e000f */
[----:B------:R-:W-:Y:S01]  /*e670*/  I2FP.F32.S32 R6, R6 ;  /* 0x0000000600067245 */ /* 0x000fe20000201400 */
[----:B------:R-:W-:Y:S01]  /*e680*/  IMAD.IADD R15, R17, 0x1, -R11 ;  /* 0x00000001110f7824 */ /* 0x000fe200078e0a0b */
[----:B------:R-:W-:-:S02]  /*e690*/  I2FP.F32.S32 R3, R3 ;  /* 0x0000000300037245 */ /* 0x000fc40000201400 */
[----:B------:R-:W-:Y:S01]  /*e6a0*/  I2FP.F32.S32 R14, R14 ;  /* 0x0000000e000e7245 */ /* 0x000fe20000201400 */
[----:B------:R-:W-:Y:S01]  /*e6b0*/  FFMA.FTZ R138, R6, -UR12, R24 ;  /* 0x8000000c068a7c23 */ /* 0x000fe20008010018 */
[----:B------:R-:W-:Y:S01]  /*e6c0*/  I2FP.F32.S32 R13, R13 ;  /* 0x0000000d000d7245 */ /* 0x000fe20000201400 */
[----:B------:R-:W-:Y:S01]  /*e6d0*/  FFMA.FTZ R132, R3, -UR12, R26 ;  /* 0x8000000c03847c23 */ /* 0x000fe2000801001a */
[----:B------:R-:W-:Y:S02]  /*e6e0*/  IMAD.IADD R6, R17, 0x1, -R9 ;  /* 0x0000000111067824 */ /* 0x000fe400078e0a09 */
[----:B------:R-:W-:Y:S01]  /*e6f0*/  FFMA.FTZ R139, R14, -UR12, R177 ;  /* 0x8000000c0e8b7c23 */ /* 0x000fe200080100b1 */
[C---:B------:R-:W-:Y:S02]  /*e700*/  IMAD.IADD R3, R4.reuse, 0x1, -R9 ;  /* 0x0000000104037824 */ /* 0x040fe400078e0a09 */
[----:B------:R-:W-:Y:S01]  /*e710*/  FFMA.FTZ R137, R13, -UR12, R179 ;  /* 0x8000000c0d897c23 */ /* 0x000fe200080100b3 */
[----:B------:R-:W-:Y:S01]  /*e720*/  IMAD.IADD R14, R4, 0x1, -R10 ;  /* 0x00000001040e7824 */ /* 0x000fe200078e0a0a */
[----:B------:R-:W-:-:S02]  /*e730*/  IABS R13, R6 ;  /* 0x00000006000d7213 */ /* 0x000fc40000000000 */
[----:B------:R-:W-:Y:S02]  /*e740*/  IABS R3, R3 ;  /* 0x0000000300037213 */ /* 0x000fe40000000000 */
[----:B------:R-:W-:Y:S02]  /*e750*/  IABS R6, R8 ;  /* 0x0000000800067213 */ /* 0x000fe40000000000 */
[----:B------:R-:W-:Y:S01]  /*e760*/  IABS R8, R14 ;  /* 0x0000000e00087213 */ /* 0x000fe20000000000 */
[----:B------:R-:W-:Y:S01]  /*e770*/  IMAD.MOV.U32 R14, RZ, RZ, R13 ;  /* 0x000000ffff0e7224 */ /* 0x000fe200078e000d */
[----:B------:R-:W-:Y:S01]  /*e780*/  IABS R16, R15 ;  /* 0x0000000f00107213 */ /* 0x000fe20000000000 */
[----:B------:R-:W-:Y:S02]  /*e790*/  IMAD.MOV.U32 R13, RZ, RZ, R3 ;  /* 0x000000ffff0d7224 */ /* 0x000fe400078e0003 */
[----:B------:R-:W-:Y:S01]  /*e7a0*/  IMAD.MOV.U32 R3, RZ, RZ, R8 ;  /* 0x000000ffff037224 */ /* 0x000fe200078e0008 */
[----:B------:R-:W-:Y:S01]  /*e7b0*/  I2FP.F32.S32 R15, R14 ;  /* 0x0000000e000f7245 */ /* 0x000fe20000201400 */
[----:B------:R-:W-:Y:S01]  /*e7c0*/  IMAD.MOV.U32 R14, RZ, RZ, R16 ;  /* 0x000000ffff0e7224 */ /* 0x000fe200078e0010 */
[----:B------:R-:W-:-:S02]  /*e7d0*/  I2FP.F32.S32 R13, R13 ;  /* 0x0000000d000d7245 */ /* 0x000fc40000201400 */
        /* <DEDUP_REMOVED lines=10> */
[--C-:B------:R-:W-:Y:S01]  /*e880*/  IMAD.IADD R8, R17, 0x1, -R5.reuse ;  /* 0x0000000111087824 */ /* 0x100fe200078e0a05 */
[----:B------:R-:W-:Y:S01]  /*e890*/  IABS R14, R3 ;  /* 0x00000003000e7213 */ /* 0x000fe20000000000 */
[----:B------:R-:W-:-:S02]  /*e8a0*/  IMAD.IADD R5, R4, 0x1, -R5 ;  /* 0x0000000104057824 */ /* 0x000fc400078e0a05 */
[--C-:B------:R-:W-:Y:S01]  /*e8b0*/  IMAD.IADD R2, R4, 0x1, -R13.reuse ;  /* 0x0000000104027824 */ /* 0x100fe200078e0a0d */
[----:B------:R-:W-:Y:S01]  /*e8c0*/  IABS R4, R8 ;  /* 0x0000000800047213 */ /* 0x000fe20000000000 */
[----:B------:R-:W-:Y:S01]  /*e8d0*/  IMAD.IADD R6, R17, 0x1, -R13 ;  /* 0x0000000111067824 */ /* 0x000fe200078e0a0d */
[----:B------:R-:W-:Y:S01]  /*e8e0*/  IABS R3, R5 ;  /* 0x0000000500037213 */ /* 0x000fe20000000000 */
[----:B------:R-:W-:Y:S01]  /*e8f0*/  IMAD.MOV.U32 R5, RZ, RZ, R14 ;  /* 0x000000ffff057224 */ /* 0x000fe200078e000e */
[----:B------:R-:W-:Y:S01]  /*e900*/  IABS R8, R2 ;  /* 0x0000000200087213 */ /* 0x000fe20000000000 */
[----:B------:R-:W-:Y:S01]  /*e910*/  IMAD.MOV.U32 R2, RZ, RZ, R4 ;  /* 0x000000ffff027224 */ /* 0x000fe200078e0004 */
[----:B------:R-:W-:Y:S02]  /*e920*/  IABS R6, R6 ;  /* 0x0000000600067213 */ /* 0x000fe40000000000 */
        /* <DEDUP_REMOVED lines=8> */
[C---:B------:R-:W-:Y:S02]  /*e9b0*/  VIADD R5, R0.reuse, 0xffffff88 ;  /* 0xffffff8800057836 */ /* 0x040fe40000000000 */
[----:B------:R-:W-:Y:S01]  /*e9c0*/  FFMA.FTZ R14, R3, -UR12, R30 ;  /* 0x8000000c030e7c23 */ /* 0x000fe2000801001e */
[----:B------:R-:W-:Y:S02]  /*e9d0*/  VIADD R4, R0, 0xffffff89 ;  /* 0xffffff8900047836 */ /* 0x000fe40000000000 */
[----:B------:R-:W-:Y:S01]  /*e9e0*/  FFMA.FTZ R19, R6, -UR12, R31 ;  /* 0x8000000c06137c23 */ /* 0x000fe2000801001f */
[C---:B------:R-:W-:Y:S01]  /*e9f0*/  VIADD R6, R0.reuse, 0xffffff81 ;  /* 0xffffff8100067836 */ /* 0x040fe20000000000 */
[----:B------:R-:W-:Y:S01]  /*ea00*/  FSEL R15, R15, -INF , !P6 ;  /* 0xff8000000f0f7808 */ /* 0x000fe20007000000 */
[----:B------:R-:W-:Y:S01]  /*ea10*/  VIADD R3, R0, 0xffffff90 ;  /* 0xffffff9000037836 */ /* 0x000fe20000000000 */
[----:B------:R-:W-:Y:S01]  /*ea20*/  FSEL R14, R14, -INF , !P0 ;  /* 0xff8000000e0e7808 */ /* 0x000fe20004000000 */
[----:B------:R-:W-:Y:S01]  /*ea30*/  VIADD R2, R0, 0xffffff91 ;  /* 0xffffff9100027836 */ /* 0x000fe20000000000 */
[-C--:B------:R-:W-:Y:S01]  /*ea40*/  ISETP.GT.AND P6, PT, R228, R6.reuse, PT ;  /* 0x00000006e400720c */ /* 0x080fe20003fc4270 */
[----:B------:R-:W-:Y:S01]  /*ea50*/  VIADD R8, R0, 0xffffff99 ;  /* 0xffffff9900087836 */ /* 0x000fe20000000000 */
[----:B------:R-:W-:-:S02]  /*ea60*/  ISETP.GT.AND P0, PT, R229, R6, PT ;  /* 0x00000006e500720c */ /* 0x000fc40003f04270 */
[----:B------:R-:W-:Y:S02]  /*ea70*/  FSEL R197, R15, -INF , !P5 ;  /* 0xff8000000fc57808 */ /* 0x000fe40006800000 */
[----:B------:R-:W-:Y:S02]  /*ea80*/  FSEL R199, R14, -INF , !P3 ;  /* 0xff8000000ec77808 */ /* 0x000fe40005800000 */
[C---:B------:R-:W-:Y:S02]  /*ea90*/  ISETP.GE.AND P5, PT, R6.reuse, R232, PT ;  /* 0x000000e80600720c */ /* 0x040fe40003fa6270 */
[----:B------:R-:W-:Y:S02]  /*eaa0*/  FSEL R15, R139, -INF , !P6 ;  /* 0xff8000008b0f7808 */ /* 0x000fe40007000000 */
[----:B------:R-:W-:Y:S02]  /*eab0*/  ISETP.GE.AND P3, PT, R6, R233, PT ;  /* 0x000000e90600720c */ /* 0x000fe40003f66270 */
[----:B------:R-:W-:-:S02]  /*eac0*/  FSEL R14, R137, -INF , !P0 ;  /* 0xff800000890e7808 */ /* 0x000fc40004000000 */
[-C--:B------:R-:W-:Y:S02]  /*ead0*/  ISETP.GT.AND P6, PT, R228, R5.reuse, PT ;  /* 0x00000005e400720c */ /* 0x080fe40003fc4270 */
        /* <DEDUP_REMOVED lines=10> */
[----:B------:R-:W-:-:S02]  /*eb80*/  FSEL R29, R14, -INF , !P3 ;  /* 0xff8000000e1d7808 */ /* 0x000fc40005800000 */
[C---:B------:R-:W-:Y:S02]  /*eb90*/  ISETP.GE.AND P5, PT, R4.reuse, R232, PT ;  /* 0x000000e80400720c */ /* 0x040fe40003fa6270 */
[----:B------:R-:W-:Y:S02]  /*eba0*/  FSEL R15, R21, -INF , !P6 ;  /* 0xff800000150f7808 */ /* 0x000fe40007000000 */
[----:B------:R-:W-:Y:S02]  /*ebb0*/  ISETP.GE.AND P3, PT, R4, R233, PT ;  /* 0x000000e90400720c */ /* 0x000fe40003f66270 */
[----:B------:R-:W-:Y:S02]  /*ebc0*/  FSEL R14, R20, -INF , !P0 ;  /* 0xff800000140e7808 */ /* 0x000fe40004000000 */
[-C--:B------:R-:W-:Y:S02]  /*ebd0*/  ISETP.GT.AND P6, PT, R228, R3.reuse, PT ;  /* 0x00000003e400720c */ /* 0x080fe40003fc4270 */
[----:B------:R-:W-:-:S02]  /*ebe0*/  ISETP.GT.AND P0, PT, R229, R3, PT ;  /* 0x00000003e500720c */ /* 0x000fc40003f04270 */
[----:B------:R-:W-:Y:S02]  /*ebf0*/  FSEL R30, R15, -INF , !P5 ;  /* 0xff8000000f1e7808 */ /* 0x000fe40006800000 */
[----:B------:R-:W-:Y:S02]  /*ec00*/  FSEL R28, R14, -INF , !P3 ;  /* 0xff8000000e1c7808 */ /* 0x000fe40005800000 */
[----:B------:R-:W-:Y:S02]  /*ec10*/  ISETP.GE.AND P5, PT, R3, R232, PT ;  /* 0x000000e80300720c */ /* 0x000fe40003fa6270 */
        /* <DEDUP_REMOVED lines=10> */
[----:B------:R-:W-:Y:S01]  /*ecc0*/  FSEL R14, R16, -INF , !P0 ;  /* 0xff800000100e7808 */ /* 0x000fe20004000000 */
[--C-:B------:R-:W-:Y:S01]  /*ecd0*/  IMAD.IADD R16, R227, 0x1, -R18.reuse ;  /* 0x00000001e3107824 */ /* 0x100fe200078e0a12 */
[----:B------:R-:W-:Y:S02]  /*ece0*/  ISETP.GT.AND P0, PT, R228, R8, PT ;  /* 0x00000008e400720c */ /* 0x000fe40003f04270 */
[----:B------:R-:W-:Y:S01]  /*ecf0*/  FSEL R190, R15, -INF , !P5 ;  /* 0xff8000000fbe7808 */ /* 0x000fe20006800000 */
[----:B------:R-:W-:Y:S01]  /*ed00*/  IMAD.IADD R15, R7, 0x1, -R18 ;  /* 0x00000001070f7824 */ /* 0x000fe200078e0a12 */
[----:B------:R-:W-:Y:S02]  /*ed10*/  FSEL R196, R14, -INF , !P3 ;  /* 0xff8000000ec47808 */ /* 0x000fe40005800000 */
[----:B------:R-:W-:-:S02]  /*ed20*/  ISETP.GE.AND P3, PT, R8, R232, PT ;  /* 0x000000e80800720c */ /* 0x000fc40003f66270 */
[----:B------:R-:W-:Y:S02]  /*ed30*/  FSEL R14, R17, -INF , !P0 ;  /* 0xff800000110e7808 */ /* 0x000fe40004000000 */
        /* <DEDUP_REMOVED lines=30> */
[----:B------:R-:W-:Y:S01]  /*ef20*/  @!P2 IMAD.IADD R16, R15, 0x1, R16 ;  /* 0x000000010f10a824 */ /* 0x000fe200078e0210 */
[C---:B-----5:R-:W-:Y:S01]  /*ef30*/  @!P2 LEA R22, P0, R14.reuse, R246, 0x1 ;  /* 0x000000f60e16a211 */ /* 0x060fe200078008ff */
[----:B------:R-:W-:Y:S02]  /*ef40*/  @!P1 VIADD R15, R17, 0xfffffffb ;  /* 0xfffffffb110f9836 */ /* 0x000fe40000000000 */
[----:B------:R-:W-:Y:S01]  /*ef50*/  IMAD.U32 R17, RZ, RZ, UR17 ;  /* 0x00000011ff117e24 */ /* 0x000fe2000f8e00ff */
[-C--:B------:R-:W-:Y:S01]  /*ef60*/  @!P2 LEA.HI.X R23, R14, R247.reuse, R16, 0x1, P0 ;  /* 0x000000f70e17a211 */ /* 0x080fe200000f0c10 */
[C---:B------:R-:W-:Y:S01]  /*ef70*/  @!P1 IMAD R20, R15.reuse, UR15, RZ ;  /* 0x0000000f0f149c24 */ /* 0x040fe2000f8e02ff */
[----:B------:R-:W-:Y:S01]  /*ef80*/  MOV R16, UR19 ;  /* 0x0000001300107c02 */ /* 0x000fe20008000f00 */
        /* <DEDUP_REMOVED lines=8> */
[CC--:B------:R-:W-:Y:S01]  /*f010*/  @!P1 LEA R20, P0, R14.reuse, R246.reuse, 0x1 ;  /* 0x000000f60e149211 */ /* 0x0c0fe200078008ff */
[C---:B------:R-:W-:Y:S01]  /*f020*/  @!P2 IMAD.WIDE.U32 R16, R21.reuse, UR16, R16 ;  /* 0x000000101510ac25 */ /* 0x040fe2000f8e0010 */
[----:B------:R1:W-:Y:S03]  /*f030*/  @P2 STS.128 [R226+0x8000], RZ ;  /* 0x008000ffe2002388 */ /* 0x0003e60000000c00 */
[----:B------:R-:W-:Y:S01]  /*f040*/  @!P2 IMAD R31, R21, UR15, RZ ;  /* 0x0000000f151fac24 */ /* 0x000fe2000f8e02ff */
[----:B------:R-:W-:Y:S01]  /*f050*/  @!P1 LEA.HI.X R21, R14, R247, R15, 0x1, P0 ;  /* 0x000000f70e159211 */ /* 0x000fe200000f0c0f */
[----:B------:R-:W-:Y:S01]  /*f060*/  @!P1 IMAD.WIDE.U32 R14, R24, UR16, R18 ;  /* 0x00000010180e9c25 */ /* 0x000fe2000f8e0012 */
[----:B------:R-:W-:-:S02]  /*f070*/  @!P2 LEA R18, P0, R16, R246, 0x1 ;  /* 0x000000f61012a211 */ /* 0x000fc400078008ff */
[----:B------:R-:W-:Y:S01]  /*f080*/  @!P2 IADD3 R17, PT, PT, R31, R17, RZ ;  /* 0x000000111f11a210 */ /* 0x000fe20007ffe0ff */
[----:B------:R-:W-:Y:S01]  /*f090*/  @!P1 IMAD R24, R24, UR15, RZ ;  /* 0x0000000f18189c24 */ /* 0x000fe2000f8e02ff */
[----:B------:R-:W-:Y:S01]  /*f0a0*/  @!PT LDS RZ, [RZ] ;  /* 0x00000000fffff984 */ /* 0x000fe20000000800 */
[----:B------:R-:W-:Y:S01]  /*f0b0*/  @!PT LDS RZ, [RZ] ;  /* 0x00000000fffff984 */ /* 0x000fe20000000800 */
[----:B------:R-:W-:Y:S01]  /*f0c0*/  @!PT LDS RZ, [RZ] ;  /* 0x00000000fffff984 */ /* 0x000fe20000000800 */
[----:B------:R1:W-:Y:S02]  /*f0d0*/  @!P1 LDGSTS.E.BYPASS.LTC128B.128 [R226+0x9000], desc[UR30][R20.64+0x80] ;  /* 0x0900008014e29fae */ /* 0x0003e4000b981a1e */
[----:B------:R-:W-:Y:S02]  /*f0e0*/  @!P2 LEA.HI.X R19, R16, R247, R17, 0x1, P0 ;  /* 0x000000f71013a211 */ /* 0x000fe400000f0c11 */
        /* <DEDUP_REMOVED lines=15> */
.L_x_1488:
        /* <DEDUP_REMOVED lines=16> */
[----:B------:R-:W-:Y:S02]  /*f2e0*/  IABS R17, R12 ;  /* 0x0000000c00117213 */ /* 0x000fe40000000000 */
[----:B------:R-:W-:-:S02]  /*f2f0*/  IABS R12, R15 ;  /* 0x0000000f000c7213 */ /* 0x000fc40000000000 */
[----:B------:R-:W-:Y:S02]  /*f300*/  FSEL R15, R18, -INF , !P3 ;  /* 0xff800000120f7808 */ /* 0x000fe40005800000 */
[----:B------:R-:W-:Y:S02]  /*f310*/  I2FP.F32.S32 R16, R16 ;  /* 0x0000001000107245 */ /* 0x000fe40000201400 */
[----:B------:R-:W-:Y:S02]  /*f320*/  FSEL R210, R15, -INF , !P0 ;  /* 0xff8000000fd27808 */ /* 0x000fe40004000000 */
[-C--:B------:R-:W-:Y:S02]  /*f330*/  ISETP.GT.AND P6, PT, R230, R5.reuse, PT ;  /* 0x00000005e600720c */ /* 0x080fe40003fc4270 */
[----:B------:R-:W-:Y:S02]  /*f340*/  ISETP.GE.AND P5, PT, R5, R234, PT ;  /* 0x000000ea0500720c */ /* 0x000fe40003fa6270 */
[----:B------:R-:W-:-:S02]  /*f350*/  ISETP.GT.AND P3, PT, R231, R5, PT ;  /* 0x00000005e700720c */ /* 0x000fc40003f64270 */
[----:B------:R-:W-:Y:S01]  /*f360*/  ISETP.GE.AND P0, PT, R5, R235, PT ;  /* 0x000000eb0500720c */ /* 0x000fe20003f06270 */
[----:B------:R-:W-:Y:S01]  /*f370*/  FFMA.FTZ R5, R16, -UR12, R200 ;  /* 0x8000000c10057c23 */ /* 0x000fe200080100c8 */
[----:B-1----:R-:W-:Y:S02]  /*f380*/  FMNMX.FTZ R16, R14, R20, !PT ;  /* 0x000000140e107209 */ /* 0x002fe40007810000 */
[----:B------:R-:W-:Y:S02]  /*f390*/  I2FP.F32.S32 R17, R17 ;  /* 0x0000001100117245 */ /* 0x000fe40000201400 */
[----:B------:R-:W-:Y:S02]  /*f3a0*/  FSEL R14, R5, -INF , !P6 ;  /* 0xff800000050e7808 */ /* 0x000fe40007000000 */
[----:B------:R-:W-:Y:S01]  /*f3b0*/  IADD3 R5, PT, PT, R7, -R9, RZ ;  /* 0x8000000907057210 */ /* 0x000fe20007ffe0ff */
[----:B------:R-:W-:Y:S01]  /*f3c0*/  FFMA.FTZ R15, R17, -UR12, R202 ;  /* 0x8000000c110f7c23 */ /* 0x000fe200080100ca */
[----:B--2---:R-:W-:-:S02]  /*f3d0*/  FMNMX.FTZ R19, R6, R19, !PT ;  /* 0x0000001306137209 */ /* 0x004fc40007810000 */
[-C--:B------:R-:W-:Y:S02]  /*f3e0*/  IADD3 R6, PT, PT, R227, -R10.reuse, RZ ;  /* 0x8000000ae3067210 */ /* 0x080fe40007ffe0ff */
[----:B------:R-:W-:Y:S02]  /*f3f0*/  IABS R9, R5 ;  /* 0x0000000500097213 */ /* 0x000fe40000000000 */
[----:B------:R-:W-:Y:S02]  /*f400*/  IADD3 R5, PT, PT, R7, -R10, RZ ;  /* 0x8000000a07057210 */ /* 0x000fe40007ffe0ff */
[----:B------:R-:W1:Y:S01]  /*f410*/  SHFL.BFLY PT, R10, R16, 0x1, 0x1f ;  /* 0x0c201f00100a7f89 */ /* 0x000e6200000e0000 */
[----:B------:R-:W-:Y:S02]  /*f420*/  IABS R6, R6 ;  /* 0x0000000600067213 */ /* 0x000fe40000000000 */
[----:B------:R-:W-:Y:S02]  /*f430*/  FSEL R184, R14, -INF , !P5 ;  /* 0xff8000000eb87808 */ /* 0x000fe40006800000 */
[----:B------:R-:W-:-:S02]  /*f440*/  MOV R14, R9 ;  /* 0x00000009000e7202 */ /* 0x000fc40000000f00 */
[----:B------:R-:W2:Y:S01]  /*f450*/  SHFL.BFLY PT, R9, R19, 0x1, 0x1f ;  /* 0x0c201f0013097f89 */ /* 0x000ea200000e0000 */
[----:B------:R-:W-:Y:S02]  /*f460*/  MOV R17, R6 ;  /* 0x0000000600117202 */ /* 0x000fe40000000f00 */
[----:B------:R-:W-:Y:S02]  /*f470*/  I2FP.F32.S32 R12, R12 ;  /* 0x0000000c000c7245 */ /* 0x000fe40000201400 */
[----:B------:R-:W-:Y:S02]  /*f480*/  FSEL R6, R15, -INF , !P3 ;  /* 0xff8000000f067808 */ /* 0x000fe40005800000 */
[----:B------:R-:W-:Y:S01]  /*f490*/  I2FP.F32.S32 R14, R14 ;  /* 0x0000000e000e7245 */ /* 0x000fe20000201400 */
[----:B------:R-:W-:Y:S01]  /*f4a0*/  FFMA.FTZ R12, R12, -UR12, R201 ;  /* 0x8000000c0c0c7c23 */ /* 0x000fe200080100c9 */
[----:B------:R-:W-:Y:S02]  /*f4b0*/  IABS R15, R5 ;  /* 0x00000005000f7213 */ /* 0x000fe40000000000 */
[----:B------:R-:W-:-:S02]  /*f4c0*/  I2FP.F32.S32 R5, R17 ;  /* 0x0000001100057245 */ /* 0x000fc40000201400 */
[----:B------:R-:W-:Y:S02]  /*f4d0*/  FSEL R189, R6, -INF , !P0 ;  /* 0xff80000006bd7808 */ /* 0x000fe40004000000 */
[----:B------:R-:W-:Y:S01]  /*f4e0*/  ISETP.GT.AND P6, PT, R230, R4, PT ;  /* 0x00000004e600720c */ /* 0x000fe20003fc4270 */
[----:B------:R-:W-:Y:S01]  /*f4f0*/  FFMA.FTZ R6, R5, -UR12, R236 ;  /* 0x8000000c05067c23 */ /* 0x000fe200080100ec */
[C---:B------:R-:W-:Y:S02]  /*f500*/  ISETP.GE.AND P5, PT, R4.reuse, R234, PT ;  /* 0x000000ea0400720c */ /* 0x040fe40003fa6270 */
[----:B------:R-:W-:Y:S02]  /*f510*/  ISETP.GT.AND P3, PT, R231, R4, PT ;  /* 0x00000004e700720c */ /* 0x000fe40003f64270 */
[----:B------:R-:W-:Y:S01]  /*f520*/  ISETP.GE.AND P0, PT, R4, R235, PT ;  /* 0x000000eb0400720c */ /* 0x000fe20003f06270 */
[----:B------:R-:W-:Y:S01]  /*f530*/  FFMA.FTZ R4, R14, -UR12, R203 ;  /* 0x8000000c0e047c23 */ /* 0x000fe200080100cb */
[----:B------:R-:W-:-:S02]  /*f540*/  MOV R14, R15 ;  /* 0x0000000f000e7202 */ /* 0x000fc40000000f00 */
[----:B------:R-:W-:Y:S02]  /*f550*/  FSEL R5, R12, -INF , !P6 ;  /* 0xff8000000c057808 */ /* 0x000fe40007000000 */
[----:B------:R-:W-:Y:S02]  /*f560*/  I2FP.F32.S32 R12, R14 ;  /* 0x0000000e000c7245 */ /* 0x000fe40000201400 */
[----:B------:R-:W-:Y:S02]  /*f570*/  FSEL R4, R4, -INF , !P3 ;  /* 0xff80000004047808 */ /* 0x000fe40005800000 */
[----:B------:R-:W-:Y:S02]  /*f580*/  ISETP.GT.AND P6, PT, R230, R3, PT ;  /* 0x00000003e600720c */ /* 0x000fe40003fc4270 */
[----:B------:R-:W-:Y:S02]  /*f590*/  FSEL R18, R5, -INF , !P5 ;  /* 0xff80000005127808 */ /* 0x000fe40006800000 */
[----:B------:R-:W-:Y:S01]  /*f5a0*/  FSEL R188, R4, -INF , !P0 ;  /* 0xff80000004bc7808 */ /* 0x000fe20004000000 */
[----:B------:R-:W-:Y:S01]  /*f5b0*/  FFMA.FTZ R4, R12, -UR12, R238 ;  /* 0x8000000c0c047c23 */ /* 0x000fe200080100ee */
[----:B------:R-:W-:-:S02]  /*f5c0*/  ISETP.GE.AND P5, PT, R3, R234, PT ;  /* 0x000000ea0300720c */ /* 0x000fc40003fa6270 */
[----:B------:R-:W-:Y:S02]  /*f5d0*/  FSEL R6, R6, -INF , !P6 ;  /* 0xff80000006067808 */ /* 0x000fe40007000000 */
[----:B------:R-:W-:Y:S02]  /*f5e0*/  ISETP.GT.AND P3, PT, R231, R3, PT ;  /* 0x00000003e700720c */ /* 0x000fe40003f64270 */
[----:B------:R-:W-:Y:S02]  /*f5f0*/  ISETP.GE.AND P0, PT, R3, R235, PT ;  /* 0x000000eb0300720c */ /* 0x000fe40003f06270 */
[----:B-1----:R-:W-:Y:S02]  /*f600*/  FMNMX.FTZ R213, R16, R10, !PT ;  /* 0x0000000a10d57209 */ /* 0x002fe40007810000 */
[----:B------:R-:W-:Y:S02]  /*f610*/  IADD3 R3, PT, PT, R227, -R11, RZ ;  /* 0x8000000be3037210 */ /* 0x000fe40007ffe0ff */
[----:B------:R-:W-:-:S02]  /*f620*/  FSEL R206, R6, -INF , !P5 ;  /* 0xff80000006ce7808 */ /* 0x000fc40006800000 */
[----:B------:R-:W-:Y:S01]  /*f630*/  FSEL R6, R4, -INF , !P3 ;  /* 0xff80000004067808 */ /* 0x000fe20005800000 */
[----:B------:R-:W-:Y:S01]  /*f640*/  FMUL.FTZ R4, R213, UR8 ;  /* 0x00000008d5047c20 */ /* 0x000fe20008410000 */
[----:B--2---:R-:W-:Y:S02]  /*f650*/  FMNMX.FTZ R212, R19, R9, !PT ;  /* 0x0000000913d47209 */ /* 0x004fe40007810000 */
[----:B------:R-:W-:Y:S02]  /*f660*/  IABS R3, R3 ;  /* 0x0000000300037213 */ /* 0x000fe40000000000 */
[----:B------:R-:W-:Y:S01]  /*f670*/  FSETP.NEU.FTZ.AND P3, PT, R213, -INF , PT ;  /* 0xff800000d500780b */ /* 0x000fe20003f7d000 */
[----:B------:R-:W-:Y:S01]  /*f680*/  FMUL.FTZ R14, R212, UR8 ;  /* 0x00000008d40e7c20 */ /* 0x000fe20008410000 */
[----:B------:R-:W-:Y:S02]  /*f690*/  MOV R5, R3 ;  /* 0x0000000300057202 */ /* 0x000fe40000000f00 */
[----:B------:R-:W-:-:S02]  /*f6a0*/  FSEL R207, R6, -INF , !P0 ;  /* 0xff80000006cf7808 */ /* 0x000fc40004000000 */
[----:B------:R-:W-:Y:S02]  /*f6b0*/  FSEL R3, R4, RZ, P3 ;  /* 0x000000ff04037208 */ /* 0x000fe40001800000 */
[----:B------:R-:W-:Y:S02]  /*f6c0*/  FSETP.NEU.FTZ.AND P0, PT, R212, -INF , PT ;  /* 0xff800000d400780b */ /* 0x000fe40003f1d000 */
[----:B------:R-:W-:Y:S01]  /*f6d0*/  I2FP.F32.S32 R5, R5 ;  /* 0x0000000500057245 */ /* 0x000fe20000201400 */
[--C-:B------:R-:W-:Y:S01]  /*f6e0*/  FFMA.FTZ R4, R140, UR8, -R3.reuse ;  /* 0x000000088c047c23 */ /* 0x100fe20008010803 */
[----:B------:R-:W-:Y:S01]  /*f6f0*/  FSEL R14, R14, RZ, P0 ;  /* 0x000000ff0e0e7208 */ /* 0x000fe20000000000 */
[----:B------:R-:W-:Y:S01]  /*f700*/  FFMA.FTZ R25, R25, UR8, -R3 ;  /* 0x0000000819197c23 */ /* 0x000fe20008010803 */
[----:B------:R-:W-:Y:S01]  /*f710*/  FSEL R9, R213, RZ, P3 ;  /* 0x000000ffd5097208 */ /* 0x000fe20001800000 */
[----:B------:R1:W-:Y:S01]  /*f720*/  MUFU.EX2 R245, R4 ;  /* 0x0000000400f57308 */ /* 0x0003e20000000800 */
[----:B------:R-:W-:Y:S01]  /*f730*/  FSEL R6, R212, RZ, P0 ;  /* 0x000000ffd4067208 */ /* 0x000fe20000000000 */
[----:B------:R-:W-:Y:S01]  /*f740*/  FFMA.FTZ R17, R5, -UR12, R237 ;  /* 0x8000000c05117c23 */ /* 0x000fe200080100ed */
[----:B------:R-:W-:Y:S01]  /*f750*/  IADD3 R11, PT, PT, R7, -R11, RZ ;  /* 0x8000000b070b7210 */ /* 0x000fe20007ffe0ff */
[----:B------:R-:W-:Y:S01]  /*f760*/  FADD.FTZ R10, R135, -R9 ;  /* 0x80000009870a7221 */ /* 0x000fe20000010000 */
[----:B------:R-:W-:Y:S01]  /*f770*/  ISETP.GT.AND P6, PT, R230, R2, PT ;  /* 0x00000002e600720c */ /* 0x000fe20003fc4270 */
[----:B------:R-:W-:Y:S01]  /*f780*/  FADD.FTZ R9, R136, -R6 ;  /* 0x8000000688097221 */ /* 0x000fe20000010000 */
[----:B------:R-:W-:Y:S01]  /*f790*/  ISETP.GE.AND P5, PT, R2, R234, PT ;  /* 0x000000ea0200720c */ /* 0x000fe20003fa6270 */
[----:B------:R-:W-:Y:S01]  /*f7a0*/  FMUL.FTZ R10, R10, UR8 ;  /* 0x000000080a0a7c20 */ /* 0x000fe20008410000 */
[----:B------:R-:W-:Y:S01]  /*f7b0*/  ISETP.GT.AND P3, PT, R231, R2, PT ;  /* 0x00000002e700720c */ /* 0x000fe20003f64270 */
[----:B------:R-:W-:Y:S01]  /*f7c0*/  FMUL.FTZ R9, R9, UR8 ;  /* 0x0000000809097c20 */ /* 0x000fe20008410000 */
[----:B------:R-:W-:Y:S01]  /*f7d0*/  ISETP.GE.AND P0, PT, R2, R235, PT ;  /* 0x000000eb0200720c */ /* 0x000fe20003f06270 */
[--C-:B------:R-:W-:Y:S01]  /*f7e0*/  FFMA.FTZ R2, R26, UR8, -R14.reuse ;  /* 0x000000081a027c23 */ /* 0x100fe2000801080e */
[----:B------:R-:W-:Y:S01]  /*f7f0*/  IADD3 R5, PT, PT, R227, -R13, RZ ;  /* 0x8000000de3057210 */ /* 0x000fe20007ffe0ff */
[--C-:B-1----:R-:W-:Y:S01]  /*f800*/  FFMA.FTZ R4, R141, UR8, -R14.reuse ;  /* 0x000000088d047c23 */ /* 0x102fe2000801080e */
[----:B------:R-:W-:Y:S01]  /*f810*/  IABS R11, R11 ;  /* 0x0000000b000b7213 */ /* 0x000fe20000000000 */
[----:B------:R1:W-:Y:S01]  /*f820*/  MUFU.EX2 R222, R2 ;  /* 0x0000000200de7308 */ /* 0x0003e20000000800 */
[----:B------:R-:W-:Y:S01]  /*f830*/  IABS R5, R5 ;  /* 0x0000000500057213 */ /* 0x000fe20000000000 */
[--C-:B------:R-:W-:Y:S01]  /*f840*/  FFMA.FTZ R27, R27, UR8, -R3.reuse ;  /* 0x000000081b1b7c23 */ /* 0x100fe20008010803 */
[----:B------:R-:W-:Y:S01]  /*f850*/  IADD3 R7, PT, PT, R7, -R13, RZ ;  /* 0x8000000d07077210 */ /* 0x000fe20007ffe0ff */
[----:B------:R2:W-:Y:S01]  /*f860*/  MUFU.EX2 R219, R4 ;  /* 0x0000000400db7308 */ /* 0x0005e20000000800 */
[----:B------:R-:W-:Y:S01]  /*f870*/  IADD3 R6, PT, PT, R216, 0xa000, RZ ;  /* 0x0000a000d8067810 */ /* 0x000fe20007ffe0ff */
[----:B------:R-:W-:Y:S01]  /*f880*/  FFMA.FTZ R30, R30, UR8, -R3 ;  /* 0x000000081e1e7c23 */ /* 0x000fe20008010803 */
[----:B------:R-:W-:Y:S01]  /*f890*/  IABS R7, R7 ;  /* 0x0000000700077213 */ /* 0x000fe20000000000 */
[----:B------:R-:W3:Y:S01]  /*f8a0*/  MUFU.EX2 R12, R9 ;  /* 0x00000009000c7308 */ /* 0x000ee20000000800 */
[----:B------:R-:W-:Y:S01]  /*f8b0*/  IADD3 R16, PT, PT, R216, 0xa040, RZ ;  /* 0x0000a040d8107810 */ /* 0x000fe20007ffe0ff */
[----:B------:R-:W-:Y:S01]  /*f8c0*/  LDSM.16.MT88.4 R140, [R243+0xa000] ;  /* 0x00a00000f38c783b */ /* 0x000fe20000004200 */
[----:B------:R-:W-:Y:S01]  /*f8d0*/  MOV R15, R7 ;  /* 0x00000007000f7202 */ /* 0x000fe20000000f00 */
[----:B------:R4:W4:Y:S01]  /*f8e0*/  MUFU.EX2 R13, R10 ;  /* 0x0000000a000d7308 */ /* 0x0009220000000800 */
[----:B------:R-:W-:Y:S01]  /*f8f0*/  @P4 IADD3 R16, PT, PT, R6, -0x40, RZ ;  /* 0xffffffc006104810 */ /* 0x000fe20007ffe0ff */
[--C-:B-1----:R-:W-:Y:S01]  /*f900*/  FFMA.FTZ R2, R28, UR8, -R14.reuse ;  /* 0x000000081c027c23 */ /* 0x102fe2000801080e */
[----:B------:R-:W-:Y:S01]  /*f910*/  I2FP.F32.S32 R15, R15 ;  /* 0x0000000f000f7245 */ /* 0x000fe20000201400 */
[----:B------:R-:W1:Y:S01]  /*f920*/  MUFU.EX2 R237, R25 ;  /* 0x0000001900ed7308 */ /* 0x000e620000000800 */
[----:B--2---:R-:W-:Y:S01]  /*f930*/  FFMA.FTZ R4, R29, UR8, -R14 ;  /* 0x000000081d047c23 */ /* 0x004fe2000801080e */
[----:B------:R-:W-:Y:S02]  /*f940*/  LDSM.16.MT88.4 R20, [R16+0x1000] ;  /* 0x001000001014783b */ /* 0x000fe40000004200 */
[----:B------:R-:W-:Y:S01]  /*f950*/  MUFU.EX2 R220, R2 ;  /* 0x0000000200dc7308 */ /* 0x000fe20000000800 */
[----:B------:R-:W-:Y:S01]  /*f960*/  FFMA.FTZ R15, R15, -UR12, R183 ;  /* 0x8000000c0f0f7c23 */ /* 0x000fe200080100b7 */
[-C--:B---3--:R-:W-:Y:S01]  /*f970*/  FMUL.FTZ R150, R150, R12.reuse ;  /* 0x0000000c96967220 */ /* 0x088fe20000410000 */
[-C--:B------:R-:W-:Y:S01]  /*f980*/  FMUL.FTZ R151, R151, R12.reuse ;  /* 0x0000000c97977220 */ /* 0x080fe20000410000 */
[----:B------:R2:W-:Y:S01]  /*f990*/  MUFU.EX2 R221, R4 ;  /* 0x0000000400dd7308 */ /* 0x0005e20000000800 */
[----:B------:R-:W-:Y:S01]  /*f9a0*/  FMUL.FTZ R154, R154, R12 ;  /* 0x0000000c9a9a7220 */ /* 0x000fe20000410000 */
[----:B----4-:R-:W-:Y:S01]  /*f9b0*/  IADD3 R10, PT, PT, R244, R16, RZ ;  /* 0x00000010f40a7210 */ /* 0x010fe20007ffe0ff */
[-C--:B------:R-:W-:Y:S01]  /*f9c0*/  FMUL.FTZ R148, R148, R13.reuse ;  /* 0x0000000d94947220 */ /* 0x080fe20000410000 */
[----:B------:R3:W-:Y:S01]  /*f9d0*/  MUFU.EX2 R236, R27 ;  /* 0x0000001b00ec7308 */ /* 0x0007e20000000800 */
[-C--:B------:R-:W-:Y:S01]  /*f9e0*/  FMUL.FTZ R149, R149, R13.reuse ;  /* 0x0000000d95957220 */ /* 0x080fe20000410000 */
[-C--:B------:R-:W-:Y:S01]  /*f9f0*/  FMUL.FTZ R152, R152, R13.reuse ;  /* 0x0000000d98987220 */ /* 0x080fe20000410000 */
[----:B------:R-:W-:Y:S01]  /*fa00*/  LDSM.16.MT88.4 R136, [R10] ;  /* 0x000000000a88783b */ /* 0x000fe20000004200 */
[----:B------:R4:W4:Y:S01]  /*fa10*/  MUFU.EX2 R238, R30 ;  /* 0x0000001e00ee7308 */ /* 0x0009220000000800 */
[-C--:B------:R-:W-:Y:S01]  /*fa20*/  FMUL.FTZ R153, R153, R13.reuse ;  /* 0x0000000d99997220 */ /* 0x080fe20000410000 */
[-C--:B------:R-:W-:Y:S01]  /*fa30*/  FMUL.FTZ R155, R155, R12.reuse ;  /* 0x0000000c9b9b7220 */ /* 0x080fe20000410000 */
[-C--:B------:R-:W-:Y:S01]  /*fa40*/  FMUL.FTZ R164, R164, R13.reuse ;  /* 0x0000000da4a47220 */ /* 0x080fe20000410000 */
[----:B------:R-:W-:Y:S01]  /*fa50*/  FMUL.FTZ R165, R165, R13 ;  /* 0x0000000da5a57220 */ /* 0x000fe20000410000 */
[-C--:B------:R-:W-:Y:S01]  /*fa60*/  FMUL.FTZ R166, R166, R12.reuse ;  /* 0x0000000ca6a67220 */ /* 0x080fe20000410000 */
[----:B--2---:R-:W-:Y:S01]  /*fa70*/  MOV R4, R11 ;  /* 0x0000000b00047202 */ /* 0x004fe20000000f00 */
[----:B------:R-:W-:Y:S01]  /*fa80*/  FMUL.FTZ R167, R167, R12 ;  /* 0x0000000ca7a77220 */ /* 0x000fe20000410000 */
[----:B------:R-:W-:Y:S01]  /*fa90*/  MOV R11, R5 ;  /* 0x00000005000b7202 */ /* 0x000fe20000000f00 */
[----:B------:R-:W-:Y:S01]  /*faa0*/  FMUL.FTZ R168, R168, R13 ;  /* 0x0000000da8a87220 */ /* 0x000fe20000410000 */
[----:B------:R-:W-:Y:S01]  /*fab0*/  I2FP.F32.S32 R2, R4 ;  /* 0x0000000400027245 */ /* 0x000fe20000201400 */
[----:B---3--:R-:W-:Y:S01]  /*fac0*/  LDSM.16.MT88.4 R24, [R243+0xb000] ;  /* 0x00b00000f318783b */ /* 0x008fe20000004200 */
[----:B------:R-:W-:Y:S01]  /*fad0*/  I2FP.F32.S32 R11, R11 ;  /* 0x0000000b000b7245 */ /* 0x000fe20000201400 */
[----:B------:R-:W-:Y:S01]  /*fae0*/  FMUL.FTZ R169, R169, R13 ;  /* 0x0000000da9a97220 */ /* 0x000fe20000410000 */
[----:B-1----:R-:W-:Y:S01]  /*faf0*/  F2FP.BF16.F32.PACK_AB R4, R237, R245 ;  /* 0x000000f5ed04723e */ /* 0x002fe200000010ff */
[----:B------:R-:W-:Y:S01]  /*fb00*/  FFMA.FTZ R9, R2, -UR12, R239 ;  /* 0x8000000c02097c23 */ /* 0x000fe200080100ef */
[----:B------:R-:W-:Y:S01]  /*fb10*/  FSEL R2, R17, -INF , !P6 ;  /* 0xff80000011027808 */ /* 0x000fe20007000000 */
[----:B------:R-:W-:Y:S01]  /*fb20*/  FFMA.FTZ R11, R11, -UR12, R181 ;  /* 0x8000000c0b0b7c23 */ /* 0x000fe200080100b5 */
[----:B------:R-:W-:Y:S01]  /*fb30*/  ISETP.GT.AND P6, PT, R230, R8, PT ;  /* 0x00000008e600720c */ /* 0x000fe20003fc4270 */
[----:B------:R-:W-:Y:S01]  /*fb40*/  LDSM.16.MT88.4 R180, [R16] ;  /* 0x0000000010b4783b */ /* 0x000fe20000004200 */
[----:B------:R-:W-:Y:S01]  /*fb50*/  FSEL R187, R2, -INF , !P5 ;  /* 0xff80000002bb7808 */ /* 0x000fe20006800000 */
[----:B------:R-:W-:Y:S01]  /*fb60*/  FMUL.FTZ R170, R170, R12 ;  /* 0x0000000caaaa7220 */ /* 0x000fe20000410000 */
[----:B------:R-:W-:Y:S01]  /*fb70*/  ISETP.GE.AND P5, PT, R8, R234, PT ;  /* 0x000000ea0800720c */ /* 0x000fe20003fa6270 */
[----:B----4-:R-:W-:Y:S01]  /*fb80*/  LDSM.16.MT88.4 R28, [R10+0x1000] ;  /* 0x001000000a1c783b */ /* 0x010fe20000004200 */
[----:B------:R-:W-:Y:S01]  /*fb90*/  FSEL R9, R9, -INF , !P3 ;  /* 0xff80000009097808 */ /* 0x000fe20005800000 */
[----:B------:R-:W-:Y:S01]  /*fba0*/  FMUL.FTZ R171, R171, R12 ;  /* 0x0000000cabab7220 */ /* 0x000fe20000410000 */
[----:B------:R-:W-:Y:S01]  /*fbb0*/  FSEL R2, R11, -INF , !P6 ;  /* 0xff8000000b027808 */ /* 0x000fe20007000000 */
[-C--:B------:R-:W-:Y:S01]  /*fbc0*/  FMUL.FTZ R40, R40, R13.reuse ;  /* 0x0000000d28287220 */ /* 0x080fe20000410000 */
[----:B------:R-:W-:Y:S01]  /*fbd0*/  ISETP.GT.AND P3, PT, R231, R8, PT ;  /* 0x00000008e700720c */ /* 0x000fe20003f64270 */
[----:B------:R-:W-:Y:S01]  /*fbe0*/  FMUL.FTZ R41, R41, R13 ;  /* 0x0000000d29297220 */ /* 0x000fe20000410000 */
[----:B------:R-:W-:Y:S01]  /*fbf0*/  ISETP.GE.AND P6, PT, R8, R235, PT ;  /* 0x000000eb0800720c */ /* 0x000fe20003fc6270 */
        /* <DEDUP_REMOVED lines=24> */
[----:B------:R-:W-:Y:S01]  /*fd80*/  FMUL.FTZ R72, R72, R13 ;  /* 0x0000000d48487220 */ /* 0x000fe20000410000 */
[----:B------:R-:W-:Y:S01]  /*fd90*/  F2FP.BF16.F32.PACK_AB R6, R238, R236 ;  /* 0x000000ecee06723e */ /* 0x000fe200000010ff */
[----:B------:R-:W1:Y:S01]  /*fda0*/  SHFL.BFLY PT, R8, R2, 0x2, 0x1f ;  /* 0x0c401f0002087f89 */ /* 0x000e6200000e0000 */
[----:B------:R-:W-:Y:S01]  /*fdb0*/  F2FP.BF16.F32.PACK_AB R5, R222, R219 ;  /* 0x000000dbde05723e */ /* 0x000fe200000010ff */
[----:B------:R-:W-:Y:S01]  /*fdc0*/  FMUL.FTZ R73, R73, R13 ;  /* 0x0000000d49497220 */ /* 0x000fe20000410000 */
        /* <DEDUP_REMOVED lines=23> */
[-C--:B------:R-:W-:Y:S01]  /*ff40*/  FMUL.FTZ R108, R108, R13.reuse ;  /* 0x0000000d6c6c7220 */ /* 0x080fe20000410000 */
[----:B------:R-:W-:Y:S01]  /*ff50*/  FMUL.FTZ R109, R109, R13 ;  /* 0x0000000d6d6d7220 */ /* 0x000fe20000410000 */
        /* <DEDUP_REMOVED lines=14> */
[----:B------:R-:W-:-:S07]  /*10040*/  FFMA.FTZ R15, R191, UR8, -R3 ;  /* 0x00000008bf0f7c23 */ /* 0x000fce0008010803 */
[----:B------:R-:W-:Y:S01]  /*10050*/  HMMA.16816.F32.BF16 R152, R4, R178, R152 ;  /* 0x000000b20498723c */ /* 0x000fe20000041898 */
[----:B-1----:R-:W-:Y:S02]  /*10060*/  FMNMX.FTZ R214, R8, R10, !PT ;  /* 0x0000000a08d67209 */ /* 0x002fe40007810000 */
        /* <DEDUP_REMOVED lines=24> */
[----:B------:R-:W-:Y:S01]  /*101f0*/  FSEL R9, R2, RZ, P0 ;  /* 0x000000ff02097208 */ /* 0x000fe20000000000 */
[--C-:B------:R-:W-:Y:S01]  /*10200*/  FFMA.FTZ R2, R184, UR8, -R8.reuse ;  /* 0x00000008b8027c23 */ /* 0x100fe20008010808 */
[----:B------:R-:W-:Y:S01]  /*10210*/  FFMA.FTZ R4, R195, UR8, -R8 ;  /* 0x00000008c3047c23 */ /* 0x000fe20008010808 */
[----:B------:R1:W-:Y:S01]  /*10220*/  MUFU.EX2 R184, R5 ;  /* 0x0000000500b87308 */ /* 0x0003e20000000800 */
[----:B------:R-:W-:-:S03]  /*10230*/  FMUL.FTZ R7, R7, UR8 ;  /* 0x0000000807077c20 */ /* 0x000fc60008410000 */
[----:B------:R2:W-:Y:S04]  /*10240*/  MUFU.EX2 R135, R2 ;  /* 0x0000000200877308 */ /* 0x0005e80000000800 */
[----:B------:R3:W-:Y:S04]  /*10250*/  MUFU.EX2 R211, R4 ;  /* 0x0000000400d37308 */ /* 0x0007e80000000800 */
[----:B------:R-:W4:Y:S01]  /*10260*/  MUFU.EX2 R185, R6 ;  /* 0x0000000600b97308 */ /* 0x000f220000000800 */
[----:B-1----:R-:W-:-:S03]  /*10270*/  FSEL R5, R215, RZ, P0 ;  /* 0x000000ffd7057208 */ /* 0x002fc60000000000 */
[----:B------:R-:W1:Y:S01]  /*10280*/  MUFU.EX2 R11, R7 ;  /* 0x00000007000b7308 */ /* 0x000e620000000800 */
[----:B--2---:R-:W-:Y:S01]  /*10290*/  FFMA.FTZ R2, R210, UR8, -R9 ;  /* 0x00000008d2027c23 */ /* 0x004fe20008010809 */
[----:B------:R-:W-:-:S03]  /*102a0*/  FADD.FTZ R5, R133, -R5 ;  /* 0x8000000585057221 */ /* 0x000fc60000010000 */
[----:B------:R2:W-:Y:S01]  /*102b0*/  MUFU.EX2 R133, R2 ;  /* 0x0000000200857308 */ /* 0x0005e20000000800 */
[----:B---3--:R-:W-:Y:S01]  /*102c0*/  FFMA.FTZ R4, R198, UR8, -R9 ;  /* 0x00000008c6047c23 */ /* 0x008fe20008010809 */
[----:B----4-:R-:W-:-:S03]  /*102d0*/  F2FP.BF16.F32.PACK_AB R6, R185, R135 ;  /* 0x00000087b906723e */ /* 0x010fc600000010ff */
[----:B------:R3:W4:Y:S01]  /*102e0*/  MUFU.EX2 R210, R4 ;  /* 0x0000000400d27308 */ /* 0x0007220000000800 */
[-C--:B-1----:R-:W-:Y:S01]  /*102f0*/  FMUL.FTZ R144, R144, R11.reuse ;  /* 0x0000000b90907220 */ /* 0x082fe20000410000 */
        /* <DEDUP_REMOVED lines=9> */
[----:B------:R1:W2:Y:S01]  /*10390*/  MUFU.EX2 R10, R2 ;  /* 0x00000002000a7308 */ /* 0x0002a20000000800 */
[--C-:B---3--:R-:W-:Y:S01]  /*103a0*/  FFMA.FTZ R4, R189, UR8, -R9.reuse ;  /* 0x00000008bd047c23 */ /* 0x108fe20008010809 */
[----:B----4-:R-:W-:Y:S01]  /*103b0*/  F2FP.BF16.F32.PACK_AB R5, R133, R210 ;  /* 0x000000d28505723e */ /* 0x010fe200000010ff */
[-C--:B------:R-:W-:Y:S01]  /*103c0*/  FMUL.FTZ R69, R69, R11.reuse ;  /* 0x0000000b45457220 */ /* 0x080fe20000410000 */
[-C--:B------:R-:W-:Y:S01]  /*103d0*/  FMUL.FTZ R84, R84, R11.reuse ;  /* 0x0000000b54547220 */ /* 0x080fe20000410000 */
[----:B------:R3:W-:Y:S01]  /*103e0*/  MUFU.EX2 R132, R4 ;  /* 0x0000000400847308 */ /* 0x0007e20000000800 */
[-C--:B------:R-:W-:Y:S01]  /*103f0*/  FMUL.FTZ R85, R85, R11.reuse ;  /* 0x0000000b55557220 */ /* 0x080fe20000410000 */
[-C--:B------:R-:W-:Y:S01]  /*10400*/  FMUL.FTZ R100, R100, R11.reuse ;  /* 0x0000000b64647220 */ /* 0x080fe20000410000 */
[-C--:B------:R-:W-:Y:S01]  /*10410*/  FMUL.FTZ R101, R101, R11.reuse ;  /* 0x0000000b65657220 */ /* 0x080fe20000410000 */
[----:B------:R-:W-:Y:S01]  /*10420*/  MUFU.EX2 R198, R15 ;  /* 0x0000000f00c67308 */ /* 0x000fe20000000800 */
[-C--:B------:R-:W-:Y:S01]  /*10430*/  FMUL.FTZ R116, R116, R11.reuse ;  /* 0x0000000b74747220 */ /* 0x080fe20000410000 */
[-C--:B------:R-:W-:Y:S01]  /*10440*/  FMUL.FTZ R117, R117, R11.reuse ;  /* 0x0000000b75757220 */ /* 0x080fe20000410000 */
[-C--:B------:R-:W-:Y:S01]  /*10450*/  FMUL.FTZ R156, R156, R11.reuse ;  /* 0x0000000b9c9c7220 */ /* 0x080fe20000410000 */
[----:B------:R-:W-:Y:S01]  /*10460*/  FMUL.FTZ R157, R157, R11 ;  /* 0x0000000b9d9d7220 */ /* 0x000fe20000410000 */
[----:B-1----:R-:W-:Y:S01]  /*10470*/  FFMA.FTZ R2, R188, UR8, -R9 ;  /* 0x00000008bc027c23 */ /* 0x002fe20008010809 */
[-C--:B--2---:R-:W-:Y:S01]  /*10480*/  FMUL.FTZ R146, R146, R10.reuse ;  /* 0x0000000a92927220 */ /* 0x084fe20000410000 */
[-C--:B------:R-:W-:Y:S01]  /*10490*/  FMUL.FTZ R147, R147, R10.reuse ;  /* 0x0000000a93937220 */ /* 0x080fe20000410000 */
[-C--:B------:R-:W-:Y:S01]  /*104a0*/  FMUL.FTZ R162, R162, R10.reuse ;  /* 0x0000000aa2a27220 */ /* 0x080fe20000410000 */
[----:B------:R1:W2:Y:S01]  /*104b0*/  MUFU.EX2 R134, R2 ;  /* 0x0000000200867308 */ /* 0x0002a20000000800 */
[----:B---3--:R-:W-:Y:S01]  /*104c0*/  F2FP.BF16.F32.PACK_AB R4, R184, R211 ;  /* 0x000000d3b804723e */ /* 0x008fe200000010ff */
        /* <DEDUP_REMOVED lines=42> */
[-C--:B------:R-:W-:Y:S01]  /*10770*/  FMUL.FTZ R114, R114, R10.reuse ;  /* 0x0000000a72727220 */ /* 0x080fe20000410000 */
[-C--:B------:R-:W-:Y:S01]  /*10780*/  FMUL.FTZ R115, R115, R10.reuse ;  /* 0x0000000a73737220 */ /* 0x080fe20000410000 */
[----:B------:R1:W-:Y:S01]  /*10790*/  MUFU.EX2 R189, R2 ;  /* 0x0000000200bd7308 */ /* 0x0003e20000000800 */
[-C--:B------:R-:W-:Y:S01]  /*107a0*/  FMUL.FTZ R128, R128, R11.reuse ;  /* 0x0000000b80807220 */ /* 0x080fe20000410000 */
[----:B------:R-:W-:Y:S01]  /*107b0*/  FMUL.FTZ R129, R129, R11 ;  /* 0x0000000b81817220 */ /* 0x000fe20000410000 */
[-C--:B------:R-:W-:Y:S01]  /*107c0*/  FMUL.FTZ R130, R130, R10.reuse ;  /* 0x0000000a82827220 */ /* 0x080fe20000410000 */
[-C--:B------:R-:W-:Y:S01]  /*107d0*/  FMUL.FTZ R131, R131, R10.reuse ;  /* 0x0000000a83837220 */ /* 0x080fe20000410000 */
[----:B------:R-:W-:Y:S01]  /*107e0*/  FFMA.FTZ R3, R192, UR8, -R3 ;  /* 0x00000008c0037c23 */ /* 0x000fe20008010803 */
[----:B------:R-:W-:Y:S01]  /*107f0*/  HMMA.16816.F32.BF16 R144, R4, R176, R144 ;  /* 0x000000b00490723c */ /* 0x000fe20000041890 */
[----:B------:R3:W-:Y:S01]  /*10800*/  MUFU.EX2 R197, R15 ;  /* 0x0000000f00c57308 */ /* 0x0007e20000000800 */
[----:B------:R-:W-:Y:S01]  /*10810*/  FFMA.FTZ R10, R250, R10, R210 ;  /* 0x0000000afa0a7223 */ /* 0x000fe200000100d2 */
[----:B--2---:R-:W-:-:S02]  /*10820*/  F2FP.BF16.F32.PACK_AB R124, R195, R198 ;  /* 0x000000c6c37c723e */ /* 0x004fc400000010ff */
[----:B------:R2:W4:Y:S01]  /*10830*/  MUFU.EX2 R192, R3 ;  /* 0x0000000300c07308 */ /* 0x0005220000000800 */
[----:B------:R-:W-:Y:S01]  /*10840*/  FADD.FTZ R10, R133, R10 ;  /* 0x0000000a850a7221 */ /* 0x000fe20000010000 */
[----:B------:R-:W-:Y:S01]  /*10850*/  MOV R133, R215 ;  /* 0x000000d700857202 */ /* 0x000fe20000000f00 */
[--C-:B-1----:R-:W-:Y:S01]  /*10860*/  FFMA.FTZ R2, R193, UR8, -R14.reuse ;  /* 0x00000008c1027c23 */ /* 0x102fe2000801080e */
[----:B------:R-:W-:Y:S03]  /*10870*/  HMMA.16816.F32.BF16 R160, R4, R140, R160 ;  /* 0x0000008c04a0723c */ /* 0x000fe600000418a0 */
[----:B------:R1:W-:Y:S01]  /*10880*/  MUFU.EX2 R188, R2 ;  /* 0x0000000200bc7308 */ /* 0x0003e20000000800 */
[----:B---3--:R-:W-:-:S04]  /*10890*/  FFMA.FTZ R15, R196, UR8, -R14 ;  /* 0x00000008c40f7c23 */ /* 0x008fc8000801080e */
[----:B------:R-:W-:Y:S01]  /*108a0*/  HMMA.16816.F32.BF16 R36, R4, R180, R36 ;  /* 0x000000b40424723c */ /* 0x000fe20000041824 */
[----:B--2---:R-:W-:Y:S01]  /*108b0*/  FFMA.FTZ R3, R199, UR8, -R14 ;  /* 0x00000008c7037c23 */ /* 0x004fe2000801080e */
[----:B------:R-:W2:Y:S01]  /*108c0*/  MUFU.EX2 R190, R15 ;  /* 0x0000000f00be7308 */ /* 0x000ea20000000800 */
[----:B----4-:R-:W-:-:S03]  /*108d0*/  F2FP.BF16.F32.PACK_AB R126, R192, R197 ;  /* 0x000000c5c07e723e */ /* 0x010fc600000010ff */
[----:B------:R3:W4:Y:S02]  /*108e0*/  MUFU.EX2 R191, R3 ;  /* 0x0000000300bf7308 */ /* 0x0007240000000800 */
[----:B------:R-:W-:Y:S01]  /*108f0*/  HMMA.16816.F32.BF16 R52, R4, R136, R52 ;  /* 0x000000880434723c */ /* 0x000fe20000041834 */
[----:B-1----:R-:W-:-:S04]  /*10900*/  FFMA.FTZ R2, R206, UR8, -R8 ;  /* 0x00000008ce027c23 */ /* 0x002fc80008010808 */
[----:B------:R1:W-:Y:S03]  /*10910*/  MUFU.EX2 R14, R2 ;  /* 0x00000002000e7308 */ /* 0x0003e60000000800 */
[----:B------:R-:W-:Y:S01]  /*10920*/  HMMA.16816.F32.BF16 R68, R4, R32, R68 ;  /* 0x000000200444723c */ /* 0x000fe20000041844 */
[----:B--2---:R-:W-:Y:S01]  /*10930*/  F2FP.BF16.F32.PACK_AB R125, R190, R189 ;  /* 0x000000bdbe7d723e */ /* 0x004fe200000010ff */
[----:B---3--:R-:W-:Y:S01]  /*10940*/  FFMA.FTZ R3, R208, UR8, -R8 ;  /* 0x00000008d0037c23 */ /* 0x008fe20008010808 */
[----:B----4-:R-:W-:-:S05]  /*10950*/  F2FP.BF16.F32.PACK_AB R127, R188, R191 ;  /* 0x000000bfbc7f723e */ /* 0x010fca00000010ff */
[C---:B------:R-:W-:Y:S01]  /*10960*/  HMMA.16816.F32.BF16 R84, R4.reuse, R24, R84 ;  /* 0x000000180454723c */ /* 0x040fe20000041854 */
[----:B-1----:R-:W-:Y:S02]  /*10970*/  FFMA.FTZ R2, R186, UR8, -R8 ;  /* 0x00000008ba027c23 */ /* 0x002fe40008010808 */
[----:B------:R1:W-:Y:S05]  /*10980*/  MUFU.EX2 R186, R3 ;  /* 0x0000000300ba7308 */ /* 0x0003ea0000000800 */
[C---:B------:R-:W-:Y:S08]  /*10990*/  HMMA.16816.F32.BF16 R100, R4.reuse, R20, R100 ;  /* 0x000000140464723c */ /* 0x040ff00000041864 */
[----:B------:R-:W-:Y:S01]  /*109a0*/  HMMA.16816.F32.BF16 R116, R4, R28, R116 ;  /* 0x0000001c0474723c */ /* 0x000fe20000041874 */
[----:B-1----:R-:W-:-:S07]  /*109b0*/  FFMA.FTZ R3, R205, UR8, -R9 ;  /* 0x00000008cd037c23 */ /* 0x002fce0008010809 */
[C---:B------:R-:W-:Y:S01]  /*109c0*/  HMMA.16816.F32.BF16 R176, R4.reuse, R178, R156 ;  /* 0x000000b204b0723c */ /* 0x040fe2000004189c */
[----:B------:R-:W1:Y:S01]  /*109d0*/  LDSM.16.MT88.4 R156, [R216+0xa800] ;  /* 0x00a80000d89c783b */ /* 0x000e620000004200 */
[----:B------:R-:W-:Y:S06]  /*109e0*/  MUFU.EX2 R3, R3 ;  /* 0x0000000300037308 */ /* 0x000fec0000000800 */
        /* <DEDUP_REMOVED lines=14> */
[----:B------:R-:W-:Y:S01]  /*10ad0*/  FFMA.FTZ R4, R187, UR8, -R8 ;  /* 0x00000008bb047c23 */ /* 0x000fe20008010808 */
[----:B------:R2:W3:Y:S01]  /*10ae0*/  MUFU.EX2 R6, R2 ;  /* 0x0000000200067308 */ /* 0x0004e20000000800 */
[----:B------:R-:W-:-:S03]  /*10af0*/  FFMA.FTZ R8, R249, R13, R245 ;  /* 0x0000000df9087223 */ /* 0x000fc600000100f5 */
[----:B------:R3:W3:Y:S02]  /*10b00*/  MUFU.EX2 R7, R4 ;  /* 0x0000000400077308 */ /* 0x0006e40000000800 */
[----:B-1----:R-:W-:Y:S01]  /*10b10*/  HMMA.16816.F32.BF16 R148, R124, R156, R148 ;  /* 0x0000009c7c94723c */ /* 0x002fe20000041894 */
[----:B--2---:R-:W-:Y:S01]  /*10b20*/  FFMA.FTZ R2, R209, UR8, -R9 ;  /* 0x00000008d1027c23 */ /* 0x004fe20008010809 */
[----:B---3--:R-:W-:-:S06]  /*10b30*/  F2FP.BF16.F32.PACK_AB R130, R6, R186 ;  /* 0x000000ba0682723e */ /* 0x008fcc00000010ff */
[----:B------:R-:W-:Y:S01]  /*10b40*/  HMMA.16816.F32.BF16 R152, R124, R158, R152 ;  /* 0x0000009e7c98723c */ /* 0x000fe20000041898 */
[----:B------:R-:W-:Y:S01]  /*10b50*/  FFMA.FTZ R4, R207, UR8, -R9 ;  /* 0x00000008cf047c23 */ /* 0x000fe20008010809 */
[----:B------:R-:W-:Y:S01]  /*10b60*/  MUFU.EX2 R15, R2 ;  /* 0x00000002000f7308 */ /* 0x000fe20000000800 */
[----:B------:R-:W-:-:S03]  /*10b70*/  F2FP.BF16.F32.PACK_AB R128, R7, R14 ;  /* 0x0000000e0780723e */ /* 0x000fc600000010ff */
[----:B------:R1:W2:Y:S02]  /*10b80*/  MUFU.EX2 R5, R4 ;  /* 0x0000000400057308 */ /* 0x0002a40000000800 */
[C---:B------:R-:W-:Y:S08]  /*10b90*/  HMMA.16816.F32.BF16 R164, R124.reuse, R172, R164 ;  /* 0x000000ac7ca4723c */ /* 0x040ff000000418a4 */
[----:B------:R-:W-:Y:S01]  /*10ba0*/  HMMA.16816.F32.BF16 R168, R124, R174, R168 ;  /* 0x000000ae7ca8723c */ /* 0x000fe200000418a8 */
[----:B-1----:R-:W-:Y:S01]  /*10bb0*/  FFMA.FTZ R4, R204, UR8, -R9 ;  /* 0x00000008cc047c23 */ /* 0x002fe20008010809 */
[----:B------:R-:W-:Y:S01]  /*10bc0*/  FFMA.FTZ R9, R251, R11, R211 ;  /* 0x0000000bfb097223 */ /* 0x000fe200000100d3 */
[----:B--2---:R-:W-:-:S05]  /*10bd0*/  F2FP.BF16.F32.PACK_AB R129, R3, R5 ;  /* 0x000000050381723e */ /* 0x004fca00000010ff */
[----:B------:R-:W-:Y:S01]  /*10be0*/  HMMA.16816.F32.BF16 R40, R124, R48, R40 ;  /* 0x000000307c28723c */ /* 0x000fe20000041828 */
[----:B------:R1:W2:Y:S01]  /*10bf0*/  MUFU.EX2 R2, R4 ;  /* 0x0000000400027308 */ /* 0x0002a20000000800 */
[----:B------:R-:W-:-:S06]  /*10c00*/  FADD.FTZ R9, R184, R9 ;  /* 0x00000009b8097221 */ /* 0x000fcc0000010000 */
[C---:B------:R-:W-:Y:S01]  /*10c10*/  HMMA.16816.F32.BF16 R44, R124.reuse, R50, R44 ;  /* 0x000000327c2c723c */ /* 0x040fe2000004182c */
[----:B-1----:R-:W-:Y:S01]  /*10c20*/  FFMA.FTZ R4, R248, R12, R219 ;  /* 0x0000000cf8047223 */ /* 0x002fe200000100db */
[----:B------:R-:W-:Y:S01]  /*10c30*/  FADD.FTZ R12, R237, R8 ;  /* 0x00000008ed0c7221 */ /* 0x000fe20000010000 */
[----:B------:R-:W-:Y:S01]  /*10c40*/  FADD.FTZ R8, R135, R9 ;  /* 0x0000000987087221 */ /* 0x000fe20000010000 */
[----:B--2---:R-:W-:Y:S01]  /*10c50*/  F2FP.BF16.F32.PACK_AB R131, R2, R15 ;  /* 0x0000000f0283723e */ /* 0x004fe200000010ff */
        /* <DEDUP_REMOVED lines=23> */
[----:B----4-:R-:W-:Y:S01]  /*10dd0*/  HMMA.16816.F32.BF16 R56, R124, R64, R56 ;  /* 0x000000407c38723c */ /* 0x010fe20000041838 */
[----:B------:R-:W-:Y:S01]  /*10de0*/  FADD.FTZ R248, R188, R3 ;  /* 0x00000003bcf87221 */ /* 0x000fe20000010000 */
[----:B------:R1:W-:Y:S01]  /*10df0*/  STL [R1+0x10], R251 ;  /* 0x000010fb01007387 */ /* 0x0003e20000100800 */
[----:B------:R-:W-:-:S02]  /*10e00*/  MOV R135, R213 ;  /* 0x000000d500877202 */ /* 0x000fc40000000f00 */
[----:B------:R-:W-:Y:S01]  /*10e10*/  MOV R134, R214 ;  /* 0x000000d600867202 */ /* 0x000fe20000000f00 */
        /* <DEDUP_REMOVED lines=23> */
[----:B------:R-:W-:-:S07]  /*10f90*/  MOV R136, R212 ;  /* 0x000000d400887202 */ /* 0x000fce0000000f00 */
        /* <DEDUP_REMOVED lines=11> */
[----:B------:R-:W-:-:S04]  /*11050*/  UIMAD.WIDE.U32 UR26, UR9, UR6, URZ ;  /* 0x00000006091a72a5 */ /* 0x000fc8000f8e00ff */
[----:B------:R-:W-:Y:S02]  /*11060*/  USHF.L.U32 UR13, UR26, 0x5, URZ ;  /* 0x000000051a0d7899 */ /* 0x000fe400080006ff */
[----:B------:R-:W-:Y:S01]  /*11070*/  UIMAD UR9, UR9, UR7, UR27 ;  /* 0x00000007090972a4 */ /* 0x000fe2000f8e021b */
[----:B------:R-:W-:Y:S01]  /*11080*/  IMAD.U32 R4, RZ, RZ, UR26 ;  /* 0x0000001aff047e24 */ /* 0x000fe2000f8e00ff */
[----:B------:R-:W-:Y:S01]  /*11090*/  ULEA UR13, UP0, UR6, UR13, 0x4 ;  /* 0x0000000d060d7291 */ /* 0x000fe2000f8020ff */
[----:B------:R-:W-:Y:S01]  /*110a0*/  IMAD.U32 R3, RZ, RZ, UR26 ;  /* 0x0000001aff037e24 */ /* 0x000fe2000f8e00ff */
[----:B------:R-:W-:Y:S02]  /*110b0*/  USHF.L.U64.HI UR4, UR26, 0x5, UR9 ;  /* 0x000000051a047899 */ /* 0x000fe40008010209 */
[----:B------:R-:W-:Y:S02]  /*110c0*/  IMAD.U32 R2, RZ, RZ, UR9 ;  /* 0x00000009ff027e24 */ /* 0x000fe4000f8e00ff */
[----:B------:R-:W-:Y:S01]  /*110d0*/  ULEA.HI.X UR4, UR6, UR4, UR7, 0x4, UP0 ;  /* 0x0000000406047291 */ /* 0x000fe200080f2407 */
[----:B------:R-:W-:Y:S01]  /*110e0*/  MOV R6, UR13 ;  /* 0x0000000d00067c02 */ /* 0x000fe20008000f00 */
[----:B------:R-:W-:Y:S01]  /*110f0*/  IMAD.U32 R7, RZ, RZ, UR13 ;  /* 0x0000000dff077e24 */ /* 0x000fe2000f8e00ff */
[----:B------:R-:W-:Y:S01]  /*11100*/  BAR.SYNC.DEFER_BLOCKING 0x0 ;  /* 0x0000000000007b1d */ /* 0x000fe20000010000 */
[----:B--2---:R-:W-:-:S04]  /*11110*/  LEA R4, P0, R4, R194, 0x6 ;  /* 0x000000c204047211 */ /* 0x004fc800078030ff */
[-C--:B---3--:R-:W-:Y:S01]  /*11120*/  LEA.HI.X R5, R3, R239.reuse, R2, 0x6, P0 ;  /* 0x000000ef03057211 */ /* 0x088fe200000f3402 */
[----:B------:R-:W-:Y:S01]  /*11130*/  IMAD.U32 R3, RZ, RZ, UR4 ;  /* 0x00000004ff037e24 */ /* 0x000fe2000f8e00ff */
[----:B------:R-:W-:Y:S01]  /*11140*/  LEA R2, P0, R6, R194, 0x1 ;  /* 0x000000c206027211 */ /* 0x000fe200078008ff */
[----:B------:R-:W-:Y:S02]  /*11150*/  UIADD3 UR4, UPT, UPT, UR25, -0x5, URZ ;  /* 0xfffffffb19047890 */ /* 0x000fe4000fffe0ff */
[----:B------:R-:W-:Y:S01]  /*11160*/  @!PT LDS RZ, [RZ] ;  /* 0x00000000fffff984 */ /* 0x000fe20000000800 */
[----:B------:R-:W-:Y:S01]  /*11170*/  @!PT LDS RZ, [RZ] ;  /* 0x00000000fffff984 */ /* 0x000fe20000000800 */
[----:B------:R-:W-:Y:S01]  /*11180*/  @!PT LDS RZ, [RZ] ;  /* 0x00000000fffff984 */ /* 0x000fe20000000800 */
[----:B------:R-:W-:Y:S01]  /*11190*/  @!P2 LDGSTS.E.BYPASS.LTC128B.128 [R226+0xa000], desc[UR30][R4.64] ;  /* 0x0a00000004e2afae */ /* 0x000fe2000b981a1e */
[----:B------:R-:W-:Y:S01]  /*111a0*/  LEA.HI.X R3, R7, R239, R3, 0x1, P0 ;  /* 0x000000ef07037211 */ /* 0x000fe200000f0c03 */
[----:B------:R-:W-:Y:S02]  /*111b0*/  UISETP.GT.U32.AND UP0, UPT, UR4, UR21, UPT ;  /* 0x000000150400728c */ /* 0x000fe4000bf04070 */
        /* <DEDUP_REMOVED lines=21> */
[----:B--2---:R-:W-:Y:S01]  /*11310*/  IMAD.IADD R3, R224, 0x1, R244 ;  /* 0x00000001e0037824 */ /* 0x004fe200078e02f4 */
[----:B------:R-:W-:-:S02]  /*11320*/  IADD3 R2, PT, PT, R217, R244, RZ ;  /* 0x000000f4d9027210 */ /* 0x000fc40007ffe0ff */
[----:B------:R-:W-:Y:S04]  /*11330*/  LDSM.16.M88.4 R140, [R225+0x8800] ;  /* 0x00880000e18c783b */ /* 0x000fe80000000200 */
        /* <DEDUP_REMOVED lines=23> */
[C---:B------:R-:W-:Y:S01]  /*114b0*/  HMMA.16816.F32.BF16 R12, R20.reuse, R30, R200 ;  /* 0x0000001e140c723c */ /* 0x040fe200000418c8 */
[----:B------:R-:W4:Y:S07]  /*114c0*/  LDSM.16.M88.4 R28, [R241+0x8800] ;  /* 0x00880000f11c783b */ /* 0x000f2e0000000200 */
[----:B------:R-:W-:Y:S01]  /*114d0*/  HMMA.16816.F32.BF16 R184, R20, R34, R196 ;  /* 0x0000002214b8723c */ /* 0x000fe200000418c4 */
[----:B------:R-:W4:Y:S04]  /*114e0*/  LDSM.16.M88.4 R20, [R242] ;  /* 0x00000000f214783b */ /* 0x000f280000000200 */
[----:B------:R-:W-:Y:S03]  /*114f0*/  LDSM.16.M88.4 R32, [R218+UR5+0x9000] ;  /* 0x00900005da20783b */ /* 0x000fe60008000200 */
[C---:B-1----:R-:W-:Y:S08]  /*11500*/  HMMA.16816.F32.BF16 R188, R4.reuse, R136, R208 ;  /* 0x0000008804bc723c */ /* 0x042ff000000418d0 */
[C---:B------:R-:W-:Y:S08]  /*11510*/  HMMA.16816.F32.BF16 R204, R4.reuse, R140, R204 ;  /* 0x0000008c04cc723c */ /* 0x040ff000000418cc */
[C---:B------:R-:W-:Y:S08]  /*11520*/  HMMA.16816.F32.BF16 R192, R4.reuse, R138, R192 ;  /* 0x0000008a04c0723c */ /* 0x040ff000000418c0 */
[----:B------:R-:W-:Y:S08]  /*11530*/  HMMA.16816.F32.BF16 R180, R4, R142, R180 ;  /* 0x0000008e04b4723c */ /* 0x000ff000000418b4 */
[C---:B---3--:R-:W-:Y:S08]  /*11540*/  HMMA.16816.F32.BF16 R176, R8.reuse, R136, R176 ;  /* 0x0000008808b0723c */ /* 0x048ff000000418b0 */
[C---:B------:R-:W-:Y:S01]  /*11550*/  HMMA.16816.F32.BF16 R4, R8.reuse, R140, R24 ;  /* 0x0000008c0804723c */ /* 0x040fe20000041818 */
[----:B------:R-:W-:Y:S07]  /*11560*/  LDSM.16.M88.4 R24, [R218+UR5+0x9800] ;  /* 0x00980005da18783b */ /* 0x000fee0008000200 */
[C---:B------:R-:W-:Y:S01]  /*11570*/  HMMA.16816.F32.BF16 R136, R8.reuse, R138, R12 ;  /* 0x0000008a0888723c */ /* 0x040fe2000004180c */
[----:B------:R-:W1:Y:S07]  /*11580*/  LDSM.16.M88.4 R12, [R217+0x6000] ;  /* 0x00600000d90c783b */ /* 0x000e6e0000000200 */
[----:B------:R-:W-:Y:S01]  /*11590*/  HMMA.16816.F32.BF16 R140, R8, R142, R184 ;  /* 0x0000008e088c723c */ /* 0x000fe200000418b8 */
[----:B------:R-:W3:Y:S07]  /*115a0*/  LDSM.16.M88.4 R8, [R217+0x4000] ;  /* 0x00400000d908783b */ /* 0x000eee0000000200 */
[C---:B--2---:R-:W-:Y:S08]  /*115b0*/  HMMA.16816.F32.BF16 R188, R16.reuse, R132, R188 ;  /* 0x0000008410bc723c */ /* 0x044ff000000418bc */
[C---:B------:R-:W-:Y:S08]  /*115c0*/  HMMA.16816.F32.BF16 R192, R16.reuse, R134, R192 ;  /* 0x0000008610c0723c */ /* 0x040ff000000418c0 */
[C---:B----4-:R-:W-:Y:S08]  /*115d0*/  HMMA.16816.F32.BF16 R208, R16.reuse, R28, R204 ;  /* 0x0000001c10d0723c */ /* 0x050ff000000418cc */
[----:B------:R-:W-:Y:S08]  /*115e0*/  HMMA.16816.F32.BF16 R180, R16, R30, R180 ;  /* 0x0000001e10b4723c */ /* 0x000ff000000418b4 */
[C---:B------:R-:W-:Y:S08]  /*115f0*/  HMMA.16816.F32.BF16 R184, R20.reuse, R132, R176 ;  /* 0x0000008414b8723c */ /* 0x040ff000000418b0 */
[C---:B------:R-:W-:Y:S01]  /*11600*/  HMMA.16816.F32.BF16 R16, R20.reuse, R28, R4 ;  /* 0x0000001c1410723c */ /* 0x040fe20000041804 */
[----:B------:R-:W-:Y:S07]  /*11610*/  LDSM.16.M88.4 R4, [R2+0x6000] ;  /* 0x006000000204783b */ /* 0x000fee0000000200 */
[C---:B------:R-:W-:Y:S01]  /*11620*/  HMMA.16816.F32.BF16 R132, R20.reuse, R134, R136 ;  /* 0x000000861484723c */ /* 0x040fe20000041888 */
[----:B------:R-:W2:Y:S07]  /*11630*/  LDSM.16.M88.4 R136, [R3+0x9000] ;  /* 0x009000000388783b */ /* 0x000eae0000000200 */
[----:B------:R-:W-:Y:S01]  /*11640*/  HMMA.16816.F32.BF16 R28, R20, R30, R140 ;  /* 0x0000001e141c723c */ /* 0x000fe2000004188c */
[----:B------:R4:W2:Y:S04]  /*11650*/  LDSM.16.M88.4 R140, [R3+0x9800] ;  /* 0x00980000038c783b */ /* 0x0008a80000000200 */
[----:B------:R-:W2:Y:S03]  /*11660*/  LDSM.16.M88.4 R20, [R2+0x4000] ;  /* 0x004000000214783b */ /* 0x000ea60000000200 */
[----:B-1----:R-:W-:Y:S08]  /*11670*/  HMMA.16816.F32.BF16 R176, R12, R32, R188 ;  /* 0x000000200cb0723c */ /* 0x002ff000000418bc */
[C---:B---3--:R-:W-:Y:S01]  /*11680*/  HMMA.16816.F32.BF16 R196, R8.reuse, R34, R132 ;  /* 0x0000002208c4723c */ /* 0x048fe20000041884 */
[----:B------:R-:W-:Y:S07]  /*11690*/  LDSM.16.M88.4 R132, [R225+0x9000] ;  /* 0x00900000e184783b */ /* 0x000fee0000000200 */
[----:B------:R-:W-:Y:S01]  /*116a0*/  HMMA.16816.F32.BF16 R204, R8, R24, R16 ;  /* 0x0000001808cc723c */ /* 0x000fe20000041810 */
[----:B------:R-:W1:Y:S01]  /*116b0*/  LDSM.16.M88.4 R16, [R240+0x6000] ;  /* 0x00600000f010783b */ /* 0x000e620000000200 */
[----:B----4-:R-:W-:-:S06]  /*116c0*/  VIADD R3, R227, 0x48 ;  /* 0x00000048e3037836 */ /* 0x010fcc0000000000 */
[C---:B------:R-:W-:Y:S08]  /*116d0*/  HMMA.16816.F32.BF16 R200, R12.reuse, R34, R192 ;  /* 0x000000220cc8723c */ /* 0x040ff000000418c0 */
[C---:B------:R-:W-:Y:S08]  /*116e0*/  HMMA.16816.F32.BF16 R208, R12.reuse, R24, R208 ;  /* 0x000000180cd0723c */ /* 0x040ff000000418d0 */
[----:B------:R-:W-:Y:S01]  /*116f0*/  HMMA.16816.F32.BF16 R188, R12, R26, R180 ;  /* 0x0000001a0cbc723c */ /* 0x000fe200000418b4 */
[----:B------:R-:W-:Y:S07]  /*11700*/  LDSM.16.M88.4 R12, [R240+0x4000] ;  /* 0x00400000f00c783b */ /* 0x000fee0000000200 */
[C---:B------:R-:W-:Y:S01]  /*11710*/  HMMA.16816.F32.BF16 R184, R8.reuse, R32, R184 ;  /* 0x0000002008b8723c */ /* 0x040fe200000418b8 */
[----:B------:R-:W3:Y:S07]  /*11720*/  LDSM.16.M88.4 R32, [R225+0x9800] ;  /* 0x00980000e120783b */ /* 0x000eee0000000200 */
[----:B------:R-:W-:Y:S01]  /*11730*/  HMMA.16816.F32.BF16 R180, R8, R26, R28 ;  /* 0x0000001a08b4723c */ /* 0x000fe2000004181c */
[----:B------:R-:W-:Y:S04]  /*11740*/  LDSM.16.M88.4 R24, [R241+0x9000] ;  /* 0x00900000f118783b */ /* 0x000fe80000000200 */
[----:B------:R-:W-:Y:S03]  /*11750*/  LDSM.16.M88.4 R28, [R241+0x9800] ;  /* 0x00980000f11c783b */ /* 0x000fe60000000200 */
[C---:B--2---:R-:W-:Y:S01]  /*11760*/  HMMA.16816.F32.BF16 R176, R4.reuse, R136, R176 ;  /* 0x0000008804b0723c */ /* 0x044fe200000418b0 */
[----:B------:R-:W-:Y:S07]  /*11770*/  LDSM.16.M88.4 R8, [R242+0x4000] ;  /* 0x00400000f208783b */ /* 0x000fee0000000200 */
[C---:B------:R-:W-:Y:S08]  /*11780*/  HMMA.16816.F32.BF16 R200, R4.reuse, R138, R200 ;  /* 0x0000008a04c8723c */ /* 0x040ff000000418c8 */
        /* <DEDUP_REMOVED lines=10> */
[C---:B---3--:R-:W-:Y:S08]  /*11830*/  HMMA.16816.F32.BF16 R140, R16.reuse, R32, R208 ;  /* 0x00000020108c723c */ /* 0x048ff000000418d0 */
[----:B------:R-:W-:Y:S08]  /*11840*/  HMMA.16816.F32.BF16 R136, R16, R34, R192 ;  /* 0x000000221088723c */ /* 0x000ff000000418c0 */
[C---:B------:R-:W-:Y:S08]  /*11850*/  HMMA.16816.F32.BF16 R20, R12.reuse, R132, R188 ;  /* 0x000000840c14723c */ /* 0x040ff000000418bc */
[C---:B------:R-:W-:Y:S08]  /*11860*/  HMMA.16816.F32.BF16 R132, R12.reuse, R134, R196 ;  /* 0x000000860c84723c */ /* 0x040ff000000418c4 */
[C---:B------:R-:W-:Y:S08]  /*11870*/  HMMA.16816.F32.BF16 R16, R12.reuse, R32, R204 ;  /* 0x000000200c10723c */ /* 0x040ff000000418cc */
[----:B------:R-:W-:Y:S08]  /*11880*/  HMMA.16816.F32.BF16 R12, R12, R34, R184 ;  /* 0x000000220c0c723c */ /* 0x000ff000000418b8 */
[C---:B--2---:R-:W-:Y:S08]  /*11890*/  HMMA.16816.F32.BF16 R180, R4.reuse, R24, R180 ;  /* 0x0000001804b4723c */ /* 0x044ff000000418b4 */
[C---:B------:R-:W-:Y:S08]  /*118a0*/  HMMA.16816.F32.BF16 R176, R4.reuse, R26, R176 ;  /* 0x0000001a04b0723c */ /* 0x040ff000000418b0 */
[C---:B------:R-:W-:Y:S08]  /*118b0*/  HMMA.16816.F32.BF16 R140, R4.reuse, R28, R140 ;  /* 0x0000001c048c723c */ /* 0x040ff0000004188c */
[----:B------:R-:W-:Y:S01]  /*118c0*/  HMMA.16816.F32.BF16 R136, R4, R30, R136 ;  /* 0x0000001e0488723c */ /* 0x000fe20000041888 */
[----:B------:R-:W-:-:S02]  /*118d0*/  VIADD R4, R0, UR24 ;  /* 0x0000001800047c36 */ /* 0x000fc40008000000 */
[----:B------:R-:W-:Y:S02]  /*118e0*/  VIADD R5, R0, 0xffffff60 ;  /* 0xffffff6000057836 */ /* 0x000fe40000000000 */
[----:B------:R-:W-:Y:S02]  /*118f0*/  VIADD R7, R4, 0xffffff60 ;  /* 0xffffff6004077836 */ /* 0x000fe40000000000 */
[----:B------:R-:W-:Y:S01]  /*11900*/  VIADD R6, R227, 0x8 ;  /* 0x00000008e3067836 */ /* 0x000fe20000000000 */
[----:B------:R-:W-:Y:S01]  /*11910*/  HMMA.16816.F32.BF16 R32, R8, R24, R20 ;  /* 0x000000180820723c */ /* 0x000fe20000041814 */
[----:B------:R-:W-:Y:S02]  /*11920*/  ISETP.GE.AND P0, PT, R5, R234, PT ;  /* 0x000000ea0500720c */ /* 0x000fe40003f06270 */
[----:B------:R-:W-:Y:S01]  /*11930*/  IADD3 R2, PT, PT, R227, -R7, RZ ;  /* 0x80000007e3027210 */ /* 0x000fe20007ffe0ff */
[----:B------:R-:W-:Y:S01]  /*11940*/  BAR.SYNC.DEFER_BLOCKING 0x0 ;  /* 0x0000000000007b1d */ /* 0x000fe20000010000 */
[----:B------:R-:W-:-:S02]  /*11950*/  ISETP.GT.AND P6, PT, R230, R5, PT ;  /* 0x00000005e600720c */ /* 0x000fc40003fc4270 */
[----:B------:R-:W-:Y:S01]  /*11960*/  IABS R2, R2 ;  /* 0x0000000200027213 */ /* 0x000fe20000000000 */
[----:B------:R-:W-:Y:S01]  /*11970*/  HMMA.16816.F32.BF16 R196, R8, R26, R132 ;  /* 0x0000001a08c4723c */ /* 0x000fe20000041884 */
[----:B------:R-:W-:Y:S02]  /*11980*/  ISETP.GT.AND P3, PT, R231, R5, PT ;  /* 0x00000005e700720c */ /* 0x000fe40003f64270 */
[----:B------:R-:W-:Y:S02]  /*11990*/  I2FP.F32.S32 R2, R2 ;  /* 0x0000000200027245 */ /* 0x000fe40000201400 */
[----:B------:R-:W-:-:S03]  /*119a0*/  ISETP.GE.AND P5, PT, R5, R235, PT ;  /* 0x000000eb0500720c */ /* 0x000fc60003fa6270 */
[C---:B------:R-:W-:Y:S08]  /*119b0*/  HMMA.16816.F32.BF16 R192, R8.reuse, R30, R12 ;  /* 0x0000001e08c0723c */ /* 0x040ff0000004180c */
[----:B------:R-:W-:Y:S01]  /*119c0*/  HMMA.16816.F32.BF16 R236, R8, R28, R16 ;  /* 0x0000001c08ec723c */ /* 0x000fe20000041810 */
[----:B------:R-:W-:Y:S01]  /*119d0*/  FFMA.FTZ R18, R2, -UR12, R32 ;  /* 0x8000000c02127c23 */ /* 0x000fe20008010020 */
[----:B------:R-:W-:-:S02]  /*119e0*/  IADD3 R2, PT, PT, R227, 0x40, RZ ;  /* 0x00000040e3027810 */ /* 0x000fc40007ffe0ff */
[----:B------:R-:W-:Y:S01]  /*119f0*/  P2R R19, PR, RZ, 0x1 ;  /* 0x00000001ff137803 */ /* 0x000fe20000000000 */
[----:B------:R-:W-:-:S15]  /*11a00*/  BRA.U !UP0, `(.L_x_1489) ;  /* 0x0000000108d47547 */ /* 0x000fde000b800000 */
[----:B------:R-:W-:-:S04]  /*11a10*/  IMAD.U32 R8, RZ, RZ, UR25 ;  /* 0x00000019ff087e24 */ /* 0x000fc8000f8e00ff */
[----:B------:R-:W-:-:S04]  /*11a20*/  @!P2 VIADD R8, R8, 0xfffffffa ;  /* 0xfffffffa0808a836 */ /* 0x000fc80000000000 */
[C---:B------:R-:W-:Y:S02]  /*11a30*/  @!P2 IMAD R10, R8.reuse, UR15, RZ ;  /* 0x0000000f080aac24 */ /* 0x040fe4000f8e02ff */
[----:B------:R-:W-:-:S05]  /*11a40*/  @!P2 IMAD.WIDE.U32 R8, R8, UR16, RZ ;  /* 0x000000100808ac25 */ /* 0x000fca000f8e00ff */
[----:B------:R-:W-:Y:S02]  /*11a50*/  @!P2 IADD3 R10, PT, PT, R9, R10, RZ ;  /* 0x0000000a090aa210 */ /* 0x000fe40007ffe0ff */
[----:B-----5:R-:W-:-:S04]  /*11a60*/  @!P2 LEA R16, P0, R8, R246, 0x1 ;  /* 0x000000f60810a211 */ /* 0x020fc800078008ff */
[----:B------:R-:W-:Y:S01]  /*11a70*/  @!P2 LEA.HI.X R17, R8, R247, R10, 0x1, P0 ;  /* 0x000000f70811a211 */ /* 0x000fe200000f0c0a */
[----:B------:R-:W-:-:S04]  /*11a80*/  IMAD.U32 R8, RZ, RZ, UR25 ;  /* 0x00000019ff087e24 */ /* 0x000fc8000f8e00ff */
[----:B------:R-:W-:Y:S01]  /*11a90*/  @!PT LDS RZ, [RZ] ;  /* 0x00000000fffff984 */ /* 0x000fe20000000800 */
[----:B------:R-:W-:Y:S01]  /*11aa0*/  @!PT LDS RZ, [RZ] ;  /* 0x00000000fffff984 */ /* 0x000fe20000000800 */
[----:B------:R-:W-:Y:S01]  /*11ab0*/  @!PT LDS RZ, [RZ] ;  /* 0x00000000fffff984 */ /* 0x000fe20000000800 */
[----:B------:R1:W-:Y:S01]  /*11ac0*/  @!P2 LDGSTS.E.BYPASS.LTC128B.128 [R226+0x8000], desc[UR30][R16.64] ;  /* 0x0800000010e2afae */ /* 0x0003e2000b981a1e */
[----:B------:R-:W-:-:S03]  /*11ad0*/  @!P1 IADD3 R8, PT, PT, R8, -0x6, RZ ;  /* 0xfffffffa08089810 */ /* 0x000fc60007ffe0ff */
[----:B------:R1:W-:Y:S02]  /*11ae0*/  @P2 STS.128 [R226+0x8000], RZ ;  /* 0x008000ffe2002388 */ /* 0x0003e40000000c00 */
[C---:B------:R-:W-:Y:S02]  /*11af0*/  @!P1 IMAD R10, R8.reuse, UR15, RZ ;  /* 0x0000000f080a9c24 */ /* 0x040fe4000f8e02ff */
[----:B------:R-:W-:-:S04]  /*11b00*/  @!P1 IMAD.WIDE.U32 R8, R8, UR16, RZ ;  /* 0x0000001008089c25 */ /* 0x000fc8000f8e00ff */
[----:B------:R-:W-:Y:S01]  /*11b10*/  @!P1 IMAD.IADD R10, R9, 0x1, R10 ;  /* 0x00000001090a9824 */ /* 0x000fe200078e020a */
[C---:B------:R-:W-:Y:S02]  /*11b20*/  @!P1 LEA R14, P0, R8.reuse, R246, 0x1 ;  /* 0x000000f6080e9211 */ /* 0x040fe400078008ff */
[----:B------:R-:W-:Y:S02]  /*11b30*/  MOV R9, UR17 ;  /* 0x0000001100097c02 */ /* 0x000fe40008000f00 */
[----:B------:R-:W-:Y:S01]  /*11b40*/  @!P1 LEA.HI.X R15, R8, R247, R10, 0x1, P0 ;  /* 0x000000f7080f9211 */ /* 0x000fe200000f0c0a */
[----:B------:R-:W-:Y:S01]  /*11b50*/  IMAD.U32 R8, RZ, RZ, UR19 ;  /* 0x00000013ff087e24 */ /* 0x000fe2000f8e00ff */
[----:B------:R-:W-:-:S03]  /*11b60*/  MOV R10, UR25 ;  /* 0x00000019000a7c02 */ /* 0x000fc60008000f00 */
[----:B------:R-:W-:Y:S01]  /*11b70*/  @!PT LDS RZ, [RZ] ;  /* 0x00000000fffff984 */ /* 0x000fe20000000800 */
[----:B------:R-:W-:Y:S01]  /*11b80*/  @!PT LDS RZ, [RZ] ;  /* 0x00000000fffff984 */ /* 0x000fe20000000800 */
[----:B------:R-:W-:Y:S01]  /*11b90*/  @!PT LDS RZ, [RZ] ;  /* 0x00000000fffff984 */ /* 0x000fe20000000800 */
[----:B------:R1:W-:Y:S02]  /*11ba0*/  @!P1 LDGSTS.E.BYPASS.LTC128B.128 [R226+0x9000], desc[UR30][R14.64+0x80] ;  /* 0x090000800ee29fae */ /* 0x0003e4000b981a1e */
[----:B------:R-:W-:Y:S02]  /*11bb0*/  @!P2 VIADD R10, R10, 0xfffffffa ;  /* 0xfffffffa0a0aa836 */ /* 0x000fe40000000000 */
[----:B------:R1:W-:Y:S02]  /*11bc0*/  @P1 STS.128 [R226+0x9000], RZ ;  /* 0x009000ffe2001388 */ /* 0x0003e40000000c00 */
[----:B------:R-:W-:-:S04]  /*11bd0*/  @!P2 IMAD.WIDE.U32 R8, R10, UR16, R8 ;  /* 0x000000100a08ac25 */ /* 0x000fc8000f8e0008 */
[----:B------:R-:W-:Y:S01]  /*11be0*/  @!P2 IMAD R10, R10, UR15, RZ ;  /* 0x0000000f0a0aac24 */ /* 0x000fe2000f8e02ff */
[----:B------:R-:W-:-:S04]  /*11bf0*/  @!P2 LEA R12, P0, R8, R246, 0x1 ;  /* 0x000000f6080ca211 */ /* 0x000fc800078008ff */
[----:B------:R-:W-:Y:S01]  /*11c00*/  @!P2 IADD3 R10, PT, PT, R10, R9, RZ ;  /* 0x000000090a0aa210 */ /* 0x000fe20007ffe0ff */
[----:B------:R-:W-:-:S03]  /*11c10*/  IMAD.U32 R9, RZ, RZ, UR17 ;  /* 0x00000011ff097e24 */ /* 0x000fc6000f8e00ff */
[----:B------:R-:W-:Y:S01]  /*11c20*/  @!P2 LEA.HI.X R13, R8, R247, R10, 0x1, P0 ;  /* 0x000000f7080da211 */ /* 0x000fe200000f0c0a */
[----:B------:R-:W-:Y:S01]  /*11c30*/  IMAD.U32 R10, RZ, RZ, UR25 ;  /* 0x00000019ff0a7e24 */ /* 0x000fe2000f8e00ff */
[----:B------:R-:W-:-:S03]  /*11c40*/  MOV R8, UR19 ;  /* 0x0000001300087c02 */ /* 0x000fc60008000f00 */
[----:B------:R-:W-:Y:S01]  /*11c50*/  @!PT LDS RZ, [RZ] ;  /* 0x00000000fffff984 */ /* 0x000fe20000000800 */
[----:B------:R-:W-:Y:S01]  /*11c60*/  @!PT LDS RZ, [RZ] ;  /* 0x00000000fffff984 */ /* 0x000fe20000000800 */
[----:B------:R-:W-:Y:S01]  /*11c70*/  @!PT LDS RZ, [RZ] ;  /* 0x00000000fffff984 */ /* 0x000fe20000000800 */
[----:B------:R1:W-:Y:S01]  /*11c80*/  @!P2 LDGSTS.E.BYPASS.LTC128B.128 [R226+0x8800], desc[UR30][R12.64] ;  /* 0x088000000ce2afae */ /* 0x0003e2000b981a1e */
[----:B------:R-:W-:-:S03]  /*11c90*/  @!P1 IADD3 R10, PT, PT, R10, -0x6, RZ ;  /* 0xfffffffa0a0a9810 */ /* 0x000fc60007ffe0ff */
[----:B------:R1:W-:Y:S02]  /*11ca0*/  @P2 STS.128 [R226+0x8800], RZ ;  /* 0x008800ffe2002388 */ /* 0x0003e40000000c00 */
[----:B------:R-:W-:-:S04]  /*11cb0*/  @!P1 IMAD.WIDE.U32 R8, R10, UR16, R8 ;  /* 0x000000100a089c25 */ /* 0x000fc8000f8e0008 */
[----:B------:R-:W-:-:S05]  /*11cc0*/  @!P1 IMAD R10, R10, UR15, RZ ;  /* 0x0000000f0a0a9c24 */ /* 0x000fca000f8e02ff */
[----:B------:R-:W-:Y:S02]  /*11cd0*/  @!P1 IADD3 R9, PT, PT, R10, R9, RZ ;  /* 0x000000090a099210 */ /* 0x000fe40007ffe0ff */
        /* <DEDUP_REMOVED lines=8> */
.L_x_1489:
[----:B------:R-:W-:Y:S01]  /*11d60*/  VIADD R22, R4, 0xffffff78 ;  /* 0xffffff7804167836 */ /* 0x000fe20000000000 */
[----:B------:R-:W-:Y:S01]  /*11d70*/  IADD3 R9, PT, PT, R2, -R7, RZ ;  /* 0x8000000702097210 */ /* 0x000fe20007ffe0ff */
[--C-:B-1----:R-:W-:Y:S01]  /*11d80*/  IMAD.IADD R10, R6, 0x1, -R7.reuse ;  /* 0x00000001060a7824 */ /* 0x102fe200078e0a07 */
[----:B------:R-:W-:Y:S01]  /*11d90*/  FSEL R11, R18, -INF , !P6 ;  /* 0xff800000120b7808 */ /* 0x000fe20007000000 */
[----:B------:R-:W-:Y:S01]  /*11da0*/  IMAD.IADD R7, R3, 0x1, -R7 ;  /* 0x0000000103077824 */ /* 0x000fe200078e0a07 */
[----:B------:R-:W-:Y:S01]  /*11db0*/  IADD3 R8, PT, PT, R227, -R22, RZ ;  /* 0x80000016e3087210 */ /* 0x000fe20007ffe0ff */
[C---:B------:R-:W-:Y:S01]  /*11dc0*/  VIADD R23, R4.reuse, 0xffffff61 ;  /* 0xffffff6104177836 */ /* 0x040fe20000000000 */
[----:B------:R-:W-:Y:S01]  /*11dd0*/  IABS R12, R10 ;  /* 0x0000000a000c7213 */ /* 0x000fe20000000000 */
[----:B------:R-:W-:Y:S01]  /*11de0*/  VIADD R27, R4, 0xffffff70 ;  /* 0xffffff70041b7836 */ /* 0x000fe20000000000 */
[----:B------:R-:W-:Y:S01]  /*11df0*/  IABS R10, R7 ;  /* 0x00000007000a7213 */ /* 0x000fe20000000000 */
[----:B------:R-:W-:Y:S01]  /*11e00*/  VIADD R20, R0, 0xffffff71 ;  /* 0xffffff7100147836 */ /* 0x000fe20000000000 */
[----:B------:R-:W-:Y:S01]  /*11e10*/  IABS R7, R8 ;  /* 0x0000000800077213 */ /* 0x000fe20000000000 */
[----:B------:R-:W-:Y:S01]  /*11e20*/  IMAD.MOV.U32 R8, RZ, RZ, R12 ;  /* 0x000000ffff087224 */ /* 0x000fe200078e000c */
[----:B------:R-:W-:Y:S01]  /*11e30*/  IABS R9, R9 ;  /* 0x0000000900097213 */ /* 0x000fe20000000000 */
[----:B------:R-:W-:Y:S01]  /*11e40*/  @UP0 UIADD3 UR25, UPT, UPT, UR25, -0x6, URZ ;  /* 0xfffffffa19190890 */ /* 0x000fe2000fffe0ff */
[----:B------:R-:W-:-:S02]  /*11e50*/  ISETP.NE.AND P6, PT, R19, RZ, PT ;  /* 0x000000ff1300720c */ /* 0x000fc40003fc5270 */
[----:B------:R-:W-:Y:S02]  /*11e60*/  I2FP.F32.S32 R8, R8 ;  /* 0x0000000800087245 */ /* 0x000fe40000201400 */
[----:B------:R-:W-:Y:S02]  /*11e70*/  I2FP.F32.S32 R12, R9 ;  /* 0x00000009000c7245 */ /* 0x000fe40000201400 */
[----:B------:R-:W-:Y:S01]  /*11e80*/  I2FP.F32.S32 R10, R10 ;  /* 0x0000000a000a7245 */ /* 0x000fe20000201400 */
[----:B------:R-:W-:Y:S01]  /*11e90*/  FFMA.FTZ R8, R8, -UR12, R34 ;  /* 0x8000000c08087c23 */ /* 0x000fe20008010022 */
[----:B------:R-:W-:Y:S01]  /*11ea0*/  FSEL R184, R11, -INF , !P6 ;  /* 0xff8000000bb87808 */ /* 0x000fe20007000000 */
[----:B------:R-:W-:Y:S01]  /*11eb0*/  FFMA.FTZ R11, R12, -UR12, R180 ;  /* 0x8000000c0c0b7c23 */ /* 0x000fe200080100b4 */
[----:B------:R-:W-:Y:S01]  /*11ec0*/  I2FP.F32.S32 R9, R7 ;  /* 0x0000000700097245 */ /* 0x000fe20000201400 */
[----:B------:R-:W-:Y:S01]  /*11ed0*/  FFMA.FTZ R10, R10, -UR12, R182 ;  /* 0x8000000c0a0a7c23 */ /* 0x000fe200080100b6 */
[----:B------:R-:W-:-:S02]  /*11ee0*/  ISETP.GT.AND P0, PT, R228, R5, PT ;  /* 0x00000005e400720c */ /* 0x000fc40003f04270 */
[C---:B------:R-:W-:Y:S02]  /*11ef0*/  ISETP.GE.AND P1, PT, R5.reuse, R232, PT ;  /* 0x000000e80500720c */ /* 0x040fe40003f26270 */
[----:B------:R-:W-:Y:S02]  /*11f00*/  ISETP.GE.AND P2, PT, R5, R233, PT ;  /* 0x000000e90500720c */ /* 0x000fe40003f46270 */
[----:B------:R-:W-:Y:S02]  /*11f10*/  ISETP.GT.AND P6, PT, R229, R5, PT ;  /* 0x00000005e500720c */ /* 0x000fe40003fc4270 */
[----:B------:R-:W-:Y:S02]  /*11f20*/  IADD3 R5, PT, PT, R0, -0x88, RZ ;  /* 0xffffff7800057810 */ /* 0x000fe40007ffe0ff */
[----:B------:R-:W-:Y:S01]  /*11f30*/  FSEL R7, R8, -INF , !P3 ;  /* 0xff80000008077808 */ /* 0x000fe20005800000 */
[----:B------:R-:W-:Y:S01]  /*11f40*/  FFMA.FTZ R8, R9, -UR12, R192 ;  /* 0x8000000c09087c23 */ /* 0x000fe200080100c0 */
[----:B------:R-:W-:-:S02]  /*11f50*/  ISETP.GT.AND P3, PT, R230, R5, PT ;  /* 0x00000005e600720c */ /* 0x000fc40003f64270 */
[----:B------:R-:W-:Y:S02]  /*11f60*/  IADD3 R25, PT, PT, R4, -0x98, RZ ;  /* 0xffffff6804197810 */ /* 0x000fe40007ffe0ff */
[----:B------:R-:W-:Y:S02]  /*11f70*/  FSEL R187, R7, -INF , !P5 ;  /* 0xff80000007bb7808 */ /* 0x000fe40006800000 */
[----:B------:R-:W-:Y:S01]  /*11f80*/  FSEL R11, R11, -INF , !P0 ;  /* 0xff8000000b0b7808 */ /* 0x000fe20004000000 */
[----:B------:R-:W-:Y:S01]  /*11f90*/  IMAD.IADD R9, R2, 0x1, -R25 ;  /* 0x0000000102097824 */ /* 0x000fe200078e0a19 */
[----:B------:R-:W-:Y:S02]  /*11fa0*/  FSEL R7, R10, -INF , !P6 ;  /* 0xff8000000a077808 */ /* 0x000fe40007000000 */
[----:B------:R-:W-:Y:S01]  /*11fb0*/  FSEL R12, R8, -INF , !P3 ;  /* 0xff800000080c7808 */ /* 0x000fe20005800000 */
[----:B------:R-:W-:Y:S01]  /*11fc0*/  IMAD.IADD R8, R2, 0x1, -R23 ;  /* 0x0000000102087824 */ /* 0x000fe200078e0a17 */
[----:B------:R-:W-:-:S02]  /*11fd0*/  FSEL R34, R11, -INF , !P1 ;  /* 0xff8000000b227808 */ /* 0x000fc40004800000 */
[----:B------:R-:W-:Y:S02]  /*11fe0*/  FSEL R134, R7, -INF , !P2 ;  /* 0xff80000007867808 */ /* 0x000fe40005000000 */
[C---:B------:R-:W-:Y:S02]  /*11ff0*/  IADD3 R7, PT, PT, R3.reuse, -R23, RZ ;  /* 0x8000001703077210 */ /* 0x040fe40007ffe0ff */
[----:B------:R-:W-:Y:S02]  /*12000*/  IADD3 R11, PT, PT, R3, -R25, RZ ;  /* 0x80000019030b7210 */ /* 0x000fe40007ffe0ff */
[----:B------:R-:W-:Y:S02]  /*12010*/  IABS R10, R8 ;  /* 0x00000008000a7213 */ /* 0x000fe40000000000 */
[----:B------:R-:W-:Y:S02]  /*12020*/  IABS R8, R9 ;  /* 0x0000000900087213 */ /* 0x000fe40000000000 */
[----:B------:R-:W-:-:S02]  /*12030*/  IABS R7, R7 ;  /* 0x0000000700077213 */ /* 0x000fc40000000000 */
[----:B------:R-:W-:Y:S01]  /*12040*/  IABS R9, R11 ;  /* 0x0000000b00097213 */ /* 0x000fe20000000000 */
[----:B------:R-:W-:Y:S01]  /*12050*/  IMAD.MOV.U32 R11, RZ, RZ, R10 ;  /* 0x000000ffff0b7224 */ /* 0x000fe200078e000a */
[----:B------:R-:W-:Y:S02]  /*12060*/  ISETP.GE.AND P5, PT, R5, R234, PT ;  /* 0x000000ea0500720c */ /* 0x000fe40003fa6270 */
[----:B------:R-:W-:Y:S01]  /*12070*/  MOV R10, R7 ;  /* 0x00000007000a7202 */ /* 0x000fe20000000f00 */
[----:B------:R-:W-:Y:S01]  /*12080*/  IMAD.MOV.U32 R7, RZ, RZ, R9 ;  /* 0x000000ffff077224 */ /* 0x000fe200078e0009 */
[----:B------:R-:W-:Y:S02]  /*12090*/  IADD3 R21, PT, PT, R4, -0x97, RZ ;  /* 0xffffff6904157810 */ /* 0x000fe40007ffe0ff */
[----:B------:R-:W-:Y:S02]  /*120a0*/  I2FP.F32.S32 R8, R8 ;  /* 0x0000000800087245 */ /* 0x000fe40000201400 */
[----:B------:R-:W-:-:S02]  /*120b0*/  FSEL R240, R12, -INF , !P5 ;  /* 0xff8000000cf07808 */ /* 0x000fc40006800000 */
[----:B------:R-:W-:Y:S01]  /*120c0*/  ISETP.GT.AND P0, PT, R231, R5, PT ;  /* 0x00000005e700720c */ /* 0x000fe20003f04270 */
[----:B------:R-:W-:Y:S01]  /*120d0*/  FFMA.FTZ R30, R8, -UR12, R176 ;  /* 0x8000000c081e7c23 */ /* 0x000fe200080100b0 */
[C---:B------:R-:W-:Y:S01]  /*120e0*/  ISETP.GE.AND P6, PT, R5.reuse, R235, PT ;  /* 0x000000eb0500720c */ /* 0x040fe20003fc6270 */
[----:B------:R-:W-:Y:S01]  /*120f0*/  IMAD.IADD R8, R2, 0x1, -R27 ;  /* 0x0000000102087824 */ /* 0x000fe200078e0a1b */
[----:B------:R-:W-:Y:S02]  /*12100*/  ISETP.GT.AND P1, PT, R228, R5, PT ;  /* 0x00000005e400720c */ /* 0x000fe40003f24270 */
[C---:B------:R-:W-:Y:S02]  /*12110*/  ISETP.GE.AND P2, PT, R5.reuse, R232, PT ;  /* 0x000000e80500720c */ /* 0x040fe40003f46270 */
[----:B------:R-:W-:Y:S02]  /*12120*/  ISETP.GE.AND P3, PT, R5, R233, PT ;  /* 0x000000e90500720c */ /* 0x000fe40003f66270 */
[----:B------:R-:W-:-:S02]  /*12130*/  I2FP.F32.S32 R11, R11 ;  /* 0x0000000b000b7245 */ /* 0x000fc40000201400 */
[----:B------:R-:W-:Y:S02]  /*12140*/  I2FP.F32.S32 R10, R10 ;  /* 0x0000000a000a7245 */ /* 0x000fe40000201400 */
[----:B------:R-:W-:Y:S01]  /*12150*/  ISETP.GT.AND P5, PT, R229, R5, PT ;  /* 0x00000005e500720c */ /* 0x000fe20003fa4270 */
[----:B------:R-:W-:Y:S01]  /*12160*/  FFMA.FTZ R29, R11, -UR12, R181 ;  /* 0x8000000c0b1d7c23 */ /* 0x000fe200080100b5 */
[----:B------:R-:W-:Y:S01]  /*12170*/  I2FP.F32.S32 R5, R7 ;  /* 0x0000000700057245 */ /* 0x000fe20000201400 */
[----:B------:R-:W-:Y:S01]  /*12180*/  IMAD.IADD R7, R2, 0x1, -R21 ;  /* 0x0000000102077824 */ /* 0x000fe200078e0a15 */
[----:B------:R-:W-:Y:S01]  /*12190*/  IADD3 R32, PT, PT, R4, -0x8f, RZ ;  /* 0xffffff7104207810 */ /* 0x000fe20007ffe0ff */
[----:B------:R-:W-:Y:S01]  /*121a0*/  FFMA.FTZ R28, R10, -UR12, R183 ;  /* 0x8000000c0a1c7c23 */ /* 0x000fe200080100b7 */
[----:B------:R-:W-:Y:S01]  /*121b0*/  IADD3 R10, PT, PT, R3, -R27, RZ ;  /* 0x8000001b030a7210 */ /* 0x000fe20007ffe0ff */
[----:B------:R-:W-:Y:S01]  /*121c0*/  FFMA.FTZ R31, R5, -UR12, R178 ;  /* 0x8000000c051f7c23 */ /* 0x000fe200080100b2 */
[----:B------:R-:W-:Y:S01]  /*121d0*/  IABS R9, R7 ;  /* 0x0000000700097213 */ /* 0x000fe20000000000 */
[----:B------:R-:W-:Y:S01]  /*121e0*/  IMAD.IADD R11, R2, 0x1, -R32 ;  /* 0x00000001020b7824 */ /* 0x000fe200078e0a20 */
[----:B------:R-:W-:-:S02]  /*121f0*/  IADD3 R5, PT, PT, R3, -R21, RZ ;  /* 0x8000001503057210 */ /* 0x000fc40007ffe0ff */
[----:B------:R-:W-:Y:S02]  /*12200*/  IABS R7, R8 ;  /* 0x0000000800077213 */ /* 0x000fe40000000000 */
[----:B------:R-:W-:Y:S02]  /*12210*/  IABS R8, R10 ;  /* 0x0000000a00087213 */ /* 0x000fe40000000000 */
[----:B------:R-:W-:Y:S02]  /*12220*/  IABS R12, R11 ;  /* 0x0000000b000c7213 */ /* 0x000fe40000000000 */
[----:B------:R-:W-:Y:S02]  /*12230*/  MOV R10, R9 ;  /* 0x00000009000a7202 */ /* 0x000fe40000000f00 */
[----:B------:R-:W-:Y:S02]  /*12240*/  IABS R5, R5 ;  /* 0x0000000500057213 */ /* 0x000fe40000000000 */
[----:B------:R-:W-:Y:S01]  /*12250*/  I2FP.F32.S32 R11, R10 ;  /* 0x0000000a000b7245 */ /* 0x000fe20000201400 */
[----:B------:R-:W-:Y:S01]  /*12260*/  IMAD.MOV.U32 R10, RZ, RZ, R12 ;  /* 0x000000ffff0a7224 */ /* 0x000fe200078e000c */
[----:B------:R-:W-:Y:S01]  /*12270*/  IADD3 R26, PT, PT, R4, -0x87, RZ ;  /* 0xffffff79041a7810 */ /* 0x000fe20007ffe0ff */
[----:B------:R-:W-:Y:S01]  /*12280*/  IMAD.MOV.U32 R9, RZ, RZ, R5 ;  /* 0x000000ffff097224 */ /* 0x000fe200078e0005 */
[----:B------:R-:W-:Y:S01]  /*12290*/  MOV R5, R8 ;  /* 0x0000000800057202 */ /* 0x000fe20000000f00 */
[----:B------:R-:W-:Y:S01]  /*122a0*/  FFMA.FTZ R17, R11, -UR12, R177 ;  /* 0x8000000c0b117c23 */ /* 0x000fe200080100b1 */
[----:B------:R-:W-:Y:S01]  /*122b0*/  I2FP.F32.S32 R8, R7 ;  /* 0x0000000700087245 */ /* 0x000fe20000201400 */
[----:B------:R-:W-:Y:S01]  /*122c0*/  IMAD.IADD R4, R2, 0x1, -R26 ;  /* 0x0000000102047824 */ /* 0x000fe200078e0a1a */
[----:B------:R-:W-:Y:S01]  /*122d0*/  I2FP.F32.S32 R7, R10 ;  /* 0x0000000a00077245 */ /* 0x000fe20000201400 */
[----:B------:R-:W-:Y:S01]  /*122e0*/  VIADD R12, R0, 0xffffff69 ;  /* 0xffffff69000c7836 */ /* 0x000fe20000000000 */
[----:B------:R-:W-:Y:S01]  /*122f0*/  I2FP.F32.S32 R5, R5 ;  /* 0x0000000500057245 */ /* 0x000fe20000201400 */
[----:B------:R-:W-:Y:S01]  /*12300*/  FFMA.FTZ R19, R8, -UR12, R140 ;  /* 0x8000000c08137c23 */ /* 0x000fe2000801008c */
[----:B------:R-:W-:Y:S01]  /*12310*/  I2FP.F32.S32 R9, R9 ;  /* 0x0000000900097245 */ /* 0x000fe20000201400 */
[----:B------:R-:W-:Y:S01]  /*12320*/  FFMA.FTZ R18, R7, -UR12, R141 ;  /* 0x8000000c07127c23 */ /* 0x000fe2000801008d */
[-C--:B------:R-:W-:Y:S01]  /*12330*/  IADD3 R7, PT, PT, R2, -R22.reuse, RZ ;  /* 0x8000001602077210 */ /* 0x080fe20007ffe0ff */
[----:B------:R-:W-:Y:S01]  /*12340*/  FFMA.FTZ R24, R5, -UR12, R142 ;  /* 0x8000000c05187c23 */ /* 0x000fe2000801008e */
[C---:B------:R-:W-:Y:S01]  /*12350*/  IMAD.IADD R5, R3.reuse, 0x1, -R32 ;  /* 0x0000000103057824 */ /* 0x040fe200078e0a20 */
[----:B------:R-:W-:Y:S01]  /*12360*/  IADD3 R2, PT, PT, R3, -R22, RZ ;  /* 0x8000001603027210 */ /* 0x000fe20007ffe0ff */
[----:B------:R-:W-:Y:S01]  /*12370*/  FFMA.FTZ R13, R9, -UR12, R179 ;  /* 0x8000000c090d7c23 */ /* 0x000fe200080100b3 */
[----:B------:R-:W-:Y:S01]  /*12380*/  IMAD.IADD R3, R3, 0x1, -R26 ;  /* 0x0000000103037824 */ /* 0x000fe200078e0a1a */
[----:B------:R-:W-:Y:S01]  /*12390*/  IABS R9, R7 ;  /* 0x0000000700097213 */ /* 0x000fe20000000000 */
[----:B------:R-:W-:Y:S01]  /*123a0*/  LDSM.16.MT88.4 R176, [R243+0xa000] ;  /* 0x00a00000f3b0783b */ /* 0x000fe20000004200 */
[----:B------:R-:W-:-:S02]  /*123b0*/  IABS R8, R4 ;  /* 0x0000000400087213 */ /* 0x000fc40000000000 */
[----:B------:R-:W-:Y:S01]  /*123c0*/  IABS R4, R3 ;  /* 0x0000000300047213 */ /* 0x000fe20000000000 */
[----:B------:R-:W-:Y:S01]  /*123d0*/  IMAD.MOV.U32 R3, RZ, RZ, R9 ;  /* 0x000000ffff037224 */ /* 0x000fe200078e0009 */
[----:B------:R-:W-:Y:S02]  /*123e0*/  IABS R5, R5 ;  /* 0x0000000500057213 */ /* 0x000fe40000000000 */
[----:B------:R-:W-:Y:S02]  /*123f0*/  IABS R7, R2 ;  /* 0x0000000200077213 */ /* 0x000fe40000000000 */
[----:B------:R-:W-:Y:S02]  /*12400*/  MOV R2, R5 ;  /* 0x0000000500027202 */ /* 0x000fe40000000f00 */
[----:B------:R-:W-:Y:S02]  /*12410*/  I2FP.F32.S32 R3, R3 ;  /* 0x0000000300037245 */ /* 0x000fe40000201400 */
[----:B------:R-:W-:-:S02]  /*12420*/  MOV R5, R8 ;  /* 0x0000000800057202 */ /* 0x000fc40000000f00 */
[----:B------:R-:W-:Y:S02]  /*12430*/  I2FP.F32.S32 R2, R2 ;  /* 0x0000000200027245 */ /* 0x000fe40000201400 */
[----:B------:R-:W-:Y:S02]  /*12440*/  I2FP.F32.S32 R7, R7 ;  /* 0x0000000700077245 */ /* 0x000fe40000201400 */
[----:B------:R-:W-:Y:S01]  /*12450*/  I2FP.F32.S32 R8, R4 ;  /* 0x0000000400087245 */ /* 0x000fe20000201400 */
[----:B------:R-:W-:Y:S01]  /*12460*/  FFMA.FTZ R4, R3, -UR12, R136 ;  /* 0x8000000c03047c23 */ /* 0x000fe20008010088 */
[----:B------:R-:W-:Y:S01]  /*12470*/  FFMA.FTZ R14, R2, -UR12, R143 ;  /* 0x8000000c020e7c23 */ /* 0x000fe2000801008f */
[----:B------:R-:W-:Y:S01]  /*12480*/  FFMA.FTZ R3, R7, -UR12, R138 ;  /* 0x8000000c07037c23 */ /* 0x000fe2000801008a */
[C---:B------:R-:W-:Y:S01]  /*12490*/  VIADD R2, R0.reuse, 0xffffff61 ;  /* 0xffffff6100027836 */ /* 0x040fe20000000000 */
[----:B------:R-:W-:Y:S01]  /*124a0*/  IADD3 R10, PT, PT, R0, -0x98, RZ ;  /* 0xffffff68000a7810 */ /* 0x000fe20007ffe0ff */
[----:B------:R-:W-:Y:S01]  /*124b0*/  FFMA.FTZ R16, R8, -UR12, R139 ;  /* 0x8000000c08107c23 */ /* 0x000fe2000801008b */
[----:B------:R-:W-:-:S02]  /*124c0*/  FSEL R4, R4, -INF , !P1 ;  /* 0xff80000004047808 */ /* 0x000fc40004800000 */
[-C--:B------:R-:W-:Y:S02]  /*124d0*/  ISETP.GT.AND P1, PT, R228, R2.reuse, PT ;  /* 0x00000002e400720c */ /* 0x080fe40003f24270 */
[----:B------:R-:W-:Y:S02]  /*124e0*/  FSEL R3, R3, -INF , !P5 ;  /* 0xff80000003037808 */ /* 0x000fe40006800000 */
[----:B------:R-:W-:Y:S02]  /*124f0*/  FSEL R221, R4, -INF , !P2 ;  /* 0xff80000004dd7808 */ /* 0x000fe40005000000 */
[----:B------:R-:W-:Y:S02]  /*12500*/  ISETP.GT.AND P2, PT, R229, R2, PT ;  /* 0x00000002e500720c */ /* 0x000fe40003f44270 */
[----:B------:R-:W-:Y:S02]  /*12510*/  I2FP.F32.S32 R5, R5 ;  /* 0x0000000500057245 */ /* 0x000fe40000201400 */
[----:B------:R-:W-:-:S02]  /*12520*/  IADD3 R11, PT, PT, R0, -0x90, RZ ;  /* 0xffffff70000b7810 */ /* 0x000fc40007ffe0ff */
[----:B------:R-:W-:Y:S01]  /*12530*/  IADD3 R133, PT, PT, R0, -0x87, RZ ;  /* 0xffffff7900857810 */ /* 0x000fe20007ffe0ff */
[----:B------:R-:W-:Y:S01]  /*12540*/  FFMA.FTZ R15, R5, -UR12, R137 ;  /* 0x8000000c050f7c23 */ /* 0x000fe20008010089 */
        /* <DEDUP_REMOVED lines=37> */
[----:B------:R-:W-:Y:S02]  /*127a0*/  ISETP.GT.AND P2, PT, R228, R133, PT ;  /* 0x00000085e400720c */ /* 0x000fe40003f44270 */
[----:B------:R-:W-:Y:S01]  /*127b0*/  FSEL R204, R13, -INF , !P5 ;  /* 0xff8000000dcc7808 */ /* 0x000fe20006800000 */
[----:B------:R-:W-:Y:S01]  /*127c0*/  IMAD.IADD R13, R227, 0x1, -R23 ;  /* 0x00000001e30d7824 */ /* 0x000fe200078e0a17 */
[----:B------:R-:W-:Y:S02]  /*127d0*/  FSEL R220, R0, -INF , !P1 ;  /* 0xff80000000dc7808 */ /* 0x000fe40004800000 */
[----:B------:R-:W-:-:S02]  /*127e0*/  IADD3 R14, PT, PT, R6, -R22, RZ ;  /* 0x80000016060e7210 */ /* 0x000fc40007ffe0ff */
[----:B------:R-:W-:Y:S02]  /*127f0*/  ISETP.GE.AND P1, PT, R133, R232, PT ;  /* 0x000000e88500720c */ /* 0x000fe40003f26270 */
[----:B------:R-:W-:Y:S02]  /*12800*/  FSEL R0, R15, -INF , !P2 ;  /* 0xff8000000f007808 */ /* 0x000fe40005000000 */
[----:B------:R-:W-:Y:S02]  /*12810*/  ISETP.GT.AND P2, PT, R229, R133, PT ;  /* 0x00000085e500720c */ /* 0x000fe40003f44270 */
[----:B------:R-:W-:Y:S02]  /*12820*/  IABS R14, R14 ;  /* 0x0000000e000e7213 */ /* 0x000fe40000000000 */
[----:B------:R-:W-:Y:S02]  /*12830*/  FSEL R203, R0, -INF , !P1 ;  /* 0xff80000000cb7808 */ /* 0x000fe40004800000 */
[----:B------:R-:W-:-:S02]  /*12840*/  IABS R0, R13 ;  /* 0x0000000d00007213 */ /* 0x000fc40000000000 */
[----:B------:R-:W-:Y:S02]  /*12850*/  FMNMX3.FTZ R13, R213, R34, R9, !PT ;  /* 0x00000022d50d7276 */ /* 0x000fe40007810009 */
[----:B------:R-:W-:Y:S01]  /*12860*/  FSEL R15, R16, -INF , !P2 ;  /* 0xff800000100f7808 */ /* 0x000fe20005000000 */
[----:B------:R-:W-:Y:S01]  /*12870*/  IMAD.MOV.U32 R16, RZ, RZ, R14 ;  /* 0x000000ffff107224 */ /* 0x000fe200078e000e */
[----:B------:R-:W-:Y:S02]  /*12880*/  FMNMX3.FTZ R14, R212, R134, R5, !PT ;  /* 0x00000086d40e7276 */ /* 0x000fe40007810005 */
[----:B------:R-:W-:Y:S02]  /*12890*/  FMNMX3.FTZ R13, R13, R8, R7, !PT ;  /* 0x000000080d0d7276 */ /* 0x000fe40007810007 */
[----:B------:R-:W-:Y:S02]  /*128a0*/  ISETP.GE.AND P2, PT, R133, R233, PT ;  /* 0x000000e98500720c */ /* 0x000fe40003f46270 */
[----:B------:R-:W-:-:S02]  /*128b0*/  I2FP.F32.S32 R17, R0 ;  /* 0x0000000000117245 */ /* 0x000fc40000201400 */
[----:B------:R-:W-:Y:S02]  /*128c0*/  FMNMX3.FTZ R0, R14, R4, R3, !PT ;  /* 0x000000040e007276 */ /* 0x000fe40007810003 */
[----:B------:R-:W-:Y:S01]  /*128d0*/  FMNMX3.FTZ R13, R13, R202, R204, !PT ;  /* 0x000000ca0d0d7276 */ /* 0x000fe200078100cc */
[----:B------:R-:W-:Y:S01]  /*128e0*/  FFMA.FTZ R17, R17, -UR12, R33 ;  /* 0x8000000c11117c23 */ /* 0x000fe20008010021 */
[----:B------:R-:W-:Y:S01]  /*128f0*/  FSEL R219, R15, -INF , !P2 ;  /* 0xff8000000fdb7808 */ /* 0x000fe20005000000 */
[----:B------:R-:W-:Y:S01]  /*12900*/  IMAD.IADD R15, R227, 0x1, -R25 ;  /* 0x00000001e30f7824 */ /* 0x000fe200078e0a19 */
[----:B------:R-:W-:Y:S02]  /*12910*/  ISETP.GT.AND P3, PT, R230, R2, PT ;  /* 0x00000002e600720c */ /* 0x000fe40003f64270 */
[----:B------:R-:W-:Y:S02]  /*12920*/  ISETP.GE.AND P5, PT, R2, R234, PT ;  /* 0x000000ea0200720c */ /* 0x000fe40003fa6270 */
[----:B------:R-:W-:-:S02]  /*12930*/  ISETP.GT.AND P1, PT, R231, R2, PT ;  /* 0x00000002e700720c */ /* 0x000fc40003f24270 */
[----:B------:R-:W-:Y:S02]  /*12940*/  ISETP.GE.AND P2, PT, R2, R235, PT ;  /* 0x000000eb0200720c */ /* 0x000fe40003f46270 */
[----:B------:R-:W-:Y:S02]  /*12950*/  FMNMX3.FTZ R2, R0, R211, R220, !PT ;  /* 0x000000d300027276 */ /* 0x000fe400078100dc */
[----:B------:R-:W-:Y:S02]  /*12960*/  FMNMX3.FTZ R0, R13, R221, R203, !PT ;  /* 0x000000dd0d007276 */ /* 0x000fe400078100cb */
[----:B------:R-:W-:Y:S02]  /*12970*/  I2FP.F32.S32 R16, R16 ;  /* 0x0000001000107245 */ /* 0x000fe40000201400 */
[----:B------:R-:W-:Y:S01]  /*12980*/  FMNMX3.FTZ R2, R2, R222, R219, !PT ;  /* 0x000000de02027276 */ /* 0x000fe200078100db */
[----:B------:R-:W1:Y:S01]  /*12990*/  SHFL.BFLY PT, R18, R0, 0x2, 0x1f ;  /* 0x0c401f0000127f89 */ /* 0x000e6200000e0000 */
[----:B------:R-:W-:Y:S01]  /*129a0*/  IADD3 R13, PT, PT, R6, -R25, RZ ;  /* 0x80000019060d7210 */ /* 0x000fe20007ffe0ff */
[----:B------:R-:W-:Y:S01]  /*129b0*/  FFMA.FTZ R16, R16, -UR12, R194 ;  /* 0x8000000c10107c23 */ /* 0x000fe200080100c2 */
[----:B------:R-:W-:Y:S01]  /*129c0*/  IADD3 R14, PT, PT, R6, -R23, RZ ;  /* 0x80000017060e7210 */ /* 0x000fe20007ffe0ff */
[----:B------:R-:W2:Y:S01]  /*129d0*/  SHFL.BFLY PT, R19, R2, 0x2, 0x1f ;  /* 0x0c401f0002137f89 */ /* 0x000ea200000e0000 */
[----:B------:R-:W-:-:S02]  /*129e0*/  IABS R13, R13 ;  /* 0x0000000d000d7213 */ /* 0x000fc40000000000 */
[----:B------:R-:W-:Y:S02]  /*129f0*/  FSEL R16, R16, -INF , !P0 ;  /* 0xff80000010107808 */ /* 0x000fe40004000000 */
[----:B------:R-:W-:Y:S02]  /*12a00*/  IABS R14, R14 ;  /* 0x0000000e000e7213 */ /* 0x000fe40000000000 */
[----:B------:R-:W-:Y:S01]  /*12a10*/  FSEL R225, R16, -INF , !P6 ;  /* 0xff80000010e17808 */ /* 0x000fe20007000000 */
[----:B------:R-:W-:Y:S01]  /*12a20*/  IMAD.MOV.U32 R16, RZ, RZ, R13 ;  /* 0x000000ffff107224 */ /* 0x000fe200078e000d */
[----:B------:R-:W-:Y:S02]  /*12a30*/  FSEL R13, R17, -INF , !P3 ;  /* 0xff800000110d7808 */ /* 0x000fe40005800000 */
[----:B------:R-:W-:Y:S02]  /*12a40*/  IABS R15, R15 ;  /* 0x0000000f000f7213 */ /* 0x000fe40000000000 */
[----:B------:R-:W-:-:S02]  /*12a50*/  I2FP.F32.S32 R14, R14 ;  /* 0x0000000e000e7245 */ /* 0x000fc40000201400 */
[----:B------:R-:W-:Y:S02]  /*12a60*/  FSEL R137, R13, -INF , !P5 ;  /* 0xff8000000d897808 */ /* 0x000fe40006800000 */
[----:B------:R-:W-:Y:S02]  /*12a70*/  ISETP.GT.AND P0, PT, R230, R10, PT ;  /* 0x0000000ae600720c */ /* 0x000fe40003f04270 */
[C---:B------:R-:W-:Y:S02]  /*12a80*/  ISETP.GE.AND P6, PT, R10.reuse, R234, PT ;  /* 0x000000ea0a00720c */ /* 0x040fe40003fc6270 */
[----:B------:R-:W-:Y:S02]  /*12a90*/  ISETP.GT.AND P3, PT, R231, R10, PT ;  /* 0x0000000ae700720c */ /* 0x000fe40003f64270 */
[----:B------:R-:W-:Y:S02]  /*12aa0*/  I2FP.F32.S32 R15, R15 ;  /* 0x0000000f000f7245 */ /* 0x000fe40000201400 */
[----:B------:R-:W-:Y:S01]  /*12ab0*/  ISETP.GE.AND P5, PT, R10, R235, PT ;  /* 0x000000eb0a00720c */ /* 0x000fe20003fa6270 */
[----:B------:R-:W-:Y:S01]  /*12ac0*/  FFMA.FTZ R10, R14, -UR12, R35 ;  /* 0x8000000c0e0a7c23 */ /* 0x000fe20008010023 */
[----:B-1----:R-:W-:Y:S01]  /*12ad0*/  FMNMX.FTZ R0, R0, R18, !PT ;  /* 0x0000001200007209 */ /* 0x002fe20007810000 */
[----:B------:R-:W-:Y:S01]  /*12ae0*/  FFMA.FTZ R14, R15, -UR12, R196 ;  /* 0x8000000c0f0e7c23 */ /* 0x000fe200080100c4 */
[----:B--2---:R-:W-:-:S02]  /*12af0*/  FMNMX.FTZ R2, R2, R19, !PT ;  /* 0x0000001302027209 */ /* 0x004fc40007810000 */
[----:B------:R-:W-:Y:S02]  /*12b00*/  FSEL R15, R10, -INF , !P1 ;  /* 0xff8000000a0f7808 */ /* 0x000fe40004800000 */
[----:B------:R-:W-:Y:S02]  /*12b10*/  IADD3 R13, PT, PT, R227, -R21, RZ ;  /* 0x80000015e30d7210 */ /* 0x000fe40007ffe0ff */
[----:B------:R-:W-:Y:S02]  /*12b20*/  FSEL R189, R15, -INF , !P2 ;  /* 0xff8000000fbd7808 */ /* 0x000fe40005000000 */
[----:B------:R-:W1:Y:S01]  /*12b30*/  SHFL.BFLY PT, R15, R0, 0x1, 0x1f ;  /* 0x0c201f00000f7f89 */ /* 0x000e6200000e0000 */
[----:B------:R-:W-:Y:S02]  /*12b40*/  I2FP.F32.S32 R17, R16 ;  /* 0x0000001000117245 */ /* 0x000fe40000201400 */
[----:B------:R-:W-:Y:S01]  /*12b50*/  IABS R10, R13 ;  /* 0x0000000d000a7213 */ /* 0x000fe20000000000 */
[----:B------:R-:W2:Y:S01]  /*12b60*/  SHFL.BFLY PT, R16, R2, 0x1, 0x1f ;  /* 0x0c201f0002107f89 */ /* 0x000ea200000e0000 */
[----:B------:R-:W-:Y:S01]  /*12b70*/  FSEL R18, R14, -INF , !P0 ;  /* 0xff8000000e127808 */ /* 0x000fe20004000000 */
[----:B------:R-:W-:Y:S01]  /*12b80*/  FFMA.FTZ R17, R17, -UR12, R198 ;  /* 0x8000000c11117c23 */ /* 0x000fe200080100c6 */
[----:B------:R-:W-:Y:S01]  /*12b90*/  I2FP.F32.S32 R14, R10 ;  /* 0x0000000a000e7245 */ /* 0x000fe20000201400 */
[----:B------:R-:W-:Y:S01]  /*12ba0*/  IMAD.IADD R10, R6, 0x1, -R21 ;  /* 0x00000001060a7824 */ /* 0x000fe200078e0a15 */
[----:B------:R-:W-:-:S02]  /*12bb0*/  IADD3 R13, PT, PT, R227, -R27, RZ ;  /* 0x8000001be30d7210 */ /* 0x000fc40007ffe0ff */
[----:B------:R-:W-:Y:S02]  /*12bc0*/  FSEL R138, R18, -INF , !P6 ;  /* 0xff800000128a7808 */ /* 0x000fe40007000000 */
[----:B------:R-:W-:Y:S02]  /*12bd0*/  ISETP.GT.AND P1, PT, R230, R12, PT ;  /* 0x0000000ce600720c */ /* 0x000fe40003f24270 */
[C---:B------:R-:W-:Y:S02]  /*12be0*/  ISETP.GE.AND P2, PT, R12.reuse, R234, PT ;  /* 0x000000ea0c00720c */ /* 0x040fe40003f46270 */
[----:B------:R-:W-:Y:S02]  /*12bf0*/  ISETP.GT.AND P0, PT, R231, R12, PT ;  /* 0x0000000ce700720c */ /* 0x000fe40003f04270 */
[----:B------:R-:W-:Y:S01]  /*12c00*/  ISETP.GE.AND P6, PT, R12, R235, PT ;  /* 0x000000eb0c00720c */ /* 0x000fe20003fc6270 */
[----:B------:R-:W-:Y:S01]  /*12c10*/  FFMA.FTZ R12, R14, -UR12, R197 ;  /* 0x8000000c0e0c7c23 */ /* 0x000fe200080100c5 */
[----:B------:R-:W-:-:S02]  /*12c20*/  IABS R14, R10 ;  /* 0x0000000a000e7213 */ /* 0x000fc40000000000 */
[----:B------:R-:W-:Y:S02]  /*12c30*/  IABS R10, R13 ;  /* 0x0000000d000a7213 */ /* 0x000fe40000000000 */
[----:B------:R-:W-:Y:S02]  /*12c40*/  FSEL R13, R17, -INF , !P3 ;  /* 0xff800000110d7808 */ /* 0x000fe40005800000 */
[----:B------:R-:W-:Y:S02]  /*12c50*/  I2FP.F32.S32 R10, R10 ;  /* 0x0000000a000a7245 */ /* 0x000fe40000201400 */
[----:B-1----:R-:W-:Y:S01]  /*12c60*/  FMNMX.FTZ R135, R0, R15, !PT ;  /* 0x0000000f00877209 */ /* 0x002fe20007810000 */
[----:B------:R-:W-:Y:S01]  /*12c70*/  VIADD R15, R216, 0xa040 ;  /* 0x0000a040d80f7836 */ /* 0x000fe20000000000 */
[----:B------:R-:W-:Y:S01]  /*12c80*/  IADD3 R0, PT, PT, R6, -R27, RZ ;  /* 0x8000001b06007210 */ /* 0x000fe20007ffe0ff */
[----:B------:R-:W-:Y:S01]  /*12c90*/  FFMA.FTZ R10, R10, -UR12, R236 ;  /* 0x8000000c0a0a7c23 */ /* 0x000fe200080100ec */
[----:B------:R-:W-:-:S02]  /*12ca0*/  ISETP.GT.AND P3, PT, R230, R11, PT ;  /* 0x0000000be600720c */ /* 0x000fc40003f64270 */
[----:B------:R-:W-:Y:S02]  /*12cb0*/  FSEL R188, R13, -INF , !P5 ;  /* 0xff8000000dbc7808 */ /* 0x000fe40006800000 */
[----:B------:R-:W-:Y:S02]  /*12cc0*/  FSEL R12, R12, -INF , !P1 ;  /* 0xff8000000c0c7808 */ /* 0x000fe40004800000 */
[----:B------:R-:W-:Y:S02]  /*12cd0*/  I2FP.F32.S32 R13, R14 ;  /* 0x0000000e000d7245 */ /* 0x000fe40000201400 */
[----:B--2---:R-:W-:Y:S01]  /*12ce0*/  FMNMX.FTZ R136, R2, R16, !PT ;  /* 0x0000001002887209 */ /* 0x004fe20007810000 */
[----:B------:R-:W-:Y:S01]  /*12cf0*/  FMUL.FTZ R2, R135, UR8 ;  /* 0x0000000887027c20 */ /* 0x000fe20008410000 */
[----:B------:R-:W-:Y:S02]  /*12d00*/  IABS R16, R0 ;  /* 0x0000000000107213 */ /* 0x000fe40000000000 */
[----:B------:R-:W-:-:S02]  /*12d10*/  ISETP.GE.AND P5, PT, R11, R234, PT ;  /* 0x000000ea0b00720c */ /* 0x000fc40003fa6270 */
[----:B------:R-:W-:Y:S01]  /*12d20*/  FSEL R132, R12, -INF , !P2 ;  /* 0xff8000000c847808 */ /* 0x000fe20005000000 */
[----:B------:R-:W-:Y:S01]  /*12d30*/  VIADD R12, R216, 0xa000 ;  /* 0x0000a000d80c7836 */ /* 0x000fe20000000000 */
[----:B------:R-:W-:Y:S02]  /*12d40*/  FSEL R0, R10, -INF , !P3 ;  /* 0xff8000000a007808 */ /* 0x000fe40005800000 */
[----:B------:R-:W-:Y:S02]  /*12d50*/  ISETP.GT.AND P1, PT, R231, R11, PT ;  /* 0x0000000be700720c */ /* 0x000fe40003f24270 */
[----:B------:R-:W-:Y:S01]  /*12d60*/  ISETP.GE.AND P2, PT, R11, R235, PT ;  /* 0x000000eb0b00720c */ /* 0x000fe20003f46270 */
[----:B------:R-:W-:Y:S01]  /*12d70*/  FFMA.FTZ R11, R13, -UR12, R199 ;  /* 0x8000000c0d0b7c23 */ /* 0x000fe200080100c7 */
[----:B------:R-:W-:Y:S01]  /*12d80*/  FSETP.NEU.FTZ.AND P3, PT, R135, -INF , PT ;  /* 0xff8000008700780b */ /* 0x000fe20003f7d000 */
[----:B------:R-:W-:Y:S01]  /*12d90*/  FMUL.FTZ R13, R136, UR8 ;  /* 0x00000008880d7c20 */ /* 0x000fe20008410000 */
[----:B------:R-:W-:-:S02]  /*12da0*/  FSEL R199, R0, -INF , !P5 ;  /* 0xff80000000c77808 */ /* 0x000fc40006800000 */
[----:B------:R-:W-:Y:S02]  /*12db0*/  FSEL R0, R2, RZ, P3 ;  /* 0x000000ff02007208 */ /* 0x000fe40001800000 */
[----:B------:R-:W-:Y:S02]  /*12dc0*/  FSEL R11, R11, -INF , !P0 ;  /* 0xff8000000b0b7808 */ /* 0x000fe40004000000 */
[----:B------:R-:W-:Y:S01]  /*12dd0*/  FSETP.NEU.FTZ.AND P5, PT, R136, -INF , PT ;  /* 0xff8000008800780b */ /* 0x000fe20003fbd000 */
[--C-:B------:R-:W-:Y:S01]  /*12de0*/  FFMA.FTZ R2, R34, UR8, -R0.reuse ;  /* 0x0000000822027c23 */ /* 0x100fe20008010800 */
[----:B------:R-:W-:Y:S01]  /*12df0*/  FSEL R139, R11, -INF , !P6 ;  /* 0xff8000000b8b7808 */ /* 0x000fe20007000000 */
[--C-:B------:R-:W-:Y:S01]  /*12e00*/  FFMA.FTZ R9, R9, UR8, -R0.reuse ;  /* 0x0000000809097c23 */ /* 0x100fe20008010800 */
[----:B------:R-:W-:Y:S01]  /*12e10*/  FSEL R11, R135, RZ, P3 ;  /* 0x000000ff870b7208 */ /* 0x000fe20001800000 */
[----:B------:R1:W-:Y:S01]  /*12e20*/  MUFU.EX2 R205, R2 ;  /* 0x0000000200cd7308 */ /* 0x0003e20000000800 */
[----:B------:R-:W-:Y:S01]  /*12e30*/  FSEL R10, R136, RZ, P5 ;  /* 0x000000ff880a7208 */ /* 0x000fe20002800000 */
[----:B------:R-:W-:Y:S01]  /*12e40*/  FFMA.FTZ R7, R7, UR8, -R0 ;  /* 0x0000000807077c23 */ /* 0x000fe20008010800 */
[----:B------:R-:W-:Y:S01]  /*12e50*/  FSEL R13, R13, RZ, P5 ;  /* 0x000000ff0d0d7208 */ /* 0x000fe20002800000 */
[----:B------:R-:W-:Y:S01]  /*12e60*/  FADD.FTZ R14, R213, -R11 ;  /* 0x8000000bd50e7221 */ /* 0x000fe20000010000 */
[----:B------:R-:W-:Y:S01]  /*12e70*/  @P4 IADD3 R15, PT, PT, R12, -0x40, RZ ;  /* 0xffffffc00c0f4810 */ /* 0x000fe20007ffe0ff */
[----:B------:R-:W-:Y:S01]  /*12e80*/  FADD.FTZ R12, R212, -R10 ;  /* 0x8000000ad40c7221 */ /* 0x000fe20000010000 */
[----:B------:R-:W-:Y:S01]  /*12e90*/  IMAD.IADD R11, R227, 0x1, -R32 ;  /* 0x00000001e30b7824 */ /* 0x000fe200078e0a20 */
[C---:B------:R-:W-:Y:S01]  /*12ea0*/  IADD3 R10, PT, PT, R6.reuse, -R32, RZ ;  /* 0x80000020060a7210 */ /* 0x040fe20007ffe0ff */
[----:B------:R2:W-:Y:S01]  /*12eb0*/  MUFU.EX2 R208, R9 ;  /* 0x0000000900d07308 */ /* 0x0005e20000000800 */
[----:B------:R-:W-:-:S02]  /*12ec0*/  IMAD.IADD R6, R6, 0x1, -R26 ;  /* 0x0000000106067824 */ /* 0x000fc400078e0a1a */
[----:B------:R-:W-:Y:S01]  /*12ed0*/  FFMA.FTZ R3, R3, UR8, -R13 ;  /* 0x0000000803037c23 */ /* 0x000fe2000801080d */
[----:B------:R-:W-:Y:S01]  /*12ee0*/  IABS R11, R11 ;  /* 0x0000000b000b7213 */ /* 0x000fe20000000000 */
[----:B------:R-:W-:Y:S01]  /*12ef0*/  FMUL.FTZ R14, R14, UR8 ;  /* 0x000000080e0e7c20 */ /* 0x000fe20008410000 */
[----:B-1----:R-:W-:Y:S01]  /*12f00*/  FFMA.FTZ R2, R8, UR8, -R0 ;  /* 0x0000000808027c23 */ /* 0x002fe20008010800 */
[----:B------:R-:W-:Y:S01]  /*12f10*/  IADD3 R8, PT, PT, R227, -R26, RZ ;  /* 0x8000001ae3087210 */ /* 0x000fe20007ffe0ff */
[----:B------:R-:W-:Y:S01]  /*12f20*/  MUFU.EX2 R196, R3 ;  /* 0x0000000300c47308 */ /* 0x000fe20000000800 */
[----:B------:R-:W-:Y:S01]  /*12f30*/  I2FP.F32.S32 R16, R16 ;  /* 0x0000001000107245 */ /* 0x000fe20000201400 */
[----:B------:R-:W-:Y:S01]  /*12f40*/  LDSM.16.MT88.4 R32, [R216+0xa000] ;  /* 0x00a00000d820783b */ /* 0x000fe20000004200 */
[----:B------:R-:W-:Y:S01]  /*12f50*/  IABS R8, R8 ;  /* 0x0000000800087213 */ /* 0x000fe20000000000 */
[----:B------:R1:W-:Y:S01]  /*12f60*/  MUFU.EX2 R207, R2 ;  /* 0x0000000200cf7308 */ /* 0x0003e20000000800 */
[----:B------:R-:W-:Y:S01]  /*12f70*/  ISETP.GT.AND P3, PT, R231, R20, PT ;  /* 0x00000014e700720c */ /* 0x000fe20003f64270 */
[----:B------:R-:W-:Y:S01]  /*12f80*/  FFMA.FTZ R16, R16, -UR12, R238 ;  /* 0x8000000c10107c23 */ /* 0x000fe200080100ee */
[----:B--2---:R-:W-:Y:S01]  /*12f90*/  IABS R9, R10 ;  /* 0x0000000a00097213 */ /* 0x004fe20000000000 */
[----:B------:R-:W-:Y:S01]  /*12fa0*/  LDSM.16.MT88.4 R180, [R15] ;  /* 0x000000000fb4783b */ /* 0x000fe20000004200 */
[----:B------:R-:W-:Y:S01]  /*12fb0*/  IABS R10, R6 ;  /* 0x00000006000a7213 */ /* 0x000fe20000000000 */
[----:B------:R-:W-:-:S02]  /*12fc0*/  IMAD.MOV.U32 R6, RZ, RZ, R11 ;  /* 0x000000ffff067224 */ /* 0x000fc400078e000b */
[----:B------:R-:W-:Y:S01]  /*12fd0*/  FMUL.FTZ R11, R12, UR8 ;  /* 0x000000080c0b7c20 */ /* 0x000fe20008410000 */
[----:B------:R-:W-:Y:S01]  /*12fe0*/  ISETP.GT.AND P0, PT, R230, R20, PT ;  /* 0x00000014e600720c */ /* 0x000fe20003f04270 */
[----:B------:R2:W3:Y:S01]  /*12ff0*/  MUFU.EX2 R12, R14 ;  /* 0x0000000e000c7308 */ /* 0x0004e20000000800 */
[----:B------:R-:W-:Y:S01]  /*13000*/  ISETP.GE.AND P5, PT, R20, R235, PT ;  /* 0x000000eb1400720c */ /* 0x000fe20003fa6270 */
[----:B------:R-:W-:Y:S01]  /*13010*/  LDSM.16.MT88.4 R24, [R216+0xb000] ;  /* 0x00b00000d818783b */ /* 0x000fe20000004200 */
[----:B------:R-:W-:Y:S01]  /*13020*/  I2FP.F32.S32 R10, R10 ;  /* 0x0000000a000a7245 */ /* 0x000fe20000201400 */
[--C-:B------:R-:W-:Y:S01]  /*13030*/  FFMA.FTZ R5, R5, UR8, -R13.reuse ;  /* 0x0000000805057c23 */ /* 0x100fe2000801080d */
[----:B-1----:R-:W-:Y:S01]  /*13040*/  FFMA.FTZ R2, R134, UR8, -R13 ;  /* 0x0000000886027c23 */ /* 0x002fe2000801080d */
[----:B------:R-:W-:Y:S01]  /*13050*/  ISETP.GE.AND P6, PT, R20, R234, PT ;  /* 0x000000ea1400720c */ /* 0x000fe20003fc6270 */
[----:B------:R-:W-:Y:S01]  /*13060*/  MUFU.EX2 R206, R7 ;  /* 0x0000000700ce7308 */ /* 0x000fe20000000800 */
[----:B------:R-:W-:Y:S01]  /*13070*/  FFMA.FTZ R10, R10, -UR12, R195 ;  /* 0x8000000c0a0a7c23 */ /* 0x000fe200080100c3 */
[----:B------:R-:W-:Y:S02]  /*13080*/  LDSM.16.MT88.4 R20, [R243+0xb000] ;  /* 0x00b00000f314783b */ /* 0x000fe40000004200 */
[----:B------:R1:W-:Y:S01]  /*13090*/  MUFU.EX2 R191, R2 ;  /* 0x0000000200bf7308 */ /* 0x0003e20000000800 */
[----:B--2---:R-:W-:-:S03]  /*130a0*/  FSEL R14, R16, -INF , !P1 ;  /* 0xff800000100e7808 */ /* 0x004fc60004800000 */
[----:B------:R-:W2:Y:S01]  /*130b0*/  MUFU.EX2 R198, R5 ;  /* 0x0000000500c67308 */ /* 0x000ea20000000800 */
[----:B------:R-:W-:Y:S01]  /*130c0*/  ISETP.GT.AND P1, PT, R230, R133, PT ;  /* 0x00000085e600720c */ /* 0x000fe20003f24270 */
[-C--:B---3--:R-:W-:Y:S01]  /*130d0*/  FMUL.FTZ R148, R148, R12.reuse ;  /* 0x0000000c94947220 */ /* 0x088fe20000410000 */
[----:B------:R-:W-:Y:S01]  /*130e0*/  FSEL R210, R14, -INF , !P2 ;  /* 0xff8000000ed27808 */ /* 0x000fe20005000000 */
[----:B------:R-:W3:Y:S01]  /*130f0*/  MUFU.EX2 R11, R11 ;  /* 0x0000000b000b7308 */ /* 0x000ee20000000800 */
[-C--:B------:R-:W-:Y:S01]  /*13100*/  FMUL.FTZ R149, R149, R12.reuse ;  /* 0x0000000c95957220 */ /* 0x080fe20000410000 */
[-C--:B------:R-:W-:Y:S01]  /*13110*/  FMUL.FTZ R152, R152, R12.reuse ;  /* 0x0000000c98987220 */ /* 0x080fe20000410000 */
[-C--:B------:R-:W-:Y:S01]  /*13120*/  FMUL.FTZ R153, R153, R12.reuse ;  /* 0x0000000c99997220 */ /* 0x080fe20000410000 */
[-C--:B------:R-:W-:Y:S01]  /*13130*/  FMUL.FTZ R164, R164, R12.reuse ;  /* 0x0000000ca4a47220 */ /* 0x080fe20000410000 */
[----:B------:R-:W-:Y:S01]  /*13140*/  FMUL.FTZ R165, R165, R12 ;  /* 0x0000000ca5a57220 */ /* 0x000fe20000410000 */
[----:B-1----:R-:W-:Y:S01]  /*13150*/  FFMA.FTZ R2, R4, UR8, -R13 ;  /* 0x0000000804027c23 */ /* 0x002fe2000801080d */
[----:B------:R-:W-:Y:S01]  /*13160*/  MOV R4, R9 ;  /* 0x0000000900047202 */ /* 0x000fe20000000f00 */
[----:B------:R-:W-:Y:S01]  /*13170*/  IMAD.MOV.U32 R9, RZ, RZ, R8 ;  /* 0x000000ffff097224 */ /* 0x000fe200078e0008 */
[----:B------:R-:W-:Y:S01]  /*13180*/  IADD3 R8, PT, PT, R244, R15, RZ ;  /* 0x0000000ff4087210 */ /* 0x000fe20007ffe0ff */
[----:B------:R1:W4:Y:S01]  /*13190*/  MUFU.EX2 R197, R2 ;  /* 0x0000000200c57308 */ /* 0x0003220000000800 */
[----:B------:R-:W-:Y:S01]  /*131a0*/  I2FP.F32.S32 R3, R4 ;  /* 0x0000000400037245 */ /* 0x000fe20000201400 */
[----:B------:R-:W-:Y:S01]  /*131b0*/  FMUL.FTZ R168, R168, R12 ;  /* 0x0000000ca8a87220 */ /* 0x000fe20000410000 */
[----:B------:R-:W-:Y:S01]  /*131c0*/  I2FP.F32.S32 R9, R9 ;  /* 0x0000000900097245 */ /* 0x000fe20000201400 */
[----:B------:R-:W-:Y:S01]  /*131d0*/  LDSM.16.MT88.4 R140, [R8] ;  /* 0x00000000088c783b */ /* 0x000fe20000004200 */
[----:B------:R-:W-:Y:S01]  /*131e0*/  F2FP.BF16.F32.PACK_AB R4, R208, R205 ;  /* 0x000000cdd004723e */ /* 0x000fe200000010ff */
[----:B------:R-:W-:Y:S01]  /*131f0*/  FFMA.FTZ R3, R3, -UR12, R239 ;  /* 0x8000000c03037c23 */ /* 0x000fe200080100ef */
[----:B--2---:R-:W-:Y:S01]  /*13200*/  F2FP.BF16.F32.PACK_AB R5, R198, R191 ;  /* 0x000000bfc605723e */ /* 0x004fe200000010ff */
[----:B------:R-:W-:Y:S01]  /*13210*/  FFMA.FTZ R9, R9, -UR12, R193 ;  /* 0x8000000c09097c23 */ /* 0x000fe200080100c1 */
[----:B------:R-:W-:Y:S01]  /*13220*/  LDSM.16.MT88.4 R28, [R8+0x1000] ;  /* 0x00100000081c783b */ /* 0x000fe20000004200 */
[-C--:B---3--:R-:W-:Y:S01]  /*13230*/  FMUL.FTZ R150, R150, R11.reuse ;  /* 0x0000000b96967220 */ /* 0x088fe20000410000 */
[----:B------:R-:W-:Y:S01]  /*13240*/  FSEL R3, R3, -INF , !P3 ;  /* 0xff80000003037808 */ /* 0x000fe20005800000 */
[----:B------:R-:W-:Y:S01]  /*13250*/  FMUL.FTZ R151, R151, R11 ;  /* 0x0000000b97977220 */ /* 0x000fe20000410000 */
[----:B------:R-:W-:Y:S01]  /*13260*/  ISETP.GT.AND P3, PT, R231, R133, PT ;  /* 0x00000085e700720c */ /* 0x000fe20003f64270 */
[-C--:B------:R-:W-:Y:S01]  /*13270*/  FMUL.FTZ R154, R154, R11.reuse ;  /* 0x0000000b9a9a7220 */ /* 0x080fe20000410000 */
[----:B-1----:R-:W-:Y:S01]  /*13280*/  I2FP.F32.S32 R2, R6 ;  /* 0x0000000600027245 */ /* 0x002fe20000201400 */
[-C--:B------:R-:W-:Y:S01]  /*13290*/  FMUL.FTZ R155, R155, R11.reuse ;  /* 0x0000000b9b9b7220 */ /* 0x080fe20000410000 */
[----:B------:R-:W-:Y:S01]  /*132a0*/  FSEL R209, R3, -INF , !P5 ;  /* 0xff80000003d17808 */ /* 0x000fe20006800000 */
[-C--:B------:R-:W-:Y:S01]  /*132b0*/  FMUL.FTZ R166, R166, R11.reuse ;  /* 0x0000000ba6a67220 */ /* 0x080fe20000410000 */
[----:B------:R-:W-:Y:S01]  /*132c0*/  FMNMX3.FTZ R3, R214, R184, R137, !PT ;  /* 0x000000b8d6037276 */ /* 0x000fe20007810089 */
[----:B------:R-:W-:Y:S01]  /*132d0*/  FFMA.FTZ R2, R2, -UR12, R237 ;  /* 0x8000000c02027c23 */ /* 0x000fe200080100ed */
[----:B------:R-:W-:Y:S01]  /*132e0*/  FSEL R10, R10, -INF , !P3 ;  /* 0xff8000000a0a7808 */ /* 0x000fe20005800000 */
[-C--:B------:R-:W-:Y:S01]  /*132f0*/  FMUL.FTZ R167, R167, R11.reuse ;  /* 0x0000000ba7a77220 */ /* 0x080fe20000410000 */
[----:B------:R-:W-:Y:S01]  /*13300*/  FMNMX3.FTZ R3, R3, R138, R132, !PT ;  /* 0x0000008a03037276 */ /* 0x000fe20007810084 */
[----:B------:R-:W-:Y:S01]  /*13310*/  FMUL.FTZ R169, R169, R12 ;  /* 0x0000000ca9a97220 */ /* 0x000fe20000410000 */
[----:B------:R-:W-:Y:S01]  /*13320*/  FSEL R16, R2, -INF , !P0 ;  /* 0xff80000002107808 */ /* 0x000fe20004000000 */
[-C--:B------:R-:W-:Y:S01]  /*13330*/  FMUL.FTZ R170, R170, R11.reuse ;  /* 0x0000000baaaa7220 */ /* 0x080fe20000410000 */
[----:B------:R-:W-:Y:S01]  /*13340*/  ISETP.GE.AND P0, PT, R133, R234, PT ;  /* 0x000000ea8500720c */ /* 0x000fe20003f06270 */
[----:B------:R-:W-:Y:S01]  /*13350*/  FMUL.FTZ R171, R171, R11 ;  /* 0x0000000babab7220 */ /* 0x000fe20000410000 */
[----:B------:R-:W-:Y:S01]  /*13360*/  FSEL R2, R9, -INF , !P1 ;  /* 0xff80000009027808 */ /* 0x000fe20004800000 */
[-C--:B------:R-:W-:Y:S01]  /*13370*/  FMUL.FTZ R40, R40, R12.reuse ;  /* 0x0000000c28287220 */ /* 0x080fe20000410000 */
[----:B------:R-:W-:Y:S01]  /*13380*/  FSEL R201, R16, -INF , !P6 ;  /* 0xff80000010c97808 */ /* 0x000fe20007000000 */
[----:B------:R-:W-:Y:S01]  /*13390*/  FMUL.FTZ R41, R41, R12 ;  /* 0x0000000c29297220 */ /* 0x000fe20000410000 */
[----:B------:R-:W-:Y:S01]  /*133a0*/  FSEL R190, R2, -INF , !P0 ;  /* 0xff80000002be7808 */ /* 0x000fe20004000000 */
[----:B------:R-:W-:Y:S01]  /*133b0*/  LDSM.16.MT88.4 R16, [R15+0x1000] ;  /* 0x001000000f10783b */ /* 0x000fe20000004200 */
[----:B------:R-:W-:Y:S01]  /*133c0*/  FMNMX3.FTZ R2, R215, R187, R189, !PT ;  /* 0x000000bbd7027276 */ /* 0x000fe200078100bd */
[----:B------:R-:W-:Y:S01]  /*133d0*/  FMUL.FTZ R42, R42, R11 ;  /* 0x0000000b2a2a7220 */ /* 0x000fe20000410000 */
[----:B------:R-:W-:Y:S01]  /*133e0*/  ISETP.GE.AND P1, PT, R133, R235, PT ;  /* 0x000000eb8500720c */ /* 0x000fe20003f26270 */
        /* <DEDUP_REMOVED lines=11> */
[----:B------:R-:W-:Y:S01]  /*134a0*/  FMNMX3.FTZ R2, R2, R225, R200, !PT ;  /* 0x000000e102027276 */ /* 0x000fe200078100c8 */
[-C--:B------:R-:W-:Y:S01]  /*134b0*/  FMUL.FTZ R57, R57, R12.reuse ;  /* 0x0000000c39397220 */ /* 0x080fe20000410000 */
[----:B------:R-:W-:Y:S01]  /*134c0*/  F2FP.BF16.F32.PACK_AB R6, R206, R207 ;  /* 0x000000cfce06723e */ /* 0x000fe200000010ff */
[----:B------:R-:W1:Y:S01]  /*134d0*/  SHFL.BFLY PT, R10, R3, 0x2, 0x1f ;  /* 0x0c401f00030a7f89 */ /* 0x000e6200000e0000 */
[----:B----4-:R-:W-:Y:S01]  /*134e0*/  F2FP.BF16.F32.PACK_AB R7, R196, R197 ;  /* 0x000000c5c407723e */ /* 0x010fe200000010ff */
        /* <DEDUP_REMOVED lines=22> */
[----:B-1----:R-:W-:Y:S01]  /*13650*/  FMNMX.FTZ R3, R3, R10, !PT ;  /* 0x0000000a03037209 */ /* 0x002fe20007810000 */
[----:B------:R-:W-:Y:S01]  /*13660*/  FMUL.FTZ R95, R95, R11 ;  /* 0x0000000b5f5f7220 */ /* 0x000fe20000410000 */
[-C--:B------:R-:W-:Y:S01]  /*13670*/  FMUL.FTZ R104, R104, R12.reuse ;  /* 0x0000000c68687220 */ /* 0x080fe20000410000 */
        /* <DEDUP_REMOVED lines=21> */
[----:B-1----:R-:W-:-:S04]  /*137d0*/  FMNMX.FTZ R134, R3, R9, !PT ;  /* 0x0000000903867209 */ /* 0x002fc80007810000 */
[----:B------:R-:W-:Y:S02]  /*137e0*/  FSETP.NEU.FTZ.AND P0, PT, R134, -INF , PT ;  /* 0xff8000008600780b */ /* 0x000fe40003f1d000 */
[----:B--2---:R-:W-:Y:S01]  /*137f0*/  FMNMX.FTZ R133, R2, R8, !PT ;  /* 0x0000000802857209 */ /* 0x004fe20007810000 */
[C---:B------:R-:W-:Y:S01]  /*13800*/  FMUL.FTZ R2, R134.reuse, UR8 ;  /* 0x0000000886027c20 */ /* 0x040fe20008410000 */
[----:B------:R-:W-:Y:S01]  /*13810*/  FSEL R3, R134, RZ, P0 ;  /* 0x000000ff86037208 */ /* 0x000fe20000000000 */
[----:B------:R-:W-:Y:S03]  /*13820*/  HMMA.16816.F32.BF16 R164, R4, R176, R164 ;  /* 0x000000b004a4723c */ /* 0x000fe600000418a4 */
[----:B------:R-:W-:Y:S02]  /*13830*/  FSEL R2, R2, RZ, P0 ;  /* 0x000000ff02027208 */ /* 0x000fe40000000000 */
[----:B------:R-:W-:-:S03]  /*13840*/  FSETP.NEU.FTZ.AND P0, PT, R133, -INF , PT ;  /* 0xff8000008500780b */ /* 0x000fc60003f1d000 */
        /* <DEDUP_REMOVED lines=12> */
[----:B-----5:R-:W-:Y:S01]  /*13910*/  HMMA.16816.F32.BF16 R244, R4, R30, R124 ;  /* 0x0000001e04f4723c */ /* 0x020fe2000004187c */
[----:B------:R-:W-:Y:S01]  /*13920*/  FADD.FTZ R7, R214, -R3 ;  /* 0x80000003d6077221 */ /* 0x000fe20000010000 */
[----:B------:R-:W-:Y:S01]  /*13930*/  FMUL.FTZ R3, R133, UR8 ;  /* 0x0000000885037c20 */ /* 0x000fe20008410000 */
[--C-:B------:R-:W-:Y:S01]  /*13940*/  FFMA.FTZ R4, R184, UR8, -R2.reuse ;  /* 0x00000008b8047c23 */ /* 0x100fe20008010802 */
[--C-:B------:R-:W-:Y:S01]  /*13950*/  FFMA.FTZ R5, R137, UR8, -R2.reuse ;  /* 0x0000000889057c23 */ /* 0x100fe20008010802 */
[--C-:B------:R-:W-:Y:S01]  /*13960*/  FFMA.FTZ R6, R132, UR8, -R2.reuse ;  /* 0x0000000884067c23 */ /* 0x100fe20008010802 */
[----:B------:R-:W-:Y:S01]  /*13970*/  FMUL.FTZ R7, R7, UR8 ;  /* 0x0000000807077c20 */ /* 0x000fe20008410000 */
[----:B------:R-:W-:Y:S01]  /*13980*/  FSEL R8, R3, RZ, P0 ;  /* 0x000000ff03087208 */ /* 0x000fe20000000000 */
[----:B------:R1:W-:Y:S01]  /*13990*/  MUFU.EX2 R184, R4 ;  /* 0x0000000400b87308 */ /* 0x0003e20000000800 */
[----:B------:R-:W-:-:S03]  /*139a0*/  FFMA.FTZ R3, R138, UR8, -R2 ;  /* 0x000000088a037c23 */ /* 0x000fc60008010802 */
[----:B------:R2:W-:Y:S04]  /*139b0*/  MUFU.EX2 R185, R5 ;  /* 0x0000000500b97308 */ /* 0x0005e80000000800 */
[----:B------:R3:W-:Y:S04]  /*139c0*/  MUFU.EX2 R186, R3 ;  /* 0x0000000300ba7308 */ /* 0x0007e80000000800 */
[----:B------:R-:W4:Y:S01]  /*139d0*/  MUFU.EX2 R10, R7 ;  /* 0x00000007000a7308 */ /* 0x000f220000000800 */
[----:B-1----:R-:W-:-:S05]  /*139e0*/  FSEL R4, R133, RZ, P0 ;  /* 0x000000ff85047208 */ /* 0x002fca0000000000 */
[----:B--2---:R-:W-:Y:S01]  /*139f0*/  FADD.FTZ R5, R215, -R4 ;  /* 0x80000004d7057221 */ /* 0x004fe20000010000 */
[--C-:B------:R-:W-:Y:S01]  /*13a00*/  FFMA.FTZ R4, R187, UR8, -R8.reuse ;  /* 0x00000008bb047c23 */ /* 0x100fe20008010808 */
[----:B---3--:R-:W-:Y:S01]  /*13a10*/  FFMA.FTZ R3, R189, UR8, -R8 ;  /* 0x00000008bd037c23 */ /* 0x008fe20008010808 */
[----:B------:R-:W1:Y:S01]  /*13a20*/  MUFU.EX2 R187, R6 ;  /* 0x0000000600bb7308 */ /* 0x000e620000000800 */
[----:B----4-:R-:W-:-:S03]  /*13a30*/  FMUL.FTZ R68, R68, R10 ;  /* 0x0000000a44447220 */ /* 0x010fc60000410000 */
[----:B------:R2:W-:Y:S01]  /*13a40*/  MUFU.EX2 R138, R3 ;  /* 0x00000003008a7308 */ /* 0x0005e20000000800 */
[-C--:B------:R-:W-:Y:S01]  /*13a50*/  FMUL.FTZ R69, R69, R10.reuse ;  /* 0x0000000a45457220 */ /* 0x080fe20000410000 */
[-C--:B------:R-:W-:Y:S01]  /*13a60*/  FMUL.FTZ R144, R144, R10.reuse ;  /* 0x0000000a90907220 */ /* 0x080fe20000410000 */
[-C--:B------:R-:W-:Y:S01]  /*13a70*/  FMUL.FTZ R145, R145, R10.reuse ;  /* 0x0000000a91917220 */ /* 0x080fe20000410000 */
[----:B------:R3:W4:Y:S01]  /*13a80*/  MUFU.EX2 R132, R4 ;  /* 0x0000000400847308 */ /* 0x0007220000000800 */
[-C--:B------:R-:W-:Y:S01]  /*13a90*/  FMUL.FTZ R156, R156, R10.reuse ;  /* 0x0000000a9c9c7220 */ /* 0x080fe20000410000 */
[-C--:B------:R-:W-:Y:S01]  /*13aa0*/  FMUL.FTZ R157, R157, R10.reuse ;  /* 0x0000000a9d9d7220 */ /* 0x080fe20000410000 */
[-C--:B------:R-:W-:Y:S01]  /*13ab0*/  FMUL.FTZ R96, R96, R10.reuse ;  /* 0x0000000a60607220 */ /* 0x080fe20000410000 */
[-C--:B------:R-:W-:Y:S01]  /*13ac0*/  FMUL.FTZ R97, R97, R10.reuse ;  /* 0x0000000a61617220 */ /* 0x080fe20000410000 */
[----:B------:R-:W-:Y:S01]  /*13ad0*/  FMUL.FTZ R84, R84, R10 ;  /* 0x0000000a54547220 */ /* 0x000fe20000410000 */
[----:B-1----:R-:W-:Y:S01]  /*13ae0*/  F2FP.BF16.F32.PACK_AB R6, R187, R186 ;  /* 0x000000babb06723e */ /* 0x002fe200000010ff */
[-C--:B------:R-:W-:Y:S01]  /*13af0*/  FMUL.FTZ R85, R85, R10.reuse ;  /* 0x0000000a55557220 */ /* 0x080fe20000410000 */
[-C--:B------:R-:W-:Y:S01]  /*13b00*/  FMUL.FTZ R36, R36, R10.reuse ;  /* 0x0000000a24247220 */ /* 0x080fe20000410000 */
[-C--:B------:R-:W-:Y:S01]  /*13b10*/  FMUL.FTZ R37, R37, R10.reuse ;  /* 0x0000000a25257220 */ /* 0x080fe20000410000 */
[----:B--2---:R-:W-:Y:S01]  /*13b20*/  FMUL.FTZ R3, R5, UR8 ;  /* 0x0000000805037c20 */ /* 0x004fe20008410000 */
[-C--:B------:R-:W-:Y:S01]  /*13b30*/  FMUL.FTZ R48, R48, R10.reuse ;  /* 0x0000000a30307220 */ /* 0x080fe20000410000 */
[-C--:B------:R-:W-:Y:S01]  /*13b40*/  FMUL.FTZ R49, R49, R10.reuse ;  /* 0x0000000a31317220 */ /* 0x080fe20000410000 */
[----:B------:R-:W-:Y:S01]  /*13b50*/  FMUL.FTZ R160, R160, R10 ;  /* 0x0000000aa0a07220 */ /* 0x000fe20000410000 */
        /* <DEDUP_REMOVED lines=18> */
[----:B------:R-:W1:Y:S01]  /*13c80*/  MUFU.EX2 R139, R3 ;  /* 0x00000003008b7308 */ /* 0x000e620000000800 */
        /* <DEDUP_REMOVED lines=14> */
[--C-:B------:R-:W-:Y:S01]  /*13d70*/  FFMA.FTZ R3, R204, UR8, -R0.reuse ;  /* 0x00000008cc037c23 */ /* 0x100fe20008010800 */
[-C--:B------:R-:W-:Y:S01]  /*13d80*/  FMUL.FTZ R163, R163, R9.reuse ;  /* 0x00000009a3a37220 */ /* 0x080fe20000410000 */
[-C--:B------:R-:W-:Y:S01]  /*13d90*/  FMUL.FTZ R174, R174, R9.reuse ;  /* 0x00000009aeae7220 */ /* 0x080fe20000410000 */
[-C--:B------:R-:W-:Y:S01]  /*13da0*/  FMUL.FTZ R175, R175, R9.reuse ;  /* 0x00000009afaf7220 */ /* 0x080fe20000410000 */
[-C--:B------:R-:W-:Y:S01]  /*13db0*/  FMUL.FTZ R54, R54, R9.reuse ;  /* 0x0000000936367220 */ /* 0x080fe20000410000 */
[-C--:B------:R-:W-:Y:S01]  /*13dc0*/  FMUL.FTZ R55, R55, R9.reuse ;  /* 0x0000000937377220 */ /* 0x080fe20000410000 */
[C---:B------:R-:W-:Y:S01]  /*13dd0*/  HMMA.16816.F32.BF16 R68, R4.reuse, R24, R68 ;  /* 0x000000180444723c */ /* 0x040fe20000041844 */
[----:B------:R1:W-:Y:S01]  /*13de0*/  MUFU.EX2 R25, R3 ;  /* 0x0000000300197308 */ /* 0x0003e20000000800 */
[-C--:B------:R-:W-:Y:S01]  /*13df0*/  FMUL.FTZ R66, R66, R9.reuse ;  /* 0x0000000942427220 */ /* 0x080fe20000410000 */
[-C--:B------:R-:W-:Y:S01]  /*13e00*/  FMUL.FTZ R67, R67, R9.reuse ;  /* 0x0000000943437220 */ /* 0x080fe20000410000 */
[-C--:B------:R-:W-:Y:S01]  /*13e10*/  FMUL.FTZ R118, R118, R9.reuse ;  /* 0x0000000976767220 */ /* 0x080fe20000410000 */
[----:B------:R2:W3:Y:S01]  /*13e20*/  MUFU.EX2 R24, R14 ;  /* 0x0000000e00187308 */ /* 0x0004e20000000800 */
        /* <DEDUP_REMOVED lines=9> */
[--C-:B-1----:R-:W-:Y:S01]  /*13ec0*/  FFMA.FTZ R3, R203, UR8, -R0.reuse ;  /* 0x00000008cb037c23 */ /* 0x102fe20008010800 */
[C---:B------:R-:W-:Y:S01]  /*13ed0*/  HMMA.16816.F32.BF16 R212, R4.reuse, R34, R156 ;  /* 0x0000002204d4723c */ /* 0x040fe2000004189c */
[-C--:B------:R-:W-:Y:S01]  /*13ee0*/  FMUL.FTZ R112, R112, R10.reuse ;  /* 0x0000000a70707220 */ /* 0x080fe20000410000 */
[-C--:B------:R-:W-:Y:S01]  /*13ef0*/  FMUL.FTZ R113, R113, R10.reuse ;  /* 0x0000000a71717220 */ /* 0x080fe20000410000 */
[----:B--2---:R-:W-:Y:S01]  /*13f00*/  FFMA.FTZ R14, R221, UR8, -R0 ;  /* 0x00000008dd0e7c23 */ /* 0x004fe20008010800 */
[-C--:B------:R-:W-:Y:S01]  /*13f10*/  FMUL.FTZ R114, R114, R9.reuse ;  /* 0x0000000972727220 */ /* 0x080fe20000410000 */
[-C--:B------:R-:W-:Y:S01]  /*13f20*/  FMUL.FTZ R115, R115, R9.reuse ;  /* 0x0000000973737220 */ /* 0x080fe20000410000 */
[--C-:B------:R-:W-:Y:S01]  /*13f30*/  FFMA.FTZ R0, R211, UR8, -R13.reuse ;  /* 0x00000008d3007c23 */ /* 0x100fe2000801080d */
[-C--:B------:R-:W-:Y:S01]  /*13f40*/  FMUL.FTZ R128, R128, R10.reuse ;  /* 0x0000000a80807220 */ /* 0x080fe20000410000 */
[C---:B------:R-:W-:Y:S01]  /*13f50*/  HMMA.16816.F32.BF16 R32, R4.reuse, R22, R96 ;  /* 0x000000160420723c */ /* 0x040fe20000041860 */
[----:B------:R1:W-:Y:S01]  /*13f60*/  MUFU.EX2 R23, R3 ;  /* 0x0000000300177308 */ /* 0x0003e20000000800 */
[----:B------:R-:W-:Y:S01]  /*13f70*/  FMUL.FTZ R129, R129, R10 ;  /* 0x0000000a81817220 */ /* 0x000fe20000410000 */
[-C--:B------:R-:W-:Y:S01]  /*13f80*/  FMUL.FTZ R130, R130, R9.reuse ;  /* 0x0000000982827220 */ /* 0x080fe20000410000 */
[-C--:B------:R-:W-:Y:S01]  /*13f90*/  FMUL.FTZ R131, R131, R9.reuse ;  /* 0x0000000983837220 */ /* 0x080fe20000410000 */
[----:B------:R2:W4:Y:S01]  /*13fa0*/  MUFU.EX2 R22, R14 ;  /* 0x0000000e00167308 */ /* 0x0005220000000800 */
[----:B------:R-:W-:Y:S01]  /*13fb0*/  LDSM.16.MT88.4 R156, [R216+0xa800] ;  /* 0x00a80000d89c783b */ /* 0x000fe20000004200 */
[----:B---3--:R-:W-:Y:S01]  /*13fc0*/  F2FP.BF16.F32.PACK_AB R124, R25, R24 ;  /* 0x00000018197c723e */ /* 0x008fe200000010ff */
[----:B------:R-:W-:Y:S01]  /*13fd0*/  HMMA.16816.F32.BF16 R84, R4, R20, R84 ;  /* 0x000000140454723c */ /* 0x000fe20000041854 */
[----:B------:R3:W-:Y:S01]  /*13fe0*/  MUFU.EX2 R20, R0 ;  /* 0x0000000000147308 */ /* 0x0007e20000000800 */
[----:B------:R-:W-:Y:S01]  /*13ff0*/  LDSM.16.MT88.4 R96, [R243+0xb800] ;  /* 0x00b80000f360783b */ /* 0x000fe20000004200 */
[----:B------:R-:W-:Y:S01]  /*14000*/  FFMA.FTZ R10, R251, R10, R184 ;  /* 0x0000000afb0a7223 */ /* 0x000fe200000100b8 */
[----:B------:R-:W-:Y:S01]  /*14010*/  FFMA.FTZ R9, R250, R9, R132 ;  /* 0x00000009fa097223 */ /* 0x000fe20000010084 */
[----:B-1----:R-:W-:-:S03]  /*14020*/  FFMA.FTZ R3, R222, UR8, -R13 ;  /* 0x00000008de037c23 */ /* 0x002fc6000801080d */
[----:B------:R-:W-:Y:S01]  /*14030*/  HMMA.16816.F32.BF16 R36, R4, R180, R36 ;  /* 0x000000b40424723c */ /* 0x000fe20000041824 */
[----:B------:R1:W-:Y:S01]  /*14040*/  MUFU.EX2 R21, R3 ;  /* 0x0000000300157308 */ /* 0x0003e20000000800 */
[--C-:B--2---:R-:W-:Y:S01]  /*14050*/  FFMA.FTZ R14, R220, UR8, -R13.reuse ;  /* 0x00000008dc0e7c23 */ /* 0x104fe2000801080d */
[----:B----4-:R-:W-:Y:S01]  /*14060*/  F2FP.BF16.F32.PACK_AB R126, R23, R22 ;  /* 0x00000016177e723e */ /* 0x010fe200000010ff */
[----:B---3--:R-:W-:-:S04]  /*14070*/  FFMA.FTZ R0, R219, UR8, -R13 ;  /* 0x00000008db007c23 */ /* 0x008fc8000801080d */
[C---:B------:R-:W-:Y:S01]  /*14080*/  HMMA.16816.F32.BF16 R192, R4.reuse, R182, R48 ;  /* 0x000000b604c0723c */ /* 0x040fe20000041830 */
[----:B------:R-:W-:Y:S07]  /*14090*/  LDSM.16.MT88.4 R48, [R15+0x800] ;  /* 0x000800000f30783b */ /* 0x000fee0000004200 */
[----:B------:R-:W-:Y:S01]  /*140a0*/  HMMA.16816.F32.BF16 R160, R4, R176, R160 ;  /* 0x000000b004a0723c */ /* 0x000fe200000418a0 */
[----:B-1----:R-:W-:-:S07]  /*140b0*/  FFMA.FTZ R3, R199, UR8, -R2 ;  /* 0x00000008c7037c23 */ /* 0x002fce0008010802 */
[C---:B------:R-:W-:Y:S01]  /*140c0*/  HMMA.16816.F32.BF16 R144, R4.reuse, R178, R172 ;  /* 0x000000b20490723c */ /* 0x040fe200000418ac */
[----:B------:R-:W1:Y:S07]  /*140d0*/  LDSM.16.MT88.4 R172, [R243+0xa800] ;  /* 0x00a80000f3ac783b */ /* 0x000e6e0000004200 */
[C---:B------:R-:W-:Y:S08]  /*140e0*/  HMMA.16816.F32.BF16 R52, R4.reuse, R140, R52 ;  /* 0x0000008c0434723c */ /* 0x040ff00000041834 */
[C---:B------:R-:W-:Y:S01]  /*140f0*/  HMMA.16816.F32.BF16 R180, R4.reuse, R142, R64 ;  /* 0x0000008e04b4723c */ /* 0x040fe20000041840 */
[----:B------:R-:W-:Y:S07]  /*14100*/  LDSM.16.MT88.4 R64, [R223+0x800] ;  /* 0x00080000df40783b */ /* 0x000fee0000004200 */
[C---:B------:R-:W-:Y:S08]  /*14110*/  HMMA.16816.F32.BF16 R116, R4.reuse, R28, R116 ;  /* 0x0000001c0474723c */ /* 0x040ff00000041874 */
[C---:B------:R-:W-:Y:S01]  /*14120*/  HMMA.16816.F32.BF16 R176, R4.reuse, R26, R80 ;  /* 0x0000001a04b0723c */ /* 0x040fe20000041850 */
[----:B------:R-:W-:Y:S07]  /*14130*/  LDSM.16.MT88.4 R80, [R216+0xb800] ;  /* 0x00b80000d850783b */ /* 0x000fee0000004200 */
[C---:B------:R-:W-:Y:S01]  /*14140*/  HMMA.16816.F32.BF16 R100, R4.reuse, R16, R100 ;  /* 0x000000100464723c */ /* 0x040fe20000041864 */
[----:B------:R2:W-:Y:S07]  /*14150*/  MUFU.EX2 R17, R3 ;  /* 0x0000000300117308 */ /* 0x0005ee0000000800 */
[----:B------:R-:W-:Y:S01]  /*14160*/  HMMA.16816.F32.BF16 R140, R4, R18, R112 ;  /* 0x00000012048c723c */ /* 0x000fe20000041870 */
[----:B------:R3:W4:Y:S01]  /*14170*/  MUFU.EX2 R18, R0 ;  /* 0x0000000000127308 */ /* 0x0007220000000800 */
[----:B------:R1:W-:Y:S03]  /*14180*/  LDSM.16.MT88.4 R112, [R15+0x1800] ;  /* 0x001800000f70783b */ /* 0x0003e60000004200 */
[----:B------:R-:W4:Y:S01]  /*14190*/  MUFU.EX2 R19, R14 ;  /* 0x0000000e00137308 */ /* 0x000f220000000800 */
[----:B--2---:R-:W-:-:S02]  /*141a0*/  FFMA.FTZ R3, R240, UR8, -R2 ;  /* 0x00000008f0037c23 */ /* 0x004fc40008010802 */
[----:B------:R-:W-:Y:S01]  /*141b0*/  HMMA.16816.F32.BF16 R28, R4, R30, R128 ;  /* 0x0000001e041c723c */ /* 0x000fe20000041880 */
[----:B------:R-:W2:Y:S01]  /*141c0*/  LDSM.16.MT88.4 R4, [R223+0x1800] ;  /* 0x00180000df04783b */ /* 0x000ea20000004200 */
[--C-:B---3--:R-:W-:Y:S01]  /*141d0*/  FFMA.FTZ R0, R201, UR8, -R2.reuse ;  /* 0x00000008c9007c23 */ /* 0x108fe20008010802 */
[----:B------:R-:W-:Y:S01]  /*141e0*/  FFMA.FTZ R2, R190, UR8, -R2 ;  /* 0x00000008be027c23 */ /* 0x000fe20008010802 */
[----:B----4-:R-:W-:Y:S02]  /*141f0*/  F2FP.BF16.F32.PACK_AB R127, R18, R21 ;  /* 0x00000015127f723e */ /* 0x010fe400000010ff */
[----:B------:R3:W4:Y:S01]  /*14200*/  MUFU.EX2 R16, R0 ;  /* 0x0000000000107308 */ /* 0x0007220000000800 */
[----:B------:R-:W-:-:S03]  /*14210*/  F2FP.BF16.F32.PACK_AB R125, R19, R20 ;  /* 0x00000014137d723e */ /* 0x000fc600000010ff */
[----:B------:R4:W-:Y:S04]  /*14220*/  MUFU.EX2 R14, R2 ;  /* 0x00000002000e7308 */ /* 0x0009e80000000800 */
[----:B-1----:R-:W1:Y:S01]  /*14230*/  MUFU.EX2 R15, R3 ;  /* 0x00000003000f7308 */ /* 0x002e620000000800 */
[----:B------:R-:W-:Y:S01]  /*14240*/  HMMA.16816.F32.BF16 R164, R124, R172, R164 ;  /* 0x000000ac7ca4723c */ /* 0x000fe200000418a4 */
[----:B---3--:R-:W-:Y:S01]  /*14250*/  FFMA.FTZ R0, R210, UR8, -R8 ;  /* 0x00000008d2007c23 */ /* 0x008fe20008010808 */
[----:B----4-:R-:W-:-:S06]  /*14260*/  F2FP.BF16.F32.PACK_AB R128, R16, R17 ;  /* 0x000000111080723e */ /* 0x010fcc00000010ff */
[----:B------:R-:W-:Y:S01]  /*14270*/  HMMA.16816.F32.BF16 R168, R124, R174, R168 ;  /* 0x000000ae7ca8723c */ /* 0x000fe200000418a8 */
[----:B------:R-:W-:Y:S01]  /*14280*/  FFMA.FTZ R2, R209, UR8, -R8 ;  /* 0x00000008d1027c23 */ /* 0x000fe20008010808 */
[----:B------:R3:W-:Y:S01]  /*14290*/  MUFU.EX2 R13, R0 ;  /* 0x00000000000d7308 */ /* 0x0007e20000000800 */
[----:B-1----:R-:W-:-:S03]  /*142a0*/  F2FP.BF16.F32.PACK_AB R130, R14, R15 ;  /* 0x0000000f0e82723e */ /* 0x002fc600000010ff */
[----:B------:R1:W4:Y:S02]  /*142b0*/  MUFU.EX2 R3, R2 ;  /* 0x0000000200037308 */ /* 0x0003240000000800 */
[----:B------:R-:W-:Y:S01]  /*142c0*/  HMMA.16816.F32.BF16 R148, R124, R156, R148 ;  /* 0x0000009c7c94723c */ /* 0x000fe20000041894 */
[----:B---3--:R-:W-:-:S07]  /*142d0*/  FFMA.FTZ R0, R225, UR8, -R8 ;  /* 0x00000008e1007c23 */ /* 0x008fce0008010808 */
[C---:B--2---:R-:W-:Y:S01]  /*142e0*/  HMMA.16816.F32.BF16 R120, R124.reuse, R4, R120 ;  /* 0x000000047c78723c */ /* 0x044fe20000041878 */
[----:B-1----:R-:W-:Y:S01]  /*142f0*/  FFMA.FTZ R2, R200, UR8, -R8 ;  /* 0x00000008c8027c23 */ /* 0x002fe20008010808 */
[----:B----4-:R-:W-:Y:S01]  /*14300*/  F2FP.BF16.F32.PACK_AB R129, R3, R13 ;  /* 0x0000000d0381723e */ /* 0x010fe200000010ff */
[----:B------:R-:W-:Y:S05]  /*14310*/  MUFU.EX2 R0, R0 ;  /* 0x0000000000007308 */ /* 0x000fea0000000800 */
[C---:B------:R-:W-:Y:S01]  /*14320*/  HMMA.16816.F32.BF16 R152, R124.reuse, R158, R152 ;  /* 0x0000009e7c98723c */ /* 0x040fe20000041898 */
[----:B------:R-:W1:Y:S07]  /*14330*/  MUFU.EX2 R2, R2 ;  /* 0x0000000200027308 */ /* 0x000e6e0000000800 */
[----:B------:R-:W-:Y:S01]  /*14340*/  HMMA.16816.F32.BF16 R40, R124, R48, R40 ;  /* 0x000000307c28723c */ /* 0x000fe20000041828 */
[----:B-1----:R-:W-:-:S07]  /*14350*/  F2FP.BF16.F32.PACK_AB R131, R2, R0 ;  /* 0x000000000283723e */ /* 0x002fce00000010ff */
[----:B------:R-:W-:Y:S08]  /*14360*/  HMMA.16816.F32.BF16 R44, R124, R50, R44 ;  /* 0x000000327c2c723c */ /* 0x000ff0000004182c */
[C---:B------:R-:W-:Y:S01]  /*14370*/  HMMA.16816.F32.BF16 R116, R128.reuse, R4, R116 ;  /* 0x000000048074723c */ /* 0x040fe20000041874 */
[----:B------:R-:W-:Y:S01]  /*14380*/  FFMA.FTZ R5, R249, R12, R205 ;  /* 0x0000000cf9057223 */ /* 0x000fe200000100cd */
[----:B------:R-:W-:Y:S01]  /*14390*/  FFMA.FTZ R4, R248, R11, R191 ;  /* 0x0000000bf8047223 */ /* 0x000fe200000100bf */
[----:B------:R-:W-:Y:S01]  /*143a0*/  FADD.FTZ R11, R185, R10 ;  /* 0x0000000ab90b7221 */ /* 0x000fe20000010000 */
[----:B------:R-:W-:Y:S01]  /*143b0*/  FADD.FTZ R10, R138, R9 ;  /* 0x000000098a0a7221 */ /* 0x000fe20000010000 */
[----:B------:R-:W-:Y:S01]  /*143c0*/  FADD.FTZ R9, R208, R5 ;  /* 0x00000005d0097221 */ /* 0x000fe20000010000 */
[----:B------:R-:W-:Y:S01]  /*143d0*/  FADD.FTZ R8, R198, R4 ;  /* 0x00000004c6087221 */ /* 0x000fe20000010000 */
[----:B------:R-:W-:Y:S01]  /*143e0*/  FADD.FTZ R5, R186, R11 ;  /* 0x0000000bba057221 */ /* 0x000fe20000010000 */
[----:B------:R-:W-:Y:S01]  /*143f0*/  HMMA.16816.F32.BF16 R160, R128, R172, R160 ;  /* 0x000000ac80a0723c */ /* 0x000fe200000418a0 */
[----:B------:R-:W-:-:S04]  /*14400*/  FADD.FTZ R4, R137, R10 ;  /* 0x0000000a89047221 */ /* 0x000fc80000010000 */
[----:B------:R-:W-:-:S03]  /*14410*/  FADD.FTZ R4, R139, R4 ;  /* 0x000000048b047221 */ /* 0x000fc60000010000 */
[----:B------:R-:W-:Y:S01]  /*14420*/  HMMA.16816.F32.BF16 R172, R128, R174, R144 ;  /* 0x000000ae80ac723c */ /* 0x000fe20000041890 */
[----:B------:R-:W-:-:S04]  /*14430*/  FADD.FTZ R13, R13, R4 ;  /* 0x000000040d0d7221 */ /* 0x000fc80000010000 */
[----:B------:R-:W-:-:S03]  /*14440*/  FADD.FTZ R3, R3, R13 ;  /* 0x0000000d03037221 */ /* 0x000fc60000010000 */
        /* <DEDUP_REMOVED lines=43> */
[----:B------:R1:W-:Y:S04]  /*14700*/  STL [R1+0x18], R2 ;  /* 0x0000180201007387 */ /* 0x0003e80000100800 */
[----:B------:R1:W-:Y:S01]  /*14710*/  STL [R1+0x1c], R0 ;  /* 0x00001c0001007387 */ /* 0x0003e20000100800 */
[----:B------:R-:W-:Y:S05]  /*14720*/  BRA.U UP0, `(.L_x_1490) ;  /* 0x0000000100047547 */ /* 0x000fea000b800000 */
.L_x_1485:
[----:B------:R-:W-:-:S12]  /*14730*/  UIADD3 UR25, UPT, UPT, UR4, -0x1, URZ ;  /* 0xffffffff04197890 */ /* 0x000fd8000fffe0ff */
.L_x_1490:
[----:B------:R-:W-:-:S09]  /*14740*/  UISETP.GE.AND UP0, UPT, UR25, UR21, UPT ;  /* 0x000000151900728c */ /* 0x000fd2000bf06270 */
[----:B------:R-:W-:Y:S05]  /*14750*/  BRA.U !UP0, `(.L_x_1491) ;  /* 0x0000003908ac7547 */ /* 0x000fea000b800000 */
[----:B-1----:R-:W1:Y:S01]  /*14760*/  S2R R0, SR_TID.X ;  /* 0x0000000000007919 */ /* 0x002e620000002100 */
[----:B------:R-:W-:Y:S01]  /*14770*/  USHF.L.U64.HI UR13, UR6, 0x4, UR7 ;  /* 0x00000004060d7899 */ /* 0x000fe20008010207 */
[----:B------:R-:W-:Y:S01]  /*14780*/  MOV R222, 0x20 ;  /* 0x0000002000de7802 */ /* 0x000fe20000000f00 */
[----:B------:R-:W2:Y:S01]  /*14790*/  LDCU UR7, c[0x0][0x440] ;  /* 0x00008800ff0777ac */ /* 0x000ea20008000800 */
[----:B------:R-:W-:Y:S01]  /*147a0*/  IMAD.MOV.U32 R139, RZ, RZ, R136 ;  /* 0x000000ffff8b7224 */ /* 0x000fe200078e0088 */
[----:B------:R-:W-:Y:S01]  /*147b0*/  MOV R137, R133 ;  /* 0x0000008500897202 */ /* 0x000fe20000000f00 */
[----:B------:R-:W-:Y:S01]  /*147c0*/  IMAD.MOV.U32 R138, RZ, RZ, R135 ;  /* 0x000000ffff8a7224 */ /* 0x000fe200078e0087 */
[----:B------:R-:W3:Y:S01]  /*147d0*/  LDCU.64 UR8, c[0x0][0x3b8] ;  /* 0x00007700ff0877ac */ /* 0x000ee20008000a00 */
[----:B------:R-:W-:Y:S01]  /*147e0*/  IMAD.MOV.U32 R132, RZ, RZ, R134 ;  /* 0x000000ffff847224 */ /* 0x000fe200078e0086 */
[C---:B------:R-:W-:Y:S01]  /*147f0*/  IADD3 R237, PT, PT, R227.reuse, 0x40, RZ ;  /* 0x00000040e3ed7810 */ /* 0x040fe20007ffe0ff */
[----:B------:R-:W-:Y:S01]  /*14800*/  IMAD.MOV.U32 R225, RZ, RZ, 0x40 ;  /* 0x00000040ffe17424 */ /* 0x000fe200078e00ff */
[----:B------:R-:W-:Y:S01]  /*14810*/  USHF.L.U32 UR16, UR6, 0x4, URZ ;  /* 0x0000000406107899 */ /* 0x000fe200080006ff */
[C---:B------:R-:W-:Y:S01]  /*14820*/  VIADD R239, R227.reuse, 0x8 ;  /* 0x00000008e3ef7836 */ /* 0x040fe20000000000 */
[----:B------:R-:W4:Y:S01]  /*14830*/  LDCU UR17, c[0x0][0x440] ;  /* 0x00008800ff1177ac */ /* 0x000f220008000800 */
[----:B------:R-:W-:Y:S01]  /*14840*/  VIADD R238, R227, 0x48 ;  /* 0x00000048e3ee7836 */ /* 0x000fe20000000000 */
[----:B------:R-:W4:Y:S01]  /*14850*/  LDCU UR4, c[0x0][0x45c] ;  /* 0x00008b80ff0477ac */ /* 0x000f220008000800 */
[----:B--2---:R-:W-:Y:S01]  /*14860*/  ISETP.GE.AND P5, PT, R252, UR7, PT ;  /* 0x00000007fc007c0c */ /* 0x004fe2000bfa6270 */
[----:B---3--:R-:W-:-:S02]  /*14870*/  USHF.L.U64.HI UR15, UR8, 0x5, UR9 ;  /* 0x00000005080f7899 */ /* 0x008fc40008010209 */
[----:B------:R-:W-:Y:S02]  /*14880*/  USHF.L.U32 UR6, UR8, 0x5, URZ ;  /* 0x0000000508067899 */ /* 0x000fe400080006ff */
[----:B------:R-:W-:Y:S02]  /*14890*/  USHF.L.U64.HI UR9, UR8, 0x4, UR9 ;  /* 0x0000000408097899 */ /* 0x000fe40008010209 */
[----:B------:R-:W-:Y:S01]  /*148a0*/  USHF.L.U32 UR8, UR8, 0x4, URZ ;  /* 0x0000000408087899 */ /* 0x000fe200080006ff */
[----:B-1----:R-:W-:Y:S02]  /*148b0*/  LOP3.LUT P0, RZ, R0, 0x2, RZ, 0xc0, !PT ;  /* 0x0000000200ff7812 */ /* 0x002fe4000780c0ff */
[----:B------:R-:W-:Y:S02]  /*148c0*/  IADD3 R0, PT, PT, R216, 0xa000, RZ ;  /* 0x0000a000d8007810 */ /* 0x000fe40007ffe0ff */
[----:B------:R-:W-:-:S04]  /*148d0*/  SEL R222, R222, 0xffffffe0, !P0 ;  /* 0xffffffe0dede7807 */ /* 0x000fc80004000000 */
[-C--:B------:R-:W-:Y:S01]  /*148e0*/  IADD3 R221, PT, PT, R224, R222.reuse, RZ ;  /* 0x000000dee0dd7210 */ /* 0x080fe20007ffe0ff */
[----:B------:R-:W-:Y:S01]  /*148f0*/  IMAD.IADD R220, R217, 0x1, R222 ;  /* 0x00000001d9dc7824 */ /* 0x000fe200078e02de */
[----:B------:R-:W-:Y:S01]  /*14900*/  IADD3 R219, PT, PT, R216, R222, RZ ;  /* 0x000000ded8db7210 */ /* 0x000fe20007ffe0ff */
[----:B----4-:R-:W-:Y:S06]  /*14910*/  BRA `(.L_x_1492) ;  /* 0x0000000000f07947 */ /* 0x010fec0003800000 */
.L_x_1494:
[----:B------:R-:W2:Y:S01]  /*14920*/  LDL R182, [R1+0x4] ;  /* 0x0000040001b67983 */ /* 0x000ea20000100800 */
[----:B------:R-:W-:Y:S01]  /*14930*/  IMAD.SHL.U32 R177, R236, 0x8, RZ ;  /* 0x00000008ecb17824 */ /* 0x000fe200078e00ff */
[----:B------:R-:W-:Y:S01]  /*14940*/  UIADD3 UR19, UPT, UPT, UR25, -0x1, URZ ;  /* 0xffffffff19137890 */ /* 0x000fe2000fffe0ff */
[----:B------:R-:W-:Y:S01]  /*14950*/  IMAD.U32 R142, RZ, RZ, UR8 ;  /* 0x00000008ff8e7e24 */ /* 0x000fe2000f8e00ff */
[----:B------:R-:W3:Y:S01]  /*14960*/  LDL R181, [R1] ;  /* 0x0000000001b57983 */ /* 0x000ee20000100800 */
[----:B------:R-:W-:Y:S01]  /*14970*/  IMAD.U32 R143, RZ, RZ, UR9 ;  /* 0x00000009ff8f7e24 */ /* 0x000fe2000f8e00ff */
[----:B------:R-:W-:Y:S01]  /*14980*/  LOP3.LUT R177, R177, 0x38, RZ, 0xc0, !PT ;  /* 0x00000038b1b17812 */ /* 0x000fe200078ec0ff */
[----:B------:R-:W-:Y:S01]  /*14990*/  UIMAD UR18, UR15, UR19, URZ ;  /* 0x000000130f1272a4 */ /* 0x000fe2000f8e02ff */
[----:B------:R-:W-:Y:S01]  /*149a0*/  MOV R141, UR9 ;  /* 0x00000009008d7c02 */ /* 0x000fe20008000f00 */
[----:B------:R-:W-:Y:S01]  /*149b0*/  UIMAD.WIDE.U32 UR26, UR6, UR19, URZ ;  /* 0x00000013061a72a5 */ /* 0x000fe2000f8e00ff */
[----:B------:R-:W-:Y:S01]  /*149c0*/  ISETP.GE.AND P5, PT, R177, UR17, PT ;  /* 0x00000011b1007c0c */ /* 0x000fe2000bfa6270 */
[----:B------:R-:W-:Y:S01]  /*149d0*/  VOTEU.ALL UP0, P1 ;  /* 0x0000000000ff7886 */ /* 0x000fe20000800000 */
[----:B------:R-:W-:Y:S01]  /*149e0*/  MOV R177, UR6 ;  /* 0x0000000600b17c02 */ /* 0x000fe20008000f00 */
[----:B------:R-:W-:Y:S01]  /*149f0*/  UIADD3 UR7, UPT, UPT, UR27, UR18, URZ ;  /* 0x000000121b077290 */ /* 0x000fe2000fffe0ff */
[----:B------:R-:W-:Y:S02]  /*14a00*/  IMAD.U32 R140, RZ, RZ, UR8 ;  /* 0x00000008ff8c7e24 */ /* 0x000fe4000f8e00ff */
[----:B------:R-:W-:Y:S02]  /*14a10*/  IMAD.U32 R178, RZ, RZ, UR26 ;  /* 0x0000001affb27e24 */ /* 0x000fe4000f8e00ff */
[----:B------:R-:W-:Y:S02]  /*14a20*/  IMAD.U32 R136, RZ, RZ, UR26 ;  /* 0x0000001aff887e24 */ /* 0x000fe4000f8e00ff */
[----:B------:R-:W-:Y:S02]  /*14a30*/  IMAD.U32 R176, RZ, RZ, UR26 ;  /* 0x0000001affb07e24 */ /* 0x000fe4000f8e00ff */
[C---:B------:R-:W-:Y:S04]  /*14a40*/  @!P1 IMAD.WIDE.U32 R140, R177.reuse, UR19, R140 ;  /* 0x00000013b18c9c25 */ /* 0x040fe8000f8e008c */
[----:B------:R-:W-:Y:S04]  /*14a50*/  @!P5 IMAD.WIDE.U32 R142, R177, UR19, R142 ;  /* 0x00000013b18edc25 */ /* 0x000fe8000f8e008e */
[----:B------:R-:W-:Y:S01]  /*14a60*/  @!P5 VIADD R135, R143, UR18 ;  /* 0x000000128f87dc36 */ /* 0x000fe20008000000 */
[CC--:B--2---:R-:W-:Y:S04]  /*14a70*/  @!P5 LEA R180, P0, R142.reuse, R182.reuse, 0x1 ;  /* 0x000000b68eb4d211 */ /* 0x0c4fe800078008ff */
[-C--:B---3--:R-:W-:Y:S01]  /*14a80*/  @!P5 LEA.HI.X R179, R142, R181.reuse, R135, 0x1, P0 ;  /* 0x000000b58eb3d211 */ /* 0x088fe200000f0c87 */
[----:B------:R-:W-:Y:S01]  /*14a90*/  IMAD.U32 R142, RZ, RZ, UR26 ;  /* 0x0000001aff8e7e24 */ /* 0x000fe2000f8e00ff */
[----:B------:R-:W-:Y:S01]  /*14aa0*/  MOV R135, UR7 ;  /* 0x0000000700877c02 */ /* 0x000fe20008000f00 */
[----:B------:R-:W-:Y:S01]  /*14ab0*/  @!UP0 UIADD3 UR7, UPT, UPT, UR18, UR27, URZ ;  /* 0x0000001b12078290 */ /* 0x000fe2000fffe0ff */
[-C--:B------:R-:W-:Y:S04]  /*14ac0*/  @!P5 LEA R178, P0, R178, R182.reuse, 0x1 ;  /* 0x000000b6b2b2d211 */ /* 0x080fe800078008ff */
[-C--:B------:R-:W-:Y:S02]  /*14ad0*/  @!P5 LEA.HI.X R136, R136, R181.reuse, R135, 0x1, P0 ;  /* 0x000000b58888d211 */ /* 0x080fe400000f0c87 */
[-C--:B------:R-:W-:Y:S02]  /*14ae0*/  @!P1 LEA R176, P0, R176, R182.reuse, 0x1 ;  /* 0x000000b6b0b09211 */ /* 0x080fe400078008ff */
[----:B------:R-:W-:Y:S04]  /*14af0*/  MOV R135, UR7 ;  /* 0x0000000700877c02 */ /* 0x000fe80008000f00 */
[-C--:B------:R-:W-:Y:S01]  /*14b00*/  @!P1 LEA.HI.X R177, R142, R181.reuse, R135, 0x1, P0 ;  /* 0x000000b58eb19211 */ /* 0x080fe200000f0c87 */
[----:B------:R-:W-:Y:S01]  /*14b10*/  @!P1 VIADD R135, R141, UR18 ;  /* 0x000000128d879c36 */ /* 0x000fe20008000000 */
        /* <DEDUP_REMOVED lines=28> */
.L_x_1492:
[----:B--2---:R-:W2:Y:S01]  /*14ce0*/  LDL R9, [R1+0xc] ;  /* 0x00000c0001097983 */ /* 0x004ea20000100800 */
[----:B------:R-:W-:Y:S04]  /*14cf0*/  DEPBAR.LE SB0, 0x0 ;  /* 0x000080000000791a */ /* 0x000fe80000000000 */
[----:B------:R-:W3:Y:S01]  /*14d00*/  LDL R14, [R1+0x8] ;  /* 0x00000800010e7983 */ /* 0x000ee20000100800 */
[----:B------:R-:W-:Y:S01]  /*14d10*/  UIMAD.WIDE.U32 UR26, UR11, UR25, URZ ;  /* 0x000000190b1a72a5 */ /* 0x000fe2000f8e00ff */
[----:B------:R-:W-:Y:S01]  /*14d20*/  IMAD.U32 R6, RZ, RZ, UR16 ;  /* 0x00000010ff067e24 */ /* 0x000fe2000f8e00ff */
[----:B------:R-:W-:Y:S01]  /*14d30*/  MOV R4, UR16 ;  /* 0x0000001000047c02 */ /* 0x000fe20008000f00 */
[----:B------:R-:W1:Y:S01]  /*14d40*/  S2R R0, SR_TID.X ;  /* 0x0000000000007919 */ /* 0x000e620000002100 */
[----:B------:R-:W-:Y:S01]  /*14d50*/  IMAD.U32 R7, RZ, RZ, UR13 ;  /* 0x0000000dff077e24 */ /* 0x000fe2000f8e00ff */
[----:B------:R-:W-:Y:S01]  /*14d60*/  UIMAD UR18, UR10, UR25, URZ ;  /* 0x000000190a1272a4 */ /* 0x000fe2000f8e02ff */
[----:B------:R-:W-:Y:S01]  /*14d70*/  IMAD.U32 R8, RZ, RZ, UR25 ;  /* 0x00000019ff087e24 */ /* 0x000fe2000f8e00ff */
[----:B------:R-:W-:Y:S01]  /*14d80*/  BAR.SYNC.DEFER_BLOCKING 0x0 ;  /* 0x0000000000007b1d */ /* 0x000fe20000010000 */
[----:B------:R-:W-:Y:S01]  /*14d90*/  IMAD.U32 R5, RZ, RZ, UR13 ;  /* 0x0000000dff057e24 */ /* 0x000fe2000f8e00ff */
[----:B------:R-:W-:Y:S01]  /*14da0*/  UIADD3 UR7, UPT, UPT, UR27, UR18, URZ ;  /* 0x000000121b077290 */ /* 0x000fe2000fffe0ff */
[----:B------:R-:W-:Y:S01]  /*14db0*/  IMAD.U32 R2, RZ, RZ, UR26 ;  /* 0x0000001aff027e24 */ /* 0x000fe2000f8e00ff */
[----:B------:R-:W-:Y:S01]  /*14dc0*/  UISETP.GT.AND UP0, UPT, UR25, UR21, UPT ;  /* 0x000000151900728c */ /* 0x000fe2000bf04270 */
[----:B------:R-:W-:Y:S01]  /*14dd0*/  IMAD.U32 R3, RZ, RZ, UR27 ;  /* 0x0000001bff037e24 */ /* 0x000fe2000f8e00ff */
[----:B------:R-:W4:Y:S01]  /*14de0*/  S2R R236, SR_TID.X ;  /* 0x0000000000ec7919 */ /* 0x000f220000002100 */
[----:B-1----:R-:W-:Y:S05]  /*14df0*/  IMAD.SHL.U32 R0, R0, 0x8, RZ ;  /* 0x0000000800007824 */ /* 0x002fea00078e00ff */
[----:B------:R-:W-:Y:S04]  /*14e00*/  LOP3.LUT R0, R0, 0x38, RZ, 0xc0, !PT ;  /* 0x0000003800007812 */ /* 0x000fe800078ec0ff */
[----:B------:R-:W-:Y:S02]  /*14e10*/  LOP3.LUT R0, R0, 0x40, RZ, 0xfc, !PT ;  /* 0x0000004000007812 */ /* 0x000fe400078efcff */
[----:B----4-:R-:W-:Y:S02]  /*14e20*/  SHF.L.U32 R134, R236, 0x1, RZ ;  /* 0x00000001ec867819 */ /* 0x010fe400000006ff */
[----:B------:R-:W-:Y:S01]  /*14e30*/  ISETP.GE.AND P1, PT, R0, UR17, PT ;  /* 0x0000001100007c0c */ /* 0x000fe2000bf26270 */
[----:B------:R-:W-:Y:S02]  /*14e40*/  IMAD.U32 R0, RZ, RZ, UR25 ;  /* 0x00000019ff007e24 */ /* 0x000fe4000f8e00ff */
[----:B------:R-:W-:Y:S02]  /*14e50*/  STL [R1+0x24], R134 ;  /* 0x0000248601007387 */ /* 0x000fe40000100800 */
[----:B------:R-:W-:Y:S01]  /*14e60*/  @!P5 IMAD.WIDE.U32 R6, R0, UR11, R6 ;  /* 0x0000000b0006dc25 */ /* 0x000fe2000f8e0006 */
[----:B------:R-:W-:Y:S03]  /*14e70*/  MOV R0, UR7 ;  /* 0x0000000700007c02 */ /* 0x000fe60008000f00 */
[----:B------:R-:W-:Y:S04]  /*14e80*/  @!P5 VIADD R3, R7, UR18 ;  /* 0x000000120703dc36 */ /* 0x000fe80008000000 */
[----:B------:R-:W-:Y:S04]  /*14e90*/  @!P1 IMAD.WIDE.U32 R4, R8, UR11, R4 ;  /* 0x0000000b08049c25 */ /* 0x000fe8000f8e0004 */
[----:B------:R-:W-:Y:S01]  /*14ea0*/  @!P1 VIADD R7, R5, UR18 ;  /* 0x0000001205079c36 */ /* 0x000fe20008000000 */
[-C--:B--2---:R-:W-:Y:S02]  /*14eb0*/  @!P1 LEA R8, P0, R4, R9.reuse, 0x1 ;  /* 0x0000000904089211 */ /* 0x084fe400078008ff */
[CC--:B------:R-:W-:Y:S02]  /*14ec0*/  @!P5 LEA R12, P4, R2.reuse, R9.reuse, 0x1 ;  /* 0x00000009020cd211 */ /* 0x0c0fe400078808ff */
[-C--:B------:R-:W-:Y:S02]  /*14ed0*/  @!P1 LEA R10, P2, R2, R9.reuse, 0x1 ;  /* 0x00000009020a9211 */ /* 0x080fe400078408ff */
[----:B------:R-:W-:Y:S02]  /*14ee0*/  @!P5 LEA R13, P3, R6, R9, 0x1 ;  /* 0x00000009060dd211 */ /* 0x000fe400078608ff */
[-C--:B---3--:R-:W-:Y:S01]  /*14ef0*/  @!P1 LEA.HI.X R9, R4, R14.reuse, R7, 0x1, P0 ;  /* 0x0000000e04099211 */ /* 0x088fe200000f0c07 */
[----:B------:R-:W-:Y:S01]  /*14f00*/  @!P5 IMAD.MOV.U32 R4, RZ, RZ, R12 ;  /* 0x000000ffff04d224 */ /* 0x000fe200078e000c */
[CCC-:B------:R-:W-:Y:S02]  /*14f10*/  @!P5 LEA.HI.X R5, R2.reuse, R14.reuse, R0.reuse, 0x1, P4 ;  /* 0x0000000e0205d211 */ /* 0x1c0fe400020f0c00 */
[-C--:B------:R-:W-:Y:S01]  /*14f20*/  @!P1 LEA.HI.X R11, R2, R14.reuse, R0, 0x1, P2 ;  /* 0x0000000e020b9211 */ /* 0x080fe200010f0c00 */
[----:B------:R-:W-:Y:S01]  /*14f30*/  @!P5 IMAD.MOV.U32 R2, RZ, RZ, R13 ;  /* 0x000000ffff02d224 */ /* 0x000fe200078e000d */
[----:B------:R-:W-:Y:S01]  /*14f40*/  @!P5 LEA.HI.X R3, R6, R14, R3, 0x1, P3 ;  /* 0x0000000e0603d211 */ /* 0x000fe200018f0c03 */
[----:B------:R-:W-:Y:S01]  /*14f50*/  @!PT LDS RZ, [RZ] ;  /* 0x00000000fffff984 */ /* 0x000fe20000000800 */
[----:B------:R-:W-:Y:S01]  /*14f60*/  @!PT LDS RZ, [RZ] ;  /* 0x00000000fffff984 */ /* 0x000fe20000000800 */
[----:B------:R-:W-:Y:S01]  /*14f70*/  @!PT LDS RZ, [RZ] ;  /* 0x00000000fffff984 */ /* 0x000fe20000000800 */
[----:B------:R-:W-:Y:S01]  /*14f80*/  @!P5 LDGSTS.E.BYPASS.LTC128B.128 [R226+0xa000], desc[UR30][R4.64] ;  /* 0x0a00000004e2dfae */ /* 0x000fe2000b981a1e */
[----:B------:R-:W-:Y:S04]  /*14f90*/  LOP3.LUT P4, RZ, R236, 0x4, RZ, 0xc0, !PT ;  /* 0x00000004ecff7812 */ /* 0x000fe8000788c0ff */
[----:B------:R-:W-:Y:S01]  /*14fa0*/  @P5 STS.128 [R226+0xa000], RZ ;  /* 0x00a000ffe2005388 */ /* 0x000fe20000000c00 */
[----:B------:R-:W-:Y:S04]  /*14fb0*/  SEL R0, R225, 0xffffffc0, !P4 ;  /* 0xffffffc0e1007807 */ /* 0x000fe80006000000 */
        /* <DEDUP_REMOVED lines=10> */
[----:B------:R-:W-:Y:S01]  /*15060*/  @!PT LDS RZ, [RZ] ;  /* 0x00000000fffff984 */ /* 0x000fe20000000800 */
[----:B------:R-:W-:Y:S01]  /*15070*/  @!PT LDS RZ, [RZ] ;  /* 0x00000000fffff984 */ /* 0x000fe20000000800 */
[----:B------:R-:W-:Y:S01]  /*15080*/  @!PT LDS RZ, [RZ] ;  /* 0x00000000fffff984 */ /* 0x000fe20000000800 */
[----:B------:R2:W-:Y:S05]  /*15090*/  @!P1 LDGSTS.E.BYPASS.LTC128B.128 [R226+0xb800], desc[UR30][R8.64+0x80] ;  /* 0x0b80008008e29fae */ /* 0x0005ea000b981a1e */
[----:B------:R-:W-:Y:S05]  /*150a0*/  @P1 STS.128 [R226+0xb800], RZ ;  /* 0x00b800ffe2001388 */ /* 0x000fea0000000c00 */
[----:B------:R-:W-:Y:S05]  /*150b0*/  LDSM.16.M88.4 R32, [R217] ;  /* 0x00000000d920783b */ /* 0x000fea0000000200 */
[----:B------:R-:W3:Y:S05]  /*150c0*/  LDSM.16.M88.4 R16, [R218+UR5+0x8000] ;  /* 0x00800005da10783b */ /* 0x000eea0008000200 */
[----:B------:R-:W2:Y:S01]  /*150d0*/  LDSM.16.M88.4 R28, [R217+0x2000] ;  /* 0x00200000d91c783b */ /* 0x000ea20000000200 */
[----:B-1----:R-:W-:Y:S01]  /*150e0*/  IADD3 R2, PT, PT, R217, R0, RZ ;  /* 0x00000000d9027210 */ /* 0x002fe20007ffe0ff */
[----:B------:R-:W-:Y:S03]  /*150f0*/  IMAD.IADD R0, R224, 0x1, R0 ;  /* 0x00000001e0007824 */ /* 0x000fe600078e0200 */
[----:B------:R-:W1:Y:S01]  /*15100*/  LDSM.16.M88.4 R140, [R218+UR5+0x8800] ;  /* 0x00880005da8c783b */ /* 0x000e620008000200 */
[C---:B------:R-:W-:Y:S02]  /*15110*/  IMAD.IADD R3, R222.reuse, 0x1, R2 ;  /* 0x00000001de037824 */ /* 0x040fe400078e0202 */
[----:B------:R-:W-:Y:S02]  /*15120*/  IMAD.IADD R133, R222, 0x1, R0 ;  /* 0x00000001de857824 */ /* 0x000fe400078e0200 */
[----:B------:R-:W0:Y:S05]  /*15130*/  LDGDEPBAR ;  /* 0x00000000000079af */ /* 0x000e2a0000000000 */
[----:B------:R-:W-:Y:S05]  /*15140*/  LDSM.16.M88.4 R176, [R220] ;  /* 0x00000000dcb0783b */ /* 0x000fea0000000200 */
[----:B------:R-:W4:Y:S05]  /*15150*/  LDSM.16.M88.4 R180, [R221+0x8000] ;  /* 0x00800000ddb4783b */ /* 0x000f2a0000000200 */
[----:B------:R-:W4:Y:S05]  /*15160*/  LDSM.16.M88.4 R184, [R220+0x2000] ;  /* 0x00200000dcb8783b */ /* 0x000f2a0000000200 */
[----:B------:R-:W4:Y:S05]  /*15170*/  LDSM.16.M88.4 R188, [R221+0x8800] ;  /* 0x00880000ddbc783b */ /* 0x000f2a0000000200 */
[----:B------:R-:W-:Y:S01]  /*15180*/  LDSM.16.M88.4 R192, [R2] ;  /* 0x0000000002c0783b */ /* 0x000fe20000000200 */
[-C--:B---3--:R-:W-:Y:S04]  /*15190*/  HMMA.16816.F32.BF16 R4, R32, R16.reuse, RZ ;  /* 0x000000102004723c */ /* 0x088fe800000418ff */
[----:B------:R-:W3:Y:S04]  /*151a0*/  LDSM.16.M88.4 R196, [R0+0x8000] ;  /* 0x0080000000c4783b */ /* 0x000ee80000000200 */
[C---:B--2---:R-:W-:Y:S01]  /*151b0*/  HMMA.16816.F32.BF16 R8, R28.reuse, R16, RZ ;  /* 0x000000101c08723c */ /* 0x044fe200000418ff */
[----:B------:R-:W2:Y:S05]  /*151c0*/  LDSM.16.M88.4 R200, [R2+0x2000] ;  /* 0x0020000002c8783b */ /* 0x000eaa0000000200 */
[----:B------:R-:W-:Y:S02]  /*151d0*/  LDSM.16.M88.4 R204, [R3] ;  /* 0x0000000003cc783b */ /* 0x000fe40000000200 */
[-C--:B------:R-:W-:Y:S03]  /*151e0*/  HMMA.16816.F32.BF16 R12, R28, R18.reuse, RZ ;  /* 0x000000121c0c723c */ /* 0x080fe600000418ff */
[----:B------:R-:W-:Y:S05]  /*151f0*/  LDSM.16.M88.4 R208, [R133+0x8000] ;  /* 0x0080000085d0783b */ /* 0x000fea0000000200 */
[C---:B------:R-:W-:Y:S01]  /*15200*/  HMMA.16816.F32.BF16 R16, R32.reuse, R18, RZ ;  /* 0x000000122010723c */ /* 0x040fe200000418ff */
[----:B------:R-:W-:Y:S07]  /*15210*/  LDSM.16.M88.4 R212, [R3+0x2000] ;  /* 0x0020000003d4783b */ /* 0x000fee0000000200 */
[-C--:B-1----:R-:W-:Y:S08]  /*15220*/  HMMA.16816.F32.BF16 R20, R32, R140.reuse, RZ ;  /* 0x0000008c2014723c */ /* 0x082ff000000418ff */
[C---:B------:R-:W-:Y:S08]  /*15230*/  HMMA.16816.F32.BF16 R24, R28.reuse, R140, RZ ;  /* 0x0000008c1c18723c */ /* 0x040ff000000418ff */
[-C--:B------:R-:W-:Y:S08]  /*15240*/  HMMA.16816.F32.BF16 R28, R28, R142.reuse, RZ ;  /* 0x0000008e1c1c723c */ /* 0x080ff000000418ff */
[----:B------:R-:W-:Y:S01]  /*15250*/  HMMA.16816.F32.BF16 R32, R32, R142, RZ ;  /* 0x0000008e2020723c */ /* 0x000fe200000418ff */
[----:B------:R-:W1:Y:S07]  /*15260*/  LDSM.16.M88.4 R140, [R0+0x8800] ;  /* 0x00880000008c783b */ /* 0x000e6e0000000200 */
[-C--:B----4-:R-:W-:Y:S08]  /*15270*/  HMMA.16816.F32.BF16 R4, R176, R180.reuse, R4 ;  /* 0x000000b4b004723c */ /* 0x090ff00000041804 */
[C---:B------:R-:W-:Y:S08]  /*15280*/  HMMA.16816.F32.BF16 R8, R184.reuse, R180, R8 ;  /* 0x000000b4b808723c */ /* 0x040ff00000041808 */
[-C--:B------:R-:W-:Y:S08]  /*15290*/  HMMA.16816.F32.BF16 R12, R184, R182.reuse, R12 ;  /* 0x000000b6b80c723c */ /* 0x080ff0000004180c */
[C---:B------:R-:W-:Y:S01]  /*152a0*/  HMMA.16816.F32.BF16 R16, R176.reuse, R182, R16 ;  /* 0x000000b6b010723c */ /* 0x040fe20000041810 */
[----:B------:R-:W-:Y:S07]  /*152b0*/  LDSM.16.M88.4 R180, [R218+UR5+0x9000] ;  /* 0x00900005dab4783b */ /* 0x000fee0008000200 */
[-C--:B------:R-:W-:Y:S08]  /*152c0*/  HMMA.16816.F32.BF16 R20, R176, R188.reuse, R20 ;  /* 0x000000bcb014723c */ /* 0x080ff00000041814 */
[C---:B------:R-:W-:Y:S08]  /*152d0*/  HMMA.16816.F32.BF16 R24, R184.reuse, R188, R24 ;  /* 0x000000bcb818723c */ /* 0x040ff00000041818 */
[-C--:B------:R-:W-:Y:S01]  /*152e0*/  HMMA.16816.F32.BF16 R28, R184, R190.reuse, R28 ;  /* 0x000000beb81c723c */ /* 0x080fe2000004181c */
[----:B------:R-:W-:Y:S07]  /*152f0*/  LDSM.16.M88.4 R184, [R217+0x6000] ;  /* 0x00600000d9b8783b */ /* 0x000fee0000000200 */
[----:B------:R-:W-:Y:S01]  /*15300*/  HMMA.16816.F32.BF16 R32, R176, R190, R32 ;  /* 0x000000beb020723c */ /* 0x000fe20000041820 */
[----:B------:R-:W4:Y:S05]  /*15310*/  LDSM.16.M88.4 R176, [R133+0x8800] ;  /* 0x0088000085b0783b */ /* 0x000f2a0000000200 */
[----:B------:R-:W-:Y:S02]  /*15320*/  LDSM.16.M88.4 R188, [R218+UR5+0x9800] ;  /* 0x00980005dabc783b */ /* 0x000fe40008000200 */
[-C--:B---3--:R-:W-:Y:S08]  /*15330*/  HMMA.16816.F32.BF16 R4, R192, R196.reuse, R4 ;  /* 0x000000c4c004723c */ /* 0x088ff00000041804 */
[C---:B--2---:R-:W-:Y:S08]  /*15340*/  HMMA.16816.F32.BF16 R8, R200.reuse, R196, R8 ;  /* 0x000000c4c808723c */ /* 0x044ff00000041808 */
        /* <DEDUP_REMOVED lines=9> */
[----:B------:R-:W2:Y:S02]  /*153e0*/  LDSM.16.M88.4 R192, [R220+0x4000] ;  /* 0x00400000dcc0783b */ /* 0x000ea40000000200 */
[-C--:B------:R-:W-:Y:S08]  /*153f0*/  HMMA.16816.F32.BF16 R4, R204, R208.reuse, R4 ;  /* 0x000000d0cc04723c */ /* 0x080ff00000041804 */
[C---:B------:R-:W-:Y:S08]  /*15400*/  HMMA.16816.F32.BF16 R8, R212.reuse, R208, R8 ;  /* 0x000000d0d408723c */ /* 0x040ff00000041808 */
[-C--:B------:R-:W-:Y:S08]  /*15410*/  HMMA.16816.F32.BF16 R12, R212, R210.reuse, R12 ;  /* 0x000000d2d40c723c */ /* 0x080ff0000004180c */
[C---:B------:R-:W-:Y:S08]  /*15420*/  HMMA.16816.F32.BF16 R16, R204.reuse, R210, R16 ;  /* 0x000000d2cc10723c */ /* 0x040ff00000041810 */
[-C--:B----4-:R-:W-:Y:S08]  /*15430*/  HMMA.16816.F32.BF16 R20, R204, R176.reuse, R20 ;  /* 0x000000b0cc14723c */ /* 0x090ff00000041814 */
[C---:B------:R-:W-:Y:S08]  /*15440*/  HMMA.16816.F32.BF16 R24, R212.reuse, R176, R24 ;  /* 0x000000b0d418723c */ /* 0x040ff00000041818 */
[-C--:B------:R-:W-:Y:S08]  /*15450*/  HMMA.16816.F32.BF16 R28, R212, R178.reuse, R28 ;  /* 0x000000b2d41c723c */ /* 0x080ff0000004181c */
[----:B------:R-:W-:Y:S01]  /*15460*/  HMMA.16816.F32.BF16 R32, R204, R178, R32 ;  /* 0x000000b2cc20723c */ /* 0x000fe20000041820 */
[----:B------:R-:W3:Y:S05]  /*15470*/  LDSM.16.M88.4 R176, [R221+0x9800] ;  /* 0x00980000ddb0783b */ /* 0x000eea0000000200 */
[----:B------:R-:W-:Y:S02]  /*15480*/  LDSM.16.M88.4 R204, [R133+0x9000] ;  /* 0x0090000085cc783b */ /* 0x000fe40000000200 */
[-C--:B-1----:R-:W-:Y:S08]  /*15490*/  HMMA.16816.F32.BF16 R4, R140, R180.reuse, R4 ;  /* 0x000000b48c04723c */ /* 0x082ff00000041804 */
[C---:B------:R-:W-:Y:S08]  /*154a0*/  HMMA.16816.F32.BF16 R8, R184.reuse, R180, R8 ;  /* 0x000000b4b808723c */ /* 0x040ff00000041808 */
        /* <DEDUP_REMOVED lines=8> */
[----:B------:R1:W4:Y:S05]  /*15530*/  LDSM.16.M88.4 R140, [R2+0x4000] ;  /* 0x00400000028c783b */ /* 0x00032a0000000200 */
[----:B------:R3:W4:Y:S02]  /*15540*/  LDSM.16.M88.4 R188, [R0+0x9800] ;  /* 0x0098000000bc783b */ /* 0x0007240000000200 */
[-C--:B--2---:R-:W-:Y:S08]  /*15550*/  HMMA.16816.F32.BF16 R4, R192, R196.reuse, R4 ;  /* 0x000000c4c004723c */ /* 0x084ff00000041804 */
[C---:B------:R-:W-:Y:S08]  /*15560*/  HMMA.16816.F32.BF16 R8, R200.reuse, R196, R8 ;  /* 0x000000c4c808723c */ /* 0x040ff00000041808 */
[-C--:B------:R-:W-:Y:S03]  /*15570*/  HMMA.16816.F32.BF16 R12, R200, R198.reuse, R12 ;  /* 0x000000c6c80c723c */ /* 0x080fe6000004180c */
[----:B-1----:R-:W-:Y:S01]  /*15580*/  LOP3.LUT R2, R134, 0x6, RZ, 0xc0, !PT ;  /* 0x0000000686027812 */ /* 0x002fe200078ec0ff */
[----:B---3--:R-:W-:Y:S04]  /*15590*/  IMAD.U32 R0, RZ, RZ, UR25 ;  /* 0x00000019ff007e24 */ /* 0x008fe8000f8e00ff */
[C---:B------:R-:W-:Y:S01]  /*155a0*/  HMMA.16816.F32.BF16 R16, R192.reuse, R198, R16 ;  /* 0x000000c6c010723c */ /* 0x040fe20000041810 */
[----:B------:R-:W1:Y:S03]  /*155b0*/  LDSM.16.M88.4 R196, [R3+0x4000] ;  /* 0x0040000003c4783b */ /* 0x000e660000000200 */
[----:B------:R-:W-:Y:S02]  /*155c0*/  IMAD R0, R0, 0x20, R2 ;  /* 0x0000002000007824 */ /* 0x000fe400078e0202 */
[----:B------:R-:W-:Y:S02]  /*155d0*/  STL [R1+0x20], R2 ;  /* 0x0000200201007387 */ /* 0x000fe40000100800 */
[-C--:B------:R-:W-:Y:S03]  /*155e0*/  HMMA.16816.F32.BF16 R20, R192, R176.reuse, R20 ;  /* 0x000000b0c014723c */ /* 0x080fe60000041814 */
[-C--:B------:R-:W-:Y:S02]  /*155f0*/  ISETP.GT.AND P6, PT, R230, R0.reuse, PT ;  /* 0x00000000e600720c */ /* 0x080fe40003fc4270 */
[-C--:B------:R-:W-:Y:S02]  /*15600*/  ISETP.GT.AND P3, PT, R231, R0.reuse, PT ;  /* 0x00000000e700720c */ /* 0x080fe40003f64270 */
[----:B------:R-:W-:Y:S01]  /*15610*/  ISETP.GT.AND P2, PT, R228, R0, PT ;  /* 0x00000000e400720c */ /* 0x000fe20003f44270 */
[C---:B------:R-:W-:Y:S08]  /*15620*/  HMMA.16816.F32.BF16 R24, R200.reuse, R176, R24 ;  /* 0x000000b0c818723c */ /* 0x040ff00000041818 */
[-C--:B------:R-:W-:Y:S01]  /*15630*/  HMMA.16816.F32.BF16 R28, R200, R178.reuse, R28 ;  /* 0x000000b2c81c723c */ /* 0x080fe2000004181c */
[----:B------:R2:W3:Y:S07]  /*15640*/  LDSM.16.M88.4 R200, [R3+0x6000] ;  /* 0x0060000003c8783b */ /* 0x0004ee0000000200 */
[----:B------:R-:W-:Y:S08]  /*15650*/  HMMA.16816.F32.BF16 R32, R192, R178, R32 ;  /* 0x000000b2c020723c */ /* 0x000ff00000041820 */
[-C--:B----4-:R-:W-:Y:S08]  /*15660*/  HMMA.16816.F32.BF16 R4, R140, R180.reuse, R4 ;  /* 0x000000b48c04723c */ /* 0x090ff00000041804 */
[C---:B------:R-:W-:Y:S04]  /*15670*/  HMMA.16816.F32.BF16 R8, R184.reuse, R180, R8 ;  /* 0x000000b4b808723c */ /* 0x040fe80000041808 */
[C---:B--2---:R-:W-:Y:S04]  /*15680*/  VIADD R3, R0.reuse, UR24 ;  /* 0x0000001800037c36 */ /* 0x044fe80008000000 */
[-C--:B------:R-:W-:Y:S03]  /*15690*/  HMMA.16816.F32.BF16 R12, R184, R182.reuse, R12 ;  /* 0x000000b6b80c723c */ /* 0x080fe6000004180c */
[--C-:B------:R-:W-:Y:S05]  /*156a0*/  IMAD.IADD R135, R227, 0x1, -R3.reuse ;  /* 0x00000001e3877824 */ /* 0x100fea00078e0a03 */
[C---:B------:R-:W-:Y:S04]  /*156b0*/  HMMA.16816.F32.BF16 R16, R140.reuse, R182, R16 ;  /* 0x000000b68c10723c */ /* 0x040fe80000041810 */
[----:B------:R-:W-:Y:S04]  /*156c0*/  IABS R135, R135 ;  /* 0x0000008700877213 */ /* 0x000fe80000000000 */
[-C--:B------:R-:W-:Y:S03]  /*156d0*/  HMMA.16816.F32.BF16 R20, R140, R188.reuse, R20 ;  /* 0x000000bc8c14723c */ /* 0x080fe60000041814 */
[----:B------:R-:W-:Y:S05]  /*156e0*/  I2FP.F32.S32 R135, R135 ;  /* 0x0000008700877245 */ /* 0x000fea0000201400 */
[C---:B------:R-:W-:Y:S08]  /*156f0*/  HMMA.16816.F32.BF16 R24, R184.reuse, R188, R24 ;  /* 0x000000bcb818723c */ /* 0x040ff00000041818 */
[-C--:B------:R-:W-:Y:S08]  /*15700*/  HMMA.16816.F32.BF16 R28, R184, R190.reuse, R28 ;  /* 0x000000beb81c723c */ /* 0x080ff0000004181c */
[----:B------:R-:W-:Y:S01]  /*15710*/  HMMA.16816.F32.BF16 R32, R140, R190, R32 ;  /* 0x000000be8c20723c */ /* 0x000fe20000041820 */
[----:B------:R2:W4:Y:S01]  /*15720*/  LDSM.16.M88.4 R140, [R133+0x9800] ;  /* 0x00980000858c783b */ /* 0x0005220000000200 */
[----:B------:R-:W-:Y:S04]  /*15730*/  DEPBAR.LE SB0, 0x0 ;  /* 0x000080000000791a */ /* 0x000fe80000000000 */
[----:B------:R-:W-:Y:S02]  /*15740*/  BAR.SYNC.DEFER_BLOCKING 0x0 ;  /* 0x0000000000007b1d */ /* 0x000fe40000010000 */
[-C--:B-1----:R-:W-:Y:S08]  /*15750*/  HMMA.16816.F32.BF16 R4, R196, R204.reuse, R4 ;  /* 0x000000ccc404723c */ /* 0x082ff00000041804 */
[C---:B---3--:R-:W-:Y:S08]  /*15760*/  HMMA.16816.F32.BF16 R8, R200.reuse, R204, R8 ;  /* 0x000000ccc808723c */ /* 0x048ff00000041808 */
[-C--:B------:R-:W-:Y:S03]  /*15770*/  HMMA.16816.F32.BF16 R12, R200, R206.reuse, R12 ;  /* 0x000000cec80c723c */ /* 0x080fe6000004180c */
[----:B--2---:R-:W-:Y:S02]  /*15780*/  VIADD R133, R0, 0x18 ;  /* 0x0000001800857836 */ /* 0x004fe40000000000 */
[----:B------:R-:W-:Y:S01]  /*15790*/  FFMA.FTZ R4, R135, -UR12, R4 ;  /* 0x8000000c87047c23 */ /* 0x000fe20008010004 */
[----:B------:R-:W-:Y:S02]  /*157a0*/  IMAD.IADD R135, R237, 0x1, -R3 ;  /* 0x00000001ed877824 */ /* 0x000fe400078e0a03 */
[C---:B------:R-:W-:Y:S04]  /*157b0*/  HMMA.16816.F32.BF16 R16, R196.reuse, R206, R16 ;  /* 0x000000cec410723c */ /* 0x040fe80000041810 */
[----:B------:R-:W-:Y:S04]  /*157c0*/  IADD3 R2, PT, PT, R133, UR24, RZ ;  /* 0x0000001885027c10 */ /* 0x000fe8000fffe0ff */
[-C--:B----4-:R-:W-:Y:S03]  /*157d0*/  HMMA.16816.F32.BF16 R20, R196, R140.reuse, R20 ;  /* 0x0000008cc414723c */ /* 0x090fe60000041814 */
[----:B------:R-:W-:Y:S05]  /*157e0*/  VIADD R134, R2, 0xffffffe9 ;  /* 0xffffffe902867836 */ /* 0x000fea0000000000 */
[----:B------:R-:W-:Y:S01]  /*157f0*/  IADD3 R136, PT, PT, R227, -R134, RZ ;  /* 0x80000086e3887210 */ /* 0x000fe20007ffe0ff */
[C---:B------:R-:W-:Y:S04]  /*15800*/  HMMA.16816.F32.BF16 R24, R200.reuse, R140, R24 ;  /* 0x0000008cc818723c */ /* 0x040fe80000041818 */
[----:B------:R-:W-:Y:S02]  /*15810*/  IABS R136, R136 ;  /* 0x0000008800887213 */ /* 0x000fe40000000000 */
[----:B------:R-:W-:Y:S02]  /*15820*/  IABS R140, R135 ;  /* 0x00000087008c7213 */ /* 0x000fe40000000000 */
[----:B------:R-:W-:Y:S01]  /*15830*/  I2FP.F32.S32 R136, R136 ;  /* 0x0000008800887245 */ /* 0x000fe20000201400 */
[-C--:B------:R-:W-:Y:S03]  /*15840*/  HMMA.16816.F32.BF16 R28, R200, R142.reuse, R28 ;  /* 0x0000008ec81c723c */ /* 0x080fe6000004181c */
[C---:B------:R-:W-:Y:S01]  /*15850*/  IADD3 R135, PT, PT, R239.reuse, -R134, RZ ;  /* 0x80000086ef877210 */ /* 0x040fe20007ffe0ff */
[----:B------:R-:W-:Y:S01]  /*15860*/  FFMA.FTZ R5, R136, -UR12, R5 ;  /* 0x8000000c88057c23 */ /* 0x000fe20008010005 */
[----:B------:R-:W-:Y:S01]  /*15870*/  I2FP.F32.S32 R140, R140 ;  /* 0x0000008c008c7245 */ /* 0x000fe20000201400 */
[--C-:B------:R-:W-:Y:S01]  /*15880*/  IMAD.IADD R136, R239, 0x1, -R3.reuse ;  /* 0x00000001ef887824 */ /* 0x100fe200078e0a03 */
[----:B------:R-:W-:Y:S01]  /*15890*/  IABS R135, R135 ;  /* 0x0000008700877213 */ /* 0x000fe20000000000 */
[----:B------:R-:W-:Y:S04]  /*158a0*/  HMMA.16816.F32.BF16 R32, R196, R142, R32 ;  /* 0x0000008ec420723c */ /* 0x000fe80000041820 */
[----:B------:R-:W-:Y:S01]  /*158b0*/  IABS R141, R136 ;  /* 0x00000088008d7213 */ /* 0x000fe20000000000 */
[----:B------:R-:W-:Y:S01]  /*158c0*/  IMAD.IADD R3, R238, 0x1, -R3 ;  /* 0x00000001ee037824 */ /* 0x000fe200078e0a03 */
[----:B------:R-:W-:Y:S01]  /*158d0*/  I2FP.F32.S32 R135, R135 ;  /* 0x0000008700877245 */ /* 0x000fe20000201400 */
[----:B------:R-:W-:Y:S02]  /*158e0*/  IMAD.IADD R136, R237, 0x1, -R134 ;  /* 0x00000001ed887824 */ /* 0x000fe400078e0a86 */
[----:B------:R-:W-:Y:S01]  /*158f0*/  FFMA.FTZ R8, R140, -UR12, R8 ;  /* 0x8000000c8c087c23 */ /* 0x000fe20008010008 */
[----:B------:R-:W-:Y:S01]  /*15900*/  IABS R176, R3 ;  /* 0x0000000300b07213 */ /* 0x000fe20000000000 */
[----:B------:R-:W-:Y:S01]  /*15910*/  FFMA.FTZ R7, R135, -UR12, R7 ;  /* 0x8000000c87077c23 */ /* 0x000fe20008010007 */
[----:B------:R-:W-:Y:S02]  /*15920*/  IABS R3, R136 ;  /* 0x0000008800037213 */ /* 0x000fe40000000000 */
[----:B------:R-:W-:Y:S02]  /*15930*/  I2FP.F32.S32 R136, R141 ;  /* 0x0000008d00887245 */ /* 0x000fe40000201400 */
[----:B------:R-:W-:Y:S02]  /*15940*/  I2FP.F32.S32 R3, R3 ;  /* 0x0000000300037245 */ /* 0x000fe40000201400 */
[----:B------:R-:W-:Y:S01]  /*15950*/  I2FP.F32.S32 R141, R176 ;  /* 0x000000b0008d7245 */ /* 0x000fe20000201400 */
[----:B------:R-:W-:Y:S02]  /*15960*/  FFMA.FTZ R6, R136, -UR12, R6 ;  /* 0x8000000c88067c23 */ /* 0x000fe40008010006 */
[----:B------:R-:W-:Y:S01]  /*15970*/  FFMA.FTZ R9, R3, -UR12, R9 ;  /* 0x8000000c03097c23 */ /* 0x000fe20008010009 */
[----:B------:R-:W-:Y:S02]  /*15980*/  VIADD R3, R0, 0x1 ;  /* 0x0000000100037836 */ /* 0x000fe40000000000 */
[----:B------:R-:W-:Y:S01]  /*15990*/  FFMA.FTZ R10, R141, -UR12, R10 ;  /* 0x8000000c8d0a7c23 */ /* 0x000fe2000801000a */
[----:B------:R-:W-:Y:S06]  /*159a0*/  BRA.U.ANY UP0, `(.L_x_1494) ;  /* 0xffffffed00dc7547 */ /* 0x000fec000b93ffff */
.L_x_1493:
[-C--:B------:R-:W-:Y:S01]  /*159b0*/  ISETP.GT.AND P1, PT, R230, R3.reuse, PT ;  /* 0x00000003e600720c */ /* 0x080fe20003f24270 */
[----:B------:R-:W-:Y:S01]  /*159c0*/  LDSM.16.MT88.4 R184, [R219+0xa000] ;  /* 0x00a00000dbb8783b */ /* 0x000fe20000004200 */
[----:B------:R-:W-:Y:S01]  /*159d0*/  FSEL R135, R4, -INF , !P6 ;  /* 0xff80000004877808 */ /* 0x000fe20007000000 */
[----:B------:R-:W-:Y:S01]  /*159e0*/  VIADD R4, R2, 0xfffffff1 ;  /* 0xfffffff102047836 */ /* 0x000fe20000000000 */
[----:B--2---:R-:W-:Y:S01]  /*159f0*/  FSEL R141, R5, -INF , !P1 ;  /* 0xff800000058d7808 */ /* 0x004fe20004800000 */
[----:B------:R-:W-:Y:S01]  /*15a00*/  VIADD R208, R216, 0xa000 ;  /* 0x0000a000d8d07836 */ /* 0x000fe20000000000 */
[----:B------:R-:W-:Y:S01]  /*15a10*/  IADD3 R5, PT, PT, R2, -0x10, RZ ;  /* 0xfffffff002057810 */ /* 0x000fe20007ffe0ff */
[----:B------:R-:W-:Y:S01]  /*15a20*/  UISETP.GT.AND UP0, UPT, UR25, UR21, UPT ;  /* 0x000000151900728c */ /* 0x000fe2000bf04270 */
[----:B------:R-:W-:Y:S01]  /*15a30*/  FSEL R140, R6, -INF , !P3 ;  /* 0xff800000068c7808 */ /* 0x000fe20005800000 */
[----:B------:R-:W-:Y:S01]  /*15a40*/  UIADD3 UR25, UPT, UPT, UR25, -0x1, URZ ;  /* 0xffffffff19197890 */ /* 0x000fe2000fffe0ff */
[----:B------:R-:W-:Y:S02]  /*15a50*/  ISETP.GT.AND P6, PT, R231, R3, PT ;  /* 0x00000003e700720c */ /* 0x000fe40003fc4270 */
[C---:B------:R-:W-:Y:S02]  /*15a60*/  IADD3 R6, PT, PT, R237.reuse, -R4, RZ ;  /* 0x80000004ed067210 */ /* 0x040fe40007ffe0ff */
[----:B------:R-:W-:Y:S01]  /*15a70*/  FSEL R143, R8, -INF , !P2 ;  /* 0xff800000088f7808 */ /* 0x000fe20005000000 */
[--C-:B------:R-:W-:Y:S01]  /*15a80*/  IMAD.IADD R8, R237, 0x1, -R5.reuse ;  /* 0x00000001ed087824 */ /* 0x100fe200078e0a05 */
[----:B------:R-:W-:Y:S01]  /*15a90*/  FSEL R136, R7, -INF , !P6 ;  /* 0xff80000007887808 */ /* 0x000fe20007000000 */
[C---:B------:R-:W-:Y:S01]  /*15aa0*/  IMAD.IADD R7, R238.reuse, 0x1, -R5 ;  /* 0x00000001ee077824 */ /* 0x040fe200078e0a05 */
[----:B------:R-:W-:Y:S02]  /*15ab0*/  IABS R6, R6 ;  /* 0x0000000600067213 */ /* 0x000fe40000000000 */
[----:B------:R-:W-:Y:S02]  /*15ac0*/  IABS R8, R8 ;  /* 0x0000000800087213 */ /* 0x000fe40000000000 */
[----:B------:R-:W-:Y:S02]  /*15ad0*/  I2FP.F32.S32 R6, R6 ;  /* 0x0000000600067245 */ /* 0x000fe40000201400 */
[----:B------:R-:W-:Y:S02]  /*15ae0*/  IADD3 R134, PT, PT, R238, -R134, RZ ;  /* 0x80000086ee867210 */ /* 0x000fe40007ffe0ff */
[----:B------:R-:W-:Y:S01]  /*15af0*/  IABS R7, R7 ;  /* 0x0000000700077213 */ /* 0x000fe20000000000 */
[----:B------:R-:W-:Y:S01]  /*15b00*/  FFMA.FTZ R13, R6, -UR12, R13 ;  /* 0x8000000c060d7c23 */ /* 0x000fe2000801000d */
[----:B------:R-:W-:Y:S02]  /*15b10*/  ISETP.GT.AND P0, PT, R229, R0, PT ;  /* 0x00000000e500720c */ /* 0x000fe40003f04270 */
[----:B------:R-:W-:Y:S02]  /*15b20*/  ISETP.GT.AND P1, PT, R228, R3, PT ;  /* 0x00000003e400720c */ /* 0x000fe40003f24270 */
[----:B------:R-:W-:Y:S02]  /*15b30*/  I2FP.F32.S32 R8, R8 ;  /* 0x0000000800087245 */ /* 0x000fe40000201400 */
[----:B------:R-:W-:Y:S02]  /*15b40*/  IABS R134, R134 ;  /* 0x0000008600867213 */ /* 0x000fe40000000000 */
[----:B------:R-:W-:Y:S01]  /*15b50*/  I2FP.F32.S32 R7, R7 ;  /* 0x0000000700077245 */ /* 0x000fe20000201400 */
[----:B------:R-:W-:Y:S01]  /*15b60*/  FFMA.FTZ R12, R8, -UR12, R12 ;  /* 0x8000000c080c7c23 */ /* 0x000fe2000801000c */
[----:B------:R-:W-:Y:S02]  /*15b70*/  IADD3 R6, PT, PT, R238, -R4, RZ ;  /* 0x80000004ee067210 */ /* 0x000fe40007ffe0ff */
[----:B------:R-:W-:Y:S01]  /*15b80*/  FSEL R10, R10, -INF , !P0 ;  /* 0xff8000000a0a7808 */ /* 0x000fe20004000000 */
[----:B------:R-:W-:Y:S01]  /*15b90*/  FFMA.FTZ R14, R7, -UR12, R14 ;  /* 0x8000000c070e7c23 */ /* 0x000fe2000801000e */
[----:B------:R-:W-:Y:S01]  /*15ba0*/  FSEL R9, R9, -INF , !P1 ;  /* 0xff80000009097808 */ /* 0x000fe20004800000 */
[----:B------:R-:W-:Y:S01]  /*15bb0*/  IMAD.IADD R7, R227, 0x1, -R5 ;  /* 0x00000001e3077824 */ /* 0x000fe200078e0a05 */
[C---:B------:R-:W-:Y:S02]  /*15bc0*/  ISETP.GE.AND P6, PT, R3.reuse, R234, PT ;  /* 0x000000ea0300720c */ /* 0x040fe40003fc6270 */
[----:B------:R-:W-:Y:S02]  /*15bd0*/  ISETP.GE.AND P0, PT, R3, R233, PT ;  /* 0x000000e90300720c */ /* 0x000fe40003f06270 */
[----:B------:R-:W-:Y:S02]  /*15be0*/  ISETP.GT.AND P3, PT, R229, R3, PT ;  /* 0x00000003e500720c */ /* 0x000fe40003f64270 */
[C---:B------:R-:W-:Y:S02]  /*15bf0*/  ISETP.GE.AND P2, PT, R3.reuse, R235, PT ;  /* 0x000000eb0300720c */ /* 0x040fe40003f46270 */
[----:B------:R-:W-:Y:S01]  /*15c00*/  ISETP.GE.AND P1, PT, R3, R232, PT ;  /* 0x000000e80300720c */ /* 0x000fe20003f26270 */
[----:B------:R-:W-:Y:S01]  /*15c10*/  IMAD.IADD R3, R227, 0x1, -R4 ;  /* 0x00000001e3037824 */ /* 0x000fe200078e0a04 */
[----:B------:R-:W-:Y:S02]  /*15c20*/  I2FP.F32.S32 R134, R134 ;  /* 0x0000008600867245 */ /* 0x000fe40000201400 */
[----:B------:R-:W-:Y:S02]  /*15c30*/  IABS R8, R6 ;  /* 0x0000000600087213 */ /* 0x000fe40000000000 */
[C---:B------:R-:W-:Y:S01]  /*15c40*/  IADD3 R5, PT, PT, R239.reuse, -R5, RZ ;  /* 0x80000005ef057210 */ /* 0x040fe20007ffe0ff */
[----:B------:R-:W-:Y:S01]  /*15c50*/  FFMA.FTZ R11, R134, -UR12, R11 ;  /* 0x8000000c860b7c23 */ /* 0x000fe2000801000b */
[----:B------:R-:W-:Y:S01]  /*15c60*/  IABS R134, R3 ;  /* 0x0000000300867213 */ /* 0x000fe20000000000 */
[----:B------:R-:W-:Y:S01]  /*15c70*/  IMAD.MOV.U32 R3, RZ, RZ, R8 ;  /* 0x000000ffff037224 */ /* 0x000fe200078e0008 */
[----:B------:R-:W-:Y:S02]  /*15c80*/  IADD3 R4, PT, PT, R239, -R4, RZ ;  /* 0x80000004ef047210 */ /* 0x000fe40007ffe0ff */
[----:B------:R-:W-:Y:S02]  /*15c90*/  IABS R142, R5 ;  /* 0x00000005008e7213 */ /* 0x000fe40000000000 */
[----:B------:R-:W-:Y:S02]  /*15ca0*/  IABS R6, R7 ;  /* 0x0000000700067213 */ /* 0x000fe40000000000 */
[----:B------:R-:W-:Y:S02]  /*15cb0*/  IABS R7, R4 ;  /* 0x0000000400077213 */ /* 0x000fe40000000000 */
[----:B------:R-:W-:Y:S01]  /*15cc0*/  I2FP.F32.S32 R4, R6 ;  /* 0x0000000600047245 */ /* 0x000fe20000201400 */
[----:B------:R-:W-:Y:S01]  /*15cd0*/  IMAD.MOV.U32 R6, RZ, RZ, R142 ;  /* 0x000000ffff067224 */ /* 0x000fe200078e008e */
[----:B------:R-:W-:Y:S02]  /*15ce0*/  I2FP.F32.S32 R3, R3 ;  /* 0x0000000300037245 */ /* 0x000fe40000201400 */
[----:B------:R-:W-:Y:S01]  /*15cf0*/  FSEL R11, R11, -INF , !P3 ;  /* 0xff8000000b0b7808 */ /* 0x000fe20005800000 */
[----:B------:R-:W-:Y:S01]  /*15d00*/  FFMA.FTZ R16, R4, -UR12, R16 ;  /* 0x8000000c04107c23 */ /* 0x000fe20008010010 */
[----:B------:R-:W-:Y:S01]  /*15d10*/  ISETP.GE.AND P3, PT, R0, R234, PT ;  /* 0x000000ea0000720c */ /* 0x000fe20003f66270 */
[----:B------:R-:W-:Y:S01]  /*15d20*/  FFMA.FTZ R15, R3, -UR12, R15 ;  /* 0x8000000c030f7c23 */ /* 0x000fe2000801000f */
[----:B------:R-:W-:Y:S02]  /*15d30*/  I2FP.F32.S32 R3, R6 ;  /* 0x0000000600037245 */ /* 0x000fe40000201400 */
[----:B------:R-:W-:Y:S01]  /*15d40*/  I2FP.F32.S32 R4, R7 ;  /* 0x0000000700047245 */ /* 0x000fe20000201400 */
[----:B------:R-:W-:Y:S01]  /*15d50*/  VIADD R7, R2, 0xfffffff9 ;  /* 0xfffffff902077836 */ /* 0x000fe20000000000 */
[----:B------:R-:W-:Y:S01]  /*15d60*/  FSEL R181, R135, -INF , !P3 ;  /* 0xff80000087b57808 */ /* 0x000fe20005800000 */
[----:B------:R-:W-:Y:S01]  /*15d70*/  FFMA.FTZ R18, R3, -UR12, R18 ;  /* 0x8000000c03127c23 */ /* 0x000fe20008010012 */
[----:B------:R-:W-:Y:S01]  /*15d80*/  ISETP.GE.AND P3, PT, R0, R235, PT ;  /* 0x000000eb0000720c */ /* 0x000fe20003f66270 */
[----:B------:R-:W-:Y:S01]  /*15d90*/  FFMA.FTZ R19, R4, -UR12, R19 ;  /* 0x8000000c04137c23 */ /* 0x000fe20008010013 */
[C---:B------:R-:W-:Y:S01]  /*15da0*/  VIADD R3, R0.reuse, 0x9 ;  /* 0x0000000900037836 */ /* 0x040fe20000000000 */
[----:B------:R-:W-:Y:S02]  /*15db0*/  IADD3 R4, PT, PT, R0, 0x8, RZ ;  /* 0x0000000800047810 */ /* 0x000fe40007ffe0ff */
[----:B------:R-:W-:Y:S02]  /*15dc0*/  FSEL R180, R141, -INF , !P6 ;  /* 0xff8000008db47808 */ /* 0x000fe40007000000 */
[----:B------:R-:W-:Y:S02]  /*15dd0*/  FSEL R179, R140, -INF , !P3 ;  /* 0xff8000008cb37808 */ /* 0x000fe40005800000 */
[----:B------:R-:W-:Y:S02]  /*15de0*/  MOV R5, R134 ;  /* 0x0000008600057202 */ /* 0x000fe40000000f00 */
[C---:B------:R-:W-:Y:S02]  /*15df0*/  ISETP.GT.AND P6, PT, R228.reuse, R4, PT ;  /* 0x00000004e400720c */ /* 0x040fe40003fc4270 */
[----:B------:R-:W-:Y:S02]  /*15e00*/  ISETP.GT.AND P3, PT, R228, R3, PT ;  /* 0x00000003e400720c */ /* 0x000fe40003f64270 */
[----:B------:R-:W-:Y:S02]  /*15e10*/  FSEL R12, R12, -INF , !P6 ;  /* 0xff8000000c0c7808 */ /* 0x000fe40007000000 */
[----:B------:R-:W-:Y:S02]  /*15e20*/  FSEL R13, R13, -INF , !P3 ;  /* 0xff8000000d0d7808 */ /* 0x000fe40005800000 */
[----:B------:R-:W-:Y:S02]  /*15e30*/  I2FP.F32.S32 R5, R5 ;  /* 0x0000000500057245 */ /* 0x000fe40000201400 */
[-C--:B------:R-:W-:Y:S02]  /*15e40*/  ISETP.GT.AND P6, PT, R229, R3.reuse, PT ;  /* 0x00000003e500720c */ /* 0x080fe40003fc4270 */
[----:B------:R-:W-:Y:S01]  /*15e50*/  ISETP.GE.AND P3, PT, R0, R232, PT ;  /* 0x000000e80000720c */ /* 0x000fe20003f66270 */
[----:B------:R-:W-:Y:S01]  /*15e60*/  FFMA.FTZ R17, R5, -UR12, R17 ;  /* 0x8000000c05117c23 */ /* 0x000fe20008010011 */
[----:B------:R-:W-:Y:S02]  /*15e70*/  FSEL R134, R15, -INF , !P6 ;  /* 0xff8000000f867808 */ /* 0x000fe40007000000 */
[----:B------:R-:W-:Y:S02]  /*15e80*/  FSEL R143, R143, -INF , !P3 ;  /* 0xff8000008f8f7808 */ /* 0x000fe40005800000 */
[----:B------:R-:W-:Y:S02]  /*15e90*/  FSEL R176, R9, -INF , !P1 ;  /* 0xff80000009b07808 */ /* 0x000fe40004800000 */
[----:B------:R-:W-:Y:S02]  /*15ea0*/  FSEL R178, R136, -INF , !P2 ;  /* 0xff80000088b27808 */ /* 0x000fe40005000000 */
[-C--:B------:R-:W-:Y:S02]  /*15eb0*/  ISETP.GT.AND P1, PT, R231, R4.reuse, PT ;  /* 0x00000004e700720c */ /* 0x080fe40003f24270 */
[CC--:B------:R-:W-:Y:S02]  /*15ec0*/  ISETP.GT.AND P6, PT, R230.reuse, R4.reuse, PT ;  /* 0x00000004e600720c */ /* 0x0c0fe40003fc4270 */
[----:B------:R-:W-:Y:S02]  /*15ed0*/  ISETP.GT.AND P3, PT, R230, R3, PT ;  /* 0x00000003e600720c */ /* 0x000fe40003f64270 */
[----:B------:R-:W-:Y:S02]  /*15ee0*/  ISETP.GT.AND P2, PT, R229, R4, PT ;  /* 0x00000004e500720c */ /* 0x000fe40003f44270 */
[----:B------:R-:W-:Y:S01]  /*15ef0*/  FSEL R182, R11, -INF , !P0 ;  /* 0xff8000000bb67808 */ /* 0x000fe20004000000 */
[--C-:B------:R-:W-:Y:S01]  /*15f00*/  IMAD.IADD R11, R239, 0x1, -R7.reuse ;  /* 0x00000001ef0b7824 */ /* 0x100fe200078e0a07 */
[----:B------:R-:W-:Y:S02]  /*15f10*/  FSEL R18, R18, -INF , !P1 ;  /* 0xff80000012127808 */ /* 0x000fe40004800000 */
[----:B------:R-:W-:Y:S02]  /*15f20*/  FSEL R135, R16, -INF , !P6 ;  /* 0xff80000010877808 */ /* 0x000fe40007000000 */
[----:B------:R-:W-:Y:S02]  /*15f30*/  FSEL R17, R17, -INF , !P3 ;  /* 0xff80000011117808 */ /* 0x000fe40005800000 */
[----:B------:R-:W-:Y:S02]  /*15f40*/  FSEL R14, R14, -INF , !P2 ;  /* 0xff8000000e0e7808 */ /* 0x000fe40005000000 */
[C---:B------:R-:W-:Y:S02]  /*15f50*/  ISETP.GE.AND P6, PT, R4.reuse, R233, PT ;  /* 0x000000e90400720c */ /* 0x040fe40003fc6270 */
[C---:B------:R-:W-:Y:S02]  /*15f60*/  ISETP.GE.AND P3, PT, R4.reuse, R234, PT ;  /* 0x000000ea0400720c */ /* 0x040fe40003f66270 */
[C---:B------:R-:W-:Y:S02]  /*15f70*/  ISETP.GE.AND P1, PT, R4.reuse, R235, PT ;  /* 0x000000eb0400720c */ /* 0x040fe40003f26270 */
[----:B------:R-:W-:Y:S01]  /*15f80*/  ISETP.GE.AND P0, PT, R4, R232, PT ;  /* 0x000000e80400720c */ /* 0x000fe20003f06270 */
[----:B------:R-:W-:Y:S01]  /*15f90*/  IMAD.IADD R4, R227, 0x1, -R7 ;  /* 0x00000001e3047824 */ /* 0x000fe200078e0a07 */
[----:B------:R-:W-:Y:S02]  /*15fa0*/  ISETP.GE.AND P2, PT, R0, R233, PT ;  /* 0x000000e90000720c */ /* 0x000fe40003f46270 */
[----:B------:R-:W-:Y:S02]  /*15fb0*/  IADD3 R6, PT, PT, R2, -0x8, RZ ;  /* 0xfffffff802067810 */ /* 0x000fe40007ffe0ff */
[----:B------:R-:W-:Y:S02]  /*15fc0*/  FSEL R177, R10, -INF , !P2 ;  /* 0xff8000000ab17808 */ /* 0x000fe40005000000 */
[----:B------:R-:W-:Y:S02]  /*15fd0*/  ISETP.GT.AND P2, PT, R231, R3, PT ;  /* 0x00000003e700720c */ /* 0x000fe40003f44270 */
[----:B------:R-:W-:Y:S02]  /*15fe0*/  IABS R8, R4 ;  /* 0x0000000400087213 */ /* 0x000fe40000000000 */
[----:B------:R-:W-:Y:S02]  /*15ff0*/  FSEL R19, R19, -INF , !P2 ;  /* 0xff80000013137808 */ /* 0x000fe40005000000 */
[----:B------:R-:W-:Y:S02]  /*16000*/  I2FP.F32.S32 R8, R8 ;  /* 0x0000000800087245 */ /* 0x000fe40000201400 */
[----:B------:R-:W-:Y:S02]  /*16010*/  ISETP.GE.AND P2, PT, R3, R232, PT ;  /* 0x000000e80300720c */ /* 0x000fe40003f46270 */
[-C--:B------:R-:W-:Y:S01]  /*16020*/  IADD3 R9, PT, PT, R239, -R6.reuse, RZ ;  /* 0x80000006ef097210 */ /* 0x080fe20007ffe0ff */
[----:B------:R-:W-:Y:S01]  /*16030*/  FFMA.FTZ R21, R8, -UR12, R21 ;  /* 0x8000000c08157c23 */ /* 0x000fe20008010015 */
[----:B------:R-:W-:Y:S02]  /*16040*/  IADD3 R5, PT, PT, R227, -R6, RZ ;  /* 0x80000006e3057210 */ /* 0x000fe40007ffe0ff */
[----:B------:R-:W-:Y:S02]  /*16050*/  FSEL R16, R13, -INF , !P2 ;  /* 0xff8000000d107808 */ /* 0x000fe40005000000 */
[----:B------:R-:W-:Y:S02]  /*16060*/  FSEL R14, R14, -INF , !P6 ;  /* 0xff8000000e0e7808 */ /* 0x000fe40007000000 */
[----:B------:R-:W-:Y:S02]  /*16070*/  FSEL R15, R12, -INF , !P0 ;  /* 0xff8000000c0f7808 */ /* 0x000fe40004000000 */
[----:B------:R-:W-:Y:S02]  /*16080*/  IABS R4, R9 ;  /* 0x0000000900047213 */ /* 0x000fe40000000000 */
[C---:B------:R-:W-:Y:S02]  /*16090*/  ISETP.GE.AND P0, PT, R3.reuse, R233, PT ;  /* 0x000000e90300720c */ /* 0x040fe40003f06270 */
[C---:B------:R-:W-:Y:S02]  /*160a0*/  ISETP.GE.AND P2, PT, R3.reuse, R234, PT ;  /* 0x000000ea0300720c */ /* 0x040fe40003f46270 */
[----:B------:R-:W-:Y:S02]  /*160b0*/  ISETP.GE.AND P6, PT, R3, R235, PT ;  /* 0x000000eb0300720c */ /* 0x000fe40003fc6270 */
[C---:B------:R-:W-:Y:S01]  /*160c0*/  IADD3 R8, PT, PT, R237.reuse, -R6, RZ ;  /* 0x80000006ed087210 */ /* 0x040fe20007ffe0ff */
[C---:B------:R-:W-:Y:S01]  /*160d0*/  IMAD.IADD R6, R238.reuse, 0x1, -R6 ;  /* 0x00000001ee067824 */ /* 0x040fe200078e0a06 */
[----:B------:R-:W-:Y:S01]  /*160e0*/  IADD3 R3, PT, PT, R237, -R7, RZ ;  /* 0x80000007ed037210 */ /* 0x000fe20007ffe0ff */
[----:B------:R-:W-:Y:S01]  /*160f0*/  IMAD.IADD R7, R238, 0x1, -R7 ;  /* 0x00000001ee077824 */ /* 0x000fe200078e0a07 */
[----:B------:R-:W-:Y:S02]  /*16100*/  IABS R10, R5 ;  /* 0x00000005000a7213 */ /* 0x000fe40000000000 */
[----:B------:R-:W-:Y:S02]  /*16110*/  IABS R5, R11 ;  /* 0x0000000b00057213 */ /* 0x000fe40000000000 */
[----:B------:R-:W-:Y:S02]  /*16120*/  I2FP.F32.S32 R4, R4 ;  /* 0x0000000400047245 */ /* 0x000fe40000201400 */
[----:B------:R-:W-:Y:S02]  /*16130*/  IABS R9, R8 ;  /* 0x0000000800097213 */ /* 0x000fe40000000000 */
[----:B------:R-:W-:Y:S01]  /*16140*/  IABS R3, R3 ;  /* 0x0000000300037213 */ /* 0x000fe20000000000 */
[----:B------:R-:W-:Y:S01]  /*16150*/  FFMA.FTZ R22, R4, -UR12, R22 ;  /* 0x8000000c04167c23 */ /* 0x000fe20008010016 */
[----:B------:R-:W-:Y:S02]  /*16160*/  I2FP.F32.S32 R10, R10 ;  /* 0x0000000a000a7245 */ /* 0x000fe40000201400 */
[----:B------:R-:W-:Y:S02]  /*16170*/  I2FP.F32.S32 R5, R5 ;  /* 0x0000000500057245 */ /* 0x000fe40000201400 */
[----:B------:R-:W-:Y:S01]  /*16180*/  IABS R8, R6 ;  /* 0x0000000600087213 */ /* 0x000fe20000000000 */
[----:B------:R-:W-:Y:S01]  /*16190*/  IMAD.MOV.U32 R6, RZ, RZ, R9 ;  /* 0x000000ffff067224 */ /* 0x000fe200078e0009 */
[----:B------:R-:W-:Y:S01]  /*161a0*/  IADD3 R4, PT, PT, R0, 0x10, RZ ;  /* 0x0000001000047810 */ /* 0x000fe20007ffe0ff */
[----:B------:R-:W-:Y:S01]  /*161b0*/  FFMA.FTZ R20, R10, -UR12, R20 ;  /* 0x8000000c0a147c23 */ /* 0x000fe20008010014 */
[----:B------:R-:W-:Y:S01]  /*161c0*/  I2FP.F32.S32 R3, R3 ;  /* 0x0000000300037245 */ /* 0x000fe20000201400 */
[----:B------:R-:W-:Y:S01]  /*161d0*/  FFMA.FTZ R23, R5, -UR12, R23 ;  /* 0x8000000c05177c23 */ /* 0x000fe20008010017 */
[----:B------:R-:W-:Y:S01]  /*161e0*/  FSEL R11, R134, -INF , !P0 ;  /* 0xff800000860b7808 */ /* 0x000fe20004000000 */
[----:B------:R-:W-:Y:S01]  /*161f0*/  VIADD R5, R0, 0x11 ;  /* 0x0000001100057836 */ /* 0x000fe20000000000 */
[----:B------:R-:W-:Y:S01]  /*16200*/  ISETP.GT.AND P0, PT, R230, R4, PT ;  /* 0x00000004e600720c */ /* 0x000fe20003f04270 */
[----:B------:R-:W-:Y:S01]  /*16210*/  FFMA.FTZ R25, R3, -UR12, R25 ;  /* 0x8000000c03197c23 */ /* 0x000fe20008010019 */
[----:B------:R-:W-:Y:S02]  /*16220*/  I2FP.F32.S32 R6, R6 ;  /* 0x0000000600067245 */ /* 0x000fe40000201400 */
[----:B------:R-:W-:Y:S02]  /*16230*/  I2FP.F32.S32 R8, R8 ;  /* 0x0000000800087245 */ /* 0x000fe40000201400 */
[----:B------:R-:W-:Y:S01]  /*16240*/  IADD3 R3, PT, PT, R2, 0x1, RZ ;  /* 0x0000000102037810 */ /* 0x000fe20007ffe0ff */
[----:B------:R-:W-:Y:S01]  /*16250*/  FFMA.FTZ R24, R6, -UR12, R24 ;  /* 0x8000000c06187c23 */ /* 0x000fe20008010018 */
[----:B------:R-:W-:Y:S01]  /*16260*/  FSEL R20, R20, -INF , !P0 ;  /* 0xff80000014147808 */ /* 0x000fe20004000000 */
[----:B------:R-:W-:Y:S01]  /*16270*/  FFMA.FTZ R26, R8, -UR12, R26 ;  /* 0x8000000c081a7c23 */ /* 0x000fe2000801001a */
[----:B------:R-:W-:Y:S01]  /*16280*/  ISETP.GT.AND P0, PT, R230, R5, PT ;  /* 0x00000005e600720c */ /* 0x000fe20003f04270 */
[C---:B------:R-:W-:Y:S01]  /*16290*/  IMAD.IADD R8, R237.reuse, 0x1, -R3 ;  /* 0x00000001ed087824 */ /* 0x040fe200078e0a03 */
[----:B------:R-:W-:Y:S02]  /*162a0*/  IADD3 R6, PT, PT, R237, -R2, RZ ;  /* 0x80000002ed067210 */ /* 0x000fe40007ffe0ff */
[----:B------:R-:W-:Y:S02]  /*162b0*/  FSEL R10, R17, -INF , !P2 ;  /* 0xff800000110a7808 */ /* 0x000fe40005000000 */
[----:B------:R-:W-:Y:S02]  /*162c0*/  FSEL R21, R21, -INF , !P0 ;  /* 0xff80000015157808 */ /* 0x000fe40004000000 */
[----:B------:R-:W-:Y:S02]  /*162d0*/  IABS R17, R7 ;  /* 0x0000000700117213 */ /* 0x000fe40000000000 */
[C---:B------:R-:W-:Y:S02]  /*162e0*/  ISETP.GT.AND P0, PT, R231.reuse, R4, PT ;  /* 0x00000004e700720c */ /* 0x040fe40003f04270 */
[----:B------:R-:W-:Y:S02]  /*162f0*/  IABS R7, R6 ;  /* 0x0000000600077213 */ /* 0x000fe40000000000 */
[----:B------:R-:W-:Y:S02]  /*16300*/  IABS R6, R8 ;  /* 0x0000000800067213 */ /* 0x000fe40000000000 */
[----:B------:R-:W-:Y:S02]  /*16310*/  MOV R8, R17 ;  /* 0x0000001100087202 */ /* 0x000fe40000000f00 */
[----:B------:R-:W-:Y:S02]  /*16320*/  FSEL R22, R22, -INF , !P0 ;  /* 0xff80000016167808 */ /* 0x000fe40004000000 */
[-C--:B------:R-:W-:Y:S02]  /*16330*/  ISETP.GT.AND P0, PT, R231, R5.reuse, PT ;  /* 0x00000005e700720c */ /* 0x080fe40003f04270 */
[----:B------:R-:W-:Y:S02]  /*16340*/  I2FP.F32.S32 R8, R8 ;  /* 0x0000000800087245 */ /* 0x000fe40000201400 */
[-C--:B------:R-:W-:Y:S02]  /*16350*/  ISETP.GT.AND P2, PT, R229, R4.reuse, PT ;  /* 0x00000004e500720c */ /* 0x080fe40003f44270 */
[----:B------:R-:W-:Y:S01]  /*16360*/  FSEL R23, R23, -INF , !P0 ;  /* 0xff80000017177808 */ /* 0x000fe20004000000 */
[----:B------:R-:W-:Y:S01]  /*16370*/  FFMA.FTZ R27, R8, -UR12, R27 ;  /* 0x8000000c081b7c23 */ /* 0x000fe2000801001b */
[----:B------:R-:W-:Y:S02]  /*16380*/  FSEL R9, R135, -INF , !P3 ;  /* 0xff80000087097808 */ /* 0x000fe40005800000 */
[C---:B------:R-:W-:Y:S02]  /*16390*/  ISETP.GT.AND P0, PT, R228.reuse, R4, PT ;  /* 0x00000004e400720c */ /* 0x040fe40003f04270 */
[----:B------:R-:W-:Y:S02]  /*163a0*/  ISETP.GT.AND P3, PT, R228, R5, PT ;  /* 0x00000005e400720c */ /* 0x000fe40003f64270 */
[----:B------:R-:W-:Y:S02]  /*163b0*/  I2FP.F32.S32 R7, R7 ;  /* 0x0000000700077245 */ /* 0x000fe40000201400 */
[----:B------:R-:W-:Y:S02]  /*163c0*/  FSEL R26, R26, -INF , !P2 ;  /* 0xff8000001a1a7808 */ /* 0x000fe40005000000 */
[----:B------:R-:W-:Y:S01]  /*163d0*/  ISETP.GT.AND P2, PT, R229, R5, PT ;  /* 0x00000005e500720c */ /* 0x000fe20003f44270 */
[----:B------:R-:W-:Y:S01]  /*163e0*/  FFMA.FTZ R28, R7, -UR12, R28 ;  /* 0x8000000c071c7c23 */ /* 0x000fe2000801001c */
[----:B------:R-:W-:Y:S01]  /*163f0*/  FSEL R12, R18, -INF , !P1 ;  /* 0xff800000120c7808 */ /* 0x000fe20004800000 */
[----:B------:R-:W-:Y:S01]  /*16400*/  IMAD.IADD R7, R238, 0x1, -R3 ;  /* 0x00000001ee077824 */ /* 0x000fe200078e0a03 */
[----:B------:R-:W-:Y:S02]  /*16410*/  FSEL R13, R19, -INF , !P6 ;  /* 0xff800000130d7808 */ /* 0x000fe40007000000 */
[----:B------:R-:W-:Y:S02]  /*16420*/  FSEL R24, R24, -INF , !P0 ;  /* 0xff80000018187808 */ /* 0x000fe40004000000 */
[----:B------:R-:W-:Y:S02]  /*16430*/  FSEL R25, R25, -INF , !P3 ;  /* 0xff80000019197808 */ /* 0x000fe40005800000 */
[C---:B------:R-:W-:Y:S02]  /*16440*/  ISETP.GE.AND P1, PT, R4.reuse, R234, PT ;  /* 0x000000ea0400720c */ /* 0x040fe40003f26270 */
[C---:B------:R-:W-:Y:S02]  /*16450*/  ISETP.GE.AND P6, PT, R4.reuse, R235, PT ;  /* 0x000000eb0400720c */ /* 0x040fe40003fc6270 */
[C---:B------:R-:W-:Y:S02]  /*16460*/  ISETP.GE.AND P0, PT, R4.reuse, R232, PT ;  /* 0x000000e80400720c */ /* 0x040fe40003f06270 */
[----:B------:R-:W-:Y:S01]  /*16470*/  ISETP.GE.AND P3, PT, R4, R233, PT ;  /* 0x000000e90400720c */ /* 0x000fe20003f66270 */
[----:B------:R-:W-:Y:S01]  /*16480*/  VIADD R4, R0, 0x19 ;  /* 0x0000001900047836 */ /* 0x000fe20000000000 */
[----:B------:R-:W-:Y:S02]  /*16490*/  I2FP.F32.S32 R6, R6 ;  /* 0x0000000600067245 */ /* 0x000fe40000201400 */
[----:B------:R-:W-:Y:S02]  /*164a0*/  FSEL R27, R27, -INF , !P2 ;  /* 0xff8000001b1b7808 */ /* 0x000fe40005000000 */
[----:B------:R-:W-:Y:S01]  /*164b0*/  IADD3 R0, PT, PT, R238, -R2, RZ ;  /* 0x80000002ee007210 */ /* 0x000fe20007ffe0ff */
[----:B------:R-:W-:Y:S01]  /*164c0*/  FFMA.FTZ R29, R6, -UR12, R29 ;  /* 0x8000000c061d7c23 */ /* 0x000fe2000801001d */
[----:B------:R-:W-:Y:S02]  /*164d0*/  ISETP.GE.AND P2, PT, R5, R234, PT ;  /* 0x000000ea0500720c */ /* 0x000fe40003f46270 */
[----:B------:R-:W-:Y:S02]  /*164e0*/  IABS R6, R0 ;  /* 0x0000000000067213 */ /* 0x000fe40000000000 */
[----:B------:R-:W-:Y:S02]  /*164f0*/  FSEL R197, R20, -INF , !P1 ;  /* 0xff80000014c57808 */ /* 0x000fe40004800000 */
[----:B------:R-:W-:Y:S02]  /*16500*/  FSEL R198, R21, -INF , !P2 ;  /* 0xff80000015c67808 */ /* 0x000fe40005000000 */
[----:B------:R-:W-:Y:S02]  /*16510*/  IABS R0, R7 ;  /* 0x0000000700007213 */ /* 0x000fe40000000000 */
[----:B------:R-:W-:Y:S02]  /*16520*/  ISETP.GE.AND P1, PT, R5, R235, PT ;  /* 0x000000eb0500720c */ /* 0x000fe40003f26270 */
[----:B------:R-:W-:Y:S02]  /*16530*/  ISETP.GT.AND P2, PT, R228, R133, PT ;  /* 0x00000085e400720c */ /* 0x000fe40003f44270 */
[----:B------:R-:W-:Y:S02]  /*16540*/  I2FP.F32.S32 R0, R0 ;  /* 0x0000000000007245 */ /* 0x000fe40000201400 */
[----:B------:R-:W-:Y:S02]  /*16550*/  FSEL R200, R23, -INF , !P1 ;  /* 0xff80000017c87808 */ /* 0x000fe40004800000 */
[----:B------:R-:W-:Y:S01]  /*16560*/  FSEL R28, R28, -INF , !P2 ;  /* 0xff8000001c1c7808 */ /* 0x000fe20005000000 */
[----:B------:R-:W-:Y:S01]  /*16570*/  FFMA.FTZ R31, R0, -UR12, R31 ;  /* 0x8000000c001f7c23 */ /* 0x000fe2000801001f */
[----:B------:R-:W-:Y:S01]  /*16580*/  I2FP.F32.S32 R6, R6 ;  /* 0x0000000600067245 */ /* 0x000fe20000201400 */
[--C-:B------:R-:W-:Y:S01]  /*16590*/  IMAD.IADD R0, R227, 0x1, -R3.reuse ;  /* 0x00000001e3007824 */ /* 0x100fe200078e0a03 */
[----:B------:R-:W-:Y:S01]  /*165a0*/  ISETP.GE.AND P1, PT, R5, R232, PT ;  /* 0x000000e80500720c */ /* 0x000fe20003f26270 */
[----:B------:R-:W-:Y:S01]  /*165b0*/  IMAD.IADD R3, R239, 0x1, -R3 ;  /* 0x00000001ef037824 */ /* 0x000fe200078e0a03 */
[----:B------:R-:W-:Y:S01]  /*165c0*/  ISETP.GE.AND P2, PT, R5, R233, PT ;  /* 0x000000e90500720c */ /* 0x000fe20003f46270 */
[----:B------:R-:W-:Y:S01]  /*165d0*/  FFMA.FTZ R30, R6, -UR12, R30 ;  /* 0x8000000c061e7c23 */ /* 0x000fe2000801001e */
[-C--:B------:R-:W-:Y:S02]  /*165e0*/  IADD3 R5, PT, PT, R227, -R2.reuse, RZ ;  /* 0x80000002e3057210 */ /* 0x080fe40007ffe0ff */
[----:B------:R-:W-:Y:S02]  /*165f0*/  FSEL R199, R22, -INF , !P6 ;  /* 0xff80000016c77808 */ /* 0x000fe40007000000 */
[----:B------:R-:W-:Y:S01]  /*16600*/  IADD3 R2, PT, PT, R239, -R2, RZ ;  /* 0x80000002ef027210 */ /* 0x000fe20007ffe0ff */
[----:B------:R-:W-:Y:S01]  /*16610*/  LDSM.16.MT88.4 R20, [R216+0xa000] ;  /* 0x00a00000d814783b */ /* 0x000fe20000004200 */
[----:B------:R-:W-:Y:S02]  /*16620*/  ISETP.GT.AND P6, PT, R228, R4, PT ;  /* 0x00000004e400720c */ /* 0x000fe40003fc4270 */
[----:B------:R-:W-:Y:S02]  /*16630*/  IABS R6, R5 ;  /* 0x0000000500067213 */ /* 0x000fe40000000000 */
[----:B------:R-:W-:Y:S02]  /*16640*/  IABS R5, R2 ;  /* 0x0000000200057213 */ /* 0x000fe40000000000 */
[----:B------:R-:W-:Y:S02]  /*16650*/  FSEL R29, R29, -INF , !P6 ;  /* 0xff8000001d1d7808 */ /* 0x000fe40007000000 */
[----:B------:R-:W-:Y:S02]  /*16660*/  MOV R2, R6 ;  /* 0x0000000600027202 */ /* 0x000fe40000000f00 */
[----:B------:R-:W-:Y:S02]  /*16670*/  IABS R0, R0 ;  /* 0x0000000000007213 */ /* 0x000fe40000000000 */
[----:B------:R-:W-:Y:S02]  /*16680*/  ISETP.GT.AND P6, PT, R229, R133, PT ;  /* 0x00000085e500720c */ /* 0x000fe40003fc4270 */
[----:B------:R-:W-:Y:S02]  /*16690*/  IABS R6, R3 ;  /* 0x0000000300067213 */ /* 0x000fe40000000000 */
[----:B------:R-:W-:Y:S02]  /*166a0*/  FMNMX3.FTZ R3, R138, R143, R176, !PT ;  /* 0x0000008f8a037276 */ /* 0x000fe400078100b0 */
[----:B------:R-:W-:Y:S02]  /*166b0*/  I2FP.F32.S32 R0, R0 ;  /* 0x0000000000007245 */ /* 0x000fe40000201400 */
[----:B------:R-:W-:Y:S02]  /*166c0*/  FSEL R193, R25, -INF , !P1 ;  /* 0xff80000019c17808 */ /* 0x000fe40004800000 */
[----:B------:R-:W-:Y:S01]  /*166d0*/  FSEL R30, R30, -INF , !P6 ;  /* 0xff8000001e1e7808 */ /* 0x000fe20007000000 */
[----:B------:R-:W-:Y:S01]  /*166e0*/  FFMA.FTZ R33, R0, -UR12, R33 ;  /* 0x8000000c00217c23 */ /* 0x000fe20008010021 */
[----:B------:R-:W-:Y:S02]  /*166f0*/  FSEL R190, R24, -INF , !P0 ;  /* 0xff80000018be7808 */ /* 0x000fe40004000000 */
[-C--:B------:R-:W-:Y:S02]  /*16700*/  ISETP.GE.AND P1, PT, R133, R232.reuse, PT ;  /* 0x000000e88500720c */ /* 0x080fe40003f26270 */
[----:B------:R-:W-:Y:S02]  /*16710*/  ISETP.GE.AND P6, PT, R4, R232, PT ;  /* 0x000000e80400720c */ /* 0x000fe40003fc6270 */
[----:B------:R-:W-:Y:S02]  /*16720*/  FMNMX3.FTZ R3, R3, R15, R16, !PT ;  /* 0x0000000f03037276 */ /* 0x000fe40007810010 */
[----:B------:R-:W-:Y:S02]  /*16730*/  FSEL R191, R28, -INF , !P1 ;  /* 0xff8000001cbf7808 */ /* 0x000fe40004800000 */
[----:B------:R-:W-:Y:S02]  /*16740*/  FSEL R192, R29, -INF , !P6 ;  /* 0xff8000001dc07808 */ /* 0x000fe40007000000 */
[----:B------:R-:W-:Y:S02]  /*16750*/  FMNMX3.FTZ R3, R3, R190, R193, !PT ;  /* 0x000000be03037276 */ /* 0x000fe400078100c1 */
[----:B------:R-:W-:Y:S02]  /*16760*/  I2FP.F32.S32 R0, R6 ;  /* 0x0000000600007245 */ /* 0x000fe40000201400 */
[----:B------:R-:W-:Y:S02]  /*16770*/  ISETP.GT.AND P0, PT, R229, R4, PT ;  /* 0x00000004e500720c */ /* 0x000fe40003f04270 */
[----:B------:R-:W-:Y:S01]  /*16780*/  I2FP.F32.S32 R5, R5 ;  /* 0x0000000500057245 */ /* 0x000fe20000201400 */
[----:B------:R-:W-:Y:S01]  /*16790*/  FFMA.FTZ R35, R0, -UR12, R35 ;  /* 0x8000000c00237c23 */ /* 0x000fe20008010023 */
[----:B------:R-:W-:Y:S02]  /*167a0*/  FMNMX3.FTZ R3, R3, R191, R192, !PT ;  /* 0x000000bf03037276 */ /* 0x000fe400078100c0 */
[----:B------:R-:W-:Y:S01]  /*167b0*/  FSEL R31, R31, -INF , !P0 ;  /* 0xff8000001f1f7808 */ /* 0x000fe20004000000 */
[----:B------:R-:W-:Y:S01]  /*167c0*/  FFMA.FTZ R34, R5, -UR12, R34 ;  /* 0x8000000c05227c23 */ /* 0x000fe20008010022 */
[----:B------:R-:W-:Y:S01]  /*167d0*/  ISETP.GE.AND P0, PT, R133, R233, PT ;  /* 0x000000e98500720c */ /* 0x000fe20003f06270 */
[----:B------:R-:W1:Y:S01]  /*167e0*/  SHFL.BFLY PT, R5, R3, 0x2, 0x1f ;  /* 0x0c401f0003057f89 */ /* 0x000e6200000e0000 */
[----:B------:R-:W-:Y:S02]  /*167f0*/  FMNMX3.FTZ R0, R139, R177, R182, !PT ;  /* 0x000000b18b007276 */ /* 0x000fe400078100b6 */
[----:B------:R-:W-:Y:S02]  /*16800*/  FSEL R140, R30, -INF , !P0 ;  /* 0xff8000001e8c7808 */ /* 0x000fe40004000000 */
[----:B------:R-:W-:Y:S02]  /*16810*/  FSEL R201, R26, -INF , !P3 ;  /* 0xff8000001ac97808 */ /* 0x000fe40005800000 */
[----:B------:R-:W-:Y:S02]  /*16820*/  FSEL R195, R27, -INF , !P2 ;  /* 0xff8000001bc37808 */ /* 0x000fe40005000000 */
[----:B------:R-:W-:Y:S02]  /*16830*/  FMNMX3.FTZ R0, R0, R14, R11, !PT ;  /* 0x0000000e00007276 */ /* 0x000fe4000781000b */
[----:B------:R-:W-:Y:S02]  /*16840*/  ISETP.GE.AND P0, PT, R4, R233, PT ;  /* 0x000000e90400720c */ /* 0x000fe40003f06270 */
[----:B------:R-:W-:Y:S02]  /*16850*/  FMNMX3.FTZ R0, R0, R201, R195, !PT ;  /* 0x000000c900007276 */ /* 0x000fe400078100c3 */
[----:B------:R-:W-:Y:S02]  /*16860*/  FSEL R141, R31, -INF , !P0 ;  /* 0xff8000001f8d7808 */ /* 0x000fe40004000000 */
[----:B------:R-:W-:Y:S02]  /*16870*/  I2FP.F32.S32 R2, R2 ;  /* 0x0000000200027245 */ /* 0x000fe40000201400 */
[----:B------:R-:W-:Y:S02]  /*16880*/  FMNMX3.FTZ R0, R0, R140, R141, !PT ;  /* 0x0000008c00007276 */ /* 0x000fe4000781008d */
[----:B------:R-:W-:Y:S01]  /*16890*/  ISETP.GT.AND P0, PT, R230, R4, PT ;  /* 0x00000004e600720c */ /* 0x000fe20003f04270 */
[----:B------:R-:W-:Y:S01]  /*168a0*/  FFMA.FTZ R32, R2, -UR12, R32 ;  /* 0x8000000c02207c23 */ /* 0x000fe20008010020 */
[----:B------:R-:W-:Y:S01]  /*168b0*/  FMNMX3.FTZ R134, R132, R181, R180, !PT ;  /* 0x000000b584867276 */ /* 0x000fe200078100b4 */
[----:B------:R-:W2:Y:S01]  /*168c0*/  SHFL.BFLY PT, R2, R0, 0x2, 0x1f ;  /* 0x0c401f0000027f89 */ /* 0x000ea200000e0000 */
[----:B------:R-:W-:Y:S02]  /*168d0*/  ISETP.GT.AND P3, PT, R230, R133, PT ;  /* 0x00000085e600720c */ /* 0x000fe40003f64270 */
[----:B------:R-:W-:Y:S02]  /*168e0*/  FSEL R33, R33, -INF , !P0 ;  /* 0xff80000021217808 */ /* 0x000fe40004000000 */
[-C--:B------:R-:W-:Y:S02]  /*168f0*/  ISETP.GE.AND P1, PT, R133, R234.reuse, PT ;  /* 0x000000ea8500720c */ /* 0x080fe40003f26270 */
[----:B------:R-:W-:Y:S02]  /*16900*/  FSEL R32, R32, -INF , !P3 ;  /* 0xff80000020207808 */ /* 0x000fe40005800000 */
[----:B------:R-:W-:Y:S02]  /*16910*/  ISETP.GE.AND P0, PT, R4, R234, PT ;  /* 0x000000ea0400720c */ /* 0x000fe40003f06270 */
[----:B------:R-:W-:Y:S02]  /*16920*/  FMNMX3.FTZ R134, R134, R9, R10, !PT ;  /* 0x0000000986867276 */ /* 0x000fe4000781000a */
[----:B------:R-:W-:Y:S02]  /*16930*/  FSEL R203, R32, -INF , !P1 ;  /* 0xff80000020cb7808 */ /* 0x000fe40004800000 */
[----:B------:R-:W-:Y:S02]  /*16940*/  FMNMX3.FTZ R134, R134, R197, R198, !PT ;  /* 0x000000c586867276 */ /* 0x000fe400078100c6 */
[----:B------:R-:W-:Y:S02]  /*16950*/  FSEL R194, R33, -INF , !P0 ;  /* 0xff80000021c27808 */ /* 0x000fe40004000000 */
[----:B------:R-:W-:Y:S02]  /*16960*/  ISETP.GT.AND P2, PT, R231, R133, PT ;  /* 0x00000085e700720c */ /* 0x000fe40003f44270 */
[----:B------:R-:W-:Y:S02]  /*16970*/  FMNMX3.FTZ R134, R134, R203, R194, !PT ;  /* 0x000000cb86867276 */ /* 0x000fe400078100c2 */
[----:B------:R-:W-:Y:S02]  /*16980*/  FSEL R34, R34, -INF , !P2 ;  /* 0xff80000022227808 */ /* 0x000fe40005000000 */
[----:B-1----:R-:W-:Y:S02]  /*16990*/  FMNMX.FTZ R3, R3, R5, !PT ;  /* 0x0000000503037209 */ /* 0x002fe40007810000 */
[----:B--2---:R-:W-:Y:S02]  /*169a0*/  FMNMX.FTZ R0, R0, R2, !PT ;  /* 0x0000000200007209 */ /* 0x004fe40007810000 */
[-C--:B------:R-:W-:Y:S01]  /*169b0*/  ISETP.GE.AND P2, PT, R4, R235.reuse, PT ;  /* 0x000000eb0400720c */ /* 0x080fe20003f46270 */
[----:B------:R-:W1:Y:S01]  /*169c0*/  SHFL.BFLY PT, R135, R3, 0x1, 0x1f ;  /* 0x0c201f0003877f89 */ /* 0x000e6200000e0000 */
[----:B------:R-:W-:Y:S02]  /*169d0*/  ISETP.GT.AND P3, PT, R231, R4, PT ;  /* 0x00000004e700720c */ /* 0x000fe40003f64270 */
[----:B------:R-:W-:Y:S05]  /*169e0*/  ISETP.GE.AND P6, PT, R133, R235, PT ;  /* 0x000000eb8500720c */ /* 0x000fea0003fc6270 */
[----:B------:R-:W2:Y:S01]  /*169f0*/  SHFL.BFLY PT, R2, R0, 0x1, 0x1f ;  /* 0x0c201f0000027f89 */ /* 0x000ea200000e0000 */
[----:B------:R-:W-:Y:S02]  /*16a00*/  FMNMX3.FTZ R133, R137, R179, R178, !PT ;  /* 0x000000b389857276 */ /* 0x000fe400078100b2 */
[----:B------:R-:W-:Y:S05]  /*16a10*/  FSEL R35, R35, -INF , !P3 ;  /* 0xff80000023237808 */ /* 0x000fea0005800000 */
[----:B------:R-:W3:Y:S01]  /*16a20*/  SHFL.BFLY PT, R4, R134, 0x2, 0x1f ;  /* 0x0c401f0086047f89 */ /* 0x000ee200000e0000 */
[----:B------:R-:W-:Y:S02]  /*16a30*/  FMNMX3.FTZ R133, R133, R12, R13, !PT ;  /* 0x0000000c85857276 */ /* 0x000fe4000781000d */
[----:B------:R-:W-:Y:S02]  /*16a40*/  FSEL R202, R35, -INF , !P2 ;  /* 0xff80000023ca7808 */ /* 0x000fe40005000000 */
[----:B------:R-:W-:Y:S02]  /*16a50*/  FMNMX3.FTZ R133, R133, R199, R200, !PT ;  /* 0x000000c785857276 */ /* 0x000fe400078100c8 */
[----:B------:R-:W-:Y:S02]  /*16a60*/  FSEL R204, R34, -INF , !P6 ;  /* 0xff80000022cc7808 */ /* 0x000fe40007000000 */
[----:B------:R-:W-:Y:S01]  /*16a70*/  IADD3 R196, PT, PT, R216, 0xa040, RZ ;  /* 0x0000a040d8c47810 */ /* 0x000fe20007ffe0ff */
[----:B------:R-:W-:Y:S01]  /*16a80*/  @P4 VIADD R196, R208, 0xffffffc0 ;  /* 0xffffffc0d0c44836 */ /* 0x000fe20000000000 */
[----:B------:R-:W-:Y:S02]  /*16a90*/  FMNMX3.FTZ R133, R133, R204, R202, !PT ;  /* 0x000000cc85857276 */ /* 0x000fe400078100ca */
[----:B-1----:R-:W-:Y:S03]  /*16aa0*/  FMNMX.FTZ R135, R3, R135, !PT ;  /* 0x0000008703877209 */ /* 0x002fe60007810000 */
[----:B------:R-:W1:Y:S01]  /*16ab0*/  SHFL.BFLY PT, R5, R133, 0x2, 0x1f ;  /* 0x0c401f0085057f89 */ /* 0x000e6200000e0000 */
[C---:B------:R-:W-:Y:S01]  /*16ac0*/  FSETP.NEU.FTZ.AND P1, PT, R135.reuse, -INF , PT ;  /* 0xff8000008700780b */ /* 0x040fe20003f3d000 */
[----:B------:R-:W-:Y:S01]  /*16ad0*/  FMUL.FTZ R142, R135, UR4 ;  /* 0x00000004878e7c20 */ /* 0x000fe20008410000 */
[----:B--2---:R-:W-:Y:S02]  /*16ae0*/  FMNMX.FTZ R136, R0, R2, !PT ;  /* 0x0000000200887209 */ /* 0x004fe40007810000 */
[----:B---3--:R-:W-:Y:S02]  /*16af0*/  FMNMX.FTZ R134, R134, R4, !PT ;  /* 0x0000000486867209 */ /* 0x008fe40007810000 */
[----:B------:R-:W-:Y:S01]  /*16b00*/  FSEL R142, R142, RZ, P1 ;  /* 0x000000ff8e8e7208 */ /* 0x000fe20000800000 */
[C---:B------:R-:W-:Y:S01]  /*16b10*/  FMUL.FTZ R189, R136.reuse, UR4 ;  /* 0x0000000488bd7c20 */ /* 0x040fe20008410000 */
[----:B------:R-:W-:Y:S01]  /*16b20*/  FSETP.NEU.FTZ.AND P0, PT, R136, -INF , PT ;  /* 0xff8000008800780b */ /* 0x000fe20003f1d000 */
[----:B------:R-:W2:Y:S02]  /*16b30*/  SHFL.BFLY PT, R4, R134, 0x1, 0x1f ;  /* 0x0c201f0086047f89 */ /* 0x000ea400000e0000 */
[--C-:B------:R-:W-:Y:S01]  /*16b40*/  FFMA.FTZ R0, R143, UR4, -R142.reuse ;  /* 0x000000048f007c23 */ /* 0x100fe2000801088e */
[--C-:B------:R-:W-:Y:S01]  /*16b50*/  FFMA.FTZ R2, R176, UR4, -R142.reuse ;  /* 0x00000004b0027c23 */ /* 0x100fe2000801088e */
[----:B------:R-:W-:Y:S01]  /*16b60*/  FSEL R189, R189, RZ, P0 ;  /* 0x000000ffbdbd7208 */ /* 0x000fe20000000000 */
[--C-:B------:R-:W-:Y:S01]  /*16b70*/  FFMA.FTZ R3, R16, UR4, -R142.reuse ;  /* 0x0000000410037c23 */ /* 0x100fe2000801088e */
[----:B------:R3:W-:Y:S03]  /*16b80*/  MUFU.EX2 R252, R0 ;  /* 0x0000000000fc7308 */ /* 0x0007e60000000800 */
[--C-:B------:R-:W-:Y:S07]  /*16b90*/  FFMA.FTZ R140, R140, UR4, -R189.reuse ;  /* 0x000000048c8c7c23 */ /* 0x100fee00080108bd */
[----:B------:R4:W-:Y:S01]  /*16ba0*/  MUFU.EX2 R207, R2 ;  /* 0x0000000200cf7308 */ /* 0x0009e20000000800 */
[--C-:B------:R-:W-:Y:S01]  /*16bb0*/  FFMA.FTZ R141, R141, UR4, -R189.reuse ;  /* 0x000000048d8d7c23 */ /* 0x100fe200080108bd */
[----:B-1----:R-:W-:Y:S08]  /*16bc0*/  FMNMX.FTZ R133, R133, R5, !PT ;  /* 0x0000000585857209 */ /* 0x002ff00007810000 */
[----:B------:R-:W-:Y:S01]  /*16bd0*/  MUFU.EX2 R205, R3 ;  /* 0x0000000300cd7308 */ /* 0x000fe20000000800 */
[----:B------:R-:W1:Y:S01]  /*16be0*/  SHFL.BFLY PT, R5, R133, 0x1, 0x1f ;  /* 0x0c201f0085057f89 */ /* 0x000e6200000e0000 */
[----:B---3--:R-:W-:Y:S08]  /*16bf0*/  FFMA.FTZ R0, R15, UR4, -R142 ;  /* 0x000000040f007c23 */ /* 0x008ff0000801088e */
[----:B------:R3:W1:Y:S01]  /*16c00*/  MUFU.EX2 R206, R0 ;  /* 0x0000000000ce7308 */ /* 0x0006620000000800 */
[--C-:B----4-:R-:W-:Y:S01]  /*16c10*/  FFMA.FTZ R2, R177, UR4, -R189.reuse ;  /* 0x00000004b1027c23 */ /* 0x110fe200080108bd */
[----:B--2---:R-:W-:Y:S08]  /*16c20*/  FMNMX.FTZ R134, R134, R4, !PT ;  /* 0x0000000486867209 */ /* 0x004ff00007810000 */
[----:B------:R2:W-:Y:S01]  /*16c30*/  MUFU.EX2 R248, R2 ;  /* 0x0000000200f87308 */ /* 0x0005e20000000800 */
[C---:B------:R-:W-:Y:S01]  /*16c40*/  FSETP.NEU.FTZ.AND P3, PT, R134.reuse, -INF , PT ;  /* 0xff8000008600780b */ /* 0x040fe20003f7d000 */
[----:B------:R-:W-:Y:S05]  /*16c50*/  FMUL.FTZ R143, R134, UR4 ;  /* 0x00000004868f7c20 */ /* 0x000fea0008410000 */
[----:B------:R-:W-:Y:S01]  /*16c60*/  FSEL R143, R143, RZ, P3 ;  /* 0x000000ff8f8f7208 */ /* 0x000fe20001800000 */
[--C-:B---3--:R-:W-:Y:S01]  /*16c70*/  FFMA.FTZ R0, R182, UR4, -R189.reuse ;  /* 0x00000004b6007c23 */ /* 0x108fe200080108bd */
[----:B-1----:R-:W-:Y:S02]  /*16c80*/  F2FP.BF16.F32.PACK_AB R182, R205, R206 ;  /* 0x000000cecdb6723e */ /* 0x002fe400000010ff */
[----:B------:R-:W-:Y:S01]  /*16c90*/  FMNMX.FTZ R133, R133, R5, !PT ;  /* 0x0000000585857209 */ /* 0x000fe20007810000 */
[----:B------:R1:W3:Y:S01]  /*16ca0*/  MUFU.EX2 R249, R0 ;  /* 0x0000000000f97308 */ /* 0x0002e20000000800 */
[----:B--2---:R-:W-:Y:S01]  /*16cb0*/  FFMA.FTZ R2, R14, UR4, -R189 ;  /* 0x000000040e027c23 */ /* 0x004fe200080108bd */
[----:B------:R-:W-:Y:S01]  /*16cc0*/  FFMA.FTZ R3, R9, UR4, -R143 ;  /* 0x0000000409037c23 */ /* 0x000fe2000801088f */
[C---:B------:R-:W-:Y:S01]  /*16cd0*/  FSETP.NEU.FTZ.AND P2, PT, R133.reuse, -INF , PT ;  /* 0xff8000008500780b */ /* 0x040fe20003f5d000 */
[----:B------:R-:W-:Y:S06]  /*16ce0*/  FMUL.FTZ R188, R133, UR4 ;  /* 0x0000000485bc7c20 */ /* 0x000fec0008410000 */
[----:B------:R2:W-:Y:S01]  /*16cf0*/  MUFU.EX2 R250, R2 ;  /* 0x0000000200fa7308 */ /* 0x0005e20000000800 */
[----:B------:R-:W-:Y:S02]  /*16d00*/  FSEL R5, R136, RZ, P0 ;  /* 0x000000ff88057208 */ /* 0x000fe40000000000 */
[----:B------:R-:W-:Y:S07]  /*16d10*/  FSEL R188, R188, RZ, P2 ;  /* 0x000000ffbcbc7208 */ /* 0x000fee0001000000 */
[----:B------:R4:W-:Y:S01]  /*16d20*/  MUFU.EX2 R244, R3 ;  /* 0x0000000300f47308 */ /* 0x0009e20000000800 */
[----:B-1----:R-:W-:Y:S01]  /*16d30*/  FFMA.FTZ R0, R11, UR4, -R189 ;  /* 0x000000040b007c23 */ /* 0x002fe200080108bd */
[--C-:B------:R-:W-:Y:S01]  /*16d40*/  FFMA.FTZ R4, R12, UR4, -R188.reuse ;  /* 0x000000040c047c23 */ /* 0x100fe200080108bc */
[----:B------:R-:W-:Y:S07]  /*16d50*/  FFMA.FTZ R6, R13, UR4, -R188 ;  /* 0x000000040d067c23 */ /* 0x000fee00080108bc */
[----:B------:R1:W1:Y:S01]  /*16d60*/  MUFU.EX2 R251, R0 ;  /* 0x0000000000fb7308 */ /* 0x0002620000000800 */
[----:B--2---:R-:W-:Y:S01]  /*16d70*/  FFMA.FTZ R2, R181, UR4, -R143 ;  /* 0x00000004b5027c23 */ /* 0x004fe2000801088f */
[----:B---3--:R-:W-:Y:S08]  /*16d80*/  F2FP.BF16.F32.PACK_AB R181, R249, R248 ;  /* 0x000000f8f9b5723e */ /* 0x008ff000000010ff */
[----:B------:R-:W-:Y:S01]  /*16d90*/  MUFU.EX2 R241, R4 ;  /* 0x0000000400f17308 */ /* 0x000fe20000000800 */
[----:B----4-:R-:W-:Y:S09]  /*16da0*/  FSEL R3, R133, RZ, P2 ;  /* 0x000000ff85037208 */ /* 0x010ff20001000000 */
[----:B------:R2:W-:Y:S01]  /*16db0*/  MUFU.EX2 R245, R2 ;  /* 0x0000000200f57308 */ /* 0x0005e20000000800 */
[----:B------:R-:W-:Y:S09]  /*16dc0*/  FADD.FTZ R3, -R3, R137 ;  /* 0x0000008903037221 */ /* 0x000ff20000010100 */
[----:B------:R-:W3:Y:S01]  /*16dd0*/  MUFU.EX2 R240, R6 ;  /* 0x0000000600f07308 */ /* 0x000ee20000000800 */
[----:B------:R-:W-:Y:S02]  /*16de0*/  IMAD.IADD R137, R222, 0x1, R196 ;  /* 0x00000001de897824 */ /* 0x000fe400078e02c4 */
[--C-:B-1----:R-:W-:Y:S01]  /*16df0*/  FFMA.FTZ R0, R180, UR4, -R143.reuse ;  /* 0x00000004b4007c23 */ /* 0x102fe2000801088f */
[----:B------:R-:W-:Y:S01]  /*16e00*/  FMUL.FTZ R3, R3, UR4 ;  /* 0x0000000403037c20 */ /* 0x000fe20008410000 */
[----:B------:R-:W-:Y:S05]  /*16e10*/  F2FP.BF16.F32.PACK_AB R180, R207, R252 ;  /* 0x000000fccfb4723e */ /* 0x000fea00000010ff */
[----:B-----5:R1:W4:Y:S01]  /*16e20*/  MUFU.EX2 R247, R0 ;  /* 0x0000000000f77308 */ /* 0x0203220000000800 */
[----:B------:R-:W-:Y:S01]  /*16e30*/  F2FP.BF16.F32.PACK_AB R183, R251, R250 ;  /* 0x000000fafbb7723e */ /* 0x000fe200000010ff */
[--C-:B--2---:R-:W-:Y:S08]  /*16e40*/  FFMA.FTZ R2, R179, UR4, -R188.reuse ;  /* 0x00000004b3027c23 */ /* 0x104ff000080108bc */
[----:B------:R-:W2:Y:S01]  /*16e50*/  MUFU.EX2 R3, R3 ;  /* 0x0000000300037308 */ /* 0x000ea20000000800 */
[----:B---3--:R-:W-:Y:S09]  /*16e60*/  F2FP.BF16.F32.PACK_AB R179, R240, R241 ;  /* 0x000000f1f0b3723e */ /* 0x008ff200000010ff */
[----:B------:R3:W-:Y:S01]  /*16e70*/  MUFU.EX2 R242, R2 ;  /* 0x0000000200f27308 */ /* 0x0007e20000000800 */
[----:B-1----:R-:W-:Y:S01]  /*16e80*/  FFMA.FTZ R0, R178, UR4, -R188 ;  /* 0x00000004b2007c23 */ /* 0x002fe200080108bc */
[----:B----4-:R-:W-:Y:S08]  /*16e90*/  F2FP.BF16.F32.PACK_AB R176, R247, R245 ;  /* 0x000000f5f7b0723e */ /* 0x010ff000000010ff */
[----:B------:R1:W4:Y:S01]  /*16ea0*/  MUFU.EX2 R243, R0 ;  /* 0x0000000000f37308 */ /* 0x0003220000000800 */
[C---:B--2---:R-:W-:Y:S01]  /*16eb0*/  FMUL.FTZ R6, R3.reuse, R146 ;  /* 0x0000009203067220 */ /* 0x044fe20000410000 */
[C---:B------:R-:W-:Y:S01]  /*16ec0*/  FMUL.FTZ R7, R3.reuse, R147 ;  /* 0x0000009303077220 */ /* 0x040fe20000410000 */
[C---:B------:R-:W-:Y:S01]  /*16ed0*/  FMUL.FTZ R18, R3.reuse, R158 ;  /* 0x0000009e03127220 */ /* 0x040fe20000410000 */
[C---:B------:R-:W-:Y:S01]  /*16ee0*/  FMUL.FTZ R19, R3.reuse, R159 ;  /* 0x0000009f03137220 */ /* 0x040fe20000410000 */
[----:B---3--:R-:W-:Y:S01]  /*16ef0*/  FFMA.FTZ R2, R10, UR4, -R143 ;  /* 0x000000040a027c23 */ /* 0x008fe2000801088f */
[C---:B------:R-:W-:Y:S01]  /*16f00*/  FMUL.FTZ R34, R3.reuse, R174 ;  /* 0x000000ae03227220 */ /* 0x040fe20000410000 */
[C---:B------:R-:W-:Y:S01]  /*16f10*/  FMUL.FTZ R35, R3.reuse, R175 ;  /* 0x000000af03237220 */ /* 0x040fe20000410000 */
[C---:B------:R-:W-:Y:S02]  /*16f20*/  FMUL.FTZ R38, R3.reuse, R38 ;  /* 0x0000002603267220 */ /* 0x040fe40000410000 */
[----:B------:R2:W3:Y:S01]  /*16f30*/  MUFU.EX2 R246, R2 ;  /* 0x0000000200f67308 */ /* 0x0004e20000000800 */
[C---:B------:R-:W-:Y:S01]  /*16f40*/  FMUL.FTZ R39, R3.reuse, R39 ;  /* 0x0000002703277220 */ /* 0x040fe20000410000 */
[C---:B------:R-:W-:Y:S01]  /*16f50*/  FMUL.FTZ R50, R3.reuse, R50 ;  /* 0x0000003203327220 */ /* 0x040fe20000410000 */
[C---:B------:R-:W-:Y:S01]  /*16f60*/  FMUL.FTZ R51, R3.reuse, R51 ;  /* 0x0000003303337220 */ /* 0x040fe20000410000 */
[C---:B------:R-:W-:Y:S01]  /*16f70*/  FMUL.FTZ R54, R3.reuse, R54 ;  /* 0x0000003603367220 */ /* 0x040fe20000410000 */
[----:B-1----:R-:W-:Y:S01]  /*16f80*/  FSEL R0, R134, RZ, P3 ;  /* 0x000000ff86007208 */ /* 0x002fe20001800000 */
[----:B------:R-:W-:Y:S01]  /*16f90*/  FMUL.FTZ R55, R3, R55 ;  /* 0x0000003703377220 */ /* 0x000fe20000410000 */
[----:B----4-:R-:W-:Y:S01]  /*16fa0*/  F2FP.BF16.F32.PACK_AB R177, R243, R242 ;  /* 0x000000f2f3b1723e */ /* 0x010fe200000010ff */
[C---:B------:R-:W-:Y:S01]  /*16fb0*/  FMUL.FTZ R66, R3.reuse, R66 ;  /* 0x0000004203427220 */ /* 0x040fe20000410000 */
[C---:B------:R-:W-:Y:S01]  /*16fc0*/  FMUL.FTZ R67, R3.reuse, R67 ;  /* 0x0000004303437220 */ /* 0x040fe20000410000 */
[C---:B------:R-:W-:Y:S01]  /*16fd0*/  FMUL.FTZ R70, R3.reuse, R70 ;  /* 0x0000004603467220 */ /* 0x040fe20000410000 */
[C---:B------:R-:W-:Y:S01]  /*16fe0*/  FMUL.FTZ R71, R3.reuse, R71 ;  /* 0x0000004703477220 */ /* 0x040fe20000410000 */
[C---:B------:R-:W-:Y:S01]  /*16ff0*/  FMUL.FTZ R82, R3.reuse, R82 ;  /* 0x0000005203527220 */ /* 0x040fe20000410000 */
[----:B------:R-:W-:Y:S01]  /*17000*/  FMUL.FTZ R83, R3, R83 ;  /* 0x0000005303537220 */ /* 0x000fe20000410000 */
[----:B--2---:R-:W-:Y:S01]  /*17010*/  FADD.FTZ R2, -R0, R132 ;  /* 0x0000008400027221 */ /* 0x004fe20000010100 */
[----:B------:R-:W-:Y:S01]  /*17020*/  FSEL R0, R135, RZ, P1 ;  /* 0x000000ff87007208 */ /* 0x000fe20000800000 */
[C---:B------:R-:W-:Y:S01]  /*17030*/  FMUL.FTZ R86, R3.reuse, R86 ;  /* 0x0000005603567220 */ /* 0x040fe20000410000 */
[----:B---3--:R-:W-:Y:S01]  /*17040*/  F2FP.BF16.F32.PACK_AB R178, R246, R244 ;  /* 0x000000f4f6b2723e */ /* 0x008fe200000010ff */
[----:B------:R-:W-:Y:S01]  /*17050*/  FMUL.FTZ R4, R2, UR4 ;  /* 0x0000000402047c20 */ /* 0x000fe20008410000 */
[----:B------:R-:W-:Y:S01]  /*17060*/  FMUL.FTZ R87, R3, R87 ;  /* 0x0000005703577220 */ /* 0x000fe20000410000 */
[----:B------:R-:W-:Y:S01]  /*17070*/  FADD.FTZ R2, -R0, R138 ;  /* 0x0000008a00027221 */ /* 0x000fe20000010100 */
[----:B------:R-:W-:Y:S01]  /*17080*/  FADD.FTZ R0, -R5, R139 ;  /* 0x0000008b05007221 */ /* 0x000fe20000010100 */
[----:B------:R-:W1:Y:S01]  /*17090*/  MUFU.EX2 R132, R4 ;  /* 0x0000000400847308 */ /* 0x000e620000000800 */
[--C-:B------:R-:W-:Y:S01]  /*170a0*/  FFMA.FTZ R138, R190, UR4, -R142.reuse ;  /* 0x00000004be8a7c23 */ /* 0x100fe2000801088e */
[----:B------:R-:W-:Y:S01]  /*170b0*/  FMUL.FTZ R2, R2, UR4 ;  /* 0x0000000402027c20 */ /* 0x000fe20008410000 */
[----:B------:R-:W-:Y:S01]  /*170c0*/  FMUL.FTZ R0, R0, UR4 ;  /* 0x0000000400007c20 */ /* 0x000fe20008410000 */
[C---:B------:R-:W-:Y:S01]  /*170d0*/  FMUL.FTZ R98, R3.reuse, R98 ;  /* 0x0000006203627220 */ /* 0x040fe20000410000 */
[C---:B------:R-:W-:Y:S05]  /*170e0*/  FMUL.FTZ R99, R3.reuse, R99 ;  /* 0x0000006303637220 */ /* 0x040fea0000410000 */
[----:B------:R2:W-:Y:S01]  /*170f0*/  MUFU.EX2 R214, R138 ;  /* 0x0000008a00d67308 */ /* 0x0005e20000000800 */
[C---:B------:R-:W-:Y:S01]  /*17100*/  FMUL.FTZ R130, R3.reuse, R130 ;  /* 0x0000008203827220 */ /* 0x040fe20000410000 */
[C---:B------:R-:W-:Y:S01]  /*17110*/  FMUL.FTZ R102, R3.reuse, R102 ;  /* 0x0000006603667220 */ /* 0x040fe20000410000 */
[C---:B------:R-:W-:Y:S07]  /*17120*/  FMUL.FTZ R131, R3.reuse, R131 ;  /* 0x0000008303837220 */ /* 0x040fee0000410000 */
[----:B------:R-:W3:Y:S01]  /*17130*/  MUFU.EX2 R2, R2 ;  /* 0x0000000200027308 */ /* 0x000ee20000000800 */
[C---:B------:R-:W-:Y:S01]  /*17140*/  FMUL.FTZ R103, R3.reuse, R103 ;  /* 0x0000006703677220 */ /* 0x040fe20000410000 */
[C---:B------:R-:W-:Y:S01]  /*17150*/  FMUL.FTZ R114, R3.reuse, R114 ;  /* 0x0000007203727220 */ /* 0x040fe20000410000 */
[----:B------:R-:W-:Y:S07]  /*17160*/  FMUL.FTZ R115, R3, R115 ;  /* 0x0000007303737220 */ /* 0x000fee0000410000 */
[----:B------:R-:W4:Y:S01]  /*17170*/  MUFU.EX2 R0, R0 ;  /* 0x0000000000007308 */ /* 0x000f220000000800 */
[C---:B-1----:R-:W-:Y:S01]  /*17180*/  FMUL.FTZ R4, R132.reuse, R144 ;  /* 0x0000009084047220 */ /* 0x042fe20000410000 */
[C---:B------:R-:W-:Y:S01]  /*17190*/  FMUL.FTZ R5, R132.reuse, R145 ;  /* 0x0000009184057220 */ /* 0x040fe20000410000 */
[C---:B------:R-:W-:Y:S01]  /*171a0*/  FMUL.FTZ R16, R132.reuse, R156 ;  /* 0x0000009c84107220 */ /* 0x040fe20000410000 */
[----:B------:R-:W1:Y:S01]  /*171b0*/  LDSM.16.MT88.4 R144, [R196] ;  /* 0x00000000c490783b */ /* 0x000e620000004200 */
[C---:B------:R-:W-:Y:S01]  /*171c0*/  FMUL.FTZ R17, R132.reuse, R157 ;  /* 0x0000009d84117220 */ /* 0x040fe20000410000 */
[C---:B------:R-:W-:Y:S01]  /*171d0*/  FMUL.FTZ R32, R132.reuse, R172 ;  /* 0x000000ac84207220 */ /* 0x040fe20000410000 */
[----:B------:R-:W-:Y:S01]  /*171e0*/  FMUL.FTZ R33, R132, R173 ;  /* 0x000000ad84217220 */ /* 0x000fe20000410000 */
[----:B--2---:R-:W-:Y:S01]  /*171f0*/  FFMA.FTZ R138, R191, UR4, -R142 ;  /* 0x00000004bf8a7c23 */ /* 0x004fe2000801088e */
[-C--:B------:R-:W-:Y:S03]  /*17200*/  HMMA.16816.F32.BF16 R4, R176, R20.reuse, R4 ;  /* 0x00000014b004723c */ /* 0x080fe60000041804 */
[----:B------:R-:W-:Y:S01]  /*17210*/  LDSM.16.MT88.4 R156, [R216+0xa800] ;  /* 0x00a80000d89c783b */ /* 0x000fe20000004200 */
[----:B------:R2:W-:Y:S01]  /*17220*/  MUFU.EX2 R213, R138 ;  /* 0x0000008a00d57308 */ /* 0x0005e20000000800 */
[C---:B---3--:R-:W-:Y:S01]  /*17230*/  FMUL.FTZ R8, R2.reuse, R148 ;  /* 0x0000009402087220 */ /* 0x048fe20000410000 */
[----:B------:R-:W-:Y:S01]  /*17240*/  FMUL.FTZ R9, R2, R149 ;  /* 0x0000009502097220 */ /* 0x000fe20000410000 */
[C---:B----4-:R-:W-:Y:S01]  /*17250*/  FMUL.FTZ R10, R0.reuse, R150 ;  /* 0x00000096000a7220 */ /* 0x050fe20000410000 */
[----:B------:R-:W-:Y:S01]  /*17260*/  FMUL.FTZ R11, R0, R151 ;  /* 0x00000097000b7220 */ /* 0x000fe20000410000 */
[C---:B------:R-:W-:Y:S01]  /*17270*/  FMUL.FTZ R12, R2.reuse, R152 ;  /* 0x00000098020c7220 */ /* 0x040fe20000410000 */
[----:B------:R-:W-:Y:S01]  /*17280*/  FMUL.FTZ R13, R2, R153 ;  /* 0x00000099020d7220 */ /* 0x000fe20000410000 */
[----:B------:R-:W3:Y:S01]  /*17290*/  LDSM.16.MT88.4 R148, [R137] ;  /* 0x000000008994783b */ /* 0x000ee20000004200 */
[C---:B------:R-:W-:Y:S01]  /*172a0*/  FMUL.FTZ R14, R0.reuse, R154 ;  /* 0x0000009a000e7220 */ /* 0x040fe20000410000 */
[----:B------:R-:W-:Y:S01]  /*172b0*/  FMUL.FTZ R15, R0, R155 ;  /* 0x0000009b000f7220 */ /* 0x000fe20000410000 */
[----:B------:R-:W-:Y:S01]  /*172c0*/  FMUL.FTZ R24, R2, R164 ;  /* 0x000000a402187220 */ /* 0x000fe20000410000 */
[C---:B------:R-:W-:Y:S04]  /*172d0*/  HMMA.16816.F32.BF16 R8, R180.reuse, R20, R8 ;  /* 0x00000014b408723c */ /* 0x040fe80000041808 */
[----:B------:R-:W-:Y:S01]  /*172e0*/  LDSM.16.MT88.4 R172, [R219+0xa800] ;  /* 0x00a80000dbac783b */ /* 0x000fe20000004200 */
[----:B--2---:R-:W-:Y:S01]  /*172f0*/  FFMA.FTZ R138, R201, UR4, -R189 ;  /* 0x00000004c98a7c23 */ /* 0x004fe200080108bd */
[C---:B------:R-:W-:Y:S01]  /*17300*/  FMUL.FTZ R20, R132.reuse, R160 ;  /* 0x000000a084147220 */ /* 0x040fe20000410000 */
[----:B------:R-:W-:Y:S01]  /*17310*/  FMUL.FTZ R21, R132, R161 ;  /* 0x000000a184157220 */ /* 0x000fe20000410000 */
[-C--:B------:R-:W-:Y:S01]  /*17320*/  HMMA.16816.F32.BF16 R12, R180, R22.reuse, R12 ;  /* 0x00000016b40c723c */ /* 0x080fe2000004180c */
[----:B------:R2:W-:Y:S02]  /*17330*/  MUFU.EX2 R211, R138 ;  /* 0x0000008a00d37308 */ /* 0x0005e40000000800 */
        /* <DEDUP_REMOVED lines=9> */
[--C-:B--2---:R-:W-:Y:S01]  /*173d0*/  FFMA.FTZ R138, R197, UR4, -R143.reuse ;  /* 0x00000004c58a7c23 */ /* 0x104fe2000801088f */
[----:B------:R-:W-:Y:S01]  /*173e0*/  FMUL.FTZ R31, R0, R171 ;  /* 0x000000ab001f7220 */ /* 0x000fe20000410000 */
[C---:B------:R-:W-:Y:S01]  /*173f0*/  FMUL.FTZ R36, R132.reuse, R36 ;  /* 0x0000002484247220 */ /* 0x040fe20000410000 */
[----:B------:R-:W-:Y:S01]  /*17400*/  FMUL.FTZ R37, R132, R37 ;  /* 0x0000002584257220 */ /* 0x000fe20000410000 */
[C---:B------:R-:W-:Y:S01]  /*17410*/  FMUL.FTZ R40, R2.reuse, R40 ;  /* 0x0000002802287220 */ /* 0x040fe20000410000 */
        /* <DEDUP_REMOVED lines=11> */
[----:B--2---:R-:W-:Y:S01]  /*174d0*/  FFMA.FTZ R138, R199, UR4, -R188 ;  /* 0x00000004c78a7c23 */ /* 0x004fe200080108bc */
[-C--:B------:R-:W-:Y:S03]  /*174e0*/  HMMA.16816.F32.BF16 R28, R180, R186.reuse, R28 ;  /* 0x000000bab41c723c */ /* 0x080fe6000004181c */
[C---:B------:R-:W-:Y:S01]  /*174f0*/  FMUL.FTZ R49, R132.reuse, R49 ;  /* 0x0000003184317220 */ /* 0x040fe20000410000 */
[C---:B------:R-:W-:Y:S01]  /*17500*/  FMUL.FTZ R52, R132.reuse, R52 ;  /* 0x0000003484347220 */ /* 0x040fe20000410000 */
[----:B------:R-:W-:Y:S01]  /*17510*/  FMUL.FTZ R53, R132, R53 ;  /* 0x0000003584357220 */ /* 0x000fe20000410000 */
[C---:B------:R-:W-:Y:S01]  /*17520*/  FMUL.FTZ R56, R2.reuse, R56 ;  /* 0x0000003802387220 */ /* 0x040fe20000410000 */
[----:B------:R-:W-:Y:S01]  /*17530*/  FMUL.FTZ R57, R2, R57 ;  /* 0x0000003902397220 */ /* 0x000fe20000410000 */
[C---:B------:R-:W-:Y:S01]  /*17540*/  HMMA.16816.F32.BF16 R32, R176.reuse, R186, R32 ;  /* 0x000000bab020723c */ /* 0x040fe20000041820 */
[----:B------:R-:W-:Y:S03]  /*17550*/  LDSM.16.MT88.4 R184, [R223+0x800] ;  /* 0x00080000dfb8783b */ /* 0x000fe60000004200 */
[C---:B------:R-:W-:Y:S01]  /*17560*/  FMUL.FTZ R58, R0.reuse, R58 ;  /* 0x0000003a003a7220 */ /* 0x040fe20000410000 */
[----:B------:R-:W-:Y:S01]  /*17570*/  FMUL.FTZ R59, R0, R59 ;  /* 0x0000003b003b7220 */ /* 0x000fe20000410000 */
[C---:B------:R-:W-:Y:S01]  /*17580*/  FMUL.FTZ R60, R2.reuse, R60 ;  /* 0x0000003c023c7220 */ /* 0x040fe20000410000 */
[----:B------:R-:W-:Y:S01]  /*17590*/  FMUL.FTZ R61, R2, R61 ;  /* 0x0000003d023d7220 */ /* 0x000fe20000410000 */
[-C--:B-1----:R-:W-:Y:S03]  /*175a0*/  HMMA.16816.F32.BF16 R36, R176, R144.reuse, R36 ;  /* 0x00000090b024723c */ /* 0x082fe60000041824 */
        /* <DEDUP_REMOVED lines=21> */
[----:B------:R-:W-:Y:S01]  /*17700*/  FMUL.FTZ R85, R132, R85 ;  /* 0x0000005584557220 */ /* 0x000fe20000410000 */
[-C--:B---3--:R-:W-:Y:S03]  /*17710*/  HMMA.16816.F32.BF16 R52, R176, R148.reuse, R52 ;  /* 0x00000094b034723c */ /* 0x088fe60000041834 */
        /* <DEDUP_REMOVED lines=32> */
[----:B------:R-:W-:Y:S02]  /*17920*/  IMAD.MOV.U32 R153, RZ, RZ, R206 ;  /* 0x000000ffff997224 */ /* 0x000fe400078e00ce */
[C---:B------:R-:W-:Y:S01]  /*17930*/  FMUL.FTZ R128, R132.reuse, R128 ;  /* 0x0000008084807220 */ /* 0x040fe20000410000 */
[-C--:B------:R-:W-:Y:S03]  /*17940*/  HMMA.16816.F32.BF16 R76, R180, R146.reuse, R76 ;  /* 0x00000092b44c723c */ /* 0x080fe6000004184c */
[C---:B------:R-:W-:Y:S01]  /*17950*/  FMUL.FTZ R100, R132.reuse, R100 ;  /* 0x0000006484647220 */ /* 0x040fe20000410000 */
[C---:B------:R-:W-:Y:S01]  /*17960*/  FMUL.FTZ R129, R132.reuse, R129 ;  /* 0x0000008184817220 */ /* 0x040fe20000410000 */
[C---:B------:R-:W-:Y:S01]  /*17970*/  FMUL.FTZ R101, R132.reuse, R101 ;  /* 0x0000006584657220 */ /* 0x040fe20000410000 */
[C---:B------:R-:W-:Y:S01]  /*17980*/  FMUL.FTZ R112, R132.reuse, R112 ;  /* 0x0000007084707220 */ /* 0x040fe20000410000 */
[C---:B------:R-:W-:Y:S01]  /*17990*/  FMUL.FTZ R113, R132.reuse, R113 ;  /* 0x0000007184717220 */ /* 0x040fe20000410000 */
[C---:B------:R-:W-:Y:S01]  /*179a0*/  HMMA.16816.F32.BF16 R80, R176.reuse, R146, R80 ;  /* 0x00000092b050723c */ /* 0x040fe20000041850 */
[----:B------:R-:W1:Y:S03]  /*179b0*/  LDSM.16.MT88.4 R144, [R196+0x1000] ;  /* 0x00100000c490783b */ /* 0x000e660000004200 */
[----:B------:R-:W-:Y:S01]  /*179c0*/  MOV R152, R207 ;  /* 0x000000cf00987202 */ /* 0x000fe20000000f00 */
[C---:B------:R-:W-:Y:S01]  /*179d0*/  FMUL.FTZ R116, R132.reuse, R116 ;  /* 0x0000007484747220 */ /* 0x040fe20000410000 */
[----:B------:R3:W-:Y:S01]  /*179e0*/  MUFU.EX2 R207, R138 ;  /* 0x0000008a00cf7308 */ /* 0x0007e20000000800 */
[----:B------:R-:W-:Y:S01]  /*179f0*/  FMUL.FTZ R117, R132, R117 ;  /* 0x0000007584757220 */ /* 0x000fe20000410000 */
[-C--:B--2---:R-:W-:Y:S03]  /*17a00*/  HMMA.16816.F32.BF16 R84, R176, R148.reuse, R84 ;  /* 0x00000094b054723c */ /* 0x084fe60000041854 */
[C---:B------:R-:W-:Y:S01]  /*17a10*/  FMUL.FTZ R118, R3.reuse, R118 ;  /* 0x0000007603767220 */ /* 0x040fe20000410000 */
[----:B------:R-:W-:Y:S01]  /*17a20*/  FMUL.FTZ R119, R3, R119 ;  /* 0x0000007703777220 */ /* 0x000fe20000410000 */
[----:B------:R-:W-:Y:S03]  /*17a30*/  MOV R154, R205 ;  /* 0x000000cd009a7202 */ /* 0x000fe60000000f00 */
[C---:B------:R-:W-:Y:S04]  /*17a40*/  HMMA.16816.F32.BF16 R88, R180.reuse, R148, R88 ;  /* 0x00000094b458723c */ /* 0x040fe80000041858 */
[----:B---3--:R-:W-:Y:S04]  /*17a50*/  FFMA.FTZ R138, R203, UR4, -R143 ;  /* 0x00000004cb8a7c23 */ /* 0x008fe8000801088f */
[-C--:B------:R-:W-:Y:S01]  /*17a60*/  HMMA.16816.F32.BF16 R92, R180, R150.reuse, R92 ;  /* 0x00000096b45c723c */ /* 0x080fe2000004185c */
[----:B------:R-:W-:Y:S10]  /*17a70*/  MUFU.EX2 R205, R138 ;  /* 0x0000008a00cd7308 */ /* 0x000ff40000000800 */
[----:B------:R-:W-:Y:S01]  /*17a80*/  MUFU.EX2 R138, R141 ;  /* 0x0000008d008a7308 */ /* 0x000fe20000000800 */
[C---:B------:R-:W-:Y:S01]  /*17a90*/  HMMA.16816.F32.BF16 R96, R176.reuse, R150, R96 ;  /* 0x00000096b060723c */ /* 0x040fe20000041860 */
[----:B------:R2:W3:Y:S07]  /*17aa0*/  LDSM.16.MT88.4 R148, [R137+0x1000] ;  /* 0x001000008994783b */ /* 0x0004ee0000004200 */
[-C--:B-1----:R-:W-:Y:S08]  /*17ab0*/  HMMA.16816.F32.BF16 R100, R176, R144.reuse, R100 ;  /* 0x00000090b064723c */ /* 0x082ff00000041864 */
[C---:B------:R-:W-:Y:S04]  /*17ac0*/  HMMA.16816.F32.BF16 R104, R180.reuse, R144, R104 ;  /* 0x00000090b468723c */ /* 0x040fe80000041868 */
[--C-:B--2---:R-:W-:Y:S04]  /*17ad0*/  FFMA.FTZ R137, R193, UR4, -R142.reuse ;  /* 0x00000004c1897c23 */ /* 0x104fe8000801088e */
[-C--:B------:R-:W-:Y:S01]  /*17ae0*/  HMMA.16816.F32.BF16 R108, R180, R146.reuse, R108 ;  /* 0x00000092b46c723c */ /* 0x080fe2000004186c */
[----:B------:R1:W2:Y:S02]  /*17af0*/  MUFU.EX2 R236, R137 ;  /* 0x0000008900ec7308 */ /* 0x0002a40000000800 */
[----:B------:R-:W-:Y:S05]  /*17b00*/  FFMA.FTZ R142, R192, UR4, -R142 ;  /* 0x00000004c08e7c23 */ /* 0x000fea000801088e */
[C---:B------:R-:W-:Y:S03]  /*17b10*/  HMMA.16816.F32.BF16 R112, R176.reuse, R146, R112 ;  /* 0x00000092b070723c */ /* 0x040fe60000041870 */
[----:B------:R-:W4:Y:S05]  /*17b20*/  MUFU.EX2 R215, R142 ;  /* 0x0000008e00d77308 */ /* 0x000f2a0000000800 */
[-C--:B---3--:R-:W-:Y:S03]  /*17b30*/  HMMA.16816.F32.BF16 R116, R176, R148.reuse, R116 ;  /* 0x00000094b074723c */ /* 0x088fe60000041874 */
[----:B-1----:R-:W-:Y:S04]  /*17b40*/  FFMA.FTZ R137, R195, UR4, -R189 ;  /* 0x00000004c3897c23 */ /* 0x002fe800080108bd */
[----:B------:R1:W3:Y:S01]  /*17b50*/  MUFU.EX2 R212, R137 ;  /* 0x0000008900d47308 */ /* 0x0002e20000000800 */
[C---:B------:R-:W-:Y:S08]  /*17b60*/  HMMA.16816.F32.BF16 R120, R180.reuse, R148, R120 ;  /* 0x00000094b478723c */ /* 0x040ff00000041878 */
[-C--:B------:R-:W-:Y:S01]  /*17b70*/  HMMA.16816.F32.BF16 R124, R180, R150.reuse, R124 ;  /* 0x00000096b47c723c */ /* 0x080fe2000004187c */
[----:B------:R-:W3:Y:S02]  /*17b80*/  LDSM.16.MT88.4 R180, [R196+0x800] ;  /* 0x00080000c4b4783b */ /* 0x000ee40000004200 */
[--C-:B-1----:R-:W-:Y:S01]  /*17b90*/  FFMA.FTZ R137, R198, UR4, -R143.reuse ;  /* 0x00000004c6897c23 */ /* 0x102fe2000801088f */
[----:B------:R-:W-:Y:S04]  /*17ba0*/  FFMA.FTZ R143, R194, UR4, -R143 ;  /* 0x00000004c28f7c23 */ /* 0x000fe8000801088f */
[----:B------:R-:W-:Y:S01]  /*17bb0*/  HMMA.16816.F32.BF16 R128, R176, R150, R128 ;  /* 0x00000096b080723c */ /* 0x000fe20000041880 */
[----:B------:R1:W-:Y:S01]  /*17bc0*/  MUFU.EX2 R210, R137 ;  /* 0x0000008900d27308 */ /* 0x0003e20000000800 */
[----:B------:R-:W-:Y:S02]  /*17bd0*/  LDSM.16.MT88.4 R192, [R219+0xb800] ;  /* 0x00b80000dbc0783b */ /* 0x000fe40000004200 */
[----:B--2---:R-:W-:Y:S07]  /*17be0*/  F2FP.BF16.F32.PACK_AB R176, R236, R214 ;  /* 0x000000d6ecb0723e */ /* 0x004fee00000010ff */
[----:B------:R-:W2:Y:S01]  /*17bf0*/  MUFU.EX2 R206, R143 ;  /* 0x0000008f00ce7308 */ /* 0x000ea20000000800 */
[----:B----4-:R-:W-:Y:S02]  /*17c00*/  F2FP.BF16.F32.PACK_AB R178, R215, R213 ;  /* 0x000000d5d7b2723e */ /* 0x010fe400000010ff */
[----:B---3--:R-:W-:Y:S01]  /*17c10*/  F2FP.BF16.F32.PACK_AB R177, R212, R211 ;  /* 0x000000d3d4b1723e */ /* 0x008fe200000010ff */
[----:B------:R-:W-:Y:S01]  /*17c20*/  LDSM.16.MT88.4 R196, [R196+0x1800] ;  /* 0x00180000c4c4783b */ /* 0x000fe20000004200 */
[--C-:B-1----:R-:W-:Y:S05]  /*17c30*/  FFMA.FTZ R137, R200, UR4, -R188.reuse ;  /* 0x00000004c8897c23 */ /* 0x102fea00080108bc */
[----:B------:R1:W3:Y:S01]  /*17c40*/  MUFU.EX2 R208, R137 ;  /* 0x0000008900d07308 */ /* 0x0002e20000000800 */
[----:B--2---:R-:W-:Y:S01]  /*17c50*/  F2FP.BF16.F32.PACK_AB R142, R206, R205 ;  /* 0x000000cdce8e723e */ /* 0x004fe200000010ff */
[--C-:B-1----:R-:W-:Y:S01]  /*17c60*/  FFMA.FTZ R137, R204, UR4, -R188.reuse ;  /* 0x00000004cc897c23 */ /* 0x102fe200080108bc */
[----:B------:R-:W-:Y:S01]  /*17c70*/  FFMA.FTZ R188, R202, UR4, -R188 ;  /* 0x00000004cabc7c23 */ /* 0x000fe200080108bc */
[----:B---3--:R-:W-:Y:S01]  /*17c80*/  F2FP.BF16.F32.PACK_AB R141, R208, R207 ;  /* 0x000000cfd08d723e */ /* 0x008fe200000010ff */
[----:B------:R-:W-:Y:S05]  /*17c90*/  LDSM.16.MT88.4 R200, [R223+0x1800] ;  /* 0x00180000dfc8783b */ /* 0x000fea0000004200 */
[----:B------:R-:W-:Y:S10]  /*17ca0*/  MUFU.EX2 R204, R137 ;  /* 0x0000008900cc7308 */ /* 0x000ff40000000800 */
[----:B------:R-:W1:Y:S10]  /*17cb0*/  MUFU.EX2 R139, R188 ;  /* 0x000000bc008b7308 */ /* 0x000e740000000800 */
[----:B------:R2:W3:Y:S01]  /*17cc0*/  MUFU.EX2 R137, R140 ;  /* 0x0000008c00897308 */ /* 0x0004e20000000800 */
[----:B-1----:R-:W-:Y:S01]  /*17cd0*/  F2FP.BF16.F32.PACK_AB R143, R139, R204 ;  /* 0x000000cc8b8f723e */ /* 0x002fe200000010ff */
[----:B------:R-:W1:Y:S01]  /*17ce0*/  LDSM.16.MT88.4 R188, [R216+0xb800] ;  /* 0x00b80000d8bc783b */ /* 0x000e620000004200 */
[----:B--2---:R-:W-:Y:S02]  /*17cf0*/  F2FP.BF16.F32.PACK_AB R140, R210, R209 ;  /* 0x000000d1d28c723e */ /* 0x004fe400000010ff */
[----:B---3--:R-:W-:Y:S05]  /*17d00*/  F2FP.BF16.F32.PACK_AB R179, R138, R137 ;  /* 0x000000898ab3723e */ /* 0x008fea00000010ff */
[-C--:B------:R-:W-:Y:S01]  /*17d10*/  HMMA.16816.F32.BF16 R144, R140, R156.reuse, R4 ;  /* 0x0000009c8c90723c */ /* 0x080fe20000041804 */
[----:B------:R-:W2:Y:S04]  /*17d20*/  LDL.LU R5, [R1+0x14] ;  /* 0x0000140001057983 */ /* 0x000ea80000300800 */
[----:B------:R-:W-:Y:S01]  /*17d30*/  MOV R7, R154 ;  /* 0x0000009a00077202 */ /* 0x000fe20000000f00 */
[----:B------:R-:W-:Y:S01]  /*17d40*/  IMAD.MOV.U32 R6, RZ, RZ, R153 ;  /* 0x000000ffff067224 */ /* 0x000fe200078e0099 */
[----:B------:R-:W-:Y:S01]  /*17d50*/  MOV R4, R152 ;  /* 0x0000009800047202 */ /* 0x000fe20000000f00 */
[C---:B------:R-:W-:Y:S01]  /*17d60*/  HMMA.16816.F32.BF16 R148, R176.reuse, R156, R8 ;  /* 0x0000009cb094723c */ /* 0x040fe20000041808 */
[----:B------:R-:W3:Y:S04]  /*17d70*/  LDL.LU R9, [R1+0x18] ;  /* 0x0000180001097983 */ /* 0x000ee80000300800 */
[----:B------:R-:W4:Y:S03]  /*17d80*/  LDL.LU R10, [R1+0x1c] ;  /* 0x00001c00010a7983 */ /* 0x000f260000300800 */
[-C--:B------:R-:W-:Y:S01]  /*17d90*/  HMMA.16816.F32.BF16 R152, R176, R158.reuse, R12 ;  /* 0x0000009eb098723c */ /* 0x080fe2000004180c */
[----:B------:R-:W4:Y:S07]  /*17da0*/  LDL.LU R11, [R1+0x10] ;  /* 0x00001000010b7983 */ /* 0x000f2e0000300800 */
        /* <DEDUP_REMOVED lines=28> */
[----:B------:R-:W-:Y:S04]  /*17f70*/  HMMA.16816.F32.BF16 R128, R140, R202, R128 ;  /* 0x000000ca8c80723c */ /* 0x000fe80000041880 */
[----:B--2---:R-:W-:Y:S01]  /*17f80*/  FFMA.FTZ R5, R3, R5, R242 ;  /* 0x0000000503057223 */ /* 0x004fe200000100f2 */
[----:B---3--:R-:W-:Y:S04]  /*17f90*/  FFMA.FTZ R2, R2, R9, R252 ;  /* 0x0000000902027223 */ /* 0x008fe800000100fc */
[----:B------:R-:W-:Y:S01]  /*17fa0*/  FADD.FTZ R4, R4, R2 ;  /* 0x0000000204047221 */ /* 0x000fe20000010000 */
[----:B------:R-:W-:Y:S01]  /*17fb0*/  FADD.FTZ R2, R243, R5 ;  /* 0x00000005f3027221 */ /* 0x000fe20000010000 */
[----:B----4-:R-:W-:Y:S02]  /*17fc0*/  FFMA.FTZ R0, R0, R10, R248 ;  /* 0x0000000a00007223 */ /* 0x010fe400000100f8 */
        /* <DEDUP_REMOVED lines=12> */
[----:B------:R-:W-:Y:S02]  /*18090*/  FADD.FTZ R2, R236, R2 ;  /* 0x00000002ec027221 */ /* 0x000fe40000010000 */
[----:B------:R-:W-:Y:S01]  /*180a0*/  FADD.FTZ R3, R246, R3 ;  /* 0x00000003f6037221 */ /* 0x000fe20000010000 */
[----:B------:R-:W-:Y:S03]  /*180b0*/  FADD.FTZ R0, R211, R0 ;  /* 0x00000000d3007221 */ /* 0x000fe60000010000 */
        /* <DEDUP_REMOVED lines=11> */
[----:B------:R2:W-:Y:S01]  /*18170*/  STL [R1+0x18], R4 ;  /* 0x0000180401007387 */ /* 0x0005e20000100800 */
[----:B------:R-:W-:Y:S01]  /*18180*/  FADD.FTZ R3, R138, R3 ;  /* 0x000000038a037221 */ /* 0x000fe20000010000 */
[----:B------:R-:W-:Y:S01]  /*18190*/  FADD.FTZ R2, R206, R2 ;  /* 0x00000002ce027221 */ /* 0x000fe20000010000 */
[----:B------:R-:W-:Y:S01]  /*181a0*/  FADD.FTZ R0, R139, R0 ;  /* 0x000000008b007221 */ /* 0x000fe20000010000 */
[----:B------:R-:W-:Y:S01]  /*181b0*/  MOV R139, R136 ;  /* 0x00000088008b7202 */ /* 0x000fe20000000f00 */
[----:B------:R-:W-:Y:S01]  /*181c0*/  IMAD.MOV.U32 R138, RZ, RZ, R135 ;  /* 0x000000ffff8a7224 */ /* 0x000fe200078e0087 */
[----:B------:R2:W-:Y:S04]  /*181d0*/  STL [R1+0x1c], R3 ;  /* 0x00001c0301007387 */ /* 0x0005e80000100800 */
[----:B------:R2:W-:Y:S04]  /*181e0*/  STL [R1+0x10], R2 ;  /* 0x0000100201007387 */ /* 0x0005e80000100800 */
[----:B------:R2:W-:Y:S01]  /*181f0*/  STL [R1+0x14], R0 ;  /* 0x0000140001007387 */ /* 0x0005e20000100800 */
[----:B------:R-:W-:Y:S05]  /*18200*/  BRA.U UP0, `(.L_x_1492) ;  /* 0xffffffc900b47547 */ /* 0x000fea000b83ffff */
.L_x_1491:
[----:B--2---:R-:W2:Y:S04]  /*18210*/  LDL.LU R3, [R1+0x10] ;  /* 0x0000100001037983 */ /* 0x004ea80000300800 */
[----:B------:R-:W3:Y:S04]  /*18220*/  LDL.LU R7, [R1+0x14] ;  /* 0x0000140001077983 */ /* 0x000ee80000300800 */
[----:B------:R-:W4:Y:S04]  /*18230*/  LDL.LU R6, [R1+0x18] ;  /* 0x0000180001067983 */ /* 0x000f280000300800 */
[----:B-1----:R-:W4:Y:S04]  /*18240*/  LDL.LU R5, [R1+0x1c] ;  /* 0x00001c0001057983 */ /* 0x002f280000300800 */
[----:B------:R-:W4:Y:S04]  /*18250*/  LDL.LU R9, [R1+0x20] ;  /* 0x0000200001097983 */ /* 0x000f280000300800 */
[----:B------:R-:W4:Y:S01]  /*18260*/  LDL.LU R8, [R1+0x24] ;  /* 0x0000240001087983 */ /* 0x000f220000300800 */
[----:B------:R-:W1:Y:S01]  /*18270*/  S2UR UR4, SR_CgaCtaId ;  /* 0x00000000000479c3 */ /* 0x000e620000008800 */
[----:B------:R-:W-:Y:S01]  /*18280*/  UMOV UR5, 0x400 ;  /* 0x0000040000057882 */ /* 0x000fe20000000000 */
[----:B------:R-:W-:Y:S01]  /*18290*/  UISETP.NE.AND UP3, UPT, UR22, -0x1, UPT ;  /* 0xffffffff1600788c */ /* 0x000fe2000bf65270 */
[----:B------:R-:W1:Y:S01]  /*182a0*/  S2R R177, SR_TID.X ;  /* 0x0000000000b17919 */ /* 0x000e620000002100 */
[----:B------:R-:W1:Y:S01]  /*182b0*/  LDCU.U8 UR8, c[0x0][0x549] ;  /* 0x0000a920ff0877ac */ /* 0x000e620008000000 */
[----:B------:R-:W-:-:S08]  /*182c0*/  UISETP.NE.AND UP2, UPT, UR22, -0x1, UPT ;  /* 0xffffffff1600788c */ /* 0x000fd0000bf45270 */
[----:B------:R-:W1:Y:S02]  /*182d0*/  @!UP3 LDCU.64 UR6, c[0x0][0x400] ;  /* 0x00008000ff06b7ac */ /* 0x000e640008000a00 */
[----:B-1----:R-:W-:Y:S02]  /*182e0*/  UISETP.NE.AND UP1, UPT, UR8, URZ, UPT ;  /* 0x000000ff0800728c */ /* 0x002fe4000bf25270 */
[----:B------:R-:W-:Y:S02]  /*182f0*/  ULEA UR4, UR4, UR5, 0x18 ;  /* 0x0000000504047291 */ /* 0x000fe4000f8ec0ff */
[----:B------:R-:W-:Y:S01]  /*18300*/  @!UP3 UIMAD.WIDE.U32 UR10, UR23, UR6, URZ ;  /* 0x00000006170ab2a5 */ /* 0x000fe2000f8e00ff */
[----:B------:R-:W1:Y:S01]  /*18310*/  LDCU UR6, c[0x0][0x434] ;  /* 0x00008680ff0677ac */ /* 0x000e620008000800 */
[----:B------:R-:W-:Y:S02]  /*18320*/  LOP3.LUT P2, RZ, R177, 0x8, RZ, 0xc0, !PT ;  /* 0x00000008b1ff7812 */ /* 0x000fe4000784c0ff */
[----:B------:R-:W-:-:S03]  /*18330*/  @!UP3 UIMAD UR7, UR23, UR7, UR11 ;  /* 0x000000071707b2a4 */ /* 0x000fc6000f8e020b */
[----:B------:R-:W1:Y:S04]  /*18340*/  @UP1 LDCU UR9, c[0x0][0x430] ;  /* 0x00008600ff0917ac */ /* 0x000e680008000800 */
[----:B------:R-:W1:Y:S01]  /*18350*/  LDCU UR11, c[0x0][0x434] ;  /* 0x00008680ff0b77ac */ /* 0x000e620008000800 */
[----:B------:R-:W-:Y:S01]  /*18360*/  @UP1 UMOV UR8, 0x1 ;  /* 0x0000000100081882 */ /* 0x000fe20000000000 */
[----:B--2---:R-:W2:Y:S04]  /*18370*/  SHFL.BFLY PT, R2, R3, 0x2, 0x1f ;  /* 0x0c401f0003027f89 */ /* 0x004ea800000e0000 */
[----:B---3--:R-:W3:Y:S04]  /*18380*/  SHFL.BFLY PT, R0, R7, 0x2, 0x1f ;  /* 0x0c401f0007007f89 */ /* 0x008ee800000e0000 */
[----:B----4-:R-:W4:Y:S01]  /*18390*/  SHFL.BFLY PT, R4, R6, 0x2, 0x1f ;  /* 0x0c401f0006047f89 */ /* 0x010f2200000e0000 */
[----:B--2---:R-:W-:-:S03]  /*183a0*/  FADD.FTZ R2, R2, R3 ;  /* 0x0000000302027221 */ /* 0x004fc60000010000 */
[----:B------:R-:W2:Y:S01]  /*183b0*/  SHFL.BFLY PT, R3, R5, 0x2, 0x1f ;  /* 0x0c401f0005037f89 */ /* 0x000ea200000e0000 */
[----:B---3--:R-:W-:-:S03]  /*183c0*/  FADD.FTZ R0, R0, R7 ;  /* 0x0000000700007221 */ /* 0x008fc60000010000 */
[----:B------:R-:W3:Y:S01]  /*183d0*/  SHFL.BFLY PT, R137, R2, 0x1, 0x1f ;  /* 0x0c201f0002897f89 */ /* 0x000ee200000e0000 */
[----:B----4-:R-:W-:Y:S01]  /*183e0*/  FADD.FTZ R4, R4, R6 ;  /* 0x0000000604047221 */ /* 0x010fe20000010000 */
[----:B------:R-:W-:Y:S02]  /*183f0*/  SHF.L.U32 R6, R177, 0x5, RZ ;  /* 0x00000005b1067819 */ /* 0x000fe400000006ff */
[----:B------:R-:W4:Y:S02]  /*18400*/  SHFL.BFLY PT, R139, R0, 0x1, 0x1f ;  /* 0x0c201f00008b7f89 */ /* 0x000f2400000e0000 */
[----:B------:R-:W-:Y:S02]  /*18410*/  LOP3.LUT R6, R9, 0x7c00, R6, 0xf8, !PT ;  /* 0x00007c0009067812 */ /* 0x000fe400078ef806 */
[----:B------:R-:W1:Y:S01]  /*18420*/  SHFL.BFLY PT, R132, R4, 0x1, 0x1f ;  /* 0x0c201f0004847f89 */ /* 0x000e6200000e0000 */
[----:B--2---:R-:W-:Y:S01]  /*18430*/  FADD.FTZ R3, R3, R5 ;  /* 0x0000000503037221 */ /* 0x004fe20000010000 */
[----:B------:R-:W-:Y:S01]  /*18440*/  SHF.L.U32 R5, R177, 0x4, RZ ;  /* 0x00000004b1057819 */ /* 0x000fe200000006ff */
[----:B---3--:R-:W-:-:S03]  /*18450*/  FADD.FTZ R137, R2, R137 ;  /* 0x0000008902897221 */ /* 0x008fc60000010000 */
[----:B------:R-:W2:Y:S01]  /*18460*/  SHFL.BFLY PT, R138, R3, 0x1, 0x1f ;  /* 0x0c201f00038a7f89 */ /* 0x000ea200000e0000 */
[----:B------:R-:W-:Y:S01]  /*18470*/  LOP3.LUT R5, R5, 0x1c0, RZ, 0xc0, !PT ;  /* 0x000001c005057812 */ /* 0x000fe200078ec0ff */
[----:B------:R-:W3:Y:S01]  /*18480*/  MUFU.RCP R2, R137 ;  /* 0x0000008900027308 */ /* 0x000ee20000001000 */
[----:B------:R-:W-:Y:S01]  /*18490*/  FSETP.NE.FTZ.AND P1, PT, R137, RZ, PT ;  /* 0x000000ff8900720b */ /* 0x000fe20003f35000 */
[----:B----4-:R-:W-:Y:S01]  /*184a0*/  FADD.FTZ R139, R0, R139 ;  /* 0x0000008b008b7221 */ /* 0x010fe20000010000 */
[----:B------:R-:W-:Y:S01]  /*184b0*/  LOP3.LUT R5, R5, 0x38, R8, 0xf8, !PT ;  /* 0x0000003805057812 */ /* 0x000fe200078ef808 */
[----:B-1----:R-:W-:-:S03]  /*184c0*/  FADD.FTZ R132, R4, R132 ;  /* 0x0000008404847221 */ /* 0x002fc60000010000 */
[----:B------:R-:W-:Y:S01]  /*184d0*/  LOP3.LUT R176, R6, R5, RZ, 0xfc, !PT ;  /* 0x0000000506b07212 */ /* 0x000fe200078efcff */
[----:B------:R-:W-:Y:S01]  /*184e0*/  MUFU.RCP R7, R139 ;  /* 0x0000008b00077308 */ /* 0x000fe20000001000 */
[----:B------:R-:W-:Y:S02]  /*184f0*/  FSETP.NE.FTZ.AND P6, PT, R132, RZ, PT ;  /* 0x000000ff8400720b */ /* 0x000fe40003fd5000 */
[----:B------:R-:W-:Y:S02]  /*18500*/  FSETP.NE.FTZ.AND P0, PT, R139, RZ, PT ;  /* 0x000000ff8b00720b */ /* 0x000fe40003f15000 */
[----:B---3--:R-:W-:-:S03]  /*18510*/  FSEL R0, R2, 1, P1 ;  /* 0x3f80000002007808 */ /* 0x008fc60000800000 */
[----:B------:R-:W1:Y:S01]  /*18520*/  MUFU.RCP R2, R132 ;  /* 0x0000008400027308 */ /* 0x000e620000001000 */
[----:B--2---:R-:W-:Y:S01]  /*18530*/  FADD.FTZ R138, R3, R138 ;  /* 0x0000008a038a7221 */ /* 0x004fe20000010000 */
        /* <DEDUP_REMOVED lines=34> */
[----:B-1----:R-:W-:-:S02]  /*18760*/  FSEL R2, R2, 1, P6 ;  /* 0x3f80000002027808 */ /* 0x002fc40003000000 */
[----:B------:R-:W-:Y:S02]  /*18770*/  FSEL R3, R7, 1, P0 ;  /* 0x3f80000007037808 */ /* 0x000fe40000000000 */
[----:B------:R-:W-:Y:S01]  /*18780*/  F2FP.BF16.F32.PACK_AB R6, R6, R144 ;  /* 0x000000900606723e */ /* 0x000fe200000010ff */
        /* <DEDUP_REMOVED lines=8> */
[----:B------:R-:W-:Y:S01]  /*18810*/  FMUL.FTZ R26, R2, R56 ;  /* 0x00000038021a7220 */ /* 0x000fe20000410000 */
[----:B------:R-:W-:Y:S01]  /*18820*/  LEA R5, R176, UR4, 0x1 ;  /* 0x00000004b0057c11 */ /* 0x000fe2000f8e08ff */
[C---:B------:R-:W-:Y:S01]  /*18830*/  FMUL.FTZ R146, R3.reuse, R146 ;  /* 0x0000009203927220 */ /* 0x040fe20000410000 */
[C---:B------:R-:W-:Y:S01]  /*18840*/  FMUL.FTZ R147, R3.reuse, R147 ;  /* 0x0000009303937220 */ /* 0x040fe20000410000 */
[----:B--2---:R-:W-:Y:S01]  /*18850*/  FSEL R0, R0, 1, P5 ;  /* 0x3f80000000007808 */ /* 0x004fe20002800000 */
[C---:B------:R-:W-:Y:S01]  /*18860*/  FMUL.FTZ R158, R3.reuse, R158 ;  /* 0x0000009e039e7220 */ /* 0x040fe20000410000 */
[----:B------:R1:W-:Y:S01]  /*18870*/  STS [R5], R6 ;  /* 0x0000000605007388 */ /* 0x0003e20000000800 */
[C---:B------:R-:W-:Y:S01]  /*18880*/  FMUL.FTZ R159, R3.reuse, R159 ;  /* 0x0000009f039f7220 */ /* 0x040fe20000410000 */
[----:B------:R-:W-:Y:S01]  /*18890*/  FMUL.FTZ R162, R3, R162 ;  /* 0x000000a203a27220 */ /* 0x000fe20000410000 */
[C---:B------:R-:W-:Y:S01]  /*188a0*/  FMUL.FTZ R58, R0.reuse, R58 ;  /* 0x0000003a003a7220 */ /* 0x040fe20000410000 */
[C---:B------:R-:W-:Y:S01]  /*188b0*/  FMUL.FTZ R60, R0.reuse, R59 ;  /* 0x0000003b003c7220 */ /* 0x040fe20000410000 */
[C---:B------:R-:W-:Y:S01]  /*188c0*/  FMUL.FTZ R4, R0.reuse, R62 ;  /* 0x0000003e00047220 */ /* 0x040fe20000410000 */
[----:B------:R-:W-:Y:S01]  /*188d0*/  F2FP.BF16.F32.PACK_AB R62, R55, R54 ;  /* 0x00000036373e723e */ /* 0x000fe200000010ff */
[----:B------:R-:W-:Y:S01]  /*188e0*/  FMUL.FTZ R56, R0, R63 ;  /* 0x0000003f00387220 */ /* 0x000fe20000410000 */
[----:B------:R-:W-:Y:S01]  /*188f0*/  F2FP.BF16.F32.PACK_AB R55, R69, R68 ;  /* 0x000000444537723e */ /* 0x000fe200000010ff */
[C---:B------:R-:W-:Y:S01]  /*18900*/  FMUL.FTZ R14, R3.reuse, R163 ;  /* 0x000000a3030e7220 */ /* 0x040fe20000410000 */
[----:B------:R-:W-:Y:S01]  /*18910*/  F2FP.BF16.F32.PACK_AB R60, R60, R58 ;  /* 0x0000003a3c3c723e */ /* 0x000fe200000010ff */
[C---:B------:R-:W-:Y:S01]  /*18920*/  FMUL.FTZ R174, R3.reuse, R174 ;  /* 0x000000ae03ae7220 */ /* 0x040fe20000410000 */
[----:B------:R-:W-:Y:S01]  /*18930*/  F2FP.BF16.F32.PACK_AB R58, R30, R66 ;  /* 0x000000421e3a723e */ /* 0x000fe200000010ff */
[C---:B------:R-:W-:Y:S01]  /*18940*/  FMUL.FTZ R10, R3.reuse, R175 ;  /* 0x000000af030a7220 */ /* 0x040fe20000410000 */
[----:B------:R-:W-:Y:S01]  /*18950*/  MOV R66, 0x10 ;  /* 0x0000001000427802 */ /* 0x000fe20000000f00 */
[C---:B------:R-:W-:Y:S01]  /*18960*/  FMUL.FTZ R38, R3.reuse, R38 ;  /* 0x0000002603267220 */ /* 0x040fe20000410000 */
[----:B------:R-:W-:Y:S01]  /*18970*/  MOV R68, 0x20 ;  /* 0x0000002000447802 */ /* 0x000fe20000000f00 */
        /* <DEDUP_REMOVED lines=52> */
[----:B------:R-:W-:Y:S01]  /*18cc0*/  F2FP.BF16.F32.PACK_AB R56, R56, R4 ;  /* 0x000000043838723e */ /* 0x000fe200000010ff */
[C---:B------:R-:W-:Y:S01]  /*18cd0*/  FMUL.FTZ R8, R0.reuse, R151 ;  /* 0x0000009700087220 */ /* 0x040fe20000410000 */
[----:B------:R-:W-:Y:S01]  /*18ce0*/  F2FP.BF16.F32.PACK_AB R2, R157, R156 ;  /* 0x0000009c9d02723e */ /* 0x000fe200000010ff */
[C---:B------:R-:W-:Y:S01]  /*18cf0*/  FMUL.FTZ R154, R0.reuse, R154 ;  /* 0x0000009a009a7220 */ /* 0x040fe20000410000 */
        /* <DEDUP_REMOVED lines=27> */
[----:B------:R-:W-:Y:S01]  /*18eb0*/  STS [R5+0x400], R3 ;  /* 0x0004000305007388 */ /* 0x000fe20000000800 */
[----:B------:R-:W-:Y:S01]  /*18ec0*/  F2FP.BF16.F32.PACK_AB R67, R67, R148 ;  /* 0x000000944343723e */ /* 0x000fe200000010ff */
[----:B------:R-:W1:Y:S01]  /*18ed0*/  @UP3 LDCU.64 UR4, c[0x0][0x408] ;  /* 0x00008100ff0437ac */ /* 0x000e620008000a00 */
[----:B------:R-:W-:Y:S01]  /*18ee0*/  F2FP.BF16.F32.PACK_AB R8, R8, R150 ;  /* 0x000000960808723e */ /* 0x000fe200000010ff */
[----:B------:R2:W-:Y:S01]  /*18ef0*/  STS [R4], R2 ;  /* 0x0000000204007388 */ /* 0x0005e20000000800 */
        /* <DEDUP_REMOVED lines=11> */
[----:B------:R4:W-:Y:S01]  /*18fb0*/  STS [R4+0x2000], R7 ;  /* 0x0020000704007388 */ /* 0x0009e20000000800 */
[----:B------:R-:W-:Y:S01]  /*18fc0*/  F2FP.BF16.F32.PACK_AB R21, R21, R168 ;  /* 0x000000a81515723e */ /* 0x000fe200000010ff */
[----:B-1----:R-:W-:Y:S01]  /*18fd0*/  @UP3 UIMAD.WIDE.U32 UR12, UR22, UR4, URZ ;  /* 0x00000004160c32a5 */ /* 0x002fe2000f8e00ff */
[----:B------:R-:W-:Y:S01]  /*18fe0*/  F2FP.BF16.F32.PACK_AB R20, R20, R170 ;  /* 0x000000aa1414723e */ /* 0x000fe200000010ff */
[----:B------:R-:W-:Y:S01]  /*18ff0*/  STS [R4+0x2400], R9 ;  /* 0x0024000904007388 */ /* 0x000fe20000000800 */
[----:B------:R-:W-:Y:S01]  /*19000*/  F2FP.BF16.F32.PACK_AB R19, R19, R17 ;  /* 0x000000111313723e */ /* 0x000fe200000010ff */
[----:B------:R-:W-:Y:S01]  /*19010*/  @UP3 UIMAD UR7, UR22, UR5, UR13 ;  /* 0x00000005160732a4 */ /* 0x000fe2000f8e020d */
[----:B------:R-:W-:Y:S01]  /*19020*/  F2FP.BF16.F32.PACK_AB R18, R18, R38 ;  /* 0x000000261212723e */ /* 0x000fe200000010ff */
[----:B------:R-:W1:Y:S01]  /*19030*/  @UP1 LDCU UR5, c[0x0][0x430] ;  /* 0x00008600ff0517ac */ /* 0x000e620008000800 */
[----:B--2---:R-:W-:-:S02]  /*19040*/  IADD3 R2, PT, PT, R5, R6, RZ ;  /* 0x0000000605027210 */ /* 0x004fc40007ffe0ff */
[----:B------:R-:W-:Y:S01]  /*19050*/  F2FP.BF16.F32.PACK_AB R17, R31, R35 ;  /* 0x000000231f11723e */ /* 0x000fe200000010ff */
[----:B------:R-:W-:Y:S01]  /*19060*/  @!UP3 UMOV UR13, UR10 ;  /* 0x0000000a000dbc82 */ /* 0x000fe20008000000 */
[C---:B---3--:R-:W-:Y:S01]  /*19070*/  IADD3 R0, PT, PT, R5.reuse, 0x40, RZ ;  /* 0x0000004005007810 */ /* 0x048fe20007ffe0ff */
[----:B------:R-:W-:Y:S01]  /*19080*/  STS [R2], R15 ;  /* 0x0000000f02007388 */ /* 0x000fe20000000800 */
[----:B------:R-:W-:Y:S01]  /*19090*/  IADD3 R3, PT, PT, R66, R2, RZ ;  /* 0x0000000242037210 */ /* 0x000fe20007ffe0ff */
[----:B------:R-:W2:Y:S01]  /*190a0*/  S2UR UR10, SR_CTAID.Z ;  /* 0x00000000000a79c3 */ /* 0x000ea20000002700 */
[----:B------:R-:W-:Y:S01]  /*190b0*/  @P2 IADD3 R0, PT, PT, R5, -0x40, RZ ;  /* 0xffffffc005002810 */ /* 0x000fe20007ffe0ff */
[----:B------:R-:W-:Y:S01]  /*190c0*/  STS [R2+0x400], R14 ;  /* 0x0004000e02007388 */ /* 0x000fe20000000800 */
[----:B------:R-:W-:Y:S01]  /*190d0*/  F2FP.BF16.F32.PACK_AB R16, R16, R50 ;  /* 0x000000321010723e */ /* 0x000fe200000010ff */
[----:B------:R-:W3:Y:S01]  /*190e0*/  LDCU.U8 UR4, c[0x0][0x548] ;  /* 0x0000a900ff0477ac */ /* 0x000ee20008000000 */
[----:B----4-:R-:W-:Y:S01]  /*190f0*/  IADD3 R8, PT, PT, R6, R0, RZ ;  /* 0x0000000006087210 */ /* 0x010fe20007ffe0ff */
[----:B------:R-:W-:Y:S01]  /*19100*/  STS [R3], R11 ;  /* 0x0000000b03007388 */ /* 0x000fe20000000800 */
[----:B------:R-:W-:Y:S01]  /*19110*/  F2FP.BF16.F32.PACK_AB R22, R22, R42 ;  /* 0x0000002a1616723e */ /* 0x000fe200000010ff */
[----:B------:R-:W-:Y:S01]  /*19120*/  @!UP2 UIMAD UR22, UR23, UR6, URZ ;  /* 0x000000061716a2a4 */ /* 0x000fe2000f8e02ff */
[----:B------:R-:W-:Y:S01]  /*19130*/  IADD3 R7, PT, PT, R66, R0, RZ ;  /* 0x0000000042077210 */ /* 0x000fe20007ffe0ff */
[----:B------:R-:W-:Y:S01]  /*19140*/  STS [R3+0x400], R10 ;  /* 0x0004000a03007388 */ /* 0x000fe20000000800 */
[----:B------:R-:W-:Y:S01]  /*19150*/  F2FP.BF16.F32.PACK_AB R65, R65, R25 ;  /* 0x000000194141723e */ /* 0x000fe200000010ff */
[----:B-1----:R-:W-:Y:S01]  /*19160*/  @UP1 UIMAD UR11, UR5, UR6, URZ ;  /* 0x00000006050b12a4 */ /* 0x002fe2000f8e02ff */
[----:B------:R-:W-:Y:S01]  /*19170*/  F2FP.BF16.F32.PACK_AB R64, R64, R46 ;  /* 0x0000002e4040723e */ /* 0x000fe200000010ff */
[----:B------:R-:W-:Y:S01]  /*19180*/  STS [R2+0x2000], R13 ;  /* 0x0020000d02007388 */ /* 0x000fe20000000800 */
[----:B------:R-:W-:Y:S01]  /*19190*/  F2FP.BF16.F32.PACK_AB R63, R140, R141 ;  /* 0x0000008d8c3f723e */ /* 0x000fe200000010ff */
[----:B------:R-:W-:Y:S01]  /*191a0*/  @UP3 UMOV UR13, UR12 ;  /* 0x0000000c000d3c82 */ /* 0x000fe20008000000 */
[----:B------:R-:W-:Y:S01]  /*191b0*/  F2FP.BF16.F32.PACK_AB R59, R142, R143 ;  /* 0x0000008f8e3b723e */ /* 0x000fe200000010ff */
[----:B------:R-:W-:Y:S01]  /*191c0*/  STS [R2+0x2400], R12 ;  /* 0x0024000c02007388 */ /* 0x000fe20000000800 */
[----:B------:R-:W-:Y:S01]  /*191d0*/  IADD3 R6, PT, PT, R66, R8, RZ ;  /* 0x0000000842067210 */ /* 0x000fe20007ffe0ff */
[----:B------:R-:W-:Y:S01]  /*191e0*/  USHF.R.S32.HI UR5, URZ, 0x1f, UR22 ;  /* 0x0000001fff057899 */ /* 0x000fe20008011416 */
[----:B------:R-:W-:Y:S01]  /*191f0*/  F2FP.BF16.F32.PACK_AB R61, R57, R26 ;  /* 0x0000001a393d723e */ /* 0x000fe200000010ff */
[----:B------:R1:W-:Y:S01]  /*19200*/  STS [R3+0x2000], R21 ;  /* 0x0020001503007388 */ /* 0x0003e20000000800 */
[----:B------:R-:W-:Y:S01]  /*19210*/  F2FP.BF16.F32.PACK_AB R57, R27, R29 ;  /* 0x0000001d1b39723e */ /* 0x000fe200000010ff */
[----:B---3--:R-:W-:Y:S01]  /*19220*/  UISETP.NE.AND UP0, UPT, UR4, URZ, !UP1 ;  /* 0x000000ff0400728c */ /* 0x008fe2000cf05270 */
[----:B------:R-:W-:Y:S01]  /*19230*/  F2FP.BF16.F32.PACK_AB R54, R71, R70 ;  /* 0x000000464736723e */ /* 0x000fe200000010ff */
[----:B------:R-:W-:Y:S01]  /*19240*/  STS [R3+0x2400], R20 ;  /* 0x0024001403007388 */ /* 0x000fe20000000800 */
[----:B------:R-:W-:-:S02]  /*19250*/  F2FP.BF16.F32.PACK_AB R51, R81, R80 ;  /* 0x000000505133723e */ /* 0x000fc400000010ff */
[----:B------:R-:W-:Y:S01]  /*19260*/  F2FP.BF16.F32.PACK_AB R50, R83, R82 ;  /* 0x000000525332723e */ /* 0x000fe200000010ff */
[----:B------:R-:W-:Y:S01]  /*19270*/  STS [R0], R19 ;  /* 0x0000001300007388 */ /* 0x000fe20000000800 */
[----:B------:R-:W-:Y:S02]  /*19280*/  F2FP.BF16.F32.PACK_AB R53, R53, R72 ;  /* 0x000000483535723e */ /* 0x000fe400000010ff */
[----:B------:R-:W-:Y:S01]  /*19290*/  F2FP.BF16.F32.PACK_AB R52, R52, R74 ;  /* 0x0000004a3434723e */ /* 0x000fe200000010ff */
[----:B------:R3:W-:Y:S01]  /*192a0*/  STS [R0+0x400], R18 ;  /* 0x0004001200007388 */ /* 0x0007e20000000800 */
        /* <DEDUP_REMOVED lines=39> */
[----:B-1----:R-:W-:-:S02]  /*19520*/  SHF.R.U32.HI R21, RZ, 0x3, R177 ;  /* 0x00000003ff157819 */ /* 0x002fc400000116b1 */
[----:B---3--:R-:W-:Y:S01]  /*19530*/  MOV R18, 0x7f800000 ;  /* 0x7f80000000127802 */ /* 0x008fe20000000f00 */
        /* <DEDUP_REMOVED lines=13> */
[----:B-1----:R-:W-:-:S03]  /*19610*/  IADD3 R5, PT, PT, R21, 0x20, RZ ;  /* 0x0000002015057810 */ /* 0x002fc60007ffe0ff */
[----:B------:R-:W-:Y:S01]  /*19620*/  STS [R2+0x6000], R45 ;  /* 0x0060002d02007388 */ /* 0x000fe20000000800 */
[----:B------:R-:W-:-:S03]  /*19630*/  ISETP.GE.AND P3, PT, R5, UR20, PT ;  /* 0x0000001405007c0c */ /* 0x000fc6000bf66270 */
[----:B------:R1:W-:Y:S01]  /*19640*/  STS [R2+0x6400], R44 ;  /* 0x0064002c02007388 */ /* 0x0003e20000000800 */
[----:B---3--:R-:W3:Y:S03]  /*19650*/  @P1 LDC R4, c[0x0][0x458] ;  /* 0x00011600ff041b82 */ /* 0x008ee60000000800 */
[----:B------:R-:W-:Y:S04]  /*19660*/  STS [R3+0x6000], R41 ;  /* 0x0060002903007388 */ /* 0x000fe80000000800 */
[----:B------:R4:W-:Y:S04]  /*19670*/  STS [R3+0x6400], R40 ;  /* 0x0064002803007388 */ /* 0x0009e80000000800 */
[----:B------:R-:W-:Y:S04]  /*19680*/  STS [R0+0x4000], R39 ;  /* 0x0040002700007388 */ /* 0x000fe80000000800 */
[----:B------:R-:W-:Y:S04]  /*19690*/  STS [R0+0x4400], R38 ;  /* 0x0044002600007388 */ /* 0x000fe80000000800 */
[----:B------:R-:W-:Y:S04]  /*196a0*/  STS [R7+0x4000], R35 ;  /* 0x0040002307007388 */ /* 0x000fe80000000800 */
[----:B------:R-:W-:Y:S01]  /*196b0*/  STS [R7+0x4400], R34 ;  /* 0x0044002207007388 */ /* 0x000fe20000000800 */
[----:B-1----:R1:W1:Y:S03]  /*196c0*/  @P1 MUFU.LG2 R2, R137 ;  /* 0x0000008900021308 */ /* 0x0022660000000c00 */
[----:B------:R-:W-:Y:S04]  /*196d0*/  STS [R0+0x6000], R37 ;  /* 0x0060002500007388 */ /* 0x000fe80000000800 */
        /* <DEDUP_REMOVED lines=8> */
[----:B--2---:R2:W2:Y:S03]  /*19760*/  @P0 MUFU.LG2 R0, R139 ;  /* 0x0000008b00000308 */ /* 0x0044a60000000c00 */
[----:B------:R-:W-:Y:S04]  /*19770*/  STS [R8+0x6000], R29 ;  /* 0x0060001d08007388 */ /* 0x000fe80000000800 */
[----:B------:R-:W-:Y:S01]  /*19780*/  STS [R8+0x6400], R28 ;  /* 0x0064001c08007388 */ /* 0x000fe20000000800 */
[----:B-1----:R-:W1:Y:S03]  /*19790*/  @P6 LDC R7, c[0x0][0x458] ;  /* 0x00011600ff076b82 */ /* 0x002e660000000800 */
[----:B------:R-:W-:Y:S04]  /*197a0*/  STS [R6+0x6000], R25 ;  /* 0x0060001906007388 */ /* 0x000fe80000000800 */
[----:B------:R3:W-:Y:S02]  /*197b0*/  STS [R6+0x6400], R24 ;  /* 0x0064001806007388 */ /* 0x0007e40000000800 */
[----:B---3--:R-:W-:-:S04]  /*197c0*/  IADD3 R6, PT, PT, R21, 0x10, RZ ;  /* 0x0000001015067810 */ /* 0x008fc80007ffe0ff */
[----:B------:R-:W-:Y:S01]  /*197d0*/  ISETP.GE.AND P4, PT, R6, UR20, PT ;  /* 0x0000001406007c0c */ /* 0x000fe2000bf86270 */
[----:B--2-4-:R-:W-:-:S12]  /*197e0*/  BRA.U UP1, `(.L_x_1495) ;  /* 0x0000000101207547 */ /* 0x014fd8000b800000 */
        /* <DEDUP_REMOVED lines=8> */
.L_x_1495:
[----:B------:R-:W-:Y:S01]  /*19870*/  BAR.SYNC.DEFER_BLOCKING 0x0 ;  /* 0x0000000000007b1d */ /* 0x000fe20000010000 */
[----:B------:R-:W-:Y:S01]  /*19880*/  @P0 FMUL.FTZ R0, R0, 0.69314718246459960938 ;  /* 0x3f31721800000820 */ /* 0x000fe20000410000 */
[----:B------:R-:W-:Y:S01]  /*19890*/  MOV R17, 0x7f800000 ;  /* 0x7f80000000117802 */ /* 0x000fe20000000f00 */
[----:B------:R-:W-:Y:S01]  /*198a0*/  IMAD.MOV.U32 R16, RZ, RZ, 0x7f800000 ;  /* 0x7f800000ff107424 */ /* 0x000fe200078e00ff */
[----:B------:R-:W-:Y:S01]  /*198b0*/  UIMAD UR11, UR10, UR11, URZ ;  /* 0x0000000b0a0b72a4 */ /* 0x000fe2000f8e02ff */
[----:B------:R-:W-:-:S03]  /*198c0*/  @P0 FFMA.FTZ R17, R133, R3, R0 ;  /* 0x0000000385110223 */ /* 0x000fc60000010000 */
[----:B------:R-:W2:Y:S01]  /*198d0*/  S2UR UR4, SR_CTAID.X ;  /* 0x00000000000479c3 */ /* 0x000ea20000002500 */
[----:B------:R-:W3:Y:S01]  /*198e0*/  @P6 MUFU.LG2 R6, R132 ;  /* 0x0000008400066308 */ /* 0x000ee20000000c00 */
[----:B------:R-:W-:Y:S01]  /*198f0*/  @!UP0 UIMAD UR11, UR23, UR8, UR11 ;  /* 0x00000008170b82a4 */ /* 0x000fe2000f8e020b */
[----:B------:R-:W-:Y:S01]  /*19900*/  SHF.L.U32 R28, R177, 0x3, RZ ;  /* 0x00000003b11c7819 */ /* 0x000fe200000006ff */
[----:B------:R-:W-:Y:S01]  /*19910*/  USEL UR22, UR22, URZ, UP0 ;  /* 0x000000ff16167287 */ /* 0x000fe20008000000 */
[----:B------:R-:W-:Y:S01]  /*19920*/  @P1 FMUL.FTZ R2, R2, 0.69314718246459960938 ;  /* 0x3f31721802021820 */ /* 0x000fe20000410000 */
[----:B------:R-:W-:Y:S01]  /*19930*/  USEL UR5, UR5, URZ, UP0 ;  /* 0x000000ff05057287 */ /* 0x000fe20008000000 */
[----:B------:R-:W-:Y:S01]  /*19940*/  LOP3.LUT R28, R28, 0x38, RZ, 0xc0, !PT ;  /* 0x000000381c1c7812 */ /* 0x000fe200078ec0ff */
[----:B------:R-:W4:Y:S01]  /*19950*/  @P5 LDC R8, c[0x0][0x458] ;  /* 0x00011600ff085b82 */ /* 0x000f220000000800 */
[----:B------:R-:W2:Y:S01]  /*19960*/  @P5 MUFU.LG2 R5, R138 ;  /* 0x0000008a00055308 */ /* 0x000ea20000000c00 */
[----:B------:R-:W-:Y:S01]  /*19970*/  USHF.R.S32.HI UR6, URZ, 0x1f, UR11 ;  /* 0x0000001fff067899 */ /* 0x000fe2000801140b */
[----:B------:R-:W-:-:S02]  /*19980*/  IMAD.MOV.U32 R14, RZ, RZ, 0x7f800000 ;  /* 0x7f800000ff0e7424 */ /* 0x000fc400078e00ff */
[----:B------:R-:W-:Y:S01]  /*19990*/  @P1 FFMA.FTZ R18, R134, R4, R2 ;  /* 0x0000000486121223 */ /* 0x000fe20000010002 */
[C---:B------:R-:W-:Y:S01]  /*199a0*/  VIADD R10, R21.reuse, 0x30 ;  /* 0x00000030150a7836 */ /* 0x040fe20000000000 */
[C---:B------:R-:W-:Y:S01]  /*199b0*/  IADD3 R9, PT, PT, R21.reuse, 0x40, RZ ;  /* 0x0000004015097810 */ /* 0x040fe20007ffe0ff */
[----:B------:R-:W-:Y:S01]  /*199c0*/  BSSY.RECONVERGENT B0, `(.L_x_1496) ;  /* 0x0000040000007945 */ /* 0x000fe20003800200 */
[----:B------:R-:W4:Y:S01]  /*199d0*/  LDC.64 R22, c[0x0][0x410] ;  /* 0x00010400ff167b82 */ /* 0x000f220000000a00 */
[----:B------:R-:W-:Y:S01]  /*199e0*/  IADD3 R2, PT, PT, R21, 0x50, RZ ;  /* 0x0000005015027810 */ /* 0x000fe20007ffe0ff */
[----:B------:R4:W4:Y:S01]  /*199f0*/  LDS.128 R24, [R226+0x3800] ;  /* 0x00380000e2187984 */ /* 0x0009220000000c00 */
[----:B---3--:R-:W-:Y:S01]  /*19a00*/  @P6 FMUL.FTZ R0, R6, 0.69314718246459960938 ;  /* 0x3f31721806006820 */ /* 0x008fe20000410000 */
[----:B------:R-:W-:Y:S02]  /*19a10*/  ISETP.GE.AND P2, PT, R10, UR20, PT ;  /* 0x000000140a007c0c */ /* 0x000fe4000bf46270 */
[----:B------:R-:W-:Y:S01]  /*19a20*/  ISETP.GE.AND P1, PT, R9, UR20, PT ;  /* 0x0000001409007c0c */ /* 0x000fe2000bf26270 */
[----:B-1----:R-:W-:Y:S01]  /*19a30*/  @P6 FFMA.FTZ R16, R135, R7, R0 ;  /* 0x0000000787106223 */ /* 0x002fe20000010000 */
[----:B--2---:R-:W-:Y:S01]  /*19a40*/  UIMAD UR4, UR4, UR9, URZ ;  /* 0x00000009040472a4 */ /* 0x004fe2000f8e02ff */
[----:B------:R-:W-:Y:S01]  /*19a50*/  LOP3.LUT P6, RZ, R177, 0x3, RZ, 0xc0, !PT ;  /* 0x00000003b1ff7812 */ /* 0x000fe200078cc0ff */
[----:B------:R-:W-:-:S02]  /*19a60*/  @P5 FMUL.FTZ R0, R5, 0.69314718246459960938 ;  /* 0x3f31721805005820 */ /* 0x000fc40000410000 */
[----:B------:R-:W-:Y:S01]  /*19a70*/  USHF.L.U32 UR8, UR4, 0x7, URZ ;  /* 0x0000000704087899 */ /* 0x000fe200080006ff */
[----:B------:R-:W-:-:S03]  /*19a80*/  ISETP.GE.AND P0, PT, R2, UR20, PT ;  /* 0x0000001402007c0c */ /* 0x000fc6000bf06270 */
[----:B------:R-:W-:Y:S01]  /*19a90*/  USHF.R.S32.HI UR4, URZ, 0x1f, UR8 ;  /* 0x0000001fff047899 */ /* 0x000fe20008011408 */
[----:B----4-:R-:W-:Y:S01]  /*19aa0*/  @P5 FFMA.FTZ R14, R136, R8, R0 ;  /* 0x00000008880e5223 */ /* 0x010fe20000010000 */
[----:B------:R-:W-:Y:S01]  /*19ab0*/  UIADD3 UR22, UP1, UP0, UR8, UR22, UR11 ;  /* 0x0000001608167290 */ /* 0x000fe2000f83e00b */
[----:B------:R-:W-:-:S03]  /*19ac0*/  IADD3 R12, P5, PT, R28, UR13, RZ ;  /* 0x0000000d1c0c7c10 */ /* 0x000fc6000ffbe0ff */
[----:B------:R-:W-:Y:S01]  /*19ad0*/  UIADD3.X UR4, UPT, UPT, UR4, UR5, UR6, UP1, UP0 ;  /* 0x0000000504047290 */ /* 0x000fe20008fe0406 */
[----:B------:R-:W-:Y:S01]  /*19ae0*/  IADD3.X R13, PT, PT, RZ, UR7, RZ, P5, !PT ;  /* 0x00000007ff0d7c10 */ /* 0x000fe2000affe4ff */
[----:B------:R-:W-:Y:S10]  /*19af0*/  @P6 BRA `(.L_x_1497) ;  /* 0x0000000000b06947 */ /* 0x000ff40003800000 */
[--C-:B------:R-:W-:Y:S02]  /*19b00*/  SHF.R.U32.HI R0, RZ, 0x1, R177.reuse ;  /* 0x00000001ff007819 */ /* 0x100fe400000116b1 */
[----:B------:R-:W-:Y:S02]  /*19b10*/  SHF.R.U32.HI R2, RZ, 0x2, R177 ;  /* 0x00000002ff027819 */ /* 0x000fe400000116b1 */
[----:B------:R-:W-:Y:S02]  /*19b20*/  LOP3.LUT R0, R0, 0x30, RZ, 0xc0, !PT ;  /* 0x0000003000007812 */ /* 0x000fe400078ec0ff */
[----:B------:R-:W-:Y:S02]  /*19b30*/  P2R R20, PR, RZ, 0x2 ;  /* 0x00000002ff147803 */ /* 0x000fe40000000000 */
[----:B------:R-:W-:Y:S02]  /*19b40*/  LOP3.LUT R0, R0, 0x7, R2, 0xf8, !PT ;  /* 0x0000000700007812 */ /* 0x000fe400078ef802 */
[----:B------:R-:W-:-:S02]  /*19b50*/  P2R R19, PR, RZ, 0x1 ;  /* 0x00000001ff137803 */ /* 0x000fc40000000000 */
[C---:B------:R-:W-:Y:S02]  /*19b60*/  ISETP.GE.AND P1, PT, R0.reuse, UR20, PT ;  /* 0x0000001400007c0c */ /* 0x040fe4000bf26270 */
[----:B------:R-:W-:-:S04]  /*19b70*/  LOP3.LUT R15, R0, 0x40, RZ, 0xfc, !PT ;  /* 0x00000040000f7812 */ /* 0x000fc800078efcff */
[----:B------:R-:W-:-:S07]  /*19b80*/  ISETP.GE.AND P6, PT, R15, UR20, PT ;  /* 0x000000140f007c0c */ /* 0x000fce000bfc6270 */
[----:B------:R-:W1:Y:S01]  /*19b90*/  @!P1 LDC.64 R4, c[0x0][0x420] ;  /* 0x00010800ff049b82 */ /* 0x000e620000000a00 */
[----:B------:R-:W-:-:S05]  /*19ba0*/  @!P1 IMAD R3, R0, UR9, RZ ;  /* 0x0000000900039c24 */ /* 0x000fca000f8e02ff */
[----:B------:R-:W-:-:S04]  /*19bb0*/  @!P1 IADD3 R2, P5, PT, R3, UR22, RZ ;  /* 0x0000001603029c10 */ /* 0x000fc8000ffbe0ff */
[----:B------:R-:W-:Y:S02]  /*19bc0*/  @!P1 LEA.HI.X.SX32 R3, R3, UR4, 0x1, P5 ;  /* 0x0000000403039c11 */ /* 0x000fe4000a8f0eff */
[----:B-1----:R-:W-:Y:S01]  /*19bd0*/  @!P1 LEA R10, P5, R2, R4, 0x2 ;  /* 0x00000004020a9211 */ /* 0x002fe200078a10ff */
[C---:B------:R-:W-:Y:S02]  /*19be0*/  VIADD R4, R0.reuse, 0x8 ;  /* 0x0000000800047836 */ /* 0x040fe40000000000 */
[----:B------:R-:W-:Y:S01]  /*19bf0*/  VIADD R0, R0, 0x48 ;  /* 0x0000004800007836 */ /* 0x000fe20000000000 */
[----:B------:R-:W-:Y:S02]  /*19c00*/  @!P1 LEA.HI.X R11, R2, R5, R3, 0x2, P5 ;  /* 0x00000005020b9211 */ /* 0x000fe400028f1403 */
[----:B------:R-:W-:-:S03]  /*19c10*/  ISETP.GE.AND P0, PT, R4, UR20, PT ;  /* 0x0000001404007c0c */ /* 0x000fc6000bf06270 */
[----:B------:R1:W-:Y:S01]  /*19c20*/  @!P1 STG.E desc[UR30][R10.64], R18 ;  /* 0x000000120a009986 */ /* 0x0003e2000c10191e */
[----:B------:R-:W-:-:S09]  /*19c30*/  ISETP.NE.AND P1, PT, R20, RZ, PT ;  /* 0x000000ff1400720c */ /* 0x000fd20003f25270 */
[----:B------:R-:W-:-:S05]  /*19c40*/  @!P0 IMAD R2, R4, UR9, RZ ;  /* 0x0000000904028c24 */ /* 0x000fca000f8e02ff */
[----:B------:R-:W-:-:S04]  /*19c50*/  @!P0 IADD3 R4, P5, PT, R2, UR22, RZ ;  /* 0x0000001602048c10 */ /* 0x000fc8000ffbe0ff */
[----:B------:R-:W-:Y:S01]  /*19c60*/  @!P0 LEA.HI.X.SX32 R5, R2, UR4, 0x1, P5 ;  /* 0x0000000402058c11 */ /* 0x000fe2000a8f0eff */
[----:B------:R-:W-:-:S05]  /*19c70*/  @!P6 IMAD R2, R15, UR9, RZ ;  /* 0x000000090f02ec24 */ /* 0x000fca000f8e02ff */
[----:B------:R-:W-:-:S04]  /*19c80*/  @!P6 IADD3 R6, P5, PT, R2, UR22, RZ ;  /* 0x000000160206ec10 */ /* 0x000fc8000ffbe0ff */
[----:B------:R-:W-:Y:S02]  /*19c90*/  @!P6 LEA.HI.X.SX32 R7, R2, UR4, 0x1, P5 ;  /* 0x000000040207ec11 */ /* 0x000fe4000a8f0eff */
[----:B------:R-:W2:Y:S02]  /*19ca0*/  @!P0 LDC.64 R2, c[0x0][0x420] ;  /* 0x00010800ff028b82 */ /* 0x000ea40000000a00 */
[----:B--2---:R-:W-:-:S04]  /*19cb0*/  @!P0 LEA R8, P5, R4, R2, 0x2 ;  /* 0x0000000204088211 */ /* 0x004fc800078a10ff */
[----:B------:R-:W-:Y:S02]  /*19cc0*/  @!P0 LEA.HI.X R9, R4, R3, R5, 0x2, P5 ;  /* 0x0000000304098211 */ /* 0x000fe400028f1405 */
[----:B------:R-:W2:Y:S03]  /*19cd0*/  @!P6 LDC.64 R2, c[0x0][0x420] ;  /* 0x00010800ff02eb82 */ /* 0x000ea60000000a00 */
[----:B------:R1:W-:Y:S01]  /*19ce0*/  @!P0 STG.E desc[UR30][R8.64], R17 ;  /* 0x0000001108008986 */ /* 0x0003e2000c10191e */
[----:B------:R-:W-:Y:S02]  /*19cf0*/  ISETP.NE.AND P0, PT, R19, RZ, PT ;  /* 0x000000ff1300720c */ /* 0x000fe40003f05270 */
[----:B--2---:R-:W-:-:S04]  /*19d00*/  @!P6 LEA R4, P5, R6, R2, 0x2 ;  /* 0x000000020604e211 */ /* 0x004fc800078a10ff */
[----:B------:R-:W-:Y:S02]  /*19d10*/  @!P6 LEA.HI.X R5, R6, R3, R7, 0x2, P5 ;  /* 0x000000030605e211 */ /* 0x000fe400028f1407 */
[----:B------:R-:W-:-:S13]  /*19d20*/  ISETP.GE.AND P6, PT, R0, UR20, PT ;  /* 0x0000001400007c0c */ /* 0x000fda000bfc6270 */
[----:B------:R-:W2:Y:S01]  /*19d30*/  @!P6 LDC.64 R6, c[0x0][0x420] ;  /* 0x00010800ff06eb82 */ /* 0x000ea20000000a00 */
[----:B------:R-:W-:-:S05]  /*19d40*/  @!P6 IMAD R0, R0, UR9, RZ ;  /* 0x000000090000ec24 */ /* 0x000fca000f8e02ff */
[----:B------:R-:W-:-:S04]  /*19d50*/  @!P6 IADD3 R3, P5, PT, R0, UR22, RZ ;  /* 0x000000160003ec10 */ /* 0x000fc8000ffbe0ff */
[----:B------:R-:W-:Y:S02]  /*19d60*/  @!P6 LEA.HI.X.SX32 R0, R0, UR4, 0x1, P5 ;  /* 0x000000040000ec11 */ /* 0x000fe4000a8f0eff */
[----:B--2---:R-:W-:-:S04]  /*19d70*/  @!P6 LEA R2, P5, R3, R6, 0x2 ;  /* 0x000000060302e211 */ /* 0x004fc800078a10ff */
[----:B------:R-:W-:Y:S02]  /*19d80*/  @!P6 LEA.HI.X R3, R3, R7, R0, 0x2, P5 ;  /* 0x000000070303e211 */ /* 0x000fe400028f1400 */
[----:B------:R-:W-:-:S13]  /*19d90*/  ISETP.GE.AND P5, PT, R15, UR20, PT ;  /* 0x000000140f007c0c */ /* 0x000fda000bfa6270 */
[----:B------:R1:W-:Y:S04]  /*19da0*/  @!P5 STG.E desc[UR30][R4.64], R16 ;  /* 0x000000100400d986 */ /* 0x0003e8000c10191e */
[----:B------:R1:W-:Y:S02]  /*19db0*/  @!P6 STG.E desc[UR30][R2.64], R14 ;  /* 0x0000000e0200e986 */ /* 0x0003e4000c10191e */
.L_x_1497:
[----:B------:R-:W-:Y:S05]  /*19dc0*/  BSYNC.RECONVERGENT B0 ;  /* 0x0000000000007941 */ /* 0x000fea0003800200 */
.L_x_1496:
[----:B-1----:R-:W-:Y:S01]  /*19dd0*/  IMAD.WIDE.U32 R16, R22, UR10, R12 ;  /* 0x0000000a16107c25 */ /* 0x002fe2000f8e000c */
[----:B------:R1:W2:Y:S01]  /*19de0*/  LDS.128 R8, [R226+0x4000] ;  /* 0x00400000e2087984 */ /* 0x0002a20000000c00 */
[----:B------:R-:W3:Y:S01]  /*19df0*/  S2UR UR11, SR_CTAID.X ;  /* 0x00000000000b79c3 */ /* 0x000ee20000002500 */
[----:B------:R-:W-:Y:S01]  /*19e00*/  ISETP.GE.AND P5, PT, R21, UR20, PT ;  /* 0x0000001415007c0c */ /* 0x000fe2000bfa6270 */
        /* <DEDUP_REMOVED lines=12> */
[----:B------:R-:W2:Y:S02]  /*19ed0*/  LDCU UR6, c[0x0][0x440] ;  /* 0x00008800ff0677ac */ /* 0x000ea40008000800 */
[----:B--2---:R-:W-:Y:S01]  /*19ee0*/  ISETP.GE.AND P6, PT, R28, UR6, PT ;  /* 0x000000061c007c0c */ /* 0x004fe2000bfc6270 */
        /* <DEDUP_REMOVED lines=8> */
[----:B------:R1:W-:Y:S02]  /*19f70*/  @!P5 STG.E.128 desc[UR30][R2.64+0x80], R8 ;  /* 0x000080080200d986 */ /* 0x0003e4000c101d1e */
.L_x_1499:
[----:B------:R-:W-:Y:S05]  /*19f80*/  BSYNC.RECONVERGENT B0 ;  /* 0x0000000000007941 */ /* 0x000fea0003800200 */
.L_x_1498:
[----:B-1--4-:R1:W3:Y:S01]  /*19f90*/  LDS.128 R12, [R226+0x800] ;  /* 0x00080000e20c7984 */ /* 0x0122e20000000c00 */
[----:B------:R-:W-:Y:S01]  /*19fa0*/  BSSY.RECONVERGENT B0, `(.L_x_1500) ;  /* 0x0000016000007945 */ /* 0x000fe20003800200 */
[----:B------:R-:W-:Y:S02]  /*19fb0*/  ISETP.GE.AND P5, PT, R18, UR20, PT ;  /* 0x0000001412007c0c */ /* 0x000fe4000bfa6270 */
[----:B--2---:R1:W2:Y:S01]  /*19fc0*/  LDS.128 R8, [R226+0x4800] ;  /* 0x00480000e2087984 */ /* 0x0042a20000000c00 */
        /* <DEDUP_REMOVED lines=16> */
[----:B------:R-:W-:-:S03]  /*1a0d0*/  ISETP.GE.AND P4, PT, R19, UR8, PT ;  /* 0x0000000813007c0c */ /* 0x000fc6000bf86270 */
[----:B---3--:R4:W-:Y:S10]  /*1a0e0*/  @!P6 STG.E.128 desc[UR30][R2.64], R12 ;  /* 0x0000000c0200e986 */ /* 0x0089f4000c101d1e */
[----:B--2---:R4:W-:Y:S02]  /*1a0f0*/  @!P4 STG.E.128 desc[UR30][R2.64+0x80], R8 ;  /* 0x000080080200c986 */ /* 0x0049e4000c101d1e */
.L_x_1501:
[----:B------:R-:W-:Y:S05]  /*1a100*/  BSYNC.RECONVERGENT B0 ;  /* 0x0000000000007941 */ /* 0x000fea0003800200 */
.L_x_1500:
[----:B---34-:R3:W4:Y:S01]  /*1a110*/  LDS.128 R12, [R226+0x1000] ;  /* 0x00100000e20c7984 */ /* 0x0187220000000c00 */
[----:B------:R-:W-:Y:S01]  /*1a120*/  BSSY.RECONVERGENT B0, `(.L_x_1502) ;  /* 0x0000015000007945 */ /* 0x000fe20003800200 */
[----:B------:R-:W-:Y:S02]  /*1a130*/  ISETP.GE.AND P4, PT, R21, UR20, PT ;  /* 0x0000001415007c0c */ /* 0x000fe4000bf86270 */
[----:B--2---:R3:W2:Y:S01]  /*1a140*/  LDS.128 R8, [R226+0x5000] ;  /* 0x00500000e2087984 */ /* 0x0046a20000000c00 */
[----:B------:R-:W-:Y:S05]  /*1a150*/  @P3 BRA `(.L_x_1503) ;  /* 0x0000000000443947 */ /* 0x000fea0003800000 */
[----:B------:R-:W1:Y:S01]  /*1a160*/  LDCU.64 UR6, c[0x0][0x408] ;  /* 0x00008100ff0677ac */ /* 0x000e620008000a00 */
[----:B------:R-:W-:Y:S02]  /*1a170*/  IADD3 R0, P3, PT, R20, 0x20, RZ ;  /* 0x0000002014007810 */ /* 0x000fe40007f7e0ff */
[----:B------:R-:W-:Y:S01]  /*1a180*/  MOV R3, R7 ;  /* 0x0000000700037202 */ /* 0x000fe20000000f00 */
[----:B------:R-:W3:Y:S02]  /*1a190*/  LDCU.64 UR4, c[0x0][0x3f0] ;  /* 0x00007e00ff0477ac */ /* 0x000ee40008000a00 */
[----:B------:R-:W-:Y:S01]  /*1a1a0*/  IMAD.X R2, RZ, RZ, UR14, P3 ;  /* 0x0000000eff027e24 */ /* 0x000fe200098e06ff */
[----:B------:R-:W3:Y:S03]  /*1a1b0*/  LDCU UR8, c[0x0][0x440] ;  /* 0x00008800ff0877ac */ /* 0x000ee60008000800 */
[----:B-1----:R-:W-:-:S02]  /*1a1c0*/  IMAD R18, R2, UR6, RZ ;  /* 0x0000000602127c24 */ /* 0x002fc4000f8e02ff */
[----:B------:R-:W-:-:S04]  /*1a1d0*/  IMAD.MOV.U32 R2, RZ, RZ, R16 ;  /* 0x000000ffff027224 */ /* 0x000fc800078e0010 */
[----:B------:R-:W-:Y:S01]  /*1a1e0*/  IMAD.WIDE.U32 R4, R0, UR6, R2 ;  /* 0x0000000600047c25 */ /* 0x000fe2000f8e0002 */
[----:B---3--:R-:W-:-:S03]  /*1a1f0*/  ISETP.GE.AND P6, PT, R28, UR8, PT ;  /* 0x000000081c007c0c */ /* 0x008fc6000bfc6270 */
[----:B------:R-:W-:Y:S01]  /*1a200*/  IMAD R0, R0, UR7, R18 ;  /* 0x0000000700007c24 */ /* 0x000fe2000f8e0212 */
[----:B------:R-:W-:-:S03]  /*1a210*/  LEA R2, P3, R4, UR4, 0x1 ;  /* 0x0000000404027c11 */ /* 0x000fc6000f8608ff */
[----:B------:R-:W-:-:S05]  /*1a220*/  IMAD.IADD R0, R5, 0x1, R0 ;  /* 0x0000000105007824 */ /* 0x000fca00078e0200 */
[----:B------:R-:W-:Y:S02]  /*1a230*/  LEA.HI.X R3, R4, UR5, R0, 0x1, P3 ;  /* 0x0000000504037c11 */ /* 0x000fe400098f0c00 */
[----:B------:R-:W-:-:S03]  /*1a240*/  ISETP.GE.AND P3, PT, R19, UR8, PT ;  /* 0x0000000813007c0c */ /* 0x000fc6000bf66270 */
[----:B----4-:R1:W-:Y:S10]  /*1a250*/  @!P6 STG.E.128 desc[UR30][R2.64], R12 ;  /* 0x0000000c0200e986 */ /* 0x0103f4000c101d1e */
[----:B--2---:R1:W-:Y:S02]  /*1a260*/  @!P3 STG.E.128 desc[UR30][R2.64+0x80], R8 ;  /* 0x000080080200b986 */ /* 0x0043e4000c101d1e */
.L_x_1503:
[----:B------:R-:W-:Y:S05]  /*1a270*/  BSYNC.RECONVERGENT B0 ;  /* 0x0000000000007941 */ /* 0x000fea0003800200 */
.L_x_1502:
[----:B-1--4-:R1:W4:Y:S01]  /*1a280*/  LDS.128 R12, [R226+0x1800] ;  /* 0x00180000e20c7984 */ /* 0x0123220000000c00 */
[----:B------:R-:W-:Y:S03]  /*1a290*/  BSSY.RECONVERGENT B0, `(.L_x_1504) ;  /* 0x0000014000007945 */ /* 0x000fe60003800200 */
[----:B--2---:R1:W2:Y:S01]  /*1a2a0*/  LDS.128 R8, [R226+0x5800] ;  /* 0x00580000e2087984 */ /* 0x0042a20000000c00 */
[----:B------:R-:W-:Y:S05]  /*1a2b0*/  @P2 BRA `(.L_x_1505) ;  /* 0x0000000000442947 */ /* 0x000fea0003800000 */
[----:B------:R-:W3:Y:S01]  /*1a2c0*/  LDCU.64 UR6, c[0x0][0x408] ;  /* 0x00008100ff0677ac */ /* 0x000ee20008000a00 */
[----:B------:R-:W-:Y:S02]  /*1a2d0*/  IADD3 R0, P2, PT, R20, 0x30, RZ ;  /* 0x0000003014007810 */ /* 0x000fe40007f5e0ff */
[----:B------:R-:W-:Y:S01]  /*1a2e0*/  MOV R3, R7 ;  /* 0x0000000700037202 */ /* 0x000fe20000000f00 */
[----:B------:R-:W1:Y:S02]  /*1a2f0*/  LDCU UR8, c[0x0][0x440] ;  /* 0x00008800ff0877ac */ /* 0x000e640008000800 */
[----:B------:R-:W-:Y:S01]  /*1a300*/  IMAD.X R2, RZ, RZ, UR14, P2 ;  /* 0x0000000eff027e24 */ /* 0x000fe200090e06ff */
[----:B------:R-:W4:Y:S03]  /*1a310*/  LDCU.64 UR4, c[0x0][0x3f0] ;  /* 0x00007e00ff0477ac */ /* 0x000f260008000a00 */
[----:B---3--:R-:W-:-:S02]  /*1a320*/  IMAD R18, R2, UR6, RZ ;  /* 0x0000000602127c24 */ /* 0x008fc4000f8e02ff */
[----:B------:R-:W-:Y:S01]  /*1a330*/  IMAD.MOV.U32 R2, RZ, RZ, R16 ;  /* 0x000000ffff027224 */ /* 0x000fe200078e0010 */
[----:B-1----:R-:W-:-:S03]  /*1a340*/  ISETP.GE.AND P3, PT, R28, UR8, PT ;  /* 0x000000081c007c0c */ /* 0x002fc6000bf66270 */
[----:B------:R-:W-:Y:S01]  /*1a350*/  IMAD.WIDE.U32 R4, R0, UR6, R2 ;  /* 0x0000000600047c25 */ /* 0x000fe2000f8e0002 */
[----:B------:R-:W-:-:S03]  /*1a360*/  ISETP.GE.AND P2, PT, R19, UR8, PT ;  /* 0x0000000813007c0c */ /* 0x000fc6000bf46270 */
[----:B------:R-:W-:Y:S01]  /*1a370*/  IMAD R0, R0, UR7, R18 ;  /* 0x0000000700007c24 */ /* 0x000fe2000f8e0212 */
[----:B----4-:R-:W-:-:S03]  /*1a380*/  LEA R2, P6, R4, UR4, 0x1 ;  /* 0x0000000404027c11 */ /* 0x010fc6000f8c08ff */
[----:B------:R-:W-:-:S05]  /*1a390*/  IMAD.IADD R0, R5, 0x1, R0 ;  /* 0x0000000105007824 */ /* 0x000fca00078e0200 */
[----:B------:R-:W-:-:S05]  /*1a3a0*/  LEA.HI.X R3, R4, UR5, R0, 0x1, P6 ;  /* 0x0000000504037c11 */ /* 0x000fca000b0f0c00 */
[----:B------:R1:W-:Y:S04]  /*1a3b0*/  @!P3 STG.E.128 desc[UR30][R2.64], R12 ;  /* 0x0000000c0200b986 */ /* 0x0003e8000c101d1e */
[----:B--2---:R1:W-:Y:S02]  /*1a3c0*/  @!P2 STG.E.128 desc[UR30][R2.64+0x80], R8 ;  /* 0x000080080200a986 */ /* 0x0043e4000c101d1e */
.L_x_1505:
[----:B------:R-:W-:Y:S05]  /*1a3d0*/  BSYNC.RECONVERGENT B0 ;  /* 0x0000000000007941 */ /* 0x000fea0003800200 */
.L_x_1504:
        /* <DEDUP_REMOVED lines=21> */
.L_x_1507:
[----:B------:R-:W-:Y:S05]  /*1a530*/  BSYNC.RECONVERGENT B0 ;  /* 0x0000000000007941 */ /* 0x000fea0003800200 */
.L_x_1506:
        /* <DEDUP_REMOVED lines=21> */
.L_x_1509:
[----:B------:R-:W-:Y:S05]  /*1a690*/  BSYNC.RECONVERGENT B0 ;  /* 0x0000000000007941 */ /* 0x000fea0003800200 */
.L_x_1508:
        /* <DEDUP_REMOVED lines=21> */
.L_x_1511:
[----:B------:R-:W-:Y:S05]  /*1a7f0*/  BSYNC.RECONVERGENT B0 ;  /* 0x0000000000007941 */ /* 0x000fea0003800200 */
.L_x_1510:
[----:B------:R-:W-:Y:S05]  /*1a800*/  @P4 EXIT ;  /* 0x000000000000494d */ /* 0x000fea0003800000 */
[----:B------:R-:W4:Y:S01]  /*1a810*/  LDCU.64 UR6, c[0x0][0x408] ;  /* 0x00008100ff0677ac */ /* 0x000f220008000a00 */
[----:B-1-3--:R-:W1:Y:S01]  /*1a820*/  LDS.128 R224, [R226+0x7800] ;  /* 0x00780000e2e07984 */ /* 0x00ae620000000c00 */
[----:B------:R-:W-:Y:S01]  /*1a830*/  IADD3 R4, P0, PT, R20, 0x70, RZ ;  /* 0x0000007014047810 */ /* 0x000fe20007f1e0ff */
[----:B------:R-:W-:Y:S01]  /*1a840*/  IMAD.MOV.U32 R2, RZ, RZ, R16 ;  /* 0x000000ffff027224 */ /* 0x000fe200078e0010 */
[----:B------:R-:W3:Y:S01]  /*1a850*/  LDCU UR8, c[0x0][0x440] ;  /* 0x00008800ff0877ac */ /* 0x000ee20008000800 */
[----:B------:R-:W-:Y:S02]  /*1a860*/  MOV R3, R7 ;  /* 0x0000000700037202 */ /* 0x000fe40000000f00 */
[----:B------:R-:W-:Y:S01]  /*1a870*/  IMAD.X R0, RZ, RZ, UR14, P0 ;  /* 0x0000000eff007e24 */ /* 0x000fe200080e06ff */
[----:B------:R-:W2:Y:S03]  /*1a880*/  LDCU.64 UR4, c[0x0][0x3f0] ;  /* 0x00007e00ff0477ac */ /* 0x000ea60008000a00 */
[----:B----4-:R-:W-:-:S02]  /*1a890*/  IMAD R0, R0, UR6, RZ ;  /* 0x0000000600007c24 */ /* 0x010fc4000f8e02ff */
[----:B------:R-:W-:Y:S01]  /*1a8a0*/  IMAD.WIDE.U32 R6, R4, UR6, R2 ;  /* 0x0000000604067c25 */ /* 0x000fe2000f8e0002 */
[----:B---3--:R-:W-:-:S03]  /*1a8b0*/  ISETP.GE.AND P1, PT, R28, UR8, PT ;  /* 0x000000081c007c0c */ /* 0x008fc6000bf26270 */
[----:B------:R-:W-:Y:S01]  /*1a8c0*/  IMAD R0, R4, UR7, R0 ;  /* 0x0000000704007c24 */ /* 0x000fe2000f8e0200 */
[----:B------:R-:W-:Y:S02]  /*1a8d0*/  ISETP.GE.AND P0, PT, R19, UR8, PT ;  /* 0x0000000813007c0c */ /* 0x000fe4000bf06270 */
[----:B--2---:R-:W-:Y:S01]  /*1a8e0*/  LEA R2, P2, R6, UR4, 0x1 ;  /* 0x0000000406027c11 */ /* 0x004fe2000f8408ff */
[----:B------:R-:W-:-:S05]  /*1a8f0*/  IMAD.IADD R0, R7, 0x1, R0 ;  /* 0x0000000107007824 */ /* 0x000fca00078e0200 */
[----:B------:R-:W-:-:S05]  /*1a900*/  LEA.HI.X R3, R6, UR5, R0, 0x1, P2 ;  /* 0x0000000506037c11 */ /* 0x000fca00090f0c00 */
[----:B------:R2:W-:Y:S01]  /*1a910*/  @!P1 STG.E.128 desc[UR30][R2.64], R24 ;  /* 0x0000001802009986 */ /* 0x0005e2000c101d1e */
[----:B------:R-:W-:Y:S05]  /*1a920*/  @P0 EXIT ;  /* 0x000000000000094d */ /* 0x000fea0003800000 */
[----:B-1----:R-:W-:Y:S01]  /*1a930*/  STG.E.128 desc[UR30][R2.64+0x80], R224 ;  /* 0x000080e002007986 */ /* 0x002fe2000c101d1e */
[----:B------:R-:W-:Y:S05]  /*1a940*/  EXIT ;  /* 0x000000000000794d */ /* 0x000fea0003800000 */
.L_x_1512:
        /* <DEDUP_REMOVED lines=11> */
.L_x_2859:


//--------------------- .text._ZN5flash16flash_fwd_kernelI23Flash_fwd_kernel_traitsILi128ELi128ELi32ELi4ELb0ELb0EN7cutlass10bfloat16_tE19Flash_kernel_traitsILi128ELi128ELi32ELi4ES3_EELb1ELb0ELb0ELb0ELb0ELb1ELb0ELb0EEEvNS_16Flash_fwd_paramsE --------------------------
	.section	.text._ZN5flash16flash_fwd_kernelI23Flash_fwd_kernel_traitsILi128ELi128ELi32ELi4ELb0ELb0EN7cutlass10bfloat16_tE19Flash_kernel_traitsILi128ELi128ELi32ELi4ES3_EELb1ELb0ELb0ELb0ELb0ELb1ELb0ELb0EEEvNS_16Flash_fwd_paramsE,"ax",@progbits
	.align	128
        .global         _ZN5flash16flash_fwd_kernelI23Flash_fwd_kernel_traitsILi128ELi128ELi32ELi4ELb0ELb0EN7cutlass10bfloat16_tE19Flash_kernel_traitsILi128ELi128ELi32ELi4ES3_EELb1ELb0ELb0ELb0ELb0ELb1ELb0ELb0EEEvNS_16Flash_fwd_paramsE
        .type           _ZN5flash16flash_fwd_kernelI23Flash_fwd_kernel_traitsILi128ELi128ELi32ELi4ELb0ELb0EN7cutlass10bfloat16_tE19Flash_kernel_traitsILi128ELi128ELi32ELi4ES3_EELb1ELb0ELb0ELb0ELb0ELb1ELb0ELb0EEEvNS_16Flash_fwd_paramsE,@function
        .size           _ZN5flash16flash_fwd_kernelI23Flash_fwd_kernel_traitsILi128ELi128ELi32ELi4ELb0ELb0EN7cutlass10bfloat16_tE19Flash_kernel_traitsILi128ELi128ELi32ELi4ES3_EELb1ELb0ELb0ELb0ELb0ELb1ELb0ELb0EEEvNS_16Flash_fwd_paramsE,(.L_x_2860 - _ZN5flash16flash_fwd_kernelI23Flash_fwd_kernel_traitsILi128ELi128ELi32ELi4ELb0ELb0EN7cutlass10bfloat16_tE19Flash_kernel_traitsILi128ELi128ELi32ELi4ES3_EELb1ELb0ELb0ELb0ELb0ELb1ELb0ELb0EEEvNS_16Flash_fwd_paramsE)
        .other          _ZN5flash16flash_fwd_kernelI23Flash_fwd_kernel_traitsILi128ELi128ELi32ELi4ELb0ELb0EN7cutlass10bfloat16_tE19Flash_kernel_traitsILi128ELi128ELi32ELi4ES3_EELb1ELb0ELb0ELb0ELb0ELb1ELb0ELb0EEEvNS_16Flash_fwd_paramsE,@"STO_CUDA_ENTRY STV_DEFAULT"
_ZN5flash16flash_fwd_kernelI23Flash_fwd_kernel_traitsILi128ELi128ELi32ELi4ELb0ELb0EN7cutlass10bfloat16_tE19Flash_kernel_traitsILi128ELi128ELi32ELi4ES3_EELb1ELb0ELb0ELb0ELb0ELb1ELb0ELb0EEEvNS_16Flash_fwd_paramsE:
.text._ZN5flash16flash_fwd_kernelI23Flash_fwd_kernel_traitsILi128ELi128ELi32ELi4ELb0ELb0EN7cutlass10bfloat16_tE19Flash_kernel_traitsILi128ELi128ELi32ELi4ES3_EELb1ELb0ELb0ELb0ELb0ELb1ELb0ELb0EEEvNS_16Flash_fwd_paramsE:
[----:B------:R-:W1:Y:S01]  /*0000*/  LDC R1, c[0x0][0x37c] ;  /* 0x0000df00ff017b82 */ /* 0x000e620000000800 */
[----:B------:R-:W2:Y:S07]  /*0010*/  LDCU.U8 UR4, c[0x0][0x524] ;  /* 0x0000a480ff0477ac */ /* 0x000eae0008000000 */
[----:B------:R-:W3:Y:S01]  /*0020*/  LDC R88, c[0x0][0x518] ;  /* 0x00014600ff587b82 */ /* 0x000ee20000000800 */
[----:B-1----:R-:W-:Y:S01]  /*0030*/  VIADD R1, R1, 0xffffffe8 ;  /* 0xffffffe801017836 */ /* 0x002fe20000000000 */
[----:B------:R-:W1:Y:S01]  /*0040*/  LDCU.64 UR28, c[0x0][0x510] ;  /* 0x0000a200ff1c77ac */ /* 0x000e620008000a00 */
[----:B------:R-:W4:Y:S05]  /*0050*/  LDCU.64 UR24, c[0x0][0x358] ;  /* 0x00006b00ff1877ac */ /* 0x000f2a0008000a00 */
[----:B------:R-:W5:Y:S01]  /*0060*/  LDC R89, c[0x0][0x51c] ;  /* 0x00014700ff597b82 */ /* 0x000f620000000800 */
[----:B------:R-:W5:Y:S01]  /*0070*/  S2R R93, SR_TID.X ;  /* 0x00000000005d7919 */ /* 0x000f620000002100 */
[----:B------:R-:W5:Y:S01]  /*0080*/  LDCU.64 UR10, c[0x0][0x460] ;  /* 0x00008c00ff0a77ac */ /* 0x000f620008000a00 */
[----:B------:R-:W5:Y:S01]  /*0090*/  LDCU.64 UR8, c[0x0][0x470] ;  /* 0x00008e00ff0877ac */ /* 0x000f620008000a00 */
[----:B--2---:R-:W-:-:S04]  /*00a0*/  ISETP.NE.AND P2, PT, RZ, UR4, PT ;  /* 0x00000004ff007c0c */ /* 0x004fc8000bf45270 */
[----:B------:R-:W-:Y:S01]  /*00b0*/  S2UR UR20, SR_CTAID.X ;  /* 0x00000000001479c3 */ /* 0x000fe20000002500 */
[----:B------:R-:W2:Y:S01]  /*00c0*/  LDCU.64 UR6, c[0x0][0x478] ;  /* 0x00008f00ff0677ac */ /* 0x000ea20008000a00 */
[----:B-1----:R-:W-:Y:S02]  /*00d0*/  IMAD.U32 R2, RZ, RZ, UR28 ;  /* 0x0000001cff027e24 */ /* 0x002fe4000f8e00ff */
[----:B------:R-:W-:Y:S01]  /*00e0*/  IMAD.U32 R3, RZ, RZ, UR29 ;  /* 0x0000001dff037e24 */ /* 0x000fe2000f8e00ff */
[----:B------:R-:W1:Y:S04]  /*00f0*/  LDCU.64 UR14, c[0x0][0x460] ;  /* 0x00008c00ff0e77ac */ /* 0x000e680008000a00 */
[----:B----4-:R3:W4:Y:S01]  /*0100*/  @P2 LDG.E.64 R4, desc[UR24][R2.64] ;  /* 0x0000001802042981 */ /* 0x010722000c1e1b00 */
[----:B------:R-:W-:Y:S08]  /*0110*/  S2UR UR23, SR_CTAID.Y ;  /* 0x00000000001779c3 */ /* 0x000ff00000002600 */
[----:B------:R-:W2:Y:S08]  /*0120*/  S2UR UR22, SR_CTAID.Z ;  /* 0x00000000001679c3 */ /* 0x000eb00000002700 */
[----:B------:R-:W4:Y:S01]  /*0130*/  @P2 LDC R0, c[0x0][0x520] ;  /* 0x00014800ff002b82 */ /* 0x000f220000000800 */
[----:B---3--:R-:W-:-:S02]  /*0140*/  @P2 IMAD.MOV.U32 R2, RZ, RZ, R88 ;  /* 0x000000ffff022224 */ /* 0x008fc400078e0058 */
[----:B-----5:R-:W-:-:S06]  /*0150*/  @P2 IMAD.MOV.U32 R3, RZ, RZ, R89 ;  /* 0x000000ffff032224 */ /* 0x020fcc00078e0059 */
[----:B------:R-:W3:Y:S01]  /*0160*/  @P2 LDG.E.64 R2, desc[UR24][R2.64] ;  /* 0x0000001802022981 */ /* 0x000ee2000c1e1b00 */
[----:B--2---:R-:W-:Y:S01]  /*0170*/  ULOP3.LUT UR4, UR22, UR20, UR23, 0xfe, !UPT ;  /* 0x0000001416047292 */ /* 0x004fe2000f8efe17 */
[----:B------:R-:W-:Y:S01]  /*0180*/  ISETP.NE.U32.AND P4, PT, RZ, UR10, PT ;  /* 0x0000000aff007c0c */ /* 0x000fe2000bf85070 */
[----:B------:R-:W-:Y:S02]  /*0190*/  UISETP.NE.U32.AND UP0, UPT, UR10, URZ, UPT ;  /* 0x000000ff0a00728c */ /* 0x000fe4000bf05070 */
[----:B------:R-:W-:Y:S01]  /*01a0*/  UISETP.NE.U32.AND UP4, UPT, UR8, URZ, UPT ;  /* 0x000000ff0800728c */ /* 0x000fe2000bf85070 */
[----:B------:R-:W-:Y:S01]  /*01b0*/  ISETP.NE.AND.EX P4, PT, RZ, UR11, PT, P4 ;  /* 0x0000000bff007c0c */ /* 0x000fe2000bf85340 */
[----:B------:R-:W2:Y:S01]  /*01c0*/  LDCU.U8 UR12, c[0x0][0x532] ;  /* 0x0000a640ff0c77ac */ /* 0x000ea20008000000 */
[----:B------:R-:W-:Y:S01]  /*01d0*/  LOP3.LUT P0, RZ, R93, UR4, RZ, 0xfc, !PT ;  /* 0x000000045dff7c12 */ /* 0x000fe2000f80fcff */
[----:B------:R-:W-:-:S03]  /*01e0*/  UISETP.NE.AND.EX UP0, UPT, UR11, URZ, UPT, UP0 ;  /* 0x000000ff0b00728c */ /* 0x000fc6000bf05300 */
[----:B------:R-:W5:Y:S01]  /*01f0*/  LDCU.64 UR4, c[0x0][0x468] ;  /* 0x00008d00ff0477ac */ /* 0x000f620008000a00 */
[----:B------:R-:W-:Y:S02]  /*0200*/  UISETP.NE.AND.EX UP4, UPT, UR9, URZ, UPT, UP4 ;  /* 0x000000ff0900728c */ /* 0x000fe4000bf85340 */
[----:B------:R-:W-:-:S06]  /*0210*/  UISETP.NE.U32.AND UP3, UPT, UR6, URZ, UPT ;  /* 0x000000ff0600728c */ /* 0x000fcc000bf65070 */
[----:B------:R-:W2:Y:S01]  /*0220*/  @!P0 LDC.64 R6, c[0x0][0x528] ;  /* 0x00014a00ff068b82 */ /* 0x000ea20000000a00 */
[----:B------:R-:W-:Y:S02]  /*0230*/  USHF.L.U32 UR11, UR23, 0x2, URZ ;  /* 0x00000002170b7899 */ /* 0x000fe400080006ff */
[----:B------:R-:W-:Y:S02]  /*0240*/  UISETP.NE.AND.EX UP3, UPT, UR7, URZ, UPT, UP3 ;  /* 0x000000ff0700728c */ /* 0x000fe4000bf65330 */
[----:B-1----:R-:W-:Y:S02]  /*0250*/  UIMAD.WIDE.U32 UR14, UR23, 0x4, UR14 ;  /* 0x00000004170e78a5 */ /* 0x002fe4000f8e000e */
[----:B------:R-:W-:Y:S02]  /*0260*/  USHF.R.U32.HI UR10, URZ, 0x1e, UR23 ;  /* 0x0000001eff0a7899 */ /* 0x000fe40008011617 */
[----:B------:R-:W-:-:S04]  /*0270*/  @UP4 UIADD3 UR8, UP2, UPT, UR11, UR8, URZ ;  /* 0x000000080b084290 */ /* 0x000fc8000ff5e0ff */
[----:B------:R-:W-:Y:S02]  /*0280*/  @UP4 UIADD3.X UR9, UPT, UPT, UR10, UR9, URZ, UP2, !UPT ;  /* 0x000000090a094290 */ /* 0x000fe400097fe4ff */
[----:B-----5:R-:W-:Y:S02]  /*0290*/  UISETP.EQ.U32.AND UP2, UPT, UR4, URZ, UPT ;  /* 0x000000ff0400728c */ /* 0x020fe4000bf42070 */
[----:B------:R-:W-:-:S04]  /*02a0*/  @UP3 UIADD3 UR6, UP1, UPT, UR11, UR6, URZ ;  /* 0x000000060b063290 */ /* 0x000fc8000ff3e0ff */
[----:B------:R-:W-:Y:S02]  /*02b0*/  @UP3 UIADD3.X UR7, UPT, UPT, UR10, UR7, URZ, UP1, !UPT ;  /* 0x000000070a073290 */ /* 0x000fe40008ffe4ff */
[----:B------:R-:W-:-:S04]  /*02c0*/  UIADD3 UR11, UP1, UPT, UR11, UR4, URZ ;  /* 0x000000040b0b7290 */ /* 0x000fc8000ff3e0ff */
[----:B------:R-:W-:Y:S01]  /*02d0*/  UIADD3.X UR10, UPT, UPT, UR10, UR5, URZ, UP1, !UPT ;  /* 0x000000050a0a7290 */ /* 0x000fe20008ffe4ff */
[----:B----4-:R-:W-:Y:S02]  /*02e0*/  @P2 R2UR UR28, R4 ;  /* 0x00000000041c22ca */ /* 0x010fe400000e0000 */
[----:B------:R-:W-:Y:S02]  /*02f0*/  @P2 R2UR UR29, R5 ;  /* 0x00000000051d22ca */ /* 0x000fe400000e0000 */
[----:B---3--:R-:W-:-:S09]  /*0300*/  @P2 IADD3 R88, P1, PT, R2, R0, RZ ;  /* 0x0000000002582210 */ /* 0x008fd20007f3e0ff */
[----:B------:R-:W-:Y:S02]  /*0310*/  IMAD.U32 R2, RZ, RZ, UR28 ;  /* 0x0000001cff027e24 */ /* 0x000fe4000f8e00ff */
[----:B------:R-:W-:Y:S01]  /*0320*/  @P2 IMAD.X R89, RZ, RZ, R3, P1 ;  /* 0x000000ffff592224 */ /* 0x000fe200008e0603 */
[----:B------:R-:W-:Y:S01]  /*0330*/  PLOP3.LUT P2, PT, PT, PT, UP0, 0x80, 0x8 ;  /* 0x000000000008781c */ /* 0x000fe20003f4f008 */
[----:B------:R-:W-:Y:S01]  /*0340*/  IMAD.U32 R3, RZ, RZ, UR29 ;  /* 0x0000001dff037e24 */ /* 0x000fe2000f8e00ff */
[----:B------:R-:W-:-:S04]  /*0350*/  PLOP3.LUT P1, PT, PT, PT, UP4, 0x80, 0x8 ;  /* 0x000000000008781c */ /* 0x000fc80003f2f048 */
[----:B--2---:R1:W-:Y:S01]  /*0360*/  @!P0 STG.E.64 desc[UR24][R6.64], R2 ;  /* 0x0000000206008986 */ /* 0x0043e2000c101b18 */
[----:B------:R-:W-:-:S04]  /*0370*/  UISETP.NE.AND UP4, UPT, UR12, URZ, UPT ;  /* 0x000000ff0c00728c */ /* 0x000fc8000bf85270 */
[----:B------:R-:W-:-:S06]  /*0380*/  UISETP.EQ.OR.EX UP2, UPT, UR5, URZ, !UP4, UP2 ;  /* 0x000000ff0500728c */ /* 0x000fcc000e742720 */
[----:B------:R-:W-:Y:S01]  /*0390*/  PLOP3.LUT P3, PT, PT, PT, UP2, 0x80, 0x8 ;  /* 0x000000000008781c */ /* 0x000fe20003f6f028 */
[----:B-1----:R-:W-:Y:S01]  /*03a0*/  @!P0 IMAD.MOV.U32 R2, RZ, RZ, R88 ;  /* 0x000000ffff028224 */ /* 0x002fe200078e0058 */
[----:B------:R-:W-:-:S05]  /*03b0*/  @!P0 MOV R3, R89 ;  /* 0x0000005900038202 */ /* 0x000fca0000000f00 */
[----:B------:R1:W-:Y:S01]  /*03c0*/  @!P0 STG.E.64 desc[UR24][R6.64+0x8], R2 ;  /* 0x0000080206008986 */ /* 0x0003e2000c101b18 */
[----:B------:R-:W-:Y:S01]  /*03d0*/  PLOP3.LUT P0, PT, PT, PT, UP3, 0x80, 0x8 ;  /* 0x000000000008781c */ /* 0x000fe20003f0f038 */
[----:B------:R-:W-:Y:S02]  /*03e0*/  IMAD.U32 R5, RZ, RZ, UR9 ;  /* 0x00000009ff057e24 */ /* 0x000fe4000f8e00ff */
[----:B------:R-:W-:-:S05]  /*03f0*/  IMAD.U32 R4, RZ, RZ, UR8 ;  /* 0x00000008ff047e24 */ /* 0x000fca000f8e00ff */
[----:B------:R-:W2:Y:S01]  /*0400*/  @P1 LDG.E R5, desc[UR24][R4.64] ;  /* 0x0000001804051981 */ /* 0x000ea2000c1e1900 */
[----:B-1----:R-:W-:Y:S02]  /*0410*/  IMAD.U32 R2, RZ, RZ, UR14 ;  /* 0x0000000eff027e24 */ /* 0x002fe4000f8e00ff */
[----:B------:R-:W-:-:S05]  /*0420*/  IMAD.U32 R3, RZ, RZ, UR15 ;  /* 0x0000000fff037e24 */ /* 0x000fca000f8e00ff */
[----:B------:R-:W3:Y:S04]  /*0430*/  @P4 LDG.E R7, desc[UR24][R2.64] ;  /* 0x0000001802074981 */ /* 0x000ee8000c1e1900 */
[----:B------:R1:W4:Y:S02]  /*0440*/  @P2 LDG.E R6, desc[UR24][R2.64+0x4] ;  /* 0x0000041802062981 */ /* 0x000324000c1e1900 */
[----:B-1----:R-:W-:Y:S01]  /*0450*/  MOV R2, UR6 ;  /* 0x0000000600027c02 */ /* 0x002fe20008000f00 */
[----:B------:R-:W-:Y:S01]  /*0460*/  IMAD.U32 R3, RZ, RZ, UR7 ;  /* 0x00000007ff037e24 */ /* 0x000fe2000f8e00ff */
[----:B------:R-:W-:Y:S01]  /*0470*/  UMOV UR19, 0xffffffff ;  /* 0xffffffff00137882 */ /* 0x000fe20000000000 */
[----:B------:R-:W1:Y:S03]  /*0480*/  @!UP0 LDCU UR9, c[0x0][0x434] ;  /* 0x00008680ff0987ac */ /* 0x000e660008000800 */
[----:B------:R5:W4:Y:S01]  /*0490*/  @P0 LDG.E R0, desc[UR24][R2.64] ;  /* 0x0000001802000981 */ /* 0x000b22000c1e1900 */
[----:B------:R-:W1:Y:S01]  /*04a0*/  @!UP3 LDCU.64 UR6, c[0x0][0x488] ;  /* 0x00009100ff06b7ac */ /* 0x000e620008000a00 */
[----:B-----5:R-:W-:-:S02]  /*04b0*/  IMAD.U32 R2, RZ, RZ, UR11 ;  /* 0x0000000bff027e24 */ /* 0x020fc4000f8e00ff */
[----:B------:R-:W-:Y:S01]  /*04c0*/  IMAD.U32 R3, RZ, RZ, UR10 ;  /* 0x0000000aff037e24 */ /* 0x000fe2000f8e00ff */
[----:B------:R-:W5:Y:S04]  /*04d0*/  @!UP3 LDCU UR10, c[0x0][0x43c] ;  /* 0x00008780ff0ab7ac */ /* 0x000f680008000800 */
[----:B------:R-:W4:Y:S01]  /*04e0*/  @!P3 LDG.E R4, desc[UR24][R2.64] ;  /* 0x000000180204b981 */ /* 0x000f22000c1e1900 */
[----:B------:R-:W-:Y:S01]  /*04f0*/  UMOV UR8, URZ ;  /* 0x000000ff00087c82 */ /* 0x000fe20008000000 */
[----:B------:R-:W-:Y:S01]  /*0500*/  USHF.L.U32 UR18, UR20, 0x7, URZ ;  /* 0x0000000714127899 */ /* 0x000fe200080006ff */
[----:B------:R-:W-:Y:S01]  /*0510*/  UMOV UR15, 0xffffffff ;  /* 0xffffffff000f7882 */ /* 0x000fe20000000000 */
[----:B-1----:R-:W-:-:S04]  /*0520*/  @!UP3 UISETP.NE.U32.AND UP2, UPT, UR6, URZ, UPT ;  /* 0x000000ff0600b28c */ /* 0x002fc8000bf45070 */
[----:B------:R-:W-:-:S04]  /*0530*/  @!UP3 UISETP.NE.AND.EX UP2, UPT, UR7, URZ, UPT, UP2 ;  /* 0x000000ff0700b28c */ /* 0x000fc8000bf45320 */
[----:B-----5:R-:W-:Y:S01]  /*0540*/  @!UP3 USEL UR10, UR10, URZ, UP2 ;  /* 0x000000ff0a0ab287 */ /* 0x020fe20009000000 */
[----:B--2---:R-:W-:Y:S02]  /*0550*/  @P1 R2UR UR8, R5 ;  /* 0x00000000050812ca */ /* 0x004fe400000e0000 */
[----:B---3--:R-:W-:Y:S02]  /*0560*/  @P4 R2UR UR19, R7 ;  /* 0x00000000071342ca */ /* 0x008fe400000e0000 */
[----:B----4-:R-:W-:-:S13]  /*0570*/  @P2 R2UR UR11, R6 ;  /* 0x00000000060b22ca */ /* 0x010fda00000e0000 */
[----:B------:R-:W-:Y:S02]  /*0580*/  @UP0 UIADD3 UR9, UPT, UPT, UR11, -UR19, URZ ;  /* 0x800000130b090290 */ /* 0x000fe4000fffe0ff */
[----:B------:R-:W-:-:S04]  /*0590*/  UISETP.NE.U32.AND UP0, UPT, UR4, URZ, UPT ;  /* 0x000000ff0400728c */ /* 0x000fc8000bf05070 */
[----:B------:R-:W-:Y:S02]  /*05a0*/  UISETP.NE.AND.EX UP0, UPT, UR5, URZ, UPT, UP0 ;  /* 0x000000ff0500728c */ /* 0x000fe4000bf05300 */
[----:B------:R-:W-:Y:S01]  /*05b0*/  UISETP.GT.AND UP1, UPT, UR9, UR18, UPT ;  /* 0x000000120900728c */ /* 0x000fe2000bf24270 */
[----:B------:R-:W-:-:S05]  /*05c0*/  @P0 R2UR UR26, R0 ;  /* 0x00000000001a02ca */ /* 0x000fca00000e0000 */
[----:B------:R-:W-:-:S03]  /*05d0*/  PLOP3.LUT P0, PT, PT, PT, UP1, 0x80, 0x8 ;  /* 0x000000000008781c */ /* 0x000fc60003f0f018 */
[----:B------:R-:W1:Y:S05]  /*05e0*/  @!UP0 LDCU UR4, c[0x0][0x438] ;  /* 0x00008700ff0487ac */ /* 0x000e6a0008000800 */
[----:B------:R-:W-:Y:S01]  /*05f0*/  @UP3 UIADD3 UR26, UPT, UPT, UR26, -UR8, URZ ;  /* 0x800000081a1a3290 */ /* 0x000fe2000fffe0ff */
[----:B------:R-:W-:Y:S01]  /*0600*/  @!P3 R2UR UR15, R4 ;  /* 0x00000000040fb2ca */ /* 0x000fe200000e0000 */
[----:B-1----:R-:W-:-:S14]  /*0610*/  BRA.U !UP0, `(.L_x_1513) ;  /* 0x0000000108187547 */ /* 0x002fdc000b800000 */
[----:B------:R-:W-:-:S13]  /*0620*/  PLOP3.LUT P1, PT, PT, PT, UP4, 0x80, 0x8 ;  /* 0x000000000008781c */ /* 0x000fda0003f2f048 */
[----:B------:R-:W2:Y:S04]  /*0630*/  @P1 LDG.E R0, desc[UR24][R2.64+0x4] ;  /* 0x0000041802001981 */ /* 0x000ea8000c1e1900 */
[----:B------:R-:W3:Y:S01]  /*0640*/  @!P1 LDG.E R2, desc[UR24][R2.64] ;  /* 0x0000001802029981 */ /* 0x000ee2000c1e1900 */
[----:B--2---:R-:W-:-:S13]  /*0650*/  @P1 R2UR UR4, R0 ;  /* 0x00000000000412ca */ /* 0x004fda00000e0000 */
[----:B------:R-:W-:-:S07]  /*0660*/  @UP4 UIADD3 UR4, UPT, UPT, UR4, -UR15, URZ ;  /* 0x8000000f04044290 */ /* 0x000fce000fffe0ff */
[----:B---3--:R-:W-:-:S15]  /*0670*/  @!P1 R2UR UR4, R2 ;  /* 0x00000000020492ca */ /* 0x008fde00000e0000 */
.L_x_1513:
[----:B------:R-:W-:Y:S01]  /*0680*/  @!UP3 UIADD3 UR26, UPT, UPT, UR10, UR4, -UR8 ;  /* 0x000000040a1ab290 */ /* 0x000fe2000fffe808 */
[----:B------:R-:W-:Y:S11]  /*0690*/  @!P0 EXIT ;  /* 0x000000000000894d */ /* 0x000ff60003800000 */
        /* <DEDUP_REMOVED lines=12> */
[----:B---3--:R-:W-:-:S04]  /*0760*/  @!UP0 UIMAD.WIDE.U32 UR16, UR23, UR10, URZ ;  /* 0x0000000a171082a5 */ /* 0x008fc8000f8e00ff */
[----:B------:R-:W-:Y:S02]  /*0770*/  @!UP0 UIMAD UR11, UR23, UR11, UR17 ;  /* 0x0000000b170b82a4 */ /* 0x000fe4000f8e0211 */
[----:B-1----:R-:W-:Y:S01]  /*0780*/  @UP0 UIMAD.WIDE.U32 UR14, UR19, UR6, URZ ;  /* 0x00000006130e02a5 */ /* 0x002fe2000f8e00ff */
[----:B------:R-:W-:Y:S01]  /*0790*/  @!UP0 UMOV UR10, UR16 ;  /* 0x00000010000a8c82 */ /* 0x000fe20008000000 */
[----:B------:R-:W1:Y:S02]  /*07a0*/  @UP1 LDCU UR6, c[0x0][0x430] ;  /* 0x00008600ff0617ac */ /* 0x000e640008000800 */
[----:B------:R-:W-:Y:S02]  /*07b0*/  @UP0 UIMAD UR11, UR19, UR7, UR15 ;  /* 0x00000007130b02a4 */ /* 0x000fe4000f8e020f */
[----:B----4-:R-:W-:Y:S01]  /*07c0*/  @UP1 UIMAD UR12, UR4, UR5, URZ ;  /* 0x00000005040c12a4 */ /* 0x010fe2000f8e02ff */
        /* <DEDUP_REMOVED lines=13> */
.L_x_1515:
        /* <DEDUP_REMOVED lines=9> */
[----:B----4-:R-:W-:Y:S01]  /*0930*/  UIMAD UR12, UR22, UR12, URZ ;  /* 0x0000000c160c72a4 */ /* 0x010fe2000f8e02ff */
[----:B------:R-:W-:Y:S01]  /*0940*/  IADD3 R2, P1, PT, R2, UR10, RZ ;  /* 0x0000000a02027c10 */ /* 0x000fe2000ff3e0ff */
[----:B------:R-:W-:Y:S01]  /*0950*/  UISETP.NE.AND UP0, UPT, UR19, -0x1, UPT ;  /* 0xffffffff1300788c */ /* 0x000fe2000bf05270 */
[C---:B------:R-:W-:Y:S01]  /*0960*/  VIADD R16, R11.reuse, 0x40 ;  /* 0x000000400b107836 */ /* 0x040fe20000000000 */
[----:B------:R-:W-:Y:S01]  /*0970*/  UIMAD.WIDE.U32 UR20, UR20, 0x80, URZ ;  /* 0x00000080141478a5 */ /* 0x000fe2000f8e00ff */
[----:B------:R-:W-:Y:S01]  /*0980*/  IADD3.X R3, PT, PT, RZ, UR11, RZ, P1, !PT ;  /* 0x0000000bff037c10 */ /* 0x000fe20008ffe4ff */
[C---:B------:R-:W-:Y:S01]  /*0990*/  VIADD R17, R11.reuse, 0x50 ;  /* 0x000000500b117836 */ /* 0x040fe20000000000 */
[C---:B------:R-:W-:Y:S01]  /*09a0*/  IADD3 R15, PT, PT, R11.reuse, 0x30, RZ ;  /* 0x000000300b0f7810 */ /* 0x040fe20007ffe0ff */
[----:B--2---:R-:W-:Y:S01]  /*09b0*/  IMAD.U32 R4, RZ, RZ, UR4 ;  /* 0x00000004ff047e24 */ /* 0x004fe2000f8e00ff */
[----:B-1----:R-:W-:Y:S01]  /*09c0*/  UIMAD UR4, UR18, UR6, URZ ;  /* 0x00000006120472a4 */ /* 0x002fe2000f8e02ff */
[----:B------:R-:W-:Y:S01]  /*09d0*/  IMAD.U32 R0, RZ, RZ, UR5 ;  /* 0x00000005ff007e24 */ /* 0x000fe2000f8e00ff */
[----:B------:R-:W-:Y:S01]  /*09e0*/  UIADD3 UR18, UPT, UPT, -UR18, UR9, URZ ;  /* 0x0000000912127290 */ /* 0x000fe2000fffe1ff */
[----:B------:R-:W-:Y:S01]  /*09f0*/  IMAD.WIDE.U32 R8, R4, UR22, R2 ;  /* 0x0000001604087c25 */ /* 0x000fe2000f8e0002 */
[----:B------:R-:W-:Y:S01]  /*0a00*/  @!UP1 UIMAD UR12, UR23, UR7, UR12 ;  /* 0x00000007170c92a4 */ /* 0x000fe2000f8e020c */
[C---:B------:R-:W-:Y:S01]  /*0a10*/  LOP3.LUT R12, R11.reuse, UR20, RZ, 0xfc, !PT ;  /* 0x000000140b0c7c12 */ /* 0x040fe2000f8efcff */
[----:B---3--:R-:W-:Y:S01]  /*0a20*/  UIMAD UR7, UR23, UR13, URZ ;  /* 0x0000000d170772a4 */ /* 0x008fe2000f8e02ff */
[C---:B------:R-:W-:Y:S01]  /*0a30*/  VIADD R18, R11.reuse, 0x60 ;  /* 0x000000600b127836 */ /* 0x040fe20000000000 */
[----:B------:R-:W-:Y:S01]  /*0a40*/  ISETP.GE.AND P0, PT, R11, UR18, PT ;  /* 0x000000120b007c0c */ /* 0x000fe2000bf06270 */
[----:B------:R-:W-:Y:S01]  /*0a50*/  USHF.R.S32.HI UR10, URZ, 0x1f, UR4 ;  /* 0x0000001fff0a7899 */ /* 0x000fe20008011404 */
[----:B------:R-:W-:Y:S01]  /*0a60*/  ISETP.GE.AND P2, PT, R13, UR18, PT ;  /* 0x000000120d007c0c */ /* 0x000fe2000bf46270 */
[----:B------:R-:W-:Y:S01]  /*0a70*/  USEL UR7, UR7, UR19, !UP0 ;  /* 0x0000001307077287 */ /* 0x000fe2000c000000 */
[----:B------:R-:W-:Y:S01]  /*0a80*/  IMAD R7, R0, UR22, R9 ;  /* 0x0000001600077c24 */ /* 0x000fe2000f8e0209 */
[----:B------:R-:W-:Y:S01]  /*0a90*/  USHF.R.S32.HI UR8, URZ, 0x1f, UR12 ;  /* 0x0000001fff087899 */ /* 0x000fe2000801140c */
[----:B------:R-:W-:Y:S01]  /*0aa0*/  P2R R10, PR, RZ, 0x4 ;  /* 0x00000004ff0a7803 */ /* 0x000fe20000000000 */
[----:B------:R-:W-:Y:S01]  /*0ab0*/  USHF.R.S32.HI UR5, URZ, 0x1f, UR7 ;  /* 0x0000001fff057899 */ /* 0x000fe20008011407 */
[----:B------:R-:W-:Y:S01]  /*0ac0*/  ISETP.GE.AND P6, PT, R14, UR18, PT ;  /* 0x000000120e007c0c */ /* 0x000fe2000bfc6270 */
[----:B------:R-:W-:Y:S01]  /*0ad0*/  USEL UR7, UR7, URZ, UP1 ;  /* 0x000000ff07077287 */ /* 0x000fe20008800000 */
[----:B------:R-:W-:Y:S01]  /*0ae0*/  ISETP.GE.AND P5, PT, R15, UR18, PT ;  /* 0x000000120f007c0c */ /* 0x000fe2000bfa6270 */
[----:B------:R-:W-:Y:S01]  /*0af0*/  USEL UR5, UR5, URZ, UP1 ;  /* 0x000000ff05057287 */ /* 0x000fe20008800000 */
[----:B------:R-:W-:Y:S01]  /*0b00*/  ISETP.GE.AND P4, PT, R16, UR18, PT ;  /* 0x0000001210007c0c */ /* 0x000fe2000bf86270 */
[----:B------:R-:W-:Y:S01]  /*0b10*/  UIADD3 UR7, UP1, UP0, UR4, UR7, UR12 ;  /* 0x0000000704077290 */ /* 0x000fe2000f83e00c */
[----:B------:R-:W-:Y:S01]  /*0b20*/  ISETP.GE.AND P3, PT, R17, UR18, PT ;  /* 0x0000001211007c0c */ /* 0x000fe2000bf66270 */
[----:B------:R-:W-:Y:S01]  /*0b30*/  VIADD R19, R11, 0x70 ;  /* 0x000000700b137836 */ /* 0x000fe20000000000 */
[----:B------:R-:W-:Y:S01]  /*0b40*/  ISETP.GE.AND P2, PT, R18, UR18, PT ;  /* 0x0000001212007c0c */ /* 0x000fe2000bf46270 */
[----:B------:R-:W-:Y:S01]  /*0b50*/  UIADD3.X UR10, UPT, UPT, UR10, UR5, UR8, UP1, UP0 ;  /* 0x000000050a0a7290 */ /* 0x000fe20008fe0408 */
[----:B------:R-:W-:Y:S11]  /*0b60*/  @P0 BRA `(.L_x_1517) ;  /* 0x0000000000300947 */ /* 0x000ff60003800000 */
[----:B------:R-:W1:Y:S01]  /*0b70*/  LDCU.64 UR4, c[0x0][0x408] ;  /* 0x00008100ff0477ac */ /* 0x000e620008000a00 */
[----:B------:R-:W-:Y:S01]  /*0b80*/  MOV R6, R8 ;  /* 0x0000000800067202 */ /* 0x000fe20000000f00 */
[----:B------:R-:W2:Y:S01]  /*0b90*/  LDCU.64 UR8, c[0x0][0x3f0] ;  /* 0x00007e00ff0877ac */ /* 0x000ea20008000a00 */
[----:B-1----:R-:W-:-:S03]  /*0ba0*/  UIMAD UR11, UR21, UR4, URZ ;  /* 0x00000004150b72a4 */ /* 0x002fc6000f8e02ff */
[----:B------:R-:W-:-:S03]  /*0bb0*/  IMAD.WIDE.U32 R4, R12, UR4, R6 ;  /* 0x000000040c047c25 */ /* 0x000fc6000f8e0006 */
[----:B------:R-:W-:Y:S02]  /*0bc0*/  MOV R0, UR11 ;  /* 0x0000000b00007c02 */ /* 0x000fe40008000f00 */
[----:B--2---:R-:W-:-:S03]  /*0bd0*/  LEA R2, P0, R4, UR8, 0x1 ;  /* 0x0000000804027c11 */ /* 0x004fc6000f8008ff */
[----:B------:R-:W-:-:S05]  /*0be0*/  IMAD R0, R12, UR5, R0 ;  /* 0x000000050c007c24 */ /* 0x000fca000f8e0200 */
[----:B------:R-:W-:-:S04]  /*0bf0*/  IADD3 R0, PT, PT, R5, R0, RZ ;  /* 0x0000000005007210 */ /* 0x000fc80007ffe0ff */
[----:B------:R-:W-:-:S05]  /*0c00*/  LEA.HI.X R3, R4, UR9, R0, 0x1, P0 ;  /* 0x0000000904037c11 */ /* 0x000fca00080f0c00 */
[----:B------:R1:W-:Y:S04]  /*0c10*/  STG.E.128 desc[UR24][R2.64], RZ ;  /* 0x000000ff02007986 */ /* 0x0003e8000c101d18 */
[----:B------:R1:W-:Y:S02]  /*0c20*/  STG.E.128 desc[UR24][R2.64+0x80], RZ ;  /* 0x000080ff02007986 */ /* 0x0003e4000c101d18 */
.L_x_1517:
[----:B------:R-:W-:Y:S05]  /*0c30*/  BSYNC.RECONVERGENT B0 ;  /* 0x0000000000007941 */ /* 0x000fea0003800200 */
.L_x_1516:
        /* <DEDUP_REMOVED lines=17> */
.L_x_1519:
[----:B------:R-:W-:Y:S05]  /*0d50*/  BSYNC.RECONVERGENT B0 ;  /* 0x0000000000007941 */ /* 0x000fea0003800200 */
.L_x_1518:
        /* <DEDUP_REMOVED lines=16> */
.L_x_1521:
[----:B------:R-:W-:Y:S05]  /*0e60*/  BSYNC.RECONVERGENT B0 ;  /* 0x0000000000007941 */ /* 0x000fea0003800200 */
.L_x_1520:
        /* <DEDUP_REMOVED lines=16> */
.L_x_1523:
[----:B------:R-:W-:Y:S05]  /*0f70*/  BSYNC.RECONVERGENT B0 ;  /* 0x0000000000007941 */ /* 0x000fea0003800200 */
.L_x_1522:
        /* <DEDUP_REMOVED lines=16> */
.L_x_1525:
[----:B------:R-:W-:Y:S05]  /*1080*/  BSYNC.RECONVERGENT B0 ;  /* 0x0000000000007941 */ /* 0x000fea0003800200 */
.L_x_1524:
        /* <DEDUP_REMOVED lines=16> */
.L_x_1527:
[----:B------:R-:W-:Y:S05]  /*1190*/  BSYNC.RECONVERGENT B0 ;  /* 0x0000000000007941 */ /* 0x000fea0003800200 */
.L_x_1526:
        /* <DEDUP_REMOVED lines=16> */
.L_x_1529:
[----:B------:R-:W-:Y:S05]  /*12a0*/  BSYNC.RECONVERGENT B0 ;  /* 0x0000000000007941 */ /* 0x000fea0003800200 */
.L_x_1528:
        /* <DEDUP_REMOVED lines=17> */
.L_x_1531:
[----:B------:R-:W-:Y:S05]  /*13c0*/  BSYNC.RECONVERGENT B0 ;  /* 0x0000000000007941 */ /* 0x000fea0003800200 */
.L_x_1530:
        /* <DEDUP_REMOVED lines=23> */
.L_x_1533:
[----:B------:R-:W-:Y:S05]  /*1540*/  BSYNC.RECONVERGENT B0 ;  /* 0x0000000000007941 */ /* 0x000fea0003800200 */
.L_x_1532:
        /* <DEDUP_REMOVED lines=11> */
.L_x_1535:
[----:B------:R-:W-:Y:S05]  /*1600*/  BSYNC.RECONVERGENT B0 ;  /* 0x0000000000007941 */ /* 0x000fea0003800200 */
.L_x_1534:
        /* <DEDUP_REMOVED lines=10> */
.L_x_1537:
[----:B------:R-:W-:Y:S05]  /*16b0*/  BSYNC.RECONVERGENT B0 ;  /* 0x0000000000007941 */ /* 0x000fea0003800200 */
.L_x_1536:
        /* <DEDUP_REMOVED lines=10> */
.L_x_1539:
[----:B------:R-:W-:Y:S05]  /*1760*/  BSYNC.RECONVERGENT B0 ;  /* 0x0000000000007941 */ /* 0x000fea0003800200 */
.L_x_1538:
        /* <DEDUP_REMOVED lines=10> */
.L_x_1541:
[----:B------:R-:W-:Y:S05]  /*1810*/  BSYNC.RECONVERGENT B0 ;  /* 0x0000000000007941 */ /* 0x000fea0003800200 */
.L_x_1540:
        /* <DEDUP_REMOVED lines=10> */
.L_x_1543:
[----:B------:R-:W-:Y:S05]  /*18c0*/  BSYNC.RECONVERGENT B0 ;  /* 0x0000000000007941 */ /* 0x000fea0003800200 */
.L_x_1542:
        /* <DEDUP_REMOVED lines=10> */
.L_x_1545:
[----:B------:R-:W-:Y:S05]  /*1970*/  BSYNC.RECONVERGENT B0 ;  /* 0x0000000000007941 */ /* 0x000fea0003800200 */
.L_x_1544:
        /* <DEDUP_REMOVED lines=10> */
.L_x_1514:
        /* <DEDUP_REMOVED lines=21> */
.L_x_1546:
[----:B------:R-:W1:Y:S01]  /*1b70*/  LDCU.64 UR12, c[0x0][0x3b8] ;  /* 0x00007700ff0c77ac */ /* 0x000e620008000a00 */
[----:B------:R-:W-:-:S04]  /*1b80*/  UIADD3 UR11, UPT, UPT, UR8, UR15, URZ ;  /* 0x0000000f080b7290 */ /* 0x000fc8000fffe0ff */
[----:B-1----:R-:W-:Y:S02]  /*1b90*/  UIMAD.WIDE.U32 UR16, UR11, UR12, URZ ;  /* 0x0000000c0b1072a5 */ /* 0x002fe4000f8e00ff */
[----:B------:R-:W-:-:S04]  /*1ba0*/  UIMAD UR11, UR11, UR13, URZ ;  /* 0x0000000d0b0b72a4 */ /* 0x000fc8000f8e02ff */
[----:B------:R-:W-:Y:S02]  /*1bb0*/  UIADD3 UR11, UPT, UPT, UR17, UR11, URZ ;  /* 0x0000000b110b7290 */ /* 0x000fe4000fffe0ff */
.L_x_1547:
        /* <DEDUP_REMOVED lines=39> */
.L_x_1548:
[----:B------:R-:W1:Y:S01]  /*1e30*/  LDCU.64 UR6, c[0x0][0x3c0] ;  /* 0x00007800ff0677ac */ /* 0x000e620008000a00 */
[----:B------:R-:W-:-:S04]  /*1e40*/  UIADD3 UR8, UPT, UPT, UR8, UR15, URZ ;  /* 0x0000000f08087290 */ /* 0x000fc8000fffe0ff */
[----:B-1----:R-:W-:Y:S02]  /*1e50*/  UIMAD.WIDE.U32 UR4, UR8, UR6, URZ ;  /* 0x00000006080472a5 */ /* 0x002fe4000f8e00ff */
[----:B------:R-:W-:-:S04]  /*1e60*/  UIMAD UR8, UR8, UR7, URZ ;  /* 0x00000007080872a4 */ /* 0x000fc8000f8e02ff */
[----:B------:R-:W-:-:S03]  /*1e70*/  UIADD3 UR15, UPT, UPT, UR5, UR8, URZ ;  /* 0x00000008050f7290 */ /* 0x000fc6000fffe0ff */
[----:B------:R-:W-:-:S09]  /*1e80*/  UMOV UR8, UR4 ;  /* 0x0000000400087c82 */ /* 0x000fd20008000000 */
.L_x_1549:
[----:B------:R-:W-:Y:S01]  /*1e90*/  UIADD3 UR18, UPT, UPT, -UR18, UR9, URZ ;  /* 0x0000000912127290 */ /* 0x000fe2000fffe1ff */
[----:B------:R-:W-:Y:S01]  /*1ea0*/  SHF.R.U32.HI R92, RZ, 0x3, R93 ;  /* 0x00000003ff5c7819 */ /* 0x000fe2000001165d */
[C---:B------:R-:W-:Y:S01]  /*1eb0*/  IMAD.SHL.U32 R28, R93.reuse, 0x8, RZ ;  /* 0x000000085d1c7824 */ /* 0x040fe200078e00ff */
[----:B------:R-:W1:Y:S01]  /*1ec0*/  LDCU.64 UR4, c[0x0][0x3c8] ;  /* 0x00007900ff0477ac */ /* 0x000e620008000a00 */
[----:B------:R-:W-:Y:S01]  /*1ed0*/  IMAD.SHL.U32 R214, R93, 0x40, RZ ;  /* 0x000000405dd67824 */ /* 0x000fe200078e00ff */
[C---:B------:R-:W-:Y:S01]  /*1ee0*/  IADD3 R27, PT, PT, R92.reuse, 0x10, RZ ;  /* 0x000000105c1b7810 */ /* 0x040fe20007ffe0ff */
[C---:B------:R-:W-:Y:S01]  /*1ef0*/  VIADD R2, R92.reuse, 0x30 ;  /* 0x000000305c027836 */ /* 0x040fe20000000000 */
[C---:B------:R-:W-:Y:S01]  /*1f00*/  ISETP.GE.AND P6, PT, R92.reuse, UR18, PT ;  /* 0x000000125c007c0c */ /* 0x040fe2000bfc6270 */
[----:B------:R-:W-:Y:S01]  /*1f10*/  VIADD R5, R92, 0x40 ;  /* 0x000000405c057836 */ /* 0x000fe20000000000 */
[----:B------:R-:W-:Y:S01]  /*1f20*/  LOP3.LUT R8, R28, 0x38, RZ, 0xc0, !PT ;  /* 0x000000381c087812 */ /* 0x000fe200078ec0ff */
[----:B------:R-:W-:Y:S01]  /*1f30*/  VIADD R3, R92, 0x20 ;  /* 0x000000205c037836 */ /* 0x000fe20000000000 */
[----:B------:R-:W-:Y:S01]  /*1f40*/  ISETP.GE.AND P3, PT, R2, UR18, PT ;  /* 0x0000001202007c0c */ /* 0x000fe2000bf66270 */
[----:B------:R-:W-:Y:S01]  /*1f50*/  UIMAD.WIDE.U32 UR30, UR20, 0x80, URZ ;  /* 0x00000080141e78a5 */ /* 0x000fe2000f8e00ff */
[C---:B------:R-:W-:Y:S01]  /*1f60*/  IADD3 R4, P5, PT, R8.reuse, UR16, RZ ;  /* 0x0000001008047c10 */ /* 0x040fe2000ffbe0ff */
[----:B------:R-:W2:Y:S01]  /*1f70*/  LDCU.64 UR16, c[0x0][0x388] ;  /* 0x00007100ff1077ac */ /* 0x000ea20008000a00 */
[----:B------:R-:W-:Y:S01]  /*1f80*/  ISETP.GE.AND P2, PT, R5, UR18, PT ;  /* 0x0000001205007c0c */ /* 0x000fe2000bf46270 */
[----:B------:R-:W-:Y:S01]  /*1f90*/  IMAD.MOV.U32 R91, RZ, RZ, 0x20 ;  /* 0x00000020ff5b7424 */ /* 0x000fe200078e00ff */
[C---:B------:R-:W-:Y:S01]  /*1fa0*/  IADD3 R2, P1, PT, R8.reuse, UR8, RZ ;  /* 0x0000000808027c10 */ /* 0x040fe2000ff3e0ff */
[----:B------:R-:W-:Y:S01]  /*1fb0*/  IMAD.X R5, RZ, RZ, UR11, P5 ;  /* 0x0000000bff057e24 */ /* 0x000fe2000a8e06ff */
[----:B------:R-:W-:Y:S01]  /*1fc0*/  IADD3 R8, P0, PT, R8, UR10, RZ ;  /* 0x0000000a08087c10 */ /* 0x000fe2000ff1e0ff */
[----:B------:R-:W3:Y:S01]  /*1fd0*/  LDCU.128 UR8, c[0x0][0x3d0] ;  /* 0x00007a00ff0877ac */ /* 0x000ee20008000c00 */
[----:B------:R-:W4:Y:S01]  /*1fe0*/  @!P6 LDC.64 R16, c[0x0][0x3b0] ;  /* 0x0000ec00ff10eb82 */ /* 0x000f220000000a00 */
[----:B-1----:R-:W-:Y:S01]  /*1ff0*/  IMAD.U32 R6, RZ, RZ, UR4 ;  /* 0x00000004ff067e24 */ /* 0x002fe2000f8e00ff */
[----:B------:R-:W-:Y:S01]  /*2000*/  ISETP.GE.AND P4, PT, R3, UR18, PT ;  /* 0x0000001203007c0c */ /* 0x000fe2000bf86270 */
[----:B------:R-:W-:Y:S01]  /*2010*/  IMAD.X R9, RZ, RZ, UR14, P0 ;  /* 0x0000000eff097e24 */ /* 0x000fe200080e06ff */
[----:B------:R-:W-:Y:S01]  /*2020*/  ISETP.GE.AND P5, PT, R27, UR18, PT ;  /* 0x000000121b007c0c */ /* 0x000fe2000bfa6270 */
[----:B------:R-:W-:Y:S01]  /*2030*/  IMAD.X R3, RZ, RZ, UR15, P1 ;  /* 0x0000000fff037e24 */ /* 0x000fe200088e06ff */
[----:B------:R-:W1:Y:S01]  /*2040*/  LDCU.64 UR14, c[0x0][0x390] ;  /* 0x00007200ff0e77ac */ /* 0x000e620008000a00 */
[----:B------:R-:W-:Y:S01]  /*2050*/  IMAD.WIDE.U32 R8, R6, UR22, R8 ;  /* 0x0000001606087c25 */ /* 0x000fe2000f8e0008 */
[----:B------:R-:W5:Y:S01]  /*2060*/  @!P6 LDC.64 R18, c[0x0][0x380] ;  /* 0x0000e000ff12eb82 */ /* 0x000f620000000a00 */
[----:B------:R-:W-:Y:S01]  /*2070*/  SHF.R.S32.HI R6, RZ, 0x1f, R0 ;  /* 0x0000001fff067819 */ /* 0x000fe20000011400 */
[----:B------:R-:W-:Y:S01]  /*2080*/  UMOV UR4, 0x400 ;  /* 0x0000040000047882 */ /* 0x000fe20000000000 */
[----:B------:R-:W-:Y:S01]  /*2090*/  IMAD.U32 R7, RZ, RZ, UR5 ;  /* 0x00000005ff077e24 */ /* 0x000fe2000f8e00ff */
[C---:B------:R-:W-:Y:S01]  /*20a0*/  LOP3.LUT R26, R92.reuse, UR30, RZ, 0xfc, !PT ;  /* 0x0000001e5c1a7c12 */ /* 0x040fe2000f8efcff */
[----:B------:R-:W-:Y:S01]  /*20b0*/  IMAD.WIDE.U32 R4, R92, UR12, R4 ;  /* 0x0000000c5c047c25 */ /* 0x000fe2000f8e0004 */
[----:B------:R-:W-:-:S02]  /*20c0*/  SHF.R.U32.HI R90, RZ, 0x1, R93 ;  /* 0x00000001ff5a7819 */ /* 0x000fc4000001165d */
[----:B------:R-:W1:Y:S01]  /*20d0*/  S2UR UR5, SR_CgaCtaId ;  /* 0x00000000000579c3 */ /* 0x000e620000008800 */
[----:B------:R-:W-:-:S04]  /*20e0*/  IMAD.WIDE.U32 R2, R92, UR6, R2 ;  /* 0x000000065c027c25 */ /* 0x000fc8000f8e0002 */
[C---:B---3--:R-:W-:Y:S02]  /*20f0*/  IMAD R10, R6.reuse, UR8, RZ ;  /* 0x00000008060a7c24 */ /* 0x048fe4000f8e02ff */
[----:B------:R-:W-:Y:S01]  /*2100*/  IMAD R6, R6, UR10, RZ ;  /* 0x0000000a06067c24 */ /* 0x000fe2000f8e02ff */
[----:B------:R-:W3:Y:S01]  /*2110*/  @!P5 LDC.64 R14, c[0x0][0x3b0] ;  /* 0x0000ec00ff0edb82 */ /* 0x000ee20000000a00 */
[C---:B------:R-:W-:Y:S02]  /*2120*/  IMAD R5, R92.reuse, UR13, R5 ;  /* 0x0000000d5c057c24 */ /* 0x040fe4000f8e0205 */
[----:B------:R-:W-:Y:S02]  /*2130*/  IMAD R3, R92, UR7, R3 ;  /* 0x000000075c037c24 */ /* 0x000fe4000f8e0203 */
[C---:B------:R-:W-:Y:S01]  /*2140*/  IMAD R11, R0.reuse, UR11, R6 ;  /* 0x0000000b000b7c24 */ /* 0x040fe2000f8e0206 */
[----:B------:R-:W-:Y:S01]  /*2150*/  USHF.L.U64.HI UR11, UR12, 0x5, UR13 ;  /* 0x000000050c0b7899 */ /* 0x000fe2000801020d */
[----:B------:R-:W-:Y:S01]  /*2160*/  IMAD R9, R7, UR22, R9 ;  /* 0x0000001607097c24 */ /* 0x000fe2000f8e0209 */
[----:B------:R-:W3:Y:S01]  /*2170*/  @!P4 LDC.64 R20, c[0x0][0x3b0] ;  /* 0x0000ec00ff14cb82 */ /* 0x000ee20000000a00 */
[C---:B------:R-:W-:Y:S01]  /*2180*/  IMAD R12, R0.reuse, UR9, R10 ;  /* 0x00000009000c7c24 */ /* 0x040fe2000f8e020a */
[----:B------:R-:W-:Y:S01]  /*2190*/  USHF.L.U64.HI UR13, UR12, 0x4, UR13 ;  /* 0x000000040c0d7899 */ /* 0x000fe2000801020d */
[----:B------:R-:W-:-:S04]  /*21a0*/  IMAD.WIDE.U32 R6, R0, UR8, R4 ;  /* 0x0000000800067c25 */ /* 0x000fc8000f8e0004 */
[----:B------:R-:W-:Y:S01]  /*21b0*/  IMAD.WIDE.U32 R2, R0, UR10, R2 ;  /* 0x0000000a00027c25 */ /* 0x000fe2000f8e0002 */
[----:B--2---:R-:W-:Y:S01]  /*21c0*/  LEA R242, P1, R6, UR16, 0x1 ;  /* 0x0000001006f27c11 */ /* 0x004fe2000f8208ff */
[----:B------:R-:W2:Y:S01]  /*21d0*/  @!P5 LDC.64 R22, c[0x0][0x380] ;  /* 0x0000e000ff16db82 */ /* 0x000ea20000000a00 */
[----:B-1----:R-:W-:Y:S01]  /*21e0*/  ULEA UR5, UR5, UR4, 0x18 ;  /* 0x0000000405057291 */ /* 0x002fe2000f8ec0ff */
[----:B----4-:R-:W-:Y:S01]  /*21f0*/  @!P6 IMAD R10, R16, UR31, RZ ;  /* 0x0000001f100aec24 */ /* 0x010fe2000f8e02ff */
[----:B------:R-:W-:Y:S01]  /*2200*/  LEA R244, P0, R2, UR14, 0x1 ;  /* 0x0000000e02f47c11 */ /* 0x000fe2000f8008ff */
[----:B------:R-:W-:Y:S01]  /*2210*/  IMAD.IADD R0, R7, 0x1, R12 ;  /* 0x0000000107007824 */ /* 0x000fe200078e020c */
[----:B------:R-:W-:Y:S01]  /*2220*/  LOP3.LUT R7, R28, 0x1f8, RZ, 0xc0, !PT ;  /* 0x000001f81c077812 */ /* 0x000fe200078ec0ff */
[----:B------:R-:W-:Y:S01]  /*2230*/  IMAD.IADD R3, R3, 0x1, R11 ;  /* 0x0000000103037824 */ /* 0x000fe200078e020b */
[----:B------:R-:W-:Y:S01]  /*2240*/  ULEA.HI.SX32 UR10, UR21, 0xffffffff, 0x1b ;  /* 0xffffffff150a7891 */ /* 0x000fe2000f8fdaff */
[----:B------:R-:W-:Y:S01]  /*2250*/  @!P6 IMAD R10, R26, R17, R10 ;  /* 0x000000111a0ae224 */ /* 0x000fe200078e020a */
[----:B------:R-:W-:Y:S01]  /*2260*/  LEA.HI.X R241, R6, UR17, R0, 0x1, P1 ;  /* 0x0000001106f17c11 */ /* 0x000fe200088f0c00 */
[----:B------:R-:W-:Y:S01]  /*2270*/  @!P6 IMAD.WIDE.U32 R4, R26, R16, R8 ;  /* 0x000000101a04e225 */ /* 0x000fe200078e0008 */
[----:B------:R-:W-:Y:S01]  /*2280*/  LEA.HI.X R243, R2, UR15, R3, 0x1, P0 ;  /* 0x0000000f02f37c11 */ /* 0x000fe200080f0c03 */
[----:B------:R-:W1:Y:S01]  /*2290*/  @!P4 LDC.64 R24, c[0x0][0x380] ;  /* 0x0000e000ff18cb82 */ /* 0x000e620000000a00 */
[----:B------:R-:W-:Y:S01]  /*22a0*/  LOP3.LUT R6, R7, 0x38, R93, 0x78, !PT ;  /* 0x0000003807067812 */ /* 0x000fe200078e785d */
[----:B------:R-:W-:Y:S01]  /*22b0*/  @!P6 IMAD.IADD R0, R5, 0x1, R10 ;  /* 0x000000010500e824 */ /* 0x000fe200078e020a */
[----:B-----5:R-:W-:Y:S01]  /*22c0*/  @!P6 LEA R2, P0, R4, R18, 0x1 ;  /* 0x000000120402e211 */ /* 0x020fe200078008ff */
[----:B------:R-:W-:Y:S01]  /*22d0*/  UIMAD UR4, UR10, -0x20, UR26 ;  /* 0xffffffe00a0478a4 */ /* 0x000fe2000f8e021a */
[----:B------:R-:W-:Y:S01]  /*22e0*/  @!P5 IADD3 R7, P1, PT, R26, 0x10, RZ ;  /* 0x000000101a07d810 */ /* 0x000fe20007f3e0ff */
[----:B------:R-:W-:Y:S01]  /*22f0*/  USHF.L.U32 UR14, UR12, 0x5, URZ ;  /* 0x000000050c0e7899 */ /* 0x000fe200080006ff */
[----:B------:R-:W-:Y:S01]  /*2300*/  @!P6 LEA.HI.X R3, R4, R19, R0, 0x1, P0 ;  /* 0x000000130403e211 */ /* 0x000fe200000f0c00 */
[----:B------:R-:W4:Y:S01]  /*2310*/  @!P3 LDC.64 R16, c[0x0][0x3b0] ;  /* 0x0000ec00ff10bb82 */ /* 0x000f220000000a00 */
[----:B------:R-:W-:Y:S01]  /*2320*/  LOP3.LUT R0, R6, 0x1e00, R28, 0xf8, !PT ;  /* 0x00001e0006007812 */ /* 0x000fe200078ef81c */
[----:B------:R-:W-:Y:S01]  /*2330*/  @!P5 IMAD.X R5, RZ, RZ, UR31, P1 ;  /* 0x0000001fff05de24 */ /* 0x000fe200088e06ff */
[----:B------:R-:W-:Y:S01]  /*2340*/  @!P4 IADD3 R11, P0, PT, R26, 0x20, RZ ;  /* 0x000000201a0bc810 */ /* 0x000fe20007f1e0ff */
[----:B------:R-:W-:Y:S01]  /*2350*/  USHF.R.S32.HI UR9, URZ, 0x1f, UR10 ;  /* 0x0000001fff097899 */ /* 0x000fe2000801140a */
[----:B------:R-:W-:Y:S01]  /*2360*/  LEA R224, R0, UR5, 0x1 ;  /* 0x0000000500e07c11 */ /* 0x000fe2000f8e08ff */
[----:B---3--:R-:W-:Y:S01]  /*2370*/  @!P5 IMAD R0, R5, R14, RZ ;  /* 0x0000000e0500d224 */ /* 0x008fe200078e02ff */
[----:B------:R-:W-:Y:S01]  /*2380*/  UIMAD UR8, UR11, UR10, URZ ;  /* 0x0000000a0b0872a4 */ /* 0x000fe2000f8e02ff */
[----:B------:R-:W-:Y:S01]  /*2390*/  @!P4 IMAD.X R4, RZ, RZ, UR31, P0 ;  /* 0x0000001fff04ce24 */ /* 0x000fe200080e06ff */
[----:B------:R-:W3:Y:S01]  /*23a0*/  @!P3 LDC.64 R18, c[0x0][0x380] ;  /* 0x0000e000ff12bb82 */ /* 0x000ee20000000a00 */
[----:B------:R-:W-:Y:S01]  /*23b0*/  @!PT LDS RZ, [RZ] ;  /* 0x00000000fffff984 */ /* 0x000fe20000000800 */
[----:B------:R-:W-:Y:S01]  /*23c0*/  @!PT LDS RZ, [RZ] ;  /* 0x00000000fffff984 */ /* 0x000fe20000000800 */
[----:B------:R-:W-:Y:S01]  /*23d0*/  @!PT LDS RZ, [RZ] ;  /* 0x00000000fffff984 */ /* 0x000fe20000000800 */
[----:B------:R-:W-:Y:S01]  /*23e0*/  @!P6 LDGSTS.E.BYPASS.LTC128B.128 [R224], desc[UR24][R2.64] ;  /* 0x0000000002e0efae */ /* 0x000fe2000b981a18 */
[----:B------:R-:W-:Y:S01]  /*23f0*/  @!P5 IMAD R0, R7, R15, R0 ;  /* 0x0000000f0700d224 */ /* 0x000fe200078e0200 */
[----:B------:R-:W-:Y:S01]  /*2400*/  @!P3 IADD3 R12, P0, PT, R26, 0x30, RZ ;  /* 0x000000301a0cb810 */ /* 0x000fe20007f1e0ff */
[----:B------:R-:W-:Y:S01]  /*2410*/  @!P4 IMAD R6, R4, R20, RZ ;  /* 0x000000140406c224 */ /* 0x000fe200078e02ff */
[----:B------:R5:W-:Y:S01]  /*2420*/  @!P6 LDGSTS.E.BYPASS.LTC128B.128 [R224+0x4000], desc[UR24][R2.64+0x80] ;  /* 0x0400008002e0efae */ /* 0x000be2000b981a18 */
[----:B------:R-:W-:-:S02]  /*2430*/  UIMAD.WIDE.U32 UR16, UR14, UR10, URZ ;  /* 0x0000000a0e1072a5 */ /* 0x000fc4000f8e00ff */
[----:B------:R-:W-:Y:S01]  /*2440*/  @!P4 IMAD R6, R11, R21, R6 ;  /* 0x000000150b06c224 */ /* 0x000fe200078e0206 */
[----:B------:R-:W-:Y:S02]  /*2450*/  UIMAD UR8, UR9, UR14, UR8 ;  /* 0x0000000e090872a4 */ /* 0x000fe4000f8e0208 */
[----:B------:R-:W-:Y:S02]  /*2460*/  USHF.L.U32 UR12, UR12, 0x4, URZ ;  /* 0x000000040c0c7899 */ /* 0x000fe400080006ff */
[----:B------:R-:W-:Y:S01]  /*2470*/  UIADD3 UR8, UPT, UPT, UR17, UR8, URZ ;  /* 0x0000000811087290 */ /* 0x000fe2000fffe0ff */
[----:B-----5:R-:W-:Y:S01]  /*2480*/  @!P5 MOV R3, R9 ;  /* 0x000000090003d202 */ /* 0x020fe20000000f00 */
[----:B------:R-:W-:-:S04]  /*2490*/  @!P5 IMAD.MOV.U32 R2, RZ, RZ, R8 ;  /* 0x000000ffff02d224 */ /* 0x000fc800078e0008 */
[----:B------:R-:W-:Y:S02]  /*24a0*/  @!P5 IMAD.WIDE.U32 R4, R7, R14, R2 ;  /* 0x0000000e0704d225 */ /* 0x000fe400078e0002 */
[----:B------:R-:W5:Y:S02]  /*24b0*/  @!P2 LDC.64 R14, c[0x0][0x3b0] ;  /* 0x0000ec00ff0eab82 */ /* 0x000f640000000a00 */
[----:B------:R-:W-:Y:S01]  /*24c0*/  @!P4 IMAD.MOV.U32 R2, RZ, RZ, R8 ;  /* 0x000000ffff02c224 */ /* 0x000fe200078e0008 */
[----:B--2---:R-:W-:Y:S01]  /*24d0*/  @!P5 LEA R10, P1, R4, R22, 0x1 ;  /* 0x00000016040ad211 */ /* 0x004fe200078208ff */
[----:B------:R-:W-:Y:S02]  /*24e0*/  @!P4 IMAD.MOV.U32 R3, RZ, RZ, R9 ;  /* 0x000000ffff03c224 */ /* 0x000fe400078e0009 */
[----:B------:R-:W-:Y:S02]  /*24f0*/  @!P5 IMAD.IADD R0, R5, 0x1, R0 ;  /* 0x000000010500d824 */ /* 0x000fe400078e0200 */
[----:B------:R-:W-:-:S03]  /*2500*/  @!P4 IMAD.WIDE.U32 R2, R11, R20, R2 ;  /* 0x000000140b02c225 */ /* 0x000fc600078e0002 */
[----:B------:R-:W-:Y:S01]  /*2510*/  @!P5 LEA.HI.X R11, R4, R23, R0, 0x1, P1 ;  /* 0x00000017040bd211 */ /* 0x000fe200008f0c00 */
[----:B------:R-:W-:Y:S02]  /*2520*/  VIADD R7, R92, 0x50 ;  /* 0x000000505c077836 */ /* 0x000fe40000000000 */
[----:B------:R-:W-:Y:S02]  /*2530*/  @!P3 IMAD.X R0, RZ, RZ, UR31, P0 ;  /* 0x0000001fff00be24 */ /* 0x000fe400080e06ff */
[----:B------:R-:W-:Y:S01]  /*2540*/  @!P4 IMAD.IADD R3, R3, 0x1, R6 ;  /* 0x000000010303c824 */ /* 0x000fe200078e0206 */
[----:B-1----:R-:W-:Y:S01]  /*2550*/  @!P4 LEA R6, P0, R2, R24, 0x1 ;  /* 0x000000180206c211 */ /* 0x002fe200078008ff */
[----:B----4-:R-:W-:Y:S01]  /*2560*/  @!P3 IMAD R0, R0, R16, RZ ;  /* 0x000000100000b224 */ /* 0x010fe200078e02ff */
[----:B------:R-:W-:Y:S01]  /*2570*/  ISETP.GE.AND P6, PT, R7, UR18, PT ;  /* 0x0000001207007c0c */ /* 0x000fe2000bfc6270 */
[----:B------:R-:W-:Y:S01]  /*2580*/  VIADD R4, R92, 0x60 ;  /* 0x000000605c047836 */ /* 0x000fe20000000000 */
[----:B------:R-:W-:Y:S01]  /*2590*/  @!P4 LEA.HI.X R7, R2, R25, R3, 0x1, P0 ;  /* 0x000000190207c211 */ /* 0x000fe200000f0c03 */
[----:B------:R-:W-:Y:S01]  /*25a0*/  @!P3 IMAD.MOV.U32 R3, RZ, RZ, R9 ;  /* 0x000000ffff03b224 */ /* 0x000fe200078e0009 */
[----:B------:R-:W-:Y:S01]  /*25b0*/  @!P3 MOV R2, R8 ;  /* 0x000000080002b202 */ /* 0x000fe20000000f00 */
[----:B------:R-:W-:Y:S01]  /*25c0*/  @!P3 IMAD R0, R12, R17, R0 ;  /* 0x000000110c00b224 */ /* 0x000fe200078e0200 */
[----:B------:R-:W-:Y:S01]  /*25d0*/  ISETP.GE.AND P1, PT, R4, UR18, PT ;  /* 0x0000001204007c0c */ /* 0x000fe2000bf26270 */
[----:B------:R-:W-:Y:S02]  /*25e0*/  @!P5 LDGSTS.E.BYPASS.LTC128B.128 [R224+0x800], desc[UR24][R10.64] ;  /* 0x008000000ae0dfae */ /* 0x000fe4000b981a18 */
[----:B------:R-:W-:-:S02]  /*25f0*/  @!P3 IMAD.WIDE.U32 R2, R12, R16, R2 ;  /* 0x000000100c02b225 */ /* 0x000fc400078e0002 */
[----:B------:R-:W1:Y:S01]  /*2600*/  @!P2 LDC.64 R16, c[0x0][0x380] ;  /* 0x0000e000ff10ab82 */ /* 0x000e620000000a00 */
[----:B------:R2:W-:Y:S01]  /*2610*/  @!P5 LDGSTS.E.BYPASS.LTC128B.128 [R224+0x4800], desc[UR24][R10.64+0x80] ;  /* 0x048000800ae0dfae */ /* 0x0005e2000b981a18 */
[----:B------:R-:W-:Y:S01]  /*2620*/  @!P3 IMAD.IADD R0, R3, 0x1, R0 ;  /* 0x000000010300b824 */ /* 0x000fe200078e0200 */
[----:B---3--:R-:W-:Y:S01]  /*2630*/  @!P3 LEA R4, P0, R2, R18, 0x1 ;  /* 0x000000120204b211 */ /* 0x008fe200078008ff */
[----:B------:R-:W-:Y:S01]  /*2640*/  VIADD R3, R92, 0x70 ;  /* 0x000000705c037836 */ /* 0x000fe20000000000 */
[----:B------:R-:W-:Y:S01]  /*2650*/  @!P4 LDGSTS.E.BYPASS.LTC128B.128 [R224+0x1000], desc[UR24][R6.64] ;  /* 0x0100000006e0cfae */ /* 0x000fe2000b981a18 */
[----:B------:R-:W-:Y:S02]  /*2660*/  ISETP.GE.AND P5, PT, R27, UR4, PT ;  /* 0x000000041b007c0c */ /* 0x000fe4000bfa6270 */
[----:B------:R-:W3:Y:S01]  /*2670*/  @!P6 LDC.64 R12, c[0x0][0x3b0] ;  /* 0x0000ec00ff0ceb82 */ /* 0x000ee20000000a00 */
[----:B------:R-:W-:Y:S01]  /*2680*/  @!P3 LEA.HI.X R5, R2, R19, R0, 0x1, P0 ;  /* 0x000000130205b211 */ /* 0x000fe200000f0c00 */
[----:B------:R4:W-:Y:S01]  /*2690*/  @!P4 LDGSTS.E.BYPASS.LTC128B.128 [R224+0x5000], desc[UR24][R6.64+0x80] ;  /* 0x0500008006e0cfae */ /* 0x0009e2000b981a18 */
[----:B------:R-:W-:-:S03]  /*26a0*/  @!P2 IADD3 R0, P0, PT, R26, 0x40, RZ ;  /* 0x000000401a00a810 */ /* 0x000fc60007f1e0ff */
[----:B------:R-:W-:Y:S02]  /*26b0*/  @!P3 LDGSTS.E.BYPASS.LTC128B.128 [R224+0x1800], desc[UR24][R4.64] ;  /* 0x0180000004e0bfae */ /* 0x000fe4000b981a18 */
[----:B------:R-:W-:Y:S01]  /*26c0*/  @!P2 IMAD.X R2, RZ, RZ, UR31, P0 ;  /* 0x0000001fff02ae24 */ /* 0x000fe200080e06ff */
[----:B------:R-:W1:Y:S01]  /*26d0*/  @!P6 LDC.64 R20, c[0x0][0x380] ;  /* 0x0000e000ff14eb82 */ /* 0x000e620000000a00 */
[----:B------:R-:W-:Y:S01]  /*26e0*/  ISETP.GE.AND P0, PT, R3, UR18, PT ;  /* 0x0000001203007c0c */ /* 0x000fe2000bf06270 */
[----:B------:R-:W-:Y:S01]  /*26f0*/  @!P2 IMAD.MOV.U32 R3, RZ, RZ, R9 ;  /* 0x000000ffff03a224 */ /* 0x000fe200078e0009 */
[----:B------:R3:W-:Y:S01]  /*2700*/  @!P3 LDGSTS.E.BYPASS.LTC128B.128 [R224+0x5800], desc[UR24][R4.64+0x80] ;  /* 0x0580008004e0bfae */ /* 0x0007e2000b981a18 */
[----:B-----5:R-:W-:Y:S01]  /*2710*/  @!P2 IMAD R2, R2, R14, RZ ;  /* 0x0000000e0202a224 */ /* 0x020fe200078e02ff */
[----:B------:R-:W-:-:S03]  /*2720*/  VOTEU.ALL UP0, P5 ;  /* 0x0000000000ff7886 */ /* 0x000fc60002800000 */
[----:B------:R-:W5:Y:S01]  /*2730*/  @!P1 LDC.64 R18, c[0x0][0x3b0] ;  /* 0x0000ec00ff129b82 */ /* 0x000f620000000a00 */
[----:B--2---:R-:W-:-:S07]  /*2740*/  @!P6 IADD3 R10, P4, PT, R26, 0x50, RZ ;  /* 0x000000501a0ae810 */ /* 0x004fce0007f9e0ff */
[----:B------:R-:W2:Y:S01]  /*2750*/  @!P0 LDC.64 R22, c[0x0][0x380] ;  /* 0x0000e000ff168b82 */ /* 0x000ea20000000a00 */
[----:B----4-:R-:W-:Y:S02]  /*2760*/  @!P2 IMAD R7, R0, R15, R2 ;  /* 0x0000000f0007a224 */ /* 0x010fe400078e0202 */
[----:B------:R-:W-:Y:S02]  /*2770*/  @!P6 IMAD.X R6, RZ, RZ, UR31, P4 ;  /* 0x0000001fff06ee24 */ /* 0x000fe4000a0e06ff */
[----:B------:R-:W-:Y:S02]  /*2780*/  @!P2 IMAD.MOV.U32 R2, RZ, RZ, R8 ;  /* 0x000000ffff02a224 */ /* 0x000fe400078e0008 */
[----:B---3--:R-:W-:Y:S02]  /*2790*/  @!P6 IMAD R6, R6, R12, RZ ;  /* 0x0000000c0606e224 */ /* 0x008fe400078e02ff */
[----:B------:R-:W-:-:S04]  /*27a0*/  @!P2 IMAD.WIDE.U32 R4, R0, R14, R2 ;  /* 0x0000000e0004a225 */ /* 0x000fc800078e0002 */
[----:B------:R-:W-:Y:S01]  /*27b0*/  @!P6 IMAD.MOV.U32 R2, RZ, RZ, R8 ;  /* 0x000000ffff02e224 */ /* 0x000fe200078e0008 */
[----:B------:R-:W-:Y:S01]  /*27c0*/  @!P2 IADD3 R7, PT, PT, R5, R7, RZ ;  /* 0x000000070507a210 */ /* 0x000fe20007ffe0ff */
[----:B------:R-:W-:Y:S02]  /*27d0*/  @!P6 IMAD.MOV.U32 R3, RZ, RZ, R9 ;  /* 0x000000ffff03e224 */ /* 0x000fe400078e0009 */
[----:B------:R-:W-:Y:S01]  /*27e0*/  @!P6 IMAD R0, R10, R13, R6 ;  /* 0x0000000d0a00e224 */ /* 0x000fe200078e0206 */
[----:B-1----:R-:W-:Y:S01]  /*27f0*/  @!P2 LEA R6, P3, R4, R16, 0x1 ;  /* 0x000000100406a211 */ /* 0x002fe200078608ff */
[----:B------:R-:W-:-:S03]  /*2800*/  @!P6 IMAD.WIDE.U32 R2, R10, R12, R2 ;  /* 0x0000000c0a02e225 */ /* 0x000fc600078e0002 */
[----:B------:R-:W-:Y:S01]  /*2810*/  @!P2 LEA.HI.X R7, R4, R17, R7, 0x1, P3 ;  /* 0x000000110407a211 */ /* 0x000fe200018f0c07 */
[----:B------:R-:W-:Y:S01]  /*2820*/  @!P6 IMAD.IADD R0, R3, 0x1, R0 ;  /* 0x000000010300e824 */ /* 0x000fe200078e0200 */
[----:B------:R-:W1:Y:S01]  /*2830*/  @!P0 LDC.64 R16, c[0x0][0x3b0] ;  /* 0x0000ec00ff108b82 */ /* 0x000e620000000a00 */
[----:B------:R-:W-:Y:S01]  /*2840*/  @!P6 LEA R10, P4, R2, R20, 0x1 ;  /* 0x00000014020ae211 */ /* 0x000fe200078808ff */
[----:B------:R-:W-:Y:S01]  /*2850*/  IMAD.U32 R3, RZ, RZ, UR17 ;  /* 0x00000011ff037e24 */ /* 0x000fe2000f8e00ff */
[----:B------:R-:W-:Y:S01]  /*2860*/  ISETP.GE.AND P3, PT, R92, UR4, PT ;  /* 0x000000045c007c0c */ /* 0x000fe2000bf66270 */
[----:B------:R-:W-:Y:S01]  /*2870*/  @!P2 LDGSTS.E.BYPASS.LTC128B.128 [R224+0x2000], desc[UR24][R6.64] ;  /* 0x0200000006e0afae */ /* 0x000fe2000b981a18 */
[----:B------:R-:W-:Y:S01]  /*2880*/  @!P6 LEA.HI.X R11, R2, R21, R0, 0x1, P4 ;  /* 0x00000015020be211 */ /* 0x000fe200020f0c00 */
[----:B------:R-:W-:Y:S01]  /*2890*/  IMAD.U32 R2, RZ, RZ, UR16 ;  /* 0x00000010ff027e24 */ /* 0x000fe2000f8e00ff */
[----:B------:R-:W-:Y:S01]  /*28a0*/  @!P1 MOV R4, R8 ;  /* 0x0000000800049202 */ /* 0x000fe20000000f00 */
[----:B------:R-:W3:Y:S01]  /*28b0*/  @!P1 LDC.64 R20, c[0x0][0x380] ;  /* 0x0000e000ff149b82 */ /* 0x000ee20000000a00 */
[----:B------:R4:W-:Y:S01]  /*28c0*/  @!P2 LDGSTS.E.BYPASS.LTC128B.128 [R224+0x6000], desc[UR24][R6.64+0x80] ;  /* 0x0600008006e0afae */ /* 0x0009e2000b981a18 */
[----:B------:R-:W-:Y:S01]  /*28d0*/  @!P1 IADD3 R0, P2, PT, R26, 0x60, RZ ;  /* 0x000000601a009810 */ /* 0x000fe20007f5e0ff */
[----:B------:R-:W-:Y:S01]  /*28e0*/  @!P1 IMAD.MOV.U32 R5, RZ, RZ, R9 ;  /* 0x000000ffff059224 */ /* 0x000fe200078e0009 */
[----:B------:R-:W-:Y:S01]  /*28f0*/  @!UP0 UIADD3 UR16, UP1, UPT, UR12, UR16, URZ ;  /* 0x000000100c108290 */ /* 0x000fe2000ff3e0ff */
[----:B------:R-:W-:Y:S02]  /*2900*/  @!P6 LDGSTS.E.BYPASS.LTC128B.128 [R224+0x2800], desc[UR24][R10.64] ;  /* 0x028000000ae0efae */ /* 0x000fe4000b981a18 */
[----:B------:R-:W-:Y:S01]  /*2910*/  @!P1 IMAD.X R3, RZ, RZ, UR31, P2 ;  /* 0x0000001fff039e24 */ /* 0x000fe200090e06ff */
[----:B------:R-:W-:Y:S01]  /*2920*/  @!P3 LEA R12, P4, R2, R242, 0x1 ;  /* 0x000000f2020cb211 */ /* 0x000fe200078808ff */
[----:B------:R2:W-:Y:S01]  /*2930*/  @!P6 LDGSTS.E.BYPASS.LTC128B.128 [R224+0x6800], desc[UR24][R10.64+0x80] ;  /* 0x068000800ae0efae */ /* 0x0005e2000b981a18 */
[----:B------:R-:W-:Y:S01]  /*2940*/  ISETP.GE.AND P6, PT, R27, UR4, PT ;  /* 0x000000041b007c0c */ /* 0x000fe2000bfc6270 */
[----:B-----5:R-:W-:Y:S01]  /*2950*/  @!P1 IMAD R3, R3, R18, RZ ;  /* 0x0000001203039224 */ /* 0x020fe200078e02ff */
[----:B------:R-:W-:-:S04]  /*2960*/  USHF.L.U64.HI UR4, UR6, 0x5, UR7 ;  /* 0x0000000506047899 */ /* 0x000fc80008010207 */
[----:B------:R-:W-:Y:S01]  /*2970*/  UIMAD UR4, UR4, UR10, URZ ;  /* 0x0000000a040472a4 */ /* 0x000fe2000f8e02ff */
[----:B----4-:R-:W-:Y:S01]  /*2980*/  @!P0 IADD3 R7, P2, PT, R26, 0x70, RZ ;  /* 0x000000701a078810 */ /* 0x010fe20007f5e0ff */
[----:B------:R-:W-:Y:S01]  /*2990*/  IMAD.U32 R6, RZ, RZ, UR8 ;  /* 0x00000008ff067e24 */ /* 0x000fe2000f8e00ff */
[----:B------:R-:W-:Y:S02]  /*29a0*/  @!UP0 UIADD3.X UR8, UPT, UPT, UR13, UR8, URZ, UP1, !UPT ;  /* 0x000000080d088290 */ /* 0x000fe40008ffe4ff */
[----:B------:R-:W-:Y:S01]  /*29b0*/  UISETP.GE.U32.AND UP1, UPT, UR26, 0x21, UPT ;  /* 0x000000211a00788c */ /* 0x000fe2000bf26070 */
[----:B------:R-:W-:Y:S01]  /*29c0*/  @!P0 IMAD.X R14, RZ, RZ, UR31, P2 ;  /* 0x0000001fff0e8e24 */ /* 0x000fe200090e06ff */
[----:B------:R-:W-:Y:S01]  /*29d0*/  @!P3 LEA.HI.X R13, R2, R241, R6, 0x1, P4 ;  /* 0x000000f1020db211 */ /* 0x000fe200020f0c06 */
[----:B------:R-:W-:Y:S01]  /*29e0*/  @!P1 IMAD R6, R0, R19, R3 ;  /* 0x0000001300069224 */ /* 0x000fe200078e0203 */
[----:B--2---:R-:W-:Y:S01]  /*29f0*/  LOP3.LUT R10, R214, 0x1c0, RZ, 0xc0, !PT ;  /* 0x000001c0d60a7812 */ /* 0x004fe200078ec0ff */
[----:B------:R-:W-:-:S04]  /*2a00*/  @!P1 IMAD.WIDE.U32 R2, R0, R18, R4 ;  /* 0x0000001200029225 */ /* 0x000fc800078e0004 */
[-C--:B-1----:R-:W-:Y:S02]  /*2a10*/  @!P0 IMAD R0, R14, R16.reuse, RZ ;  /* 0x000000100e008224 */ /* 0x082fe400078e02ff */
[----:B------:R-:W-:-:S04]  /*2a20*/  @!P0 IMAD.WIDE.U32 R8, R7, R16, R8 ;  /* 0x0000001007088225 */ /* 0x000fc800078e0008 */
[----:B------:R-:W-:Y:S01]  /*2a30*/  @!P0 IMAD R5, R7, R17, R0 ;  /* 0x0000001107058224 */ /* 0x000fe200078e0200 */
[----:B------:R-:W-:Y:S01]  /*2a40*/  @!P0 LEA R4, P4, R8, R22, 0x1 ;  /* 0x0000001608048211 */ /* 0x000fe200078808ff */
[----:B------:R-:W-:Y:S01]  /*2a50*/  @!P1 IMAD.IADD R0, R3, 0x1, R6 ;  /* 0x0000000103009824 */ /* 0x000fe200078e0206 */
[C---:B---3--:R-:W-:Y:S01]  /*2a60*/  @!P1 LEA R6, P2, R2.reuse, R20, 0x1 ;  /* 0x0000001402069211 */ /* 0x048fe200078408ff */
[----:B------:R-:W-:Y:S02]  /*2a70*/  IMAD.U32 R3, RZ, RZ, UR16 ;  /* 0x00000010ff037e24 */ /* 0x000fe4000f8e00ff */
[----:B------:R-:W-:Y:S01]  /*2a80*/  @!P0 IMAD.IADD R5, R9, 0x1, R5 ;  /* 0x0000000109058824 */ /* 0x000fe200078e0205 */
[----:B------:R-:W-:Y:S01]  /*2a90*/  @!P1 LEA.HI.X R7, R2, R21, R0, 0x1, P2 ;  /* 0x0000001502079211 */ /* 0x000fe200010f0c00 */
[----:B------:R-:W-:Y:S01]  /*2aa0*/  IMAD.U32 R0, RZ, RZ, UR8 ;  /* 0x00000008ff007e24 */ /* 0x000fe2000f8e00ff */
[C---:B------:R-:W-:Y:S01]  /*2ab0*/  @!P5 LEA R2, P2, R3.reuse, R242, 0x1 ;  /* 0x000000f20302d211 */ /* 0x040fe200078408ff */
[----:B------:R-:W-:Y:S01]  /*2ac0*/  USHF.L.U32 UR8, UR6, 0x5, URZ ;  /* 0x0000000506087899 */ /* 0x000fe200080006ff */
[----:B------:R-:W-:Y:S01]  /*2ad0*/  @!P0 LEA.HI.X R5, R8, R23, R5, 0x1, P4 ;  /* 0x0000001708058211 */ /* 0x000fe200020f0c05 */
[----:B------:R-:W-:Y:S01]  /*2ae0*/  @!P1 LDGSTS.E.BYPASS.LTC128B.128 [R224+0x3000], desc[UR24][R6.64] ;  /* 0x0300000006e09fae */ /* 0x000fe2000b981a18 */
[----:B------:R-:W-:Y:S01]  /*2af0*/  @!P5 LEA.HI.X R3, R3, R241, R0, 0x1, P2 ;  /* 0x000000f10303d211 */ /* 0x000fe200010f0c00 */
[----:B------:R-:W-:Y:S01]  /*2b00*/  UIMAD.WIDE.U32 UR16, UR8, UR10, URZ ;  /* 0x0000000a081072a5 */ /* 0x000fe2000f8e00ff */
[----:B------:R-:W-:Y:S01]  /*2b10*/  MOV R0, UR6 ;  /* 0x0000000600007c02 */ /* 0x000fe20008000f00 */
[----:B------:R1:W-:Y:S01]  /*2b20*/  @!P1 LDGSTS.E.BYPASS.LTC128B.128 [R224+0x7000], desc[UR24][R6.64+0x80] ;  /* 0x0700008006e09fae */ /* 0x0003e2000b981a18 */
[----:B------:R-:W-:Y:S01]  /*2b30*/  UIMAD UR4, UR9, UR8, UR4 ;  /* 0x00000008090472a4 */ /* 0x000fe2000f8e0204 */
[----:B------:R-:W-:Y:S01]  /*2b40*/  LOP3.LUT R9, R10, 0x38, R28, 0xf8, !PT ;  /* 0x000000380a097812 */ /* 0x000fe200078ef81c */
[C---:B------:R-:W-:Y:S01]  /*2b50*/  IMAD.SHL.U32 R10, R93.reuse, 0x20, RZ ;  /* 0x000000205d0a7824 */ /* 0x040fe200078e00ff */
[----:B------:R-:W-:Y:S01]  /*2b60*/  @!P0 LDGSTS.E.BYPASS.LTC128B.128 [R224+0x3800], desc[UR24][R4.64] ;  /* 0x0380000004e08fae */ /* 0x000fe2000b981a18 */
[----:B------:R-:W-:Y:S01]  /*2b70*/  UIADD3 UR4, UPT, UPT, UR17, UR4, URZ ;  /* 0x0000000411047290 */ /* 0x000fe2000fffe0ff */
[----:B------:R-:W-:-:S02]  /*2b80*/  LOP3.LUT R8, R93, 0x8, RZ, 0xc0, !PT ;  /* 0x000000085d087812 */ /* 0x000fc400078ec0ff */
[----:B------:R2:W-:Y:S01]  /*2b90*/  @!P0 LDGSTS.E.BYPASS.LTC128B.128 [R224+0x7800], desc[UR24][R4.64+0x80] ;  /* 0x0780008004e08fae */ /* 0x0005e2000b981a18 */
[----:B------:R-:W-:-:S03]  /*2ba0*/  LOP3.LUT R90, R9, 0x8, R90, 0x78, !PT ;  /* 0x00000008095a7812 */ /* 0x000fc600078e785a */
[----:B------:R-:W-:Y:S04]  /*2bb0*/  @!P3 LDGSTS.E.BYPASS.LTC128B.128 [R224+0x8000], desc[UR24][R12.64] ;  /* 0x080000000ce0bfae */ /* 0x000fe8000b981a18 */
[----:B------:R-:W-:Y:S04]  /*2bc0*/  @!P3 LDGSTS.E.BYPASS.LTC128B.128 [R224+0x9000], desc[UR24][R12.64+0x80] ;  /* 0x090000800ce0bfae */ /* 0x000fe8000b981a18 */
[----:B------:R-:W-:Y:S04]  /*2bd0*/  @!P5 LDGSTS.E.BYPASS.LTC128B.128 [R224+0x8800], desc[UR24][R2.64] ;  /* 0x0880000002e0dfae */ /* 0x000fe8000b981a18 */
[----:B------:R3:W-:Y:S01]  /*2be0*/  @!P5 LDGSTS.E.BYPASS.LTC128B.128 [R224+0x9800], desc[UR24][R2.64+0x80] ;  /* 0x0980008002e0dfae */ /* 0x0007e2000b981a18 */
[----:B------:R-:W-:Y:S01]  /*2bf0*/  LOP3.LUT P5, RZ, R93, 0x4, RZ, 0xc0, !PT ;  /* 0x000000045dff7812 */ /* 0x000fe200078ac0ff */
[----:B-1----:R-:W-:-:S02]  /*2c00*/  IMAD.U32 R7, RZ, RZ, UR6 ;  /* 0x00000006ff077e24 */ /* 0x002fc4000f8e00ff */
[----:B------:R-:W0:Y:S01]  /*2c10*/  LDGDEPBAR ;  /* 0x00000000000079af */ /* 0x000e220000000000 */
[----:B--2---:R-:W-:Y:S01]  /*2c20*/  IMAD.U32 R4, RZ, RZ, UR7 ;  /* 0x00000007ff047e24 */ /* 0x004fe2000f8e00ff */
[----:B------:R-:W-:Y:S02]  /*2c30*/  @!P6 LEA R5, P0, R0, UR16, 0x4 ;  /* 0x000000100005ec11 */ /* 0x000fe4000f8020ff */
[----:B------:R-:W-:Y:S02]  /*2c40*/  LOP3.LUT R0, R9, R8, RZ, 0x3c, !PT ;  /* 0x0000000809007212 */ /* 0x000fe400078e3cff */
[----:B------:R-:W-:Y:S02]  /*2c50*/  @!P6 LEA.HI.X R8, R7, UR4, R4, 0x4, P0 ;  /* 0x000000040708ec11 */ /* 0x000fe400080f2404 */
[----:B------:R-:W-:-:S04]  /*2c60*/  @!P6 LEA R4, P0, R5, R244, 0x1 ;  /* 0x000000f40504e211 */ /* 0x000fc800078008ff */
[----:B------:R-:W-:Y:S01]  /*2c70*/  @!P6 LEA.HI.X R5, R5, R243, R8, 0x1, P0 ;  /* 0x000000f30505e211 */ /* 0x000fe200000f0c08 */
[----:B---3--:R-:W-:Y:S01]  /*2c80*/  IMAD.U32 R2, RZ, RZ, UR16 ;  /* 0x00000010ff027e24 */ /* 0x008fe2000f8e00ff */
[----:B------:R-:W-:-:S04]  /*2c90*/  DEPBAR.LE SB0, 0x0 ;  /* 0x000080000000791a */ /* 0x000fc80000000000 */
[----:B------:R-:W-:Y:S01]  /*2ca0*/  IMAD.U32 R3, RZ, RZ, UR17 ;  /* 0x00000011ff037e24 */ /* 0x000fe2000f8e00ff */
[----:B------:R-:W-:Y:S01]  /*2cb0*/  BAR.SYNC.DEFER_BLOCKING 0x0 ;  /* 0x0000000000007b1d */ /* 0x000fe20000010000 */
[----:B------:R-:W-:Y:S01]  /*2cc0*/  IMAD.U32 R3, RZ, RZ, UR4 ;  /* 0x00000004ff037e24 */ /* 0x000fe2000f8e00ff */
[----:B------:R-:W-:-:S04]  /*2cd0*/  @!P3 LEA R6, P1, R2, R244, 0x1 ;  /* 0x000000f40206b211 */ /* 0x000fc800078208ff */
[----:B------:R-:W-:Y:S01]  /*2ce0*/  @!P3 LEA.HI.X R7, R2, R243, R3, 0x1, P1 ;  /* 0x000000f30207b211 */ /* 0x000fe200008f0c03 */
[----:B------:R-:W1:Y:S01]  /*2cf0*/  LDCU UR4, c[0x0][0x3e0] ;  /* 0x00007c00ff0477ac */ /* 0x000e620008000800 */
[----:B------:R-:W-:Y:S02]  /*2d00*/  LOP3.LUT R3, R10, 0x7c00, RZ, 0xc0, !PT ;  /* 0x00007c000a037812 */ /* 0x000fe400078ec0ff */
[C---:B------:R-:W-:Y:S02]  /*2d10*/  LOP3.LUT R2, R214.reuse, 0x200, RZ, 0xc0, !PT ;  /* 0x00000200d6027812 */ /* 0x040fe400078ec0ff */
[----:B------:R-:W-:Y:S02]  /*2d20*/  LOP3.LUT R214, R214, 0x400, RZ, 0xc0, !PT ;  /* 0x00000400d6d67812 */ /* 0x000fe400078ec0ff */
[----:B------:R-:W-:Y:S02]  /*2d30*/  IADD3 R2, PT, PT, R90, R2, R3 ;  /* 0x000000025a027210 */ /* 0x000fe40007ffe003 */
[----:B------:R-:W-:Y:S01]  /*2d40*/  MOV R3, 0x10 ;  /* 0x0000001000037802 */ /* 0x000fe20000000f00 */
[----:B------:R-:W-:Y:S01]  /*2d50*/  IMAD R214, R0, 0x2, R214 ;  /* 0x0000000200d67824 */ /* 0x000fe200078e02d6 */
[----:B------:R-:W-:-:S02]  /*2d60*/  LEA R213, R2, UR5, 0x1 ;  /* 0x0000000502d57c11 */ /* 0x000fc4000f8e08ff */
[----:B------:R-:W-:Y:S01]  /*2d70*/  SEL R0, R91, 0xffffffe0, !P5 ;  /* 0xffffffe05b007807 */ /* 0x000fe20006800000 */
[----:B------:R-:W-:Y:S01]  /*2d80*/  VIADD R2, R214, UR5 ;  /* 0x00000005d6027c36 */ /* 0x000fe20008000000 */
[----:B------:R-:W-:Y:S01]  /*2d90*/  @!PT LDS RZ, [RZ] ;  /* 0x00000000fffff984 */ /* 0x000fe20000000800 */
[----:B------:R-:W-:Y:S01]  /*2da0*/  @!PT LDS RZ, [RZ] ;  /* 0x00000000fffff984 */ /* 0x000fe20000000800 */
[----:B------:R-:W-:Y:S01]  /*2db0*/  @!PT LDS RZ, [RZ] ;  /* 0x00000000fffff984 */ /* 0x000fe20000000800 */
[----:B------:R-:W-:Y:S01]  /*2dc0*/  @!P3 LDGSTS.E.BYPASS.LTC128B.128 [R224+0xa000], desc[UR24][R6.64] ;  /* 0x0a00000006e0bfae */ /* 0x000fe2000b981a18 */
[----:B-1----:R-:W-:-:S03]  /*2dd0*/  UIMAD UR4, UR23, UR4, UR22 ;  /* 0x00000004170472a4 */ /* 0x002fc6000f8e0216 */
[----:B------:R-:W-:Y:S01]  /*2de0*/  @!P3 LDGSTS.E.BYPASS.LTC128B.128 [R224+0xb000], desc[UR24][R6.64+0x80] ;  /* 0x0b00008006e0bfae */ /* 0x000fe2000b981a18 */
[----:B------:R-:W-:-:S03]  /*2df0*/  USHF.L.U32 UR4, UR4, 0x5, URZ ;  /* 0x0000000504047899 */ /* 0x000fc600080006ff */
        /* <DEDUP_REMOVED lines=9> */
[----:B------:R-:W-:-:S03]  /*2e90*/  LOP3.LUT P6, RZ, R93, 0x2, RZ, 0xc0, !PT ;  /* 0x000000025dff7812 */ /* 0x000fc600078cc0ff */
[----:B------:R-:W-:Y:S01]  /*2ea0*/  LDSM.16.M88.4 R20, [R214+UR5+0x8800] ;  /* 0x00880005d614783b */ /* 0x000fe20008000200 */
[----:B------:R-:W-:-:S03]  /*2eb0*/  SEL R3, R3, 0xfffffff0, !P6 ;  /* 0xfffffff003037807 */ /* 0x000fc60007000000 */
[----:B------:R-:W2:Y:S02]  /*2ec0*/  LDSM.16.M88.4 R8, [R213] ;  /* 0x00000000d508783b */ /* 0x000ea40000000200 */
[C---:B------:R-:W-:Y:S02]  /*2ed0*/  IMAD R36, R3.reuse, 0x2, R2 ;  /* 0x0000000203247824 */ /* 0x040fe400078e0202 */
[----:B------:R-:W3:Y:S01]  /*2ee0*/  LDSM.16.M88.4 R16, [R214+UR5+0x8000] ;  /* 0x00800005d610783b */ /* 0x000ee20008000200 */
[----:B------:R-:W-:-:S03]  /*2ef0*/  IMAD R37, R3, 0x2, R213 ;  /* 0x0000000203257824 */ /* 0x000fc600078e02d5 */
[----:B------:R-:W-:Y:S04]  /*2f00*/  LDSM.16.M88.4 R48, [R36+0x8800] ;  /* 0x008800002430783b */ /* 0x000fe80000000200 */
[----:B------:R-:W-:Y:S04]  /*2f10*/  LDSM.16.M88.4 R12, [R37+0x2000] ;  /* 0x00200000250c783b */ /* 0x000fe80000000200 */
[----:B------:R-:W-:Y:S04]  /*2f20*/  LDSM.16.M88.4 R44, [R36+0x8000] ;  /* 0x00800000242c783b */ /* 0x000fe80000000200 */
[----:B-1----:R-:W1:Y:S04]  /*2f30*/  LDSM.16.M88.4 R4, [R213+0x2000] ;  /* 0x00200000d504783b */ /* 0x002e680000000200 */
[----:B------:R-:W0:Y:S01]  /*2f40*/  LDGDEPBAR ;  /* 0x00000000000079af */ /* 0x000e220000000000 */
[C---:B--2---:R-:W-:Y:S08]  /*2f50*/  HMMA.16816.F32.BF16 R60, R8.reuse, R20, RZ ;  /* 0x00000014083c723c */ /* 0x044ff000000418ff */
[C---:B---3--:R-:W-:Y:S08]  /*2f60*/  HMMA.16816.F32.BF16 R56, R8.reuse, R16, RZ ;  /* 0x000000100838723c */ /* 0x048ff000000418ff */
[----:B------:R-:W-:Y:S08]  /*2f70*/  HMMA.16816.F32.BF16 R52, R8, R18, RZ ;  /* 0x000000120834723c */ /* 0x000ff000000418ff */
[C---:B-1----:R-:W-:Y:S08]  /*2f80*/  HMMA.16816.F32.BF16 R24, R4.reuse, R20, RZ ;  /* 0x000000140418723c */ /* 0x042ff000000418ff */
[C---:B------:R-:W-:Y:S08]  /*2f90*/  HMMA.16816.F32.BF16 R28, R4.reuse, R16, RZ ;  /* 0x00000010041c723c */ /* 0x040ff000000418ff */
[----:B------:R-:W-:Y:S01]  /*2fa0*/  HMMA.16816.F32.BF16 R32, R4, R18, RZ ;  /* 0x000000120420723c */ /* 0x000fe200000418ff */
[----:B------:R-:W1:Y:S07]  /*2fb0*/  LDSM.16.M88.4 R16, [R37] ;  /* 0x000000002510783b */ /* 0x000e6e0000000200 */
[----:B------:R-:W-:Y:S01]  /*2fc0*/  HMMA.16816.F32.BF16 R72, R12, R48, R24 ;  /* 0x000000300c48723c */ /* 0x000fe20000041818 */
[----:B------:R-:W-:-:S02]  /*2fd0*/  IMAD R24, R0, 0x2, R213 ;  /* 0x0000000200187824 */ /* 0x000fc400078e02d5 */
[----:B------:R-:W-:Y:S02]  /*2fe0*/  IMAD R0, R0, 0x2, R2 ;  /* 0x0000000200007824 */ /* 0x000fe400078e0202 */
[----:B------:R-:W-:-:S03]  /*2ff0*/  IMAD R25, R3, 0x2, R24 ;  /* 0x0000000203197824 */ /* 0x000fc600078e0218 */
[----:B------:R-:W-:Y:S01]  /*3000*/  HMMA.16816.F32.BF16 R40, R4, R22, RZ ;  /* 0x000000160428723c */ /* 0x000fe200000418ff */
[----:B------:R-:W-:Y:S01]  /*3010*/  LDSM.16.M88.4 R4, [R24+0x2000] ;  /* 0x002000001804783b */ /* 0x000fe20000000200 */
[----:B------:R-:W-:-:S06]  /*3020*/  LEA R3, R3, R0, 0x1 ;  /* 0x0000000003037211 */ /* 0x000fcc00078e08ff */
[----:B------:R-:W-:Y:S01]  /*3030*/  HMMA.16816.F32.BF16 R76, R8, R22, RZ ;  /* 0x00000016084c723c */ /* 0x000fe200000418ff */
[----:B------:R-:W-:Y:S04]  /*3040*/  LDSM.16.M88.4 R8, [R24] ;  /* 0x000000001808783b */ /* 0x000fe80000000200 */
[----:B------:R-:W-:Y:S03]  /*3050*/  LDSM.16.M88.4 R20, [R25] ;  /* 0x000000001914783b */ /* 0x000fe60000000200 */
[C---:B------:R-:W-:Y:S01]  /*3060*/  HMMA.16816.F32.BF16 R80, R12.reuse, R44, R28 ;  /* 0x0000002c0c50723c */ /* 0x040fe2000004181c */
[----:B------:R-:W-:Y:S07]  /*3070*/  LDSM.16.M88.4 R28, [R0+0x8800] ;  /* 0x00880000001c783b */ /* 0x000fee0000000200 */
[----:B------:R-:W-:Y:S01]  /*3080*/  HMMA.16816.F32.BF16 R68, R12, R46, R32 ;  /* 0x0000002e0c44723c */ /* 0x000fe20000041820 */
[----:B------:R-:W2:Y:S07]  /*3090*/  LDSM.16.M88.4 R32, [R0+0x8000] ;  /* 0x008000000020783b */ /* 0x000eae0000000200 */
[----:B-1----:R-:W-:Y:S08]  /*30a0*/  HMMA.16816.F32.BF16 R56, R16, R44, R56 ;  /* 0x0000002c1038723c */ /* 0x002ff00000041838 */
[----:B------:R-:W-:Y:S01]  /*30b0*/  HMMA.16816.F32.BF16 R64, R12, R50, R40 ;  /* 0x000000320c40723c */ /* 0x000fe20000041828 */
[----:B------:R-:W-:Y:S04]  /*30c0*/  LDSM.16.M88.4 R12, [R25+0x2000] ;  /* 0x00200000190c783b */ /* 0x000fe80000000200 */
[----:B------:R-:W1:Y:S03]  /*30d0*/  LDSM.16.M88.4 R40, [R3+0x8000] ;  /* 0x008000000328783b */ /* 0x000e660000000200 */
[C---:B------:R-:W-:Y:S08]  /*30e0*/  HMMA.16816.F32.BF16 R60, R16.reuse, R48, R60 ;  /* 0x00000030103c723c */ /* 0x040ff0000004183c */
[C---:B------:R-:W-:Y:S01]  /*30f0*/  HMMA.16816.F32.BF16 R44, R16.reuse, R46, R52 ;  /* 0x0000002e102c723c */ /* 0x040fe20000041834 */
[----:B------:R-:W3:Y:S07]  /*3100*/  LDSM.16.M88.4 R52, [R3+0x8800] ;  /* 0x008800000334783b */ /* 0x000eee0000000200 */
[----:B------:R-:W-:Y:S08]  /*3110*/  HMMA.16816.F32.BF16 R16, R16, R50, R76 ;  /* 0x000000321010723c */ /* 0x000ff0000004184c */
[C---:B--2---:R-:W-:Y:S08]  /*3120*/  HMMA.16816.F32.BF16 R80, R4.reuse, R32, R80 ;  /* 0x000000200450723c */ /* 0x044ff00000041850 */
[C---:B------:R-:W-:Y:S08]  /*3130*/  HMMA.16816.F32.BF16 R72, R4.reuse, R28, R72 ;  /* 0x0000001c0448723c */ /* 0x040ff00000041848 */
[C---:B------:R-:W-:Y:S08]  /*3140*/  HMMA.16816.F32.BF16 R68, R4.reuse, R34, R68 ;  /* 0x000000220444723c */ /* 0x040ff00000041844 */
[----:B------:R-:W-:Y:S01]  /*3150*/  HMMA.16816.F32.BF16 R64, R4, R30, R64 ;  /* 0x0000001e0440723c */ /* 0x000fe20000041840 */
[----:B------:R-:W-:Y:S07]  /*3160*/  LDSM.16.M88.4 R4, [R213+0x6000] ;  /* 0x00600000d504783b */ /* 0x000fee0000000200 */
[C---:B------:R-:W-:Y:S08]  /*3170*/  HMMA.16816.F32.BF16 R56, R8.reuse, R32, R56 ;  /* 0x000000200838723c */ /* 0x040ff00000041838 */
[C---:B------:R-:W-:Y:S01]  /*3180*/  HMMA.16816.F32.BF16 R44, R8.reuse, R34, R44 ;  /* 0x00000022082c723c */ /* 0x040fe2000004182c */
[----:B------:R-:W2:Y:S07]  /*3190*/  LDSM.16.M88.4 R32, [R214+UR5+0x9000] ;  /* 0x00900005d620783b */ /* 0x000eae0008000200 */
[C---:B------:R-:W-:Y:S08]  /*31a0*/  HMMA.16816.F32.BF16 R48, R8.reuse, R28, R60 ;  /* 0x0000001c0830723c */ /* 0x040ff0000004183c */
[----:B------:R-:W-:Y:S01]  /*31b0*/  HMMA.16816.F32.BF16 R60, R8, R30, R16 ;  /* 0x0000001e083c723c */ /* 0x000fe20000041810 */
[----:B------:R-:W4:Y:S04]  /*31c0*/  LDSM.16.M88.4 R28, [R214+UR5+0x9800] ;  /* 0x00980005d61c783b */ /* 0x000f280008000200 */
[----:B------:R-:W5:Y:S03]  /*31d0*/  LDSM.16.M88.4 R8, [R213+0x4000] ;  /* 0x00400000d508783b */ /* 0x000f660000000200 */
[C---:B-1----:R-:W-:Y:S01]  /*31e0*/  HMMA.16816.F32.BF16 R76, R12.reuse, R42, R68 ;  /* 0x0000002a0c4c723c */ /* 0x042fe20000041844 */
[----:B------:R-:W-:Y:S07]  /*31f0*/  LDSM.16.M88.4 R16, [R37+0x6000] ;  /* 0x006000002510783b */ /* 0x000fee0000000200 */
[C---:B---3--:R-:W-:Y:S08]  /*3200*/  HMMA.16816.F32.BF16 R84, R12.reuse, R52, R72 ;  /* 0x000000340c54723c */ /* 0x048ff00000041848 */
[C---:B------:R-:W-:Y:S08]  /*3210*/  HMMA.16816.F32.BF16 R80, R12.reuse, R40, R80 ;  /* 0x000000280c50723c */ /* 0x040ff00000041850 */
[----:B------:R-:W-:Y:S08]  /*3220*/  HMMA.16816.F32.BF16 R72, R12, R54, R64 ;  /* 0x000000360c48723c */ /* 0x000ff00000041840 */
[C---:B------:R-:W-:Y:S08]  /*3230*/  HMMA.16816.F32.BF16 R68, R20.reuse, R40, R56 ;  /* 0x000000281444723c */ /* 0x040ff00000041838 */
[C---:B------:R-:W-:Y:S01]  /*3240*/  HMMA.16816.F32.BF16 R56, R20.reuse, R42, R44 ;  /* 0x0000002a1438723c */ /* 0x040fe2000004182c */
[----:B------:R-:W1:Y:S04]  /*3250*/  LDSM.16.M88.4 R44, [R36+0x9000] ;  /* 0x00900000242c783b */ /* 0x000e680000000200 */
[----:B------:R-:W3:Y:S03]  /*3260*/  LDSM.16.M88.4 R40, [R36+0x9800] ;  /* 0x009800002428783b */ /* 0x000ee60000000200 */
[C---:B------:R-:W-:Y:S08]  /*3270*/  HMMA.16816.F32.BF16 R48, R20.reuse, R52, R48 ;  /* 0x000000341430723c */ /* 0x040ff00000041830 */
[----:B------:R-:W-:Y:S01]  /*3280*/  HMMA.16816.F32.BF16 R12, R20, R54, R60 ;  /* 0x00000036140c723c */ /* 0x000fe2000004183c */
[----:B------:R1:W3:Y:S07]  /*3290*/  LDSM.16.M88.4 R20, [R37+0x4000] ;  /* 0x004000002514783b */ /* 0x0002ee0000000200 */
[C---:B--2---:R-:W-:Y:S08]  /*32a0*/  HMMA.16816.F32.BF16 R64, R4.reuse, R34, R76 ;  /* 0x000000220440723c */ /* 0x044ff0000004184c */
[C---:B------:R-:W-:Y:S08]  /*32b0*/  HMMA.16816.F32.BF16 R52, R4.reuse, R32, R80 ;  /* 0x000000200434723c */ /* 0x040ff00000041850 */
[C---:B----4-:R-:W-:Y:S08]  /*32c0*/  HMMA.16816.F32.BF16 R76, R4.reuse, R28, R84 ;  /* 0x0000001c044c723c */ /* 0x050ff00000041854 */
[----:B------:R-:W-:Y:S01]  /*32d0*/  HMMA.16816.F32.BF16 R60, R4, R30, R72 ;  /* 0x0000001e043c723c */ /* 0x000fe20000041848 */
[----:B------:R-:W-:Y:S04]  /*32e0*/  LDSM.16.M88.4 R4, [R25+0x6000] ;  /* 0x006000001904783b */ /* 0x000fe80000000200 */
[----:B------:R-:W-:Y:S03]  /*32f0*/  LDSM.16.M88.4 R72, [R3+0x9800] ;  /* 0x009800000348783b */ /* 0x000fe60000000200 */
[C---:B-----5:R-:W-:Y:S08]  /*3300*/  HMMA.16816.F32.BF16 R68, R8.reuse, R32, R68 ;  /* 0x000000200844723c */ /* 0x060ff00000041844 */
[C---:B------:R-:W-:Y:S01]  /*3310*/  HMMA.16816.F32.BF16 R84, R8.reuse, R34, R56 ;  /* 0x000000220854723c */ /* 0x040fe20000041838 */
[----:B------:R-:W-:Y:S07]  /*3320*/  LDSM.16.M88.4 R32, [R0+0x9000] ;  /* 0x009000000020783b */ /* 0x000fee0000000200 */
[C---:B------:R-:W-:Y:S01]  /*3330*/  HMMA.16816.F32.BF16 R80, R8.reuse, R28, R48 ;  /* 0x0000001c0850723c */ /* 0x040fe20000041830 */
[----:B------:R2:W-:Y:S07]  /*3340*/  LDSM.16.M88.4 R48, [R3+0x9000] ;  /* 0x009000000330783b */ /* 0x0005ee0000000200 */
[----:B-1----:R-:W-:Y:S01]  /*3350*/  HMMA.16816.F32.BF16 R36, R8, R30, R12 ;  /* 0x0000001e0824723c */ /* 0x002fe2000004180c */
[----:B------:R-:W1:Y:S04]  /*3360*/  LDSM.16.M88.4 R8, [R24+0x6000] ;  /* 0x006000001808783b */ /* 0x000e680000000200 */
[----:B------:R4:W5:Y:S03]  /*3370*/  LDSM.16.M88.4 R28, [R0+0x9800] ;  /* 0x00980000001c783b */ /* 0x0009660000000200 */
[C---:B------:R-:W-:Y:S01]  /*3380*/  HMMA.16816.F32.BF16 R52, R16.reuse, R44, R52 ;  /* 0x0000002c1034723c */ /* 0x040fe20000041834 */
[----:B------:R-:W5:Y:S07]  /*3390*/  LDSM.16.M88.4 R12, [R24+0x4000] ;  /* 0x00400000180c783b */ /* 0x000f6e0000000200 */
[----:B------:R-:W-:Y:S01]  /*33a0*/  HMMA.16816.F32.BF16 R56, R16, R46, R64 ;  /* 0x0000002e1038723c */ /* 0x000fe20000041840 */
[----:B--2---:R-:W-:-:S05]  /*33b0*/  IMAD.SHL.U32 R3, R93, 0x2, RZ ;  /* 0x000000025d037824 */ /* 0x004fca00078e00ff */
[----:B------:R-:W-:Y:S02]  /*33c0*/  LOP3.LUT R3, R3, 0x6, RZ, 0xc0, !PT ;  /* 0x0000000603037812 */ /* 0x000fe400078ec0ff */
[----:B---3--:R-:W-:Y:S01]  /*33d0*/  HMMA.16816.F32.BF16 R76, R16, R40, R76 ;  /* 0x00000028104c723c */ /* 0x008fe2000004184c */
[----:B----4-:R-:W-:-:S07]  /*33e0*/  IMAD.U32 R0, RZ, RZ, UR10 ;  /* 0x0000000aff007e24 */ /* 0x010fce000f8e00ff */
[----:B------:R-:W-:Y:S01]  /*33f0*/  HMMA.16816.F32.BF16 R60, R16, R42, R60 ;  /* 0x0000002a103c723c */ /* 0x000fe2000004183c */
[----:B------:R2:W3:Y:S01]  /*3400*/  LDSM.16.M88.4 R16, [R25+0x4000] ;  /* 0x004000001910783b */ /* 0x0004e20000000200 */
[----:B------:R-:W-:Y:S01]  /*3410*/  IMAD R0, R0, 0x20, R3 ;  /* 0x0000002000007824 */ /* 0x000fe200078e0203 */
[----:B------:R-:W-:-:S04]  /*3420*/  DEPBAR.LE SB0, 0x0 ;  /* 0x000080000000791a */ /* 0x000fc80000000000 */
[C---:B------:R-:W-:Y:S01]  /*3430*/  VIADD R3, R0.reuse, 0x1 ;  /* 0x0000000100037836 */ /* 0x040fe20000000000 */
[C---:B------:R-:W-:Y:S01]  /*3440*/  HMMA.16816.F32.BF16 R64, R20.reuse, R44, R68 ;  /* 0x0000002c1440723c */ /* 0x040fe20000041844 */
[----:B------:R-:W-:Y:S03]  /*3450*/  BAR.SYNC.DEFER_BLOCKING 0x0 ;  /* 0x0000000000007b1d */ /* 0x000fe60000010000 */
[----:B------:R-:W-:Y:S02]  /*3460*/  ISETP.GE.AND P4, PT, R3, UR26, PT ;  /* 0x0000001a03007c0c */ /* 0x000fe4000bf86270 */
[C---:B------:R-:W-:Y:S02]  /*3470*/  IADD3 R3, PT, PT, R0.reuse, 0x8, RZ ;  /* 0x0000000800037810 */ /* 0x040fe40007ffe0ff */
[----:B------:R-:W-:Y:S02]  /*3480*/  HMMA.16816.F32.BF16 R68, R20, R46, R84 ;  /* 0x0000002e1444723c */ /* 0x000fe40000041854 */
[----:B------:R-:W-:Y:S01]  /*3490*/  ISETP.GE.AND P3, PT, R3, UR26, PT ;  /* 0x0000001a03007c0c */ /* 0x000fe2000bf66270 */
[----:B------:R-:W-:-:S05]  /*34a0*/  VIADD R3, R0, 0x10 ;  /* 0x0000001000037836 */ /* 0x000fca0000000000 */
[C---:B------:R-:W-:Y:S08]  /*34b0*/  HMMA.16816.F32.BF16 R80, R20.reuse, R40, R80 ;  /* 0x000000281450723c */ /* 0x040ff00000041850 */
[----:B------:R-:W-:Y:S08]  /*34c0*/  HMMA.16816.F32.BF16 R36, R20, R42, R36 ;  /* 0x0000002a1424723c */ /* 0x000ff00000041824 */
[C---:B-1----:R-:W-:Y:S08]  /*34d0*/  HMMA.16816.F32.BF16 R20, R8.reuse, R32, R52 ;  /* 0x000000200814723c */ /* 0x042ff00000041834 */
[----:B--2---:R-:W-:Y:S01]  /*34e0*/  HMMA.16816.F32.BF16 R24, R8, R34, R56 ;  /* 0x000000220818723c */ /* 0x004fe20000041838 */
[----:B------:R-:W-:-:S07]  /*34f0*/  SHF.R.U32.HI R56, RZ, 0x5, R93 ;  /* 0x00000005ff387819 */ /* 0x000fce000001165d */
[C---:B-----5:R-:W-:Y:S08]  /*3500*/  HMMA.16816.F32.BF16 R40, R8.reuse, R28, R76 ;  /* 0x0000001c0828723c */ /* 0x060ff0000004184c */
[----:B------:R-:W-:Y:S08]  /*3510*/  HMMA.16816.F32.BF16 R8, R8, R30, R60 ;  /* 0x0000001e0808723c */ /* 0x000ff0000004183c */
[C---:B------:R-:W-:Y:S08]  /*3520*/  HMMA.16816.F32.BF16 R44, R12.reuse, R32, R64 ;  /* 0x000000200c2c723c */ /* 0x040ff00000041840 */
[C---:B------:R-:W-:Y:S08]  /*3530*/  HMMA.16816.F32.BF16 R32, R12.reuse, R34, R68 ;  /* 0x000000220c20723c */ /* 0x040ff00000041844 */
[C---:B------:R-:W-:Y:S08]  /*3540*/  HMMA.16816.F32.BF16 R52, R12.reuse, R28, R80 ;  /* 0x0000001c0c34723c */ /* 0x040ff00000041850 */
[----:B------:R-:W-:Y:S08]  /*3550*/  HMMA.16816.F32.BF16 R36, R12, R30, R36 ;  /* 0x0000001e0c24723c */ /* 0x000ff00000041824 */
[C---:B------:R-:W-:Y:S08]  /*3560*/  HMMA.16816.F32.BF16 R28, R4.reuse, R50, R24 ;  /* 0x00000032041c723c */ /* 0x040ff00000041818 */
[C---:B------:R-:W-:Y:S08]  /*3570*/  HMMA.16816.F32.BF16 R24, R4.reuse, R74, R8 ;  /* 0x0000004a0418723c */ /* 0x040ff00000041808 */
[----:B------:R-:W-:Y:S01]  /*3580*/  HMMA.16816.F32.BF16 R12, R4, R48, R20 ;  /* 0x00000030040c723c */ /* 0x000fe20000041814 */
[----:B------:R-:W-:-:S04]  /*3590*/  LOP3.LUT R20, R93, 0x1f, RZ, 0xc0, !PT ;  /* 0x0000001f5d147812 */ /* 0x000fc800078ec0ff */
[----:B------:R-:W-:Y:S01]  /*35a0*/  IADD3 R20, P1, P0, R88, UR4, R20 ;  /* 0x0000000458147c10 */ /* 0x000fe2000f83e014 */
[----:B------:R-:W-:Y:S02]  /*35b0*/  USHF.R.S32.HI UR4, URZ, 0x1f, UR4 ;  /* 0x0000001fff047899 */ /* 0x000fe40008011404 */
[C---:B---3--:R-:W-:Y:S04]  /*35c0*/  HMMA.16816.F32.BF16 R8, R16.reuse, R48, R44 ;  /* 0x000000301008723c */ /* 0x048fe8000004182c */
[----:B------:R-:W-:Y:S02]  /*35d0*/  IADD3.X R57, PT, PT, R89, UR4, RZ, P1, P0 ;  /* 0x0000000459397c10 */ /* 0x000fe40008fe04ff */
[----:B------:R-:W-:Y:S01]  /*35e0*/  ISETP.GE.AND P1, PT, R3, UR26, PT ;  /* 0x0000001a03007c0c */ /* 0x000fe2000bf26270 */
[C---:B------:R-:W-:Y:S01]  /*35f0*/  VIADD R3, R0.reuse, 0x11 ;  /* 0x0000001100037836 */ /* 0x040fe20000000000 */
[----:B------:R-:W-:Y:S01]  /*3600*/  HMMA.16816.F32.BF16 R48, R16, R50, R32 ;  /* 0x000000321030723c */ /* 0x000fe20000041820 */
[----:B------:R-:W-:-:S02]  /*3610*/  ISETP.GE.AND P0, PT, R0, UR26, PT ;  /* 0x0000001a00007c0c */ /* 0x000fc4000bf06270 */
[----:B------:R-:W-:Y:S02]  /*3620*/  FSEL R32, R15, -INF , !P4 ;  /* 0xff8000000f207808 */ /* 0x000fe40006000000 */
[----:B------:R-:W-:Y:S02]  /*3630*/  FSEL R33, R14, -INF , !P0 ;  /* 0xff8000000e217808 */ /* 0x000fe40004000000 */
[----:B------:R-:W-:Y:S01]  /*3640*/  FSEL R23, R12, -INF , !P0 ;  /* 0xff8000000c177808 */ /* 0x000fe20004000000 */
[-C--:B------:R-:W-:Y:S01]  /*3650*/  HMMA.16816.F32.BF16 R40, R4, R72.reuse, R40 ;  /* 0x000000480428723c */ /* 0x080fe20000041828 */
[----:B------:R-:W-:Y:S01]  /*3660*/  IMAD.U32 R4, RZ, RZ, UR20 ;  /* 0x00000014ff047e24 */ /* 0x000fe2000f8e00ff */
[----:B------:R-:W-:Y:S02]  /*3670*/  FSEL R21, R13, -INF , !P4 ;  /* 0xff8000000d157808 */ /* 0x000fe40006000000 */
[----:B------:R-:W-:Y:S01]  /*3680*/  FSEL R67, R10, -INF , !P0 ;  /* 0xff8000000a437808 */ /* 0x000fe20004000000 */
[----:B------:R-:W-:Y:S01]  /*3690*/  IMAD R56, R4, 0x8, R56 ;  /* 0x0000000804387824 */ /* 0x000fe200078e0238 */
[----:B------:R-:W-:Y:S01]  /*36a0*/  FSEL R66, R8, -INF , !P0 ;  /* 0xff80000008427808 */ /* 0x000fe20004000000 */
[C---:B------:R-:W-:Y:S01]  /*36b0*/  VIADD R4, R0.reuse, 0x9 ;  /* 0x0000000900047836 */ /* 0x040fe20000000000 */
[----:B------:R-:W-:Y:S01]  /*36c0*/  ISETP.GE.AND P0, PT, R3, UR26, PT ;  /* 0x0000001a03007c0c */ /* 0x000fe2000bf06270 */
[----:B------:R-:W-:Y:S01]  /*36d0*/  VIADD R3, R0, 0x18 ;  /* 0x0000001800037836 */ /* 0x000fe20000000000 */
[----:B------:R-:W-:Y:S01]  /*36e0*/  HMMA.16816.F32.BF16 R68, R16, R72, R52 ;  /* 0x000000481044723c */ /* 0x000fe20000041834 */
[----:B------:R-:W-:-:S02]  /*36f0*/  FSEL R72, R11, -INF , !P4 ;  /* 0xff8000000b487808 */ /* 0x000fc40006000000 */
[----:B------:R-:W-:Y:S02]  /*3700*/  FSEL R65, R9, -INF , !P4 ;  /* 0xff80000009417808 */ /* 0x000fe40006000000 */
[----:B------:R-:W-:Y:S01]  /*3710*/  ISETP.GE.AND P4, PT, R3, UR26, PT ;  /* 0x0000001a03007c0c */ /* 0x000fe2000bf86270 */
[----:B------:R-:W-:Y:S01]  /*3720*/  VIADD R3, R0, 0x19 ;  /* 0x0000001900037836 */ /* 0x000fe20000000000 */
[----:B------:R-:W-:Y:S01]  /*3730*/  ISETP.GE.AND P2, PT, R4, UR26, PT ;  /* 0x0000001a04007c0c */ /* 0x000fe2000bf46270 */
[----:B------:R-:W-:Y:S01]  /*3740*/  HMMA.16816.F32.BF16 R36, R16, R74, R36 ;  /* 0x0000004a1024723c */ /* 0x000fe20000041824 */
[----:B------:R-:W-:Y:S02]  /*3750*/  FSEL R17, R30, -INF , !P3 ;  /* 0xff8000001e117808 */ /* 0x000fe40005800000 */
[----:B------:R-:W-:Y:S02]  /*3760*/  FSEL R16, R28, -INF , !P3 ;  /* 0xff8000001c107808 */ /* 0x000fe40005800000 */
[----:B------:R-:W-:-:S02]  /*3770*/  FSEL R64, R50, -INF , !P3 ;  /* 0xff80000032407808 */ /* 0x000fc40005800000 */
[----:B------:R-:W-:Y:S01]  /*3780*/  FSEL R19, R48, -INF , !P3 ;  /* 0xff80000030137808 */ /* 0x000fe20005800000 */
[----:B------:R-:W-:-:S12]  /*3790*/  BRA.U !UP1, `(.L_x_1550) ;  /* 0x00000001095c7547 */ /* 0x000fd8000b800000 */
[----:B------:R-:W-:-:S04]  /*37a0*/  ULEA.HI.SX32 UR4, UR21, 0xfffffffe, 0x1b ;  /* 0xfffffffe15047891 */ /* 0x000fc8000f8fdaff */
[----:B------:R-:W-:Y:S02]  /*37b0*/  UIMAD.WIDE.U32 UR14, UR14, UR4, URZ ;  /* 0x000000040e0e72a5 */ /* 0x000fe4000f8e00ff */
[----:B------:R-:W-:Y:S02]  /*37c0*/  UIMAD UR4, UR11, UR4, URZ ;  /* 0x000000040b0472a4 */ /* 0x000fe4000f8e02ff */
[----:B------:R-:W-:Y:S02]  /*37d0*/  UIADD3 UR12, UP0, UPT, UR12, UR14, URZ ;  /* 0x0000000e0c0c7290 */ /* 0x000fe4000ff1e0ff */
[----:B------:R-:W-:Y:S01]  /*37e0*/  UIADD3 UR4, UPT, UPT, UR15, UR4, URZ ;  /* 0x000000040f047290 */ /* 0x000fe2000fffe0ff */
[----:B------:R-:W-:Y:S02]  /*37f0*/  IMAD.U32 R4, RZ, RZ, UR14 ;  /* 0x0000000eff047e24 */ /* 0x000fe4000f8e00ff */
[----:B------:R-:W-:Y:S01]  /*3800*/  IMAD.U32 R5, RZ, RZ, UR15 ;  /* 0x0000000fff057e24 */ /* 0x000fe2000f8e00ff */
[----:B------:R-:W-:Y:S01]  /*3810*/  UIADD3.X UR13, UPT, UPT, UR13, UR4, URZ, UP0, !UPT ;  /* 0x000000040d0d7290 */ /* 0x000fe200087fe4ff */
[----:B------:R-:W-:Y:S01]  /*3820*/  IMAD.U32 R5, RZ, RZ, UR12 ;  /* 0x0000000cff057e24 */ /* 0x000fe2000f8e00ff */
[----:B------:R-:W-:-:S02]  /*3830*/  MOV R0, UR4 ;  /* 0x0000000400007c02 */ /* 0x000fc40008000f00 */
[----:B------:R-:W-:-:S04]  /*3840*/  LEA R6, P3, R4, R242, 0x1 ;  /* 0x000000f204067211 */ /* 0x000fc800078608ff */
[-C--:B------:R-:W-:Y:S02]  /*3850*/  LEA.HI.X R7, R4, R241.reuse, R0, 0x1, P3 ;  /* 0x000000f104077211 */ /* 0x080fe400018f0c00 */
[C---:B------:R-:W-:Y:S02]  /*3860*/  LEA R4, P3, R5.reuse, R242, 0x1 ;  /* 0x000000f205047211 */ /* 0x040fe400078608ff */
[----:B------:R-:W-:Y:S01]  /*3870*/  MOV R0, UR13 ;  /* 0x0000000d00007c02 */ /* 0x000fe20008000f00 */
        /* <DEDUP_REMOVED lines=8> */
[----:B------:R-:W0:Y:S02]  /*3900*/  LDGDEPBAR ;  /* 0x00000000000079af */ /* 0x000e240000000000 */
.L_x_1550:
[----:B------:R-:W-:Y:S01]  /*3910*/  VIADD R0, R56, 0x4 ;  /* 0x0000000438007836 */ /* 0x000fe20000000000 */
[----:B------:R-:W-:Y:S01]  /*3920*/  ISETP.GE.AND P3, PT, R3, UR26, PT ;  /* 0x0000001a03007c0c */ /* 0x000fe2000bf66270 */
[----:B------:R-:W-:Y:S01]  /*3930*/  UIADD3 UR8, UPT, UPT, UR29, -0x4498517b, URZ ;  /* 0xbb67ae851d087890 */ /* 0x000fe2000fffe0ff */
[----:B------:R-:W-:Y:S01]  /*3940*/  FSEL R14, R29, -INF , !P2 ;  /* 0xff8000001d0e7808 */ /* 0x000fe20005000000 */
[----:B------:R-:W-:Y:S01]  /*3950*/  IMAD.WIDE.U32 R172, R0, -0x326172a9, RZ ;  /* 0xcd9e8d5700ac7825 */ /* 0x000fe200078e00ff */
[----:B------:R-:W-:Y:S01]  /*3960*/  FSEL R73, R40, -INF , !P1 ;  /* 0xff80000028497808 */ /* 0x000fe20004800000 */
[----:B------:R-:W-:Y:S01]  /*3970*/  UIADD3 UR4, UPT, UPT, UR28, -0x61c88647, URZ ;  /* 0x9e3779b91c047890 */ /* 0x000fe2000fffe0ff */
[----:B------:R-:W-:Y:S01]  /*3980*/  FMNMX3.FTZ R3, R23, R21, R16, !PT ;  /* 0x0000001517037276 */ /* 0x000fe20007810010 */
[----:B------:R-:W-:Y:S01]  /*3990*/  IMAD.WIDE.U32 R138, R20, -0x2daee0ad, RZ ;  /* 0xd2511f53148a7825 */ /* 0x000fe200078e00ff */
[----:B------:R-:W-:Y:S01]  /*39a0*/  LOP3.LUT R0, R57, UR28, R173, 0x96, !PT ;  /* 0x0000001c39007c12 */ /* 0x000fe2000f8e96ad */
[----:B------:R-:W-:Y:S01]  /*39b0*/  UIADD3 UR22, UPT, UPT, UR28, 0x3c6ef372, URZ ;  /* 0x3c6ef3721c167890 */ /* 0x000fe2000fffe0ff */
[----:B------:R-:W-:Y:S01]  /*39c0*/  FSEL R74, R41, -INF , !P0 ;  /* 0xff800000294a7808 */ /* 0x000fe20004000000 */
[----:B-1----:R-:W-:Y:S01]  /*39d0*/  IMAD.U32 R4, RZ, RZ, UR10 ;  /* 0x0000000aff047e24 */ /* 0x002fe2000f8e00ff */
[----:B------:R-:W-:Y:S01]  /*39e0*/  FSEL R76, R24, -INF , !P4 ;  /* 0xff800000184c7808 */ /* 0x000fe20006000000 */
[----:B------:R-:W-:Y:S01]  /*39f0*/  IMAD.WIDE.U32 R34, R0, -0x2daee0ad, RZ ;  /* 0xd2511f5300227825 */ /* 0x000fe200078e00ff */
[----:B------:R-:W-:Y:S01]  /*3a00*/  FMNMX3.FTZ R3, R3, R14, R73, !PT ;  /* 0x0000000e03037276 */ /* 0x000fe20007810049 */
[----:B------:R-:W-:Y:S01]  /*3a10*/  UIADD3 UR16, UPT, UPT, UR29, 0x76cf5d0a, URZ ;  /* 0x76cf5d0a1d107890 */ /* 0x000fe2000fffe0ff */
[----:B------:R-:W-:Y:S01]  /*3a20*/  FSEL R15, R31, -INF , !P2 ;  /* 0xff8000001f0f7808 */ /* 0x000fe20005000000 */
[----:B------:R-:W-:Y:S01]  /*3a30*/  UIADD3 UR14, UPT, UPT, UR29, 0x32370b8f, URZ ;  /* 0x32370b8f1d0e7890 */ /* 0x000fe2000fffe0ff */
[----:B------:R-:W-:Y:S01]  /*3a40*/  FSEL R80, R42, -INF , !P1 ;  /* 0xff8000002a507808 */ /* 0x000fe20004800000 */
[----:B------:R-:W-:Y:S01]  /*3a50*/  UIADD3 UR15, UPT, UPT, UR28, -0x255992d5, URZ ;  /* 0xdaa66d2b1c0f7890 */ /* 0x000fe2000fffe0ff */
[----:B------:R-:W-:Y:S01]  /*3a60*/  FMNMX3.FTZ R0, R33, R32, R17, !PT ;  /* 0x0000002021007276 */ /* 0x000fe20007810011 */
[----:B------:R-:W-:Y:S01]  /*3a70*/  UIADD3 UR13, UPT, UPT, UR28, 0x78dde6e4, URZ ;  /* 0x78dde6e41c0d7890 */ /* 0x000fe2000fffe0ff */
[----:B------:R-:W-:Y:S01]  /*3a80*/  FSEL R75, R25, -INF , !P3 ;  /* 0xff800000194b7808 */ /* 0x000fe20005800000 */
[----:B------:R-:W-:Y:S01]  /*3a90*/  STL.64 [R1+0x10], R34 ;  /* 0x0000102201007387 */ /* 0x000fe20000100a00 */
[----:B------:R-:W-:Y:S01]  /*3aa0*/  FMNMX3.FTZ R3, R3, R74, R76, !PT ;  /* 0x0000004a03037276 */ /* 0x000fe2000781004c */
[----:B------:R-:W-:Y:S01]  /*3ab0*/  UIADD3 UR10, UPT, UPT, UR29, -0x56f99767, URZ ;  /* 0xa90668991d0a7890 */ /* 0x000fe2000fffe0ff */
[----:B------:R-:W-:Y:S01]  /*3ac0*/  FSEL R79, R43, -INF , !P0 ;  /* 0xff8000002b4f7808 */ /* 0x000fe20004000000 */
[----:B------:R-:W-:Y:S01]  /*3ad0*/  UIADD3 UR12, UPT, UPT, UR29, -0x126145ec, URZ ;  /* 0xed9eba141d0c7890 */ /* 0x000fe2000fffe0ff */
[----:B------:R-:W-:Y:S01]  /*3ae0*/  FSEL R78, R26, -INF , !P4 ;  /* 0xff8000001a4e7808 */ /* 0x000fe20006000000 */
[----:B------:R-:W1:Y:S01]  /*3af0*/  LDCU UR23, c[0x0][0x45c] ;  /* 0x00008b80ff1777ac */ /* 0x000e620008000800 */
[----:B------:R-:W-:Y:S01]  /*3b00*/  FMNMX3.FTZ R0, R0, R15, R80, !PT ;  /* 0x0000000f00007276 */ /* 0x000fe20007810050 */
[----:B------:R-:W-:Y:S01]  /*3b10*/  IMAD.WIDE.U32 R220, R56, -0x326172a9, RZ ;  /* 0xcd9e8d5738dc7825 */ /* 0x000fe200078e00ff */
[----:B------:R-:W-:Y:S01]  /*3b20*/  LOP3.LUT R5, R4, UR29, R139, 0x96, !PT ;  /* 0x0000001d04057c12 */ /* 0x000fe2000f8e968b */
[----:B------:R-:W-:Y:S01]  /*3b30*/  UIADD3 UR9, UPT, UPT, UR28, -0x4ab325aa, URZ ;  /* 0xb54cda561c097890 */ /* 0x000fe2000fffe0ff */
[----:B------:R-:W-:Y:S01]  /*3b40*/  LOP3.LUT R4, R138, UR8, R35, 0x96, !PT ;  /* 0x000000088a047c12 */ /* 0x000fe2000f8e9623 */
[----:B------:R-:W2:Y:S01]  /*3b50*/  LDCU UR17, c[0x0][0x4f8] ;  /* 0x00009f00ff1177ac */ /* 0x000ea20008000800 */
[----:B------:R-:W-:Y:S01]  /*3b60*/  FMNMX.FTZ R9, R75, R3, !PT ;  /* 0x000000034b097209 */ /* 0x000fe20007810000 */
[----:B------:R-:W-:Y:S01]  /*3b70*/  IMAD.WIDE.U32 R60, R5, -0x326172a9, RZ ;  /* 0xcd9e8d57053c7825 */ /* 0x000fe200078e00ff */
[----:B------:R-:W-:Y:S01]  /*3b80*/  FSEL R77, R27, -INF , !P3 ;  /* 0xff8000001b4d7808 */ /* 0x000fe20005800000 */
[----:B------:R-:W-:Y:S01]  /*3b90*/  UIADD3 UR11, UPT, UPT, UR28, 0x1715609d, URZ ;  /* 0x1715609d1c0b7890 */ /* 0x000fe2000fffe0ff */
[----:B------:R-:W-:Y:S01]  /*3ba0*/  FMNMX3.FTZ R3, R0, R79, R78, !PT ;  /* 0x0000004f00037276 */ /* 0x000fe2000781004e */
[----:B------:R-:W-:Y:S01]  /*3bb0*/  IMAD.WIDE.U32 R12, R4, -0x326172a9, RZ ;  /* 0xcd9e8d57040c7825 */ /* 0x000fe200078e00ff */
[----:B------:R-:W3:Y:S01]  /*3bc0*/  SHFL.BFLY PT, R10, R9, 0x2, 0x1f ;  /* 0x0c401f00090a7f89 */ /* 0x000ee200000e0000 */
[----:B------:R-:W-:-:S02]  /*3bd0*/  LOP3.LUT R0, R172, UR4, R61, 0x96, !PT ;  /* 0x00000004ac007c12 */ /* 0x000fc4000f8e963d */
[----:B------:R-:W-:Y:S01]  /*3be0*/  FMNMX.FTZ R8, R77, R3, !PT ;  /* 0x000000034d087209 */ /* 0x000fe20007810000 */
[----:B------:R-:W-:Y:S01]  /*3bf0*/  STL.64 [R1], R12 ;  /* 0x0000000c01007387 */ /* 0x000fe20000100a00 */
[----:B------:R-:W-:Y:S01]  /*3c00*/  LOP3.LUT R3, R60, UR22, R13, 0x96, !PT ;  /* 0x000000163c037c12 */ /* 0x000fe2000f8e960d */
[----:B------:R-:W-:Y:S01]  /*3c10*/  IMAD.WIDE.U32 R4, R0, -0x2daee0ad, RZ ;  /* 0xd2511f5300047825 */ /* 0x000fe200078e00ff */
[----:B------:R-:W-:Y:S01]  /*3c20*/  FSEL R25, R51, -INF , !P2 ;  /* 0xff80000033197808 */ /* 0x000fe20005000000 */
[----:B------:R-:W4:Y:S01]  /*3c30*/  SHFL.BFLY PT, R11, R8, 0x2, 0x1f ;  /* 0x0c401f00080b7f89 */ /* 0x000f2200000e0000 */
[----:B------:R-:W-:Y:S01]  /*3c40*/  FSEL R22, R49, -INF , !P2 ;  /* 0xff80000031167808 */ /* 0x000fe20005000000 */
[----:B------:R-:W-:Y:S01]  /*3c50*/  IMAD.WIDE.U32 R6, R3, -0x2daee0ad, RZ ;  /* 0xd2511f5303067825 */ /* 0x000fe200078e00ff */
[----:B------:R-:W-:Y:S01]  /*3c60*/  LOP3.LUT R3, R34, UR16, R5, 0x96, !PT ;  /* 0x0000001022037c12 */ /* 0x000fe2000f8e9605 */
[----:B--2---:R-:W-:Y:S01]  /*3c70*/  ULOP3.LUT UR17, UR17, 0xff, URZ, 0xc0, !UPT ;  /* 0x000000ff11117892 */ /* 0x004fe2000f8ec0ff */
[----:B------:R-:W-:-:S02]  /*3c80*/  FSEL R86, R68, -INF , !P1 ;  /* 0xff80000044567808 */ /* 0x000fc40004800000 */
[----:B------:R-:W-:Y:S01]  /*3c90*/  LOP3.LUT R0, R4, UR14, R7, 0x96, !PT ;  /* 0x0000000e04007c12 */ /* 0x000fe2000f8e9607 */
[----:B------:R-:W-:Y:S01]  /*3ca0*/  IMAD.WIDE.U32 R4, R3, -0x326172a9, RZ ;  /* 0xcd9e8d5703047825 */ /* 0x000fe200078e00ff */
[----:B------:R-:W-:Y:S02]  /*3cb0*/  FSEL R84, R69, -INF , !P0 ;  /* 0xff80000045547808 */ /* 0x000fe40004000000 */
[----:B------:R-:W-:Y:S01]  /*3cc0*/  FSEL R87, R70, -INF , !P1 ;  /* 0xff80000046577808 */ /* 0x000fe20004800000 */
[----:B------:R-:W-:Y:S01]  /*3cd0*/  IMAD.WIDE.U32 R62, R0, -0x326172a9, RZ ;  /* 0xcd9e8d57003e7825 */ /* 0x000fe200078e00ff */
[----:B------:R-:W-:Y:S02]  /*3ce0*/  LOP3.LUT R3, R12, UR15, R5, 0x96, !PT ;  /* 0x0000000f0c037c12 */ /* 0x000fe4000f8e9605 */
[----:B------:R-:W-:Y:S02]  /*3cf0*/  FSEL R70, R38, -INF , !P4 ;  /* 0xff80000026467808 */ /* 0x000fe40006000000 */
[----:B---3--:R-:W-:Y:S01]  /*3d00*/  FMNMX.FTZ R7, R9, R10, !PT ;  /* 0x0000000a09077209 */ /* 0x008fe20007810000 */
[----:B------:R-:W-:Y:S01]  /*3d10*/  IMAD.SHL.U32 R9, R92, 0x200, RZ ;  /* 0x000002005c097824 */ /* 0x000fe200078e00ff */
[----:B------:R-:W-:Y:S01]  /*3d20*/  LOP3.LUT R0, R4, UR13, R63, 0x96, !PT ;  /* 0x0000000d04007c12 */ /* 0x000fe2000f8e963f */
[----:B------:R-:W-:Y:S01]  /*3d30*/  IMAD.WIDE.U32 R4, R3, -0x2daee0ad, RZ ;  /* 0xd2511f5303047825 */ /* 0x000fe200078e00ff */
[----:B------:R-:W-:Y:S01]  /*3d40*/  FSEL R63, R36, -INF , !P4 ;  /* 0xff800000243f7808 */ /* 0x000fe20006000000 */
[----:B------:R-:W2:Y:S01]  /*3d50*/  SHFL.BFLY PT, R12, R7, 0x1, 0x1f ;  /* 0x0c201f00070c7f89 */ /* 0x000ea200000e0000 */
[----:B------:R-:W-:Y:S01]  /*3d60*/  FSEL R92, R71, -INF , !P0 ;  /* 0xff800000475c7808 */ /* 0x000fe20004000000 */
[----:B------:R-:W-:Y:S01]  /*3d70*/  IMAD.WIDE.U32 R82, R0, -0x2daee0ad, RZ ;  /* 0xd2511f5300527825 */ /* 0x000fe200078e00ff */
[----:B----4-:R-:W-:-:S02]  /*3d80*/  FMNMX.FTZ R8, R8, R11, !PT ;  /* 0x0000000b08087209 */ /* 0x010fc40007810000 */
[----:B------:R-:W-:Y:S02]  /*3d90*/  LOP3.LUT R0, R90, 0x200, R9, 0xf8, !PT ;  /* 0x000002005a007812 */ /* 0x000fe400078ef809 */
[----:B------:R-:W-:Y:S01]  /*3da0*/  LOP3.LUT R3, R4, UR10, R83, 0x96, !PT ;  /* 0x0000000a04037c12 */ /* 0x000fe2000f8e9653 */
[----:B------:R-:W3:Y:S01]  /*3db0*/  SHFL.BFLY PT, R9, R8, 0x1, 0x1f ;  /* 0x0c201f0008097f89 */ /* 0x000ee200000e0000 */
[----:B------:R-:W-:Y:S02]  /*3dc0*/  LOP3.LUT R6, R6, UR12, R5, 0x96, !PT ;  /* 0x0000000c06067c12 */ /* 0x000fe4000f8e9605 */
[----:B------:R-:W-:Y:S01]  /*3dd0*/  LEA R212, R0, UR5, 0x1 ;  /* 0x0000000500d47c11 */ /* 0x000fe2000f8e08ff */
[----:B------:R-:W-:Y:S01]  /*3de0*/  IMAD.WIDE.U32 R4, R3, -0x326172a9, RZ ;  /* 0xcd9e8d5703047825 */ /* 0x000fe200078e00ff */
[----:B------:R-:W-:Y:S02]  /*3df0*/  FSEL R71, R37, -INF , !P3 ;  /* 0xff80000025477808 */ /* 0x000fe40005800000 */
[----:B------:R-:W-:Y:S01]  /*3e00*/  FSEL R85, R39, -INF , !P3 ;  /* 0xff80000027557808 */ /* 0x000fe20005800000 */
[----:B------:R-:W-:Y:S01]  /*3e10*/  IMAD.WIDE.U32 R26, R6, -0x326172a9, RZ ;  /* 0xcd9e8d57061a7825 */ /* 0x000fe200078e00ff */
[C---:B------:R-:W-:Y:S01]  /*3e20*/  PRMT R13, R4.reuse, 0x7771, RZ ;  /* 0x00007771040d7816 */ /* 0x040fe200000000ff */
[----:B------:R-:W4:Y:S01]  /*3e30*/  LDSM.16.MT88.4 R52, [R212+0xa000] ;  /* 0x00a00000d434783b */ /* 0x000f220000004200 */
[C---:B------:R-:W-:Y:S01]  /*3e40*/  PRMT R11, R4.reuse, 0x7773, RZ ;  /* 0x00007773040b7816 */ /* 0x040fe200000000ff */
[----:B------:R-:W-:Y:S01]  /*3e50*/  IMAD.MOV.U32 R6, RZ, RZ, R4 ;  /* 0x000000ffff067224 */ /* 0x000fe200078e0004 */
[----:B------:R-:W-:Y:S01]  /*3e60*/  PRMT R10, R4, 0x7772, RZ ;  /* 0x00007772040a7816 */ /* 0x000fe200000000ff */
[C---:B------:R-:W-:Y:S01]  /*3e70*/  VIADD R3, R212.reuse, 0xa000 ;  /* 0x0000a000d4037836 */ /* 0x040fe20000000000 */
[----:B------:R-:W-:Y:S01]  /*3e80*/  LDSM.16.MT88.4 R28, [R212+0xb000] ;  /* 0x00b00000d41c783b */ /* 0x000fe20000004200 */
[----:B------:R-:W-:Y:S01]  /*3e90*/  VIADD R0, R212, 0xa040 ;  /* 0x0000a040d4007836 */ /* 0x000fe20000000000 */
[----:B------:R-:W-:Y:S01]  /*3ea0*/  LOP3.LUT R4, R6, 0xff, RZ, 0xc0, !PT ;  /* 0x000000ff06047812 */ /* 0x000fe200078ec0ff */
[----:B------:R-:W-:Y:S01]  /*3eb0*/  @P5 VIADD R0, R3, 0xffffffc0 ;  /* 0xffffffc003005836 */ /* 0x000fe20000000000 */
[----:B------:R-:W-:Y:S01]  /*3ec0*/  LOP3.LUT R3, R26, UR9, R5, 0x96, !PT ;  /* 0x000000091a037c12 */ /* 0x000fe2000f8e9605 */
[----:B------:R-:W-:Y:S01]  /*3ed0*/  LDSM.16.MT88.4 R152, [R212+0xa800] ;  /* 0x00a80000d498783b */ /* 0x000fe20000004200 */
[----:B------:R-:W-:-:S02]  /*3ee0*/  PRMT R11, R10, 0x5410, R11 ;  /* 0x000054100a0b7816 */ /* 0x000fc4000000000b */
[----:B------:R-:W-:Y:S01]  /*3ef0*/  PRMT R10, R4, 0x5410, R13 ;  /* 0x00005410040a7816 */ /* 0x000fe2000000000d */
[----:B------:R-:W-:Y:S01]  /*3f00*/  LDSM.16.MT88.4 R40, [R0] ;  /* 0x000000000028783b */ /* 0x000fe20000004200 */
[----:B--2---:R-:W-:Y:S02]  /*3f10*/  FMNMX.FTZ R134, R7, R12, !PT ;  /* 0x0000000c07867209 */ /* 0x004fe40007810000 */
[C---:B------:R-:W-:Y:S01]  /*3f20*/  LOP3.LUT R4, R3.reuse, 0xffff, RZ, 0xc0, !PT ;  /* 0x0000ffff03047812 */ /* 0x040fe200078ec0ff */
[----:B------:R-:W-:Y:S01]  /*3f30*/  LDSM.16.MT88.4 R48, [R0+0x1000] ;  /* 0x001000000030783b */ /* 0x000fe20000004200 */
[----:B------:R-:W-:Y:S01]  /*3f40*/  LOP3.LUT R5, R3, 0xff, RZ, 0xc0, !PT ;  /* 0x000000ff03057812 */ /* 0x000fe200078ec0ff */
[----:B-1----:R-:W-:Y:S01]  /*3f50*/  FMUL.FTZ R6, R134, UR23 ;  /* 0x0000001786067c20 */ /* 0x002fe20008410000 */
[----:B------:R-:W-:Y:S02]  /*3f60*/  SHF.R.U32.HI R4, RZ, 0x8, R4 ;  /* 0x00000008ff047819 */ /* 0x000fe40000011604 */
[----:B---3--:R-:W-:-:S02]  /*3f70*/  FMNMX.FTZ R132, R8, R9, !PT ;  /* 0x0000000908847209 */ /* 0x008fc40007810000 */
[----:B------:R-:W-:Y:S02]  /*3f80*/  FSETP.NEU.FTZ.AND P2, PT, R134, -INF , PT ;  /* 0xff8000008600780b */ /* 0x000fe40003f5d000 */
[----:B------:R-:W-:Y:S02]  /*3f90*/  PRMT R7, R3, 0x7632, R7 ;  /* 0x0000763203077816 */ /* 0x000fe40000000007 */
[----:B------:R-:W-:Y:S02]  /*3fa0*/  PRMT R13, R5, 0x5410, R4 ;  /* 0x00005410050d7816 */ /* 0x000fe40000000004 */
[----:B------:R-:W-:Y:S01]  /*3fb0*/  FSEL R5, R6, RZ, P2 ;  /* 0x000000ff06057208 */ /* 0x000fe20001000000 */
[----:B------:R-:W-:Y:S01]  /*3fc0*/  FMUL.FTZ R6, R132, UR23 ;  /* 0x0000001784067c20 */ /* 0x000fe20008410000 */
[----:B------:R-:W-:Y:S02]  /*3fd0*/  SHF.R.U32.HI R3, RZ, 0x18, R3 ;  /* 0x00000018ff037819 */ /* 0x000fe40000011603 */
[----:B------:R-:W-:Y:S01]  /*3fe0*/  LOP3.LUT R4, R7, 0xff, RZ, 0xc0, !PT ;  /* 0x000000ff07047812 */ /* 0x000fe200078ec0ff */
[--C-:B------:R-:W-:Y:S01]  /*3ff0*/  FFMA.FTZ R7, R14, UR23, -R5.reuse ;  /* 0x000000170e077c23 */ /* 0x100fe20008010805 */
[----:B------:R-:W-:Y:S01]  /*4000*/  FSETP.NEU.FTZ.AND P2, PT, R132, -INF , PT ;  /* 0xff8000008400780b */ /* 0x000fe20003f5d000 */
[----:B------:R-:W-:Y:S01]  /*4010*/  FFMA.FTZ R8, R16, UR23, -R5 ;  /* 0x0000001710087c23 */ /* 0x000fe20008010805 */
[----:B------:R-:W-:Y:S01]  /*4020*/  PRMT R12, R4, 0x5410, R3 ;  /* 0x00005410040c7816 */ /* 0x000fe20000000003 */
[----:B------:R1:W-:Y:S01]  /*4030*/  MUFU.EX2 R175, R7 ;  /* 0x0000000700af7308 */ /* 0x0003e20000000800 */
[----:B------:R-:W-:Y:S01]  /*4040*/  FSEL R3, R6, RZ, P2 ;  /* 0x000000ff06037208 */ /* 0x000fe20001000000 */
[----:B------:R-:W-:Y:S01]  /*4050*/  FFMA.FTZ R9, R21, UR23, -R5 ;  /* 0x0000001715097c23 */ /* 0x000fe20008010805 */
[----:B------:R-:W-:Y:S01]  /*4060*/  LOP3.LUT R11, R11, 0xff00ff, RZ, 0xc0, !PT ;  /* 0x00ff00ff0b0b7812 */ /* 0x000fe200078ec0ff */
[----:B------:R2:W-:Y:S01]  /*4070*/  MUFU.EX2 R81, R8 ;  /* 0x0000000800517308 */ /* 0x0005e20000000800 */
[----:B------:R-:W-:Y:S01]  /*4080*/  SEL R4, R91, 0xffffffe0, !P6 ;  /* 0xffffffe05b047807 */ /* 0x000fe20007000000 */
[----:B------:R-:W-:-:S02]  /*4090*/  FFMA.FTZ R6, R17, UR23, -R3 ;  /* 0x0000001711067c23 */ /* 0x000fc40008010803 */
[----:B------:R3:W-:Y:S02]  /*40a0*/  MUFU.EX2 R96, R9 ;  /* 0x0000000900607308 */ /* 0x0007e40000000800 */
[----:B------:R-:W-:Y:S02]  /*40b0*/  IMAD.IADD R24, R212, 0x1, R4 ;  /* 0x00000001d4187824 */ /* 0x000fe400078e0204 */
[----:B------:R5:W-:Y:S01]  /*40c0*/  MUFU.EX2 R97, R6 ;  /* 0x0000000600617308 */ /* 0x000be20000000800 */
[----:B------:R-:W-:Y:S02]  /*40d0*/  IMAD.IADD R222, R4, 0x1, R0 ;  /* 0x0000000104de7824 */ /* 0x000fe400078e0200 */
[--C-:B-1----:R-:W-:Y:S01]  /*40e0*/  FFMA.FTZ R7, R15, UR23, -R3.reuse ;  /* 0x000000170f077c23 */ /* 0x102fe20008010803 */
[----:B------:R-:W1:Y:S01]  /*40f0*/  LDSM.16.MT88.4 R44, [R24+0xa000] ;  /* 0x00a00000182c783b */ /* 0x000e620000004200 */
[----:B--2---:R-:W-:Y:S02]  /*4100*/  IMAD.U32 R8, RZ, RZ, UR17 ;  /* 0x00000011ff087e24 */ /* 0x004fe4000f8e00ff */
[----:B------:R2:W4:Y:S01]  /*4110*/  MUFU.EX2 R174, R7 ;  /* 0x0000000700ae7308 */ /* 0x0005220000000800 */
[----:B------:R-:W-:Y:S01]  /*4120*/  LDSM.16.MT88.4 R36, [R24+0xb000] ;  /* 0x00b000001824783b */ /* 0x000fe20000004200 */
[--C-:B---3--:R-:W-:Y:S01]  /*4130*/  FFMA.FTZ R9, R32, UR23, -R3.reuse ;  /* 0x0000001720097c23 */ /* 0x108fe20008010803 */
[----:B------:R-:W-:Y:S01]  /*4140*/  LEA R16, R8, UR17, 0x10 ;  /* 0x0000001108107c11 */ /* 0x000fe2000f8e80ff */
[----:B------:R-:W-:-:S02]  /*4150*/  FFMA.FTZ R8, R33, UR23, -R3 ;  /* 0x0000001721087c23 */ /* 0x000fc40008010803 */
[----:B------:R3:W-:Y:S01]  /*4160*/  MUFU.EX2 R245, R9 ;  /* 0x0000000900f57308 */ /* 0x0007e20000000800 */
[----:B------:R-:W-:Y:S01]  /*4170*/  LDSM.16.MT88.4 R32, [R222] ;  /* 0x00000000de20783b */ /* 0x000fe20000004200 */
[--C-:B-----5:R-:W-:Y:S02]  /*4180*/  HSET2.LE.AND R6, R10, R16.reuse, PT ;  /* 0x000000100a067233 */ /* 0x120fe40003803000 */
[----:B------:R-:W-:Y:S01]  /*4190*/  HSET2.LE.AND R11, R11, R16, PT ;  /* 0x000000100b0b7233 */ /* 0x000fe20003803000 */
[----:B------:R4:W5:Y:S01]  /*41a0*/  MUFU.EX2 R252, R8 ;  /* 0x0000000800fc7308 */ /* 0x0009620000000800 */
[----:B--2---:R-:W-:-:S04]  /*41b0*/  FFMA.FTZ R7, R23, UR23, -R5 ;  /* 0x0000001717077c23 */ /* 0x004fc80008010805 */
[----:B------:R2:W1:Y:S01]  /*41c0*/  MUFU.EX2 R93, R7 ;  /* 0x00000007005d7308 */ /* 0x0004620000000800 */
[----:B---3--:R-:W-:Y:S02]  /*41d0*/  HSET2.LE.AND R9, R12, R16, PT ;  /* 0x000000100c097233 */ /* 0x008fe40003803000 */
[----:B----4-:R-:W-:Y:S02]  /*41e0*/  F2FP.BF16.F32.PACK_AB R8, R174, R97 ;  /* 0x00000061ae08723e */ /* 0x010fe400000010ff */
[----:B-----5:R-:W-:Y:S02]  /*41f0*/  F2FP.BF16.F32.PACK_AB R12, R245, R252 ;  /* 0x000000fcf50c723e */ /* 0x020fe400000010ff */
[----:B------:R-:W-:Y:S02]  /*4200*/  LOP3.LUT R11, R8, R11, RZ, 0xc0, !PT ;  /* 0x0000000b080b7212 */ /* 0x000fe400078ec0ff */
[----:B--2---:R-:W-:Y:S02]  /*4210*/  F2FP.BF16.F32.PACK_AB R7, R175, R81 ;  /* 0x00000051af07723e */ /* 0x004fe400000010ff */
[----:B------:R-:W-:-:S02]  /*4220*/  LOP3.LUT R9, R12, R9, RZ, 0xc0, !PT ;  /* 0x000000090c097212 */ /* 0x000fc400078ec0ff */
[----:B------:R-:W-:Y:S02]  /*4230*/  LOP3.LUT R10, R7, R6, RZ, 0xc0, !PT ;  /* 0x00000006070a7212 */ /* 0x000fe400078ec0ff */
[----:B------:R-:W-:Y:S02]  /*4240*/  FMNMX3.FTZ R7, R66, R65, R19, !PT ;  /* 0x0000004142077276 */ /* 0x000fe40007810013 */
[----:B------:R-:W-:Y:S02]  /*4250*/  HSET2.LE.AND R6, R13, R16, PT ;  /* 0x000000100d067233 */ /* 0x000fe40003803000 */
[----:B------:R-:W-:Y:S02]  /*4260*/  FMNMX3.FTZ R8, R7, R22, R86, !PT ;  /* 0x0000001607087276 */ /* 0x000fe40007810056 */
[----:B-1----:R-:W-:Y:S02]  /*4270*/  F2FP.BF16.F32.PACK_AB R7, R96, R93 ;  /* 0x0000005d6007723e */ /* 0x002fe400000010ff */
[----:B------:R-:W-:-:S02]  /*4280*/  FMNMX3.FTZ R13, R8, R84, R63, !PT ;  /* 0x00000054080d7276 */ /* 0x000fc4000781003f */
[----:B------:R-:W-:Y:S02]  /*4290*/  LOP3.LUT R8, R7, R6, RZ, 0xc0, !PT ;  /* 0x0000000607087212 */ /* 0x000fe400078ec0ff */
[----:B------:R-:W-:Y:S02]  /*42a0*/  FMNMX.FTZ R13, R71, R13, !PT ;  /* 0x0000000d470d7209 */ /* 0x000fe40007810000 */
[----:B------:R-:W-:Y:S02]  /*42b0*/  FMNMX3.FTZ R6, R67, R72, R64, !PT ;  /* 0x0000004843067276 */ /* 0x000fe40007810040 */
[----:B------:R-:W-:Y:S01]  /*42c0*/  LOP3.LUT R7, R57, UR28, R221, 0x96, !PT ;  /* 0x0000001c39077c12 */ /* 0x000fe2000f8e96dd */
[----:B------:R-:W1:Y:S01]  /*42d0*/  SHFL.BFLY PT, R15, R13, 0x2, 0x1f ;  /* 0x0c401f000d0f7f89 */ /* 0x000e6200000e0000 */
[----:B------:R-:W-:Y:S01]  /*42e0*/  FMNMX3.FTZ R6, R6, R25, R87, !PT ;  /* 0x0000001906067276 */ /* 0x000fe20007810057 */
[C---:B------:R-:W-:Y:S02]  /*42f0*/  HMMA.16816.F32.BF16 R144, R8.reuse, R52, RZ ;  /* 0x000000340890723c */ /* 0x040fe400000418ff */
[----:B------:R-:W-:Y:S01]  /*4300*/  IMAD.WIDE.U32 R94, R7, -0x2daee0ad, RZ ;  /* 0xd2511f53075e7825 */ /* 0x000fe200078e00ff */
[----:B------:R-:W-:Y:S01]  /*4310*/  FMNMX3.FTZ R6, R6, R92, R70, !PT ;  /* 0x0000005c06067276 */ /* 0x000fe20007810046 */
[----:B------:R-:W-:Y:S03]  /*4320*/  LDSM.16.MT88.4 R56, [R222+0x1000] ;  /* 0x00100000de38783b */ /* 0x000fe60000004200 */
[----:B------:R-:W-:Y:S01]  /*4330*/  FMNMX.FTZ R12, R85, R6, !PT ;  /* 0x00000006550c7209 */ /* 0x000fe20007810000 */
[----:B------:R-:W-:Y:S01]  /*4340*/  STL.64 [R1+0x8], R94 ;  /* 0x0000085e01007387 */ /* 0x000fe20000100a00 */
[----:B------:R-:W-:Y:S01]  /*4350*/  LOP3.LUT R6, R138, UR8, R95, 0x96, !PT ;  /* 0x000000088a067c12 */ /* 0x000fe2000f8e965f */
[----:B------:R-:W-:Y:S01]  /*4360*/  HMMA.16816.F32.BF16 R148, R8, R54, RZ ;  /* 0x000000360894723c */ /* 0x000fe200000418ff */
[----:B------:R-:W-:Y:S01]  /*4370*/  UIADD3 UR8, UPT, UPT, UR29, 0x646e171e, URZ ;  /* 0x646e171e1d087890 */ /* 0x000fe2000fffe0ff */
[----:B------:R-:W2:Y:S02]  /*4380*/  SHFL.BFLY PT, R17, R12, 0x2, 0x1f ;  /* 0x0c401f000c117f89 */ /* 0x000ea400000e0000 */
[----:B------:R-:W-:Y:S01]  /*4390*/  IMAD.WIDE.U32 R246, R6, -0x326172a9, RZ ;  /* 0xcd9e8d5706f67825 */ /* 0x000fe200078e00ff */
[----:B------:R-:W-:-:S03]  /*43a0*/  LOP3.LUT R6, R220, UR4, R61, 0x96, !PT ;  /* 0x00000004dc067c12 */ /* 0x000fc6000f8e963d */
[----:B------:R-:W-:Y:S01]  /*43b0*/  HMMA.16816.F32.BF16 R88, R8, R44, RZ ;  /* 0x0000002c0858723c */ /* 0x000fe200000418ff */
[----:B------:R-:W-:Y:S01]  /*43c0*/  LOP3.LUT R14, R60, UR22, R247, 0x96, !PT ;  /* 0x000000163c0e7c12 */ /* 0x000fe2000f8e96f7 */
[----:B------:R-:W-:Y:S01]  /*43d0*/  IMAD.WIDE.U32 R6, R6, -0x2daee0ad, RZ ;  /* 0xd2511f5306067825 */ /* 0x000fe200078e00ff */
[----:B-1----:R-:W-:-:S03]  /*43e0*/  FMNMX.FTZ R13, R13, R15, !PT ;  /* 0x0000000f0d0d7209 */ /* 0x002fc60007810000 */
[----:B------:R-:W-:Y:S01]  /*43f0*/  IMAD.WIDE.U32 R14, R14, -0x2daee0ad, RZ ;  /* 0xd2511f530e0e7825 */ /* 0x000fe200078e00ff */
[----:B------:R-:W-:Y:S01]  /*4400*/  LOP3.LUT R7, R94, UR16, R7, 0x96, !PT ;  /* 0x000000105e077c12 */ /* 0x000fe2000f8e9607 */
[----:B------:R-:W-:Y:S01]  /*4410*/  HMMA.16816.F32.BF16 R124, R8, R46, RZ ;  /* 0x0000002e087c723c */ /* 0x000fe200000418ff */
[----:B------:R-:W1:Y:S02]  /*4420*/  SHFL.BFLY PT, R18, R13, 0x1, 0x1f ;  /* 0x0c201f000d127f89 */ /* 0x000e6400000e0000 */
[----:B------:R-:W-:Y:S01]  /*4430*/  LOP3.LUT R6, R6, UR14, R15, 0x96, !PT ;  /* 0x0000000e06067c12 */ /* 0x000fe2000f8e960f */
[----:B------:R-:W-:-:S04]  /*4440*/  IMAD.WIDE.U32 R20, R7, -0x326172a9, RZ ;  /* 0xcd9e8d5707147825 */ /* 0x000fc800078e00ff */
[----:B------:R-:W-:Y:S01]  /*4450*/  IMAD.WIDE.U32 R60, R6, -0x326172a9, RZ ;  /* 0xcd9e8d57063c7825 */ /* 0x000fe200078e00ff */
[C---:B------:R-:W-:Y:S01]  /*4460*/  HMMA.16816.F32.BF16 R116, R8.reuse, R40, RZ ;  /* 0x000000280874723c */ /* 0x040fe200000418ff */
[----:B--2---:R-:W-:Y:S02]  /*4470*/  FMNMX.FTZ R7, R12, R17, !PT ;  /* 0x000000110c077209 */ /* 0x004fe40007810000 */
[----:B------:R-:W-:Y:S02]  /*4480*/  LOP3.LUT R12, R246, UR15, R21, 0x96, !PT ;  /* 0x0000000ff60c7c12 */ /* 0x000fe4000f8e9615 */
[----:B------:R-:W-:Y:S01]  /*4490*/  LOP3.LUT R6, R20, UR13, R61, 0x96, !PT ;  /* 0x0000000d14067c12 */ /* 0x000fe2000f8e963d */
[----:B------:R-:W2:Y:S02]  /*44a0*/  SHFL.BFLY PT, R15, R7, 0x1, 0x1f ;  /* 0x0c201f00070f7f89 */ /* 0x000ea400000e0000 */
[----:B------:R-:W-:Y:S01]  /*44b0*/  IMAD.WIDE.U32 R20, R12, -0x2daee0ad, RZ ;  /* 0xd2511f530c147825 */ /* 0x000fe200078e00ff */
[----:B------:R-:W-:Y:S03]  /*44c0*/  HMMA.16816.F32.BF16 R140, R8, R42, RZ ;  /* 0x0000002a088c723c */ /* 0x000fe600000418ff */
[----:B------:R-:W-:Y:S01]  /*44d0*/  IMAD.WIDE.U32 R94, R6, -0x2daee0ad, RZ ;  /* 0xd2511f53065e7825 */ /* 0x000fe200078e00ff */
[----:B------:R-:W-:-:S02]  /*44e0*/  LOP3.LUT R14, R14, UR12, R21, 0x96, !PT ;  /* 0x0000000c0e0e7c12 */ /* 0x000fc4000f8e9615 */
[----:B-1----:R-:W-:Y:S02]  /*44f0*/  FMNMX.FTZ R136, R13, R18, !PT ;  /* 0x000000120d887209 */ /* 0x002fe40007810000 */
[----:B------:R-:W-:Y:S01]  /*4500*/  HMMA.16816.F32.BF16 R100, R8, R32, RZ ;  /* 0x000000200864723c */ /* 0x000fe200000418ff */
[----:B------:R-:W-:Y:S01]  /*4510*/  IMAD.WIDE.U32 R68, R14, -0x326172a9, RZ ;  /* 0xcd9e8d570e447825 */ /* 0x000fe200078e00ff */
[----:B------:R-:W-:-:S03]  /*4520*/  LOP3.LUT R6, R20, UR10, R95, 0x96, !PT ;  /* 0x0000000a14067c12 */ /* 0x000fc6000f8e965f */
[C---:B------:R-:W-:Y:S01]  /*4530*/  FMUL.FTZ R14, R136.reuse, UR23 ;  /* 0x00000017880e7c20 */ /* 0x040fe20008410000 */
[----:B------:R-:W-:Y:S01]  /*4540*/  FSETP.NEU.FTZ.AND P0, PT, R136, -INF , PT ;  /* 0xff8000008800780b */ /* 0x000fe20003f1d000 */
[----:B------:R-:W-:Y:S01]  /*4550*/  IMAD.WIDE.U32 R12, R6, -0x326172a9, RZ ;  /* 0xcd9e8d57060c7825 */ /* 0x000fe200078e00ff */
[C---:B------:R-:W-:Y:S02]  /*4560*/  HMMA.16816.F32.BF16 R108, R8.reuse, R28, RZ ;  /* 0x0000001c086c723c */ /* 0x040fe400000418ff */
[----:B------:R-:W-:Y:S02]  /*4570*/  FSEL R20, R14, RZ, P0 ;  /* 0x000000ff0e147208 */ /* 0x000fe40000000000 */
[----:B------:R-:W-:Y:S01]  /*4580*/  LOP3.LUT R6, R68, UR9, R13, 0x96, !PT ;  /* 0x0000000944067c12 */ /* 0x000fe2000f8e960d */
[----:B------:R-:W-:Y:S01]  /*4590*/  IMAD.MOV.U32 R13, RZ, RZ, R12 ;  /* 0x000000ffff0d7224 */ /* 0x000fe200078e000c */
[----:B--2---:R-:W-:Y:S01]  /*45a0*/  FMNMX.FTZ R135, R7, R15, !PT ;  /* 0x0000000f07877209 */ /* 0x004fe20007810000 */
[----:B------:R-:W-:Y:S01]  /*45b0*/  FFMA.FTZ R7, R66, UR23, -R20 ;  /* 0x0000001742077c23 */ /* 0x000fe20008010814 */
[C---:B------:R-:W-:Y:S01]  /*45c0*/  PRMT R21, R12.reuse, 0x7771, RZ ;  /* 0x000077710c157816 */ /* 0x040fe200000000ff */
[----:B------:R-:W-:Y:S01]  /*45d0*/  HMMA.16816.F32.BF16 R104, R8, R36, RZ ;  /* 0x000000240868723c */ /* 0x000fe200000418ff */
[----:B------:R-:W-:Y:S01]  /*45e0*/  FSETP.NEU.FTZ.AND P0, PT, R135, -INF , PT ;  /* 0xff8000008700780b */ /* 0x000fe20003f1d000 */
[----:B------:R1:W-:Y:S01]  /*45f0*/  MUFU.EX2 R240, R7 ;  /* 0x0000000700f07308 */ /* 0x0003e20000000800 */
[----:B------:R-:W-:-:S02]  /*4600*/  PRMT R17, R12, 0x7773, RZ ;  /* 0x000077730c117816 */ /* 0x000fc400000000ff */
[----:B------:R-:W-:Y:S01]  /*4610*/  PRMT R18, R12, 0x7772, RZ ;  /* 0x000077720c127816 */ /* 0x000fe200000000ff */
[--C-:B------:R-:W-:Y:S01]  /*4620*/  FFMA.FTZ R12, R19, UR23, -R20.reuse ;  /* 0x00000017130c7c23 */ /* 0x100fe20008010814 */
[----:B------:R-:W-:Y:S01]  /*4630*/  LOP3.LUT R14, R13, 0xff, RZ, 0xc0, !PT ;  /* 0x000000ff0d0e7812 */ /* 0x000fe200078ec0ff */
[----:B------:R-:W-:Y:S01]  /*4640*/  FFMA.FTZ R13, R65, UR23, -R20 ;  /* 0x00000017410d7c23 */ /* 0x000fe20008010814 */
[----:B------:R-:W-:Y:S01]  /*4650*/  PRMT R18, R18, 0x5410, R17 ;  /* 0x0000541012127816 */ /* 0x000fe20000000011 */
[----:B------:R2:W-:Y:S01]  /*4660*/  MUFU.EX2 R227, R12 ;  /* 0x0000000c00e37308 */ /* 0x0005e20000000800 */
[----:B------:R-:W-:Y:S01]  /*4670*/  PRMT R21, R14, 0x5410, R21 ;  /* 0x000054100e157816 */ /* 0x000fe20000000015 */
[----:B------:R-:W-:Y:S01]  /*4680*/  HMMA.16816.F32.BF16 R120, R8, R48, RZ ;  /* 0x000000300878723c */ /* 0x000fe200000418ff */
[C---:B------:R-:W-:Y:S01]  /*4690*/  LOP3.LUT R17, R6.reuse, 0xff, RZ, 0xc0, !PT ;  /* 0x000000ff06117812 */ /* 0x040fe200078ec0ff */
[----:B------:R3:W-:Y:S01]  /*46a0*/  MUFU.EX2 R226, R13 ;  /* 0x0000000d00e27308 */ /* 0x0007e20000000800 */
[----:B------:R-:W-:Y:S01]  /*46b0*/  PRMT R14, R6, 0x7632, R14 ;  /* 0x00007632060e7816 */ /* 0x000fe2000000000e */
[----:B-1----:R-:W-:Y:S01]  /*46c0*/  FMUL.FTZ R7, R135, UR23 ;  /* 0x0000001787077c20 */ /* 0x002fe20008410000 */
[----:B------:R-:W-:-:S02]  /*46d0*/  SHF.R.U32.HI R15, RZ, 0x18, R6 ;  /* 0x00000018ff0f7819 */ /* 0x000fc40000011606 */
[----:B------:R-:W-:Y:S01]  /*46e0*/  LOP3.LUT R18, R18, 0xff00ff, RZ, 0xc0, !PT ;  /* 0x00ff00ff12127812 */ /* 0x000fe200078ec0ff */
[----:B------:R-:W-:Y:S01]  /*46f0*/  HMMA.16816.F32.BF16 R156, R8, R56, RZ ;  /* 0x00000038089c723c */ /* 0x000fe200000418ff */
[----:B------:R-:W-:Y:S01]  /*4700*/  FSEL R19, R7, RZ, P0 ;  /* 0x000000ff07137208 */ /* 0x000fe20000000000 */
[----:B------:R-:W-:-:S04]  /*4710*/  FFMA.FTZ R7, R22, UR23, -R20 ;  /* 0x0000001716077c23 */ /* 0x000fc80008010814 */
[--C-:B--2---:R-:W-:Y:S01]  /*4720*/  FFMA.FTZ R12, R67, UR23, -R19.reuse ;  /* 0x00000017430c7c23 */ /* 0x104fe20008010813 */
[----:B------:R1:W2:Y:S01]  /*4730*/  MUFU.EX2 R137, R7 ;  /* 0x0000000700897308 */ /* 0x0002a20000000800 */
[----:B---3--:R-:W-:Y:S01]  /*4740*/  LOP3.LUT R13, R6, 0xffff, RZ, 0xc0, !PT ;  /* 0x0000ffff060d7812 */ /* 0x008fe200078ec0ff */
[----:B------:R-:W-:Y:S01]  /*4750*/  FFMA.FTZ R6, R72, UR23, -R19 ;  /* 0x0000001748067c23 */ /* 0x000fe20008010813 */
[----:B------:R-:W-:Y:S01]  /*4760*/  HMMA.16816.F32.BF16 R168, R8, R34, RZ ;  /* 0x0000002208a8723c */ /* 0x000fe200000418ff */
[----:B------:R3:W-:Y:S01]  /*4770*/  MUFU.EX2 R223, R12 ;  /* 0x0000000c00df7308 */ /* 0x0007e20000000800 */
[----:B------:R-:W-:-:S03]  /*4780*/  IMAD.MOV.U32 R72, RZ, RZ, R96 ;  /* 0x000000ffff487224 */ /* 0x000fc600078e0060 */
[----:B------:R4:W-:Y:S03]  /*4790*/  MUFU.EX2 R215, R6 ;  /* 0x0000000600d77308 */ /* 0x0009e60000000800 */
[----:B------:R-:W-:Y:S01]  /*47a0*/  HMMA.16816.F32.BF16 R180, R8, R30, RZ ;  /* 0x0000001e08b4723c */ /* 0x000fe200000418ff */
[--C-:B-1----:R-:W-:Y:S01]  /*47b0*/  FFMA.FTZ R7, R64, UR23, -R19.reuse ;  /* 0x0000001740077c23 */ /* 0x102fe20008010813 */
[----:B---3--:R-:W-:-:S03]  /*47c0*/  FFMA.FTZ R12, R25, UR23, -R19 ;  /* 0x00000017190c7c23 */ /* 0x008fc60008010813 */
[----:B------:R2:W-:Y:S03]  /*47d0*/  MUFU.EX2 R225, R7 ;  /* 0x0000000700e17308 */ /* 0x0005e60000000800 */
[C---:B------:R-:W-:Y:S01]  /*47e0*/  HMMA.16816.F32.BF16 R188, R8.reuse, R38, RZ ;  /* 0x0000002608bc723c */ /* 0x040fe200000418ff */
[----:B----4-:R-:W-:Y:S01]  /*47f0*/  HSET2.LE.AND R6, R21, R16, PT ;  /* 0x0000001015067233 */ /* 0x010fe20003803000 */
[----:B------:R1:W3:Y:S06]  /*4800*/  MUFU.EX2 R133, R12 ;  /* 0x0000000c00857308 */ /* 0x0002ec0000000800 */
[----:B------:R-:W-:Y:S01]  /*4810*/  HMMA.16816.F32.BF16 R196, R8, R50, RZ ;  /* 0x0000003208c4723c */ /* 0x000fe200000418ff */
[----:B--2---:R-:W-:-:S07]  /*4820*/  F2FP.BF16.F32.PACK_AB R7, R137, R227 ;  /* 0x000000e38907723e */ /* 0x004fce00000010ff */
[----:B------:R-:W-:Y:S01]  /*4830*/  HMMA.16816.F32.BF16 R200, R8, R58, RZ ;  /* 0x0000003a08c8723c */ /* 0x000fe200000418ff */
[----:B-1----:R-:W-:Y:S01]  /*4840*/  SHF.R.U32.HI R12, RZ, 0x8, R13 ;  /* 0x00000008ff0c7819 */ /* 0x002fe2000001160d */
[----:B------:R-:W-:Y:S01]  /*4850*/  FFMA.FTZ R10, R74, UR23, -R5 ;  /* 0x000000174a0a7c23 */ /* 0x000fe20008010805 */
[----:B------:R-:W-:Y:S02]  /*4860*/  LOP3.LUT R13, R14, 0xff, RZ, 0xc0, !PT ;  /* 0x000000ff0e0d7812 */ /* 0x000fe400078ec0ff */
[----:B------:R-:W-:Y:S02]  /*4870*/  PRMT R12, R17, 0x5410, R12 ;  /* 0x00005410110c7816 */ /* 0x000fe4000000000c */
[----:B------:R-:W-:Y:S02]  /*4880*/  PRMT R15, R13, 0x5410, R15 ;  /* 0x000054100d0f7816 */ /* 0x000fe4000000000f */
[----:B------:R-:W-:Y:S02]  /*4890*/  LOP3.LUT R14, R7, R6, RZ, 0xc0, !PT ;  /* 0x00000006070e7212 */ /* 0x000fe400078ec0ff */
[----:B------:R-:W-:-:S02]  /*48a0*/  HSET2.LE.AND R12, R12, R16, PT ;  /* 0x000000100c0c7233 */ /* 0x000fc40003803000 */
[--C-:B------:R-:W-:Y:S02]  /*48b0*/  HSET2.LE.AND R6, R18, R16.reuse, PT ;  /* 0x0000001012067233 */ /* 0x100fe40003803000 */
[----:B------:R-:W-:Y:S02]  /*48c0*/  F2FP.BF16.F32.PACK_AB R13, R226, R240 ;  /* 0x000000f0e20d723e */ /* 0x000fe400000010ff */
[----:B------:R-:W-:Y:S02]  /*48d0*/  HSET2.LE.AND R17, R15, R16, PT ;  /* 0x000000100f117233 */ /* 0x000fe40003803000 */
[----:B---3--:R-:W-:Y:S02]  /*48e0*/  F2FP.BF16.F32.PACK_AB R7, R133, R225 ;  /* 0x000000e18507723e */ /* 0x008fe400000010ff */
[----:B------:R-:W-:Y:S02]  /*48f0*/  F2FP.BF16.F32.PACK_AB R18, R215, R223 ;  /* 0x000000dfd712723e */ /* 0x000fe400000010ff */
[----:B------:R-:W-:-:S02]  /*4900*/  LOP3.LUT R12, R13, R12, RZ, 0xc0, !PT ;  /* 0x0000000c0d0c7212 */ /* 0x000fc400078ec0ff */
[----:B------:R-:W-:Y:S02]  /*4910*/  LOP3.LUT R15, R7, R6, RZ, 0xc0, !PT ;  /* 0x00000006070f7212 */ /* 0x000fe400078ec0ff */
[----:B------:R-:W-:Y:S02]  /*4920*/  LOP3.LUT R13, R18, R17, RZ, 0xc0, !PT ;  /* 0x00000011120d7212 */ /* 0x000fe400078ec0ff */
[----:B------:R-:W-:-:S05]  /*4930*/  LOP3.LUT R6, R62, UR11, R27, 0x96, !PT ;  /* 0x0000000b3e067c12 */ /* 0x000fca000f8e961b */
[----:B------:R-:W-:Y:S01]  /*4940*/  HMMA.16816.F32.BF16 R128, R12, R54, RZ ;  /* 0x000000360c80723c */ /* 0x000fe200000418ff */
[----:B------:R-:W-:-:S04]  /*4950*/  IMAD.WIDE.U32 R6, R6, -0x2daee0ad, RZ ;  /* 0xd2511f5306067825 */ /* 0x000fc800078e00ff */
[----:B------:R-:W-:Y:S01]  /*4960*/  IMAD.MOV.U32 R11, RZ, RZ, R6 ;  /* 0x000000ffff0b7224 */ /* 0x000fe200078e0006 */
[----:B------:R-:W-:Y:S02]  /*4970*/  LOP3.LUT R7, R82, UR8, R7, 0x96, !PT ;  /* 0x0000000852077c12 */ /* 0x000fe4000f8e9607 */
[C---:B------:R-:W-:Y:S01]  /*4980*/  HMMA.16816.F32.BF16 R228, R12.reuse, R52, RZ ;  /* 0x000000340ce4723c */ /* 0x040fe200000418ff */
[C---:B------:R-:W-:Y:S02]  /*4990*/  PRMT R23, R6.reuse, 0x7771, RZ ;  /* 0x0000777106177816 */ /* 0x040fe400000000ff */
[C---:B------:R-:W-:Y:S02]  /*49a0*/  LOP3.LUT R8, R7.reuse, 0xffff, RZ, 0xc0, !PT ;  /* 0x0000ffff07087812 */ /* 0x040fe400078ec0ff */
[----:B------:R-:W-:Y:S02]  /*49b0*/  PRMT R9, R7, 0x7632, R9 ;  /* 0x0000763207097816 */ /* 0x000fe40000000009 */
[C---:B------:R-:W-:Y:S01]  /*49c0*/  PRMT R22, R6.reuse, 0x7773, RZ ;  /* 0x0000777306167816 */ /* 0x040fe200000000ff */
[C---:B------:R-:W-:Y:S01]  /*49d0*/  HMMA.16816.F32.BF16 R52, R12.reuse, R46, RZ ;  /* 0x0000002e0c34723c */ /* 0x040fe200000418ff */
[----:B------:R-:W-:Y:S01]  /*49e0*/  PRMT R18, R6, 0x7772, RZ ;  /* 0x0000777206127816 */ /* 0x000fe200000000ff */
[----:B------:R-:W-:Y:S01]  /*49f0*/  FFMA.FTZ R6, R73, UR23, -R5 ;  /* 0x0000001749067c23 */ /* 0x000fe20008010805 */
[----:B------:R-:W-:Y:S01]  /*4a00*/  IMAD.MOV.U32 R115, RZ, RZ, R130 ;  /* 0x000000ffff737224 */ /* 0x000fe200078e0082 */
[----:B------:R-:W-:Y:S01]  /*4a10*/  LOP3.LUT R21, R7, 0xff, RZ, 0xc0, !PT ;  /* 0x000000ff07157812 */ /* 0x000fe200078ec0ff */
[----:B------:R-:W-:Y:S01]  /*4a20*/  IMAD.MOV.U32 R114, RZ, RZ, R131 ;  /* 0x000000ffff727224 */ /* 0x000fe200078e0083 */
[----:B------:R-:W-:Y:S01]  /*4a30*/  SHF.R.U32.HI R17, RZ, 0x18, R7 ;  /* 0x00000018ff117819 */ /* 0x000fe20000011607 */
[----:B------:R-:W-:Y:S01]  /*4a40*/  IMAD.MOV.U32 R113, RZ, RZ, R128 ;  /* 0x000000ffff717224 */ /* 0x000fe200078e0080 */
[----:B------:R-:W-:Y:S01]  /*4a50*/  HMMA.16816.F32.BF16 R216, R12, R44, RZ ;  /* 0x0000002c0cd8723c */ /* 0x000fe200000418ff */
[----:B------:R-:W-:Y:S01]  /*4a60*/  IMAD.MOV.U32 R112, RZ, RZ, R129 ;  /* 0x000000ffff707224 */ /* 0x000fe200078e0081 */
[----:B------:R-:W-:-:S02]  /*4a70*/  SHF.R.U32.HI R7, RZ, 0x8, R8 ;  /* 0x00000008ff077819 */ /* 0x000fc40000011608 */
[----:B------:R-:W-:Y:S01]  /*4a80*/  LOP3.LUT R8, R9, 0xff, RZ, 0xc0, !PT ;  /* 0x000000ff09087812 */ /* 0x000fe200078ec0ff */
[----:B------:R-:W-:Y:S01]  /*4a90*/  FFMA.FTZ R9, R80, UR23, -R3 ;  /* 0x0000001750097c23 */ /* 0x000fe20008010803 */
[----:B------:R-:W-:Y:S02]  /*4aa0*/  PRMT R22, R18, 0x5410, R22 ;  /* 0x0000541012167816 */ /* 0x000fe40000000016 */
[C---:B------:R-:W-:Y:S03]  /*4ab0*/  HMMA.16816.F32.BF16 R128, R12.reuse, R42, RZ ;  /* 0x0000002a0c80723c */ /* 0x040fe600000418ff */
[----:B------:R-:W-:Y:S02]  /*4ac0*/  IMAD.MOV.U32 R64, RZ, RZ, R52 ;  /* 0x000000ffff407224 */ /* 0x000fe400078e0034 */
[----:B------:R-:W-:Y:S02]  /*4ad0*/  IMAD.MOV.U32 R47, RZ, RZ, R55 ;  /* 0x000000ffff2f7224 */ /* 0x000fe400078e0037 */
[----:B------:R-:W-:Y:S01]  /*4ae0*/  IMAD.MOV.U32 R46, RZ, RZ, R54 ;  /* 0x000000ffff2e7224 */ /* 0x000fe200078e0036 */
[C---:B------:R-:W-:Y:S01]  /*4af0*/  HMMA.16816.F32.BF16 R208, R12.reuse, R32, RZ ;  /* 0x000000200cd0723c */ /* 0x040fe200000418ff */
[----:B------:R-:W-:Y:S01]  /*4b00*/  IMAD.MOV.U32 R44, RZ, RZ, R53 ;  /* 0x000000ffff2c7224 */ /* 0x000fe200078e0035 */
[----:B------:R1:W-:Y:S06]  /*4b10*/  MUFU.EX2 R33, R10 ;  /* 0x0000000a00217308 */ /* 0x0003ec0000000800 */
[----:B------:R-:W-:Y:S03]  /*4b20*/  HMMA.16816.F32.BF16 R52, R12, R40, RZ ;  /* 0x000000280c34723c */ /* 0x000fe600000418ff */
[----:B------:R-:W-:-:S02]  /*4b30*/  IMAD.MOV.U32 R42, RZ, RZ, R129 ;  /* 0x000000ffff2a7224 */ /* 0x000fc400078e0081 */
[----:B------:R-:W-:Y:S02]  /*4b40*/  IMAD.MOV.U32 R41, RZ, RZ, R130 ;  /* 0x000000ffff297224 */ /* 0x000fe400078e0082 */
[----:B------:R-:W-:Y:S01]  /*4b50*/  IMAD.MOV.U32 R25, RZ, RZ, R131 ;  /* 0x000000ffff197224 */ /* 0x000fe200078e0083 */
[----:B------:R-:W-:Y:S01]  /*4b60*/  HMMA.16816.F32.BF16 R192, R12, R28, RZ ;  /* 0x0000001c0cc0723c */ /* 0x000fe200000418ff */
[----:B------:R-:W-:Y:S01]  /*4b70*/  IMAD.MOV.U32 R40, RZ, RZ, R128 ;  /* 0x000000ffff287224 */ /* 0x000fe200078e0080 */
[----:B------:R2:W-:Y:S01]  /*4b80*/  MUFU.EX2 R29, R9 ;  /* 0x00000009001d7308 */ /* 0x0005e20000000800 */
[----:B-1----:R-:W-:-:S05]  /*4b90*/  FFMA.FTZ R10, R75, UR23, -R5 ;  /* 0x000000174b0a7c23 */ /* 0x002fca0008010805 */
[C---:B------:R-:W-:Y:S01]  /*4ba0*/  HMMA.16816.F32.BF16 R128, R12.reuse, R34, RZ ;  /* 0x000000220c80723c */ /* 0x040fe200000418ff */
[----:B------:R1:W3:Y:S01]  /*4bb0*/  MUFU.EX2 R34, R6 ;  /* 0x0000000600227308 */ /* 0x0002e20000000800 */
[----:B------:R-:W-:Y:S02]  /*4bc0*/  IMAD.MOV.U32 R35, RZ, RZ, R97 ;  /* 0x000000ffff237224 */ /* 0x000fe400078e0061 */
[----:B------:R-:W-:Y:S04]  /*4bd0*/  LDSM.16.MT88.4 R96, [R212+0xb800] ;  /* 0x00b80000d460783b */ /* 0x000fe80000004200 */
[----:B------:R-:W-:Y:S01]  /*4be0*/  HMMA.16816.F32.BF16 R248, R12, R30, RZ ;  /* 0x0000001e0cf8723c */ /* 0x000fe200000418ff */
[----:B------:R-:W-:Y:S01]  /*4bf0*/  MUFU.EX2 R31, R10 ;  /* 0x0000000a001f7308 */ /* 0x000fe20000000800 */
[----:B--2---:R-:W-:Y:S01]  /*4c00*/  IMAD.MOV.U32 R9, RZ, RZ, R47 ;  /* 0x000000ffff097224 */ /* 0x004fe200078e002f */
[----:B-1----:R-:W-:-:S05]  /*4c10*/  LOP3.LUT R6, R11, 0xff, RZ, 0xc0, !PT ;  /* 0x000000ff0b067812 */ /* 0x002fca00078ec0ff */
[C---:B------:R-:W-:Y:S01]  /*4c20*/  HMMA.16816.F32.BF16 R176, R12.reuse, R48, RZ ;  /* 0x000000300cb0723c */ /* 0x040fe200000418ff */
[----:B------:R-:W-:Y:S01]  /*4c30*/  PRMT R11, R8, 0x5410, R17 ;  /* 0x00005410080b7816 */ /* 0x000fe20000000011 */
[----:B------:R-:W-:Y:S01]  /*4c40*/  FFMA.FTZ R8, R79, UR23, -R3 ;  /* 0x000000174f087c23 */ /* 0x000fe20008010803 */
[----:B------:R-:W-:Y:S01]  /*4c50*/  IMAD.MOV.U32 R32, RZ, RZ, R130 ;  /* 0x000000ffff207224 */ /* 0x000fe200078e0082 */
[----:B------:R-:W-:Y:S01]  /*4c60*/  PRMT R18, R6, 0x5410, R23 ;  /* 0x0000541006127816 */ /* 0x000fe20000000017 */
[----:B------:R-:W-:Y:S01]  /*4c70*/  IMAD.MOV.U32 R65, RZ, RZ, R128 ;  /* 0x000000ffff417224 */ /* 0x000fe200078e0080 */
[----:B------:R-:W-:Y:S01]  /*4c80*/  PRMT R6, R21, 0x5410, R7 ;  /* 0x0000541015067816 */ /* 0x000fe20000000007 */
[----:B------:R-:W1:Y:S01]  /*4c90*/  MUFU.EX2 R30, R8 ;  /* 0x00000008001e7308 */ /* 0x000e620000000800 */
[----:B------:R-:W-:Y:S01]  /*4ca0*/  FFMA.FTZ R7, R76, UR23, -R5 ;  /* 0x000000174c077c23 */ /* 0x000fe20008010805 */
[----:B------:R-:W-:Y:S01]  /*4cb0*/  IMAD.MOV.U32 R79, RZ, RZ, R32 ;  /* 0x000000ffff4f7224 */ /* 0x000fe200078e0020 */
[C---:B------:R-:W-:Y:S01]  /*4cc0*/  HMMA.16816.F32.BF16 R232, R12.reuse, R50, RZ ;  /* 0x000000320ce8723c */ /* 0x040fe200000418ff */
[----:B------:R-:W-:Y:S01]  /*4cd0*/  IMAD.MOV.U32 R45, RZ, RZ, R131 ;  /* 0x000000ffff2d7224 */ /* 0x000fe200078e0083 */
[----:B------:R2:W4:Y:S01]  /*4ce0*/  MUFU.EX2 R32, R7 ;  /* 0x0000000700207308 */ /* 0x0005220000000800 */
[----:B------:R-:W-:Y:S01]  /*4cf0*/  IMAD.MOV.U32 R17, RZ, RZ, R65 ;  /* 0x000000ffff117224 */ /* 0x000fe200078e0041 */
[----:B------:R-:W-:Y:S01]  /*4d00*/  HSET2.LE.AND R5, R6, R16, PT ;  /* 0x0000001006057233 */ /* 0x000fe20003803000 */
[----:B------:R-:W-:Y:S01]  /*4d10*/  IMAD.MOV.U32 R43, RZ, RZ, R129 ;  /* 0x000000ffff2b7224 */ /* 0x000fe200078e0081 */
[----:B------:R-:W-:Y:S01]  /*4d20*/  LDSM.16.MT88.4 R48, [R24+0xa800] ;  /* 0x00a800001830783b */ /* 0x000fe20000004200 */
[----:B------:R-:W-:Y:S01]  /*4d30*/  IMAD.MOV.U32 R76, RZ, RZ, R45 ;  /* 0x000000ffff4c7224 */ /* 0x000fe200078e002d */
[----:B---3--:R-:W-:Y:S01]  /*4d40*/  F2FP.BF16.F32.PACK_AB R6, R33, R34 ;  /* 0x000000222106723e */ /* 0x008fe200000010ff */
[----:B------:R-:W-:Y:S01]  /*4d50*/  IMAD.MOV.U32 R45, RZ, RZ, R81 ;  /* 0x000000ffff2d7224 */ /* 0x000fe200078e0051 */
[----:B------:R-:W-:Y:S01]  /*4d60*/  LDSM.16.MT88.4 R128, [R0+0x1800] ;  /* 0x001800000080783b */ /* 0x000fe20000004200 */
[C---:B------:R-:W-:Y:S01]  /*4d70*/  HMMA.16816.F32.BF16 R184, R12.reuse, R36, RZ ;  /* 0x000000240cb8723c */ /* 0x040fe200000418ff */
[----:B------:R-:W-:Y:S01]  /*4d80*/  LOP3.LUT R164, R6, R5, RZ, 0xc0, !PT ;  /* 0x0000000506a47212 */ /* 0x000fe200078ec0ff */
[----:B------:R-:W-:Y:S01]  /*4d90*/  IMAD.MOV.U32 R36, RZ, RZ, R115 ;  /* 0x000000ffff247224 */ /* 0x000fe200078e0073 */
[----:B------:R-:W-:Y:S01]  /*4da0*/  LDSM.16.MT88.4 R80, [R222+0x800] ;  /* 0x00080000de50783b */ /* 0x000fe20000004200 */
[----:B------:R-:W-:Y:S01]  /*4db0*/  LOP3.LUT R5, R22, 0xff00ff, RZ, 0xc0, !PT ;  /* 0x00ff00ff16057812 */ /* 0x000fe200078ec0ff */
[--C-:B--2---:R-:W-:Y:S01]  /*4dc0*/  FFMA.FTZ R7, R78, UR23, -R3.reuse ;  /* 0x000000174e077c23 */ /* 0x104fe20008010803 */
[----:B------:R-:W-:Y:S01]  /*4dd0*/  FFMA.FTZ R3, R77, UR23, -R3 ;  /* 0x000000174d037c23 */ /* 0x000fe20008010803 */
[----:B------:R-:W-:Y:S01]  /*4de0*/  IMAD.MOV.U32 R77, RZ, RZ, R64 ;  /* 0x000000ffff4d7224 */ /* 0x000fe200078e0040 */
[----:B------:R-:W-:Y:S01]  /*4df0*/  HMMA.16816.F32.BF16 R236, R12, R38, RZ ;  /* 0x000000260cec723c */ /* 0x000fe200000418ff */
[----:B------:R2:W3:Y:S01]  /*4e00*/  LDSM.16.MT88.4 R64, [R0+0x800] ;  /* 0x000800000040783b */ /* 0x0004e20000004200 */
[----:B------:R-:W-:Y:S01]  /*4e10*/  MUFU.EX2 R23, R7 ;  /* 0x0000000700177308 */ /* 0x000fe20000000800 */
[----:B------:R-:W-:-:S02]  /*4e20*/  IMAD.MOV.U32 R37, RZ, RZ, R114 ;  /* 0x000000ffff257224 */ /* 0x000fc400078e0072 */
[----:B------:R-:W-:Y:S01]  /*4e30*/  IMAD.MOV.U32 R38, RZ, RZ, R113 ;  /* 0x000000ffff267224 */ /* 0x000fe200078e0071 */
[----:B------:R1:W5:Y:S01]  /*4e40*/  MUFU.EX2 R28, R3 ;  /* 0x00000003001c7308 */ /* 0x0003620000000800 */
[----:B------:R-:W-:Y:S01]  /*4e50*/  IMAD.MOV.U32 R39, RZ, RZ, R112 ;  /* 0x000000ffff277224 */ /* 0x000fe200078e0070 */
[C---:B------:R-:W-:Y:S01]  /*4e60*/  HMMA.16816.F32.BF16 R160, R12.reuse, R56, RZ ;  /* 0x000000380ca0723c */ /* 0x040fe200000418ff */
[----:B------:R-:W3:Y:S01]  /*4e70*/  LDSM.16.MT88.4 R112, [R24+0xb800] ;  /* 0x00b800001870783b */ /* 0x000ee20000004200 */
[----:B------:R-:W-:Y:S02]  /*4e80*/  IMAD.MOV.U32 R10, RZ, RZ, R46 ;  /* 0x000000ffff0a7224 */ /* 0x000fe400078e002e */
[----:B------:R-:W-:Y:S02]  /*4e90*/  IMAD.MOV.U32 R78, RZ, RZ, R43 ;  /* 0x000000ffff4e7224 */ /* 0x000fe400078e002b */
[----:B------:R-:W-:Y:S02]  /*4ea0*/  IMAD.MOV.U32 R68, RZ, RZ, R79 ;  /* 0x000000ffff447224 */ /* 0x000fe400078e004f */
[----:B------:R-:W-:Y:S01]  /*4eb0*/  HMMA.16816.F32.BF16 R204, R12, R58, RZ ;  /* 0x0000003a0ccc723c */ /* 0x000fe200000418ff */
[----:B------:R-:W-:-:S02]  /*4ec0*/  IMAD.MOV.U32 R14, RZ, RZ, R25 ;  /* 0x000000ffff0e7224 */ /* 0x000fc400078e0019 */
[----:B------:R-:W3:Y:S01]  /*4ed0*/  LDSM.16.MT88.4 R24, [R222+0x1800] ;  /* 0x00180000de18783b */ /* 0x000ee20000004200 */
[----:B-1----:R-:W-:Y:S01]  /*4ee0*/  F2FP.BF16.F32.PACK_AB R3, R30, R29 ;  /* 0x0000001d1e03723e */ /* 0x002fe200000010ff */
[----:B------:R-:W-:Y:S02]  /*4ef0*/  IMAD.MOV.U32 R15, RZ, RZ, R44 ;  /* 0x000000ffff0f7224 */ /* 0x000fe400078e002c */
[----:B------:R-:W-:Y:S01]  /*4f00*/  IMAD.MOV.U32 R12, RZ, RZ, R42 ;  /* 0x000000ffff0c7224 */ /* 0x000fe200078e002a */
[----:B--2---:R-:W-:Y:S01]  /*4f10*/  HSET2.LE.AND R0, R11, R16, PT ;  /* 0x000000100b007233 */ /* 0x004fe20003803000 */
[----:B------:R-:W-:-:S04]  /*4f20*/  IMAD.MOV.U32 R13, RZ, RZ, R41 ;  /* 0x000000ffff0d7224 */ /* 0x000fc800078e0029 */
[----:B------:R-:W-:Y:S02]  /*4f30*/  LOP3.LUT R165, R3, R0, RZ, 0xc0, !PT ;  /* 0x0000000003a57212 */ /* 0x000fe400078ec0ff */
[----:B------:R-:W-:Y:S01]  /*4f40*/  HSET2.LE.AND R0, R18, R16, PT ;  /* 0x0000001012007233 */ /* 0x000fe20003803000 */
[----:B------:R-:W-:Y:S01]  /*4f50*/  IMAD.MOV.U32 R18, RZ, RZ, R40 ;  /* 0x000000ffff127224 */ /* 0x000fe200078e0028 */
[----:B----4-:R-:W-:-:S04]  /*4f60*/  F2FP.BF16.F32.PACK_AB R3, R31, R32 ;  /* 0x000000201f03723e */ /* 0x010fc800000010ff */
[----:B------:R-:W-:Y:S02]  /*4f70*/  LOP3.LUT R166, R3, R0, RZ, 0xc0, !PT ;  /* 0x0000000003a67212 */ /* 0x000fe400078ec0ff */
[----:B------:R-:W-:Y:S02]  /*4f80*/  HSET2.LE.AND R0, R5, R16, PT ;  /* 0x0000001005007233 */ /* 0x000fe40003803000 */
[----:B-----5:R-:W-:-:S04]  /*4f90*/  F2FP.BF16.F32.PACK_AB R3, R28, R23 ;  /* 0x000000171c03723e */ /* 0x020fc800000010ff */
[----:B------:R-:W-:Y:S02]  /*4fa0*/  LOP3.LUT R167, R3, R0, RZ, 0xc0, !PT ;  /* 0x0000000003a77212 */ /* 0x000fe400078ec0ff */
[----:B------:R-:W-:Y:S01]  /*4fb0*/  LOP3.LUT R0, R60, UR11, R69, 0x96, !PT ;  /* 0x0000000b3c007c12 */ /* 0x000fe2000f8e9645 */
[----:B------:R-:W-:-:S04]  /*4fc0*/  IMAD.MOV.U32 R69, RZ, RZ, R76 ;  /* 0x000000ffff457224 */ /* 0x000fc800078e004c */
[----:B------:R-:W-:Y:S01]  /*4fd0*/  IMAD.WIDE.U32 R6, R0, -0x2daee0ad, RZ ;  /* 0xd2511f5300067825 */ /* 0x000fe200078e00ff */
[C---:B---3--:R-:W-:Y:S03]  /*4fe0*/  HMMA.16816.F32.BF16 R56, R164.reuse, R64, R116 ;  /* 0x00000040a438723c */ /* 0x048fe60000041874 */
[----:B------:R-:W-:Y:S01]  /*4ff0*/  IMAD.MOV.U32 R119, RZ, RZ, R72 ;  /* 0x000000ffff777224 */ /* 0x000fe200078e0048 */
[C---:B------:R-:W-:Y:S01]  /*5000*/  PRMT R5, R6.reuse, 0x7773, RZ ;  /* 0x0000777306057816 */ /* 0x040fe200000000ff */
[----:B------:R-:W-:Y:S01]  /*5010*/  IMAD.MOV.U32 R118, RZ, RZ, R45 ;  /* 0x000000ffff767224 */ /* 0x000fe200078e002d */
[----:B------:R-:W-:Y:S01]  /*5020*/  PRMT R3, R6, 0x7772, RZ ;  /* 0x0000777206037816 */ /* 0x000fe200000000ff */
[----:B------:R-:W-:Y:S01]  /*5030*/  IMAD.MOV.U32 R116, RZ, RZ, R12 ;  /* 0x000000ffff747224 */ /* 0x000fe200078e000c */
[----:B------:R-:W-:Y:S01]  /*5040*/  LOP3.LUT R0, R94, UR8, R7, 0x96, !PT ;  /* 0x000000085e007c12 */ /* 0x000fe2000f8e9607 */
[----:B------:R-:W-:Y:S01]  /*5050*/  IMAD.MOV.U32 R7, RZ, RZ, R6 ;  /* 0x000000ffff077224 */ /* 0x000fe200078e0006 */
[----:B------:R-:W-:Y:S01]  /*5060*/  PRMT R11, R3, 0x5410, R5 ;  /* 0x00005410030b7816 */ /* 0x000fe20000000005 */
[--C-:B------:R-:W-:Y:S01]  /*5070*/  FFMA.FTZ R5, R86, UR23, -R20.reuse ;  /* 0x0000001756057c23 */ /* 0x100fe20008010814 */
[----:B------:R-:W-:Y:S01]  /*5080*/  FFMA.FTZ R3, R84, UR23, -R20 ;  /* 0x0000001754037c23 */ /* 0x000fe20008010814 */
[----:B------:R-:W-:Y:S01]  /*5090*/  PRMT R8, R6, 0x7771, RZ ;  /* 0x0000777106087816 */ /* 0x000fe200000000ff */
[----:B------:R-:W-:Y:S01]  /*50a0*/  FFMA.FTZ R6, R87, UR23, -R19 ;  /* 0x0000001757067c23 */ /* 0x000fe20008010813 */
[----:B------:R1:W-:Y:S01]  /*50b0*/  MUFU.EX2 R22, R5 ;  /* 0x0000000500167308 */ /* 0x0003e20000000800 */
[----:B------:R-:W-:Y:S01]  /*50c0*/  HMMA.16816.F32.BF16 R72, R164, R80, R100 ;  /* 0x00000050a448723c */ /* 0x000fe20000041864 */
[----:B------:R-:W-:-:S02]  /*50d0*/  IMAD.MOV.U32 R102, RZ, RZ, R119 ;  /* 0x000000ffff667224 */ /* 0x000fc400078e0077 */
[----:B------:R2:W-:Y:S01]  /*50e0*/  MUFU.EX2 R21, R3 ;  /* 0x0000000300157308 */ /* 0x0005e20000000800 */
[----:B------:R-:W-:Y:S02]  /*50f0*/  IMAD.MOV.U32 R103, RZ, RZ, R18 ;  /* 0x000000ffff677224 */ /* 0x000fe400078e0012 */
[----:B------:R-:W-:Y:S02]  /*5100*/  IMAD.MOV.U32 R119, RZ, RZ, R15 ;  /* 0x000000ffff777224 */ /* 0x000fe400078e000f */
[----:B------:R-:W-:Y:S01]  /*5110*/  HMMA.16816.F32.BF16 R44, R164, R50, R124 ;  /* 0x00000032a42c723c */ /* 0x000fe2000004187c */
[----:B------:R-:W-:Y:S01]  /*5120*/  IMAD.MOV.U32 R126, RZ, RZ, R17 ;  /* 0x000000ffff7e7224 */ /* 0x000fe200078e0011 */
[----:B------:R3:W-:Y:S01]  /*5130*/  MUFU.EX2 R15, R6 ;  /* 0x00000006000f7308 */ /* 0x0007e20000000800 */
[----:B------:R-:W-:Y:S02]  /*5140*/  IMAD.MOV.U32 R117, RZ, RZ, R13 ;  /* 0x000000ffff757224 */ /* 0x000fe400078e000d */
[----:B-1----:R-:W-:Y:S01]  /*5150*/  FFMA.FTZ R5, R63, UR23, -R20 ;  /* 0x000000173f057c23 */ /* 0x002fe20008010814 */
[----:B------:R-:W-:-:S02]  /*5160*/  IMAD.MOV.U32 R12, RZ, RZ, R10 ;  /* 0x000000ffff0c7224 */ /* 0x000fc400078e000a */
[----:B------:R-:W-:Y:S02]  /*5170*/  IMAD.MOV.U32 R13, RZ, RZ, R9 ;  /* 0x000000ffff0d7224 */ /* 0x000fe400078e0009 */
[----:B--2---:R-:W-:Y:S01]  /*5180*/  FFMA.FTZ R3, R71, UR23, -R20 ;  /* 0x0000001747037c23 */ /* 0x004fe20008010814 */
[----:B------:R1:W-:Y:S01]  /*5190*/  MUFU.EX2 R18, R5 ;  /* 0x0000000500127308 */ /* 0x0003e20000000800 */
[----:B------:R-:W-:Y:S01]  /*51a0*/  IMAD.MOV.U32 R20, RZ, RZ, R118 ;  /* 0x000000ffff147224 */ /* 0x000fe200078e0076 */
[----:B------:R-:W-:Y:S01]  /*51b0*/  HMMA.16816.F32.BF16 R40, R164, R48, R88 ;  /* 0x00000030a428723c */ /* 0x000fe20000041858 */
[----:B------:R-:W-:Y:S01]  /*51c0*/  IMAD.MOV.U32 R118, RZ, RZ, R14 ;  /* 0x000000ffff767224 */ /* 0x000fe200078e000e */
[----:B------:R2:W4:Y:S01]  /*51d0*/  MUFU.EX2 R17, R3 ;  /* 0x0000000300117308 */ /* 0x0005220000000800 */
[----:B------:R-:W-:Y:S02]  /*51e0*/  IMAD.MOV.U32 R9, RZ, RZ, R77 ;  /* 0x000000ffff097224 */ /* 0x000fe400078e004d */
[----:B---3--:R-:W-:Y:S01]  /*51f0*/  FFMA.FTZ R6, R85, UR23, -R19 ;  /* 0x0000001755067c23 */ /* 0x008fe20008010813 */
[----:B------:R-:W-:-:S02]  /*5200*/  IMAD.MOV.U32 R100, RZ, RZ, R103 ;  /* 0x000000ffff647224 */ /* 0x000fc400078e0067 */
[----:B------:R-:W-:Y:S01]  /*5210*/  IMAD.MOV.U32 R103, RZ, RZ, R118 ;  /* 0x000000ffff677224 */ /* 0x000fe200078e0076 */
[C---:B------:R-:W-:Y:S01]  /*5220*/  HMMA.16816.F32.BF16 R88, R164.reuse, R96, R108 ;  /* 0x00000060a458723c */ /* 0x040fe2000004186c */
[----:B------:R-:W-:Y:S02]  /*5230*/  IMAD.MOV.U32 R118, RZ, RZ, R12 ;  /* 0x000000ffff767224 */ /* 0x000fe400078e000c */
[----:B------:R-:W-:Y:S01]  /*5240*/  IMAD.MOV.U32 R101, RZ, RZ, R116 ;  /* 0x000000ffff657224 */ /* 0x000fe200078e0074 */
[----:B-1----:R-:W-:Y:S01]  /*5250*/  LOP3.LUT R5, R7, 0xff, RZ, 0xc0, !PT ;  /* 0x000000ff07057812 */ /* 0x002fe200078ec0ff */
[----:B------:R-:W-:Y:S01]  /*5260*/  FFMA.FTZ R7, R92, UR23, -R19 ;  /* 0x000000175c077c23 */ /* 0x000fe20008010813 */
[----:B------:R-:W-:Y:S01]  /*5270*/  IMAD.MOV.U32 R116, RZ, RZ, R9 ;  /* 0x000000ffff747224 */ /* 0x000fe200078e0009 */
[----:B------:R-:W-:Y:S01]  /*5280*/  LOP3.LUT R9, R0, 0xff, RZ, 0xc0, !PT ;  /* 0x000000ff00097812 */ /* 0x000fe200078ec0ff */
[----:B--2---:R-:W-:Y:S01]  /*5290*/  FFMA.FTZ R3, R70, UR23, -R19 ;  /* 0x0000001746037c23 */ /* 0x004fe20008010813 */
[----:B------:R-:W-:Y:S01]  /*52a0*/  IMAD.MOV.U32 R19, RZ, RZ, R93 ;  /* 0x000000ffff137224 */ /* 0x000fe200078e005d */
[----:B------:R-:W-:Y:S01]  /*52b0*/  PRMT R10, R5, 0x5410, R8 ;  /* 0x00005410050a7816 */ /* 0x000fe20000000008 */
[C---:B------:R-:W-:Y:S01]  /*52c0*/  HMMA.16816.F32.BF16 R92, R164.reuse, R98, R180 ;  /* 0x00000062a45c723c */ /* 0x040fe200000418b4 */
[----:B------:R-:W-:Y:S01]  /*52d0*/  IMAD.MOV.U32 R183, RZ, RZ, R102 ;  /* 0x000000ffffb77224 */ /* 0x000fe200078e0066 */
[----:B------:R1:W-:Y:S01]  /*52e0*/  MUFU.EX2 R14, R3 ;  /* 0x00000003000e7308 */ /* 0x0003e20000000800 */
[----:B------:R-:W-:Y:S01]  /*52f0*/  IMAD.MOV.U32 R102, RZ, RZ, R117 ;  /* 0x000000ffff667224 */ /* 0x000fe200078e0075 */
[C---:B------:R-:W-:Y:S01]  /*5300*/  PRMT R5, R0.reuse, 0x7632, R5 ;  /* 0x0000763200057816 */ /* 0x040fe20000000005 */
[----:B------:R-:W-:Y:S01]  /*5310*/  IMAD.MOV.U32 R117, RZ, RZ, R119 ;  /* 0x000000ffff757224 */ /* 0x000fe200078e0077 */
[----:B------:R2:W-:Y:S01]  /*5320*/  MUFU.EX2 R12, R7 ;  /* 0x00000007000c7308 */ /* 0x0005e20000000800 */
[----:B------:R-:W-:Y:S01]  /*5330*/  IMAD.MOV.U32 R119, RZ, RZ, R13 ;  /* 0x000000ffff777224 */ /* 0x000fe200078e000d */
[----:B------:R-:W-:Y:S01]  /*5340*/  SHF.R.U32.HI R8, RZ, 0x18, R0 ;  /* 0x00000018ff087819 */ /* 0x000fe20000011600 */
[----:B------:R-:W-:Y:S01]  /*5350*/  IMAD.MOV.U32 R127, RZ, RZ, R78 ;  /* 0x000000ffff7f7224 */ /* 0x000fe200078e004e */
[----:B------:R3:W5:Y:S01]  /*5360*/  MUFU.EX2 R13, R6 ;  /* 0x00000006000d7308 */ /* 0x0007620000000800 */
[----:B------:R-:W-:Y:S01]  /*5370*/  HMMA.16816.F32.BF16 R76, R164, R82, R168 ;  /* 0x00000052a44c723c */ /* 0x000fe200000418a8 */
[----:B-1----:R-:W-:-:S02]  /*5380*/  LOP3.LUT R3, R0, 0xffff, RZ, 0xc0, !PT ;  /* 0x0000ffff00037812 */ /* 0x002fc400078ec0ff */
[----:B------:R-:W-:-:S05]  /*5390*/  LOP3.LUT R0, R5, 0xff, RZ, 0xc0, !PT ;  /* 0x000000ff05007812 */ /* 0x000fca00078ec0ff */
[C---:B------:R-:W-:Y:S01]  /*53a0*/  HMMA.16816.F32.BF16 R108, R164.reuse, R114, R188 ;  /* 0x00000072a46c723c */ /* 0x040fe200000418bc */
[----:B------:R-:W-:Y:S01]  /*53b0*/  SHF.R.U32.HI R3, RZ, 0x8, R3 ;  /* 0x00000008ff037819 */ /* 0x000fe20000011603 */
[----:B------:R-:W-:Y:S01]  /*53c0*/  IMAD.MOV.U32 R188, RZ, RZ, R126 ;  /* 0x000000ffffbc7224 */ /* 0x000fe200078e007e */
[----:B--2---:R-:W-:Y:S01]  /*53d0*/  PRMT R7, R0, 0x5410, R8 ;  /* 0x0000541000077816 */ /* 0x004fe20000000008 */
[----:B------:R-:W-:Y:S01]  /*53e0*/  IMAD.MOV.U32 R189, RZ, RZ, R127 ;  /* 0x000000ffffbd7224 */ /* 0x000fe200078e007f */
[----:B---3--:R-:W-:Y:S01]  /*53f0*/  LOP3.LUT R6, R11, 0xff00ff, RZ, 0xc0, !PT ;  /* 0x00ff00ff0b067812 */ /* 0x008fe200078ec0ff */
[----:B------:R-:W-:Y:S01]  /*5400*/  IMAD.MOV.U32 R190, RZ, RZ, R68 ;  /* 0x000000ffffbe7224 */ /* 0x000fe200078e0044 */
[----:B------:R-:W-:Y:S01]  /*5410*/  PRMT R3, R9, 0x5410, R3 ;  /* 0x0000541009037816 */ /* 0x000fe20000000003 */
[C---:B------:R-:W-:Y:S01]  /*5420*/  HMMA.16816.F32.BF16 R144, R164.reuse, R152, R144 ;  /* 0x00000098a490723c */ /* 0x040fe20000041890 */
[--C-:B------:R-:W-:Y:S01]  /*5430*/  HSET2.LE.AND R0, R10, R16.reuse, PT ;  /* 0x000000100a007233 */ /* 0x100fe20003803000 */
[----:B------:R-:W-:Y:S01]  /*5440*/  IMAD.MOV.U32 R191, RZ, RZ, R69 ;  /* 0x000000ffffbf7224 */ /* 0x000fe200078e0045 */
[----:B----4-:R-:W-:Y:S01]  /*5450*/  F2FP.BF16.F32.PACK_AB R5, R17, R18 ;  /* 0x000000121105723e */ /* 0x010fe200000010ff */
[----:B------:R-:W-:Y:S01]  /*5460*/  IMAD.MOV.U32 R10, RZ, RZ, R36 ;  /* 0x000000ffff0a7224 */ /* 0x000fe200078e0024 */
[--C-:B------:R-:W-:Y:S01]  /*5470*/  HSET2.LE.AND R6, R6, R16.reuse, PT ;  /* 0x0000001006067233 */ /* 0x100fe20003803000 */
[----:B------:R-:W-:Y:S01]  /*5480*/  IMAD.MOV.U32 R11, RZ, RZ, R37 ;  /* 0x000000ffff0b7224 */ /* 0x000fe200078e0025 */
[--C-:B------:R-:W-:Y:S01]  /*5490*/  HSET2.LE.AND R8, R3, R16.reuse, PT ;  /* 0x0000001003087233 */ /* 0x100fe20003803000 */
[----:B------:R-:W-:Y:S01]  /*54a0*/  HMMA.16816.F32.BF16 R104, R164, R112, R104 ;  /* 0x00000070a468723c */ /* 0x000fe20000041868 */
[----:B------:R-:W-:-:S02]  /*54b0*/  HSET2.LE.AND R9, R7, R16, PT ;  /* 0x0000001007097233 */ /* 0x000fc40003803000 */
[----:B------:R-:W-:Y:S01]  /*54c0*/  LOP3.LUT R170, R5, R0, RZ, 0xc0, !PT ;  /* 0x0000000005aa7212 */ /* 0x000fe200078ec0ff */
[----:B------:R-:W-:Y:S01]  /*54d0*/  FADD.FTZ R5, R19, R183 ;  /* 0x000000b713057221 */ /* 0x000fe20000010000 */
[----:B-----5:R-:W-:Y:S02]  /*54e0*/  F2FP.BF16.F32.PACK_AB R3, R13, R14 ;  /* 0x0000000e0d03723e */ /* 0x020fe400000010ff */
[----:B------:R-:W-:Y:S01]  /*54f0*/  F2FP.BF16.F32.PACK_AB R7, R21, R22 ;  /* 0x000000161507723e */ /* 0x000fe200000010ff */
[C---:B------:R-:W-:Y:S01]  /*5500*/  HMMA.16816.F32.BF16 R120, R164.reuse, R128, R120 ;  /* 0x00000080a478723c */ /* 0x040fe20000041878 */
[----:B------:R-:W-:Y:S01]  /*5510*/  F2FP.BF16.F32.PACK_AB R0, R12, R15 ;  /* 0x0000000f0c00723e */ /* 0x000fe200000010ff */
[----:B------:R-:W-:Y:S01]  /*5520*/  FADD.FTZ R5, R20, R5 ;  /* 0x0000000514057221 */ /* 0x000fe20000010000 */
[----:B------:R-:W-:Y:S01]  /*5530*/  LOP3.LUT R171, R3, R6, RZ, 0xc0, !PT ;  /* 0x0000000603ab7212 */ /* 0x000fe200078ec0ff */
[----:B------:R-:W-:Y:S01]  /*5540*/  FADD.FTZ R3, R223, R215 ;  /* 0x000000d7df037221 */ /* 0x000fe20000010000 */
[----:B------:R-:W-:Y:S01]  /*5550*/  LOP3.LUT R168, R7, R8, RZ, 0xc0, !PT ;  /* 0x0000000807a87212 */ /* 0x000fe200078ec0ff */
[----:B------:R-:W-:Y:S01]  /*5560*/  IMAD.MOV.U32 R8, RZ, RZ, R38 ;  /* 0x000000ffff087224 */ /* 0x000fe200078e0026 */
[----:B------:R-:W-:Y:S01]  /*5570*/  LOP3.LUT R169, R0, R9, RZ, 0xc0, !PT ;  /* 0x0000000900a97212 */ /* 0x000fe200078ec0ff */
[----:B------:R-:W-:Y:S01]  /*5580*/  HMMA.16816.F32.BF16 R156, R164, R24, R156 ;  /* 0x00000018a49c723c */ /* 0x000fe2000004189c */
[----:B------:R-:W-:-:S02]  /*5590*/  IMAD.MOV.U32 R9, RZ, RZ, R39 ;  /* 0x000000ffff097224 */ /* 0x000fc400078e0027 */
        /* <DEDUP_REMOVED lines=9> */
[----:B------:R-:W-:Y:S02]  /*5630*/  FADD.FTZ R6, R174, R6 ;  /* 0x00000006ae067221 */ /* 0x000fe40000010000 */
[----:B------:R-:W-:Y:S01]  /*5640*/  FADD.FTZ R15, R15, R3 ;  /* 0x000000030f0f7221 */ /* 0x000fe20000010000 */
[----:B------:R-:W-:-:S02]  /*5650*/  FADD.FTZ R22, R22, R0 ;  /* 0x0000000016167221 */ /* 0x000fc40000010000 */
[----:B------:R-:W-:Y:S01]  /*5660*/  HMMA.16816.F32.BF16 R60, R164, R66, R140 ;  /* 0x00000042a43c723c */ /* 0x000fe2000004188c */
[----:B------:R-:W-:Y:S01]  /*5670*/  FADD.FTZ R12, R12, R15 ;  /* 0x0000000f0c0c7221 */ /* 0x000fe20000010000 */
[----:B------:R-:W-:-:S03]  /*5680*/  FADD.FTZ R22, R21, R22 ;  /* 0x0000001615167221 */ /* 0x000fc60000010000 */
[----:B------:R-:W-:Y:S01]  /*5690*/  FADD.FTZ R14, R14, R12 ;  /* 0x0000000c0e0e7221 */ /* 0x000fe20000010000 */
[----:B------:R-:W-:Y:S02]  /*56a0*/  FADD.FTZ R18, R18, R22 ;  /* 0x0000001612127221 */ /* 0x000fe40000010000 */
        /* <DEDUP_REMOVED lines=10> */
[----:B------:R-:W-:Y:S01]  /*5750*/  HMMA.16816.F32.BF16 R140, R168, R152, R228 ;  /* 0x00000098a88c723c */ /* 0x000fe200000418e4 */
[----:B------:R-:W-:-:S04]  /*5760*/  FADD.FTZ R231, R29, R6 ;  /* 0x000000061de77221 */ /* 0x000fc80000010000 */
[----:B------:R-:W-:-:S03]  /*5770*/  FADD.FTZ R231, R30, R231 ;  /* 0x000000e71ee77221 */ /* 0x000fc60000010000 */
[----:B------:R-:W-:Y:S01]  /*5780*/  HMMA.16816.F32.BF16 R36, R168, R48, R216 ;  /* 0x00000030a824723c */ /* 0x000fe200000418d8 */
[----:B------:R-:W-:-:S04]  /*5790*/  FADD.FTZ R231, R23, R231 ;  /* 0x000000e717e77221 */ /* 0x000fc80000010000 */
        /* <DEDUP_REMOVED lines=17> */
[----:B------:R-:W-:-:S03]  /*58b0*/  FADD.FTZ R232, R33, R232 ;  /* 0x000000e821e87221 */ /* 0x000fc60000010000 */
[----:B------:R-:W-:Y:S01]  /*58c0*/  HMMA.16816.F32.BF16 R168, R168, R26, R204 ;  /* 0x0000001aa8a8723c */ /* 0x000fe200000418cc */
[----:B------:R-:W-:-:S04]  /*58d0*/  FADD.FTZ R232, R32, R232 ;  /* 0x000000e820e87221 */ /* 0x000fc80000010000 */
[----:B------:R-:W-:Y:S01]  /*58e0*/  FADD.FTZ R232, R31, R232 ;  /* 0x000000e81fe87221 */ /* 0x000fe20000010000 */
[----:B------:R-:W-:-:S14]  /*58f0*/  BRA.U !UP1, `(.L_x_1551) ;  /* 0x0000002d090c7547 */ /* 0x000fdc000b800000 */
[----:B------:R-:W2:Y:S01]  /*5900*/  LDL.64 R182, [R1] ;  /* 0x0000000001b67983 */ /* 0x000ea20000100a00 */
[----:B------:R-:W-:Y:S01]  /*5910*/  IMAD.MOV.U32 R216, RZ, RZ, 0x40 ;  /* 0x00000040ffd87424 */ /* 0x000fe200078e00ff */
[----:B------:R-:W-:Y:S01]  /*5920*/  LOP3.LUT R251, R220, UR4, RZ, 0x3c, !PT ;  /* 0x00000004dcfb7c12 */ /* 0x000fe2000f8e3cff */
[----:B------:R-:W-:Y:S01]  /*5930*/  IMAD.MOV.U32 R223, RZ, RZ, 0x20 ;  /* 0x00000020ffdf7424 */ /* 0x000fe200078e00ff */
[----:B------:R-:W1:Y:S01]  /*5940*/  S2R R0, SR_TID.X ;  /* 0x0000000000007919 */ /* 0x000e620000002100 */
[----:B------:R-:W-:Y:S01]  /*5950*/  LOP3.LUT R252, R139, UR29, RZ, 0x3c, !PT ;  /* 0x0000001d8bfc7c12 */ /* 0x000fe2000f8e3cff */
[----:B------:R-:W-:Y:S01]  /*5960*/  IMAD.MOV.U32 R138, RZ, RZ, R132 ;  /* 0x000000ffff8a7224 */ /* 0x000fe200078e0084 */
[----:B------:R-:W-:Y:S01]  /*5970*/  SEL R216, R216, 0xffffffc0, !P5 ;  /* 0xffffffc0d8d87807 */ /* 0x000fe20006800000 */
[----:B------:R-:W-:Y:S01]  /*5980*/  IMAD.MOV.U32 R137, RZ, RZ, R134 ;  /* 0x000000ffff897224 */ /* 0x000fe200078e0086 */
[----:B------:R-:W-:Y:S01]  /*5990*/  MOV R3, R136 ;  /* 0x0000008800037202 */ /* 0x000fe20000000f00 */
[----:B------:R-:W-:Y:S01]  /*59a0*/  IMAD.MOV.U32 R133, RZ, RZ, R135 ;  /* 0x000000ffff857224 */ /* 0x000fe200078e0087 */
[C---:B------:R-:W-:Y:S01]  /*59b0*/  IADD3 R215, PT, PT, R2.reuse, R216, RZ ;  /* 0x000000d802d77210 */ /* 0x040fe20007ffe0ff */
[C---:B------:R-:W-:Y:S01]  /*59c0*/  IMAD.IADD R216, R213.reuse, 0x1, R216 ;  /* 0x00000001d5d87824 */ /* 0x040fe200078e02d8 */
[----:B------:R-:W-:Y:S01]  /*59d0*/  IADD3 R220, PT, PT, R213, R4, RZ ;  /* 0x00000004d5dc7210 */ /* 0x000fe20007ffe0ff */
[----:B------:R-:W-:Y:S01]  /*59e0*/  IMAD.IADD R219, R2, 0x1, R4 ;  /* 0x0000000102db7824 */ /* 0x000fe200078e0204 */
[----:B------:R-:W-:Y:S01]  /*59f0*/  LOP3.LUT R250, R247, UR22, RZ, 0x3c, !PT ;  /* 0x00000016f7fa7c12 */ /* 0x000fe2000f8e3cff */
[----:B------:R-:W-:Y:S01]  /*5a00*/  VIADD R245, R212, 0xa000 ;  /* 0x0000a000d4f57836 */ /* 0x000fe20000000000 */
[C---:B------:R-:W-:Y:S01]  /*5a10*/  IADD3 R221, PT, PT, R4.reuse, R216, RZ ;  /* 0x000000d804dd7210 */ /* 0x040fe20007ffe0ff */
[----:B------:R-:W-:Y:S01]  /*5a20*/  IMAD.IADD R218, R4, 0x1, R215 ;  /* 0x0000000104da7824 */ /* 0x000fe200078e02d7 */
[----:B------:R-:W-:Y:S01]  /*5a30*/  USHF.L.U64.HI UR23, UR6, 0x4, UR7 ;  /* 0x0000000406177899 */ /* 0x000fe20008010207 */
[----:B------:R-:W-:Y:S01]  /*5a40*/  LOP3.LUT R249, R172, UR4, RZ, 0x3c, !PT ;  /* 0x00000004acf97c12 */ /* 0x000fe2000f8e3cff */
[----:B------:R-:W-:-:S02]  /*5a50*/  USHF.L.U32 UR26, UR6, 0x4, URZ ;  /* 0x00000004061a7899 */ /* 0x000fc400080006ff */
[----:B------:R-:W-:Y:S01]  /*5a60*/  ULEA.HI.SX32 UR21, UR21, 0xfffffffe, 0x1b ;  /* 0xfffffffe15157891 */ /* 0x000fe2000f8fdaff */
[----:B------:R-:W3:Y:S01]  /*5a70*/  LDCU UR4, c[0x0][0x45c] ;  /* 0x00008b80ff0477ac */ /* 0x000ee20008000800 */
[----:B------:R-:W4:Y:S01]  /*5a80*/  LDCU.64 UR6, c[0x0][0x3c0] ;  /* 0x00007800ff0677ac */ /* 0x000f220008000a00 */
[----:B-1----:R-:W-:-:S04]  /*5a90*/  LOP3.LUT P0, RZ, R0, 0x2, RZ, 0xc0, !PT ;  /* 0x0000000200ff7812 */ /* 0x002fc8000780c0ff */
[----:B------:R-:W-:-:S05]  /*5aa0*/  SEL R223, R223, 0xffffffe0, !P0 ;  /* 0xffffffe0dfdf7807 */ /* 0x000fca0004000000 */
[----:B------:R-:W-:Y:S01]  /*5ab0*/  IMAD.IADD R217, R212, 0x1, R223 ;  /* 0x00000001d4d97824 */ /* 0x000fe200078e02df */
[----:B--2---:R-:W-:Y:S01]  /*5ac0*/  LOP3.LUT R248, R183, UR22, RZ, 0x3c, !PT ;  /* 0x00000016b7f87c12 */ /* 0x004fe2000f8e3cff */
[----:B---34-:R-:W-:Y:S06]  /*5ad0*/  BRA `(.L_x_1552) ;  /* 0x0000000000547947 */ /* 0x018fec0003800000 */
.L_x_1554:
[----:B------:R-:W1:Y:S01]  /*5ae0*/  LDC.64 R172, c[0x0][0x3b8] ;  /* 0x0000ee00ffac7b82 */ /* 0x000e620000000a00 */
[----:B------:R-:W-:Y:S06]  /*5af0*/  UIADD3 UR22, UPT, UPT, UR21, -0x1, URZ ;  /* 0xffffffff15167890 */ /* 0x000fec000fffe0ff */
[----:B-1----:R-:W-:Y:S04]  /*5b00*/  IMAD.WIDE.U32 R134, R172, UR22, RZ ;  /* 0x00000016ac867c25 */ /* 0x002fe8000f8e00ff */
[----:B------:R-:W-:Y:S01]  /*5b10*/  IMAD R135, R173, UR22, R135 ;  /* 0x00000016ad877c24 */ /* 0x000fe2000f8e0287 */
[C---:B------:R-:W-:Y:S01]  /*5b20*/  LEA R174, P1, R134.reuse, R242, 0x6 ;  /* 0x000000f286ae7211 */ /* 0x040fe200078230ff */
[C---:B------:R-:W-:Y:S03]  /*5b30*/  IMAD.SHL.U32 R0, R134.reuse, 0x20, RZ ;  /* 0x0000002086007824 */ /* 0x040fe600078e00ff */
[--C-:B------:R-:W-:Y:S02]  /*5b40*/  SHF.L.U64.HI R2, R134, 0x5, R135.reuse ;  /* 0x0000000586027819 */ /* 0x100fe40000010287 */
[----:B------:R-:W-:Y:S02]  /*5b50*/  LEA R0, P0, R172, R0, 0x4 ;  /* 0x00000000ac007211 */ /* 0x000fe400078020ff */
[-C--:B------:R-:W-:Y:S02]  /*5b60*/  LEA.HI.X R175, R134, R241.reuse, R135, 0x6, P1 ;  /* 0x000000f186af7211 */ /* 0x080fe400008f3487 */
        /* <DEDUP_REMOVED lines=12> */
.L_x_1552:
[----:B------:R-:W-:Y:S04]  /*5c30*/  DEPBAR.LE SB0, 0x0 ;  /* 0x000080000000791a */ /* 0x000fe80000000000 */
[----:B------:R-:W-:Y:S01]  /*5c40*/  BAR.SYNC.DEFER_BLOCKING 0x0 ;  /* 0x0000000000007b1d */ /* 0x000fe20000010000 */
[----:B------:R-:W-:Y:S04]  /*5c50*/  UIMAD.WIDE.U32 UR30, UR21, UR6, URZ ;  /* 0x00000006151e72a5 */ /* 0x000fe8000f8e00ff */
[----:B------:R-:W-:Y:S02]  /*5c60*/  UIMAD UR22, UR21, UR7, UR31 ;  /* 0x00000007151672a4 */ /* 0x000fe4000f8e021f */
[----:B------:R-:W-:Y:S01]  /*5c70*/  IMAD.U32 R8, RZ, RZ, UR30 ;  /* 0x0000001eff087e24 */ /* 0x000fe2000f8e00ff */
[----:B------:R-:W-:Y:S01]  /*5c80*/  ULEA UR28, UP0, UR30, UR26, 0x5 ;  /* 0x0000001a1e1c7291 */ /* 0x000fe2000f8028ff */
[----:B------:R-:W-:Y:S02]  /*5c90*/  IMAD.U32 R9, RZ, RZ, UR31 ;  /* 0x0000001fff097e24 */ /* 0x000fe4000f8e00ff */
[----:B------:R-:W-:Y:S01]  /*5ca0*/  IMAD.U32 R0, RZ, RZ, UR22 ;  /* 0x00000016ff007e24 */ /* 0x000fe2000f8e00ff */
[CC--:B------:R-:W-:Y:S01]  /*5cb0*/  LEA R6, P1, R8.reuse, R244.reuse, 0x6 ;  /* 0x000000f408067211 */ /* 0x0c0fe200078230ff */
[----:B------:R-:W-:Y:S01]  /*5cc0*/  ULEA.HI.X UR27, UR30, UR23, UR22, 0x5, UP0 ;  /* 0x000000171e1b7291 */ /* 0x000fe200080f2c16 */
[----:B------:R-:W-:Y:S01]  /*5cd0*/  IMAD.U32 R5, RZ, RZ, UR28 ;  /* 0x0000001cff057e24 */ /* 0x000fe2000f8e00ff */
[----:B------:R-:W-:Y:S01]  /*5ce0*/  UISETP.NE.AND UP0, UPT, UR21, URZ, UPT ;  /* 0x000000ff1500728c */ /* 0x000fe2000bf05270 */
[-C--:B------:R-:W-:Y:S02]  /*5cf0*/  LEA.HI.X R7, R8, R243.reuse, R0, 0x6, P1 ;  /* 0x000000f308077211 */ /* 0x080fe400008f3400 */
[----:B------:R-:W-:Y:S01]  /*5d00*/  LOP3.LUT R0, R252, UR21, RZ, 0x3c, !PT ;  /* 0x00000015fc007c12 */ /* 0x000fe2000f8e3cff */
[----:B------:R-:W-:Y:S01]  /*5d10*/  IMAD.U32 R2, RZ, RZ, UR27 ;  /* 0x0000001bff027e24 */ /* 0x000fe2000f8e00ff */
[C---:B------:R-:W-:Y:S01]  /*5d20*/  LEA R4, P0, R5.reuse, R244, 0x1 ;  /* 0x000000f405047211 */ /* 0x040fe200078008ff */
[----:B------:R-:W-:Y:S01]  /*5d30*/  @!PT LDS RZ, [RZ] ;  /* 0x00000000fffff984 */ /* 0x000fe20000000800 */
[----:B------:R-:W-:Y:S01]  /*5d40*/  @!PT LDS RZ, [RZ] ;  /* 0x00000000fffff984 */ /* 0x000fe20000000800 */
[----:B------:R-:W-:Y:S01]  /*5d50*/  @!PT LDS RZ, [RZ] ;  /* 0x00000000fffff984 */ /* 0x000fe20000000800 */
[----:B------:R-:W-:Y:S03]  /*5d60*/  LDGSTS.E.BYPASS.LTC128B.128 [R224+0xa000], desc[UR24][R6.64] ;  /* 0x0a00000006e07fae */ /* 0x000fe6000b981a18 */
[----:B------:R-:W-:Y:S03]  /*5d70*/  LEA.HI.X R5, R5, R243, R2, 0x1, P0 ;  /* 0x000000f305057211 */ /* 0x000fe600000f0c02 */
[----:B------:R-:W-:Y:S06]  /*5d80*/  LDGSTS.E.BYPASS.LTC128B.128 [R224+0xb000], desc[UR24][R6.64+0x80] ;  /* 0x0b00008006e07fae */ /* 0x000fec000b981a18 */
[----:B------:R-:W-:Y:S06]  /*5d90*/  LDGSTS.E.BYPASS.LTC128B.128 [R224+0xa800], desc[UR24][R4.64] ;  /* 0x0a80000004e07fae */ /* 0x000fec000b981a18 */
[----:B------:R1:W-:Y:S06]  /*5da0*/  LDGSTS.E.BYPASS.LTC128B.128 [R224+0xb800], desc[UR24][R4.64+0x80] ;  /* 0x0b80008004e07fae */ /* 0x0003ec000b981a18 */
[----:B------:R-:W-:Y:S06]  /*5db0*/  LDSM.16.M88.4 R32, [R213] ;  /* 0x00000000d520783b */ /* 0x000fec0000000200 */
[----:B------:R-:W1:Y:S06]  /*5dc0*/  LDSM.16.M88.4 R16, [R214+UR5+0x8000] ;  /* 0x00800005d610783b */ /* 0x000e6c0008000200 */
[----:B------:R-:W2:Y:S06]  /*5dd0*/  LDSM.16.M88.4 R28, [R213+0x2000] ;  /* 0x00200000d51c783b */ /* 0x000eac0000000200 */
[----:B------:R-:W3:Y:S06]  /*5de0*/  LDSM.16.M88.4 R172, [R214+UR5+0x8800] ;  /* 0x00880005d6ac783b */ /* 0x000eec0008000200 */
[----:B------:R-:W4:Y:S06]  /*5df0*/  LDL.64 R228, [R1+0x10] ;  /* 0x0000100001e47983 */ /* 0x000f2c0000100a00 */
[----:B------:R-:W-:Y:S06]  /*5e00*/  LDSM.16.M88.4 R176, [R220] ;  /* 0x00000000dcb0783b */ /* 0x000fec0000000200 */
[----:B------:R-:W5:Y:S06]  /*5e10*/  LDL.64 R134, [R1+0x8] ;  /* 0x0000080001867983 */ /* 0x000f6c0000100a00 */
[----:B------:R-:W3:Y:S06]  /*5e20*/  LDSM.16.M88.4 R180, [R219+0x8000] ;  /* 0x00800000dbb4783b */ /* 0x000eec0000000200 */
[----:B------:R-:W5:Y:S01]  /*5e30*/  LDL.64 R226, [R1] ;  /* 0x0000000001e27983 */ /* 0x000f620000100a00 */
[-C--:B-1----:R-:W-:Y:S05]  /*5e40*/  HMMA.16816.F32.BF16 R4, R32, R16.reuse, RZ ;  /* 0x000000102004723c */ /* 0x082fea00000418ff */
[----:B------:R-:W1:Y:S03]  /*5e50*/  LDSM.16.M88.4 R184, [R220+0x2000] ;  /* 0x00200000dcb8783b */ /* 0x000e660000000200 */
[C---:B--2---:R-:W-:Y:S03]  /*5e60*/  HMMA.16816.F32.BF16 R8, R28.reuse, R16, RZ ;  /* 0x000000101c08723c */ /* 0x044fe600000418ff */
[----:B------:R-:W0:Y:S06]  /*5e70*/  LDGDEPBAR ;  /* 0x00000000000079af */ /* 0x000e2c0000000000 */
[----:B------:R-:W2:Y:S01]  /*5e80*/  LDSM.16.M88.4 R188, [R219+0x8800] ;  /* 0x00880000dbbc783b */ /* 0x000ea20000000200 */
[-C--:B------:R-:W-:Y:S05]  /*5e90*/  HMMA.16816.F32.BF16 R12, R28, R18.reuse, RZ ;  /* 0x000000121c0c723c */ /* 0x080fea00000418ff */
[----:B------:R-:W-:Y:S03]  /*5ea0*/  LDSM.16.M88.4 R192, [R215+0x8000] ;  /* 0x00800000d7c0783b */ /* 0x000fe60000000200 */
[C---:B------:R-:W-:Y:S03]  /*5eb0*/  HMMA.16816.F32.BF16 R16, R32.reuse, R18, RZ ;  /* 0x000000122010723c */ /* 0x040fe600000418ff */
[----:B------:R-:W-:Y:S06]  /*5ec0*/  LDSM.16.M88.4 R196, [R216+0x2000] ;  /* 0x00200000d8c4783b */ /* 0x000fec0000000200 */
[----:B------:R-:W-:Y:S01]  /*5ed0*/  LDSM.16.M88.4 R200, [R215+0x8800] ;  /* 0x00880000d7c8783b */ /* 0x000fe20000000200 */
[-C--:B---3--:R-:W-:Y:S05]  /*5ee0*/  HMMA.16816.F32.BF16 R20, R32, R172.reuse, RZ ;  /* 0x000000ac2014723c */ /* 0x088fea00000418ff */
[----:B------:R-:W-:Y:S03]  /*5ef0*/  LDSM.16.M88.4 R204, [R221+0x2000] ;  /* 0x00200000ddcc783b */ /* 0x000fe60000000200 */
[C---:B------:R-:W-:Y:S03]  /*5f00*/  HMMA.16816.F32.BF16 R24, R28.reuse, R172, RZ ;  /* 0x000000ac1c18723c */ /* 0x040fe600000418ff */
[----:B------:R-:W-:Y:S05]  /*5f10*/  LDSM.16.M88.4 R208, [R221+0x6000] ;  /* 0x00600000ddd0783b */ /* 0x000fea0000000200 */
[-C--:B------:R-:W-:Y:S08]  /*5f20*/  HMMA.16816.F32.BF16 R28, R28, R174.reuse, RZ ;  /* 0x000000ae1c1c723c */ /* 0x080ff000000418ff */
[----:B------:R-:W-:Y:S01]  /*5f30*/  HMMA.16816.F32.BF16 R32, R32, R174, RZ ;  /* 0x000000ae2020723c */ /* 0x000fe200000418ff */
[----:B------:R-:W3:Y:S07]  /*5f40*/  LDSM.16.M88.4 R172, [R216] ;  /* 0x00000000d8ac783b */ /* 0x000eee0000000200 */
[-C--:B------:R-:W-:Y:S08]  /*5f50*/  HMMA.16816.F32.BF16 R4, R176, R180.reuse, R4 ;  /* 0x000000b4b004723c */ /* 0x080ff00000041804 */
[C---:B-1----:R-:W-:Y:S08]  /*5f60*/  HMMA.16816.F32.BF16 R8, R184.reuse, R180, R8 ;  /* 0x000000b4b808723c */ /* 0x042ff00000041808 */
        /* <DEDUP_REMOVED lines=9> */
[----:B------:R-:W-:Y:S01]  /*6000*/  LDSM.16.M88.4 R188, [R214+UR5+0x9000] ;  /* 0x00900005d6bc783b */ /* 0x000fe20008000200 */
[-C--:B---3--:R-:W-:Y:S08]  /*6010*/  HMMA.16816.F32.BF16 R4, R172, R192.reuse, R4 ;  /* 0x000000c0ac04723c */ /* 0x088ff00000041804 */
[C---:B------:R-:W-:Y:S08]  /*6020*/  HMMA.16816.F32.BF16 R8, R196.reuse, R192, R8 ;  /* 0x000000c0c408723c */ /* 0x040ff00000041808 */
        /* <DEDUP_REMOVED lines=8> */
[----:B------:R-:W3:Y:S06]  /*60b0*/  LDSM.16.M88.4 R172, [R213+0x4000] ;  /* 0x00400000d5ac783b */ /* 0x000eec0000000200 */
[----:B------:R-:W-:Y:S01]  /*60c0*/  LDSM.16.M88.4 R200, [R219+0x9000] ;  /* 0x00900000dbc8783b */ /* 0x000fe20000000200 */
        /* <DEDUP_REMOVED lines=10> */
[----:B------:R-:W4:Y:S06]  /*6170*/  LDSM.16.M88.4 R176, [R219+0x9800] ;  /* 0x00980000dbb0783b */ /* 0x000f2c0000000200 */
[----:B------:R-:W-:Y:S01]  /*6180*/  LDSM.16.M88.4 R180, [R215+0x9000] ;  /* 0x00900000d7b4783b */ /* 0x000fe20000000200 */
        /* <DEDUP_REMOVED lines=10> */
[----:B------:R-:W3:Y:S06]  /*6230*/  LDSM.16.M88.4 R172, [R216+0x4000] ;  /* 0x00400000d8ac783b */ /* 0x000eec0000000200 */
[----:B------:R-:W-:Y:S01]  /*6240*/  LDSM.16.M88.4 R196, [R221+0x4000] ;  /* 0x00400000ddc4783b */ /* 0x000fe20000000200 */
[-C--:B-1----:R-:W-:Y:S08]  /*6250*/  HMMA.16816.F32.BF16 R4, R184, R200.reuse, R4 ;  /* 0x000000c8b804723c */ /* 0x082ff00000041804 */
[C---:B--2---:R-:W-:Y:S08]  /*6260*/  HMMA.16816.F32.BF16 R8, R204.reuse, R200, R8 ;  /* 0x000000c8cc08723c */ /* 0x044ff00000041808 */
[-C--:B------:R-:W-:Y:S08]  /*6270*/  HMMA.16816.F32.BF16 R12, R204, R202.reuse, R12 ;  /* 0x000000cacc0c723c */ /* 0x080ff0000004180c */
[C---:B------:R-:W-:Y:S01]  /*6280*/  HMMA.16816.F32.BF16 R16, R184.reuse, R202, R16 ;  /* 0x000000cab810723c */ /* 0x040fe20000041810 */
[----:B------:R-:W1:Y:S07]  /*6290*/  LDSM.16.M88.4 R200, [R218+0x9000] ;  /* 0x00900000dac8783b */ /* 0x000e6e0000000200 */
[-C--:B----4-:R-:W-:Y:S08]  /*62a0*/  HMMA.16816.F32.BF16 R20, R184, R176.reuse, R20 ;  /* 0x000000b0b814723c */ /* 0x090ff00000041814 */
[C---:B------:R-:W-:Y:S08]  /*62b0*/  HMMA.16816.F32.BF16 R24, R204.reuse, R176, R24 ;  /* 0x000000b0cc18723c */ /* 0x040ff00000041818 */
[-C--:B------:R-:W-:Y:S08]  /*62c0*/  HMMA.16816.F32.BF16 R28, R204, R178.reuse, R28 ;  /* 0x000000b2cc1c723c */ /* 0x080ff0000004181c */
[----:B------:R-:W-:Y:S01]  /*62d0*/  HMMA.16816.F32.BF16 R32, R184, R178, R32 ;  /* 0x000000b2b820723c */ /* 0x000fe20000041820 */
[----:B------:R-:W2:Y:S01]  /*62e0*/  LDSM.16.M88.4 R176, [R218+0x9800] ;  /* 0x00980000dab0783b */ /* 0x000ea20000000200 */
[----:B------:R-:W-:Y:S04]  /*62f0*/  DEPBAR.LE SB0, 0x0 ;  /* 0x000080000000791a */ /* 0x000fe80000000000 */
[----:B------:R-:W-:Y:S02]  /*6300*/  BAR.SYNC.DEFER_BLOCKING 0x0 ;  /* 0x0000000000007b1d */ /* 0x000fe40000010000 */
[-C--:B---3--:R-:W-:Y:S08]  /*6310*/  HMMA.16816.F32.BF16 R4, R172, R180.reuse, R4 ;  /* 0x000000b4ac04723c */ /* 0x088ff00000041804 */
[C---:B------:R-:W-:Y:S04]  /*6320*/  HMMA.16816.F32.BF16 R8, R188.reuse, R180, R8 ;  /* 0x000000b4bc08723c */ /* 0x040fe80000041808 */
[----:B------:R-:W-:Y:S04]  /*6330*/  IMAD.WIDE.U32 R180, R0, -0x326172a9, RZ ;  /* 0xcd9e8d5700b47825 */ /* 0x000fe800078e00ff */
[-C--:B------:R-:W-:Y:S03]  /*6340*/  HMMA.16816.F32.BF16 R12, R188, R182.reuse, R12 ;  /* 0x000000b6bc0c723c */ /* 0x080fe6000004180c */
[C---:B------:R-:W-:Y:S02]  /*6350*/  LOP3.LUT R0, R181.reuse, R249, RZ, 0x3c, !PT ;  /* 0x000000f9b5007212 */ /* 0x040fe400078e3cff */
[----:B------:R-:W-:Y:S03]  /*6360*/  LOP3.LUT R2, R181, R251, RZ, 0x3c, !PT ;  /* 0x000000fbb5027212 */ /* 0x000fe600078e3cff */
[C---:B------:R-:W-:Y:S04]  /*6370*/  HMMA.16816.F32.BF16 R16, R172.reuse, R182, R16 ;  /* 0x000000b6ac10723c */ /* 0x040fe80000041810 */
[C---:B------:R-:W-:Y:S02]  /*6380*/  LOP3.LUT R182, R180.reuse, R250, RZ, 0x3c, !PT ;  /* 0x000000fab4b67212 */ /* 0x040fe400078e3cff */
[----:B------:R-:W-:Y:S02]  /*6390*/  LOP3.LUT R180, R180, R248, RZ, 0x3c, !PT ;  /* 0x000000f8b4b47212 */ /* 0x000fe400078e3cff */
[-C--:B------:R-:W-:Y:S03]  /*63a0*/  HMMA.16816.F32.BF16 R20, R172, R192.reuse, R20 ;  /* 0x000000c0ac14723c */ /* 0x080fe60000041814 */
[----:B------:R-:W-:Y:S04]  /*63b0*/  IMAD.WIDE.U32 R180, R180, -0x2daee0ad, RZ ;  /* 0xd2511f53b4b47825 */ /* 0x000fe800078e00ff */
[----:B------:R-:W-:Y:S01]  /*63c0*/  IMAD.WIDE.U32 R182, R182, -0x2daee0ad, RZ ;  /* 0xd2511f53b6b67825 */ /* 0x000fe200078e00ff */
[C---:B------:R-:W-:Y:S08]  /*63d0*/  HMMA.16816.F32.BF16 R24, R188.reuse, R192, R24 ;  /* 0x000000c0bc18723c */ /* 0x040ff00000041818 */
[-C--:B------:R-:W-:Y:S08]  /*63e0*/  HMMA.16816.F32.BF16 R28, R188, R194.reuse, R28 ;  /* 0x000000c2bc1c723c */ /* 0x080ff0000004181c */
[----:B------:R-:W-:Y:S04]  /*63f0*/  HMMA.16816.F32.BF16 R32, R172, R194, R32 ;  /* 0x000000c2ac20723c */ /* 0x000fe80000041820 */
[----:B------:R-:W-:Y:S04]  /*6400*/  IMAD.WIDE.U32 R174, R0, -0x2daee0ad, RZ ;  /* 0xd2511f5300ae7825 */ /* 0x000fe800078e00ff */
[-C--:B-1----:R-:W-:Y:S05]  /*6410*/  HMMA.16816.F32.BF16 R4, R196, R200.reuse, R4 ;  /* 0x000000c8c404723c */ /* 0x082fea0000041804 */
[----:B------:R-:W-:Y:S01]  /*6420*/  IMAD.WIDE.U32 R172, R2, -0x2daee0ad, RZ ;  /* 0xd2511f5302ac7825 */ /* 0x000fe200078e00ff */
[----:B------:R-:W-:Y:S02]  /*6430*/  LOP3.LUT R0, R228, UR16, R175, 0x96, !PT ;  /* 0x00000010e4007c12 */ /* 0x000fe4000f8e96af */
[C---:B------:R-:W-:Y:S04]  /*6440*/  HMMA.16816.F32.BF16 R8, R208.reuse, R200, R8 ;  /* 0x000000c8d008723c */ /* 0x040fe80000041808 */
[----:B------:R-:W-:Y:S02]  /*6450*/  LOP3.LUT R2, R174, UR14, R181, 0x96, !PT ;  /* 0x0000000eae027c12 */ /* 0x000fe4000f8e96b5 */
[----:B-----5:R-:W-:Y:S02]  /*6460*/  LOP3.LUT R134, R134, UR16, R173, 0x96, !PT ;  /* 0x0000001086867c12 */ /* 0x020fe4000f8e96ad */
[-C--:B------:R-:W-:Y:S03]  /*6470*/  HMMA.16816.F32.BF16 R12, R208, R202.reuse, R12 ;  /* 0x000000cad00c723c */ /* 0x080fe6000004180c */
[----:B------:R-:W-:Y:S01]  /*6480*/  LOP3.LUT R132, R172, UR14, R183, 0x96, !PT ;  /* 0x0000000eac847c12 */ /* 0x000fe2000f8e96b7 */
[----:B------:R-:W-:Y:S01]  /*6490*/  IMAD.WIDE.U32 R172, R0, -0x326172a9, RZ ;  /* 0xcd9e8d5700ac7825 */ /* 0x000fe200078e00ff */
[----:B------:R-:W-:Y:S03]  /*64a0*/  FMNMX3.FTZ R0, R133, R6, R7, !PT ;  /* 0x0000000685007276 */ /* 0x000fe60007810007 */
[C---:B------:R-:W-:Y:S04]  /*64b0*/  HMMA.16816.F32.BF16 R16, R196.reuse, R202, R16 ;  /* 0x000000cac410723c */ /* 0x040fe80000041810 */
[----:B------:R-:W-:Y:S04]  /*64c0*/  IMAD.WIDE.U32 R134, R134, -0x326172a9, RZ ;  /* 0xcd9e8d5786867825 */ /* 0x000fe800078e00ff */
[-C--:B--2---:R-:W-:Y:S03]  /*64d0*/  HMMA.16816.F32.BF16 R20, R196, R176.reuse, R20 ;  /* 0x000000b0c414723c */ /* 0x084fe60000041814 */
[----:B------:R-:W-:Y:S05]  /*64e0*/  IMAD.WIDE.U32 R194, R132, -0x326172a9, RZ ;  /* 0xcd9e8d5784c27825 */ /* 0x000fea00078e00ff */
[C---:B------:R-:W-:Y:S04]  /*64f0*/  HMMA.16816.F32.BF16 R24, R208.reuse, R176, R24 ;  /* 0x000000b0d018723c */ /* 0x040fe80000041818 */
[----:B------:R-:W-:Y:S02]  /*6500*/  FMNMX3.FTZ R0, R0, R18, R19, !PT ;  /* 0x0000001200007276 */ /* 0x000fe40007810013 */
[----:B------:R-:W-:Y:S02]  /*6510*/  LOP3.LUT R176, R246, UR15, R135, 0x96, !PT ;  /* 0x0000000ff6b07c12 */ /* 0x000fe4000f8e9687 */
[----:B------:R-:W-:Y:S01]  /*6520*/  LOP3.LUT R132, R134, UR13, R195, 0x96, !PT ;  /* 0x0000000d86847c12 */ /* 0x000fe2000f8e96c3 */
[-C--:B------:R-:W-:Y:S03]  /*6530*/  HMMA.16816.F32.BF16 R28, R208, R178.reuse, R28 ;  /* 0x000000b2d01c723c */ /* 0x080fe6000004181c */
[----:B------:R-:W-:Y:S01]  /*6540*/  FMNMX3.FTZ R139, R0, R22, R23, !PT ;  /* 0x00000016008b7276 */ /* 0x000fe20007810017 */
[----:B------:R-:W-:Y:S04]  /*6550*/  IMAD.WIDE.U32 R176, R176, -0x2daee0ad, RZ ;  /* 0xd2511f53b0b07825 */ /* 0x000fe800078e00ff */
[----:B------:R-:W-:Y:S04]  /*6560*/  HMMA.16816.F32.BF16 R32, R196, R178, R32 ;  /* 0x000000b2c420723c */ /* 0x000fe80000041820 */
[----:B------:R-:W-:Y:S01]  /*6570*/  LOP3.LUT R178, R226, UR15, R173, 0x96, !PT ;  /* 0x0000000fe2b27c12 */ /* 0x000fe2000f8e96ad */
[----:B------:R-:W-:Y:S01]  /*6580*/  IMAD.WIDE.U32 R198, R2, -0x326172a9, RZ ;  /* 0xcd9e8d5702c67825 */ /* 0x000fe200078e00ff */
[----:B------:R-:W-:Y:S03]  /*6590*/  FMNMX3.FTZ R2, R3, R4, R5, !PT ;  /* 0x0000000403027276 */ /* 0x000fe60007810005 */
[----:B------:R-:W-:Y:S01]  /*65a0*/  IMAD.WIDE.U32 R196, R132, -0x2daee0ad, RZ ;  /* 0xd2511f5384c47825 */ /* 0x000fe200078e00ff */
[----:B------:R-:W-:Y:S02]  /*65b0*/  FMNMX3.FTZ R2, R2, R16, R17, !PT ;  /* 0x0000001002027276 */ /* 0x000fe40007810011 */
[----:B------:R-:W-:Y:S02]  /*65c0*/  LOP3.LUT R179, R172, UR13, R199, 0x96, !PT ;  /* 0x0000000dacb37c12 */ /* 0x000fe4000f8e96c7 */
[----:B------:R-:W-:Y:S05]  /*65d0*/  FMNMX3.FTZ R136, R2, R20, R21, !PT ;  /* 0x0000001402887276 */ /* 0x000fea0007810015 */
[----:B------:R-:W-:Y:S02]  /*65e0*/  FMNMX3.FTZ R136, R136, R32, R33, !PT ;  /* 0x0000002088887276 */ /* 0x000fe40007810021 */
[----:B------:R-:W-:Y:S01]  /*65f0*/  FMNMX3.FTZ R139, R139, R34, R35, !PT ;  /* 0x000000228b8b7276 */ /* 0x000fe20007810023 */
[----:B------:R-:W-:Y:S06]  /*6600*/  BRA.U.ANY UP0, `(.L_x_1554) ;  /* 0xfffffff500347547 */ /* 0x000fec000b93ffff */
.L_x_1553:
[----:B-1----:R-:W-:Y:S01]  /*6610*/  SHFL.BFLY PT, R174, R139, 0x2, 0x1f ;  /* 0x0c401f008bae7f89 */ /* 0x002fe200000e0000 */
[----:B------:R-:W-:Y:S01]  /*6620*/  LOP3.LUT R0, R176, UR10, R197, 0x96, !PT ;  /* 0x0000000ab0007c12 */ /* 0x000fe2000f8e96c5 */
[----:B------:R-:W-:Y:S01]  /*6630*/  IMAD.WIDE.U32 R192, R179, -0x2daee0ad, RZ ;  /* 0xd2511f53b3c07825 */ /* 0x000fe200078e00ff */
[----:B------:R-:W-:Y:S05]  /*6640*/  FMNMX3.FTZ R2, R137, R8, R9, !PT ;  /* 0x0000000889027276 */ /* 0x000fea0007810009 */
[----:B------:R-:W-:Y:S01]  /*6650*/  SHFL.BFLY PT, R173, R136, 0x2, 0x1f ;  /* 0x0c401f0088ad7f89 */ /* 0x000fe200000e0000 */
[----:B------:R-:W-:Y:S01]  /*6660*/  LOP3.LUT R176, R182, UR12, R177, 0x96, !PT ;  /* 0x0000000cb6b07c12 */ /* 0x000fe2000f8e96b1 */
[----:B------:R-:W-:Y:S01]  /*6670*/  IMAD.WIDE.U32 R134, R178, -0x2daee0ad, RZ ;  /* 0xd2511f53b2867825 */ /* 0x000fe200078e00ff */
[----:B------:R-:W-:Y:S01]  /*6680*/  FMNMX3.FTZ R2, R2, R12, R13, !PT ;  /* 0x0000000c02027276 */ /* 0x000fe2000781000d */
[----:B------:R-:W1:Y:S01]  /*6690*/  S2R R191, SR_TID.X ;  /* 0x0000000000bf7919 */ /* 0x000e620000002100 */
[----:B------:R-:W-:Y:S01]  /*66a0*/  UISETP.GT.AND UP0, UPT, UR21, URZ, UPT ;  /* 0x000000ff1500728c */ /* 0x000fe2000bf04270 */
[----:B------:R-:W-:Y:S01]  /*66b0*/  IMAD.WIDE.U32 R178, R0, -0x326172a9, RZ ;  /* 0xcd9e8d5700b27825 */ /* 0x000fe200078e00ff */
[----:B------:R-:W-:Y:S01]  /*66c0*/  FMNMX3.FTZ R0, R138, R10, R11, !PT ;  /* 0x0000000a8a007276 */ /* 0x000fe2000781000b */
[----:B------:R-:W-:Y:S01]  /*66d0*/  UIADD3 UR22, UPT, UPT, UR21, -0x1, URZ ;  /* 0xffffffff15167890 */ /* 0x000fe2000fffe0ff */
[----:B------:R-:W-:Y:S01]  /*66e0*/  FMNMX3.FTZ R2, R2, R24, R25, !PT ;  /* 0x0000001802027276 */ /* 0x000fe20007810019 */
[----:B------:R-:W-:Y:S01]  /*66f0*/  IMAD.WIDE.U32 R200, R176, -0x326172a9, RZ ;  /* 0xcd9e8d57b0c87825 */ /* 0x000fe200078e00ff */
[----:B------:R-:W-:Y:S02]  /*6700*/  FMNMX3.FTZ R0, R0, R14, R15, !PT ;  /* 0x0000000e00007276 */ /* 0x000fe4000781000f */
[----:B------:R-:W-:Y:S02]  /*6710*/  LOP3.LUT R180, R180, UR12, R135, 0x96, !PT ;  /* 0x0000000cb4b47c12 */ /* 0x000fe4000f8e9687 */
[----:B------:R-:W-:Y:S01]  /*6720*/  FMNMX3.FTZ R0, R0, R26, R27, !PT ;  /* 0x0000001a00007276 */ /* 0x000fe2000781001b */
[----:B------:R-:W-:Y:S01]  /*6730*/  UMOV UR21, UR22 ;  /* 0x0000001600157c82 */ /* 0x000fe20008000000 */
[----:B------:R-:W-:Y:S01]  /*6740*/  FMNMX3.FTZ R135, R2, R28, R29, !PT ;  /* 0x0000001c02877276 */ /* 0x000fe2000781001d */
[----:B------:R-:W-:Y:S01]  /*6750*/  IMAD.WIDE.U32 R202, R180, -0x326172a9, RZ ;  /* 0xcd9e8d57b4ca7825 */ /* 0x000fe200078e00ff */
[----:B------:R-:W-:Y:S02]  /*6760*/  FMNMX3.FTZ R0, R0, R30, R31, !PT ;  /* 0x0000001e00007276 */ /* 0x000fe4000781001f */
[----:B------:R-:W-:Y:S02]  /*6770*/  LOP3.LUT R172, R134, UR10, R193, 0x96, !PT ;  /* 0x0000000a86ac7c12 */ /* 0x000fe4000f8e96c1 */
[----:B------:R-:W-:Y:S01]  /*6780*/  LOP3.LUT R132, R200, UR9, R179, 0x96, !PT ;  /* 0x00000009c8847c12 */ /* 0x000fe2000f8e96b3 */
[----:B------:R-:W2:Y:S01]  /*6790*/  SHFL.BFLY PT, R2, R0, 0x2, 0x1f ;  /* 0x0c401f0000027f89 */ /* 0x000ea200000e0000 */
[----:B------:R-:W-:Y:S02]  /*67a0*/  MOV R177, R178 ;  /* 0x000000b200b17202 */ /* 0x000fe40000000f00 */
[C---:B------:R-:W-:Y:S02]  /*67b0*/  PRMT R184, R178.reuse, 0x7773, RZ ;  /* 0x00007773b2b87816 */ /* 0x040fe400000000ff */
[C---:B------:R-:W-:Y:S02]  /*67c0*/  PRMT R190, R178.reuse, 0x7772, RZ ;  /* 0x00007772b2be7816 */ /* 0x040fe400000000ff */
[----:B------:R-:W-:Y:S02]  /*67d0*/  PRMT R185, R178, 0x7771, RZ ;  /* 0x00007771b2b97816 */ /* 0x000fe400000000ff */
[----:B------:R-:W-:Y:S02]  /*67e0*/  LOP3.LUT R180, R177, 0xff, RZ, 0xc0, !PT ;  /* 0x000000ffb1b47812 */ /* 0x000fe400078ec0ff */
[C---:B------:R-:W-:Y:S02]  /*67f0*/  PRMT R177, R132.reuse, 0x7632, R177 ;  /* 0x0000763284b17816 */ /* 0x040fe400000000b1 */
[----:B------:R-:W-:Y:S02]  /*6800*/  LOP3.LUT R178, R132, 0xff, RZ, 0xc0, !PT ;  /* 0x000000ff84b27812 */ /* 0x000fe400078ec0ff */
[----:B------:R-:W-:Y:S02]  /*6810*/  PRMT R190, R190, 0x5410, R184 ;  /* 0x00005410bebe7816 */ /* 0x000fe400000000b8 */
[----:B------:R-:W-:Y:S04]  /*6820*/  MOV R184, UR17 ;  /* 0x0000001100b87c02 */ /* 0x000fe80008000f00 */
[----:B------:R-:W-:Y:S02]  /*6830*/  LEA R184, R184, UR17, 0x10 ;  /* 0x00000011b8b87c11 */ /* 0x000fe4000f8e80ff */
[----:B--2---:R-:W-:Y:S02]  /*6840*/  FMNMX.FTZ R0, R0, R2, !PT ;  /* 0x0000000200007209 */ /* 0x004fe40007810000 */
[----:B------:R-:W-:Y:S02]  /*6850*/  FMNMX.FTZ R139, R139, R174, !PT ;  /* 0x000000ae8b8b7209 */ /* 0x000fe40007810000 */
[----:B------:R-:W2:Y:S01]  /*6860*/  SHFL.BFLY PT, R174, R135, 0x2, 0x1f ;  /* 0x0c401f0087ae7f89 */ /* 0x000ea200000e0000 */
[----:B------:R-:W-:Y:S01]  /*6870*/  FMNMX.FTZ R136, R136, R173, !PT ;  /* 0x000000ad88887209 */ /* 0x000fe20007810000 */
[----:B------:R-:W-:Y:S01]  /*6880*/  IMAD.WIDE.U32 R172, R172, -0x326172a9, RZ ;  /* 0xcd9e8d57acac7825 */ /* 0x000fe200078e00ff */
[----:B-1----:R-:W-:Y:S05]  /*6890*/  LOP3.LUT P5, RZ, R191, 0x4, RZ, 0xc0, !PT ;  /* 0x00000004bfff7812 */ /* 0x002fea00078ac0ff */
[----:B------:R-:W1:Y:S01]  /*68a0*/  SHFL.BFLY PT, R176, R139, 0x1, 0x1f ;  /* 0x0c201f008bb07f89 */ /* 0x000e6200000e0000 */
[----:B------:R-:W-:Y:S07]  /*68b0*/  MOV R179, R172 ;  /* 0x000000ac00b37202 */ /* 0x000fee0000000f00 */
[----:B------:R-:W3:Y:S01]  /*68c0*/  SHFL.BFLY PT, R175, R136, 0x1, 0x1f ;  /* 0x0c201f0088af7f89 */ /* 0x000ee200000e0000 */
[C---:B------:R-:W-:Y:S02]  /*68d0*/  PRMT R182, R172.reuse, 0x7773, RZ ;  /* 0x00007773acb67816 */ /* 0x040fe400000000ff */
[C---:B------:R-:W-:Y:S02]  /*68e0*/  PRMT R181, R172.reuse, 0x7772, RZ ;  /* 0x00007772acb57816 */ /* 0x040fe400000000ff */
[----:B------:R-:W-:Y:S02]  /*68f0*/  PRMT R183, R172, 0x7771, RZ ;  /* 0x00007771acb77816 */ /* 0x000fe400000000ff */
[----:B------:R-:W-:Y:S02]  /*6900*/  LOP3.LUT R172, R132, 0xffff, RZ, 0xc0, !PT ;  /* 0x0000ffff84ac7812 */ /* 0x000fe400078ec0ff */
[----:B------:R-:W-:Y:S02]  /*6910*/  LOP3.LUT R134, R202, UR9, R173, 0x96, !PT ;  /* 0x00000009ca867c12 */ /* 0x000fe4000f8e96ad */
[----:B------:R-:W-:Y:S02]  /*6920*/  SHF.R.U32.HI R172, RZ, 0x8, R172 ;  /* 0x00000008ffac7819 */ /* 0x000fe400000116ac */
[----:B------:R-:W-:Y:S02]  /*6930*/  SHF.R.U32.HI R173, RZ, 0x18, R132 ;  /* 0x00000018ffad7819 */ /* 0x000fe40000011684 */
[----:B------:R-:W-:Y:S02]  /*6940*/  PRMT R178, R178, 0x5410, R172 ;  /* 0x00005410b2b27816 */ /* 0x000fe400000000ac */
[----:B------:R-:W-:Y:S02]  /*6950*/  LOP3.LUT R132, R177, 0xff, RZ, 0xc0, !PT ;  /* 0x000000ffb1847812 */ /* 0x000fe400078ec0ff */
[----:B--2---:R-:W-:Y:S02]  /*6960*/  FMNMX.FTZ R172, R135, R174, !PT ;  /* 0x000000ae87ac7209 */ /* 0x004fe40007810000 */
[----:B------:R-:W-:Y:S02]  /*6970*/  PRMT R189, R181, 0x5410, R182 ;  /* 0x00005410b5bd7816 */ /* 0x000fe400000000b6 */
[----:B------:R-:W-:Y:S02]  /*6980*/  PRMT R181, R132, 0x5410, R173 ;  /* 0x0000541084b57816 */ /* 0x000fe400000000ad */
[----:B-1----:R-:W-:Y:S01]  /*6990*/  FMNMX.FTZ R135, R139, R176, !PT ;  /* 0x000000b08b877209 */ /* 0x002fe20007810000 */
[----:B------:R-:W-:Y:S01]  /*69a0*/  SHFL.BFLY PT, R132, R0, 0x1, 0x1f ;  /* 0x0c201f0000847f89 */ /* 0x000fe200000e0000 */
[----:B---3--:R-:W-:Y:S02]  /*69b0*/  FMNMX.FTZ R136, R136, R175, !PT ;  /* 0x000000af88887209 */ /* 0x008fe40007810000 */
[----:B------:R-:W-:Y:S05]  /*69c0*/  PRMT R177, R180, 0x5410, R185 ;  /* 0x00005410b4b17816 */ /* 0x000fea00000000b9 */
[----:B------:R-:W1:Y:S01]  /*69d0*/  SHFL.BFLY PT, R139, R172, 0x1, 0x1f ;  /* 0x0c201f00ac8b7f89 */ /* 0x000e6200000e0000 */
[C---:B------:R-:W-:Y:S01]  /*69e0*/  FSETP.NEU.FTZ.AND P0, PT, R136.reuse, -INF , PT ;  /* 0xff8000008800780b */ /* 0x040fe20003f1d000 */
[C---:B------:R-:W-:Y:S01]  /*69f0*/  FMUL.FTZ R185, R136.reuse, UR4 ;  /* 0x0000000488b97c20 */ /* 0x040fe20008410000 */
[----:B------:R-:W-:Y:S01]  /*6a00*/  FADD.FTZ R3, -R136, R3 ;  /* 0x0000000388037221 */ /* 0x000fe20000010100 */
[C---:B------:R-:W-:Y:S01]  /*6a10*/  FADD.FTZ R2, -R135.reuse, R133 ;  /* 0x0000008587027221 */ /* 0x040fe20000010100 */
[----:B------:R-:W-:Y:S01]  /*6a20*/  LOP3.LUT R173, R134, 0xffff, RZ, 0xc0, !PT ;  /* 0x0000ffff86ad7812 */ /* 0x000fe200078ec0ff */
[----:B------:R-:W-:Y:S01]  /*6a30*/  FMUL.FTZ R186, R135, UR4 ;  /* 0x0000000487ba7c20 */ /* 0x000fe20008410000 */
[----:B------:R-:W-:Y:S01]  /*6a40*/  FMUL.FTZ R3, R3, UR4 ;  /* 0x0000000403037c20 */ /* 0x000fe20008410000 */
[----:B------:R-:W-:Y:S01]  /*6a50*/  FSEL R185, R185, RZ, P0 ;  /* 0x000000ffb9b97208 */ /* 0x000fe20000000000 */
[----:B------:R-:W-:Y:S01]  /*6a60*/  FMUL.FTZ R2, R2, UR4 ;  /* 0x0000000402027c20 */ /* 0x000fe20008410000 */
[----:B------:R-:W-:Y:S01]  /*6a70*/  FSETP.NEU.FTZ.AND P0, PT, R135, -INF , PT ;  /* 0xff8000008700780b */ /* 0x000fe20003f1d000 */
[----:B------:R-:W2:Y:S01]  /*6a80*/  MUFU.EX2 R133, R3 ;  /* 0x0000000300857308 */ /* 0x000ea20000000800 */
[----:B------:R-:W-:Y:S01]  /*6a90*/  LOP3.LUT R176, R134, 0xff, RZ, 0xc0, !PT ;  /* 0x000000ff86b07812 */ /* 0x000fe200078ec0ff */
[--C-:B------:R-:W-:Y:S01]  /*6aa0*/  FFMA.FTZ R16, R16, UR4, -R185.reuse ;  /* 0x0000000410107c23 */ /* 0x100fe200080108b9 */
[----:B------:R-:W-:Y:S07]  /*6ab0*/  SHF.R.U32.HI R175, RZ, 0x18, R134 ;  /* 0x00000018ffaf7819 */ /* 0x000fee0000011686 */
[----:B------:R3:W-:Y:S01]  /*6ac0*/  MUFU.EX2 R3, R2 ;  /* 0x0000000200037308 */ /* 0x0007e20000000800 */
[----:B------:R-:W-:Y:S01]  /*6ad0*/  PRMT R174, R134, 0x7632, R174 ;  /* 0x0000763286ae7816 */ /* 0x000fe200000000ae */
[----:B------:R-:W-:Y:S01]  /*6ae0*/  FFMA.FTZ R17, R17, UR4, -R185 ;  /* 0x0000000411117c23 */ /* 0x000fe200080108b9 */
[----:B------:R-:W-:Y:S07]  /*6af0*/  SHF.R.U32.HI R134, RZ, 0x8, R173 ;  /* 0x00000008ff867819 */ /* 0x000fee00000116ad */
[----:B------:R-:W-:Y:S01]  /*6b00*/  MUFU.EX2 R240, R16 ;  /* 0x0000001000f07308 */ /* 0x000fe20000000800 */
[----:B------:R-:W-:Y:S01]  /*6b10*/  FSEL R186, R186, RZ, P0 ;  /* 0x000000ffbaba7208 */ /* 0x000fe20000000000 */
[--C-:B------:R-:W-:Y:S01]  /*6b20*/  FFMA.FTZ R4, R4, UR4, -R185.reuse ;  /* 0x0000000404047c23 */ /* 0x100fe200080108b9 */
[----:B------:R-:W-:Y:S07]  /*6b30*/  PRMT R180, R176, 0x5410, R134 ;  /* 0x00005410b0b47816 */ /* 0x000fee0000000086 */
[----:B------:R2:W4:Y:S01]  /*6b40*/  MUFU.EX2 R239, R17 ;  /* 0x0000001100ef7308 */ /* 0x0005220000000800 */
[----:B-1----:R-:W-:Y:S01]  /*6b50*/  FMNMX.FTZ R134, R172, R139, !PT ;  /* 0x0000008bac867209 */ /* 0x002fe20007810000 */
[--C-:B------:R-:W-:Y:S01]  /*6b60*/  FFMA.FTZ R18, R18, UR4, -R186.reuse ;  /* 0x0000000412127c23 */ /* 0x100fe200080108ba */
[----:B------:R-:W-:Y:S01]  /*6b70*/  FMNMX.FTZ R132, R0, R132, !PT ;  /* 0x0000008400847209 */ /* 0x000fe20007810000 */
[--C-:B------:R-:W-:Y:S01]  /*6b80*/  FFMA.FTZ R19, R19, UR4, -R186.reuse ;  /* 0x0000000413137c23 */ /* 0x100fe200080108ba */
[----:B------:R-:W-:Y:S01]  /*6b90*/  LOP3.LUT R179, R179, 0xff, RZ, 0xc0, !PT ;  /* 0x000000ffb3b37812 */ /* 0x000fe200078ec0ff */
[----:B------:R-:W-:Y:S01]  /*6ba0*/  FFMA.FTZ R5, R5, UR4, -R185 ;  /* 0x0000000405057c23 */ /* 0x000fe200080108b9 */
[----:B------:R-:W-:Y:S01]  /*6bb0*/  FMUL.FTZ R188, R134, UR4 ;  /* 0x0000000486bc7c20 */ /* 0x000fe20008410000 */
[----:B------:R-:W-:Y:S01]  /*6bc0*/  FMUL.FTZ R187, R132, UR4 ;  /* 0x0000000484bb7c20 */ /* 0x000fe20008410000 */
[----:B------:R-:W-:Y:S01]  /*6bd0*/  PRMT R182, R179, 0x5410, R183 ;  /* 0x00005410b3b67816 */ /* 0x000fe200000000b7 */
[----:B------:R-:W-:Y:S01]  /*6be0*/  MUFU.EX2 R235, R4 ;  /* 0x0000000400eb7308 */ /* 0x000fe20000000800 */
[--C-:B------:R-:W-:Y:S01]  /*6bf0*/  HSET2.LE.AND R0, R177, R184.reuse, PT ;  /* 0x000000b8b1007233 */ /* 0x100fe20003803000 */
[--C-:B------:R-:W-:Y:S01]  /*6c00*/  FFMA.FTZ R6, R6, UR4, -R186.reuse ;  /* 0x0000000406067c23 */ /* 0x100fe200080108ba */
[--C-:B------:R-:W-:Y:S07]  /*6c10*/  HSET2.LE.AND R172, R178, R184.reuse, PT ;  /* 0x000000b8b2ac7233 */ /* 0x100fee0003803000 */
[----:B------:R-:W-:Y:S01]  /*6c20*/  MUFU.EX2 R236, R5 ;  /* 0x0000000500ec7308 */ /* 0x000fe20000000800 */
[----:B------:R-:W-:Y:S01]  /*6c30*/  FSETP.NEU.FTZ.AND P1, PT, R134, -INF , PT ;  /* 0xff8000008600780b */ /* 0x000fe20003f3d000 */
[----:B------:R-:W1:Y:S01]  /*6c40*/  LDSM.16.MT88.4 R176, [R212+0xa000] ;  /* 0x00a00000d4b0783b */ /* 0x000e620000004200 */
[----:B------:R-:W-:Y:S07]  /*6c50*/  FSETP.NEU.FTZ.AND P0, PT, R132, -INF , PT ;  /* 0xff8000008400780b */ /* 0x000fee0003f1d000 */
[----:B------:R-:W-:Y:S01]  /*6c60*/  MUFU.EX2 R237, R18 ;  /* 0x0000001200ed7308 */ /* 0x000fe20000000800 */
[----:B---3--:R-:W-:Y:S01]  /*6c70*/  LOP3.LUT R2, R174, 0xff, RZ, 0xc0, !PT ;  /* 0x000000ffae027812 */ /* 0x008fe200078ec0ff */
[----:B------:R-:W-:Y:S01]  /*6c80*/  FFMA.FTZ R7, R7, UR4, -R186 ;  /* 0x0000000407077c23 */ /* 0x000fe200080108ba */
[----:B------:R-:W-:Y:S07]  /*6c90*/  FSEL R188, R188, RZ, P1 ;  /* 0x000000ffbcbc7208 */ /* 0x000fee0000800000 */
[----:B------:R-:W3:Y:S01]  /*6ca0*/  MUFU.EX2 R238, R19 ;  /* 0x0000001300ee7308 */ /* 0x000ee20000000800 */
[----:B------:R-:W-:Y:S01]  /*6cb0*/  FSEL R187, R187, RZ, P0 ;  /* 0x000000ffbbbb7208 */ /* 0x000fe20000000000 */
[----:B--2---:R-:W-:Y:S01]  /*6cc0*/  FMUL.FTZ R17, R133, R153 ;  /* 0x0000009985117220 */ /* 0x004fe20000410000 */
[----:B------:R-:W-:Y:S07]  /*6cd0*/  PRMT R16, R2, 0x5410, R175 ;  /* 0x0000541002107816 */ /* 0x000fee00000000af */
[----:B------:R2:W-:Y:S01]  /*6ce0*/  MUFU.EX2 R228, R6 ;  /* 0x0000000600e47308 */ /* 0x0005e20000000800 */
[----:B------:R-:W-:Y:S01]  /*6cf0*/  LOP3.LUT R175, R190, 0xff00ff, RZ, 0xc0, !PT ;  /* 0x00ff00ffbeaf7812 */ /* 0x000fe200078ec0ff */
[--C-:B------:R-:W-:Y:S01]  /*6d00*/  FFMA.FTZ R12, R12, UR4, -R188.reuse ;  /* 0x000000040c0c7c23 */ /* 0x100fe200080108bc */
[--C-:B------:R-:W-:Y:S01]  /*6d10*/  FFMA.FTZ R13, R13, UR4, -R188.reuse ;  /* 0x000000040d0d7c23 */ /* 0x100fe200080108bc */
[--C-:B------:R-:W-:Y:S01]  /*6d20*/  FFMA.FTZ R14, R14, UR4, -R187.reuse ;  /* 0x000000040e0e7c23 */ /* 0x100fe200080108bb */
[----:B------:R-:W-:Y:S01]  /*6d30*/  FFMA.FTZ R15, R15, UR4, -R187 ;  /* 0x000000040f0f7c23 */ /* 0x000fe200080108bb */
[----:B----4-:R-:W-:Y:S04]  /*6d40*/  F2FP.BF16.F32.PACK_AB R174, R239, R240 ;  /* 0x000000f0efae723e */ /* 0x010fe800000010ff */
[----:B------:R4:W5:Y:S01]  /*6d50*/  MUFU.EX2 R227, R7 ;  /* 0x0000000700e37308 */ /* 0x0009620000000800 */
[--C-:B------:R-:W-:Y:S01]  /*6d60*/  HSET2.LE.AND R175, R175, R184.reuse, PT ;  /* 0x000000b8afaf7233 */ /* 0x100fe20003803000 */
[--C-:B------:R-:W-:Y:S01]  /*6d70*/  FFMA.FTZ R8, R8, UR4, -R188.reuse ;  /* 0x0000000408087c23 */ /* 0x100fe200080108bc */
[----:B------:R-:W-:Y:S07]  /*6d80*/  LOP3.LUT R174, R174, R0, RZ, 0xc0, !PT ;  /* 0x00000000aeae7212 */ /* 0x000fee00078ec0ff */
[----:B------:R-:W-:Y:S01]  /*6d90*/  MUFU.EX2 R229, R12 ;  /* 0x0000000c00e57308 */ /* 0x000fe20000000800 */
[----:B---3--:R-:W-:Y:S01]  /*6da0*/  F2FP.BF16.F32.PACK_AB R0, R238, R237 ;  /* 0x000000edee00723e */ /* 0x008fe200000010ff */
[----:B------:R-:W-:Y:S01]  /*6db0*/  FFMA.FTZ R9, R9, UR4, -R188 ;  /* 0x0000000409097c23 */ /* 0x000fe200080108bc */
[----:B------:R-:W-:Y:S07]  /*6dc0*/  F2FP.BF16.F32.PACK_AB R2, R236, R235 ;  /* 0x000000ebec02723e */ /* 0x000fee00000010ff */
[----:B------:R-:W3:Y:S01]  /*6dd0*/  MUFU.EX2 R230, R13 ;  /* 0x0000000d00e67308 */ /* 0x000ee20000000800 */
[----:B------:R-:W-:Y:S01]  /*6de0*/  LOP3.LUT R175, R0, R175, RZ, 0xc0, !PT ;  /* 0x000000af00af7212 */ /* 0x000fe200078ec0ff */
[----:B------:R-:W-:Y:S01]  /*6df0*/  FADD.FTZ R0, -R132, R138 ;  /* 0x0000008a84007221 */ /* 0x000fe20000010100 */
[----:B------:R-:W-:Y:S07]  /*6e00*/  LOP3.LUT R172, R2, R172, RZ, 0xc0, !PT ;  /* 0x000000ac02ac7212 */ /* 0x000fee00078ec0ff */
[----:B------:R-:W-:Y:S01]  /*6e10*/  MUFU.EX2 R225, R14 ;  /* 0x0000000e00e17308 */ /* 0x000fe20000000800 */
[----:B------:R-:W-:Y:S01]  /*6e20*/  FADD.FTZ R2, -R134, R137 ;  /* 0x0000008986027221 */ /* 0x000fe20000010100 */
[--C-:B------:R-:W-:Y:S01]  /*6e30*/  FFMA.FTZ R10, R10, UR4, -R187.reuse ;  /* 0x000000040a0a7c23 */ /* 0x100fe200080108bb */
[----:B------:R-:W-:Y:S07]  /*6e40*/  FFMA.FTZ R11, R11, UR4, -R187 ;  /* 0x000000040b0b7c23 */ /* 0x000fee00080108bb */
[----:B------:R-:W1:Y:S01]  /*6e50*/  MUFU.EX2 R226, R15 ;  /* 0x0000000f00e27308 */ /* 0x000e620000000800 */
[----:B--2---:R-:W-:Y:S01]  /*6e60*/  LOP3.LUT R6, R189, 0xff00ff, RZ, 0xc0, !PT ;  /* 0x00ff00ffbd067812 */ /* 0x004fe200078ec0ff */
[----:B------:R-:W-:Y:S01]  /*6e70*/  FMUL.FTZ R2, R2, UR4 ;  /* 0x0000000402027c20 */ /* 0x000fe20008410000 */
[----:B------:R-:W-:Y:S07]  /*6e80*/  FMUL.FTZ R0, R0, UR4 ;  /* 0x0000000400007c20 */ /* 0x000fee0008410000 */
[----:B------:R2:W-:Y:S01]  /*6e90*/  MUFU.EX2 R211, R8 ;  /* 0x0000000800d37308 */ /* 0x0005e20000000800 */
[--C-:B------:R-:W-:Y:S01]  /*6ea0*/  HSET2.LE.AND R5, R182, R184.reuse, PT ;  /* 0x000000b8b6057233 */ /* 0x100fe20003803000 */
[C---:B----4-:R-:W-:Y:S01]  /*6eb0*/  FMUL.FTZ R7, R3.reuse, R143 ;  /* 0x0000008f03077220 */ /* 0x050fe20000410000 */
[--C-:B------:R-:W-:Y:S07]  /*6ec0*/  HSET2.LE.AND R6, R6, R184.reuse, PT ;  /* 0x000000b806067233 */ /* 0x100fee0003803000 */
[----:B------:R4:W4:Y:S01]  /*6ed0*/  MUFU.EX2 R210, R9 ;  /* 0x0000000900d27308 */ /* 0x0009220000000800 */
[--C-:B------:R-:W-:Y:S01]  /*6ee0*/  HSET2.LE.AND R4, R181, R184.reuse, PT ;  /* 0x000000b8b5047233 */ /* 0x100fe20003803000 */
[----:B------:R-:W-:Y:S01]  /*6ef0*/  FMUL.FTZ R18, R3, R154 ;  /* 0x0000009a03127220 */ /* 0x000fe20000410000 */
[----:B-----5:R-:W-:Y:S07]  /*6f00*/  F2FP.BF16.F32.PACK_AB R173, R227, R228 ;  /* 0x000000e4e3ad723e */ /* 0x020fee00000010ff */
[----:B------:R-:W-:Y:S01]  /*6f10*/  MUFU.EX2 R209, R10 ;  /* 0x0000000a00d17308 */ /* 0x000fe20000000800 */
[----:B---3--:R-:W-:Y:S01]  /*6f20*/  F2FP.BF16.F32.PACK_AB R182, R230, R229 ;  /* 0x000000e5e6b6723e */ /* 0x008fe200000010ff */
[----:B------:R-:W-:Y:S01]  /*6f30*/  FMUL.FTZ R19, R3, R155 ;  /* 0x0000009b03137220 */ /* 0x000fe20000410000 */
[----:B-1----:R-:W-:Y:S07]  /*6f40*/  F2FP.BF16.F32.PACK_AB R183, R226, R225 ;  /* 0x000000e1e2b7723e */ /* 0x002fee00000010ff */
[----:B------:R-:W-:Y:S01]  /*6f50*/  MUFU.EX2 R208, R11 ;  /* 0x0000000b00d07308 */ /* 0x000fe20000000800 */
[----:B------:R-:W-:Y:S01]  /*6f60*/  LOP3.LUT R173, R173, R4, RZ, 0xc0, !PT ;  /* 0x00000004adad7212 */ /* 0x000fe200078ec0ff */
[----:B------:R-:W-:Y:S01]  /*6f70*/  FMUL.FTZ R4, R133, R140 ;  /* 0x0000008c85047220 */ /* 0x000fe20000410000 */
[----:B------:R-:W-:Y:S07]  /*6f80*/  LOP3.LUT R182, R182, R5, RZ, 0xc0, !PT ;  /* 0x00000005b6b67212 */ /* 0x000fee00078ec0ff */
[----:B------:R-:W1:Y:S01]  /*6f90*/  MUFU.EX2 R2, R2 ;  /* 0x0000000200027308 */ /* 0x000e620000000800 */
[----:B------:R-:W-:Y:S01]  /*6fa0*/  LOP3.LUT R183, R183, R6, RZ, 0xc0, !PT ;  /* 0x00000006b7b77212 */ /* 0x000fe200078ec0ff */
[----:B------:R-:W-:Y:S01]  /*6fb0*/  FMUL.FTZ R5, R133, R141 ;  /* 0x0000008d85057220 */ /* 0x000fe20000410000 */
[----:B------:R-:W-:Y:S07]  /*6fc0*/  FMUL.FTZ R6, R3, R142 ;  /* 0x0000008e03067220 */ /* 0x000fee0000410000 */
[----:B------:R-:W3:Y:S01]  /*6fd0*/  MUFU.EX2 R0, R0 ;  /* 0x0000000000007308 */ /* 0x000ee20000000800 */
[----:B------:R-:W5:Y:S01]  /*6fe0*/  LDSM.16.MT88.4 R140, [R217+0xa000] ;  /* 0x00a00000d98c783b */ /* 0x000f620000004200 */
[--C-:B--2---:R-:W-:Y:S01]  /*6ff0*/  HSET2.LE.AND R8, R180, R184.reuse, PT ;  /* 0x000000b8b4087233 */ /* 0x104fe20003803000 */
[C---:B------:R-:W-:Y:S01]  /*7000*/  FMUL.FTZ R36, R133.reuse, R36 ;  /* 0x0000002485247220 */ /* 0x040fe20000410000 */
[--C-:B----4-:R-:W-:Y:S01]  /*7010*/  HSET2.LE.AND R9, R16, R184.reuse, PT ;  /* 0x000000b810097233 */ /* 0x110fe20003803000 */
[----:B------:R-:W-:Y:S01]  /*7020*/  FMUL.FTZ R16, R133, R152 ;  /* 0x0000009885107220 */ /* 0x000fe20000410000 */
[-C--:B------:R-:W-:Y:S05]  /*7030*/  HMMA.16816.F32.BF16 R4, R172, R176.reuse, R4 ;  /* 0x000000b0ac04723c */ /* 0x080fea0000041804 */
[----:B------:R-:W-:Y:S01]  /*7040*/  F2FP.BF16.F32.PACK_AB R180, R210, R211 ;  /* 0x000000d3d2b4723e */ /* 0x000fe200000010ff */
[----:B-1----:R-:W-:Y:S01]  /*7050*/  FMUL.FTZ R12, R2, R148 ;  /* 0x00000094020c7220 */ /* 0x002fe20000410000 */
[----:B------:R-:W-:Y:S01]  /*7060*/  F2FP.BF16.F32.PACK_AB R181, R208, R209 ;  /* 0x000000d1d0b5723e */ /* 0x000fe200000010ff */
[----:B---3--:R-:W-:Y:S01]  /*7070*/  FMUL.FTZ R10, R0, R146 ;  /* 0x00000092000a7220 */ /* 0x008fe20000410000 */
[----:B------:R-:W-:Y:S01]  /*7080*/  LOP3.LUT R180, R180, R8, RZ, 0xc0, !PT ;  /* 0x00000008b4b47212 */ /* 0x000fe200078ec0ff */
[C---:B------:R-:W-:Y:S01]  /*7090*/  FMUL.FTZ R8, R2.reuse, R144 ;  /* 0x0000009002087220 */ /* 0x040fe20000410000 */
[----:B------:R-:W-:Y:S01]  /*70a0*/  LOP3.LUT R181, R181, R9, RZ, 0xc0, !PT ;  /* 0x00000009b5b57212 */ /* 0x000fe200078ec0ff */
[----:B------:R-:W-:Y:S01]  /*70b0*/  FMUL.FTZ R9, R2, R145 ;  /* 0x0000009102097220 */ /* 0x000fe20000410000 */
[----:B------:R-:W-:Y:S01]  /*70c0*/  FMUL.FTZ R11, R0, R147 ;  /* 0x00000093000b7220 */ /* 0x000fe20000410000 */
[----:B------:R-:W-:Y:S01]  /*70d0*/  FMUL.FTZ R13, R2, R149 ;  /* 0x00000095020d7220 */ /* 0x000fe20000410000 */
[C---:B------:R-:W-:Y:S01]  /*70e0*/  FMUL.FTZ R14, R0.reuse, R150 ;  /* 0x00000096000e7220 */ /* 0x040fe20000410000 */
[----:B------:R-:W-:Y:S01]  /*70f0*/  FMUL.FTZ R15, R0, R151 ;  /* 0x00000097000f7220 */ /* 0x000fe20000410000 */
[----:B------:R-:W-:Y:S01]  /*7100*/  IADD3 R137, PT, PT, R212, 0xa040, RZ ;  /* 0x0000a040d4897810 */ /* 0x000fe20007ffe0ff */
[----:B------:R-:W-:Y:S01]  /*7110*/  FMUL.FTZ R37, R133, R37 ;  /* 0x0000002585257220 */ /* 0x000fe20000410000 */
[----:B------:R-:W-:Y:S01]  /*7120*/  @P5 IADD3 R137, PT, PT, R245, -0x40, RZ ;  /* 0xffffffc0f5895810 */ /* 0x000fe20007ffe0ff */
[C---:B------:R-:W-:Y:S04]  /*7130*/  HMMA.16816.F32.BF16 R8, R180.reuse, R176, R8 ;  /* 0x000000b0b408723c */ /* 0x040fe80000041808 */
[----:B------:R-:W1:Y:S01]  /*7140*/  LDSM.16.MT88.4 R144, [R137] ;  /* 0x000000008990783b */ /* 0x000e620000004200 */
[----:B------:R-:W-:Y:S01]  /*7150*/  IADD3 R138, PT, PT, R223, R137, RZ ;  /* 0x00000089df8a7210 */ /* 0x000fe20007ffe0ff */
        /* <DEDUP_REMOVED lines=13> */
[-C--:B-----5:R-:W-:Y:S03]  /*7230*/  HMMA.16816.F32.BF16 R36, R172, R140.reuse, R36 ;  /* 0x0000008cac24723c */ /* 0x0a0fe60000041824 */
        /* <DEDUP_REMOVED lines=17> */
[----:B------:R-:W2:Y:S03]  /*7350*/  LDSM.16.MT88.4 R140, [R138] ;  /* 0x000000008a8c783b */ /* 0x000ea60000004200 */
        /* <DEDUP_REMOVED lines=22> */
[----:B------:R-:W1:Y:S03]  /*74c0*/  LDSM.16.MT88.4 R144, [R212+0xb000] ;  /* 0x00b00000d490783b */ /* 0x000e660000004200 */
        /* <DEDUP_REMOVED lines=24> */
[----:B------:R-:W-:Y:S01]  /*7650*/  LOP3.LUT R139, R194, UR11, R201, 0x96, !PT ;  /* 0x0000000bc28b7c12 */ /* 0x000fe2000f8e96c9 */
        /* <DEDUP_REMOVED lines=10> */
[----:B------:R-:W-:Y:S01]  /*7700*/  IMAD.WIDE.U32 R144, R139, -0x2daee0ad, RZ ;  /* 0xd2511f538b907825 */ /* 0x000fe200078e00ff */
[----:B------:R-:W-:Y:S03]  /*7710*/  LOP3.LUT R148, R198, UR11, R203, 0x96, !PT ;  /* 0x0000000bc6947c12 */ /* 0x000fe6000f8e96cb */
[----:B------:R-:W-:Y:S01]  /*7720*/  FMUL.FTZ R108, R2, R108 ;  /* 0x0000006c026c7220 */ /* 0x000fe20000410000 */
[-C--:B------:R-:W-:Y:S03]  /*7730*/  HMMA.16816.F32.BF16 R92, R180, R146.reuse, R92 ;  /* 0x00000092b45c723c */ /* 0x080fe6000004185c */
[----:B------:R-:W-:Y:S01]  /*7740*/  LOP3.LUT R139, R196, UR8, R145, 0x96, !PT ;  /* 0x00000008c48b7c12 */ /* 0x000fe2000f8e9691 */
[----:B------:R-:W-:Y:S01]  /*7750*/  FMUL.FTZ R109, R2, R109 ;  /* 0x0000006d026d7220 */ /* 0x000fe20000410000 */
[----:B------:R-:W-:Y:S01]  /*7760*/  MOV R152, R144 ;  /* 0x0000009000987202 */ /* 0x000fe20000000f00 */
[----:B------:R-:W-:Y:S01]  /*7770*/  FMUL.FTZ R110, R0, R110 ;  /* 0x0000006e006e7220 */ /* 0x000fe20000410000 */
[C---:B------:R-:W-:Y:S01]  /*7780*/  PRMT R153, R144.reuse, 0x7773, RZ ;  /* 0x0000777390997816 */ /* 0x040fe200000000ff */
[C---:B------:R-:W-:Y:S04]  /*7790*/  HMMA.16816.F32.BF16 R96, R172.reuse, R146, R96 ;  /* 0x00000092ac60723c */ /* 0x040fe80000041860 */
[----:B------:R-:W-:Y:S01]  /*77a0*/  PRMT R177, R144, 0x7772, RZ ;  /* 0x0000777290b17816 */ /* 0x000fe200000000ff */
[----:B------:R-:W-:Y:S01]  /*77b0*/  FMUL.FTZ R111, R0, R111 ;  /* 0x0000006f006f7220 */ /* 0x000fe20000410000 */
[----:B------:R-:W-:Y:S01]  /*77c0*/  PRMT R176, R144, 0x7771, RZ ;  /* 0x0000777190b07816 */ /* 0x000fe200000000ff */
[----:B------:R-:W-:Y:S01]  /*77d0*/  FMUL.FTZ R112, R133, R112 ;  /* 0x0000007085707220 */ /* 0x000fe20000410000 */
[----:B------:R-:W1:Y:S01]  /*77e0*/  LDSM.16.MT88.4 R144, [R137+0x1000] ;  /* 0x001000008990783b */ /* 0x000e620000004200 */
[-C--:B--2---:R-:W-:Y:S03]  /*77f0*/  HMMA.16816.F32.BF16 R100, R172, R140.reuse, R100 ;  /* 0x0000008cac64723c */ /* 0x084fe60000041864 */
[----:B------:R-:W-:Y:S01]  /*7800*/  PRMT R177, R177, 0x5410, R153 ;  /* 0x00005410b1b17816 */ /* 0x000fe20000000099 */
[----:B------:R-:W-:Y:S01]  /*7810*/  FMUL.FTZ R113, R133, R113 ;  /* 0x0000007185717220 */ /* 0x000fe20000410000 */
[C---:B------:R-:W-:Y:S01]  /*7820*/  FMUL.FTZ R114, R3.reuse, R114 ;  /* 0x0000007203727220 */ /* 0x040fe20000410000 */
[----:B------:R-:W-:Y:S01]  /*7830*/  FMUL.FTZ R115, R3, R115 ;  /* 0x0000007303737220 */ /* 0x000fe20000410000 */
[C---:B------:R-:W-:Y:S01]  /*7840*/  FMUL.FTZ R116, R133.reuse, R116 ;  /* 0x0000007485747220 */ /* 0x040fe20000410000 */
[C---:B------:R-:W-:Y:S04]  /*7850*/  HMMA.16816.F32.BF16 R104, R180.reuse, R140, R104 ;  /* 0x0000008cb468723c */ /* 0x040fe80000041868 */
[----:B------:R-:W-:Y:S01]  /*7860*/  IMAD.WIDE.U32 R148, R148, -0x2daee0ad, RZ ;  /* 0xd2511f5394947825 */ /* 0x000fe200078e00ff */
[----:B------:R-:W-:Y:S03]  /*7870*/  LOP3.LUT R141, R152, 0xff, RZ, 0xc0, !PT ;  /* 0x000000ff988d7812 */ /* 0x000fe600078ec0ff */
[----:B------:R-:W-:Y:S01]  /*7880*/  FMUL.FTZ R117, R133, R117 ;  /* 0x0000007585757220 */ /* 0x000fe20000410000 */
[-C--:B------:R-:W-:Y:S03]  /*7890*/  HMMA.16816.F32.BF16 R108, R180, R142.reuse, R108 ;  /* 0x0000008eb46c723c */ /* 0x080fe6000004186c */
[----:B------:R-:W-:Y:S01]  /*78a0*/  LOP3.LUT R140, R192, UR8, R149, 0x96, !PT ;  /* 0x00000008c08c7c12 */ /* 0x000fe2000f8e9695 */
[C---:B------:R-:W-:Y:S01]  /*78b0*/  FMUL.FTZ R118, R3.reuse, R118 ;  /* 0x0000007603767220 */ /* 0x040fe20000410000 */
[----:B------:R-:W-:Y:S01]  /*78c0*/  MOV R149, R148 ;  /* 0x0000009400957202 */ /* 0x000fe20000000f00 */
[----:B------:R-:W-:Y:S01]  /*78d0*/  FMUL.FTZ R119, R3, R119 ;  /* 0x0000007703777220 */ /* 0x000fe20000410000 */
[C---:B------:R-:W-:Y:S01]  /*78e0*/  PRMT R151, R148.reuse, 0x7773, RZ ;  /* 0x0000777394977816 */ /* 0x040fe200000000ff */
[C---:B------:R-:W-:Y:S04]  /*78f0*/  HMMA.16816.F32.BF16 R112, R172.reuse, R142, R112 ;  /* 0x0000008eac70723c */ /* 0x040fe80000041870 */
[----:B------:R-:W-:Y:S01]  /*7900*/  PRMT R150, R148, 0x7772, RZ ;  /* 0x0000777294967816 */ /* 0x000fe200000000ff */
[C---:B------:R-:W-:Y:S01]  /*7910*/  FMUL.FTZ R120, R2.reuse, R120 ;  /* 0x0000007802787220 */ /* 0x040fe20000410000 */
[----:B------:R-:W-:Y:S01]  /*7920*/  PRMT R176, R141, 0x5410, R176 ;  /* 0x000054108db07816 */ /* 0x000fe200000000b0 */
[----:B------:R-:W-:Y:S01]  /*7930*/  FMUL.FTZ R121, R2, R121 ;  /* 0x0000007902797220 */ /* 0x000fe20000410000 */
[----:B------:R-:W-:Y:S01]  /*7940*/  LOP3.LUT R155, R149, 0xff, RZ, 0xc0, !PT ;  /* 0x000000ff959b7812 */ /* 0x000fe200078ec0ff */
[C---:B------:R-:W-:Y:S01]  /*7950*/  FMUL.FTZ R122, R0.reuse, R122 ;  /* 0x0000007a007a7220 */ /* 0x040fe20000410000 */
[C---:B------:R-:W-:Y:S01]  /*7960*/  LOP3.LUT R141, R139.reuse, 0xffff, RZ, 0xc0, !PT ;  /* 0x0000ffff8b8d7812 */ /* 0x040fe200078ec0ff */
[----:B------:R-:W-:Y:S01]  /*7970*/  FMUL.FTZ R123, R0, R123 ;  /* 0x0000007b007b7220 */ /* 0x000fe20000410000 */
[----:B------:R-:W-:Y:S01]  /*7980*/  PRMT R142, R139, 0x7632, R142 ;  /* 0x000076328b8e7816 */ /* 0x000fe2000000008e */
[----:B------:R-:W-:Y:S01]  /*7990*/  FMUL.FTZ R124, R2, R124 ;  /* 0x0000007c027c7220 */ /* 0x000fe20000410000 */
[----:B------:R-:W-:Y:S01]  /*79a0*/  PRMT R149, R140, 0x7632, R149 ;  /* 0x000076328c957816 */ /* 0x000fe20000000095 */
[-C--:B-1----:R-:W-:Y:S03]  /*79b0*/  HMMA.16816.F32.BF16 R116, R172, R144.reuse, R116 ;  /* 0x00000090ac74723c */ /* 0x082fe60000041874 */
[----:B------:R-:W-:Y:S01]  /*79c0*/  PRMT R178, R150, 0x5410, R151 ;  /* 0x0000541096b27816 */ /* 0x000fe20000000097 */
[----:B------:R-:W-:Y:S01]  /*79d0*/  FMUL.FTZ R125, R2, R125 ;  /* 0x0000007d027d7220 */ /* 0x000fe20000410000 */
[----:B------:R-:W-:Y:S01]  /*79e0*/  PRMT R152, R148, 0x7771, RZ ;  /* 0x0000777194987816 */ /* 0x000fe200000000ff */
[----:B------:R-:W-:Y:S01]  /*79f0*/  FMUL.FTZ R126, R0, R126 ;  /* 0x0000007e007e7220 */ /* 0x000fe20000410000 */
[C---:B------:R-:W-:Y:S01]  /*7a00*/  LOP3.LUT R153, R140.reuse, 0xffff, RZ, 0xc0, !PT ;  /* 0x0000ffff8c997812 */ /* 0x040fe200078ec0ff */
[C---:B------:R-:W-:Y:S04]  /*7a10*/  HMMA.16816.F32.BF16 R120, R180.reuse, R144, R120 ;  /* 0x00000090b478723c */ /* 0x040fe80000041878 */
[----:B------:R-:W-:Y:S01]  /*7a20*/  LOP3.LUT R150, R140, 0xff, RZ, 0xc0, !PT ;  /* 0x000000ff8c967812 */ /* 0x000fe200078ec0ff */
[----:B------:R-:W-:Y:S01]  /*7a30*/  FFMA.FTZ R145, R22, UR4, -R186 ;  /* 0x0000000416917c23 */ /* 0x000fe200080108ba */
[----:B------:R-:W-:Y:S01]  /*7a40*/  SHF.R.U32.HI R154, RZ, 0x18, R140 ;  /* 0x00000018ff9a7819 */ /* 0x000fe2000001168c */
[----:B------:R-:W-:Y:S01]  /*7a50*/  FMUL.FTZ R127, R0, R127 ;  /* 0x0000007f007f7220 */ /* 0x000fe20000410000 */
[----:B------:R-:W-:Y:S01]  /*7a60*/  SHF.R.U32.HI R143, RZ, 0x18, R139 ;  /* 0x00000018ff8f7819 */ /* 0x000fe2000001168b */
[----:B------:R1:W-:Y:S01]  /*7a70*/  MUFU.EX2 R201, R145 ;  /* 0x0000009100c97308 */ /* 0x0003e20000000800 */
[----:B------:R-:W-:Y:S01]  /*7a80*/  SHF.R.U32.HI R140, RZ, 0x8, R141 ;  /* 0x00000008ff8c7819 */ /* 0x000fe2000001168d */
[----:B------:R-:W-:Y:S01]  /*7a90*/  FMUL.FTZ R22, R3, R162 ;  /* 0x000000a203167220 */ /* 0x000fe20000410000 */
[----:B------:R-:W-:Y:S01]  /*7aa0*/  LOP3.LUT R148, R139, 0xff, RZ, 0xc0, !PT ;  /* 0x000000ff8b947812 */ /* 0x000fe200078ec0ff */
[C---:B------:R-:W-:Y:S01]  /*7ab0*/  FMUL.FTZ R128, R133.reuse, R128 ;  /* 0x0000008085807220 */ /* 0x040fe20000410000 */
[-C--:B------:R-:W-:Y:S03]  /*7ac0*/  HMMA.16816.F32.BF16 R124, R180, R146.reuse, R124 ;  /* 0x00000092b47c723c */ /* 0x080fe6000004187c */
[----:B------:R-:W-:Y:S01]  /*7ad0*/  LOP3.LUT R139, R142, 0xff, RZ, 0xc0, !PT ;  /* 0x000000ff8e8b7812 */ /* 0x000fe200078ec0ff */
[----:B------:R-:W-:Y:S01]  /*7ae0*/  FMUL.FTZ R129, R133, R129 ;  /* 0x0000008185817220 */ /* 0x000fe20000410000 */
[----:B------:R-:W-:Y:S01]  /*7af0*/  LOP3.LUT R141, R149, 0xff, RZ, 0xc0, !PT ;  /* 0x000000ff958d7812 */ /* 0x000fe200078ec0ff */
[----:B------:R-:W-:Y:S01]  /*7b00*/  FMUL.FTZ R130, R3, R130 ;  /* 0x0000008203827220 */ /* 0x000fe20000410000 */
[----:B------:R-:W-:Y:S01]  /*7b10*/  PRMT R155, R155, 0x5410, R152 ;  /* 0x000054109b9b7816 */ /* 0x000fe20000000098 */
[----:B------:R-:W-:Y:S01]  /*7b20*/  FMUL.FTZ R131, R3, R131 ;  /* 0x0000008303837220 */ /* 0x000fe20000410000 */
[----:B------:R-:W-:Y:S01]  /*7b30*/  PRMT R152, R148, 0x5410, R140 ;  /* 0x0000541094987816 */ /* 0x000fe2000000008c */
[----:B------:R-:W-:Y:S01]  /*7b40*/  FFMA.FTZ R32, R32, UR4, -R185 ;  /* 0x0000000420207c23 */ /* 0x000fe200080108b9 */
[----:B------:R-:W-:Y:S01]  /*7b50*/  PRMT R151, R139, 0x5410, R143 ;  /* 0x000054108b977816 */ /* 0x000fe2000000008f */
[----:B------:R-:W-:Y:S01]  /*7b60*/  FFMA.FTZ R33, R33, UR4, -R185 ;  /* 0x0000000421217c23 */ /* 0x000fe200080108b9 */
[----:B------:R-:W-:Y:S01]  /*7b70*/  PRMT R154, R141, 0x5410, R154 ;  /* 0x000054108d9a7816 */ /* 0x000fe2000000009a */
[--C-:B------:R-:W-:Y:S01]  /*7b80*/  FFMA.FTZ R34, R34, UR4, -R186.reuse ;  /* 0x0000000422227c23 */ /* 0x100fe200080108ba */
[C---:B------:R-:W-:Y:S01]  /*7b90*/  HMMA.16816.F32.BF16 R128, R172.reuse, R146, R128 ;  /* 0x00000092ac80723c */ /* 0x040fe20000041880 */
[----:B------:R2:W3:Y:S01]  /*7ba0*/  LDSM.16.MT88.4 R140, [R138+0x1000] ;  /* 0x001000008a8c783b */ /* 0x0004e20000004200 */
[----:B------:R4:W-:Y:S02]  /*7bb0*/  MUFU.EX2 R206, R33 ;  /* 0x0000002100ce7308 */ /* 0x0009e40000000800 */
[----:B------:R-:W-:Y:S01]  /*7bc0*/  SHF.R.U32.HI R153, RZ, 0x8, R153 ;  /* 0x00000008ff997819 */ /* 0x000fe20000011699 */
[----:B------:R-:W-:Y:S07]  /*7bd0*/  FFMA.FTZ R35, R35, UR4, -R186 ;  /* 0x0000000423237c23 */ /* 0x000fee00080108ba */
[----:B------:R5:W-:Y:S01]  /*7be0*/  MUFU.EX2 R205, R34 ;  /* 0x0000002200cd7308 */ /* 0x000be20000000800 */
[--C-:B------:R-:W-:Y:S01]  /*7bf0*/  HSET2.LE.AND R148, R155, R184.reuse, PT ;  /* 0x000000b89b947233 */ /* 0x100fe20003803000 */
[----:B------:R-:W-:Y:S01]  /*7c00*/  FFMA.FTZ R24, R24, UR4, -R188 ;  /* 0x0000000418187c23 */ /* 0x000fe200080108bc */
[----:B------:R-:W-:Y:S07]  /*7c10*/  PRMT R153, R150, 0x5410, R153 ;  /* 0x0000541096997816 */ /* 0x000fee0000000099 */
[----:B------:R2:W-:Y:S01]  /*7c20*/  MUFU.EX2 R204, R35 ;  /* 0x0000002300cc7308 */ /* 0x0005e20000000800 */
[--C-:B------:R-:W-:Y:S01]  /*7c30*/  HSET2.LE.AND R144, R152, R184.reuse, PT ;  /* 0x000000b898907233 */ /* 0x100fe20003803000 */
[--C-:B------:R-:W-:Y:S01]  /*7c40*/  FFMA.FTZ R150, R20, UR4, -R185.reuse ;  /* 0x0000000414967c23 */ /* 0x100fe200080108b9 */
[--C-:B-1----:R-:W-:Y:S07]  /*7c50*/  HSET2.LE.AND R145, R154, R184.reuse, PT ;  /* 0x000000b89a917233 */ /* 0x102fee0003803000 */
[----:B------:R1:W3:Y:S01]  /*7c60*/  MUFU.EX2 R207, R32 ;  /* 0x0000002000cf7308 */ /* 0x0002e20000000800 */
[--C-:B------:R-:W-:Y:S01]  /*7c70*/  HSET2.LE.AND R146, R153, R184.reuse, PT ;  /* 0x000000b899927233 */ /* 0x100fe20003803000 */
[----:B------:R-:W-:Y:S01]  /*7c80*/  FFMA.FTZ R185, R21, UR4, -R185 ;  /* 0x0000000415b97c23 */ /* 0x000fe200080108b9 */
[----:B------:R-:W3:Y:S01]  /*7c90*/  LDSM.16.MT88.4 R152, [R212+0xa800] ;  /* 0x00a80000d498783b */ /* 0x000ee20000004200 */
[----:B------:R-:W-:Y:S01]  /*7ca0*/  FFMA.FTZ R186, R23, UR4, -R186 ;  /* 0x0000000417ba7c23 */ /* 0x000fe200080108ba */
[C---:B------:R-:W-:Y:S01]  /*7cb0*/  FMUL.FTZ R20, R133.reuse, R160 ;  /* 0x000000a085147220 */ /* 0x040fe20000410000 */
[----:B------:R-:W-:Y:S01]  /*7cc0*/  FMUL.FTZ R21, R133, R161 ;  /* 0x000000a185157220 */ /* 0x000fe20000410000 */
[----:B------:R-:W-:Y:S03]  /*7cd0*/  FMUL.FTZ R23, R3, R163 ;  /* 0x000000a303177220 */ /* 0x000fe60000410000 */
[----:B------:R1:W-:Y:S01]  /*7ce0*/  MUFU.EX2 R202, R150 ;  /* 0x0000009600ca7308 */ /* 0x0003e20000000800 */
[--C-:B------:R-:W-:Y:S01]  /*7cf0*/  FFMA.FTZ R28, R28, UR4, -R188.reuse ;  /* 0x000000041c1c7c23 */ /* 0x100fe200080108bc */
[----:B----4-:R-:W-:Y:S01]  /*7d00*/  FMUL.FTZ R33, R2, R157 ;  /* 0x0000009d02217220 */ /* 0x010fe20000410000 */
[----:B------:R-:W-:Y:S07]  /*7d10*/  LDSM.16.MT88.4 R160, [R137+0x800] ;  /* 0x0008000089a0783b */ /* 0x000fee0000004200 */
[----:B------:R4:W-:Y:S01]  /*7d20*/  MUFU.EX2 R198, R24 ;  /* 0x0000001800c67308 */ /* 0x0009e20000000800 */
[C---:B-----5:R-:W-:Y:S01]  /*7d30*/  FMUL.FTZ R34, R0.reuse, R158 ;  /* 0x0000009e00227220 */ /* 0x060fe20000410000 */
[----:B--2---:R-:W-:Y:S01]  /*7d40*/  FMUL.FTZ R35, R0, R159 ;  /* 0x0000009f00237220 */ /* 0x004fe20000410000 */
[--C-:B------:R-:W-:Y:S07]  /*7d50*/  HSET2.LE.AND R147, R151, R184.reuse, PT ;  /* 0x000000b897937233 */ /* 0x100fee0003803000 */
[----:B------:R-:W2:Y:S01]  /*7d60*/  MUFU.EX2 R203, R185 ;  /* 0x000000b900cb7308 */ /* 0x000ea20000000800 */
[----:B------:R-:W-:Y:S01]  /*7d70*/  LOP3.LUT R139, R177, 0xff00ff, RZ, 0xc0, !PT ;  /* 0x00ff00ffb18b7812 */ /* 0x000fe200078ec0ff */
[----:B-1----:R-:W-:Y:S01]  /*7d80*/  FMUL.FTZ R32, R2, R156 ;  /* 0x0000009c02207220 */ /* 0x002fe20000410000 */
[--C-:B------:R-:W-:Y:S07]  /*7d90*/  FFMA.FTZ R156, R26, UR4, -R187.reuse ;  /* 0x000000041a9c7c23 */ /* 0x100fee00080108bb */
[----:B------:R-:W1:Y:S01]  /*7da0*/  MUFU.EX2 R200, R186 ;  /* 0x000000ba00c87308 */ /* 0x000e620000000800 */
[--C-:B------:R-:W-:Y:S01]  /*7db0*/  HSET2.LE.AND R138, R176, R184.reuse, PT ;  /* 0x000000b8b08a7233 */ /* 0x100fe20003803000 */
[--C-:B------:R-:W-:Y:S01]  /*7dc0*/  FFMA.FTZ R150, R25, UR4, -R188.reuse ;  /* 0x0000000419967c23 */ /* 0x100fe200080108bc */
[----:B------:R-:W-:Y:S07]  /*7dd0*/  FFMA.FTZ R188, R29, UR4, -R188 ;  /* 0x000000041dbc7c23 */ /* 0x000fee00080108bc */
[----:B------:R5:W-:Y:S01]  /*7de0*/  MUFU.EX2 R197, R156 ;  /* 0x0000009c00c57308 */ /* 0x000be20000000800 */
[--C-:B------:R-:W-:Y:S01]  /*7df0*/  HSET2.LE.AND R139, R139, R184.reuse, PT ;  /* 0x000000b88b8b7233 */ /* 0x100fe20003803000 */
[--C-:B------:R-:W-:Y:S01]  /*7e00*/  FFMA.FTZ R151, R27, UR4, -R187.reuse ;  /* 0x000000041b977c23 */ /* 0x100fe200080108bb */
[-C--:B---3--:R-:W-:Y:S07]  /*7e10*/  HMMA.16816.F32.BF16 R20, R172, R140.reuse, R20 ;  /* 0x0000008cac14723c */ /* 0x088fee0000041814 */
[----:B------:R3:W-:Y:S01]  /*7e20*/  MUFU.EX2 R194, R28 ;  /* 0x0000001c00c27308 */ /* 0x0007e20000000800 */
[----:B------:R-:W-:Y:S01]  /*7e30*/  LOP3.LUT R149, R178, 0xff00ff, RZ, 0xc0, !PT ;  /* 0x00ff00ffb2957812 */ /* 0x000fe200078ec0ff */
[C---:B----4-:R-:W-:Y:S01]  /*7e40*/  FMUL.FTZ R24, R2.reuse, R164 ;  /* 0x000000a402187220 */ /* 0x050fe20000410000 */
[----:B------:R-:W-:Y:S07]  /*7e50*/  LDSM.16.MT88.4 R176, [R222+0x800] ;  /* 0x00080000deb0783b */ /* 0x000fee0000004200 */
[----:B------:R-:W-:Y:S01]  /*7e60*/  MUFU.EX2 R195, R188 ;  /* 0x000000bc00c37308 */ /* 0x000fe20000000800 */
[----:B------:R-:W-:Y:S01]  /*7e70*/  FMUL.FTZ R25, R2, R165 ;  /* 0x000000a502197220 */ /* 0x000fe20000410000 */
[C---:B------:R-:W-:Y:S08]  /*7e80*/  HMMA.16816.F32.BF16 R32, R180.reuse, R140, R32 ;  /* 0x0000008cb420723c */ /* 0x040ff00000041820 */
[----:B------:R-:W4:Y:S01]  /*7e90*/  MUFU.EX2 R199, R150 ;  /* 0x0000009600c77308 */ /* 0x000f220000000800 */
[C---:B------:R-:W-:Y:S01]  /*7ea0*/  FMUL.FTZ R26, R0.reuse, R166 ;  /* 0x000000a6001a7220 */ /* 0x040fe20000410000 */
[----:B------:R-:W-:Y:S01]  /*7eb0*/  FMUL.FTZ R27, R0, R167 ;  /* 0x000000a7001b7220 */ /* 0x000fe20000410000 */
[--C-:B------:R-:W-:Y:S01]  /*7ec0*/  FFMA.FTZ R140, R30, UR4, -R187.reuse ;  /* 0x000000041e8c7c23 */ /* 0x100fe200080108bb */
[----:B------:R-:W-:Y:S06]  /*7ed0*/  FFMA.FTZ R187, R31, UR4, -R187 ;  /* 0x000000041fbb7c23 */ /* 0x000fec00080108bb */
[----:B------:R-:W4:Y:S01]  /*7ee0*/  MUFU.EX2 R196, R151 ;  /* 0x0000009700c47308 */ /* 0x000f220000000800 */
[----:B-----5:R-:W5:Y:S01]  /*7ef0*/  LDSM.16.MT88.4 R156, [R217+0xa800] ;  /* 0x00a80000d99c783b */ /* 0x020f620000004200 */
[----:B------:R-:W-:Y:S01]  /*7f00*/  HSET2.LE.AND R149, R149, R184, PT ;  /* 0x000000b895957233 */ /* 0x000fe20003803000 */
[C---:B---3--:R-:W-:Y:S01]  /*7f10*/  FMUL.FTZ R28, R133.reuse, R168 ;  /* 0x000000a8851c7220 */ /* 0x048fe20000410000 */
[-C--:B------:R-:W-:Y:S06]  /*7f20*/  HMMA.16816.F32.BF16 R24, R180, R142.reuse, R24 ;  /* 0x0000008eb418723c */ /* 0x080fec0000041818 */
[----:B------:R3:W-:Y:S01]  /*7f30*/  MUFU.EX2 R192, R187 ;  /* 0x000000bb00c07308 */ /* 0x0007e20000000800 */
[----:B------:R-:W-:Y:S01]  /*7f40*/  FMUL.FTZ R29, R133, R169 ;  /* 0x000000a9851d7220 */ /* 0x000fe20000410000 */
[C---:B------:R-:W-:Y:S08]  /*7f50*/  FMUL.FTZ R30, R3.reuse, R170 ;  /* 0x000000aa031e7220 */ /* 0x040ff00000410000 */
[----:B------:R4:W5:Y:S01]  /*7f60*/  MUFU.EX2 R193, R140 ;  /* 0x0000008c00c17308 */ /* 0x0009620000000800 */
[----:B------:R-:W-:Y:S01]  /*7f70*/  FMUL.FTZ R31, R3, R171 ;  /* 0x000000ab031f7220 */ /* 0x000fe20000410000 */
[----:B------:R-:W-:Y:S01]  /*7f80*/  F2FP.BF16.F32.PACK_AB R170, R206, R207 ;  /* 0x000000cfceaa723e */ /* 0x000fe200000010ff */
[----:B------:R-:W5:Y:S01]  /*7f90*/  LDSM.16.MT88.4 R180, [R212+0xb800] ;  /* 0x00b80000d4b4783b */ /* 0x000f620000004200 */
[----:B------:R-:W-:Y:S01]  /*7fa0*/  F2FP.BF16.F32.PACK_AB R171, R204, R205 ;  /* 0x000000cdccab723e */ /* 0x000fe200000010ff */
[----:B------:R-:W-:Y:S01]  /*7fb0*/  FFMA.FTZ R133, R133, R234, R235 ;  /* 0x000000ea85857223 */ /* 0x000fe200000100eb */
[----:B--2---:R-:W-:Y:S01]  /*7fc0*/  F2FP.BF16.F32.PACK_AB R168, R203, R202 ;  /* 0x000000cacba8723e */ /* 0x004fe200000010ff */
[----:B------:R-:W-:Y:S01]  /*7fd0*/  FFMA.FTZ R3, R3, R233, R228 ;  /* 0x000000e903037223 */ /* 0x000fe200000100e4 */
[----:B------:R-:W-:Y:S03]  /*7fe0*/  HMMA.16816.F32.BF16 R28, R172, R142, R28 ;  /* 0x0000008eac1c723c */ /* 0x000fe6000004181c */
[----:B---3--:R-:W2:Y:S01]  /*7ff0*/  LDSM.16.MT88.4 R184, [R217+0xb800] ;  /* 0x00b80000d9b8783b */ /* 0x008ea20000004200 */
[----:B-1----:R-:W-:Y:S01]  /*8000*/  F2FP.BF16.F32.PACK_AB R169, R200, R201 ;  /* 0x000000c9c8a9723e */ /* 0x002fe200000010ff */
[----:B------:R-:W-:Y:S01]  /*8010*/  FFMA.FTZ R2, R2, R232, R211 ;  /* 0x000000e802027223 */ /* 0x000fe200000100d3 */
[----:B------:R-:W-:Y:S01]  /*8020*/  LOP3.LUT R170, R170, R138, RZ, 0xc0, !PT ;  /* 0x0000008aaaaa7212 */ /* 0x000fe200078ec0ff */
[----:B------:R-:W-:Y:S01]  /*8030*/  FFMA.FTZ R0, R0, R231, R209 ;  /* 0x000000e700007223 */ /* 0x000fe200000100d1 */
[----:B------:R-:W-:Y:S01]  /*8040*/  LOP3.LUT R171, R171, R139, RZ, 0xc0, !PT ;  /* 0x0000008babab7212 */ /* 0x000fe200078ec0ff */
[----:B------:R-:W-:Y:S01]  /*8050*/  FADD.FTZ R133, R236, R133 ;  /* 0x00000085ec857221 */ /* 0x000fe20000010000 */
[----:B------:R-:W-:Y:S01]  /*8060*/  LOP3.LUT R168, R168, R144, RZ, 0xc0, !PT ;  /* 0x00000090a8a87212 */ /* 0x000fe200078ec0ff */
[----:B------:R1:W3:Y:S01]  /*8070*/  LDSM.16.MT88.4 R172, [R137+0x1800] ;  /* 0x0018000089ac783b */ /* 0x0002e20000004200 */
[----:B------:R-:W-:Y:S01]  /*8080*/  LOP3.LUT R169, R169, R147, RZ, 0xc0, !PT ;  /* 0x00000093a9a97212 */ /* 0x000fe200078ec0ff */
[----:B------:R-:W-:Y:S01]  /*8090*/  FADD.FTZ R0, R208, R0 ;  /* 0x00000000d0007221 */ /* 0x000fe20000010000 */
[----:B----4-:R-:W-:Y:S02]  /*80a0*/  F2FP.BF16.F32.PACK_AB R164, R199, R198 ;  /* 0x000000c6c7a4723e */ /* 0x010fe400000010ff */
[----:B------:R-:W-:Y:S01]  /*80b0*/  F2FP.BF16.F32.PACK_AB R165, R196, R197 ;  /* 0x000000c5c4a5723e */ /* 0x000fe200000010ff */
[----:B------:R-:W-:Y:S01]  /*80c0*/  FADD.FTZ R0, R225, R0 ;  /* 0x00000000e1007221 */ /* 0x000fe20000010000 */
[----:B------:R-:W-:Y:S01]  /*80d0*/  F2FP.BF16.F32.PACK_AB R166, R195, R194 ;  /* 0x000000c2c3a6723e */ /* 0x000fe200000010ff */
[-C--:B------:R-:W-:Y:S01]  /*80e0*/  HMMA.16816.F32.BF16 R140, R168, R152.reuse, R4 ;  /* 0x00000098a88c723c */ /* 0x080fe20000041804 */
[----:B------:R-:W4:Y:S04]  /*80f0*/  LDSM.16.MT88.4 R188, [R222+0x1800] ;  /* 0x00180000debc783b */ /* 0x000f280000004200 */
[----:B-----5:R-:W-:Y:S01]  /*8100*/  F2FP.BF16.F32.PACK_AB R167, R192, R193 ;  /* 0x000000c1c0a7723e */ /* 0x020fe200000010ff */
[----:B------:R-:W-:Y:S01]  /*8110*/  FADD.FTZ R5, R227, R3 ;  /* 0x00000003e3057221 */ /* 0x000fe20000010000 */
[----:B------:R-:W-:Y:S01]  /*8120*/  LOP3.LUT R164, R164, R146, RZ, 0xc0, !PT ;  /* 0x00000092a4a47212 */ /* 0x000fe200078ec0ff */
[----:B------:R-:W-:Y:S01]  /*8130*/  FADD.FTZ R4, R210, R2 ;  /* 0x00000002d2047221 */ /* 0x000fe20000010000 */
[----:B------:R-:W-:Y:S01]  /*8140*/  LOP3.LUT R165, R165, R145, RZ, 0xc0, !PT ;  /* 0x00000091a5a57212 */ /* 0x000fe200078ec0ff */
[----:B------:R-:W-:Y:S01]  /*8150*/  FADD.FTZ R3, R240, R133 ;  /* 0x00000085f0037221 */ /* 0x000fe20000010000 */
[----:B------:R-:W-:Y:S01]  /*8160*/  LOP3.LUT R166, R166, R148, RZ, 0xc0, !PT ;  /* 0x00000094a6a67212 */ /* 0x000fe200078ec0ff */
[----:B------:R-:W-:Y:S01]  /*8170*/  FADD.FTZ R2, R237, R5 ;  /* 0x00000005ed027221 */ /* 0x000fe20000010000 */
[----:B------:R-:W-:Y:S01]  /*8180*/  LOP3.LUT R167, R167, R149, RZ, 0xc0, !PT ;  /* 0x00000095a7a77212 */ /* 0x000fe200078ec0ff */
[----:B------:R-:W-:Y:S01]  /*8190*/  FADD.FTZ R4, R229, R4 ;  /* 0x00000004e5047221 */ /* 0x000fe20000010000 */
        /* <DEDUP_REMOVED lines=24> */
[----:B------:R-:W-:Y:S02]  /*8320*/  MOV R138, R132 ;  /* 0x00000084008a7202 */ /* 0x000fe40000000f00 */
[----:B-1----:R-:W-:Y:S01]  /*8330*/  MOV R137, R134 ;  /* 0x0000008600897202 */ /* 0x002fe20000000f00 */
[C---:B------:R-:W-:Y:S04]  /*8340*/  HMMA.16816.F32.BF16 R40, R164.reuse, R156, R40 ;  /* 0x0000009ca428723c */ /* 0x040fe80000041828 */
[----:B------:R-:W-:Y:S02]  /*8350*/  MOV R133, R135 ;  /* 0x0000008700857202 */ /* 0x000fe40000000f00 */
[----:B------:R-:W-:Y:S02]  /*8360*/  MOV R3, R136 ;  /* 0x0000008800037202 */ /* 0x000fe40000000f00 */
        /* <DEDUP_REMOVED lines=22> */
[-C--:B----4-:R-:W-:Y:S08]  /*84d0*/  HMMA.16816.F32.BF16 R160, R168, R188.reuse, R20 ;  /* 0x000000bca8a0723c */ /* 0x090ff00000041814 */
[C---:B------:R-:W-:Y:S08]  /*84e0*/  HMMA.16816.F32.BF16 R156, R164.reuse, R188, R32 ;  /* 0x000000bca49c723c */ /* 0x040ff00000041820 */
[-C--:B------:R-:W-:Y:S08]  /*84f0*/  HMMA.16816.F32.BF16 R164, R164, R190.reuse, R24 ;  /* 0x000000bea4a4723c */ /* 0x080ff00000041818 */
[----:B------:R-:W-:Y:S01]  /*8500*/  HMMA.16816.F32.BF16 R168, R168, R190, R28 ;  /* 0x000000bea8a8723c */ /* 0x000fe2000004181c */
[----:B------:R-:W-:Y:S08]  /*8510*/  @!UPT UIADD3 URZ, UPT, UPT, URZ, URZ, URZ ;  /* 0x000000fffffff290 */ /* 0x000ff0000fffe0ff */
[----:B------:R-:W-:Y:S11]  /*8520*/  BRA.U UP0, `(.L_x_1552) ;  /* 0xffffffd500c07547 */ /* 0x000ff6000b83ffff */
.L_x_1551:
[----:B------:R-:W1:Y:S01]  /*8530*/  SHFL.BFLY PT, R0, R234, 0x2, 0x1f ;  /* 0x0c401f00ea007f89 */ /* 0x000e6200000e0000 */
[----:B------:R-:W2:Y:S01]  /*8540*/  LDCU UR4, c[0x0][0x4fc] ;  /* 0x00009f80ff0477ac */ /* 0x000ea20008000800 */
[----:B------:R-:W-:Y:S02]  /*8550*/  S2UR UR7, SR_CTAID.Y ;  /* 0x00000000000779c3 */ /* 0x000fe40000002600 */
[----:B------:R-:W3:Y:S01]  /*8560*/  SHFL.BFLY PT, R2, R233, 0x2, 0x1f ;  /* 0x0c401f00e9027f89 */ /* 0x000ee200000e0000 */
[----:B------:R-:W-:Y:S01]  /*8570*/  UMOV UR5, 0x400 ;  /* 0x0000040000057882 */ /* 0x000fe20000000000 */
[----:B------:R-:W4:Y:S01]  /*8580*/  LDCU.U8 UR6, c[0x0][0x549] ;  /* 0x0000a920ff0677ac */ /* 0x000f220008000000 */
[----:B------:R-:W5:Y:S01]  /*8590*/  S2R R139, SR_TID.X ;  /* 0x00000000008b7919 */ /* 0x000f620000002100 */
[----:B------:R-:W-:Y:S01]  /*85a0*/  UISETP.NE.AND UP3, UPT, UR19, -0x1, UPT ;  /* 0xffffffff1300788c */ /* 0x000fe2000bf65270 */
[----:B------:R-:W2:Y:S01]  /*85b0*/  LDCU UR9, c[0x0][0x434] ;  /* 0x00008680ff0977ac */ /* 0x000ea20008000800 */
[----:B------:R-:W2:Y:S01]  /*85c0*/  LDCU UR11, c[0x0][0x434] ;  /* 0x00008680ff0b77ac */ /* 0x000ea20008000800 */
[----:B------:R-:W2:Y:S01]  /*85d0*/  LDCU.U8 UR10, c[0x0][0x548] ;  /* 0x0000a900ff0a77ac */ /* 0x000ea20008000000 */
[----:B-1----:R-:W-:Y:S01]  /*85e0*/  FADD.FTZ R234, R0, R234 ;  /* 0x000000ea00ea7221 */ /* 0x002fe20000010000 */
[----:B----4-:R-:W-:Y:S01]  /*85f0*/  UISETP.NE.AND UP1, UPT, UR6, URZ, UPT ;  /* 0x000000ff0600728c */ /* 0x010fe2000bf25270 */
[----:B------:R-:W1:Y:S01]  /*8600*/  SHFL.BFLY PT, R0, R232, 0x2, 0x1f ;  /* 0x0c401f00e8007f89 */ /* 0x000e6200000e0000 */
[----:B------:R-:W-:Y:S01]  /*8610*/  UISETP.NE.AND UP2, UPT, UR19, -0x1, UPT ;  /* 0xffffffff1300788c */ /* 0x000fe2000bf45270 */
[----:B---3--:R-:W-:-:S02]  /*8620*/  FADD.FTZ R233, R2, R233 ;  /* 0x000000e902e97221 */ /* 0x008fc40000010000 */
[----:B------:R-:W3:Y:S04]  /*8630*/  SHFL.BFLY PT, R3, R234, 0x1, 0x1f ;  /* 0x0c201f00ea037f89 */ /* 0x000ee800000e0000 */
[----:B------:R-:W4:Y:S02]  /*8640*/  SHFL.BFLY PT, R2, R231, 0x2, 0x1f ;  /* 0x0c401f00e7027f89 */ /* 0x000f2400000e0000 */
[----:B------:R-:W3:Y:S02]  /*8650*/  @UP1 LDCU UR6, c[0x0][0x430] ;  /* 0x00008600ff0617ac */ /* 0x000ee40008000800 */
[----:B------:R-:W4:Y:S01]  /*8660*/  SHFL.BFLY PT, R4, R233, 0x1, 0x1f ;  /* 0x0c201f00e9047f89 */ /* 0x000f2200000e0000 */
[C---:B-----5:R-:W-:Y:S01]  /*8670*/  SHF.L.U32 R6, R139.reuse, 0x5, RZ ;  /* 0x000000058b067819 */ /* 0x060fe200000006ff */
[----:B--2---:R-:W-:Y:S01]  /*8680*/  UISETP.NE.AND UP0, UPT, UR10, URZ, !UP1 ;  /* 0x000000ff0a00728c */ /* 0x004fe2000cf05270 */
[----:B------:R-:W-:Y:S01]  /*8690*/  LOP3.LUT P4, RZ, R139, 0x8, RZ, 0xc0, !PT ;  /* 0x000000088bff7812 */ /* 0x000fe2000788c0ff */
[----:B-1----:R-:W-:Y:S01]  /*86a0*/  FADD.FTZ R232, R0, R232 ;  /* 0x000000e800e87221 */ /* 0x002fe20000010000 */
[----:B---3--:R-:W-:-:S04]  /*86b0*/  FADD.FTZ R234, R234, R3 ;  /* 0x00000003eaea7221 */ /* 0x008fc80000010000 */
[----:B------:R-:W1:Y:S01]  /*86c0*/  SHFL.BFLY PT, R133, R232, 0x1, 0x1f ;  /* 0x0c201f00e8857f89 */ /* 0x000e6200000e0000 */
[----:B------:R-:W-:Y:S01]  /*86d0*/  SHF.L.U32 R3, R139, 0x4, RZ ;  /* 0x000000048b037819 */ /* 0x000fe200000006ff */
[----:B------:R-:W-:Y:S01]  /*86e0*/  @UP1 UIMAD UR11, UR6, UR9, URZ ;  /* 0x00000009060b12a4 */ /* 0x000fe2000f8e02ff */
[----:B----4-:R-:W-:Y:S01]  /*86f0*/  FADD.FTZ R231, R2, R231 ;  /* 0x000000e702e77221 */ /* 0x010fe20000010000 */
[----:B------:R-:W-:Y:S01]  /*8700*/  FSETP.NE.FTZ.AND P3, PT, R234, RZ, PT ;  /* 0x000000ffea00720b */ /* 0x000fe20003f75000 */
[----:B------:R-:W2:Y:S01]  /*8710*/  MUFU.RCP R2, R234 ;  /* 0x000000ea00027308 */ /* 0x000ea20000001000 */
[----:B------:R-:W-:Y:S01]  /*8720*/  LOP3.LUT R3, R3, 0x1c0, RZ, 0xc0, !PT ;  /* 0x000001c003037812 */ /* 0x000fe200078ec0ff */
[----:B------:R-:W-:Y:S01]  /*8730*/  FADD.FTZ R233, R233, R4 ;  /* 0x00000004e9e97221 */ /* 0x000fe20000010000 */
[----:B------:R-:W3:Y:S01]  /*8740*/  SHFL.BFLY PT, R137, R231, 0x1, 0x1f ;  /* 0x0c201f00e7897f89 */ /* 0x000ee200000e0000 */
[----:B------:R-:W-:Y:S01]  /*8750*/  SHF.L.U32 R4, R139, 0x1, RZ ;  /* 0x000000018b047819 */ /* 0x000fe200000006ff */
[----:B------:R-:W-:Y:S02]  /*8760*/  S2UR UR6, SR_CTAID.Z ;  /* 0x00000000000679c3 */ /* 0x000fe40000002700 */
[----:B------:R-:W-:Y:S01]  /*8770*/  FSETP.NE.FTZ.AND P2, PT, R233, RZ, PT ;  /* 0x000000ffe900720b */ /* 0x000fe20003f55000 */
[----:B------:R-:W4:Y:S01]  /*8780*/  MUFU.RCP R0, R233 ;  /* 0x000000e900007308 */ /* 0x000f220000001000 */
[----:B------:R-:W-:-:S02]  /*8790*/  LOP3.LUT R5, R4, 0x6, RZ, 0xc0, !PT ;  /* 0x0000000604057812 */ /* 0x000fc400078ec0ff */
[----:B------:R-:W-:Y:S02]  /*87a0*/  LOP3.LUT R4, R3, 0x38, R4, 0xf8, !PT ;  /* 0x0000003803047812 */ /* 0x000fe400078ef804 */
[----:B------:R-:W-:-:S04]  /*87b0*/  LOP3.LUT R5, R5, 0x7c00, R6, 0xf8, !PT ;  /* 0x00007c0005057812 */ /* 0x000fc800078ef806 */
[----:B------:R-:W-:Y:S02]  /*87c0*/  LOP3.LUT R138, R5, R4, RZ, 0xfc, !PT ;  /* 0x00000004058a7212 */ /* 0x000fe400078efcff */
[----:B--2---:R-:W-:Y:S01]  /*87d0*/  FSEL R2, R2, 1, P3 ;  /* 0x3f80000002027808 */ /* 0x004fe20001800000 */
[----:B-1----:R-:W-:-:S05]  /*87e0*/  FADD.FTZ R133, R232, R133 ;  /* 0x00000085e8857221 */ /* 0x002fca0000010000 */
[----:B------:R-:W-:Y:S02]  /*87f0*/  FSETP.NE.FTZ.AND P1, PT, R133, RZ, PT ;  /* 0x000000ff8500720b */ /* 0x000fe40003f35000 */
[----:B----4-:R-:W-:Y:S01]  /*8800*/  FSEL R3, R0, 1, P2 ;  /* 0x3f80000000037808 */ /* 0x010fe20001000000 */
[----:B------:R-:W-:Y:S01]  /*8810*/  FMUL.FTZ R0, R2, UR4 ;  /* 0x0000000402007c20 */ /* 0x000fe20008410000 */
[----:B---3--:R-:W-:-:S03]  /*8820*/  FADD.FTZ R137, R231, R137 ;  /* 0x00000089e7897221 */ /* 0x008fc60000010000 */
[----:B------:R-:W-:Y:S01]  /*8830*/  FMUL.FTZ R2, R3, UR4 ;  /* 0x0000000403027c20 */ /* 0x000fe20008410000 */
        /* <DEDUP_REMOVED lines=33> */
[----:B------:R-:W-:Y:S01]  /*8a50*/  FSETP.NE.FTZ.AND P0, PT, R137, RZ, PT ;  /* 0x000000ff8900720b */ /* 0x000fe20003f15000 */
[C---:B------:R-:W-:Y:S01]  /*8a60*/  FMUL.FTZ R7, R2.reuse, R38 ;  /* 0x0000002602077220 */ /* 0x040fe20000410000 */
[C---:B------:R-:W-:Y:S01]  /*8a70*/  FMUL.FTZ R10, R2.reuse, R50 ;  /* 0x00000032020a7220 */ /* 0x040fe20000410000 */
[C---:B------:R-:W-:Y:S01]  /*8a80*/  FMUL.FTZ R11, R2.reuse, R54 ;  /* 0x00000036020b7220 */ /* 0x040fe20000410000 */
[C---:B------:R-:W-:Y:S01]  /*8a90*/  FMUL.FTZ R12, R2.reuse, R55 ;  /* 0x00000037020c7220 */ /* 0x040fe20000410000 */
        /* <DEDUP_REMOVED lines=8> */
[----:B------:R-:W-:Y:S01]  /*8b20*/  F2FP.BF16.F32.PACK_AB R11, R31, R64 ;  /* 0x000000401f0b723e */ /* 0x000fe200000010ff */
[C---:B------:R-:W-:Y:S01]  /*8b30*/  FMUL.FTZ R155, R2.reuse, R155 ;  /* 0x0000009b029b7220 */ /* 0x040fe20000410000 */
[----:B------:R-:W-:Y:S01]  /*8b40*/  MOV R64, 0x10 ;  /* 0x0000001000407802 */ /* 0x000fe20000000f00 */
[----:B------:R-:W-:Y:S01]  /*8b50*/  FMUL.FTZ R39, R2, R39 ;  /* 0x0000002702277220 */ /* 0x000fe20000410000 */
[----:B-1----:R-:W-:Y:S01]  /*8b60*/  FSEL R36, R36, 1, P0 ;  /* 0x3f80000024247808 */ /* 0x002fe20000000000 */
[C---:B------:R-:W-:Y:S01]  /*8b70*/  FMUL.FTZ R70, R2.reuse, R70 ;  /* 0x0000004602467220 */ /* 0x040fe20000410000 */
[----:B------:R-:W-:Y:S01]  /*8b80*/  F2FP.BF16.F32.PACK_AB R9, R9, R142 ;  /* 0x0000008e0909723e */ /* 0x000fe200000010ff */
[----:B------:R-:W-:Y:S01]  /*8b90*/  FMUL.FTZ R55, R2, R71 ;  /* 0x0000004702377220 */ /* 0x000fe20000410000 */
[----:B------:R-:W-:Y:S01]  /*8ba0*/  SEL R64, R64, 0xfffffff0, !P5 ;  /* 0xfffffff040407807 */ /* 0x000fe20006800000 */
[----:B------:R-:W-:Y:S01]  /*8bb0*/  FMUL.FTZ R36, R36, UR4 ;  /* 0x0000000424247c20 */ /* 0x000fe20008410000 */
[----:B------:R-:W-:Y:S01]  /*8bc0*/  F2FP.BF16.F32.PACK_AB R3, R3, R152 ;  /* 0x000000980303723e */ /* 0x000fe200000010ff */
[----:B------:R-:W-:Y:S01]  /*8bd0*/  FMUL.FTZ R82, R2, R82 ;  /* 0x0000005202527220 */ /* 0x000fe20000410000 */
[----:B--2---:R-:W-:Y:S01]  /*8be0*/  FSEL R0, R0, 1, P1 ;  /* 0x3f80000000007808 */ /* 0x004fe20000800000 */
[C---:B------:R-:W-:Y:S01]  /*8bf0*/  FMUL.FTZ R146, R36.reuse, R146 ;  /* 0x0000009224927220 */ /* 0x040fe20000410000 */
[C---:B------:R-:W-:Y:S01]  /*8c00*/  FMUL.FTZ R147, R36.reuse, R147 ;  /* 0x0000009324937220 */ /* 0x040fe20000410000 */
[----:B------:R-:W-:Y:S01]  /*8c10*/  FMUL.FTZ R15, R36, R59 ;  /* 0x0000003b240f7220 */ /* 0x000fe20000410000 */
[----:B------:R-:W-:Y:S01]  /*8c20*/  FMUL.FTZ R83, R2, R83 ;  /* 0x0000005302537220 */ /* 0x000fe20000410000 */
[----:B------:R-:W-:Y:S01]  /*8c30*/  FMUL.FTZ R0, R0, UR4 ;  /* 0x0000000400007c20 */ /* 0x000fe20008410000 */
[----:B------:R-:W1:Y:S01]  /*8c40*/  S2UR UR4, SR_CgaCtaId ;  /* 0x00000000000479c3 */ /* 0x000e620000008800 */
        /* <DEDUP_REMOVED lines=36> */
[----:B-1----:R-:W-:Y:S01]  /*8e90*/  ULEA UR4, UR4, UR5, 0x18 ;  /* 0x0000000504047291 */ /* 0x002fe2000f8ec0ff */
[----:B------:R-:W-:Y:S01]  /*8ea0*/  F2FP.BF16.F32.PACK_AB R60, R4, R40 ;  /* 0x00000028043c723e */ /* 0x000fe200000010ff */
[C---:B------:R-:W-:Y:S01]  /*8eb0*/  FMUL.FTZ R98, R2.reuse, R98 ;  /* 0x0000006202627220 */ /* 0x040fe20000410000 */
[----:B------:R-:W-:Y:S01]  /*8ec0*/  F2FP.BF16.F32.PACK_AB R4, R51, R10 ;  /* 0x0000000a3304723e */ /* 0x000fe200000010ff */
[C---:B------:R-:W-:Y:S01]  /*8ed0*/  FMUL.FTZ R99, R2.reuse, R99 ;  /* 0x0000006302637220 */ /* 0x040fe20000410000 */
[----:B------:R-:W-:Y:S01]  /*8ee0*/  F2FP.BF16.F32.PACK_AB R57, R57, R0 ;  /* 0x000000003939723e */ /* 0x000fe200000010ff */
[----:B------:R-:W-:Y:S01]  /*8ef0*/  FMUL.FTZ R102, R2, R102 ;  /* 0x0000006602667220 */ /* 0x000fe20000410000 */
[----:B------:R-:W-:Y:S01]  /*8f00*/  LEA R0, R138, UR4, 0x1 ;  /* 0x000000048a007c11 */ /* 0x000fe2000f8e08ff */
[C---:B------:R-:W-:Y:S01]  /*8f10*/  FMUL.FTZ R103, R2.reuse, R103 ;  /* 0x0000006702677220 */ /* 0x040fe20000410000 */
[----:B------:R-:W-:Y:S01]  /*8f20*/  F2FP.BF16.F32.PACK_AB R10, R67, R66 ;  /* 0x00000042430a723e */ /* 0x000fe200000010ff */
[C---:B------:R-:W-:Y:S01]  /*8f30*/  FMUL.FTZ R114, R2.reuse, R114 ;  /* 0x0000007202727220 */ /* 0x040fe20000410000 */
[----:B------:R-:W-:Y:S01]  /*8f40*/  MOV R66, 0x20 ;  /* 0x0000002000427802 */ /* 0x000fe20000000f00 */
[----:B------:R1:W-:Y:S01]  /*8f50*/  STS [R0+0x400], R9 ;  /* 0x0004000900007388 */ /* 0x0003e20000000800 */
[----:B------:R-:W-:Y:S01]  /*8f60*/  F2FP.BF16.F32.PACK_AB R63, R141, R140 ;  /* 0x0000008c8d3f723e */ /* 0x000fe200000010ff */
[----:B------:R-:W-:Y:S01]  /*8f70*/  FMUL.FTZ R34, R2, R115 ;  /* 0x0000007302227220 */ /* 0x000fe20000410000 */
        /* <DEDUP_REMOVED lines=13> */
[----:B------:R-:W-:Y:S01]  /*9050*/  F2FP.BF16.F32.PACK_AB R65, R65, R144 ;  /* 0x000000904141723e */ /* 0x000fe200000010ff */
[----:B------:R-:W-:Y:S01]  /*9060*/  STS [R0], R63 ;  /* 0x0000003f00007388 */ /* 0x000fe20000000800 */
[----:B------:R-:W-:Y:S01]  /*9070*/  F2FP.BF16.F32.PACK_AB R146, R147, R146 ;  /* 0x000000929392723e */ /* 0x000fe200000010ff */
[C---:B------:R-:W-:Y:S01]  /*9080*/  FMUL.FTZ R42, R36.reuse, R42 ;  /* 0x0000002a242a7220 */ /* 0x040fe20000410000 */
[----:B------:R-:W-:Y:S01]  /*9090*/  F2FP.BF16.F32.PACK_AB R5, R5, R148 ;  /* 0x000000940505723e */ /* 0x000fe200000010ff */
[----:B------:R2:W-:Y:S01]  /*90a0*/  STS [R6], R3 ;  /* 0x0000000306007388 */ /* 0x0005e20000000800 */
[C---:B------:R-:W-:Y:S01]  /*90b0*/  FMUL.FTZ R8, R36.reuse, R43 ;  /* 0x0000002b24087220 */ /* 0x040fe20000410000 */
[----:B------:R-:W-:Y:S01]  /*90c0*/  F2FP.BF16.F32.PACK_AB R150, R151, R150 ;  /* 0x000000969796723e */ /* 0x000fe200000010ff */
[----:B------:R-:W-:Y:S01]  /*90d0*/  FMUL.FTZ R46, R36, R46 ;  /* 0x0000002e242e7220 */ /* 0x000fe20000410000 */
[----:B-1----:R-:W-:Y:S01]  /*90e0*/  SEL R9, R66, 0xffffffe0, !P4 ;  /* 0xffffffe042097807 */ /* 0x002fe20006000000 */
[----:B------:R1:W-:Y:S01]  /*90f0*/  STS [R6+0x400], R2 ;  /* 0x0004000206007388 */ /* 0x0003e20000000800 */
[----:B------:R-:W-:Y:S01]  /*9100*/  LOP3.LUT P4, RZ, R139, 0x10, RZ, 0xc0, !PT ;  /* 0x000000108bff7812 */ /* 0x000fe2000788c0ff */
        /* <DEDUP_REMOVED lines=12> */
[C---:B------:R-:W-:Y:S01]  /*91d0*/  FMUL.FTZ R53, R36.reuse, R75 ;  /* 0x0000004b24357220 */ /* 0x040fe20000410000 */
[----:B------:R-:W4:Y:S01]  /*91e0*/  @!UP3 LDCU.64 UR4, c[0x0][0x400] ;  /* 0x00008000ff04b7ac */ /* 0x000f220008000a00 */
[----:B------:R-:W-:Y:S01]  /*91f0*/  STS [R6+0x2400], R150 ;  /* 0x0024009606007388 */ /* 0x000fe20000000800 */
[C---:B------:R-:W-:Y:S01]  /*9200*/  FMUL.FTZ R78, R36.reuse, R78 ;  /* 0x0000004e244e7220 */ /* 0x040fe20000410000 */
[----:B------:R-:W-:Y:S01]  /*9210*/  FMUL.FTZ R49, R36, R79 ;  /* 0x0000004f24317220 */ /* 0x000fe20000410000 */
[----:B------:R-:W-:Y:S01]  /*9220*/  F2FP.BF16.F32.PACK_AB R16, R16, R56 ;  /* 0x000000381010723e */ /* 0x000fe200000010ff */
[----:B------:R-:W-:Y:S01]  /*9230*/  FMUL.FTZ R90, R36, R90 ;  /* 0x0000005a245a7220 */ /* 0x000fe20000410000 */
[----:B--2---:R-:W-:Y:S01]  /*9240*/  IADD3 R3, PT, PT, R0, R9, RZ ;  /* 0x0000000900037210 */ /* 0x004fe20007ffe0ff */
[C---:B------:R-:W-:Y:S01]  /*9250*/  FMUL.FTZ R45, R36.reuse, R91 ;  /* 0x0000005b242d7220 */ /* 0x040fe20000410000 */
[----:B------:R-:W-:Y:S01]  /*9260*/  F2FP.BF16.F32.PACK_AB R15, R15, R58 ;  /* 0x0000003a0f0f723e */ /* 0x000fe200000010ff */
[----:B------:R-:W-:Y:S01]  /*9270*/  FMUL.FTZ R94, R36, R94 ;  /* 0x0000005e245e7220 */ /* 0x000fe20000410000 */
[C---:B-1----:R-:W-:Y:S01]  /*9280*/  IADD3 R2, PT, PT, R0.reuse, 0x40, RZ ;  /* 0x0000004000027810 */ /* 0x042fe20007ffe0ff */
[----:B------:R-:W-:Y:S01]  /*9290*/  STS [R3], R62 ;  /* 0x0000003e03007388 */ /* 0x000fe20000000800 */
[----:B------:R-:W-:Y:S01]  /*92a0*/  @P4 IADD3 R2, PT, PT, R0, -0x40, RZ ;  /* 0xffffffc000024810 */ /* 0x000fe20007ffe0ff */
[C---:B------:R-:W-:Y:S01]  /*92b0*/  FMUL.FTZ R41, R36.reuse, R95 ;  /* 0x0000005f24297220 */ /* 0x040fe20000410000 */
[----:B------:R-:W-:Y:S01]  /*92c0*/  F2FP.BF16.F32.PACK_AB R58, R17, R18 ;  /* 0x00000012113a723e */ /* 0x000fe200000010ff */
[----:B------:R-:W-:Y:S01]  /*92d0*/  STS [R3+0x400], R61 ;  /* 0x0004003d03007388 */ /* 0x000fe20000000800 */
[----:B------:R-:W-:Y:S01]  /*92e0*/  F2FP.BF16.F32.PACK_AB R56, R69, R68 ;  /* 0x000000444538723e */ /* 0x000fe200000010ff */
[C---:B------:R-:W-:Y:S01]  /*92f0*/  FMUL.FTZ R106, R36.reuse, R106 ;  /* 0x0000006a246a7220 */ /* 0x040fe20000410000 */
[----:B------:R-:W-:Y:S01]  /*9300*/  F2FP.BF16.F32.PACK_AB R55, R55, R70 ;  /* 0x000000463737723e */ /* 0x000fe200000010ff */
[C---:B------:R-:W-:Y:S01]  /*9310*/  FMUL.FTZ R37, R36.reuse, R107 ;  /* 0x0000006b24257220 */ /* 0x040fe20000410000 */
[----:B------:R-:W-:Y:S01]  /*9320*/  F2FP.BF16.F32.PACK_AB R52, R81, R80 ;  /* 0x000000505134723e */ /* 0x000fe200000010ff */
[----:B------:R-:W-:Y:S01]  /*9330*/  FMUL.FTZ R110, R36, R110 ;  /* 0x0000006e246e7220 */ /* 0x000fe20000410000 */
        /* <DEDUP_REMOVED lines=27> */
[----:B----4-:R-:W-:Y:S01]  /*94f0*/  @!UP3 UIMAD.WIDE.U32 UR12, UR7, UR4, URZ ;  /* 0x00000004070cb2a5 */ /* 0x010fe2000f8e00ff */
[----:B------:R-:W-:Y:S01]  /*9500*/  F2FP.BF16.F32.PACK_AB R40, R101, R100 ;  /* 0x000000646528723e */ /* 0x000fe200000010ff */
[----:B------:R-:W-:Y:S01]  /*9510*/  STS [R2], R13 ;  /* 0x0000000d02007388 */ /* 0x000fe20000000800 */
[----:B-1----:R-:W-:Y:S01]  /*9520*/  IADD3 R7, PT, PT, R64, R2, RZ ;  /* 0x0000000240077210 */ /* 0x002fe20007ffe0ff */
[----:B------:R-:W-:Y:S01]  /*9530*/  @!UP3 UIMAD UR8, UR7, UR5, UR13 ;  /* 0x000000050708b2a4 */ /* 0x000fe2000f8e020d */
[----:B------:R-:W-:Y:S01]  /*9540*/  F2FP.BF16.F32.PACK_AB R39, R103, R102 ;  /* 0x000000666727723e */ /* 0x000fe200000010ff */
[----:B------:R-:W-:Y:S01]  /*9550*/  STS [R2+0x400], R12 ;  /* 0x0004000c02007388 */ /* 0x000fe20000000800 */
[----:B------:R-:W-:Y:S01]  /*9560*/  F2FP.BF16.F32.PACK_AB R35, R35, R112 ;  /* 0x000000702323723e */ /* 0x000fe200000010ff */
[----:B------:R-:W1:Y:S01]  /*9570*/  @UP3 LDCU.64 UR4, c[0x0][0x408] ;  /* 0x00008100ff0437ac */ /* 0x000e620008000a00 */
[----:B------:R-:W-:Y:S01]  /*9580*/  F2FP.BF16.F32.PACK_AB R34, R34, R114 ;  /* 0x000000722222723e */ /* 0x000fe200000010ff */
[----:B------:R-:W-:Y:S01]  /*9590*/  STS [R7], R11 ;  /* 0x0000000b07007388 */ /* 0x000fe20000000800 */
[----:B--2---:R-:W-:Y:S01]  /*95a0*/  IADD3 R8, PT, PT, R9, R2, RZ ;  /* 0x0000000209087210 */ /* 0x004fe20007ffe0ff */
[----:B------:R-:W-:Y:S01]  /*95b0*/  FMUL.FTZ R166, R36, R166 ;  /* 0x000000a624a67220 */ /* 0x000fe20000410000 */
[----:B------:R-:W-:Y:S01]  /*95c0*/  F2FP.BF16.F32.PACK_AB R38, R38, R104 ;  /* 0x000000682626723e */ /* 0x000fe200000010ff */
[----:B------:R-:W-:Y:S01]  /*95d0*/  STS [R7+0x400], R10 ;  /* 0x0004000a07007388 */ /* 0x000fe20000000800 */
[----:B------:R-:W-:Y:S01]  /*95e0*/  IADD3 R4, PT, PT, R64, R8, RZ ;  /* 0x0000000840047210 */ /* 0x000fe20007ffe0ff */
[----:B------:R-:W2:Y:S01]  /*95f0*/  @P3 LDC R9, c[0x0][0x458] ;  /* 0x00011600ff093b82 */ /* 0x000ea20000000800 */
        /* <DEDUP_REMOVED lines=9> */
[----:B-1----:R-:W-:Y:S01]  /*9690*/  @UP3 UIMAD.WIDE.U32 UR14, UR19, UR4, URZ ;  /* 0x00000004130e32a5 */ /* 0x002fe2000f8e00ff */
[----:B------:R-:W-:Y:S01]  /*96a0*/  F2FP.BF16.F32.PACK_AB R26, R26, R130 ;  /* 0x000000821a1a723e */ /* 0x000fe200000010ff */
[----:B------:R-:W-:Y:S01]  /*96b0*/  STS [R7+0x2400], R57 ;  /* 0x0024003907007388 */ /* 0x000fe20000000800 */
[----:B------:R-:W-:Y:S01]  /*96c0*/  F2FP.BF16.F32.PACK_AB R29, R29, R120 ;  /* 0x000000781d1d723e */ /* 0x000fe200000010ff */
[----:B------:R-:W-:Y:S01]  /*96d0*/  @UP3 UIMAD UR8, UR19, UR5, UR15 ;  /* 0x00000005130832a4 */ /* 0x000fe2000f8e020f */
[----:B------:R-:W-:Y:S01]  /*96e0*/  F2FP.BF16.F32.PACK_AB R28, R28, R122 ;  /* 0x0000007a1c1c723e */ /* 0x000fe200000010ff */
[----:B------:R-:W-:Y:S01]  /*96f0*/  STS [R8], R56 ;  /* 0x0000003808007388 */ /* 0x000fe20000000800 */
[----:B------:R-:W-:Y:S01]  /*9700*/  F2FP.BF16.F32.PACK_AB R25, R25, R124 ;  /* 0x0000007c1919723e */ /* 0x000fe200000010ff */
[----:B------:R-:W-:Y:S01]  /*9710*/  @!UP2 UIMAD UR19, UR7, UR9, URZ ;  /* 0x000000090713a2a4 */ /* 0x000fe2000f8e02ff */
[----:B------:R-:W-:Y:S01]  /*9720*/  F2FP.BF16.F32.PACK_AB R24, R24, R126 ;  /* 0x0000007e1818723e */ /* 0x000fe200000010ff */
[----:B------:R-:W-:Y:S01]  /*9730*/  STS [R8+0x400], R55 ;  /* 0x0004003708007388 */ /* 0x000fe20000000800 */
[----:B------:R-:W-:Y:S01]  /*9740*/  F2FP.BF16.F32.PACK_AB R23, R161, R160 ;  /* 0x000000a0a117723e */ /* 0x000fe200000010ff */
[----:B------:R-:W1:Y:S01]  /*9750*/  @UP1 LDCU UR5, c[0x0][0x430] ;  /* 0x00008600ff0517ac */ /* 0x000e620008000800 */
[----:B------:R-:W-:Y:S01]  /*9760*/  F2FP.BF16.F32.PACK_AB R22, R22, R162 ;  /* 0x000000a21616723e */ /* 0x000fe200000010ff */
[----:B------:R-:W-:Y:S01]  /*9770*/  STS [R4], R52 ;  /* 0x0000003404007388 */ /* 0x000fe20000000800 */
[----:B------:R-:W-:Y:S01]  /*9780*/  F2FP.BF16.F32.PACK_AB R19, R169, R168 ;  /* 0x000000a8a913723e */ /* 0x000fe200000010ff */
[----:B------:R-:W-:Y:S01]  /*9790*/  @UP1 UMOV UR4, 0x1 ;  /* 0x0000000100041882 */ /* 0x000fe20000000000 */
[----:B------:R-:W-:Y:S01]  /*97a0*/  F2FP.BF16.F32.PACK_AB R18, R171, R170 ;  /* 0x000000aaab12723e */ /* 0x000fe200000010ff */
[----:B------:R-:W-:Y:S01]  /*97b0*/  STS [R4+0x400], R51 ;  /* 0x0004003304007388 */ /* 0x000fe20000000800 */
[----:B------:R-:W-:Y:S01]  /*97c0*/  F2FP.BF16.F32.PACK_AB R21, R21, R156 ;  /* 0x0000009c1515723e */ /* 0x000fe200000010ff */
[----:B------:R-:W-:Y:S01]  /*97d0*/  @UP3 UMOV UR12, UR14 ;  /* 0x0000000e000c3c82 */ /* 0x000fe20008000000 */
[----:B------:R-:W-:Y:S01]  /*97e0*/  F2FP.BF16.F32.PACK_AB R20, R20, R158 ;  /* 0x0000009e1414723e */ /* 0x000fe200000010ff */
[----:B------:R-:W-:Y:S01]  /*97f0*/  STS [R8+0x2000], R54 ;  /* 0x0020003608007388 */ /* 0x000fe20000000800 */
[----:B------:R-:W-:Y:S01]  /*9800*/  F2FP.BF16.F32.PACK_AB R17, R165, R164 ;  /* 0x000000a4a511723e */ /* 0x000fe200000010ff */
[----:B------:R-:W-:-:S02]  /*9810*/  USHF.R.S32.HI UR13, URZ, 0x1f, UR19 ;  /* 0x0000001fff0d7899 */ /* 0x000fc40008011413 */
        /* <DEDUP_REMOVED lines=15> */
[----:B---3--:R-:W-:-:S03]  /*9910*/  FMUL.FTZ R0, R36, R167 ;  /* 0x000000a724007220 */ /* 0x008fc60000410000 */
[----:B------:R-:W-:Y:S02]  /*9920*/  STS [R3+0x6000], R38 ;  /* 0x0060002603007388 */ /* 0x000fe40000000800 */
[----:B------:R-:W-:Y:S02]  /*9930*/  F2FP.BF16.F32.PACK_AB R0, R0, R166 ;  /* 0x000000a60000723e */ /* 0x000fe400000010ff */
        /* <DEDUP_REMOVED lines=17> */
[----:B------:R4:W-:Y:S01]  /*9a50*/  STS [R4+0x6000], R17 ;  /* 0x0060001104007388 */ /* 0x0009e20000000800 */
[----:B---3--:R4:W3:Y:S01]  /*9a60*/  @P3 MUFU.LG2 R8, R234 ;  /* 0x000000ea00083308 */ /* 0x0088e20000000c00 */
[----:B-12---:R-:W-:Y:S05]  /*9a70*/  BRA.U UP1, `(.L_x_1555) ;  /* 0x0000000101207547 */ /* 0x006fea000b800000 */
        /* <DEDUP_REMOVED lines=8> */
.L_x_1555:
[----:B------:R4:W-:Y:S01]  /*9b00*/  STS [R4+0x6400], R0 ;  /* 0x0064000004007388 */ /* 0x0009e20000000800 */
[----:B------:R-:W1:Y:S01]  /*9b10*/  S2UR UR9, SR_CTAID.X ;  /* 0x00000000000979c3 */ /* 0x000e620000002500 */
[----:B------:R-:W2:Y:S01]  /*9b20*/  @P2 MUFU.LG2 R3, R233 ;  /* 0x000000e900032308 */ /* 0x000ea20000000c00 */
[----:B------:R-:W-:-:S06]  /*9b30*/  MOV R15, 0x7f800000 ;  /* 0x7f800000000f7802 */ /* 0x000fcc0000000f00 */
[----:B------:R-:W-:Y:S01]  /*9b40*/  BAR.SYNC.DEFER_BLOCKING 0x0 ;  /* 0x0000000000007b1d */ /* 0x000fe20000010000 */
[----:B------:R-:W-:Y:S01]  /*9b50*/  UIMAD UR11, UR6, UR11, URZ ;  /* 0x0000000b060b72a4 */ /* 0x000fe2000f8e02ff */
[----:B------:R-:W-:Y:S01]  /*9b60*/  MOV R14, 0x7f800000 ;  /* 0x7f800000000e7802 */ /* 0x000fe20000000f00 */
[----:B------:R-:W-:Y:S01]  /*9b70*/  USEL UR19, UR19, URZ, UP0 ;  /* 0x000000ff13137287 */ /* 0x000fe20008000000 */
[----:B------:R-:W-:Y:S01]  /*9b80*/  MOV R13, 0x7f800000 ;  /* 0x7f800000000d7802 */ /* 0x000fe20000000f00 */
[----:B------:R-:W-:-:S03]  /*9b90*/  @!UP0 UIMAD UR11, UR7, UR4, UR11 ;  /* 0x00000004070b82a4 */ /* 0x000fc6000f8e020b */
[----:B------:R-:W5:Y:S01]  /*9ba0*/  @P2 LDC R7, c[0x0][0x458] ;  /* 0x00011600ff072b82 */ /* 0x000f620000000800 */
[----:B------:R-:W1:Y:S01]  /*9bb0*/  @P1 MUFU.LG2 R2, R133 ;  /* 0x0000008500021308 */ /* 0x000e620000000c00 */
[----:B------:R-:W-:Y:S01]  /*9bc0*/  USEL UR13, UR13, URZ, UP0 ;  /* 0x000000ff0d0d7287 */ /* 0x000fe20008000000 */
[----:B------:R-:W-:Y:S01]  /*9bd0*/  BSSY.RECONVERGENT B0, `(.L_x_1556) ;  /* 0x000003d000007945 */ /* 0x000fe20003800200 */
[----:B------:R-:W-:Y:S01]  /*9be0*/  USHF.R.S32.HI UR7, URZ, 0x1f, UR11 ;  /* 0x0000001fff077899 */ /* 0x000fe2000801140b */
[----:B------:R-:W-:-:S03]  /*9bf0*/  MOV R12, 0x7f800000 ;  /* 0x7f800000000c7802 */ /* 0x000fc60000000f00 */
[----:B------:R-:W5:Y:S01]  /*9c00*/  @P1 LDC R6, c[0x0][0x458] ;  /* 0x00011600ff061b82 */ /* 0x000f620000000800 */
[----:B--2---:R-:W-:Y:S01]  /*9c10*/  @P2 FMUL.FTZ R3, R3, 0.69314718246459960938 ;  /* 0x3f31721803032820 */ /* 0x004fe20000410000 */
[----:B----4-:R-:W2:Y:S06]  /*9c20*/  @P0 MUFU.LG2 R4, R137 ;  /* 0x0000008900040308 */ /* 0x010eac0000000c00 */
[----:B------:R-:W4:Y:S01]  /*9c30*/  @P0 LDC R5, c[0x0][0x458] ;  /* 0x00011600ff050b82 */ /* 0x000f220000000800 */
[----:B---3--:R-:W-:Y:S01]  /*9c40*/  @P3 FMUL.FTZ R0, R8, 0.69314718246459960938 ;  /* 0x3f31721808003820 */ /* 0x008fe20000410000 */
[----:B------:R3:W3:Y:S01]  /*9c50*/  LDS.128 R20, [R224+0x3800] ;  /* 0x00380000e0147984 */ /* 0x0006e20000000c00 */
[----:B-1----:R-:W-:Y:S01]  /*9c60*/  UIMAD UR9, UR9, UR5, URZ ;  /* 0x00000005090972a4 */ /* 0x002fe2000f8e02ff */
[----:B------:R-:W-:Y:S01]  /*9c70*/  @P1 FMUL.FTZ R2, R2, 0.69314718246459960938 ;  /* 0x3f31721802021820 */ /* 0x000fe20000410000 */
[----:B------:R-:W-:Y:S01]  /*9c80*/  @P3 FFMA.FTZ R15, R136, R9, R0 ;  /* 0x00000009880f3223 */ /* 0x000fe20000010000 */
[----:B------:R-:W-:Y:S01]  /*9c90*/  LOP3.LUT P3, RZ, R139, 0x3, RZ, 0xc0, !PT ;  /* 0x000000038bff7812 */ /* 0x000fe2000786c0ff */
[----:B------:R-:W-:Y:S01]  /*9ca0*/  USHF.L.U32 UR9, UR9, 0x7, URZ ;  /* 0x0000000709097899 */ /* 0x000fe200080006ff */
[----:B-----5:R-:W-:-:S03]  /*9cb0*/  @P2 FFMA.FTZ R14, R135, R7, R3 ;  /* 0x00000007870e2223 */ /* 0x020fc60000010003 */
[----:B------:R-:W-:Y:S02]  /*9cc0*/  USHF.R.S32.HI UR4, URZ, 0x1f, UR9 ;  /* 0x0000001fff047899 */ /* 0x000fe40008011409 */
[----:B------:R-:W-:Y:S01]  /*9cd0*/  UIADD3 UR19, UP1, UP0, UR9, UR19, UR11 ;  /* 0x0000001309137290 */ /* 0x000fe2000f83e00b */
[----:B------:R-:W-:Y:S01]  /*9ce0*/  @P1 FFMA.FTZ R13, R134, R6, R2 ;  /* 0x00000006860d1223 */ /* 0x000fe20000010002 */
[----:B--2---:R-:W-:Y:S02]  /*9cf0*/  @P0 FMUL.FTZ R0, R4, 0.69314718246459960938 ;  /* 0x3f31721804000820 */ /* 0x004fe40000410000 */
[----:B------:R-:W-:Y:S02]  /*9d00*/  UIADD3.X UR4, UPT, UPT, UR4, UR13, UR7, UP1, UP0 ;  /* 0x0000000d04047290 */ /* 0x000fe40008fe0407 */
[----:B----4-:R-:W-:Y:S01]  /*9d10*/  @P0 FFMA.FTZ R12, R132, R5, R0 ;  /* 0x00000005840c0223 */ /* 0x010fe20000010000 */
[----:B---3--:R-:W-:Y:S09]  /*9d20*/  @P3 BRA `(.L_x_1557) ;  /* 0x00000000009c3947 */ /* 0x008ff20003800000 */
        /* <DEDUP_REMOVED lines=39> */
.L_x_1557:
[----:B------:R-:W-:Y:S05]  /*9fa0*/  BSYNC.RECONVERGENT B0 ;  /* 0x0000000000007941 */ /* 0x000fea0003800200 */
.L_x_1556:
[----:B-1----:R1:W2:Y:S01]  /*9fb0*/  LDS.128 R12, [R224] ;  /* 0x00000000e00c7984 */ /* 0x0022a20000000c00 */
[C---:B------:R-:W-:Y:S01]  /*9fc0*/  IMAD.SHL.U32 R2, R139.reuse, 0x8, RZ ;  /* 0x000000088b027824 */ /* 0x040fe200078e00ff */
[----:B------:R-:W3:Y:S01]  /*9fd0*/  LDCU.64 UR4, c[0x0][0x410] ;  /* 0x00008200ff0477ac */ /* 0x000ee20008000a00 */
[C---:B------:R-:W-:Y:S01]  /*9fe0*/  LEA.HI R3, R139.reuse, 0x20, RZ, 0x1d ;  /* 0x000000208b037811 */ /* 0x040fe200078fe8ff */
[----:B------:R1:W4:Y:S01]  /*9ff0*/  LDS.128 R8, [R224+0x4000] ;  /* 0x00400000e0087984 */ /* 0x0003220000000c00 */
[----:B------:R-:W-:Y:S01]  /*a000*/  LEA.HI R0, R139, 0x10, RZ, 0x1d ;  /* 0x000000108b007811 */ /* 0x000fe200078fe8ff */
[----:B------:R-:W-:Y:S01]  /*a010*/  UIMAD.WIDE.U32 UR20, UR20, 0x80, URZ ;  /* 0x00000080141478a5 */ /* 0x000fe2000f8e00ff */
[----:B------:R-:W-:Y:S01]  /*a020*/  LOP3.LUT R2, R2, 0x38, RZ, 0xc0, !PT ;  /* 0x0000003802027812 */ /* 0x000fe200078ec0ff */
[----:B------:R-:W-:Y:S01]  /*a030*/  BSSY.RECONVERGENT B0, `(.L_x_1558) ;  /* 0x0000022000007945 */ /* 0x000fe20003800200 */
[----:B------:R-:W-:Y:S02]  /*a040*/  ISETP.GE.AND P6, PT, R3, UR18, PT ;  /* 0x0000001203007c0c */ /* 0x000fe4000bfc6270 */
[----:B------:R-:W-:-:S02]  /*a050*/  LEA.HI R3, R139, 0x40, RZ, 0x1d ;  /* 0x000000408b037811 */ /* 0x000fc400078fe8ff */
[----:B------:R-:W-:Y:S02]  /*a060*/  IADD3 R2, P1, PT, R2, UR12, RZ ;  /* 0x0000000c02027c10 */ /* 0x000fe4000ff3e0ff */
[----:B------:R-:W-:Y:S02]  /*a070*/  ISETP.GE.AND P0, PT, R0, UR18, PT ;  /* 0x0000001200007c0c */ /* 0x000fe4000bf06270 */
[----:B------:R-:W-:Y:S02]  /*a080*/  LEA.HI R0, R139, 0x30, RZ, 0x1d ;  /* 0x000000308b007811 */ /* 0x000fe400078fe8ff */
[----:B------:R-:W-:Y:S02]  /*a090*/  SHF.R.U32.HI R5, RZ, 0x3, R139 ;  /* 0x00000003ff057819 */ /* 0x000fe4000001168b */
[----:B------:R-:W-:Y:S01]  /*a0a0*/  ISETP.GE.AND P4, PT, R3, UR18, PT ;  /* 0x0000001203007c0c */ /* 0x000fe2000bf86270 */
[----:B------:R-:W-:Y:S01]  /*a0b0*/  IMAD.X R3, RZ, RZ, UR8, P1 ;  /* 0x00000008ff037e24 */ /* 0x000fe200088e06ff */
[----:B------:R-:W-:-:S02]  /*a0c0*/  ISETP.GE.AND P5, PT, R0, UR18, PT ;  /* 0x0000001200007c0c */ /* 0x000fc4000bfa6270 */
[----:B------:R-:W-:Y:S02]  /*a0d0*/  ISETP.GE.AND P1, PT, R5, UR18, PT ;  /* 0x0000001205007c0c */ /* 0x000fe4000bf26270 */
[C---:B------:R-:W-:Y:S02]  /*a0e0*/  LEA.HI R0, R139.reuse, 0x50, RZ, 0x1d ;  /* 0x000000508b007811 */ /* 0x040fe400078fe8ff */
[C---:B------:R-:W-:Y:S02]  /*a0f0*/  LEA.HI R4, R139.reuse, 0x60, RZ, 0x1d ;  /* 0x000000608b047811 */ /* 0x040fe400078fe8ff */
[----:B------:R-:W-:Y:S01]  /*a100*/  ISETP.GE.AND P3, PT, R0, UR18, PT ;  /* 0x0000001200007c0c */ /* 0x000fe2000bf66270 */
[----:B---3--:R-:W-:Y:S01]  /*a110*/  IMAD.U32 R0, RZ, RZ, UR4 ;  /* 0x00000004ff007e24 */ /* 0x008fe2000f8e00ff */
[----:B------:R-:W-:Y:S02]  /*a120*/  ISETP.GE.AND P2, PT, R4, UR18, PT ;  /* 0x0000001204007c0c */ /* 0x000fe4000bf46270 */
[----:B------:R-:W-:Y:S01]  /*a130*/  LEA.HI R19, R139, 0x70, RZ, 0x1d ;  /* 0x000000708b137811 */ /* 0x000fe200078fe8ff */
[----:B------:R-:W-:Y:S01]  /*a140*/  IMAD.WIDE.U32 R16, R0, UR6, R2 ;  /* 0x0000000600107c25 */ /* 0x000fe2000f8e0002 */
[----:B------:R-:W-:-:S03]  /*a150*/  LOP3.LUT R18, R5, UR20, RZ, 0xfc, !PT ;  /* 0x0000001405127c12 */ /* 0x000fc6000f8efcff */
[----:B------:R-:W-:-:S04]  /*a160*/  IMAD.U32 R0, RZ, RZ, UR5 ;  /* 0x00000005ff007e24 */ /* 0x000fc8000f8e00ff */
[----:B------:R-:W-:Y:S01]  /*a170*/  IMAD R7, R0, UR6, R17 ;  /* 0x0000000600077c24 */ /* 0x000fe2000f8e0211 */
[----:B-12-4-:R-:W-:Y:S06]  /*a180*/  @P1 BRA `(.L_x_1559) ;  /* 0x0000000000301947 */ /* 0x016fec0003800000 */
        /* <DEDUP_REMOVED lines=10> */
[----:B------:R1:W-:Y:S04]  /*a230*/  STG.E.128 desc[UR24][R2.64], R12 ;  /* 0x0000000c02007986 */ /* 0x0003e8000c101d18 */
[----:B------:R1:W-:Y:S02]  /*a240*/  STG.E.128 desc[UR24][R2.64+0x80], R8 ;  /* 0x0000800802007986 */ /* 0x0003e4000c101d18 */
.L_x_1559:
[----:B------:R-:W-:Y:S05]  /*a250*/  BSYNC.RECONVERGENT B0 ;  /* 0x0000000000007941 */ /* 0x000fea0003800200 */
.L_x_1558:
[----:B-1----:R1:W2:Y:S01]  /*a260*/  LDS.128 R12, [R224+0x800] ;  /* 0x00080000e00c7984 */ /* 0x0022a20000000c00 */
[----:B------:R-:W-:Y:S01]  /*a270*/  BSSY.RECONVERGENT B0, `(.L_x_1560) ;  /* 0x0000012000007945 */ /* 0x000fe20003800200 */
[----:B------:R-:W-:Y:S02]  /*a280*/  ISETP.GE.AND P1, PT, R19, UR18, PT ;  /* 0x0000001213007c0c */ /* 0x000fe4000bf26270 */
[----:B------:R1:W3:Y:S01]  /*a290*/  LDS.128 R8, [R224+0x4800] ;  /* 0x00480000e0087984 */ /* 0x0002e20000000c00 */
        /* <DEDUP_REMOVED lines=15> */
.L_x_1561:
[----:B------:R-:W-:Y:S05]  /*a390*/  BSYNC.RECONVERGENT B0 ;  /* 0x0000000000007941 */ /* 0x000fea0003800200 */
.L_x_1560:
        /* <DEDUP_REMOVED lines=18> */
.L_x_1563:
[----:B------:R-:W-:Y:S05]  /*a4c0*/  BSYNC.RECONVERGENT B0 ;  /* 0x0000000000007941 */ /* 0x000fea0003800200 */
.L_x_1562:
        /* <DEDUP_REMOVED lines=18> */
.L_x_1565:
[----:B------:R-:W-:Y:S05]  /*a5f0*/  BSYNC.RECONVERGENT B0 ;  /* 0x0000000000007941 */ /* 0x000fea0003800200 */
.L_x_1564:
        /* <DEDUP_REMOVED lines=18> */
.L_x_1567:
[----:B------:R-:W-:Y:S05]  /*a720*/  BSYNC.RECONVERGENT B0 ;  /* 0x0000000000007941 */ /* 0x000fea0003800200 */
.L_x_1566:
        /* <DEDUP_REMOVED lines=18> */
.L_x_1569:
[----:B------:R-:W-:Y:S05]  /*a850*/  BSYNC.RECONVERGENT B0 ;  /* 0x0000000000007941 */ /* 0x000fea0003800200 */
.L_x_1568:
        /* <DEDUP_REMOVED lines=18> */
.L_x_1571:
[----:B------:R-:W-:Y:S05]  /*a980*/  BSYNC.RECONVERGENT B0 ;  /* 0x0000000000007941 */ /* 0x000fea0003800200 */
.L_x_1570:
        /* <DEDUP_REMOVED lines=17> */
.L_x_1572:
        /* <DEDUP_REMOVED lines=14> */
.L_x_2860:


//--------------------- .text._ZN5flash16flash_fwd_kernelI23Flash_fwd_kernel_traitsILi128ELi128ELi32ELi4ELb0ELb0EN7cutlass10bfloat16_tE19Flash_kernel_traitsILi128ELi128ELi32ELi4ES3_EELb0ELb0ELb0ELb0ELb0ELb1ELb1ELb0EEEvNS_16Flash_fwd_paramsE --------------------------
	.section	.text._ZN5flash16flash_fwd_kernelI23Flash_fwd_kernel_traitsILi128ELi128ELi32ELi4ELb0ELb0EN7cutlass10bfloat16_tE19Flash_kernel_traitsILi128ELi128ELi32ELi4ES3_EELb0ELb0ELb0ELb0ELb0ELb1ELb1ELb0EEEvNS_16Flash_fwd_paramsE,"ax",@progbits
	.align	128
        .global         _ZN5flash16flash_fwd_kernelI23Flash_fwd_kernel_traitsILi128ELi128ELi32ELi4ELb0ELb0EN7cutlass10bfloat16_tE19Flash_kernel_traitsILi128ELi128ELi32ELi4ES3_EELb0ELb0ELb0ELb0ELb0ELb1ELb1ELb0EEEvNS_16Flash_fwd_paramsE
        .type           _ZN5flash16flash_fwd_kernelI23Flash_fwd_kernel_traitsILi128ELi128ELi32ELi4ELb0ELb0EN7cutlass10bfloat16_tE19Flash_kernel_traitsILi128ELi128ELi32ELi4ES3_EELb0ELb0ELb0ELb0ELb0ELb1ELb1ELb0EEEvNS_16Flash_fwd_paramsE,@function
        .size           _ZN5flash16flash_fwd_kernelI23Flash_fwd_kernel_traitsILi128ELi128ELi32ELi4ELb0ELb0EN7cutlass10bfloat16_tE19Flash_kernel_traitsILi128ELi128ELi32ELi4ES3_EELb0ELb0ELb0ELb0ELb0ELb1ELb1ELb0EEEvNS_16Flash_fwd_paramsE,(.L_x_2861 - _ZN5flash16flash_fwd_kernelI23Flash_fwd_kernel_traitsILi128ELi128ELi32ELi4ELb0ELb0EN7cutlass10bfloat16_tE19Flash_kernel_traitsILi128ELi128ELi32ELi4ES3_EELb0ELb0ELb0ELb0ELb0ELb1ELb1ELb0EEEvNS_16Flash_fwd_paramsE)
        .other          _ZN5flash16flash_fwd_kernelI23Flash_fwd_kernel_traitsILi128ELi128ELi32ELi4ELb0ELb0EN7cutlass10bfloat16_tE19Flash_kernel_traitsILi128ELi128ELi32ELi4ES3_EELb0ELb0ELb0ELb0ELb0ELb1ELb1ELb0EEEvNS_16Flash_fwd_paramsE,@"STO_CUDA_ENTRY STV_DEFAULT"
_ZN5flash16flash_fwd_kernelI23Flash_fwd_kernel_traitsILi128ELi128ELi32ELi4ELb0ELb0EN7cutlass10bfloat16_tE19Flash_kernel_traitsILi128ELi128ELi32ELi4ES3_EELb0ELb0ELb0ELb0ELb0ELb1ELb1ELb0EEEvNS_16Flash_fwd_paramsE:
.text._ZN5flash16flash_fwd_kernelI23Flash_fwd_kernel_traitsILi128ELi128ELi32ELi4ELb0ELb0EN7cutlass10bfloat16_tE19Flash_kernel_traitsILi128ELi128ELi32ELi4ES3_EELb0ELb0ELb0ELb0ELb0ELb1ELb1ELb0EEEvNS_16Flash_fwd_paramsE:
        /* <DEDUP_REMOVED lines=33> */
[----:B------:R-:W1:Y:S01]  /*0210*/  @!P4 LDC R14, c[0x0][0x434] ;  /* 0x00010d00ff0ecb82 */ /* 0x000e620000000800 */
[----:B------:R-:W-:Y:S01]  /*0220*/  IMAD.X R3, R11, 0x1, R7, P0 ;  /* 0x000000010b037824 */ /* 0x000fe200000e0607 */
[----:B------:R-:W-:-:S04]  /*0230*/  ISETP.NE.U32.AND P0, PT, R6, RZ, PT ;  /* 0x000000ff0600720c */ /* 0x000fc80003f05070 */
[C---:B------:R-:W-:Y:S02]  /*0240*/  ISETP.NE.AND.EX P0, PT, R7.reuse, RZ, PT, P0 ;  /* 0x000000ff0700720c */ /* 0x040fe40003f05300 */
[----:B------:R-:W1:Y:S01]  /*0250*/  @!P2 LDC.64 R4, c[0x0][0x488] ;  /* 0x00012200ff04ab82 */ /* 0x000e620000000a00 */
[----:B----4-:R-:W-:Y:S02]  /*0260*/  ISETP.NE.AND P1, PT, RZ, UR4, PT ;  /* 0x00000004ff007c0c */ /* 0x010fe4000bf25270 */
[----:B------:R-:W-:Y:S01]  /*0270*/  ISETP.EQ.U32.AND P3, PT, R6, RZ, PT ;  /* 0x000000ff0600720c */ /* 0x000fe20003f62070 */
[----:B------:R-:W4:Y:S04]  /*0280*/  S2R R22, SR_CTAID.Z ;  /* 0x0000000000167919 */ /* 0x000f280000002700 */
[----:B------:R-:W4:Y:S01]  /*0290*/  @!P2 LDC R9, c[0x0][0x43c] ;  /* 0x00010f00ff09ab82 */ /* 0x000f220000000800 */
[----:B------:R-:W-:Y:S01]  /*02a0*/  ISETP.EQ.OR.EX P3, PT, R7, RZ, !P1, P3 ;  /* 0x000000ff0700720c */ /* 0x000fe20004f62730 */
[----:B------:R-:W1:Y:S01]  /*02b0*/  S2R R124, SR_TID.X ;  /* 0x00000000007c7919 */ /* 0x000e620000002100 */
[----:B------:R-:W-:Y:S01]  /*02c0*/  IMAD.MOV.U32 R11, RZ, RZ, -0x1 ;  /* 0xffffffffff0b7424 */ /* 0x000fe200078e00ff */
[----:B------:R-:W-:-:S10]  /*02d0*/  USHF.L.U32 UR15, UR14, 0x7, URZ ;  /* 0x000000070e0f7899 */ /* 0x000fd400080006ff */
[----:B------:R1:W5:Y:S02]  /*02e0*/  @!P3 LDG.E R11, desc[UR16][R2.64] ;  /* 0x00000010020bb981 */ /* 0x000364000c1e1900 */
        /* <DEDUP_REMOVED lines=12> */
.L_x_1573:
[----:B--2--5:R-:W-:Y:S01]  /*03b0*/  @!P2 IADD3 R60, PT, PT, R4, R0, -R10 ;  /* 0x00000000043ca210 */ /* 0x024fe20007ffe80a */
[----:B------:R-:W-:Y:S06]  /*03c0*/  @!P4 EXIT ;  /* 0x000000000000c94d */ /* 0x000fec0003800000 */
[C---:B------:R-:W-:Y:S01]  /*03d0*/  ISETP.GT.AND P0, PT, R60.reuse, RZ, PT ;  /* 0x000000ff3c00720c */ /* 0x040fe20003f04270 */
[----:B------:R-:W-:-:S05]  /*03e0*/  VIADD R0, R60, 0x1f ;  /* 0x0000001f3c007836 */ /* 0x000fca0000000000 */
[----:B-1----:R-:W-:-:S04]  /*03f0*/  SHF.R.S32.HI R2, RZ, 0x1f, R0 ;  /* 0x0000001fff027819 */ /* 0x002fc80000011400 */
[----:B------:R-:W-:-:S03]  /*0400*/  LEA.HI R227, R2, R0, RZ, 0x5 ;  /* 0x0000000002e37211 */ /* 0x000fc600078f28ff */
[----:B------:R-:W-:Y:S05]  /*0410*/  @P0 BRA `(.L_x_1574) ;  /* 0x0000001000bc0947 */ /* 0x000fea0003800000 */
[----:B------:R-:W1:Y:S01]  /*0420*/  LDC.U8 R0, c[0x0][0x549] ;  /* 0x00015240ff007b82 */ /* 0x000e620000000000 */
[----:B------:R-:W-:-:S07]  /*0430*/  ISETP.NE.AND P0, PT, R25, -0x1, PT ;  /* 0xffffffff1900780c */ /* 0x000fce0003f05270 */
[----:B------:R-:W2:Y:S08]  /*0440*/  LDC.U8 R8, c[0x0][0x548] ;  /* 0x00015200ff087b82 */ /* 0x000eb00000000000 */
[----:B------:R-:W3:Y:S01]  /*0450*/  LDC R5, c[0x0][0x434] ;  /* 0x00010d00ff057b82 */ /* 0x000ee20000000800 */
[----:B-1----:R-:W-:-:S07]  /*0460*/  ISETP.NE.AND P1, PT, R0, RZ, PT ;  /* 0x000000ff0000720c */ /* 0x002fce0003f25270 */
[----:B------:R-:W1:Y:S01]  /*0470*/  @!P0 LDC.64 R6, c[0x0][0x400] ;  /* 0x00010000ff068b82 */ /* 0x000e620000000a00 */
[----:B--2---:R-:W-:-:S07]  /*0480*/  ISETP.NE.AND P2, PT, R8, RZ, !P1 ;  /* 0x000000ff0800720c */ /* 0x004fce0004f45270 */
[----:B------:R-:W2:Y:S01]  /*0490*/  @P0 LDC.64 R10, c[0x0][0x408] ;  /* 0x00010200ff0a0b82 */ /* 0x000ea20000000a00 */
[----:B------:R-:W-:-:S07]  /*04a0*/  @P1 IMAD.MOV.U32 R0, RZ, RZ, 0x1 ;  /* 0x00000001ff001424 */ /* 0x000fce00078e00ff */
[----:B------:R-:W4:Y:S08]  /*04b0*/  @P1 LDC.64 R2, c[0x0][0x430] ;  /* 0x00010c00ff021b82 */ /* 0x000f300000000a00 */
[----:B------:R-:W1:Y:S01]  /*04c0*/  @P1 LDC R12, c[0x0][0x430] ;  /* 0x00010c00ff0c1b82 */ /* 0x000e620000000800 */
[----:B----4-:R-:W-:Y:S01]  /*04d0*/  @P1 IMAD R4, R2, R3, RZ ;  /* 0x0000000302041224 */ /* 0x010fe200078e02ff */
[----:B--23--:R-:W-:Y:S06]  /*04e0*/  @P1 BRA `(.L_x_1575) ;  /* 0x0000000000281947 */ /* 0x00cfec0003800000 */
        /* <DEDUP_REMOVED lines=10> */
.L_x_1575:
[C---:B-1----:R-:W-:Y:S01]  /*0590*/  @!P0 IMAD.WIDE.U32 R2, R24.reuse, R6, RZ ;  /* 0x0000000618028225 */ /* 0x042fe200078e00ff */
[----:B------:R-:W1:Y:S01]  /*05a0*/  LDCU.64 UR4, c[0x0][0x410] ;  /* 0x00008200ff0477ac */ /* 0x000e620008000a00 */
[----:B------:R-:W-:Y:S01]  /*05b0*/  ISETP.NE.AND P1, PT, R25, -0x1, PT ;  /* 0xffffffff1900780c */ /* 0x000fe20003f25270 */
[----:B------:R-:W-:Y:S01]  /*05c0*/  BSSY.RECONVERGENT B0, `(.L_x_1576) ;  /* 0x0000037000007945 */ /* 0x000fe20003800200 */
[C---:B------:R-:W-:Y:S01]  /*05d0*/  IMAD R6, R24.reuse, R5, RZ ;  /* 0x0000000518067224 */ /* 0x040fe200078e02ff */
[----:B------:R-:W-:Y:S01]  /*05e0*/  SHF.R.U32.HI R15, RZ, 0x3, R124 ;  /* 0x00000003ff0f7819 */ /* 0x000fe2000001167c */
[----:B------:R-:W-:Y:S02]  /*05f0*/  @!P0 IMAD R8, R24, R7, R3 ;  /* 0x0000000718088224 */ /* 0x000fe400078e0203 */
        /* <DEDUP_REMOVED lines=14> */
[C---:B------:R-:W-:Y:S01]  /*06e0*/  IADD3 R23, PT, PT, R15.reuse, 0x60, RZ ;  /* 0x000000600f177810 */ /* 0x040fe20007ffe0ff */
[----:B------:R-:W-:Y:S02]  /*06f0*/  @!P2 IMAD R4, R24, R0, R4 ;  /* 0x000000001804a224 */ /* 0x000fe400078e0204 */
[----:B------:R-:W-:Y:S01]  /*0700*/  IMAD.X R3, RZ, RZ, R8, P0 ;  /* 0x000000ffff037224 */ /* 0x000fe200000e0608 */
[CC--:B------:R-:W-:Y:S01]  /*0710*/  ISETP.GE.AND P0, PT, R15.reuse, R10.reuse, PT ;  /* 0x0000000a0f00720c */ /* 0x0c0fe20003f06270 */
[----:B------:R-:W-:Y:S01]  /*0720*/  IMAD R0, R12, UR15, RZ ;  /* 0x0000000f0c007c24 */ /* 0x000fe2000f8e02ff */
[----:B------:R-:W-:Y:S01]  /*0730*/  UIMAD.WIDE.U32 UR14, UR14, 0x80, URZ ;  /* 0x000000800e0e78a5 */ /* 0x000fe2000f8e00ff */
[----:B------:R-:W-:Y:S01]  /*0740*/  VIADD R17, R15, 0x10 ;  /* 0x000000100f117836 */ /* 0x000fe20000000000 */
[----:B------:R-:W-:Y:S01]  /*0750*/  ISETP.GE.AND P4, PT, R20, R10, PT ;  /* 0x0000000a1400720c */ /* 0x000fe20003f86270 */
[----:B-1----:R-:W-:Y:S01]  /*0760*/  IMAD.WIDE.U32 R8, R22, UR4, R2 ;  /* 0x0000000416087c25 */ /* 0x002fe2000f8e0002 */
[----:B------:R-:W-:-:S02]  /*0770*/  IADD3 R13, P2, P1, R0, R6, R4 ;  /* 0x00000006000d7210 */ /* 0x000fc4000795e004 */
[----:B------:R-:W-:Y:S01]  /*0780*/  SHF.R.S32.HI R0, RZ, 0x1f, R0 ;  /* 0x0000001fff007819 */ /* 0x000fe20000011400 */
[C---:B------:R-:W-:Y:S01]  /*0790*/  VIADD R18, R15.reuse, 0x20 ;  /* 0x000000200f127836 */ /* 0x040fe20000000000 */
[----:B------:R-:W-:Y:S01]  /*07a0*/  SHF.R.S32.HI R4, RZ, 0x1f, R4 ;  /* 0x0000001fff047819 */ /* 0x000fe20000011404 */
[C---:B------:R-:W-:Y:S01]  /*07b0*/  VIADD R19, R15.reuse, 0x30 ;  /* 0x000000300f137836 */ /* 0x040fe20000000000 */
[C---:B------:R-:W-:Y:S01]  /*07c0*/  LOP3.LUT R16, R15.reuse, UR14, RZ, 0xfc, !PT ;  /* 0x0000000e0f107c12 */ /* 0x040fe2000f8efcff */
        /* <DEDUP_REMOVED lines=22> */
.L_x_1577:
[----:B------:R-:W-:Y:S05]  /*0930*/  BSYNC.RECONVERGENT B0 ;  /* 0x0000000000007941 */ /* 0x000fea0003800200 */
.L_x_1576:
        /* <DEDUP_REMOVED lines=16> */
.L_x_1579:
[----:B------:R-:W-:Y:S05]  /*0a40*/  BSYNC.RECONVERGENT B0 ;  /* 0x0000000000007941 */ /* 0x000fea0003800200 */
.L_x_1578:
        /* <DEDUP_REMOVED lines=16> */
.L_x_1581:
[----:B------:R-:W-:Y:S05]  /*0b50*/  BSYNC.RECONVERGENT B0 ;  /* 0x0000000000007941 */ /* 0x000fea0003800200 */
.L_x_1580:
        /* <DEDUP_REMOVED lines=16> */
.L_x_1583:
[----:B------:R-:W-:Y:S05]  /*0c60*/  BSYNC.RECONVERGENT B0 ;  /* 0x0000000000007941 */ /* 0x000fea0003800200 */
.L_x_1582:
        /* <DEDUP_REMOVED lines=16> */
.L_x_1585:
[----:B------:R-:W-:Y:S05]  /*0d70*/  BSYNC.RECONVERGENT B0 ;  /* 0x0000000000007941 */ /* 0x000fea0003800200 */
.L_x_1584:
        /* <DEDUP_REMOVED lines=16> */
.L_x_1587:
[----:B------:R-:W-:Y:S05]  /*0e80*/  BSYNC.RECONVERGENT B0 ;  /* 0x0000000000007941 */ /* 0x000fea0003800200 */
.L_x_1586:
        /* <DEDUP_REMOVED lines=16> */
.L_x_1589:
[----:B------:R-:W-:Y:S05]  /*0f90*/  BSYNC.RECONVERGENT B0 ;  /* 0x0000000000007941 */ /* 0x000fea0003800200 */
.L_x_1588:
        /* <DEDUP_REMOVED lines=17> */
.L_x_1591:
[----:B------:R-:W-:Y:S05]  /*10b0*/  BSYNC.RECONVERGENT B0 ;  /* 0x0000000000007941 */ /* 0x000fea0003800200 */
.L_x_1590:
        /* <DEDUP_REMOVED lines=23> */
.L_x_1593:
[----:B------:R-:W-:Y:S05]  /*1230*/  BSYNC.RECONVERGENT B0 ;  /* 0x0000000000007941 */ /* 0x000fea0003800200 */
.L_x_1592:
        /* <DEDUP_REMOVED lines=11> */
.L_x_1595:
[----:B------:R-:W-:Y:S05]  /*12f0*/  BSYNC.RECONVERGENT B0 ;  /* 0x0000000000007941 */ /* 0x000fea0003800200 */
.L_x_1594:
        /* <DEDUP_REMOVED lines=10> */
.L_x_1597:
[----:B------:R-:W-:Y:S05]  /*13a0*/  BSYNC.RECONVERGENT B0 ;  /* 0x0000000000007941 */ /* 0x000fea0003800200 */
.L_x_1596:
        /* <DEDUP_REMOVED lines=10> */
.L_x_1599:
[----:B------:R-:W-:Y:S05]  /*1450*/  BSYNC.RECONVERGENT B0 ;  /* 0x0000000000007941 */ /* 0x000fea0003800200 */
.L_x_1598:
        /* <DEDUP_REMOVED lines=10> */
.L_x_1601:
[----:B------:R-:W-:Y:S05]  /*1500*/  BSYNC.RECONVERGENT B0 ;  /* 0x0000000000007941 */ /* 0x000fea0003800200 */
.L_x_1600:
        /* <DEDUP_REMOVED lines=10> */
.L_x_1603:
[----:B------:R-:W-:Y:S05]  /*15b0*/  BSYNC.RECONVERGENT B0 ;  /* 0x0000000000007941 */ /* 0x000fea0003800200 */
.L_x_1602:
        /* <DEDUP_REMOVED lines=10> */
.L_x_1605:
[----:B------:R-:W-:Y:S05]  /*1660*/  BSYNC.RECONVERGENT B0 ;  /* 0x0000000000007941 */ /* 0x000fea0003800200 */
.L_x_1604:
        /* <DEDUP_REMOVED lines=10> */
.L_x_1574:
[----:B------:R-:W-:Y:S02]  /*1710*/  ISETP.NE.AND P0, PT, R25, -0x1, PT ;  /* 0xffffffff1900780c */ /* 0x000fe40003f05270 */
[----:B------:R-:W-:-:S11]  /*1720*/  ISETP.NE.AND P2, PT, R11, -0x1, PT ;  /* 0xffffffff0b00780c */ /* 0x000fd60003f45270 */
[----:B------:R-:W1:Y:S08]  /*1730*/  @!P0 LDC.64 R6, c[0x0][0x398] ;  /* 0x0000e600ff068b82 */ /* 0x000e700000000a00 */
[----:B------:R-:W2:Y:S01]  /*1740*/  @P0 LDC.64 R8, c[0x0][0x3b0] ;  /* 0x0000ec00ff080b82 */ /* 0x000ea20000000a00 */
[----:B-1----:R-:W-:-:S04]  /*1750*/  @!P0 IMAD.WIDE.U32 R4, R24, R6, RZ ;  /* 0x0000000618048225 */ /* 0x002fc800078e00ff */
[----:B--2---:R-:W-:-:S04]  /*1760*/  @P0 IMAD.WIDE.U32 R2, R25, R8, RZ ;  /* 0x0000000819020225 */ /* 0x004fc800078e00ff */
[----:B------:R-:W-:Y:S01]  /*1770*/  @!P0 IMAD R8, R24, R7, R5 ;  /* 0x0000000718088224 */ /* 0x000fe200078e0205 */
[----:B------:R-:W-:Y:S01]  /*1780*/  @!P0 MOV R7, R4 ;  /* 0x0000000400078202 */ /* 0x000fe20000000f00 */
        /* <DEDUP_REMOVED lines=12> */
[----:B------:R-:W-:Y:S01]  /*1850*/  MOV R5, R2 ;  /* 0x0000000200057202 */ /* 0x000fe20000000f00 */
[----:B------:R-:W-:Y:S06]  /*1860*/  BRA `(.L_x_1607) ;  /* 0x0000000000187947 */ /* 0x000fec0003800000 */
.L_x_1606:
[----:B------:R-:W1:Y:S01]  /*1870*/  LDCU.64 UR6, c[0x0][0x3b8] ;  /* 0x00007700ff0677ac */ /* 0x000e620008000a00 */
[----:B------:R-:W-:-:S05]  /*1880*/  IADD3 R2, PT, PT, R10, R11, RZ ;  /* 0x0000000b0a027210 */ /* 0x000fca0007ffe0ff */
[C---:B-1----:R-:W-:Y:S02]  /*1890*/  IMAD R0, R2.reuse, UR7, RZ ;  /* 0x0000000702007c24 */ /* 0x042fe4000f8e02ff */
[----:B------:R-:W-:-:S05]  /*18a0*/  IMAD.WIDE.U32 R2, R2, UR6, RZ ;  /* 0x0000000602027c25 */ /* 0x000fca000f8e00ff */
[----:B------:R-:W-:Y:S02]  /*18b0*/  IADD3 R6, PT, PT, R3, R0, RZ ;  /* 0x0000000003067210 */ /* 0x000fe40007ffe0ff */
[----:B------:R-:W-:-:S07]  /*18c0*/  MOV R5, R2 ;  /* 0x0000000200057202 */ /* 0x000fce0000000f00 */
.L_x_1607:
        /* <DEDUP_REMOVED lines=40> */
.L_x_1608:
[----:B------:R-:W1:Y:S01]  /*1b50*/  LDC.64 R138, c[0x0][0x3c0] ;  /* 0x0000f000ff8a7b82 */ /* 0x000e620000000a00 */
[----:B------:R-:W-:-:S05]  /*1b60*/  IADD3 R0, PT, PT, R10, R11, RZ ;  /* 0x0000000b0a007210 */ /* 0x000fca0007ffe0ff */
[C---:B-1----:R-:W-:Y:S02]  /*1b70*/  IMAD R4, R0.reuse, R139, RZ ;  /* 0x0000008b00047224 */ /* 0x042fe400078e02ff */
[----:B------:R-:W-:-:S05]  /*1b80*/  IMAD.WIDE.U32 R2, R0, R138, RZ ;  /* 0x0000008a00027225 */ /* 0x000fca00078e00ff */
[----:B------:R-:W-:Y:S02]  /*1b90*/  IADD3 R28, PT, PT, R3, R4, RZ ;  /* 0x00000004031c7210 */ /* 0x000fe40007ffe0ff */
[----:B------:R-:W-:-:S07]  /*1ba0*/  MOV R21, R2 ;  /* 0x0000000200157202 */ /* 0x000fce0000000f00 */
.L_x_1609:
[----:B------:R-:W-:Y:S01]  /*1bb0*/  SHF.R.U32.HI R123, RZ, 0x3, R124 ;  /* 0x00000003ff7b7819 */ /* 0x000fe2000001167c */
[----:B------:R-:W-:Y:S01]  /*1bc0*/  VIADD R26, R14, -UR15 ;  /* 0x8000000f0e1a7c36 */ /* 0x000fe20008000000 */
[----:B------:R-:W1:Y:S01]  /*1bd0*/  LDCU.64 UR4, c[0x0][0x3c8] ;  /* 0x00007900ff0477ac */ /* 0x000e620008000a00 */
[----:B------:R-:W-:Y:S01]  /*1be0*/  IMAD.SHL.U32 R32, R124, 0x8, RZ ;  /* 0x000000087c207824 */ /* 0x000fe200078e00ff */
[----:B------:R-:W-:Y:S01]  /*1bf0*/  SHF.R.S32.HI R29, RZ, 0x1f, R20 ;  /* 0x0000001fff1d7819 */ /* 0x000fe20000011414 */
[C---:B------:R-:W-:Y:S01]  /*1c00*/  VIADD R31, R123.reuse, 0x10 ;  /* 0x000000107b1f7836 */ /* 0x040fe20000000000 */
[CC--:B------:R-:W-:Y:S01]  /*1c10*/  ISETP.GE.AND P5, PT, R123.reuse, R26.reuse, PT ;  /* 0x0000001a7b00720c */ /* 0x0c0fe20003fa6270 */
[----:B------:R-:W-:Y:S01]  /*1c20*/  VIADD R2, R123, 0x20 ;  /* 0x000000207b027836 */ /* 0x000fe20000000000 */
[----:B------:R-:W-:Y:S01]  /*1c30*/  LOP3.LUT R30, R32, 0x38, RZ, 0xc0, !PT ;  /* 0x00000038201e7812 */ /* 0x000fe200078ec0ff */
[----:B------:R-:W2:Y:S01]  /*1c40*/  LDCU.128 UR8, c[0x0][0x3d0] ;  /* 0x00007a00ff0877ac */ /* 0x000ea20008000c00 */
[-C--:B------:R-:W-:Y:S01]  /*1c50*/  ISETP.GE.AND P4, PT, R31, R26.reuse, PT ;  /* 0x0000001a1f00720c */ /* 0x080fe20003f86270 */
[C---:B------:R-:W-:Y:S01]  /*1c60*/  VIADD R0, R123.reuse, 0x30 ;  /* 0x000000307b007836 */ /* 0x040fe20000000000 */
[-C--:B------:R-:W-:Y:S01]  /*1c70*/  ISETP.GE.AND P0, PT, R2, R26.reuse, PT ;  /* 0x0000001a0200720c */ /* 0x080fe20003f06270 */
[----:B------:R-:W-:Y:S01]  /*1c80*/  USHF.L.U32 UR18, UR14, 0x7, URZ ;  /* 0x000000070e127899 */ /* 0x000fe200080006ff */
[----:B------:R-:W-:Y:S01]  /*1c90*/  IADD3 R2, P1, PT, R30, R5, RZ ;  /* 0x000000051e027210 */ /* 0x000fe20007f3e0ff */
[----:B------:R-:W3:Y:S01]  /*1ca0*/  LDCU.64 UR12, c[0x0][0x388] ;  /* 0x00007100ff0c77ac */ /* 0x000ee20008000a00 */
[----:B------:R-:W-:Y:S01]  /*1cb0*/  ISETP.GE.AND P3, PT, R0, R26, PT ;  /* 0x0000001a0000720c */ /* 0x000fe20003f66270 */
[C---:B------:R-:W-:Y:S01]  /*1cc0*/  VIADD R0, R123.reuse, 0x40 ;  /* 0x000000407b007836 */ /* 0x040fe20000000000 */
[----:B------:R-:W-:Y:S01]  /*1cd0*/  IADD3.X R3, PT, PT, RZ, R6, RZ, P1, !PT ;  /* 0x00000006ff037210 */ /* 0x000fe20000ffe4ff */
[----:B------:R-:W4:Y:S01]  /*1ce0*/  @!P5 LDC.64 R10, c[0x0][0x3b0] ;  /* 0x0000ec00ff0adb82 */ /* 0x000f220000000a00 */
[----:B------:R-:W-:Y:S01]  /*1cf0*/  IADD3 R6, P1, PT, R30, R7, RZ ;  /* 0x000000071e067210 */ /* 0x000fe20007f3e0ff */
[----:B------:R-:W-:Y:S01]  /*1d00*/  USHF.R.U32.HI UR14, URZ, 0x19, UR14 ;  /* 0x00000019ff0e7899 */ /* 0x000fe2000801160e */
[C---:B------:R-:W-:Y:S01]  /*1d10*/  LOP3.LUT R33, R123.reuse, UR18, RZ, 0xfc, !PT ;  /* 0x000000127b217c12 */ /* 0x040fe2000f8efcff */
[----:B------:R-:W-:Y:S01]  /*1d20*/  IMAD.WIDE.U32 R4, R123, UR6, R2 ;  /* 0x000000067b047c25 */ /* 0x000fe2000f8e0002 */
[----:B------:R-:W-:Y:S01]  /*1d30*/  ISETP.GE.AND P2, PT, R0, R26, PT ;  /* 0x0000001a0000720c */ /* 0x000fe20003f46270 */
[----:B------:R5:W-:Y:S01]  /*1d40*/  STL [R1+0xc], R26 ;  /* 0x00000c1a01007387 */ /* 0x000be20000100800 */
[----:B------:R-:W-:Y:S01]  /*1d50*/  LEA.HI.SX32 R122, R227, 0xffffffff, 0x1b ;  /* 0xffffffffe37a7811 */ /* 0x000fe200078fdaff */
[----:B------:R-:W5:Y:S01]  /*1d60*/  @!P4 LDC.64 R12, c[0x0][0x3b0] ;  /* 0x0000ec00ff0ccb82 */ /* 0x000f620000000a00 */
[----:B------:R-:W-:Y:S01]  /*1d70*/  IMAD.X R7, RZ, RZ, R8, P1 ;  /* 0x000000ffff077224 */ /* 0x000fe200008e0608 */
[----:B------:R-:W-:Y:S01]  /*1d80*/  @!P4 IADD3 R8, P1, PT, R33, 0x10, RZ ;  /* 0x000000102108c810 */ /* 0x000fe20007f3e0ff */
[----:B------:R-:W-:Y:S01]  /*1d90*/  IMAD R5, R123, UR7, R5 ;  /* 0x000000077b057c24 */ /* 0x000fe2000f8e0205 */
[----:B------:R-:W-:Y:S01]  /*1da0*/  SHF.L.U32 R214, R124, 0x6, RZ ;  /* 0x000000067cd67819 */ /* 0x000fe200000006ff */
[C---:B-1----:R-:W-:Y:S01]  /*1db0*/  IMAD.WIDE.U32 R2, R22.reuse, UR4, R6 ;  /* 0x0000000416027c25 */ /* 0x042fe2000f8e0006 */
[----:B------:R-:W-:Y:S01]  /*1dc0*/  UMOV UR4, 0x400 ;  /* 0x0000040000047882 */ /* 0x000fe20000000000 */
[----:B------:R-:W-:Y:S01]  /*1dd0*/  SHF.R.U32.HI R121, RZ, 0x1, R124 ;  /* 0x00000001ff797819 */ /* 0x000fe2000001167c */
[----:B------:R-:W1:Y:S01]  /*1de0*/  @!P5 LDC.64 R16, c[0x0][0x380] ;  /* 0x0000e000ff10db82 */ /* 0x000e620000000a00 */
[----:B------:R-:W-:-:S02]  /*1df0*/  IMAD R3, R22, UR5, R3 ;  /* 0x0000000516037c24 */ /* 0x000fc4000f8e0203 */
[----:B--2---:R-:W-:Y:S02]  /*1e00*/  IMAD R0, R29, UR8, RZ ;  /* 0x000000081d007c24 */ /* 0x004fe4000f8e02ff */
[----:B------:R-:W-:Y:S02]  /*1e10*/  @!P4 IMAD.X R6, RZ, RZ, UR14, P1 ;  /* 0x0000000eff06ce24 */ /* 0x000fe400088e06ff */
[C---:B------:R-:W-:Y:S01]  /*1e20*/  IMAD R0, R20.reuse, UR9, R0 ;  /* 0x0000000914007c24 */ /* 0x040fe2000f8e0200 */
[----:B------:R-:W2:Y:S01]  /*1e30*/  @!P4 LDC.64 R18, c[0x0][0x380] ;  /* 0x0000e000ff12cb82 */ /* 0x000ea20000000a00 */
[----:B------:R-:W-:Y:S01]  /*1e40*/  IMAD.WIDE.U32 R4, R20, UR8, R4 ;  /* 0x0000000814047c25 */ /* 0x000fe2000f8e0004 */
[----:B------:R-:W-:Y:S02]  /*1e50*/  USHF.L.U32 UR8, UR6, 0x5, URZ ;  /* 0x0000000506087899 */ /* 0x000fe400080006ff */
[----:B------:R-:W-:Y:S01]  /*1e60*/  USHF.L.U32 UR9, UR6, 0x4, URZ ;  /* 0x0000000406097899 */ /* 0x000fe200080006ff */
[----:B----4-:R-:W-:Y:S01]  /*1e70*/  @!P5 IMAD R14, R10, UR14, RZ ;  /* 0x0000000e0a0edc24 */ /* 0x010fe2000f8e02ff */
[----:B---3--:R-:W-:Y:S01]  /*1e80*/  LEA R125, P1, R4, UR12, 0x1 ;  /* 0x0000000c047d7c11 */ /* 0x008fe2000f8208ff */
[----:B------:R-:W-:Y:S01]  /*1e90*/  IMAD.IADD R0, R5, 0x1, R0 ;  /* 0x0000000105007824 */ /* 0x000fe200078e0200 */
[----:B------:R-:W3:Y:S01]  /*1ea0*/  S2UR UR5, SR_CgaCtaId ;  /* 0x00000000000579c3 */ /* 0x000ee20000008800 */
[----:B-----5:R-:W-:Y:S01]  /*1eb0*/  @!P4 IMAD R6, R6, R12, RZ ;  /* 0x0000000c0606c224 */ /* 0x020fe200078e02ff */
[----:B------:R-:W-:Y:S01]  /*1ec0*/  USHF.L.U64.HI UR12, UR6, 0x4, UR7 ;  /* 0x00000004060c7899 */ /* 0x000fe20008010207 */
[C---:B------:R-:W-:Y:S01]  /*1ed0*/  @!P5 IMAD R14, R33.reuse, R11, R14 ;  /* 0x0000000b210ed224 */ /* 0x040fe200078e020e */
[----:B------:R-:W-:Y:S01]  /*1ee0*/  LEA.HI.X R252, R4, UR13, R0, 0x1, P1 ;  /* 0x0000000d04fc7c11 */ /* 0x000fe200088f0c00 */
[C---:B------:R-:W-:Y:S01]  /*1ef0*/  @!P4 IMAD R7, R8.reuse, R13, R6 ;  /* 0x0000000d0807c224 */ /* 0x040fe200078e0206 */
[----:B------:R-:W-:Y:S01]  /*1f00*/  STL [R1], R125 ;  /* 0x0000007d01007387 */ /* 0x000fe20000100800 */
[--C-:B------:R-:W-:Y:S01]  /*1f10*/  @!P5 IMAD.WIDE.U32 R10, R33, R10, R2.reuse ;  /* 0x0000000a210ad225 */ /* 0x100fe200078e0002 */
[----:B------:R-:W4:Y:S03]  /*1f20*/  @!P2 LDC.64 R24, c[0x0][0x380] ;  /* 0x0000e000ff18ab82 */ /* 0x000f260000000a00 */
[----:B------:R-:W-:Y:S01]  /*1f30*/  @!P4 IMAD.WIDE.U32 R8, R8, R12, R2 ;  /* 0x0000000c0808c225 */ /* 0x000fe200078e0002 */
[----:B-1----:R-:W-:-:S03]  /*1f40*/  @!P5 LEA R6, P6, R10, R16, 0x1 ;  /* 0x000000100a06d211 */ /* 0x002fc600078c08ff */
[----:B------:R-:W-:Y:S01]  /*1f50*/  @!P5 IMAD.IADD R0, R11, 0x1, R14 ;  /* 0x000000010b00d824 */ /* 0x000fe200078e020e */
[----:B------:R-:W1:Y:S01]  /*1f60*/  @!P0 LDC.64 R12, c[0x0][0x3b0] ;  /* 0x0000ec00ff0c8b82 */ /* 0x000e620000000a00 */
[----:B------:R-:W-:Y:S01]  /*1f70*/  LOP3.LUT R11, R32, 0x1f8, RZ, 0xc0, !PT ;  /* 0x000001f8200b7812 */ /* 0x000fe200078ec0ff */
[----:B------:R-:W-:Y:S01]  /*1f80*/  @!P4 IMAD.IADD R5, R9, 0x1, R7 ;  /* 0x000000010905c824 */ /* 0x000fe200078e0207 */
[----:B--2---:R-:W-:Y:S01]  /*1f90*/  @!P4 LEA R4, P1, R8, R18, 0x1 ;  /* 0x000000120804c211 */ /* 0x004fe200078208ff */
[----:B------:R-:W-:Y:S01]  /*1fa0*/  VIADD R9, R123, 0x50 ;  /* 0x000000507b097836 */ /* 0x000fe20000000000 */
[----:B------:R-:W-:Y:S01]  /*1fb0*/  @!P5 LEA.HI.X R7, R10, R17, R0, 0x1, P6 ;  /* 0x000000110a07d211 */ /* 0x000fe200030f0c00 */
[----:B------:R-:W-:Y:S01]  /*1fc0*/  IMAD.MOV.U32 R61, RZ, RZ, 0x20 ;  /* 0x00000020ff3d7424 */ /* 0x000fe200078e00ff */
[----:B------:R-:W-:Y:S01]  /*1fd0*/  LOP3.LUT R0, R11, 0x38, R124, 0x78, !PT ;  /* 0x000000380b007812 */ /* 0x000fe200078e787c */
[----:B------:R-:W2:Y:S01]  /*1fe0*/  @!P0 LDC.64 R16, c[0x0][0x380] ;  /* 0x0000e000ff108b82 */ /* 0x000ea20000000a00 */
[----:B---3--:R-:W-:Y:S01]  /*1ff0*/  ULEA UR5, UR5, UR4, 0x18 ;  /* 0x0000000405057291 */ /* 0x008fe2000f8ec0ff */
[----:B------:R-:W-:Y:S01]  /*2000*/  @!P4 LEA.HI.X R5, R8, R19, R5, 0x1, P1 ;  /* 0x000000130805c211 */ /* 0x000fe200008f0c05 */
[----:B------:R-:W-:Y:S01]  /*2010*/  VIADD R11, R123, 0x60 ;  /* 0x000000607b0b7836 */ /* 0x000fe20000000000 */
[----:B------:R-:W-:Y:S01]  /*2020*/  LOP3.LUT R0, R0, 0x1e00, R32, 0xf8, !PT ;  /* 0x00001e0000007812 */ /* 0x000fe200078ef820 */
[----:B------:R-:W-:Y:S01]  /*2030*/  USHF.L.U64.HI UR4, UR6, 0x5, UR7 ;  /* 0x0000000506047899 */ /* 0x000fe20008010207 */
[----:B------:R-:W-:Y:S01]  /*2040*/  @!P0 IADD3 R8, P1, PT, R33, 0x20, RZ ;  /* 0x0000002021088810 */ /* 0x000fe20007f3e0ff */
[----:B------:R-:W3:Y:S01]  /*2050*/  LDCU.64 UR6, c[0x0][0x390] ;  /* 0x00007200ff0677ac */ /* 0x000ee20008000a00 */
[----:B------:R-:W5:Y:S01]  /*2060*/  @!P3 LDC.64 R14, c[0x0][0x3b0] ;  /* 0x0000ec00ff0ebb82 */ /* 0x000f620000000a00 */
[----:B------:R-:W-:-:S02]  /*2070*/  LEA R226, R0, UR5, 0x1 ;  /* 0x0000000500e27c11 */ /* 0x000fc4000f8e08ff */
[----:B------:R-:W-:Y:S02]  /*2080*/  @!P0 IADD3.X R0, PT, PT, RZ, UR14, RZ, P1, !PT ;  /* 0x0000000eff008c10 */ /* 0x000fe40008ffe4ff */
[----:B------:R-:W-:Y:S01]  /*2090*/  ISETP.GE.AND P6, PT, R9, R26, PT ;  /* 0x0000001a0900720c */ /* 0x000fe20003fc6270 */
[----:B------:R-:W-:Y:S01]  /*20a0*/  @!PT LDS RZ, [RZ] ;  /* 0x00000000fffff984 */ /* 0x000fe20000000800 */
[----:B------:R-:W-:Y:S01]  /*20b0*/  @!PT LDS RZ, [RZ] ;  /* 0x00000000fffff984 */ /* 0x000fe20000000800 */
[----:B------:R-:W-:Y:S01]  /*20c0*/  @!PT LDS RZ, [RZ] ;  /* 0x00000000fffff984 */ /* 0x000fe20000000800 */
[----:B------:R-:W-:Y:S01]  /*20d0*/  @!P5 LDGSTS.E.BYPASS.LTC128B.128 [R226], desc[UR16][R6.64] ;  /* 0x0000000006e2dfae */ /* 0x000fe2000b981a10 */
[----:B------:R-:W-:Y:S01]  /*20e0*/  @!P3 IADD3 R10, P1, PT, R33, 0x30, RZ ;  /* 0x00000030210ab810 */ /* 0x000fe20007f3e0ff */
[----:B------:R-:W3:Y:S01]  /*20f0*/  @!P2 LDC.64 R18, c[0x0][0x3b0] ;  /* 0x0000ec00ff12ab82 */ /* 0x000ee20000000a00 */
[----:B-1----:R-:W-:Y:S01]  /*2100*/  @!P0 IMAD R0, R0, R12, RZ ;  /* 0x0000000c00008224 */ /* 0x002fe200078e02ff */
[----:B------:R1:W-:Y:S01]  /*2110*/  @!P5 LDGSTS.E.BYPASS.LTC128B.128 [R226+0x4000], desc[UR16][R6.64+0x80] ;  /* 0x0400008006e2dfae */ /* 0x0003e2000b981a10 */
[----:B------:R-:W-:Y:S02]  /*2120*/  ISETP.GE.AND P5, PT, R11, R26, PT ;  /* 0x0000001a0b00720c */ /* 0x000fe40003fa6270 */
[----:B------:R-:W-:Y:S01]  /*2130*/  @!P0 IMAD R0, R8, R13, R0 ;  /* 0x0000000d08008224 */ /* 0x000fe200078e0200 */
[----:B------:R-:W-:Y:S02]  /*2140*/  @!P4 LDGSTS.E.BYPASS.LTC128B.128 [R226+0x800], desc[UR16][R4.64] ;  /* 0x0080000004e2cfae */ /* 0x000fe4000b981a10 */
[----:B------:R-:W4:Y:S02]  /*2150*/  @!P3 LDC.64 R22, c[0x0][0x380] ;  /* 0x0000e000ff16bb82 */ /* 0x000f240000000a00 */
[----:B------:R2:W-:Y:S01]  /*2160*/  @!P4 LDGSTS.E.BYPASS.LTC128B.128 [R226+0x4800], desc[UR16][R4.64+0x80] ;  /* 0x0480008004e2cfae */ /* 0x0005e2000b981a10 */
[----:B-1----:R-:W-:-:S02]  /*2170*/  @!P3 IMAD.X R7, RZ, RZ, UR14, P1 ;  /* 0x0000000eff07be24 */ /* 0x002fc400088e06ff */
[----:B--2---:R-:W-:Y:S01]  /*2180*/  @!P0 IMAD.WIDE.U32 R4, R8, R12, R2 ;  /* 0x0000000c08048225 */ /* 0x004fe200078e0002 */
[----:B------:R-:W-:-:S03]  /*2190*/  @!P2 IADD3 R8, P4, PT, R33, 0x40, RZ ;  /* 0x000000402108a810 */ /* 0x000fc60007f9e0ff */
[----:B------:R-:W-:Y:S01]  /*21a0*/  VIADD R12, R123, 0x70 ;  /* 0x000000707b0c7836 */ /* 0x000fe20000000000 */
[----:B------:R-:W-:Y:S01]  /*21b0*/  @!P0 LEA R6, P1, R4, R16, 0x1 ;  /* 0x0000001004068211 */ /* 0x000fe200078208ff */
[----:B------:R-:W-:Y:S02]  /*21c0*/  @!P0 IMAD.IADD R5, R5, 0x1, R0 ;  /* 0x0000000105058824 */ /* 0x000fe400078e0200 */
[----:B------:R-:W-:Y:S01]  /*21d0*/  @!P2 IMAD.X R9, RZ, RZ, UR14, P4 ;  /* 0x0000000eff09ae24 */ /* 0x000fe2000a0e06ff */
[----:B------:R-:W-:Y:S01]  /*21e0*/  ISETP.GE.AND P4, PT, R12, R26, PT ;  /* 0x0000001a0c00720c */ /* 0x000fe20003f86270 */
[----:B-----5:R-:W-:Y:S01]  /*21f0*/  @!P3 IMAD R0, R7, R14, RZ ;  /* 0x0000000e0700b224 */ /* 0x020fe200078e02ff */
[----:B------:R-:W-:Y:S01]  /*2200*/  @!P0 LEA.HI.X R7, R4, R17, R5, 0x1, P1 ;  /* 0x0000001104078211 */ /* 0x000fe200008f0c05 */
[----:B---3--:R-:W-:Y:S01]  /*2210*/  @!P2 IMAD R4, R9, R18, RZ ;  /* 0x000000120904a224 */ /* 0x008fe200078e02ff */
[----:B------:R-:W1:Y:S01]  /*2220*/  @!P6 LDC.64 R12, c[0x0][0x3b0] ;  /* 0x0000ec00ff0ceb82 */ /* 0x000e620000000a00 */
[----:B------:R-:W-:-:S02]  /*2230*/  @!P3 IMAD R0, R10, R15, R0 ;  /* 0x0000000f0a00b224 */ /* 0x000fc400078e0200 */
[----:B------:R-:W-:Y:S01]  /*2240*/  @!P3 IMAD.WIDE.U32 R10, R10, R14, R2 ;  /* 0x0000000e0a0ab225 */ /* 0x000fe200078e0002 */
[----:B------:R-:W-:Y:S03]  /*2250*/  @!P0 LDGSTS.E.BYPASS.LTC128B.128 [R226+0x1000], desc[UR16][R6.64] ;  /* 0x0100000006e28fae */ /* 0x000fe6000b981a10 */
[C---:B------:R-:W-:Y:S01]  /*2260*/  @!P2 IMAD R9, R8.reuse, R19, R4 ;  /* 0x000000130809a224 */ /* 0x040fe200078e0204 */
[----:B------:R-:W2:Y:S01]  /*2270*/  @!P5 LDC.64 R14, c[0x0][0x3b0] ;  /* 0x0000ec00ff0edb82 */ /* 0x000ea20000000a00 */
[----:B------:R-:W-:Y:S01]  /*2280*/  @!P2 IMAD.WIDE.U32 R4, R8, R18, R2 ;  /* 0x000000120804a225 */ /* 0x000fe200078e0002 */
[----:B------:R3:W-:Y:S01]  /*2290*/  @!P0 LDGSTS.E.BYPASS.LTC128B.128 [R226+0x5000], desc[UR16][R6.64+0x80] ;  /* 0x0500008006e28fae */ /* 0x0007e2000b981a10 */
[----:B------:R-:W-:Y:S02]  /*22a0*/  @!P3 IADD3 R0, PT, PT, R11, R0, RZ ;  /* 0x000000000b00b210 */ /* 0x000fe40007ffe0ff */
[----:B------:R-:W-:Y:S01]  /*22b0*/  @!P2 IMAD.IADD R5, R5, 0x1, R9 ;  /* 0x000000010505a824 */ /* 0x000fe200078e0209 */
[----:B----4-:R-:W-:-:S02]  /*22c0*/  @!P3 LEA R8, P1, R10, R22, 0x1 ;  /* 0x000000160a08b211 */ /* 0x010fc400078208ff */
[----:B------:R-:W4:Y:S02]  /*22d0*/  @!P5 LDC.64 R26, c[0x0][0x380] ;  /* 0x0000e000ff1adb82 */ /* 0x000f240000000a00 */
[----:B------:R-:W-:Y:S02]  /*22e0*/  @!P3 LEA.HI.X R9, R10, R23, R0, 0x1, P1 ;  /* 0x000000170a09b211 */ /* 0x000fe400008f0c00 */
[----:B------:R-:W-:-:S03]  /*22f0*/  @!P5 IADD3 R10, P1, PT, R33, 0x60, RZ ;  /* 0x00000060210ad810 */ /* 0x000fc60007f3e0ff */
[----:B------:R-:W-:Y:S01]  /*2300*/  @!P3 LDGSTS.E.BYPASS.LTC128B.128 [R226+0x1800], desc[UR16][R8.64] ;  /* 0x0180000008e2bfae */ /* 0x000fe2000b981a10 */
[----:B------:R-:W5:Y:S03]  /*2310*/  @!P4 LDC.64 R16, c[0x0][0x3b0] ;  /* 0x0000ec00ff10cb82 */ /* 0x000f660000000a00 */
[----:B------:R1:W-:Y:S05]  /*2320*/  @!P3 LDGSTS.E.BYPASS.LTC128B.128 [R226+0x5800], desc[UR16][R8.64+0x80] ;  /* 0x0580008008e2bfae */ /* 0x0003ea000b981a10 */
[----:B------:R-:W5:Y:S01]  /*2330*/  @!P4 LDC.64 R22, c[0x0][0x380] ;  /* 0x0000e000ff16cb82 */ /* 0x000f620000000a00 */
[----:B---3--:R-:W-:-:S04]  /*2340*/  @!P2 LEA R6, P0, R4, R24, 0x1 ;  /* 0x000000180406a211 */ /* 0x008fc800078008ff */
[----:B------:R-:W-:Y:S01]  /*2350*/  @!P2 LEA.HI.X R7, R4, R25, R5, 0x1, P0 ;  /* 0x000000190407a211 */ /* 0x000fe200000f0c05 */
[----:B------:R-:W-:Y:S01]  /*2360*/  @!P5 IMAD.X R5, RZ, RZ, UR14, P1 ;  /* 0x0000000eff05de24 */ /* 0x000fe200088e06ff */
[C---:B------:R-:W-:Y:S01]  /*2370*/  @!P6 IADD3 R4, P0, PT, R33.reuse, 0x50, RZ ;  /* 0x000000502104e810 */ /* 0x040fe20007f1e0ff */
[----:B------:R-:W3:Y:S02]  /*2380*/  @!P6 LDC.64 R24, c[0x0][0x380] ;  /* 0x0000e000ff18eb82 */ /* 0x000ee40000000a00 */
[----:B------:R-:W-:Y:S02]  /*2390*/  @!P2 LDGSTS.E.BYPASS.LTC128B.128 [R226+0x2000], desc[UR16][R6.64] ;  /* 0x0200000006e2afae */ /* 0x000fe4000b981a10 */
[----:B------:R-:W-:Y:S01]  /*23a0*/  @!P6 IMAD.X R0, RZ, RZ, UR14, P0 ;  /* 0x0000000eff00ee24 */ /* 0x000fe200080e06ff */
[----:B------:R-:W-:Y:S01]  /*23b0*/  IADD3 R18, P0, PT, R30, R21, RZ ;  /* 0x000000151e127210 */ /* 0x000fe20007f1e0ff */
[----:B------:R4:W-:Y:S02]  /*23c0*/  @!P2 LDGSTS.E.BYPASS.LTC128B.128 [R226+0x6000], desc[UR16][R6.64+0x80] ;  /* 0x0600008006e2afae */ /* 0x0009e4000b981a10 */
[----:B-1----:R-:W-:Y:S01]  /*23d0*/  @!P6 IMAD R0, R0, R12, RZ ;  /* 0x0000000c0000e224 */ /* 0x002fe200078e02ff */
[----:B------:R-:W-:Y:S01]  /*23e0*/  @!P4 IADD3 R8, P1, PT, R33, 0x70, RZ ;  /* 0x000000702108c810 */ /* 0x000fe20007f3e0ff */
[----:B------:R-:W-:-:S02]  /*23f0*/  IMAD.X R19, RZ, RZ, R28, P0 ;  /* 0x000000ffff137224 */ /* 0x000fc400000e061c */
[----:B------:R-:W-:Y:S02]  /*2400*/  @!P6 IMAD R9, R4, R13, R0 ;  /* 0x0000000d0409e224 */ /* 0x000fe400078e0200 */
[----:B--2---:R-:W-:-:S04]  /*2410*/  @!P5 IMAD R0, R5, R14, RZ ;  /* 0x0000000e0500d224 */ /* 0x004fc800078e02ff */
[----:B------:R-:W-:Y:S02]  /*2420*/  @!P5 IMAD R0, R10, R15, R0 ;  /* 0x0000000f0a00d224 */ /* 0x000fe400078e0200 */
[----:B----4-:R-:W-:-:S04]  /*2430*/  @!P6 IMAD.WIDE.U32 R6, R4, R12, R2 ;  /* 0x0000000c0406e225 */ /* 0x010fc800078e0002 */
[----:B------:R-:W-:Y:S01]  /*2440*/  @!P5 IMAD.WIDE.U32 R4, R10, R14, R2 ;  /* 0x0000000e0a04d225 */ /* 0x000fe200078e0002 */
[----:B---3--:R-:W-:-:S03]  /*2450*/  @!P6 LEA R14, P2, R6, R24, 0x1 ;  /* 0x00000018060ee211 */ /* 0x008fc600078408ff */
[----:B------:R-:W-:Y:S01]  /*2460*/  @!P4 IMAD.X R10, RZ, RZ, UR14, P1 ;  /* 0x0000000eff0ace24 */ /* 0x000fe200088e06ff */
[----:B------:R-:W-:Y:S01]  /*2470*/  @!P5 IADD3 R0, PT, PT, R5, R0, RZ ;  /* 0x000000000500d210 */ /* 0x000fe20007ffe0ff */
[----:B------:R-:W-:Y:S01]  /*2480*/  @!P6 IMAD.IADD R9, R7, 0x1, R9 ;  /* 0x000000010709e824 */ /* 0x000fe200078e0209 */
[----:B------:R-:W-:Y:S01]  /*2490*/  @!P5 LEA R12, P1, R4, R26, 0x1 ;  /* 0x0000001a040cd211 */ /* 0x000fe200078208ff */
[-C--:B-----5:R-:W-:Y:S02]  /*24a0*/  @!P4 IMAD R5, R10, R16.reuse, RZ ;  /* 0x000000100a05c224 */ /* 0x0a0fe400078e02ff */
[----:B------:R-:W-:Y:S01]  /*24b0*/  @!P4 IMAD.WIDE.U32 R2, R8, R16, R2 ;  /* 0x000000100802c225 */ /* 0x000fe200078e0002 */
[----:B------:R-:W-:Y:S02]  /*24c0*/  @!P5 LEA.HI.X R13, R4, R27, R0, 0x1, P1 ;  /* 0x0000001b040dd211 */ /* 0x000fe400008f0c00 */
[----:B------:R-:W-:Y:S01]  /*24d0*/  @!P6 LEA.HI.X R15, R6, R25, R9, 0x1, P2 ;  /* 0x00000019060fe211 */ /* 0x000fe200010f0c09 */
[----:B------:R-:W-:Y:S01]  /*24e0*/  IMAD R0, R122, -0x20, R60 ;  /* 0xffffffe07a007824 */ /* 0x000fe200078e023c */
[----:B------:R-:W-:Y:S01]  /*24f0*/  @!P4 LEA R10, P0, R2, R22, 0x1 ;  /* 0x00000016020ac211 */ /* 0x000fe200078008ff */
[----:B------:R-:W-:Y:S01]  /*2500*/  @!P4 IMAD R4, R8, R17, R5 ;  /* 0x000000110804c224 */ /* 0x000fe200078e0205 */
[----:B------:R-:W-:Y:S01]  /*2510*/  SHF.R.S32.HI R17, RZ, 0x1f, R122 ;  /* 0x0000001fff117819 */ /* 0x000fe2000001147a */
[----:B------:R-:W-:Y:S01]  /*2520*/  IMAD.SHL.U32 R16, R138, 0x20, RZ ;  /* 0x000000208a107824 */ /* 0x000fe200078e00ff */
[-C--:B------:R-:W-:Y:S01]  /*2530*/  ISETP.GE.AND P3, PT, R123, R0.reuse, PT ;  /* 0x000000007b00720c */ /* 0x080fe20003f66270 */
[----:B------:R-:W-:Y:S01]  /*2540*/  @!P4 IMAD.IADD R4, R3, 0x1, R4 ;  /* 0x000000010304c824 */ /* 0x000fe200078e0204 */
[CC--:B------:R-:W-:Y:S01]  /*2550*/  ISETP.GE.AND P2, PT, R31.reuse, R0.reuse, PT ;  /* 0x000000001f00720c */ /* 0x0c0fe20003f46270 */
[----:B------:R-:W-:Y:S01]  /*2560*/  @!P6 LDGSTS.E.BYPASS.LTC128B.128 [R226+0x2800], desc[UR16][R14.64] ;  /* 0x028000000ee2efae */ /* 0x000fe2000b981a10 */
[----:B------:R-:W-:Y:S01]  /*2570*/  ISETP.GE.AND P1, PT, R31, R0, PT ;  /* 0x000000001f00720c */ /* 0x000fe20003f26270 */
[----:B------:R-:W-:Y:S01]  /*2580*/  IMAD R0, R122, UR4, RZ ;  /* 0x000000047a007c24 */ /* 0x000fe2000f8e02ff */
[----:B------:R-:W-:Y:S01]  /*2590*/  @!P4 LEA.HI.X R11, R2, R23, R4, 0x1, P0 ;  /* 0x00000017020bc211 */ /* 0x000fe200000f0c04 */
[----:B------:R-:W-:Y:S01]  /*25a0*/  IMAD.WIDE.U32 R2, R122, UR8, RZ ;  /* 0x000000087a027c25 */ /* 0x000fe2000f8e00ff */
[----:B------:R-:W-:Y:S01]  /*25b0*/  SHF.L.U64.HI R6, R138, 0x5, R139 ;  /* 0x000000058a067819 */ /* 0x000fe2000001028b */
[----:B------:R-:W-:Y:S01]  /*25c0*/  @!P6 LDGSTS.E.BYPASS.LTC128B.128 [R226+0x6800], desc[UR16][R14.64+0x80] ;  /* 0x068000800ee2efae */ /* 0x000fe2000b981a10 */
[----:B------:R-:W-:Y:S01]  /*25d0*/  LOP3.LUT P6, RZ, R124, 0x2, RZ, 0xc0, !PT ;  /* 0x000000027cff7812 */ /* 0x000fe200078cc0ff */
[----:B------:R-:W-:-:S02]  /*25e0*/  IMAD R0, R17, UR8, R0 ;  /* 0x0000000811007c24 */ /* 0x000fc4000f8e0200 */
[----:B------:R-:W-:Y:S01]  /*25f0*/  @!P3 LEA R8, P0, R2, R125, 0x1 ;  /* 0x0000007d0208b211 */ /* 0x000fe200078008ff */
[----:B------:R-:W-:Y:S01]  /*2600*/  IMAD R6, R6, R122, RZ ;  /* 0x0000007a06067224 */ /* 0x000fe200078e02ff */
[----:B------:R-:W-:Y:S01]  /*2610*/  @!P5 LDGSTS.E.BYPASS.LTC128B.128 [R226+0x3000], desc[UR16][R12.64] ;  /* 0x030000000ce2dfae */ /* 0x000fe2000b981a10 */
[----:B------:R-:W-:Y:S02]  /*2620*/  IMAD.IADD R0, R3, 0x1, R0 ;  /* 0x0000000103007824 */ /* 0x000fe400078e0200 */
[----:B------:R-:W-:Y:S01]  /*2630*/  IMAD.WIDE.U32 R4, R123, R138, R18 ;  /* 0x0000008a7b047225 */ /* 0x000fe200078e0012 */
[----:B------:R-:W-:Y:S02]  /*2640*/  @!P5 LDGSTS.E.BYPASS.LTC128B.128 [R226+0x7000], desc[UR16][R12.64+0x80] ;  /* 0x070000800ce2dfae */ /* 0x000fe4000b981a10 */
[C---:B------:R-:W-:Y:S01]  /*2650*/  @!P3 LEA.HI.X R9, R2.reuse, R252, R0, 0x1, P0 ;  /* 0x000000fc0209b211 */ /* 0x040fe200000f0c00 */
[----:B------:R-:W-:Y:S01]  /*2660*/  IMAD R18, R17, R16, R6 ;  /* 0x0000001011127224 */ /* 0x000fe200078e0206 */
[----:B------:R-:W-:Y:S01]  /*2670*/  @!P2 IADD3 R7, P0, PT, R2, UR9, RZ ;  /* 0x000000090207ac10 */ /* 0x000fe2000ff1e0ff */
[----:B------:R-:W-:Y:S01]  /*2680*/  @!P4 LDGSTS.E.BYPASS.LTC128B.128 [R226+0x3800], desc[UR16][R10.64] ;  /* 0x038000000ae2cfae */ /* 0x000fe2000b981a10 */
[----:B------:R-:W-:-:S02]  /*2690*/  IMAD.MOV.U32 R2, RZ, RZ, R4 ;  /* 0x000000ffff027224 */ /* 0x000fc400078e0004 */
[----:B------:R-:W-:Y:S01]  /*26a0*/  @!P2 IADD3.X R0, PT, PT, R0, UR12, RZ, P0, !PT ;  /* 0x0000000c0000ac10 */ /* 0x000fe200087fe4ff */
[----:B------:R-:W-:Y:S01]  /*26b0*/  @!P4 LDGSTS.E.BYPASS.LTC128B.128 [R226+0x7800], desc[UR16][R10.64+0x80] ;  /* 0x078000800ae2cfae */ /* 0x000fe2000b981a10 */
[----:B------:R-:W-:Y:S01]  /*26c0*/  @!P2 LEA R6, P0, R7, R125, 0x1 ;  /* 0x0000007d0706a211 */ /* 0x000fe200078008ff */
[----:B------:R-:W-:Y:S02]  /*26d0*/  IMAD R4, R29, UR10, RZ ;  /* 0x0000000a1d047c24 */ /* 0x000fe4000f8e02ff */
[----:B------:R-:W-:Y:S01]  /*26e0*/  @!P3 LDGSTS.E.BYPASS.LTC128B.128 [R226+0x8000], desc[UR16][R8.64] ;  /* 0x0800000008e2bfae */ /* 0x000fe2000b981a10 */
[----:B------:R-:W-:Y:S01]  /*26f0*/  @!P2 LEA.HI.X R7, R7, R252, R0, 0x1, P0 ;  /* 0x000000fc0707a211 */ /* 0x000fe200000f0c00 */
[----:B------:R-:W-:Y:S02]  /*2700*/  IMAD R3, R123, R139, R5 ;  /* 0x0000008b7b037224 */ /* 0x000fe400078e0205 */
[----:B------:R1:W-:Y:S01]  /*2710*/  @!P3 LDGSTS.E.BYPASS.LTC128B.128 [R226+0x9000], desc[UR16][R8.64+0x80] ;  /* 0x0900008008e2bfae */ /* 0x0003e2000b981a10 */
[----:B------:R-:W-:-:S02]  /*2720*/  IMAD R17, R20, UR11, R4 ;  /* 0x0000000b14117c24 */ /* 0x000fc4000f8e0204 */
[----:B------:R-:W-:Y:S01]  /*2730*/  IMAD.WIDE.U32 R4, R20, UR10, R2 ;  /* 0x0000000a14047c25 */ /* 0x000fe2000f8e0002 */
[----:B------:R-:W-:Y:S03]  /*2740*/  @!P2 LDGSTS.E.BYPASS.LTC128B.128 [R226+0x8800], desc[UR16][R6.64] ;  /* 0x0880000006e2afae */ /* 0x000fe6000b981a10 */
[----:B------:R-:W-:Y:S01]  /*2750*/  IMAD.WIDE.U32 R2, R16, R122, RZ ;  /* 0x0000007a10027225 */ /* 0x000fe200078e00ff */
[----:B------:R2:W-:Y:S01]  /*2760*/  @!P2 LDGSTS.E.BYPASS.LTC128B.128 [R226+0x9800], desc[UR16][R6.64+0x80] ;  /* 0x0980008006e2afae */ /* 0x0005e2000b981a10 */
[----:B------:R-:W-:Y:S01]  /*2770*/  LEA R251, P0, R4, UR6, 0x1 ;  /* 0x0000000604fb7c11 */ /* 0x000fe2000f8008ff */
[----:B------:R-:W3:Y:S01]  /*2780*/  LDCU UR6, c[0x0][0x50c] ;  /* 0x0000a180ff0677ac */ /* 0x000ee20008000800 */
[----:B------:R-:W-:Y:S01]  /*2790*/  IMAD.IADD R0, R5, 0x1, R17 ;  /* 0x0000000105007824 */ /* 0x000fe200078e0211 */
[----:B------:R-:W0:Y:S01]  /*27a0*/  LDGDEPBAR ;  /* 0x00000000000079af */ /* 0x000e220000000000 */
[----:B------:R-:W-:Y:S01]  /*27b0*/  LOP3.LUT R5, R214, 0x1c0, RZ, 0xc0, !PT ;  /* 0x000001c0d6057812 */ /* 0x000fe200078ec0ff */
[----:B------:R-:W-:-:S02]  /*27c0*/  IMAD.IADD R3, R3, 0x1, R18 ;  /* 0x0000000103037824 */ /* 0x000fc400078e0212 */
[----:B------:R-:W-:Y:S02]  /*27d0*/  LEA.HI.X R250, R4, UR7, R0, 0x1, P0 ;  /* 0x0000000704fa7c11 */ /* 0x000fe400080f0c00 */
[----:B------:R-:W-:Y:S02]  /*27e0*/  LOP3.LUT R0, R5, 0x38, R32, 0xf8, !PT ;  /* 0x0000003805007812 */ /* 0x000fe400078ef820 */
[----:B------:R-:W-:Y:S02]  /*27f0*/  @!P1 LEA R5, P0, R138, R2, 0x4 ;  /* 0x000000028a059211 */ /* 0x000fe400078020ff */
[C---:B------:R-:W-:Y:S02]  /*2800*/  LOP3.LUT R121, R0.reuse, 0x8, R121, 0x78, !PT ;  /* 0x0000000800797812 */ /* 0x040fe400078e7879 */
[----:B------:R-:W-:Y:S01]  /*2810*/  LOP3.LUT R0, R0, 0x8, R124, 0x78, !PT ;  /* 0x0000000800007812 */ /* 0x000fe200078e787c */
[----:B-1----:R-:W-:-:S05]  /*2820*/  IMAD.SHL.U32 R8, R124, 0x20, RZ ;  /* 0x000000207c087824 */ /* 0x002fca00078e00ff */
[----:B------:R-:W-:Y:S02]  /*2830*/  LOP3.LUT R8, R8, 0x7c00, RZ, 0xc0, !PT ;  /* 0x00007c0008087812 */ /* 0x000fe400078ec0ff */
[----:B--2---:R-:W-:Y:S01]  /*2840*/  @!P3 LEA R6, P2, R2, R251, 0x1 ;  /* 0x000000fb0206b211 */ /* 0x004fe200078408ff */
[----:B------:R-:W-:-:S04]  /*2850*/  DEPBAR.LE SB0, 0x0 ;  /* 0x000080000000791a */ /* 0x000fc80000000000 */
[----:B------:R-:W-:Y:S01]  /*2860*/  @!P3 LEA.HI.X R7, R2, R250, R3, 0x1, P2 ;  /* 0x000000fa0207b211 */ /* 0x000fe200010f0c03 */
[----:B------:R-:W-:Y:S01]  /*2870*/  BAR.SYNC.DEFER_BLOCKING 0x0 ;  /* 0x0000000000007b1d */ /* 0x000fe20000010000 */
[----:B------:R-:W-:Y:S02]  /*2880*/  LOP3.LUT R2, R214, 0x200, RZ, 0xc0, !PT ;  /* 0x00000200d6027812 */ /* 0x000fe400078ec0ff */
[----:B------:R-:W-:Y:S02]  /*2890*/  @!P1 LEA.HI.X R3, R138, R3, R139, 0x4, P0 ;  /* 0x000000038a039211 */ /* 0x000fe400000f248b */
[----:B------:R-:W-:Y:S02]  /*28a0*/  @!P1 LEA R4, P0, R5, R251, 0x1 ;  /* 0x000000fb05049211 */ /* 0x000fe400078008ff */
[----:B------:R-:W-:Y:S02]  /*28b0*/  LOP3.LUT R214, R214, 0x400, RZ, 0xc0, !PT ;  /* 0x00000400d6d67812 */ /* 0x000fe400078ec0ff */
[----:B------:R-:W-:-:S02]  /*28c0*/  IADD3 R2, PT, PT, R121, R2, R8 ;  /* 0x0000000279027210 */ /* 0x000fc40007ffe008 */
[----:B------:R-:W-:Y:S01]  /*28d0*/  @!P1 LEA.HI.X R5, R5, R250, R3, 0x1, P0 ;  /* 0x000000fa05059211 */ /* 0x000fe200000f0c03 */
[----:B------:R-:W-:Y:S01]  /*28e0*/  IMAD R214, R0, 0x2, R214 ;  /* 0x0000000200d67824 */ /* 0x000fe200078e02d6 */
[----:B------:R-:W-:Y:S01]  /*28f0*/  LEA R213, R2, UR5, 0x1 ;  /* 0x0000000502d57c11 */ /* 0x000fe2000f8e08ff */
[----:B------:R-:W-:-:S05]  /*2900*/  IMAD.MOV.U32 R3, RZ, RZ, 0x10 ;  /* 0x00000010ff037424 */ /* 0x000fca00078e00ff */
[----:B------:R-:W-:Y:S02]  /*2910*/  SEL R3, R3, 0xfffffff0, !P6 ;  /* 0xfffffff003037807 */ /* 0x000fe40007000000 */
[----:B------:R-:W-:Y:S01]  /*2920*/  LOP3.LUT P6, RZ, R124, 0x4, RZ, 0xc0, !PT ;  /* 0x000000047cff7812 */ /* 0x000fe200078cc0ff */
[----:B------:R-:W-:Y:S01]  /*2930*/  @!PT LDS RZ, [RZ] ;  /* 0x00000000fffff984 */ /* 0x000fe20000000800 */
[----:B------:R-:W-:Y:S01]  /*2940*/  @!PT LDS RZ, [RZ] ;  /* 0x00000000fffff984 */ /* 0x000fe20000000800 */
[----:B------:R-:W-:Y:S01]  /*2950*/  @!PT LDS RZ, [RZ] ;  /* 0x00000000fffff984 */ /* 0x000fe20000000800 */
[----:B------:R-:W-:Y:S03]  /*2960*/  @!P3 LDGSTS.E.BYPASS.LTC128B.128 [R226+0xa000], desc[UR16][R6.64] ;  /* 0x0a00000006e2bfae */ /* 0x000fe6000b981a10 */
[----:B------:R-:W-:Y:S01]  /*2970*/  SEL R120, R61, 0xffffffe0, !P6 ;  /* 0xffffffe03d787807 */ /* 0x000fe20007000000 */
[----:B------:R-:W-:Y:S04]  /*2980*/  @!P3 LDGSTS.E.BYPASS.LTC128B.128 [R226+0xb000], desc[UR16][R6.64+0x80] ;  /* 0x0b00008006e2bfae */ /* 0x000fe8000b981a10 */
[--C-:B------:R-:W-:Y:S01]  /*2990*/  IMAD R2, R120, 0x2, R213.reuse ;  /* 0x0000000278027824 */ /* 0x100fe200078e02d5 */
[----:B------:R-:W-:Y:S03]  /*29a0*/  @P3 STS.128 [R226+0xa000], RZ ;  /* 0x00a000ffe2003388 */ /* 0x000fe60000000c00 */
[C---:B------:R-:W-:Y:S01]  /*29b0*/  IMAD R216, R3.reuse, 0x2, R2 ;  /* 0x0000000203d87824 */ /* 0x040fe200078e0202 */
        /* <DEDUP_REMOVED lines=10> */
[----:B------:R-:W4:Y:S04]  /*2a60*/  LDSM.16.M88.4 R28, [R214+UR5+0x8800] ;  /* 0x00880005d61c783b */ /* 0x000f280008000200 */
[----:B------:R-:W5:Y:S04]  /*2a70*/  LDSM.16.M88.4 R12, [R213] ;  /* 0x00000000d50c783b */ /* 0x000f680000000200 */
[----:B------:R-:W-:Y:S04]  /*2a80*/  LDSM.16.M88.4 R64, [R216] ;  /* 0x00000000d840783b */ /* 0x000fe80000000200 */
[----:B------:R-:W-:Y:S01]  /*2a90*/  LDSM.16.M88.4 R72, [R213+0x4000] ;  /* 0x00400000d548783b */ /* 0x000fe20000000200 */
[----:B-1----:R-:W-:Y:S01]  /*2aa0*/  IADD3 R4, PT, PT, R214, UR5, RZ ;  /* 0x00000005d6047c10 */ /* 0x002fe2000fffe0ff */
[----:B------:R-:W-:-:S02]  /*2ab0*/  IMAD R5, R3, 0x2, R213 ;  /* 0x0000000203057824 */ /* 0x000fc400078e02d5 */
[----:B------:R-:W-:Y:S02]  /*2ac0*/  LDSM.16.M88.4 R92, [R216+0x4000] ;  /* 0x00400000d85c783b */ /* 0x000fe40000000200 */
[--C-:B------:R-:W-:Y:S02]  /*2ad0*/  IMAD R6, R3, 0x2, R4.reuse ;  /* 0x0000000203067824 */ /* 0x100fe400078e0204 */
[----:B------:R-:W-:Y:S01]  /*2ae0*/  LDSM.16.M88.4 R20, [R5+0x2000] ;  /* 0x002000000514783b */ /* 0x000fe20000000200 */
[----:B------:R-:W-:-:S03]  /*2af0*/  IMAD R0, R120, 0x2, R4 ;  /* 0x0000000278007824 */ /* 0x000fc600078e0204 */
[----:B------:R-:W1:Y:S02]  /*2b00*/  LDSM.16.M88.4 R36, [R6+0x8800] ;  /* 0x008800000624783b */ /* 0x000e640000000200 */
[----:B------:R-:W-:Y:S02]  /*2b10*/  LEA R215, R3, R0, 0x1 ;  /* 0x0000000003d77211 */ /* 0x000fe400078e08ff */
[----:B------:R-:W-:Y:S04]  /*2b20*/  LDSM.16.M88.4 R24, [R5] ;  /* 0x000000000518783b */ /* 0x000fe80000000200 */
[----:B------:R-:W3:Y:S01]  /*2b30*/  LDSM.16.M88.4 R32, [R6+0x8000] ;  /* 0x008000000620783b */ /* 0x000ee20000000200 */
[C---:B--2---:R-:W-:Y:S03]  /*2b40*/  HMMA.16816.F32.BF16 R44, R8.reuse, R16, RZ ;  /* 0x00000010082c723c */ /* 0x044fe600000418ff */
[----:B------:R-:W-:Y:S04]  /*2b50*/  LDSM.16.M88.4 R80, [R5+0x4000] ;  /* 0x004000000550783b */ /* 0x000fe80000000200 */
[----:B------:R-:W-:Y:S01]  /*2b60*/  LDSM.16.M88.4 R88, [R215+0x9000] ;  /* 0x00900000d758783b */ /* 0x000fe20000000200 */
[C---:B------:R-:W-:Y:S03]  /*2b70*/  HMMA.16816.F32.BF16 R56, R8.reuse, R18, RZ ;  /* 0x000000120838723c */ /* 0x040fe600000418ff */
[----:B------:R-:W0:Y:S05]  /*2b80*/  LDGDEPBAR ;  /* 0x00000000000079af */ /* 0x000e2a0000000000 */
[----:B----4-:R-:W-:Y:S08]  /*2b90*/  HMMA.16816.F32.BF16 R48, R8, R28, RZ ;  /* 0x0000001c0830723c */ /* 0x010ff000000418ff */
[C---:B-----5:R-:W-:Y:S08]  /*2ba0*/  HMMA.16816.F32.BF16 R40, R12.reuse, R16, RZ ;  /* 0x000000100c28723c */ /* 0x060ff000000418ff */
[----:B------:R-:W-:Y:S01]  /*2bb0*/  HMMA.16816.F32.BF16 R68, R12, R18, RZ ;  /* 0x000000120c44723c */ /* 0x000fe200000418ff */
[----:B------:R-:W-:Y:S07]  /*2bc0*/  LDSM.16.M88.4 R16, [R2] ;  /* 0x000000000210783b */ /* 0x000fee0000000200 */
[----:B------:R-:W-:Y:S08]  /*2bd0*/  HMMA.16816.F32.BF16 R8, R8, R30, RZ ;  /* 0x0000001e0808723c */ /* 0x000ff000000418ff */
[C---:B------:R-:W-:Y:S08]  /*2be0*/  HMMA.16816.F32.BF16 R52, R12.reuse, R28, RZ ;  /* 0x0000001c0c34723c */ /* 0x040ff000000418ff */
[----:B------:R-:W-:Y:S01]  /*2bf0*/  HMMA.16816.F32.BF16 R76, R12, R30, RZ ;  /* 0x0000001e0c4c723c */ /* 0x000fe200000418ff */
[----:B------:R-:W2:Y:S04]  /*2c00*/  LDSM.16.M88.4 R28, [R0+0x8000] ;  /* 0x00800000001c783b */ /* 0x000ea80000000200 */
[----:B------:R-:W-:Y:S03]  /*2c10*/  LDSM.16.M88.4 R12, [R2+0x2000] ;  /* 0x00200000020c783b */ /* 0x000fe60000000200 */
[----:B-1----:R-:W-:Y:S01]  /*2c20*/  HMMA.16816.F32.BF16 R104, R20, R36, R48 ;  /* 0x000000241468723c */ /* 0x002fe20000041830 */
[----:B------:R-:W1:Y:S07]  /*2c30*/  LDSM.16.M88.4 R48, [R215+0x8000] ;  /* 0x00800000d730783b */ /* 0x000e6e0000000200 */
[----:B---3--:R-:W-:Y:S08]  /*2c40*/  HMMA.16816.F32.BF16 R40, R24, R32, R40 ;  /* 0x000000201828723c */ /* 0x008ff00000041828 */
[C---:B------:R-:W-:Y:S08]  /*2c50*/  HMMA.16816.F32.BF16 R84, R20.reuse, R34, R56 ;  /* 0x000000221454723c */ /* 0x040ff00000041838 */
[----:B------:R-:W-:Y:S08]  /*2c60*/  HMMA.16816.F32.BF16 R44, R20, R32, R44 ;  /* 0x00000020142c723c */ /* 0x000ff0000004182c */
[----:B------:R-:W-:Y:S01]  /*2c70*/  HMMA.16816.F32.BF16 R56, R24, R34, R68 ;  /* 0x000000221838723c */ /* 0x000fe20000041844 */
[----:B------:R-:W3:Y:S07]  /*2c80*/  LDSM.16.M88.4 R68, [R214+UR5+0x9000] ;  /* 0x00900005d644783b */ /* 0x000eee0008000200 */
[----:B--2---:R-:W-:Y:S08]  /*2c90*/  HMMA.16816.F32.BF16 R32, R16, R28, R40 ;  /* 0x0000001c1020723c */ /* 0x004ff00000041828 */
[----:B------:R-:W-:Y:S01]  /*2ca0*/  HMMA.16816.F32.BF16 R96, R20, R38, R8 ;  /* 0x000000261460723c */ /* 0x000fe20000041808 */
[----:B------:R-:W2:Y:S04]  /*2cb0*/  LDSM.16.M88.4 R8, [R216+0x2000] ;  /* 0x00200000d808783b */ /* 0x000ea80000000200 */
[----:B------:R-:W4:Y:S03]  /*2cc0*/  LDSM.16.M88.4 R20, [R0+0x8800] ;  /* 0x008800000014783b */ /* 0x000f260000000200 */
[C---:B------:R-:W-:Y:S01]  /*2cd0*/  HMMA.16816.F32.BF16 R108, R24.reuse, R36, R52 ;  /* 0x00000024186c723c */ /* 0x040fe20000041834 */
[----:B------:R-:W5:Y:S07]  /*2ce0*/  LDSM.16.M88.4 R52, [R6+0x9000] ;  /* 0x009000000634783b */ /* 0x000f6e0000000200 */
[----:B------:R-:W-:Y:S01]  /*2cf0*/  HMMA.16816.F32.BF16 R116, R24, R38, R76 ;  /* 0x000000261874723c */ /* 0x000fe2000004184c */
[----:B------:R-:W-:Y:S04]  /*2d00*/  LDSM.16.M88.4 R76, [R215+0x8800] ;  /* 0x00880000d74c783b */ /* 0x000fe80000000200 */
[----:B------:R-:W-:Y:S03]  /*2d10*/  LDSM.16.M88.4 R36, [R5+0x6000] ;  /* 0x006000000524783b */ /* 0x000fe60000000200 */
[----:B-1----:R-:W-:Y:S08]  /*2d20*/  HMMA.16816.F32.BF16 R24, R64, R48, R32 ;  /* 0x000000304018723c */ /* 0x002ff00000041820 */
[C---:B------:R-:W-:Y:S01]  /*2d30*/  HMMA.16816.F32.BF16 R40, R12.reuse, R28, R44 ;  /* 0x0000001c0c28723c */ /* 0x040fe2000004182c */
[----:B------:R-:W1:Y:S07]  /*2d40*/  LDSM.16.M88.4 R44, [R213+0x6000] ;  /* 0x00600000d52c783b */ /* 0x000e6e0000000200 */
[-C--:B------:R-:W-:Y:S01]  /*2d50*/  HMMA.16816.F32.BF16 R112, R12, R30.reuse, R84 ;  /* 0x0000001e0c70723c */ /* 0x080fe20000041854 */
[----:B------:R-:W-:Y:S07]  /*2d60*/  LDSM.16.M88.4 R84, [R2+0x4000] ;  /* 0x004000000254783b */ /* 0x000fee0000000200 */
[----:B------:R-:W-:Y:S01]  /*2d70*/  HMMA.16816.F32.BF16 R100, R16, R30, R56 ;  /* 0x0000001e1064723c */ /* 0x000fe20000041838 */
[----:B------:R-:W1:Y:S07]  /*2d80*/  LDSM.16.M88.4 R56, [R0+0x9000] ;  /* 0x009000000038783b */ /* 0x000e6e0000000200 */
[----:B---3--:R-:W-:Y:S08]  /*2d90*/  HMMA.16816.F32.BF16 R28, R72, R68, R24 ;  /* 0x00000044481c723c */ /* 0x008ff00000041818 */
[----:B--2---:R-:W-:Y:S01]  /*2da0*/  HMMA.16816.F32.BF16 R32, R8, R48, R40 ;  /* 0x000000300820723c */ /* 0x004fe20000041828 */
[----:B------:R-:W2:Y:S07]  /*2db0*/  LDSM.16.M88.4 R40, [R2+0x6000] ;  /* 0x006000000228783b */ /* 0x000eae0000000200 */
[----:B----4-:R-:W-:Y:S08]  /*2dc0*/  HMMA.16816.F32.BF16 R104, R12, R20, R104 ;  /* 0x000000140c68723c */ /* 0x010ff00000041868 */
[----:B-----5:R-:W-:Y:S08]  /*2dd0*/  HMMA.16816.F32.BF16 R28, R80, R52, R28 ;  /* 0x00000034501c723c */ /* 0x020ff0000004181c */
[----:B------:R-:W-:Y:S08]  /*2de0*/  HMMA.16816.F32.BF16 R96, R12, R22, R96 ;  /* 0x000000160c60723c */ /* 0x000ff00000041860 */
[C---:B------:R-:W-:Y:S08]  /*2df0*/  HMMA.16816.F32.BF16 R108, R16.reuse, R20, R108 ;  /* 0x00000014106c723c */ /* 0x040ff0000004186c */
[----:B------:R-:W-:Y:S08]  /*2e00*/  HMMA.16816.F32.BF16 R116, R16, R22, R116 ;  /* 0x000000161074723c */ /* 0x000ff00000041874 */
[----:B-1----:R-:W-:Y:S01]  /*2e10*/  HMMA.16816.F32.BF16 R24, R44, R68, R32 ;  /* 0x000000442c18723c */ /* 0x002fe20000041820 */
[----:B------:R-:W1:Y:S07]  /*2e20*/  LDSM.16.M88.4 R32, [R216+0x6000] ;  /* 0x00600000d820783b */ /* 0x000e6e0000000200 */
[----:B------:R-:W-:Y:S08]  /*2e30*/  HMMA.16816.F32.BF16 R16, R64, R50, R100 ;  /* 0x000000324010723c */ /* 0x000ff00000041864 */
[----:B------:R-:W-:Y:S08]  /*2e40*/  HMMA.16816.F32.BF16 R20, R84, R56, R28 ;  /* 0x000000385414723c */ /* 0x000ff0000004181c */
[C---:B------:R-:W-:Y:S01]  /*2e50*/  HMMA.16816.F32.BF16 R28, R8.reuse, R50, R112 ;  /* 0x00000032081c723c */ /* 0x040fe20000041870 */
[----:B------:R-:W3:Y:S07]  /*2e60*/  LDSM.16.M88.4 R48, [R214+UR5+0x9800] ;  /* 0x00980005d630783b */ /* 0x000eee0008000200 */
[C---:B------:R-:W-:Y:S08]  /*2e70*/  HMMA.16816.F32.BF16 R104, R8.reuse, R76, R104 ;  /* 0x0000004c0868723c */ /* 0x040ff00000041868 */
[----:B------:R-:W-:Y:S01]  /*2e80*/  HMMA.16816.F32.BF16 R100, R8, R78, R96 ;  /* 0x0000004e0864723c */ /* 0x000fe20000041860 */
[----:B------:R-:W-:Y:S07]  /*2e90*/  LDSM.16.M88.4 R96, [R215+0x9800] ;  /* 0x00980000d760783b */ /* 0x000fee0000000200 */
[----:B------:R-:W-:Y:S08]  /*2ea0*/  HMMA.16816.F32.BF16 R12, R36, R52, R24 ;  /* 0x00000034240c723c */ /* 0x000ff00000041818 */
[----:B------:R-:W-:Y:S08]  /*2eb0*/  HMMA.16816.F32.BF16 R8, R72, R70, R16 ;  /* 0x000000464808723c */ /* 0x000ff00000041810 */
[----:B------:R-:W-:Y:S08]  /*2ec0*/  HMMA.16816.F32.BF16 R20, R92, R88, R20 ;  /* 0x000000585c14723c */ /* 0x000ff00000041814 */
[----:B--2---:R-:W-:Y:S08]  /*2ed0*/  HMMA.16816.F32.BF16 R24, R40, R56, R12 ;  /* 0x000000382818723c */ /* 0x004ff0000004180c */
[----:B------:R-:W-:Y:S03]  /*2ee0*/  HMMA.16816.F32.BF16 R8, R80, R54, R8 ;  /* 0x000000365008723c */ /* 0x000fe60000041808 */
[----:B------:R-:W-:-:S05]  /*2ef0*/  FMUL.FTZ R2, R20, UR6 ;  /* 0x0000000614027c20 */ /* 0x000fca0008410000 */
[----:B------:R-:W-:Y:S01]  /*2f00*/  HMMA.16816.F32.BF16 R12, R44, R70, R28 ;  /* 0x000000462c0c723c */ /* 0x000fe2000004181c */
[----:B------:R-:W2:Y:S07]  /*2f10*/  LDSM.16.M88.4 R68, [R6+0x9800] ;  /* 0x009800000644783b */ /* 0x000eae0000000200 */
[----:B-1----:R-:W-:Y:S01]  /*2f20*/  HMMA.16816.F32.BF16 R28, R32, R88, R24 ;  /* 0x00000058201c723c */ /* 0x002fe20000041818 */
[----:B------:R1:W-:Y:S07]  /*2f30*/  MUFU.TANH R88, R2 ;  /* 0x0000000200587308 */ /* 0x0003ee0000002400 */
[----:B------:R-:W-:Y:S08]  /*2f40*/  HMMA.16816.F32.BF16 R16, R84, R58, R8 ;  /* 0x0000003a5410723c */ /* 0x000ff00000041808 */
[----:B------:R-:W-:Y:S01]  /*2f50*/  HMMA.16816.F32.BF16 R8, R36, R54, R12 ;  /* 0x000000362408723c */ /* 0x000fe2000004180c */
[----:B------:R4:W5:Y:S01]  /*2f60*/  LDSM.16.M88.4 R52, [R0+0x9800] ;  /* 0x009800000034783b */ /* 0x0009620000000200 */
[----:B------:R-:W-:-:S04]  /*2f70*/  DEPBAR.LE SB0, 0x0 ;  /* 0x000080000000791a */ /* 0x000fc80000000000 */
[----:B-1----:R-:W-:Y:S02]  /*2f80*/  FMUL.FTZ R2, R21, UR6 ;  /* 0x0000000615027c20 */ /* 0x002fe40008410000 */
[----:B---3--:R-:W-:Y:S02]  /*2f90*/  HMMA.16816.F32.BF16 R12, R44, R48, R104 ;  /* 0x000000302c0c723c */ /* 0x008fe40000041868 */
[----:B------:R1:W-:Y:S06]  /*2fa0*/  MUFU.TANH R89, R2 ;  /* 0x0000000200597308 */ /* 0x0003ec0000002400 */
[----:B------:R-:W-:Y:S01]  /*2fb0*/  HMMA.16816.F32.BF16 R24, R92, R90, R16 ;  /* 0x0000005a5c18723c */ /* 0x000fe20000041810 */
[----:B----4-:R-:W-:-:S07]  /*2fc0*/  FMUL.FTZ R0, R28, UR6 ;  /* 0x000000061c007c20 */ /* 0x010fce0008410000 */
[----:B------:R-:W-:Y:S01]  /*2fd0*/  HMMA.16816.F32.BF16 R8, R40, R58, R8 ;  /* 0x0000003a2808723c */ /* 0x000fe20000041808 */
[----:B------:R3:W-:Y:S01]  /*2fe0*/  MUFU.TANH R62, R0 ;  /* 0x00000000003e7308 */ /* 0x0007e20000002400 */
[----:B-1----:R-:W-:-:S06]  /*2ff0*/  FMUL.FTZ R2, R22, UR6 ;  /* 0x0000000616027c20 */ /* 0x002fcc0008410000 */
[----:B--2---:R-:W-:Y:S08]  /*3000*/  HMMA.16816.F32.BF16 R12, R36, R68, R12 ;  /* 0x00000044240c723c */ /* 0x004ff0000004180c */
[----:B------:R-:W-:Y:S01]  /*3010*/  HMMA.16816.F32.BF16 R16, R44, R50, R100 ;  /* 0x000000322c10723c */ /* 0x000fe20000041864 */
[----:B---3--:R-:W-:-:S07]  /*3020*/  FMUL.FTZ R0, R29, UR6 ;  /* 0x000000061d007c20 */ /* 0x008fce0008410000 */
[----:B------:R-:W-:Y:S01]  /*3030*/  HMMA.16816.F32.BF16 R108, R64, R76, R108 ;  /* 0x0000004c406c723c */ /* 0x000fe2000004186c */
[----:B------:R1:W-:Y:S08]  /*3040*/  MUFU.TANH R63, R0 ;  /* 0x00000000003f7308 */ /* 0x0003f00000002400 */
[----:B------:R2:W-:Y:S01]  /*3050*/  MUFU.TANH R76, R2 ;  /* 0x00000002004c7308 */ /* 0x0005e20000002400 */
[----:B-1----:R-:W-:-:S07]  /*3060*/  FMUL.FTZ R0, R30, UR6 ;  /* 0x000000061e007c20 */ /* 0x002fce0008410000 */
[----:B------:R1:W3:Y:S01]  /*3070*/  MUFU.TANH R56, R0 ;  /* 0x0000000000387308 */ /* 0x0002e20000002400 */
[----:B--2---:R-:W-:Y:S02]  /*3080*/  FMUL.FTZ R2, R23, UR6 ;  /* 0x0000000617027c20 */ /* 0x004fe40008410000 */
[----:B------:R-:W-:Y:S05]  /*3090*/  HMMA.16816.F32.BF16 R20, R32, R90, R8 ;  /* 0x0000005a2014723c */ /* 0x000fea0000041808 */
[----:B------:R2:W-:Y:S03]  /*30a0*/  MUFU.TANH R77, R2 ;  /* 0x00000002004d7308 */ /* 0x0005e60000002400 */
[----:B-----5:R-:W-:Y:S01]  /*30b0*/  HMMA.16816.F32.BF16 R8, R40, R52, R12 ;  /* 0x000000342808723c */ /* 0x020fe2000004180c */
[----:B-1----:R-:W-:-:S04]  /*30c0*/  FMUL.FTZ R0, R31, UR6 ;  /* 0x000000061f007c20 */ /* 0x002fc80008410000 */
[----:B------:R1:W-:Y:S03]  /*30d0*/  MUFU.TANH R57, R0 ;  /* 0x0000000000397308 */ /* 0x0003e60000002400 */
[----:B------:R-:W-:Y:S01]  /*30e0*/  HMMA.16816.F32.BF16 R12, R36, R70, R16 ;  /* 0x00000046240c723c */ /* 0x000fe20000041810 */
[----:B--2---:R-:W-:-:S07]  /*30f0*/  IMAD.SHL.U32 R2, R124, 0x2, RZ ;  /* 0x000000027c027824 */ /* 0x004fce00078e00ff */
[----:B------:R-:W-:Y:S08]  /*3100*/  HMMA.16816.F32.BF16 R28, R64, R78, R116 ;  /* 0x0000004e401c723c */ /* 0x000ff00000041874 */
        /* <DEDUP_REMOVED lines=9> */
[----:B------:R-:W-:Y:S04]  /*31a0*/  HMMA.16816.F32.BF16 R24, R32, R96, R8 ;  /* 0x000000602018723c */ /* 0x000fe80000041808 */
[----:B------:R1:W-:Y:S04]  /*31b0*/  MUFU.TANH R61, R0 ;  /* 0x00000000003d7308 */ /* 0x0003e80000002400 */
[----:B------:R-:W-:Y:S08]  /*31c0*/  HMMA.16816.F32.BF16 R8, R40, R54, R12 ;  /* 0x000000362808723c */ /* 0x000ff0000004180c */
[----:B------:R-:W-:Y:S03]  /*31d0*/  HMMA.16816.F32.BF16 R12, R72, R50, R28 ;  /* 0x00000032480c723c */ /* 0x000fe6000004181c */
[----:B------:R-:W-:Y:S01]  /*31e0*/  FMUL.FTZ R7, R27, UR6 ;  /* 0x000000061b077c20 */ /* 0x000fe20008410000 */
[----:B-1----:R-:W-:-:S04]  /*31f0*/  FMUL.FTZ R0, R20, UR6 ;  /* 0x0000000614007c20 */ /* 0x002fc80008410000 */
[----:B------:R1:W-:Y:S08]  /*3200*/  MUFU.TANH R39, R0 ;  /* 0x0000000000277308 */ /* 0x0003f00000002400 */
[----:B------:R-:W-:Y:S01]  /*3210*/  MUFU.TANH R7, R7 ;  /* 0x0000000700077308 */ /* 0x000fe20000002400 */
[----:B-1----:R-:W-:-:S07]  /*3220*/  FMUL.FTZ R0, R21, UR6 ;  /* 0x0000000615007c20 */ /* 0x002fce0008410000 */
[----:B------:R1:W-:Y:S02]  /*3230*/  MUFU.TANH R38, R0 ;  /* 0x0000000000267308 */ /* 0x0003e40000002400 */
[----:B-1----:R-:W-:-:S06]  /*3240*/  FMUL.FTZ R0, R22, UR6 ;  /* 0x0000000616007c20 */ /* 0x002fcc0008410000 */
[----:B------:R1:W2:Y:S02]  /*3250*/  MUFU.TANH R37, R0 ;  /* 0x0000000000257308 */ /* 0x0002a40000002400 */
[----:B-1----:R-:W-:Y:S02]  /*3260*/  FMUL.FTZ R0, R23, UR6 ;  /* 0x0000000617007c20 */ /* 0x002fe40008410000 */
[----:B------:R-:W-:Y:S04]  /*3270*/  HMMA.16816.F32.BF16 R20, R32, R98, R8 ;  /* 0x000000622014723c */ /* 0x000fe80000041808 */
[----:B------:R1:W4:Y:S04]  /*3280*/  MUFU.TANH R36, R0 ;  /* 0x0000000000247308 */ /* 0x0003280000002400 */
[----:B------:R-:W-:Y:S08]  /*3290*/  HMMA.16816.F32.BF16 R8, R80, R70, R12 ;  /* 0x000000465008723c */ /* 0x000ff0000004180c */
[----:B------:R-:W-:Y:S01]  /*32a0*/  HMMA.16816.F32.BF16 R12, R84, R52, R16 ;  /* 0x00000034540c723c */ /* 0x000fe20000041810 */
[----:B-1----:R-:W-:-:S04]  /*32b0*/  FMUL.FTZ R0, R24, UR6 ;  /* 0x0000000618007c20 */ /* 0x002fc80008410000 */
[----:B------:R1:W-:Y:S07]  /*32c0*/  MUFU.TANH R59, R0 ;  /* 0x00000000003b7308 */ /* 0x0003ee0000002400 */
[----:B------:R-:W-:Y:S01]  /*32d0*/  HMMA.16816.F32.BF16 R8, R84, R54, R8 ;  /* 0x000000365408723c */ /* 0x000fe20000041808 */
[----:B-1----:R-:W-:-:S04]  /*32e0*/  FMUL.FTZ R0, R25, UR6 ;  /* 0x0000000619007c20 */ /* 0x002fc80008410000 */
[----:B------:R1:W-:Y:S02]  /*32f0*/  MUFU.TANH R31, R0 ;  /* 0x00000000001f7308 */ /* 0x0003e40000002400 */
[----:B-1----:R-:W-:Y:S01]  /*3300*/  LOP3.LUT R0, R2, 0x6, RZ, 0xc0, !PT ;  /* 0x0000000602007812 */ /* 0x002fe200078ec0ff */
[----:B------:R-:W-:Y:S02]  /*3310*/  FMUL.FTZ R2, R26, UR6 ;  /* 0x000000061a027c20 */ /* 0x000fe40008410000 */
[----:B------:R-:W-:Y:S02]  /*3320*/  HMMA.16816.F32.BF16 R24, R92, R96, R12 ;  /* 0x000000605c18723c */ /* 0x000fe4000004180c */
[----:B------:R-:W-:Y:S01]  /*3330*/  IMAD R0, R122, 0x20, R0 ;  /* 0x000000207a007824 */ /* 0x000fe200078e0200 */
[----:B------:R1:W5:Y:S03]  /*3340*/  MUFU.TANH R73, R2 ;  /* 0x0000000200497308 */ /* 0x0003660000002400 */
[C---:B------:R-:W-:Y:S01]  /*3350*/  VIADD R5, R0.reuse, 0x8 ;  /* 0x0000000800057836 */ /* 0x040fe20000000000 */
[----:B------:R-:W-:Y:S01]  /*3360*/  BAR.SYNC.DEFER_BLOCKING 0x0 ;  /* 0x0000000000007b1d */ /* 0x000fe20000010000 */
[C---:B------:R-:W-:Y:S01]  /*3370*/  ISETP.GE.AND P3, PT, R0.reuse, R60, PT ;  /* 0x0000003c0000720c */ /* 0x040fe20003f66270 */
[----:B------:R-:W-:-:S02]  /*3380*/  VIADD R6, R0, 0x1 ;  /* 0x0000000100067836 */ /* 0x000fc40000000000 */
[----:B------:R-:W-:Y:S01]  /*3390*/  ISETP.GE.AND P1, PT, R5, R60, PT ;  /* 0x0000003c0500720c */ /* 0x000fe20003f26270 */
[----:B------:R-:W-:Y:S01]  /*33a0*/  FMUL.FTZ R5, R20, UR6 ;  /* 0x0000000614057c20 */ /* 0x000fe20008410000 */
[----:B---3--:R-:W-:Y:S02]  /*33b0*/  FSEL R30, R56, -INF , !P3 ;  /* 0xff800000381e7808 */ /* 0x008fe40005800000 */
[----:B------:R-:W-:Y:S01]  /*33c0*/  FSEL R19, R62, -INF , !P3 ;  /* 0xff8000003e137808 */ /* 0x000fe20005800000 */
[----:B------:R3:W3:Y:S01]  /*33d0*/  MUFU.TANH R17, R5 ;  /* 0x0000000500117308 */ /* 0x0006e20000002400 */
[----:B------:R-:W-:Y:S02]  /*33e0*/  FSEL R65, R76, -INF , !P3 ;  /* 0xff8000004c417808 */ /* 0x000fe40005800000 */
[----:B------:R-:W-:Y:S02]  /*33f0*/  FSEL R64, R88, -INF , !P3 ;  /* 0xff80000058407808 */ /* 0x000fe40005800000 */
[----:B-1----:R-:W-:-:S02]  /*3400*/  IADD3 R2, PT, PT, R0, 0x9, RZ ;  /* 0x0000000900027810 */ /* 0x002fc40007ffe0ff */
[----:B--2---:R-:W-:Y:S02]  /*3410*/  FSEL R28, R37, -INF , !P1 ;  /* 0xff800000251c7808 */ /* 0x004fe40004800000 */
[-C--:B------:R-:W-:Y:S01]  /*3420*/  ISETP.GE.AND P0, PT, R2, R60.reuse, PT ;  /* 0x0000003c0200720c */ /* 0x080fe20003f06270 */
[----:B------:R-:W-:Y:S01]  /*3430*/  VIADD R2, R0, 0x10 ;  /* 0x0000001000027836 */ /* 0x000fe20000000000 */
[----:B------:R-:W-:Y:S02]  /*3440*/  FSEL R13, R39, -INF , !P1 ;  /* 0xff800000270d7808 */ /* 0x000fe40004800000 */
[----:B------:R-:W-:Y:S02]  /*3450*/  FSEL R58, R58, -INF , !P1 ;  /* 0xff8000003a3a7808 */ /* 0x000fe40004800000 */
[----:B------:R-:W-:Y:S01]  /*3460*/  ISETP.GE.AND P5, PT, R2, R60, PT ;  /* 0x0000003c0200720c */ /* 0x000fe20003fa6270 */
[----:B------:R-:W-:Y:S01]  /*3470*/  VIADD R2, R0, 0x11 ;  /* 0x0000001100027836 */ /* 0x000fe20000000000 */
[----:B------:R-:W-:Y:S01]  /*3480*/  FSEL R56, R45, -INF , !P1 ;  /* 0xff8000002d387808 */ /* 0x000fe20004800000 */
[----:B---3--:R-:W-:Y:S01]  /*3490*/  FMUL.FTZ R5, R21, UR6 ;  /* 0x0000000615057c20 */ /* 0x008fe20008410000 */
[----:B------:R-:W-:-:S02]  /*34a0*/  ISETP.GE.U32.AND P1, PT, R60, 0x21, PT ;  /* 0x000000213c00780c */ /* 0x000fc40003f26070 */
[-C--:B------:R-:W-:Y:S01]  /*34b0*/  ISETP.GE.AND P4, PT, R2, R60.reuse, PT ;  /* 0x0000003c0200720c */ /* 0x080fe20003f86270 */
[----:B------:R-:W-:Y:S01]  /*34c0*/  VIADD R2, R0, 0x18 ;  /* 0x0000001800027836 */ /* 0x000fe20000000000 */
[----:B------:R1:W2:Y:S01]  /*34d0*/  MUFU.TANH R16, R5 ;  /* 0x0000000500107308 */ /* 0x0002a20000002400 */
[-C--:B------:R-:W-:Y:S01]  /*34e0*/  ISETP.GE.AND P2, PT, R6, R60.reuse, PT ;  /* 0x0000003c0600720c */ /* 0x080fe20003f46270 */
[----:B------:R-:W-:Y:S01]  /*34f0*/  VIADD R0, R0, 0x19 ;  /* 0x0000001900007836 */ /* 0x000fe20000000000 */
[----:B----4-:R-:W-:Y:S02]  /*3500*/  FSEL R52, R36, -INF , !P0 ;  /* 0xff80000024347808 */ /* 0x010fe40004000000 */
[----:B------:R-:W-:Y:S01]  /*3510*/  ISETP.GE.AND P3, PT, R2, R60, PT ;  /* 0x0000003c0200720c */ /* 0x000fe20003f66270 */
[----:B------:R-:W-:Y:S01]  /*3520*/  FMUL.FTZ R2, R23, UR6 ;  /* 0x0000000617027c20 */ /* 0x000fe20008410000 */
[----:B------:R-:W-:Y:S02]  /*3530*/  FSEL R18, R63, -INF , !P2 ;  /* 0xff8000003f127808 */ /* 0x000fe40005000000 */
[----:B------:R-:W-:-:S02]  /*3540*/  FSEL R29, R57, -INF , !P2 ;  /* 0xff800000391d7808 */ /* 0x000fc40005000000 */
[----:B------:R-:W-:Y:S02]  /*3550*/  FSEL R63, R77, -INF , !P2 ;  /* 0xff8000004d3f7808 */ /* 0x000fe40005000000 */
[----:B------:R-:W-:Y:S02]  /*3560*/  FSEL R62, R89, -INF , !P2 ;  /* 0xff800000593e7808 */ /* 0x000fe40005000000 */
[----:B------:R-:W-:Y:S02]  /*3570*/  FSEL R14, R38, -INF , !P0 ;  /* 0xff800000260e7808 */ /* 0x000fe40004000000 */
[----:B------:R-:W-:Y:S01]  /*3580*/  FSEL R61, R61, -INF , !P0 ;  /* 0xff8000003d3d7808 */ /* 0x000fe20004000000 */
[----:B-1----:R-:W-:Y:S01]  /*3590*/  FMUL.FTZ R5, R22, UR6 ;  /* 0x0000000616057c20 */ /* 0x002fe20008410000 */
[----:B------:R-:W-:Y:S01]  /*35a0*/  FSEL R57, R44, -INF , !P0 ;  /* 0xff8000002c397808 */ /* 0x000fe20004000000 */
[----:B------:R-:W-:Y:S01]  /*35b0*/  HMMA.16816.F32.BF16 R20, R92, R98, R8 ;  /* 0x000000625c14723c */ /* 0x000fe20000041808 */
[----:B------:R-:W-:Y:S01]  /*35c0*/  ISETP.GE.AND P2, PT, R0, R60, PT ;  /* 0x0000003c0000720c */ /* 0x000fe20003f46270 */
[----:B------:R1:W3:Y:S01]  /*35d0*/  MUFU.TANH R12, R5 ;  /* 0x00000005000c7308 */ /* 0x0002e20000002400 */
[----:B-----5:R-:W-:-:S02]  /*35e0*/  FSEL R73, R73, -INF , !P5 ;  /* 0xff80000049497808 */ /* 0x020fc40006800000 */
[----:B------:R-:W-:Y:S02]  /*35f0*/  FSEL R59, R59, -INF , !P5 ;  /* 0xff8000003b3b7808 */ /* 0x000fe40006800000 */
[----:B------:R-:W-:-:S03]  /*3600*/  FSEL R72, R7, -INF , !P4 ;  /* 0xff80000007487808 */ /* 0x000fc60006000000 */
[----:B------:R1:W4:Y:S01]  /*3610*/  MUFU.TANH R5, R2 ;  /* 0x0000000200057308 */ /* 0x0003220000002400 */
[----:B--2---:R-:W-:Y:S09]  /*3620*/  @!P1 BRA `(.L_x_1610) ;  /* 0x0000000000489947 */ /* 0x004ff20003800000 */
[----:B------:R-:W-:-:S05]  /*3630*/  LEA.HI.SX32 R0, R227, 0xfffffffe, 0x1b ;  /* 0xfffffffee3007811 */ /* 0x000fca00078fdaff */
[C---:B-1----:R-:W-:Y:S02]  /*3640*/  IMAD R2, R0.reuse, UR4, RZ ;  /* 0x0000000400027c24 */ /* 0x042fe4000f8e02ff */
        /* <DEDUP_REMOVED lines=16> */
.L_x_1610:
[----:B------:R-:W-:Y:S01]  /*3750*/  FMNMX3.FTZ R0, R30, R29, R28, !PT ;  /* 0x0000001d1e007276 */ /* 0x000fe2000781001c */
[----:B------:R-:W5:Y:S01]  /*3760*/  LDCU UR4, c[0x0][0x45c] ;  /* 0x00008b80ff0477ac */ /* 0x000f620008000800 */
[----:B-1----:R-:W-:Y:S02]  /*3770*/  FMNMX3.FTZ R2, R19, R18, R13, !PT ;  /* 0x0000001213027276 */ /* 0x002fe4000781000d */
[----:B---3--:R-:W-:Y:S02]  /*3780*/  FSEL R68, R12, -INF , !P3 ;  /* 0xff8000000c447808 */ /* 0x008fe40005800000 */
[----:B------:R-:W-:Y:S02]  /*3790*/  FMNMX3.FTZ R0, R0, R52, R73, !PT ;  /* 0x0000003400007276 */ /* 0x000fe40007810049 */
[----:B------:R-:W-:Y:S02]  /*37a0*/  FSEL R55, R31, -INF , !P4 ;  /* 0xff8000001f377808 */ /* 0x000fe40006000000 */
[----:B------:R-:W-:-:S02]  /*37b0*/  FSEL R54, R17, -INF , !P3 ;  /* 0xff80000011367808 */ /* 0x000fc40005800000 */
[----:B------:R-:W-:Y:S02]  /*37c0*/  FMNMX3.FTZ R2, R2, R14, R59, !PT ;  /* 0x0000000e02027276 */ /* 0x000fe4000781003b */
[----:B----4-:R-:W-:Y:S01]  /*37d0*/  FSEL R60, R5, -INF , !P2 ;  /* 0xff800000053c7808 */ /* 0x010fe20005000000 */
[----:B------:R-:W-:Y:S01]  /*37e0*/  FMUL.FTZ R5, R24, UR6 ;  /* 0x0000000618057c20 */ /* 0x000fe20008410000 */
[----:B------:R-:W-:Y:S02]  /*37f0*/  FMNMX3.FTZ R0, R0, R72, R68, !PT ;  /* 0x0000004800007276 */ /* 0x000fe40007810044 */
[----:B------:R-:W-:Y:S02]  /*3800*/  FSEL R53, R16, -INF , !P2 ;  /* 0xff80000010357808 */ /* 0x000fe40005000000 */
[----:B------:R-:W-:Y:S01]  /*3810*/  FMNMX3.FTZ R2, R2, R55, R54, !PT ;  /* 0x0000003702027276 */ /* 0x000fe20007810036 */
[----:B------:R1:W3:Y:S01]  /*3820*/  MUFU.TANH R16, R5 ;  /* 0x0000000500107308 */ /* 0x0002e20000002400 */
[----:B------:R-:W-:-:S02]  /*3830*/  FMNMX.FTZ R0, R60, R0, !PT ;  /* 0x000000003c007209 */ /* 0x000fc40007810000 */
[----:B------:R-:W-:Y:S02]  /*3840*/  FMNMX.FTZ R2, R53, R2, !PT ;  /* 0x0000000235027209 */ /* 0x000fe40007810000 */
[----:B------:R-:W-:Y:S01]  /*3850*/  SHF.L.U32 R123, R123, 0x9, RZ ;  /* 0x000000097b7b7819 */ /* 0x000fe200000006ff */
[----:B--2---:R-:W2:Y:S04]  /*3860*/  SHFL.BFLY PT, R7, R0, 0x2, 0x1f ;  /* 0x0c401f0000077f89 */ /* 0x004ea800000e0000 */
[----:B------:R-:W4:Y:S01]  /*3870*/  SHFL.BFLY PT, R6, R2, 0x2, 0x1f ;  /* 0x0c401f0002067f89 */ /* 0x000f2200000e0000 */
[----:B-1----:R-:W-:Y:S01]  /*3880*/  FMUL.FTZ R5, R25, UR6 ;  /* 0x0000000619057c20 */ /* 0x002fe20008410000 */
[----:B---3--:R-:W-:-:S03]  /*3890*/  FSEL R71, R16, -INF , !P5 ;  /* 0xff80000010477808 */ /* 0x008fc60006800000 */
[----:B------:R1:W3:Y:S01]  /*38a0*/  MUFU.TANH R15, R5 ;  /* 0x00000005000f7308 */ /* 0x0002e20000002400 */
[----:B--2---:R-:W-:Y:S01]  /*38b0*/  FMNMX.FTZ R133, R0, R7, !PT ;  /* 0x0000000700857209 */ /* 0x004fe20007810000 */
[----:B------:R-:W-:Y:S01]  /*38c0*/  FMUL.FTZ R0, R22, UR6 ;  /* 0x0000000616007c20 */ /* 0x000fe20008410000 */
[----:B----4-:R-:W-:-:S05]  /*38d0*/  FMNMX.FTZ R2, R2, R6, !PT ;  /* 0x0000000602027209 */ /* 0x010fca0007810000 */
[----:B------:R2:W4:Y:S01]  /*38e0*/  MUFU.TANH R9, R0 ;  /* 0x0000000000097308 */ /* 0x0005220000002400 */
[----:B------:R-:W5:Y:S01]  /*38f0*/  SHFL.BFLY PT, R6, R133, 0x1, 0x1f ;  /* 0x0c201f0085067f89 */ /* 0x000f6200000e0000 */
[----:B-1----:R-:W-:-:S03]  /*3900*/  FMUL.FTZ R5, R26, UR6 ;  /* 0x000000061a057c20 */ /* 0x002fc60008410000 */
[----:B------:R-:W1:Y:S01]  /*3910*/  SHFL.BFLY PT, R134, R2, 0x1, 0x1f ;  /* 0x0c201f0002867f89 */ /* 0x000e6200000e0000 */
[----:B---3--:R-:W-:Y:S02]  /*3920*/  FSEL R70, R15, -INF , !P4 ;  /* 0xff8000000f467808 */ /* 0x008fe40006000000 */
[----:B------:R3:W3:Y:S01]  /*3930*/  MUFU.TANH R12, R5 ;  /* 0x00000005000c7308 */ /* 0x0006e20000002400 */
[----:B--2---:R-:W-:Y:S01]  /*3940*/  FMUL.FTZ R0, R23, UR6 ;  /* 0x0000000617007c20 */ /* 0x004fe20008410000 */
[----:B----4-:R-:W-:-:S06]  /*3950*/  FSEL R84, R9, -INF , !P3 ;  /* 0xff80000009547808 */ /* 0x010fcc0005800000 */
[----:B------:R-:W2:Y:S01]  /*3960*/  MUFU.TANH R7, R0 ;  /* 0x0000000000077308 */ /* 0x000ea20000002400 */
[----:B-----5:R-:W-:Y:S01]  /*3970*/  FMNMX.FTZ R133, R133, R6, !PT ;  /* 0x0000000685857209 */ /* 0x020fe20007810000 */
[----:B---3--:R-:W-:Y:S01]  /*3980*/  FMUL.FTZ R5, R27, UR6 ;  /* 0x000000061b057c20 */ /* 0x008fe20008410000 */
[----:B------:R-:W-:Y:S02]  /*3990*/  FSEL R78, R12, -INF , !P5 ;  /* 0xff8000000c4e7808 */ /* 0x000fe40006800000 */
[----:B-1----:R-:W-:-:S03]  /*39a0*/  FMNMX.FTZ R134, R2, R134, !PT ;  /* 0x0000008602867209 */ /* 0x002fc60007810000 */
[----:B------:R1:W3:Y:S01]  /*39b0*/  MUFU.TANH R11, R5 ;  /* 0x00000005000b7308 */ /* 0x0002e20000002400 */
[----:B------:R-:W-:Y:S02]  /*39c0*/  FMNMX3.FTZ R2, R65, R63, R58, !PT ;  /* 0x0000003f41027276 */ /* 0x000fe4000781003a */
[----:B------:R-:W-:Y:S02]  /*39d0*/  FSETP.NEU.FTZ.AND P0, PT, R134, -INF , PT ;  /* 0xff8000008600780b */ /* 0x000fe40003f1d000 */
[----:B------:R-:W-:Y:S02]  /*39e0*/  LOP3.LUT P5, RZ, R124, 0x2, RZ, 0xc0, !PT ;  /* 0x000000027cff7812 */ /* 0x000fe400078ac0ff */
[----:B--2---:R-:W-:Y:S02]  /*39f0*/  FSEL R79, R7, -INF , !P2 ;  /* 0xff800000074f7808 */ /* 0x004fe40005000000 */
[----:B------:R-:W-:-:S04]  /*3a00*/  LOP3.LUT R0, R121, 0x200, R123, 0xf8, !PT ;  /* 0x0000020079007812 */ /* 0x000fc800078ef87b */
[----:B------:R-:W-:Y:S01]  /*3a10*/  LEA R212, R0, UR5, 0x1 ;  /* 0x0000000500d47c11 */ /* 0x000fe2000f8e08ff */
[----:B-1----:R-:W-:Y:S01]  /*3a20*/  FMUL.FTZ R5, R20, UR6 ;  /* 0x0000000614057c20 */ /* 0x002fe20008410000 */
[----:B---3--:R-:W-:-:S03]  /*3a30*/  FSEL R77, R11, -INF , !P4 ;  /* 0xff8000000b4d7808 */ /* 0x008fc60006000000 */
[----:B------:R-:W-:Y:S01]  /*3a40*/  IMAD R0, R120, 0x2, R212 ;  /* 0x0000000278007824 */ /* 0x000fe200078e02d4 */
[----:B------:R-:W-:Y:S01]  /*3a50*/  LDSM.16.MT88.4 R48, [R212+0xa000] ;  /* 0x00a00000d430783b */ /* 0x000fe20000004200 */
[----:B------:R1:W2:Y:S01]  /*3a60*/  MUFU.TANH R10, R5 ;  /* 0x00000005000a7308 */ /* 0x0002a20000002400 */
[C---:B------:R-:W-:Y:S01]  /*3a70*/  LEA R223, R3.reuse, R212, 0x1 ;  /* 0x000000d403df7211 */ /* 0x040fe200078e08ff */
[----:B------:R-:W-:Y:S01]  /*3a80*/  IMAD R222, R3, 0x2, R0 ;  /* 0x0000000203de7824 */ /* 0x000fe200078e0200 */
[----:B------:R-:W-:Y:S04]  /*3a90*/  LDSM.16.MT88.4 R36, [R0+0xb000] ;  /* 0x00b000000024783b */ /* 0x000fe80000004200 */
[----:B------:R-:W-:Y:S04]  /*3aa0*/  LDSM.16.MT88.4 R32, [R223+0xa000] ;  /* 0x00a00000df20783b */ /* 0x000fe80000004200 */
[----:B------:R-:W-:Y:S04]  /*3ab0*/  LDSM.16.MT88.4 R24, [R222+0xa000] ;  /* 0x00a00000de18783b */ /* 0x000fe80000004200 */
[----:B------:R-:W-:Y:S01]  /*3ac0*/  LDSM.16.MT88.4 R40, [R212+0xb000] ;  /* 0x00b00000d428783b */ /* 0x000fe20000004200 */
[----:B-1----:R-:W-:Y:S01]  /*3ad0*/  FMUL.FTZ R5, R21, UR6 ;  /* 0x0000000615057c20 */ /* 0x002fe20008410000 */
[----:B--2---:R-:W-:-:S02]  /*3ae0*/  FSEL R69, R10, -INF , !P3 ;  /* 0xff8000000a457808 */ /* 0x004fc40005800000 */
[----:B------:R1:W-:Y:S01]  /*3af0*/  LDSM.16.MT88.4 R20, [R0+0xa000] ;  /* 0x00a000000014783b */ /* 0x0003e20000004200 */
[----:B------:R2:W3:Y:S03]  /*3b00*/  MUFU.TANH R8, R5 ;  /* 0x0000000500087308 */ /* 0x0004e60000002400 */
[----:B------:R-:W-:Y:S04]  /*3b10*/  LDSM.16.MT88.4 R44, [R223+0xb000] ;  /* 0x00b00000df2c783b */ /* 0x000fe80000004200 */
[----:B------:R-:W-:Y:S01]  /*3b20*/  LDSM.16.MT88.4 R156, [R212+0xa800] ;  /* 0x00a80000d49c783b */ /* 0x000fe20000004200 */
[----:B--2---:R-:W-:Y:S02]  /*3b30*/  FMNMX3.FTZ R5, R64, R62, R56, !PT ;  /* 0x0000003e40057276 */ /* 0x004fe40007810038 */
[----:B---3--:R-:W-:-:S02]  /*3b40*/  FSEL R76, R8, -INF , !P2 ;  /* 0xff800000084c7808 */ /* 0x008fc40005000000 */
[----:B------:R-:W-:Y:S02]  /*3b50*/  FMNMX3.FTZ R6, R5, R57, R71, !PT ;  /* 0x0000003905067276 */ /* 0x000fe40007810047 */
[----:B------:R-:W-:Y:S01]  /*3b60*/  FMNMX3.FTZ R5, R2, R61, R78, !PT ;  /* 0x0000003d02057276 */ /* 0x000fe2000781004e */
[----:B------:R-:W-:Y:S01]  /*3b70*/  FMUL.FTZ R2, R134, UR4 ;  /* 0x0000000486027c20 */ /* 0x000fe20008410000 */
[----:B------:R-:W-:Y:S02]  /*3b80*/  FMNMX3.FTZ R7, R6, R70, R69, !PT ;  /* 0x0000004606077276 */ /* 0x000fe40007810045 */
[----:B------:R-:W-:Y:S02]  /*3b90*/  FMNMX3.FTZ R6, R5, R77, R84, !PT ;  /* 0x0000004d05067276 */ /* 0x000fe40007810054 */
[----:B------:R-:W-:Y:S02]  /*3ba0*/  FMNMX.FTZ R7, R76, R7, !PT ;  /* 0x000000074c077209 */ /* 0x000fe40007810000 */
[----:B------:R-:W-:-:S02]  /*3bb0*/  FSEL R5, R2, RZ, P0 ;  /* 0x000000ff02057208 */ /* 0x000fc40000000000 */
[----:B------:R-:W-:Y:S01]  /*3bc0*/  FMNMX.FTZ R2, R79, R6, !PT ;  /* 0x000000064f027209 */ /* 0x000fe20007810000 */
[----:B------:R-:W-:Y:S01]  /*3bd0*/  SHFL.BFLY PT, R10, R7, 0x2, 0x1f ;  /* 0x0c401f00070a7f89 */ /* 0x000fe200000e0000 */
[C---:B------:R-:W-:Y:S01]  /*3be0*/  FMUL.FTZ R6, R133.reuse, UR4 ;  /* 0x0000000485067c20 */ /* 0x040fe20008410000 */
[----:B------:R-:W-:Y:S01]  /*3bf0*/  FSETP.NEU.FTZ.AND P0, PT, R133, -INF , PT ;  /* 0xff8000008500780b */ /* 0x000fe20003f1d000 */
[--C-:B------:R-:W-:Y:S01]  /*3c00*/  FFMA.FTZ R9, R19, UR4, -R5.reuse ;  /* 0x0000000413097c23 */ /* 0x100fe20008010805 */
[----:B------:R-:W2:Y:S01]  /*3c10*/  SHFL.BFLY PT, R11, R2, 0x2, 0x1f ;  /* 0x0c401f00020b7f89 */ /* 0x000ea200000e0000 */
[--C-:B------:R-:W-:Y:S01]  /*3c20*/  FFMA.FTZ R8, R18, UR4, -R5.reuse ;  /* 0x0000000412087c23 */ /* 0x100fe20008010805 */
[----:B------:R-:W-:Y:S01]  /*3c30*/  FSEL R6, R6, RZ, P0 ;  /* 0x000000ff06067208 */ /* 0x000fe20000000000 */
[----:B------:R3:W-:Y:S04]  /*3c40*/  MUFU.EX2 R75, R9 ;  /* 0x00000009004b7308 */ /* 0x0007e80000000800 */
[----:B-1----:R-:W-:Y:S01]  /*3c50*/  FFMA.FTZ R0, R28, UR4, -R6 ;  /* 0x000000041c007c23 */ /* 0x002fe20008010806 */
[----:B------:R1:W-:Y:S04]  /*3c60*/  MUFU.EX2 R80, R8 ;  /* 0x0000000800507308 */ /* 0x0003e80000000800 */
[----:B------:R4:W-:Y:S01]  /*3c70*/  MUFU.EX2 R82, R0 ;  /* 0x0000000000527308 */ /* 0x0009e20000000800 */
[----:B---3--:R-:W-:-:S04]  /*3c80*/  FFMA.FTZ R9, R13, UR4, -R5 ;  /* 0x000000040d097c23 */ /* 0x008fc80008010805 */
[----:B------:R3:W-:Y:S01]  /*3c90*/  MUFU.EX2 R81, R9 ;  /* 0x0000000900517308 */ /* 0x0007e20000000800 */
[----:B-1----:R-:W-:Y:S01]  /*3ca0*/  FFMA.FTZ R8, R14, UR4, -R5 ;  /* 0x000000040e087c23 */ /* 0x002fe20008010805 */
[----:B--2---:R-:W-:Y:S02]  /*3cb0*/  FMNMX.FTZ R2, R2, R11, !PT ;  /* 0x0000000b02027209 */ /* 0x004fe40007810000 */
[----:B----4-:R-:W-:Y:S01]  /*3cc0*/  FMNMX.FTZ R0, R7, R10, !PT ;  /* 0x0000000a07007209 */ /* 0x010fe20007810000 */
[----:B------:R1:W2:Y:S02]  /*3cd0*/  MUFU.EX2 R66, R8 ;  /* 0x0000000800427308 */ /* 0x0002a40000000800 */
[----:B------:R-:W4:Y:S04]  /*3ce0*/  SHFL.BFLY PT, R12, R2, 0x1, 0x1f ;  /* 0x0c201f00020c7f89 */ /* 0x000f2800000e0000 */
[----:B------:R-:W5:Y:S01]  /*3cf0*/  SHFL.BFLY PT, R7, R0, 0x1, 0x1f ;  /* 0x0c201f0000077f89 */ /* 0x000f6200000e0000 */
[----:B---3--:R-:W-:-:S04]  /*3d00*/  FFMA.FTZ R9, R30, UR4, -R6 ;  /* 0x000000041e097c23 */ /* 0x008fc80008010806 */
[----:B------:R-:W-:Y:S01]  /*3d10*/  MUFU.EX2 R67, R9 ;  /* 0x0000000900437308 */ /* 0x000fe20000000800 */
[--C-:B-1----:R-:W-:Y:S01]  /*3d20*/  FFMA.FTZ R8, R29, UR4, -R6.reuse ;  /* 0x000000041d087c23 */ /* 0x102fe20008010806 */
[----:B--2---:R-:W-:Y:S01]  /*3d30*/  F2FP.BF16.F32.PACK_AB R10, R66, R81 ;  /* 0x00000051420a723e */ /* 0x004fe200000010ff */
[----:B------:R-:W1:Y:S02]  /*3d40*/  LDSM.16.MT88.4 R28, [R222+0xb000] ;  /* 0x00b00000de1c783b */ /* 0x000e640000004200 */
[----:B------:R2:W3:Y:S01]  /*3d50*/  MUFU.EX2 R249, R8 ;  /* 0x0000000800f97308 */ /* 0x0004e20000000800 */
[----:B----4-:R-:W-:Y:S02]  /*3d60*/  FMNMX.FTZ R135, R2, R12, !PT ;  /* 0x0000000c02877209 */ /* 0x010fe40007810000 */
[----:B-----5:R-:W-:Y:S01]  /*3d70*/  FMNMX.FTZ R136, R0, R7, !PT ;  /* 0x0000000700887209 */ /* 0x020fe20007810000 */
[----:B--2---:R-:W-:Y:S01]  /*3d80*/  FFMA.FTZ R8, R52, UR4, -R6 ;  /* 0x0000000434087c23 */ /* 0x004fe20008010806 */
[----:B---3--:R-:W-:-:S03]  /*3d90*/  F2FP.BF16.F32.PACK_AB R9, R249, R67 ;  /* 0x00000043f909723e */ /* 0x008fc600000010ff */
[C---:B------:R-:W-:Y:S01]  /*3da0*/  FMUL.FTZ R0, R136.reuse, UR4 ;  /* 0x0000000488007c20 */ /* 0x040fe20008410000 */
[----:B------:R-:W-:Y:S01]  /*3db0*/  FSETP.NEU.FTZ.AND P0, PT, R136, -INF , PT ;  /* 0xff8000008800780b */ /* 0x000fe20003f1d000 */
[----:B------:R2:W3:Y:S03]  /*3dc0*/  MUFU.EX2 R74, R8 ;  /* 0x00000008004a7308 */ /* 0x0004e60000000800 */
[----:B------:R-:W-:Y:S01]  /*3dd0*/  FSEL R16, R0, RZ, P0 ;  /* 0x000000ff00107208 */ /* 0x000fe20000000000 */
[C---:B------:R-:W-:Y:S01]  /*3de0*/  FMUL.FTZ R0, R135.reuse, UR4 ;  /* 0x0000000487007c20 */ /* 0x040fe20008410000 */
[----:B------:R-:W-:-:S03]  /*3df0*/  FSETP.NEU.FTZ.AND P0, PT, R135, -INF , PT ;  /* 0xff8000008700780b */ /* 0x000fc60003f1d000 */
[--C-:B------:R-:W-:Y:S01]  /*3e00*/  FFMA.FTZ R2, R64, UR4, -R16.reuse ;  /* 0x0000000440027c23 */ /* 0x100fe20008010810 */
[----:B------:R-:W-:Y:S01]  /*3e10*/  FSEL R17, R0, RZ, P0 ;  /* 0x000000ff00117208 */ /* 0x000fe20000000000 */
[--C-:B------:R-:W-:Y:S01]  /*3e20*/  FFMA.FTZ R0, R56, UR4, -R16.reuse ;  /* 0x0000000438007c23 */ /* 0x100fe20008010810 */
[----:B------:R-:W-:Y:S01]  /*3e30*/  FFMA.FTZ R7, R62, UR4, -R16 ;  /* 0x000000043e077c23 */ /* 0x000fe20008010810 */
[----:B------:R4:W-:Y:S01]  /*3e40*/  MUFU.EX2 R220, R2 ;  /* 0x0000000200dc7308 */ /* 0x0009e20000000800 */
[-C--:B------:R-:W-:Y:S02]  /*3e50*/  MOV R62, R75.reuse ;  /* 0x0000004b003e7202 */ /* 0x080fe40000000f00 */
[----:B--2---:R-:W-:Y:S01]  /*3e60*/  F2FP.BF16.F32.PACK_AB R8, R80, R75 ;  /* 0x0000004b5008723e */ /* 0x004fe200000010ff */
[----:B------:R2:W-:Y:S01]  /*3e70*/  MUFU.EX2 R225, R0 ;  /* 0x0000000000e17308 */ /* 0x0005e20000000800 */
[----:B---3--:R-:W-:-:S03]  /*3e80*/  F2FP.BF16.F32.PACK_AB R11, R74, R82 ;  /* 0x000000524a0b723e */ /* 0x008fc600000010ff */
[----:B------:R3:W5:Y:S04]  /*3e90*/  MUFU.EX2 R219, R7 ;  /* 0x0000000700db7308 */ /* 0x0007680000000800 */
[----:B------:R-:W-:Y:S01]  /*3ea0*/  HMMA.16816.F32.BF16 R144, R8, R48, RZ ;  /* 0x000000300890723c */ /* 0x000fe200000418ff */
[----:B----4-:R-:W-:Y:S01]  /*3eb0*/  FFMA.FTZ R2, R57, UR4, -R16 ;  /* 0x0000000439027c23 */ /* 0x010fe20008010810 */
[----:B--2---:R-:W-:-:S03]  /*3ec0*/  FFMA.FTZ R0, R65, UR4, -R17 ;  /* 0x0000000441007c23 */ /* 0x004fc60008010811 */
[----:B------:R2:W4:Y:S03]  /*3ed0*/  MUFU.EX2 R248, R2 ;  /* 0x0000000200f87308 */ /* 0x0005260000000800 */
[C---:B------:R-:W-:Y:S01]  /*3ee0*/  HMMA.16816.F32.BF16 R152, R8.reuse, R50, RZ ;  /* 0x000000320898723c */ /* 0x040fe200000418ff */
[----:B---3--:R-:W-:Y:S01]  /*3ef0*/  FFMA.FTZ R7, R63, UR4, -R17 ;  /* 0x000000043f077c23 */ /* 0x008fe20008010811 */
[----:B------:R3:W-:Y:S01]  /*3f00*/  MUFU.EX2 R218, R0 ;  /* 0x0000000000da7308 */ /* 0x0007e20000000800 */
[----:B-----5:R-:W-:Y:S01]  /*3f10*/  F2FP.BF16.F32.PACK_AB R12, R219, R220 ;  /* 0x000000dcdb0c723e */ /* 0x020fe200000010ff */
[----:B------:R-:W-:Y:S02]  /*3f20*/  IMAD.MOV.U32 R63, RZ, RZ, R67 ;  /* 0x000000ffff3f7224 */ /* 0x000fe400078e0043 */
[----:B------:R-:W5:Y:S02]  /*3f30*/  MUFU.EX2 R137, R7 ;  /* 0x0000000700897308 */ /* 0x000f640000000800 */
[----:B------:R-:W-:Y:S01]  /*3f40*/  HMMA.16816.F32.BF16 R164, R8, R32, RZ ;  /* 0x0000002008a4723c */ /* 0x000fe200000418ff */
[----:B--2---:R-:W-:Y:S01]  /*3f50*/  FFMA.FTZ R2, R58, UR4, -R17 ;  /* 0x000000043a027c23 */ /* 0x004fe20008010811 */
[----:B----4-:R-:W-:-:S06]  /*3f60*/  F2FP.BF16.F32.PACK_AB R14, R248, R225 ;  /* 0x000000e1f80e723e */ /* 0x010fcc00000010ff */
[C---:B------:R-:W-:Y:S01]  /*3f70*/  HMMA.16816.F32.BF16 R88, R8.reuse, R20, RZ ;  /* 0x000000140858723c */ /* 0x040fe200000418ff */
[----:B---3--:R-:W-:Y:S01]  /*3f80*/  FFMA.FTZ R0, R61, UR4, -R17 ;  /* 0x000000043d007c23 */ /* 0x008fe20008010811 */
[----:B------:R2:W-:Y:S01]  /*3f90*/  MUFU.EX2 R217, R2 ;  /* 0x0000000200d97308 */ /* 0x0005e20000000800 */
[----:B------:R-:W-:Y:S02]  /*3fa0*/  MOV R61, R66 ;  /* 0x00000042003d7202 */ /* 0x000fe40000000f00 */
[----:B-----5:R-:W-:Y:S01]  /*3fb0*/  F2FP.BF16.F32.PACK_AB R13, R137, R218 ;  /* 0x000000da890d723e */ /* 0x020fe200000010ff */
[----:B------:R-:W3:Y:S01]  /*3fc0*/  MUFU.EX2 R224, R0 ;  /* 0x0000000000e07308 */ /* 0x000ee20000000800 */
[C---:B------:R-:W-:Y:S01]  /*3fd0*/  IADD3 R7, PT, PT, R212.reuse, 0xa000, RZ ;  /* 0x0000a000d4077810 */ /* 0x040fe20007ffe0ff */
[----:B------:R-:W-:Y:S01]  /*3fe0*/  HMMA.16816.F32.BF16 R92, R8, R24, RZ ;  /* 0x00000018085c723c */ /* 0x000fe200000418ff */
[----:B--2---:R-:W-:-:S07]  /*3ff0*/  VIADD R2, R212, 0xa020 ;  /* 0x0000a020d4027836 */ /* 0x004fce0000000000 */
[C---:B------:R-:W-:Y:S01]  /*4000*/  HMMA.16816.F32.BF16 R100, R8.reuse, R40, RZ ;  /* 0x000000280864723c */ /* 0x040fe200000418ff */
[C---:B------:R-:W-:Y:S01]  /*4010*/  @P5 VIADD R2, R7.reuse, 0xffffffe0 ;  /* 0xffffffe007025836 */ /* 0x040fe20000000000 */
[----:B---3--:R-:W-:Y:S02]  /*4020*/  F2FP.BF16.F32.PACK_AB R15, R224, R217 ;  /* 0x000000d9e00f723e */ /* 0x008fe400000010ff */
[----:B------:R-:W-:Y:S02]  /*4030*/  IADD3 R0, PT, PT, R212, 0xa040, RZ ;  /* 0x0000a040d4007810 */ /* 0x000fe40007ffe0ff */
[----:B------:R-:W-:Y:S01]  /*4040*/  LDSM.16.MT88.4 R172, [R2+0x800] ;  /* 0x0008000002ac783b */ /* 0x000fe20000004200 */
[----:B------:R-:W-:Y:S01]  /*4050*/  @P6 IADD3 R0, PT, PT, R7, -0x40, RZ ;  /* 0xffffffc007006810 */ /* 0x000fe20007ffe0ff */
[----:B------:R-:W-:Y:S01]  /*4060*/  HMMA.16816.F32.BF16 R104, R8, R44, RZ ;  /* 0x0000002c0868723c */ /* 0x000fe200000418ff */
[----:B------:R-:W-:Y:S01]  /*4070*/  FFMA.FTZ R7, R54, UR4, -R5 ;  /* 0x0000000436077c23 */ /* 0x000fe20008010805 */
[----:B------:R-:W-:Y:S01]  /*4080*/  IMAD.MOV.U32 R54, RZ, RZ, R81 ;  /* 0x000000ffff367224 */ /* 0x000fe200078e0051 */
[----:B------:R-:W-:Y:S01]  /*4090*/  LEA R221, R3, R0, 0x1 ;  /* 0x0000000003dd7211 */ /* 0x000fe200078e08ff */
[----:B------:R-:W-:Y:S01]  /*40a0*/  LDSM.16.MT88.4 R112, [R0+0x1800] ;  /* 0x001800000070783b */ /* 0x000fe20000004200 */
[----:B------:R-:W-:-:S03]  /*40b0*/  FFMA.FTZ R3, R68, UR4, -R6 ;  /* 0x0000000444037c23 */ /* 0x000fc60008010806 */
[C---:B------:R-:W-:Y:S01]  /*40c0*/  HMMA.16816.F32.BF16 R96, R12.reuse, R50, RZ ;  /* 0x000000320c60723c */ /* 0x040fe200000418ff */
[----:B------:R-:W-:Y:S07]  /*40d0*/  LDSM.16.MT88.4 R64, [R221+0x800] ;  /* 0x00080000dd40783b */ /* 0x000fee0000004200 */
[----:B------:R-:W-:Y:S01]  /*40e0*/  HMMA.16816.F32.BF16 R204, R12, R48, RZ ;  /* 0x000000300ccc723c */ /* 0x000fe200000418ff */
[----:B------:R2:W3:Y:S07]  /*40f0*/  LDSM.16.MT88.4 R48, [R0+0x800] ;  /* 0x000800000030783b */ /* 0x0004ee0000004200 */
[----:B------:R-:W-:Y:S03]  /*4100*/  HMMA.16816.F32.BF16 R108, R8, R36, RZ ;  /* 0x00000024086c723c */ /* 0x000fe600000418ff */
[----:B------:R-:W-:Y:S01]  /*4110*/  MOV R87, R96 ;  /* 0x0000006000577202 */ /* 0x000fe20000000f00 */
[----:B------:R-:W-:Y:S01]  /*4120*/  IMAD.MOV.U32 R86, RZ, RZ, R97 ;  /* 0x000000ffff567224 */ /* 0x000fe200078e0061 */
[----:B------:R-:W-:Y:S01]  /*4130*/  MOV R85, R98 ;  /* 0x0000006200557202 */ /* 0x000fe20000000f00 */
[----:B------:R-:W-:-:S02]  /*4140*/  IMAD.MOV.U32 R52, RZ, RZ, R99 ;  /* 0x000000ffff347224 */ /* 0x000fc400078e0063 */
[----:B------:R-:W4:Y:S01]  /*4150*/  LDSM.16.MT88.4 R96, [R2+0x1800] ;  /* 0x001800000260783b */ /* 0x000f220000004200 */
[----:B-1----:R-:W-:Y:S01]  /*4160*/  HMMA.16816.F32.BF16 R120, R8, R28, RZ ;  /* 0x0000001c0878723c */ /* 0x002fe200000418ff */
[----:B--2---:R-:W-:-:S07]  /*4170*/  FFMA.FTZ R0, R73, UR4, -R6 ;  /* 0x0000000449007c23 */ /* 0x004fce0008010806 */
        /* <DEDUP_REMOVED lines=8> */
[--C-:B------:R-:W-:Y:S01]  /*4200*/  FFMA.FTZ R8, R55, UR4, -R5.reuse ;  /* 0x0000000437087c23 */ /* 0x100fe20008010805 */
[----:B------:R-:W-:Y:S01]  /*4210*/  FFMA.FTZ R5, R53, UR4, -R5 ;  /* 0x0000000435057c23 */ /* 0x000fe20008010805 */
[----:B------:R1:W-:Y:S01]  /*4220*/  MUFU.EX2 R11, R3 ;  /* 0x00000003000b7308 */ /* 0x0003e20000000800 */
[----:B------:R-:W-:-:S02]  /*4230*/  MOV R55, R82 ;  /* 0x0000005200377202 */ /* 0x000fc40000000f00 */
[----:B------:R-:W-:Y:S01]  /*4240*/  MOV R53, R80 ;  /* 0x0000005000357202 */ /* 0x000fe20000000f00 */
[C---:B------:R-:W-:Y:S01]  /*4250*/  HMMA.16816.F32.BF16 R236, R12.reuse, R26, RZ ;  /* 0x0000001a0cec723c */ /* 0x040fe200000418ff */
[----:B------:R2:W-:Y:S01]  /*4260*/  MUFU.EX2 R27, R0 ;  /* 0x00000000001b7308 */ /* 0x0005e20000000800 */
[----:B------:R-:W5:Y:S03]  /*4270*/  LDSM.16.MT88.4 R80, [R212+0xb800] ;  /* 0x00b80000d450783b */ /* 0x000f660000004200 */
[----:B------:R-:W-:Y:S03]  /*4280*/  MUFU.EX2 R132, R9 ;  /* 0x0000000900847308 */ /* 0x000fe60000000800 */
[----:B------:R-:W-:Y:S01]  /*4290*/  HMMA.16816.F32.BF16 R192, R12, R24, RZ ;  /* 0x000000180cc0723c */ /* 0x000fe200000418ff */
[----:B------:R3:W-:Y:S01]  /*42a0*/  MUFU.EX2 R25, R5 ;  /* 0x0000000500197308 */ /* 0x0007e20000000800 */
[----:B-1----:R-:W-:-:S03]  /*42b0*/  FFMA.FTZ R3, R71, UR4, -R16 ;  /* 0x0000000447037c23 */ /* 0x002fc60008010810 */
[----:B------:R1:W4:Y:S01]  /*42c0*/  MUFU.EX2 R19, R8 ;  /* 0x0000000800137308 */ /* 0x0003220000000800 */
[--C-:B--2---:R-:W-:Y:S02]  /*42d0*/  FFMA.FTZ R0, R60, UR4, -R6.reuse ;  /* 0x000000043c007c23 */ /* 0x104fe40008010806 */
[C---:B------:R-:W-:Y:S01]  /*42e0*/  HMMA.16816.F32.BF16 R196, R12.reuse, R20, RZ ;  /* 0x000000140cc4723c */ /* 0x040fe200000418ff */
[----:B------:R2:W-:Y:S04]  /*42f0*/  MUFU.EX2 R10, R3 ;  /* 0x00000003000a7308 */ /* 0x0005e80000000800 */
[----:B------:R2:W2:Y:S01]  /*4300*/  MUFU.EX2 R18, R0 ;  /* 0x0000000000127308 */ /* 0x0004a20000000800 */
[----:B---3--:R-:W-:Y:S02]  /*4310*/  FFMA.FTZ R5, R72, UR4, -R6 ;  /* 0x0000000448057c23 */ /* 0x008fe40008010806 */
[----:B------:R-:W-:Y:S01]  /*4320*/  HMMA.16816.F32.BF16 R240, R12, R22, RZ ;  /* 0x000000160cf0723c */ /* 0x000fe200000418ff */
[----:B------:R-:W3:Y:S01]  /*4330*/  MUFU.EX2 R24, R7 ;  /* 0x0000000700187308 */ /* 0x000ee20000000800 */
[----:B------:R-:W5:Y:S01]  /*4340*/  LDSM.16.MT88.4 R20, [R221+0x1800] ;  /* 0x00180000dd14783b */ /* 0x000f620000004200 */
[----:B-1----:R-:W-:Y:S01]  /*4350*/  IMAD.MOV.U32 R8, RZ, RZ, R74 ;  /* 0x000000ffff087224 */ /* 0x002fe200078e004a */
[----:B----4-:R-:W-:Y:S01]  /*4360*/  F2FP.BF16.F32.PACK_AB R124, R19, R132 ;  /* 0x00000084137c723e */ /* 0x010fe200000010ff */
[----:B------:R1:W4:Y:S01]  /*4370*/  MUFU.EX2 R26, R5 ;  /* 0x00000005001a7308 */ /* 0x0003220000000800 */
[----:B--2---:R-:W-:-:S02]  /*4380*/  FFMA.FTZ R3, R76, UR4, -R16 ;  /* 0x000000044c037c23 */ /* 0x004fc40008010810 */
[C---:B------:R-:W-:Y:S01]  /*4390*/  HMMA.16816.F32.BF16 R200, R12.reuse, R32, RZ ;  /* 0x000000200cc8723c */ /* 0x040fe200000418ff */
[--C-:B------:R-:W-:Y:S01]  /*43a0*/  FFMA.FTZ R0, R70, UR4, -R16.reuse ;  /* 0x0000000446007c23 */ /* 0x100fe20008010810 */
[----:B------:R2:W-:Y:S01]  /*43b0*/  MUFU.EX2 R7, R3 ;  /* 0x0000000300077308 */ /* 0x0005e20000000800 */
[----:B------:R-:W-:Y:S02]  /*43c0*/  F2FP.BF16.F32.PACK_AB R127, R18, R11 ;  /* 0x0000000b127f723e */ /* 0x000fe400000010ff */
[----:B---3--:R-:W-:Y:S01]  /*43d0*/  F2FP.BF16.F32.PACK_AB R126, R25, R24 ;  /* 0x00000018197e723e */ /* 0x008fe200000010ff */
[----:B------:R3:W5:Y:S02]  /*43e0*/  MUFU.EX2 R9, R0 ;  /* 0x0000000000097308 */ /* 0x0007640000000800 */
[----:B------:R-:W-:Y:S01]  /*43f0*/  HMMA.16816.F32.BF16 R244, R12, R34, RZ ;  /* 0x000000220cf4723c */ /* 0x000fe200000418ff */
[----:B-1----:R-:W-:Y:S01]  /*4400*/  FFMA.FTZ R5, R69, UR4, -R16 ;  /* 0x0000000445057c23 */ /* 0x002fe20008010810 */
[----:B------:R-:W-:-:S02]  /*4410*/  MOV R16, R8 ;  /* 0x0000000800107202 */ /* 0x000fc40000000f00 */
[----:B----4-:R-:W-:Y:S01]  /*4420*/  F2FP.BF16.F32.PACK_AB R125, R26, R27 ;  /* 0x0000001b1a7d723e */ /* 0x010fe200000010ff */
[----:B------:R-:W-:Y:S03]  /*4430*/  MUFU.EX2 R8, R5 ;  /* 0x0000000500087308 */ /* 0x000fe60000000800 */
[----:B------:R-:W-:Y:S01]  /*4440*/  HMMA.16816.F32.BF16 R180, R12, R40, RZ ;  /* 0x000000280cb4723c */ /* 0x000fe200000418ff */
[--C-:B--2---:R-:W-:Y:S01]  /*4450*/  FFMA.FTZ R3, R77, UR4, -R17.reuse ;  /* 0x000000044d037c23 */ /* 0x104fe20008010811 */
[----:B---3--:R-:W-:-:S03]  /*4460*/  FFMA.FTZ R0, R78, UR4, -R17 ;  /* 0x000000044e007c23 */ /* 0x008fc60008010811 */
[----:B------:R1:W-:Y:S03]  /*4470*/  MUFU.EX2 R5, R3 ;  /* 0x0000000300057308 */ /* 0x0003e60000000800 */
[----:B------:R-:W-:Y:S01]  /*4480*/  HMMA.16816.F32.BF16 R232, R12, R42, RZ ;  /* 0x0000002a0ce8723c */ /* 0x000fe200000418ff */
[----:B------:R2:W3:Y:S07]  /*4490*/  MUFU.EX2 R6, R0 ;  /* 0x0000000000067308 */ /* 0x0004ee0000000800 */
[----:B------:R-:W-:Y:S01]  /*44a0*/  HMMA.16816.F32.BF16 R40, R124, R48, R88 ;  /* 0x000000307c28723c */ /* 0x000fe20000041858 */
[--C-:B-1----:R-:W-:Y:S01]  /*44b0*/  FFMA.FTZ R3, R79, UR4, -R17.reuse ;  /* 0x000000044f037c23 */ /* 0x102fe20008010811 */
[----:B--2---:R-:W-:-:S06]  /*44c0*/  FFMA.FTZ R0, R84, UR4, -R17 ;  /* 0x0000000454007c23 */ /* 0x004fcc0008010811 */
[----:B------:R-:W-:Y:S01]  /*44d0*/  HMMA.16816.F32.BF16 R88, R124, R96, R104 ;  /* 0x000000607c58723c */ /* 0x000fe20000041868 */
[----:B------:R-:W-:Y:S01]  /*44e0*/  MUFU.EX2 R3, R3 ;  /* 0x0000000300037308 */ /* 0x000fe20000000800 */
[----:B------:R-:W-:-:S03]  /*44f0*/  MOV R17, R61 ;  /* 0x0000003d00117202 */ /* 0x000fc60000000f00 */
[----:B------:R-:W1:Y:S03]  /*4500*/  MUFU.EX2 R0, R0 ;  /* 0x0000000000007308 */ /* 0x000e660000000800 */
[----:B------:R-:W-:Y:S08]  /*4510*/  HMMA.16816.F32.BF16 R32, R12, R28, RZ ;  /* 0x0000001c0c20723c */ /* 0x000ff000000418ff */
[----:B------:R-:W-:Y:S08]  /*4520*/  HMMA.16816.F32.BF16 R104, R124, R112, R108 ;  /* 0x000000707c68723c */ /* 0x000ff0000004186c */
[C---:B------:R-:W-:Y:S08]  /*4530*/  HMMA.16816.F32.BF16 R176, R12.reuse, R44, RZ ;  /* 0x0000002c0cb0723c */ /* 0x040ff000000418ff */
[C---:B------:R-:W-:Y:S08]  /*4540*/  HMMA.16816.F32.BF16 R228, R12.reuse, R46, RZ ;  /* 0x0000002e0ce4723c */ /* 0x040ff000000418ff */
[C---:B------:R-:W-:Y:S08]  /*4550*/  HMMA.16816.F32.BF16 R140, R12.reuse, R36, RZ ;  /* 0x000000240c8c723c */ /* 0x040ff000000418ff */
[C---:B------:R-:W-:Y:S08]  /*4560*/  HMMA.16816.F32.BF16 R208, R12.reuse, R38, RZ ;  /* 0x000000260cd0723c */ /* 0x040ff000000418ff */
[----:B------:R-:W-:Y:S01]  /*4570*/  HMMA.16816.F32.BF16 R28, R12, R30, RZ ;  /* 0x0000001e0c1c723c */ /* 0x000fe200000418ff */
[----:B------:R-:W-:Y:S01]  /*4580*/  MOV R14, R62 ;  /* 0x0000003e000e7202 */ /* 0x000fe20000000f00 */
[----:B------:R-:W-:-:S02]  /*4590*/  IMAD.MOV.U32 R15, RZ, RZ, R63 ;  /* 0x000000ffff0f7224 */ /* 0x000fc400078e003f */
[----:B------:R-:W-:Y:S01]  /*45a0*/  FADD.FTZ R12, R220, R219 ;  /* 0x000000dbdc0c7221 */ /* 0x000fe20000010000 */
[----:B------:R-:W-:Y:S01]  /*45b0*/  FADD.FTZ R13, R218, R137 ;  /* 0x00000089da0d7221 */ /* 0x000fe20000010000 */
[----:B------:R-:W-:Y:S02]  /*45c0*/  FADD.FTZ R15, R15, R249 ;  /* 0x000000f90f0f7221 */ /* 0x000fe40000010000 */
[----:B------:R-:W-:Y:S01]  /*45d0*/  FADD.FTZ R12, R225, R12 ;  /* 0x0000000ce10c7221 */ /* 0x000fe20000010000 */
[----:B------:R-:W-:Y:S01]  /*45e0*/  HMMA.16816.F32.BF16 R108, R124, R114, R188 ;  /* 0x000000727c6c723c */ /* 0x000fe200000418bc */
[----:B------:R-:W-:Y:S01]  /*45f0*/  MOV R189, R53 ;  /* 0x0000003500bd7202 */ /* 0x000fe20000000f00 */
[----:B------:R-:W-:Y:S01]  /*4600*/  IMAD.MOV.U32 R190, RZ, RZ, R54 ;  /* 0x000000ffffbe7224 */ /* 0x000fe200078e0036 */
[----:B------:R-:W-:Y:S01]  /*4610*/  MOV R191, R55 ;  /* 0x0000003700bf7202 */ /* 0x000fe20000000f00 */
[----:B------:R-:W-:Y:S01]  /*4620*/  FADD.FTZ R13, R217, R13 ;  /* 0x0000000dd90d7221 */ /* 0x000fe20000010000 */
[----:B------:R-:W-:Y:S01]  /*4630*/  FADD.FTZ R12, R248, R12 ;  /* 0x0000000cf80c7221 */ /* 0x000fe20000010000 */
[----:B------:R-:W-:-:S02]  /*4640*/  FADD.FTZ R14, R14, R189 ;  /* 0x000000bd0e0e7221 */ /* 0x000fc40000010000 */
[C---:B------:R-:W-:Y:S01]  /*4650*/  HMMA.16816.F32.BF16 R60, R124.reuse, R66, R128 ;  /* 0x000000427c3c723c */ /* 0x040fe20000041880 */
[----:B-----5:R-:W-:Y:S01]  /*4660*/  F2FP.BF16.F32.PACK_AB R128, R9, R10 ;  /* 0x0000000a0980723e */ /* 0x020fe200000010ff */
[----:B------:R-:W-:Y:S01]  /*4670*/  FADD.FTZ R14, R190, R14 ;  /* 0x0000000ebe0e7221 */ /* 0x000fe20000010000 */
[----:B---3--:R-:W-:Y:S01]  /*4680*/  F2FP.BF16.F32.PACK_AB R129, R5, R6 ;  /* 0x000000060581723e */ /* 0x008fe200000010ff */
[----:B------:R-:W-:Y:S01]  /*4690*/  FADD.FTZ R15, R191, R15 ;  /* 0x0000000fbf0f7221 */ /* 0x000fe20000010000 */
[----:B------:R-:W-:Y:S01]  /*46a0*/  F2FP.BF16.F32.PACK_AB R130, R7, R8 ;  /* 0x000000080782723e */ /* 0x000fe200000010ff */
[----:B------:R-:W-:Y:S01]  /*46b0*/  FADD.FTZ R13, R224, R13 ;  /* 0x0000000de00d7221 */ /* 0x000fe20000010000 */
[----:B-1----:R-:W-:Y:S01]  /*46c0*/  F2FP.BF16.F32.PACK_AB R131, R3, R0 ;  /* 0x000000000383723e */ /* 0x002fe200000010ff */
[----:B------:R-:W-:Y:S01]  /*46d0*/  HMMA.16816.F32.BF16 R56, R124, R64, R92 ;  /* 0x000000407c38723c */ /* 0x000fe2000004185c */
[----:B------:R-:W-:Y:S01]  /*46e0*/  FADD.FTZ R10, R10, R12 ;  /* 0x0000000c0a0a7221 */ /* 0x000fe20000010000 */
[----:B------:R-:W-:-:S03]  /*46f0*/  FADD.FTZ R6, R6, R13 ;  /* 0x0000000d06067221 */ /* 0x000fc60000010000 */
[----:B------:R-:W-:Y:S01]  /*4700*/  FADD.FTZ R9, R9, R10 ;  /* 0x0000000a09097221 */ /* 0x000fe20000010000 */
[----:B------:R-:W-:Y:S02]  /*4710*/  FADD.FTZ R5, R5, R6 ;  /* 0x0000000605057221 */ /* 0x000fe40000010000 */
[----:B------:R-:W-:Y:S01]  /*4720*/  HMMA.16816.F32.BF16 R92, R124, R98, R160 ;  /* 0x000000627c5c723c */ /* 0x000fe200000418a0 */
[----:B------:R-:W-:Y:S01]  /*4730*/  FADD.FTZ R8, R8, R9 ;  /* 0x0000000908087221 */ /* 0x000fe20000010000 */
[----:B------:R-:W-:-:S03]  /*4740*/  FADD.FTZ R0, R0, R5 ;  /* 0x0000000500007221 */ /* 0x000fc60000010000 */
[----:B------:R-:W-:Y:S01]  /*4750*/  FADD.FTZ R249, R7, R8 ;  /* 0x0000000807f97221 */ /* 0x000fe20000010000 */
[----:B------:R-:W-:Y:S02]  /*4760*/  FADD.FTZ R248, R3, R0 ;  /* 0x0000000003f87221 */ /* 0x000fe40000010000 */
[C---:B------:R-:W-:Y:S08]  /*4770*/  HMMA.16816.F32.BF16 R164, R124.reuse, R172, R164 ;  /* 0x000000ac7ca4723c */ /* 0x040ff000000418a4 */
[----:B------:R-:W-:Y:S08]  /*4780*/  HMMA.16816.F32.BF16 R168, R124, R174, R168 ;  /* 0x000000ae7ca8723c */ /* 0x000ff000000418a8 */
[C---:B------:R-:W-:Y:S08]  /*4790*/  HMMA.16816.F32.BF16 R160, R128.reuse, R172, R200 ;  /* 0x000000ac80a0723c */ /* 0x040ff000000418c8 */
        /* <DEDUP_REMOVED lines=17> */
[----:B------:R-:W-:Y:S01]  /*48b0*/  HMMA.16816.F32.BF16 R124, R124, R22, R184 ;  /* 0x000000167c7c723c */ /* 0x000fe200000418b8 */
[----:B------:R-:W-:Y:S01]  /*48c0*/  MOV R184, R87 ;  /* 0x0000005700b87202 */ /* 0x000fe20000000f00 */
[----:B------:R-:W-:Y:S01]  /*48d0*/  IMAD.MOV.U32 R185, RZ, RZ, R86 ;  /* 0x000000ffffb97224 */ /* 0x000fe200078e0056 */
[----:B------:R-:W-:-:S02]  /*48e0*/  MOV R186, R85 ;  /* 0x0000005500ba7202 */ /* 0x000fc40000000f00 */
        /* <DEDUP_REMOVED lines=17> */
[----:B------:R-:W-:Y:S01]  /*4a00*/  IMAD.MOV.U32 R16, RZ, RZ, 0x20 ;  /* 0x00000020ff107424 */ /* 0x000fe200078e00ff */
[----:B------:R-:W-:Y:S01]  /*4a10*/  MOV R220, 0x40 ;  /* 0x0000004000dc7802 */ /* 0x000fe20000000f00 */
[C---:B------:R-:W-:Y:S01]  /*4a20*/  IMAD.SHL.U32 R0, R138.reuse, 0x10, RZ ;  /* 0x000000108a007824 */ /* 0x040fe200078e00ff */
[----:B------:R-:W-:Y:S01]  /*4a30*/  SHF.L.U64.HI R3, R138, 0x4, R139 ;  /* 0x000000048a037819 */ /* 0x000fe2000001028b */
[----:B------:R-:W-:Y:S01]  /*4a40*/  VIADD R225, R2, 0x800 ;  /* 0x0000080002e17836 */ /* 0x000fe20000000000 */
[----:B------:R-:W-:Y:S01]  /*4a50*/  SEL R219, R16, 0xffffffe0, !P5 ;  /* 0xffffffe010db7807 */ /* 0x000fe20006800000 */
[----:B------:R-:W-:Y:S01]  /*4a60*/  IMAD.MOV.U32 R138, RZ, RZ, R133 ;  /* 0x000000ffff8a7224 */ /* 0x000fe200078e0085 */
[----:B------:R-:W-:Y:S01]  /*4a70*/  SEL R220, R220, 0xffffffc0, !P6 ;  /* 0xffffffc0dcdc7807 */ /* 0x000fe20007000000 */
[----:B------:R1:W-:Y:S01]  /*4a80*/  STL [R1+0x4], R3 ;  /* 0x0000040301007387 */ /* 0x0003e20000100800 */
[----:B------:R-:W-:Y:S01]  /*4a90*/  IADD3 R224, PT, PT, R2, 0x1800, RZ ;  /* 0x0000180002e07810 */ /* 0x000fe20007ffe0ff */
[C---:B------:R-:W-:Y:S01]  /*4aa0*/  IMAD.IADD R218, R4.reuse, 0x1, R219 ;  /* 0x0000000104da7824 */ /* 0x040fe200078e02db */
[----:B------:R-:W-:Y:S01]  /*4ab0*/  LEA.HI.SX32 R227, R227, 0xfffffffe, 0x1b ;  /* 0xfffffffee3e37811 */ /* 0x000fe200078fdaff */
[----:B------:R2:W-:Y:S01]  /*4ac0*/  STL [R1+0x8], R0 ;  /* 0x0000080001007387 */ /* 0x0005e20000100800 */
[----:B------:R-:W-:Y:S01]  /*4ad0*/  IMAD.IADD R217, R4, 0x1, R220 ;  /* 0x0000000104d97824 */ /* 0x000fe200078e02dc */
[----:B------:R-:W-:Y:S01]  /*4ae0*/  MOV R137, R134 ;  /* 0x0000008600897202 */ /* 0x000fe20000000f00 */
[----:B------:R-:W-:Y:S01]  /*4af0*/  VIADD R2, R212, 0xa040 ;  /* 0x0000a040d4027836 */ /* 0x000fe20000000000 */
[----:B------:R-:W-:Y:S01]  /*4b00*/  MOV R132, R135 ;  /* 0x0000008700847202 */ /* 0x000fe20000000f00 */
[----:B------:R-:W3:Y:S01]  /*4b10*/  LDCU UR8, c[0x0][0x50c] ;  /* 0x0000a180ff0877ac */ /* 0x000ee20008000800 */
[----:B------:R-:W-:-:S02]  /*4b20*/  IADD3 R219, PT, PT, R213, R219, RZ ;  /* 0x000000dbd5db7210 */ /* 0x000fc40007ffe0ff */
[----:B------:R-:W-:Y:S01]  /*4b30*/  IADD3 R220, PT, PT, R213, R220, RZ ;  /* 0x000000dcd5dc7210 */ /* 0x000fe20007ffe0ff */
[----:B------:R-:W4:Y:S01]  /*4b40*/  LDCU UR4, c[0x0][0x45c] ;  /* 0x00008b80ff0477ac */ /* 0x000f220008000800 */
[----:B------:R-:W3:Y:S01]  /*4b50*/  LDCU.64 UR6, c[0x0][0x3c0] ;  /* 0x00007800ff0677ac */ /* 0x000ee20008000a00 */
[----:B-1----:R-:W-:Y:S01]  /*4b60*/  IMAD.MOV.U32 R3, RZ, RZ, R136 ;  /* 0x000000ffff037224 */ /* 0x002fe200078e0088 */
[----:B--2---:R-:W-:Y:S01]  /*4b70*/  IADD3 R0, PT, PT, R212, 0xa000, RZ ;  /* 0x0000a000d4007810 */ /* 0x004fe20007ffe0ff */
[----:B------:R-:W-:Y:S06]  /*4b80*/  BRA `(.L_x_1612) ;  /* 0x0000000000587947 */ /* 0x000fec0003800000 */
.L_x_1614:
[----:B------:R-:W2:Y:S01]  /*4b90*/  LDL R133, [R1] ;  /* 0x0000000001857983 */ /* 0x000ea20000100800 */
[----:B------:R-:W1:Y:S01]  /*4ba0*/  LDC.64 R6, c[0x0][0x3b8] ;  /* 0x0000ee00ff067b82 */ /* 0x000e620000000a00 */
[----:B------:R-:W-:Y:S04]  /*4bb0*/  VIADD R2, R227, 0xffffffff ;  /* 0xffffffffe3027836 */ /* 0x000fe80000000000 */
[C---:B-1----:R-:W-:Y:S04]  /*4bc0*/  IMAD.WIDE.U32 R4, R2.reuse, R6, RZ ;  /* 0x0000000602047225 */ /* 0x042fe800078e00ff */
[----:B------:R-:W-:Y:S02]  /*4bd0*/  IMAD R5, R2, R7, R5 ;  /* 0x0000000702057224 */ /* 0x000fe400078e0205 */
[C---:B------:R-:W-:Y:S03]  /*4be0*/  IMAD.SHL.U32 R2, R4.reuse, 0x20, RZ ;  /* 0x0000002004027824 */ /* 0x040fe600078e00ff */
[----:B------:R-:W-:Y:S02]  /*4bf0*/  SHF.L.U64.HI R9, R4, 0x5, R5 ;  /* 0x0000000504097819 */ /* 0x000fe40000010205 */
[C---:B------:R-:W-:Y:S04]  /*4c00*/  LEA R2, P0, R6.reuse, R2, 0x4 ;  /* 0x0000000206027211 */ /* 0x040fe800078020ff */
[----:B------:R-:W-:Y:S02]  /*4c10*/  LEA.HI.X R7, R6, R9, R7, 0x4, P0 ;  /* 0x0000000906077211 */ /* 0x000fe400000f2407 */
[-C--:B--2---:R-:W-:Y:S02]  /*4c20*/  LEA R8, P1, R4, R133.reuse, 0x6 ;  /* 0x0000008504087211 */ /* 0x084fe400078230ff */
[----:B------:R-:W-:Y:S02]  /*4c30*/  LEA R6, P0, R2, R133, 0x1 ;  /* 0x0000008502067211 */ /* 0x000fe400078008ff */
[-C--:B------:R-:W-:Y:S02]  /*4c40*/  LEA.HI.X R9, R4, R252.reuse, R5, 0x6, P1 ;  /* 0x000000fc04097211 */ /* 0x080fe400008f3405 */
[----:B------:R-:W-:Y:S03]  /*4c50*/  LEA.HI.X R7, R2, R252, R7, 0x1, P0 ;  /* 0x000000fc02077211 */ /* 0x000fe600000f0c07 */
[----:B------:R-:W-:Y:S01]  /*4c60*/  @!PT LDS RZ, [RZ] ;  /* 0x00000000fffff984 */ /* 0x000fe20000000800 */
[----:B------:R-:W-:Y:S01]  /*4c70*/  @!PT LDS RZ, [RZ] ;  /* 0x00000000fffff984 */ /* 0x000fe20000000800 */
[----:B------:R-:W-:Y:S01]  /*4c80*/  @!PT LDS RZ, [RZ] ;  /* 0x00000000fffff984 */ /* 0x000fe20000000800 */
[----:B------:R1:W-:Y:S04]  /*4c90*/  LDGSTS.E.BYPASS.LTC128B.128 [R226+0x8000], desc[UR16][R8.64] ;  /* 0x0800000008e27fae */ /* 0x0003e8000b981a10 */
[----:B------:R1:W-:Y:S04]  /*4ca0*/  LDGSTS.E.BYPASS.LTC128B.128 [R226+0x9000], desc[UR16][R8.64+0x80] ;  /* 0x0900008008e27fae */ /* 0x0003e8000b981a10 */
[----:B------:R1:W-:Y:S04]  /*4cb0*/  LDGSTS.E.BYPASS.LTC128B.128 [R226+0x8800], desc[UR16][R6.64] ;  /* 0x0880000006e27fae */ /* 0x0003e8000b981a10 */
[----:B------:R1:W-:Y:S04]  /*4cc0*/  LDGSTS.E.BYPASS.LTC128B.128 [R226+0x9800], desc[UR16][R6.64+0x80] ;  /* 0x0980008006e27fae */ /* 0x0003e8000b981a10 */
[----:B------:R-:W0:Y:S01]  /*4cd0*/  LDGDEPBAR ;  /* 0x00000000000079af */ /* 0x000e220000000000 */
[----:B------:R-:W-:Y:S05]  /*4ce0*/  BRA `(.L_x_1613) ;  /* 0x0000000c00207947 */ /* 0x000fea0003800000 */
.L_x_1612:
[----:B------:R-:W2:Y:S01]  /*4cf0*/  LDL R2, [R1+0x8] ;  /* 0x0000080001027983 */ /* 0x000ea20000100800 */
[----:B------:R-:W-:Y:S04]  /*4d00*/  DEPBAR.LE SB0, 0x0 ;  /* 0x000080000000791a */ /* 0x000fe80000000000 */
[----:B------:R-:W5:Y:S01]  /*4d10*/  LDL R4, [R1+0x4] ;  /* 0x0000040001047983 */ /* 0x000f620000100800 */
[C---:B---3--:R-:W-:Y:S01]  /*4d20*/  IMAD.WIDE.U32 R8, R227.reuse, UR6, RZ ;  /* 0x00000006e3087c25 */ /* 0x048fe2000f8e00ff */
[----:B------:R-:W-:Y:S03]  /*4d30*/  BAR.SYNC.DEFER_BLOCKING 0x0 ;  /* 0x0000000000007b1d */ /* 0x000fe60000010000 */
[C---:B------:R-:W-:Y:S01]  /*4d40*/  IMAD R0, R227.reuse, UR7, R9 ;  /* 0x00000007e3007c24 */ /* 0x040fe2000f8e0209 */
[CC--:B------:R-:W-:Y:S04]  /*4d50*/  LEA R6, P1, R8.reuse, R251.reuse, 0x6 ;  /* 0x000000fb08067211 */ /* 0x0c0fe800078230ff */
[C-C-:B------:R-:W-:Y:S05]  /*4d60*/  LEA.HI.X R7, R8.reuse, R250, R0.reuse, 0x6, P1 ;  /* 0x000000fa08077211 */ /* 0x140fea00008f3400 */
[----:B------:R-:W-:Y:S01]  /*4d70*/  @!PT LDS RZ, [RZ] ;  /* 0x00000000fffff984 */ /* 0x000fe20000000800 */
[----:B------:R-:W-:Y:S01]  /*4d80*/  @!PT LDS RZ, [RZ] ;  /* 0x00000000fffff984 */ /* 0x000fe20000000800 */
[----:B------:R-:W-:Y:S01]  /*4d90*/  @!PT LDS RZ, [RZ] ;  /* 0x00000000fffff984 */ /* 0x000fe20000000800 */
[----:B------:R-:W-:Y:S08]  /*4da0*/  LDGSTS.E.BYPASS.LTC128B.128 [R226+0xa000], desc[UR16][R6.64] ;  /* 0x0a00000006e27fae */ /* 0x000ff0000b981a10 */
[----:B------:R-:W-:Y:S01]  /*4db0*/  LDGSTS.E.BYPASS.LTC128B.128 [R226+0xb000], desc[UR16][R6.64+0x80] ;  /* 0x0b00008006e27fae */ /* 0x000fe2000b981a10 */
[C---:B--2---:R-:W-:Y:S04]  /*4dc0*/  LEA R2, P0, R8.reuse, R2, 0x5 ;  /* 0x0000000208027211 */ /* 0x044fe800078028ff */
[----:B-----5:R-:W-:Y:S02]  /*4dd0*/  LEA.HI.X R5, R8, R4, R0, 0x5, P0 ;  /* 0x0000000408057211 */ /* 0x020fe400000f2c00 */
[C---:B------:R-:W-:Y:S04]  /*4de0*/  LEA R4, P0, R2.reuse, R251, 0x1 ;  /* 0x000000fb02047211 */ /* 0x040fe800078008ff */
[----:B------:R-:W-:Y:S02]  /*4df0*/  LEA.HI.X R5, R2, R250, R5, 0x1, P0 ;  /* 0x000000fa02057211 */ /* 0x000fe400000f0c05 */
[----:B------:R-:W-:Y:S03]  /*4e00*/  ISETP.NE.AND P0, PT, R227, RZ, PT ;  /* 0x000000ffe300720c */ /* 0x000fe60003f05270 */
[----:B------:R-:W-:Y:S08]  /*4e10*/  LDGSTS.E.BYPASS.LTC128B.128 [R226+0xa800], desc[UR16][R4.64] ;  /* 0x0a80000004e27fae */ /* 0x000ff0000b981a10 */
[----:B------:R1:W-:Y:S08]  /*4e20*/  LDGSTS.E.BYPASS.LTC128B.128 [R226+0xb800], desc[UR16][R4.64+0x80] ;  /* 0x0b80008004e27fae */ /* 0x0003f0000b981a10 */
[----:B------:R-:W-:Y:S08]  /*4e30*/  LDSM.16.M88.4 R32, [R213] ;  /* 0x00000000d520783b */ /* 0x000ff00000000200 */
[----:B------:R-:W1:Y:S08]  /*4e40*/  LDSM.16.M88.4 R16, [R214+UR5+0x8000] ;  /* 0x00800005d610783b */ /* 0x000e700008000200 */
[----:B------:R-:W2:Y:S08]  /*4e50*/  LDSM.16.M88.4 R28, [R213+0x2000] ;  /* 0x00200000d51c783b */ /* 0x000eb00000000200 */
[----:B------:R-:W3:Y:S08]  /*4e60*/  LDSM.16.M88.4 R140, [R214+UR5+0x8800] ;  /* 0x00880005d68c783b */ /* 0x000ef00008000200 */
[----:B------:R-:W0:Y:S08]  /*4e70*/  LDGDEPBAR ;  /* 0x00000000000079af */ /* 0x000e300000000000 */
[----:B------:R-:W-:Y:S08]  /*4e80*/  LDSM.16.M88.4 R176, [R219] ;  /* 0x00000000dbb0783b */ /* 0x000ff00000000200 */
[----:B------:R-:W5:Y:S01]  /*4e90*/  LDSM.16.M88.4 R180, [R218+0x8000] ;  /* 0x00800000dab4783b */ /* 0x000f620000000200 */
[-C--:B-1----:R-:W-:Y:S07]  /*4ea0*/  HMMA.16816.F32.BF16 R4, R32, R16.reuse, RZ ;  /* 0x000000102004723c */ /* 0x082fee00000418ff */
[----:B------:R-:W1:Y:S01]  /*4eb0*/  LDSM.16.M88.4 R184, [R219+0x2000] ;  /* 0x00200000dbb8783b */ /* 0x000e620000000200 */
[C---:B--2---:R-:W-:Y:S07]  /*4ec0*/  HMMA.16816.F32.BF16 R8, R28.reuse, R16, RZ ;  /* 0x000000101c08723c */ /* 0x044fee00000418ff */
[----:B------:R-:W2:Y:S01]  /*4ed0*/  LDSM.16.M88.4 R188, [R218+0x8800] ;  /* 0x00880000dabc783b */ /* 0x000ea20000000200 */
[-C--:B------:R-:W-:Y:S07]  /*4ee0*/  HMMA.16816.F32.BF16 R12, R28, R18.reuse, RZ ;  /* 0x000000121c0c723c */ /* 0x080fee00000418ff */
[----:B------:R-:W-:Y:S01]  /*4ef0*/  LDSM.16.M88.4 R192, [R220] ;  /* 0x00000000dcc0783b */ /* 0x000fe20000000200 */
[C---:B------:R-:W-:Y:S07]  /*4f00*/  HMMA.16816.F32.BF16 R16, R32.reuse, R18, RZ ;  /* 0x000000122010723c */ /* 0x040fee00000418ff */
[----:B------:R-:W4:Y:S01]  /*4f10*/  LDSM.16.M88.4 R196, [R217+0x8000] ;  /* 0x00800000d9c4783b */ /* 0x000f220000000200 */
[-C--:B---3--:R-:W-:Y:S07]  /*4f20*/  HMMA.16816.F32.BF16 R20, R32, R140.reuse, RZ ;  /* 0x0000008c2014723c */ /* 0x088fee00000418ff */
[----:B------:R-:W3:Y:S01]  /*4f30*/  LDSM.16.M88.4 R200, [R220+0x2000] ;  /* 0x00200000dcc8783b */ /* 0x000ee20000000200 */
[C---:B------:R-:W-:Y:S07]  /*4f40*/  HMMA.16816.F32.BF16 R24, R28.reuse, R140, RZ ;  /* 0x0000008c1c18723c */ /* 0x040fee00000418ff */
[----:B------:R-:W3:Y:S01]  /*4f50*/  LDSM.16.M88.4 R204, [R217+0x8800] ;  /* 0x00880000d9cc783b */ /* 0x000ee20000000200 */
[-C--:B------:R-:W-:Y:S07]  /*4f60*/  HMMA.16816.F32.BF16 R28, R28, R142.reuse, RZ ;  /* 0x0000008e1c1c723c */ /* 0x080fee00000418ff */
[----:B------:R-:W-:Y:S01]  /*4f70*/  LDSM.16.M88.4 R208, [R216+0x2000] ;  /* 0x00200000d8d0783b */ /* 0x000fe20000000200 */
[----:B------:R-:W-:Y:S07]  /*4f80*/  HMMA.16816.F32.BF16 R32, R32, R142, RZ ;  /* 0x0000008e2020723c */ /* 0x000fee00000418ff */
[----:B------:R-:W-:Y:S01]  /*4f90*/  LDSM.16.M88.4 R140, [R216] ;  /* 0x00000000d88c783b */ /* 0x000fe20000000200 */
[-C--:B-----5:R-:W-:Y:S08]  /*4fa0*/  HMMA.16816.F32.BF16 R4, R176, R180.reuse, R4 ;  /* 0x000000b4b004723c */ /* 0x0a0ff00000041804 */
[C---:B-1----:R-:W-:Y:S08]  /*4fb0*/  HMMA.16816.F32.BF16 R8, R184.reuse, R180, R8 ;  /* 0x000000b4b808723c */ /* 0x042ff00000041808 */
[-C--:B------:R-:W-:Y:S08]  /*4fc0*/  HMMA.16816.F32.BF16 R12, R184, R182.reuse, R12 ;  /* 0x000000b6b80c723c */ /* 0x080ff0000004180c */
[C---:B------:R-:W-:Y:S01]  /*4fd0*/  HMMA.16816.F32.BF16 R16, R176.reuse, R182, R16 ;  /* 0x000000b6b010723c */ /* 0x040fe20000041810 */
[----:B------:R-:W1:Y:S07]  /*4fe0*/  LDSM.16.M88.4 R180, [R215+0x8000] ;  /* 0x00800000d7b4783b */ /* 0x000e6e0000000200 */
[-C--:B--2---:R-:W-:Y:S08]  /*4ff0*/  HMMA.16816.F32.BF16 R20, R176, R188.reuse, R20 ;  /* 0x000000bcb014723c */ /* 0x084ff00000041814 */
[C---:B------:R-:W-:Y:S08]  /*5000*/  HMMA.16816.F32.BF16 R24, R184.reuse, R188, R24 ;  /* 0x000000bcb818723c */ /* 0x040ff00000041818 */
[-C--:B------:R-:W-:Y:S01]  /*5010*/  HMMA.16816.F32.BF16 R28, R184, R190.reuse, R28 ;  /* 0x000000beb81c723c */ /* 0x080fe2000004181c */
[----:B------:R-:W-:Y:S07]  /*5020*/  LDSM.16.M88.4 R184, [R213+0x4000] ;  /* 0x00400000d5b8783b */ /* 0x000fee0000000200 */
[----:B------:R-:W-:Y:S01]  /*5030*/  HMMA.16816.F32.BF16 R32, R176, R190, R32 ;  /* 0x000000beb020723c */ /* 0x000fe20000041820 */
[----:B------:R-:W2:Y:S07]  /*5040*/  LDSM.16.M88.4 R176, [R215+0x8800] ;  /* 0x00880000d7b0783b */ /* 0x000eae0000000200 */
[-C--:B----4-:R-:W-:Y:S01]  /*5050*/  HMMA.16816.F32.BF16 R4, R192, R196.reuse, R4 ;  /* 0x000000c4c004723c */ /* 0x090fe20000041804 */
[----:B------:R-:W4:Y:S07]  /*5060*/  LDSM.16.M88.4 R188, [R214+UR5+0x9000] ;  /* 0x00900005d6bc783b */ /* 0x000f2e0008000200 */
[C---:B---3--:R-:W-:Y:S08]  /*5070*/  HMMA.16816.F32.BF16 R8, R200.reuse, R196, R8 ;  /* 0x000000c4c808723c */ /* 0x048ff00000041808 */
        /* <DEDUP_REMOVED lines=8> */
[----:B------:R-:W5:Y:S07]  /*5100*/  LDSM.16.M88.4 R192, [R214+UR5+0x9800] ;  /* 0x00980005d6c0783b */ /* 0x000f6e0008000200 */
        /* <DEDUP_REMOVED lines=13> */
[----:B------:R-:W4:Y:S07]  /*51e0*/  LDSM.16.M88.4 R176, [R218+0x9800] ;  /* 0x00980000dab0783b */ /* 0x000f2e0000000200 */
[C---:B---3--:R-:W-:Y:S08]  /*51f0*/  HMMA.16816.F32.BF16 R8, R196.reuse, R188, R8 ;  /* 0x000000bcc408723c */ /* 0x048ff00000041808 */
        /* <DEDUP_REMOVED lines=13> */
[C---:B------:R-:W-:Y:S08]  /*52d0*/  HMMA.16816.F32.BF16 R16, R180.reuse, R202, R16 ;  /* 0x000000cab410723c */ /* 0x040ff00000041810 */
[-C--:B----4-:R-:W-:Y:S08]  /*52e0*/  HMMA.16816.F32.BF16 R20, R180, R176.reuse, R20 ;  /* 0x000000b0b414723c */ /* 0x090ff00000041814 */
[C---:B------:R-:W-:Y:S08]  /*52f0*/  HMMA.16816.F32.BF16 R24, R140.reuse, R176, R24 ;  /* 0x000000b08c18723c */ /* 0x040ff00000041818 */
[-C--:B------:R-:W-:Y:S01]  /*5300*/  HMMA.16816.F32.BF16 R28, R140, R178.reuse, R28 ;  /* 0x000000b28c1c723c */ /* 0x080fe2000004181c */
[----:B------:R-:W2:Y:S07]  /*5310*/  LDSM.16.M88.4 R140, [R216+0x6000] ;  /* 0x00600000d88c783b */ /* 0x000eae0000000200 */
[----:B------:R-:W-:Y:S08]  /*5320*/  HMMA.16816.F32.BF16 R32, R180, R178, R32 ;  /* 0x000000b2b420723c */ /* 0x000ff00000041820 */
[-C--:B------:R-:W-:Y:S08]  /*5330*/  HMMA.16816.F32.BF16 R4, R204, R208.reuse, R4 ;  /* 0x000000d0cc04723c */ /* 0x080ff00000041804 */
[C---:B---3--:R-:W-:Y:S08]  /*5340*/  HMMA.16816.F32.BF16 R8, R184.reuse, R208, R8 ;  /* 0x000000d0b808723c */ /* 0x048ff00000041808 */
[-C--:B------:R-:W-:Y:S08]  /*5350*/  HMMA.16816.F32.BF16 R12, R184, R210.reuse, R12 ;  /* 0x000000d2b80c723c */ /* 0x080ff0000004180c */
[C---:B------:R-:W-:Y:S08]  /*5360*/  HMMA.16816.F32.BF16 R16, R204.reuse, R210, R16 ;  /* 0x000000d2cc10723c */ /* 0x040ff00000041810 */
[-C--:B------:R-:W-:Y:S08]  /*5370*/  HMMA.16816.F32.BF16 R20, R204, R188.reuse, R20 ;  /* 0x000000bccc14723c */ /* 0x080ff00000041814 */
        /* <DEDUP_REMOVED lines=21> */
[----:B------:R-:W-:Y:S10]  /*54d0*/  MUFU.TANH R177, R6 ;  /* 0x0000000600b17308 */ /* 0x000ff40000002400 */
[----:B------:R1:W-:Y:S10]  /*54e0*/  MUFU.TANH R176, R7 ;  /* 0x0000000700b07308 */ /* 0x0003f40000002400 */
[----:B------:R2:W-:Y:S10]  /*54f0*/  MUFU.TANH R183, R10 ;  /* 0x0000000a00b77308 */ /* 0x0005f40000002400 */
[----:B------:R3:W-:Y:S01]  /*5500*/  MUFU.TANH R182, R11 ;  /* 0x0000000b00b67308 */ /* 0x0007e20000002400 */
[----:B-1----:R-:W1:Y:S01]  /*5510*/  LDSM.16.M88.4 R4, [R215+0x9800] ;  /* 0x00980000d704783b */ /* 0x002e620000000200 */
[----:B------:R-:W-:Y:S08]  /*5520*/  DEPBAR.LE SB0, 0x0 ;  /* 0x000080000000791a */ /* 0x000ff00000000000 */
[----:B------:R4:W-:Y:S01]  /*5530*/  MUFU.TANH R187, R12 ;  /* 0x0000000c00bb7308 */ /* 0x0009e20000002400 */
[----:B------:R-:W-:Y:S01]  /*5540*/  BAR.SYNC.DEFER_BLOCKING 0x0 ;  /* 0x0000000000007b1d */ /* 0x000fe20000010000 */
[----:B--2---:R-:W-:Y:S08]  /*5550*/  FMUL.FTZ R10, R16, UR8 ;  /* 0x00000008100a7c20 */ /* 0x004ff00008410000 */
[----:B------:R2:W-:Y:S01]  /*5560*/  MUFU.TANH R186, R13 ;  /* 0x0000000d00ba7308 */ /* 0x0005e20000002400 */
[----:B---3--:R-:W-:Y:S09]  /*5570*/  FMUL.FTZ R11, R17, UR8 ;  /* 0x00000008110b7c20 */ /* 0x008ff20008410000 */
[----:B------:R-:W-:Y:S01]  /*5580*/  MUFU.TANH R185, R8 ;  /* 0x0000000800b97308 */ /* 0x000fe20000002400 */
[----:B----4-:R-:W-:Y:S09]  /*5590*/  FMUL.FTZ R12, R18, UR8 ;  /* 0x00000008120c7c20 */ /* 0x010ff20008410000 */
[----:B------:R-:W3:Y:S01]  /*55a0*/  MUFU.TANH R184, R9 ;  /* 0x0000000900b87308 */ /* 0x000ee20000002400 */
[----:B--2---:R-:W-:Y:S09]  /*55b0*/  FMUL.FTZ R13, R19, UR8 ;  /* 0x00000008130d7c20 */ /* 0x004ff20008410000 */
[----:B------:R-:W-:Y:S01]  /*55c0*/  MUFU.TANH R14, R14 ;  /* 0x0000000e000e7308 */ /* 0x000fe20000002400 */
[-C--:B-1----:R-:W-:Y:S09]  /*55d0*/  HMMA.16816.F32.BF16 R20, R192, R4.reuse, R20 ;  /* 0x00000004c014723c */ /* 0x082ff20000041814 */
[----:B------:R-:W-:Y:S01]  /*55e0*/  MUFU.TANH R15, R15 ;  /* 0x0000000f000f7308 */ /* 0x000fe20000002400 */
[C---:B------:R-:W-:Y:S04]  /*55f0*/  HMMA.16816.F32.BF16 R24, R140.reuse, R4, R24 ;  /* 0x000000048c18723c */ /* 0x040fe80000041818 */
[----:B---3--:R-:W-:Y:S05]  /*5600*/  FMNMX3.FTZ R2, R137, R185, R184, !PT ;  /* 0x000000b989027276 */ /* 0x008fea00078100b8 */
[----:B------:R-:W-:Y:S01]  /*5610*/  MUFU.TANH R10, R10 ;  /* 0x0000000a000a7308 */ /* 0x000fe20000002400 */
[----:B------:R-:W-:Y:S01]  /*5620*/  FMNMX3.FTZ R5, R3, R179, R178, !PT ;  /* 0x000000b303057276 */ /* 0x000fe200078100b2 */
[-C--:B------:R-:W-:Y:S03]  /*5630*/  HMMA.16816.F32.BF16 R28, R140, R6.reuse, R28 ;  /* 0x000000068c1c723c */ /* 0x080fe6000004181c */
[----:B------:R-:W-:Y:S01]  /*5640*/  FMUL.FTZ R20, R20, UR8 ;  /* 0x0000000814147c20 */ /* 0x000fe20008410000 */
[----:B------:R-:W-:Y:S01]  /*5650*/  FMUL.FTZ R21, R21, UR8 ;  /* 0x0000000815157c20 */ /* 0x000fe20008410000 */
[----:B------:R-:W-:Y:S03]  /*5660*/  FMUL.FTZ R22, R22, UR8 ;  /* 0x0000000816167c20 */ /* 0x000fe60008410000 */
[----:B------:R-:W1:Y:S01]  /*5670*/  MUFU.TANH R11, R11 ;  /* 0x0000000b000b7308 */ /* 0x000e620000002400 */
[----:B------:R-:W-:Y:S01]  /*5680*/  FMUL.FTZ R23, R23, UR8 ;  /* 0x0000000817177c20 */ /* 0x000fe20008410000 */
[----:B------:R-:W-:Y:S04]  /*5690*/  HMMA.16816.F32.BF16 R32, R192, R6, R32 ;  /* 0x00000006c020723c */ /* 0x000fe80000041820 */
[----:B------:R-:W-:Y:S01]  /*56a0*/  FMUL.FTZ R24, R24, UR8 ;  /* 0x0000000818187c20 */ /* 0x000fe20008410000 */
[----:B------:R-:W-:Y:S03]  /*56b0*/  FMUL.FTZ R25, R25, UR8 ;  /* 0x0000000819197c20 */ /* 0x000fe60008410000 */
[----:B------:R-:W-:Y:S01]  /*56c0*/  MUFU.TANH R12, R12 ;  /* 0x0000000c000c7308 */ /* 0x000fe20000002400 */
[----:B------:R-:W-:Y:S01]  /*56d0*/  FMUL.FTZ R26, R26, UR8 ;  /* 0x000000081a1a7c20 */ /* 0x000fe20008410000 */
[----:B------:R-:W-:Y:S01]  /*56e0*/  FMUL.FTZ R27, R27, UR8 ;  /* 0x000000081b1b7c20 */ /* 0x000fe20008410000 */
[----:B------:R-:W-:Y:S01]  /*56f0*/  FMNMX3.FTZ R4, R132, R177, R176, !PT ;  /* 0x000000b184047276 */ /* 0x000fe200078100b0 */
[----:B------:R-:W-:Y:S01]  /*5700*/  FMUL.FTZ R0, R30, UR8 ;  /* 0x000000081e007c20 */ /* 0x000fe20008410000 */
[----:B------:R-:W-:Y:S01]  /*5710*/  FMUL.FTZ R28, R28, UR8 ;  /* 0x000000081c1c7c20 */ /* 0x000fe20008410000 */
[----:B------:R-:W-:Y:S04]  /*5720*/  FMUL.FTZ R29, R29, UR8 ;  /* 0x000000081d1d7c20 */ /* 0x000fe80008410000 */
[----:B------:R-:W2:Y:S01]  /*5730*/  MUFU.TANH R13, R13 ;  /* 0x0000000d000d7308 */ /* 0x000ea20000002400 */
[----:B------:R-:W-:Y:S02]  /*5740*/  FMNMX3.FTZ R2, R2, R187, R186, !PT ;  /* 0x000000bb02027276 */ /* 0x000fe400078100ba */
[----:B-1----:R-:W-:Y:S01]  /*5750*/  FMNMX3.FTZ R5, R5, R10, R11, !PT ;  /* 0x0000000a05057276 */ /* 0x002fe2000781000b */
[----:B------:R-:W-:Y:S01]  /*5760*/  FMUL.FTZ R32, R32, UR8 ;  /* 0x0000000820207c20 */ /* 0x000fe20008410000 */
[----:B------:R-:W-:Y:S01]  /*5770*/  FMUL.FTZ R33, R33, UR8 ;  /* 0x0000000821217c20 */ /* 0x000fe20008410000 */
[----:B------:R-:W-:Y:S04]  /*5780*/  FMUL.FTZ R34, R34, UR8 ;  /* 0x0000000822227c20 */ /* 0x000fe80008410000 */
[----:B------:R1:W-:Y:S01]  /*5790*/  MUFU.TANH R140, R0 ;  /* 0x00000000008c7308 */ /* 0x0003e20000002400 */
[----:B------:R-:W-:Y:S09]  /*57a0*/  FMUL.FTZ R35, R35, UR8 ;  /* 0x0000000823237c20 */ /* 0x000ff20008410000 */
[----:B------:R-:W-:Y:S01]  /*57b0*/  MUFU.TANH R196, R20 ;  /* 0x0000001400c47308 */ /* 0x000fe20000002400 */
[----:B--2---:R-:W-:Y:S09]  /*57c0*/  FMNMX3.FTZ R4, R4, R12, R13, !PT ;  /* 0x0000000c04047276 */ /* 0x004ff2000781000d */
[----:B------:R-:W2:Y:S01]  /*57d0*/  MUFU.TANH R199, R21 ;  /* 0x0000001500c77308 */ /* 0x000ea20000002400 */
[----:B-1----:R-:W-:Y:S09]  /*57e0*/  FMUL.FTZ R0, R31, UR8 ;  /* 0x000000081f007c20 */ /* 0x002ff20008410000 */
[----:B------:R1:W-:Y:S10]  /*57f0*/  MUFU.TANH R142, R0 ;  /* 0x00000000008e7308 */ /* 0x0003f40000002400 */
[----:B------:R-:W-:Y:S01]  /*5800*/  MUFU.TANH R198, R22 ;  /* 0x0000001600c67308 */ /* 0x000fe20000002400 */
[----:B--2---:R-:W-:Y:S09]  /*5810*/  FMNMX3.FTZ R136, R5, R196, R199, !PT ;  /* 0x000000c405887276 */ /* 0x004ff200078100c7 */
[----:B------:R-:W2:Y:S01]  /*5820*/  MUFU.TANH R197, R23 ;  /* 0x0000001700c57308 */ /* 0x000ea20000002400 */
[----:B-1----:R-:W-:Y:S04]  /*5830*/  FMNMX3.FTZ R0, R138, R183, R182, !PT ;  /* 0x000000b78a007276 */ /* 0x002fe800078100b6 */
[----:B------:R-:W-:Y:S05]  /*5840*/  FMNMX3.FTZ R0, R0, R14, R15, !PT ;  /* 0x0000000e00007276 */ /* 0x000fea000781000f */
[----:B------:R-:W-:Y:S10]  /*5850*/  MUFU.TANH R202, R24 ;  /* 0x0000001800ca7308 */ /* 0x000ff40000002400 */
[----:B------:R-:W1:Y:S01]  /*5860*/  MUFU.TANH R200, R25 ;  /* 0x0000001900c87308 */ /* 0x000e620000002400 */
[----:B--2---:R-:W-:Y:S09]  /*5870*/  FMNMX3.FTZ R4, R4, R198, R197, !PT ;  /* 0x000000c604047276 */ /* 0x004ff200078100c5 */
[----:B------:R-:W-:Y:S10]  /*5880*/  MUFU.TANH R139, R26 ;  /* 0x0000001a008b7308 */ /* 0x000ff40000002400 */
[----:B------:R-:W2:Y:S01]  /*5890*/  MUFU.TANH R141, R27 ;  /* 0x0000001b008d7308 */ /* 0x000ea20000002400 */
[----:B-1----:R-:W-:Y:S09]  /*58a0*/  FMNMX3.FTZ R134, R2, R202, R200, !PT ;  /* 0x000000ca02867276 */ /* 0x002ff200078100c8 */
[----:B------:R-:W-:Y:S10]  /*58b0*/  MUFU.TANH R201, R28 ;  /* 0x0000001c00c97308 */ /* 0x000ff40000002400 */
[----:B------:R-:W1:Y:S01]  /*58c0*/  MUFU.TANH R192, R29 ;  /* 0x0000001d00c07308 */ /* 0x000e620000002400 */
[----:B--2---:R-:W-:Y:S04]  /*58d0*/  FMNMX3.FTZ R0, R0, R139, R141, !PT ;  /* 0x0000008b00007276 */ /* 0x004fe8000781008d */
[----:B------:R-:W-:Y:S05]  /*58e0*/  FMNMX3.FTZ R0, R0, R140, R142, !PT ;  /* 0x0000008c00007276 */ /* 0x000fea000781008e */
[----:B------:R-:W-:Y:S10]  /*58f0*/  MUFU.TANH R188, R32 ;  /* 0x0000002000bc7308 */ /* 0x000ff40000002400 */
[----:B------:R-:W2:Y:S01]  /*5900*/  MUFU.TANH R191, R33 ;  /* 0x0000002100bf7308 */ /* 0x000ea20000002400 */
[----:B-1----:R-:W-:Y:S09]  /*5910*/  FMNMX3.FTZ R134, R134, R201, R192, !PT ;  /* 0x000000c986867276 */ /* 0x002ff200078100c0 */
[----:B------:R-:W-:Y:S10]  /*5920*/  MUFU.TANH R190, R34 ;  /* 0x0000002200be7308 */ /* 0x000ff40000002400 */
[----:B------:R-:W1:Y:S01]  /*5930*/  MUFU.TANH R189, R35 ;  /* 0x0000002300bd7308 */ /* 0x000e620000002400 */
[----:B--2---:R-:W-:Y:S02]  /*5940*/  FMNMX3.FTZ R136, R136, R188, R191, !PT ;  /* 0x000000bc88887276 */ /* 0x004fe400078100bf */
[----:B-1----:R-:W-:Y:S01]  /*5950*/  FMNMX3.FTZ R135, R4, R190, R189, !PT ;  /* 0x000000be04877276 */ /* 0x002fe200078100bd */
[----:B------:R-:W-:Y:S06]  /*5960*/  @P0 BRA `(.L_x_1614) ;  /* 0xfffffff000880947 */ /* 0x000fec000383ffff */
.L_x_1613:
[----:B------:R-:W2:Y:S01]  /*5970*/  SHFL.BFLY PT, R4, R136, 0x2, 0x1f ;  /* 0x0c401f0088047f89 */ /* 0x000ea200000e0000 */
[C---:B------:R-:W-:Y:S02]  /*5980*/  IADD3 R25, PT, PT, R212.reuse, 0xa040, RZ ;  /* 0x0000a040d4197810 */ /* 0x040fe40007ffe0ff */
[----:B------:R-:W-:Y:S05]  /*5990*/  IADD3 R24, PT, PT, R212, 0xa000, RZ ;  /* 0x0000a000d4187810 */ /* 0x000fea0007ffe0ff */
[----:B------:R-:W3:Y:S08]  /*59a0*/  SHFL.BFLY PT, R2, R0, 0x2, 0x1f ;  /* 0x0c401f0000027f89 */ /* 0x000ef000000e0000 */
[----:B------:R-:W4:Y:S08]  /*59b0*/  SHFL.BFLY PT, R5, R135, 0x2, 0x1f ;  /* 0x0c401f0087057f89 */ /* 0x000f3000000e0000 */
[----:B-1----:R-:W1:Y:S08]  /*59c0*/  SHFL.BFLY PT, R6, R134, 0x2, 0x1f ;  /* 0x0c401f0086067f89 */ /* 0x002e7000000e0000 */
[----:B------:R-:W-:Y:S01]  /*59d0*/  LDSM.16.MT88.4 R20, [R212+0xa000] ;  /* 0x00a00000d414783b */ /* 0x000fe20000004200 */
[----:B--2---:R-:W-:Y:S02]  /*59e0*/  FMNMX.FTZ R136, R136, R4, !PT ;  /* 0x0000000488887209 */ /* 0x004fe40007810000 */
[----:B---3--:R-:W-:Y:S05]  /*59f0*/  FMNMX.FTZ R0, R0, R2, !PT ;  /* 0x0000000200007209 */ /* 0x008fea0007810000 */
[----:B------:R-:W2:Y:S01]  /*5a00*/  SHFL.BFLY PT, R4, R136, 0x1, 0x1f ;  /* 0x0c201f0088047f89 */ /* 0x000ea200000e0000 */
[----:B----4-:R-:W-:Y:S07]  /*5a10*/  FMNMX.FTZ R135, R135, R5, !PT ;  /* 0x0000000587877209 */ /* 0x010fee0007810000 */
[----:B------:R-:W3:Y:S01]  /*5a20*/  SHFL.BFLY PT, R2, R0, 0x1, 0x1f ;  /* 0x0c201f0000027f89 */ /* 0x000ee200000e0000 */
[----:B-1----:R-:W-:Y:S07]  /*5a30*/  FMNMX.FTZ R134, R134, R6, !PT ;  /* 0x0000000686867209 */ /* 0x002fee0007810000 */
[----:B------:R-:W1:Y:S08]  /*5a40*/  SHFL.BFLY PT, R5, R135, 0x1, 0x1f ;  /* 0x0c201f0087057f89 */ /* 0x000e7000000e0000 */
[----:B------:R-:W4:Y:S01]  /*5a50*/  SHFL.BFLY PT, R6, R134, 0x1, 0x1f ;  /* 0x0c201f0086067f89 */ /* 0x000f2200000e0000 */
[----:B--2---:R-:W-:Y:S04]  /*5a60*/  FMNMX.FTZ R136, R136, R4, !PT ;  /* 0x0000000488887209 */ /* 0x004fe80007810000 */
[C---:B------:R-:W-:Y:S01]  /*5a70*/  FSETP.NEU.FTZ.AND P1, PT, R136.reuse, -INF , PT ;  /* 0xff8000008800780b */ /* 0x040fe20003f3d000 */
[----:B------:R-:W-:Y:S01]  /*5a80*/  FMUL.FTZ R143, R136, UR4 ;  /* 0x00000004888f7c20 */ /* 0x000fe20008410000 */
[----:B---3--:R-:W-:Y:S01]  /*5a90*/  FMNMX.FTZ R133, R0, R2, !PT ;  /* 0x0000000200857209 */ /* 0x008fe20007810000 */
[----:B------:R-:W-:Y:S01]  /*5aa0*/  FADD.FTZ R0, -R136, R3 ;  /* 0x0000000388007221 */ /* 0x000fe20000010100 */
[----:B-1----:R-:W-:Y:S02]  /*5ab0*/  FMNMX.FTZ R135, R135, R5, !PT ;  /* 0x0000000587877209 */ /* 0x002fe40007810000 */
[----:B------:R-:W-:Y:S01]  /*5ac0*/  FSEL R143, R143, RZ, P1 ;  /* 0x000000ff8f8f7208 */ /* 0x000fe20000800000 */
[----:B------:R-:W-:Y:S01]  /*5ad0*/  FMUL.FTZ R4, R0, UR4 ;  /* 0x0000000400047c20 */ /* 0x000fe20008410000 */
[----:B------:R-:W-:Y:S01]  /*5ae0*/  FADD.FTZ R0, -R133, R138 ;  /* 0x0000008a85007221 */ /* 0x000fe20000010100 */
[C---:B------:R-:W-:Y:S01]  /*5af0*/  FADD.FTZ R3, -R135.reuse, R132 ;  /* 0x0000008487037221 */ /* 0x040fe20000010100 */
[----:B------:R-:W-:Y:S01]  /*5b00*/  FMUL.FTZ R138, R135, UR4 ;  /* 0x00000004878a7c20 */ /* 0x000fe20008410000 */
[----:B------:R-:W-:Y:S01]  /*5b10*/  FFMA.FTZ R5, R179, UR4, -R143 ;  /* 0x00000004b3057c23 */ /* 0x000fe2000801088f */
[----:B------:R1:W2:Y:S01]  /*5b20*/  MUFU.EX2 R132, R4 ;  /* 0x0000000400847308 */ /* 0x0002a20000000800 */
[----:B------:R-:W-:Y:S01]  /*5b30*/  FSETP.NEU.FTZ.AND P0, PT, R135, -INF , PT ;  /* 0xff8000008700780b */ /* 0x000fe20003f1d000 */
[----:B------:R-:W-:Y:S01]  /*5b40*/  FMUL.FTZ R181, R133, UR4 ;  /* 0x0000000485b57c20 */ /* 0x000fe20008410000 */
[----:B----4-:R-:W-:Y:S07]  /*5b50*/  FMNMX.FTZ R134, R134, R6, !PT ;  /* 0x0000000686867209 */ /* 0x010fee0007810000 */
[----:B------:R3:W-:Y:S01]  /*5b60*/  MUFU.EX2 R243, R5 ;  /* 0x0000000500f37308 */ /* 0x0007e20000000800 */
[----:B------:R-:W-:Y:S01]  /*5b70*/  FSEL R138, R138, RZ, P0 ;  /* 0x000000ff8a8a7208 */ /* 0x000fe20000000000 */
[----:B------:R-:W-:Y:S01]  /*5b80*/  FMUL.FTZ R3, R3, UR4 ;  /* 0x0000000403037c20 */ /* 0x000fe20008410000 */
[----:B------:R-:W-:Y:S01]  /*5b90*/  FSETP.NEU.FTZ.AND P0, PT, R133, -INF , PT ;  /* 0xff8000008500780b */ /* 0x000fe20003f1d000 */
[C---:B------:R-:W-:Y:S01]  /*5ba0*/  FMUL.FTZ R180, R134.reuse, UR4 ;  /* 0x0000000486b47c20 */ /* 0x040fe20008410000 */
[----:B------:R-:W-:Y:S01]  /*5bb0*/  FSETP.NEU.FTZ.AND P1, PT, R134, -INF , PT ;  /* 0xff8000008600780b */ /* 0x000fe20003f3d000 */
[--C-:B------:R-:W-:Y:S01]  /*5bc0*/  FFMA.FTZ R6, R12, UR4, -R138.reuse ;  /* 0x000000040c067c23 */ /* 0x100fe2000801088a */
[----:B------:R-:W-:Y:S01]  /*5bd0*/  FSEL R181, R181, RZ, P0 ;  /* 0x000000ffb5b57208 */ /* 0x000fe20000000000 */
[----:B------:R-:W-:Y:S01]  /*5be0*/  FADD.FTZ R2, -R134, R137 ;  /* 0x0000008986027221 */ /* 0x000fe20000010100 */
[----:B------:R-:W-:Y:S01]  /*5bf0*/  FSEL R180, R180, RZ, P1 ;  /* 0x000000ffb4b47208 */ /* 0x000fe20000800000 */
[----:B-1----:R-:W-:Y:S01]  /*5c00*/  FFMA.FTZ R4, R178, UR4, -R143 ;  /* 0x00000004b2047c23 */ /* 0x002fe2000801088f */
[----:B------:R1:W-:Y:S01]  /*5c10*/  MUFU.EX2 R238, R6 ;  /* 0x0000000600ee7308 */ /* 0x0003e20000000800 */
[--C-:B------:R-:W-:Y:S01]  /*5c20*/  FFMA.FTZ R7, R15, UR4, -R181.reuse ;  /* 0x000000040f077c23 */ /* 0x100fe200080108b5 */
[----:B------:R-:W-:Y:S01]  /*5c30*/  FMUL.FTZ R2, R2, UR4 ;  /* 0x0000000402027c20 */ /* 0x000fe20008410000 */
[----:B---3--:R-:W-:Y:S07]  /*5c40*/  FFMA.FTZ R5, R177, UR4, -R138 ;  /* 0x00000004b1057c23 */ /* 0x008fee000801088a */
[----:B------:R3:W-:Y:S01]  /*5c50*/  MUFU.EX2 R245, R4 ;  /* 0x0000000400f57308 */ /* 0x0007e20000000800 */
[----:B------:R-:W-:Y:S01]  /*5c60*/  FMUL.FTZ R0, R0, UR4 ;  /* 0x0000000400007c20 */ /* 0x000fe20008410000 */
[C---:B--2---:R-:W-:Y:S01]  /*5c70*/  FMUL.FTZ R16, R132.reuse, R156 ;  /* 0x0000009c84107220 */ /* 0x044fe20000410000 */
[C---:B------:R-:W-:Y:S07]  /*5c80*/  FMUL.FTZ R17, R132.reuse, R157 ;  /* 0x0000009d84117220 */ /* 0x040fee0000410000 */
[----:B------:R2:W-:Y:S01]  /*5c90*/  MUFU.EX2 R240, R5 ;  /* 0x0000000500f07308 */ /* 0x0005e20000000800 */
[----:B------:R-:W-:Y:S01]  /*5ca0*/  MOV R137, R25 ;  /* 0x0000001900897202 */ /* 0x000fe20000000f00 */
[----:B------:R-:W-:Y:S01]  /*5cb0*/  FMUL.FTZ R32, R132, R172 ;  /* 0x000000ac84207220 */ /* 0x000fe20000410000 */
[----:B------:R-:W-:Y:S07]  /*5cc0*/  @P6 IADD3 R137, PT, PT, R24, -0x40, RZ ;  /* 0xffffffc018896810 */ /* 0x000fee0007ffe0ff */
[----:B------:R-:W4:Y:S01]  /*5cd0*/  MUFU.EX2 R3, R3 ;  /* 0x0000000300037308 */ /* 0x000f220000000800 */
[----:B------:R-:W-:Y:S01]  /*5ce0*/  FMUL.FTZ R33, R132, R173 ;  /* 0x000000ad84217220 */ /* 0x000fe20000410000 */
[----:B-1----:R-:W-:Y:S01]  /*5cf0*/  FFMA.FTZ R6, R184, UR4, -R180 ;  /* 0x00000004b8067c23 */ /* 0x002fe200080108b4 */
[--C-:B------:R-:W-:Y:S07]  /*5d00*/  FFMA.FTZ R139, R139, UR4, -R181.reuse ;  /* 0x000000048b8b7c23 */ /* 0x100fee00080108b5 */
[----:B------:R1:W-:Y:S01]  /*5d10*/  MUFU.EX2 R233, R7 ;  /* 0x0000000700e97308 */ /* 0x0003e20000000800 */
[--C-:B------:R-:W-:Y:S01]  /*5d20*/  FFMA.FTZ R141, R141, UR4, -R181.reuse ;  /* 0x000000048d8d7c23 */ /* 0x100fe200080108b5 */
[--C-:B---3--:R-:W-:Y:S01]  /*5d30*/  FFMA.FTZ R4, R176, UR4, -R138.reuse ;  /* 0x00000004b0047c23 */ /* 0x108fe2000801088a */
[----:B------:R-:W-:Y:S07]  /*5d40*/  FFMA.FTZ R140, R140, UR4, -R181 ;  /* 0x000000048c8c7c23 */ /* 0x000fee00080108b5 */
[----:B------:R3:W-:Y:S01]  /*5d50*/  MUFU.EX2 R237, R6 ;  /* 0x0000000600ed7308 */ /* 0x0007e20000000800 */
[----:B------:R-:W5:Y:S01]  /*5d60*/  LDSM.16.MT88.4 R176, [R223+0xa000] ;  /* 0x00a00000dfb0783b */ /* 0x000f620000004200 */
[----:B--2---:R-:W-:Y:S01]  /*5d70*/  FFMA.FTZ R5, R10, UR4, -R143 ;  /* 0x000000040a057c23 */ /* 0x004fe2000801088f */
[----:B------:R-:W-:Y:S07]  /*5d80*/  FFMA.FTZ R142, R142, UR4, -R181 ;  /* 0x000000048e8e7c23 */ /* 0x000fee00080108b5 */
[----:B------:R2:W-:Y:S01]  /*5d90*/  MUFU.EX2 R241, R4 ;  /* 0x0000000400f17308 */ /* 0x0005e20000000800 */
[C---:B------:R-:W-:Y:S01]  /*5da0*/  FMUL.FTZ R36, R132.reuse, R36 ;  /* 0x0000002484247220 */ /* 0x040fe20000410000 */
[C---:B----4-:R-:W-:Y:S01]  /*5db0*/  FMUL.FTZ R18, R3.reuse, R158 ;  /* 0x0000009e03127220 */ /* 0x050fe20000410000 */
[C---:B------:R-:W-:Y:S07]  /*5dc0*/  FMUL.FTZ R19, R3.reuse, R159 ;  /* 0x0000009f03137220 */ /* 0x040fee0000410000 */
[----:B------:R4:W-:Y:S01]  /*5dd0*/  MUFU.EX2 R242, R5 ;  /* 0x0000000500f27308 */ /* 0x0009e20000000800 */
[----:B------:R-:W-:Y:S01]  /*5de0*/  LDSM.16.MT88.4 R156, [R222+0xa000] ;  /* 0x00a00000de9c783b */ /* 0x000fe20000004200 */
[C---:B-1----:R-:W-:Y:S01]  /*5df0*/  FMUL.FTZ R7, R3.reuse, R151 ;  /* 0x0000009703077220 */ /* 0x042fe20000410000 */
[C---:B------:R-:W-:Y:S07]  /*5e00*/  FMUL.FTZ R34, R3.reuse, R174 ;  /* 0x000000ae03227220 */ /* 0x040fee0000410000 */
[----:B------:R-:W1:Y:S01]  /*5e10*/  MUFU.EX2 R2, R2 ;  /* 0x0000000200027308 */ /* 0x000e620000000800 */
[C---:B------:R-:W-:Y:S01]  /*5e20*/  FMUL.FTZ R35, R3.reuse, R175 ;  /* 0x000000af03237220 */ /* 0x040fe20000410000 */
[----:B---3--:R-:W-:Y:S01]  /*5e30*/  FMUL.FTZ R6, R3, R150 ;  /* 0x0000009603067220 */ /* 0x008fe20000410000 */
[C---:B------:R-:W-:Y:S07]  /*5e40*/  FMUL.FTZ R37, R132.reuse, R37 ;  /* 0x0000002584257220 */ /* 0x040fee0000410000 */
[----:B------:R-:W3:Y:S01]  /*5e50*/  MUFU.EX2 R0, R0 ;  /* 0x0000000000007308 */ /* 0x000ee20000000800 */
[----:B------:R-:W-:Y:S01]  /*5e60*/  LDSM.16.MT88.4 R172, [R225] ;  /* 0x00000000e1ac783b */ /* 0x000fe20000004200 */
[----:B--2---:R-:W-:Y:S01]  /*5e70*/  FFMA.FTZ R4, R11, UR4, -R143 ;  /* 0x000000040b047c23 */ /* 0x004fe2000801088f */
[C---:B------:R-:W-:Y:S01]  /*5e80*/  FMUL.FTZ R38, R3.reuse, R38 ;  /* 0x0000002603267220 */ /* 0x040fe20000410000 */
[----:B------:R-:W-:Y:S01]  /*5e90*/  FMUL.FTZ R39, R3, R39 ;  /* 0x0000002703277220 */ /* 0x000fe20000410000 */
[C---:B------:R-:W-:Y:S01]  /*5ea0*/  FMUL.FTZ R48, R132.reuse, R48 ;  /* 0x0000003084307220 */ /* 0x040fe20000410000 */
[----:B----4-:R-:W-:Y:S04]  /*5eb0*/  FFMA.FTZ R5, R13, UR4, -R138 ;  /* 0x000000040d057c23 */ /* 0x010fe8000801088a */
[----:B------:R2:W4:Y:S01]  /*5ec0*/  MUFU.EX2 R244, R4 ;  /* 0x0000000400f47308 */ /* 0x0005220000000800 */
[----:B------:R-:W-:Y:S01]  /*5ed0*/  FMUL.FTZ R49, R132, R49 ;  /* 0x0000003184317220 */ /* 0x000fe20000410000 */
[----:B------:R-:W-:Y:S01]  /*5ee0*/  FMUL.FTZ R50, R3, R50 ;  /* 0x0000003203327220 */ /* 0x000fe20000410000 */
[C---:B-1----:R-:W-:Y:S07]  /*5ef0*/  FMUL.FTZ R8, R2.reuse, R144 ;  /* 0x0000009002087220 */ /* 0x042fee0000410000 */
[----:B------:R1:W5:Y:S01]  /*5f00*/  MUFU.EX2 R239, R5 ;  /* 0x0000000500ef7308 */ /* 0x0003620000000800 */
[C---:B------:R-:W-:Y:S01]  /*5f10*/  FMUL.FTZ R9, R2.reuse, R145 ;  /* 0x0000009102097220 */ /* 0x040fe20000410000 */
[----:B------:R-:W-:Y:S01]  /*5f20*/  FMUL.FTZ R12, R2, R152 ;  /* 0x00000098020c7220 */ /* 0x000fe20000410000 */
[C---:B---3--:R-:W-:Y:S01]  /*5f30*/  FMUL.FTZ R10, R0.reuse, R146 ;  /* 0x00000092000a7220 */ /* 0x048fe20000410000 */
[----:B------:R-:W-:Y:S01]  /*5f40*/  FMUL.FTZ R11, R0, R147 ;  /* 0x00000093000b7220 */ /* 0x000fe20000410000 */
[----:B------:R-:W-:Y:S01]  /*5f50*/  FMUL.FTZ R13, R2, R153 ;  /* 0x00000099020d7220 */ /* 0x000fe20000410000 */
[----:B------:R-:W-:Y:S01]  /*5f60*/  FMUL.FTZ R15, R0, R155 ;  /* 0x0000009b000f7220 */ /* 0x000fe20000410000 */
[C---:B------:R-:W-:Y:S01]  /*5f70*/  FMUL.FTZ R24, R2.reuse, R164 ;  /* 0x000000a402187220 */ /* 0x040fe20000410000 */
[----:B------:R-:W-:Y:S01]  /*5f80*/  FMUL.FTZ R25, R2, R165 ;  /* 0x000000a502197220 */ /* 0x000fe20000410000 */
[----:B------:R-:W-:Y:S01]  /*5f90*/  FMUL.FTZ R26, R0, R166 ;  /* 0x000000a6001a7220 */ /* 0x000fe20000410000 */
[--C-:B--2---:R-:W-:Y:S01]  /*5fa0*/  FFMA.FTZ R4, R185, UR4, -R180.reuse ;  /* 0x00000004b9047c23 */ /* 0x104fe200080108b4 */
[----:B----4-:R-:W-:Y:S01]  /*5fb0*/  F2FP.BF16.F32.PACK_AB R150, R244, R242 ;  /* 0x000000f2f496723e */ /* 0x010fe200000010ff */
[----:B------:R-:W-:Y:S01]  /*5fc0*/  FMUL.FTZ R27, R0, R167 ;  /* 0x000000a7001b7220 */ /* 0x000fe20000410000 */
[C---:B------:R-:W-:Y:S01]  /*5fd0*/  FMUL.FTZ R28, R2.reuse, R168 ;  /* 0x000000a8021c7220 */ /* 0x040fe20000410000 */
[--C-:B-1----:R-:W-:Y:S01]  /*5fe0*/  FFMA.FTZ R5, R183, UR4, -R181.reuse ;  /* 0x00000004b7057c23 */ /* 0x102fe200080108b5 */
[----:B------:R1:W2:Y:S01]  /*5ff0*/  MUFU.EX2 R235, R4 ;  /* 0x0000000400eb7308 */ /* 0x0002a20000000800 */
[----:B-----5:R-:W-:Y:S01]  /*6000*/  F2FP.BF16.F32.PACK_AB R151, R239, R238 ;  /* 0x000000eeef97723e */ /* 0x020fe200000010ff */
[----:B------:R-:W-:Y:S01]  /*6010*/  FMUL.FTZ R29, R2, R169 ;  /* 0x000000a9021d7220 */ /* 0x000fe20000410000 */
[C---:B------:R-:W-:Y:S07]  /*6020*/  FMUL.FTZ R30, R0.reuse, R170 ;  /* 0x000000aa001e7220 */ /* 0x040fee0000410000 */
[----:B------:R3:W-:Y:S01]  /*6030*/  MUFU.EX2 R231, R5 ;  /* 0x0000000500e77308 */ /* 0x0007e20000000800 */
        /* <DEDUP_REMOVED lines=9> */
[--C-:B-1----:R-:W-:Y:S01]  /*60d0*/  FFMA.FTZ R4, R182, UR4, -R181.reuse ;  /* 0x00000004b6047c23 */ /* 0x102fe200080108b5 */
[----:B--2---:R-:W-:Y:S01]  /*60e0*/  F2FP.BF16.F32.PACK_AB R144, R237, R235 ;  /* 0x000000ebed90723e */ /* 0x004fe200000010ff */
[----:B------:R-:W-:Y:S01]  /*60f0*/  FMUL.FTZ R51, R3, R51 ;  /* 0x0000003303337220 */ /* 0x000fe20000410000 */
[C---:B------:R-:W-:Y:S01]  /*6100*/  FMUL.FTZ R52, R132.reuse, R52 ;  /* 0x0000003484347220 */ /* 0x040fe20000410000 */
[--C-:B---3--:R-:W-:Y:S01]  /*6110*/  FFMA.FTZ R5, R187, UR4, -R180.reuse ;  /* 0x00000004bb057c23 */ /* 0x108fe200080108b4 */
[----:B------:R1:W2:Y:S01]  /*6120*/  MUFU.EX2 R232, R4 ;  /* 0x0000000400e87308 */ /* 0x0002a20000000800 */
[----:B------:R-:W-:Y:S01]  /*6130*/  FMUL.FTZ R53, R132, R53 ;  /* 0x0000003584357220 */ /* 0x000fe20000410000 */
        /* <DEDUP_REMOVED lines=13> */
[----:B--2---:R-:W-:Y:S01]  /*6210*/  F2FP.BF16.F32.PACK_AB R145, R232, R231 ;  /* 0x000000e7e891723e */ /* 0x004fe200000010ff */
[----:B------:R-:W-:Y:S01]  /*6220*/  LDSM.16.MT88.4 R184, [R221+0x800] ;  /* 0x00080000ddb8783b */ /* 0x000fe20000004200 */
[----:B------:R-:W-:Y:S01]  /*6230*/  FMUL.FTZ R65, R132, R65 ;  /* 0x0000004184417220 */ /* 0x000fe20000410000 */
[----:B---3--:R-:W-:Y:S01]  /*6240*/  FFMA.FTZ R5, R14, UR4, -R181 ;  /* 0x000000040e057c23 */ /* 0x008fe200080108b5 */
[----:B------:R1:W2:Y:S01]  /*6250*/  MUFU.EX2 R236, R4 ;  /* 0x0000000400ec7308 */ /* 0x0002a20000000800 */
[----:B------:R-:W-:Y:S01]  /*6260*/  FMUL.FTZ R14, R0, R154 ;  /* 0x0000009a000e7220 */ /* 0x000fe20000410000 */
[C---:B------:R-:W-:Y:S01]  /*6270*/  FMUL.FTZ R66, R3.reuse, R66 ;  /* 0x0000004203427220 */ /* 0x040fe20000410000 */
[C---:B------:R-:W-:Y:S07]  /*6280*/  FMUL.FTZ R67, R3.reuse, R67 ;  /* 0x0000004303437220 */ /* 0x040fee0000410000 */
[----:B------:R3:W4:Y:S01]  /*6290*/  MUFU.EX2 R230, R5 ;  /* 0x0000000500e67308 */ /* 0x0007220000000800 */
[----:B------:R-:W5:Y:S01]  /*62a0*/  LDSM.16.MT88.4 R152, [R137] ;  /* 0x000000008998783b */ /* 0x000f620000004200 */
        /* <DEDUP_REMOVED lines=12> */
[----:B---3--:R-:W-:Y:S01]  /*6370*/  FMUL.FTZ R5, R132, R149 ;  /* 0x0000009584057220 */ /* 0x008fe20000410000 */
[----:B------:R-:W-:Y:S01]  /*6380*/  F2FP.BF16.F32.PACK_AB R149, R241, R240 ;  /* 0x000000f0f195723e */ /* 0x000fe200000010ff */
[----:B------:R-:W-:Y:S01]  /*6390*/  FMUL.FTZ R77, R2, R77 ;  /* 0x0000004d024d7220 */ /* 0x000fe20000410000 */
[----:B----4-:R-:W-:Y:S01]  /*63a0*/  F2FP.BF16.F32.PACK_AB R147, R233, R230 ;  /* 0x000000e6e993723e */ /* 0x010fe200000010ff */
[C---:B------:R-:W-:Y:S01]  /*63b0*/  FMUL.FTZ R78, R0.reuse, R78 ;  /* 0x0000004e004e7220 */ /* 0x040fe20000410000 */
[----:B------:R-:W-:Y:S01]  /*63c0*/  FMUL.FTZ R79, R0, R79 ;  /* 0x0000004f004f7220 */ /* 0x000fe20000410000 */
[C---:B------:R-:W-:Y:S01]  /*63d0*/  FMUL.FTZ R80, R132.reuse, R80 ;  /* 0x0000005084507220 */ /* 0x040fe20000410000 */
[C---:B------:R-:W-:Y:S01]  /*63e0*/  FMUL.FTZ R81, R132.reuse, R81 ;  /* 0x0000005184517220 */ /* 0x040fe20000410000 */
[-C--:B------:R-:W-:Y:S01]  /*63f0*/  HMMA.16816.F32.BF16 R4, R148, R20.reuse, R4 ;  /* 0x000000149404723c */ /* 0x080fe20000041804 */
[----:B------:R-:W-:Y:S04]  /*6400*/  MUFU.EX2 R203, R139 ;  /* 0x0000008b00cb7308 */ /* 0x000fe80000000800 */
[C---:B------:R-:W-:Y:S01]  /*6410*/  FMUL.FTZ R82, R3.reuse, R82 ;  /* 0x0000005203527220 */ /* 0x040fe20000410000 */
[C---:B------:R-:W-:Y:S01]  /*6420*/  FMUL.FTZ R83, R3.reuse, R83 ;  /* 0x0000005303537220 */ /* 0x040fe20000410000 */
[C---:B------:R-:W-:Y:S01]  /*6430*/  FMUL.FTZ R84, R132.reuse, R84 ;  /* 0x0000005484547220 */ /* 0x040fe20000410000 */
[C---:B------:R-:W-:Y:S03]  /*6440*/  HMMA.16816.F32.BF16 R8, R144.reuse, R20, R8 ;  /* 0x000000149008723c */ /* 0x040fe60000041808 */
[----:B------:R-:W-:Y:S01]  /*6450*/  MUFU.EX2 R139, R142 ;  /* 0x0000008e008b7308 */ /* 0x000fe20000000800 */
[C---:B------:R-:W-:Y:S01]  /*6460*/  FMUL.FTZ R21, R132.reuse, R161 ;  /* 0x000000a184157220 */ /* 0x040fe20000410000 */
[----:B------:R-:W-:Y:S01]  /*6470*/  FMUL.FTZ R20, R132, R160 ;  /* 0x000000a084147220 */ /* 0x000fe20000410000 */
[----:B------:R-:W-:Y:S01]  /*6480*/  FFMA.FTZ R160, R196, UR4, -R143 ;  /* 0x00000004c4a07c23 */ /* 0x000fe2000801088f */
[----:B------:R-:W-:Y:S01]  /*6490*/  FMUL.FTZ R85, R132, R85 ;  /* 0x0000005584557220 */ /* 0x000fe20000410000 */
[-C--:B------:R-:W-:Y:S05]  /*64a0*/  HMMA.16816.F32.BF16 R12, R144, R22.reuse, R12 ;  /* 0x00000016900c723c */ /* 0x080fea000004180c */
[----:B------:R1:W-:Y:S01]  /*64b0*/  MUFU.EX2 R228, R160 ;  /* 0x000000a000e47308 */ /* 0x0003e20000000800 */
        /* <DEDUP_REMOVED lines=10> */
[----:B-1----:R-:W-:Y:S01]  /*6560*/  LDSM.16.MT88.4 R160, [R212+0xa800] ;  /* 0x00a80000d4a0783b */ /* 0x002fe20000004200 */
        /* <DEDUP_REMOVED lines=25> */
[-C--:B-----5:R-:W-:Y:S03]  /*6700*/  HMMA.16816.F32.BF16 R36, R148, R152.reuse, R36 ;  /* 0x000000989424723c */ /* 0x0a0fe60000041824 */
        /* <DEDUP_REMOVED lines=22> */
[-C--:B------:R-:W-:Y:S03]  /*6870*/  HMMA.16816.F32.BF16 R52, R148, R156.reuse, R52 ;  /* 0x0000009c9434723c */ /* 0x080fe60000041834 */
[----:B------:R-:W-:Y:S01]  /*6880*/  FFMA.FTZ R132, R132, R249, R243 ;  /* 0x000000f984847223 */ /* 0x000fe200000100f3 */
[----:B------:R-:W-:Y:S01]  /*6890*/  ISETP.GT.AND P0, PT, R227, RZ, PT ;  /* 0x000000ffe300720c */ /* 0x000fe20003f04270 */
[----:B------:R-:W-:Y:S01]  /*68a0*/  FFMA.FTZ R3, R3, R248, R240 ;  /* 0x000000f803037223 */ /* 0x000fe200000100f0 */
[----:B------:R-:W-:Y:S01]  /*68b0*/  FFMA.FTZ R2, R2, R247, R235 ;  /* 0x000000f702027223 */ /* 0x000fe200000100eb */
[----:B------:R-:W-:Y:S01]  /*68c0*/  FFMA.FTZ R0, R0, R246, R231 ;  /* 0x000000f600007223 */ /* 0x000fe200000100e7 */
[C---:B------:R-:W-:Y:S04]  /*68d0*/  HMMA.16816.F32.BF16 R56, R144.reuse, R156, R56 ;  /* 0x0000009c9038723c */ /* 0x040fe80000041838 */
[----:B------:R-:W-:Y:S01]  /*68e0*/  FADD.FTZ R132, R245, R132 ;  /* 0x00000084f5847221 */ /* 0x000fe20000010000 */
[----:B------:R-:W-:Y:S03]  /*68f0*/  FADD.FTZ R0, R232, R0 ;  /* 0x00000000e8007221 */ /* 0x000fe60000010000 */
[-C--:B------:R-:W-:Y:S03]  /*6900*/  HMMA.16816.F32.BF16 R60, R144, R158.reuse, R60 ;  /* 0x0000009e903c723c */ /* 0x080fe6000004183c */
[----:B------:R-:W-:Y:S04]  /*6910*/  FADD.FTZ R0, R230, R0 ;  /* 0x00000000e6007221 */ /* 0x000fe80000010000 */
[----:B------:R-:W-:Y:S01]  /*6920*/  FADD.FTZ R0, R233, R0 ;  /* 0x00000000e9007221 */ /* 0x000fe20000010000 */
        /* <DEDUP_REMOVED lines=15> */
[--C-:B------:R-:W-:Y:S03]  /*6a20*/  FFMA.FTZ R153, R198, UR4, -R138.reuse ;  /* 0x00000004c6997c23 */ /* 0x100fe6000801088a */
[-C--:B------:R-:W-:Y:S01]  /*6a30*/  HMMA.16816.F32.BF16 R108, R144, R154.reuse, R108 ;  /* 0x0000009a906c723c */ /* 0x080fe2000004186c */
[----:B------:R1:W-:Y:S10]  /*6a40*/  MUFU.EX2 R229, R152 ;  /* 0x0000009800e57308 */ /* 0x0003f40000000800 */
[----:B------:R-:W-:Y:S01]  /*6a50*/  MUFU.EX2 R209, R153 ;  /* 0x0000009900d17308 */ /* 0x000fe20000000800 */
[C---:B------:R-:W-:Y:S04]  /*6a60*/  HMMA.16816.F32.BF16 R112, R148.reuse, R154, R112 ;  /* 0x0000009a9470723c */ /* 0x040fe80000041870 */
[--C-:B------:R-:W-:Y:S02]  /*6a70*/  FFMA.FTZ R154, R197, UR4, -R138.reuse ;  /* 0x00000004c59a7c23 */ /* 0x100fe4000801088a */
[----:B------:R-:W-:Y:S01]  /*6a80*/  LDSM.16.MT88.4 R196, [R137+0x1800] ;  /* 0x0018000089c4783b */ /* 0x000fe20000004200 */
[--C-:B-1----:R-:W-:Y:S01]  /*6a90*/  FFMA.FTZ R152, R188, UR4, -R143.reuse ;  /* 0x00000004bc987c23 */ /* 0x102fe2000801088f */
[-C--:B--2---:R-:W-:Y:S01]  /*6aa0*/  HMMA.16816.F32.BF16 R116, R148, R156.reuse, R116 ;  /* 0x0000009c9474723c */ /* 0x084fe20000041874 */
[----:B------:R-:W-:Y:S02]  /*6ab0*/  MUFU.EX2 R211, R154 ;  /* 0x0000009a00d37308 */ /* 0x000fe40000000800 */
[----:B------:R-:W-:Y:S08]  /*6ac0*/  FFMA.FTZ R143, R191, UR4, -R143 ;  /* 0x00000004bf8f7c23 */ /* 0x000ff0000801088f */
[----:B------:R1:W-:Y:S01]  /*6ad0*/  MUFU.EX2 R208, R152 ;  /* 0x0000009800d07308 */ /* 0x0003e20000000800 */
[C---:B------:R-:W-:Y:S09]  /*6ae0*/  HMMA.16816.F32.BF16 R120, R144.reuse, R156, R120 ;  /* 0x0000009c9078723c */ /* 0x040ff20000041878 */
[----:B------:R2:W3:Y:S01]  /*6af0*/  MUFU.EX2 R210, R143 ;  /* 0x0000008f00d27308 */ /* 0x0004e20000000800 */
[-C--:B------:R-:W-:Y:S03]  /*6b00*/  HMMA.16816.F32.BF16 R124, R144, R158.reuse, R124 ;  /* 0x0000009e907c723c */ /* 0x080fe6000004187c */
[--C-:B-1----:R-:W-:Y:S01]  /*6b10*/  FFMA.FTZ R152, R190, UR4, -R138.reuse ;  /* 0x00000004be987c23 */ /* 0x102fe2000801088a */
[----:B------:R-:W-:Y:S02]  /*6b20*/  FFMA.FTZ R138, R189, UR4, -R138 ;  /* 0x00000004bd8a7c23 */ /* 0x000fe4000801088a */
[----:B------:R-:W-:Y:S03]  /*6b30*/  LDSM.16.MT88.4 R188, [R212+0xb800] ;  /* 0x00b80000d4bc783b */ /* 0x000fe60000004200 */
[----:B------:R1:W-:Y:S01]  /*6b40*/  MUFU.EX2 R206, R152 ;  /* 0x0000009800ce7308 */ /* 0x0003e20000000800 */
[----:B------:R-:W-:Y:S09]  /*6b50*/  HMMA.16816.F32.BF16 R128, R148, R158, R128 ;  /* 0x0000009e9480723c */ /* 0x000ff20000041880 */
[----:B------:R4:W5:Y:S01]  /*6b60*/  MUFU.EX2 R207, R138 ;  /* 0x0000008a00cf7308 */ /* 0x0009620000000800 */
[--C-:B--2---:R-:W-:Y:S01]  /*6b70*/  FFMA.FTZ R143, R202, UR4, -R180.reuse ;  /* 0x00000004ca8f7c23 */ /* 0x104fe200080108b4 */
[----:B---3--:R-:W-:Y:S08]  /*6b80*/  F2FP.BF16.F32.PACK_AB R142, R210, R208 ;  /* 0x000000d0d28e723e */ /* 0x008ff000000010ff */
[----:B------:R5:W-:Y:S01]  /*6b90*/  MUFU.EX2 R204, R143 ;  /* 0x0000008f00cc7308 */ /* 0x000be20000000800 */
[--C-:B-1----:R-:W-:Y:S09]  /*6ba0*/  FFMA.FTZ R152, R200, UR4, -R180.reuse ;  /* 0x00000004c8987c23 */ /* 0x102ff200080108b4 */
[----:B------:R1:W2:Y:S01]  /*6bb0*/  MUFU.EX2 R200, R141 ;  /* 0x0000008d00c87308 */ /* 0x0002a20000000800 */
[--C-:B----4-:R-:W-:Y:S01]  /*6bc0*/  FFMA.FTZ R138, R201, UR4, -R180.reuse ;  /* 0x00000004c98a7c23 */ /* 0x110fe200080108b4 */
[----:B------:R-:W-:Y:S08]  /*6bd0*/  FFMA.FTZ R180, R192, UR4, -R180 ;  /* 0x00000004c0b47c23 */ /* 0x000ff000080108b4 */
[----:B------:R-:W3:Y:S01]  /*6be0*/  MUFU.EX2 R205, R152 ;  /* 0x0000009800cd7308 */ /* 0x000ee20000000800 */
[----:B------:R-:W-:Y:S01]  /*6bf0*/  LDSM.16.MT88.4 R192, [R224] ;  /* 0x00000000e0c0783b */ /* 0x000fe20000004200 */
[----:B-----5:R-:W-:Y:S08]  /*6c00*/  F2FP.BF16.F32.PACK_AB R143, R207, R206 ;  /* 0x000000cecf8f723e */ /* 0x020ff000000010ff */
[----:B------:R-:W-:Y:S10]  /*6c10*/  MUFU.EX2 R201, R138 ;  /* 0x0000008a00c97308 */ /* 0x000ff40000000800 */
[----:B------:R4:W5:Y:S01]  /*6c20*/  MUFU.EX2 R138, R140 ;  /* 0x0000008c008a7308 */ /* 0x0009620000000800 */
[----:B-1----:R-:W-:Y:S09]  /*6c30*/  F2FP.BF16.F32.PACK_AB R141, R211, R209 ;  /* 0x000000d1d38d723e */ /* 0x002ff200000010ff */
[----:B------:R1:W1:Y:S01]  /*6c40*/  MUFU.EX2 R202, R180 ;  /* 0x000000b400ca7308 */ /* 0x0002620000000800 */
[----:B--2---:R-:W-:Y:S02]  /*6c50*/  F2FP.BF16.F32.PACK_AB R177, R200, R203 ;  /* 0x000000cbc8b1723e */ /* 0x004fe400000010ff */
[----:B---3--:R-:W-:Y:S02]  /*6c60*/  F2FP.BF16.F32.PACK_AB R176, R205, R204 ;  /* 0x000000cccdb0723e */ /* 0x008fe400000010ff */
[----:B----4-:R-:W-:Y:S02]  /*6c70*/  F2FP.BF16.F32.PACK_AB R140, R229, R228 ;  /* 0x000000e4e58c723e */ /* 0x010fe400000010ff */
[----:B-----5:R-:W-:Y:S01]  /*6c80*/  F2FP.BF16.F32.PACK_AB R179, R139, R138 ;  /* 0x0000008a8bb3723e */ /* 0x020fe200000010ff */
[----:B-1----:R1:W2:Y:S01]  /*6c90*/  LDSM.16.MT88.4 R180, [R137+0x800] ;  /* 0x0008000089b4783b */ /* 0x0022a20000004200 */
[----:B------:R-:W-:Y:S03]  /*6ca0*/  F2FP.BF16.F32.PACK_AB R178, R202, R201 ;  /* 0x000000c9cab2723e */ /* 0x000fe600000010ff */
[-C--:B------:R-:W-:Y:S04]  /*6cb0*/  HMMA.16816.F32.BF16 R148, R140, R160.reuse, R4 ;  /* 0x000000a08c94723c */ /* 0x080fe80000041804 */
[----:B------:R-:W3:Y:S04]  /*6cc0*/  LDSM.16.MT88.4 R4, [R221+0x1800] ;  /* 0x00180000dd04783b */ /* 0x000ee80000004200 */
        /* <DEDUP_REMOVED lines=9> */
[----:B-1----:R-:W-:Y:S01]  /*6d60*/  MOV R137, R134 ;  /* 0x0000008600897202 */ /* 0x002fe20000000f00 */
[----:B------:R-:W-:Y:S01]  /*6d70*/  FADD.FTZ R2, R239, R2 ;  /* 0x00000002ef027221 */ /* 0x000fe20000010000 */
[C---:B------:R-:W-:Y:S04]  /*6d80*/  HMMA.16816.F32.BF16 R156, R140.reuse, R162, R16 ;  /* 0x000000a28c9c723c */ /* 0x040fe80000041810 */
[----:B------:R-:W-:Y:S01]  /*6d90*/  FADD.FTZ R3, R228, R3 ;  /* 0x00000003e4037221 */ /* 0x000fe20000010000 */
[----:B------:R-:W-:Y:S03]  /*6da0*/  FADD.FTZ R2, R209, R2 ;  /* 0x00000002d1027221 */ /* 0x000fe60000010000 */
[-C--:B------:R-:W-:Y:S03]  /*6db0*/  HMMA.16816.F32.BF16 R160, R140, R172.reuse, R20 ;  /* 0x000000ac8ca0723c */ /* 0x080fe60000041814 */
[----:B------:R-:W-:Y:S01]  /*6dc0*/  FADD.FTZ R3, R229, R3 ;  /* 0x00000003e5037221 */ /* 0x000fe20000010000 */
[----:B------:R-:W-:Y:S04]  /*6dd0*/  FADD.FTZ R2, R211, R2 ;  /* 0x00000002d3027221 */ /* 0x000fe80000010000 */
        /* <DEDUP_REMOVED lines=33> */
[----:B------:R-:W-:Y:S04]  /*6ff0*/  HMMA.16816.F32.BF16 R128, R140, R6, R128 ;  /* 0x000000068c80723c */ /* 0x000fe80000041880 */
[----:B------:R-:W-:Y:S01]  /*7000*/  FADD.FTZ R5, R206, R2 ;  /* 0x00000002ce057221 */ /* 0x000fe20000010000 */
[----:B------:R-:W-:Y:S01]  /*7010*/  FADD.FTZ R3, R201, R0 ;  /* 0x00000000c9037221 */ /* 0x000fe20000010000 */
[----:B------:R-:W-:Y:S01]  /*7020*/  IADD3 R0, PT, PT, R227, -0x1, RZ ;  /* 0xffffffffe3007810 */ /* 0x000fe20007ffe0ff */
[----:B------:R-:W-:Y:S01]  /*7030*/  FADD.FTZ R2, R138, R4 ;  /* 0x000000048a027221 */ /* 0x000fe20000010000 */
[----:B------:R-:W-:Y:S01]  /*7040*/  MOV R138, R133 ;  /* 0x00000085008a7202 */ /* 0x000fe20000000f00 */
[----:B------:R-:W-:Y:S01]  /*7050*/  FADD.FTZ R247, R202, R3 ;  /* 0x00000003caf77221 */ /* 0x000fe20000010000 */
[----:B------:R-:W-:Y:S01]  /*7060*/  MOV R227, R0 ;  /* 0x0000000000e37202 */ /* 0x000fe20000000f00 */
[----:B------:R-:W-:Y:S01]  /*7070*/  FADD.FTZ R248, R207, R5 ;  /* 0x00000005cff87221 */ /* 0x000fe20000010000 */
[----:B------:R-:W-:Y:S01]  /*7080*/  MOV R3, R136 ;  /* 0x0000008800037202 */ /* 0x000fe20000000f00 */
[----:B------:R-:W-:Y:S01]  /*7090*/  FADD.FTZ R246, R139, R2 ;  /* 0x000000028bf67221 */ /* 0x000fe20000010000 */
[----:B------:R-:W-:Y:S06]  /*70a0*/  @P0 BRA `(.L_x_1612) ;  /* 0xffffffdc00100947 */ /* 0x000fec000383ffff */
.L_x_1611:
[----:B------:R-:W2:Y:S01]  /*70b0*/  LDL R177, [R1+0x10] ;  /* 0x0000100001b17983 */ /* 0x000ea20000100800 */
[----:B------:R-:W1:Y:S01]  /*70c0*/  S2UR UR4, SR_CgaCtaId ;  /* 0x00000000000479c3 */ /* 0x000e620000008800 */
[----:B------:R-:W-:Y:S02]  /*70d0*/  UMOV UR5, 0x400 ;  /* 0x0000040000057882 */ /* 0x000fe40000000000 */
[----:B------:R-:W3:Y:S04]  /*70e0*/  SHFL.BFLY PT, R0, R249, 0x2, 0x1f ;  /* 0x0c401f00f9007f89 */ /* 0x000ee800000e0000 */
[----:B------:R-:W4:Y:S04]  /*70f0*/  SHFL.BFLY PT, R3, R248, 0x2, 0x1f ;  /* 0x0c401f00f8037f89 */ /* 0x000f2800000e0000 */
[----:B------:R-:W5:Y:S01]  /*7100*/  SHFL.BFLY PT, R2, R246, 0x2, 0x1f ;  /* 0x0c401f00f6027f89 */ /* 0x000f6200000e0000 */
[----:B------:R-:W5:Y:S01]  /*7110*/  S2R R176, SR_TID.X ;  /* 0x0000000000b07919 */ /* 0x000f620000002100 */
[----:B-1----:R-:W-:Y:S01]  /*7120*/  ULEA UR4, UR4, UR5, 0x18 ;  /* 0x0000000504047291 */ /* 0x002fe2000f8ec0ff */
[----:B---3--:R-:W-:-:S02]  /*7130*/  FADD.FTZ R249, R0, R249 ;  /* 0x000000f900f97221 */ /* 0x008fc40000010000 */
[----:B------:R-:W1:Y:S01]  /*7140*/  SHFL.BFLY PT, R0, R247, 0x2, 0x1f ;  /* 0x0c401f00f7007f89 */ /* 0x000e6200000e0000 */
[----:B----4-:R-:W-:-:S03]  /*7150*/  FADD.FTZ R248, R3, R248 ;  /* 0x000000f803f87221 */ /* 0x010fc60000010000 */
[----:B------:R-:W3:Y:S01]  /*7160*/  SHFL.BFLY PT, R4, R249, 0x1, 0x1f ;  /* 0x0c201f00f9047f89 */ /* 0x000ee200000e0000 */
[----:B-----5:R-:W-:-:S03]  /*7170*/  FADD.FTZ R246, R2, R246 ;  /* 0x000000f602f67221 */ /* 0x020fc60000010000 */
[----:B------:R-:W4:Y:S04]  /*7180*/  SHFL.BFLY PT, R3, R248, 0x1, 0x1f ;  /* 0x0c201f00f8037f89 */ /* 0x000f2800000e0000 */
[----:B------:R-:W5:Y:S01]  /*7190*/  SHFL.BFLY PT, R132, R246, 0x1, 0x1f ;  /* 0x0c201f00f6847f89 */ /* 0x000f6200000e0000 */
[C---:B------:R-:W-:Y:S02]  /*71a0*/  SHF.L.U32 R7, R176.reuse, 0x5, RZ ;  /* 0x00000005b0077819 */ /* 0x040fe400000006ff */
[C---:B------:R-:W-:Y:S02]  /*71b0*/  SHF.L.U32 R6, R176.reuse, 0x4, RZ ;  /* 0x00000004b0067819 */ /* 0x040fe400000006ff */
[----:B------:R-:W-:Y:S01]  /*71c0*/  LOP3.LUT P0, RZ, R176, 0x4, RZ, 0xc0, !PT ;  /* 0x00000004b0ff7812 */ /* 0x000fe2000780c0ff */
[----:B-1----:R-:W-:Y:S01]  /*71d0*/  FADD.FTZ R247, R0, R247 ;  /* 0x000000f700f77221 */ /* 0x002fe20000010000 */
[----:B------:R-:W-:Y:S01]  /*71e0*/  LOP3.LUT R6, R6, 0x1c0, RZ, 0xc0, !PT ;  /* 0x000001c006067812 */ /* 0x000fe200078ec0ff */
[----:B---3--:R-:W-:-:S03]  /*71f0*/  FADD.FTZ R249, R249, R4 ;  /* 0x00000004f9f97221 */ /* 0x008fc60000010000 */
[----:B------:R-:W1:Y:S01]  /*7200*/  SHFL.BFLY PT, R2, R247, 0x1, 0x1f ;  /* 0x0c201f00f7027f89 */ /* 0x000e6200000e0000 */
[----:B------:R-:W3:Y:S01]  /*7210*/  MUFU.RCP R0, R249 ;  /* 0x000000f900007308 */ /* 0x000ee20000001000 */
[----:B----4-:R-:W-:Y:S01]  /*7220*/  FADD.FTZ R248, R248, R3 ;  /* 0x00000003f8f87221 */ /* 0x010fe20000010000 */
[----:B------:R-:W-:Y:S02]  /*7230*/  SHF.L.U32 R3, R176, 0x1, RZ ;  /* 0x00000001b0037819 */ /* 0x000fe400000006ff */
[----:B------:R-:W-:Y:S01]  /*7240*/  FSETP.NE.FTZ.AND P6, PT, R249, RZ, PT ;  /* 0x000000fff900720b */ /* 0x000fe20003fd5000 */
[----:B-----5:R-:W-:Y:S01]  /*7250*/  FADD.FTZ R132, R246, R132 ;  /* 0x00000084f6847221 */ /* 0x020fe20000010000 */
[----:B------:R-:W-:Y:S02]  /*7260*/  LOP3.LUT R4, R3, 0x6, RZ, 0xc0, !PT ;  /* 0x0000000603047812 */ /* 0x000fe400078ec0ff */
[----:B------:R-:W4:Y:S01]  /*7270*/  MUFU.RCP R5, R248 ;  /* 0x000000f800057308 */ /* 0x000f220000001000 */
[----:B------:R-:W-:-:S02]  /*7280*/  LOP3.LUT R3, R6, 0x38, R3, 0xf8, !PT ;  /* 0x0000003806037812 */ /* 0x000fc400078ef803 */
[----:B------:R-:W-:Y:S02]  /*7290*/  LOP3.LUT R4, R4, 0x7c00, R7, 0xf8, !PT ;  /* 0x00007c0004047812 */ /* 0x000fe400078ef807 */
[----:B------:R-:W-:Y:S02]  /*72a0*/  FSETP.NE.FTZ.AND P5, PT, R248, RZ, PT ;  /* 0x000000fff800720b */ /* 0x000fe40003fb5000 */
[----:B------:R-:W-:Y:S02]  /*72b0*/  FSETP.NE.FTZ.AND P3, PT, R132, RZ, PT ;  /* 0x000000ff8400720b */ /* 0x000fe40003f75000 */
[----:B------:R-:W-:Y:S02]  /*72c0*/  LOP3.LUT R143, R4, R3, RZ, 0xfc, !PT ;  /* 0x00000003048f7212 */ /* 0x000fe400078efcff */
[----:B---3--:R-:W-:Y:S01]  /*72d0*/  FSEL R0, R0, 1, P6 ;  /* 0x3f80000000007808 */ /* 0x008fe20003000000 */
[----:B-1----:R-:W-:-:S04]  /*72e0*/  FADD.FTZ R247, R247, R2 ;  /* 0x00000002f7f77221 */ /* 0x002fc80000010000 */
        /* <DEDUP_REMOVED lines=34> */
[----:B------:R-:W3:Y:S01]  /*7510*/  MUFU.RCP R0, R132 ;  /* 0x0000008400007308 */ /* 0x000ee20000001000 */
[----:B----4-:R-:W-:-:S02]  /*7520*/  FSEL R3, R5, 1, P5 ;  /* 0x3f80000005037808 */ /* 0x010fc40002800000 */
[----:B-1----:R-:W-:Y:S02]  /*7530*/  FSEL R2, R2, 1, P4 ;  /* 0x3f80000002027808 */ /* 0x002fe40002000000 */
        /* <DEDUP_REMOVED lines=11> */
[----:B------:R-:W-:Y:S01]  /*75f0*/  MOV R6, 0x10 ;  /* 0x0000001000067802 */ /* 0x000fe20000000f00 */
[C---:B------:R-:W-:Y:S01]  /*7600*/  FMUL.FTZ R158, R3.reuse, R158 ;  /* 0x0000009e039e7220 */ /* 0x040fe20000410000 */
[----:B---3--:R-:W-:Y:S01]  /*7610*/  FSEL R0, R0, 1, P3 ;  /* 0x3f80000000007808 */ /* 0x008fe20001800000 */
[C---:B------:R-:W-:Y:S01]  /*7620*/  FMUL.FTZ R159, R3.reuse, R159 ;  /* 0x0000009f039f7220 */ /* 0x040fe20000410000 */
[----:B------:R-:W-:Y:S01]  /*7630*/  SEL R6, R6, 0xfffffff0, !P0 ;  /* 0xfffffff006067807 */ /* 0x000fe20004000000 */
        /* <DEDUP_REMOVED lines=88> */
[----:B------:R-:W-:Y:S01]  /*7bc0*/  STS [R0], R7 ;  /* 0x0000000700007388 */ /* 0x000fe20000000800 */
[----:B------:R-:W-:-:S02]  /*7bd0*/  F2FP.BF16.F32.PACK_AB R56, R56, R5 ;  /* 0x000000053838723e */ /* 0x000fc400000010ff */
[----:B------:R-:W-:Y:S01]  /*7be0*/  MOV R10, 0x20 ;  /* 0x00000020000a7802 */ /* 0x000fe20000000f00 */
[----:B------:R-:W-:Y:S01]  /*7bf0*/  STS [R0+0x400], R4 ;  /* 0x0004000400007388 */ /* 0x000fe20000000800 */
[----:B------:R-:W-:Y:S02]  /*7c00*/  LOP3.LUT P0, RZ, R176, 0x8, RZ, 0xc0, !PT ;  /* 0x00000008b0ff7812 */ /* 0x000fe4000780c0ff */
[----:B------:R-:W-:Y:S02]  /*7c10*/  F2FP.BF16.F32.PACK_AB R3, R157, R156 ;  /* 0x0000009c9d03723e */ /* 0x000fe400000010ff */
[----:B------:R-:W-:Y:S02]  /*7c20*/  F2FP.BF16.F32.PACK_AB R2, R159, R158 ;  /* 0x0000009e9f02723e */ /* 0x000fe400000010ff */
[----:B------:R-:W-:Y:S02]  /*7c30*/  IADD3 R5, PT, PT, R0, R6, RZ ;  /* 0x0000000600057210 */ /* 0x000fe40007ffe0ff */
[----:B------:R-:W-:-:S02]  /*7c40*/  F2FP.BF16.F32.PACK_AB R9, R9, R146 ;  /* 0x000000920909723e */ /* 0x000fc400000010ff */
[----:B------:R-:W-:Y:S01]  /*7c50*/  SEL R10, R10, 0xffffffe0, !P0 ;  /* 0xffffffe00a0a7807 */ /* 0x000fe20004000000 */
[----:B------:R1:W-:Y:S01]  /*7c60*/  STS [R5], R3 ;  /* 0x0000000305007388 */ /* 0x0003e20000000800 */
[----:B------:R-:W-:Y:S02]  /*7c70*/  LOP3.LUT P0, RZ, R176, 0x10, RZ, 0xc0, !PT ;  /* 0x00000010b0ff7812 */ /* 0x000fe4000780c0ff */
        /* <DEDUP_REMOVED lines=16> */
[----:B-1----:R-:W-:Y:S02]  /*7d80*/  IADD3 R3, PT, PT, R0, R10, RZ ;  /* 0x0000000a00037210 */ /* 0x002fe40007ffe0ff */
[----:B------:R-:W-:Y:S02]  /*7d90*/  F2FP.BF16.F32.PACK_AB R20, R20, R18 ;  /* 0x000000121414723e */ /* 0x000fe400000010ff */
[----:B---3--:R-:W-:Y:S01]  /*7da0*/  IADD3 R2, PT, PT, R0, 0x40, RZ ;  /* 0x0000004000027810 */ /* 0x008fe20007ffe0ff */
[----:B------:R1:W-:Y:S01]  /*7db0*/  STS [R3], R17 ;  /* 0x0000001103007388 */ /* 0x0003e20000000800 */
[----:B------:R-:W-:Y:S01]  /*7dc0*/  IADD3 R4, PT, PT, R6, R3, RZ ;  /* 0x0000000306047210 */ /* 0x000fe20007ffe0ff */
[----:B----4-:R-:W3:Y:S01]  /*7dd0*/  LDC.U8 R9, c[0x0][0x549] ;  /* 0x00015240ff097b82 */ /* 0x010ee20000000000 */
[----:B------:R-:W-:Y:S01]  /*7de0*/  @P0 IADD3 R2, PT, PT, R0, -0x40, RZ ;  /* 0xffffffc000020810 */ /* 0x000fe20007ffe0ff */
[----:B------:R-:W-:Y:S01]  /*7df0*/  STS [R3+0x400], R16 ;  /* 0x0004001003007388 */ /* 0x000fe20000000800 */
[----:B------:R-:W-:-:S02]  /*7e00*/  F2FP.BF16.F32.PACK_AB R19, R19, R38 ;  /* 0x000000261313723e */ /* 0x000fc400000010ff */
[----:B------:R-:W-:Y:S01]  /*7e10*/  F2FP.BF16.F32.PACK_AB R18, R35, R137 ;  /* 0x000000892312723e */ /* 0x000fe200000010ff */
[----:B------:R-:W-:Y:S01]  /*7e20*/  STS [R4], R13 ;  /* 0x0000000d04007388 */ /* 0x000fe20000000800 */
[----:B------:R-:W-:Y:S02]  /*7e30*/  F2FP.BF16.F32.PACK_AB R23, R23, R50 ;  /* 0x000000321717723e */ /* 0x000fe400000010ff */
[-C--:B------:R-:W-:Y:S01]  /*7e40*/  IADD3 R7, PT, PT, R6, R2.reuse, RZ ;  /* 0x0000000206077210 */ /* 0x080fe20007ffe0ff */
[----:B------:R-:W-:Y:S01]  /*7e50*/  STS [R4+0x400], R12 ;  /* 0x0004000c04007388 */ /* 0x000fe20000000800 */
[----:B-----5:R-:W-:Y:S01]  /*7e60*/  IADD3 R8, PT, PT, R10, R2, RZ ;  /* 0x000000020a087210 */ /* 0x020fe20007ffe0ff */
[----:B------:R-:W4:Y:S01]  /*7e70*/  @P5 LDC R11, c[0x0][0x458] ;  /* 0x00011600ff0b5b82 */ /* 0x000f220000000800 */
[----:B------:R-:W-:Y:S01]  /*7e80*/  F2FP.BF16.F32.PACK_AB R24, R24, R42 ;  /* 0x0000002a1818723e */ /* 0x000fe200000010ff */
[----:B------:R5:W-:Y:S01]  /*7e90*/  STS [R3+0x2000], R15 ;  /* 0x0020000f03007388 */ /* 0x000be20000000800 */
[----:B------:R-:W-:-:S02]  /*7ea0*/  F2FP.BF16.F32.PACK_AB R64, R64, R46 ;  /* 0x0000002e4040723e */ /* 0x000fc400000010ff */
[----:B------:R-:W-:Y:S01]  /*7eb0*/  F2FP.BF16.F32.PACK_AB R63, R138, R139 ;  /* 0x0000008b8a3f723e */ /* 0x000fe200000010ff */
[----:B------:R2:W-:Y:S01]  /*7ec0*/  STS [R3+0x2400], R14 ;  /* 0x0024000e03007388 */ /* 0x0005e20000000800 */
[----:B------:R-:W-:Y:S01]  /*7ed0*/  F2FP.BF16.F32.PACK_AB R62, R55, R54 ;  /* 0x00000036373e723e */ /* 0x000fe200000010ff */
[----:B------:R-:W4:Y:S01]  /*7ee0*/  @P6 LDC R10, c[0x0][0x458] ;  /* 0x00011600ff0a6b82 */ /* 0x000f220000000800 */
[----:B------:R-:W-:Y:S01]  /*7ef0*/  F2FP.BF16.F32.PACK_AB R60, R60, R58 ;  /* 0x0000003a3c3c723e */ /* 0x000fe200000010ff */
[----:B------:R-:W-:Y:S01]  /*7f00*/  STS [R4+0x2000], R22 ;  /* 0x0020001604007388 */ /* 0x000fe20000000800 */
[----:B------:R-:W-:Y:S02]  /*7f10*/  F2FP.BF16.F32.PACK_AB R59, R140, R141 ;  /* 0x0000008d8c3b723e */ /* 0x000fe400000010ff */
[----:B------:R-:W-:Y:S01]  /*7f20*/  F2FP.BF16.F32.PACK_AB R58, R30, R31 ;  /* 0x0000001f1e3a723e */ /* 0x000fe200000010ff */
[----:B------:R-:W-:Y:S01]  /*7f30*/  STS [R4+0x2400], R21 ;  /* 0x0024001504007388 */ /* 0x000fe20000000800 */
[----:B------:R-:W-:Y:S01]  /*7f40*/  IADD3 R6, PT, PT, R6, R8, RZ ;  /* 0x0000000806067210 */ /* 0x000fe20007ffe0ff */
[----:B-1----:R-:W1:Y:S01]  /*7f50*/  LDC R17, c[0x0][0x434] ;  /* 0x00010d00ff117b82 */ /* 0x002e620000000800 */
        /* <DEDUP_REMOVED lines=8> */
[----:B------:R-:W-:Y:S01]  /*7fe0*/  F2FP.BF16.F32.PACK_AB R50, R83, R82 ;  /* 0x000000525332723e */ /* 0x000fe200000010ff */
[----:B-----5:R-:W1:Y:S01]  /*7ff0*/  @P4 LDC R15, c[0x0][0x458] ;  /* 0x00011600ff0f4b82 */ /* 0x020e620000000800 */
[----:B------:R-:W-:Y:S01]  /*8000*/  F2FP.BF16.F32.PACK_AB R53, R53, R72 ;  /* 0x000000483535723e */ /* 0x000fe200000010ff */
[----:B------:R-:W-:Y:S01]  /*8010*/  STS [R7+0x400], R23 ;  /* 0x0004001707007388 */ /* 0x000fe20000000800 */
[----:B------:R-:W-:Y:S01]  /*8020*/  F2FP.BF16.F32.PACK_AB R52, R52, R74 ;  /* 0x0000004a3434723e */ /* 0x000fe200000010ff */
[----:B--2---:R2:W1:Y:S01]  /*8030*/  @P4 MUFU.LG2 R14, R247 ;  /* 0x000000f7000e4308 */ /* 0x0044620000000c00 */
[----:B------:R-:W-:Y:S01]  /*8040*/  F2FP.BF16.F32.PACK_AB R49, R49, R76 ;  /* 0x0000004c3131723e */ /* 0x000fe200000010ff */
[----:B------:R-:W-:Y:S01]  /*8050*/  STS [R2+0x2000], R25 ;  /* 0x0020001902007388 */ /* 0x000fe20000000800 */
[----:B------:R-:W-:-:S02]  /*8060*/  F2FP.BF16.F32.PACK_AB R48, R48, R78 ;  /* 0x0000004e3030723e */ /* 0x000fc400000010ff */
[----:B---3--:R-:W-:Y:S01]  /*8070*/  ISETP.NE.AND P0, PT, R9, RZ, PT ;  /* 0x000000ff0900720c */ /* 0x008fe20003f05270 */
[----:B------:R-:W-:Y:S01]  /*8080*/  STS [R2+0x2400], R24 ;  /* 0x0024001802007388 */ /* 0x000fe20000000800 */
[----:B------:R-:W-:Y:S01]  /*8090*/  F2FP.BF16.F32.PACK_AB R47, R85, R84 ;  /* 0x00000054552f723e */ /* 0x000fe200000010ff */
[----:B------:R2:W3:Y:S01]  /*80a0*/  @P6 MUFU.LG2 R9, R249 ;  /* 0x000000f900096308 */ /* 0x0004e20000000c00 */
        /* <DEDUP_REMOVED lines=14> */
[----:B------:R-:W-:-:S02]  /*8190*/  ISETP.NE.AND P2, PT, R177, -0x1, PT ;  /* 0xffffffffb100780c */ /* 0x000fc40003f45270 */
        /* <DEDUP_REMOVED lines=8> */
[----:B------:R-:W-:Y:S01]  /*8220*/  F2FP.BF16.F32.PACK_AB R32, R32, R110 ;  /* 0x0000006e2020723e */ /* 0x000fe200000010ff */
[----:B------:R-:W1:Y:S01]  /*8230*/  @P2 LDC.64 R12, c[0x0][0x408] ;  /* 0x00010200ff0c2b82 */ /* 0x000e620000000a00 */
        /* <DEDUP_REMOVED lines=22> */
[----:B-----5:R-:W1:Y:S03]  /*83a0*/  LDC R0, c[0x0][0x434] ;  /* 0x00010d00ff007b82 */ /* 0x020e660000000800 */
        /* <DEDUP_REMOVED lines=8> */
[----:B-----5:R-:W1:Y:S03]  /*8430*/  @P0 LDC R3, c[0x0][0x430] ;  /* 0x00010c00ff030b82 */ /* 0x020e660000000800 */
[----:B------:R-:W-:Y:S04]  /*8440*/  STS [R2+0x6000], R37 ;  /* 0x0060002502007388 */ /* 0x000fe80000000800 */
[----:B------:R5:W-:Y:S01]  /*8450*/  STS [R2+0x6400], R36 ;  /* 0x0064002402007388 */ /* 0x000be20000000800 */
[----:B----4-:R-:W4:Y:S03]  /*8460*/  LDC.U8 R4, c[0x0][0x548] ;  /* 0x00015200ff047b82 */ /* 0x010f260000000000 */
[----:B------:R2:W-:Y:S04]  /*8470*/  STS [R7+0x6000], R33 ;  /* 0x0060002107007388 */ /* 0x0005e80000000800 */
[----:B------:R-:W-:Y:S04]  /*8480*/  STS [R7+0x6400], R32 ;  /* 0x0064002007007388 */ /* 0x000fe80000000800 */
[----:B------:R-:W-:Y:S04]  /*8490*/  STS [R8+0x4000], R31 ;  /* 0x0040001f08007388 */ /* 0x000fe80000000800 */
[----:B------:R-:W-:Y:S04]  /*84a0*/  STS [R8+0x4400], R30 ;  /* 0x0044001e08007388 */ /* 0x000fe80000000800 */
[----:B------:R-:W-:Y:S04]  /*84b0*/  STS [R6+0x4000], R27 ;  /* 0x0040001b06007388 */ /* 0x000fe80000000800 */
[----:B------:R-:W-:Y:S01]  /*84c0*/  STS [R6+0x4400], R26 ;  /* 0x0044001a06007388 */ /* 0x000fe20000000800 */
[----:B-----5:R-:W1:Y:S01]  /*84d0*/  @P0 LDC R2, c[0x0][0x430] ;  /* 0x00010c00ff020b82 */ /* 0x020e620000000800 */
[----:B----4-:R-:W-:-:S02]  /*84e0*/  ISETP.NE.AND P1, PT, R4, RZ, !P0 ;  /* 0x000000ff0400720c */ /* 0x010fc40004725270 */
[----:B------:R-:W-:Y:S04]  /*84f0*/  STS [R8+0x6000], R29 ;  /* 0x0060001d08007388 */ /* 0x000fe80000000800 */
[----:B------:R4:W-:Y:S04]  /*8500*/  STS [R8+0x6400], R28 ;  /* 0x0064001c08007388 */ /* 0x0009e80000000800 */
[----:B------:R-:W-:Y:S04]  /*8510*/  STS [R6+0x6000], R67 ;  /* 0x0060004306007388 */ /* 0x000fe80000000800 */
[----:B------:R5:W-:Y:S01]  /*8520*/  STS [R6+0x6400], R66 ;  /* 0x0064004206007388 */ /* 0x000be20000000800 */
[----:B--2---:R-:W2:Y:S01]  /*8530*/  S2R R33, SR_CTAID.Z ;  /* 0x0000000000217919 */ /* 0x004ea20000002700 */
[----:B-1----:R-:W-:Y:S01]  /*8540*/  @P0 IMAD R0, R2, R17, RZ ;  /* 0x0000001102000224 */ /* 0x002fe200078e02ff */
[----:B------:R-:W-:Y:S01]  /*8550*/  @P0 MOV R2, 0x1 ;  /* 0x0000000100020802 */ /* 0x000fe20000000f00 */
[----:B----4-:R1:W4:Y:S01]  /*8560*/  @P5 MUFU.LG2 R8, R248 ;  /* 0x000000f800085308 */ /* 0x0103220000000c00 */
[----:B-----5:R-:W1:Y:S01]  /*8570*/  @!P2 LDC.64 R6, c[0x0][0x400] ;  /* 0x00010000ff06ab82 */ /* 0x020e620000000a00 */
[----:B---3--:R-:W-:Y:S05]  /*8580*/  @P0 BRA `(.L_x_1615) ;  /* 0x0000000000200947 */ /* 0x008fea0003800000 */
[----:B------:R-:W-:Y:S02]  /*8590*/  ISETP.NE.AND P0, PT, R4, RZ, PT ;  /* 0x000000ff0400720c */ /* 0x000fe40003f05270 */
[----:B------:R-:W3:Y:S11]  /*85a0*/  LDC R4, c[0x0][0x3e0] ;  /* 0x0000f800ff047b82 */ /* 0x000ef60000000800 */
[----:B------:R-:W3:Y:S01]  /*85b0*/  @P0 LDC R2, c[0x0][0x454] ;  /* 0x00011500ff020b82 */ /* 0x000ee20000000800 */
[----:B------:R-:W-:-:S02]  /*85c0*/  @P0 MOV R3, 0x1 ;  /* 0x0000000100030802 */ /* 0x000fc40000000f00 */
[----:B------:R-:W-:-:S05]  /*85d0*/  @!P0 MOV R3, 0x1 ;  /* 0x0000000100038802 */ /* 0x000fca0000000f00 */
[----:B------:R-:W1:Y:S01]  /*85e0*/  @P0 LDC R0, c[0x0][0x454] ;  /* 0x00011500ff000b82 */ /* 0x000e620000000800 */
[-C--:B---3--:R-:W-:Y:S02]  /*85f0*/  @P0 IMAD R2, R2, R4.reuse, RZ ;  /* 0x0000000402020224 */ /* 0x088fe400078e02ff */
[----:B------:R-:W-:-:S07]  /*8600*/  @!P0 IMAD R2, R17, R4, RZ ;  /* 0x0000000411028224 */ /* 0x000fce00078e02ff */
.L_x_1615:
[----:B------:R-:W3:Y:S01]  /*8610*/  S2R R18, SR_CTAID.Y ;  /* 0x0000000000127919 */ /* 0x000ee20000002600 */
[----:B------:R-:W-:Y:S01]  /*8620*/  BAR.SYNC.DEFER_BLOCKING 0x0 ;  /* 0x0000000000007b1d */ /* 0x000fe20000010000 */
[----:B------:R-:W-:Y:S02]  /*8630*/  ISETP.NE.AND P0, PT, R177, -0x1, PT ;  /* 0xffffffffb100780c */ /* 0x000fe40003f05270 */
[----:B------:R-:W-:-:S05]  /*8640*/  MOV R27, 0x7f800000 ;  /* 0x7f800000001b7802 */ /* 0x000fca0000000f00 */
[----:B------:R-:W3:Y:S01]  /*8650*/  @P3 LDC R16, c[0x0][0x458] ;  /* 0x00011600ff103b82 */ /* 0x000ee20000000800 */
[----:B------:R-:W3:Y:S01]  /*8660*/  S2R R32, SR_TID.X ;  /* 0x0000000000207919 */ /* 0x000ee20000002100 */
[----:B------:R3:W5:Y:S01]  /*8670*/  LDL R34, [R1+0xc] ;  /* 0x00000c0001227983 */ /* 0x0007620000100800 */
[----:B-12---:R-:W-:Y:S02]  /*8680*/  IMAD R0, R33, R0, RZ ;  /* 0x0000000021007224 */ /* 0x006fe400078e02ff */
[----:B----4-:R-:W-:Y:S01]  /*8690*/  @P5 FMUL.FTZ R8, R8, 0.69314718246459960938 ;  /* 0x3f31721808085820 */ /* 0x010fe20000410000 */
[----:B------:R-:W-:Y:S01]  /*86a0*/  MOV R24, 0x7f800000 ;  /* 0x7f80000000187802 */ /* 0x000fe20000000f00 */
[----:B------:R-:W-:Y:S01]  /*86b0*/  BSSY.RECONVERGENT B0, `(.L_x_1616) ;  /* 0x0000047000007945 */ /* 0x000fe20003800200 */
[----:B------:R-:W-:Y:S01]  /*86c0*/  MOV R26, 0x7f800000 ;  /* 0x7f800000001a7802 */ /* 0x000fe20000000f00 */
[----:B------:R-:W-:Y:S01]  /*86d0*/  @P5 FFMA.FTZ R26, R135, R11, R8 ;  /* 0x0000000b871a5223 */ /* 0x000fe20000010008 */
[----:B------:R1:W2:Y:S01]  /*86e0*/  LDS.128 R28, [R226+0x3800] ;  /* 0x00380000e21c7984 */ /* 0x0002a20000000c00 */
[----:B---3--:R-:W-:-:S04]  /*86f0*/  @!P2 IMAD.WIDE.U32 R4, R18, R6, RZ ;  /* 0x000000061204a225 */ /* 0x008fc800078e00ff */
[----:B------:R-:W-:Y:S02]  /*8700*/  @P6 FMUL.FTZ R6, R9, 0.69314718246459960938 ;  /* 0x3f31721809066820 */ /* 0x000fe40000410000 */
[----:B------:R-:W3:Y:S01]  /*8710*/  @P3 MUFU.LG2 R9, R132 ;  /* 0x0000008400093308 */ /* 0x000ee20000000c00 */
[----:B------:R-:W-:Y:S02]  /*8720*/  @!P2 IMAD R25, R18, R7, R5 ;  /* 0x000000071219a224 */ /* 0x000fe400078e0205 */
[----:B------:R-:W-:Y:S01]  /*8730*/  @P6 FFMA.FTZ R27, R136, R10, R6 ;  /* 0x0000000a881b6223 */ /* 0x000fe20000010006 */
[----:B------:R-:W-:-:S04]  /*8740*/  @P2 IMAD.WIDE.U32 R6, R177, R12, RZ ;  /* 0x0000000cb1062225 */ /* 0x000fc800078e00ff */
[----:B------:R-:W-:Y:S01]  /*8750*/  @P4 FMUL.FTZ R5, R14, 0.69314718246459960938 ;  /* 0x3f3172180e054820 */ /* 0x000fe20000410000 */
[----:B------:R-:W-:Y:S01]  /*8760*/  @!P2 MOV R19, R4 ;  /* 0x000000040013a202 */ /* 0x000fe20000000f00 */
[----:B------:R-:W-:Y:S02]  /*8770*/  @P2 IMAD R25, R177, R13, R7 ;  /* 0x0000000db1192224 */ /* 0x000fe400078e0207 */
[----:B------:R-:W-:Y:S01]  /*8780*/  @P4 FFMA.FTZ R24, R134, R15, R5 ;  /* 0x0000000f86184223 */ /* 0x000fe20000010005 */
[C---:B------:R-:W-:Y:S01]  /*8790*/  @!P0 IMAD R177, R18.reuse, R17, RZ ;  /* 0x0000001112b18224 */ /* 0x040fe200078e02ff */
[----:B------:R-:W-:Y:S01]  /*87a0*/  @P2 MOV R19, R6 ;  /* 0x0000000600132202 */ /* 0x000fe20000000f00 */
[----:B------:R-:W-:Y:S01]  /*87b0*/  @!P1 IMAD R0, R18, R2, R0 ;  /* 0x0000000212009224 */ /* 0x000fe200078e0200 */
[----:B------:R-:W-:Y:S01]  /*87c0*/  MOV R18, 0x7f800000 ;  /* 0x7f80000000127802 */ /* 0x000fe20000000f00 */
[----:B------:R-:W-:Y:S01]  /*87d0*/  IMAD R2, R3, UR15, RZ ;  /* 0x0000000f03027c24 */ /* 0x000fe2000f8e02ff */
[----:B------:R1:W-:Y:S01]  /*87e0*/  @!P0 STL [R1+0x10], R177 ;  /* 0x000010b101008387 */ /* 0x0003e20000100800 */
[----:B------:R-:W-:-:S02]  /*87f0*/  LOP3.LUT P0, RZ, R176, 0x3, RZ, 0xc0, !PT ;  /* 0x00000003b0ff7812 */ /* 0x000fc4000780c0ff */
[----:B------:R-:W-:Y:S01]  /*8800*/  SHF.R.S32.HI R4, RZ, 0x1f, R177 ;  /* 0x0000001fff047819 */ /* 0x000fe200000114b1 */
[----:B---3--:R-:W-:Y:S01]  /*8810*/  @P3 FMUL.FTZ R7, R9, 0.69314718246459960938 ;  /* 0x3f31721809073820 */ /* 0x008fe20000410000 */
[----:B------:R-:W-:Y:S02]  /*8820*/  SEL R5, R177, RZ, P1 ;  /* 0x000000ffb1057207 */ /* 0x000fe40000800000 */
[----:B------:R-:W-:Y:S01]  /*8830*/  SEL R8, R4, RZ, P1 ;  /* 0x000000ff04087207 */ /* 0x000fe20000800000 */
[----:B------:R-:W-:Y:S01]  /*8840*/  @P3 FFMA.FTZ R18, R133, R16, R7 ;  /* 0x0000001085123223 */ /* 0x000fe20000010007 */
[----:B------:R-:W-:Y:S02]  /*8850*/  IADD3 R4, P4, P1, R2, R5, R0 ;  /* 0x0000000502047210 */ /* 0x000fe4000799e000 */
[----:B------:R-:W-:Y:S02]  /*8860*/  SHF.R.S32.HI R2, RZ, 0x1f, R2 ;  /* 0x0000001fff027819 */ /* 0x000fe40000011402 */
[----:B------:R-:W-:-:S02]  /*8870*/  SHF.R.S32.HI R0, RZ, 0x1f, R0 ;  /* 0x0000001fff007819 */ /* 0x000fc40000011400 */
[----:B------:R-:W-:Y:S02]  /*8880*/  SHF.R.U32.HI R32, RZ, 0x3, R32 ;  /* 0x00000003ff207819 */ /* 0x000fe40000011620 */
[----:B------:R-:W-:Y:S01]  /*8890*/  IADD3.X R5, PT, PT, R2, R8, R0, P4, P1 ;  /* 0x0000000802057210 */ /* 0x000fe200027e2400 */
[----:B--2---:R-:W-:Y:S06]  /*88a0*/  @P0 BRA `(.L_x_1617) ;  /* 0x00000000009c0947 */ /* 0x004fec0003800000 */
[--C-:B------:R-:W-:Y:S02]  /*88b0*/  SHF.R.U32.HI R0, RZ, 0x1, R176.reuse ;  /* 0x00000001ff007819 */ /* 0x100fe400000116b0 */
[----:B------:R-:W-:Y:S02]  /*88c0*/  SHF.R.U32.HI R2, RZ, 0x2, R176 ;  /* 0x00000002ff027819 */ /* 0x000fe400000116b0 */
[----:B------:R-:W-:-:S04]  /*88d0*/  LOP3.LUT R0, R0, 0x30, RZ, 0xc0, !PT ;  /* 0x0000003000007812 */ /* 0x000fc800078ec0ff */
        /* <DEDUP_REMOVED lines=10> */
[-C--:B------:R-:W-:Y:S01]  /*8980*/  @!P5 IMAD R0, R6, R3.reuse, RZ ;  /* 0x000000030600d224 */ /* 0x080fe200078e02ff */
[-C--:B------:R-:W-:Y:S01]  /*8990*/  @!P6 IADD3 R9, P0, PT, R2, R4.reuse, RZ ;  /* 0x000000040209e210 */ /* 0x080fe20007f1e0ff */
[----:B------:R-:W3:Y:S01]  /*89a0*/  @!P5 LDC.64 R16, c[0x0][0x420] ;  /* 0x00010800ff10db82 */ /* 0x000ee20000000a00 */
[-C--:B------:R-:W-:Y:S02]  /*89b0*/  @!P4 IMAD R6, R7, R3.reuse, RZ ;  /* 0x000000030706c224 */ /* 0x080fe400078e02ff */
[----:B------:R-:W-:Y:S01]  /*89c0*/  @!P3 IMAD R7, R8, R3, RZ ;  /* 0x000000030807b224 */ /* 0x000fe200078e02ff */
[-C--:B------:R-:W-:Y:S02]  /*89d0*/  @!P5 IADD3 R3, P2, PT, R0, R4.reuse, RZ ;  /* 0x000000040003d210 */ /* 0x080fe40007f5e0ff */
[----:B------:R-:W-:Y:S02]  /*89e0*/  @!P4 IADD3 R11, P1, PT, R6, R4, RZ ;  /* 0x00000004060bc210 */ /* 0x000fe40007f3e0ff */
[----:B------:R-:W4:Y:S01]  /*89f0*/  @!P4 LDC.64 R20, c[0x0][0x420] ;  /* 0x00010800ff14cb82 */ /* 0x000f220000000a00 */
[----:B------:R-:W-:-:S02]  /*8a00*/  @!P6 LEA.HI.X.SX32 R2, R2, R5, 0x1, P0 ;  /* 0x000000050202e211 */ /* 0x000fc400000f0eff */
[----:B------:R-:W-:Y:S02]  /*8a10*/  @!P3 IADD3 R10, P0, PT, R7, R4, RZ ;  /* 0x00000004070ab210 */ /* 0x000fe40007f1e0ff */
[-C--:B------:R-:W-:Y:S02]  /*8a20*/  @!P4 LEA.HI.X.SX32 R13, R6, R5.reuse, 0x1, P1 ;  /* 0x00000005060dc211 */ /* 0x080fe400008f0eff */
[-C--:B------:R-:W-:Y:S01]  /*8a30*/  @!P5 LEA.HI.X.SX32 R0, R0, R5.reuse, 0x1, P2 ;  /* 0x000000050000d211 */ /* 0x080fe200010f0eff */
[----:B------:R-:W1:Y:S01]  /*8a40*/  @!P3 LDC.64 R22, c[0x0][0x420] ;  /* 0x00010800ff16bb82 */ /* 0x000e620000000a00 */
[----:B--2---:R-:W-:Y:S02]  /*8a50*/  @!P6 LEA R8, P2, R9, R14, 0x2 ;  /* 0x0000000e0908e211 */ /* 0x004fe400078410ff */
[----:B------:R-:W-:Y:S02]  /*8a60*/  @!P3 LEA.HI.X.SX32 R12, R7, R5, 0x1, P0 ;  /* 0x00000005070cb211 */ /* 0x000fe400000f0eff */
[----:B------:R-:W-:-:S02]  /*8a70*/  @!P6 LEA.HI.X R9, R9, R15, R2, 0x2, P2 ;  /* 0x0000000f0909e211 */ /* 0x000fc400010f1402 */
[----:B---3--:R-:W-:-:S03]  /*8a80*/  @!P5 LEA R6, P1, R3, R16, 0x2 ;  /* 0x000000100306d211 */ /* 0x008fc600078210ff */
[----:B------:R2:W-:Y:S01]  /*8a90*/  @!P6 STG.E desc[UR16][R8.64], R27 ;  /* 0x0000001b0800e986 */ /* 0x0005e2000c101910 */
[----:B------:R-:W-:Y:S02]  /*8aa0*/  @!P5 LEA.HI.X R7, R3, R17, R0, 0x2, P1 ;  /* 0x000000110307d211 */ /* 0x000fe400008f1400 */
[----:B----4-:R-:W-:-:S03]  /*8ab0*/  @!P4 LEA R4, P1, R11, R20, 0x2 ;  /* 0x000000140b04c211 */ /* 0x010fc600078210ff */
[----:B------:R2:W-:Y:S01]  /*8ac0*/  @!P5 STG.E desc[UR16][R6.64], R26 ;  /* 0x0000001a0600d986 */ /* 0x0005e2000c101910 */
[----:B------:R-:W-:Y:S02]  /*8ad0*/  @!P4 LEA.HI.X R5, R11, R21, R13, 0x2, P1 ;  /* 0x000000150b05c211 */ /* 0x000fe400008f140d */
[----:B-1----:R-:W-:-:S03]  /*8ae0*/  @!P3 LEA R2, P0, R10, R22, 0x2 ;  /* 0x000000160a02b211 */ /* 0x002fc600078010ff */
[----:B------:R2:W-:Y:S01]  /*8af0*/  @!P4 STG.E desc[UR16][R4.64], R24 ;  /* 0x000000180400c986 */ /* 0x0005e2000c101910 */
[----:B------:R-:W-:-:S05]  /*8b00*/  @!P3 LEA.HI.X R3, R10, R23, R12, 0x2, P0 ;  /* 0x000000170a03b211 */ /* 0x000fca00000f140c */
[----:B------:R2:W-:Y:S04]  /*8b10*/  @!P3 STG.E desc[UR16][R2.64], R18 ;  /* 0x000000120200b986 */ /* 0x0005e8000c101910 */
.L_x_1617:
[----:B------:R-:W-:Y:S05]  /*8b20*/  BSYNC.RECONVERGENT B0 ;  /* 0x0000000000007941 */ /* 0x000fea0003800200 */
.L_x_1616:
[----:B--2---:R-:W2:Y:S01]  /*8b30*/  S2R R18, SR_TID.X ;  /* 0x0000000000127919 */ /* 0x004ea20000002100 */
[----:B------:R-:W3:Y:S01]  /*8b40*/  S2UR UR9, SR_CTAID.X ;  /* 0x00000000000979c3 */ /* 0x000ee20000002500 */
[----:B------:R-:W-:Y:S01]  /*8b50*/  IMAD.SHL.U32 R4, R176, 0x8, RZ ;  /* 0x00000008b0047824 */ /* 0x000fe200078e00ff */
[----:B------:R-:W4:Y:S01]  /*8b60*/  LDCU.64 UR4, c[0x0][0x410] ;  /* 0x00008200ff0477ac */ /* 0x000f220008000a00 */
[----:B------:R1:W1:Y:S01]  /*8b70*/  LDS.128 R12, [R226] ;  /* 0x00000000e20c7984 */ /* 0x0002620000000c00 */
[----:B------:R-:W-:Y:S01]  /*8b80*/  VIADD R2, R32, 0x20 ;  /* 0x0000002020027836 */ /* 0x000fe20000000000 */
[----:B------:R-:W-:Y:S01]  /*8b90*/  BSSY.RECONVERGENT B0, `(.L_x_1618) ;  /* 0x0000023000007945 */ /* 0x000fe20003800200 */
[----:B------:R-:W-:Y:S01]  /*8ba0*/  LOP3.LUT R4, R4, 0x38, RZ, 0xc0, !PT ;  /* 0x0000003804047812 */ /* 0x000fe200078ec0ff */
[----:B------:R1:W1:Y:S01]  /*8bb0*/  LDS.128 R8, [R226+0x4000] ;  /* 0x00400000e2087984 */ /* 0x0002620000000c00 */
[----:B------:R-:W-:Y:S01]  /*8bc0*/  VIADD R3, R32, 0x10 ;  /* 0x0000001020037836 */ /* 0x000fe20000000000 */
[-C--:B-----5:R-:W-:Y:S01]  /*8bd0*/  ISETP.GE.AND P5, PT, R2, R34.reuse, PT ;  /* 0x000000220200720c */ /* 0x0a0fe20003fa6270 */
[----:B------:R-:W-:Y:S01]  /*8be0*/  VIADD R0, R32, 0x30 ;  /* 0x0000003020007836 */ /* 0x000fe20000000000 */
[----:B------:R-:W-:Y:S01]  /*8bf0*/  IADD3 R2, P0, PT, R4, R19, RZ ;  /* 0x0000001304027210 */ /* 0x000fe20007f1e0ff */
[C---:B------:R-:W-:Y:S01]  /*8c00*/  VIADD R5, R32.reuse, 0x40 ;  /* 0x0000004020057836 */ /* 0x040fe20000000000 */
[-C--:B------:R-:W-:Y:S01]  /*8c10*/  ISETP.GE.AND P6, PT, R3, R34.reuse, PT ;  /* 0x000000220300720c */ /* 0x080fe20003fc6270 */
[----:B------:R-:W-:Y:S01]  /*8c20*/  VIADD R4, R32, 0x50 ;  /* 0x0000005020047836 */ /* 0x000fe20000000000 */
[-C--:B------:R-:W-:Y:S01]  /*8c30*/  ISETP.GE.AND P4, PT, R0, R34.reuse, PT ;  /* 0x000000220000720c */ /* 0x080fe20003f86270 */
[----:B------:R-:W-:Y:S01]  /*8c40*/  IMAD.X R3, RZ, RZ, R25, P0 ;  /* 0x000000ffff037224 */ /* 0x000fe200000e0619 */
[CC--:B------:R-:W-:Y:S01]  /*8c50*/  ISETP.GE.AND P0, PT, R32.reuse, R34.reuse, PT ;  /* 0x000000222000720c */ /* 0x0c0fe20003f06270 */
[----:B------:R-:W-:Y:S01]  /*8c60*/  VIADD R0, R32, 0x60 ;  /* 0x0000006020007836 */ /* 0x000fe20000000000 */
[-C--:B------:R-:W-:Y:S01]  /*8c70*/  ISETP.GE.AND P3, PT, R5, R34.reuse, PT ;  /* 0x000000220500720c */ /* 0x080fe20003f66270 */
[----:B----4-:R-:W-:Y:S01]  /*8c80*/  IMAD.WIDE.U32 R16, R33, UR4, R2 ;  /* 0x0000000421107c25 */ /* 0x010fe2000f8e0002 */
[----:B------:R-:W-:-:S02]  /*8c90*/  ISETP.GE.AND P2, PT, R4, R34, PT ;  /* 0x000000220400720c */ /* 0x000fc40003f46270 */
[----:B------:R-:W-:Y:S01]  /*8ca0*/  ISETP.GE.AND P1, PT, R0, R34, PT ;  /* 0x000000220000720c */ /* 0x000fe20003f26270 */
[----:B---3--:R-:W-:Y:S01]  /*8cb0*/  USHF.L.U32 UR8, UR9, 0x7, URZ ;  /* 0x0000000709087899 */ /* 0x008fe200080006ff */
[----:B------:R-:W-:Y:S02]  /*8cc0*/  IMAD R7, R33, UR5, R17 ;  /* 0x0000000521077c24 */ /* 0x000fe4000f8e0211 */
[----:B------:R-:W-:Y:S01]  /*8cd0*/  VIADD R32, R32, 0x70 ;  /* 0x0000007020207836 */ /* 0x000fe20000000000 */
[----:B--2---:R-:W-:-:S04]  /*8ce0*/  SHF.R.U32.HI R18, RZ, 0x3, R18 ;  /* 0x00000003ff127819 */ /* 0x004fc80000011612 */
[----:B------:R-:W-:Y:S01]  /*8cf0*/  LOP3.LUT R18, R18, UR8, RZ, 0xfc, !PT ;  /* 0x0000000812127c12 */ /* 0x000fe2000f8efcff */
[----:B------:R-:W-:Y:S06]  /*8d00*/  @P0 BRA `(.L_x_1619) ;  /* 0x00000000002c0947 */ /* 0x000fec0003800000 */
[----:B------:R-:W2:Y:S01]  /*8d10*/  LDC.64 R2, c[0x0][0x408] ;  /* 0x00010200ff027b82 */ /* 0x000ea20000000a00 */
[----:B------:R-:W3:Y:S01]  /*8d20*/  LDCU.64 UR4, c[0x0][0x3f0] ;  /* 0x00007e00ff0477ac */ /* 0x000ee20008000a00 */
[----:B------:R-:W-:Y:S01]  /*8d30*/  MOV R6, R16 ;  /* 0x0000001000067202 */ /* 0x000fe20000000f00 */
[----:B--2---:R-:W-:-:S04]  /*8d40*/  IMAD R0, R2, UR14, RZ ;  /* 0x0000000e02007c24 */ /* 0x004fc8000f8e02ff */
[----:B------:R-:W-:-:S04]  /*8d50*/  IMAD.WIDE.U32 R4, R18, R2, R6 ;  /* 0x0000000212047225 */ /* 0x000fc800078e0006 */
[----:B------:R-:W-:Y:S01]  /*8d60*/  IMAD R3, R18, R3, R0 ;  /* 0x0000000312037224 */ /* 0x000fe200078e0200 */
[----:B---3--:R-:W-:-:S04]  /*8d70*/  LEA R2, P0, R4, UR4, 0x1 ;  /* 0x0000000404027c11 */ /* 0x008fc8000f8008ff */
[----:B------:R-:W-:-:S04]  /*8d80*/  IADD3 R3, PT, PT, R5, R3, RZ ;  /* 0x0000000305037210 */ /* 0x000fc80007ffe0ff */
[----:B------:R-:W-:-:S05]  /*8d90*/  LEA.HI.X R3, R4, UR5, R3, 0x1, P0 ;  /* 0x0000000504037c11 */ /* 0x000fca00080f0c03 */
[----:B-1----:R2:W-:Y:S04]  /*8da0*/  STG.E.128 desc[UR16][R2.64], R12 ;  /* 0x0000000c02007986 */ /* 0x0025e8000c101d10 */
[----:B------:R2:W-:Y:S02]  /*8db0*/  STG.E.128 desc[UR16][R2.64+0x80], R8 ;  /* 0x0000800802007986 */ /* 0x0005e4000c101d10 */
.L_x_1619:
[----:B------:R-:W-:Y:S05]  /*8dc0*/  BSYNC.RECONVERGENT B0 ;  /* 0x0000000000007941 */ /* 0x000fea0003800200 */
.L_x_1618:
[----:B-12---:R1:W2:Y:S01]  /*8dd0*/  LDS.128 R12, [R226+0x800] ;  /* 0x00080000e20c7984 */ /* 0x0062a20000000c00 */
[----:B------:R-:W-:Y:S01]  /*8de0*/  BSSY.RECONVERGENT B0, `(.L_x_1620) ;  /* 0x0000012000007945 */ /* 0x000fe20003800200 */
[----:B------:R-:W-:Y:S02]  /*8df0*/  ISETP.GE.AND P0, PT, R32, R34, PT ;  /* 0x000000222000720c */ /* 0x000fe40003f06270 */
        /* <DEDUP_REMOVED lines=16> */
.L_x_1621:
[----:B------:R-:W-:Y:S05]  /*8f00*/  BSYNC.RECONVERGENT B0 ;  /* 0x0000000000007941 */ /* 0x000fea0003800200 */
.L_x_1620:
        /* <DEDUP_REMOVED lines=18> */
.L_x_1623:
[----:B------:R-:W-:Y:S05]  /*9030*/  BSYNC.RECONVERGENT B0 ;  /* 0x0000000000007941 */ /* 0x000fea0003800200 */
.L_x_1622:
        /* <DEDUP_REMOVED lines=18> */
.L_x_1625:
[----:B------:R-:W-:Y:S05]  /*9160*/  BSYNC.RECONVERGENT B0 ;  /* 0x0000000000007941 */ /* 0x000fea0003800200 */
.L_x_1624:
        /* <DEDUP_REMOVED lines=18> */
.L_x_1627:
[----:B------:R-:W-:Y:S05]  /*9290*/  BSYNC.RECONVERGENT B0 ;  /* 0x0000000000007941 */ /* 0x000fea0003800200 */
.L_x_1626:
        /* <DEDUP_REMOVED lines=18> */
.L_x_1629:
[----:B------:R-:W-:Y:S05]  /*93c0*/  BSYNC.RECONVERGENT B0 ;  /* 0x0000000000007941 */ /* 0x000fea0003800200 */
.L_x_1628:
        /* <DEDUP_REMOVED lines=18> */
.L_x_1631:
[----:B------:R-:W-:Y:S05]  /*94f0*/  BSYNC.RECONVERGENT B0 ;  /* 0x0000000000007941 */ /* 0x000fea0003800200 */
.L_x_1630:
        /* <DEDUP_REMOVED lines=17> */
.L_x_1632:
        /* <DEDUP_REMOVED lines=15> */
.L_x_2861:


//--------------------- .text._ZN5flash16flash_fwd_kernelI23Flash_fwd_kernel_traitsILi128ELi128ELi32ELi4ELb0ELb0EN7cutlass10bfloat16_tE19Flash_kernel_traitsILi128ELi128ELi32ELi4ES3_EELb1ELb0ELb0ELb0ELb0ELb0ELb0ELb0EEEvNS_16Flash_fwd_paramsE --------------------------
	.section	.text._ZN5flash16flash_fwd_kernelI23Flash_fwd_kernel_traitsILi128ELi128ELi32ELi4ELb0ELb0EN7cutlass10bfloat16_tE19Flash_kernel_traitsILi128ELi128ELi32ELi4ES3_EELb1ELb0ELb0ELb0ELb0ELb0ELb0ELb0EEEvNS_16Flash_fwd_paramsE,"ax",@progbits
	.align	128
        .global         _ZN5flash16flash_fwd_kernelI23Flash_fwd_kernel_traitsILi128ELi128ELi32ELi4ELb0ELb0EN7cutlass10bfloat16_tE19Flash_kernel_traitsILi128ELi128ELi32ELi4ES3_EELb1ELb0ELb0ELb0ELb0ELb0ELb0ELb0EEEvNS_16Flash_fwd_paramsE
        .type           _ZN5flash16flash_fwd_kernelI23Flash_fwd_kernel_traitsILi128ELi128ELi32ELi4ELb0ELb0EN7cutlass10bfloat16_tE19Flash_kernel_traitsILi128ELi128ELi32ELi4ES3_EELb1ELb0ELb0ELb0ELb0ELb0ELb0ELb0EEEvNS_16Flash_fwd_paramsE,@function
        .size           _ZN5flash16flash_fwd_kernelI23Flash_fwd_kernel_traitsILi128ELi128ELi32ELi4ELb0ELb0EN7cutlass10bfloat16_tE19Flash_kernel_traitsILi128ELi128ELi32ELi4ES3_EELb1ELb0ELb0ELb0ELb0ELb0ELb0ELb0EEEvNS_16Flash_fwd_paramsE,(.L_x_2862 - _ZN5flash16flash_fwd_kernelI23Flash_fwd_kernel_traitsILi128ELi128ELi32ELi4ELb0ELb0EN7cutlass10bfloat16_tE19Flash_kernel_traitsILi128ELi128ELi32ELi4ES3_EELb1ELb0ELb0ELb0ELb0ELb0ELb0ELb0EEEvNS_16Flash_fwd_paramsE)
        .other          _ZN5flash16flash_fwd_kernelI23Flash_fwd_kernel_traitsILi128ELi128ELi32ELi4ELb0ELb0EN7cutlass10bfloat16_tE19Flash_kernel_traitsILi128ELi128ELi32ELi4ES3_EELb1ELb0ELb0ELb0ELb0ELb0ELb0ELb0EEEvNS_16Flash_fwd_paramsE,@"STO_CUDA_ENTRY STV_DEFAULT"
_ZN5flash16flash_fwd_kernelI23Flash_fwd_kernel_traitsILi128ELi128ELi32ELi4ELb0ELb0EN7cutlass10bfloat16_tE19Flash_kernel_traitsILi128ELi128ELi32ELi4ES3_EELb1ELb0ELb0ELb0ELb0ELb0ELb0ELb0EEEvNS_16Flash_fwd_paramsE:
.text._ZN5flash16flash_fwd_kernelI23Flash_fwd_kernel_traitsILi128ELi128ELi32ELi4ELb0ELb0EN7cutlass10bfloat16_tE19Flash_kernel_traitsILi128ELi128ELi32ELi4ES3_EELb1ELb0ELb0ELb0ELb0ELb0ELb0ELb0EEEvNS_16Flash_fwd_paramsE:
[----:B------:R-:W1:Y:S01]  /*0000*/  LDC R1, c[0x0][0x37c] ;  /* 0x0000df00ff017b82 */ /* 0x000e620000000800 */
[----:B------:R-:W2:Y:S07]  /*0010*/  LDCU.U8 UR4, c[0x0][0x524] ;  /* 0x0000a480ff0477ac */ /* 0x000eae0008000000 */
[----:B------:R-:W3:Y:S01]  /*0020*/  LDC R93, c[0x0][0x518] ;  /* 0x00014600ff5d7b82 */ /* 0x000ee20000000800 */
[----:B-1----:R-:W-:Y:S01]  /*0030*/  VIADD R1, R1, 0xffffffe8 ;  /* 0xffffffe801017836 */ /* 0x002fe20000000000 */
[----:B------:R-:W1:Y:S01]  /*0040*/  LDCU.64 UR22, c[0x0][0x510] ;  /* 0x0000a200ff1677ac */ /* 0x000e620008000a00 */
[----:B------:R-:W4:Y:S05]  /*0050*/  LDCU.64 UR20, c[0x0][0x358] ;  /* 0x00006b00ff1477ac */ /* 0x000f2a0008000a00 */
[----:B------:R-:W3:Y:S01]  /*0060*/  LDC R94, c[0x0][0x51c] ;  /* 0x00014700ff5e7b82 */ /* 0x000ee20000000800 */
[----:B------:R-:W3:Y:S01]  /*0070*/  S2R R97, SR_CTAID.Y ;  /* 0x0000000000617919 */ /* 0x000ee20000002600 */
[----:B------:R-:W3:Y:S01]  /*0080*/  LDCU.64 UR8, c[0x0][0x460] ;  /* 0x00008c00ff0877ac */ /* 0x000ee20008000a00 */
[----:B------:R-:W3:Y:S01]  /*0090*/  S2R R98, SR_CTAID.Z ;  /* 0x0000000000627919 */ /* 0x000ee20000002700 */
[----:B------:R-:W3:Y:S01]  /*00a0*/  LDCU.64 UR6, c[0x0][0x470] ;  /* 0x00008e00ff0677ac */ /* 0x000ee20008000a00 */
[----:B------:R-:W3:Y:S01]  /*00b0*/  S2R R219, SR_TID.X ;  /* 0x0000000000db7919 */ /* 0x000ee20000002100 */
[----:B--2---:R-:W-:-:S02]  /*00c0*/  ISETP.NE.AND P1, PT, RZ, UR4, PT ;  /* 0x00000004ff007c0c */ /* 0x004fc4000bf25270 */
[----:B------:R-:W2:Y:S01]  /*00d0*/  S2UR UR17, SR_CTAID.X ;  /* 0x00000000001179c3 */ /* 0x000ea20000002500 */
[----:B------:R-:W2:Y:S01]  /*00e0*/  LDCU.64 UR4, c[0x0][0x478] ;  /* 0x00008f00ff0477ac */ /* 0x000ea20008000a00 */
[----:B-1----:R-:W-:Y:S02]  /*00f0*/  IMAD.U32 R2, RZ, RZ, UR22 ;  /* 0x00000016ff027e24 */ /* 0x002fe4000f8e00ff */
[----:B------:R-:W-:-:S04]  /*0100*/  IMAD.U32 R3, RZ, RZ, UR23 ;  /* 0x00000017ff037e24 */ /* 0x000fc8000f8e00ff */
[----:B------:R-:W1:Y:S03]  /*0110*/  LDC.64 R8, c[0x0][0x460] ;  /* 0x00011800ff087b82 */ /* 0x000e660000000a00 */
[----:B----4-:R3:W4:Y:S02]  /*0120*/  @P1 LDG.E.64 R4, desc[UR20][R2.64] ;  /* 0x0000001402041981 */ /* 0x010724000c1e1b00 */
[----:B---3--:R-:W-:Y:S02]  /*0130*/  @P1 IMAD.MOV.U32 R2, RZ, RZ, R93 ;  /* 0x000000ffff021224 */ /* 0x008fe400078e005d */
[----:B------:R-:W-:-:S06]  /*0140*/  @P1 IMAD.MOV.U32 R3, RZ, RZ, R94 ;  /* 0x000000ffff031224 */ /* 0x000fcc00078e005e */
[----:B------:R-:W3:Y:S01]  /*0150*/  @P1 LDG.E.64 R2, desc[UR20][R2.64] ;  /* 0x0000001402021981 */ /* 0x000ee2000c1e1b00 */
[----:B--2---:R-:W-:Y:S01]  /*0160*/  LOP3.LUT R0, R98, UR17, R97, 0xfe, !PT ;  /* 0x0000001162007c12 */ /* 0x004fe2000f8efe61 */
[----:B------:R-:W-:Y:S01]  /*0170*/  IMAD.MOV.U32 R29, RZ, RZ, -0x1 ;  /* 0xffffffffff1d7424 */ /* 0x000fe200078e00ff */
[----:B------:R-:W-:Y:S02]  /*0180*/  ISETP.NE.U32.AND P3, PT, RZ, UR8, PT ;  /* 0x00000008ff007c0c */ /* 0x000fe4000bf65070 */
[----:B------:R-:W-:Y:S02]  /*0190*/  LOP3.LUT P4, RZ, R0, R219, RZ, 0xfc, !PT ;  /* 0x000000db00ff7212 */ /* 0x000fe4000788fcff */
[----:B------:R-:W3:Y:S01]  /*01a0*/  @P1 LDC R0, c[0x0][0x520] ;  /* 0x00014800ff001b82 */ /* 0x000ee20000000800 */
[----:B------:R-:W-:Y:S02]  /*01b0*/  ISETP.NE.U32.AND P2, PT, RZ, UR8, PT ;  /* 0x00000008ff007c0c */ /* 0x000fe4000bf45070 */
[----:B------:R-:W-:-:S02]  /*01c0*/  ISETP.NE.AND.EX P3, PT, RZ, UR9, PT, P3 ;  /* 0x00000009ff007c0c */ /* 0x000fc4000bf65330 */
[----:B------:R-:W-:-:S06]  /*01d0*/  ISETP.NE.AND.EX P2, PT, RZ, UR9, PT, P2 ;  /* 0x00000009ff007c0c */ /* 0x000fcc000bf45320 */
[----:B------:R-:W2:Y:S01]  /*01e0*/  @!P4 LDC.64 R6, c[0x0][0x528] ;  /* 0x00014a00ff06cb82 */ /* 0x000ea20000000a00 */
[----:B------:R-:W-:Y:S02]  /*01f0*/  IMAD.MOV.U32 R10, RZ, RZ, RZ ;  /* 0x000000ffff0a7224 */ /* 0x000fe400078e00ff */
[----:B------:R-:W-:Y:S01]  /*0200*/  IMAD.MOV.U32 R11, RZ, RZ, -0x1 ;  /* 0xffffffffff0b7424 */ /* 0x000fe200078e00ff */
[----:B----4-:R-:W-:Y:S02]  /*0210*/  @P1 R2UR UR22, R4 ;  /* 0x00000000041612ca */ /* 0x010fe400000e0000 */
[----:B------:R-:W-:Y:S01]  /*0220*/  @P1 R2UR UR23, R5 ;  /* 0x00000000051712ca */ /* 0x000fe200000e0000 */
[----:B-1----:R-:W-:Y:S01]  /*0230*/  IMAD.WIDE.U32 R4, R97, 0x4, R8 ;  /* 0x0000000461047825 */ /* 0x002fe200078e0008 */
[----:B---3--:R-:W-:-:S09]  /*0240*/  @P1 IADD3 R93, P0, PT, R2, R0, RZ ;  /* 0x00000000025d1210 */ /* 0x008fd20007f1e0ff */
[----:B------:R-:W-:Y:S02]  /*0250*/  IMAD.U32 R2, RZ, RZ, UR22 ;  /* 0x00000016ff027e24 */ /* 0x000fe4000f8e00ff */
[----:B------:R-:W-:Y:S01]  /*0260*/  @P1 IMAD.X R94, RZ, RZ, R3, P0 ;  /* 0x000000ffff5e1224 */ /* 0x000fe200000e0603 */
[----:B------:R-:W-:Y:S01]  /*0270*/  ISETP.NE.U32.AND P1, PT, RZ, UR6, PT ;  /* 0x00000006ff007c0c */ /* 0x000fe2000bf25070 */
[----:B------:R-:W-:Y:S01]  /*0280*/  IMAD.U32 R3, RZ, RZ, UR23 ;  /* 0x00000017ff037e24 */ /* 0x000fe2000f8e00ff */
[----:B------:R-:W-:Y:S02]  /*0290*/  ISETP.NE.U32.AND P0, PT, RZ, UR4, PT ;  /* 0x00000004ff007c0c */ /* 0x000fe4000bf05070 */
[----:B------:R-:W-:Y:S02]  /*02a0*/  ISETP.NE.AND.EX P1, PT, RZ, UR7, PT, P1 ;  /* 0x00000007ff007c0c */ /* 0x000fe4000bf25310 */
[----:B--2---:R1:W-:Y:S01]  /*02b0*/  @!P4 STG.E.64 desc[UR20][R6.64], R2 ;  /* 0x000000020600c986 */ /* 0x0043e2000c101b14 */
[----:B------:R-:W-:Y:S01]  /*02c0*/  ISETP.NE.AND.EX P0, PT, RZ, UR5, PT, P0 ;  /* 0x00000005ff007c0c */ /* 0x000fe2000bf05300 */
[----:B------:R-:W2:-:S12]  /*02d0*/  @!P2 LDC R9, c[0x0][0x434] ;  /* 0x00010d00ff09ab82 */ /* 0x000e980000000800 */
[----:B------:R-:W3:Y:S01]  /*02e0*/  @!P0 LDC R12, c[0x0][0x43c] ;  /* 0x00010f00ff0c8b82 */ /* 0x000ee20000000800 */
[----:B-1----:R-:W-:Y:S02]  /*02f0*/  @!P4 IMAD.MOV.U32 R2, RZ, RZ, R93 ;  /* 0x000000ffff02c224 */ /* 0x002fe400078e005d */
[----:B------:R-:W-:-:S05]  /*0300*/  @!P4 IMAD.MOV.U32 R3, RZ, RZ, R94 ;  /* 0x000000ffff03c224 */ /* 0x000fca00078e005e */
[----:B------:R1:W-:Y:S04]  /*0310*/  @!P4 STG.E.64 desc[UR20][R6.64+0x8], R2 ;  /* 0x000008020600c986 */ /* 0x0003e8000c101b14 */
[----:B------:R-:W4:Y:S04]  /*0320*/  @P3 LDG.E R29, desc[UR20][R4.64] ;  /* 0x00000014041d3981 */ /* 0x000f28000c1e1900 */
[----:B------:R2:W4:Y:S01]  /*0330*/  @P2 LDG.E R0, desc[UR20][R4.64+0x4] ;  /* 0x0000041404002981 */ /* 0x000522000c1e1900 */
[----:B-1----:R-:W-:Y:S01]  /*0340*/  IMAD.SHL.U32 R6, R97, 0x4, RZ ;  /* 0x0000000461067824 */ /* 0x002fe200078e00ff */
[----:B------:R-:W-:-:S04]  /*0350*/  SHF.R.U32.HI R7, RZ, 0x1e, R97 ;  /* 0x0000001eff077819 */ /* 0x000fc80000011661 */
[C---:B--2---:R-:W-:Y:S02]  /*0360*/  @P1 IADD3 R4, P4, PT, R6.reuse, UR6, RZ ;  /* 0x0000000606041c10 */ /* 0x044fe4000ff9e0ff */
[----:B------:R-:W-:Y:S02]  /*0370*/  @P0 IADD3 R2, P3, PT, R6, UR4, RZ ;  /* 0x0000000406020c10 */ /* 0x000fe4000ff7e0ff */
[C---:B------:R-:W-:Y:S01]  /*0380*/  @P1 IADD3.X R5, PT, PT, R7.reuse, UR7, RZ, P4, !PT ;  /* 0x0000000707051c10 */ /* 0x040fe2000a7fe4ff */
[----:B------:R-:W1:Y:S01]  /*0390*/  LDCU.U8 UR4, c[0x0][0x532] ;  /* 0x0000a640ff0477ac */ /* 0x000e620008000000 */
[----:B------:R-:W-:-:S03]  /*03a0*/  @P0 IADD3.X R3, PT, PT, R7, UR5, RZ, P3, !PT ;  /* 0x0000000507030c10 */ /* 0x000fc60009ffe4ff */
[----:B------:R2:W5:Y:S04]  /*03b0*/  @P1 LDG.E R10, desc[UR20][R4.64] ;  /* 0x00000014040a1981 */ /* 0x000568000c1e1900 */
[----:B------:R3:W5:Y:S01]  /*03c0*/  @P0 LDG.E R8, desc[UR20][R2.64] ;  /* 0x0000001402080981 */ /* 0x000762000c1e1900 */
[----:B--2---:R-:W2:Y:S01]  /*03d0*/  LDC.64 R4, c[0x0][0x468] ;  /* 0x00011a00ff047b82 */ /* 0x004ea20000000a00 */
[----:B-1----:R-:W-:Y:S02]  /*03e0*/  ISETP.NE.AND P3, PT, RZ, UR4, PT ;  /* 0x00000004ff007c0c */ /* 0x002fe4000bf65270 */
[----:B--2---:R-:W-:-:S04]  /*03f0*/  ISETP.EQ.U32.AND P4, PT, R4, RZ, PT ;  /* 0x000000ff0400720c */ /* 0x004fc80003f82070 */
[----:B------:R-:W-:Y:S02]  /*0400*/  ISETP.EQ.OR.EX P4, PT, R5, RZ, !P3, P4 ;  /* 0x000000ff0500720c */ /* 0x000fe40005f82740 */
[----:B---3--:R-:W-:-:S05]  /*0410*/  IADD3 R2, P1, PT, R6, R4, RZ ;  /* 0x0000000406027210 */ /* 0x008fca0007f3e0ff */
[----:B------:R-:W-:Y:S02]  /*0420*/  IMAD.X R3, R7, 0x1, R5, P1 ;  /* 0x0000000107037824 */ /* 0x000fe400008e0605 */
[----:B------:R-:W1:Y:S04]  /*0430*/  @!P0 LDC.64 R6, c[0x0][0x488] ;  /* 0x00012200ff068b82 */ /* 0x000e680000000a00 */
[----:B------:R2:W5:Y:S01]  /*0440*/  @!P4 LDG.E R11, desc[UR20][R2.64] ;  /* 0x00000014020bc981 */ /* 0x000562000c1e1900 */
[----:B------:R-:W-:-:S04]  /*0450*/  ISETP.NE.U32.AND P1, PT, R4, RZ, PT ;  /* 0x000000ff0400720c */ /* 0x000fc80003f25070 */
[----:B------:R-:W-:Y:S02]  /*0460*/  ISETP.NE.AND.EX P1, PT, R5, RZ, PT, P1 ;  /* 0x000000ff0500720c */ /* 0x000fe40003f25310 */
[----:B------:R-:W-:Y:S01]  /*0470*/  @!P2 R2UR UR8, R9 ;  /* 0x000000000908a2ca */ /* 0x000fe200000e0000 */
[----:B------:R-:W-:Y:S01]  /*0480*/  USHF.L.U32 UR16, UR17, 0x7, URZ ;  /* 0x0000000711107899 */ /* 0x000fe200080006ff */
[----:B----4-:R-:W-:Y:S01]  /*0490*/  @P2 IMAD.IADD R0, R0, 0x1, -R29 ;  /* 0x0000000100002824 */ /* 0x010fe200078e0a1d */
[----:B------:R2:W-:Y:S04]  /*04a0*/  STL [R1+0x14], R29 ;  /* 0x0000141d01007387 */ /* 0x0005e80000100800 */
[----:B------:R-:W-:-:S04]  /*04b0*/  @P2 R2UR UR8, R0 ;  /* 0x00000000000822ca */ /* 0x000fc800000e0000 */
[----:B------:R-:W3:Y:S01]  /*04c0*/  @!P1 LDC R0, c[0x0][0x438] ;  /* 0x00010e00ff009b82 */ /* 0x000ee20000000800 */
[----:B-1----:R-:W-:-:S04]  /*04d0*/  @!P0 ISETP.NE.U32.AND P2, PT, R6, RZ, PT ;  /* 0x000000ff0600820c */ /* 0x002fc80003f45070 */
[----:B------:R-:W-:-:S04]  /*04e0*/  @!P0 ISETP.NE.AND.EX P2, PT, R7, RZ, PT, P2 ;  /* 0x000000ff0700820c */ /* 0x000fc80003f45320 */
[----:B------:R-:W-:Y:S01]  /*04f0*/  @!P0 SEL R4, R12, RZ, P2 ;  /* 0x000000ff0c048207 */ /* 0x000fe20001000000 */
[----:B------:R-:W-:Y:S08]  /*0500*/  @!P1 BRA `(.L_x_1633) ;  /* 0x00000000000c9947 */ /* 0x000ff00003800000 */
[----:B---3--:R-:W3:Y:S02]  /*0510*/  @P3 LDG.E R0, desc[UR20][R2.64+0x4] ;  /* 0x0000041402003981 */ /* 0x008ee4000c1e1900 */
[----:B---3-5:R-:W-:-:S06]  /*0520*/  @P3 IADD3 R0, PT, PT, R0, -R11, RZ ;  /* 0x8000000b00003210 */ /* 0x028fcc0007ffe0ff */
[----:B------:R1:W5:Y:S02]  /*0530*/  @!P3 LDG.E R0, desc[UR20][R2.64] ;  /* 0x000000140200b981 */ /* 0x000364000c1e1900 */
.L_x_1633:
[----:B-12---:R-:W-:Y:S01]  /*0540*/  IMAD.U32 R3, RZ, RZ, UR16 ;  /* 0x00000010ff037e24 */ /* 0x006fe2000f8e00ff */
[--C-:B---3-5:R-:W-:Y:S01]  /*0550*/  @!P0 IADD3 R0, PT, PT, R4, R0, -R10.reuse ;  /* 0x0000000004008210 */ /* 0x128fe20007ffe80a */
[----:B------:R-:W-:-:S03]  /*0560*/  @P0 IMAD.IADD R2, R8, 0x1, -R10 ;  /* 0x0000000108020824 */ /* 0x000fc600078e0a0a */
[----:B------:R-:W-:Y:S02]  /*0570*/  ISETP.LT.AND P1, PT, R3, UR8, PT ;  /* 0x0000000803007c0c */ /* 0x000fe4000bf21270 */
[----:B------:R-:W-:Y:S02]  /*0580*/  @P0 R2UR UR19, R2 ;  /* 0x00000000021302ca */ /* 0x000fe400000e0000 */
[----:B------:R-:W-:-:S09]  /*0590*/  @!P0 R2UR UR19, R0 ;  /* 0x00000000001382ca */ /* 0x000fd200000e0000 */
[----:B------:R-:W-:Y:S06]  /*05a0*/  @!P1 EXIT ;  /* 0x000000000000994d */ /* 0x000fec0003800000 */
[----:B------:R-:W-:Y:S02]  /*05b0*/  UISETP.GT.AND UP0, UPT, UR19, URZ, UPT ;  /* 0x000000ff1300728c */ /* 0x000fe4000bf04270 */
[----:B------:R-:W-:-:S04]  /*05c0*/  UIADD3 UR4, UPT, UPT, UR19, 0x1f, URZ ;  /* 0x0000001f13047890 */ /* 0x000fc8000fffe0ff */
[----:B------:R-:W-:-:S04]  /*05d0*/  USHF.R.S32.HI UR18, URZ, 0x1f, UR4 ;  /* 0x0000001fff127899 */ /* 0x000fc80008011404 */
[----:B------:R-:W-:Y:S01]  /*05e0*/  ULEA.HI UR18, UR18, UR4, URZ, 0x5 ;  /* 0x0000000412127291 */ /* 0x000fe2000f8f28ff */
[----:B------:R-:W-:Y:S05]  /*05f0*/  BRA.U UP0, `(.L_x_1634) ;  /* 0x0000001500107547 */ /* 0x000fea000b800000 */
[----:B------:R-:W1:Y:S01]  /*0600*/  LDC.U8 R0, c[0x0][0x549] ;  /* 0x00015240ff007b82 */ /* 0x000e620000000000 */
[----:B------:R-:W-:Y:S02]  /*0610*/  ISETP.NE.AND P1, PT, R29, -0x1, PT ;  /* 0xffffffff1d00780c */ /* 0x000fe40003f25270 */
[----:B------:R-:W-:-:S05]  /*0620*/  SHF.L.U32 R18, R219, 0x3, RZ ;  /* 0x00000003db127819 */ /* 0x000fca00000006ff */
[----:B------:R-:W2:Y:S08]  /*0630*/  LDC.U8 R11, c[0x0][0x548] ;  /* 0x00015200ff0b7b82 */ /* 0x000eb00000000000 */
[----:B------:R-:W3:Y:S01]  /*0640*/  @!P1 LDC.64 R6, c[0x0][0x400] ;  /* 0x00010000ff069b82 */ /* 0x000ee20000000a00 */
[----:B-1----:R-:W-:-:S07]  /*0650*/  ISETP.NE.AND P6, PT, R0, RZ, PT ;  /* 0x000000ff0000720c */ /* 0x002fce0003fc5270 */
[----:B------:R-:W1:Y:S08]  /*0660*/  @P1 LDC.64 R8, c[0x0][0x408] ;  /* 0x00010200ff081b82 */ /* 0x000e700000000a00 */
[----:B------:R-:W4:Y:S01]  /*0670*/  @P6 LDC.64 R2, c[0x0][0x430] ;  /* 0x00010c00ff026b82 */ /* 0x000f220000000a00 */
[----:B------:R-:W-:Y:S01]  /*0680*/  @P6 MOV R17, 0x1 ;  /* 0x0000000100116802 */ /* 0x000fe20000000f00 */
[----:B---3--:R-:W-:-:S06]  /*0690*/  @!P1 IMAD.WIDE.U32 R4, R97, R6, RZ ;  /* 0x0000000661049225 */ /* 0x008fcc00078e00ff */
[----:B------:R-:W3:Y:S01]  /*06a0*/  @P6 LDC R15, c[0x0][0x430] ;  /* 0x00010c00ff0f6b82 */ /* 0x000ee20000000800 */
[----:B------:R-:W-:Y:S01]  /*06b0*/  @!P1 MOV R0, R4 ;  /* 0x0000000400009202 */ /* 0x000fe20000000f00 */
[----:B----4-:R-:W-:Y:S02]  /*06c0*/  @P6 IMAD R14, R2, R3, RZ ;  /* 0x00000003020e6224 */ /* 0x010fe400078e02ff */
[----:B-1----:R-:W-:Y:S01]  /*06d0*/  @P1 IMAD.WIDE.U32 R2, R29, R8, RZ ;  /* 0x000000081d021225 */ /* 0x002fe200078e00ff */
[----:B--2---:R-:W-:Y:S06]  /*06e0*/  @P6 BRA `(.L_x_1635) ;  /* 0x0000000000286947 */ /* 0x004fec0003800000 */
[----:B------:R-:W-:Y:S01]  /*06f0*/  ISETP.NE.AND P0, PT, R11, RZ, PT ;  /* 0x000000ff0b00720c */ /* 0x000fe20003f05270 */
[----:B------:R-:W1:-:S12]  /*0700*/  LDC R10, c[0x0][0x3e0] ;  /* 0x0000f800ff0a7b82 */ /* 0x000e580000000800 */
[----:B------:R-:W2:Y:S01]  /*0710*/  @P0 LDC R14, c[0x0][0x454] ;  /* 0x00011500ff0e0b82 */ /* 0x000ea20000000800 */
[----:B---3--:R-:W-:Y:S02]  /*0720*/  @P0 MOV R15, 0x1 ;  /* 0x00000001000f0802 */ /* 0x008fe40000000f00 */
[----:B------:R-:W-:-:S05]  /*0730*/  @!P0 MOV R15, 0x1 ;  /* 0x00000001000f8802 */ /* 0x000fca0000000f00 */
[----:B------:R-:W1:Y:S08]  /*0740*/  @P0 LDC R8, c[0x0][0x454] ;  /* 0x00011500ff080b82 */ /* 0x000e700000000800 */
[----:B------:R-:W3:Y:S08]  /*0750*/  @!P0 LDC R6, c[0x0][0x434] ;  /* 0x00010d00ff068b82 */ /* 0x000ef00000000800 */
[----:B------:R-:W4:Y:S01]  /*0760*/  @!P0 LDC R14, c[0x0][0x434] ;  /* 0x00010d00ff0e8b82 */ /* 0x000f220000000800 */
[----:B-1----:R-:W-:-:S02]  /*0770*/  @P0 IMAD R17, R8, R10, RZ ;  /* 0x0000000a08110224 */ /* 0x002fc400078e02ff */
[----:B--23--:R-:W-:-:S07]  /*0780*/  @!P0 IMAD R17, R6, R10, RZ ;  /* 0x0000000a06118224 */ /* 0x00cfce00078e02ff */
.L_x_1635:
[----:B------:R-:W-:Y:S01]  /*0790*/  @P1 IMAD.MOV.U32 R0, RZ, RZ, R2 ;  /* 0x000000ffff001224 */ /* 0x000fe200078e0002 */
[----:B------:R-:W-:Y:S01]  /*07a0*/  LOP3.LUT R18, R18, 0x38, RZ, 0xc0, !PT ;  /* 0x0000003812127812 */ /* 0x000fe200078ec0ff */
[----:B------:R-:W1:Y:S01]  /*07b0*/  LDCU.64 UR4, c[0x0][0x410] ;  /* 0x00008200ff0477ac */ /* 0x000e620008000a00 */
[----:B------:R-:W2:Y:S01]  /*07c0*/  LDC R16, c[0x0][0x434] ;  /* 0x00010d00ff107b82 */ /* 0x000ea20000000800 */
[----:B------:R-:W-:Y:S01]  /*07d0*/  SHF.R.U32.HI R219, RZ, 0x3, R219 ;  /* 0x00000003ffdb7819 */ /* 0x000fe200000116db */
[----:B------:R-:W-:Y:S01]  /*07e0*/  @!P1 IMAD R4, R97, R7, R5 ;  /* 0x0000000761049224 */ /* 0x000fe200078e0205 */
[----:B------:R-:W-:Y:S01]  /*07f0*/  IADD3 R2, P0, PT, R18, R0, RZ ;  /* 0x0000000012027210 */ /* 0x000fe20007f1e0ff */
[----:B------:R-:W-:Y:S01]  /*0800*/  IMAD.U32 R0, RZ, RZ, UR8 ;  /* 0x00000008ff007e24 */ /* 0x000fe2000f8e00ff */
[----:B------:R-:W-:Y:S01]  /*0810*/  ISETP.NE.AND P6, PT, R11, RZ, !P6 ;  /* 0x000000ff0b00720c */ /* 0x000fe200077c5270 */
[----:B------:R-:W-:Y:S01]  /*0820*/  @P1 IMAD R4, R29, R9, R3 ;  /* 0x000000091d041224 */ /* 0x000fe200078e0203 */
[----:B------:R-:W-:Y:S01]  /*0830*/  IADD3 R26, PT, PT, R219, 0x10, RZ ;  /* 0x00000010db1a7810 */ /* 0x000fe20007ffe0ff */
[----:B------:R-:W-:Y:S01]  /*0840*/  VIADD R13, R0, -UR16 ;  /* 0x80000010000d7c36 */ /* 0x000fe20008000000 */
[----:B------:R-:W-:Y:S01]  /*0850*/  BSSY.RECONVERGENT B0, `(.L_x_1636) ;  /* 0x000001d000007945 */ /* 0x000fe20003800200 */
[----:B------:R-:W-:Y:S01]  /*0860*/  IMAD.U32 R6, RZ, RZ, UR17 ;  /* 0x00000011ff067e24 */ /* 0x000fe2000f8e00ff */
[----:B------:R-:W-:Y:S01]  /*0870*/  IADD3.X R3, PT, PT, RZ, R4, RZ, P0, !PT ;  /* 0x00000004ff037210 */ /* 0x000fe200007fe4ff */
[----:B---3--:R-:W-:Y:S01]  /*0880*/  IMAD R20, R15, UR16, RZ ;  /* 0x000000100f147c24 */ /* 0x008fe2000f8e02ff */
[----:B------:R-:W-:Y:S01]  /*0890*/  ISETP.GE.AND P3, PT, R219, R13, PT ;  /* 0x0000000ddb00720c */ /* 0x000fe20003f66270 */
[----:B------:R-:W-:Y:S01]  /*08a0*/  IMAD.WIDE.U32 R6, R6, 0x80, RZ ;  /* 0x0000008006067825 */ /* 0x000fe200078e00ff */
[----:B------:R-:W-:-:S02]  /*08b0*/  ISETP.NE.AND P2, PT, R29, -0x1, PT ;  /* 0xffffffff1d00780c */ /* 0x000fc40003f45270 */
[----:B------:R-:W-:Y:S01]  /*08c0*/  ISETP.NE.AND P1, PT, R18, RZ, PT ;  /* 0x000000ff1200720c */ /* 0x000fe20003f25270 */
[----:B-1----:R-:W-:Y:S01]  /*08d0*/  IMAD.WIDE.U32 R10, R98, UR4, R2 ;  /* 0x00000004620a7c25 */ /* 0x002fe2000f8e0002 */
[----:B------:R-:W-:Y:S02]  /*08e0*/  ISETP.GE.AND P0, PT, R26, R13, PT ;  /* 0x0000000d1a00720c */ /* 0x000fe40003f06270 */
[----:B------:R-:W-:Y:S01]  /*08f0*/  IADD3 R28, PT, PT, R219, 0x20, RZ ;  /* 0x00000020db1c7810 */ /* 0x000fe20007ffe0ff */
[----:B------:R-:W-:Y:S01]  /*0900*/  IMAD R9, R98, UR5, R11 ;  /* 0x0000000562097c24 */ /* 0x000fe2000f8e020b */
[----:B------:R-:W-:Y:S02]  /*0910*/  LOP3.LUT R19, R18, 0x40, RZ, 0xfc, !PT ;  /* 0x0000004012137812 */ /* 0x000fe400078efcff */
[----:B------:R-:W-:Y:S01]  /*0920*/  LOP3.LUT R21, R6, R219, RZ, 0xfc, !PT ;  /* 0x000000db06157212 */ /* 0x000fe200078efcff */
[----:B------:R-:W-:Y:S06]  /*0930*/  @P3 BRA `(.L_x_1637) ;  /* 0x0000000000383947 */ /* 0x000fec0003800000 */
[----:B------:R-:W1:Y:S01]  /*0940*/  LDCU.64 UR4, c[0x0][0x408] ;  /* 0x00008100ff0477ac */ /* 0x000e620008000a00 */
[----:B------:R-:W-:Y:S01]  /*0950*/  IMAD.MOV.U32 R8, RZ, RZ, R10 ;  /* 0x000000ffff087224 */ /* 0x000fe200078e000a */
[----:B------:R-:W3:Y:S01]  /*0960*/  LDCU UR8, c[0x0][0x440] ;  /* 0x00008800ff0877ac */ /* 0x000ee20008000800 */
[----:B------:R-:W5:Y:S01]  /*0970*/  LDCU.64 UR6, c[0x0][0x3f0] ;  /* 0x00007e00ff0677ac */ /* 0x000f620008000a00 */
[----:B-1----:R-:W-:Y:S02]  /*0980*/  IMAD R0, R7, UR4, RZ ;  /* 0x0000000407007c24 */ /* 0x002fe4000f8e02ff */
[----:B------:R-:W-:Y:S01]  /*0990*/  IMAD.WIDE.U32 R4, R21, UR4, R8 ;  /* 0x0000000415047c25 */ /* 0x000fe2000f8e0008 */
[----:B---3--:R-:W-:-:S03]  /*09a0*/  ISETP.GE.AND P5, PT, R18, UR8, PT ;  /* 0x0000000812007c0c */ /* 0x008fc6000bfa6270 */
[----:B------:R-:W-:Y:S01]  /*09b0*/  IMAD R0, R21, UR5, R0 ;  /* 0x0000000515007c24 */ /* 0x000fe2000f8e0200 */
[----:B------:R-:W-:Y:S02]  /*09c0*/  ISETP.GE.AND P4, PT, R19, UR8, PT ;  /* 0x0000000813007c0c */ /* 0x000fe4000bf86270 */
[----:B-----5:R-:W-:Y:S02]  /*09d0*/  LEA R2, P3, R4, UR6, 0x1 ;  /* 0x0000000604027c11 */ /* 0x020fe4000f8608ff */
[----:B------:R-:W-:-:S04]  /*09e0*/  IADD3 R0, PT, PT, R5, R0, RZ ;  /* 0x0000000005007210 */ /* 0x000fc80007ffe0ff */
[----:B------:R-:W-:-:S05]  /*09f0*/  LEA.HI.X R3, R4, UR7, R0, 0x1, P3 ;  /* 0x0000000704037c11 */ /* 0x000fca00098f0c00 */
[----:B------:R1:W-:Y:S04]  /*0a00*/  @!P5 STG.E.128 desc[UR20][R2.64], RZ ;  /* 0x000000ff0200d986 */ /* 0x0003e8000c101d14 */
[----:B------:R1:W-:Y:S02]  /*0a10*/  @!P4 STG.E.128 desc[UR20][R2.64+0x80], RZ ;  /* 0x000080ff0200c986 */ /* 0x0003e4000c101d14 */
.L_x_1637:
[----:B------:R-:W-:Y:S05]  /*0a20*/  BSYNC.RECONVERGENT B0 ;  /* 0x0000000000007941 */ /* 0x000fea0003800200 */
.L_x_1636:
[----:B------:R-:W-:Y:S01]  /*0a30*/  BSSY.RECONVERGENT B0, `(.L_x_1638) ;  /* 0x0000015000007945 */ /* 0x000fe20003800200 */
[----:B------:R-:W-:Y:S02]  /*0a40*/  ISETP.GE.AND P3, PT, R28, R13, PT ;  /* 0x0000000d1c00720c */ /* 0x000fe40003f66270 */
[----:B------:R-:W-:Y:S01]  /*0a50*/  IADD3 R27, PT, PT, R219, 0x30, RZ ;  /* 0x00000030db1b7810 */ /* 0x000fe20007ffe0ff */
[----:B------:R-:W-:Y:S05]  /*0a60*/  @P0 BRA `(.L_x_1639) ;  /* 0x0000000000440947 */ /* 0x000fea0003800000 */
[----:B------:R-:W3:Y:S01]  /*0a70*/  LDCU.64 UR6, c[0x0][0x408] ;  /* 0x00008100ff0677ac */ /* 0x000ee20008000a00 */
[----:B------:R-:W-:Y:S01]  /*0a80*/  IADD3 R12, P0, PT, R21, 0x10, RZ ;  /* 0x00000010150c7810 */ /* 0x000fe20007f1e0ff */
[----:B-1----:R-:W-:Y:S01]  /*0a90*/  IMAD.MOV.U32 R2, RZ, RZ, R10 ;  /* 0x000000ffff027224 */ /* 0x002fe200078e000a */
[----:B------:R-:W-:Y:S01]  /*0aa0*/  MOV R3, R9 ;  /* 0x0000000900037202 */ /* 0x000fe20000000f00 */
[----:B------:R-:W1:Y:S02]  /*0ab0*/  LDCU UR8, c[0x0][0x440] ;  /* 0x00008800ff0877ac */ /* 0x000e640008000800 */
[----:B------:R-:W-:Y:S01]  /*0ac0*/  IMAD.X R0, RZ, RZ, R7, P0 ;  /* 0x000000ffff007224 */ /* 0x000fe200000e0607 */
[----:B------:R-:W5:Y:S03]  /*0ad0*/  LDCU.64 UR4, c[0x0][0x3f0] ;  /* 0x00007e00ff0477ac */ /* 0x000f660008000a00 */
[----:B---3--:R-:W-:-:S02]  /*0ae0*/  IMAD R0, R0, UR6, RZ ;  /* 0x0000000600007c24 */ /* 0x008fc4000f8e02ff */
        /* <DEDUP_REMOVED lines=9> */
.L_x_1639:
[----:B------:R-:W-:Y:S05]  /*0b80*/  BSYNC.RECONVERGENT B0 ;  /* 0x0000000000007941 */ /* 0x000fea0003800200 */
.L_x_1638:
[----:B------:R-:W-:Y:S01]  /*0b90*/  BSSY.RECONVERGENT B0, `(.L_x_1640) ;  /* 0x0000015000007945 */ /* 0x000fe20003800200 */
[----:B------:R-:W-:Y:S02]  /*0ba0*/  ISETP.GE.AND P0, PT, R27, R13, PT ;  /* 0x0000000d1b00720c */ /* 0x000fe40003f06270 */
[----:B------:R-:W-:Y:S01]  /*0bb0*/  IADD3 R25, PT, PT, R219, 0x40, RZ ;  /* 0x00000040db197810 */ /* 0x000fe20007ffe0ff */
[----:B------:R-:W-:Y:S05]  /*0bc0*/  @P3 BRA `(.L_x_1641) ;  /* 0x0000000000443947 */ /* 0x000fea0003800000 */
[----:B------:R-:W5:Y:S01]  /*0bd0*/  LDCU.64 UR6, c[0x0][0x408] ;  /* 0x00008100ff0677ac */ /* 0x000f620008000a00 */
[----:B------:R-:W-:Y:S01]  /*0be0*/  IADD3 R12, P3, PT, R21, 0x20, RZ ;  /* 0x00000020150c7810 */ /* 0x000fe20007f7e0ff */
[----:B-1-3--:R-:W-:Y:S01]  /*0bf0*/  IMAD.MOV.U32 R2, RZ, RZ, R10 ;  /* 0x000000ffff027224 */ /* 0x00afe200078e000a */
[----:B------:R-:W-:Y:S01]  /*0c00*/  MOV R3, R9 ;  /* 0x0000000900037202 */ /* 0x000fe20000000f00 */
[----:B------:R-:W1:Y:S02]  /*0c10*/  LDCU UR8, c[0x0][0x440] ;  /* 0x00008800ff0877ac */ /* 0x000e640008000800 */
[----:B------:R-:W-:Y:S01]  /*0c20*/  IMAD.X R0, RZ, RZ, R7, P3 ;  /* 0x000000ffff007224 */ /* 0x000fe200018e0607 */
        /* <DEDUP_REMOVED lines=11> */
.L_x_1641:
[----:B------:R-:W-:Y:S05]  /*0ce0*/  BSYNC.RECONVERGENT B0 ;  /* 0x0000000000007941 */ /* 0x000fea0003800200 */
.L_x_1640:
        /* <DEDUP_REMOVED lines=21> */
.L_x_1643:
[----:B------:R-:W-:Y:S05]  /*0e40*/  BSYNC.RECONVERGENT B0 ;  /* 0x0000000000007941 */ /* 0x000fea0003800200 */
.L_x_1642:
[----:B------:R-:W-:Y:S01]  /*0e50*/  BSSY.RECONVERGENT B0, `(.L_x_1644) ;  /* 0x0000017000007945 */ /* 0x000fe20003800200 */
[----:B------:R-:W-:Y:S01]  /*0e60*/  ISETP.GE.AND P0, PT, R23, R13, PT ;  /* 0x0000000d1700720c */ /* 0x000fe20003f06270 */
[----:B--2---:R-:W-:Y:S01]  /*0e70*/  IMAD R16, R97, R16, RZ ;  /* 0x0000001061107224 */ /* 0x004fe200078e02ff */
[C---:B------:R-:W-:Y:S02]  /*0e80*/  IADD3 R22, PT, PT, R219.reuse, 0x60, RZ ;  /* 0x00000060db167810 */ /* 0x040fe40007ffe0ff */
[----:B------:R-:W-:Y:S01]  /*0e90*/  IADD3 R24, PT, PT, R219, 0x70, RZ ;  /* 0x00000070db187810 */ /* 0x000fe20007ffe0ff */
[----:B------:R-:W-:Y:S05]  /*0ea0*/  @P3 BRA `(.L_x_1645) ;  /* 0x0000000000443947 */ /* 0x000fea0003800000 */
[----:B------:R-:W2:Y:S01]  /*0eb0*/  LDCU.64 UR6, c[0x0][0x408] ;  /* 0x00008100ff0677ac */ /* 0x000ea20008000a00 */
[----:B------:R-:W-:Y:S01]  /*0ec0*/  IADD3 R12, P3, PT, R21, 0x40, RZ ;  /* 0x00000040150c7810 */ /* 0x000fe20007f7e0ff */
[----:B-1-3--:R-:W-:Y:S01]  /*0ed0*/  IMAD.MOV.U32 R2, RZ, RZ, R10 ;  /* 0x000000ffff027224 */ /* 0x00afe200078e000a */
        /* <DEDUP_REMOVED lines=14> */
.L_x_1645:
[----:B------:R-:W-:Y:S05]  /*0fc0*/  BSYNC.RECONVERGENT B0 ;  /* 0x0000000000007941 */ /* 0x000fea0003800200 */
.L_x_1644:
[----:B----4-:R-:W-:Y:S01]  /*0fd0*/  IMAD R14, R98, R14, RZ ;  /* 0x0000000e620e7224 */ /* 0x010fe200078e02ff */
[----:B------:R-:W-:Y:S01]  /*0fe0*/  SEL R16, R16, R29, !P2 ;  /* 0x0000001d10107207 */ /* 0x000fe20005000000 */
[----:B------:R-:W-:Y:S01]  /*0ff0*/  BSSY.RECONVERGENT B0, `(.L_x_1646) ;  /* 0x0000017000007945 */ /* 0x000fe20003800200 */
[----:B------:R-:W-:Y:S01]  /*1000*/  ISETP.GE.AND P5, PT, R22, R13, PT ;  /* 0x0000000d1600720c */ /* 0x000fe20003fa6270 */
[----:B------:R-:W-:Y:S01]  /*1010*/  @!P6 IMAD R14, R97, R17, R14 ;  /* 0x00000011610ee224 */ /* 0x000fe200078e020e */
[----:B------:R-:W-:Y:S02]  /*1020*/  ISETP.GE.AND P4, PT, R24, R13, PT ;  /* 0x0000000d1800720c */ /* 0x000fe40003f86270 */
[----:B------:R-:W-:Y:S01]  /*1030*/  SHF.R.S32.HI R17, RZ, 0x1f, R16 ;  /* 0x0000001fff117819 */ /* 0x000fe20000011410 */
[----:B------:R-:W-:Y:S10]  /*1040*/  @P0 BRA `(.L_x_1647) ;  /* 0x0000000000440947 */ /* 0x000ff40003800000 */
[----:B------:R-:W4:Y:S01]  /*1050*/  LDCU.64 UR6, c[0x0][0x408] ;  /* 0x00008100ff0677ac */ /* 0x000f220008000a00 */
[----:B------:R-:W-:Y:S01]  /*1060*/  IADD3 R12, P0, PT, R21, 0x50, RZ ;  /* 0x00000050150c7810 */ /* 0x000fe20007f1e0ff */
[----:B-123--:R-:W-:Y:S01]  /*1070*/  IMAD.MOV.U32 R2, RZ, RZ, R10 ;  /* 0x000000ffff027224 */ /* 0x00efe200078e000a */
        /* <DEDUP_REMOVED lines=14> */
.L_x_1647:
[----:B------:R-:W-:Y:S05]  /*1160*/  BSYNC.RECONVERGENT B0 ;  /* 0x0000000000007941 */ /* 0x000fea0003800200 */
.L_x_1646:
        /* <DEDUP_REMOVED lines=19> */
.L_x_1649:
[----:B------:R-:W-:Y:S05]  /*12a0*/  BSYNC.RECONVERGENT B0 ;  /* 0x0000000000007941 */ /* 0x000fea0003800200 */
.L_x_1648:
        /* <DEDUP_REMOVED lines=19> */
.L_x_1651:
[----:B------:R-:W-:Y:S05]  /*13e0*/  BSYNC.RECONVERGENT B0 ;  /* 0x0000000000007941 */ /* 0x000fea0003800200 */
.L_x_1650:
        /* <DEDUP_REMOVED lines=19> */
.L_x_1653:
[----:B------:R-:W-:Y:S05]  /*1520*/  BSYNC.RECONVERGENT B0 ;  /* 0x0000000000007941 */ /* 0x000fea0003800200 */
.L_x_1652:
        /* <DEDUP_REMOVED lines=15> */
.L_x_1655:
[----:B------:R-:W-:Y:S05]  /*1620*/  BSYNC.RECONVERGENT B0 ;  /* 0x0000000000007941 */ /* 0x000fea0003800200 */
.L_x_1654:
        /* <DEDUP_REMOVED lines=10> */
.L_x_1657:
[----:B------:R-:W-:Y:S05]  /*16d0*/  BSYNC.RECONVERGENT B0 ;  /* 0x0000000000007941 */ /* 0x000fea0003800200 */
.L_x_1656:
        /* <DEDUP_REMOVED lines=10> */
.L_x_1659:
[----:B------:R-:W-:Y:S05]  /*1780*/  BSYNC.RECONVERGENT B0 ;  /* 0x0000000000007941 */ /* 0x000fea0003800200 */
.L_x_1658:
        /* <DEDUP_REMOVED lines=10> */
.L_x_1661:
[----:B------:R-:W-:Y:S05]  /*1830*/  BSYNC.RECONVERGENT B0 ;  /* 0x0000000000007941 */ /* 0x000fea0003800200 */
.L_x_1660:
        /* <DEDUP_REMOVED lines=10> */
.L_x_1663:
[----:B------:R-:W-:Y:S05]  /*18e0*/  BSYNC.RECONVERGENT B0 ;  /* 0x0000000000007941 */ /* 0x000fea0003800200 */
.L_x_1662:
        /* <DEDUP_REMOVED lines=10> */
.L_x_1665:
[----:B------:R-:W-:Y:S05]  /*1990*/  BSYNC.RECONVERGENT B0 ;  /* 0x0000000000007941 */ /* 0x000fea0003800200 */
.L_x_1664:
        /* <DEDUP_REMOVED lines=10> */
.L_x_1634:
        /* <DEDUP_REMOVED lines=22> */
.L_x_1666:
[----:B------:R-:W1:Y:S01]  /*1ba0*/  LDCU.64 UR10, c[0x0][0x3b8] ;  /* 0x00007700ff0a77ac */ /* 0x000e620008000a00 */
[----:B------:R-:W-:-:S05]  /*1bb0*/  IADD3 R2, PT, PT, R10, R11, RZ ;  /* 0x0000000b0a027210 */ /* 0x000fca0007ffe0ff */
[C---:B-1----:R-:W-:Y:S02]  /*1bc0*/  IMAD R0, R2.reuse, UR11, RZ ;  /* 0x0000000b02007c24 */ /* 0x042fe4000f8e02ff */
[----:B------:R-:W-:-:S05]  /*1bd0*/  IMAD.WIDE.U32 R2, R2, UR10, RZ ;  /* 0x0000000a02027c25 */ /* 0x000fca000f8e00ff */
[----:B------:R-:W-:Y:S02]  /*1be0*/  IADD3 R7, PT, PT, R3, R0, RZ ;  /* 0x0000000003077210 */ /* 0x000fe40007ffe0ff */
[----:B------:R-:W-:-:S07]  /*1bf0*/  MOV R5, R2 ;  /* 0x0000000200057202 */ /* 0x000fce0000000f00 */
.L_x_1667:
        /* <DEDUP_REMOVED lines=40> */
.L_x_1668:
[----:B------:R-:W1:Y:S01]  /*1e80*/  LDC.64 R12, c[0x0][0x3c0] ;  /* 0x0000f000ff0c7b82 */ /* 0x000e620000000a00 */
[----:B------:R-:W-:-:S05]  /*1e90*/  IADD3 R0, PT, PT, R10, R11, RZ ;  /* 0x0000000b0a007210 */ /* 0x000fca0007ffe0ff */
[C---:B-1----:R-:W-:Y:S02]  /*1ea0*/  IMAD R4, R0.reuse, R13, RZ ;  /* 0x0000000d00047224 */ /* 0x042fe400078e02ff */
[----:B------:R-:W-:-:S05]  /*1eb0*/  IMAD.WIDE.U32 R2, R0, R12, RZ ;  /* 0x0000000c00027225 */ /* 0x000fca00078e00ff */
[----:B------:R-:W-:Y:S02]  /*1ec0*/  IADD3 R4, PT, PT, R3, R4, RZ ;  /* 0x0000000403047210 */ /* 0x000fe40007ffe0ff */
[----:B------:R-:W-:-:S07]  /*1ed0*/  MOV R6, R2 ;  /* 0x0000000200067202 */ /* 0x000fce0000000f00 */
.L_x_1669:
[----:B------:R-:W-:Y:S01]  /*1ee0*/  IMAD.SHL.U32 R225, R219, 0x8, RZ ;  /* 0x00000008dbe17824 */ /* 0x000fe200078e00ff */
[----:B------:R-:W1:Y:S01]  /*1ef0*/  LDCU.128 UR4, c[0x0][0x3d0] ;  /* 0x00007a00ff0477ac */ /* 0x000e620008000c00 */
[----:B------:R-:W-:Y:S01]  /*1f00*/  SHF.R.U32.HI R218, RZ, 0x3, R219 ;  /* 0x00000003ffda7819 */ /* 0x000fe200000116db */
[----:B------:R-:W2:Y:S01]  /*1f10*/  S2UR UR24, SR_CgaCtaId ;  /* 0x00000000001879c3 */ /* 0x000ea20000008800 */
[----:B------:R-:W-:Y:S01]  /*1f20*/  SHF.R.S32.HI R9, RZ, 0x1f, R8 ;  /* 0x0000001fff097819 */ /* 0x000fe20000011408 */
[----:B------:R-:W-:Y:S01]  /*1f30*/  UIADD3 UR16, UPT, UPT, -UR16, UR8, URZ ;  /* 0x0000000810107290 */ /* 0x000fe2000fffe1ff */
[C---:B------:R-:W-:Y:S01]  /*1f40*/  LOP3.LUT R214, R225.reuse, 0x38, RZ, 0xc0, !PT ;  /* 0x00000038e1d67812 */ /* 0x040fe200078ec0ff */
[C---:B------:R-:W-:Y:S01]  /*1f50*/  VIADD R0, R218.reuse, 0x20 ;  /* 0x00000020da007836 */ /* 0x040fe20000000000 */
[----:B------:R-:W3:Y:S01]  /*1f60*/  LDCU.64 UR12, c[0x0][0x388] ;  /* 0x00007100ff0c77ac */ /* 0x000ee20008000a00 */
[----:B------:R-:W-:Y:S01]  /*1f70*/  LOP3.LUT R11, R225, 0x1f8, RZ, 0xc0, !PT ;  /* 0x000001f8e10b7812 */ /* 0x000fe200078ec0ff */
[----:B------:R-:W-:Y:S01]  /*1f80*/  VIADD R16, R218, 0x10 ;  /* 0x00000010da107836 */ /* 0x000fe20000000000 */
[----:B------:R-:W-:Y:S01]  /*1f90*/  IADD3 R2, P0, PT, R214, R5, RZ ;  /* 0x00000005d6027210 */ /* 0x000fe20007f1e0ff */
[----:B------:R-:W4:Y:S01]  /*1fa0*/  LDCU.64 UR8, c[0x0][0x390] ;  /* 0x00007200ff0877ac */ /* 0x000f220008000a00 */
[----:B------:R-:W-:Y:S01]  /*1fb0*/  ISETP.GE.AND P1, PT, R0, UR16, PT ;  /* 0x0000001000007c0c */ /* 0x000fe2000bf26270 */
[----:B------:R-:W-:Y:S01]  /*1fc0*/  VIADD R0, R218, 0x40 ;  /* 0x00000040da007836 */ /* 0x000fe20000000000 */
[----:B------:R-:W-:Y:S01]  /*1fd0*/  IADD3 R6, P2, PT, R214, R6, RZ ;  /* 0x00000006d6067210 */ /* 0x000fe20007f5e0ff */
[----:B------:R-:W-:Y:S01]  /*1fe0*/  IMAD.X R3, RZ, RZ, R7, P0 ;  /* 0x000000ffff037224 */ /* 0x000fe200000e0607 */
[----:B------:R-:W-:Y:S01]  /*1ff0*/  IADD3 R5, PT, PT, R218, 0x30, RZ ;  /* 0x00000030da057810 */ /* 0x000fe20007ffe0ff */
[----:B------:R-:W5:Y:S01]  /*2000*/  LDCU.64 UR14, c[0x0][0x3c8] ;  /* 0x00007900ff0e77ac */ /* 0x000f620008000a00 */
[----:B------:R-:W-:Y:S01]  /*2010*/  ISETP.GE.AND P6, PT, R0, UR16, PT ;  /* 0x0000001000007c0c */ /* 0x000fe2000bfc6270 */
[C---:B------:R-:W-:Y:S01]  /*2020*/  IMAD.WIDE.U32 R2, R218.reuse, UR10, R2 ;  /* 0x0000000ada027c25 */ /* 0x040fe2000f8e0002 */
[----:B------:R-:W-:Y:S01]  /*2030*/  ISETP.GE.AND P0, PT, R5, UR16, PT ;  /* 0x0000001005007c0c */ /* 0x000fe2000bf06270 */
[----:B------:R-:W-:Y:S01]  /*2040*/  BSSY.RECONVERGENT B0, `(.L_x_1670) ;  /* 0x0000039000007945 */ /* 0x000fe20003800200 */
[----:B------:R-:W-:Y:S01]  /*2050*/  LOP3.LUT R11, R11, 0x38, R219, 0x78, !PT ;  /* 0x000000380b0b7812 */ /* 0x000fe200078e78db */
[----:B------:R-:W-:Y:S01]  /*2060*/  IMAD.X R7, RZ, RZ, R4, P2 ;  /* 0x000000ffff077224 */ /* 0x000fe200010e0604 */
[----:B------:R-:W-:Y:S01]  /*2070*/  MOV R4, R2 ;  /* 0x0000000200047202 */ /* 0x000fe20000000f00 */
[C---:B------:R-:W-:Y:S01]  /*2080*/  IMAD R5, R218.reuse, UR11, R3 ;  /* 0x0000000bda057c24 */ /* 0x040fe2000f8e0203 */
[C---:B------:R-:W-:Y:S01]  /*2090*/  ISETP.GE.AND P4, PT, R218.reuse, UR16, PT ;  /* 0x00000010da007c0c */ /* 0x040fe2000bf86270 */
[----:B-1----:R-:W-:Y:S01]  /*20a0*/  IMAD R0, R9, UR4, RZ ;  /* 0x0000000409007c24 */ /* 0x002fe2000f8e02ff */
[----:B------:R-:W-:Y:S01]  /*20b0*/  LOP3.LUT R225, R11, 0x1e00, R225, 0xf8, !PT ;  /* 0x00001e000be17812 */ /* 0x000fe200078ef8e1 */
[----:B------:R-:W-:Y:S01]  /*20c0*/  IMAD.WIDE.U32 R2, R218, R12, R6 ;  /* 0x0000000cda027225 */ /* 0x000fe200078e0006 */
[----:B------:R-:W-:-:S03]  /*20d0*/  LOP3.LUT R242, R214, 0x40, RZ, 0xfc, !PT ;  /* 0x00000040d6f27812 */ /* 0x000fc600078efcff */
[C---:B------:R-:W-:Y:S01]  /*20e0*/  IMAD R10, R8.reuse, UR5, R0 ;  /* 0x00000005080a7c24 */ /* 0x040fe2000f8e0200 */
[----:B------:R-:W-:Y:S01]  /*20f0*/  UMOV UR5, 0x400 ;  /* 0x0000040000057882 */ /* 0x000fe20000000000 */
[----:B------:R-:W-:Y:S01]  /*2100*/  IMAD.WIDE.U32 R6, R8, UR4, R4 ;  /* 0x0000000408067c25 */ /* 0x000fe2000f8e0004 */
[----:B--2---:R-:W-:-:S03]  /*2110*/  ULEA UR5, UR24, UR5, 0x18 ;  /* 0x0000000518057291 */ /* 0x004fc6000f8ec0ff */
[----:B------:R-:W-:Y:S01]  /*2120*/  IMAD.IADD R7, R7, 0x1, R10 ;  /* 0x0000000107077824 */ /* 0x000fe200078e020a */
[----:B------:R-:W-:Y:S01]  /*2130*/  IADD3 R10, P2, PT, R214, R14, RZ ;  /* 0x0000000ed60a7210 */ /* 0x000fe20007f5e0ff */
[----:B------:R-:W-:Y:S01]  /*2140*/  IMAD R3, R218, R13, R3 ;  /* 0x0000000dda037224 */ /* 0x000fe200078e0203 */
[----:B---3--:R-:W-:Y:S01]  /*2150*/  LEA R227, P3, R6, UR12, 0x1 ;  /* 0x0000000c06e37c11 */ /* 0x008fe2000f8608ff */
[----:B------:R-:W-:Y:S01]  /*2160*/  IMAD R0, R9, UR6, RZ ;  /* 0x0000000609007c24 */ /* 0x000fe2000f8e02ff */
[----:B------:R-:W-:Y:S01]  /*2170*/  LEA R225, R225, UR5, 0x1 ;  /* 0x00000005e1e17c11 */ /* 0x000fe2000f8e08ff */
[----:B------:R-:W-:Y:S01]  /*2180*/  IMAD.WIDE.U32 R4, R8, UR6, R2 ;  /* 0x0000000608047c25 */ /* 0x000fe2000f8e0002 */
[----:B------:R-:W-:Y:S02]  /*2190*/  MOV R2, UR17 ;  /* 0x0000001100027c02 */ /* 0x000fe40008000f00 */
[----:B------:R-:W-:Y:S01]  /*21a0*/  LEA.HI.X R226, R6, UR13, R7, 0x1, P3 ;  /* 0x0000000d06e27c11 */ /* 0x000fe200098f0c07 */
[----:B------:R-:W-:Y:S01]  /*21b0*/  IMAD R0, R8, UR7, R0 ;  /* 0x0000000708007c24 */ /* 0x000fe2000f8e0200 */
[----:B----4-:R-:W-:Y:S01]  /*21c0*/  LEA R229, P3, R4, UR8, 0x1 ;  /* 0x0000000804e57c11 */ /* 0x010fe2000f8608ff */
[----:B------:R-:W-:Y:S01]  /*21d0*/  IMAD.X R11, RZ, RZ, R15, P2 ;  /* 0x000000ffff0b7224 */ /* 0x000fe200010e060f */
[----:B------:R-:W-:Y:S01]  /*21e0*/  ISETP.GE.AND P2, PT, R16, UR16, PT ;  /* 0x0000001010007c0c */ /* 0x000fe2000bf46270 */
[----:B------:R-:W-:Y:S01]  /*21f0*/  IMAD.IADD R0, R5, 0x1, R0 ;  /* 0x0000000105007824 */ /* 0x000fe200078e0200 */
[----:B------:R-:W-:Y:S01]  /*2200*/  IADD3 R15, PT, PT, R218, 0x50, RZ ;  /* 0x00000050da0f7810 */ /* 0x000fe20007ffe0ff */
[----:B-----5:R-:W-:-:S03]  /*2210*/  IMAD.WIDE.U32 R10, R98, UR14, R10 ;  /* 0x0000000e620a7c25 */ /* 0x020fc6000f8e000a */
[----:B------:R-:W-:Y:S01]  /*2220*/  LEA.HI.X R228, R4, UR9, R0, 0x1, P3 ;  /* 0x0000000904e47c11 */ /* 0x000fe200098f0c00 */
[----:B------:R-:W-:-:S04]  /*2230*/  IMAD.WIDE.U32 R2, R2, 0x80, RZ ;  /* 0x0000008002027825 */ /* 0x000fc800078e00ff */
[----:B------:R-:W-:Y:S01]  /*2240*/  IMAD R5, R98, UR15, R11 ;  /* 0x0000000f62057c24 */ /* 0x000fe2000f8e020b */
[----:B------:R-:W-:Y:S01]  /*2250*/  LOP3.LUT R14, R2, R218, RZ, 0xfc, !PT ;  /* 0x000000da020e7212 */ /* 0x000fe200078efcff */
[----:B------:R-:W-:Y:S06]  /*2260*/  @P4 BRA `(.L_x_1671) ;  /* 0x0000000000584947 */ /* 0x000fec0003800000 */
        /* <DEDUP_REMOVED lines=22> */
.L_x_1671:
[----:B------:R-:W-:Y:S05]  /*23d0*/  BSYNC.RECONVERGENT B0 ;  /* 0x0000000000007941 */ /* 0x000fea0003800200 */
.L_x_1670:
[----:B------:R-:W-:Y:S01]  /*23e0*/  BSSY.RECONVERGENT B0, `(.L_x_1672) ;  /* 0x000001d000007945 */ /* 0x000fe20003800200 */
[----:B------:R-:W-:Y:S02]  /*23f0*/  ISETP.GE.AND P5, PT, R15, UR16, PT ;  /* 0x000000100f007c0c */ /* 0x000fe4000bfa6270 */
[----:B------:R-:W-:Y:S01]  /*2400*/  IADD3 R15, PT, PT, R218, 0x60, RZ ;  /* 0x00000060da0f7810 */ /* 0x000fe20007ffe0ff */
[----:B------:R-:W-:Y:S05]  /*2410*/  @P2 BRA `(.L_x_1673) ;  /* 0x0000000000642947 */ /* 0x000fea0003800000 */
[----:B------:R-:W2:Y:S01]  /*2420*/  LDCU.64 UR8, c[0x0][0x3b0] ;  /* 0x00007600ff0877ac */ /* 0x000ea20008000a00 */
[----:B------:R-:W-:Y:S01]  /*2430*/  IADD3 R0, P2, PT, R14, 0x10, RZ ;  /* 0x000000100e007810 */ /* 0x000fe20007f5e0ff */
[----:B------:R-:W-:Y:S01]  /*2440*/  IMAD.MOV.U32 R8, RZ, RZ, R10 ;  /* 0x000000ffff087224 */ /* 0x000fe200078e000a */
[----:B------:R-:W-:Y:S01]  /*2450*/  MOV R9, R5 ;  /* 0x0000000500097202 */ /* 0x000fe20000000f00 */
[----:B------:R-:W3:Y:S02]  /*2460*/  LDCU UR4, c[0x0][0x440] ;  /* 0x00008800ff0477ac */ /* 0x000ee40008000800 */
[----:B-1----:R-:W-:Y:S01]  /*2470*/  IMAD.X R6, RZ, RZ, R3, P2 ;  /* 0x000000ffff067224 */ /* 0x002fe200010e0603 */
        /* <DEDUP_REMOVED lines=19> */
.L_x_1673:
[----:B------:R-:W-:Y:S05]  /*25b0*/  BSYNC.RECONVERGENT B0 ;  /* 0x0000000000007941 */ /* 0x000fea0003800200 */
.L_x_1672:
[----:B------:R-:W-:Y:S01]  /*25c0*/  BSSY.RECONVERGENT B0, `(.L_x_1674) ;  /* 0x000001d000007945 */ /* 0x000fe20003800200 */
[----:B------:R-:W-:Y:S02]  /*25d0*/  ISETP.GE.AND P4, PT, R15, UR16, PT ;  /* 0x000000100f007c0c */ /* 0x000fe4000bf86270 */
[----:B------:R-:W-:Y:S01]  /*25e0*/  IADD3 R15, PT, PT, R218, 0x70, RZ ;  /* 0x00000070da0f7810 */ /* 0x000fe20007ffe0ff */
[----:B------:R-:W-:Y:S05]  /*25f0*/  @P1 BRA `(.L_x_1675) ;  /* 0x0000000000641947 */ /* 0x000fea0003800000 */
[----:B------:R-:W3:Y:S01]  /*2600*/  LDCU.64 UR8, c[0x0][0x3b0] ;  /* 0x00007600ff0877ac */ /* 0x000ee20008000a00 */
[----:B------:R-:W-:Y:S01]  /*2610*/  IADD3 R0, P1, PT, R14, 0x20, RZ ;  /* 0x000000200e007810 */ /* 0x000fe20007f3e0ff */
[----:B------:R-:W-:Y:S01]  /*2620*/  IMAD.MOV.U32 R8, RZ, RZ, R10 ;  /* 0x000000ffff087224 */ /* 0x000fe200078e000a */
[----:B------:R-:W-:Y:S01]  /*2630*/  MOV R9, R5 ;  /* 0x0000000500097202 */ /* 0x000fe20000000f00 */
[----:B------:R-:W4:Y:S02]  /*2640*/  LDCU UR4, c[0x0][0x440] ;  /* 0x00008800ff0477ac */ /* 0x000f240008000800 */
[----:B-12---:R-:W-:Y:S01]  /*2650*/  IMAD.X R6, RZ, RZ, R3, P1 ;  /* 0x000000ffff067224 */ /* 0x006fe200008e0603 */
        /* <DEDUP_REMOVED lines=19> */
.L_x_1675:
[----:B------:R-:W-:Y:S05]  /*2790*/  BSYNC.RECONVERGENT B0 ;  /* 0x0000000000007941 */ /* 0x000fea0003800200 */
.L_x_1674:
[----:B------:R-:W-:Y:S01]  /*27a0*/  BSSY.RECONVERGENT B0, `(.L_x_1676) ;  /* 0x000001c000007945 */ /* 0x000fe20003800200 */
[----:B------:R-:W-:-:S03]  /*27b0*/  ISETP.GE.AND P3, PT, R15, UR16, PT ;  /* 0x000000100f007c0c */ /* 0x000fc6000bf66270 */
[----:B------:R-:W-:Y:S10]  /*27c0*/  @P0 BRA `(.L_x_1677) ;  /* 0x0000000000640947 */ /* 0x000ff40003800000 */
[----:B------:R-:W4:Y:S01]  /*27d0*/  LDCU.64 UR8, c[0x0][0x3b0] ;  /* 0x00007600ff0877ac */ /* 0x000f220008000a00 */
[----:B------:R-:W-:Y:S01]  /*27e0*/  IADD3 R0, P0, PT, R14, 0x30, RZ ;  /* 0x000000300e007810 */ /* 0x000fe20007f1e0ff */
[----:B------:R-:W-:Y:S01]  /*27f0*/  IMAD.MOV.U32 R8, RZ, RZ, R10 ;  /* 0x000000ffff087224 */ /* 0x000fe200078e000a */
[----:B------:R-:W-:Y:S01]  /*2800*/  MOV R9, R5 ;  /* 0x0000000500097202 */ /* 0x000fe20000000f00 */
[----:B------:R-:W5:Y:S02]  /*2810*/  LDCU UR4, c[0x0][0x440] ;  /* 0x00008800ff0477ac */ /* 0x000f640008000800 */
[----:B-123--:R-:W-:Y:S01]  /*2820*/  IMAD.X R6, RZ, RZ, R3, P0 ;  /* 0x000000ffff067224 */ /* 0x00efe200000e0603 */
        /* <DEDUP_REMOVED lines=19> */
.L_x_1677:
[----:B------:R-:W-:Y:S05]  /*2960*/  BSYNC.RECONVERGENT B0 ;  /* 0x0000000000007941 */ /* 0x000fea0003800200 */
.L_x_1676:
[----:B------:R-:W-:Y:S04]  /*2970*/  BSSY.RECONVERGENT B0, `(.L_x_1678) ;  /* 0x000001b000007945 */ /* 0x000fe80003800200 */
[----:B------:R-:W-:Y:S05]  /*2980*/  @P6 BRA `(.L_x_1679) ;  /* 0x0000000000646947 */ /* 0x000fea0003800000 */
[----:B------:R-:W5:Y:S01]  /*2990*/  LDCU.64 UR8, c[0x0][0x3b0] ;  /* 0x00007600ff0877ac */ /* 0x000f620008000a00 */
[----:B------:R-:W-:Y:S01]  /*29a0*/  IADD3 R0, P0, PT, R14, 0x40, RZ ;  /* 0x000000400e007810 */ /* 0x000fe20007f1e0ff */
[----:B------:R-:W-:Y:S01]  /*29b0*/  IMAD.MOV.U32 R8, RZ, RZ, R10 ;  /* 0x000000ffff087224 */ /* 0x000fe200078e000a */
[----:B------:R-:W-:Y:S01]  /*29c0*/  MOV R9, R5 ;  /* 0x0000000500097202 */ /* 0x000fe20000000f00 */
[----:B------:R-:W5:Y:S02]  /*29d0*/  LDCU UR4, c[0x0][0x440] ;  /* 0x00008800ff0477ac */ /* 0x000f640008000800 */
[----:B-1234-:R-:W-:Y:S01]  /*29e0*/  IMAD.X R6, RZ, RZ, R3, P0 ;  /* 0x000000ffff067224 */ /* 0x01efe200000e0603 */
        /* <DEDUP_REMOVED lines=19> */
.L_x_1679:
[----:B------:R-:W-:Y:S05]  /*2b20*/  BSYNC.RECONVERGENT B0 ;  /* 0x0000000000007941 */ /* 0x000fea0003800200 */
.L_x_1678:
        /* <DEDUP_REMOVED lines=27> */
.L_x_1681:
[----:B------:R-:W-:Y:S05]  /*2ce0*/  BSYNC.RECONVERGENT B0 ;  /* 0x0000000000007941 */ /* 0x000fea0003800200 */
.L_x_1680:
        /* <DEDUP_REMOVED lines=27> */
.L_x_1683:
[----:B------:R-:W-:Y:S05]  /*2ea0*/  BSYNC.RECONVERGENT B0 ;  /* 0x0000000000007941 */ /* 0x000fea0003800200 */
.L_x_1682:
[----:B------:R-:W-:Y:S04]  /*2eb0*/  BSSY.RECONVERGENT B0, `(.L_x_1684) ;  /* 0x000001a000007945 */ /* 0x000fe80003800200 */
[----:B------:R-:W-:Y:S05]  /*2ec0*/  @P3 BRA `(.L_x_1685) ;  /* 0x0000000000603947 */ /* 0x000fea0003800000 */
[----:B------:R-:W5:Y:S01]  /*2ed0*/  LDCU.64 UR8, c[0x0][0x3b0] ;  /* 0x00007600ff0877ac */ /* 0x000f620008000a00 */
[----:B------:R-:W-:Y:S02]  /*2ee0*/  IADD3 R0, P0, PT, R14, 0x70, RZ ;  /* 0x000000700e007810 */ /* 0x000fe40007f1e0ff */
        /* <DEDUP_REMOVED lines=22> */
.L_x_1685:
[----:B------:R-:W-:Y:S05]  /*3050*/  BSYNC.RECONVERGENT B0 ;  /* 0x0000000000007941 */ /* 0x000fea0003800200 */
.L_x_1684:
[----:B------:R-:W-:Y:S01]  /*3060*/  ULEA.HI.SX32 UR6, UR18, 0xffffffff, 0x1b ;  /* 0xffffffff12067891 */ /* 0x000fe2000f8fdaff */
[----:B------:R-:W-:Y:S01]  /*3070*/  MOV R0, UR19 ;  /* 0x0000001300007c02 */ /* 0x000fe20008000f00 */
[----:B------:R-:W-:Y:S01]  /*3080*/  USHF.L.U64.HI UR7, UR10, 0x5, UR11 ;  /* 0x000000050a077899 */ /* 0x000fe2000801020b */
[----:B------:R-:W-:Y:S01]  /*3090*/  BSSY.RECONVERGENT B0, `(.L_x_1686) ;  /* 0x000001e000007945 */ /* 0x000fe20003800200 */
[----:B------:R-:W-:Y:S02]  /*30a0*/  USHF.L.U32 UR8, UR10, 0x5, URZ ;  /* 0x000000050a087899 */ /* 0x000fe400080006ff */
[----:B------:R-:W-:Y:S01]  /*30b0*/  MOV R92, UR6 ;  /* 0x00000006005c7c02 */ /* 0x000fe20008000f00 */
[----:B------:R-:W-:Y:S01]  /*30c0*/  USHF.L.U64.HI UR9, UR10, 0x4, UR11 ;  /* 0x000000040a097899 */ /* 0x000fe2000801020b */
[----:B------:R-:W-:Y:S01]  /*30d0*/  MOV R95, UR6 ;  /* 0x00000006005f7c02 */ /* 0x000fe20008000f00 */
[----:B------:R-:W-:Y:S01]  /*30e0*/  USHF.L.U32 UR12, UR10, 0x4, URZ ;  /* 0x000000040a0c7899 */ /* 0x000fe200080006ff */
[----:B-1234-:R-:W-:Y:S01]  /*30f0*/  SHF.R.S32.HI R6, RZ, 0x1f, R92 ;  /* 0x0000001fff067819 */ /* 0x01efe2000001145c */
[----:B------:R-:W-:-:S02]  /*3100*/  IMAD R7, R92, -0x20, R0 ;  /* 0xffffffe05c077824 */ /* 0x000fc400078e0200 */
[----:B------:R-:W-:Y:S02]  /*3110*/  IMAD R0, R92, UR7, RZ ;  /* 0x000000075c007c24 */ /* 0x000fe4000f8e02ff */
[----:B------:R-:W-:Y:S01]  /*3120*/  IMAD.WIDE.U32 R2, R95, UR8, RZ ;  /* 0x000000085f027c25 */ /* 0x000fe2000f8e00ff */
[-C--:B------:R-:W-:Y:S02]  /*3130*/  ISETP.GE.AND P4, PT, R218, R7.reuse, PT ;  /* 0x00000007da00720c */ /* 0x080fe40003f86270 */
[----:B------:R-:W-:Y:S01]  /*3140*/  ISETP.GE.AND P3, PT, R16, R7, PT ;  /* 0x000000071000720c */ /* 0x000fe20003f66270 */
[----:B------:R-:W-:-:S05]  /*3150*/  IMAD R0, R6, UR8, R0 ;  /* 0x0000000806007c24 */ /* 0x000fca000f8e0200 */
[----:B------:R-:W-:-:S05]  /*3160*/  IADD3 R0, PT, PT, R3, R0, RZ ;  /* 0x0000000003007210 */ /* 0x000fca0007ffe0ff */
        /* <DEDUP_REMOVED lines=16> */
.L_x_1687:
[----:B------:R-:W-:Y:S05]  /*3270*/  BSYNC.RECONVERGENT B0 ;  /* 0x0000000000007941 */ /* 0x000fea0003800200 */
.L_x_1686:
[----:B------:R-:W-:Y:S04]  /*3280*/  BSSY.RECONVERGENT B0, `(.L_x_1688) ;  /* 0x0000013000007945 */ /* 0x000fe80003800200 */
[----:B------:R-:W-:Y:S05]  /*3290*/  @P3 BRA `(.L_x_1689) ;  /* 0x0000000000443947 */ /* 0x000fea0003800000 */
[----:B------:R-:W2:Y:S01]  /*32a0*/  LDCU UR4, c[0x0][0x440] ;  /* 0x00008800ff0477ac */ /* 0x000ea20008000800 */
[----:B------:R-:W-:-:S04]  /*32b0*/  IADD3 R3, P0, PT, R2, UR12, RZ ;  /* 0x0000000c02037c10 */ /* 0x000fc8000ff1e0ff */
[----:B------:R-:W-:Y:S02]  /*32c0*/  IADD3.X R0, PT, PT, R0, UR9, RZ, P0, !PT ;  /* 0x0000000900007c10 */ /* 0x000fe400087fe4ff */
        /* <DEDUP_REMOVED lines=14> */
.L_x_1689:
[----:B------:R-:W-:Y:S05]  /*33b0*/  BSYNC.RECONVERGENT B0 ;  /* 0x0000000000007941 */ /* 0x000fea0003800200 */
.L_x_1688:
[----:B------:R-:W0:Y:S01]  /*33c0*/  LDGDEPBAR ;  /* 0x00000000000079af */ /* 0x000e220000000000 */
[C---:B------:R-:W-:Y:S01]  /*33d0*/  SHF.L.U64.HI R0, R12.reuse, 0x5, R13 ;  /* 0x000000050c007819 */ /* 0x040fe2000001020d */
[----:B------:R-:W-:Y:S01]  /*33e0*/  BSSY.RECONVERGENT B0, `(.L_x_1690) ;  /* 0x000001e000007945 */ /* 0x000fe20003800200 */
[----:B------:R-:W-:Y:S02]  /*33f0*/  SHF.L.U32 R230, R12, 0x5, RZ ;  /* 0x000000050ce67819 */ /* 0x000fe400000006ff */
[----:B------:R-:W-:Y:S01]  /*3400*/  SHF.L.U32 R8, R219, 0x6, RZ ;  /* 0x00000006db087819 */ /* 0x000fe200000006ff */
[----:B------:R3:W-:Y:S02]  /*3410*/  STL [R1+0x10], R0 ;  /* 0x0000100001007387 */ /* 0x0007e40000100800 */
[----:B-1----:R-:W-:Y:S01]  /*3420*/  IMAD.WIDE.U32 R4, R230, UR6, RZ ;  /* 0x00000006e6047c25 */ /* 0x002fe2000f8e00ff */
[----:B------:R-:W-:-:S04]  /*3430*/  DEPBAR.LE SB0, 0x0 ;  /* 0x000080000000791a */ /* 0x000fc80000000000 */
[----:B---3--:R-:W-:-:S04]  /*3440*/  IMAD R0, R0, UR6, RZ ;  /* 0x0000000600007c24 */ /* 0x008fc8000f8e02ff */
[----:B------:R-:W-:Y:S01]  /*3450*/  IMAD R0, R6, R230, R0 ;  /* 0x000000e606007224 */ /* 0x000fe200078e0200 */
[----:B------:R-:W-:-:S04]  /*3460*/  LOP3.LUT R6, R214, 0x1c0, R8, 0xf8, !PT ;  /* 0x000001c0d6067812 */ /* 0x000fc800078ef808 */
[----:B------:R-:W-:Y:S01]  /*3470*/  IADD3 R0, PT, PT, R5, R0, RZ ;  /* 0x0000000005007210 */ /* 0x000fe20007ffe0ff */
[----:B------:R-:W-:Y:S06]  /*3480*/  BAR.SYNC.DEFER_BLOCKING 0x0 ;  /* 0x0000000000007b1d */ /* 0x000fec0000010000 */
[----:B------:R-:W-:Y:S05]  /*3490*/  @P4 BRA `(.L_x_1691) ;  /* 0x0000000000404947 */ /* 0x000fea0003800000 */
[----:B------:R-:W1:Y:S01]  /*34a0*/  LDCU UR4, c[0x0][0x440] ;  /* 0x00008800ff0477ac */ /* 0x000e620008000800 */
[----:B--2---:R-:W-:-:S04]  /*34b0*/  LEA R2, P2, R4, R229, 0x1 ;  /* 0x000000e504027211 */ /* 0x004fc800078408ff */
        /* <DEDUP_REMOVED lines=14> */
.L_x_1691:
[----:B------:R3:W-:Y:S04]  /*35a0*/  STS.128 [R225+0xa000], RZ ;  /* 0x00a000ffe1007388 */ /* 0x0007e80000000c00 */
[----:B------:R3:W-:Y:S02]  /*35b0*/  STS.128 [R225+0xb000], RZ ;  /* 0x00b000ffe1007388 */ /* 0x0007e40000000c00 */
.L_x_1692:
[----:B------:R-:W-:Y:S05]  /*35c0*/  BSYNC.RECONVERGENT B0 ;  /* 0x0000000000007941 */ /* 0x000fea0003800200 */
.L_x_1690:
[----:B------:R-:W-:Y:S01]  /*35d0*/  ISETP.GE.AND P0, PT, R16, R7, PT ;  /* 0x000000071000720c */ /* 0x000fe20003f06270 */
[C---:B------:R-:W-:Y:S01]  /*35e0*/  IMAD.SHL.U32 R217, R219.reuse, 0x20, RZ ;  /* 0x00000020dbd97824 */ /* 0x040fe200078e00ff */
[----:B------:R-:W-:Y:S01]  /*35f0*/  SHF.R.U32.HI R216, RZ, 0x1, R219 ;  /* 0x00000001ffd87819 */ /* 0x000fe200000116db */
[----:B------:R-:W-:Y:S01]  /*3600*/  BSSY.RECONVERGENT B0, `(.L_x_1693) ;  /* 0x000001f000007945 */ /* 0x000fe20003800200 */
[----:B------:R-:W-:Y:S02]  /*3610*/  LOP3.LUT R7, R219, 0x8, RZ, 0xc0, !PT ;  /* 0x00000008db077812 */ /* 0x000fe400078ec0ff */
[----:B-12---:R-:W-:Y:S02]  /*3620*/  LOP3.LUT R2, R216, 0x8, RZ, 0xc0, !PT ;  /* 0x00000008d8027812 */ /* 0x006fe400078ec0ff */
[----:B------:R-:W-:Y:S02]  /*3630*/  LOP3.LUT R3, R8, 0x200, RZ, 0xc0, !PT ;  /* 0x0000020008037812 */ /* 0x000fe400078ec0ff */
[----:B------:R-:W-:-:S02]  /*3640*/  LOP3.LUT R217, R217, 0x7c00, RZ, 0xc0, !PT ;  /* 0x00007c00d9d97812 */ /* 0x000fc400078ec0ff */
[C---:B------:R-:W-:Y:S01]  /*3650*/  LOP3.LUT R96, R6.reuse, R2, RZ, 0x3c, !PT ;  /* 0x0000000206607212 */ /* 0x040fe200078e3cff */
[----:B------:R1:W-:Y:S01]  /*3660*/  @P0 STS.128 [R225+0xa800], RZ ;  /* 0x00a800ffe1000388 */ /* 0x0003e20000000c00 */
[----:B------:R-:W-:Y:S02]  /*3670*/  LOP3.LUT R6, R6, R7, RZ, 0x3c, !PT ;  /* 0x0000000706067212 */ /* 0x000fe400078e3cff */
[----:B------:R-:W-:Y:S01]  /*3680*/  LOP3.LUT R25, R8, 0x400, RZ, 0xc0, !PT ;  /* 0x0000040008197812 */ /* 0x000fe200078ec0ff */
[----:B------:R1:W-:Y:S01]  /*3690*/  @P0 STS.128 [R225+0xb800], RZ ;  /* 0x00b800ffe1000388 */ /* 0x0003e20000000c00 */
[----:B------:R-:W-:-:S03]  /*36a0*/  IADD3 R2, PT, PT, R96, R3, R217 ;  /* 0x0000000360027210 */ /* 0x000fc60007ffe0d9 */
[----:B------:R-:W-:Y:S01]  /*36b0*/  IMAD R25, R6, 0x2, R25 ;  /* 0x0000000206197824 */ /* 0x000fe200078e0219 */
[----:B------:R-:W-:Y:S01]  /*36c0*/  LEA R24, R2, UR5, 0x1 ;  /* 0x0000000502187c11 */ /* 0x000fe2000f8e08ff */
[----:B------:R-:W-:Y:S06]  /*36d0*/  @P0 BRA `(.L_x_1694) ;  /* 0x0000000000440947 */ /* 0x000fec0003800000 */
        /* <DEDUP_REMOVED lines=17> */
.L_x_1694:
[----:B------:R-:W-:Y:S05]  /*37f0*/  BSYNC.RECONVERGENT B0 ;  /* 0x0000000000007941 */ /* 0x000fea0003800200 */
.L_x_1693:
[----:B------:R-:W-:Y:S01]  /*3800*/  LDSM.16.M88.4 R16, [R25+UR5+0x8000] ;  /* 0x008000051910783b */ /* 0x000fe20008000200 */
[----:B------:R-:W-:Y:S01]  /*3810*/  IMAD.MOV.U32 R26, RZ, RZ, 0x10 ;  /* 0x00000010ff1a7424 */ /* 0x000fe200078e00ff */
[----:B------:R-:W-:Y:S01]  /*3820*/  LOP3.LUT P0, RZ, R219, 0x2, RZ, 0xc0, !PT ;  /* 0x00000002dbff7812 */ /* 0x000fe2000780c0ff */
[----:B--2---:R-:W-:Y:S01]  /*3830*/  VIADD R2, R25, UR5 ;  /* 0x0000000519027c36 */ /* 0x004fe20008000000 */
[----:B------:R-:W2:Y:S01]  /*3840*/  LDSM.16.M88.4 R4, [R24+0x2000] ;  /* 0x002000001804783b */ /* 0x000ea20000000200 */
[----:B------:R-:W-:Y:S01]  /*3850*/  IMAD.MOV.U32 R0, RZ, RZ, 0x20 ;  /* 0x00000020ff007424 */ /* 0x000fe200078e00ff */
[----:B------:R-:W-:Y:S02]  /*3860*/  SEL R26, R26, 0xfffffff0, !P0 ;  /* 0xfffffff01a1a7807 */ /* 0x000fe40004000000 */
[----:B------:R-:W4:Y:S01]  /*3870*/  LDSM.16.M88.4 R8, [R24] ;  /* 0x000000001808783b */ /* 0x000f220000000200 */
[----:B------:R-:W-:Y:S02]  /*3880*/  LOP3.LUT P0, RZ, R219, 0x4, RZ, 0xc0, !PT ;  /* 0x00000004dbff7812 */ /* 0x000fe4000780c0ff */
[C---:B------:R-:W-:Y:S01]  /*3890*/  IMAD R32, R26.reuse, 0x2, R2 ;  /* 0x000000021a207824 */ /* 0x040fe200078e0202 */
[----:B------:R-:W5:Y:S01]  /*38a0*/  LDSM.16.M88.4 R28, [R25+UR5+0x8800] ;  /* 0x00880005191c783b */ /* 0x000f620008000200 */
[----:B------:R-:W-:Y:S01]  /*38b0*/  IMAD R34, R26, 0x2, R24 ;  /* 0x000000021a227824 */ /* 0x000fe200078e0218 */
[----:B------:R-:W-:-:S02]  /*38c0*/  SEL R0, R0, 0xffffffe0, !P0 ;  /* 0xffffffe000007807 */ /* 0x000fc40004000000 */
[----:B------:R-:W-:Y:S03]  /*38d0*/  LDSM.16.M88.4 R52, [R32+0x8000] ;  /* 0x008000002034783b */ /* 0x000fe60000000200 */
[C---:B------:R-:W-:Y:S01]  /*38e0*/  IMAD R2, R0.reuse, 0x2, R2 ;  /* 0x0000000200027824 */ /* 0x040fe200078e0202 */
[----:B------:R-:W3:Y:S01]  /*38f0*/  LDSM.16.M88.4 R12, [R34+0x2000] ;  /* 0x00200000220c783b */ /* 0x000ee20000000200 */
[----:B------:R-:W-:Y:S02]  /*3900*/  IMAD R0, R0, 0x2, R24 ;  /* 0x0000000200007824 */ /* 0x000fe400078e0218 */
[C---:B------:R-:W-:Y:S01]  /*3910*/  IMAD R3, R26.reuse, 0x2, R2 ;  /* 0x000000021a037824 */ /* 0x040fe200078e0202 */
[----:B------:R-:W1:Y:S01]  /*3920*/  LDSM.16.M88.4 R56, [R32+0x8800] ;  /* 0x008800002038783b */ /* 0x000e620000000200 */
[----:B------:R-:W-:-:S03]  /*3930*/  IMAD R33, R26, 0x2, R0 ;  /* 0x000000021a217824 */ /* 0x000fc600078e0200 */
[----:B------:R-:W1:Y:S04]  /*3940*/  LDSM.16.M88.4 R20, [R34] ;  /* 0x000000002214783b */ /* 0x000e680000000200 */
[----:B------:R-:W-:Y:S04]  /*3950*/  LDSM.16.M88.4 R40, [R2+0x8800] ;  /* 0x008800000228783b */ /* 0x000fe80000000200 */
[----:B------:R-:W0:Y:S01]  /*3960*/  LDGDEPBAR ;  /* 0x00000000000079af */ /* 0x000e220000000000 */
[-C--:B--2---:R-:W-:Y:S08]  /*3970*/  HMMA.16816.F32.BF16 R36, R4, R16.reuse, RZ ;  /* 0x000000100424723c */ /* 0x084ff000000418ff */
[----:B----4-:R-:W-:Y:S08]  /*3980*/  HMMA.16816.F32.BF16 R64, R8, R16, RZ ;  /* 0x000000100840723c */ /* 0x010ff000000418ff */
[-C--:B------:R-:W-:Y:S08]  /*3990*/  HMMA.16816.F32.BF16 R48, R4, R18.reuse, RZ ;  /* 0x000000120430723c */ /* 0x080ff000000418ff */
[----:B------:R-:W-:Y:S08]  /*39a0*/  HMMA.16816.F32.BF16 R84, R8, R18, RZ ;  /* 0x000000120854723c */ /* 0x000ff000000418ff */
[C---:B-----5:R-:W-:Y:S08]  /*39b0*/  HMMA.16816.F32.BF16 R16, R4.reuse, R28, RZ ;  /* 0x0000001c0410723c */ /* 0x060ff000000418ff */
[----:B------:R-:W-:Y:S01]  /*39c0*/  HMMA.16816.F32.BF16 R44, R4, R30, RZ ;  /* 0x0000001e042c723c */ /* 0x000fe200000418ff */
[----:B------:R-:W-:Y:S07]  /*39d0*/  LDSM.16.M88.4 R4, [R0+0x2000] ;  /* 0x002000000004783b */ /* 0x000fee0000000200 */
[C---:B---3--:R-:W-:Y:S01]  /*39e0*/  HMMA.16816.F32.BF16 R72, R12.reuse, R52, R36 ;  /* 0x000000340c48723c */ /* 0x048fe20000041824 */
[----:B------:R-:W2:Y:S07]  /*39f0*/  LDSM.16.M88.4 R36, [R2+0x8000] ;  /* 0x008000000224783b */ /* 0x000eae0000000200 */
[----:B-1----:R-:W-:Y:S01]  /*3a00*/  HMMA.16816.F32.BF16 R68, R12, R56, R16 ;  /* 0x000000380c44723c */ /* 0x002fe20000041810 */
[----:B------:R-:W1:Y:S07]  /*3a10*/  LDSM.16.M88.4 R16, [R0] ;  /* 0x000000000010783b */ /* 0x000e6e0000000200 */
[C---:B------:R-:W-:Y:S08]  /*3a20*/  HMMA.16816.F32.BF16 R80, R8.reuse, R28, RZ ;  /* 0x0000001c0850723c */ /* 0x040ff000000418ff */
[----:B------:R-:W-:Y:S01]  /*3a30*/  HMMA.16816.F32.BF16 R76, R8, R30, RZ ;  /* 0x0000001e084c723c */ /* 0x000fe200000418ff */
[----:B------:R-:W-:Y:S07]  /*3a40*/  LDSM.16.M88.4 R28, [R33] ;  /* 0x00000000211c783b */ /* 0x000fee0000000200 */
[C---:B------:R-:W-:Y:S01]  /*3a50*/  HMMA.16816.F32.BF16 R60, R12.reuse, R54, R48 ;  /* 0x000000360c3c723c */ /* 0x040fe20000041830 */
[----:B------:R-:W-:Y:S07]  /*3a60*/  LDSM.16.M88.4 R48, [R3+0x8800] ;  /* 0x008800000330783b */ /* 0x000fee0000000200 */
[----:B------:R-:W-:Y:S01]  /*3a70*/  HMMA.16816.F32.BF16 R8, R12, R58, R44 ;  /* 0x0000003a0c08723c */ /* 0x000fe2000004182c */
[----:B------:R-:W-:Y:S04]  /*3a80*/  LDSM.16.M88.4 R44, [R3+0x8000] ;  /* 0x00800000032c783b */ /* 0x000fe80000000200 */
[----:B------:R-:W3:Y:S03]  /*3a90*/  LDSM.16.M88.4 R12, [R33+0x2000] ;  /* 0x00200000210c783b */ /* 0x000ee60000000200 */
[C---:B------:R-:W-:Y:S08]  /*3aa0*/  HMMA.16816.F32.BF16 R64, R20.reuse, R52, R64 ;  /* 0x000000341440723c */ /* 0x040ff00000041840 */
[C---:B------:R-:W-:Y:S01]  /*3ab0*/  HMMA.16816.F32.BF16 R84, R20.reuse, R54, R84 ;  /* 0x000000361454723c */ /* 0x040fe20000041854 */
[----:B------:R-:W-:Y:S07]  /*3ac0*/  LDSM.16.M88.4 R52, [R25+UR5+0x9000] ;  /* 0x009000051934783b */ /* 0x000fee0008000200 */
[C---:B------:R-:W-:Y:S08]  /*3ad0*/  HMMA.16816.F32.BF16 R80, R20.reuse, R56, R80 ;  /* 0x000000381450723c */ /* 0x040ff00000041850 */
[----:B------:R-:W-:Y:S08]  /*3ae0*/  HMMA.16816.F32.BF16 R20, R20, R58, R76 ;  /* 0x0000003a1414723c */ /* 0x000ff0000004184c */
[C---:B--2---:R-:W-:Y:S08]  /*3af0*/  HMMA.16816.F32.BF16 R56, R4.reuse, R36, R72 ;  /* 0x000000240438723c */ /* 0x044ff00000041848 */
[C---:B------:R-:W-:Y:S08]  /*3b00*/  HMMA.16816.F32.BF16 R72, R4.reuse, R40, R68 ;  /* 0x000000280448723c */ /* 0x040ff00000041844 */
[C---:B------:R-:W-:Y:S08]  /*3b10*/  HMMA.16816.F32.BF16 R60, R4.reuse, R38, R60 ;  /* 0x00000026043c723c */ /* 0x040ff0000004183c */
[----:B------:R-:W-:Y:S01]  /*3b20*/  HMMA.16816.F32.BF16 R4, R4, R42, R8 ;  /* 0x0000002a0404723c */ /* 0x000fe20000041808 */
[----:B------:R-:W2:Y:S07]  /*3b30*/  LDSM.16.M88.4 R8, [R24+0x6000] ;  /* 0x006000001808783b */ /* 0x000eae0000000200 */
[C---:B-1----:R-:W-:Y:S01]  /*3b40*/  HMMA.16816.F32.BF16 R68, R16.reuse, R36, R64 ;  /* 0x000000241044723c */ /* 0x042fe20000041840 */
[----:B------:R-:W1:Y:S04]  /*3b50*/  LDSM.16.M88.4 R64, [R25+UR5+0x9800] ;  /* 0x009800051940783b */ /* 0x000e680008000200 */
[----:B------:R-:W4:Y:S03]  /*3b60*/  LDSM.16.M88.4 R24, [R24+0x4000] ;  /* 0x004000001818783b */ /* 0x000f260000000200 */
[C---:B------:R-:W-:Y:S08]  /*3b70*/  HMMA.16816.F32.BF16 R84, R16.reuse, R38, R84 ;  /* 0x000000261054723c */ /* 0x040ff00000041854 */
[C---:B------:R-:W-:Y:S01]  /*3b80*/  HMMA.16816.F32.BF16 R88, R16.reuse, R40, R80 ;  /* 0x000000281058723c */ /* 0x040fe20000041850 */
[----:B------:R-:W-:Y:S07]  /*3b90*/  LDSM.16.M88.4 R80, [R32+0x9800] ;  /* 0x009800002050783b */ /* 0x000fee0000000200 */
[----:B------:R-:W-:Y:S01]  /*3ba0*/  HMMA.16816.F32.BF16 R40, R16, R42, R20 ;  /* 0x0000002a1028723c */ /* 0x000fe20000041814 */
[----:B------:R-:W-:Y:S07]  /*3bb0*/  LDSM.16.M88.4 R20, [R34+0x4000] ;  /* 0x004000002214783b */ /* 0x000fee0000000200 */
[C---:B---3--:R-:W-:Y:S01]  /*3bc0*/  HMMA.16816.F32.BF16 R36, R12.reuse, R44, R56 ;  /* 0x0000002c0c24723c */ /* 0x048fe20000041838 */
[----:B------:R-:W-:Y:S07]  /*3bd0*/  LDSM.16.M88.4 R56, [R32+0x9000] ;  /* 0x009000002038783b */ /* 0x000fee0000000200 */
[C---:B------:R-:W-:Y:S08]  /*3be0*/  HMMA.16816.F32.BF16 R16, R12.reuse, R46, R60 ;  /* 0x0000002e0c10723c */ /* 0x040ff0000004183c */
[C---:B------:R-:W-:Y:S08]  /*3bf0*/  HMMA.16816.F32.BF16 R72, R12.reuse, R48, R72 ;  /* 0x000000300c48723c */ /* 0x040ff00000041848 */
[----:B------:R-:W-:Y:S01]  /*3c00*/  HMMA.16816.F32.BF16 R12, R12, R50, R4 ;  /* 0x000000320c0c723c */ /* 0x000fe20000041804 */
[----:B------:R-:W3:Y:S07]  /*3c10*/  LDSM.16.M88.4 R4, [R34+0x6000] ;  /* 0x006000002204783b */ /* 0x000eee0000000200 */
[C---:B------:R-:W-:Y:S08]  /*3c20*/  HMMA.16816.F32.BF16 R68, R28.reuse, R44, R68 ;  /* 0x0000002c1c44723c */ /* 0x040ff00000041844 */
[C---:B------:R-:W-:Y:S08]  /*3c30*/  HMMA.16816.F32.BF16 R84, R28.reuse, R46, R84 ;  /* 0x0000002e1c54723c */ /* 0x040ff00000041854 */
[C---:B------:R-:W-:Y:S08]  /*3c40*/  HMMA.16816.F32.BF16 R88, R28.reuse, R48, R88 ;  /* 0x000000301c58723c */ /* 0x040ff00000041858 */
[----:B------:R-:W-:Y:S01]  /*3c50*/  HMMA.16816.F32.BF16 R76, R28, R50, R40 ;  /* 0x000000321c4c723c */ /* 0x000fe20000041828 */
[----:B------:R-:W-:Y:S07]  /*3c60*/  LDSM.16.M88.4 R48, [R2+0x9800] ;  /* 0x009800000230783b */ /* 0x000fee0000000200 */
[C---:B--2---:R-:W-:Y:S01]  /*3c70*/  HMMA.16816.F32.BF16 R60, R8.reuse, R52, R36 ;  /* 0x00000034083c723c */ /* 0x044fe20000041824 */
[----:B------:R2:W-:Y:S07]  /*3c80*/  LDSM.16.M88.4 R36, [R2+0x9000] ;  /* 0x009000000224783b */ /* 0x0005ee0000000200 */
[C---:B------:R-:W-:Y:S01]  /*3c90*/  HMMA.16816.F32.BF16 R40, R8.reuse, R54, R16 ;  /* 0x000000360828723c */ /* 0x040fe20000041810 */
[----:B------:R-:W-:Y:S07]  /*3ca0*/  LDSM.16.M88.4 R16, [R0+0x4000] ;  /* 0x004000000010783b */ /* 0x000fee0000000200 */
[C---:B-1----:R-:W-:Y:S08]  /*3cb0*/  HMMA.16816.F32.BF16 R28, R8.reuse, R64, R72 ;  /* 0x00000040081c723c */ /* 0x042ff00000041848 */
[----:B------:R-:W-:Y:S01]  /*3cc0*/  HMMA.16816.F32.BF16 R8, R8, R66, R12 ;  /* 0x000000420808723c */ /* 0x000fe2000004180c */
[----:B------:R1:W5:Y:S01]  /*3cd0*/  LDSM.16.M88.4 R12, [R0+0x6000] ;  /* 0x00600000000c783b */ /* 0x0003620000000200 */
[----:B--2---:R-:W-:-:S05]  /*3ce0*/  IMAD.U32 R2, RZ, RZ, UR19 ;  /* 0x00000013ff027e24 */ /* 0x004fca000f8e00ff */
[----:B------:R-:W-:Y:S01]  /*3cf0*/  ISETP.GE.U32.AND P3, PT, R2, 0x21, PT ;  /* 0x000000210200780c */ /* 0x000fe20003f66070 */
[C---:B----4-:R-:W-:Y:S08]  /*3d00*/  HMMA.16816.F32.BF16 R44, R24.reuse, R52, R68 ;  /* 0x00000034182c723c */ /* 0x050ff00000041844 */
[C---:B------:R-:W-:Y:S08]  /*3d10*/  HMMA.16816.F32.BF16 R52, R24.reuse, R54, R84 ;  /* 0x000000361834723c */ /* 0x040ff00000041854 */
[----:B------:R-:W-:Y:S01]  /*3d20*/  HMMA.16816.F32.BF16 R84, R24, R64, R88 ;  /* 0x000000401854723c */ /* 0x000fe20000041858 */
[----:B-1----:R-:W-:-:S05]  /*3d30*/  IMAD.SHL.U32 R0, R219, 0x2, RZ ;  /* 0x00000002db007824 */ /* 0x002fca00078e00ff */
[----:B------:R-:W-:Y:S02]  /*3d40*/  LOP3.LUT R0, R0, 0x6, RZ, 0xc0, !PT ;  /* 0x0000000600007812 */ /* 0x000fe400078ec0ff */
[----:B------:R-:W-:Y:S01]  /*3d50*/  HMMA.16816.F32.BF16 R76, R24, R66, R76 ;  /* 0x00000042184c723c */ /* 0x000fe2000004184c */
[----:B------:R-:W-:Y:S02]  /*3d60*/  LDSM.16.M88.4 R24, [R3+0x9000] ;  /* 0x009000000318783b */ /* 0x000fe40000000200 */
[----:B------:R-:W-:-:S04]  /*3d70*/  IMAD R0, R92, 0x20, R0 ;  /* 0x000000205c007824 */ /* 0x000fc800078e0200 */
[----:B------:R-:W-:Y:S01]  /*3d80*/  VIADD R2, R0, 0x18 ;  /* 0x0000001800027836 */ /* 0x000fe20000000000 */
[----:B---3--:R-:W-:Y:S04]  /*3d90*/  HMMA.16816.F32.BF16 R68, R4, R58, R40 ;  /* 0x0000003a0444723c */ /* 0x008fe80000041828 */
[----:B------:R-:W-:-:S04]  /*3da0*/  ISETP.GE.AND P5, PT, R2, UR19, PT ;  /* 0x0000001302007c0c */ /* 0x000fc8000bfa6270 */
[C---:B------:R-:W-:Y:S08]  /*3db0*/  HMMA.16816.F32.BF16 R72, R4.reuse, R56, R60 ;  /* 0x000000380448723c */ /* 0x040ff0000004183c */
[C---:B------:R-:W-:Y:S01]  /*3dc0*/  HMMA.16816.F32.BF16 R64, R4.reuse, R80, R28 ;  /* 0x000000500440723c */ /* 0x040fe2000004181c */
[----:B------:R1:W-:Y:S07]  /*3dd0*/  LDSM.16.M88.4 R28, [R3+0x9800] ;  /* 0x00980000031c783b */ /* 0x0003ee0000000200 */
[----:B------:R-:W-:Y:S01]  /*3de0*/  HMMA.16816.F32.BF16 R40, R4, R82, R8 ;  /* 0x000000520428723c */ /* 0x000fe20000041808 */
[----:B------:R-:W2:Y:S04]  /*3df0*/  LDSM.16.M88.4 R4, [R33+0x6000] ;  /* 0x006000002104783b */ /* 0x000ea80000000200 */
[----:B------:R3:W4:Y:S01]  /*3e00*/  LDSM.16.M88.4 R8, [R33+0x4000] ;  /* 0x004000002108783b */ /* 0x0007220000000200 */
[----:B------:R-:W-:-:S04]  /*3e10*/  DEPBAR.LE SB0, 0x0 ;  /* 0x000080000000791a */ /* 0x000fc80000000000 */
[----:B------:R-:W-:Y:S01]  /*3e20*/  HMMA.16816.F32.BF16 R44, R20, R56, R44 ;  /* 0x00000038142c723c */ /* 0x000fe2000004182c */
[----:B-1----:R-:W-:-:S07]  /*3e30*/  VIADD R3, R0, 0x9 ;  /* 0x0000000900037836 */ /* 0x002fce0000000000 */
[----:B------:R-:W-:Y:S01]  /*3e40*/  HMMA.16816.F32.BF16 R52, R20, R58, R52 ;  /* 0x0000003a1434723c */ /* 0x000fe20000041834 */
[----:B------:R-:W-:Y:S01]  /*3e50*/  ISETP.GE.AND P2, PT, R3, UR19, PT ;  /* 0x0000001303007c0c */ /* 0x000fe2000bf46270 */
[----:B------:R-:W-:-:S06]  /*3e60*/  VIADD R3, R0, 0x11 ;  /* 0x0000001100037836 */ /* 0x000fcc0000000000 */
[----:B------:R-:W-:Y:S01]  /*3e70*/  HMMA.16816.F32.BF16 R60, R20, R80, R84 ;  /* 0x00000050143c723c */ /* 0x000fe20000041854 */
[----:B------:R-:W-:Y:S01]  /*3e80*/  BAR.SYNC.DEFER_BLOCKING 0x0 ;  /* 0x0000000000007b1d */ /* 0x000fe20000010000 */
[----:B------:R-:W-:-:S06]  /*3e90*/  ISETP.GE.AND P6, PT, R3, UR19, PT ;  /* 0x0000001303007c0c */ /* 0x000fcc000bfc6270 */
[----:B------:R-:W-:Y:S08]  /*3ea0*/  HMMA.16816.F32.BF16 R56, R20, R82, R76 ;  /* 0x000000521438723c */ /* 0x000ff0000004184c */
[C---:B-----5:R-:W-:Y:S08]  /*3eb0*/  HMMA.16816.F32.BF16 R72, R12.reuse, R36, R72 ;  /* 0x000000240c48723c */ /* 0x060ff00000041848 */
[C---:B------:R-:W-:Y:S08]  /*3ec0*/  HMMA.16816.F32.BF16 R68, R12.reuse, R38, R68 ;  /* 0x000000260c44723c */ /* 0x040ff00000041844 */
[C---:B------:R-:W-:Y:S08]  /*3ed0*/  HMMA.16816.F32.BF16 R64, R12.reuse, R48, R64 ;  /* 0x000000300c40723c */ /* 0x040ff00000041840 */
[----:B------:R-:W-:Y:S08]  /*3ee0*/  HMMA.16816.F32.BF16 R40, R12, R50, R40 ;  /* 0x000000320c28723c */ /* 0x000ff00000041828 */
[C---:B---3--:R-:W-:Y:S08]  /*3ef0*/  HMMA.16816.F32.BF16 R32, R16.reuse, R36, R44 ;  /* 0x000000241020723c */ /* 0x048ff0000004182c */
[C---:B------:R-:W-:Y:S08]  /*3f00*/  HMMA.16816.F32.BF16 R12, R16.reuse, R38, R52 ;  /* 0x00000026100c723c */ /* 0x040ff00000041834 */
[C---:B------:R-:W-:Y:S08]  /*3f10*/  HMMA.16816.F32.BF16 R20, R16.reuse, R48, R60 ;  /* 0x000000301014723c */ /* 0x040ff0000004183c */
[----:B------:R-:W-:Y:S08]  /*3f20*/  HMMA.16816.F32.BF16 R16, R16, R50, R56 ;  /* 0x000000321010723c */ /* 0x000ff00000041838 */
[C---:B--2---:R-:W-:Y:S08]  /*3f30*/  HMMA.16816.F32.BF16 R36, R4.reuse, R24, R72 ;  /* 0x000000180424723c */ /* 0x044ff00000041848 */
[C---:B------:R-:W-:Y:S08]  /*3f40*/  HMMA.16816.F32.BF16 R68, R4.reuse, R26, R68 ;  /* 0x0000001a0444723c */ /* 0x040ff00000041844 */
[C---:B------:R-:W-:Y:S08]  /*3f50*/  HMMA.16816.F32.BF16 R64, R4.reuse, R28, R64 ;  /* 0x0000001c0440723c */ /* 0x040ff00000041840 */
[----:B------:R-:W-:Y:S01]  /*3f60*/  HMMA.16816.F32.BF16 R40, R4, R30, R40 ;  /* 0x0000001e0428723c */ /* 0x000fe20000041828 */
[C---:B------:R-:W-:Y:S01]  /*3f70*/  VIADD R4, R0.reuse, 0x8 ;  /* 0x0000000800047836 */ /* 0x040fe20000000000 */
[----:B------:R-:W-:Y:S01]  /*3f80*/  P2R R7, PR, RZ, 0x4 ;  /* 0x00000004ff077803 */ /* 0x000fe20000000000 */
[----:B------:R-:W-:-:S03]  /*3f90*/  VIADD R5, R0, 0x1 ;  /* 0x0000000100057836 */ /* 0x000fc60000000000 */
[----:B------:R-:W-:Y:S01]  /*3fa0*/  ISETP.GE.AND P1, PT, R4, UR19, PT ;  /* 0x0000001304007c0c */ /* 0x000fe2000bf26270 */
[----:B------:R-:W-:Y:S01]  /*3fb0*/  VIADD R4, R0, 0x10 ;  /* 0x0000001000047836 */ /* 0x000fe20000000000 */
[----:B----4-:R-:W-:Y:S01]  /*3fc0*/  HMMA.16816.F32.BF16 R32, R8, R24, R32 ;  /* 0x000000180820723c */ /* 0x010fe20000041820 */
[----:B------:R-:W-:-:S07]  /*3fd0*/  ISETP.GE.AND P4, PT, R5, UR19, PT ;  /* 0x0000001305007c0c */ /* 0x000fce000bf86270 */
[----:B------:R-:W-:Y:S01]  /*3fe0*/  HMMA.16816.F32.BF16 R44, R8, R26, R12 ;  /* 0x0000001a082c723c */ /* 0x000fe2000004180c */
[----:B------:R-:W-:-:S07]  /*3ff0*/  P2R R12, PR, RZ, 0x10 ;  /* 0x00000010ff0c7803 */ /* 0x000fce0000000000 */
[C---:B------:R-:W-:Y:S08]  /*4000*/  HMMA.16816.F32.BF16 R60, R8.reuse, R28, R20 ;  /* 0x0000001c083c723c */ /* 0x040ff00000041814 */
[----:B------:R-:W-:Y:S01]  /*4010*/  HMMA.16816.F32.BF16 R52, R8, R30, R16 ;  /* 0x0000001e0834723c */ /* 0x000fe20000041810 */
[----:B------:R-:W-:Y:S02]  /*4020*/  P2R R9, PR, RZ, 0x2 ;  /* 0x00000002ff097803 */ /* 0x000fe40000000000 */
[C---:B------:R-:W-:Y:S01]  /*4030*/  ISETP.GE.AND P1, PT, R0.reuse, UR19, PT ;  /* 0x0000001300007c0c */ /* 0x040fe2000bf26270 */
[----:B------:R-:W-:-:S03]  /*4040*/  VIADD R0, R0, 0x19 ;  /* 0x0000001900007836 */ /* 0x000fc60000000000 */
[----:B------:R-:W-:Y:S02]  /*4050*/  P2R R8, PR, RZ, 0x2 ;  /* 0x00000002ff087803 */ /* 0x000fe40000000000 */
[----:B------:R-:W-:Y:S02]  /*4060*/  ISETP.GE.AND P1, PT, R4, UR19, PT ;  /* 0x0000001304007c0c */ /* 0x000fe4000bf26270 */
[----:B------:R-:W-:Y:S02]  /*4070*/  ISETP.GE.AND P4, PT, R0, UR19, PT ;  /* 0x0000001300007c0c */ /* 0x000fe4000bf86270 */
[----:B------:R-:W-:Y:S01]  /*4080*/  P2R R6, PR, RZ, 0x2 ;  /* 0x00000002ff067803 */ /* 0x000fe20000000000 */
[----:B------:R-:W-:Y:S10]  /*4090*/  @!P3 BRA `(.L_x_1695) ;  /* 0x000000000090b947 */ /* 0x000ff40003800000 */
[----:B------:R-:W-:-:S06]  /*40a0*/  ULEA.HI.SX32 UR4, UR18, 0xfffffffe, 0x1b ;  /* 0xfffffffe12047891 */ /* 0x000fcc000f8fdaff */
[----:B------:R-:W-:Y:S02]  /*40b0*/  IMAD.U32 R0, RZ, RZ, UR4 ;  /* 0x00000004ff007e24 */ /* 0x000fe4000f8e00ff */
[----:B------:R-:W-:Y:S02]  /*40c0*/  IMAD.U32 R2, RZ, RZ, UR4 ;  /* 0x00000004ff027e24 */ /* 0x000fe4000f8e00ff */
[----:B------:R-:W-:Y:S01]  /*40d0*/  IMAD R0, R0, UR7, RZ ;  /* 0x0000000700007c24 */ /* 0x000fe2000f8e02ff */
        /* <DEDUP_REMOVED lines=32> */
.L_x_1695:
[----:B------:R-:W2:Y:S01]  /*42e0*/  LDCU UR4, c[0x0][0x3e0] ;  /* 0x00007c00ff0477ac */ /* 0x000ea20008000800 */
[----:B-1----:R-:W-:Y:S01]  /*42f0*/  LOP3.LUT R5, R219, 0x1f, RZ, 0xc0, !PT ;  /* 0x0000001fdb057812 */ /* 0x002fe200078ec0ff */
[----:B------:R-:W-:Y:S01]  /*4300*/  IMAD.MOV.U32 R23, RZ, RZ, 0x20 ;  /* 0x00000020ff177424 */ /* 0x000fe200078e00ff */
[----:B------:R-:W-:Y:S01]  /*4310*/  P2R R4, PR, RZ, 0x10 ;  /* 0x00000010ff047803 */ /* 0x000fe20000000000 */
[----:B------:R-:W-:Y:S01]  /*4320*/  UIADD3 UR25, UPT, UPT, UR23, -0x4498517b, URZ ;  /* 0xbb67ae8517197890 */ /* 0x000fe2000fffe0ff */
[----:B------:R-:W-:Y:S01]  /*4330*/  P2R R3, PR, RZ, 0x1 ;  /* 0x00000001ff037803 */ /* 0x000fe20000000000 */
[----:B------:R-:W-:Y:S01]  /*4340*/  UIADD3 UR24, UPT, UPT, UR22, -0x61c88647, URZ ;  /* 0x9e3779b916187890 */ /* 0x000fe2000fffe0ff */
[----:B------:R-:W-:Y:S01]  /*4350*/  ISETP.NE.AND P4, PT, R12, RZ, PT ;  /* 0x000000ff0c00720c */ /* 0x000fe20003f85270 */
[----:B------:R-:W-:Y:S01]  /*4360*/  UIADD3 UR15, UPT, UPT, UR22, 0x3c6ef372, URZ ;  /* 0x3c6ef372160f7890 */ /* 0x000fe2000fffe0ff */
[----:B------:R-:W-:Y:S01]  /*4370*/  ISETP.NE.AND P0, PT, R8, RZ, PT ;  /* 0x000000ff0800720c */ /* 0x000fe20003f05270 */
[----:B------:R-:W-:Y:S01]  /*4380*/  UIADD3 UR14, UPT, UPT, UR23, 0x76cf5d0a, URZ ;  /* 0x76cf5d0a170e7890 */ /* 0x000fe2000fffe0ff */
[----:B------:R-:W-:Y:S01]  /*4390*/  P2R R49, PR, RZ, 0x8 ;  /* 0x00000008ff317803 */ /* 0x000fe20000000000 */
[----:B------:R-:W-:Y:S01]  /*43a0*/  UIADD3 UR12, UPT, UPT, UR23, 0x32370b8f, URZ ;  /* 0x32370b8f170c7890 */ /* 0x000fe2000fffe0ff */
[----:B------:R-:W-:Y:S01]  /*43b0*/  ISETP.NE.AND P3, PT, R7, RZ, PT ;  /* 0x000000ff0700720c */ /* 0x000fe20003f65270 */
[----:B------:R-:W-:Y:S01]  /*43c0*/  UIADD3 UR13, UPT, UPT, UR22, -0x255992d5, URZ ;  /* 0xdaa66d2b160d7890 */ /* 0x000fe2000fffe0ff */
[----:B------:R-:W-:Y:S01]  /*43d0*/  FSEL R10, R36, -INF , !P0 ;  /* 0xff800000240a7808 */ /* 0x000fe20004000000 */
[----:B------:R-:W-:Y:S01]  /*43e0*/  UIADD3 UR11, UPT, UPT, UR22, 0x78dde6e4, URZ ;  /* 0x78dde6e4160b7890 */ /* 0x000fe2000fffe0ff */
[----:B------:R-:W-:Y:S01]  /*43f0*/  FSEL R15, R37, -INF , !P4 ;  /* 0xff800000250f7808 */ /* 0x000fe20006000000 */
[----:B--2---:R-:W-:Y:S01]  /*4400*/  IMAD R0, R97, UR4, R98 ;  /* 0x0000000461007c24 */ /* 0x004fe2000f8e0262 */
[----:B------:R-:W-:Y:S01]  /*4410*/  FSEL R19, R69, -INF , !P3 ;  /* 0xff80000045137808 */ /* 0x000fe20005800000 */
[----:B------:R-:W1:Y:S01]  /*4420*/  LDCU UR4, c[0x0][0x45c] ;  /* 0x00008b80ff0477ac */ /* 0x000e620008000800 */
[----:B------:R-:W-:Y:S01]  /*4430*/  FSEL R22, R38, -INF , !P0 ;  /* 0xff80000026167808 */ /* 0x000fe20004000000 */
[----:B------:R-:W-:Y:S01]  /*4440*/  IMAD.SHL.U32 R0, R0, 0x20, RZ ;  /* 0x0000002000007824 */ /* 0x000fe200078e00ff */
[----:B------:R-:W-:Y:S01]  /*4450*/  FSEL R24, R39, -INF , !P4 ;  /* 0xff80000027187808 */ /* 0x000fe20006000000 */
[----:B------:R-:W-:Y:S01]  /*4460*/  UIADD3 UR10, UPT, UPT, UR23, -0x126145ec, URZ ;  /* 0xed9eba14170a7890 */ /* 0x000fe2000fffe0ff */
[----:B------:R-:W-:Y:S01]  /*4470*/  FSEL R38, R32, -INF , !P0 ;  /* 0xff80000020267808 */ /* 0x000fe20004000000 */
[----:B------:R-:W-:Y:S01]  /*4480*/  UIADD3 UR8, UPT, UPT, UR23, -0x56f99767, URZ ;  /* 0xa906689917087890 */ /* 0x000fe2000fffe0ff */
[----:B------:R-:W-:Y:S01]  /*4490*/  SHF.R.S32.HI R2, RZ, 0x1f, R0 ;  /* 0x0000001fff027819 */ /* 0x000fe20000011400 */
[----:B------:R-:W-:Y:S01]  /*44a0*/  UIADD3 UR7, UPT, UPT, UR22, -0x4ab325aa, URZ ;  /* 0xb54cda5616077890 */ /* 0x000fe2000fffe0ff */
[----:B------:R-:W-:Y:S01]  /*44b0*/  IADD3 R5, P2, P1, R0, R93, R5 ;  /* 0x0000005d00057210 */ /* 0x000fe2000795e005 */
[----:B------:R-:W2:Y:S01]  /*44c0*/  LDCU UR19, c[0x0][0x4f8] ;  /* 0x00009f00ff1377ac */ /* 0x000ea20008000800 */
[----:B------:R-:W-:-:S02]  /*44d0*/  FSEL R81, R35, -INF , !P4 ;  /* 0xff80000023517808 */ /* 0x000fc40006000000 */
[----:B------:R-:W-:Y:S01]  /*44e0*/  IADD3.X R48, PT, PT, R2, R94, RZ, P2, P1 ;  /* 0x0000005e02307210 */ /* 0x000fe200017e24ff */
[----:B------:R-:W-:Y:S01]  /*44f0*/  IMAD.WIDE.U32 R248, R5, -0x2daee0ad, RZ ;  /* 0xd2511f5305f87825 */ /* 0x000fe200078e00ff */
[----:B------:R-:W-:Y:S01]  /*4500*/  ISETP.NE.AND P1, PT, R9, RZ, PT ;  /* 0x000000ff0900720c */ /* 0x000fe20003f25270 */
[----:B------:R-:W-:Y:S01]  /*4510*/  UIADD3 UR9, UPT, UPT, UR22, 0x1715609d, URZ ;  /* 0x1715609d16097890 */ /* 0x000fe2000fffe0ff */
[----:B------:R-:W-:Y:S01]  /*4520*/  ISETP.NE.AND P2, PT, R6, RZ, PT ;  /* 0x000000ff0600720c */ /* 0x000fe20003f45270 */
[----:B------:R-:W-:Y:S01]  /*4530*/  UIADD3 UR6, UPT, UPT, UR23, 0x646e171e, URZ ;  /* 0x646e171e17067890 */ /* 0x000fe2000fffe0ff */
[----:B------:R-:W-:Y:S02]  /*4540*/  FSEL R18, R68, -INF , !P1 ;  /* 0xff80000044127808 */ /* 0x000fe40004800000 */
[----:B------:R-:W-:Y:S02]  /*4550*/  FSEL R29, R64, -INF , !P2 ;  /* 0xff800000401d7808 */ /* 0x000fe40005000000 */
[----:B------:R-:W-:-:S02]  /*4560*/  FMNMX3.FTZ R0, R10, R15, R18, !PT ;  /* 0x0000000f0a007276 */ /* 0x000fc40007810012 */
[----:B------:R-:W-:Y:S02]  /*4570*/  FSEL R39, R33, -INF , !P4 ;  /* 0xff80000021277808 */ /* 0x000fe40006000000 */
[----:B------:R-:W-:Y:S01]  /*4580*/  ISETP.NE.AND P4, PT, R4, RZ, PT ;  /* 0x000000ff0400720c */ /* 0x000fe20003f85270 */
[----:B--2---:R-:W-:Y:S01]  /*4590*/  ULOP3.LUT UR19, UR19, 0xff, URZ, 0xc0, !UPT ;  /* 0x000000ff13137892 */ /* 0x004fe2000f8ec0ff */
[----:B------:R-:W-:Y:S02]  /*45a0*/  FSEL R30, R65, -INF , !P6 ;  /* 0xff800000411e7808 */ /* 0x000fe40007000000 */
        /* <DEDUP_REMOVED lines=8> */
[----:B------:R-:W2:Y:S01]  /*4630*/  SHFL.BFLY PT, R2, R0, 0x2, 0x1f ;  /* 0x0c401f0000027f89 */ /* 0x000ea200000e0000 */
[----:B------:R-:W-:-:S02]  /*4640*/  FSEL R26, R67, -INF , !P6 ;  /* 0xff800000431a7808 */ /* 0x000fc40007000000 */
[----:B------:R-:W-:Y:S02]  /*4650*/  FSEL R28, R42, -INF , !P5 ;  /* 0xff8000002a1c7808 */ /* 0x000fe40006800000 */
[----:B------:R-:W-:Y:S02]  /*4660*/  FSEL R27, R43, -INF , !P4 ;  /* 0xff8000002b1b7808 */ /* 0x000fe40006000000 */
[----:B------:R-:W-:Y:S02]  /*4670*/  SHF.R.U32.HI R33, RZ, 0x5, R219 ;  /* 0x00000005ff217819 */ /* 0x000fe400000116db */
[----:B------:R-:W-:Y:S02]  /*4680*/  LOP3.LUT R4, R95, UR23, R249, 0x96, !PT ;  /* 0x000000175f047c12 */ /* 0x000fe4000f8e96f9 */
[----:B------:R-:W-:Y:S02]  /*4690*/  FSEL R80, R34, -INF , !P0 ;  /* 0xff80000022507808 */ /* 0x000fe40004000000 */
[----:B------:R-:W-:Y:S01]  /*46a0*/  LOP3.LUT P0, RZ, R219, 0x2, RZ, 0xc0, !PT ;  /* 0x00000002dbff7812 */ /* 0x000fe2000780c0ff */
[----:B------:R-:W-:Y:S01]  /*46b0*/  IMAD.WIDE.U32 R140, R4, -0x326172a9, RZ ;  /* 0xcd9e8d57048c7825 */ /* 0x000fe200078e00ff */
[----:B------:R-:W-:-:S02]  /*46c0*/  FSEL R82, R46, -INF , !P1 ;  /* 0xff8000002e527808 */ /* 0x000fc40004800000 */
[----:B------:R-:W-:Y:S02]  /*46d0*/  SEL R23, R23, 0xffffffe0, !P0 ;  /* 0xffffffe017177807 */ /* 0x000fe40004000000 */
[----:B------:R-:W-:Y:S02]  /*46e0*/  ISETP.NE.AND P0, PT, R3, RZ, PT ;  /* 0x000000ff0300720c */ /* 0x000fe40003f05270 */
[----:B------:R-:W-:Y:S02]  /*46f0*/  FSEL R35, R44, -INF , !P1 ;  /* 0xff8000002c237808 */ /* 0x000fe40004800000 */
[----:B------:R-:W-:Y:S02]  /*4700*/  FSEL R34, R47, -INF , !P3 ;  /* 0xff8000002f227808 */ /* 0x000fe40005800000 */
[----:B--2---:R-:W-:Y:S02]  /*4710*/  FMNMX.FTZ R0, R0, R2, !PT ;  /* 0x0000000200007209 */ /* 0x004fe40007810000 */
[----:B------:R-:W-:-:S02]  /*4720*/  FSEL R64, R53, -INF , !P4 ;  /* 0xff80000035407808 */ /* 0x000fc40006000000 */
[----:B------:R-:W-:Y:S01]  /*4730*/  FSEL R65, R62, -INF , !P2 ;  /* 0xff8000003e417808 */ /* 0x000fe20005000000 */
[----:B------:R-:W2:Y:S01]  /*4740*/  SHFL.BFLY PT, R2, R0, 0x1, 0x1f ;  /* 0x0c201f0000027f89 */ /* 0x000ea200000e0000 */
[----:B------:R-:W-:Y:S02]  /*4750*/  FSEL R67, R63, -INF , !P6 ;  /* 0xff8000003f437808 */ /* 0x000fe40007000000 */
[----:B------:R-:W-:Y:S02]  /*4760*/  FSEL R66, R54, -INF , !P5 ;  /* 0xff80000036427808 */ /* 0x000fe40006800000 */
[----:B------:R-:W-:Y:S02]  /*4770*/  FSEL R83, R55, -INF , !P4 ;  /* 0xff80000037537808 */ /* 0x000fe40006000000 */
[----:B--2---:R-:W-:Y:S02]  /*4780*/  FMNMX.FTZ R134, R0, R2, !PT ;  /* 0x0000000200867209 */ /* 0x004fe40007810000 */
[----:B------:R-:W-:-:S02]  /*4790*/  FMNMX3.FTZ R0, R22, R24, R20, !PT ;  /* 0x0000001816007276 */ /* 0x000fc40007810014 */
[C---:B------:R-:W-:Y:S01]  /*47a0*/  FSETP.NEU.FTZ.AND P1, PT, R134.reuse, -INF , PT ;  /* 0xff8000008600780b */ /* 0x040fe20003f3d000 */
[----:B-1----:R-:W-:Y:S01]  /*47b0*/  FMUL.FTZ R3, R134, UR4 ;  /* 0x0000000486037c20 */ /* 0x002fe20008410000 */
[----:B------:R-:W-:-:S04]  /*47c0*/  FMNMX3.FTZ R0, R0, R11, R25, !PT ;  /* 0x0000000b00007276 */ /* 0x000fc80007810019 */
[----:B------:R-:W-:Y:S02]  /*47d0*/  FMNMX3.FTZ R0, R0, R26, R28, !PT ;  /* 0x0000001a00007276 */ /* 0x000fe4000781001c */
[----:B------:R-:W-:Y:S02]  /*47e0*/  FSEL R3, R3, RZ, P1 ;  /* 0x000000ff03037208 */ /* 0x000fe40000800000 */
[----:B------:R-:W-:-:S05]  /*47f0*/  FMNMX.FTZ R0, R27, R0, !PT ;  /* 0x000000001b007209 */ /* 0x000fca0007810000 */
[----:B------:R-:W1:Y:S02]  /*4800*/  SHFL.BFLY PT, R2, R0, 0x2, 0x1f ;  /* 0x0c401f0000027f89 */ /* 0x000e6400000e0000 */
[----:B-1----:R-:W-:-:S05]  /*4810*/  FMNMX.FTZ R0, R0, R2, !PT ;  /* 0x0000000200007209 */ /* 0x002fca0007810000 */
[----:B------:R-:W1:Y:S02]  /*4820*/  SHFL.BFLY PT, R2, R0, 0x1, 0x1f ;  /* 0x0c201f0000027f89 */ /* 0x000e6400000e0000 */
[----:B-1----:R-:W-:Y:S01]  /*4830*/  FMNMX.FTZ R132, R0, R2, !PT ;  /* 0x0000000200847209 */ /* 0x002fe20007810000 */
[----:B------:R-:W-:-:S03]  /*4840*/  IMAD.U32 R0, RZ, RZ, UR17 ;  /* 0x00000011ff007e24 */ /* 0x000fc6000f8e00ff */
[----:B------:R-:W-:Y:S01]  /*4850*/  FSETP.NEU.FTZ.AND P1, PT, R132, -INF , PT ;  /* 0xff8000008400780b */ /* 0x000fe20003f3d000 */
[----:B------:R-:W-:Y:S02]  /*4860*/  IMAD R33, R0, 0x8, R33 ;  /* 0x0000000800217824 */ /* 0x000fe400078e0221 */
[----:B------:R-:W-:Y:S02]  /*4870*/  FMUL.FTZ R2, R132, UR4 ;  /* 0x0000000484027c20 */ /* 0x000fe40008410000 */
[----:B------:R-:W-:-:S03]  /*4880*/  VIADD R0, R33, 0x4 ;  /* 0x0000000421007836 */ /* 0x000fc60000000000 */
[----:B------:R-:W-:Y:S01]  /*4890*/  FSEL R2, R2, RZ, P1 ;  /* 0x000000ff02027208 */ /* 0x000fe20000800000 */
[----:B------:R-:W-:-:S05]  /*48a0*/  IMAD.WIDE.U32 R138, R0, -0x326172a9, RZ ;  /* 0xcd9e8d57008a7825 */ /* 0x000fca00078e00ff */
[----:B------:R-:W-:-:S05]  /*48b0*/  LOP3.LUT R0, R48, UR22, R139, 0x96, !PT ;  /* 0x0000001630007c12 */ /* 0x000fca000f8e968b */
[----:B------:R-:W-:-:S05]  /*48c0*/  IMAD.WIDE.U32 R16, R0, -0x2daee0ad, RZ ;  /* 0xd2511f5300107825 */ /* 0x000fca00078e00ff */
[----:B------:R-:W-:Y:S01]  /*48d0*/  LOP3.LUT R0, R248, UR25, R17, 0x96, !PT ;  /* 0x00000019f8007c12 */ /* 0x000fe2000f8e9611 */
[----:B------:R1:W-:Y:S04]  /*48e0*/  STL.64 [R1+0x8], R16 ;  /* 0x0000081001007387 */ /* 0x0003e80000100a00 */
[----:B------:R-:W-:Y:S01]  /*48f0*/  IMAD.WIDE.U32 R50, R0, -0x326172a9, RZ ;  /* 0xcd9e8d5700327825 */ /* 0x000fe200078e00ff */
[----:B------:R-:W-:-:S04]  /*4900*/  LOP3.LUT R0, R138, UR24, R141, 0x96, !PT ;  /* 0x000000188a007c12 */ /* 0x000fc8000f8e968d */
[----:B------:R-:W-:Y:S01]  /*4910*/  LOP3.LUT R6, R140, UR15, R51, 0x96, !PT ;  /* 0x0000000f8c067c12 */ /* 0x000fe2000f8e9633 */
[----:B------:R-:W-:Y:S01]  /*4920*/  IMAD.WIDE.U32 R4, R0, -0x2daee0ad, RZ ;  /* 0xd2511f5300047825 */ /* 0x000fe200078e00ff */
[----:B------:R2:W-:Y:S03]  /*4930*/  STL.64 [R1], R50 ;  /* 0x0000003201007387 */ /* 0x0005e60000100a00 */
[----:B------:R-:W-:Y:S01]  /*4940*/  IMAD.WIDE.U32 R6, R6, -0x2daee0ad, RZ ;  /* 0xd2511f5306067825 */ /* 0x000fe200078e00ff */
[----:B------:R-:W-:-:S04]  /*4950*/  LOP3.LUT R5, R16, UR14, R5, 0x96, !PT ;  /* 0x0000000e10057c12 */ /* 0x000fc8000f8e9605 */
[----:B------:R-:W-:Y:S01]  /*4960*/  LOP3.LUT R0, R4, UR12, R7, 0x96, !PT ;  /* 0x0000000c04007c12 */ /* 0x000fe2000f8e9607 */
[----:B------:R-:W-:-:S05]  /*4970*/  IMAD.WIDE.U32 R4, R5, -0x326172a9, RZ ;  /* 0xcd9e8d5705047825 */ /* 0x000fca00078e00ff */
[----:B------:R-:W-:Y:S01]  /*4980*/  LOP3.LUT R5, R50, UR13, R5, 0x96, !PT ;  /* 0x0000000d32057c12 */ /* 0x000fe2000f8e9605 */
[----:B-1----:R-:W-:-:S04]  /*4990*/  IMAD.WIDE.U32 R16, R0, -0x326172a9, RZ ;  /* 0xcd9e8d5700107825 */ /* 0x002fc800078e00ff */
[----:B------:R-:W-:Y:S01]  /*49a0*/  IMAD.SHL.U32 R0, R218, 0x200, RZ ;  /* 0x00000200da007824 */ /* 0x000fe200078e00ff */
[----:B------:R-:W-:Y:S01]  /*49b0*/  LOP3.LUT R4, R4, UR11, R17, 0x96, !PT ;  /* 0x0000000b04047c12 */ /* 0x000fe2000f8e9611 */
[----:B------:R-:W-:-:S04]  /*49c0*/  IMAD.WIDE.U32 R8, R5, -0x2daee0ad, RZ ;  /* 0xd2511f5305087825 */ /* 0x000fc800078e00ff */
[----:B------:R-:W-:Y:S01]  /*49d0*/  FFMA.FTZ R17, R30, UR4, -R3 ;  /* 0x000000041e117c23 */ /* 0x000fe20008010803 */
[----:B------:R-:W-:Y:S01]  /*49e0*/  LOP3.LUT R0, R96, 0x200, R0, 0xf8, !PT ;  /* 0x0000020060007812 */ /* 0x000fe200078ef800 */
[----:B------:R-:W-:Y:S01]  /*49f0*/  IMAD.WIDE.U32 R36, R4, -0x2daee0ad, RZ ;  /* 0xd2511f5304247825 */ /* 0x000fe200078e00ff */
[----:B------:R-:W-:Y:S01]  /*4a00*/  LOP3.LUT R6, R6, UR10, R9, 0x96, !PT ;  /* 0x0000000a06067c12 */ /* 0x000fe2000f8e9609 */
[----:B------:R-:W-:Y:S01]  /*4a10*/  MUFU.EX2 R237, R17 ;  /* 0x0000001100ed7308 */ /* 0x000fe20000000800 */
[----:B------:R-:W-:Y:S02]  /*4a20*/  LEA R212, R0, UR5, 0x1 ;  /* 0x0000000500d47c11 */ /* 0x000fe4000f8e08ff */
[----:B------:R-:W-:Y:S01]  /*4a30*/  LOP3.LUT R0, R8, UR8, R37, 0x96, !PT ;  /* 0x0000000808007c12 */ /* 0x000fe2000f8e9625 */
[----:B------:R-:W-:-:S04]  /*4a40*/  IMAD.WIDE.U32 R12, R6, -0x326172a9, RZ ;  /* 0xcd9e8d57060c7825 */ /* 0x000fc800078e00ff */
[----:B------:R-:W-:Y:S01]  /*4a50*/  FFMA.FTZ R6, R10, UR4, -R3 ;  /* 0x000000040a067c23 */ /* 0x000fe20008010803 */
[----:B--2---:R-:W-:Y:S01]  /*4a60*/  FSEL R50, R61, -INF , !P6 ;  /* 0xff8000003d327808 */ /* 0x004fe20007000000 */
[----:B------:R-:W1:Y:S01]  /*4a70*/  LDSM.16.MT88.4 R68, [R212+0xa000] ;  /* 0x00a00000d444783b */ /* 0x000e620000004200 */
[----:B------:R-:W-:Y:S01]  /*4a80*/  VIADD R7, R212, 0xa000 ;  /* 0x0000a000d4077836 */ /* 0x000fe20000000000 */
[----:B------:R2:W-:Y:S01]  /*4a90*/  MUFU.EX2 R251, R6 ;  /* 0x0000000600fb7308 */ /* 0x0005e20000000800 */
[----:B------:R-:W-:Y:S01]  /*4aa0*/  IMAD.WIDE.U32 R4, R0, -0x326172a9, RZ ;  /* 0xcd9e8d5700047825 */ /* 0x000fe200078e00ff */
[----:B------:R-:W-:Y:S01]  /*4ab0*/  FSEL R51, R52, -INF , !P5 ;  /* 0xff80000034337808 */ /* 0x000fe20006800000 */
[----:B------:R-:W-:Y:S02]  /*4ac0*/  LDSM.16.MT88.4 R112, [R212+0xb000] ;  /* 0x00b00000d470783b */ /* 0x000fe40000004200 */
[----:B------:R-:W-:Y:S01]  /*4ad0*/  VIADD R14, R212, 0xa040 ;  /* 0x0000a040d40e7836 */ /* 0x000fe20000000000 */
[----:B------:R-:W-:Y:S01]  /*4ae0*/  LOP3.LUT R0, R12, UR7, R5, 0x96, !PT ;  /* 0x000000070c007c12 */ /* 0x000fe2000f8e9605 */
[----:B------:R-:W-:Y:S01]  /*4af0*/  @P0 VIADD R14, R7, 0xffffffc0 ;  /* 0xffffffc0070e0836 */ /* 0x000fe20000000000 */
[C---:B------:R-:W-:Y:S01]  /*4b00*/  PRMT R9, R4.reuse, 0x7771, RZ ;  /* 0x0000777104097816 */ /* 0x040fe200000000ff */
[----:B------:R-:W-:Y:S01]  /*4b10*/  IMAD.MOV.U32 R7, RZ, RZ, R4 ;  /* 0x000000ffff077224 */ /* 0x000fe200078e0004 */
[----:B------:R-:W-:Y:S01]  /*4b20*/  PRMT R8, R4, 0x7773, RZ ;  /* 0x0000777304087816 */ /* 0x000fe200000000ff */
[----:B------:R-:W-:Y:S01]  /*4b30*/  IMAD.IADD R21, R212, 0x1, R23 ;  /* 0x00000001d4157824 */ /* 0x000fe200078e0217 */
[----:B------:R-:W-:Y:S01]  /*4b40*/  PRMT R5, R4, 0x7772, RZ ;  /* 0x0000777204057816 */ /* 0x000fe200000000ff */
[--C-:B------:R-:W-:Y:S01]  /*4b50*/  FFMA.FTZ R4, R15, UR4, -R3.reuse ;  /* 0x000000040f047c23 */ /* 0x100fe20008010803 */
[----:B--2---:R-:W-:Y:S01]  /*4b60*/  LOP3.LUT R6, R7, 0xff, RZ, 0xc0, !PT ;  /* 0x000000ff07067812 */ /* 0x004fe200078ec0ff */
[----:B------:R-:W-:Y:S01]  /*4b70*/  IMAD.IADD R23, R23, 0x1, R14 ;  /* 0x0000000117177824 */ /* 0x000fe200078e020e */
[----:B------:R-:W-:Y:S01]  /*4b80*/  PRMT R12, R5, 0x5410, R8 ;  /* 0x00005410050c7816 */ /* 0x000fe20000000008 */
[----:B------:R2:W3:Y:S01]  /*4b90*/  MUFU.EX2 R250, R4 ;  /* 0x0000000400fa7308 */ /* 0x0004e20000000800 */
[----:B------:R-:W-:Y:S01]  /*4ba0*/  FFMA.FTZ R5, R18, UR4, -R3 ;  /* 0x0000000412057c23 */ /* 0x000fe20008010803 */
[----:B------:R-:W-:Y:S01]  /*4bb0*/  PRMT R15, R6, 0x5410, R9 ;  /* 0x00005410060f7816 */ /* 0x000fe20000000009 */
[--C-:B------:R-:W-:Y:S01]  /*4bc0*/  FFMA.FTZ R6, R22, UR4, -R2.reuse ;  /* 0x0000000416067c23 */ /* 0x100fe20008010802 */
[--C-:B------:R-:W-:Y:S01]  /*4bd0*/  FFMA.FTZ R8, R24, UR4, -R2.reuse ;  /* 0x0000000418087c23 */ /* 0x100fe20008010802 */
[----:B------:R4:W-:Y:S01]  /*4be0*/  MUFU.EX2 R233, R5 ;  /* 0x0000000500e97308 */ /* 0x0009e20000000800 */
[----:B------:R-:W-:Y:S01]  /*4bf0*/  LOP3.LUT R7, R0, 0xff, RZ, 0xc0, !PT ;  /* 0x000000ff00077812 */ /* 0x000fe200078ec0ff */
[--C-:B------:R-:W-:Y:S01]  /*4c00*/  FFMA.FTZ R22, R26, UR4, -R2.reuse ;  /* 0x000000041a167c23 */ /* 0x100fe20008010802 */
[----:B------:R-:W-:Y:S01]  /*4c10*/  FSEL R24, R45, -INF , !P3 ;  /* 0xff8000002d187808 */ /* 0x000fe20005800000 */
[----:B------:R5:W-:Y:S01]  /*4c20*/  MUFU.EX2 R243, R6 ;  /* 0x0000000600f37308 */ /* 0x000be20000000800 */
[----:B------:R-:W-:Y:S01]  /*4c30*/  ISETP.NE.AND P3, PT, R49, RZ, PT ;  /* 0x000000ff3100720c */ /* 0x000fe20003f65270 */
[----:B------:R-:W1:Y:S01]  /*4c40*/  LDSM.16.MT88.4 R84, [R21+0xa000] ;  /* 0x00a000001554783b */ /* 0x000e620000004200 */
[----:B------:R-:W-:Y:S01]  /*4c50*/  FSEL R49, R60, -INF , !P2 ;  /* 0xff8000003c317808 */ /* 0x000fe20005000000 */
[----:B------:R3:W-:Y:S01]  /*4c60*/  MUFU.EX2 R241, R8 ;  /* 0x0000000800f17308 */ /* 0x0007e20000000800 */
[----:B--2---:R-:W-:Y:S01]  /*4c70*/  FFMA.FTZ R4, R19, UR4, -R3 ;  /* 0x0000000413047c23 */ /* 0x004fe20008010803 */
[--C-:B------:R-:W-:Y:S01]  /*4c80*/  FFMA.FTZ R19, R27, UR4, -R2.reuse ;  /* 0x000000041b137c23 */ /* 0x100fe20008010802 */
[----:B------:R-:W2:Y:S01]  /*4c90*/  LDSM.16.MT88.4 R96, [R14] ;  /* 0x000000000e60783b */ /* 0x000ea20000004200 */
[----:B------:R-:W-:Y:S01]  /*4ca0*/  IMAD.WIDE.U32 R26, R33, -0x326172a9, RZ ;  /* 0xcd9e8d57211a7825 */ /* 0x000fe200078e00ff */
[----:B------:R3:W1:Y:S03]  /*4cb0*/  MUFU.EX2 R234, R4 ;  /* 0x0000000400ea7308 */ /* 0x0006660000000800 */
[--C-:B----4-:R-:W-:Y:S01]  /*4cc0*/  FFMA.FTZ R5, R20, UR4, -R2.reuse ;  /* 0x0000000414057c23 */ /* 0x110fe20008010802 */
[----:B------:R-:W-:Y:S01]  /*4cd0*/  FFMA.FTZ R20, R25, UR4, -R2 ;  /* 0x0000000419147c23 */ /* 0x000fe20008010802 */
[----:B------:R-:W4:Y:S01]  /*4ce0*/  LDSM.16.MT88.4 R100, [R23] ;  /* 0x000000001764783b */ /* 0x000f220000004200 */
[----:B------:R-:W-:Y:S01]  /*4cf0*/  MUFU.EX2 R213, R19 ;  /* 0x0000001300d57308 */ /* 0x000fe20000000800 */
[----:B-----5:R-:W-:-:S02]  /*4d00*/  PRMT R6, R0, 0x7632, R6 ;  /* 0x0000763200067816 */ /* 0x020fc40000000006 */
[----:B------:R-:W5:Y:S01]  /*4d10*/  LDSM.16.MT88.4 R116, [R21+0xb000] ;  /* 0x00b000001574783b */ /* 0x000f620000004200 */
[----:B------:R1:W-:Y:S01]  /*4d20*/  MUFU.EX2 R231, R5 ;  /* 0x0000000500e77308 */ /* 0x0003e20000000800 */
[----:B---3--:R-:W-:Y:S02]  /*4d30*/  F2FP.BF16.F32.PACK_AB R8, R250, R251 ;  /* 0x000000fbfa08723e */ /* 0x008fe400000010ff */
[----:B------:R-:W3:Y:S01]  /*4d40*/  LDSM.16.MT88.4 R124, [R14+0x1000] ;  /* 0x001000000e7c783b */ /* 0x000ee20000004200 */
[----:B------:R-:W-:Y:S01]  /*4d50*/  MUFU.EX2 R25, R20 ;  /* 0x0000001400197308 */ /* 0x000fe20000000800 */
[----:B------:R-:W-:Y:S02]  /*4d60*/  FFMA.FTZ R4, R11, UR4, -R2 ;  /* 0x000000040b047c23 */ /* 0x000fe40008010802 */
[----:B------:R-:W3:Y:S01]  /*4d70*/  LDSM.16.MT88.4 R220, [R23+0x1000] ;  /* 0x0010000017dc783b */ /* 0x000ee20000004200 */
[----:B------:R-:W-:Y:S03]  /*4d80*/  MUFU.EX2 R133, R22 ;  /* 0x0000001600857308 */ /* 0x000fe60000000800 */
[----:B------:R-:W-:Y:S01]  /*4d90*/  LDSM.16.MT88.4 R196, [R14+0x800] ;  /* 0x000800000ec4783b */ /* 0x000fe20000004200 */
[----:B------:R2:W4:Y:S01]  /*4da0*/  MUFU.EX2 R232, R4 ;  /* 0x0000000400e87308 */ /* 0x0005220000000800 */
[----:B-1----:R-:W-:-:S02]  /*4db0*/  SHF.R.U32.HI R5, RZ, 0x18, R0 ;  /* 0x00000018ff057819 */ /* 0x002fc40000011600 */
[----:B------:R-:W-:Y:S04]  /*4dc0*/  LDSM.16.MT88.4 R188, [R14+0x1800] ;  /* 0x001800000ebc783b */ /* 0x000fe80000004200 */
[----:B------:R-:W-:Y:S04]  /*4dd0*/  LDSM.16.MT88.4 R200, [R23+0x800] ;  /* 0x0008000017c8783b */ /* 0x000fe80000004200 */
[----:B------:R-:W-:Y:S01]  /*4de0*/  LDSM.16.MT88.4 R184, [R23+0x1800] ;  /* 0x0018000017b8783b */ /* 0x000fe20000004200 */
[----:B--2---:R-:W-:-:S03]  /*4df0*/  LOP3.LUT R4, R0, 0xffff, RZ, 0xc0, !PT ;  /* 0x0000ffff00047812 */ /* 0x004fc600078ec0ff */
[----:B------:R-:W-:Y:S01]  /*4e00*/  LDSM.16.MT88.4 R192, [R21+0xa800] ;  /* 0x00a8000015c0783b */ /* 0x000fe20000004200 */
[----:B------:R-:W-:Y:S01]  /*4e10*/  LOP3.LUT R0, R6, 0xff, RZ, 0xc0, !PT ;  /* 0x000000ff06007812 */ /* 0x000fe200078ec0ff */
[----:B------:R-:W-:Y:S01]  /*4e20*/  IMAD.U32 R6, RZ, RZ, UR19 ;  /* 0x00000013ff067e24 */ /* 0x000fe2000f8e00ff */
[----:B------:R-:W-:Y:S01]  /*4e30*/  SHF.R.U32.HI R4, RZ, 0x8, R4 ;  /* 0x00000008ff047819 */ /* 0x000fe20000011604 */
[----:B------:R-:W-:Y:S01]  /*4e40*/  LDSM.16.MT88.4 R180, [R21+0xb800] ;  /* 0x00b8000015b4783b */ /* 0x000fe20000004200 */
[----:B------:R-:W-:Y:S02]  /*4e50*/  PRMT R9, R0, 0x5410, R5 ;  /* 0x0000541000097816 */ /* 0x000fe40000000005 */
[----:B------:R-:W-:Y:S01]  /*4e60*/  LEA R10, R6, UR19, 0x10 ;  /* 0x00000013060a7c11 */ /* 0x000fe2000f8e80ff */
[----:B------:R-:W-:Y:S01]  /*4e70*/  LDSM.16.MT88.4 R204, [R212+0xa800] ;  /* 0x00a80000d4cc783b */ /* 0x000fe20000004200 */
[----:B------:R-:W-:Y:S02]  /*4e80*/  PRMT R11, R7, 0x5410, R4 ;  /* 0x00005410070b7816 */ /* 0x000fe40000000004 */
[----:B------:R-:W-:Y:S01]  /*4e90*/  LOP3.LUT R7, R12, 0xff00ff, RZ, 0xc0, !PT ;  /* 0x00ff00ff0c077812 */ /* 0x000fe200078ec0ff */
[--C-:B------:R-:W-:Y:S01]  /*4ea0*/  FFMA.FTZ R12, R32, UR4, -R3.reuse ;  /* 0x00000004200c7c23 */ /* 0x100fe20008010803 */
[--C-:B------:R-:W-:Y:S01]  /*4eb0*/  HSET2.LE.AND R0, R15, R10.reuse, PT ;  /* 0x0000000a0f007233 */ /* 0x100fe20003803000 */
[----:B------:R-:W-:Y:S01]  /*4ec0*/  FFMA.FTZ R15, R29, UR4, -R3 ;  /* 0x000000041d0f7c23 */ /* 0x000fe20008010803 */
[----:B------:R-:W-:Y:S01]  /*4ed0*/  F2FP.BF16.F32.PACK_AB R6, R234, R233 ;  /* 0x000000e9ea06723e */ /* 0x000fe200000010ff */
[----:B------:R1:W-:Y:S01]  /*4ee0*/  MUFU.EX2 R224, R12 ;  /* 0x0000000c00e07308 */ /* 0x0003e20000000800 */
[--C-:B------:R-:W-:Y:S01]  /*4ef0*/  HSET2.LE.AND R7, R7, R10.reuse, PT ;  /* 0x0000000a07077233 */ /* 0x100fe20003803000 */
[----:B------:R-:W-:Y:S01]  /*4f00*/  LDSM.16.MT88.4 R208, [R212+0xb800] ;  /* 0x00b80000d4d0783b */ /* 0x000fe20000004200 */
[----:B----4-:R-:W-:Y:S01]  /*4f10*/  F2FP.BF16.F32.PACK_AB R4, R232, R231 ;  /* 0x000000e7e804723e */ /* 0x010fe200000010ff */
[----:B------:R-:W-:Y:S01]  /*4f20*/  MUFU.EX2 R137, R15 ;  /* 0x0000000f00897308 */ /* 0x000fe20000000800 */
[----:B------:R-:W-:-:S02]  /*4f30*/  HSET2.LE.AND R5, R11, R10, PT ;  /* 0x0000000a0b057233 */ /* 0x000fc40003803000 */
[----:B------:R-:W-:Y:S02]  /*4f40*/  HSET2.LE.AND R9, R9, R10, PT ;  /* 0x0000000a09097233 */ /* 0x000fe40003803000 */
[----:B------:R-:W-:Y:S02]  /*4f50*/  LOP3.LUT R6, R6, R0, RZ, 0xc0, !PT ;  /* 0x0000000006067212 */ /* 0x000fe400078ec0ff */
[----:B------:R-:W-:Y:S02]  /*4f60*/  F2FP.BF16.F32.PACK_AB R11, R241, R243 ;  /* 0x000000f3f10b723e */ /* 0x000fe400000010ff */
[----:B------:R-:W-:Y:S01]  /*4f70*/  LOP3.LUT R0, R16, UR9, R13, 0x96, !PT ;  /* 0x0000000910007c12 */ /* 0x000fe2000f8e960d */
[----:B------:R-:W-:Y:S01]  /*4f80*/  FFMA.FTZ R16, R28, UR4, -R2 ;  /* 0x000000041c107c23 */ /* 0x000fe20008010802 */
[----:B------:R-:W-:Y:S02]  /*4f90*/  LOP3.LUT R7, R4, R7, RZ, 0xc0, !PT ;  /* 0x0000000704077212 */ /* 0x000fe400078ec0ff */
[----:B------:R-:W-:Y:S01]  /*4fa0*/  LOP3.LUT R4, R8, R5, RZ, 0xc0, !PT ;  /* 0x0000000508047212 */ /* 0x000fe200078ec0ff */
[----:B------:R-:W-:Y:S01]  /*4fb0*/  MUFU.EX2 R236, R16 ;  /* 0x0000001000ec7308 */ /* 0x000fe20000000800 */
[----:B------:R-:W-:Y:S01]  /*4fc0*/  LOP3.LUT R5, R11, R9, RZ, 0xc0, !PT ;  /* 0x000000090b057212 */ /* 0x000fe200078ec0ff */
[----:B------:R-:W-:-:S04]  /*4fd0*/  IMAD.WIDE.U32 R8, R0, -0x2daee0ad, RZ ;  /* 0xd2511f5300087825 */ /* 0x000fc800078e00ff */
[----:B------:R-:W-:Y:S01]  /*4fe0*/  FFMA.FTZ R11, R31, UR4, -R3 ;  /* 0x000000041f0b7c23 */ /* 0x000fe20008010803 */
[----:B------:R-:W-:Y:S01]  /*4ff0*/  LOP3.LUT R0, R36, UR6, R9, 0x96, !PT ;  /* 0x0000000624007c12 */ /* 0x000fe2000f8e9609 */
[----:B------:R-:W-:Y:S01]  /*5000*/  IMAD.MOV.U32 R9, RZ, RZ, R8 ;  /* 0x000000ffff097224 */ /* 0x000fe200078e0008 */
[C---:B------:R-:W-:Y:S01]  /*5010*/  PRMT R3, R8.reuse, 0x7773, RZ ;  /* 0x0000777308037816 */ /* 0x040fe200000000ff */
[----:B------:R2:W4:Y:S01]  /*5020*/  MUFU.EX2 R215, R11 ;  /* 0x0000000b00d77308 */ /* 0x0005220000000800 */
[C---:B------:R-:W-:Y:S01]  /*5030*/  PRMT R2, R8.reuse, 0x7772, RZ ;  /* 0x0000777208027816 */ /* 0x040fe200000000ff */
[----:B------:R-:W-:Y:S01]  /*5040*/  HMMA.16816.F32.BF16 R144, R4, R68, RZ ;  /* 0x000000440490723c */ /* 0x000fe200000418ff */
[----:B------:R-:W-:Y:S02]  /*5050*/  PRMT R13, R8, 0x7771, RZ ;  /* 0x00007771080d7816 */ /* 0x000fe400000000ff */
[----:B------:R-:W-:Y:S02]  /*5060*/  PRMT R18, R2, 0x5410, R3 ;  /* 0x0000541002127816 */ /* 0x000fe40000000003 */
[----:B------:R-:W-:-:S02]  /*5070*/  LOP3.LUT R9, R9, 0xff, RZ, 0xc0, !PT ;  /* 0x000000ff09097812 */ /* 0x000fc400078ec0ff */
[C---:B------:R-:W-:Y:S01]  /*5080*/  LOP3.LUT R2, R0.reuse, 0xffff, RZ, 0xc0, !PT ;  /* 0x0000ffff00027812 */ /* 0x040fe200078ec0ff */
[C---:B------:R-:W-:Y:S01]  /*5090*/  HMMA.16816.F32.BF16 R40, R4.reuse, R84, RZ ;  /* 0x000000540428723c */ /* 0x040fe200000418ff */
[C---:B------:R-:W-:Y:S02]  /*50a0*/  PRMT R3, R0.reuse, 0x7632, R3 ;  /* 0x0000763200037816 */ /* 0x040fe40000000003 */
[----:B-1----:R-:W-:Y:S02]  /*50b0*/  LOP3.LUT R12, R0, 0xff, RZ, 0xc0, !PT ;  /* 0x000000ff000c7812 */ /* 0x002fe400078ec0ff */
[----:B--2---:R-:W-:Y:S02]  /*50c0*/  SHF.R.U32.HI R11, RZ, 0x18, R0 ;  /* 0x00000018ff0b7819 */ /* 0x004fe40000011600 */
[----:B------:R-:W-:Y:S01]  /*50d0*/  SHF.R.U32.HI R8, RZ, 0x8, R2 ;  /* 0x00000008ff087819 */ /* 0x000fe20000011602 */
[----:B------:R-:W-:Y:S01]  /*50e0*/  HMMA.16816.F32.BF16 R56, R4, R96, RZ ;  /* 0x000000600438723c */ /* 0x000fe200000418ff */
[----:B------:R-:W-:-:S02]  /*50f0*/  PRMT R0, R9, 0x5410, R13 ;  /* 0x0000541009007816 */ /* 0x000fc4000000000d */
[----:B------:R-:W-:Y:S02]  /*5100*/  LOP3.LUT R2, R3, 0xff, RZ, 0xc0, !PT ;  /* 0x000000ff03027812 */ /* 0x000fe400078ec0ff */
[----:B------:R-:W-:Y:S02]  /*5110*/  FMNMX3.FTZ R3, R38, R39, R35, !PT ;  /* 0x0000002726037276 */ /* 0x000fe40007810023 */
[----:B------:R-:W-:Y:S01]  /*5120*/  PRMT R9, R2, 0x5410, R11 ;  /* 0x0000541002097816 */ /* 0x000fe2000000000b */
[----:B------:R-:W-:Y:S01]  /*5130*/  HMMA.16816.F32.BF16 R72, R4, R100, RZ ;  /* 0x000000640448723c */ /* 0x000fe200000418ff */
[----:B------:R-:W-:Y:S02]  /*5140*/  HSET2.LE.AND R0, R0, R10, PT ;  /* 0x0000000a00007233 */ /* 0x000fe40003803000 */
[----:B----4-:R-:W-:Y:S02]  /*5150*/  F2FP.BF16.F32.PACK_AB R2, R215, R224 ;  /* 0x000000e0d702723e */ /* 0x010fe400000010ff */
[----:B------:R-:W-:-:S02]  /*5160*/  PRMT R15, R12, 0x5410, R8 ;  /* 0x000054100c0f7816 */ /* 0x000fc40000000008 */
[----:B------:R-:W-:Y:S01]  /*5170*/  LOP3.LUT R166, R2, R0, RZ, 0xc0, !PT ;  /* 0x0000000002a67212 */ /* 0x000fe200078ec0ff */
[C---:B------:R-:W-:Y:S01]  /*5180*/  HMMA.16816.F32.BF16 R88, R4.reuse, R112, RZ ;  /* 0x000000700458723c */ /* 0x040fe200000418ff */
[----:B------:R-:W-:Y:S02]  /*5190*/  FMNMX3.FTZ R2, R3, R24, R49, !PT ;  /* 0x0000001803027276 */ /* 0x000fe40007810031 */
[----:B------:R-:W-:Y:S02]  /*51a0*/  FMNMX3.FTZ R0, R80, R81, R82, !PT ;  /* 0x0000005150007276 */ /* 0x000fe40007810052 */
[----:B------:R-:W-:Y:S02]  /*51b0*/  FMNMX3.FTZ R2, R2, R50, R51, !PT ;  /* 0x0000003202027276 */ /* 0x000fe40007810033 */
[----:B------:R-:W-:Y:S01]  /*51c0*/  FMNMX3.FTZ R0, R0, R34, R65, !PT ;  /* 0x0000002200007276 */ /* 0x000fe20007810041 */
[----:B-----5:R-:W-:Y:S01]  /*51d0*/  HMMA.16816.F32.BF16 R104, R4, R116, RZ ;  /* 0x000000740468723c */ /* 0x020fe200000418ff */
[----:B------:R-:W-:-:S02]  /*51e0*/  FMNMX.FTZ R12, R64, R2, !PT ;  /* 0x00000002400c7209 */ /* 0x000fc40007810000 */
[----:B------:R-:W-:Y:S02]  /*51f0*/  FMNMX3.FTZ R13, R0, R67, R66, !PT ;  /* 0x00000043000d7276 */ /* 0x000fe40007810042 */
[----:B------:R-:W-:Y:S01]  /*5200*/  HSET2.LE.AND R3, R15, R10, PT ;  /* 0x0000000a0f037233 */ /* 0x000fe20003803000 */
[----:B------:R-:W1:Y:S01]  /*5210*/  SHFL.BFLY PT, R16, R12, 0x2, 0x1f ;  /* 0x0c401f000c107f89 */ /* 0x000e6200000e0000 */
[----:B------:R-:W-:Y:S01]  /*5220*/  F2FP.BF16.F32.PACK_AB R8, R237, R137 ;  /* 0x00000089ed08723e */ /* 0x000fe200000010ff */
[----:B---3--:R-:W-:Y:S01]  /*5230*/  HMMA.16816.F32.BF16 R120, R4, R124, RZ ;  /* 0x0000007c0478723c */ /* 0x008fe200000418ff */
[----:B------:R-:W-:Y:S02]  /*5240*/  FMNMX.FTZ R13, R83, R13, !PT ;  /* 0x0000000d530d7209 */ /* 0x000fe40007810000 */
[----:B------:R-:W-:Y:S02]  /*5250*/  LOP3.LUT R0, R18, 0xff00ff, RZ, 0xc0, !PT ;  /* 0x00ff00ff12007812 */ /* 0x000fe400078ec0ff */
[----:B------:R-:W-:-:S02]  /*5260*/  LOP3.LUT R164, R8, R3, RZ, 0xc0, !PT ;  /* 0x0000000308a47212 */ /* 0x000fc400078ec0ff */
[----:B------:R-:W2:Y:S01]  /*5270*/  SHFL.BFLY PT, R3, R13, 0x2, 0x1f ;  /* 0x0c401f000d037f89 */ /* 0x000ea200000e0000 */
[--C-:B------:R-:W-:Y:S01]  /*5280*/  HSET2.LE.AND R0, R0, R10.reuse, PT ;  /* 0x0000000a00007233 */ /* 0x100fe20003803000 */
[C---:B------:R-:W-:Y:S01]  /*5290*/  HMMA.16816.F32.BF16 R128, R4.reuse, R220, RZ ;  /* 0x000000dc0480723c */ /* 0x040fe200000418ff */
[----:B------:R-:W-:Y:S02]  /*52a0*/  F2FP.BF16.F32.PACK_AB R2, R213, R236 ;  /* 0x000000ecd502723e */ /* 0x000fe400000010ff */
[----:B------:R-:W-:Y:S02]  /*52b0*/  HSET2.LE.AND R9, R9, R10, PT ;  /* 0x0000000a09097233 */ /* 0x000fe40003803000 */
[----:B------:R-:W-:Y:S02]  /*52c0*/  LOP3.LUT R167, R2, R0, RZ, 0xc0, !PT ;  /* 0x0000000002a77212 */ /* 0x000fe400078ec0ff */
[----:B------:R-:W-:Y:S01]  /*52d0*/  LOP3.LUT R2, R48, UR22, R27, 0x96, !PT ;  /* 0x0000001630027c12 */ /* 0x000fe2000f8e961b */
[----:B------:R-:W-:Y:S01]  /*52e0*/  HMMA.16816.F32.BF16 R148, R4, R70, RZ ;  /* 0x000000460494723c */ /* 0x000fe200000418ff */
[----:B------:R-:W-:-:S03]  /*52f0*/  F2FP.BF16.F32.PACK_AB R11, R133, R25 ;  /* 0x00000019850b723e */ /* 0x000fc600000010ff */
[----:B------:R-:W-:Y:S01]  /*5300*/  IMAD.WIDE.U32 R246, R2, -0x2daee0ad, RZ ;  /* 0xd2511f5302f67825 */ /* 0x000fe200078e00ff */
[----:B-1----:R-:W-:Y:S02]  /*5310*/  FMNMX.FTZ R0, R12, R16, !PT ;  /* 0x000000100c007209 */ /* 0x002fe40007810000 */
[----:B------:R-:W-:Y:S01]  /*5320*/  LOP3.LUT R165, R11, R9, RZ, 0xc0, !PT ;  /* 0x000000090ba57212 */ /* 0x000fe200078ec0ff */
[----:B------:R-:W-:Y:S01]  /*5330*/  HMMA.16816.F32.BF16 R44, R4, R86, RZ ;  /* 0x00000056042c723c */ /* 0x000fe200000418ff */
[----:B------:R-:W-:-:S05]  /*5340*/  LOP3.LUT R2, R248, UR25, R247, 0x96, !PT ;  /* 0x00000019f8027c12 */ /* 0x000fca000f8e96f7 */
[----:B------:R-:W-:Y:S01]  /*5350*/  IMAD.WIDE.U32 R244, R2, -0x326172a9, RZ ;  /* 0xcd9e8d5702f47825 */ /* 0x000fe200078e00ff */
[----:B------:R-:W-:Y:S01]  /*5360*/  LOP3.LUT R2, R26, UR24, R141, 0x96, !PT ;  /* 0x000000181a027c12 */ /* 0x000fe2000f8e968d */
[C---:B------:R-:W-:Y:S08]  /*5370*/  HMMA.16816.F32.BF16 R60, R4.reuse, R98, RZ ;  /* 0x00000062043c723c */ /* 0x040ff000000418ff */
[C---:B------:R-:W-:Y:S08]  /*5380*/  HMMA.16816.F32.BF16 R76, R4.reuse, R102, RZ ;  /* 0x00000066044c723c */ /* 0x040ff000000418ff */
[C---:B------:R-:W-:Y:S08]  /*5390*/  HMMA.16816.F32.BF16 R92, R4.reuse, R114, RZ ;  /* 0x00000072045c723c */ /* 0x040ff000000418ff */
[C---:B------:R-:W-:Y:S08]  /*53a0*/  HMMA.16816.F32.BF16 R108, R4.reuse, R118, RZ ;  /* 0x00000076046c723c */ /* 0x040ff000000418ff */
[C---:B------:R-:W-:Y:S08]  /*53b0*/  HMMA.16816.F32.BF16 R156, R4.reuse, R126, RZ ;  /* 0x0000007e049c723c */ /* 0x040ff000000418ff */
[----:B------:R-:W-:Y:S01]  /*53c0*/  HMMA.16816.F32.BF16 R28, R4, R222, RZ ;  /* 0x000000de041c723c */ /* 0x000fe200000418ff */
[----:B------:R-:W1:Y:S01]  /*53d0*/  SHFL.BFLY PT, R5, R0, 0x1, 0x1f ;  /* 0x0c201f0000057f89 */ /* 0x000e6200000e0000 */
[----:B--2---:R-:W-:Y:S01]  /*53e0*/  FMNMX.FTZ R4, R13, R3, !PT ;  /* 0x000000030d047209 */ /* 0x004fe20007810000 */
[----:B------:R-:W-:Y:S01]  /*53f0*/  IMAD.WIDE.U32 R2, R2, -0x2daee0ad, RZ ;  /* 0xd2511f5302027825 */ /* 0x000fe200078e00ff */
[----:B------:R-:W-:-:S03]  /*5400*/  LOP3.LUT R6, R140, UR15, R245, 0x96, !PT ;  /* 0x0000000f8c067c12 */ /* 0x000fc6000f8e96f5 */
[----:B------:R-:W2:Y:S01]  /*5410*/  SHFL.BFLY PT, R8, R4, 0x1, 0x1f ;  /* 0x0c201f0004087f89 */ /* 0x000ea200000e0000 */
[----:B------:R-:W-:Y:S01]  /*5420*/  HMMA.16816.F32.BF16 R144, R164, R204, R144 ;  /* 0x000000cca490723c */ /* 0x000fe20000041890 */
[----:B------:R-:W-:-:S07]  /*5430*/  IMAD.WIDE.U32 R6, R6, -0x2daee0ad, RZ ;  /* 0xd2511f5306067825 */ /* 0x000fce00078e00ff */
[C---:B------:R-:W-:Y:S08]  /*5440*/  HMMA.16816.F32.BF16 R40, R164.reuse, R192, R40 ;  /* 0x000000c0a428723c */ /* 0x040ff00000041828 */
[----:B------:R-:W-:Y:S01]  /*5450*/  HMMA.16816.F32.BF16 R56, R164, R196, R56 ;  /* 0x000000c4a438723c */ /* 0x000fe20000041838 */
[----:B-1----:R-:W-:Y:S02]  /*5460*/  FMNMX.FTZ R136, R0, R5, !PT ;  /* 0x0000000500887209 */ /* 0x002fe40007810000 */
[----:B------:R-:W-:-:S02]  /*5470*/  LOP3.LUT R5, R246, UR14, R3, 0x96, !PT ;  /* 0x0000000ef6057c12 */ /* 0x000fc4000f8e9603 */
[C---:B------:R-:W-:Y:S01]  /*5480*/  FSETP.NEU.FTZ.AND P1, PT, R136.reuse, -INF , PT ;  /* 0xff8000008800780b */ /* 0x040fe20003f3d000 */
[----:B------:R-:W-:Y:S01]  /*5490*/  FMUL.FTZ R0, R136, UR4 ;  /* 0x0000000488007c20 */ /* 0x000fe20008410000 */
[----:B------:R-:W-:Y:S01]  /*54a0*/  LOP3.LUT R3, R2, UR12, R7, 0x96, !PT ;  /* 0x0000000c02037c12 */ /* 0x000fe2000f8e9607 */
[----:B------:R-:W-:Y:S01]  /*54b0*/  IMAD.WIDE.U32 R14, R5, -0x326172a9, RZ ;  /* 0xcd9e8d57050e7825 */ /* 0x000fe200078e00ff */
[----:B--2---:R-:W-:Y:S01]  /*54c0*/  FMNMX.FTZ R135, R4, R8, !PT ;  /* 0x0000000804877209 */ /* 0x004fe20007810000 */
[C---:B------:R-:W-:Y:S01]  /*54d0*/  HMMA.16816.F32.BF16 R72, R164.reuse, R200, R72 ;  /* 0x000000c8a448723c */ /* 0x040fe20000041848 */
[----:B------:R-:W-:Y:S01]  /*54e0*/  FSEL R2, R0, RZ, P1 ;  /* 0x000000ff00027208 */ /* 0x000fe20000800000 */
[----:B------:R-:W-:Y:S01]  /*54f0*/  IMAD.WIDE.U32 R12, R3, -0x326172a9, RZ ;  /* 0xcd9e8d57030c7825 */ /* 0x000fe200078e00ff */
[----:B------:R-:W-:Y:S02]  /*5500*/  LOP3.LUT R7, R244, UR13, R15, 0x96, !PT ;  /* 0x0000000df4077c12 */ /* 0x000fe4000f8e960f */
[----:B------:R-:W-:Y:S01]  /*5510*/  FSETP.NEU.FTZ.AND P1, PT, R135, -INF , PT ;  /* 0xff8000008700780b */ /* 0x000fe20003f3d000 */
[--C-:B------:R-:W-:Y:S01]  /*5520*/  FFMA.FTZ R3, R38, UR4, -R2.reuse ;  /* 0x0000000426037c23 */ /* 0x100fe20008010802 */
[--C-:B------:R-:W-:Y:S01]  /*5530*/  FFMA.FTZ R0, R39, UR4, -R2.reuse ;  /* 0x0000000427007c23 */ /* 0x100fe20008010802 */
[----:B------:R-:W-:Y:S01]  /*5540*/  LOP3.LUT R5, R14, UR11, R13, 0x96, !PT ;  /* 0x0000000b0e057c12 */ /* 0x000fe2000f8e960d */
[----:B------:R-:W-:Y:S01]  /*5550*/  FFMA.FTZ R4, R35, UR4, -R2 ;  /* 0x0000000423047c23 */ /* 0x000fe20008010802 */
[----:B------:R1:W-:Y:S01]  /*5560*/  MUFU.EX2 R240, R3 ;  /* 0x0000000300f07308 */ /* 0x0003e20000000800 */
[----:B------:R-:W-:Y:S01]  /*5570*/  IMAD.WIDE.U32 R8, R7, -0x2daee0ad, RZ ;  /* 0xd2511f5307087825 */ /* 0x000fe200078e00ff */
[----:B------:R-:W-:Y:S02]  /*5580*/  HMMA.16816.F32.BF16 R88, R164, R208, R88 ;  /* 0x000000d0a458723c */ /* 0x000fe40000041858 */
[----:B------:R2:W-:Y:S01]  /*5590*/  MUFU.EX2 R238, R0 ;  /* 0x0000000000ee7308 */ /* 0x0005e20000000800 */
[----:B------:R-:W-:Y:S01]  /*55a0*/  IMAD.WIDE.U32 R160, R5, -0x2daee0ad, RZ ;  /* 0xd2511f5305a07825 */ /* 0x000fe200078e00ff */
[----:B------:R-:W-:-:S02]  /*55b0*/  LOP3.LUT R6, R6, UR10, R9, 0x96, !PT ;  /* 0x0000000a06067c12 */ /* 0x000fc4000f8e9609 */
[----:B------:R3:W-:Y:S02]  /*55c0*/  MUFU.EX2 R22, R4 ;  /* 0x0000000400167308 */ /* 0x0007e40000000800 */
[----:B------:R-:W-:Y:S01]  /*55d0*/  HMMA.16816.F32.BF16 R104, R164, R180, R104 ;  /* 0x000000b4a468723c */ /* 0x000fe20000041868 */
[----:B------:R-:W-:-:S04]  /*55e0*/  IMAD.WIDE.U32 R14, R6, -0x326172a9, RZ ;  /* 0xcd9e8d57060e7825 */ /* 0x000fc800078e00ff */
[----:B-1----:R-:W-:-:S03]  /*55f0*/  FMUL.FTZ R3, R135, UR4 ;  /* 0x0000000487037c20 */ /* 0x002fc60008410000 */
[----:B------:R-:W-:Y:S02]  /*5600*/  HMMA.16816.F32.BF16 R120, R164, R188, R120 ;  /* 0x000000bca478723c */ /* 0x000fe40000041878 */
[----:B--2---:R-:W-:Y:S01]  /*5610*/  FSEL R0, R3, RZ, P1 ;  /* 0x000000ff03007208 */ /* 0x004fe20000800000 */
[----:B------:R-:W-:-:S04]  /*5620*/  FFMA.FTZ R3, R24, UR4, -R2 ;  /* 0x0000000418037c23 */ /* 0x000fc80008010802 */
[----:B------:R1:W2:Y:S01]  /*5630*/  MUFU.EX2 R239, R3 ;  /* 0x0000000300ef7308 */ /* 0x0002a20000000800 */
[--C-:B---3--:R-:W-:Y:S01]  /*5640*/  FFMA.FTZ R4, R80, UR4, -R0.reuse ;  /* 0x0000000450047c23 */ /* 0x108fe20008010800 */
[--C-:B------:R-:W-:Y:S01]  /*5650*/  FFMA.FTZ R7, R81, UR4, -R0.reuse ;  /* 0x0000000451077c23 */ /* 0x100fe20008010800 */
[C---:B------:R-:W-:Y:S02]  /*5660*/  HMMA.16816.F32.BF16 R128, R164.reuse, R184, R128 ;  /* 0x000000b8a480723c */ /* 0x040fe40000041880 */
[----:B------:R3:W-:Y:S04]  /*5670*/  MUFU.EX2 R235, R4 ;  /* 0x0000000400eb7308 */ /* 0x0007e80000000800 */
[----:B------:R4:W-:Y:S02]  /*5680*/  MUFU.EX2 R24, R7 ;  /* 0x0000000700187308 */ /* 0x0009e40000000800 */
[----:B------:R-:W-:Y:S01]  /*5690*/  HMMA.16816.F32.BF16 R148, R164, R206, R148 ;  /* 0x000000cea494723c */ /* 0x000fe20000041894 */
[----:B-1----:R-:W-:Y:S01]  /*56a0*/  LOP3.LUT R3, R8, UR8, R161, 0x96, !PT ;  /* 0x0000000808037c12 */ /* 0x002fe2000f8e96a1 */
[----:B------:R-:W-:-:S04]  /*56b0*/  FFMA.FTZ R8, R82, UR4, -R0 ;  /* 0x0000000452087c23 */ /* 0x000fc80008010800 */
[----:B---3--:R-:W-:Y:S01]  /*56c0*/  IMAD.WIDE.U32 R4, R3, -0x326172a9, RZ ;  /* 0xcd9e8d5703047825 */ /* 0x008fe200078e00ff */
[----:B------:R1:W-:Y:S01]  /*56d0*/  MUFU.EX2 R21, R8 ;  /* 0x0000000800157308 */ /* 0x0003e20000000800 */
[C---:B------:R-:W-:Y:S02]  /*56e0*/  HMMA.16816.F32.BF16 R44, R164.reuse, R194, R44 ;  /* 0x000000c2a42c723c */ /* 0x040fe4000004182c */
[----:B------:R-:W-:Y:S01]  /*56f0*/  IMAD.MOV.U32 R3, RZ, RZ, R4 ;  /* 0x000000ffff037224 */ /* 0x000fe200078e0004 */
[C---:B------:R-:W-:Y:S02]  /*5700*/  PRMT R11, R4.reuse, 0x7771, RZ ;  /* 0x00007771040b7816 */ /* 0x040fe400000000ff */
[C---:B------:R-:W-:Y:S02]  /*5710*/  PRMT R9, R4.reuse, 0x7773, RZ ;  /* 0x0000777304097816 */ /* 0x040fe400000000ff */
[----:B----4-:R-:W-:Y:S01]  /*5720*/  PRMT R7, R4, 0x7772, RZ ;  /* 0x0000777204077816 */ /* 0x010fe200000000ff */
[--C-:B------:R-:W-:Y:S01]  /*5730*/  FFMA.FTZ R4, R34, UR4, -R0.reuse ;  /* 0x0000000422047c23 */ /* 0x100fe20008010800 */
[----:B------:R-:W-:Y:S01]  /*5740*/  LOP3.LUT R6, R3, 0xff, RZ, 0xc0, !PT ;  /* 0x000000ff03067812 */ /* 0x000fe200078ec0ff */
[----:B------:R-:W-:Y:S01]  /*5750*/  HMMA.16816.F32.BF16 R60, R164, R198, R60 ;  /* 0x000000c6a43c723c */ /* 0x000fe2000004183c */
[----:B------:R-:W-:Y:S01]  /*5760*/  LOP3.LUT R3, R14, UR7, R5, 0x96, !PT ;  /* 0x000000070e037c12 */ /* 0x000fe2000f8e9605 */
[----:B------:R3:W4:Y:S01]  /*5770*/  MUFU.EX2 R23, R4 ;  /* 0x0000000400177308 */ /* 0x0007220000000800 */
[----:B------:R-:W-:Y:S01]  /*5780*/  PRMT R6, R6, 0x5410, R11 ;  /* 0x0000541006067816 */ /* 0x000fe2000000000b */
[----:B------:R-:W-:Y:S01]  /*5790*/  FFMA.FTZ R14, R67, UR4, -R0 ;  /* 0x00000004430e7c23 */ /* 0x000fe20008010800 */
[----:B------:R-:W-:-:S02]  /*57a0*/  PRMT R5, R3, 0x7632, R5 ;  /* 0x0000763203057816 */ /* 0x000fc40000000005 */
[----:B------:R-:W-:Y:S01]  /*57b0*/  PRMT R9, R7, 0x5410, R9 ;  /* 0x0000541007097816 */ /* 0x000fe20000000009 */
[C---:B------:R-:W-:Y:S01]  /*57c0*/  HMMA.16816.F32.BF16 R76, R164.reuse, R202, R76 ;  /* 0x000000caa44c723c */ /* 0x040fe2000004184c */
[----:B-1----:R-:W-:Y:S01]  /*57d0*/  LOP3.LUT R8, R3, 0xff, RZ, 0xc0, !PT ;  /* 0x000000ff03087812 */ /* 0x002fe200078ec0ff */
[----:B------:R-:W-:Y:S01]  /*57e0*/  MUFU.EX2 R14, R14 ;  /* 0x0000000e000e7308 */ /* 0x000fe20000000800 */
[----:B------:R-:W-:Y:S02]  /*57f0*/  SHF.R.U32.HI R7, RZ, 0x18, R3 ;  /* 0x00000018ff077819 */ /* 0x000fe40000011603 */
[----:B------:R-:W-:Y:S02]  /*5800*/  LOP3.LUT R5, R5, 0xff, RZ, 0xc0, !PT ;  /* 0x000000ff05057812 */ /* 0x000fe400078ec0ff */
[----:B------:R-:W-:Y:S01]  /*5810*/  LOP3.LUT R9, R9, 0xff00ff, RZ, 0xc0, !PT ;  /* 0x00ff00ff09097812 */ /* 0x000fe200078ec0ff */
[----:B------:R-:W-:Y:S01]  /*5820*/  HMMA.16816.F32.BF16 R92, R164, R210, R92 ;  /* 0x000000d2a45c723c */ /* 0x000fe2000004185c */
[----:B---3--:R-:W-:-:S02]  /*5830*/  LOP3.LUT R4, R3, 0xffff, RZ, 0xc0, !PT ;  /* 0x0000ffff03047812 */ /* 0x008fc400078ec0ff */
[----:B------:R-:W-:Y:S02]  /*5840*/  HSET2.LE.AND R3, R6, R10, PT ;  /* 0x0000000a06037233 */ /* 0x000fe40003803000 */
[----:B------:R-:W-:Y:S02]  /*5850*/  SHF.R.U32.HI R4, RZ, 0x8, R4 ;  /* 0x00000008ff047819 */ /* 0x000fe40000011604 */
[----:B--2---:R-:W-:Y:S01]  /*5860*/  F2FP.BF16.F32.PACK_AB R6, R239, R22 ;  /* 0x00000016ef06723e */ /* 0x004fe200000010ff */
[----:B------:R-:W-:Y:S01]  /*5870*/  HMMA.16816.F32.BF16 R108, R164, R182, R108 ;  /* 0x000000b6a46c723c */ /* 0x000fe2000004186c */
[----:B------:R-:W-:Y:S02]  /*5880*/  PRMT R4, R8, 0x5410, R4 ;  /* 0x0000541008047816 */ /* 0x000fe40000000004 */
[----:B------:R-:W-:Y:S02]  /*5890*/  PRMT R8, R5, 0x5410, R7 ;  /* 0x0000541005087816 */ /* 0x000fe40000000007 */
[----:B------:R-:W-:-:S02]  /*58a0*/  LOP3.LUT R6, R6, R3, RZ, 0xc0, !PT ;  /* 0x0000000306067212 */ /* 0x000fc400078ec0ff */
[--C-:B------:R-:W-:Y:S01]  /*58b0*/  HSET2.LE.AND R4, R4, R10.reuse, PT ;  /* 0x0000000a04047233 */ /* 0x100fe20003803000 */
[C---:B------:R-:W-:Y:S01]  /*58c0*/  HMMA.16816.F32.BF16 R156, R164.reuse, R190, R156 ;  /* 0x000000bea49c723c */ /* 0x040fe2000004189c */
[--C-:B------:R-:W-:Y:S02]  /*58d0*/  HSET2.LE.AND R3, R9, R10.reuse, PT ;  /* 0x0000000a09037233 */ /* 0x100fe40003803000 */
[----:B------:R-:W-:Y:S02]  /*58e0*/  F2FP.BF16.F32.PACK_AB R5, R238, R240 ;  /* 0x000000f0ee05723e */ /* 0x000fe400000010ff */
[----:B------:R-:W-:Y:S02]  /*58f0*/  HSET2.LE.AND R8, R8, R10, PT ;  /* 0x0000000a08087233 */ /* 0x000fe40003803000 */
[----:B----4-:R-:W-:Y:S01]  /*5900*/  F2FP.BF16.F32.PACK_AB R7, R23, R21 ;  /* 0x000000151707723e */ /* 0x010fe200000010ff */
[----:B------:R-:W-:Y:S01]  /*5910*/  HMMA.16816.F32.BF16 R164, R164, R186, R28 ;  /* 0x000000baa4a4723c */ /* 0x000fe2000004181c */
[----:B------:R-:W-:-:S02]  /*5920*/  F2FP.BF16.F32.PACK_AB R9, R24, R235 ;  /* 0x000000eb1809723e */ /* 0x000fc400000010ff */
[----:B------:R-:W-:Y:S02]  /*5930*/  LOP3.LUT R4, R5, R4, RZ, 0xc0, !PT ;  /* 0x0000000405047212 */ /* 0x000fe400078ec0ff */
[----:B------:R-:W-:Y:S01]  /*5940*/  LOP3.LUT R7, R7, R3, RZ, 0xc0, !PT ;  /* 0x0000000307077212 */ /* 0x000fe200078ec0ff */
[--C-:B------:R-:W-:Y:S01]  /*5950*/  FFMA.FTZ R3, R50, UR4, -R2.reuse ;  /* 0x0000000432037c23 */ /* 0x100fe20008010802 */
[----:B------:R-:W-:Y:S01]  /*5960*/  LOP3.LUT R5, R9, R8, RZ, 0xc0, !PT ;  /* 0x0000000809057212 */ /* 0x000fe200078ec0ff */
[--C-:B------:R-:W-:Y:S02]  /*5970*/  FFMA.FTZ R8, R49, UR4, -R2.reuse ;  /* 0x0000000431087c23 */ /* 0x100fe40008010802 */
[----:B------:R1:W-:Y:S04]  /*5980*/  MUFU.EX2 R20, R3 ;  /* 0x0000000300147308 */ /* 0x0003e80000000800 */
[----:B------:R2:W-:Y:S01]  /*5990*/  MUFU.EX2 R19, R8 ;  /* 0x0000000800137308 */ /* 0x0005e20000000800 */
[C---:B------:R-:W-:Y:S08]  /*59a0*/  HMMA.16816.F32.BF16 R140, R4.reuse, R68, RZ ;  /* 0x00000044048c723c */ /* 0x040ff000000418ff */
[----:B------:R-:W-:Y:S01]  /*59b0*/  HMMA.16816.F32.BF16 R152, R4, R70, RZ ;  /* 0x000000460498723c */ /* 0x000fe200000418ff */
[--C-:B-1----:R-:W-:Y:S01]  /*59c0*/  FFMA.FTZ R3, R64, UR4, -R2.reuse ;  /* 0x0000000440037c23 */ /* 0x102fe20008010802 */
[----:B--2---:R-:W-:Y:S01]  /*59d0*/  FFMA.FTZ R8, R51, UR4, -R2 ;  /* 0x0000000433087c23 */ /* 0x004fe20008010802 */
[----:B------:R-:W-:-:S02]  /*59e0*/  LOP3.LUT R2, R12, UR9, R15, 0x96, !PT ;  /* 0x000000090c027c12 */ /* 0x000fc4000f8e960f */
[----:B------:R1:W-:Y:S01]  /*59f0*/  MUFU.EX2 R17, R3 ;  /* 0x0000000300117308 */ /* 0x0003e20000000800 */
[----:B------:R-:W-:Y:S02]  /*5a00*/  FFMA.FTZ R12, R66, UR4, -R0 ;  /* 0x00000004420c7c23 */ /* 0x000fe40008010800 */
[C---:B------:R-:W-:Y:S01]  /*5a10*/  HMMA.16816.F32.BF16 R36, R4.reuse, R84, RZ ;  /* 0x000000540424723c */ /* 0x040fe200000418ff */
[----:B------:R2:W3:Y:S04]  /*5a20*/  MUFU.EX2 R18, R8 ;  /* 0x0000000800127308 */ /* 0x0004e80000000800 */
[----:B------:R-:W-:Y:S03]  /*5a30*/  MUFU.EX2 R16, R12 ;  /* 0x0000000c00107308 */ /* 0x000fe60000000800 */
[----:B------:R-:W-:Y:S01]  /*5a40*/  HMMA.16816.F32.BF16 R176, R4, R86, RZ ;  /* 0x0000005604b0723c */ /* 0x000fe200000418ff */
[----:B-1----:R-:W-:-:S04]  /*5a50*/  IMAD.WIDE.U32 R2, R2, -0x2daee0ad, RZ ;  /* 0xd2511f5302027825 */ /* 0x002fc800078e00ff */
[--C-:B--2---:R-:W-:Y:S01]  /*5a60*/  FFMA.FTZ R8, R65, UR4, -R0.reuse ;  /* 0x0000000441087c23 */ /* 0x104fe20008010800 */
[C---:B------:R-:W-:Y:S01]  /*5a70*/  PRMT R13, R2.reuse, 0x7771, RZ ;  /* 0x00007771020d7816 */ /* 0x040fe200000000ff */
[----:B------:R-:W-:Y:S01]  /*5a80*/  FFMA.FTZ R0, R83, UR4, -R0 ;  /* 0x0000000453007c23 */ /* 0x000fe20008010800 */
[C---:B------:R-:W-:Y:S01]  /*5a90*/  PRMT R11, R2.reuse, 0x7773, RZ ;  /* 0x00007773020b7816 */ /* 0x040fe200000000ff */
[----:B------:R1:W-:Y:S01]  /*5aa0*/  MUFU.EX2 R15, R8 ;  /* 0x00000008000f7308 */ /* 0x0003e20000000800 */
[----:B------:R-:W-:Y:S01]  /*5ab0*/  PRMT R9, R2, 0x7772, RZ ;  /* 0x0000777202097816 */ /* 0x000fe200000000ff */
[----:B------:R-:W-:Y:S02]  /*5ac0*/  HMMA.16816.F32.BF16 R52, R4, R96, RZ ;  /* 0x000000600434723c */ /* 0x000fe400000418ff */
[----:B------:R2:W4:Y:S01]  /*5ad0*/  MUFU.EX2 R12, R0 ;  /* 0x00000000000c7308 */ /* 0x0005220000000800 */
[----:B------:R-:W-:-:S05]  /*5ae0*/  PRMT R9, R9, 0x5410, R11 ;  /* 0x0000541009097816 */ /* 0x000fca000000000b */
[----:B------:R-:W-:Y:S01]  /*5af0*/  HMMA.16816.F32.BF16 R172, R4, R98, RZ ;  /* 0x0000006204ac723c */ /* 0x000fe200000418ff */
[----:B-1----:R-:W-:Y:S01]  /*5b00*/  IMAD.MOV.U32 R8, RZ, RZ, R2 ;  /* 0x000000ffff087224 */ /* 0x002fe200078e0002 */
[----:B------:R-:W-:-:S06]  /*5b10*/  LOP3.LUT R2, R160, UR6, R3, 0x96, !PT ;  /* 0x00000006a0027c12 */ /* 0x000fcc000f8e9603 */
[C---:B------:R-:W-:Y:S01]  /*5b20*/  HMMA.16816.F32.BF16 R68, R4.reuse, R100, RZ ;  /* 0x000000640444723c */ /* 0x040fe200000418ff */
[----:B------:R-:W-:Y:S02]  /*5b30*/  LOP3.LUT R8, R8, 0xff, RZ, 0xc0, !PT ;  /* 0x000000ff08087812 */ /* 0x000fe400078ec0ff */
[----:B--2---:R-:W-:Y:S02]  /*5b40*/  LOP3.LUT R0, R2, 0xffff, RZ, 0xc0, !PT ;  /* 0x0000ffff02007812 */ /* 0x004fe400078ec0ff */
[----:B------:R-:W-:Y:S02]  /*5b50*/  PRMT R13, R8, 0x5410, R13 ;  /* 0x00005410080d7816 */ /* 0x000fe4000000000d */
[C---:B------:R-:W-:Y:S01]  /*5b60*/  PRMT R8, R2.reuse, 0x7632, R8 ;  /* 0x0000763202087816 */ /* 0x040fe20000000008 */
[----:B------:R-:W-:Y:S01]  /*5b70*/  HMMA.16816.F32.BF16 R32, R4, R102, RZ ;  /* 0x000000660420723c */ /* 0x000fe200000418ff */
[----:B------:R-:W-:Y:S02]  /*5b80*/  LOP3.LUT R11, R2, 0xff, RZ, 0xc0, !PT ;  /* 0x000000ff020b7812 */ /* 0x000fe400078ec0ff */
[----:B------:R-:W-:-:S02]  /*5b90*/  SHF.R.U32.HI R3, RZ, 0x18, R2 ;  /* 0x00000018ff037819 */ /* 0x000fc40000011602 */
[----:B------:R-:W-:Y:S02]  /*5ba0*/  SHF.R.U32.HI R2, RZ, 0x8, R0 ;  /* 0x00000008ff027819 */ /* 0x000fe40000011600 */
[----:B------:R-:W-:Y:S01]  /*5bb0*/  LOP3.LUT R0, R8, 0xff, RZ, 0xc0, !PT ;  /* 0x000000ff08007812 */ /* 0x000fe200078ec0ff */
[C---:B------:R-:W-:Y:S01]  /*5bc0*/  HMMA.16816.F32.BF16 R84, R4.reuse, R112, RZ ;  /* 0x000000700454723c */ /* 0x040fe200000418ff */
[----:B------:R-:W-:Y:S02]  /*5bd0*/  LOP3.LUT R8, R9, 0xff00ff, RZ, 0xc0, !PT ;  /* 0x00ff00ff09087812 */ /* 0x000fe400078ec0ff */
[----:B------:R-:W-:Y:S02]  /*5be0*/  PRMT R11, R11, 0x5410, R2 ;  /* 0x000054100b0b7816 */ /* 0x000fe40000000002 */
[----:B------:R-:W-:Y:S02]  /*5bf0*/  PRMT R2, R0, 0x5410, R3 ;  /* 0x0000541000027816 */ /* 0x000fe40000000003 */
[----:B------:R-:W-:Y:S01]  /*5c00*/  HSET2.LE.AND R0, R13, R10, PT ;  /* 0x0000000a0d007233 */ /* 0x000fe20003803000 */
[----:B------:R-:W-:Y:S01]  /*5c10*/  HMMA.16816.F32.BF16 R96, R4, R114, RZ ;  /* 0x000000720460723c */ /* 0x000fe200000418ff */
[----:B---3--:R-:W-:-:S02]  /*5c20*/  F2FP.BF16.F32.PACK_AB R3, R17, R18 ;  /* 0x000000121103723e */ /* 0x008fc400000010ff */
[--C-:B------:R-:W-:Y:S02]  /*5c30*/  HSET2.LE.AND R8, R8, R10.reuse, PT ;  /* 0x0000000a08087233 */ /* 0x100fe40003803000 */
[--C-:B------:R-:W-:Y:S02]  /*5c40*/  HSET2.LE.AND R11, R11, R10.reuse, PT ;  /* 0x0000000a0b0b7233 */ /* 0x100fe40003803000 */
[----:B------:R-:W-:Y:S01]  /*5c50*/  HSET2.LE.AND R10, R2, R10, PT ;  /* 0x0000000a020a7233 */ /* 0x000fe20003803000 */
[----:B------:R-:W-:Y:S01]  /*5c60*/  HMMA.16816.F32.BF16 R100, R4, R116, RZ ;  /* 0x000000740464723c */ /* 0x000fe200000418ff */
[----:B----4-:R-:W-:Y:S02]  /*5c70*/  F2FP.BF16.F32.PACK_AB R2, R12, R16 ;  /* 0x000000100c02723e */ /* 0x010fe400000010ff */
[----:B------:R-:W-:Y:S01]  /*5c80*/  LOP3.LUT R170, R3, R0, RZ, 0xc0, !PT ;  /* 0x0000000003aa7212 */ /* 0x000fe200078ec0ff */
[----:B------:R-:W-:Y:S01]  /*5c90*/  FADD.FTZ R3, R240, R238 ;  /* 0x000000eef0037221 */ /* 0x000fe20000010000 */
[----:B------:R-:W-:-:S02]  /*5ca0*/  F2FP.BF16.F32.PACK_AB R0, R14, R15 ;  /* 0x0000000f0e00723e */ /* 0x000fc400000010ff */
[----:B------:R-:W-:Y:S01]  /*5cb0*/  LOP3.LUT R171, R2, R8, RZ, 0xc0, !PT ;  /* 0x0000000802ab7212 */ /* 0x000fe200078ec0ff */
[C---:B------:R-:W-:Y:S01]  /*5cc0*/  HMMA.16816.F32.BF16 R112, R4.reuse, R118, RZ ;  /* 0x000000760470723c */ /* 0x040fe200000418ff */
[----:B------:R-:W-:Y:S01]  /*5cd0*/  LOP3.LUT R169, R0, R10, RZ, 0xc0, !PT ;  /* 0x0000000a00a97212 */ /* 0x000fe200078ec0ff */
[----:B------:R-:W-:Y:S01]  /*5ce0*/  FADD.FTZ R2, R235, R24 ;  /* 0x00000018eb027221 */ /* 0x000fe20000010000 */
[----:B------:R-:W-:Y:S01]  /*5cf0*/  FADD.FTZ R0, R251, R250 ;  /* 0x000000fafb007221 */ /* 0x000fe20000010000 */
[----:B------:R-:W-:Y:S01]  /*5d00*/  FADD.FTZ R3, R22, R3 ;  /* 0x0000000316037221 */ /* 0x000fe20000010000 */
[----:B------:R-:W-:Y:S01]  /*5d10*/  F2FP.BF16.F32.PACK_AB R9, R20, R19 ;  /* 0x000000131409723e */ /* 0x000fe200000010ff */
[----:B------:R-:W-:Y:S01]  /*5d20*/  FADD.FTZ R2, R21, R2 ;  /* 0x0000000215027221 */ /* 0x000fe20000010000 */
[----:B------:R-:W-:Y:S01]  /*5d30*/  FADD.FTZ R0, R233, R0 ;  /* 0x00000000e9007221 */ /* 0x000fe20000010000 */
[----:B------:R-:W-:Y:S01]  /*5d40*/  HMMA.16816.F32.BF16 R116, R4, R124, RZ ;  /* 0x0000007c0474723c */ /* 0x000fe200000418ff */
[----:B------:R-:W-:Y:S01]  /*5d50*/  FADD.FTZ R3, R239, R3 ;  /* 0x00000003ef037221 */ /* 0x000fe20000010000 */
[----:B------:R-:W-:Y:S01]  /*5d60*/  FADD.FTZ R2, R23, R2 ;  /* 0x0000000217027221 */ /* 0x000fe20000010000 */
[----:B------:R-:W-:Y:S01]  /*5d70*/  FADD.FTZ R0, R234, R0 ;  /* 0x00000000ea007221 */ /* 0x000fe20000010000 */
[----:B------:R-:W-:-:S04]  /*5d80*/  LOP3.LUT R168, R9, R11, RZ, 0xc0, !PT ;  /* 0x0000000b09a87212 */ /* 0x000fc800078ec0ff */
[C---:B------:R-:W-:Y:S08]  /*5d90*/  HMMA.16816.F32.BF16 R124, R4.reuse, R126, RZ ;  /* 0x0000007e047c723c */ /* 0x040ff000000418ff */
[C---:B------:R-:W-:Y:S08]  /*5da0*/  HMMA.16816.F32.BF16 R160, R4.reuse, R220, RZ ;  /* 0x000000dc04a0723c */ /* 0x040ff000000418ff */
[----:B------:R-:W-:Y:S01]  /*5db0*/  HMMA.16816.F32.BF16 R28, R4, R222, RZ ;  /* 0x000000de041c723c */ /* 0x000fe200000418ff */
[----:B------:R-:W-:-:S04]  /*5dc0*/  FADD.FTZ R4, R243, R241 ;  /* 0x000000f1f3047221 */ /* 0x000fc80000010000 */
[----:B------:R-:W-:-:S03]  /*5dd0*/  FADD.FTZ R4, R231, R4 ;  /* 0x00000004e7047221 */ /* 0x000fc60000010000 */
        /* <DEDUP_REMOVED lines=35> */
[----:B------:R-:W2:Y:S01]  /*6010*/  LDL.64 R220, [R1] ;  /* 0x0000000001dc7983 */ /* 0x000ea20000100a00 */
[----:B------:R-:W1:Y:S01]  /*6020*/  LDCU.64 UR4, c[0x0][0x3c0] ;  /* 0x00007800ff0477ac */ /* 0x000e620008000a00 */
[----:B------:R-:W3:Y:S01]  /*6030*/  S2UR UR22, SR_CgaCtaId ;  /* 0x00000000001679c3 */ /* 0x000ee20000008800 */
[----:B------:R-:W-:Y:S01]  /*6040*/  IMAD.MOV.U32 R213, RZ, RZ, 0x20 ;  /* 0x00000020ffd57424 */ /* 0x000fe200078e00ff */
[----:B------:R-:W4:Y:S01]  /*6050*/  S2R R219, SR_TID.X ;  /* 0x0000000000db7919 */ /* 0x000f220000002100 */
[----:B------:R-:W-:Y:S01]  /*6060*/  LOP3.LUT R252, R249, UR23, RZ, 0x3c, !PT ;  /* 0x00000017f9fc7c12 */ /* 0x000fe2000f8e3cff */
[----:B------:R-:W-:Y:S01]  /*6070*/  IMAD.MOV.U32 R137, RZ, RZ, R134 ;  /* 0x000000ffff897224 */ /* 0x000fe200078e0086 */
[----:B------:R-:W-:Y:S01]  /*6080*/  LOP3.LUT R249, R138, UR24, RZ, 0x3c, !PT ;  /* 0x000000188af97c12 */ /* 0x000fe2000f8e3cff */
[----:B------:R-:W-:Y:S01]  /*6090*/  IMAD.MOV.U32 R138, RZ, RZ, R132 ;  /* 0x000000ffff8a7224 */ /* 0x000fe200078e0084 */
[----:B------:R-:W-:Y:S01]  /*60a0*/  LOP3.LUT R251, R26, UR24, RZ, 0x3c, !PT ;  /* 0x000000181afb7c12 */ /* 0x000fe2000f8e3cff */
[----:B------:R-:W-:Y:S01]  /*60b0*/  IMAD.MOV.U32 R133, RZ, RZ, R135 ;  /* 0x000000ffff857224 */ /* 0x000fe200078e0087 */
[----:B------:R-:W-:Y:S01]  /*60c0*/  LOP3.LUT R250, R245, UR15, RZ, 0x3c, !PT ;  /* 0x0000000ff5fa7c12 */ /* 0x000fe2000f8e3cff */
[----:B------:R-:W-:Y:S01]  /*60d0*/  IMAD.MOV.U32 R3, RZ, RZ, R136 ;  /* 0x000000ffff037224 */ /* 0x000fe200078e0088 */
[----:B------:R-:W-:Y:S01]  /*60e0*/  UMOV UR24, 0x400 ;  /* 0x0000040000187882 */ /* 0x000fe20000000000 */
[----:B------:R-:W-:Y:S01]  /*60f0*/  IMAD.MOV.U32 R224, RZ, RZ, 0x40 ;  /* 0x00000040ffe07424 */ /* 0x000fe200078e00ff */
[----:B------:R-:W-:Y:S01]  /*6100*/  ULEA.HI.SX32 UR18, UR18, 0xfffffffe, 0x1b ;  /* 0xfffffffe12127891 */ /* 0x000fe2000f8fdaff */
[----:B------:R-:W-:Y:S01]  /*6110*/  VIADD R243, R212, 0xa000 ;  /* 0x0000a000d4f37836 */ /* 0x000fe20000000000 */
[----:B------:R-:W2:Y:S01]  /*6120*/  LDCU UR23, c[0x0][0x440] ;  /* 0x00008800ff1777ac */ /* 0x000ea20008000800 */
[----:B-1----:R-:W-:Y:S01]  /*6130*/  USHF.L.U64.HI UR25, UR4, 0x4, UR5 ;  /* 0x0000000404197899 */ /* 0x002fe20008010205 */
[----:B------:R-:W1:Y:S01]  /*6140*/  LDCU UR5, c[0x0][0x440] ;  /* 0x00008800ff0577ac */ /* 0x000e620008000800 */
[----:B------:R-:W-:Y:S01]  /*6150*/  USHF.L.U32 UR26, UR4, 0x4, URZ ;  /* 0x00000004041a7899 */ /* 0x000fe200080006ff */
[----:B------:R-:W1:Y:S01]  /*6160*/  LDCU UR4, c[0x0][0x45c] ;  /* 0x00008b80ff0477ac */ /* 0x000e620008000800 */
[C---:B----4-:R-:W-:Y:S01]  /*6170*/  LOP3.LUT P0, RZ, R219.reuse, 0x2, RZ, 0xc0, !PT ;  /* 0x00000002dbff7812 */ /* 0x050fe2000780c0ff */
[C---:B------:R-:W-:Y:S01]  /*6180*/  IMAD.SHL.U32 R222, R219.reuse, 0x40, RZ ;  /* 0x00000040dbde7824 */ /* 0x040fe200078e00ff */
[----:B------:R-:W-:-:S02]  /*6190*/  LOP3.LUT R223, R219, 0x8, RZ, 0xc0, !PT ;  /* 0x00000008dbdf7812 */ /* 0x000fc400078ec0ff */
[----:B------:R-:W-:Y:S02]  /*61a0*/  SEL R213, R213, 0xffffffe0, !P0 ;  /* 0xffffffe0d5d57807 */ /* 0x000fe40004000000 */
[----:B-1----:R-:W-:Y:S01]  /*61b0*/  ISETP.GE.AND P1, PT, R214, UR5, PT ;  /* 0x00000005d6007c0c */ /* 0x002fe2000bf26270 */
[----:B---3--:R-:W-:Y:S02]  /*61c0*/  ULEA UR5, UR22, UR24, 0x18 ;  /* 0x0000001816057291 */ /* 0x008fe4000f8ec0ff */
[----:B------:R-:W-:Y:S01]  /*61d0*/  IMAD.IADD R215, R212, 0x1, R213 ;  /* 0x00000001d4d77824 */ /* 0x000fe200078e02d5 */
[----:B--2---:R-:W-:Y:S01]  /*61e0*/  LOP3.LUT R248, R221, UR15, RZ, 0x3c, !PT ;  /* 0x0000000fddf87c12 */ /* 0x004fe2000f8e3cff */
[----:B------:R-:W-:Y:S01]  /*61f0*/  IMAD.SHL.U32 R220, R218, 0x200, RZ ;  /* 0x00000200dadc7824 */ /* 0x000fe200078e00ff */
[----:B------:R-:W-:Y:S01]  /*6200*/  LOP3.LUT R221, R222, 0x400, RZ, 0xc0, !PT ;  /* 0x00000400dedd7812 */ /* 0x000fe200078ec0ff */
[----:B------:R-:W-:Y:S06]  /*6210*/  BRA `(.L_x_1697) ;  /* 0x0000000000a07947 */ /* 0x000fec0003800000 */
.L_x_1699:
[----:B------:R-:W1:Y:S01]  /*6220*/  LDC.64 R134, c[0x0][0x3b8] ;  /* 0x0000ee00ff867b82 */ /* 0x000e620000000a00 */
[----:B------:R-:W-:Y:S06]  /*6230*/  UIADD3 UR15, UPT, UPT, UR18, -0x1, URZ ;  /* 0xffffffff120f7890 */ /* 0x000fec000fffe0ff */
[----:B-1----:R-:W-:Y:S04]  /*6240*/  IMAD.WIDE.U32 R172, R134, UR15, RZ ;  /* 0x0000000f86ac7c25 */ /* 0x002fe8000f8e00ff */
[----:B------:R-:W-:Y:S02]  /*6250*/  IMAD R173, R135, UR15, R173 ;  /* 0x0000000f87ad7c24 */ /* 0x000fe4000f8e02ad */
[C---:B------:R-:W-:Y:S03]  /*6260*/  IMAD.SHL.U32 R0, R172.reuse, 0x20, RZ ;  /* 0x00000020ac007824 */ /* 0x040fe600078e00ff */
[----:B------:R-:W-:Y:S02]  /*6270*/  SHF.L.U64.HI R2, R172, 0x5, R173 ;  /* 0x00000005ac027819 */ /* 0x000fe400000102ad */
[-C--:B------:R-:W-:Y:S02]  /*6280*/  @!P1 LEA R184, P6, R0, R227.reuse, 0x1 ;  /* 0x000000e300b89211 */ /* 0x080fe400078c08ff */
[----:B------:R-:W-:Y:S02]  /*6290*/  @!P1 LEA R136, P3, R134, R0, 0x4 ;  /* 0x0000000086889211 */ /* 0x000fe400078620ff */
[--C-:B------:R-:W-:Y:S02]  /*62a0*/  @!P1 LEA.HI.X R185, R0, R226, R2.reuse, 0x1, P6 ;  /* 0x000000e200b99211 */ /* 0x100fe400030f0c02 */
[----:B------:R-:W-:Y:S02]  /*62b0*/  @!P1 LEA.HI.X R179, R134, R2, R135, 0x4, P3 ;  /* 0x0000000286b39211 */ /* 0x000fe400018f2487 */
[-C--:B------:R-:W-:Y:S01]  /*62c0*/  @!P4 LEA R172, P3, R0, R227.reuse, 0x1 ;  /* 0x000000e300acc211 */ /* 0x080fe200078608ff */
[----:B------:R-:W-:Y:S01]  /*62d0*/  @!PT LDS RZ, [RZ] ;  /* 0x00000000fffff984 */ /* 0x000fe20000000800 */
[----:B------:R-:W-:Y:S01]  /*62e0*/  @!PT LDS RZ, [RZ] ;  /* 0x00000000fffff984 */ /* 0x000fe20000000800 */
[----:B------:R-:W-:Y:S01]  /*62f0*/  @!PT LDS RZ, [RZ] ;  /* 0x00000000fffff984 */ /* 0x000fe20000000800 */
[----:B------:R1:W-:Y:S01]  /*6300*/  @!P1 LDGSTS.E.BYPASS.LTC128B.128 [R225+0x8000], desc[UR20][R184.64] ;  /* 0x08000000b8e19fae */ /* 0x0003e2000b981a14 */
[-C--:B------:R-:W-:Y:S02]  /*6310*/  @!P1 LEA R178, P5, R136, R227.reuse, 0x1 ;  /* 0x000000e388b29211 */ /* 0x080fe400078a08ff */
[-C--:B------:R-:W-:Y:S01]  /*6320*/  @!P4 LEA.HI.X R173, R0, R226.reuse, R2, 0x1, P3 ;  /* 0x000000e200adc211 */ /* 0x080fe200018f0c02 */
[----:B------:R1:W-:Y:S01]  /*6330*/  @P1 STS.128 [R225+0x8000], RZ ;  /* 0x008000ffe1001388 */ /* 0x0003e20000000c00 */
[----:B------:R-:W-:Y:S02]  /*6340*/  @!P1 LEA.HI.X R179, R136, R226, R179, 0x1, P5 ;  /* 0x000000e288b39211 */ /* 0x000fe400028f0cb3 */
[C---:B------:R-:W-:Y:S01]  /*6350*/  @!P4 LEA R132, P2, R134.reuse, R0, 0x4 ;  /* 0x000000008684c211 */ /* 0x040fe200078420ff */
[----:B------:R-:W-:Y:S01]  /*6360*/  @!PT LDS RZ, [RZ] ;  /* 0x00000000fffff984 */ /* 0x000fe20000000800 */
[----:B------:R-:W-:Y:S01]  /*6370*/  @!PT LDS RZ, [RZ] ;  /* 0x00000000fffff984 */ /* 0x000fe20000000800 */
[----:B------:R-:W-:Y:S01]  /*6380*/  @!PT LDS RZ, [RZ] ;  /* 0x00000000fffff984 */ /* 0x000fe20000000800 */
[----:B------:R1:W-:Y:S03]  /*6390*/  @!P4 LDGSTS.E.BYPASS.LTC128B.128 [R225+0x9000], desc[UR20][R172.64+0x80] ;  /* 0x09000080ace1cfae */ /* 0x0003e6000b981a14 */
[----:B------:R-:W-:Y:S01]  /*63a0*/  @!P4 LEA.HI.X R135, R134, R2, R135, 0x4, P2 ;  /* 0x000000028687c211 */ /* 0x000fe200010f2487 */
[----:B------:R1:W-:Y:S01]  /*63b0*/  @P4 STS.128 [R225+0x9000], RZ ;  /* 0x009000ffe1004388 */ /* 0x0003e20000000c00 */
[C---:B------:R-:W-:Y:S03]  /*63c0*/  @!P4 LEA R134, P2, R132.reuse, R227, 0x1 ;  /* 0x000000e38486c211 */ /* 0x040fe600078408ff */
        /* <DEDUP_REMOVED lines=13> */
.L_x_1697:
[----:B------:R-:W2:Y:S01]  /*64a0*/  LDL R0, [R1+0x10] ;  /* 0x0000100001007983 */ /* 0x000ea20000100800 */
[----:B------:R-:W-:Y:S04]  /*64b0*/  DEPBAR.LE SB0, 0x0 ;  /* 0x000080000000791a */ /* 0x000fe80000000000 */
[----:B------:R-:W-:Y:S01]  /*64c0*/  BAR.SYNC.DEFER_BLOCKING 0x0 ;  /* 0x0000000000007b1d */ /* 0x000fe20000010000 */
[----:B------:R-:W-:Y:S01]  /*64d0*/  IMAD.WIDE.U32 R8, R230, UR18, RZ ;  /* 0x00000012e6087c25 */ /* 0x000fe2000f8e00ff */
[----:B------:R-:W-:Y:S01]  /*64e0*/  ISETP.GE.AND P4, PT, R242, UR23, PT ;  /* 0x00000017f2007c0c */ /* 0x000fe2000bf86270 */
[----:B------:R-:W-:Y:S01]  /*64f0*/  UISETP.NE.AND UP0, UPT, UR18, URZ, UPT ;  /* 0x000000ff1200728c */ /* 0x000fe2000bf05270 */
[----:B------:R-:W-:Y:S01]  /*6500*/  SHF.R.U32.HI R216, RZ, 0x1, R219 ;  /* 0x00000001ffd87819 */ /* 0x000fe200000116db */
[----:B------:R-:W-:Y:S01]  /*6510*/  IMAD.U32 R4, RZ, RZ, UR26 ;  /* 0x0000001aff047e24 */ /* 0x000fe2000f8e00ff */
[-C--:B------:R-:W-:Y:S01]  /*6520*/  @!P1 LEA R6, P0, R8, R229.reuse, 0x1 ;  /* 0x000000e508069211 */ /* 0x080fe200078008ff */
[----:B------:R-:W-:Y:S02]  /*6530*/  IMAD.U32 R5, RZ, RZ, UR25 ;  /* 0x00000019ff057e24 */ /* 0x000fe4000f8e00ff */
[C---:B------:R-:W-:Y:S02]  /*6540*/  IMAD.SHL.U32 R15, R219.reuse, 0x20, RZ ;  /* 0x00000020db0f7824 */ /* 0x040fe400078e00ff */
[----:B------:R-:W-:Y:S03]  /*6550*/  IMAD.SHL.U32 R14, R219, 0x8, RZ ;  /* 0x00000008db0e7824 */ /* 0x000fe600078e00ff */
[----:B------:R-:W-:Y:S01]  /*6560*/  LOP3.LUT R217, R15, 0x7c00, RZ, 0xc0, !PT ;  /* 0x00007c000fd97812 */ /* 0x000fe200078ec0ff */
[----:B------:R-:W-:Y:S01]  /*6570*/  @!P4 IMAD.WIDE.U32 R4, R230, UR18, R4 ;  /* 0x00000012e604cc25 */ /* 0x000fe2000f8e0004 */
[-C--:B------:R-:W-:Y:S03]  /*6580*/  @!P4 LEA R10, P2, R8, R229.reuse, 0x1 ;  /* 0x000000e5080ac211 */ /* 0x080fe600078408ff */
[----:B--2---:R-:W-:Y:S01]  /*6590*/  IMAD R0, R0, UR18, RZ ;  /* 0x0000001200007c24 */ /* 0x004fe2000f8e02ff */
[----:B------:R-:W2:Y:S03]  /*65a0*/  LDL.64 R234, [R1+0x8] ;  /* 0x0000080001ea7983 */ /* 0x000ea60000100a00 */
[----:B------:R-:W-:Y:S03]  /*65b0*/  IMAD.IADD R2, R9, 0x1, R0 ;  /* 0x0000000109027824 */ /* 0x000fe600078e0200 */
[----:B------:R-:W3:Y:S01]  /*65c0*/  LDL.64 R232, [R1] ;  /* 0x0000000001e87983 */ /* 0x000ee20000100a00 */
[----:B------:R-:W-:Y:S01]  /*65d0*/  @!P4 IMAD.IADD R5, R0, 0x1, R5 ;  /* 0x000000010005c824 */ /* 0x000fe200078e0205 */
[-CC-:B------:R-:W-:Y:S02]  /*65e0*/  @!P1 LEA.HI.X R7, R8, R228.reuse, R2.reuse, 0x1, P0 ;  /* 0x000000e408079211 */ /* 0x180fe400000f0c02 */
[-C--:B------:R-:W-:Y:S02]  /*65f0*/  @!P4 LEA R12, P0, R4, R229.reuse, 0x1 ;  /* 0x000000e5040cc211 */ /* 0x080fe400078008ff */
[-C--:B------:R-:W-:Y:S01]  /*6600*/  @!P4 LEA.HI.X R11, R8, R228.reuse, R2, 0x1, P2 ;  /* 0x000000e4080bc211 */ /* 0x080fe200010f0c02 */
[----:B------:R-:W-:Y:S01]  /*6610*/  @!PT LDS RZ, [RZ] ;  /* 0x00000000fffff984 */ /* 0x000fe20000000800 */
[----:B------:R-:W-:Y:S01]  /*6620*/  @!PT LDS RZ, [RZ] ;  /* 0x00000000fffff984 */ /* 0x000fe20000000800 */
[----:B------:R-:W-:Y:S01]  /*6630*/  @!PT LDS RZ, [RZ] ;  /* 0x00000000fffff984 */ /* 0x000fe20000000800 */
[----:B------:R1:W-:Y:S01]  /*6640*/  @!P1 LDGSTS.E.BYPASS.LTC128B.128 [R225+0xa000], desc[UR20][R6.64] ;  /* 0x0a00000006e19fae */ /* 0x0003e2000b981a14 */
[-C--:B------:R-:W-:Y:S02]  /*6650*/  @!P4 LEA.HI.X R13, R4, R228.reuse, R5, 0x1, P0 ;  /* 0x000000e4040dc211 */ /* 0x080fe400000f0c05 */
[----:B------:R-:W-:Y:S03]  /*6660*/  LOP3.LUT R4, R217, 0x200, R220, 0xf8, !PT ;  /* 0x00000200d9047812 */ /* 0x000fe600078ef8dc */
[----:B------:R-:W-:Y:S01]  /*6670*/  @P1 STS.128 [R225+0xa000], RZ ;  /* 0x00a000ffe1001388 */ /* 0x000fe20000000c00 */
[----:B------:R-:W-:Y:S02]  /*6680*/  ISETP.GE.AND P1, PT, R214, UR23, PT ;  /* 0x00000017d6007c0c */ /* 0x000fe4000bf26270 */
[----:B------:R-:W-:Y:S03]  /*6690*/  LOP3.LUT R214, R14, 0x38, RZ, 0xc0, !PT ;  /* 0x000000380ed67812 */ /* 0x000fe600078ec0ff */
[----:B------:R-:W-:Y:S01]  /*66a0*/  @!PT LDS RZ, [RZ] ;  /* 0x00000000fffff984 */ /* 0x000fe20000000800 */
[----:B------:R-:W-:Y:S01]  /*66b0*/  @!PT LDS RZ, [RZ] ;  /* 0x00000000fffff984 */ /* 0x000fe20000000800 */
[----:B------:R-:W-:Y:S01]  /*66c0*/  @!PT LDS RZ, [RZ] ;  /* 0x00000000fffff984 */ /* 0x000fe20000000800 */
[----:B------:R-:W-:Y:S01]  /*66d0*/  @!P4 LDGSTS.E.BYPASS.LTC128B.128 [R225+0xb000], desc[UR20][R10.64+0x80] ;  /* 0x0b0000800ae1cfae */ /* 0x000fe2000b981a14 */
[----:B------:R-:W-:Y:S05]  /*66e0*/  LOP3.LUT R2, R216, 0x8, RZ, 0xc0, !PT ;  /* 0x00000008d8027812 */ /* 0x000fea00078ec0ff */
[----:B------:R-:W-:Y:S01]  /*66f0*/  @P4 STS.128 [R225+0xb000], RZ ;  /* 0x00b000ffe1004388 */ /* 0x000fe20000000c00 */
[----:B-1----:R-:W-:Y:S02]  /*6700*/  IMAD.U32 R6, RZ, RZ, UR26 ;  /* 0x0000001aff067e24 */ /* 0x002fe4000f8e00ff */
[----:B------:R-:W-:Y:S02]  /*6710*/  IMAD.U32 R7, RZ, RZ, UR25 ;  /* 0x00000019ff077e24 */ /* 0x000fe4000f8e00ff */
[----:B------:R-:W-:Y:S04]  /*6720*/  @!P1 IMAD.WIDE.U32 R6, R230, UR18, R6 ;  /* 0x00000012e6069c25 */ /* 0x000fe8000f8e0006 */
[----:B------:R-:W-:Y:S01]  /*6730*/  @!P1 IMAD.IADD R7, R0, 0x1, R7 ;  /* 0x0000000100079824 */ /* 0x000fe200078e0207 */
[----:B------:R-:W-:Y:S02]  /*6740*/  @!P1 LEA R5, P0, R6, R229, 0x1 ;  /* 0x000000e506059211 */ /* 0x000fe400078008ff */
[----:B------:R-:W-:Y:S02]  /*6750*/  LOP3.LUT R0, R214, 0x1c0, R222, 0xf8, !PT ;  /* 0x000001c0d6007812 */ /* 0x000fe400078ef8de */
[----:B------:R-:W-:Y:S01]  /*6760*/  @!P1 LEA.HI.X R7, R6, R228, R7, 0x1, P0 ;  /* 0x000000e406079211 */ /* 0x000fe200000f0c07 */
[----:B------:R-:W-:Y:S01]  /*6770*/  @!P1 IMAD.MOV.U32 R6, RZ, RZ, R5 ;  /* 0x000000ffff069224 */ /* 0x000fe200078e0005 */
[----:B------:R-:W-:Y:S02]  /*6780*/  LOP3.LUT R4, R4, R0, R2, 0xf6, !PT ;  /* 0x0000000004047212 */ /* 0x000fe400078ef602 */
[----:B------:R-:W-:Y:S02]  /*6790*/  LOP3.LUT R2, R0, R223, RZ, 0x3c, !PT ;  /* 0x000000df00027212 */ /* 0x000fe400078e3cff */
[----:B------:R-:W-:Y:S01]  /*67a0*/  @!PT LDS RZ, [RZ] ;  /* 0x00000000fffff984 */ /* 0x000fe20000000800 */
[----:B------:R-:W-:Y:S01]  /*67b0*/  @!PT LDS RZ, [RZ] ;  /* 0x00000000fffff984 */ /* 0x000fe20000000800 */
[----:B------:R-:W-:Y:S01]  /*67c0*/  @!PT LDS RZ, [RZ] ;  /* 0x00000000fffff984 */ /* 0x000fe20000000800 */
[----:B------:R1:W-:Y:S01]  /*67d0*/  @!P1 LDGSTS.E.BYPASS.LTC128B.128 [R225+0xa800], desc[UR20][R6.64] ;  /* 0x0a80000006e19fae */ /* 0x0003e2000b981a14 */
[----:B------:R-:W-:Y:S02]  /*67e0*/  LEA R0, R4, UR5, 0x1 ;  /* 0x0000000504007c11 */ /* 0x000fe4000f8e08ff */
[----:B------:R-:W-:Y:S03]  /*67f0*/  IMAD R2, R2, 0x2, R221 ;  /* 0x0000000202027824 */ /* 0x000fe600078e02dd */
[----:B------:R-:W-:Y:S01]  /*6800*/  @P1 STS.128 [R225+0xa800], RZ ;  /* 0x00a800ffe1001388 */ /* 0x000fe20000000c00 */
[----:B------:R-:W-:Y:S01]  /*6810*/  LOP3.LUT P0, RZ, R219, 0x4, RZ, 0xc0, !PT ;  /* 0x00000004dbff7812 */ /* 0x000fe2000780c0ff */
[C-C-:B------:R-:W-:Y:S04]  /*6820*/  IMAD.IADD R135, R213.reuse, 0x1, R0.reuse ;  /* 0x00000001d5877824 */ /* 0x140fe800078e0200 */
[----:B------:R-:W-:Y:S01]  /*6830*/  @!PT LDS RZ, [RZ] ;  /* 0x00000000fffff984 */ /* 0x000fe20000000800 */
[----:B------:R-:W-:Y:S01]  /*6840*/  @!PT LDS RZ, [RZ] ;  /* 0x00000000fffff984 */ /* 0x000fe20000000800 */
[----:B------:R-:W-:Y:S01]  /*6850*/  @!PT LDS RZ, [RZ] ;  /* 0x00000000fffff984 */ /* 0x000fe20000000800 */
[----:B------:R4:W-:Y:S01]  /*6860*/  @!P4 LDGSTS.E.BYPASS.LTC128B.128 [R225+0xb800], desc[UR20][R12.64+0x80] ;  /* 0x0b8000800ce1cfae */ /* 0x0009e2000b981a14 */
[----:B------:R-:W-:Y:S01]  /*6870*/  VIADD R136, R2, UR5 ;  /* 0x0000000502887c36 */ /* 0x000fe20008000000 */
[----:B------:R-:W-:Y:S04]  /*6880*/  SEL R134, R224, 0xffffffc0, !P0 ;  /* 0xffffffc0e0867807 */ /* 0x000fe80004000000 */
[----:B------:R-:W-:Y:S01]  /*6890*/  @P4 STS.128 [R225+0xb800], RZ ;  /* 0x00b800ffe1004388 */ /* 0x000fe20000000c00 */
[----:B------:R-:W-:Y:S02]  /*68a0*/  IMAD.IADD R139, R136, 0x1, R213 ;  /* 0x00000001888b7824 */ /* 0x000fe400078e02d5 */
[----:B------:R-:W-:Y:S03]  /*68b0*/  IMAD.IADD R132, R134, 0x1, R0 ;  /* 0x0000000186847824 */ /* 0x000fe600078e0200 */
[----:B------:R-:W-:Y:S01]  /*68c0*/  LDSM.16.M88.4 R32, [R0] ;  /* 0x000000000020783b */ /* 0x000fe20000000200 */
[----:B------:R-:W-:Y:S02]  /*68d0*/  IMAD.IADD R134, R136, 0x1, R134 ;  /* 0x0000000188867824 */ /* 0x000fe400078e0286 */
[C---:B------:R-:W-:Y:S02]  /*68e0*/  IMAD.IADD R208, R213.reuse, 0x1, R132 ;  /* 0x00000001d5d07824 */ /* 0x040fe400078e0284 */
[----:B------:R-:W-:Y:S01]  /*68f0*/  IMAD.IADD R136, R213, 0x1, R134 ;  /* 0x00000001d5887824 */ /* 0x000fe200078e0286 */
[----:B------:R-:W1:Y:S06]  /*6900*/  LDSM.16.M88.4 R16, [R2+UR5+0x8000] ;  /* 0x008000050210783b */ /* 0x000e6c0008000200 */
[----:B------:R-:W5:Y:S06]  /*6910*/  LDSM.16.M88.4 R28, [R0+0x2000] ;  /* 0x00200000001c783b */ /* 0x000f6c0000000200 */
[----:B------:R-:W4:Y:S06]  /*6920*/  LDSM.16.M88.4 R172, [R2+UR5+0x8800] ;  /* 0x0088000502ac783b */ /* 0x000f2c0008000200 */
[----:B------:R-:W0:Y:S06]  /*6930*/  LDGDEPBAR ;  /* 0x00000000000079af */ /* 0x000e2c0000000000 */
[----:B------:R-:W-:Y:S06]  /*6940*/  LDSM.16.M88.4 R176, [R135] ;  /* 0x0000000087b0783b */ /* 0x000fec0000000200 */
[----:B------:R-:W4:Y:S06]  /*6950*/  LDSM.16.M88.4 R180, [R139+0x8000] ;  /* 0x008000008bb4783b */ /* 0x000f2c0000000200 */
[----:B------:R-:W4:Y:S01]  /*6960*/  LDSM.16.M88.4 R184, [R135+0x2000] ;  /* 0x0020000087b8783b */ /* 0x000f220000000200 */
[-C--:B-1----:R-:W-:Y:S05]  /*6970*/  HMMA.16816.F32.BF16 R4, R32, R16.reuse, RZ ;  /* 0x000000102004723c */ /* 0x082fea00000418ff */
[----:B------:R-:W1:Y:S06]  /*6980*/  LDSM.16.M88.4 R188, [R139+0x8800] ;  /* 0x008800008bbc783b */ /* 0x000e6c0000000200 */
[----:B------:R-:W-:Y:S01]  /*6990*/  LDSM.16.M88.4 R192, [R132+0x2000] ;  /* 0x0020000084c0783b */ /* 0x000fe20000000200 */
[C---:B-----5:R-:W-:Y:S05]  /*69a0*/  HMMA.16816.F32.BF16 R8, R28.reuse, R16, RZ ;  /* 0x000000101c08723c */ /* 0x060fea00000418ff */
[----:B------:R-:W-:Y:S03]  /*69b0*/  LDSM.16.M88.4 R196, [R134+0x8800] ;  /* 0x0088000086c4783b */ /* 0x000fe60000000200 */
[-C--:B----4-:R-:W-:Y:S03]  /*69c0*/  HMMA.16816.F32.BF16 R12, R28, R18.reuse, RZ ;  /* 0x000000121c0c723c */ /* 0x090fe600000418ff */
[----:B------:R-:W-:Y:S05]  /*69d0*/  LDSM.16.M88.4 R200, [R136+0x8000] ;  /* 0x0080000088c8783b */ /* 0x000fea0000000200 */
[C---:B------:R-:W-:Y:S01]  /*69e0*/  HMMA.16816.F32.BF16 R16, R32.reuse, R18, RZ ;  /* 0x000000122010723c */ /* 0x040fe200000418ff */
[----:B------:R-:W-:Y:S07]  /*69f0*/  LDSM.16.M88.4 R204, [R208+0x2000] ;  /* 0x00200000d0cc783b */ /* 0x000fee0000000200 */
[-C--:B------:R-:W-:Y:S08]  /*6a00*/  HMMA.16816.F32.BF16 R20, R32, R172.reuse, RZ ;  /* 0x000000ac2014723c */ /* 0x080ff000000418ff */
[C---:B------:R-:W-:Y:S08]  /*6a10*/  HMMA.16816.F32.BF16 R24, R28.reuse, R172, RZ ;  /* 0x000000ac1c18723c */ /* 0x040ff000000418ff */
[-C--:B------:R-:W-:Y:S08]  /*6a20*/  HMMA.16816.F32.BF16 R28, R28, R174.reuse, RZ ;  /* 0x000000ae1c1c723c */ /* 0x080ff000000418ff */
[----:B------:R-:W-:Y:S01]  /*6a30*/  HMMA.16816.F32.BF16 R32, R32, R174, RZ ;  /* 0x000000ae2020723c */ /* 0x000fe200000418ff */
[----:B------:R-:W-:Y:S07]  /*6a40*/  LDSM.16.M88.4 R172, [R132] ;  /* 0x0000000084ac783b */ /* 0x000fee0000000200 */
[-C--:B------:R-:W-:Y:S08]  /*6a50*/  HMMA.16816.F32.BF16 R4, R176, R180.reuse, R4 ;  /* 0x000000b4b004723c */ /* 0x080ff00000041804 */
[C---:B------:R-:W-:Y:S08]  /*6a60*/  HMMA.16816.F32.BF16 R8, R184.reuse, R180, R8 ;  /* 0x000000b4b808723c */ /* 0x040ff00000041808 */
[-C--:B------:R-:W-:Y:S08]  /*6a70*/  HMMA.16816.F32.BF16 R12, R184, R182.reuse, R12 ;  /* 0x000000b6b80c723c */ /* 0x080ff0000004180c */
[C---:B------:R-:W-:Y:S01]  /*6a80*/  HMMA.16816.F32.BF16 R16, R176.reuse, R182, R16 ;  /* 0x000000b6b010723c */ /* 0x040fe20000041810 */
[----:B------:R-:W4:Y:S07]  /*6a90*/  LDSM.16.M88.4 R180, [R134+0x8000] ;  /* 0x0080000086b4783b */ /* 0x000f2e0000000200 */
[-C--:B-1----:R-:W-:Y:S08]  /*6aa0*/  HMMA.16816.F32.BF16 R20, R176, R188.reuse, R20 ;  /* 0x000000bcb014723c */ /* 0x082ff00000041814 */
[C---:B------:R-:W-:Y:S08]  /*6ab0*/  HMMA.16816.F32.BF16 R24, R184.reuse, R188, R24 ;  /* 0x000000bcb818723c */ /* 0x040ff00000041818 */
[-C--:B------:R-:W-:Y:S01]  /*6ac0*/  HMMA.16816.F32.BF16 R28, R184, R190.reuse, R28 ;  /* 0x000000beb81c723c */ /* 0x080fe2000004181c */
[----:B------:R-:W1:Y:S07]  /*6ad0*/  LDSM.16.M88.4 R184, [R208] ;  /* 0x00000000d0b8783b */ /* 0x000e6e0000000200 */
[----:B------:R-:W-:Y:S01]  /*6ae0*/  HMMA.16816.F32.BF16 R32, R176, R190, R32 ;  /* 0x000000beb020723c */ /* 0x000fe20000041820 */
[----:B------:R-:W5:Y:S06]  /*6af0*/  LDSM.16.M88.4 R176, [R136+0x8800] ;  /* 0x0088000088b0783b */ /* 0x000f6c0000000200 */
[----:B------:R-:W-:Y:S01]  /*6b00*/  LDSM.16.M88.4 R188, [R0+0x6000] ;  /* 0x0060000000bc783b */ /* 0x000fe20000000200 */
        /* <DEDUP_REMOVED lines=8> */
[----:B------:R-:W-:Y:S07]  /*6b90*/  LDSM.16.M88.4 R192, [R2+UR5+0x9800] ;  /* 0x0098000502c0783b */ /* 0x000fee0008000200 */
[----:B------:R-:W-:Y:S01]  /*6ba0*/  HMMA.16816.F32.BF16 R32, R172, R198, R32 ;  /* 0x000000c6ac20723c */ /* 0x000fe20000041820 */
[----:B------:R4:W2:Y:S06]  /*6bb0*/  LDSM.16.M88.4 R172, [R0+0x4000] ;  /* 0x0040000000ac783b */ /* 0x0008ac0000000200 */
[----:B------:R-:W-:Y:S01]  /*6bc0*/  LDSM.16.M88.4 R196, [R135+0x4000] ;  /* 0x0040000087c4783b */ /* 0x000fe20000000200 */
[-C--:B-1----:R-:W-:Y:S08]  /*6bd0*/  HMMA.16816.F32.BF16 R4, R184, R200.reuse, R4 ;  /* 0x000000c8b804723c */ /* 0x082ff00000041804 */
[C---:B------:R-:W-:Y:S08]  /*6be0*/  HMMA.16816.F32.BF16 R8, R204.reuse, R200, R8 ;  /* 0x000000c8cc08723c */ /* 0x040ff00000041808 */
[-C--:B------:R-:W-:Y:S03]  /*6bf0*/  HMMA.16816.F32.BF16 R12, R204, R202.reuse, R12 ;  /* 0x000000cacc0c723c */ /* 0x080fe6000004180c */
[----:B----4-:R-:W-:Y:S05]  /*6c00*/  LOP3.LUT R0, R252, UR18, RZ, 0x3c, !PT ;  /* 0x00000012fc007c12 */ /* 0x010fea000f8e3cff */
[C---:B------:R-:W-:Y:S01]  /*6c10*/  HMMA.16816.F32.BF16 R16, R184.reuse, R202, R16 ;  /* 0x000000cab810723c */ /* 0x040fe20000041810 */
[----:B------:R-:W1:Y:S07]  /*6c20*/  LDSM.16.M88.4 R200, [R139+0x9000] ;  /* 0x009000008bc8783b */ /* 0x000e6e0000000200 */
[-C--:B-----5:R-:W-:Y:S08]  /*6c30*/  HMMA.16816.F32.BF16 R20, R184, R176.reuse, R20 ;  /* 0x000000b0b814723c */ /* 0x0a0ff00000041814 */
[C---:B------:R-:W-:Y:S08]  /*6c40*/  HMMA.16816.F32.BF16 R24, R204.reuse, R176, R24 ;  /* 0x000000b0cc18723c */ /* 0x040ff00000041818 */
[-C--:B------:R-:W-:Y:S01]  /*6c50*/  HMMA.16816.F32.BF16 R28, R204, R178.reuse, R28 ;  /* 0x000000b2cc1c723c */ /* 0x080fe2000004181c */
[----:B------:R-:W4:Y:S07]  /*6c60*/  LDSM.16.M88.4 R204, [R135+0x6000] ;  /* 0x0060000087cc783b */ /* 0x000f2e0000000200 */
[----:B------:R-:W-:Y:S01]  /*6c70*/  HMMA.16816.F32.BF16 R32, R184, R178, R32 ;  /* 0x000000b2b820723c */ /* 0x000fe20000041820 */
[----:B------:R-:W5:Y:S06]  /*6c80*/  LDSM.16.M88.4 R176, [R139+0x9800] ;  /* 0x009800008bb0783b */ /* 0x000f6c0000000200 */
[----:B------:R-:W-:Y:S01]  /*6c90*/  LDSM.16.M88.4 R184, [R132+0x6000] ;  /* 0x0060000084b8783b */ /* 0x000fe20000000200 */
        /* <DEDUP_REMOVED lines=10> */
[----:B------:R-:W2:Y:S06]  /*6d40*/  LDSM.16.M88.4 R172, [R132+0x4000] ;  /* 0x0040000084ac783b */ /* 0x000eac0000000200 */
[----:B------:R-:W-:Y:S01]  /*6d50*/  LDSM.16.M88.4 R192, [R208+0x4000] ;  /* 0x00400000d0c0783b */ /* 0x000fe20000000200 */
[-C--:B-1----:R-:W-:Y:S05]  /*6d60*/  HMMA.16816.F32.BF16 R4, R196, R200.reuse, R4 ;  /* 0x000000c8c404723c */ /* 0x082fea0000041804 */
[----:B------:R-:W-:Y:S03]  /*6d70*/  LDSM.16.M88.4 R208, [R208+0x6000] ;  /* 0x00600000d0d0783b */ /* 0x000fe60000000200 */
[C---:B----4-:R-:W-:Y:S08]  /*6d80*/  HMMA.16816.F32.BF16 R8, R204.reuse, R200, R8 ;  /* 0x000000c8cc08723c */ /* 0x050ff00000041808 */
[-C--:B------:R-:W-:Y:S08]  /*6d90*/  HMMA.16816.F32.BF16 R12, R204, R202.reuse, R12 ;  /* 0x000000cacc0c723c */ /* 0x080ff0000004180c */
[C---:B------:R-:W-:Y:S01]  /*6da0*/  HMMA.16816.F32.BF16 R16, R196.reuse, R202, R16 ;  /* 0x000000cac410723c */ /* 0x040fe20000041810 */
[----:B------:R-:W1:Y:S07]  /*6db0*/  LDSM.16.M88.4 R200, [R136+0x9000] ;  /* 0x0090000088c8783b */ /* 0x000e6e0000000200 */
[-C--:B-----5:R-:W-:Y:S08]  /*6dc0*/  HMMA.16816.F32.BF16 R20, R196, R176.reuse, R20 ;  /* 0x000000b0c414723c */ /* 0x0a0ff00000041814 */
[C---:B------:R-:W-:Y:S08]  /*6dd0*/  HMMA.16816.F32.BF16 R24, R204.reuse, R176, R24 ;  /* 0x000000b0cc18723c */ /* 0x040ff00000041818 */
[-C--:B------:R-:W-:Y:S08]  /*6de0*/  HMMA.16816.F32.BF16 R28, R204, R178.reuse, R28 ;  /* 0x000000b2cc1c723c */ /* 0x080ff0000004181c */
[----:B------:R-:W-:Y:S01]  /*6df0*/  HMMA.16816.F32.BF16 R32, R196, R178, R32 ;  /* 0x000000b2c420723c */ /* 0x000fe20000041820 */
[----:B------:R-:W4:Y:S01]  /*6e00*/  LDSM.16.M88.4 R176, [R136+0x9800] ;  /* 0x0098000088b0783b */ /* 0x000f220000000200 */
[----:B------:R-:W-:Y:S04]  /*6e10*/  DEPBAR.LE SB0, 0x0 ;  /* 0x000080000000791a */ /* 0x000fe80000000000 */
[----:B------:R-:W-:Y:S02]  /*6e20*/  BAR.SYNC.DEFER_BLOCKING 0x0 ;  /* 0x0000000000007b1d */ /* 0x000fe40000010000 */
[-C--:B--2---:R-:W-:Y:S08]  /*6e30*/  HMMA.16816.F32.BF16 R4, R172, R180.reuse, R4 ;  /* 0x000000b4ac04723c */ /* 0x084ff00000041804 */
        /* <DEDUP_REMOVED lines=19> */
[----:B------:R-:W-:Y:S01]  /*6f70*/  LOP3.LUT R2, R174, UR12, R181, 0x96, !PT ;  /* 0x0000000cae027c12 */ /* 0x000fe2000f8e96b5 */
[----:B------:R-:W-:Y:S01]  /*6f80*/  IMAD.WIDE.U32 R186, R0, -0x326172a9, RZ ;  /* 0xcd9e8d5700ba7825 */ /* 0x000fe200078e00ff */
[----:B------:R-:W-:Y:S02]  /*6f90*/  LOP3.LUT R134, R246, UR14, R173, 0x96, !PT ;  /* 0x0000000ef6867c12 */ /* 0x000fe4000f8e96ad */
[-C--:B------:R-:W-:Y:S03]  /*6fa0*/  HMMA.16816.F32.BF16 R12, R208, R202.reuse, R12 ;  /* 0x000000cad00c723c */ /* 0x080fe6000004180c */
[----:B------:R-:W-:Y:S01]  /*6fb0*/  LOP3.LUT R132, R172, UR12, R183, 0x96, !PT ;  /* 0x0000000cac847c12 */ /* 0x000fe2000f8e96b7 */
[----:B------:R-:W-:Y:S01]  /*6fc0*/  IMAD.WIDE.U32 R134, R134, -0x326172a9, RZ ;  /* 0xcd9e8d5786867825 */ /* 0x000fe200078e00ff */
[----:B------:R-:W-:Y:S03]  /*6fd0*/  FMNMX3.FTZ R0, R133, R6, R7, !PT ;  /* 0x0000000685007276 */ /* 0x000fe60007810007 */
[C---:B------:R-:W-:Y:S04]  /*6fe0*/  HMMA.16816.F32.BF16 R16, R192.reuse, R202, R16 ;  /* 0x000000cac010723c */ /* 0x040fe80000041810 */
[----:B------:R-:W-:Y:S01]  /*6ff0*/  IMAD.WIDE.U32 R196, R132, -0x326172a9, RZ ;  /* 0xcd9e8d5784c47825 */ /* 0x000fe200078e00ff */
[----:B------:R-:W-:Y:S03]  /*7000*/  LOP3.LUT R174, R244, UR13, R135, 0x96, !PT ;  /* 0x0000000df4ae7c12 */ /* 0x000fe6000f8e9687 */
[-C--:B----4-:R-:W-:Y:S03]  /*7010*/  HMMA.16816.F32.BF16 R20, R192, R176.reuse, R20 ;  /* 0x000000b0c014723c */ /* 0x090fe60000041814 */
[----:B------:R-:W-:Y:S01]  /*7020*/  LOP3.LUT R132, R134, UR11, R197, 0x96, !PT ;  /* 0x0000000b86847c12 */ /* 0x000fe2000f8e96c5 */
[----:B------:R-:W-:Y:S04]  /*7030*/  IMAD.WIDE.U32 R174, R174, -0x2daee0ad, RZ ;  /* 0xd2511f53aeae7825 */ /* 0x000fe800078e00ff */
[C---:B------:R-:W-:Y:S04]  /*7040*/  HMMA.16816.F32.BF16 R24, R208.reuse, R176, R24 ;  /* 0x000000b0d018723c */ /* 0x040fe80000041818 */
[----:B------:R-:W-:Y:S02]  /*7050*/  FMNMX3.FTZ R0, R0, R18, R19, !PT ;  /* 0x0000001200007276 */ /* 0x000fe40007810013 */
[----:B---3--:R-:W-:Y:S02]  /*7060*/  LOP3.LUT R177, R232, UR13, R187, 0x96, !PT ;  /* 0x0000000de8b17c12 */ /* 0x008fe4000f8e96bb */
[-C--:B------:R-:W-:Y:S03]  /*7070*/  HMMA.16816.F32.BF16 R28, R208, R178.reuse, R28 ;  /* 0x000000b2d01c723c */ /* 0x080fe6000004181c */
[----:B------:R-:W-:Y:S05]  /*7080*/  FMNMX3.FTZ R176, R0, R22, R23, !PT ;  /* 0x0000001600b07276 */ /* 0x000fea0007810017 */
[----:B------:R-:W-:Y:S04]  /*7090*/  HMMA.16816.F32.BF16 R32, R192, R178, R32 ;  /* 0x000000b2c020723c */ /* 0x000fe80000041820 */
[----:B------:R-:W-:Y:S01]  /*70a0*/  IMAD.WIDE.U32 R194, R2, -0x326172a9, RZ ;  /* 0xcd9e8d5702c27825 */ /* 0x000fe200078e00ff */
[----:B------:R-:W-:Y:S03]  /*70b0*/  FMNMX3.FTZ R2, R3, R4, R5, !PT ;  /* 0x0000000403027276 */ /* 0x000fe60007810005 */
[----:B------:R-:W-:Y:S01]  /*70c0*/  IMAD.WIDE.U32 R192, R132, -0x2daee0ad, RZ ;  /* 0xd2511f5384c07825 */ /* 0x000fe200078e00ff */
[----:B------:R-:W-:Y:S02]  /*70d0*/  FMNMX3.FTZ R2, R2, R16, R17, !PT ;  /* 0x0000001002027276 */ /* 0x000fe40007810011 */
[----:B------:R-:W-:Y:S02]  /*70e0*/  LOP3.LUT R186, R186, UR11, R195, 0x96, !PT ;  /* 0x0000000bbaba7c12 */ /* 0x000fe4000f8e96c3 */
[----:B------:R-:W-:Y:S06]  /*70f0*/  FMNMX3.FTZ R139, R2, R20, R21, !PT ;  /* 0x00000014028b7276 */ /* 0x000fec0007810015 */
[----:B------:R-:W-:Y:S02]  /*7100*/  FMNMX3.FTZ R139, R139, R32, R33, !PT ;  /* 0x000000208b8b7276 */ /* 0x000fe40007810021 */
[----:B------:R-:W-:Y:S01]  /*7110*/  FMNMX3.FTZ R176, R176, R34, R35, !PT ;  /* 0x00000022b0b07276 */ /* 0x000fe20007810023 */
[----:B------:R-:W-:Y:S06]  /*7120*/  BRA.U.ANY UP0, `(.L_x_1699) ;  /* 0xfffffff1003c7547 */ /* 0x000fec000b93ffff */
.L_x_1698:
[----:B------:R-:W-:Y:S01]  /*7130*/  SHFL.BFLY PT, R136, R139, 0x2, 0x1f ;  /* 0x0c401f008b887f89 */ /* 0x000fe200000e0000 */
[----:B------:R-:W-:Y:S01]  /*7140*/  LOP3.LUT R0, R174, UR8, R193, 0x96, !PT ;  /* 0x00000008ae007c12 */ /* 0x000fe2000f8e96c1 */
[----:B-1----:R-:W-:Y:S01]  /*7150*/  IMAD.WIDE.U32 R134, R177, -0x2daee0ad, RZ ;  /* 0xd2511f53b1867825 */ /* 0x002fe200078e00ff */
[----:B------:R-:W-:Y:S05]  /*7160*/  FMNMX3.FTZ R2, R137, R8, R9, !PT ;  /* 0x0000000889027276 */ /* 0x000fea0007810009 */
[----:B------:R-:W-:Y:S01]  /*7170*/  SHFL.BFLY PT, R173, R176, 0x2, 0x1f ;  /* 0x0c401f00b0ad7f89 */ /* 0x000fe200000e0000 */
[----:B------:R-:W-:Y:S01]  /*7180*/  LOP3.LUT R174, R182, UR10, R175, 0x96, !PT ;  /* 0x0000000ab6ae7c12 */ /* 0x000fe2000f8e96af */
[----:B------:R-:W-:Y:S01]  /*7190*/  IMAD.WIDE.U32 R178, R0, -0x326172a9, RZ ;  /* 0xcd9e8d5700b27825 */ /* 0x000fe200078e00ff */
[----:B------:R-:W-:Y:S01]  /*71a0*/  FMNMX3.FTZ R0, R138, R10, R11, !PT ;  /* 0x0000000a8a007276 */ /* 0x000fe2000781000b */
[----:B------:R-:W-:Y:S01]  /*71b0*/  UISETP.GT.AND UP0, UPT, UR18, URZ, UPT ;  /* 0x000000ff1200728c */ /* 0x000fe2000bf04270 */
[----:B------:R-:W-:Y:S01]  /*71c0*/  FMNMX3.FTZ R2, R2, R12, R13, !PT ;  /* 0x0000000c02027276 */ /* 0x000fe2000781000d */
        /* <DEDUP_REMOVED lines=11> */
[----:B------:R-:W-:Y:S01]  /*7280*/  LOP3.LUT R172, R134, UR8, R191, 0x96, !PT ;  /* 0x0000000886ac7c12 */ /* 0x000fe2000f8e96bf */
[----:B------:R-:W-:Y:S01]  /*7290*/  SHFL.BFLY PT, R174, R135, 0x2, 0x1f ;  /* 0x0c401f0087ae7f89 */ /* 0x000fe200000e0000 */
[----:B------:R-:W-:Y:S02]  /*72a0*/  LOP3.LUT R132, R200, UR7, R179, 0x96, !PT ;  /* 0x00000007c8847c12 */ /* 0x000fe4000f8e96b3 */
[----:B------:R-:W-:Y:S05]  /*72b0*/  MOV R177, R178 ;  /* 0x000000b200b17202 */ /* 0x000fea0000000f00 */
[----:B------:R-:W1:Y:S01]  /*72c0*/  SHFL.BFLY PT, R2, R0, 0x2, 0x1f ;  /* 0x0c401f0000027f89 */ /* 0x000e6200000e0000 */
[C---:B------:R-:W-:Y:S02]  /*72d0*/  PRMT R185, R178.reuse, 0x7771, RZ ;  /* 0x00007771b2b97816 */ /* 0x040fe400000000ff */
[----:B------:R-:W-:Y:S02]  /*72e0*/  LOP3.LUT R180, R177, 0xff, RZ, 0xc0, !PT ;  /* 0x000000ffb1b47812 */ /* 0x000fe400078ec0ff */
[C---:B------:R-:W-:Y:S02]  /*72f0*/  PRMT R184, R178.reuse, 0x7773, RZ ;  /* 0x00007773b2b87816 */ /* 0x040fe400000000ff */
[----:B------:R-:W-:Y:S02]  /*7300*/  PRMT R191, R178, 0x7772, RZ ;  /* 0x00007772b2bf7816 */ /* 0x000fe400000000ff */
[C---:B------:R-:W-:Y:S02]  /*7310*/  PRMT R177, R132.reuse, 0x7632, R177 ;  /* 0x0000763284b17816 */ /* 0x040fe400000000b1 */
[----:B------:R-:W-:Y:S02]  /*7320*/  LOP3.LUT R178, R132, 0xff, RZ, 0xc0, !PT ;  /* 0x000000ff84b27812 */ /* 0x000fe400078ec0ff */
[----:B------:R-:W-:Y:S02]  /*7330*/  PRMT R191, R191, 0x5410, R184 ;  /* 0x00005410bfbf7816 */ /* 0x000fe400000000b8 */
[----:B-1----:R-:W-:Y:S02]  /*7340*/  FMNMX.FTZ R0, R0, R2, !PT ;  /* 0x0000000200007209 */ /* 0x002fe40007810000 */
[----:B------:R-:W-:Y:S02]  /*7350*/  FMNMX.FTZ R136, R139, R136, !PT ;  /* 0x000000888b887209 */ /* 0x000fe40007810000 */
[----:B------:R-:W-:Y:S01]  /*7360*/  FMNMX.FTZ R139, R176, R173, !PT ;  /* 0x000000adb08b7209 */ /* 0x000fe20007810000 */
[----:B------:R-:W-:Y:S02]  /*7370*/  IMAD.WIDE.U32 R172, R172, -0x326172a9, RZ ;  /* 0xcd9e8d57acac7825 */ /* 0x000fe400078e00ff */
[----:B------:R-:W-:Y:S01]  /*7380*/  SHFL.BFLY PT, R175, R136, 0x1, 0x1f ;  /* 0x0c201f0088af7f89 */ /* 0x000fe200000e0000 */
[----:B------:R-:W-:Y:S07]  /*7390*/  MOV R179, R172 ;  /* 0x000000ac00b37202 */ /* 0x000fee0000000f00 */
[----:B------:R-:W1:Y:S01]  /*73a0*/  SHFL.BFLY PT, R176, R139, 0x1, 0x1f ;  /* 0x0c201f008bb07f89 */ /* 0x000e6200000e0000 */
        /* <DEDUP_REMOVED lines=9> */
[----:B------:R-:W-:Y:S02]  /*7440*/  FMNMX.FTZ R172, R135, R174, !PT ;  /* 0x000000ae87ac7209 */ /* 0x000fe40007810000 */
[----:B------:R-:W-:Y:S02]  /*7450*/  PRMT R184, R181, 0x5410, R182 ;  /* 0x00005410b5b87816 */ /* 0x000fe400000000b6 */
[----:B------:R-:W-:Y:S02]  /*7460*/  PRMT R181, R132, 0x5410, R173 ;  /* 0x0000541084b57816 */ /* 0x000fe400000000ad */
[----:B-1----:R-:W-:Y:S01]  /*7470*/  FMNMX.FTZ R135, R139, R176, !PT ;  /* 0x000000b08b877209 */ /* 0x002fe20007810000 */
[----:B------:R-:W-:Y:S01]  /*7480*/  SHFL.BFLY PT, R132, R0, 0x1, 0x1f ;  /* 0x0c201f0000847f89 */ /* 0x000fe200000e0000 */
[----:B------:R-:W-:Y:S02]  /*7490*/  FMNMX.FTZ R136, R136, R175, !PT ;  /* 0x000000af88887209 */ /* 0x000fe40007810000 */
[----:B------:R-:W-:Y:S05]  /*74a0*/  LOP3.LUT R173, R134, 0xffff, RZ, 0xc0, !PT ;  /* 0x0000ffff86ad7812 */ /* 0x000fea00078ec0ff */
[----:B------:R-:W1:Y:S01]  /*74b0*/  SHFL.BFLY PT, R139, R172, 0x1, 0x1f ;  /* 0x0c201f00ac8b7f89 */ /* 0x000e6200000e0000 */
[C---:B------:R-:W-:Y:S01]  /*74c0*/  FSETP.NEU.FTZ.AND P2, PT, R136.reuse, -INF , PT ;  /* 0xff8000008800780b */ /* 0x040fe20003f5d000 */
[C---:B------:R-:W-:Y:S01]  /*74d0*/  FMUL.FTZ R187, R136.reuse, UR4 ;  /* 0x0000000488bb7c20 */ /* 0x040fe20008410000 */
[----:B------:R-:W-:Y:S01]  /*74e0*/  FADD.FTZ R3, -R136, R3 ;  /* 0x0000000388037221 */ /* 0x000fe20000010100 */
[C---:B------:R-:W-:Y:S01]  /*74f0*/  FADD.FTZ R2, -R135.reuse, R133 ;  /* 0x0000008587027221 */ /* 0x040fe20000010100 */
[----:B------:R-:W-:Y:S01]  /*7500*/  FMUL.FTZ R186, R135, UR4 ;  /* 0x0000000487ba7c20 */ /* 0x000fe20008410000 */
[----:B------:R-:W-:Y:S01]  /*7510*/  LOP3.LUT R176, R134, 0xff, RZ, 0xc0, !PT ;  /* 0x000000ff86b07812 */ /* 0x000fe200078ec0ff */
[----:B------:R-:W-:Y:S01]  /*7520*/  FMUL.FTZ R3, R3, UR4 ;  /* 0x0000000403037c20 */ /* 0x000fe20008410000 */
[----:B------:R-:W-:Y:S01]  /*7530*/  FSEL R187, R187, RZ, P2 ;  /* 0x000000ffbbbb7208 */ /* 0x000fe20001000000 */
[----:B------:R-:W-:Y:S01]  /*7540*/  FMUL.FTZ R2, R2, UR4 ;  /* 0x0000000402027c20 */ /* 0x000fe20008410000 */
[----:B------:R-:W-:Y:S01]  /*7550*/  FSETP.NEU.FTZ.AND P2, PT, R135, -INF , PT ;  /* 0xff8000008700780b */ /* 0x000fe20003f5d000 */
[----:B------:R-:W2:Y:S01]  /*7560*/  MUFU.EX2 R133, R3 ;  /* 0x0000000300857308 */ /* 0x000ea20000000800 */
[----:B------:R-:W-:Y:S01]  /*7570*/  PRMT R174, R134, 0x7632, R174 ;  /* 0x0000763286ae7816 */ /* 0x000fe200000000ae */
[----:B------:R-:W-:Y:S01]  /*7580*/  FFMA.FTZ R16, R16, UR4, -R187 ;  /* 0x0000000410107c23 */ /* 0x000fe200080108bb */
[----:B------:R-:W-:Y:S07]  /*7590*/  SHF.R.U32.HI R175, RZ, 0x18, R134 ;  /* 0x00000018ffaf7819 */ /* 0x000fee0000011686 */
[----:B------:R3:W-:Y:S01]  /*75a0*/  MUFU.EX2 R3, R2 ;  /* 0x0000000200037308 */ /* 0x0007e20000000800 */
[----:B------:R-:W-:Y:S01]  /*75b0*/  SHF.R.U32.HI R134, RZ, 0x8, R173 ;  /* 0x00000008ff867819 */ /* 0x000fe200000116ad */
[----:B------:R-:W-:Y:S01]  /*75c0*/  FFMA.FTZ R17, R17, UR4, -R187 ;  /* 0x0000000411117c23 */ /* 0x000fe200080108bb */
[----:B------:R-:W-:Y:S07]  /*75d0*/  PRMT R177, R180, 0x5410, R185 ;  /* 0x00005410b4b17816 */ /* 0x000fee00000000b9 */
[----:B------:R-:W-:Y:S01]  /*75e0*/  MUFU.EX2 R241, R16 ;  /* 0x0000001000f17308 */ /* 0x000fe20000000800 */
[----:B------:R-:W-:Y:S01]  /*75f0*/  FSEL R186, R186, RZ, P2 ;  /* 0x000000ffbaba7208 */ /* 0x000fe20001000000 */
[--C-:B------:R-:W-:Y:S01]  /*7600*/  FFMA.FTZ R4, R4, UR4, -R187.reuse ;  /* 0x0000000404047c23 */ /* 0x100fe200080108bb */
[----:B------:R-:W-:Y:S07]  /*7610*/  MOV R185, UR19 ;  /* 0x0000001300b97c02 */ /* 0x000fee0008000f00 */
[----:B------:R2:W4:Y:S01]  /*7620*/  MUFU.EX2 R240, R17 ;  /* 0x0000001100f07308 */ /* 0x0005220000000800 */
[----:B------:R-:W-:Y:S01]  /*7630*/  PRMT R180, R176, 0x5410, R134 ;  /* 0x00005410b0b47816 */ /* 0x000fe20000000086 */
[--C-:B------:R-:W-:Y:S01]  /*7640*/  FFMA.FTZ R18, R18, UR4, -R186.reuse ;  /* 0x0000000412127c23 */ /* 0x100fe200080108ba */
[----:B-1----:R-:W-:Y:S01]  /*7650*/  FMNMX.FTZ R134, R172, R139, !PT ;  /* 0x0000008bac867209 */ /* 0x002fe20007810000 */
[--C-:B------:R-:W-:Y:S01]  /*7660*/  FFMA.FTZ R19, R19, UR4, -R186.reuse ;  /* 0x0000000413137c23 */ /* 0x100fe200080108ba */
[----:B------:R-:W-:Y:S01]  /*7670*/  FMNMX.FTZ R132, R0, R132, !PT ;  /* 0x0000008400847209 */ /* 0x000fe20007810000 */
[----:B------:R-:W-:Y:S01]  /*7680*/  FFMA.FTZ R5, R5, UR4, -R187 ;  /* 0x0000000405057c23 */ /* 0x000fe200080108bb */
[----:B------:R-:W-:Y:S01]  /*7690*/  LEA R185, R185, UR19, 0x10 ;  /* 0x00000013b9b97c11 */ /* 0x000fe2000f8e80ff */
[----:B------:R-:W-:Y:S01]  /*76a0*/  FMUL.FTZ R188, R134, UR4 ;  /* 0x0000000486bc7c20 */ /* 0x000fe20008410000 */
[----:B------:R-:W-:Y:S01]  /*76b0*/  LOP3.LUT R179, R179, 0xff, RZ, 0xc0, !PT ;  /* 0x000000ffb3b37812 */ /* 0x000fe200078ec0ff */
[----:B------:R-:W-:Y:S01]  /*76c0*/  FMUL.FTZ R189, R132, UR4 ;  /* 0x0000000484bd7c20 */ /* 0x000fe20008410000 */
[----:B------:R-:W-:Y:S01]  /*76d0*/  MUFU.EX2 R232, R4 ;  /* 0x0000000400e87308 */ /* 0x000fe20000000800 */
[--C-:B------:R-:W-:Y:S01]  /*76e0*/  HSET2.LE.AND R0, R177, R185.reuse, PT ;  /* 0x000000b9b1007233 */ /* 0x100fe20003803000 */
[--C-:B------:R-:W-:Y:S01]  /*76f0*/  FFMA.FTZ R6, R6, UR4, -R186.reuse ;  /* 0x0000000406067c23 */ /* 0x100fe200080108ba */
[----:B------:R-:W-:Y:S07]  /*7700*/  PRMT R182, R179, 0x5410, R183 ;  /* 0x00005410b3b67816 */ /* 0x000fee00000000b7 */
[----:B------:R-:W-:Y:S01]  /*7710*/  MUFU.EX2 R233, R5 ;  /* 0x0000000500e97308 */ /* 0x000fe20000000800 */
[--C-:B------:R-:W-:Y:S01]  /*7720*/  HSET2.LE.AND R172, R178, R185.reuse, PT ;  /* 0x000000b9b2ac7233 */ /* 0x100fe20003803000 */
[----:B------:R-:W-:Y:S01]  /*7730*/  FFMA.FTZ R7, R7, UR4, -R186 ;  /* 0x0000000407077c23 */ /* 0x000fe200080108ba */
[----:B------:R-:W-:Y:S07]  /*7740*/  FSETP.NEU.FTZ.AND P3, PT, R134, -INF , PT ;  /* 0xff8000008600780b */ /* 0x000fee0003f7d000 */
[----:B------:R-:W-:Y:S01]  /*7750*/  MUFU.EX2 R234, R18 ;  /* 0x0000001200ea7308 */ /* 0x000fe20000000800 */
[----:B------:R-:W-:Y:S01]  /*7760*/  FSETP.NEU.FTZ.AND P2, PT, R132, -INF , PT ;  /* 0xff8000008400780b */ /* 0x000fe20003f5d000 */
[----:B------:R-:W1:Y:S01]  /*7770*/  LDSM.16.MT88.4 R176, [R212+0xa000] ;  /* 0x00a00000d4b0783b */ /* 0x000e620000004200 */
[----:B---3--:R-:W-:Y:S07]  /*7780*/  LOP3.LUT R2, R174, 0xff, RZ, 0xc0, !PT ;  /* 0x000000ffae027812 */ /* 0x008fee00078ec0ff */
[----:B------:R-:W3:Y:S01]  /*7790*/  MUFU.EX2 R235, R19 ;  /* 0x0000001300eb7308 */ /* 0x000ee20000000800 */
[----:B------:R-:W-:Y:S01]  /*77a0*/  FSEL R188, R188, RZ, P3 ;  /* 0x000000ffbcbc7208 */ /* 0x000fe20001800000 */
[----:B--2---:R-:W-:Y:S01]  /*77b0*/  FMUL.FTZ R17, R133, R153 ;  /* 0x0000009985117220 */ /* 0x004fe20000410000 */
[----:B------:R-:W-:Y:S07]  /*77c0*/  FSEL R189, R189, RZ, P2 ;  /* 0x000000ffbdbd7208 */ /* 0x000fee0001000000 */
[----:B------:R2:W-:Y:S01]  /*77d0*/  MUFU.EX2 R210, R6 ;  /* 0x0000000600d27308 */ /* 0x0005e20000000800 */
[----:B------:R-:W-:Y:S01]  /*77e0*/  PRMT R16, R2, 0x5410, R175 ;  /* 0x0000541002107816 */ /* 0x000fe200000000af */
[--C-:B------:R-:W-:Y:S01]  /*77f0*/  FFMA.FTZ R12, R12, UR4, -R188.reuse ;  /* 0x000000040c0c7c23 */ /* 0x100fe200080108bc */
[----:B------:R-:W-:Y:S01]  /*7800*/  LOP3.LUT R175, R191, 0xff00ff, RZ, 0xc0, !PT ;  /* 0x00ff00ffbfaf7812 */ /* 0x000fe200078ec0ff */
[--C-:B------:R-:W-:Y:S01]  /*7810*/  FFMA.FTZ R13, R13, UR4, -R188.reuse ;  /* 0x000000040d0d7c23 */ /* 0x100fe200080108bc */
[----:B----4-:R-:W-:Y:S01]  /*7820*/  F2FP.BF16.F32.PACK_AB R174, R240, R241 ;  /* 0x000000f1f0ae723e */ /* 0x010fe200000010ff */
[--C-:B------:R-:W-:Y:S01]  /*7830*/  FFMA.FTZ R14, R14, UR4, -R189.reuse ;  /* 0x000000040e0e7c23 */ /* 0x100fe200080108bd */
[----:B------:R-:W-:Y:S01]  /*7840*/  FFMA.FTZ R15, R15, UR4, -R189 ;  /* 0x000000040f0f7c23 */ /* 0x000fe200080108bd */
[--C-:B------:R-:W-:Y:S02]  /*7850*/  HSET2.LE.AND R175, R175, R185.reuse, PT ;  /* 0x000000b9afaf7233 */ /* 0x100fe40003803000 */
[----:B------:R4:W5:Y:S01]  /*7860*/  MUFU.EX2 R209, R7 ;  /* 0x0000000700d17308 */ /* 0x0009620000000800 */
[----:B------:R-:W-:Y:S01]  /*7870*/  LOP3.LUT R174, R174, R0, RZ, 0xc0, !PT ;  /* 0x00000000aeae7212 */ /* 0x000fe200078ec0ff */
[--C-:B------:R-:W-:Y:S01]  /*7880*/  FFMA.FTZ R8, R8, UR4, -R188.reuse ;  /* 0x0000000408087c23 */ /* 0x100fe200080108bc */
[----:B---3--:R-:W-:Y:S07]  /*7890*/  F2FP.BF16.F32.PACK_AB R0, R235, R234 ;  /* 0x000000eaeb00723e */ /* 0x008fee00000010ff */
[----:B------:R-:W-:Y:S01]  /*78a0*/  MUFU.EX2 R211, R12 ;  /* 0x0000000c00d37308 */ /* 0x000fe20000000800 */
[----:B------:R-:W-:Y:S01]  /*78b0*/  F2FP.BF16.F32.PACK_AB R2, R233, R232 ;  /* 0x000000e8e902723e */ /* 0x000fe200000010ff */
[----:B------:R-:W-:Y:S01]  /*78c0*/  FFMA.FTZ R9, R9, UR4, -R188 ;  /* 0x0000000409097c23 */ /* 0x000fe200080108bc */
[----:B------:R-:W-:Y:S07]  /*78d0*/  LOP3.LUT R175, R0, R175, RZ, 0xc0, !PT ;  /* 0x000000af00af7212 */ /* 0x000fee00078ec0ff */
[----:B------:R-:W3:Y:S01]  /*78e0*/  MUFU.EX2 R231, R13 ;  /* 0x0000000d00e77308 */ /* 0x000ee20000000800 */
[----:B------:R-:W-:Y:S01]  /*78f0*/  LOP3.LUT R172, R2, R172, RZ, 0xc0, !PT ;  /* 0x000000ac02ac7212 */ /* 0x000fe200078ec0ff */
[----:B------:R-:W-:Y:S01]  /*7900*/  FADD.FTZ R2, -R134, R137 ;  /* 0x0000008986027221 */ /* 0x000fe20000010100 */
[----:B------:R-:W-:Y:S07]  /*7910*/  FADD.FTZ R0, -R132, R138 ;  /* 0x0000008a84007221 */ /* 0x000fee0000010100 */
[----:B------:R-:W-:Y:S01]  /*7920*/  MUFU.EX2 R207, R14 ;  /* 0x0000000e00cf7308 */ /* 0x000fe20000000800 */
[--C-:B------:R-:W-:Y:S01]  /*7930*/  FFMA.FTZ R10, R10, UR4, -R189.reuse ;  /* 0x000000040a0a7c23 */ /* 0x100fe200080108bd */
[----:B------:R-:W-:Y:S01]  /*7940*/  FFMA.FTZ R11, R11, UR4, -R189 ;  /* 0x000000040b0b7c23 */ /* 0x000fe200080108bd */
[----:B--2---:R-:W-:Y:S07]  /*7950*/  LOP3.LUT R6, R184, 0xff00ff, RZ, 0xc0, !PT ;  /* 0x00ff00ffb8067812 */ /* 0x004fee00078ec0ff */
[----:B------:R-:W2:Y:S01]  /*7960*/  MUFU.EX2 R208, R15 ;  /* 0x0000000f00d07308 */ /* 0x000ea20000000800 */
[----:B------:R-:W-:Y:S01]  /*7970*/  FMUL.FTZ R2, R2, UR4 ;  /* 0x0000000402027c20 */ /* 0x000fe20008410000 */
[----:B------:R-:W-:Y:S01]  /*7980*/  FMUL.FTZ R0, R0, UR4 ;  /* 0x0000000400007c20 */ /* 0x000fe20008410000 */
[--C-:B------:R-:W-:Y:S07]  /*7990*/  HSET2.LE.AND R5, R182, R185.reuse, PT ;  /* 0x000000b9b6057233 */ /* 0x100fee0003803000 */
[----:B------:R1:W-:Y:S01]  /*79a0*/  MUFU.EX2 R206, R8 ;  /* 0x0000000800ce7308 */ /* 0x0003e20000000800 */
[--C-:B------:R-:W-:Y:S01]  /*79b0*/  HSET2.LE.AND R6, R6, R185.reuse, PT ;  /* 0x000000b906067233 */ /* 0x100fe20003803000 */
[----:B----4-:R-:W-:Y:S01]  /*79c0*/  FMUL.FTZ R7, R3, R143 ;  /* 0x0000008f03077220 */ /* 0x010fe20000410000 */
[--C-:B------:R-:W-:Y:S07]  /*79d0*/  HSET2.LE.AND R4, R181, R185.reuse, PT ;  /* 0x000000b9b5047233 */ /* 0x100fee0003803000 */
[----:B------:R4:W4:Y:S01]  /*79e0*/  MUFU.EX2 R205, R9 ;  /* 0x0000000900cd7308 */ /* 0x0009220000000800 */
[----:B-----5:R-:W-:Y:S01]  /*79f0*/  F2FP.BF16.F32.PACK_AB R173, R209, R210 ;  /* 0x000000d2d1ad723e */ /* 0x020fe200000010ff */
[----:B------:R-:W-:Y:S01]  /*7a00*/  FMUL.FTZ R18, R3, R154 ;  /* 0x0000009a03127220 */ /* 0x000fe20000410000 */
[----:B---3--:R-:W-:Y:S07]  /*7a10*/  F2FP.BF16.F32.PACK_AB R182, R231, R211 ;  /* 0x000000d3e7b6723e */ /* 0x008fee00000010ff */
[----:B------:R-:W-:Y:S01]  /*7a20*/  MUFU.EX2 R204, R10 ;  /* 0x0000000a00cc7308 */ /* 0x000fe20000000800 */
[----:B------:R-:W-:Y:S01]  /*7a30*/  LOP3.LUT R173, R173, R4, RZ, 0xc0, !PT ;  /* 0x00000004adad7212 */ /* 0x000fe200078ec0ff */
[C---:B------:R-:W-:Y:S01]  /*7a40*/  FMUL.FTZ R4, R133.reuse, R140 ;  /* 0x0000008c85047220 */ /* 0x040fe20000410000 */
[----:B--2---:R-:W-:Y:S07]  /*7a50*/  F2FP.BF16.F32.PACK_AB R183, R208, R207 ;  /* 0x000000cfd0b7723e */ /* 0x004fee00000010ff */
[----:B------:R-:W2:Y:S01]  /*7a60*/  MUFU.EX2 R203, R11 ;  /* 0x0000000b00cb7308 */ /* 0x000ea20000000800 */
[----:B------:R-:W-:Y:S01]  /*7a70*/  LOP3.LUT R182, R182, R5, RZ, 0xc0, !PT ;  /* 0x00000005b6b67212 */ /* 0x000fe200078ec0ff */
[----:B------:R-:W-:Y:S01]  /*7a80*/  FMUL.FTZ R5, R133, R141 ;  /* 0x0000008d85057220 */ /* 0x000fe20000410000 */
[----:B------:R-:W-:Y:S07]  /*7a90*/  LOP3.LUT R183, R183, R6, RZ, 0xc0, !PT ;  /* 0x00000006b7b77212 */ /* 0x000fee00078ec0ff */
[----:B------:R-:W3:Y:S01]  /*7aa0*/  MUFU.EX2 R2, R2 ;  /* 0x0000000200027308 */ /* 0x000ee20000000800 */
[----:B------:R-:W-:Y:S01]  /*7ab0*/  FMUL.FTZ R6, R3, R142 ;  /* 0x0000008e03067220 */ /* 0x000fe20000410000 */
[--C-:B-1----:R-:W-:Y:S01]  /*7ac0*/  HSET2.LE.AND R8, R180, R185.reuse, PT ;  /* 0x000000b9b4087233 */ /* 0x102fe20003803000 */
[----:B------:R-:W1:Y:S07]  /*7ad0*/  LDSM.16.MT88.4 R140, [R215+0xa000] ;  /* 0x00a00000d78c783b */ /* 0x000e6e0000004200 */
[----:B------:R-:W5:Y:S01]  /*7ae0*/  MUFU.EX2 R0, R0 ;  /* 0x0000000000007308 */ /* 0x000f620000000800 */
[--C-:B----4-:R-:W-:Y:S01]  /*7af0*/  HSET2.LE.AND R9, R16, R185.reuse, PT ;  /* 0x000000b910097233 */ /* 0x110fe20003803000 */
[----:B------:R-:W-:Y:S01]  /*7b00*/  FMUL.FTZ R16, R133, R152 ;  /* 0x0000009885107220 */ /* 0x000fe20000410000 */
[----:B------:R-:W-:Y:S01]  /*7b10*/  F2FP.BF16.F32.PACK_AB R180, R205, R206 ;  /* 0x000000cecdb4723e */ /* 0x000fe200000010ff */
[-C--:B------:R-:W-:Y:S05]  /*7b20*/  HMMA.16816.F32.BF16 R4, R172, R176.reuse, R4 ;  /* 0x000000b0ac04723c */ /* 0x080fea0000041804 */
[----:B--2---:R-:W-:Y:S01]  /*7b30*/  F2FP.BF16.F32.PACK_AB R181, R203, R204 ;  /* 0x000000cccbb5723e */ /* 0x004fe200000010ff */
[----:B---3--:R-:W-:Y:S01]  /*7b40*/  FMUL.FTZ R12, R2, R148 ;  /* 0x00000094020c7220 */ /* 0x008fe20000410000 */
[----:B------:R-:W-:Y:S01]  /*7b50*/  LOP3.LUT R180, R180, R8, RZ, 0xc0, !PT ;  /* 0x00000008b4b47212 */ /* 0x000fe200078ec0ff */
[C---:B------:R-:W-:Y:S01]  /*7b60*/  FMUL.FTZ R8, R2.reuse, R144 ;  /* 0x0000009002087220 */ /* 0x040fe20000410000 */
[----:B------:R-:W-:Y:S01]  /*7b70*/  LOP3.LUT R181, R181, R9, RZ, 0xc0, !PT ;  /* 0x00000009b5b57212 */ /* 0x000fe200078ec0ff */
[----:B------:R-:W-:Y:S01]  /*7b80*/  FMUL.FTZ R9, R2, R145 ;  /* 0x0000009102097220 */ /* 0x000fe20000410000 */
[C---:B-----5:R-:W-:Y:S01]  /*7b90*/  FMUL.FTZ R10, R0.reuse, R146 ;  /* 0x00000092000a7220 */ /* 0x060fe20000410000 */
[----:B------:R-:W-:Y:S01]  /*7ba0*/  FMUL.FTZ R11, R0, R147 ;  /* 0x00000093000b7220 */ /* 0x000fe20000410000 */
[----:B------:R-:W-:Y:S01]  /*7bb0*/  FMUL.FTZ R13, R2, R149 ;  /* 0x00000095020d7220 */ /* 0x000fe20000410000 */
[C---:B------:R-:W-:Y:S01]  /*7bc0*/  FMUL.FTZ R14, R0.reuse, R150 ;  /* 0x00000096000e7220 */ /* 0x040fe20000410000 */
[----:B------:R-:W-:Y:S01]  /*7bd0*/  FMUL.FTZ R15, R0, R151 ;  /* 0x00000097000f7220 */ /* 0x000fe20000410000 */
[----:B------:R-:W-:Y:S01]  /*7be0*/  FMUL.FTZ R19, R3, R155 ;  /* 0x0000009b03137220 */ /* 0x000fe20000410000 */
[----:B------:R-:W-:Y:S01]  /*7bf0*/  IADD3 R184, PT, PT, R212, 0xa040, RZ ;  /* 0x0000a040d4b87810 */ /* 0x000fe20007ffe0ff */
[----:B------:R-:W-:Y:S01]  /*7c00*/  FMUL.FTZ R36, R133, R36 ;  /* 0x0000002485247220 */ /* 0x000fe20000410000 */
[C---:B------:R-:W-:Y:S04]  /*7c10*/  HMMA.16816.F32.BF16 R8, R180.reuse, R176, R8 ;  /* 0x000000b0b408723c */ /* 0x040fe80000041808 */
[----:B------:R-:W-:Y:S01]  /*7c20*/  @P0 IADD3 R184, PT, PT, R243, -0x40, RZ ;  /* 0xffffffc0f3b80810 */ /* 0x000fe20007ffe0ff */
[----:B------:R-:W-:Y:S01]  /*7c30*/  FMUL.FTZ R37, R133, R37 ;  /* 0x0000002585257220 */ /* 0x000fe20000410000 */
[C---:B------:R-:W-:Y:S01]  /*7c40*/  FMUL.FTZ R38, R3.reuse, R38 ;  /* 0x0000002603267220 */ /* 0x040fe20000410000 */
[----:B------:R-:W-:Y:S01]  /*7c50*/  FMUL.FTZ R39, R3, R39 ;  /* 0x0000002703277220 */ /* 0x000fe20000410000 */
[-C--:B------:R-:W-:Y:S01]  /*7c60*/  HMMA.16816.F32.BF16 R12, R180, R178.reuse, R12 ;  /* 0x000000b2b40c723c */ /* 0x080fe2000004180c */
[----:B------:R-:W2:Y:S02]  /*7c70*/  LDSM.16.MT88.4 R144, [R184] ;  /* 0x00000000b890783b */ /* 0x000ea40000004200 */
[----:B------:R-:W-:Y:S01]  /*7c80*/  IADD3 R151, PT, PT, R213, R184, RZ ;  /* 0x000000b8d5977210 */ /* 0x000fe20007ffe0ff */
        /* <DEDUP_REMOVED lines=27> */
[----:B------:R-:W1:Y:S03]  /*7e40*/  LDSM.16.MT88.4 R140, [R151] ;  /* 0x00000000978c783b */ /* 0x000e660000004200 */
        /* <DEDUP_REMOVED lines=48> */
[----:B------:R-:W-:Y:S01]  /*8150*/  LOP3.LUT R137, R196, UR9, R201, 0x96, !PT ;  /* 0x00000009c4897c12 */ /* 0x000fe2000f8e96c9 */
[C---:B------:R-:W-:Y:S01]  /*8160*/  FMUL.FTZ R100, R133.reuse, R100 ;  /* 0x0000006485647220 */ /* 0x040fe20000410000 */
[----:B------:R-:W-:Y:S01]  /*8170*/  LOP3.LUT R138, R194, UR9, R199, 0x96, !PT ;  /* 0x00000009c28a7c12 */ /* 0x000fe2000f8e96c7 */
[-C--:B--2---:R-:W-:Y:S03]  /*8180*/  HMMA.16816.F32.BF16 R84, R172, R144.reuse, R84 ;  /* 0x00000090ac54723c */ /* 0x084fe60000041854 */
[----:B------:R-:W-:Y:S01]  /*8190*/  FMUL.FTZ R101, R133, R101 ;  /* 0x0000006585657220 */ /* 0x000fe20000410000 */
[C---:B------:R-:W-:Y:S01]  /*81a0*/  FMUL.FTZ R102, R3.reuse, R102 ;  /* 0x0000006603667220 */ /* 0x040fe20000410000 */
[----:B------:R-:W-:Y:S01]  /*81b0*/  FMUL.FTZ R103, R3, R103 ;  /* 0x0000006703677220 */ /* 0x000fe20000410000 */
[C---:B------:R-:W-:Y:S01]  /*81c0*/  FMUL.FTZ R104, R2.reuse, R104 ;  /* 0x0000006802687220 */ /* 0x040fe20000410000 */
[----:B------:R-:W-:Y:S01]  /*81d0*/  FMUL.FTZ R105, R2, R105 ;  /* 0x0000006902697220 */ /* 0x000fe20000410000 */
[C---:B------:R-:W-:Y:S04]  /*81e0*/  HMMA.16816.F32.BF16 R88, R180.reuse, R144, R88 ;  /* 0x00000090b458723c */ /* 0x040fe80000041858 */
[----:B------:R-:W-:Y:S04]  /*81f0*/  IMAD.WIDE.U32 R144, R137, -0x2daee0ad, RZ ;  /* 0xd2511f5389907825 */ /* 0x000fe800078e00ff */
[C---:B------:R-:W-:Y:S01]  /*8200*/  FMUL.FTZ R106, R0.reuse, R106 ;  /* 0x0000006a006a7220 */ /* 0x040fe20000410000 */
[----:B------:R-:W-:Y:S01]  /*8210*/  FMUL.FTZ R107, R0, R107 ;  /* 0x0000006b006b7220 */ /* 0x000fe20000410000 */
[-C--:B------:R-:W-:Y:S03]  /*8220*/  HMMA.16816.F32.BF16 R92, R180, R146.reuse, R92 ;  /* 0x00000092b45c723c */ /* 0x080fe6000004185c */
[----:B------:R-:W-:Y:S01]  /*8230*/  LOP3.LUT R137, R192, UR6, R145, 0x96, !PT ;  /* 0x00000006c0897c12 */ /* 0x000fe2000f8e9691 */
[----:B------:R-:W-:Y:S01]  /*8240*/  FMUL.FTZ R108, R2, R108 ;  /* 0x0000006c026c7220 */ /* 0x000fe20000410000 */
[----:B------:R-:W-:Y:S01]  /*8250*/  PRMT R148, R144, 0x7773, RZ ;  /* 0x0000777390947816 */ /* 0x000fe200000000ff */
[----:B------:R-:W-:Y:S01]  /*8260*/  FMUL.FTZ R109, R2, R109 ;  /* 0x0000006d026d7220 */ /* 0x000fe20000410000 */
[----:B------:R-:W-:Y:S01]  /*8270*/  PRMT R153, R144, 0x7772, RZ ;  /* 0x0000777290997816 */ /* 0x000fe200000000ff */
[C---:B------:R-:W-:Y:S04]  /*8280*/  HMMA.16816.F32.BF16 R96, R172.reuse, R146, R96 ;  /* 0x00000092ac60723c */ /* 0x040fe80000041860 */
[----:B------:R-:W-:Y:S01]  /*8290*/  IMAD.WIDE.U32 R146, R138, -0x2daee0ad, RZ ;  /* 0xd2511f538a927825 */ /* 0x000fe200078e00ff */
[----:B------:R-:W-:Y:S02]  /*82a0*/  MOV R152, R144 ;  /* 0x0000009000987202 */ /* 0x000fe40000000f00 */
[----:B------:R-:W-:Y:S01]  /*82b0*/  PRMT R176, R144, 0x7771, RZ ;  /* 0x0000777190b07816 */ /* 0x000fe200000000ff */
[----:B------:R-:W-:Y:S01]  /*82c0*/  FMUL.FTZ R110, R0, R110 ;  /* 0x0000006e006e7220 */ /* 0x000fe20000410000 */
[-C--:B-1----:R-:W-:Y:S03]  /*82d0*/  HMMA.16816.F32.BF16 R100, R172, R140.reuse, R100 ;  /* 0x0000008cac64723c */ /* 0x082fe60000041864 */
[----:B------:R-:W-:Y:S01]  /*82e0*/  LOP3.LUT R138, R190, UR6, R147, 0x96, !PT ;  /* 0x00000006be8a7c12 */ /* 0x000fe2000f8e9693 */
[----:B------:R-:W-:Y:S01]  /*82f0*/  FMUL.FTZ R111, R0, R111 ;  /* 0x0000006f006f7220 */ /* 0x000fe20000410000 */
[----:B------:R-:W-:Y:S01]  /*8300*/  MOV R139, R146 ;  /* 0x00000092008b7202 */ /* 0x000fe20000000f00 */
[C---:B------:R-:W-:Y:S01]  /*8310*/  FMUL.FTZ R112, R133.reuse, R112 ;  /* 0x0000007085707220 */ /* 0x040fe20000410000 */
[C---:B------:R-:W-:Y:S01]  /*8320*/  PRMT R154, R146.reuse, 0x7773, RZ ;  /* 0x00007773929a7816 */ /* 0x040fe200000000ff */
[C---:B------:R-:W-:Y:S04]  /*8330*/  HMMA.16816.F32.BF16 R104, R180.reuse, R140, R104 ;  /* 0x0000008cb468723c */ /* 0x040fe80000041868 */
[C---:B------:R-:W-:Y:S01]  /*8340*/  PRMT R150, R146.reuse, 0x7772, RZ ;  /* 0x0000777292967816 */ /* 0x040fe200000000ff */
[----:B------:R-:W-:Y:S01]  /*8350*/  FMUL.FTZ R113, R133, R113 ;  /* 0x0000007185717220 */ /* 0x000fe20000410000 */
[----:B------:R-:W-:Y:S01]  /*8360*/  PRMT R155, R146, 0x7771, RZ ;  /* 0x00007771929b7816 */ /* 0x000fe200000000ff */
[----:B------:R-:W-:Y:S01]  /*8370*/  FMUL.FTZ R114, R3, R114 ;  /* 0x0000007203727220 */ /* 0x000fe20000410000 */
[-C--:B------:R-:W-:Y:S01]  /*8380*/  HMMA.16816.F32.BF16 R108, R180, R142.reuse, R108 ;  /* 0x0000008eb46c723c */ /* 0x080fe2000004186c */
[----:B------:R-:W1:Y:S02]  /*8390*/  LDSM.16.MT88.4 R144, [R184+0x1000] ;  /* 0x00100000b890783b */ /* 0x000e640000004200 */
[----:B------:R-:W-:Y:S01]  /*83a0*/  LOP3.LUT R149, R139, 0xff, RZ, 0xc0, !PT ;  /* 0x000000ff8b957812 */ /* 0x000fe200078ec0ff */
[----:B------:R-:W-:Y:S01]  /*83b0*/  FMUL.FTZ R115, R3, R115 ;  /* 0x0000007303737220 */ /* 0x000fe20000410000 */
[----:B------:R-:W-:Y:S01]  /*83c0*/  LOP3.LUT R139, R137, 0xffff, RZ, 0xc0, !PT ;  /* 0x0000ffff898b7812 */ /* 0x000fe200078ec0ff */
[----:B------:R-:W-:Y:S01]  /*83d0*/  FMUL.FTZ R116, R133, R116 ;  /* 0x0000007485747220 */ /* 0x000fe20000410000 */
[----:B------:R-:W-:Y:S01]  /*83e0*/  PRMT R153, R153, 0x5410, R148 ;  /* 0x0000541099997816 */ /* 0x000fe20000000094 */
[----:B------:R-:W-:Y:S01]  /*83f0*/  FMUL.FTZ R117, R133, R117 ;  /* 0x0000007585757220 */ /* 0x000fe20000410000 */
[----:B------:R-:W-:Y:S01]  /*8400*/  PRMT R140, R137, 0x7632, R140 ;  /* 0x00007632898c7816 */ /* 0x000fe2000000008c */
[----:B------:R-:W-:Y:S01]  /*8410*/  FMUL.FTZ R118, R3, R118 ;  /* 0x0000007603767220 */ /* 0x000fe20000410000 */
[C---:B------:R-:W-:Y:S04]  /*8420*/  HMMA.16816.F32.BF16 R112, R172.reuse, R142, R112 ;  /* 0x0000008eac70723c */ /* 0x040fe80000041870 */
[----:B------:R-:W-:Y:S01]  /*8430*/  LOP3.LUT R148, R137, 0xff, RZ, 0xc0, !PT ;  /* 0x000000ff89947812 */ /* 0x000fe200078ec0ff */
[----:B------:R-:W-:Y:S01]  /*8440*/  FMUL.FTZ R119, R3, R119 ;  /* 0x0000007703777220 */ /* 0x000fe20000410000 */
[----:B------:R-:W-:Y:S01]  /*8450*/  SHF.R.U32.HI R139, RZ, 0x8, R139 ;  /* 0x00000008ff8b7819 */ /* 0x000fe2000001168b */
[C---:B------:R-:W-:Y:S01]  /*8460*/  FMUL.FTZ R120, R2.reuse, R120 ;  /* 0x0000007802787220 */ /* 0x040fe20000410000 */
[----:B------:R-:W-:Y:S01]  /*8470*/  SHF.R.U32.HI R141, RZ, 0x18, R137 ;  /* 0x00000018ff8d7819 */ /* 0x000fe20000011689 */
[----:B------:R-:W-:Y:S01]  /*8480*/  FMUL.FTZ R121, R2, R121 ;  /* 0x0000007902797220 */ /* 0x000fe20000410000 */
[----:B------:R-:W-:Y:S01]  /*8490*/  LOP3.LUT R137, R140, 0xff, RZ, 0xc0, !PT ;  /* 0x000000ff8c897812 */ /* 0x000fe200078ec0ff */
[----:B------:R-:W-:Y:S01]  /*84a0*/  FMUL.FTZ R122, R0, R122 ;  /* 0x0000007a007a7220 */ /* 0x000fe20000410000 */
[----:B------:R-:W-:Y:S01]  /*84b0*/  PRMT R139, R148, 0x5410, R139 ;  /* 0x00005410948b7816 */ /* 0x000fe2000000008b */
[----:B------:R-:W-:Y:S01]  /*84c0*/  FMUL.FTZ R123, R0, R123 ;  /* 0x0000007b007b7220 */ /* 0x000fe20000410000 */
[----:B------:R-:W-:Y:S01]  /*84d0*/  LOP3.LUT R152, R152, 0xff, RZ, 0xc0, !PT ;  /* 0x000000ff98987812 */ /* 0x000fe200078ec0ff */
[----:B------:R-:W-:Y:S01]  /*84e0*/  FFMA.FTZ R20, R20, UR4, -R187 ;  /* 0x0000000414147c23 */ /* 0x000fe200080108bb */
[----:B------:R-:W-:Y:S01]  /*84f0*/  LOP3.LUT R148, R138, 0xffff, RZ, 0xc0, !PT ;  /* 0x0000ffff8a947812 */ /* 0x000fe200078ec0ff */
[----:B------:R-:W-:Y:S01]  /*8500*/  FFMA.FTZ R22, R22, UR4, -R186 ;  /* 0x0000000416167c23 */ /* 0x000fe200080108ba */
[----:B------:R-:W-:Y:S01]  /*8510*/  PRMT R177, R137, 0x5410, R141 ;  /* 0x0000541089b17816 */ /* 0x000fe2000000008d */
[----:B------:R2:W-:Y:S01]  /*8520*/  MUFU.EX2 R198, R20 ;  /* 0x0000001400c67308 */ /* 0x0005e20000000800 */
[----:B------:R-:W-:Y:S01]  /*8530*/  PRMT R140, R152, 0x5410, R176 ;  /* 0x00005410988c7816 */ /* 0x000fe200000000b0 */
[----:B------:R-:W-:Y:S01]  /*8540*/  FFMA.FTZ R152, R32, UR4, -R187 ;  /* 0x0000000420987c23 */ /* 0x000fe200080108bb */
[----:B------:R-:W-:Y:S01]  /*8550*/  LOP3.LUT R137, R138, 0xff, RZ, 0xc0, !PT ;  /* 0x000000ff8a897812 */ /* 0x000fe200078ec0ff */
[----:B------:R-:W-:Y:S01]  /*8560*/  FMUL.FTZ R32, R2, R156 ;  /* 0x0000009c02207220 */ /* 0x000fe20000410000 */
[----:B------:R-:W-:Y:S05]  /*8570*/  SHF.R.U32.HI R148, RZ, 0x8, R148 ;  /* 0x00000008ff947819 */ /* 0x000fea0000011694 */
[----:B------:R-:W-:Y:S01]  /*8580*/  MUFU.EX2 R201, R152 ;  /* 0x0000009800c97308 */ /* 0x000fe20000000800 */
[----:B------:R-:W-:Y:S01]  /*8590*/  PRMT R176, R138, 0x7632, R176 ;  /* 0x000076328ab07816 */ /* 0x000fe200000000b0 */
[----:B------:R-:W-:Y:S01]  /*85a0*/  FMUL.FTZ R124, R133, R124 ;  /* 0x0000007c857c7220 */ /* 0x000fe20000410000 */
[----:B------:R-:W-:Y:S07]  /*85b0*/  PRMT R148, R137, 0x5410, R148 ;  /* 0x0000541089947816 */ /* 0x000fee0000000094 */
[----:B------:R3:W-:Y:S01]  /*85c0*/  MUFU.EX2 R195, R22 ;  /* 0x0000001600c37308 */ /* 0x0007e20000000800 */
[-C--:B-1----:R-:W-:Y:S03]  /*85d0*/  HMMA.16816.F32.BF16 R116, R172, R144.reuse, R116 ;  /* 0x00000090ac74723c */ /* 0x082fe60000041874 */
[--C-:B------:R-:W-:Y:S01]  /*85e0*/  HSET2.LE.AND R137, R140, R185.reuse, PT ;  /* 0x000000b98c897233 */ /* 0x100fe20003803000 */
[C---:B--2---:R-:W-:Y:S01]  /*85f0*/  FMUL.FTZ R20, R133.reuse, R160 ;  /* 0x000000a085147220 */ /* 0x044fe20000410000 */
[----:B------:R-:W1:Y:S01]  /*8600*/  LDSM.16.MT88.4 R140, [R151+0x1000] ;  /* 0x00100000978c783b */ /* 0x000e620000004200 */
[----:B------:R-:W-:Y:S01]  /*8610*/  SHF.R.U32.HI R138, RZ, 0x18, R138 ;  /* 0x00000018ff8a7819 */ /* 0x000fe2000001168a */
[----:B------:R-:W-:Y:S01]  /*8620*/  FMUL.FTZ R125, R133, R125 ;  /* 0x0000007d857d7220 */ /* 0x000fe20000410000 */
[C---:B------:R-:W-:Y:S04]  /*8630*/  HMMA.16816.F32.BF16 R120, R180.reuse, R144, R120 ;  /* 0x00000090b478723c */ /* 0x040fe80000041878 */
[----:B------:R-:W-:Y:S01]  /*8640*/  LOP3.LUT R176, R176, 0xff, RZ, 0xc0, !PT ;  /* 0x000000ffb0b07812 */ /* 0x000fe200078ec0ff */
[----:B------:R-:W-:Y:S01]  /*8650*/  FMUL.FTZ R126, R3, R126 ;  /* 0x0000007e037e7220 */ /* 0x000fe20000410000 */
[----:B------:R-:W-:Y:S01]  /*8660*/  PRMT R150, R150, 0x5410, R154 ;  /* 0x0000541096967816 */ /* 0x000fe2000000009a */
[----:B------:R-:W-:Y:S01]  /*8670*/  FFMA.FTZ R154, R34, UR4, -R186 ;  /* 0x00000004229a7c23 */ /* 0x000fe200080108ba */
[----:B------:R-:W-:Y:S01]  /*8680*/  PRMT R176, R176, 0x5410, R138 ;  /* 0x00005410b0b07816 */ /* 0x000fe2000000008a */
[----:B------:R-:W-:Y:S01]  /*8690*/  FMUL.FTZ R34, R0, R158 ;  /* 0x0000009e00227220 */ /* 0x000fe20000410000 */
[----:B------:R-:W-:Y:S01]  /*86a0*/  PRMT R149, R149, 0x5410, R155 ;  /* 0x0000541095957816 */ /* 0x000fe2000000009b */
[--C-:B------:R-:W-:Y:S01]  /*86b0*/  FFMA.FTZ R155, R35, UR4, -R186.reuse ;  /* 0x00000004239b7c23 */ /* 0x100fe200080108ba */
[----:B------:R-:W-:Y:S01]  /*86c0*/  LOP3.LUT R138, R153, 0xff00ff, RZ, 0xc0, !PT ;  /* 0x00ff00ff998a7812 */ /* 0x000fe200078ec0ff */
[--C-:B------:R-:W-:Y:S01]  /*86d0*/  FFMA.FTZ R153, R33, UR4, -R187.reuse ;  /* 0x0000000421997c23 */ /* 0x100fe200080108bb */
[----:B------:R-:W-:Y:S01]  /*86e0*/  FMUL.FTZ R33, R2, R157 ;  /* 0x0000009d02217220 */ /* 0x000fe20000410000 */
[----:B------:R-:W-:Y:S01]  /*86f0*/  FMUL.FTZ R35, R0, R159 ;  /* 0x0000009f00237220 */ /* 0x000fe20000410000 */
[----:B------:R-:W-:Y:S01]  /*8700*/  MUFU.EX2 R200, R154 ;  /* 0x0000009a00c87308 */ /* 0x000fe20000000800 */
[----:B------:R-:W-:Y:S01]  /*8710*/  LDSM.16.MT88.4 R156, [R215+0xa800] ;  /* 0x00a80000d79c783b */ /* 0x000fe20000004200 */
[----:B------:R-:W-:Y:S01]  /*8720*/  FFMA.FTZ R187, R21, UR4, -R187 ;  /* 0x0000000415bb7c23 */ /* 0x000fe200080108bb */
[----:B------:R-:W-:Y:S07]  /*8730*/  FFMA.FTZ R186, R23, UR4, -R186 ;  /* 0x0000000417ba7c23 */ /* 0x000fee00080108ba */
[----:B------:R-:W2:Y:S01]  /*8740*/  MUFU.EX2 R202, R153 ;  /* 0x0000009900ca7308 */ /* 0x000ea20000000800 */
[----:B------:R-:W-:Y:S01]  /*8750*/  FMUL.FTZ R21, R133, R161 ;  /* 0x000000a185157220 */ /* 0x000fe20000410000 */
[-C--:B------:R-:W-:Y:S08]  /*8760*/  HMMA.16816.F32.BF16 R32, R180, R146.reuse, R32 ;  /* 0x00000092b420723c */ /* 0x080ff00000041820 */
[----:B------:R4:W5:Y:S01]  /*8770*/  MUFU.EX2 R199, R155 ;  /* 0x0000009b00c77308 */ /* 0x0009620000000800 */
[----:B------:R-:W-:Y:S01]  /*8780*/  FMUL.FTZ R127, R3, R127 ;  /* 0x0000007f037f7220 */ /* 0x000fe20000410000 */
[--C-:B------:R-:W-:Y:S01]  /*8790*/  FFMA.FTZ R24, R24, UR4, -R188.reuse ;  /* 0x0000000418187c23 */ /* 0x100fe200080108bc */
[--C-:B------:R-:W-:Y:S01]  /*87a0*/  FFMA.FTZ R25, R25, UR4, -R188.reuse ;  /* 0x0000000419197c23 */ /* 0x100fe200080108bc */
[--C-:B------:R-:W-:Y:S01]  /*87b0*/  FFMA.FTZ R26, R26, UR4, -R189.reuse ;  /* 0x000000041a1a7c23 */ /* 0x100fe200080108bd */
[--C-:B------:R-:W-:Y:S01]  /*87c0*/  FFMA.FTZ R27, R27, UR4, -R189.reuse ;  /* 0x000000041b1b7c23 */ /* 0x100fe200080108bd */
[C---:B---3--:R-:W-:Y:S01]  /*87d0*/  FMUL.FTZ R22, R3.reuse, R162 ;  /* 0x000000a203167220 */ /* 0x048fe20000410000 */
[----:B------:R-:W-:Y:S01]  /*87e0*/  FMUL.FTZ R23, R3, R163 ;  /* 0x000000a303177220 */ /* 0x000fe20000410000 */
[C---:B------:R-:W-:Y:S02]  /*87f0*/  HMMA.16816.F32.BF16 R124, R172.reuse, R146, R124 ;  /* 0x00000092ac7c723c */ /* 0x040fe4000004187c */
[----:B------:R3:W-:Y:S01]  /*8800*/  MUFU.EX2 R194, R24 ;  /* 0x0000001800c27308 */ /* 0x0007e20000000800 */
[----:B------:R-:W-:Y:S01]  /*8810*/  LDSM.16.MT88.4 R160, [R184+0x800] ;  /* 0x00080000b8a0783b */ /* 0x000fe20000004200 */
[----:B--2---:R-:W-:Y:S08]  /*8820*/  F2FP.BF16.F32.PACK_AB R178, R202, R201 ;  /* 0x000000c9cab2723e */ /* 0x004ff000000010ff */
[----:B------:R2:W-:Y:S01]  /*8830*/  MUFU.EX2 R193, R25 ;  /* 0x0000001900c17308 */ /* 0x0005e20000000800 */
[--C-:B------:R-:W-:Y:S01]  /*8840*/  FFMA.FTZ R28, R28, UR4, -R188.reuse ;  /* 0x000000041c1c7c23 */ /* 0x100fe200080108bc */
[--C-:B------:R-:W-:Y:S01]  /*8850*/  FFMA.FTZ R30, R30, UR4, -R189.reuse ;  /* 0x000000041e1e7c23 */ /* 0x100fe200080108bd */
[-C--:B-1----:R-:W-:Y:S07]  /*8860*/  HMMA.16816.F32.BF16 R20, R172, R140.reuse, R20 ;  /* 0x0000008cac14723c */ /* 0x082fee0000041814 */
[----:B------:R1:W-:Y:S01]  /*8870*/  MUFU.EX2 R192, R26 ;  /* 0x0000001a00c07308 */ /* 0x0003e20000000800 */
[----:B----4-:R-:W4:Y:S01]  /*8880*/  LDSM.16.MT88.4 R152, [R212+0xa800] ;  /* 0x00a80000d498783b */ /* 0x010f220000004200 */
[C---:B------:R-:W-:Y:S01]  /*8890*/  FMUL.FTZ R128, R2.reuse, R128 ;  /* 0x0000008002807220 */ /* 0x040fe20000410000 */
[----:B------:R-:W-:Y:S07]  /*88a0*/  FMUL.FTZ R129, R2, R129 ;  /* 0x0000008102817220 */ /* 0x000fee0000410000 */
[----:B------:R5:W-:Y:S01]  /*88b0*/  MUFU.EX2 R190, R27 ;  /* 0x0000001b00be7308 */ /* 0x000be20000000800 */
[C---:B------:R-:W-:Y:S01]  /*88c0*/  FMUL.FTZ R130, R0.reuse, R130 ;  /* 0x0000008200827220 */ /* 0x040fe20000410000 */
[----:B------:R-:W-:Y:S01]  /*88d0*/  FMUL.FTZ R131, R0, R131 ;  /* 0x0000008300837220 */ /* 0x000fe20000410000 */
[----:B------:R-:W-:Y:S07]  /*88e0*/  LOP3.LUT R178, R178, R137, RZ, 0xc0, !PT ;  /* 0x00000089b2b27212 */ /* 0x000fee00078ec0ff */
[----:B------:R4:W-:Y:S01]  /*88f0*/  MUFU.EX2 R191, R28 ;  /* 0x0000001c00bf7308 */ /* 0x0009e20000000800 */
[--C-:B------:R-:W-:Y:S01]  /*8900*/  HSET2.LE.AND R138, R138, R185.reuse, PT ;  /* 0x000000b98a8a7233 */ /* 0x100fe20003803000 */
[C---:B---3--:R-:W-:Y:S01]  /*8910*/  FMUL.FTZ R24, R2.reuse, R164 ;  /* 0x000000a402187220 */ /* 0x048fe20000410000 */
[--C-:B------:R-:W-:Y:S07]  /*8920*/  HSET2.LE.AND R139, R139, R185.reuse, PT ;  /* 0x000000b98b8b7233 */ /* 0x100fee0003803000 */
[----:B------:R3:W-:Y:S01]  /*8930*/  MUFU.EX2 R137, R30 ;  /* 0x0000001e00897308 */ /* 0x0007e20000000800 */
[C---:B------:R-:W-:Y:S09]  /*8940*/  HMMA.16816.F32.BF16 R128, R180.reuse, R140, R128 ;  /* 0x0000008cb480723c */ /* 0x040ff20000041880 */
[----:B------:R-:W3:Y:S01]  /*8950*/  MUFU.EX2 R197, R187 ;  /* 0x000000bb00c57308 */ /* 0x000ee20000000800 */
[----:B--2---:R-:W-:Y:S01]  /*8960*/  FMUL.FTZ R25, R2, R165 ;  /* 0x000000a502197220 */ /* 0x004fe20000410000 */
[C---:B-1----:R-:W-:Y:S01]  /*8970*/  FMUL.FTZ R26, R0.reuse, R166 ;  /* 0x000000a6001a7220 */ /* 0x042fe20000410000 */
[----:B-----5:R-:W-:Y:S07]  /*8980*/  FMUL.FTZ R27, R0, R167 ;  /* 0x000000a7001b7220 */ /* 0x020fee0000410000 */
[----:B------:R-:W1:Y:S01]  /*8990*/  MUFU.EX2 R196, R186 ;  /* 0x000000ba00c47308 */ /* 0x000e620000000800 */
[--C-:B------:R-:W-:Y:S01]  /*89a0*/  HSET2.LE.AND R144, R177, R185.reuse, PT ;  /* 0x000000b9b1907233 */ /* 0x100fe20003803000 */
[----:B----4-:R-:W-:Y:S01]  /*89b0*/  FMUL.FTZ R28, R133, R168 ;  /* 0x000000a8851c7220 */ /* 0x010fe20000410000 */
[--C-:B------:R-:W-:Y:S01]  /*89c0*/  HSET2.LE.AND R145, R176, R185.reuse, PT ;  /* 0x000000b9b0917233 */ /* 0x100fe20003803000 */
[----:B------:R-:W-:Y:S01]  /*89d0*/  FFMA.FTZ R188, R29, UR4, -R188 ;  /* 0x000000041dbc7c23 */ /* 0x000fe200080108bc */
[----:B------:R-:W-:Y:S01]  /*89e0*/  FMUL.FTZ R29, R133, R169 ;  /* 0x000000a9851d7220 */ /* 0x000fe20000410000 */
[-C--:B------:R-:W-:Y:S01]  /*89f0*/  HMMA.16816.F32.BF16 R24, R180, R142.reuse, R24 ;  /* 0x0000008eb418723c */ /* 0x080fe20000041818 */
[----:B------:R-:W-:Y:S02]  /*8a00*/  LDSM.16.MT88.4 R180, [R215+0xb800] ;  /* 0x00b80000d7b4783b */ /* 0x000fe40000004200 */
[----:B------:R-:W-:Y:S01]  /*8a10*/  FFMA.FTZ R189, R31, UR4, -R189 ;  /* 0x000000041fbd7c23 */ /* 0x000fe200080108bd */
[C---:B---3--:R-:W-:Y:S01]  /*8a20*/  FMUL.FTZ R30, R3.reuse, R170 ;  /* 0x000000aa031e7220 */ /* 0x048fe20000410000 */
[----:B------:R-:W-:Y:S01]  /*8a30*/  FMUL.FTZ R31, R3, R171 ;  /* 0x000000ab031f7220 */ /* 0x000fe20000410000 */
[----:B------:R-:W-:Y:S01]  /*8a40*/  F2FP.BF16.F32.PACK_AB R179, R199, R200 ;  /* 0x000000c8c7b3723e */ /* 0x000fe200000010ff */
[----:B------:R-:W2:Y:S01]  /*8a50*/  MUFU.EX2 R188, R188 ;  /* 0x000000bc00bc7308 */ /* 0x000ea20000000800 */
[----:B------:R-:W-:Y:S01]  /*8a60*/  F2FP.BF16.F32.PACK_AB R176, R197, R198 ;  /* 0x000000c6c5b0723e */ /* 0x000fe200000010ff */
[----:B------:R-:W3:Y:S01]  /*8a70*/  LDSM.16.MT88.4 R168, [R151+0x800] ;  /* 0x0008000097a8783b */ /* 0x000ee20000004200 */
[----:B-1----:R-:W-:Y:S07]  /*8a80*/  F2FP.BF16.F32.PACK_AB R177, R196, R195 ;  /* 0x000000c3c4b1723e */ /* 0x002fee00000010ff */
[----:B------:R-:W1:Y:S01]  /*8a90*/  MUFU.EX2 R189, R189 ;  /* 0x000000bd00bd7308 */ /* 0x000e620000000800 */
[----:B------:R-:W-:Y:S04]  /*8aa0*/  HMMA.16816.F32.BF16 R28, R172, R142, R28 ;  /* 0x0000008eac1c723c */ /* 0x000fe8000004181c */
[----:B------:R-:W-:Y:S01]  /*8ab0*/  LOP3.LUT R179, R179, R138, RZ, 0xc0, !PT ;  /* 0x0000008ab3b37212 */ /* 0x000fe200078ec0ff */
[----:B------:R-:W4:Y:S01]  /*8ac0*/  LDSM.16.MT88.4 R172, [R212+0xb800] ;  /* 0x00b80000d4ac783b */ /* 0x000f220000004200 */
[----:B------:R-:W-:Y:S01]  /*8ad0*/  LOP3.LUT R176, R176, R139, RZ, 0xc0, !PT ;  /* 0x0000008bb0b07212 */ /* 0x000fe200078ec0ff */
[----:B------:R-:W-:Y:S01]  /*8ae0*/  FFMA.FTZ R133, R133, R239, R232 ;  /* 0x000000ef85857223 */ /* 0x000fe200000100e8 */
[----:B------:R-:W-:Y:S01]  /*8af0*/  LOP3.LUT R177, R177, R144, RZ, 0xc0, !PT ;  /* 0x00000090b1b17212 */ /* 0x000fe200078ec0ff */
[----:B------:R-:W-:Y:S01]  /*8b00*/  FFMA.FTZ R3, R3, R238, R210 ;  /* 0x000000ee03037223 */ /* 0x000fe200000100d2 */
[----:B------:R-:W-:Y:S01]  /*8b10*/  LOP3.LUT R150, R150, 0xff00ff, RZ, 0xc0, !PT ;  /* 0x00ff00ff96967812 */ /* 0x000fe200078ec0ff */
[----:B------:R-:W-:Y:S01]  /*8b20*/  FFMA.FTZ R2, R2, R237, R206 ;  /* 0x000000ed02027223 */ /* 0x000fe200000100ce */
[--C-:B------:R-:W-:Y:S01]  /*8b30*/  HSET2.LE.AND R149, R149, R185.reuse, PT ;  /* 0x000000b995957233 */ /* 0x100fe20003803000 */
[----:B------:R-:W-:Y:S01]  /*8b40*/  FFMA.FTZ R0, R0, R236, R204 ;  /* 0x000000ec00007223 */ /* 0x000fe200000100cc */
[--C-:B------:R-:W-:Y:S01]  /*8b50*/  HSET2.LE.AND R148, R148, R185.reuse, PT ;  /* 0x000000b994947233 */ /* 0x100fe20003803000 */
[-C--:B------:R-:W-:Y:S01]  /*8b60*/  HMMA.16816.F32.BF16 R140, R176, R152.reuse, R4 ;  /* 0x00000098b08c723c */ /* 0x080fe20000041804 */
[----:B------:R5:W-:Y:S04]  /*8b70*/  LDSM.16.MT88.4 R4, [R151+0x1800] ;  /* 0x001800009704783b */ /* 0x000be80000004200 */
[----:B------:R-:W-:Y:S01]  /*8b80*/  HSET2.LE.AND R150, R150, R185, PT ;  /* 0x000000b996967233 */ /* 0x000fe20003803000 */
[----:B------:R-:W-:Y:S01]  /*8b90*/  FADD.FTZ R133, R233, R133 ;  /* 0x00000085e9857221 */ /* 0x000fe20000010000 */
[----:B------:R-:W-:Y:S01]  /*8ba0*/  F2FP.BF16.F32.PACK_AB R164, R193, R194 ;  /* 0x000000c2c1a4723e */ /* 0x000fe200000010ff */
[----:B------:R-:W-:Y:S01]  /*8bb0*/  FADD.FTZ R0, R203, R0 ;  /* 0x00000000cb007221 */ /* 0x000fe20000010000 */
[----:B------:R-:W-:Y:S01]  /*8bc0*/  F2FP.BF16.F32.PACK_AB R165, R190, R192 ;  /* 0x000000c0bea5723e */ /* 0x000fe200000010ff */
[----:B------:R-:W4:Y:S01]  /*8bd0*/  LDSM.16.MT88.4 R184, [R184+0x1800] ;  /* 0x00180000b8b8783b */ /* 0x000f220000004200 */
[----:B--2---:R-:W-:Y:S01]  /*8be0*/  F2FP.BF16.F32.PACK_AB R166, R188, R191 ;  /* 0x000000bfbca6723e */ /* 0x004fe200000010ff */
[----:B------:R-:W-:Y:S01]  /*8bf0*/  FADD.FTZ R0, R207, R0 ;  /* 0x00000000cf007221 */ /* 0x000fe20000010000 */
[----:B-1----:R-:W-:Y:S02]  /*8c00*/  F2FP.BF16.F32.PACK_AB R167, R189, R137 ;  /* 0x00000089bda7723e */ /* 0x002fe400000010ff */
[----:B------:R-:W-:Y:S01]  /*8c10*/  LOP3.LUT R164, R164, R148, RZ, 0xc0, !PT ;  /* 0x00000094a4a47212 */ /* 0x000fe200078ec0ff */
[----:B------:R-:W-:Y:S01]  /*8c20*/  FADD.FTZ R0, R208, R0 ;  /* 0x00000000d0007221 */ /* 0x000fe20000010000 */
[----:B------:R-:W-:Y:S02]  /*8c30*/  LOP3.LUT R165, R165, R145, RZ, 0xc0, !PT ;  /* 0x00000091a5a57212 */ /* 0x000fe400078ec0ff */
[----:B------:R-:W-:Y:S01]  /*8c40*/  LOP3.LUT R166, R166, R149, RZ, 0xc0, !PT ;  /* 0x00000095a6a67212 */ /* 0x000fe200078ec0ff */
[----:B------:R-:W-:Y:S01]  /*8c50*/  FADD.FTZ R0, R192, R0 ;  /* 0x00000000c0007221 */ /* 0x000fe20000010000 */
[----:B------:R-:W-:Y:S02]  /*8c60*/  LOP3.LUT R167, R167, R150, RZ, 0xc0, !PT ;  /* 0x00000096a7a77212 */ /* 0x000fe400078ec0ff */
[----:B------:R-:W-:Y:S01]  /*8c70*/  MOV R138, R132 ;  /* 0x00000084008a7202 */ /* 0x000fe20000000f00 */
[----:B------:R-:W-:Y:S04]  /*8c80*/  FADD.FTZ R0, R190, R0 ;  /* 0x00000000be007221 */ /* 0x000fe80000010000 */
[C---:B------:R-:W-:Y:S04]  /*8c90*/  HMMA.16816.F32.BF16 R144, R164.reuse, R152, R8 ;  /* 0x00000098a490723c */ /* 0x040fe80000041808 */
[----:B------:R-:W-:Y:S01]  /*8ca0*/  FADD.FTZ R9, R209, R3 ;  /* 0x00000003d1097221 */ /* 0x000fe20000010000 */
[----:B------:R-:W-:Y:S01]  /*8cb0*/  FADD.FTZ R8, R205, R2 ;  /* 0x00000002cd087221 */ /* 0x000fe20000010000 */
[----:B------:R-:W-:Y:S01]  /*8cc0*/  FADD.FTZ R3, R241, R133 ;  /* 0x00000085f1037221 */ /* 0x000fe20000010000 */
[----:B------:R-:W-:Y:S01]  /*8cd0*/  FADD.FTZ R0, R137, R0 ;  /* 0x0000000089007221 */ /* 0x000fe20000010000 */
[-C--:B-----5:R-:W-:Y:S03]  /*8ce0*/  HMMA.16816.F32.BF16 R148, R164, R154.reuse, R12 ;  /* 0x0000009aa494723c */ /* 0x0a0fe6000004180c */
        /* <DEDUP_REMOVED lines=8> */
[----:B------:R-:W-:Y:S02]  /*8d70*/  MOV R137, R134 ;  /* 0x0000008600897202 */ /* 0x000fe40000000f00 */
[-C--:B------:R-:W-:Y:S03]  /*8d80*/  HMMA.16816.F32.BF16 R36, R176, R156.reuse, R36 ;  /* 0x0000009cb024723c */ /* 0x080fe60000041824 */
[----:B------:R-:W-:Y:S01]  /*8d90*/  FADD.FTZ R3, R197, R3 ;  /* 0x00000003c5037221 */ /* 0x000fe20000010000 */
[----:B------:R-:W-:Y:S01]  /*8da0*/  FADD.FTZ R2, R196, R2 ;  /* 0x00000002c4027221 */ /* 0x000fe20000010000 */
[----:B------:R-:W-:Y:S03]  /*8db0*/  MOV R133, R135 ;  /* 0x0000008700857202 */ /* 0x000fe60000000f00 */
        /* <DEDUP_REMOVED lines=34> */
[----:B------:R-:W-:Y:S04]  /*8fe0*/  HMMA.16816.F32.BF16 R168, R176, R6, R28 ;  /* 0x00000006b0a8723c */ /* 0x000fe8000004181c */
[----:B------:R-:W-:Y:S04]  /*8ff0*/  FADD.FTZ R2, R191, R4 ;  /* 0x00000004bf027221 */ /* 0x000fe80000010000 */
[----:B------:R-:W-:Y:S01]  /*9000*/  FADD.FTZ R237, R188, R2 ;  /* 0x00000002bced7221 */ /* 0x000fe20000010000 */
[----:B------:R-:W-:Y:S11]  /*9010*/  BRA.U UP0, `(.L_x_1697) ;  /* 0xffffffd500207547 */ /* 0x000ff6000b83ffff */
.L_x_1696:
[----:B------:R-:W2:Y:S01]  /*9020*/  LDL R139, [R1+0x14] ;  /* 0x00001400018b7983 */ /* 0x000ea20000100800 */
[----:B------:R-:W1:Y:S03]  /*9030*/  LDCU UR4, c[0x0][0x4fc] ;  /* 0x00009f80ff0477ac */ /* 0x000e660008000800 */
[----:B------:R-:W3:Y:S04]  /*9040*/  SHFL.BFLY PT, R0, R239, 0x2, 0x1f ;  /* 0x0c401f00ef007f89 */ /* 0x000ee800000e0000 */
[----:B------:R-:W4:Y:S01]  /*9050*/  SHFL.BFLY PT, R2, R238, 0x2, 0x1f ;  /* 0x0c401f00ee027f89 */ /* 0x000f2200000e0000 */
[----:B---3--:R-:W-:-:S03]  /*9060*/  FADD.FTZ R239, R0, R239 ;  /* 0x000000ef00ef7221 */ /* 0x008fc60000010000 */
[----:B------:R-:W3:Y:S01]  /*9070*/  SHFL.BFLY PT, R0, R237, 0x2, 0x1f ;  /* 0x0c401f00ed007f89 */ /* 0x000ee200000e0000 */
[----:B----4-:R-:W-:-:S03]  /*9080*/  FADD.FTZ R238, R2, R238 ;  /* 0x000000ee02ee7221 */ /* 0x010fc60000010000 */
[----:B------:R-:W4:Y:S04]  /*9090*/  SHFL.BFLY PT, R3, R239, 0x1, 0x1f ;  /* 0x0c201f00ef037f89 */ /* 0x000f2800000e0000 */
[----:B------:R-:W5:Y:S04]  /*90a0*/  SHFL.BFLY PT, R2, R236, 0x2, 0x1f ;  /* 0x0c401f00ec027f89 */ /* 0x000f6800000e0000 */
[----:B------:R-:W1:Y:S01]  /*90b0*/  SHFL.BFLY PT, R4, R238, 0x1, 0x1f ;  /* 0x0c201f00ee047f89 */ /* 0x000e6200000e0000 */
[----:B---3--:R-:W-:Y:S01]  /*90c0*/  FADD.FTZ R237, R0, R237 ;  /* 0x000000ed00ed7221 */ /* 0x008fe20000010000 */
[----:B----4-:R-:W-:-:S04]  /*90d0*/  FADD.FTZ R239, R239, R3 ;  /* 0x00000003efef7221 */ /* 0x010fc80000010000 */
[----:B------:R-:W3:Y:S01]  /*90e0*/  SHFL.BFLY PT, R5, R237, 0x1, 0x1f ;  /* 0x0c201f00ed057f89 */ /* 0x000ee200000e0000 */
[----:B------:R-:W-:Y:S01]  /*90f0*/  SHF.L.U32 R3, R219, 0x4, RZ ;  /* 0x00000004db037819 */ /* 0x000fe200000006ff */
[----:B-----5:R-:W-:Y:S01]  /*9100*/  FADD.FTZ R236, R2, R236 ;  /* 0x000000ec02ec7221 */ /* 0x020fe20000010000 */
[----:B------:R-:W-:Y:S01]  /*9110*/  FSETP.NE.FTZ.AND P4, PT, R239, RZ, PT ;  /* 0x000000ffef00720b */ /* 0x000fe20003f95000 */
[----:B------:R-:W4:Y:S01]  /*9120*/  MUFU.RCP R2, R239 ;  /* 0x000000ef00027308 */ /* 0x000f220000001000 */
[----:B------:R-:W-:Y:S01]  /*9130*/  LOP3.LUT R3, R3, 0x1c0, RZ, 0xc0, !PT ;  /* 0x000001c003037812 */ /* 0x000fe200078ec0ff */
[----:B-1----:R-:W-:Y:S01]  /*9140*/  FADD.FTZ R238, R238, R4 ;  /* 0x00000004eeee7221 */ /* 0x002fe20000010000 */
[----:B------:R-:W1:Y:S01]  /*9150*/  SHFL.BFLY PT, R133, R236, 0x1, 0x1f ;  /* 0x0c201f00ec857f89 */ /* 0x000e6200000e0000 */
[----:B------:R-:W-:-:S03]  /*9160*/  SHF.L.U32 R4, R219, 0x1, RZ ;  /* 0x00000001db047819 */ /* 0x000fc600000006ff */
[----:B------:R-:W-:Y:S01]  /*9170*/  FSETP.NE.FTZ.AND P3, PT, R238, RZ, PT ;  /* 0x000000ffee00720b */ /* 0x000fe20003f75000 */
[----:B------:R-:W5:Y:S01]  /*9180*/  MUFU.RCP R0, R238 ;  /* 0x000000ee00007308 */ /* 0x000f620000001000 */
[--C-:B------:R-:W-:Y:S02]  /*9190*/  LOP3.LUT R217, R217, 0x6, R4.reuse, 0xf8, !PT ;  /* 0x00000006d9d97812 */ /* 0x100fe400078ef804 */
[----:B------:R-:W-:-:S04]  /*91a0*/  LOP3.LUT R4, R3, 0x38, R4, 0xf8, !PT ;  /* 0x0000003803047812 */ /* 0x000fc800078ef804 */
[----:B------:R-:W-:Y:S02]  /*91b0*/  LOP3.LUT R217, R217, R4, RZ, 0xfc, !PT ;  /* 0x00000004d9d97212 */ /* 0x000fe400078efcff */
[----:B----4-:R-:W-:Y:S01]  /*91c0*/  FSEL R2, R2, 1, P4 ;  /* 0x3f80000002027808 */ /* 0x010fe20002000000 */
[----:B---3--:R-:W-:-:S05]  /*91d0*/  FADD.FTZ R237, R237, R5 ;  /* 0x00000005eded7221 */ /* 0x008fca0000010000 */
[----:B------:R-:W-:Y:S02]  /*91e0*/  FSETP.NE.FTZ.AND P2, PT, R237, RZ, PT ;  /* 0x000000ffed00720b */ /* 0x000fe40003f55000 */
[----:B-----5:R-:W-:Y:S01]  /*91f0*/  FSEL R3, R0, 1, P3 ;  /* 0x3f80000000037808 */ /* 0x020fe20001800000 */
[----:B------:R-:W-:Y:S01]  /*9200*/  FMUL.FTZ R0, R2, UR4 ;  /* 0x0000000402007c20 */ /* 0x000fe20008410000 */
[----:B-1----:R-:W-:Y:S01]  /*9210*/  FADD.FTZ R133, R236, R133 ;  /* 0x00000085ec857221 */ /* 0x002fe20000010000 */
[----:B------:R-:W1:Y:S02]  /*9220*/  MUFU.RCP R2, R237 ;  /* 0x000000ed00027308 */ /* 0x000e640000001000 */
        /* <DEDUP_REMOVED lines=34> */
[----:B-1----:R-:W-:Y:S01]  /*9450*/  FSEL R2, R2, 1, P2 ;  /* 0x3f80000002027808 */ /* 0x002fe20001000000 */
[----:B------:R-:W-:Y:S01]  /*9460*/  FMUL.FTZ R3, R3, UR4 ;  /* 0x0000000403037c20 */ /* 0x000fe20008410000 */
[----:B------:R-:W-:-:S02]  /*9470*/  F2FP.BF16.F32.PACK_AB R6, R6, R140 ;  /* 0x0000008c0606723e */ /* 0x000fc400000010ff */
[----:B------:R-:W-:Y:S01]  /*9480*/  F2FP.BF16.F32.PACK_AB R16, R16, R36 ;  /* 0x000000241010723e */ /* 0x000fe200000010ff */
        /* <DEDUP_REMOVED lines=17> */
[----:B------:R-:W-:Y:S01]  /*95a0*/  FMUL.FTZ R0, R0, UR4 ;  /* 0x0000000400007c20 */ /* 0x000fe20008410000 */
[C---:B------:R-:W-:Y:S01]  /*95b0*/  FMUL.FTZ R25, R3.reuse, R67 ;  /* 0x0000004303197220 */ /* 0x040fe20000410000 */
[C---:B------:R-:W-:Y:S01]  /*95c0*/  FMUL.FTZ R70, R3.reuse, R70 ;  /* 0x0000004603467220 */ /* 0x040fe20000410000 */
[----:B------:R-:W-:Y:S01]  /*95d0*/  FMUL.FTZ R71, R3, R71 ;  /* 0x0000004703477220 */ /* 0x000fe20000410000 */
[C---:B------:R-:W-:Y:S01]  /*95e0*/  FMUL.FTZ R61, R0.reuse, R63 ;  /* 0x0000003f003d7220 */ /* 0x040fe20000410000 */
[----:B------:R-:W-:Y:S01]  /*95f0*/  MOV R63, 0x10 ;  /* 0x00000010003f7802 */ /* 0x000fe20000000f00 */
[----:B------:R-:W-:Y:S01]  /*9600*/  FMUL.FTZ R4, R0, R62 ;  /* 0x0000003e00047220 */ /* 0x000fe20000410000 */
[----:B------:R-:W-:Y:S01]  /*9610*/  F2FP.BF16.F32.PACK_AB R62, R5, R60 ;  /* 0x0000003c053e723e */ /* 0x000fe200000010ff */
[----:B------:R-:W-:Y:S01]  /*9620*/  FMUL.FTZ R82, R3, R82 ;  /* 0x0000005203527220 */ /* 0x000fe20000410000 */
[----:B------:R-:W-:Y:S01]  /*9630*/  SEL R63, R63, 0xfffffff0, !P0 ;  /* 0xfffffff03f3f7807 */ /* 0x000fe20004000000 */
        /* <DEDUP_REMOVED lines=79> */
[----:B------:R-:W-:-:S02]  /*9b30*/  F2FP.BF16.F32.PACK_AB R61, R61, R4 ;  /* 0x000000043d3d723e */ /* 0x000fc400000010ff */
[----:B------:R-:W-:Y:S01]  /*9b40*/  LOP3.LUT P0, RZ, R219, 0x8, RZ, 0xc0, !PT ;  /* 0x00000008dbff7812 */ /* 0x000fe2000780c0ff */
[----:B------:R-:W-:Y:S01]  /*9b50*/  STS [R5+0x400], R3 ;  /* 0x0004000305007388 */ /* 0x000fe20000000800 */
[----:B------:R-:W-:Y:S02]  /*9b60*/  MOV R68, 0x20 ;  /* 0x0000002000447802 */ /* 0x000fe40000000f00 */
[----:B------:R-:W-:Y:S02]  /*9b70*/  F2FP.BF16.F32.PACK_AB R2, R153, R152 ;  /* 0x000000989902723e */ /* 0x000fe400000010ff */
[----:B------:R-:W-:Y:S02]  /*9b80*/  F2FP.BF16.F32.PACK_AB R0, R155, R154 ;  /* 0x0000009a9b00723e */ /* 0x000fe400000010ff */
[----:B------:R-:W-:Y:S02]  /*9b90*/  IADD3 R4, PT, PT, R5, R63, RZ ;  /* 0x0000003f05047210 */ /* 0x000fe40007ffe0ff */
[----:B------:R-:W-:-:S02]  /*9ba0*/  F2FP.BF16.F32.PACK_AB R9, R9, R144 ;  /* 0x000000900909723e */ /* 0x000fc400000010ff */
[----:B------:R-:W-:Y:S01]  /*9bb0*/  F2FP.BF16.F32.PACK_AB R8, R8, R146 ;  /* 0x000000920808723e */ /* 0x000fe200000010ff */
[----:B------:R3:W-:Y:S01]  /*9bc0*/  STS [R4], R2 ;  /* 0x0000000204007388 */ /* 0x0007e20000000800 */
[----:B------:R-:W-:Y:S02]  /*9bd0*/  F2FP.BF16.F32.PACK_AB R7, R7, R148 ;  /* 0x000000940707723e */ /* 0x000fe400000010ff */
[----:B------:R-:W-:Y:S01]  /*9be0*/  F2FP.BF16.F32.PACK_AB R10, R10, R150 ;  /* 0x000000960a0a723e */ /* 0x000fe200000010ff */
[----:B------:R4:W-:Y:S01]  /*9bf0*/  STS [R4+0x400], R0 ;  /* 0x0004000004007388 */ /* 0x0009e20000000800 */
[----:B------:R-:W-:Y:S02]  /*9c00*/  F2FP.BF16.F32.PACK_AB R15, R15, R11 ;  /* 0x0000000b0f0f723e */ /* 0x000fe400000010ff */
[----:B------:R-:W-:Y:S01]  /*9c10*/  F2FP.BF16.F32.PACK_AB R12, R12, R48 ;  /* 0x000000300c0c723e */ /* 0x000fe200000010ff */
[----:B------:R5:W-:Y:S01]  /*9c20*/  STS [R5+0x2000], R9 ;  /* 0x0020000905007388 */ /* 0x000be20000000800 */
[----:B-1----:R-:W-:-:S02]  /*9c30*/  SEL R6, R68, 0xffffffe0, !P0 ;  /* 0xffffffe044067807 */ /* 0x002fc40004000000 */
[----:B------:R-:W-:Y:S01]  /*9c40*/  LOP3.LUT P0, RZ, R219, 0x10, RZ, 0xc0, !PT ;  /* 0x00000010dbff7812 */ /* 0x000fe2000780c0ff */
[----:B------:R1:W-:Y:S01]  /*9c50*/  STS [R5+0x2400], R8 ;  /* 0x0024000805007388 */ /* 0x0003e20000000800 */
[----:B------:R-:W-:Y:S02]  /*9c60*/  F2FP.BF16.F32.PACK_AB R11, R51, R17 ;  /* 0x00000011330b723e */ /* 0x000fe400000010ff */
[----:B------:R-:W-:Y:S01]  /*9c70*/  F2FP.BF16.F32.PACK_AB R14, R14, R40 ;  /* 0x000000280e0e723e */ /* 0x000fe200000010ff */
[----:B------:R1:W-:Y:S01]  /*9c80*/  STS [R4+0x2000], R7 ;  /* 0x0020000704007388 */ /* 0x0003e20000000800 */
[----:B------:R-:W-:Y:S02]  /*9c90*/  F2FP.BF16.F32.PACK_AB R13, R13, R42 ;  /* 0x0000002a0d0d723e */ /* 0x000fe400000010ff */
[----:B------:R-:W-:Y:S01]  /*9ca0*/  F2FP.BF16.F32.PACK_AB R21, R21, R44 ;  /* 0x0000002c1515723e */ /* 0x000fe200000010ff */
[----:B------:R-:W-:Y:S01]  /*9cb0*/  STS [R4+0x2400], R10 ;  /* 0x0024000a04007388 */ /* 0x000fe20000000800 */
[----:B------:R-:W-:-:S02]  /*9cc0*/  F2FP.BF16.F32.PACK_AB R20, R20, R46 ;  /* 0x0000002e1414723e */ /* 0x000fc400000010ff */
[----:B------:R-:W-:Y:S02]  /*9cd0*/  F2FP.BF16.F32.PACK_AB R19, R19, R52 ;  /* 0x000000341313723e */ /* 0x000fe400000010ff */
[C---:B---3--:R-:W-:Y:S02]  /*9ce0*/  IADD3 R2, PT, PT, R5.reuse, R6, RZ ;  /* 0x0000000605027210 */ /* 0x048fe40007ffe0ff */
[----:B------:R-:W-:Y:S02]  /*9cf0*/  F2FP.BF16.F32.PACK_AB R18, R18, R22 ;  /* 0x000000161212723e */ /* 0x000fe400000010ff */
[----:B----4-:R-:W-:Y:S01]  /*9d00*/  IADD3 R0, PT, PT, R5, 0x40, RZ ;  /* 0x0000004005007810 */ /* 0x010fe20007ffe0ff */
[----:B------:R-:W-:Y:S01]  /*9d10*/  STS [R2], R16 ;  /* 0x0000001002007388 */ /* 0x000fe20000000800 */
[----:B------:R-:W-:Y:S01]  /*9d20*/  IADD3 R3, PT, PT, R63, R2, RZ ;  /* 0x000000023f037210 */ /* 0x000fe20007ffe0ff */
[----:B-----5:R-:W3:Y:S01]  /*9d30*/  LDC.U8 R9, c[0x0][0x549] ;  /* 0x00015240ff097b82 */ /* 0x020ee20000000000 */
[----:B------:R-:W-:Y:S01]  /*9d40*/  @P0 IADD3 R0, PT, PT, R5, -0x40, RZ ;  /* 0xffffffc005000810 */ /* 0x000fe20007ffe0ff */
[----:B------:R4:W-:Y:S01]  /*9d50*/  STS [R2+0x400], R15 ;  /* 0x0004000f02007388 */ /* 0x0009e20000000800 */
[----:B------:R-:W-:-:S02]  /*9d60*/  F2FP.BF16.F32.PACK_AB R17, R28, R32 ;  /* 0x000000201c11723e */ /* 0x000fc400000010ff */
[----:B------:R-:W-:Y:S01]  /*9d70*/  F2FP.BF16.F32.PACK_AB R22, R25, R26 ;  /* 0x0000001a1916723e */ /* 0x000fe200000010ff */
[----:B------:R-:W-:Y:S01]  /*9d80*/  STS [R3], R12 ;  /* 0x0000000c03007388 */ /* 0x000fe20000000800 */
[-C--:B-1----:R-:W-:Y:S02]  /*9d90*/  IADD3 R8, PT, PT, R6, R0.reuse, RZ ;  /* 0x0000000006087210 */ /* 0x082fe40007ffe0ff */
[----:B------:R-:W-:Y:S01]  /*9da0*/  IADD3 R7, PT, PT, R63, R0, RZ ;  /* 0x000000003f077210 */ /* 0x000fe20007ffe0ff */
        /* <DEDUP_REMOVED lines=8> */
[----:B------:R-:W-:Y:S01]  /*9e30*/  IADD3 R6, PT, PT, R63, R8, RZ ;  /* 0x000000083f067210 */ /* 0x000fe20007ffe0ff */
[----:B------:R-:W-:Y:S01]  /*9e40*/  STS [R3+0x2000], R21 ;  /* 0x0020001503007388 */ /* 0x000fe20000000800 */
[----:B------:R-:W-:Y:S02]  /*9e50*/  F2FP.BF16.F32.PACK_AB R58, R73, R72 ;  /* 0x00000048493a723e */ /* 0x000fe400000010ff */
[----:B------:R-:W-:Y:S01]  /*9e60*/  F2FP.BF16.F32.PACK_AB R57, R57, R74 ;  /* 0x0000004a3939723e */ /* 0x000fe200000010ff */
[----:B------:R-:W-:Y:S01]  /*9e70*/  STS [R3+0x2400], R20 ;  /* 0x0024001403007388 */ /* 0x000fe20000000800 */
[----:B------:R-:W-:Y:S01]  /*9e80*/  F2FP.BF16.F32.PACK_AB R54, R54, R76 ;  /* 0x0000004c3636723e */ /* 0x000fe200000010ff */
[----:B----4-:R-:W4:Y:S01]  /*9e90*/  LDC.U8 R15, c[0x0][0x548] ;  /* 0x00015200ff0f7b82 */ /* 0x010f220000000000 */
[----:B------:R-:W-:Y:S01]  /*9ea0*/  F2FP.BF16.F32.PACK_AB R53, R53, R78 ;  /* 0x0000004e3535723e */ /* 0x000fe200000010ff */
[----:B------:R-:W-:Y:S01]  /*9eb0*/  STS [R0], R19 ;  /* 0x0000001300007388 */ /* 0x000fe20000000800 */
[----:B------:R-:W-:-:S02]  /*9ec0*/  F2FP.BF16.F32.PACK_AB R52, R85, R84 ;  /* 0x000000545534723e */ /* 0x000fc400000010ff */
[----:B------:R-:W-:Y:S01]  /*9ed0*/  F2FP.BF16.F32.PACK_AB R51, R87, R86 ;  /* 0x000000565733723e */ /* 0x000fe200000010ff */
[----:B------:R-:W-:Y:S01]  /*9ee0*/  STS [R0+0x400], R18 ;  /* 0x0004001200007388 */ /* 0x000fe20000000800 */
[----:B------:R-:W-:Y:S02]  /*9ef0*/  F2FP.BF16.F32.PACK_AB R48, R97, R96 ;  /* 0x000000606130723e */ /* 0x000fe400000010ff */
[----:B------:R-:W-:Y:S01]  /*9f00*/  F2FP.BF16.F32.PACK_AB R47, R99, R98 ;  /* 0x00000062632f723e */ /* 0x000fe200000010ff */
[----:B------:R5:W-:Y:S01]  /*9f10*/  STS [R7], R17 ;  /* 0x0000001107007388 */ /* 0x000be20000000800 */
[----:B------:R-:W-:Y:S01]  /*9f20*/  F2FP.BF16.F32.PACK_AB R50, R50, R88 ;  /* 0x000000583232723e */ /* 0x000fe200000010ff */
[----:B-1----:R1:W1:Y:S01]  /*9f30*/  @P2 MUFU.LG2 R14, R237 ;  /* 0x000000ed000e2308 */ /* 0x0022620000000c00 */
[----:B------:R-:W-:Y:S01]  /*9f40*/  F2FP.BF16.F32.PACK_AB R49, R49, R90 ;  /* 0x0000005a3131723e */ /* 0x000fe200000010ff */
[----:B------:R-:W-:Y:S01]  /*9f50*/  STS [R7+0x400], R22 ;  /* 0x0004001607007388 */ /* 0x000fe20000000800 */
[----:B------:R-:W-:-:S02]  /*9f60*/  F2FP.BF16.F32.PACK_AB R46, R93, R92 ;  /* 0x0000005c5d2e723e */ /* 0x000fc400000010ff */
[----:B------:R-:W-:Y:S01]  /*9f70*/  F2FP.BF16.F32.PACK_AB R45, R45, R94 ;  /* 0x0000005e2d2d723e */ /* 0x000fe200000010ff */
[----:B------:R-:W-:Y:S01]  /*9f80*/  STS [R0+0x2000], R24 ;  /* 0x0020001800007388 */ /* 0x000fe20000000800 */
[----:B---3--:R-:W-:Y:S02]  /*9f90*/  ISETP.NE.AND P5, PT, R9, RZ, PT ;  /* 0x000000ff0900720c */ /* 0x008fe40003fa5270 */
        /* <DEDUP_REMOVED lines=12> */
[----:B------:R-:W-:Y:S01]  /*a060*/  F2FP.BF16.F32.PACK_AB R37, R37, R110 ;  /* 0x0000006e2525723e */ /* 0x000fe200000010ff */
[----:B-----5:R-:W5:Y:S01]  /*a070*/  LDC R17, c[0x0][0x434] ;  /* 0x00010d00ff117b82 */ /* 0x020f620000000800 */
        /* <DEDUP_REMOVED lines=9> */
[----:B--2---:R-:W-:Y:S01]  /*a110*/  ISETP.NE.AND P6, PT, R139, -0x1, PT ;  /* 0xffffffff8b00780c */ /* 0x004fe20003fc5270 */
        /* <DEDUP_REMOVED lines=11> */
[----:B------:R-:W2:Y:S01]  /*a1d0*/  @!P6 LDC.64 R10, c[0x0][0x400] ;  /* 0x00010000ff0aeb82 */ /* 0x000ea20000000a00 */
[----:B------:R-:W-:Y:S01]  /*a1e0*/  F2FP.BF16.F32.PACK_AB R66, R66, R130 ;  /* 0x000000824242723e */ /* 0x000fe200000010ff */
[----:B------:R-:W-:Y:S01]  /*a1f0*/  STS [R5+0x4000], R52 ;  /* 0x0040003405007388 */ /* 0x000fe20000000800 */
[----:B------:R-:W-:-:S02]  /*a200*/  F2FP.BF16.F32.PACK_AB R65, R65, R164 ;  /* 0x000000a44141723e */ /* 0x000fc400000010ff */
[----:B------:R-:W-:Y:S01]  /*a210*/  F2FP.BF16.F32.PACK_AB R64, R64, R166 ;  /* 0x000000a64040723e */ /* 0x000fe200000010ff */
[----:B------:R-:W-:Y:S02]  /*a220*/  STS [R5+0x4400], R51 ;  /* 0x0044003305007388 */ /* 0x000fe40000000800 */
[----:B------:R-:W1:Y:S02]  /*a230*/  @P6 LDC.64 R12, c[0x0][0x408] ;  /* 0x00010200ff0c6b82 */ /* 0x000e640000000a00 */
        /* <DEDUP_REMOVED lines=18> */
[----:B---3--:R-:W5:Y:S03]  /*a360*/  LDC R2, c[0x0][0x434] ;  /* 0x00010d00ff027b82 */ /* 0x008f660000000800 */
[----:B------:R-:W-:Y:S04]  /*a370*/  STS [R0+0x6000], R34 ;  /* 0x0060002200007388 */ /* 0x000fe80000000800 */
[----:B------:R3:W-:Y:S01]  /*a380*/  STS [R0+0x6400], R33 ;  /* 0x0064002100007388 */ /* 0x0007e20000000800 */
[----:B----4-:R-:W-:Y:S01]  /*a390*/  @P5 MOV R3, 0x1 ;  /* 0x0000000100035802 */ /* 0x010fe20000000f00 */
[----:B------:R-:W2:Y:S02]  /*a3a0*/  S2R R16, SR_CTAID.Y ;  /* 0x0000000000107919 */ /* 0x000ea40000002600 */
[----:B------:R-:W-:Y:S04]  /*a3b0*/  STS [R7+0x6000], R30 ;  /* 0x0060001e07007388 */ /* 0x000fe80000000800 */
[----:B------:R4:W-:Y:S04]  /*a3c0*/  STS [R7+0x6400], R29 ;  /* 0x0064001d07007388 */ /* 0x0009e80000000800 */
[----:B------:R-:W-:Y:S04]  /*a3d0*/  STS [R8+0x4000], R28 ;  /* 0x0040001c08007388 */ /* 0x000fe80000000800 */
[----:B------:R1:W-:Y:S04]  /*a3e0*/  STS [R8+0x4400], R27 ;  /* 0x0044001b08007388 */ /* 0x0003e80000000800 */
[----:B------:R-:W-:Y:S01]  /*a3f0*/  STS [R6+0x4000], R26 ;  /* 0x0040001a06007388 */ /* 0x000fe20000000800 */
[----:B---3--:R-:W5:Y:S03]  /*a400*/  @P5 LDC R0, c[0x0][0x430] ;  /* 0x00010c00ff005b82 */ /* 0x008f660000000800 */
[----:B------:R-:W-:Y:S04]  /*a410*/  STS [R6+0x4400], R25 ;  /* 0x0044001906007388 */ /* 0x000fe80000000800 */
[----:B------:R-:W-:Y:S04]  /*a420*/  STS [R8+0x6000], R67 ;  /* 0x0060004308007388 */ /* 0x000fe80000000800 */
[----:B------:R3:W-:Y:S01]  /*a430*/  STS [R8+0x6400], R66 ;  /* 0x0064004208007388 */ /* 0x0007e20000000800 */
[----:B----4-:R-:W4:Y:S01]  /*a440*/  @P4 LDC R7, c[0x0][0x458] ;  /* 0x00011600ff074b82 */ /* 0x010f220000000800 */
[----:B--2---:R-:W-:Y:S01]  /*a450*/  @!P6 IMAD.WIDE.U32 R4, R16, R10, RZ ;  /* 0x0000000a1004e225 */ /* 0x004fe200078e00ff */
[----:B------:R-:W2:Y:S01]  /*a460*/  S2R R18, SR_CTAID.X ;  /* 0x0000000000127919 */ /* 0x000ea20000002500 */
[----:B------:R-:W-:Y:S01]  /*a470*/  STS [R6+0x6000], R65 ;  /* 0x0060004106007388 */ /* 0x000fe20000000800 */
[----:B-1----:R-:W1:Y:S01]  /*a480*/  S2R R27, SR_CTAID.Z ;  /* 0x00000000001b7919 */ /* 0x002e620000002700 */
[----:B-----5:R-:W-:-:S03]  /*a490*/  @P5 IMAD R2, R0, R17, RZ ;  /* 0x0000001100025224 */ /* 0x020fc600078e02ff */
[----:B------:R-:W1:Y:S01]  /*a4a0*/  @P5 LDC R0, c[0x0][0x430] ;  /* 0x00010c00ff005b82 */ /* 0x000e620000000800 */
[----:B------:R5:W-:Y:S07]  /*a4b0*/  STS [R6+0x6400], R64 ;  /* 0x0064004006007388 */ /* 0x000bee0000000800 */
[----:B---3--:R-:W3:Y:S01]  /*a4c0*/  @P3 LDC R8, c[0x0][0x458] ;  /* 0x00011600ff083b82 */ /* 0x008ee20000000800 */
[----:B-----5:R1:W1:Y:S01]  /*a4d0*/  @P3 MUFU.LG2 R6, R238 ;  /* 0x000000ee00063308 */ /* 0x0202620000000c00 */
[----:B--2-4-:R-:W-:Y:S05]  /*a4e0*/  @P5 BRA `(.L_x_1700) ;  /* 0x0000000000205947 */ /* 0x014fea0003800000 */
[----:B------:R-:W-:Y:S01]  /*a4f0*/  ISETP.NE.AND P0, PT, R15, RZ, PT ;  /* 0x000000ff0f00720c */ /* 0x000fe20003f05270 */
[----:B------:R-:W2:-:S12]  /*a500*/  LDC R10, c[0x0][0x3e0] ;  /* 0x0000f800ff0a7b82 */ /* 0x000e980000000800 */
[----:B------:R-:W2:Y:S01]  /*a510*/  @P0 LDC R3, c[0x0][0x454] ;  /* 0x00011500ff030b82 */ /* 0x000ea20000000800 */
[----:B-1----:R-:W-:Y:S02]  /*a520*/  @P0 MOV R0, 0x1 ;  /* 0x0000000100000802 */ /* 0x002fe40000000f00 */
[----:B------:R-:W-:-:S05]  /*a530*/  @!P0 MOV R0, 0x1 ;  /* 0x0000000100008802 */ /* 0x000fca0000000f00 */
[----:B------:R-:W4:Y:S01]  /*a540*/  @P0 LDC R2, c[0x0][0x454] ;  /* 0x00011500ff020b82 */ /* 0x000f220000000800 */
[-C--:B--2---:R-:W-:Y:S02]  /*a550*/  @P0 IMAD R3, R3, R10.reuse, RZ ;  /* 0x0000000a03030224 */ /* 0x084fe400078e02ff */
[----:B------:R-:W-:-:S07]  /*a560*/  @!P0 IMAD R3, R17, R10, RZ ;  /* 0x0000000a11038224 */ /* 0x000fce00078e02ff */
.L_x_1700:
[----:B------:R-:W-:Y:S01]  /*a570*/  BAR.SYNC.DEFER_BLOCKING 0x0 ;  /* 0x0000000000007b1d */ /* 0x000fe20000010000 */
[C---:B------:R-:W-:Y:S01]  /*a580*/  ISETP.NE.AND P0, PT, R139.reuse, -0x1, PT ;  /* 0xffffffff8b00780c */ /* 0x040fe20003f05270 */
[----:B------:R-:W-:Y:S01]  /*a590*/  @P6 IMAD.WIDE.U32 R22, R139, R12, RZ ;  /* 0x0000000c8b166225 */ /* 0x000fe200078e00ff */
[----:B------:R-:W-:-:S03]  /*a5a0*/  ISETP.NE.AND P5, PT, R15, RZ, !P5 ;  /* 0x000000ff0f00720c */ /* 0x000fc60006fa5270 */
[----:B-1----:R-:W-:Y:S01]  /*a5b0*/  @P3 FMUL.FTZ R6, R6, 0.69314718246459960938 ;  /* 0x3f31721806063820 */ /* 0x002fe20000410000 */
[----:B------:R-:W-:Y:S01]  /*a5c0*/  MOV R24, 0x7f800000 ;  /* 0x7f80000000187802 */ /* 0x000fe20000000f00 */
[C---:B------:R-:W-:Y:S01]  /*a5d0*/  @!P6 IMAD R26, R16.reuse, R11, R5 ;  /* 0x0000000b101ae224 */ /* 0x040fe200078e0205 */
[----:B------:R-:W1:Y:S01]  /*a5e0*/  @P2 LDC R15, c[0x0][0x458] ;  /* 0x00011600ff0f2b82 */ /* 0x000e620000000800 */
[----:B------:R-:W2:Y:S01]  /*a5f0*/  @P1 MUFU.LG2 R10, R133 ;  /* 0x00000085000a1308 */ /* 0x000ea20000000c00 */
[----:B------:R-:W-:Y:S02]  /*a600*/  @P6 IMAD R26, R139, R13, R23 ;  /* 0x0000000d8b1a6224 */ /* 0x000fe400078e0217 */
[----:B---3--:R-:W-:Y:S01]  /*a610*/  @P3 FFMA.FTZ R24, R135, R8, R6 ;  /* 0x0000000887183223 */ /* 0x008fe20000010006 */
[----:B------:R-:W-:Y:S01]  /*a620*/  @P4 FMUL.FTZ R5, R9, 0.69314718246459960938 ;  /* 0x3f31721809054820 */ /* 0x000fe20000410000 */
[----:B----4-:R-:W-:Y:S01]  /*a630*/  IMAD R2, R27, R2, RZ ;  /* 0x000000021b027224 */ /* 0x010fe200078e02ff */
[----:B------:R-:W-:Y:S01]  /*a640*/  MOV R25, 0x7f800000 ;  /* 0x7f80000000197802 */ /* 0x000fe20000000f00 */
[----:B------:R-:W-:Y:S01]  /*a650*/  @!P0 IMAD R139, R16, R17, RZ ;  /* 0x00000011108b8224 */ /* 0x000fe200078e02ff */
[----:B------:R-:W3:Y:S01]  /*a660*/  @P1 LDC R11, c[0x0][0x458] ;  /* 0x00011600ff0b1b82 */ /* 0x000ee20000000800 */
[----:B------:R-:W-:-:S02]  /*a670*/  IMAD R6, R18, R0, RZ ;  /* 0x0000000012067224 */ /* 0x000fc400078e02ff */
[----:B------:R-:W-:Y:S01]  /*a680*/  @P4 FFMA.FTZ R25, R136, R7, R5 ;  /* 0x0000000788194223 */ /* 0x000fe20000010005 */
[----:B------:R-:W-:Y:S01]  /*a690*/  @!P5 IMAD R2, R16, R3, R2 ;  /* 0x000000031002d224 */ /* 0x000fe200078e0202 */
[----:B------:R4:W-:Y:S01]  /*a6a0*/  @!P0 STL [R1+0x14], R139 ;  /* 0x0000148b01008387 */ /* 0x0009e20000100800 */
[----:B------:R-:W-:Y:S01]  /*a6b0*/  LOP3.LUT P0, RZ, R219, 0x3, RZ, 0xc0, !PT ;  /* 0x00000003dbff7812 */ /* 0x000fe2000780c0ff */
[----:B------:R-:W-:Y:S01]  /*a6c0*/  @P2 FMUL.FTZ R7, R14, 0.69314718246459960938 ;  /* 0x3f3172180e072820 */ /* 0x000fe20000410000 */
[----:B------:R-:W-:Y:S01]  /*a6d0*/  SHF.R.S32.HI R3, RZ, 0x1f, R139 ;  /* 0x0000001fff037819 */ /* 0x000fe2000001148b */
[----:B------:R-:W-:Y:S01]  /*a6e0*/  BSSY.RECONVERGENT B0, `(.L_x_1701) ;  /* 0x0000036000007945 */ /* 0x000fe20003800200 */
[----:B------:R4:W4:Y:S01]  /*a6f0*/  LDS.128 R28, [R225+0x3800] ;  /* 0x00380000e11c7984 */ /* 0x0009220000000c00 */
[----:B------:R-:W-:Y:S02]  /*a700*/  SEL R5, R139, RZ, P5 ;  /* 0x000000ff8b057207 */ /* 0x000fe40002800000 */
[----:B------:R-:W-:Y:S01]  /*a710*/  SHF.L.U32 R8, R6, 0x7, RZ ;  /* 0x0000000706087819 */ /* 0x000fe200000006ff */
[----:B--2---:R-:W-:Y:S01]  /*a720*/  @P1 FMUL.FTZ R6, R10, 0.69314718246459960938 ;  /* 0x3f3172180a061820 */ /* 0x004fe20000410000 */
[----:B------:R-:W-:-:S02]  /*a730*/  SEL R9, R3, RZ, P5 ;  /* 0x000000ff03097207 */ /* 0x000fc40002800000 */
[--C-:B------:R-:W-:Y:S02]  /*a740*/  IADD3 R5, P4, P3, R8, R5, R2.reuse ;  /* 0x0000000508057210 */ /* 0x100fe40007b9e002 */
[----:B------:R-:W-:Y:S02]  /*a750*/  SHF.R.S32.HI R2, RZ, 0x1f, R2 ;  /* 0x0000001fff027819 */ /* 0x000fe40000011402 */
[----:B------:R-:W-:Y:S02]  /*a760*/  SHF.R.S32.HI R3, RZ, 0x1f, R8 ;  /* 0x0000001fff037819 */ /* 0x000fe40000011408 */
[----:B------:R-:W-:Y:S01]  /*a770*/  MOV R21, 0x7f800000 ;  /* 0x7f80000000157802 */ /* 0x000fe20000000f00 */
[----:B-1----:R-:W-:Y:S01]  /*a780*/  @P2 FFMA.FTZ R21, R134, R15, R7 ;  /* 0x0000000f86152223 */ /* 0x002fe20000010007 */
[----:B------:R-:W-:Y:S01]  /*a790*/  MOV R20, 0x7f800000 ;  /* 0x7f80000000147802 */ /* 0x000fe20000000f00 */
[----:B---3--:R-:W-:Y:S01]  /*a7a0*/  @P1 FFMA.FTZ R20, R132, R11, R6 ;  /* 0x0000000b84141223 */ /* 0x008fe20000010006 */
[----:B------:R-:W-:-:S02]  /*a7b0*/  @!P6 MOV R13, R4 ;  /* 0x00000004000de202 */ /* 0x000fc40000000f00 */
[----:B------:R-:W-:Y:S01]  /*a7c0*/  IADD3.X R8, PT, PT, R3, R9, R2, P4, P3 ;  /* 0x0000000903087210 */ /* 0x000fe200027e6402 */
[----:B----4-:R-:W-:Y:S06]  /*a7d0*/  @P0 BRA `(.L_x_1702) ;  /* 0x0000000000980947 */ /* 0x010fec0003800000 */
        /* <DEDUP_REMOVED lines=11> */
[----:B------:R-:W-:-:S05]  /*a890*/  @!P5 IMAD R4, R2, R0, RZ ;  /* 0x000000000204d224 */ /* 0x000fca00078e02ff */
[CC--:B------:R-:W-:Y:S01]  /*a8a0*/  @!P5 IADD3 R2, P0, PT, R4.reuse, R5.reuse, RZ ;  /* 0x000000050402d210 */ /* 0x0c0fe20007f1e0ff */
[-C--:B------:R-:W-:Y:S01]  /*a8b0*/  @!P4 IMAD R3, R3, R0.reuse, RZ ;  /* 0x000000000303c224 */ /* 0x080fe200078e02ff */
[----:B------:R-:W2:Y:S01]  /*a8c0*/  @!P4 LDC.64 R14, c[0x0][0x420] ;  /* 0x00010800ff0ecb82 */ /* 0x000ea20000000a00 */
[----:B------:R-:W-:Y:S01]  /*a8d0*/  @!P3 IMAD R9, R7, R0, RZ ;  /* 0x000000000709b224 */ /* 0x000fe200078e02ff */
        /* <DEDUP_REMOVED lines=10> */
[----:B------:R1:W-:Y:S01]  /*a980*/  @!P5 STG.E desc[UR20][R10.64], R25 ;  /* 0x000000190a00d986 */ /* 0x0003e2000c101914 */
[----:B------:R-:W-:Y:S02]  /*a990*/  @!P3 LEA.HI.X.SX32 R2, R9, R8, 0x1, P1 ;  /* 0x000000080902b211 */ /* 0x000fe400008f0eff */
[----:B------:R-:W-:Y:S02]  /*a9a0*/  @!P4 LEA.HI.X R7, R4, R15, R3, 0x2, P0 ;  /* 0x0000000f0407c211 */ /* 0x000fe400000f1403 */
[----:B------:R-:W-:-:S02]  /*a9b0*/  @!P2 IADD3 R3, P0, PT, R12, R5, RZ ;  /* 0x000000050c03a210 */ /* 0x000fc40007f1e0ff */
[----:B---3--:R-:W-:Y:S01]  /*a9c0*/  @!P3 LEA R4, P1, R0, R16, 0x2 ;  /* 0x000000100004b211 */ /* 0x008fe200078210ff */
[----:B------:R1:W-:Y:S01]  /*a9d0*/  @!P4 STG.E desc[UR20][R6.64], R24 ;  /* 0x000000180600c986 */ /* 0x0003e2000c101914 */
[----:B------:R-:W-:Y:S02]  /*a9e0*/  @!P2 LEA.HI.X.SX32 R8, R12, R8, 0x1, P0 ;  /* 0x000000080c08a211 */ /* 0x000fe400000f0eff */
[----:B------:R-:W-:Y:S02]  /*a9f0*/  @!P3 LEA.HI.X R5, R0, R17, R2, 0x2, P1 ;  /* 0x000000110005b211 */ /* 0x000fe400008f1402 */
[----:B----4-:R-:W-:-:S03]  /*aa00*/  @!P2 LEA R2, P0, R3, R18, 0x2 ;  /* 0x000000120302a211 */ /* 0x010fc600078010ff */
[----:B------:R1:W-:Y:S01]  /*aa10*/  @!P3 STG.E desc[UR20][R4.64], R21 ;  /* 0x000000150400b986 */ /* 0x0003e2000c101914 */
[----:B------:R-:W-:-:S05]  /*aa20*/  @!P2 LEA.HI.X R3, R3, R19, R8, 0x2, P0 ;  /* 0x000000130303a211 */ /* 0x000fca00000f1408 */
[----:B------:R1:W-:Y:S04]  /*aa30*/  @!P2 STG.E desc[UR20][R2.64], R20 ;  /* 0x000000140200a986 */ /* 0x0003e8000c101914 */
.L_x_1702:
[----:B------:R-:W-:Y:S05]  /*aa40*/  BSYNC.RECONVERGENT B0 ;  /* 0x0000000000007941 */ /* 0x000fea0003800200 */
.L_x_1701:
[C---:B-1----:R-:W-:Y:S01]  /*aa50*/  LEA.HI R2, R219.reuse, 0x20, RZ, 0x1d ;  /* 0x00000020db027811 */ /* 0x042fe200078fe8ff */
[----:B------:R-:W-:Y:S01]  /*aa60*/  @P6 IMAD.MOV.U32 R13, RZ, RZ, R22 ;  /* 0x000000ffff0d6224 */ /* 0x000fe200078e0016 */
[----:B------:R1:W2:Y:S01]  /*aa70*/  LDS.128 R16, [R225] ;  /* 0x00000000e1107984 */ /* 0x0002a20000000c00 */
[----:B------:R-:W3:Y:S01]  /*aa80*/  LDCU.64 UR4, c[0x0][0x410] ;  /* 0x00008200ff0477ac */ /* 0x000ee20008000a00 */
[----:B------:R-:W-:Y:S01]  /*aa90*/  ISETP.GE.AND P0, PT, R2, UR16, PT ;  /* 0x0000001002007c0c */ /* 0x000fe2000bf06270 */
[----:B------:R-:W-:Y:S01]  /*aaa0*/  BSSY.RECONVERGENT B0, `(.L_x_1703) ;  /* 0x0000022000007945 */ /* 0x000fe20003800200 */
[----:B------:R-:W-:Y:S02]  /*aab0*/  IADD3 R2, P2, PT, R214, R13, RZ ;  /* 0x0000000dd6027210 */ /* 0x000fe40007f5e0ff */
[----:B------:R1:W4:Y:S01]  /*aac0*/  LDS.128 R12, [R225+0x4000] ;  /* 0x00400000e10c7984 */ /* 0x0003220000000c00 */
[C---:B------:R-:W-:Y:S02]  /*aad0*/  LEA.HI R3, R219.reuse, 0x30, RZ, 0x1d ;  /* 0x00000030db037811 */ /* 0x040fe400078fe8ff */
[----:B------:R-:W-:-:S02]  /*aae0*/  LEA.HI R0, R219, 0x10, RZ, 0x1d ;  /* 0x00000010db007811 */ /* 0x000fc400078fe8ff */
[----:B------:R-:W-:Y:S01]  /*aaf0*/  ISETP.GE.AND P6, PT, R3, UR16, PT ;  /* 0x0000001003007c0c */ /* 0x000fe2000bfc6270 */
[----:B------:R-:W-:Y:S01]  /*ab00*/  IMAD.X R3, RZ, RZ, R26, P2 ;  /* 0x000000ffff037224 */ /* 0x000fe200010e061a */
[----:B------:R-:W-:Y:S02]  /*ab10*/  ISETP.GE.AND P1, PT, R0, UR16, PT ;  /* 0x0000001000007c0c */ /* 0x000fe4000bf26270 */
[----:B------:R-:W-:Y:S02]  /*ab20*/  ISETP.GE.AND P2, PT, R218, UR16, PT ;  /* 0x00000010da007c0c */ /* 0x000fe4000bf46270 */
[----:B------:R-:W-:Y:S01]  /*ab30*/  LEA.HI R0, R219, 0x40, RZ, 0x1d ;  /* 0x00000040db007811 */ /* 0x000fe200078fe8ff */
[----:B---3--:R-:W-:Y:S01]  /*ab40*/  IMAD.WIDE.U32 R10, R27, UR4, R2 ;  /* 0x000000041b0a7c25 */ /* 0x008fe2000f8e0002 */
[----:B------:R-:W-:Y:S02]  /*ab50*/  LEA.HI R4, R219, 0x50, RZ, 0x1d ;  /* 0x00000050db047811 */ /* 0x000fe400078fe8ff */
[----:B------:R-:W-:Y:S01]  /*ab60*/  ISETP.GE.AND P5, PT, R0, UR16, PT ;  /* 0x0000001000007c0c */ /* 0x000fe2000bfa6270 */
[----:B------:R-:W-:Y:S01]  /*ab70*/  IMAD.U32 R0, RZ, RZ, UR17 ;  /* 0x00000011ff007e24 */ /* 0x000fe2000f8e00ff */
[----:B------:R-:W-:Y:S01]  /*ab80*/  ISETP.GE.AND P4, PT, R4, UR16, PT ;  /* 0x0000001004007c0c */ /* 0x000fe2000bf86270 */
[----:B------:R-:W-:Y:S01]  /*ab90*/  IMAD R9, R27, UR5, R11 ;  /* 0x000000051b097c24 */ /* 0x000fe2000f8e020b */
[----:B------:R-:W-:Y:S01]  /*aba0*/  LEA.HI R20, R219, 0x60, RZ, 0x1d ;  /* 0x00000060db147811 */ /* 0x000fe200078fe8ff */
[----:B------:R-:W-:-:S03]  /*abb0*/  IMAD.WIDE.U32 R6, R0, 0x80, RZ ;  /* 0x0000008000067825 */ /* 0x000fc600078e00ff */
[----:B------:R-:W-:Y:S01]  /*abc0*/  LOP3.LUT R21, R6, R218, RZ, 0xfc, !PT ;  /* 0x000000da06157212 */ /* 0x000fe200078efcff */
[----:B-1----:R-:W-:Y:S06]  /*abd0*/  @P2 BRA `(.L_x_1704) ;  /* 0x0000000000382947 */ /* 0x002fec0003800000 */
[----:B------:R-:W1:Y:S01]  /*abe0*/  LDCU.64 UR6, c[0x0][0x408] ;  /* 0x00008100ff0677ac */ /* 0x000e620008000a00 */
[----:B------:R-:W-:Y:S01]  /*abf0*/  IMAD.MOV.U32 R8, RZ, RZ, R10 ;  /* 0x000000ffff087224 */ /* 0x000fe200078e000a */
[----:B------:R-:W3:Y:S01]  /*ac00*/  LDCU.64 UR4, c[0x0][0x3f0] ;  /* 0x00007e00ff0477ac */ /* 0x000ee20008000a00 */
[----:B------:R-:W5:Y:S01]  /*ac10*/  LDCU UR8, c[0x0][0x440] ;  /* 0x00008800ff0877ac */ /* 0x000f620008000800 */
[----:B-1----:R-:W-:Y:S02]  /*ac20*/  IMAD R0, R7, UR6, RZ ;  /* 0x0000000607007c24 */ /* 0x002fe4000f8e02ff */
[----:B------:R-:W-:-:S04]  /*ac30*/  IMAD.WIDE.U32 R4, R21, UR6, R8 ;  /* 0x0000000615047c25 */ /* 0x000fc8000f8e0008 */
[----:B------:R-:W-:Y:S01]  /*ac40*/  IMAD R0, R21, UR7, R0 ;  /* 0x0000000715007c24 */ /* 0x000fe2000f8e0200 */
[----:B---3--:R-:W-:Y:S02]  /*ac50*/  LEA R2, P2, R4, UR4, 0x1 ;  /* 0x0000000404027c11 */ /* 0x008fe4000f8408ff */
[----:B-----5:R-:W-:Y:S02]  /*ac60*/  ISETP.GE.AND P3, PT, R214, UR8, PT ;  /* 0x00000008d6007c0c */ /* 0x020fe4000bf66270 */
[----:B------:R-:W-:-:S04]  /*ac70*/  IADD3 R0, PT, PT, R0, R5, RZ ;  /* 0x0000000500007210 */ /* 0x000fc80007ffe0ff */
[----:B------:R-:W-:Y:S02]  /*ac80*/  LEA.HI.X R3, R4, UR5, R0, 0x1, P2 ;  /* 0x0000000504037c11 */ /* 0x000fe400090f0c00 */
[----:B------:R-:W-:-:S05]  /*ac90*/  ISETP.GE.AND P2, PT, R242, UR8, PT ;  /* 0x00000008f2007c0c */ /* 0x000fca000bf46270 */
[----:B--2---:R1:W-:Y:S08]  /*aca0*/  @!P3 STG.E.128 desc[UR20][R2.64], R16 ;  /* 0x000000100200b986 */ /* 0x0043f0000c101d14 */
[----:B----4-:R1:W-:Y:S02]  /*acb0*/  @!P2 STG.E.128 desc[UR20][R2.64+0x80], R12 ;  /* 0x0000800c0200a986 */ /* 0x0103e4000c101d14 */
.L_x_1704:
[----:B------:R-:W-:Y:S05]  /*acc0*/  BSYNC.RECONVERGENT B0 ;  /* 0x0000000000007941 */ /* 0x000fea0003800200 */
.L_x_1703:
[----:B-12---:R1:W2:Y:S01]  /*acd0*/  LDS.128 R16, [R225+0x800] ;  /* 0x00080000e1107984 */ /* 0x0062a20000000c00 */
[----:B------:R-:W-:Y:S01]  /*ace0*/  BSSY.RECONVERGENT B0, `(.L_x_1705) ;  /* 0x0000016000007945 */ /* 0x000fe20003800200 */
[----:B------:R-:W-:Y:S02]  /*acf0*/  ISETP.GE.AND P3, PT, R20, UR16, PT ;  /* 0x0000001014007c0c */ /* 0x000fe4000bf66270 */
[----:B----4-:R1:W3:Y:S01]  /*ad00*/  LDS.128 R12, [R225+0x4800] ;  /* 0x00480000e10c7984 */ /* 0x0102e20000000c00 */
[----:B------:R-:W-:Y:S01]  /*ad10*/  LEA.HI R219, R219, 0x70, RZ, 0x1d ;  /* 0x00000070dbdb7811 */ /* 0x000fe200078fe8ff */
[----:B------:R-:W-:Y:S09]  /*ad20*/  @P1 BRA `(.L_x_1706) ;  /* 0x0000000000441947 */ /* 0x000ff20003800000 */
[----:B------:R-:W4:Y:S01]  /*ad30*/  LDCU.64 UR6, c[0x0][0x408] ;  /* 0x00008100ff0677ac */ /* 0x000f220008000a00 */
[----:B------:R-:W-:Y:S02]  /*ad40*/  IADD3 R0, P1, PT, R21, 0x10, RZ ;  /* 0x0000001015007810 */ /* 0x000fe40007f3e0ff */
[----:B------:R-:W-:Y:S01]  /*ad50*/  MOV R3, R9 ;  /* 0x0000000900037202 */ /* 0x000fe20000000f00 */
[----:B------:R-:W5:Y:S02]  /*ad60*/  LDCU.64 UR4, c[0x0][0x3f0] ;  /* 0x00007e00ff0477ac */ /* 0x000f640008000a00 */
[----:B------:R-:W-:Y:S01]  /*ad70*/  IMAD.X R2, RZ, RZ, R7, P1 ;  /* 0x000000ffff027224 */ /* 0x000fe200008e0607 */
        /* <DEDUP_REMOVED lines=10> */
[----:B--2---:R4:W-:Y:S10]  /*ae20*/  @!P2 STG.E.128 desc[UR20][R2.64], R16 ;  /* 0x000000100200a986 */ /* 0x0049f4000c101d14 */
[----:B---3--:R4:W-:Y:S02]  /*ae30*/  @!P1 STG.E.128 desc[UR20][R2.64+0x80], R12 ;  /* 0x0000800c02009986 */ /* 0x0089e4000c101d14 */
.L_x_1706:
[----:B------:R-:W-:Y:S05]  /*ae40*/  BSYNC.RECONVERGENT B0 ;  /* 0x0000000000007941 */ /* 0x000fea0003800200 */
.L_x_1705:
[----:B--2-4-:R2:W4:Y:S01]  /*ae50*/  LDS.128 R16, [R225+0x1000] ;  /* 0x00100000e1107984 */ /* 0x0145220000000c00 */
[----:B------:R-:W-:Y:S01]  /*ae60*/  BSSY.RECONVERGENT B0, `(.L_x_1707) ;  /* 0x0000015000007945 */ /* 0x000fe20003800200 */
[----:B------:R-:W-:Y:S02]  /*ae70*/  ISETP.GE.AND P2, PT, R219, UR16, PT ;  /* 0x00000010db007c0c */ /* 0x000fe4000bf46270 */
[----:B---3--:R2:W3:Y:S01]  /*ae80*/  LDS.128 R12, [R225+0x5000] ;  /* 0x00500000e10c7984 */ /* 0x0084e20000000c00 */
[----:B------:R-:W-:Y:S05]  /*ae90*/  @P0 BRA `(.L_x_1708) ;  /* 0x0000000000440947 */ /* 0x000fea0003800000 */
[----:B------:R-:W5:Y:S01]  /*aea0*/  LDCU.64 UR6, c[0x0][0x408] ;  /* 0x00008100ff0677ac */ /* 0x000f620008000a00 */
[----:B------:R-:W-:Y:S02]  /*aeb0*/  IADD3 R0, P0, PT, R21, 0x20, RZ ;  /* 0x0000002015007810 */ /* 0x000fe40007f1e0ff */
[----:B------:R-:W-:Y:S01]  /*aec0*/  MOV R3, R9 ;  /* 0x0000000900037202 */ /* 0x000fe20000000f00 */
[----:B------:R-:W1:Y:S02]  /*aed0*/  LDCU.64 UR4, c[0x0][0x3f0] ;  /* 0x00007e00ff0477ac */ /* 0x000e640008000a00 */
[----:B------:R-:W-:Y:S01]  /*aee0*/  IMAD.X R2, RZ, RZ, R7, P0 ;  /* 0x000000ffff027224 */ /* 0x000fe200000e0607 */
[----:B------:R-:W2:Y:S03]  /*aef0*/  LDCU UR8, c[0x0][0x440] ;  /* 0x00008800ff0877ac */ /* 0x000ea60008000800 */
[----:B-----5:R-:W-:-:S02]  /*af00*/  IMAD R20, R2, UR6, RZ ;  /* 0x0000000602147c24 */ /* 0x020fc4000f8e02ff */
[----:B------:R-:W-:-:S04]  /*af10*/  IMAD.MOV.U32 R2, RZ, RZ, R10 ;  /* 0x000000ffff027224 */ /* 0x000fc800078e000a */
[----:B------:R-:W-:Y:S01]  /*af20*/  IMAD.WIDE.U32 R4, R0, UR6, R2 ;  /* 0x0000000600047c25 */ /* 0x000fe2000f8e0002 */
[----:B--2---:R-:W-:-:S03]  /*af30*/  ISETP.GE.AND P1, PT, R214, UR8, PT ;  /* 0x00000008d6007c0c */ /* 0x004fc6000bf26270 */
[----:B------:R-:W-:Y:S01]  /*af40*/  IMAD R0, R0, UR7, R20 ;  /* 0x0000000700007c24 */ /* 0x000fe2000f8e0214 */
[----:B-1----:R-:W-:-:S03]  /*af50*/  LEA R2, P0, R4, UR4, 0x1 ;  /* 0x0000000404027c11 */ /* 0x002fc6000f8008ff */
[----:B------:R-:W-:-:S05]  /*af60*/  IMAD.IADD R0, R0, 0x1, R5 ;  /* 0x0000000100007824 */ /* 0x000fca00078e0205 */
[----:B------:R-:W-:Y:S02]  /*af70*/  LEA.HI.X R3, R4, UR5, R0, 0x1, P0 ;  /* 0x0000000504037c11 */ /* 0x000fe400080f0c00 */
[----:B------:R-:W-:-:S03]  /*af80*/  ISETP.GE.AND P0, PT, R242, UR8, PT ;  /* 0x00000008f2007c0c */ /* 0x000fc6000bf06270 */
[----:B----4-:R1:W-:Y:S10]  /*af90*/  @!P1 STG.E.128 desc[UR20][R2.64], R16 ;  /* 0x0000001002009986 */ /* 0x0103f4000c101d14 */
[----:B---3--:R1:W-:Y:S02]  /*afa0*/  @!P0 STG.E.128 desc[UR20][R2.64+0x80], R12 ;  /* 0x0000800c02008986 */ /* 0x0083e4000c101d14 */
.L_x_1708:
[----:B------:R-:W-:Y:S05]  /*afb0*/  BSYNC.RECONVERGENT B0 ;  /* 0x0000000000007941 */ /* 0x000fea0003800200 */
.L_x_1707:
[----:B-1--4-:R1:W4:Y:S01]  /*afc0*/  LDS.128 R16, [R225+0x1800] ;  /* 0x00180000e1107984 */ /* 0x0123220000000c00 */
[----:B------:R-:W-:Y:S03]  /*afd0*/  BSSY.RECONVERGENT B0, `(.L_x_1709) ;  /* 0x0000014000007945 */ /* 0x000fe60003800200 */
[----:B---3--:R1:W3:Y:S01]  /*afe0*/  LDS.128 R12, [R225+0x5800] ;  /* 0x00580000e10c7984 */ /* 0x0082e20000000c00 */
[----:B------:R-:W-:Y:S05]  /*aff0*/  @P6 BRA `(.L_x_1710) ;  /* 0x0000000000446947 */ /* 0x000fea0003800000 */
[----:B------:R-:W5:Y:S01]  /*b000*/  LDCU.64 UR6, c[0x0][0x408] ;  /* 0x00008100ff0677ac */ /* 0x000f620008000a00 */
[----:B------:R-:W-:Y:S02]  /*b010*/  IADD3 R0, P0, PT, R21, 0x30, RZ ;  /* 0x0000003015007810 */ /* 0x000fe40007f1e0ff */
[----:B------:R-:W-:Y:S01]  /*b020*/  MOV R3, R9 ;  /* 0x0000000900037202 */ /* 0x000fe20000000f00 */
[----:B------:R-:W2:Y:S02]  /*b030*/  LDCU UR8, c[0x0][0x440] ;  /* 0x00008800ff0877ac */ /* 0x000ea40008000800 */
[----:B------:R-:W-:Y:S01]  /*b040*/  IMAD.X R2, RZ, RZ, R7, P0 ;  /* 0x000000ffff027224 */ /* 0x000fe200000e0607 */
[----:B------:R-:W1:Y:S03]  /*b050*/  LDCU.64 UR4, c[0x0][0x3f0] ;  /* 0x00007e00ff0477ac */ /* 0x000e660008000a00 */
[----:B-----5:R-:W-:-:S02]  /*b060*/  IMAD R20, R2, UR6, RZ ;  /* 0x0000000602147c24 */ /* 0x020fc4000f8e02ff */
[----:B------:R-:W-:Y:S01]  /*b070*/  IMAD.MOV.U32 R2, RZ, RZ, R10 ;  /* 0x000000ffff027224 */ /* 0x000fe200078e000a */
[----:B--2---:R-:W-:-:S03]  /*b080*/  ISETP.GE.AND P1, PT, R214, UR8, PT ;  /* 0x00000008d6007c0c */ /* 0x004fc6000bf26270 */
[----:B------:R-:W-:Y:S01]  /*b090*/  IMAD.WIDE.U32 R4, R0, UR6, R2 ;  /* 0x0000000600047c25 */ /* 0x000fe2000f8e0002 */
[----:B------:R-:W-:-:S03]  /*b0a0*/  ISETP.GE.AND P0, PT, R242, UR8, PT ;  /* 0x00000008f2007c0c */ /* 0x000fc6000bf06270 */
[----:B------:R-:W-:Y:S01]  /*b0b0*/  IMAD R0, R0, UR7, R20 ;  /* 0x0000000700007c24 */ /* 0x000fe2000f8e0214 */
[----:B-1----:R-:W-:-:S03]  /*b0c0*/  LEA R2, P6, R4, UR4, 0x1 ;  /* 0x0000000404027c11 */ /* 0x002fc6000f8c08ff */
[----:B------:R-:W-:-:S05]  /*b0d0*/  IMAD.IADD R0, R0, 0x1, R5 ;  /* 0x0000000100007824 */ /* 0x000fca00078e0205 */
[----:B------:R-:W-:-:S05]  /*b0e0*/  LEA.HI.X R3, R4, UR5, R0, 0x1, P6 ;  /* 0x0000000504037c11 */ /* 0x000fca000b0f0c00 */
[----:B----4-:R1:W-:Y:S04]  /*b0f0*/  @!P1 STG.E.128 desc[UR20][R2.64], R16 ;  /* 0x0000001002009986 */ /* 0x0103e8000c101d14 */
[----:B---3--:R1:W-:Y:S02]  /*b100*/  @!P0 STG.E.128 desc[UR20][R2.64+0x80], R12 ;  /* 0x0000800c02008986 */ /* 0x0083e4000c101d14 */
.L_x_1710:
[----:B------:R-:W-:Y:S05]  /*b110*/  BSYNC.RECONVERGENT B0 ;  /* 0x0000000000007941 */ /* 0x000fea0003800200 */
.L_x_1709:
        /* <DEDUP_REMOVED lines=21> */
.L_x_1712:
[----:B------:R-:W-:Y:S05]  /*b270*/  BSYNC.RECONVERGENT B0 ;  /* 0x0000000000007941 */ /* 0x000fea0003800200 */
.L_x_1711:
        /* <DEDUP_REMOVED lines=21> */
.L_x_1714:
[----:B------:R-:W-:Y:S05]  /*b3d0*/  BSYNC.RECONVERGENT B0 ;  /* 0x0000000000007941 */ /* 0x000fea0003800200 */
.L_x_1713:
        /* <DEDUP_REMOVED lines=21> */
.L_x_1716:
[----:B------:R-:W-:Y:S05]  /*b530*/  BSYNC.RECONVERGENT B0 ;  /* 0x0000000000007941 */ /* 0x000fea0003800200 */
.L_x_1715:
[----:B------:R-:W-:Y:S05]  /*b540*/  @P2 EXIT ;  /* 0x000000000000294d */ /* 0x000fea0003800000 */
[----:B------:R-:W5:Y:S01]  /*b550*/  LDCU.64 UR6, c[0x0][0x408] ;  /* 0x00008100ff0677ac */ /* 0x000f620008000a00 */
[----:B-1-3--:R1:W3:Y:S01]  /*b560*/  LDS.128 R12, [R225+0x7800] ;  /* 0x00780000e10c7984 */ /* 0x00a2e20000000c00 */
[----:B------:R-:W-:Y:S01]  /*b570*/  IADD3 R6, P0, PT, R21, 0x70, RZ ;  /* 0x0000007015067810 */ /* 0x000fe20007f1e0ff */
[----:B------:R-:W-:Y:S01]  /*b580*/  IMAD.MOV.U32 R2, RZ, RZ, R10 ;  /* 0x000000ffff027224 */ /* 0x000fe200078e000a */
[----:B------:R-:W2:Y:S01]  /*b590*/  LDCU UR8, c[0x0][0x440] ;  /* 0x00008800ff0877ac */ /* 0x000ea20008000800 */
[----:B------:R-:W-:Y:S02]  /*b5a0*/  MOV R3, R9 ;  /* 0x0000000900037202 */ /* 0x000fe40000000f00 */
[----:B------:R-:W-:Y:S01]  /*b5b0*/  IMAD.X R0, RZ, RZ, R7, P0 ;  /* 0x000000ffff007224 */ /* 0x000fe200000e0607 */
        /* <DEDUP_REMOVED lines=9> */
[----:B------:R1:W-:Y:S01]  /*b650*/  @!P1 STG.E.128 desc[UR20][R2.64], R28 ;  /* 0x0000001c02009986 */ /* 0x0003e2000c101d14 */
[----:B------:R-:W-:Y:S05]  /*b660*/  @P0 EXIT ;  /* 0x000000000000094d */ /* 0x000fea0003800000 */
[----:B---3--:R-:W-:Y:S01]  /*b670*/  STG.E.128 desc[UR20][R2.64+0x80], R12 ;  /* 0x0000800c02007986 */ /* 0x008fe2000c101d14 */
[----:B------:R-:W-:Y:S05]  /*b680*/  EXIT ;  /* 0x000000000000794d */ /* 0x000fea0003800000 */
.L_x_1717:
        /* <DEDUP_REMOVED lines=15> */
.L_x_2862:


//--------------------- .text._ZN5flash16flash_fwd_kernelI23Flash_fwd_kernel_traitsILi128ELi128ELi32ELi4ELb0ELb0EN7cutlass10bfloat16_tE19Flash_kernel_traitsILi128ELi128ELi32ELi4ES3_EELb1ELb0ELb1ELb0ELb0ELb0ELb0ELb0EEEvNS_16Flash_fwd_paramsE --------------------------
	.section	.text._ZN5flash16flash_fwd_kernelI23Flash_fwd_kernel_traitsILi128ELi128ELi32ELi4ELb0ELb0EN7cutlass10bfloat16_tE19Flash_kernel_traitsILi128ELi128ELi32ELi4ES3_EELb1ELb0ELb1ELb0ELb0ELb0ELb0ELb0EEEvNS_16Flash_fwd_paramsE,"ax",@progbits
	.align	128
        .global         _ZN5flash16flash_fwd_kernelI23Flash_fwd_kernel_traitsILi128ELi128ELi32ELi4ELb0ELb0EN7cutlass10bfloat16_tE19Flash_kernel_traitsILi128ELi128ELi32ELi4ES3_EELb1ELb0ELb1ELb0ELb0ELb0ELb0ELb0EEEvNS_16Flash_fwd_paramsE
        .type           _ZN5flash16flash_fwd_kernelI23Flash_fwd_kernel_traitsILi128ELi128ELi32ELi4ELb0ELb0EN7cutlass10bfloat16_tE19Flash_kernel_traitsILi128ELi128ELi32ELi4ES3_EELb1ELb0ELb1ELb0ELb0ELb0ELb0ELb0EEEvNS_16Flash_fwd_paramsE,@function
        .size           _ZN5flash16flash_fwd_kernelI23Flash_fwd_kernel_traitsILi128ELi128ELi32ELi4ELb0ELb0EN7cutlass10bfloat16_tE19Flash_kernel_traitsILi128ELi128ELi32ELi4ES3_EELb1ELb0ELb1ELb0ELb0ELb0ELb0ELb0EEEvNS_16Flash_fwd_paramsE,(.L_x_2863 - _ZN5flash16flash_fwd_kernelI23Flash_fwd_kernel_traitsILi128ELi128ELi32ELi4ELb0ELb0EN7cutlass10bfloat16_tE19Flash_kernel_traitsILi128ELi128ELi32ELi4ES3_EELb1ELb0ELb1ELb0ELb0ELb0ELb0ELb0EEEvNS_16Flash_fwd_paramsE)
        .other          _ZN5flash16flash_fwd_kernelI23Flash_fwd_kernel_traitsILi128ELi128ELi32ELi4ELb0ELb0EN7cutlass10bfloat16_tE19Flash_kernel_traitsILi128ELi128ELi32ELi4ES3_EELb1ELb0ELb1ELb0ELb0ELb0ELb0ELb0EEEvNS_16Flash_fwd_paramsE,@"STO_CUDA_ENTRY STV_DEFAULT"
_ZN5flash16flash_fwd_kernelI23Flash_fwd_kernel_traitsILi128ELi128ELi32ELi4ELb0ELb0EN7cutlass10bfloat16_tE19Flash_kernel_traitsILi128ELi128ELi32ELi4ES3_EELb1ELb0ELb1ELb0ELb0ELb0ELb0ELb0EEEvNS_16Flash_fwd_paramsE:
.text._ZN5flash16flash_fwd_kernelI23Flash_fwd_kernel_traitsILi128ELi128ELi32ELi4ELb0ELb0EN7cutlass10bfloat16_tE19Flash_kernel_traitsILi128ELi128ELi32ELi4ES3_EELb1ELb0ELb1ELb0ELb0ELb0ELb0ELb0EEEvNS_16Flash_fwd_paramsE:
[----:B------:R-:W1:Y:S01]  /*0000*/  LDC R1, c[0x0][0x37c] ;  /* 0x0000df00ff017b82 */ /* 0x000e620000000800 */
[----:B------:R-:W2:Y:S07]  /*0010*/  LDCU.U8 UR4, c[0x0][0x524] ;  /* 0x0000a480ff0477ac */ /* 0x000eae0008000000 */
[----:B------:R-:W3:Y:S01]  /*0020*/  LDC R9, c[0x0][0x518] ;  /* 0x00014600ff097b82 */ /* 0x000ee20000000800 */
[----:B-1----:R-:W-:Y:S01]  /*0030*/  VIADD R1, R1, 0xffffffa0 ;  /* 0xffffffa001017836 */ /* 0x002fe20000000000 */
[----:B------:R-:W1:Y:S01]  /*0040*/  LDCU.64 UR32, c[0x0][0x510] ;  /* 0x0000a200ff2077ac */ /* 0x000e620008000a00 */
[----:B------:R-:W4:Y:S05]  /*0050*/  LDCU.64 UR26, c[0x0][0x358] ;  /* 0x00006b00ff1a77ac */ /* 0x000f2a0008000a00 */
[----:B------:R-:W3:Y:S01]  /*0060*/  LDC R12, c[0x0][0x51c] ;  /* 0x00014700ff0c7b82 */ /* 0x000ee20000000800 */
[----:B------:R-:W3:Y:S01]  /*0070*/  S2R R214, SR_TID.X ;  /* 0x0000000000d67919 */ /* 0x000ee20000002100 */
[----:B------:R-:W3:Y:S01]  /*0080*/  LDCU.64 UR10, c[0x0][0x460] ;  /* 0x00008c00ff0a77ac */ /* 0x000ee20008000a00 */
[----:B------:R-:W3:Y:S01]  /*0090*/  LDCU.64 UR8, c[0x0][0x470] ;  /* 0x00008e00ff0877ac */ /* 0x000ee20008000a00 */
[----:B--2---:R-:W-:-:S04]  /*00a0*/  ISETP.NE.AND P1, PT, RZ, UR4, PT ;  /* 0x00000004ff007c0c */ /* 0x004fc8000bf25270 */
[----:B------:R-:W-:Y:S01]  /*00b0*/  S2UR UR34, SR_CTAID.X ;  /* 0x00000000002279c3 */ /* 0x000fe20000002500 */
[----:B------:R-:W2:Y:S01]  /*00c0*/  LDCU.64 UR14, c[0x0][0x460] ;  /* 0x00008c00ff0e77ac */ /* 0x000ea20008000a00 */
[----:B-1----:R-:W-:Y:S02]  /*00d0*/  IMAD.U32 R2, RZ, RZ, UR32 ;  /* 0x00000020ff027e24 */ /* 0x002fe4000f8e00ff */
[----:B------:R-:W-:-:S04]  /*00e0*/  IMAD.U32 R3, RZ, RZ, UR33 ;  /* 0x00000021ff037e24 */ /* 0x000fc8000f8e00ff */
[----:B------:R-:W-:Y:S08]  /*00f0*/  S2UR UR25, SR_CTAID.Y ;  /* 0x00000000001979c3 */ /* 0x000ff00000002600 */
[----:B------:R-:W1:Y:S01]  /*0100*/  S2UR UR24, SR_CTAID.Z ;  /* 0x00000000001879c3 */ /* 0x000e620000002700 */
[----:B----4-:R3:W4:Y:S01]  /*0110*/  @P1 LDG.E.64 R4, desc[UR26][R2.64] ;  /* 0x0000001a02041981 */ /* 0x010722000c1e1b00 */
[----:B------:R-:W2:Y:S01]  /*0120*/  LDCU.U8 UR12, c[0x0][0x532] ;  /* 0x0000a640ff0c77ac */ /* 0x000ea20008000000 */
[----:B------:R-:W2:Y:S05]  /*0130*/  LDCU.64 UR6, c[0x0][0x468] ;  /* 0x00008d00ff0677ac */ /* 0x000eaa0008000a00 */
[----:B------:R-:W4:Y:S01]  /*0140*/  @P1 LDC R0, c[0x0][0x520] ;  /* 0x00014800ff001b82 */ /* 0x000f220000000800 */
[----:B---3--:R-:W-:-:S02]  /*0150*/  @P1 IMAD.MOV.U32 R2, RZ, RZ, R9 ;  /* 0x000000ffff021224 */ /* 0x008fc400078e0009 */
[----:B------:R-:W-:-:S06]  /*0160*/  @P1 IMAD.MOV.U32 R3, RZ, RZ, R12 ;  /* 0x000000ffff031224 */ /* 0x000fcc00078e000c */
[----:B------:R-:W3:Y:S01]  /*0170*/  @P1 LDG.E.64 R2, desc[UR26][R2.64] ;  /* 0x0000001a02021981 */ /* 0x000ee2000c1e1b00 */
[----:B-1----:R-:W-:Y:S01]  /*0180*/  ULOP3.LUT UR4, UR24, UR34, UR25, 0xfe, !UPT ;  /* 0x0000002218047292 */ /* 0x002fe2000f8efe19 */
[----:B------:R-:W-:Y:S01]  /*0190*/  ISETP.NE.U32.AND P4, PT, RZ, UR10, PT ;  /* 0x0000000aff007c0c */ /* 0x000fe2000bf85070 */
[----:B------:R-:W-:Y:S02]  /*01a0*/  UISETP.NE.U32.AND UP4, UPT, UR10, URZ, UPT ;  /* 0x000000ff0a00728c */ /* 0x000fe4000bf85070 */
[----:B------:R-:W-:Y:S01]  /*01b0*/  UISETP.NE.U32.AND UP3, UPT, UR8, URZ, UPT ;  /* 0x000000ff0800728c */ /* 0x000fe2000bf65070 */
[----:B------:R-:W-:Y:S01]  /*01c0*/  ISETP.NE.AND.EX P4, PT, RZ, UR11, PT, P4 ;  /* 0x0000000bff007c0c */ /* 0x000fe2000bf85340 */
[----:B------:R-:W-:Y:S01]  /*01d0*/  UISETP.NE.AND.EX UP4, UPT, UR11, URZ, UPT, UP4 ;  /* 0x000000ff0b00728c */ /* 0x000fe2000bf85340 */
[----:B------:R-:W-:Y:S01]  /*01e0*/  LOP3.LUT P3, RZ, R214, UR4, RZ, 0xfc, !PT ;  /* 0x00000004d6ff7c12 */ /* 0x000fe2000f86fcff */
[----:B------:R-:W-:Y:S02]  /*01f0*/  UISETP.NE.AND.EX UP3, UPT, UR9, URZ, UPT, UP3 ;  /* 0x000000ff0900728c */ /* 0x000fe4000bf65330 */
[----:B------:R-:W-:Y:S01]  /*0200*/  USHF.L.U32 UR11, UR25, 0x2, URZ ;  /* 0x00000002190b7899 */ /* 0x000fe200080006ff */
[----:B------:R-:W1:Y:S01]  /*0210*/  LDCU.64 UR4, c[0x0][0x478] ;  /* 0x00008f00ff0477ac */ /* 0x000e620008000a00 */
[----:B------:R-:W-:Y:S01]  /*0220*/  PLOP3.LUT P2, PT, PT, PT, UP4, 0x80, 0x8 ;  /* 0x000000000008781c */ /* 0x000fe20003f4f048 */
[----:B--2---:R-:W-:-:S02]  /*0230*/  UIMAD.WIDE.U32 UR14, UR25, 0x4, UR14 ;  /* 0x00000004190e78a5 */ /* 0x004fc4000f8e000e */
[----:B------:R-:W-:-:S05]  /*0240*/  UISETP.NE.AND UP5, UPT, UR12, URZ, UPT ;  /* 0x000000ff0c00728c */ /* 0x000fca000bfa5270 */
[----:B------:R-:W2:Y:S01]  /*0250*/  @!P3 LDC.64 R6, c[0x0][0x528] ;  /* 0x00014a00ff06bb82 */ /* 0x000ea20000000a00 */
[----:B------:R-:W-:Y:S02]  /*0260*/  UISETP.EQ.U32.AND UP2, UPT, UR6, URZ, UPT ;  /* 0x000000ff0600728c */ /* 0x000fe4000bf42070 */
[----:B------:R-:W-:Y:S02]  /*0270*/  USHF.R.U32.HI UR10, URZ, 0x1e, UR25 ;  /* 0x0000001eff0a7899 */ /* 0x000fe40008011619 */
[----:B------:R-:W-:Y:S02]  /*0280*/  @UP3 UIADD3 UR12, UP1, UPT, UR11, UR8, URZ ;  /* 0x000000080b0c3290 */ /* 0x000fe4000ff3e0ff */
[----:B------:R-:W-:Y:S02]  /*0290*/  UISETP.EQ.OR.EX UP2, UPT, UR7, URZ, !UP5, UP2 ;  /* 0x000000ff0700728c */ /* 0x000fe4000ef42720 */
[----:B------:R-:W-:Y:S02]  /*02a0*/  @UP3 UIADD3.X UR13, UPT, UPT, UR10, UR9, URZ, UP1, !UPT ;  /* 0x000000090a0d3290 */ /* 0x000fe40008ffe4ff */
[----:B-1----:R-:W-:-:S02]  /*02b0*/  UISETP.NE.U32.AND UP0, UPT, UR4, URZ, UPT ;  /* 0x000000ff0400728c */ /* 0x002fc4000bf05070 */
[----:B------:R-:W-:Y:S02]  /*02c0*/  UIADD3 UR9, UP1, UPT, UR11, UR6, URZ ;  /* 0x000000060b097290 */ /* 0x000fe4000ff3e0ff */
[----:B------:R-:W-:Y:S02]  /*02d0*/  UISETP.NE.AND.EX UP0, UPT, UR5, URZ, UPT, UP0 ;  /* 0x000000ff0500728c */ /* 0x000fe4000bf05300 */
[----:B------:R-:W-:-:S09]  /*02e0*/  UIADD3.X UR8, UPT, UPT, UR10, UR7, URZ, UP1, !UPT ;  /* 0x000000070a087290 */ /* 0x000fd20008ffe4ff */
[----:B------:R-:W-:-:S04]  /*02f0*/  @UP0 UIADD3 UR4, UP1, UPT, UR11, UR4, URZ ;  /* 0x000000040b040290 */ /* 0x000fc8000ff3e0ff */
[----:B------:R-:W-:Y:S01]  /*0300*/  @UP0 UIADD3.X UR5, UPT, UPT, UR10, UR5, URZ, UP1, !UPT ;  /* 0x000000050a050290 */ /* 0x000fe20008ffe4ff */
[----:B----4-:R-:W-:Y:S02]  /*0310*/  @P1 R2UR UR32, R4 ;  /* 0x00000000042012ca */ /* 0x010fe400000e0000 */
[----:B------:R-:W-:-:S11]  /*0320*/  @P1 R2UR UR33, R5 ;  /* 0x00000000052112ca */ /* 0x000fd600000e0000 */
[----:B------:R-:W-:Y:S02]  /*0330*/  IMAD.U32 R4, RZ, RZ, UR32 ;  /* 0x00000020ff047e24 */ /* 0x000fe4000f8e00ff */
[----:B------:R-:W-:-:S05]  /*0340*/  IMAD.U32 R5, RZ, RZ, UR33 ;  /* 0x00000021ff057e24 */ /* 0x000fca000f8e00ff */
[----:B--2---:R1:W-:Y:S01]  /*0350*/  @!P3 STG.E.64 desc[UR26][R6.64], R4 ;  /* 0x000000040600b986 */ /* 0x0043e2000c101b1a */
[----:B---3--:R-:W-:Y:S01]  /*0360*/  @P1 IADD3 R9, P0, PT, R2, R0, RZ ;  /* 0x0000000002091210 */ /* 0x008fe20007f1e0ff */
[----:B------:R-:W-:-:S04]  /*0370*/  IMAD.U32 R2, RZ, RZ, UR14 ;  /* 0x0000000eff027e24 */ /* 0x000fc8000f8e00ff */
[----:B------:R-:W-:Y:S01]  /*0380*/  @P1 IMAD.X R12, RZ, RZ, R3, P0 ;  /* 0x000000ffff0c1224 */ /* 0x000fe200000e0603 */
[----:B------:R-:W-:Y:S02]  /*0390*/  PLOP3.LUT P1, PT, PT, PT, UP3, 0x80, 0x8 ;  /* 0x000000000008781c */ /* 0x000fe40003f2f038 */
[----:B------:R-:W-:Y:S01]  /*03a0*/  MOV R3, UR15 ;  /* 0x0000000f00037c02 */ /* 0x000fe20008000f00 */
[----:B-1----:R-:W-:Y:S02]  /*03b0*/  @!P3 IMAD.MOV.U32 R4, RZ, RZ, R9 ;  /* 0x000000ffff04b224 */ /* 0x002fe400078e0009 */
[----:B------:R-:W-:-:S05]  /*03c0*/  @!P3 IMAD.MOV.U32 R5, RZ, RZ, R12 ;  /* 0x000000ffff05b224 */ /* 0x000fca00078e000c */
[----:B------:R1:W-:Y:S01]  /*03d0*/  @!P3 STG.E.64 desc[UR26][R6.64+0x8], R4 ;  /* 0x000008040600b986 */ /* 0x0003e2000c101b1a */
[----:B------:R-:W-:-:S03]  /*03e0*/  PLOP3.LUT P3, PT, PT, PT, UP2, 0x80, 0x8 ;  /* 0x000000000008781c */ /* 0x000fc60003f6f028 */
[----:B------:R-:W2:Y:S01]  /*03f0*/  @P4 LDG.E R8, desc[UR26][R2.64] ;  /* 0x0000001a02084981 */ /* 0x000ea2000c1e1900 */
[----:B------:R-:W-:-:S03]  /*0400*/  PLOP3.LUT P0, PT, PT, PT, UP0, 0x80, 0x8 ;  /* 0x000000000008781c */ /* 0x000fc60003f0f008 */
[----:B-1----:R1:W3:Y:S01]  /*0410*/  @P2 LDG.E R7, desc[UR26][R2.64+0x4] ;  /* 0x0000041a02072981 */ /* 0x0022e2000c1e1900 */
[----:B------:R-:W-:Y:S02]  /*0420*/  IMAD.U32 R4, RZ, RZ, UR4 ;  /* 0x00000004ff047e24 */ /* 0x000fe4000f8e00ff */
[----:B------:R-:W-:Y:S01]  /*0430*/  IMAD.U32 R5, RZ, RZ, UR5 ;  /* 0x00000005ff057e24 */ /* 0x000fe2000f8e00ff */
[----:B------:R-:W4:Y:S06]  /*0440*/  @!UP4 LDCU UR30, c[0x0][0x434] ;  /* 0x00008680ff1ec7ac */ /* 0x000f2c0008000800 */
[----:B------:R-:W5:Y:S01]  /*0450*/  @P0 LDG.E R4, desc[UR26][R4.64] ;  /* 0x0000001a04040981 */ /* 0x000f62000c1e1900 */
[----:B------:R-:W-:Y:S01]  /*0460*/  UMOV UR20, 0xffffffff ;  /* 0xffffffff00147882 */ /* 0x000fe20000000000 */
[----:B------:R-:W4:Y:S01]  /*0470*/  @!UP0 LDCU.64 UR4, c[0x0][0x488] ;  /* 0x00009100ff0487ac */ /* 0x000f220008000a00 */
[----:B-1----:R-:W-:-:S02]  /*0480*/  IMAD.U32 R2, RZ, RZ, UR12 ;  /* 0x0000000cff027e24 */ /* 0x002fc4000f8e00ff */
[----:B------:R-:W-:-:S05]  /*0490*/  IMAD.U32 R3, RZ, RZ, UR13 ;  /* 0x0000000dff037e24 */ /* 0x000fca000f8e00ff */
[----:B------:R1:W4:Y:S02]  /*04a0*/  @P1 LDG.E R0, desc[UR26][R2.64] ;  /* 0x0000001a02001981 */ /* 0x000324000c1e1900 */
[----:B-1----:R-:W-:Y:S01]  /*04b0*/  MOV R2, UR9 ;  /* 0x0000000900027c02 */ /* 0x002fe20008000f00 */
[----:B------:R-:W-:-:S05]  /*04c0*/  IMAD.U32 R3, RZ, RZ, UR8 ;  /* 0x00000008ff037e24 */ /* 0x000fca000f8e00ff */
[----:B------:R-:W4:Y:S01]  /*04d0*/  @!P3 LDG.E R6, desc[UR26][R2.64] ;  /* 0x0000001a0206b981 */ /* 0x000f22000c1e1900 */
[----:B------:R-:W-:Y:S01]  /*04e0*/  UISETP.NE.U32.AND UP1, UPT, UR6, URZ, UPT ;  /* 0x000000ff0600728c */ /* 0x000fe2000bf25070 */
[----:B------:R-:W-:Y:S01]  /*04f0*/  UMOV UR13, 0xffffffff ;  /* 0xffffffff000d7882 */ /* 0x000fe20000000000 */
[----:B------:R-:W-:Y:S02]  /*0500*/  USHF.L.U32 UR28, UR34, 0x7, URZ ;  /* 0x00000007221c7899 */ /* 0x000fe400080006ff */
[----:B------:R-:W-:Y:S01]  /*0510*/  UISETP.NE.AND.EX UP1, UPT, UR7, URZ, UPT, UP1 ;  /* 0x000000ff0700728c */ /* 0x000fe2000bf25310 */
[----:B------:R-:W-:Y:S01]  /*0520*/  UMOV UR12, URZ ;  /* 0x000000ff000c7c82 */ /* 0x000fe20008000000 */
[----:B------:R-:W1:Y:S01]  /*0530*/  @!UP0 LDCU UR6, c[0x0][0x43c] ;  /* 0x00008780ff0687ac */ /* 0x000e620008000800 */
[----:B--2---:R-:W-:Y:S02]  /*0540*/  @P4 R2UR UR20, R8 ;  /* 0x00000000081442ca */ /* 0x004fe400000e0000 */
[----:B---3--:R-:W-:-:S13]  /*0550*/  @P2 R2UR UR8, R7 ;  /* 0x00000000070822ca */ /* 0x008fda00000e0000 */
[----:B----4-:R-:W-:-:S04]  /*0560*/  @UP4 UIADD3 UR30, UPT, UPT, UR8, -UR20, URZ ;  /* 0x80000014081e4290 */ /* 0x010fc8000fffe0ff */
[----:B------:R-:W-:Y:S01]  /*0570*/  UISETP.GT.AND UP2, UPT, UR30, UR28, UPT ;  /* 0x0000001c1e00728c */ /* 0x000fe2000bf44270 */
[----:B------:R-:W-:-:S05]  /*0580*/  @P1 R2UR UR12, R0 ;  /* 0x00000000000c12ca */ /* 0x000fca00000e0000 */
[----:B------:R-:W-:Y:S01]  /*0590*/  PLOP3.LUT P1, PT, PT, PT, UP2, 0x80, 0x8 ;  /* 0x000000000008781c */ /* 0x000fe20003f2f028 */
[----:B------:R-:W-:Y:S01]  /*05a0*/  @!UP0 UISETP.NE.U32.AND UP2, UPT, UR4, URZ, UPT ;  /* 0x000000ff0400828c */ /* 0x000fe2000bf45070 */
[----:B------:R-:W2:Y:S01]  /*05b0*/  @!UP1 LDCU UR4, c[0x0][0x438] ;  /* 0x00008700ff0497ac */ /* 0x000ea20008000800 */
        /* <DEDUP_REMOVED lines=8> */
.L_x_1718:
[----:B-----5:R-:W-:Y:S01]  /*0640*/  @P0 R2UR UR29, R4 ;  /* 0x00000000041d02ca */ /* 0x020fe200000e0000 */
[----:B------:R-:W-:Y:S01]  /*0650*/  @!UP0 UISETP.NE.AND.EX UP2, UPT, UR5, URZ, UPT, UP2 ;  /* 0x000000ff0500828c */ /* 0x000fe2000bf45320 */
[----:B------:R-:W-:-:S13]  /*0660*/  @!P1 EXIT ;  /* 0x000000000000994d */ /* 0x000fda0003800000 */
[----:B------:R-:W1:Y:S01]  /*0670*/  LDCU UR22, c[0x0][0x504] ;  /* 0x0000a080ff1677ac */ /* 0x000e620008000800 */
[----:B------:R-:W2:Y:S01]  /*0680*/  LDCU UR23, c[0x0][0x508] ;  /* 0x0000a100ff1777ac */ /* 0x000ea20008000800 */
[----:B------:R-:W-:Y:S02]  /*0690*/  @!UP0 USEL UR6, UR6, URZ, UP2 ;  /* 0x000000ff06068287 */ /* 0x000fe40009000000 */
[----:B------:R-:W-:Y:S02]  /*06a0*/  @UP0 UIADD3 UR29, UPT, UPT, UR29, -UR12, URZ ;  /* 0x8000000c1d1d0290 */ /* 0x000fe4000fffe0ff */
[----:B------:R-:W-:-:S04]  /*06b0*/  @!UP0 UIADD3 UR29, UPT, UPT, UR6, UR4, -UR12 ;  /* 0x00000004061d8290 */ /* 0x000fc8000fffe80c */
[----:B------:R-:W-:Y:S02]  /*06c0*/  UIADD3 UR7, UPT, UPT, UR29, 0x1f, URZ ;  /* 0x0000001f1d077890 */ /* 0x000fe4000fffe0ff */
[----:B-1----:R-:W-:Y:S02]  /*06d0*/  UIADD3 UR22, UPT, UPT, UR30, UR22, URZ ;  /* 0x000000161e167290 */ /* 0x002fe4000fffe0ff */
[----:B------:R-:W-:Y:S02]  /*06e0*/  UIADD3 UR5, UPT, UPT, UR7, UR28, -UR30 ;  /* 0x0000001c07057290 */ /* 0x000fe4000fffe81e */
[----:B------:R-:W-:Y:S02]  /*06f0*/  UIADD3 UR9, UPT, UPT, -UR22, UR28, UR29 ;  /* 0x0000001c16097290 */ /* 0x000fe4000fffe11d */
[----:B--2---:R-:W-:Y:S02]  /*0700*/  UIADD3 UR5, UPT, UPT, UR5, 0x80, UR23 ;  /* 0x0000008005057890 */ /* 0x004fe4000fffe017 */
        /* <DEDUP_REMOVED lines=14> */
[----:B------:R-:W-:Y:S05]  /*07f0*/  BRA.U UP0, `(.L_x_1719) ;  /* 0x0000001500147547 */ /* 0x000fea000b800000 */
[----:B------:R-:W1:Y:S01]  /*0800*/  LDCU.U8 UR4, c[0x0][0x549] ;  /* 0x0000a920ff0477ac */ /* 0x000e620008000000 */
[----:B------:R-:W-:-:S11]  /*0810*/  UISETP.NE.AND UP0, UPT, UR20, -0x1, UPT ;  /* 0xffffffff1400788c */ /* 0x000fd6000bf05270 */
[----:B------:R-:W2:Y:S01]  /*0820*/  @!UP0 LDCU.64 UR8, c[0x0][0x400] ;  /* 0x00008000ff0887ac */ /* 0x000ea20008000a00 */
[----:B-1----:R-:W-:Y:S01]  /*0830*/  UISETP.NE.AND UP1, UPT, UR4, URZ, UPT ;  /* 0x000000ff0400728c */ /* 0x002fe2000bf25270 */
[----:B------:R-:W1:Y:S10]  /*0840*/  @UP0 LDCU.64 UR6, c[0x0][0x408] ;  /* 0x00008100ff0607ac */ /* 0x000e740008000a00 */
[----:B------:R-:W3:Y:S01]  /*0850*/  @UP1 LDCU.64 UR4, c[0x0][0x430] ;  /* 0x00008600ff0417ac */ /* 0x000ee20008000a00 */
[----:B--2---:R-:W-:-:S04]  /*0860*/  @!UP0 UIMAD.WIDE.U32 UR10, UR25, UR8, URZ ;  /* 0x00000008190a82a5 */ /* 0x004fc8000f8e00ff */
[----:B------:R-:W-:Y:S02]  /*0870*/  @!UP0 UIMAD UR9, UR25, UR9, UR11 ;  /* 0x00000009190982a4 */ /* 0x000fe4000f8e020b */
[----:B-1----:R-:W-:Y:S01]  /*0880*/  @UP0 UIMAD.WIDE.U32 UR12, UR20, UR6, URZ ;  /* 0x00000006140c02a5 */ /* 0x002fe2000f8e00ff */
[----:B------:R-:W1:Y:S03]  /*0890*/  @UP1 LDCU UR6, c[0x0][0x430] ;  /* 0x00008600ff0617ac */ /* 0x000e660008000800 */
[----:B------:R-:W-:Y:S02]  /*08a0*/  @UP0 UIMAD UR9, UR20, UR7, UR13 ;  /* 0x00000007140902a4 */ /* 0x000fe4000f8e020d */
[----:B---3--:R-:W-:Y:S01]  /*08b0*/  @UP1 UIMAD UR8, UR4, UR5, URZ ;  /* 0x00000005040812a4 */ /* 0x008fe2000f8e02ff */
[----:B------:R-:W-:Y:S01]  /*08c0*/  @!UP0 UMOV UR7, UR10 ;  /* 0x0000000a00078c82 */ /* 0x000fe20008000000 */
[----:B------:R-:W2:Y:S01]  /*08d0*/  LDCU.U8 UR11, c[0x0][0x548] ;  /* 0x0000a900ff0b77ac */ /* 0x000ea20008000000 */
[----:B------:R-:W-:Y:S01]  /*08e0*/  @UP1 UMOV UR10, 0x1 ;  /* 0x00000001000a1882 */ /* 0x000fe20000000000 */
[----:B------:R-:W-:Y:S01]  /*08f0*/  @UP0 UMOV UR7, UR12 ;  /* 0x0000000c00070c82 */ /* 0x000fe20008000000 */
[----:B------:R-:W-:Y:S07]  /*0900*/  BRA.U UP1, `(.L_x_1720) ;  /* 0x0000000101287547 */ /* 0x000fee000b800000 */
[----:B--2---:R-:W-:Y:S01]  /*0910*/  UISETP.NE.AND UP0, UPT, UR11, URZ, UPT ;  /* 0x000000ff0b00728c */ /* 0x004fe2000bf05270 */
        /* <DEDUP_REMOVED lines=9> */
.L_x_1720:
[----:B------:R-:W-:Y:S01]  /*09b0*/  IMAD.SHL.U32 R12, R214, 0x8, RZ ;  /* 0x00000008d60c7824 */ /* 0x000fe200078e00ff */
[----:B------:R-:W3:Y:S01]  /*09c0*/  LDCU.64 UR4, c[0x0][0x410] ;  /* 0x00008200ff0477ac */ /* 0x000ee20008000a00 */
[----:B------:R-:W-:Y:S01]  /*09d0*/  SHF.R.U32.HI R214, RZ, 0x3, R214 ;  /* 0x00000003ffd67819 */ /* 0x000fe200000116d6 */
[----:B------:R-:W-:Y:S02]  /*09e0*/  BSSY.RECONVERGENT B0, `(.L_x_1721) ;  /* 0x0000035000007945 */ /* 0x000fe40003800200 */
[----:B------:R-:W-:Y:S01]  /*09f0*/  LOP3.LUT R12, R12, 0x38, RZ, 0xc0, !PT ;  /* 0x000000380c0c7812 */ /* 0x000fe200078ec0ff */
[----:B--2---:R-:W-:Y:S01]  /*0a00*/  UISETP.NE.AND UP1, UPT, UR11, URZ, !UP1 ;  /* 0x000000ff0b00728c */ /* 0x004fe2000cf25270 */
[----:B------:R-:W-:Y:S01]  /*0a10*/  VIADD R15, R214, 0x20 ;  /* 0x00000020d60f7836 */ /* 0x000fe20000000000 */
[----:B------:R-:W-:Y:S01]  /*0a20*/  UIADD3 UR30, UPT, UPT, -UR28, UR30, URZ ;  /* 0x0000001e1c1e7290 */ /* 0x000fe2000fffe1ff */
[----:B------:R-:W-:Y:S01]  /*0a30*/  IADD3 R2, P0, PT, R12, UR7, RZ ;  /* 0x000000070c027c10 */ /* 0x000fe2000ff1e0ff */
[----:B------:R-:W2:Y:S01]  /*0a40*/  LDCU UR7, c[0x0][0x434] ;  /* 0x00008680ff0777ac */ /* 0x000ea20008000800 */
[C---:B------:R-:W-:Y:S01]  /*0a50*/  VIADD R16, R214.reuse, 0x30 ;  /* 0x00000030d6107836 */ /* 0x040fe20000000000 */
[C---:B------:R-:W-:Y:S01]  /*0a60*/  IADD3 R14, PT, PT, R214.reuse, 0x10, RZ ;  /* 0x00000010d60e7810 */ /* 0x040fe20007ffe0ff */
[C---:B------:R-:W-:Y:S01]  /*0a70*/  VIADD R20, R214.reuse, 0x50 ;  /* 0x00000050d6147836 */ /* 0x040fe20000000000 */
[----:B------:R-:W-:Y:S01]  /*0a80*/  UISETP.NE.AND UP0, UPT, UR20, -0x1, UPT ;  /* 0xffffffff1400788c */ /* 0x000fe2000bf05270 */
[----:B------:R-:W-:Y:S01]  /*0a90*/  IMAD.X R3, RZ, RZ, UR9, P0 ;  /* 0x00000009ff037e24 */ /* 0x000fe200080e06ff */
[----:B----4-:R-:W-:Y:S01]  /*0aa0*/  UIMAD UR8, UR24, UR8, URZ ;  /* 0x00000008180872a4 */ /* 0x010fe2000f8e02ff */
[C---:B------:R-:W-:Y:S01]  /*0ab0*/  ISETP.GE.AND P0, PT, R214.reuse, UR30, PT ;  /* 0x0000001ed6007c0c */ /* 0x040fe2000bf06270 */
[----:B-1----:R-:W-:Y:S01]  /*0ac0*/  UIMAD UR28, UR28, UR6, URZ ;  /* 0x000000061c1c72a4 */ /* 0x002fe2000f8e02ff */
[----:B---3--:R-:W-:Y:S01]  /*0ad0*/  IMAD.U32 R0, RZ, RZ, UR4 ;  /* 0x00000004ff007e24 */ /* 0x008fe2000f8e00ff */
[----:B------:R-:W-:Y:S01]  /*0ae0*/  @!UP1 UIMAD UR8, UR25, UR10, UR8 ;  /* 0x0000000a190892a4 */ /* 0x000fe2000f8e0208 */
[----:B------:R-:W-:Y:S01]  /*0af0*/  IADD3 R18, PT, PT, R214, 0x40, RZ ;  /* 0x00000040d6127810 */ /* 0x000fe20007ffe0ff */
[----:B------:R-:W-:Y:S01]  /*0b00*/  USHF.R.S32.HI UR10, URZ, 0x1f, UR28 ;  /* 0x0000001fff0a7899 */ /* 0x000fe2000801141c */
[----:B------:R-:W-:Y:S01]  /*0b10*/  IMAD.WIDE.U32 R10, R0, UR24, R2 ;  /* 0x00000018000a7c25 */ /* 0x000fe2000f8e0002 */
[----:B------:R-:W-:Y:S01]  /*0b20*/  UIMAD.WIDE.U32 UR34, UR34, 0x80, URZ ;  /* 0x00000080222278a5 */ /* 0x000fe2000f8e00ff */
[----:B------:R-:W-:-:S02]  /*0b30*/  ISETP.GE.AND P3, PT, R14, UR30, PT ;  /* 0x0000001e0e007c0c */ /* 0x000fc4000bf66270 */
[----:B------:R-:W-:Y:S01]  /*0b40*/  IMAD.U32 R0, RZ, RZ, UR5 ;  /* 0x00000005ff007e24 */ /* 0x000fe2000f8e00ff */
[----:B--2---:R-:W-:Y:S01]  /*0b50*/  UIMAD UR7, UR25, UR7, URZ ;  /* 0x00000007190772a4 */ /* 0x004fe2000f8e02ff */
[----:B------:R-:W-:Y:S01]  /*0b60*/  ISETP.GE.AND P2, PT, R15, UR30, PT ;  /* 0x0000001e0f007c0c */ /* 0x000fe2000bf46270 */
[----:B------:R-:W-:Y:S01]  /*0b70*/  USHF.R.S32.HI UR5, URZ, 0x1f, UR8 ;  /* 0x0000001fff057899 */ /* 0x000fe20008011408 */
[----:B------:R-:W-:Y:S01]  /*0b80*/  ISETP.GE.AND P1, PT, R16, UR30, PT ;  /* 0x0000001e10007c0c */ /* 0x000fe2000bf26270 */
[----:B------:R-:W-:Y:S01]  /*0b90*/  USEL UR7, UR7, UR20, !UP0 ;  /* 0x0000001407077287 */ /* 0x000fe2000c000000 */
[----:B------:R-:W-:Y:S01]  /*0ba0*/  ISETP.GE.AND P4, PT, R18, UR30, PT ;  /* 0x0000001e12007c0c */ /* 0x000fe2000bf86270 */
[----:B------:R-:W-:Y:S01]  /*0bb0*/  IMAD R9, R0, UR24, R11 ;  /* 0x0000001800097c24 */ /* 0x000fe2000f8e020b */
[----:B------:R-:W-:Y:S01]  /*0bc0*/  LOP3.LUT R7, R214, UR34, RZ, 0xfc, !PT ;  /* 0x00000022d6077c12 */ /* 0x000fe2000f8efcff */
[----:B------:R-:W-:Y:S01]  /*0bd0*/  USHF.R.S32.HI UR4, URZ, 0x1f, UR7 ;  /* 0x0000001fff047899 */ /* 0x000fe20008011407 */
[----:B------:R-:W-:Y:S01]  /*0be0*/  LOP3.LUT R13, R12, 0x40, RZ, 0xfc, !PT ;  /* 0x000000400c0d7812 */ /* 0x000fe200078efcff */
[----:B------:R-:W-:-:S02]  /*0bf0*/  USEL UR7, UR7, URZ, UP1 ;  /* 0x000000ff07077287 */ /* 0x000fc40008800000 */
[----:B------:R-:W-:Y:S02]  /*0c00*/  USEL UR4, UR4, URZ, UP1 ;  /* 0x000000ff04047287 */ /* 0x000fe40008800000 */
[----:B------:R-:W-:-:S04]  /*0c10*/  UIADD3 UR7, UP1, UP0, UR28, UR7, UR8 ;  /* 0x000000071c077290 */ /* 0x000fc8000f83e008 */
[----:B------:R-:W-:Y:S01]  /*0c20*/  UIADD3.X UR10, UPT, UPT, UR10, UR4, UR5, UP1, UP0 ;  /* 0x000000040a0a7290 */ /* 0x000fe20008fe0405 */
[----:B------:R-:W-:Y:S11]  /*0c30*/  @P0 BRA `(.L_x_1722) ;  /* 0x00000000003c0947 */ /* 0x000ff60003800000 */
[----:B------:R-:W1:Y:S01]  /*0c40*/  LDCU.64 UR4, c[0x0][0x408] ;  /* 0x00008100ff0477ac */ /* 0x000e620008000a00 */
[----:B------:R-:W-:Y:S01]  /*0c50*/  MOV R8, R10 ;  /* 0x0000000a00087202 */ /* 0x000fe20000000f00 */
[----:B------:R-:W2:Y:S01]  /*0c60*/  LDCU UR11, c[0x0][0x440] ;  /* 0x00008800ff0b77ac */ /* 0x000ea20008000800 */
[----:B------:R-:W3:Y:S01]  /*0c70*/  LDCU.64 UR8, c[0x0][0x3f0] ;  /* 0x00007e00ff0877ac */ /* 0x000ee20008000a00 */
[----:B-1----:R-:W-:Y:S02]  /*0c80*/  UIMAD UR12, UR35, UR4, URZ ;  /* 0x00000004230c72a4 */ /* 0x002fe4000f8e02ff */
[----:B------:R-:W-:Y:S01]  /*0c90*/  IMAD.WIDE.U32 R4, R7, UR4, R8 ;  /* 0x0000000407047c25 */ /* 0x000fe2000f8e0008 */
[----:B--2---:R-:W-:-:S03]  /*0ca0*/  ISETP.GE.AND P6, PT, R12, UR11, PT ;  /* 0x0000000b0c007c0c */ /* 0x004fc6000bfc6270 */
[----:B------:R-:W-:Y:S01]  /*0cb0*/  IMAD.U32 R0, RZ, RZ, UR12 ;  /* 0x0000000cff007e24 */ /* 0x000fe2000f8e00ff */
[----:B------:R-:W-:Y:S02]  /*0cc0*/  ISETP.GE.AND P5, PT, R13, UR11, PT ;  /* 0x0000000b0d007c0c */ /* 0x000fe4000bfa6270 */
[----:B---3--:R-:W-:Y:S01]  /*0cd0*/  LEA R2, P0, R4, UR8, 0x1 ;  /* 0x0000000804027c11 */ /* 0x008fe2000f8008ff */
[----:B------:R-:W-:-:S04]  /*0ce0*/  IMAD R0, R7, UR5, R0 ;  /* 0x0000000507007c24 */ /* 0x000fc8000f8e0200 */
[----:B------:R-:W-:-:S05]  /*0cf0*/  IMAD.IADD R0, R5, 0x1, R0 ;  /* 0x0000000105007824 */ /* 0x000fca00078e0200 */
[----:B------:R-:W-:-:S05]  /*0d00*/  LEA.HI.X R3, R4, UR9, R0, 0x1, P0 ;  /* 0x0000000904037c11 */ /* 0x000fca00080f0c00 */
[----:B------:R1:W-:Y:S04]  /*0d10*/  @!P6 STG.E.128 desc[UR26][R2.64], RZ ;  /* 0x000000ff0200e986 */ /* 0x0003e8000c101d1a */
[----:B------:R1:W-:Y:S02]  /*0d20*/  @!P5 STG.E.128 desc[UR26][R2.64+0x80], RZ ;  /* 0x000080ff0200d986 */ /* 0x0003e4000c101d1a */
.L_x_1722:
[----:B------:R-:W-:Y:S05]  /*0d30*/  BSYNC.RECONVERGENT B0 ;  /* 0x0000000000007941 */ /* 0x000fea0003800200 */
.L_x_1721:
        /* <DEDUP_REMOVED lines=21> */
.L_x_1724:
[----:B------:R-:W-:Y:S05]  /*0e90*/  BSYNC.RECONVERGENT B0 ;  /* 0x0000000000007941 */ /* 0x000fea0003800200 */
.L_x_1723:
        /* <DEDUP_REMOVED lines=21> */
.L_x_1726:
[----:B------:R-:W-:Y:S05]  /*0ff0*/  BSYNC.RECONVERGENT B0 ;  /* 0x0000000000007941 */ /* 0x000fea0003800200 */
.L_x_1725:
        /* <DEDUP_REMOVED lines=20> */
.L_x_1728:
[----:B------:R-:W-:Y:S05]  /*1140*/  BSYNC.RECONVERGENT B0 ;  /* 0x0000000000007941 */ /* 0x000fea0003800200 */
.L_x_1727:
        /* <DEDUP_REMOVED lines=20> */
.L_x_1730:
[----:B------:R-:W-:Y:S05]  /*1290*/  BSYNC.RECONVERGENT B0 ;  /* 0x0000000000007941 */ /* 0x000fea0003800200 */
.L_x_1729:
        /* <DEDUP_REMOVED lines=20> */
.L_x_1732:
[----:B------:R-:W-:Y:S05]  /*13e0*/  BSYNC.RECONVERGENT B0 ;  /* 0x0000000000007941 */ /* 0x000fea0003800200 */
.L_x_1731:
        /* <DEDUP_REMOVED lines=20> */
.L_x_1734:
[----:B------:R-:W-:Y:S05]  /*1530*/  BSYNC.RECONVERGENT B0 ;  /* 0x0000000000007941 */ /* 0x000fea0003800200 */
.L_x_1733:
        /* <DEDUP_REMOVED lines=20> */
.L_x_1736:
[----:B------:R-:W-:Y:S05]  /*1680*/  BSYNC.RECONVERGENT B0 ;  /* 0x0000000000007941 */ /* 0x000fea0003800200 */
.L_x_1735:
        /* <DEDUP_REMOVED lines=10> */
.L_x_1738:
[----:B------:R-:W-:Y:S05]  /*1730*/  BSYNC.RECONVERGENT B0 ;  /* 0x0000000000007941 */ /* 0x000fea0003800200 */
.L_x_1737:
        /* <DEDUP_REMOVED lines=15> */
.L_x_1740:
[----:B------:R-:W-:Y:S05]  /*1830*/  BSYNC.RECONVERGENT B0 ;  /* 0x0000000000007941 */ /* 0x000fea0003800200 */
.L_x_1739:
        /* <DEDUP_REMOVED lines=10> */
.L_x_1742:
[----:B------:R-:W-:Y:S05]  /*18e0*/  BSYNC.RECONVERGENT B0 ;  /* 0x0000000000007941 */ /* 0x000fea0003800200 */
.L_x_1741:
        /* <DEDUP_REMOVED lines=10> */
.L_x_1744:
[----:B------:R-:W-:Y:S05]  /*1990*/  BSYNC.RECONVERGENT B0 ;  /* 0x0000000000007941 */ /* 0x000fea0003800200 */
.L_x_1743:
        /* <DEDUP_REMOVED lines=10> */
.L_x_1746:
[----:B------:R-:W-:Y:S05]  /*1a40*/  BSYNC.RECONVERGENT B0 ;  /* 0x0000000000007941 */ /* 0x000fea0003800200 */
.L_x_1745:
        /* <DEDUP_REMOVED lines=10> */
.L_x_1748:
[----:B------:R-:W-:Y:S05]  /*1af0*/  BSYNC.RECONVERGENT B0 ;  /* 0x0000000000007941 */ /* 0x000fea0003800200 */
.L_x_1747:
        /* <DEDUP_REMOVED lines=10> */
.L_x_1750:
[----:B------:R-:W-:Y:S05]  /*1ba0*/  BSYNC.RECONVERGENT B0 ;  /* 0x0000000000007941 */ /* 0x000fea0003800200 */
.L_x_1749:
        /* <DEDUP_REMOVED lines=10> */
.L_x_1719:
        /* <DEDUP_REMOVED lines=21> */
.L_x_1751:
[----:B------:R-:W1:Y:S01]  /*1da0*/  LDCU.64 UR10, c[0x0][0x3b8] ;  /* 0x00007700ff0a77ac */ /* 0x000e620008000a00 */
[----:B------:R-:W-:-:S04]  /*1db0*/  UIADD3 UR15, UPT, UPT, UR12, UR13, URZ ;  /* 0x0000000d0c0f7290 */ /* 0x000fc8000fffe0ff */
[----:B-1----:R-:W-:Y:S02]  /*1dc0*/  UIMAD.WIDE.U32 UR6, UR15, UR10, URZ ;  /* 0x0000000a0f0672a5 */ /* 0x002fe4000f8e00ff */
[----:B------:R-:W-:-:S04]  /*1dd0*/  UIMAD UR15, UR15, UR11, URZ ;  /* 0x0000000b0f0f72a4 */ /* 0x000fc8000f8e02ff */
[----:B------:R-:W-:Y:S02]  /*1de0*/  UIADD3 UR15, UPT, UPT, UR7, UR15, URZ ;  /* 0x0000000f070f7290 */ /* 0x000fe4000fffe0ff */
.L_x_1752:
        /* <DEDUP_REMOVED lines=35> */
[----:B------:R-:W-:Y:S01]  /*2020*/  UIMAD UR17, UR25, UR5, UR37 ;  /* 0x00000005191172a4 */ /* 0x000fe2000f8e0225 */
[----:B------:R-:W-:Y:S11]  /*2030*/  BRA `(.L_x_1754) ;  /* 0x0000000000147947 */ /* 0x000ff60003800000 */
.L_x_1753:
[----:B------:R-:W1:Y:S01]  /*2040*/  LDCU.64 UR8, c[0x0][0x3c0] ;  /* 0x00007800ff0877ac */ /* 0x000e620008000a00 */
[----:B------:R-:W-:-:S04]  /*2050*/  UIADD3 UR12, UPT, UPT, UR12, UR13, URZ ;  /* 0x0000000d0c0c7290 */ /* 0x000fc8000fffe0ff */
[----:B-1----:R-:W-:Y:S02]  /*2060*/  UIMAD.WIDE.U32 UR36, UR12, UR8, URZ ;  /* 0x000000080c2472a5 */ /* 0x002fe4000f8e00ff */
[----:B------:R-:W-:-:S04]  /*2070*/  UIMAD UR12, UR12, UR9, URZ ;  /* 0x000000090c0c72a4 */ /* 0x000fc8000f8e02ff */
[----:B------:R-:W-:-:S12]  /*2080*/  UIADD3 UR17, UPT, UPT, UR37, UR12, URZ ;  /* 0x0000000c25117290 */ /* 0x000fd8000fffe0ff */
.L_x_1754:
[----:B------:R-:W-:Y:S01]  /*2090*/  SHF.R.U32.HI R13, RZ, 0x3, R214 ;  /* 0x00000003ff0d7819 */ /* 0x000fe200000116d6 */
[----:B------:R-:W-:Y:S01]  /*20a0*/  IMAD.SHL.U32 R218, R214, 0x8, RZ ;  /* 0x00000008d6da7824 */ /* 0x000fe200078e00ff */
[----:B------:R-:W-:Y:S01]  /*20b0*/  UIADD3 UR18, UPT, UPT, -UR28, UR30, URZ ;  /* 0x0000001e1c127290 */ /* 0x000fe2000fffe1ff */
[----:B------:R-:W-:Y:S01]  /*20c0*/  SHF.R.S32.HI R8, RZ, 0x1f, R0 ;  /* 0x0000001fff087819 */ /* 0x000fe20000011400 */
[----:B------:R-:W1:Y:S01]  /*20d0*/  LDCU.64 UR12, c[0x0][0x3c8] ;  /* 0x00007900ff0c77ac */ /* 0x000e620008000a00 */
[C---:B------:R-:W-:Y:S01]  /*20e0*/  VIADD R2, R13.reuse, 0x30 ;  /* 0x000000300d027836 */ /* 0x040fe20000000000 */
[C---:B------:R-:W-:Y:S01]  /*20f0*/  LOP3.LUT R4, R218.reuse, 0x1f8, RZ, 0xc0, !PT ;  /* 0x000001f8da047812 */ /* 0x040fe200078ec0ff */
[C---:B------:R-:W-:Y:S01]  /*2100*/  VIADD R3, R13.reuse, 0x20 ;  /* 0x000000200d037836 */ /* 0x040fe20000000000 */
[----:B------:R-:W-:Y:S01]  /*2110*/  LOP3.LUT R208, R218, 0x38, RZ, 0xc0, !PT ;  /* 0x00000038dad07812 */ /* 0x000fe200078ec0ff */
[----:B------:R-:W2:Y:S01]  /*2120*/  S2UR UR31, SR_CgaCtaId ;  /* 0x00000000001f79c3 */ /* 0x000ea20000008800 */
[----:B------:R-:W-:Y:S01]  /*2130*/  ISETP.GE.AND P0, PT, R2, UR18, PT ;  /* 0x0000001202007c0c */ /* 0x000fe2000bf06270 */
[----:B------:R-:W-:Y:S01]  /*2140*/  UIMAD.WIDE.U32 UR34, UR34, 0x80, URZ ;  /* 0x00000080222278a5 */ /* 0x000fe2000f8e00ff */
[----:B------:R-:W-:Y:S01]  /*2150*/  LOP3.LUT R2, R4, 0x38, R214, 0x78, !PT ;  /* 0x0000003804027812 */ /* 0x000fe200078e78d6 */
[----:B------:R-:W-:Y:S01]  /*2160*/  VIADD R15, R13, 0x10 ;  /* 0x000000100d0f7836 */ /* 0x000fe20000000000 */
[----:B------:R-:W-:Y:S01]  /*2170*/  ISETP.GE.AND P3, PT, R3, UR18, PT ;  /* 0x0000001203007c0c */ /* 0x000fe2000bf66270 */
[C---:B------:R-:W-:Y:S01]  /*2180*/  VIADD R3, R13.reuse, 0x40 ;  /* 0x000000400d037836 */ /* 0x040fe20000000000 */
[----:B------:R-:W-:Y:S01]  /*2190*/  LOP3.LUT R218, R2, 0x1e00, R218, 0xf8, !PT ;  /* 0x00001e0002da7812 */ /* 0x000fe200078ef8da */
[----:B------:R-:W-:Y:S01]  /*21a0*/  BSSY.RECONVERGENT B0, `(.L_x_1755) ;  /* 0x0000045000007945 */ /* 0x000fe20003800200 */
[C---:B------:R-:W-:Y:S01]  /*21b0*/  IADD3 R4, P5, PT, R208.reuse, UR6, RZ ;  /* 0x00000006d0047c10 */ /* 0x040fe2000ffbe0ff */
[----:B------:R-:W3:Y:S01]  /*21c0*/  LDCU.128 UR4, c[0x0][0x3d0] ;  /* 0x00007a00ff0477ac */ /* 0x000ee20008000c00 */
[C---:B------:R-:W-:Y:S01]  /*21d0*/  IADD3 R2, P4, PT, R208.reuse, UR36, RZ ;  /* 0x00000024d0027c10 */ /* 0x040fe2000ff9e0ff */
[----:B------:R-:W-:Y:S01]  /*21e0*/  VIADD R14, R13, 0x50 ;  /* 0x000000500d0e7836 */ /* 0x000fe20000000000 */
[C---:B------:R-:W-:Y:S01]  /*21f0*/  IADD3 R6, P1, PT, R208.reuse, UR14, RZ ;  /* 0x0000000ed0067c10 */ /* 0x040fe2000ff3e0ff */
[----:B-1----:R-:W-:Y:S01]  /*2200*/  IMAD.U32 R10, RZ, RZ, UR12 ;  /* 0x0000000cff0a7e24 */ /* 0x002fe2000f8e00ff */
[----:B------:R-:W-:Y:S01]  /*2210*/  ISETP.GE.AND P2, PT, R3, UR18, PT ;  /* 0x0000001203007c0c */ /* 0x000fe2000bf46270 */
[----:B------:R-:W-:Y:S01]  /*2220*/  IMAD.X R3, RZ, RZ, UR17, P4 ;  /* 0x00000011ff037e24 */ /* 0x000fe2000a0e06ff */
[----:B------:R-:W-:Y:S01]  /*2230*/  IADD3.X R5, PT, PT, RZ, UR15, RZ, P5, !PT ;  /* 0x0000000fff057c10 */ /* 0x000fe2000affe4ff */
[----:B------:R-:W-:Y:S01]  /*2240*/  IMAD.X R7, RZ, RZ, UR16, P1 ;  /* 0x00000010ff077e24 */ /* 0x000fe200088e06ff */
[----:B------:R-:W1:Y:S01]  /*2250*/  LDCU.64 UR16, c[0x0][0x390] ;  /* 0x00007200ff1077ac */ /* 0x000e620008000a00 */
[C---:B------:R-:W-:Y:S01]  /*2260*/  IMAD.WIDE.U32 R2, R13.reuse, UR8, R2 ;  /* 0x000000080d027c25 */ /* 0x040fe2000f8e0002 */
[----:B------:R-:W-:Y:S01]  /*2270*/  LOP3.LUT R92, R208, 0x40, RZ, 0xfc, !PT ;  /* 0x00000040d05c7812 */ /* 0x000fe200078efcff */
[----:B------:R-:W4:Y:S02]  /*2280*/  LDCU.64 UR14, c[0x0][0x388] ;  /* 0x00007100ff0e77ac */ /* 0x000f240008000a00 */
[----:B------:R-:W-:-:S02]  /*2290*/  IMAD R3, R13, UR9, R3 ;  /* 0x000000090d037c24 */ /* 0x000fc4000f8e0203 */
[----:B------:R-:W-:Y:S01]  /*22a0*/  IMAD.WIDE.U32 R10, R10, UR24, R6 ;  /* 0x000000180a0a7c25 */ /* 0x000fe2000f8e0006 */
[----:B------:R-:W-:-:S03]  /*22b0*/  UMOV UR12, 0x400 ;  /* 0x00000400000c7882 */ /* 0x000fc60000000000 */
[----:B---3--:R-:W-:-:S04]  /*22c0*/  IMAD.WIDE.U32 R2, R0, UR6, R2 ;  /* 0x0000000600027c25 */ /* 0x008fc8000f8e0002 */
[----:B------:R-:W-:Y:S02]  /*22d0*/  IMAD R6, R8, UR6, RZ ;  /* 0x0000000608067c24 */ /* 0x000fe4000f8e02ff */
[C---:B------:R-:W-:Y:S01]  /*22e0*/  IMAD.WIDE.U32 R4, R13.reuse, UR10, R4 ;  /* 0x0000000a0d047c25 */ /* 0x040fe2000f8e0004 */
[----:B-1----:R-:W-:Y:S01]  /*22f0*/  LEA R16, P1, R2, UR16, 0x1 ;  /* 0x0000001002107c11 */ /* 0x002fe2000f8208ff */
[----:B------:R-:W-:Y:S02]  /*2300*/  USHF.L.U64.HI UR16, UR8, 0x5, UR9 ;  /* 0x0000000508107899 */ /* 0x000fe40008010209 */
[----:B------:R-:W-:Y:S02]  /*2310*/  IMAD R6, R0, UR7, R6 ;  /* 0x0000000700067c24 */ /* 0x000fe4000f8e0206 */
[----:B------:R1:W-:Y:S01]  /*2320*/  STL [R1], R16 ;  /* 0x0000001001007387 */ /* 0x0003e20000100800 */
[----:B------:R-:W-:Y:S02]  /*2330*/  IMAD R5, R13, UR11, R5 ;  /* 0x0000000b0d057c24 */ /* 0x000fe4000f8e0205 */
[----:B------:R-:W-:Y:S01]  /*2340*/  IMAD.IADD R3, R3, 0x1, R6 ;  /* 0x0000000103037824 */ /* 0x000fe200078e0206 */
[----:B------:R1:W-:Y:S01]  /*2350*/  STL [R1+0x4], R92 ;  /* 0x0000045c01007387 */ /* 0x0003e20000100800 */
[----:B------:R-:W-:Y:S01]  /*2360*/  IMAD R7, R8, UR4, RZ ;  /* 0x0000000408077c24 */ /* 0x000fe2000f8e02ff */
[C---:B------:R-:W-:Y:S01]  /*2370*/  LOP3.LUT R8, R13.reuse, UR34, RZ, 0xfc, !PT ;  /* 0x000000220d087c12 */ /* 0x040fe2000f8efcff */
[----:B------:R-:W-:Y:S01]  /*2380*/  IMAD.WIDE.U32 R4, R0, UR4, R4 ;  /* 0x0000000400047c25 */ /* 0x000fe2000f8e0004 */
[----:B------:R-:W-:Y:S01]  /*2390*/  LEA.HI.X R252, R2, UR17, R3, 0x1, P1 ;  /* 0x0000001102fc7c11 */ /* 0x000fe200088f0c03 */
[----:B------:R-:W-:Y:S01]  /*23a0*/  USHF.L.U64.HI UR4, UR10, 0x5, UR11 ;  /* 0x000000050a047899 */ /* 0x000fe2000801020b */
[----:B------:R-:W-:Y:S01]  /*23b0*/  ISETP.GE.AND P1, PT, R13, UR18, PT ;  /* 0x000000120d007c0c */ /* 0x000fe2000bf26270 */
[----:B------:R-:W-:Y:S01]  /*23c0*/  IMAD R7, R0, UR5, R7 ;  /* 0x0000000500077c24 */ /* 0x000fe2000f8e0207 */
[----:B----4-:R-:W-:Y:S01]  /*23d0*/  LEA R249, P4, R4, UR14, 0x1 ;  /* 0x0000000e04f97c11 */ /* 0x010fe2000f8808ff */
[----:B--2---:R-:W-:-:S02]  /*23e0*/  ULEA UR5, UR31, UR12, 0x18 ;  /* 0x0000000c1f057291 */ /* 0x004fc4000f8ec0ff */
[----:B------:R-:W-:Y:S01]  /*23f0*/  USHF.L.U32 UR14, UR10, 0x5, URZ ;  /* 0x000000050a0e7899 */ /* 0x000fe200080006ff */
[----:B------:R-:W-:-:S03]  /*2400*/  IADD3 R0, PT, PT, R5, R7, RZ ;  /* 0x0000000705007210 */ /* 0x000fc60007ffe0ff */
[----:B------:R-:W-:Y:S02]  /*2410*/  LEA R218, R218, UR5, 0x1 ;  /* 0x00000005dada7c11 */ /* 0x000fe4000f8e08ff */
[----:B------:R-:W-:Y:S01]  /*2420*/  LEA.HI.X R248, R4, UR15, R0, 0x1, P4 ;  /* 0x0000000f04f87c11 */ /* 0x000fe2000a0f0c00 */
[----:B------:R-:W-:Y:S01]  /*2430*/  UIADD3 UR15, UPT, UPT, UR21, -0x1, URZ ;  /* 0xffffffff150f7890 */ /* 0x000fe2000fffe0ff */
[----:B------:R-:W-:Y:S02]  /*2440*/  MOV R0, UR13 ;  /* 0x0000000d00007c02 */ /* 0x000fe40008000f00 */
[----:B------:R-:W-:-:S03]  /*2450*/  ISETP.GE.AND P4, PT, R15, UR18, PT ;  /* 0x000000120f007c0c */ /* 0x000fc6000bf86270 */
[----:B------:R-:W-:Y:S01]  /*2460*/  IMAD R7, R0, UR24, R11 ;  /* 0x0000001800077c24 */ /* 0x000fe2000f8e020b */
[----:B-1----:R-:W-:Y:S09]  /*2470*/  @P1 BRA `(.L_x_1756) ;  /* 0x00000000005c1947 */ /* 0x002ff20003800000 */
        /* <DEDUP_REMOVED lines=23> */
.L_x_1756:
[----:B------:R-:W-:Y:S05]  /*25f0*/  BSYNC.RECONVERGENT B0 ;  /* 0x0000000000007941 */ /* 0x000fea0003800200 */
.L_x_1755:
[----:B------:R-:W-:Y:S01]  /*2600*/  USHF.L.U32 UR17, UR8, 0x5, URZ ;  /* 0x0000000508117899 */ /* 0x000fe200080006ff */
[----:B------:R-:W-:Y:S01]  /*2610*/  BSSY.RECONVERGENT B0, `(.L_x_1757) ;  /* 0x000001d000007945 */ /* 0x000fe20003800200 */
[----:B------:R-:W-:Y:S02]  /*2620*/  ISETP.GE.AND P1, PT, R14, UR18, PT ;  /* 0x000000120e007c0c */ /* 0x000fe4000bf26270 */
        /* <DEDUP_REMOVED lines=27> */
.L_x_1758:
[----:B------:R-:W-:Y:S05]  /*27e0*/  BSYNC.RECONVERGENT B0 ;  /* 0x0000000000007941 */ /* 0x000fea0003800200 */
.L_x_1757:
[----:B------:R-:W-:Y:S01]  /*27f0*/  USHF.L.U64.HI UR31, UR10, 0x4, UR11 ;  /* 0x000000040a1f7899 */ /* 0x000fe2000801020b */
[----:B------:R-:W-:Y:S01]  /*2800*/  BSSY.RECONVERGENT B0, `(.L_x_1759) ;  /* 0x000001d000007945 */ /* 0x000fe20003800200 */
[----:B------:R-:W-:Y:S02]  /*2810*/  ISETP.GE.AND P6, PT, R14, UR18, PT ;  /* 0x000000120e007c0c */ /* 0x000fe4000bfc6270 */
[----:B------:R-:W-:Y:S01]  /*2820*/  IADD3 R14, PT, PT, R13, 0x70, RZ ;  /* 0x000000700d0e7810 */ /* 0x000fe20007ffe0ff */
        /* <DEDUP_REMOVED lines=26> */
.L_x_1760:
[----:B------:R-:W-:Y:S05]  /*29d0*/  BSYNC.RECONVERGENT B0 ;  /* 0x0000000000007941 */ /* 0x000fea0003800200 */
.L_x_1759:
[----:B------:R-:W-:Y:S01]  /*29e0*/  UIMAD UR36, UR15, -0x20, UR29 ;  /* 0xffffffe00f2478a4 */ /* 0x000fe2000f8e021d */
[----:B------:R-:W-:Y:S01]  /*29f0*/  BSSY.RECONVERGENT B0, `(.L_x_1761) ;  /* 0x000001c000007945 */ /* 0x000fe20003800200 */
[----:B------:R-:W-:-:S03]  /*2a00*/  ISETP.GE.AND P5, PT, R14, UR18, PT ;  /* 0x000000120e007c0c */ /* 0x000fc6000bfa6270 */
[----:B------:R-:W-:Y:S10]  /*2a10*/  @P0 BRA `(.L_x_1762) ;  /* 0x0000000000640947 */ /* 0x000ff40003800000 */
[----:B------:R-:W4:Y:S01]  /*2a20*/  LDCU.64 UR12, c[0x0][0x3b0] ;  /* 0x00007600ff0c77ac */ /* 0x000f220008000a00 */
[----:B-123--:R-:W-:Y:S01]  /*2a30*/  IADD3 R2, P0, PT, R8, 0x30, RZ ;  /* 0x0000003008027810 */ /* 0x00efe20007f1e0ff */
        /* <DEDUP_REMOVED lines=23> */
.L_x_1762:
[----:B------:R-:W-:Y:S05]  /*2bb0*/  BSYNC.RECONVERGENT B0 ;  /* 0x0000000000007941 */ /* 0x000fea0003800200 */
.L_x_1761:
[----:B------:R-:W-:Y:S01]  /*2bc0*/  USHF.L.U32 UR37, UR10, 0x4, URZ ;  /* 0x000000040a257899 */ /* 0x000fe200080006ff */
[----:B------:R-:W-:Y:S01]  /*2bd0*/  BSSY.RECONVERGENT B0, `(.L_x_1763) ;  /* 0x000001c000007945 */ /* 0x000fe20003800200 */
[----:B------:R-:W-:-:S03]  /*2be0*/  ISETP.GE.AND P0, PT, R13, UR36, PT ;  /* 0x000000240d007c0c */ /* 0x000fc6000bf06270 */
[----:B------:R-:W-:Y:S10]  /*2bf0*/  @P2 BRA `(.L_x_1764) ;  /* 0x0000000000642947 */ /* 0x000ff40003800000 */
[----:B------:R-:W5:Y:S01]  /*2c00*/  LDCU.64 UR12, c[0x0][0x3b0] ;  /* 0x00007600ff0c77ac */ /* 0x000f620008000a00 */
[----:B-1234-:R-:W-:Y:S01]  /*2c10*/  IADD3 R2, P2, PT, R8, 0x40, RZ ;  /* 0x0000004008027810 */ /* 0x01efe20007f5e0ff */
        /* <DEDUP_REMOVED lines=23> */
.L_x_1764:
[----:B------:R-:W-:Y:S05]  /*2d90*/  BSYNC.RECONVERGENT B0 ;  /* 0x0000000000007941 */ /* 0x000fea0003800200 */
.L_x_1763:
[----:B------:R-:W-:Y:S01]  /*2da0*/  UIMAD.WIDE.U32 UR38, UR14, UR15, URZ ;  /* 0x0000000f0e2672a5 */ /* 0x000fe2000f8e00ff */
        /* <DEDUP_REMOVED lines=28> */
.L_x_1766:
[----:B------:R-:W-:Y:S05]  /*2f70*/  BSYNC.RECONVERGENT B0 ;  /* 0x0000000000007941 */ /* 0x000fea0003800200 */
.L_x_1765:
[----:B------:R-:W-:Y:S04]  /*2f80*/  BSSY.RECONVERGENT B0, `(.L_x_1767) ;  /* 0x000001b000007945 */ /* 0x000fe80003800200 */
[----:B------:R-:W-:Y:S05]  /*2f90*/  @P6 BRA `(.L_x_1768) ;  /* 0x0000000000646947 */ /* 0x000fea0003800000 */
        /* <DEDUP_REMOVED lines=25> */
.L_x_1768:
[----:B------:R-:W-:Y:S05]  /*3130*/  BSYNC.RECONVERGENT B0 ;  /* 0x0000000000007941 */ /* 0x000fea0003800200 */
.L_x_1767:
[----:B------:R-:W-:Y:S04]  /*3140*/  BSSY.RECONVERGENT B0, `(.L_x_1769) ;  /* 0x000001b000007945 */ /* 0x000fe80003800200 */
[----:B------:R-:W-:Y:S05]  /*3150*/  @P5 BRA `(.L_x_1770) ;  /* 0x0000000000645947 */ /* 0x000fea0003800000 */
[----:B------:R-:W5:Y:S01]  /*3160*/  LDCU.64 UR12, c[0x0][0x3b0] ;  /* 0x00007600ff0c77ac */ /* 0x000f620008000a00 */
[----:B------:R-:W-:Y:S02]  /*3170*/  IADD3 R0, P1, PT, R8, 0x70, RZ ;  /* 0x0000007008007810 */ /* 0x000fe40007f3e0ff */
[----:B-1234-:R-:W-:Y:S01]  /*3180*/  MOV R3, R7 ;  /* 0x0000000700037202 */ /* 0x01efe20000000f00 */
[----:B------:R-:W1:Y:S02]  /*3190*/  LDCU UR40, c[0x0][0x440] ;  /* 0x00008800ff2877ac */ /* 0x000e640008000800 */
[----:B------:R-:W-:Y:S01]  /*31a0*/  IMAD.X R2, RZ, RZ, UR35, P1 ;  /* 0x00000023ff027e24 */ /* 0x000fe200088e06ff */
[----:B------:R-:W2:Y:S03]  /*31b0*/  LDCU.64 UR6, c[0x0][0x380] ;  /* 0x00007000ff0677ac */ /* 0x000ea60008000a00 */
[----:B-----5:R-:W-:-:S02]  /*31c0*/  IMAD R6, R2, UR12, RZ ;  /* 0x0000000c02067c24 */ /* 0x020fc4000f8e02ff */
[----:B------:R-:W-:Y:S01]  /*31d0*/  IMAD.MOV.U32 R2, RZ, RZ, R10 ;  /* 0x000000ffff027224 */ /* 0x000fe200078e000a */
[----:B-1----:R-:W-:-:S03]  /*31e0*/  ISETP.GE.AND P2, PT, R208, UR40, PT ;  /* 0x00000028d0007c0c */ /* 0x002fc6000bf46270 */
[----:B------:R-:W-:Y:S01]  /*31f0*/  IMAD.WIDE.U32 R4, R0, UR12, R2 ;  /* 0x0000000c00047c25 */ /* 0x000fe2000f8e0002 */
[----:B------:R-:W-:-:S03]  /*3200*/  ISETP.GE.AND P1, PT, R92, UR40, PT ;  /* 0x000000285c007c0c */ /* 0x000fc6000bf26270 */
[----:B------:R-:W-:Y:S01]  /*3210*/  IMAD R0, R0, UR13, R6 ;  /* 0x0000000d00007c24 */ /* 0x000fe2000f8e0206 */
[----:B--2---:R-:W-:-:S03]  /*3220*/  LEA R2, P3, R4, UR6, 0x1 ;  /* 0x0000000604027c11 */ /* 0x004fc6000f8608ff */
        /* <DEDUP_REMOVED lines=12> */
.L_x_1770:
[----:B------:R-:W-:Y:S05]  /*32f0*/  BSYNC.RECONVERGENT B0 ;  /* 0x0000000000007941 */ /* 0x000fea0003800200 */
.L_x_1769:
        /* <DEDUP_REMOVED lines=8> */
[----:B-1234-:R-:W-:-:S04]  /*3380*/  LEA R2, P3, R4, R249, 0x1 ;  /* 0x000000f904027211 */ /* 0x01efc800078608ff */
        /* <DEDUP_REMOVED lines=13> */
.L_x_1772:
[----:B------:R-:W-:Y:S05]  /*3460*/  BSYNC.RECONVERGENT B0 ;  /* 0x0000000000007941 */ /* 0x000fea0003800200 */
.L_x_1771:
[----:B------:R-:W-:Y:S04]  /*3470*/  BSSY.RECONVERGENT B0, `(.L_x_1773) ;  /* 0x0000015000007945 */ /* 0x000fe80003800200 */
[----:B------:R-:W-:Y:S05]  /*3480*/  @P4 BRA `(.L_x_1774) ;  /* 0x00000000004c4947 */ /* 0x000fea0003800000 */
[----:B------:R-:W5:Y:S01]  /*3490*/  LDCU UR6, c[0x0][0x440] ;  /* 0x00008800ff0677ac */ /* 0x000f620008000800 */
[----:B------:R-:W-:-:S04]  /*34a0*/  UIADD3 UR11, UP0, UPT, UR37, UR38, URZ ;  /* 0x00000026250b7290 */ /* 0x000fc8000ff1e0ff */
[----:B------:R-:W-:Y:S02]  /*34b0*/  UIADD3.X UR10, UPT, UPT, UR31, UR7, URZ, UP0, !UPT ;  /* 0x000000071f0a7290 */ /* 0x000fe400087fe4ff */
[----:B------:R-:W-:-:S04]  /*34c0*/  IMAD.U32 R0, RZ, RZ, UR11 ;  /* 0x0000000bff007e24 */ /* 0x000fc8000f8e00ff */
[----:B-1234-:R-:W-:Y:S01]  /*34d0*/  IMAD.U32 R3, RZ, RZ, UR10 ;  /* 0x0000000aff037e24 */ /* 0x01efe2000f8e00ff */
        /* <DEDUP_REMOVED lines=14> */
.L_x_1774:
[----:B------:R-:W-:Y:S05]  /*35c0*/  BSYNC.RECONVERGENT B0 ;  /* 0x0000000000007941 */ /* 0x000fea0003800200 */
.L_x_1773:
[----:B------:R-:W5:Y:S01]  /*35d0*/  LDCU UR6, c[0x0][0x3e0] ;  /* 0x00007c00ff0677ac */ /* 0x000f620008000800 */
[C---:B------:R-:W-:Y:S01]  /*35e0*/  IMAD.SHL.U32 R243, R214.reuse, 0x40, RZ ;  /* 0x00000040d6f37824 */ /* 0x040fe200078e00ff */
[----:B------:R-:W0:Y:S01]  /*35f0*/  LDGDEPBAR ;  /* 0x00000000000079af */ /* 0x000e220000000000 */
[C---:B------:R-:W-:Y:S01]  /*3600*/  LOP3.LUT R0, R214.reuse, 0x1f, RZ, 0xc0, !PT ;  /* 0x0000001fd6007812 */ /* 0x040fe200078ec0ff */
[----:B------:R-:W-:Y:S01]  /*3610*/  UIMAD.WIDE.U32 UR10, UR17, UR15, URZ ;  /* 0x0000000f110a72a5 */ /* 0x000fe2000f8e00ff */
[----:B------:R-:W-:Y:S01]  /*3620*/  IMAD.SHL.U32 R211, R214, 0x20, RZ ;  /* 0x00000020d6d37824 */ /* 0x000fe200078e00ff */
[----:B------:R-:W-:Y:S01]  /*3630*/  LOP3.LUT R242, R208, 0x1c0, R243, 0xf8, !PT ;  /* 0x000001c0d0f27812 */ /* 0x000fe200078ef8f3 */
[----:B------:R-:W-:Y:S01]  /*3640*/  UIMAD UR16, UR16, UR15, URZ ;  /* 0x0000000f101072a4 */ /* 0x000fe2000f8e02ff */
[----:B------:R-:W-:Y:S01]  /*3650*/  IMAD.MOV.U32 R33, RZ, RZ, 0x10 ;  /* 0x00000010ff217424 */ /* 0x000fe200078e00ff */
[C---:B------:R-:W-:Y:S01]  /*3660*/  LOP3.LUT P4, RZ, R214.reuse, 0x2, RZ, 0xc0, !PT ;  /* 0x00000002d6ff7812 */ /* 0x040fe2000788c0ff */
[----:B------:R-:W-:Y:S01]  /*3670*/  IMAD.MOV.U32 R32, RZ, RZ, 0x20 ;  /* 0x00000020ff207424 */ /* 0x000fe200078e00ff */
[----:B------:R1:W-:Y:S01]  /*3680*/  STL [R1+0x8], R242 ;  /* 0x000008f201007387 */ /* 0x0003e20000100800 */
[C---:B------:R-:W-:Y:S01]  /*3690*/  LOP3.LUT P2, RZ, R214.reuse, 0x4, RZ, 0xc0, !PT ;  /* 0x00000004d6ff7812 */ /* 0x040fe2000784c0ff */
[----:B------:R-:W-:Y:S01]  /*36a0*/  UIADD3 UR23, UPT, UPT, UR29, UR23, -UR30 ;  /* 0x000000171d177290 */ /* 0x000fe2000fffe81e */
[----:B------:R-:W-:Y:S01]  /*36b0*/  SHF.R.U32.HI R210, RZ, 0x1, R214 ;  /* 0x00000001ffd27819 */ /* 0x000fe200000116d6 */
[----:B------:R-:W-:Y:S01]  /*36c0*/  BSSY.RECONVERGENT B0, `(.L_x_1775) ;  /* 0x0000027000007945 */ /* 0x000fe20003800200 */
[----:B------:R-:W-:Y:S01]  /*36d0*/  LOP3.LUT R7, R214, 0x8, RZ, 0xc0, !PT ;  /* 0x00000008d6077812 */ /* 0x000fe200078ec0ff */
[----:B-----5:R-:W-:Y:S01]  /*36e0*/  UIMAD UR6, UR25, UR6, UR24 ;  /* 0x00000006190672a4 */ /* 0x020fe2000f8e0218 */
[----:B------:R-:W-:-:S02]  /*36f0*/  LOP3.LUT R211, R211, 0x7c00, RZ, 0xc0, !PT ;  /* 0x00007c00d3d37812 */ /* 0x000fc400078ec0ff */
[----:B------:R-:W-:Y:S01]  /*3700*/  SEL R33, R33, 0xfffffff0, !P4 ;  /* 0xfffffff021217807 */ /* 0x000fe20006000000 */
[----:B------:R-:W-:Y:S01]  /*3710*/  USHF.L.U32 UR6, UR6, 0x5, URZ ;  /* 0x0000000506067899 */ /* 0x000fe200080006ff */
[----:B------:R-:W-:Y:S02]  /*3720*/  SEL R32, R32, 0xffffffe0, !P2 ;  /* 0xffffffe020207807 */ /* 0x000fe40005000000 */
[----:B------:R-:W-:Y:S01]  /*3730*/  LOP3.LUT R6, R243, 0x200, RZ, 0xc0, !PT ;  /* 0x00000200f3067812 */ /* 0x000fe200078ec0ff */
[----:B------:R-:W-:Y:S01]  /*3740*/  USHF.R.S32.HI UR7, URZ, 0x1f, UR6 ;  /* 0x0000001fff077899 */ /* 0x000fe20008011406 */
[----:B------:R-:W-:-:S04]  /*3750*/  DEPBAR.LE SB0, 0x0 ;  /* 0x000080000000791a */ /* 0x000fc80000000000 */
[----:B------:R-:W-:Y:S01]  /*3760*/  BAR.SYNC.DEFER_BLOCKING 0x0 ;  /* 0x0000000000007b1d */ /* 0x000fe20000010000 */
[----:B------:R-:W-:Y:S01]  /*3770*/  IADD3 R90, P3, P1, R9, UR6, R0 ;  /* 0x00000006095a7c10 */ /* 0x000fe2000f97e000 */
[----:B------:R-:W-:Y:S01]  /*3780*/  UIADD3 UR6, UPT, UPT, UR11, UR16, URZ ;  /* 0x000000100b067290 */ /* 0x000fe2000fffe0ff */
[----:B------:R-:W-:Y:S02]  /*3790*/  SHF.R.U32.HI R0, RZ, 0x2, R214 ;  /* 0x00000002ff007819 */ /* 0x000fe400000116d6 */
[----:B------:R-:W-:Y:S02]  /*37a0*/  IADD3.X R100, PT, PT, R12, UR7, RZ, P3, P1 ;  /* 0x000000070c647c10 */ /* 0x000fe40009fe24ff */
[----:B------:R-:W-:Y:S02]  /*37b0*/  LOP3.LUT R91, R0, 0x7, RZ, 0xc0, !PT ;  /* 0x00000007005b7812 */ /* 0x000fe400078ec0ff */
[----:B------:R-:W-:Y:S01]  /*37c0*/  LOP3.LUT R89, R210, 0x1f0, RZ, 0xc0, !PT ;  /* 0x000001f0d2597812 */ /* 0x000fe200078ec0ff */
[----:B-1----:R-:W-:Y:S06]  /*37d0*/  @P0 BRA `(.L_x_1776) ;  /* 0x00000000004c0947 */ /* 0x002fec0003800000 */
[----:B------:R-:W1:Y:S01]  /*37e0*/  LDCU UR7, c[0x0][0x440] ;  /* 0x00008800ff0777ac */ /* 0x000e620008000800 */
[----:B------:R-:W-:Y:S02]  /*37f0*/  IMAD.U32 R4, RZ, RZ, UR10 ;  /* 0x0000000aff047e24 */ /* 0x000fe4000f8e00ff */
[----:B------:R-:W-:Y:S02]  /*3800*/  IMAD.U32 R0, RZ, RZ, UR6 ;  /* 0x00000006ff007e24 */ /* 0x000fe4000f8e00ff */
[----:B------:R-:W-:Y:S01]  /*3810*/  IMAD.U32 R5, RZ, RZ, UR11 ;  /* 0x0000000bff057e24 */ /* 0x000fe2000f8e00ff */
[----:B--234-:R-:W-:-:S04]  /*3820*/  LEA R2, P3, R4, R16, 0x1 ;  /* 0x0000001004027211 */ /* 0x01cfc800078608ff */
        /* <DEDUP_REMOVED lines=14> */
.L_x_1776:
[----:B------:R1:W-:Y:S04]  /*3910*/  STS.128 [R218+0xa000], RZ ;  /* 0x00a000ffda007388 */ /* 0x0003e80000000c00 */
[----:B------:R1:W-:Y:S02]  /*3920*/  STS.128 [R218+0xb000], RZ ;  /* 0x00b000ffda007388 */ /* 0x0003e40000000c00 */
.L_x_1777:
[----:B------:R-:W-:Y:S05]  /*3930*/  BSYNC.RECONVERGENT B0 ;  /* 0x0000000000007941 */ /* 0x000fea0003800200 */
.L_x_1775:
[----:B------:R-:W-:Y:S01]  /*3940*/  ISETP.GE.AND P0, PT, R15, UR36, PT ;  /* 0x000000240f007c0c */ /* 0x000fe2000bf06270 */
[----:B------:R-:W-:Y:S01]  /*3950*/  BSSY.RECONVERGENT B0, `(.L_x_1778) ;  /* 0x000001d000007945 */ /* 0x000fe20003800200 */
[C---:B------:R-:W-:Y:S02]  /*3960*/  LOP3.LUT R88, R242.reuse, 0x8, R210, 0x78, !PT ;  /* 0x00000008f2587812 */ /* 0x040fe400078e78d2 */
[----:B------:R-:W-:Y:S02]  /*3970*/  LOP3.LUT R0, R242, R7, RZ, 0x3c, !PT ;  /* 0x00000007f2007212 */ /* 0x000fe400078e3cff */
[----:B-1234-:R-:W-:Y:S02]  /*3980*/  LOP3.LUT R3, R243, 0x400, RZ, 0xc0, !PT ;  /* 0x00000400f3037812 */ /* 0x01efe400078ec0ff */
[----:B------:R-:W-:-:S03]  /*3990*/  IADD3 R2, PT, PT, R88, R6, R211 ;  /* 0x0000000658027210 */ /* 0x000fc60007ffe0d3 */
[----:B------:R-:W-:Y:S01]  /*39a0*/  IMAD R240, R0, 0x2, R3 ;  /* 0x0000000200f07824 */ /* 0x000fe200078e0203 */
[----:B------:R-:W-:Y:S01]  /*39b0*/  LEA R0, R2, UR5, 0x1 ;  /* 0x0000000502007c11 */ /* 0x000fe2000f8e08ff */
[----:B------:R1:W-:Y:S04]  /*39c0*/  @P0 STS.128 [R218+0xa800], RZ ;  /* 0x00a800ffda000388 */ /* 0x0003e80000000c00 */
[----:B------:R1:W-:Y:S01]  /*39d0*/  @P0 STS.128 [R218+0xb800], RZ ;  /* 0x00b800ffda000388 */ /* 0x0003e20000000c00 */
[----:B------:R-:W-:Y:S05]  /*39e0*/  @P0 BRA `(.L_x_1779) ;  /* 0x00000000004c0947 */ /* 0x000fea0003800000 */
[----:B------:R-:W2:Y:S01]  /*39f0*/  LDCU UR7, c[0x0][0x440] ;  /* 0x00008800ff0777ac */ /* 0x000ea20008000800 */
[----:B------:R-:W-:-:S04]  /*3a00*/  ULEA UR13, UP0, UR8, UR10, 0x4 ;  /* 0x0000000a080d7291 */ /* 0x000fc8000f8020ff */
[----:B------:R-:W-:Y:S02]  /*3a10*/  ULEA.HI.X UR12, UR8, UR6, UR9, 0x4, UP0 ;  /* 0x00000006080c7291 */ /* 0x000fe400080f2409 */
[----:B------:R-:W-:-:S04]  /*3a20*/  IMAD.U32 R3, RZ, RZ, UR13 ;  /* 0x0000000dff037e24 */ /* 0x000fc8000f8e00ff */
[----:B------:R-:W-:Y:S01]  /*3a30*/  IMAD.U32 R4, RZ, RZ, UR12 ;  /* 0x0000000cff047e24 */ /* 0x000fe2000f8e00ff */
[C---:B------:R-:W-:Y:S02]  /*3a40*/  LEA R2, P3, R3.reuse, R16, 0x1 ;  /* 0x0000001003027211 */ /* 0x040fe400078608ff */
        /* <DEDUP_REMOVED lines=13> */
.L_x_1779:
[----:B------:R-:W-:Y:S05]  /*3b20*/  BSYNC.RECONVERGENT B0 ;  /* 0x0000000000007941 */ /* 0x000fea0003800200 */
.L_x_1778:
[----:B------:R-:W-:Y:S01]  /*3b30*/  LDSM.16.M88.4 R12, [R0] ;  /* 0x00000000000c783b */ /* 0x000fe20000000200 */
[----:B------:R-:W-:Y:S01]  /*3b40*/  VIADD R132, R240, UR5 ;  /* 0x00000005f0847c36 */ /* 0x000fe20008000000 */
[----:B------:R-:W-:Y:S01]  /*3b50*/  UISETP.GT.U32.AND UP0, UPT, UR15, UR19, UPT ;  /* 0x000000130f00728c */ /* 0x000fe2000bf04070 */
[C---:B------:R-:W-:Y:S01]  /*3b60*/  IMAD R84, R33.reuse, 0x2, R0 ;  /* 0x0000000221547824 */ /* 0x040fe200078e0200 */
[----:B------:R-:W3:Y:S01]  /*3b70*/  LDSM.16.M88.4 R16, [R240+UR5+0x8000] ;  /* 0x00800005f010783b */ /* 0x000ee20008000200 */
[C---:B--2---:R-:W-:Y:S02]  /*3b80*/  IMAD R2, R33.reuse, 0x2, R132 ;  /* 0x0000000221027824 */ /* 0x044fe400078e0284 */
[C---:B------:R-:W-:Y:S01]  /*3b90*/  IMAD R87, R32.reuse, 0x2, R0 ;  /* 0x0000000220577824 */ /* 0x040fe200078e0200 */
[----:B------:R-:W2:Y:S01]  /*3ba0*/  LDSM.16.M88.4 R8, [R0+0x2000] ;  /* 0x002000000008783b */ /* 0x000ea20000000200 */
[----:B------:R-:W-:Y:S02]  /*3bb0*/  IMAD R86, R32, 0x2, R132 ;  /* 0x0000000220567824 */ /* 0x000fe400078e0284 */
[C---:B------:R-:W-:Y:S01]  /*3bc0*/  IMAD R85, R33.reuse, 0x2, R87 ;  /* 0x0000000221557824 */ /* 0x040fe200078e0257 */
[----:B------:R-:W4:Y:S01]  /*3bd0*/  LDSM.16.M88.4 R20, [R240+UR5+0x8800] ;  /* 0x00880005f014783b */ /* 0x000f220008000200 */
[----:B------:R-:W-:-:S02]  /*3be0*/  IMAD R3, R33, 0x2, R86 ;  /* 0x0000000221037824 */ /* 0x000fc400078e0256 */
[----:B------:R-:W-:Y:S01]  /*3bf0*/  IMAD.SHL.U32 R93, R214, 0x2, RZ ;  /* 0x00000002d65d7824 */ /* 0x000fe200078e00ff */
[----:B------:R-:W-:Y:S01]  /*3c00*/  LDSM.16.M88.4 R28, [R2+0x8000] ;  /* 0x00800000021c783b */ /* 0x000fe20000000200 */
[----:B------:R-:W-:-:S03]  /*3c10*/  IMAD.WIDE.U32 R144, R90, -0x2daee0ad, RZ ;  /* 0xd2511f535a907825 */ /* 0x000fc600078e00ff */
[----:B------:R-:W5:Y:S01]  /*3c20*/  LDSM.16.M88.4 R4, [R84+0x2000] ;  /* 0x002000005404783b */ /* 0x000f620000000200 */
[----:B------:R-:W-:-:S03]  /*3c30*/  LOP3.LUT R231, R93, 0x6, RZ, 0xc0, !PT ;  /* 0x000000065de77812 */ /* 0x000fc600078ec0ff */
[----:B------:R-:W1:Y:S04]  /*3c40*/  LDSM.16.M88.4 R44, [R2+0x8800] ;  /* 0x00880000022c783b */ /* 0x000e680000000200 */
[----:B------:R-:W1:Y:S04]  /*3c50*/  LDSM.16.M88.4 R24, [R84] ;  /* 0x000000005418783b */ /* 0x000e680000000200 */
[----:B------:R-:W-:Y:S04]  /*3c60*/  LDSM.16.M88.4 R60, [R86+0x8800] ;  /* 0x00880000563c783b */ /* 0x000fe80000000200 */
[----:B------:R-:W-:Y:S04]  /*3c70*/  LDSM.16.M88.4 R36, [R86+0x8000] ;  /* 0x008000005624783b */ /* 0x000fe80000000200 */
[----:B------:R-:W-:Y:S01]  /*3c80*/  LDSM.16.M88.4 R32, [R3+0x8000] ;  /* 0x008000000320783b */ /* 0x000fe20000000200 */
[-C--:B---3--:R-:W-:Y:S03]  /*3c90*/  HMMA.16816.F32.BF16 R68, R12, R16.reuse, RZ ;  /* 0x000000100c44723c */ /* 0x088fe600000418ff */
[----:B------:R-:W0:Y:S04]  /*3ca0*/  LDGDEPBAR ;  /* 0x00000000000079af */ /* 0x000e280000000000 */
[----:B------:R-:W-:Y:S01]  /*3cb0*/  STL [R1+0x30], R93 ;  /* 0x0000305d01007387 */ /* 0x000fe20000100800 */
[C---:B--2---:R-:W-:Y:S03]  /*3cc0*/  HMMA.16816.F32.BF16 R52, R8.reuse, R16, RZ ;  /* 0x000000100834723c */ /* 0x044fe600000418ff */
[----:B------:R-:W-:Y:S04]  /*3cd0*/  STL [R1+0x2c], R231 ;  /* 0x00002ce701007387 */ /* 0x000fe80000100800 */
[----:B------:R-:W-:Y:S01]  /*3ce0*/  STL.64 [R1+0x58], R144 ;  /* 0x0000589001007387 */ /* 0x000fe20000100a00 */
[-C--:B------:R-:W-:Y:S08]  /*3cf0*/  HMMA.16816.F32.BF16 R48, R8, R18.reuse, RZ ;  /* 0x000000120830723c */ /* 0x080ff000000418ff */
[----:B------:R-:W-:Y:S01]  /*3d00*/  HMMA.16816.F32.BF16 R64, R12, R18, RZ ;  /* 0x000000120c40723c */ /* 0x000fe200000418ff */
[----:B------:R-:W2:Y:S07]  /*3d10*/  LDSM.16.M88.4 R16, [R87+0x2000] ;  /* 0x002000005710783b */ /* 0x000eae0000000200 */
[C---:B----4-:R-:W-:Y:S08]  /*3d20*/  HMMA.16816.F32.BF16 R40, R8.reuse, R20, RZ ;  /* 0x000000140828723c */ /* 0x050ff000000418ff */
[----:B------:R-:W-:Y:S08]  /*3d30*/  HMMA.16816.F32.BF16 R8, R8, R22, RZ ;  /* 0x000000160808723c */ /* 0x000ff000000418ff */
[C---:B------:R-:W-:Y:S08]  /*3d40*/  HMMA.16816.F32.BF16 R80, R12.reuse, R20, RZ ;  /* 0x000000140c50723c */ /* 0x040ff000000418ff */
[----:B------:R-:W-:Y:S01]  /*3d50*/  HMMA.16816.F32.BF16 R76, R12, R22, RZ ;  /* 0x000000160c4c723c */ /* 0x000fe200000418ff */
[----:B------:R-:W3:Y:S04]  /*3d60*/  LDSM.16.M88.4 R20, [R87] ;  /* 0x000000005714783b */ /* 0x000ee80000000200 */
[----:B------:R-:W-:Y:S03]  /*3d70*/  LDSM.16.M88.4 R12, [R85] ;  /* 0x00000000550c783b */ /* 0x000fe60000000200 */
[C---:B-----5:R-:W-:Y:S08]  /*3d80*/  HMMA.16816.F32.BF16 R72, R4.reuse, R28, R52 ;  /* 0x0000001c0448723c */ /* 0x060ff00000041834 */
[C---:B-1----:R-:W-:Y:S08]  /*3d90*/  HMMA.16816.F32.BF16 R56, R4.reuse, R44, R40 ;  /* 0x0000002c0438723c */ /* 0x042ff00000041828 */
[C---:B------:R-:W-:Y:S01]  /*3da0*/  HMMA.16816.F32.BF16 R52, R4.reuse, R30, R48 ;  /* 0x0000001e0434723c */ /* 0x040fe20000041830 */
[----:B------:R-:W-:Y:S07]  /*3db0*/  LDSM.16.M88.4 R48, [R3+0x8800] ;  /* 0x008800000330783b */ /* 0x000fee0000000200 */
[----:B------:R-:W-:Y:S01]  /*3dc0*/  HMMA.16816.F32.BF16 R40, R4, R46, R8 ;  /* 0x0000002e0428723c */ /* 0x000fe20000041808 */
[----:B------:R-:W1:Y:S07]  /*3dd0*/  LDSM.16.M88.4 R8, [R85+0x2000] ;  /* 0x002000005508783b */ /* 0x000e6e0000000200 */
[C---:B------:R-:W-:Y:S08]  /*3de0*/  HMMA.16816.F32.BF16 R4, R24.reuse, R28, R68 ;  /* 0x0000001c1804723c */ /* 0x040ff00000041844 */
[C---:B------:R-:W-:Y:S08]  /*3df0*/  HMMA.16816.F32.BF16 R28, R24.reuse, R30, R64 ;  /* 0x0000001e181c723c */ /* 0x040ff00000041840 */
[C---:B------:R-:W-:Y:S08]  /*3e00*/  HMMA.16816.F32.BF16 R64, R24.reuse, R46, R76 ;  /* 0x0000002e1840723c */ /* 0x040ff0000004184c */
[----:B------:R-:W-:Y:S01]  /*3e10*/  HMMA.16816.F32.BF16 R68, R24, R44, R80 ;  /* 0x0000002c1844723c */ /* 0x000fe20000041850 */
[----:B------:R-:W-:Y:S04]  /*3e20*/  LDSM.16.M88.4 R44, [R240+UR5+0x9800] ;  /* 0x00980005f02c783b */ /* 0x000fe80008000200 */
[----:B------:R-:W-:Y:S03]  /*3e30*/  LDSM.16.M88.4 R24, [R0+0x4000] ;  /* 0x004000000018783b */ /* 0x000fe60000000200 */
[C---:B--2---:R-:W-:Y:S08]  /*3e40*/  HMMA.16816.F32.BF16 R76, R16.reuse, R60, R56 ;  /* 0x0000003c104c723c */ /* 0x044ff00000041838 */
[C---:B------:R-:W-:Y:S08]  /*3e50*/  HMMA.16816.F32.BF16 R72, R16.reuse, R36, R72 ;  /* 0x000000241048723c */ /* 0x040ff00000041848 */
[C---:B------:R-:W-:Y:S08]  /*3e60*/  HMMA.16816.F32.BF16 R56, R16.reuse, R38, R52 ;  /* 0x000000261038723c */ /* 0x040ff00000041834 */
[----:B------:R-:W-:Y:S08]  /*3e70*/  HMMA.16816.F32.BF16 R40, R16, R62, R40 ;  /* 0x0000003e1028723c */ /* 0x000ff00000041828 */
[C---:B---3--:R-:W-:Y:S01]  /*3e80*/  HMMA.16816.F32.BF16 R16, R20.reuse, R36, R4 ;  /* 0x000000241410723c */ /* 0x048fe20000041804 */
[----:B------:R2:W-:Y:S07]  /*3e90*/  LDSM.16.M88.4 R4, [R0+0x6000] ;  /* 0x006000000004783b */ /* 0x0005ee0000000200 */
[C---:B------:R-:W-:Y:S01]  /*3ea0*/  HMMA.16816.F32.BF16 R36, R20.reuse, R38, R28 ;  /* 0x000000261424723c */ /* 0x040fe2000004181c */
[----:B------:R-:W3:Y:S07]  /*3eb0*/  LDSM.16.M88.4 R28, [R240+UR5+0x9000] ;  /* 0x00900005f01c783b */ /* 0x000eee0008000200 */
[C---:B------:R-:W-:Y:S08]  /*3ec0*/  HMMA.16816.F32.BF16 R52, R20.reuse, R60, R68 ;  /* 0x0000003c1434723c */ /* 0x040ff00000041844 */
[----:B------:R-:W-:Y:S01]  /*3ed0*/  HMMA.16816.F32.BF16 R20, R20, R62, R64 ;  /* 0x0000003e1414723c */ /* 0x000fe20000041840 */
[----:B--2---:R-:W-:-:S04]  /*3ee0*/  IMAD.U32 R0, RZ, RZ, UR15 ;  /* 0x0000000fff007e24 */ /* 0x004fc8000f8e00ff */
[----:B------:R-:W-:-:S03]  /*3ef0*/  IMAD R0, R0, 0x20, R231 ;  /* 0x0000002000007824 */ /* 0x000fc600078e02e7 */
[C---:B-1----:R-:W-:Y:S08]  /*3f00*/  HMMA.16816.F32.BF16 R72, R8.reuse, R32, R72 ;  /* 0x000000200848723c */ /* 0x042ff00000041848 */
[C---:B------:R-:W-:Y:S08]  /*3f10*/  HMMA.16816.F32.BF16 R60, R8.reuse, R34, R56 ;  /* 0x00000022083c723c */ /* 0x040ff00000041838 */
[C---:B------:R-:W-:Y:S01]  /*3f20*/  HMMA.16816.F32.BF16 R68, R8.reuse, R48, R76 ;  /* 0x000000300844723c */ /* 0x040fe2000004184c */
[----:B------:R-:W-:Y:S07]  /*3f30*/  LDSM.16.M88.4 R76, [R3+0x9800] ;  /* 0x00980000034c783b */ /* 0x000fee0000000200 */
[----:B------:R-:W-:Y:S01]  /*3f40*/  HMMA.16816.F32.BF16 R64, R8, R50, R40 ;  /* 0x000000320840723c */ /* 0x000fe20000041828 */
[----:B------:R-:W-:Y:S07]  /*3f50*/  LDSM.16.M88.4 R40, [R2+0x9800] ;  /* 0x009800000228783b */ /* 0x000fee0000000200 */
[C---:B------:R-:W-:Y:S01]  /*3f60*/  HMMA.16816.F32.BF16 R8, R12.reuse, R32, R16 ;  /* 0x000000200c08723c */ /* 0x040fe20000041810 */
[----:B------:R-:W-:Y:S07]  /*3f70*/  LDSM.16.M88.4 R16, [R84+0x6000] ;  /* 0x006000005410783b */ /* 0x000fee0000000200 */
[C---:B------:R-:W-:Y:S01]  /*3f80*/  HMMA.16816.F32.BF16 R32, R12.reuse, R34, R36 ;  /* 0x000000220c20723c */ /* 0x040fe20000041824 */
[----:B------:R1:W2:Y:S07]  /*3f90*/  LDSM.16.M88.4 R36, [R2+0x9000] ;  /* 0x009000000224783b */ /* 0x0002ae0000000200 */
[C---:B------:R-:W-:Y:S08]  /*3fa0*/  HMMA.16816.F32.BF16 R52, R12.reuse, R48, R52 ;  /* 0x000000300c34723c */ /* 0x040ff00000041834 */
[----:B------:R-:W-:Y:S01]  /*3fb0*/  HMMA.16816.F32.BF16 R48, R12, R50, R20 ;  /* 0x000000320c30723c */ /* 0x000fe20000041814 */
[----:B------:R-:W4:Y:S04]  /*3fc0*/  LDSM.16.M88.4 R20, [R84+0x4000] ;  /* 0x004000005414783b */ /* 0x000f280000000200 */
[----:B------:R-:W-:Y:S03]  /*3fd0*/  LDSM.16.M88.4 R12, [R87+0x4000] ;  /* 0x00400000570c783b */ /* 0x000fe60000000200 */
[----:B---3--:R-:W-:Y:S01]  /*3fe0*/  HMMA.16816.F32.BF16 R56, R4, R28, R72 ;  /* 0x0000001c0438723c */ /* 0x008fe20000041848 */
[----:B-1----:R-:W-:-:S07]  /*3ff0*/  IADD3 R2, PT, PT, R91, UR28, R89 ;  /* 0x0000001c5b027c10 */ /* 0x002fce000fffe059 */
[C---:B------:R-:W-:Y:S08]  /*4000*/  HMMA.16816.F32.BF16 R60, R4.reuse, R30, R60 ;  /* 0x0000001e043c723c */ /* 0x040ff0000004183c */
[C---:B------:R-:W-:Y:S08]  /*4010*/  HMMA.16816.F32.BF16 R68, R4.reuse, R44, R68 ;  /* 0x0000002c0444723c */ /* 0x040ff00000041844 */
[----:B------:R-:W-:Y:S08]  /*4020*/  HMMA.16816.F32.BF16 R4, R4, R46, R64 ;  /* 0x0000002e0404723c */ /* 0x000ff00000041840 */
[C---:B------:R-:W-:Y:S01]  /*4030*/  HMMA.16816.F32.BF16 R64, R24.reuse, R28, R8 ;  /* 0x0000001c1840723c */ /* 0x040fe20000041808 */
[----:B------:R-:W-:Y:S07]  /*4040*/  LDSM.16.M88.4 R8, [R87+0x6000] ;  /* 0x006000005708783b */ /* 0x000fee0000000200 */
[C---:B------:R-:W-:Y:S01]  /*4050*/  HMMA.16816.F32.BF16 R80, R24.reuse, R30, R32 ;  /* 0x0000001e1850723c */ /* 0x040fe20000041820 */
[----:B------:R-:W1:Y:S04]  /*4060*/  LDSM.16.M88.4 R32, [R86+0x9000] ;  /* 0x009000005620783b */ /* 0x000e680000000200 */
[----:B------:R-:W3:Y:S03]  /*4070*/  LDSM.16.M88.4 R28, [R86+0x9800] ;  /* 0x00980000561c783b */ /* 0x000ee60000000200 */
[C---:B------:R-:W-:Y:S08]  /*4080*/  HMMA.16816.F32.BF16 R72, R24.reuse, R44, R52 ;  /* 0x0000002c1848723c */ /* 0x040ff00000041834 */
[----:B------:R-:W-:Y:S01]  /*4090*/  HMMA.16816.F32.BF16 R24, R24, R46, R48 ;  /* 0x0000002e1818723c */ /* 0x000fe20000041830 */
[----:B------:R5:W-:Y:S07]  /*40a0*/  LDSM.16.M88.4 R48, [R3+0x9000] ;  /* 0x009000000330783b */ /* 0x000bee0000000200 */
[C---:B--2---:R-:W-:Y:S08]  /*40b0*/  HMMA.16816.F32.BF16 R44, R16.reuse, R36, R56 ;  /* 0x00000024102c723c */ /* 0x044ff00000041838 */
[C---:B------:R-:W-:Y:S01]  /*40c0*/  HMMA.16816.F32.BF16 R56, R16.reuse, R42, R4 ;  /* 0x0000002a1038723c */ /* 0x040fe20000041804 */
[----:B------:R-:W2:Y:S07]  /*40d0*/  LDSM.16.M88.4 R4, [R85+0x6000] ;  /* 0x006000005504783b */ /* 0x000eae0000000200 */
[----:B------:R-:W-:Y:S01]  /*40e0*/  HMMA.16816.F32.BF16 R52, R16, R38, R60 ;  /* 0x000000261034723c */ /* 0x000fe2000004183c */
[----:B-----5:R-:W-:-:S05]  /*40f0*/  IMAD.U32 R3, RZ, RZ, UR22 ;  /* 0x00000016ff037e24 */ /* 0x020fca000f8e00ff */
[----:B------:R-:W-:Y:S01]  /*4100*/  IADD3 R219, PT, PT, R2, UR29, -R3 ;  /* 0x0000001d02db7c10 */ /* 0x000fe2000fffe803 */
[----:B------:R-:W-:Y:S01]  /*4110*/  VIADD R3, R0, 0x9 ;  /* 0x0000000900037836 */ /* 0x000fe20000000000 */
[----:B------:R-:W-:Y:S01]  /*4120*/  HMMA.16816.F32.BF16 R60, R16, R40, R68 ;  /* 0x00000028103c723c */ /* 0x000fe20000041844 */
[----:B------:R-:W5:Y:S01]  /*4130*/  LDSM.16.M88.4 R16, [R85+0x4000] ;  /* 0x004000005510783b */ /* 0x000f620000000200 */
[----:B------:R-:W-:-:S06]  /*4140*/  DEPBAR.LE SB0, 0x0 ;  /* 0x000080000000791a */ /* 0x000fcc0000000000 */
[C---:B----4-:R-:W-:Y:S08]  /*4150*/  HMMA.16816.F32.BF16 R64, R20.reuse, R36, R64 ;  /* 0x000000241440723c */ /* 0x050ff00000041840 */
[C---:B------:R-:W-:Y:S01]  /*4160*/  HMMA.16816.F32.BF16 R68, R20.reuse, R38, R80 ;  /* 0x000000261444723c */ /* 0x040fe20000041850 */
[----:B------:R-:W4:Y:S07]  /*4170*/  S2R R80, SR_CTAID.X ;  /* 0x0000000000507919 */ /* 0x000f2e0000002500 */
        /* <DEDUP_REMOVED lines=14> */
[----:B------:R-:W-:-:S02]  /*4260*/  IMAD.U32 R4, RZ, RZ, UR23 ;  /* 0x00000017ff047e24 */ /* 0x000fc4000f8e00ff */
[----:B------:R-:W-:Y:S02]  /*4270*/  VIADD R9, R0, 0x1 ;  /* 0x0000000100097836 */ /* 0x000fe40000000000 */
[C---:B------:R-:W-:Y:S01]  /*4280*/  VIADD R5, R219.reuse, 0x40 ;  /* 0x00000040db057836 */ /* 0x040fe20000000000 */
[----:B------:R-:W-:Y:S01]  /*4290*/  IADD3 R2, PT, PT, R2, 0x1, R4 ;  /* 0x0000000102027810 */ /* 0x000fe20007ffe004 */
[----:B------:R-:W-:Y:S01]  /*42a0*/  VIADD R4, R219, 0x48 ;  /* 0x00000048db047836 */ /* 0x000fe20000000000 */
[C---:B-----5:R-:W-:Y:S01]  /*42b0*/  HMMA.16816.F32.BF16 R60, R16.reuse, R48, R44 ;  /* 0x00000030103c723c */ /* 0x060fe2000004182c */
[C---:B------:R-:W-:Y:S01]  /*42c0*/  VIADD R8, R0.reuse, 0x8 ;  /* 0x0000000800087836 */ /* 0x040fe20000000000 */
[C---:B------:R-:W-:Y:S01]  /*42d0*/  ISETP.GT.AND P5, PT, R5.reuse, R0, PT ;  /* 0x000000000500720c */ /* 0x040fe20003fa4270 */
[----:B------:R-:W-:Y:S01]  /*42e0*/  VIADD R10, R0, 0x10 ;  /* 0x00000010000a7836 */ /* 0x000fe20000000000 */
[-C--:B------:R-:W-:Y:S01]  /*42f0*/  ISETP.GT.AND P0, PT, R4, R9.reuse, PT ;  /* 0x000000090400720c */ /* 0x080fe20003f04270 */
[----:B------:R-:W-:Y:S01]  /*4300*/  VIADD R11, R0, 0x19 ;  /* 0x00000019000b7836 */ /* 0x000fe20000000000 */
[----:B------:R-:W-:Y:S01]  /*4310*/  BAR.SYNC.DEFER_BLOCKING 0x0 ;  /* 0x0000000000007b1d */ /* 0x000fe20000010000 */
[----:B------:R-:W-:Y:S01]  /*4320*/  ISETP.GT.AND P3, PT, R5, R9, PT ;  /* 0x000000090500720c */ /* 0x000fe20003f64270 */
[----:B------:R-:W-:Y:S01]  /*4330*/  HMMA.16816.F32.BF16 R48, R16, R50, R32 ;  /* 0x000000321030723c */ /* 0x000fe20000041820 */
[----:B------:R-:W-:Y:S01]  /*4340*/  FSEL R32, R15, -INF , !P0 ;  /* 0xff8000000f207808 */ /* 0x000fe20004000000 */
[----:B------:R-:W-:Y:S01]  /*4350*/  IMAD.U32 R6, RZ, RZ, UR15 ;  /* 0x0000000fff067e24 */ /* 0x000fe2000f8e00ff */
[----:B------:R-:W-:-:S02]  /*4360*/  ISETP.GT.AND P0, PT, R5, R3, PT ;  /* 0x000000030500720c */ /* 0x000fc40003f04270 */
[----:B------:R-:W-:Y:S01]  /*4370*/  FSEL R35, R12, -INF , !P5 ;  /* 0xff8000000c237808 */ /* 0x000fe20006800000 */
[C---:B------:R-:W-:Y:S01]  /*4380*/  VIADD R12, R0.reuse, 0x18 ;  /* 0x00000018000c7836 */ /* 0x040fe20000000000 */
[----:B------:R-:W-:Y:S01]  /*4390*/  FSEL R34, R13, -INF , !P3 ;  /* 0xff8000000d227808 */ /* 0x000fe20005800000 */
[----:B------:R-:W-:Y:S01]  /*43a0*/  VIADD R13, R0, 0x11 ;  /* 0x00000011000d7836 */ /* 0x000fe20000000000 */
[----:B------:R-:W-:Y:S01]  /*43b0*/  ISETP.GT.AND P5, PT, R5, R8, PT ;  /* 0x000000080500720c */ /* 0x000fe20003fa4270 */
[----:B------:R-:W-:Y:S01]  /*43c0*/  HMMA.16816.F32.BF16 R64, R16, R76, R56 ;  /* 0x0000004c1040723c */ /* 0x000fe20000041838 */
[----:B------:R-:W-:Y:S02]  /*43d0*/  FSEL R29, R29, -INF , !P0 ;  /* 0xff8000001d1d7808 */ /* 0x000fe40004000000 */
[C---:B------:R-:W-:Y:S02]  /*43e0*/  ISETP.GT.AND P1, PT, R4.reuse, R0, PT ;  /* 0x000000000400720c */ /* 0x040fe40003f24270 */
[----:B------:R-:W-:-:S02]  /*43f0*/  ISETP.GT.AND P0, PT, R4, R3, PT ;  /* 0x000000030400720c */ /* 0x000fc40003f04270 */
[----:B------:R-:W-:Y:S01]  /*4400*/  FSEL R28, R28, -INF , !P5 ;  /* 0xff8000001c1c7808 */ /* 0x000fe20006800000 */
[----:B------:R-:W-:Y:S01]  /*4410*/  HMMA.16816.F32.BF16 R76, R16, R78, R52 ;  /* 0x0000004e104c723c */ /* 0x000fe20000041834 */
[----:B------:R-:W-:Y:S01]  /*4420*/  FSEL R33, R14, -INF , !P1 ;  /* 0xff8000000e217808 */ /* 0x000fe20004800000 */
[----:B------:R-:W-:Y:S01]  /*4430*/  IMAD.U32 R18, RZ, RZ, UR32 ;  /* 0x00000020ff127e24 */ /* 0x000fe2000f8e00ff */
[----:B------:R-:W-:Y:S02]  /*4440*/  ISETP.GT.AND P5, PT, R4, R8, PT ;  /* 0x000000080400720c */ /* 0x000fe40003fa4270 */
[----:B------:R-:W-:Y:S02]  /*4450*/  FSEL R31, R31, -INF , !P0 ;  /* 0xff8000001f1f7808 */ /* 0x000fe40004000000 */
[C---:B------:R-:W-:Y:S02]  /*4460*/  ISETP.GT.AND P3, PT, R5.reuse, R10, PT ;  /* 0x0000000a0500720c */ /* 0x040fe40003f64270 */
[----:B------:R-:W-:-:S02]  /*4470*/  ISETP.GT.AND P1, PT, R5, R13, PT ;  /* 0x0000000d0500720c */ /* 0x000fc40003f24270 */
[----:B------:R-:W-:Y:S02]  /*4480*/  ISETP.GT.AND P0, PT, R4, R10, PT ;  /* 0x0000000a0400720c */ /* 0x000fe40003f04270 */
[----:B------:R-:W-:Y:S02]  /*4490*/  SHF.R.U32.HI R47, RZ, 0x5, R214 ;  /* 0x00000005ff2f7819 */ /* 0x000fe400000116d6 */
[----:B------:R-:W-:Y:S02]  /*44a0*/  FSEL R36, R30, -INF , !P5 ;  /* 0xff8000001e247808 */ /* 0x000fe40006800000 */
[----:B------:R-:W-:Y:S01]  /*44b0*/  FSEL R24, R24, -INF , !P3 ;  /* 0xff80000018187808 */ /* 0x000fe20005800000 */
[----:B----4-:R-:W-:Y:S01]  /*44c0*/  IMAD R47, R80, 0x8, R47 ;  /* 0x00000008502f7824 */ /* 0x010fe200078e022f */
[----:B------:R-:W-:Y:S02]  /*44d0*/  FSEL R25, R25, -INF , !P1 ;  /* 0xff80000019197808 */ /* 0x000fe40004800000 */
[----:B------:R-:W-:-:S02]  /*44e0*/  FSEL R30, R26, -INF , !P0 ;  /* 0xff8000001a1e7808 */ /* 0x000fc40004000000 */
[CC--:B------:R-:W-:Y:S02]  /*44f0*/  ISETP.GT.AND P6, PT, R5.reuse, R12.reuse, PT ;  /* 0x0000000c0500720c */ /* 0x0c0fe40003fc4270 */
[----:B------:R-:W-:Y:S01]  /*4500*/  ISETP.GT.AND P5, PT, R5, R11, PT ;  /* 0x0000000b0500720c */ /* 0x000fe20003fa4270 */
[----:B------:R-:W-:Y:S01]  /*4510*/  IMAD.U32 R5, RZ, RZ, UR33 ;  /* 0x00000021ff057e24 */ /* 0x000fe2000f8e00ff */
[C---:B------:R-:W-:Y:S02]  /*4520*/  ISETP.GT.AND P3, PT, R4.reuse, R13, PT ;  /* 0x0000000d0400720c */ /* 0x040fe40003f64270 */
[C---:B------:R-:W-:Y:S01]  /*4530*/  ISETP.GT.AND P1, PT, R4.reuse, R12, PT ;  /* 0x0000000c0400720c */ /* 0x040fe20003f24270 */
[----:B------:R-:W-:Y:S01]  /*4540*/  VIADD R52, R5, 0xbb67ae85 ;  /* 0xbb67ae8505347836 */ /* 0x000fe20000000000 */
[----:B------:R-:W-:Y:S01]  /*4550*/  ISETP.GT.AND P0, PT, R4, R11, PT ;  /* 0x0000000b0400720c */ /* 0x000fe20003f04270 */
[----:B------:R-:W-:Y:S01]  /*4560*/  IMAD.U32 R4, RZ, RZ, UR29 ;  /* 0x0000001dff047e24 */ /* 0x000fe2000f8e00ff */
[----:B------:R-:W-:Y:S01]  /*4570*/  FSEL R15, R20, -INF , !P6 ;  /* 0xff800000140f7808 */ /* 0x000fe20007000000 */
[----:B------:R-:W-:Y:S01]  /*4580*/  VIADD R5, R47, 0x4 ;  /* 0x000000042f057836 */ /* 0x000fe20000000000 */
[----:B------:R-:W-:Y:S01]  /*4590*/  FSEL R14, R21, -INF , !P5 ;  /* 0xff800000150e7808 */ /* 0x000fe20006800000 */
[----:B------:R-:W-:Y:S01]  /*45a0*/  IMAD.U32 R20, RZ, RZ, UR32 ;  /* 0x00000020ff147e24 */ /* 0x000fe2000f8e00ff */
[C-C-:B------:R-:W-:Y:S01]  /*45b0*/  VIADDMNMX R221, R2.reuse, 0x40, R4.reuse, PT ;  /* 0x0000004002dd7846 */ /* 0x140fe20003800104 */
[----:B------:R-:W-:Y:S01]  /*45c0*/  IMAD.WIDE.U32 R68, R5, -0x326172a9, RZ ;  /* 0xcd9e8d5705447825 */ /* 0x000fe200078e00ff */
[----:B------:R-:W-:-:S02]  /*45d0*/  VIADDMNMX R223, R2, 0x48, R4, PT ;  /* 0x0000004802df7846 */ /* 0x000fc40003800104 */
[----:B------:R-:W-:Y:S02]  /*45e0*/  FSEL R27, R27, -INF , !P3 ;  /* 0xff8000001b1b7808 */ /* 0x000fe40005800000 */
[----:B------:R-:W-:Y:S02]  /*45f0*/  FSEL R22, R22, -INF , !P1 ;  /* 0xff80000016167808 */ /* 0x000fe40004800000 */
[----:B------:R-:W-:Y:S02]  /*4600*/  FSEL R19, R23, -INF , !P0 ;  /* 0xff80000017137808 */ /* 0x000fe40004000000 */
[----:B------:R-:W-:Y:S02]  /*4610*/  LOP3.LUT R16, R6, UR33, R145, 0x96, !PT ;  /* 0x0000002106107c12 */ /* 0x000fe4000f8e9691 */
[C---:B------:R-:W-:Y:S02]  /*4620*/  VIADDMNMX R222, R2.reuse, 0x8, R4, PT ;  /* 0x0000000802de7846 */ /* 0x040fe40003800104 */
[----:B------:R-:W-:-:S02]  /*4630*/  VIMNMX R220, PT, PT, R2, UR29, PT ;  /* 0x0000001d02dc7c48 */ /* 0x000fc4000bfe0100 */
[C---:B------:R-:W-:Y:S02]  /*4640*/  ISETP.GE.AND P6, PT, R0.reuse, R221, PT ;  /* 0x000000dd0000720c */ /* 0x040fe40003fc6270 */
[----:B------:R-:W-:Y:S01]  /*4650*/  ISETP.GE.AND P5, PT, R0, R223, PT ;  /* 0x000000df0000720c */ /* 0x000fe20003fa6270 */
[----:B------:R-:W-:-:S12]  /*4660*/  BRA.U !UP0, `(.L_x_1780) ;  /* 0x00000001089c7547 */ /* 0x000fd8000b800000 */
        /* <DEDUP_REMOVED lines=39> */
.L_x_1780:
[-C--:B------:R-:W-:Y:S01]  /*48e0*/  ISETP.GE.AND P3, PT, R8, R221.reuse, PT ;  /* 0x000000dd0800720c */ /* 0x080fe20003f66270 */
[----:B------:R-:W-:Y:S01]  /*48f0*/  VIADD R46, R18, 0x9e3779b9 ;  /* 0x9e3779b9122e7836 */ /* 0x000fe20000000000 */
[C---:B------:R-:W-:Y:S01]  /*4900*/  ISETP.GE.AND P1, PT, R9.reuse, R221, PT ;  /* 0x000000dd0900720c */ /* 0x040fe20003f26270 */
[----:B------:R-:W-:Y:S01]  /*4910*/  VIADD R232, R20, 0x3c6ef372 ;  /* 0x3c6ef37214e87836 */ /* 0x000fe20000000000 */
[----:B------:R-:W-:Y:S01]  /*4920*/  ISETP.GE.AND P0, PT, R9, R223, PT ;  /* 0x000000df0900720c */ /* 0x000fe20003f06270 */
[----:B------:R-:W2:Y:S01]  /*4930*/  LDCU UR7, c[0x0][0x45c] ;  /* 0x00008b80ff0777ac */ /* 0x000ea20008000800 */
[----:B------:R-:W-:Y:S01]  /*4940*/  FSEL R26, R28, -INF , !P3 ;  /* 0xff8000001c1a7808 */ /* 0x000fe20005800000 */
[----:B------:R-:W-:Y:S01]  /*4950*/  IMAD.MOV.U32 R212, RZ, RZ, 0x20 ;  /* 0x00000020ffd47424 */ /* 0x000fe200078e00ff */
[----:B------:R-:W-:Y:S01]  /*4960*/  FSEL R23, R34, -INF , !P1 ;  /* 0xff80000022177808 */ /* 0x000fe20004800000 */
[----:B------:R-:W-:Y:S01]  /*4970*/  UIADD3 UR6, UPT, UPT, UR33, 0x646e171e, URZ ;  /* 0x646e171e21067890 */ /* 0x000fe2000fffe0ff */
[----:B------:R-:W-:Y:S01]  /*4980*/  FSEL R32, R32, -INF , !P0 ;  /* 0xff80000020207808 */ /* 0x000fe20004000000 */
[----:B------:R-:W-:Y:S01]  /*4990*/  IMAD.WIDE.U32 R134, R47, -0x326172a9, RZ ;  /* 0xcd9e8d572f867825 */ /* 0x000fe200078e00ff */
[-C--:B------:R-:W-:Y:S01]  /*49a0*/  ISETP.GE.AND P3, PT, R13, R221.reuse, PT ;  /* 0x000000dd0d00720c */ /* 0x080fe20003f66270 */
[----:B------:R-:W-:Y:S01]  /*49b0*/  UISETP.GT.U32.AND UP0, UPT, UR15, UR19, UPT ;  /* 0x000000130f00728c */ /* 0x000fe2000bf04070 */
[----:B------:R-:W-:Y:S01]  /*49c0*/  FSEL R21, R35, -INF , !P6 ;  /* 0xff80000023157808 */ /* 0x000fe20007000000 */
[----:B------:R-:W-:Y:S01]  /*49d0*/  UMOV UR10, UR15 ;  /* 0x0000000f000a7c82 */ /* 0x000fe20008000000 */
[----:B------:R-:W-:-:S02]  /*49e0*/  ISETP.GE.AND P1, PT, R3, R221, PT ;  /* 0x000000dd0300720c */ /* 0x000fc40003f26270 */
[-C--:B------:R-:W-:Y:S02]  /*49f0*/  ISETP.GE.AND P0, PT, R10, R221.reuse, PT ;  /* 0x000000dd0a00720c */ /* 0x080fe40003f06270 */
[----:B------:R-:W-:Y:S02]  /*4a00*/  FSEL R40, R25, -INF , !P3 ;  /* 0xff80000019287808 */ /* 0x000fe40005800000 */
[----:B------:R-:W-:Y:S02]  /*4a10*/  FSEL R29, R29, -INF , !P1 ;  /* 0xff8000001d1d7808 */ /* 0x000fe40004800000 */
[----:B------:R-:W-:Y:S02]  /*4a20*/  FSEL R38, R24, -INF , !P0 ;  /* 0xff80000018267808 */ /* 0x000fe40004000000 */
[----:B------:R-:W-:Y:S02]  /*4a30*/  ISETP.GE.AND P3, PT, R12, R221, PT ;  /* 0x000000dd0c00720c */ /* 0x000fe40003f66270 */
[----:B------:R-:W-:-:S02]  /*4a40*/  FMNMX3.FTZ R2, R21, R23, R26, !PT ;  /* 0x0000001715027276 */ /* 0x000fc4000781001a */
[----:B------:R-:W-:Y:S02]  /*4a50*/  ISETP.GE.AND P6, PT, R11, R221, PT ;  /* 0x000000dd0b00720c */ /* 0x000fe40003fc6270 */
[----:B------:R-:W-:Y:S01]  /*4a60*/  FSEL R41, R15, -INF , !P3 ;  /* 0xff8000000f297808 */ /* 0x000fe20005800000 */
[----:B------:R-:W-:Y:S01]  /*4a70*/  IMAD.U32 R15, RZ, RZ, UR33 ;  /* 0x00000021ff0f7e24 */ /* 0x000fe2000f8e00ff */
[----:B------:R-:W-:Y:S02]  /*4a80*/  FMNMX3.FTZ R2, R2, R29, R38, !PT ;  /* 0x0000001d02027276 */ /* 0x000fe40007810026 */
[----:B------:R-:W-:Y:S01]  /*4a90*/  FSEL R33, R33, -INF , !P5 ;  /* 0xff80000021217808 */ /* 0x000fe20006800000 */
[----:B------:R-:W-:Y:S01]  /*4aa0*/  VIADD R236, R15, 0x32370b8f ;  /* 0x32370b8f0fec7836 */ /* 0x000fe20000000000 */
[----:B------:R-:W-:Y:S01]  /*4ab0*/  ISETP.GE.AND P5, PT, R8, R223, PT ;  /* 0x000000df0800720c */ /* 0x000fe20003fa6270 */
[----:B------:R-:W-:Y:S01]  /*4ac0*/  IMAD.U32 R15, RZ, RZ, UR32 ;  /* 0x00000020ff0f7e24 */ /* 0x000fe2000f8e00ff */
[----:B-1----:R-:W-:-:S02]  /*4ad0*/  LOP3.LUT R4, R100, UR32, R69, 0x96, !PT ;  /* 0x0000002064047c12 */ /* 0x002fc4000f8e9645 */
[----:B------:R-:W-:Y:S01]  /*4ae0*/  FSEL R44, R14, -INF , !P6 ;  /* 0xff8000000e2c7808 */ /* 0x000fe20007000000 */
[----:B------:R-:W-:Y:S01]  /*4af0*/  VIADD R238, R15, 0x78dde6e4 ;  /* 0x78dde6e40fee7836 */ /* 0x000fe20000000000 */
[----:B------:R-:W-:Y:S01]  /*4b00*/  FMNMX3.FTZ R2, R2, R40, R41, !PT ;  /* 0x0000002802027276 */ /* 0x000fe20007810029 */
[----:B------:R-:W-:Y:S01]  /*4b10*/  IMAD.WIDE.U32 R42, R4, -0x2daee0ad, RZ ;  /* 0xd2511f53042a7825 */ /* 0x000fe200078e00ff */
[-C--:B------:R-:W-:Y:S02]  /*4b20*/  ISETP.GE.AND P1, PT, R3, R223.reuse, PT ;  /* 0x000000df0300720c */ /* 0x080fe40003f26270 */
[----:B------:R-:W-:Y:S02]  /*4b30*/  ISETP.GE.AND P0, PT, R10, R223, PT ;  /* 0x000000df0a00720c */ /* 0x000fe40003f06270 */
[----:B------:R-:W-:Y:S01]  /*4b40*/  FSEL R24, R36, -INF , !P5 ;  /* 0xff80000024187808 */ /* 0x000fe20006800000 */
[----:B------:R-:W-:Y:S01]  /*4b50*/  STL.64 [R1+0x50], R42 ;  /* 0x0000502a01007387 */ /* 0x000fe20000100a00 */
[----:B------:R-:W-:-:S02]  /*4b60*/  FMNMX.FTZ R2, R44, R2, !PT ;  /* 0x000000022c027209 */ /* 0x000fc40007810000 */
[-C--:B------:R-:W-:Y:S02]  /*4b70*/  ISETP.GE.AND P3, PT, R13, R223.reuse, PT ;  /* 0x000000df0d00720c */ /* 0x080fe40003f66270 */
[-C--:B------:R-:W-:Y:S01]  /*4b80*/  ISETP.GE.AND P5, PT, R12, R223.reuse, PT ;  /* 0x000000df0c00720c */ /* 0x080fe20003fa6270 */
[----:B------:R-:W1:Y:S01]  /*4b90*/  SHFL.BFLY PT, R17, R2, 0x2, 0x1f ;  /* 0x0c401f0002117f89 */ /* 0x000e6200000e0000 */
[----:B------:R-:W-:Y:S02]  /*4ba0*/  FSEL R25, R31, -INF , !P1 ;  /* 0xff8000001f197808 */ /* 0x000fe40004800000 */
[----:B------:R-:W-:Y:S01]  /*4bb0*/  FSEL R35, R30, -INF , !P0 ;  /* 0xff8000001e237808 */ /* 0x000fe20004000000 */
[----:B------:R-:W-:Y:S01]  /*4bc0*/  IMAD.WIDE.U32 R30, R16, -0x326172a9, RZ ;  /* 0xcd9e8d57101e7825 */ /* 0x000fe200078e00ff */
[----:B------:R-:W-:Y:S02]  /*4bd0*/  FMNMX3.FTZ R4, R33, R32, R24, !PT ;  /* 0x0000002021047276 */ /* 0x000fe40007810018 */
[----:B------:R-:W-:Y:S01]  /*4be0*/  ISETP.GE.AND P1, PT, R11, R223, PT ;  /* 0x000000df0b00720c */ /* 0x000fe20003f26270 */
[----:B------:R-:W-:Y:S01]  /*4bf0*/  IMAD.U32 R16, RZ, RZ, UR32 ;  /* 0x00000020ff107e24 */ /* 0x000fe2000f8e00ff */
[----:B------:R-:W-:Y:S01]  /*4c00*/  FSEL R37, R27, -INF , !P3 ;  /* 0xff8000001b257808 */ /* 0x000fe20005800000 */
[----:B------:R-:W-:Y:S01]  /*4c10*/  VIADD R27, R219, 0x8 ;  /* 0x00000008db1b7836 */ /* 0x000fe20000000000 */
[----:B------:R-:W-:Y:S01]  /*4c20*/  FSEL R39, R22, -INF , !P5 ;  /* 0xff80000016277808 */ /* 0x000fe20006800000 */
[----:B------:R-:W-:Y:S01]  /*4c30*/  VIADD R235, R16, 0xdaa66d2b ;  /* 0xdaa66d2b10eb7836 */ /* 0x000fe20000000000 */
[----:B------:R-:W-:Y:S01]  /*4c40*/  FMNMX3.FTZ R4, R4, R25, R35, !PT ;  /* 0x0000001904047276 */ /* 0x000fe20007810023 */
[----:B------:R-:W3:Y:S01]  /*4c50*/  LDC R22, c[0x0][0x4f8] ;  /* 0x00013e00ff167b82 */ /* 0x000ee20000000800 */
[----:B------:R-:W-:-:S02]  /*4c60*/  FSEL R36, R19, -INF , !P1 ;  /* 0xff80000013247808 */ /* 0x000fc40004800000 */
[----:B------:R-:W-:Y:S02]  /*4c70*/  FMNMX3.FTZ R4, R4, R37, R39, !PT ;  /* 0x0000002504047276 */ /* 0x000fe40007810027 */
[----:B------:R-:W-:Y:S02]  /*4c80*/  LOP3.LUT R5, R52, R144, R43, 0x96, !PT ;  /* 0x0000009034057212 */ /* 0x000fe400078e962b */
[----:B------:R-:W-:Y:S02]  /*4c90*/  FMNMX.FTZ R14, R36, R4, !PT ;  /* 0x00000004240e7209 */ /* 0x000fe40007810000 */
[----:B------:R-:W-:Y:S01]  /*4ca0*/  LOP3.LUT R4, R46, R68, R31, 0x96, !PT ;  /* 0x000000442e047212 */ /* 0x000fe200078e961f */
[----:B------:R-:W-:Y:S01]  /*4cb0*/  IMAD.WIDE.U32 R250, R5, -0x326172a9, RZ ;  /* 0xcd9e8d5705fa7825 */ /* 0x000fe200078e00ff */
[----:B-1----:R-:W-:Y:S01]  /*4cc0*/  FMNMX.FTZ R2, R2, R17, !PT ;  /* 0x0000001102027209 */ /* 0x002fe20007810000 */
[----:B------:R-:W1:Y:S01]  /*4cd0*/  SHFL.BFLY PT, R19, R14, 0x2, 0x1f ;  /* 0x0c401f000e137f89 */ /* 0x000e6200000e0000 */
[----:B------:R-:W-:Y:S01]  /*4ce0*/  ISETP.GT.AND P0, PT, R219, R0, PT ;  /* 0x00000000db00720c */ /* 0x000fe20003f04270 */
[----:B------:R-:W-:Y:S01]  /*4cf0*/  IMAD.U32 R5, RZ, RZ, UR33 ;  /* 0x00000021ff057e24 */ /* 0x000fe2000f8e00ff */
[----:B------:R-:W-:Y:S01]  /*4d00*/  LOP3.LUT R6, R232, R30, R251, 0x96, !PT ;  /* 0x0000001ee8067212 */ /* 0x000fe200078e96fb */
[----:B------:R-:W4:Y:S01]  /*4d10*/  SHFL.BFLY PT, R18, R2, 0x1, 0x1f ;  /* 0x0c201f0002127f89 */ /* 0x000f2200000e0000 */
[----:B------:R-:W-:Y:S01]  /*4d20*/  ISETP.GE.AND P6, PT, R0, R220, PT ;  /* 0x000000dc0000720c */ /* 0x000fe20003fc6270 */
[----:B------:R-:W-:Y:S01]  /*4d30*/  VIADD R234, R5, 0x76cf5d0a ;  /* 0x76cf5d0a05ea7836 */ /* 0x000fe20000000000 */
[----:B------:R-:W-:Y:S01]  /*4d40*/  ISETP.GT.AND P1, PT, R27, R0, PT ;  /* 0x000000001b00720c */ /* 0x000fe20003f24270 */
[----:B------:R-:W-:Y:S01]  /*4d50*/  IMAD.WIDE.U32 R4, R4, -0x2daee0ad, RZ ;  /* 0xd2511f5304047825 */ /* 0x000fe200078e00ff */
[----:B------:R-:W-:Y:S01]  /*4d60*/  ISETP.GE.AND P3, PT, R0, R222, PT ;  /* 0x000000de0000720c */ /* 0x000fe20003f66270 */
[----:B------:R-:W-:Y:S01]  /*4d70*/  STL.64 [R1+0x40], R250 ;  /* 0x000040fa01007387 */ /* 0x000fe20000100a00 */
[----:B------:R-:W-:Y:S01]  /*4d80*/  LOP3.LUT R0, R88, 0x200, R243, 0xf8, !PT ;  /* 0x0000020058007812 */ /* 0x000fe200078ef8f3 */
[----:B------:R-:W-:Y:S01]  /*4d90*/  IMAD.WIDE.U32 R6, R6, -0x2daee0ad, RZ ;  /* 0xd2511f5306067825 */ /* 0x000fe200078e00ff */
[----:B------:R-:W-:-:S02]  /*4da0*/  LOP3.LUT R5, R234, R42, R5, 0x96, !PT ;  /* 0x0000002aea057212 */ /* 0x000fc400078e9605 */
[----:B------:R-:W-:Y:S02]  /*4db0*/  LEA R45, R0, UR5, 0x1 ;  /* 0x00000005002d7c11 */ /* 0x000fe4000f8e08ff */
[----:B------:R-:W-:Y:S01]  /*4dc0*/  LOP3.LUT R7, R236, R4, R7, 0x96, !PT ;  /* 0x00000004ec077212 */ /* 0x000fe200078e9607 */
[----:B------:R-:W-:Y:S01]  /*4dd0*/  IMAD.WIDE.U32 R4, R5, -0x326172a9, RZ ;  /* 0xcd9e8d5705047825 */ /* 0x000fe200078e00ff */
[----:B------:R-:W-:Y:S01]  /*4de0*/  FSEL R34, R60, -INF , !P0 ;  /* 0xff8000003c227808 */ /* 0x000fe20004000000 */
[----:B------:R-:W-:Y:S01]  /*4df0*/  LDSM.16.MT88.4 R156, [R45+0xa000] ;  /* 0x00a000002d9c783b */ /* 0x000fe20000004200 */
[----:B------:R-:W-:Y:S01]  /*4e00*/  ISETP.GT.AND P0, PT, R27, R9, PT ;  /* 0x000000091b00720c */ /* 0x000fe20003f04270 */
[----:B------:R-:W-:Y:S01]  /*4e10*/  IMAD.WIDE.U32 R92, R7, -0x326172a9, RZ ;  /* 0xcd9e8d57075c7825 */ /* 0x000fe200078e00ff */
[----:B------:R-:W-:Y:S01]  /*4e20*/  LOP3.LUT R15, R235, R250, R5, 0x96, !PT ;  /* 0x000000faeb0f7212 */ /* 0x000fe200078e9605 */
[----:B------:R-:W-:Y:S01]  /*4e30*/  LDSM.16.MT88.4 R80, [R45+0xb000] ;  /* 0x00b000002d50783b */ /* 0x000fe20000004200 */
[----:B-1----:R-:W-:Y:S01]  /*4e40*/  FMNMX.FTZ R0, R14, R19, !PT ;  /* 0x000000130e007209 */ /* 0x002fe20007810000 */
[----:B------:R-:W-:Y:S01]  /*4e50*/  IMAD.U32 R5, RZ, RZ, UR33 ;  /* 0x00000021ff057e24 */ /* 0x000fe2000f8e00ff */
[----:B------:R-:W-:Y:S01]  /*4e60*/  LOP3.LUT R7, R238, R4, R93, 0x96, !PT ;  /* 0x00000004ee077212 */ /* 0x000fe200078e965d */
[----:B------:R-:W-:Y:S01]  /*4e70*/  IMAD.U32 R4, RZ, RZ, UR33 ;  /* 0x00000021ff047e24 */ /* 0x000fe2000f8e00ff */
[----:B----4-:R-:W-:Y:S01]  /*4e80*/  FMNMX.FTZ R136, R2, R18, !PT ;  /* 0x0000001202887209 */ /* 0x010fe20007810000 */
[----:B------:R-:W-:Y:S01]  /*4e90*/  IMAD.WIDE.U32 R16, R15, -0x2daee0ad, RZ ;  /* 0xd2511f530f107825 */ /* 0x000fe200078e00ff */
[----:B------:R-:W-:Y:S01]  /*4ea0*/  FSEL R43, R63, -INF , !P0 ;  /* 0xff8000003f2b7808 */ /* 0x000fe20004000000 */
[----:B------:R-:W-:Y:S01]  /*4eb0*/  LDSM.16.MT88.4 R188, [R45+0xa800] ;  /* 0x00a800002dbc783b */ /* 0x000fe20000004200 */
[----:B------:R-:W-:Y:S01]  /*4ec0*/  FSETP.NEU.FTZ.AND P0, PT, R136, -INF , PT ;  /* 0xff8000008800780b */ /* 0x000fe20003f1d000 */
[----:B------:R-:W-:-:S04]  /*4ed0*/  IMAD.WIDE.U32 R94, R7, -0x2daee0ad, RZ ;  /* 0xd2511f53075e7825 */ /* 0x000fc800078e00ff */
[----:B--2---:R-:W-:Y:S01]  /*4ee0*/  FMUL.FTZ R2, R136, UR7 ;  /* 0x0000000788027c20 */ /* 0x004fe20008410000 */
[----:B------:R-:W1:Y:S01]  /*4ef0*/  SHFL.BFLY PT, R7, R0, 0x1, 0x1f ;  /* 0x0c201f0000077f89 */ /* 0x000e6200000e0000 */
[----:B------:R-:W-:Y:S01]  /*4f00*/  ISETP.GT.AND P5, PT, R219, R9, PT ;  /* 0x00000009db00720c */ /* 0x000fe20003fa4270 */
[----:B------:R-:W-:Y:S01]  /*4f10*/  VIADD R239, R4, 0xa9066899 ;  /* 0xa906689904ef7836 */ /* 0x000fe20000000000 */
[----:B------:R-:W-:Y:S01]  /*4f20*/  FSEL R42, R62, -INF , !P1 ;  /* 0xff8000003e2a7808 */ /* 0x000fe20004800000 */
[----:B------:R-:W-:Y:S01]  /*4f30*/  VIADD R237, R5, 0xed9eba14 ;  /* 0xed9eba1405ed7836 */ /* 0x000fe20000000000 */
[----:B------:R-:W-:Y:S01]  /*4f40*/  FSEL R2, R2, RZ, P0 ;  /* 0x000000ff02027208 */ /* 0x000fe20000000000 */
[----:B------:R-:W-:Y:S01]  /*4f50*/  VIADD R5, R45, 0xa000 ;  /* 0x0000a0002d057836 */ /* 0x000fe20000000000 */
[----:B------:R-:W-:Y:S01]  /*4f60*/  LOP3.LUT R4, R239, R16, R95, 0x96, !PT ;  /* 0x00000010ef047212 */ /* 0x000fe200078e965f */
[----:B------:R-:W-:Y:S01]  /*4f70*/  VIADD R14, R45, 0xa040 ;  /* 0x0000a0402d0e7836 */ /* 0x000fe20000000000 */
[----:B------:R-:W-:Y:S01]  /*4f80*/  LOP3.LUT R6, R237, R6, R17, 0x96, !PT ;  /* 0x00000006ed067212 */ /* 0x000fe200078e9611 */
[----:B------:R-:W-:Y:S01]  /*4f90*/  @P2 VIADD R14, R5, 0xffffffc0 ;  /* 0xffffffc0050e2836 */ /* 0x000fe20000000000 */
[----:B------:R-:W-:Y:S01]  /*4fa0*/  FSEL R28, R61, -INF , !P5 ;  /* 0xff8000003d1c7808 */ /* 0x000fe20006800000 */
[----:B------:R-:W-:Y:S01]  /*4fb0*/  IMAD.WIDE.U32 R16, R4, -0x326172a9, RZ ;  /* 0xcd9e8d5704107825 */ /* 0x000fe200078e00ff */
[C---:B------:R-:W-:Y:S01]  /*4fc0*/  ISETP.GT.AND P5, PT, R219.reuse, R13, PT ;  /* 0x0000000ddb00720c */ /* 0x040fe20003fa4270 */
[----:B------:R-:W-:Y:S01]  /*4fd0*/  LDSM.16.MT88.4 R180, [R45+0xb800] ;  /* 0x00b800002db4783b */ /* 0x000fe20000004200 */
[----:B------:R-:W-:Y:S01]  /*4fe0*/  ISETP.GT.AND P1, PT, R219, R3, PT ;  /* 0x00000003db00720c */ /* 0x000fe20003f24270 */
[----:B------:R-:W-:Y:S01]  /*4ff0*/  IMAD.U32 R5, RZ, RZ, UR32 ;  /* 0x00000020ff057e24 */ /* 0x000fe2000f8e00ff */
[C---:B------:R-:W-:Y:S01]  /*5000*/  PRMT R18, R16.reuse, 0x7771, RZ ;  /* 0x0000777110127816 */ /* 0x040fe200000000ff */
[----:B------:R-:W-:Y:S01]  /*5010*/  IMAD.MOV.U32 R4, RZ, RZ, R16 ;  /* 0x000000ffff047224 */ /* 0x000fe200078e0010 */
[----:B------:R-:W-:Y:S01]  /*5020*/  PRMT R15, R16, 0x7773, RZ ;  /* 0x00007773100f7816 */ /* 0x000fe200000000ff */
[----:B------:R-:W-:Y:S01]  /*5030*/  VIADD R241, R5, 0xb54cda56 ;  /* 0xb54cda5605f17836 */ /* 0x000fe20000000000 */
[----:B------:R-:W-:Y:S01]  /*5040*/  FSEL R53, R34, -INF , !P6 ;  /* 0xff80000022357808 */ /* 0x000fe20007000000 */
[----:B------:R-:W-:Y:S01]  /*5050*/  IMAD.WIDE.U32 R54, R6, -0x326172a9, RZ ;  /* 0xcd9e8d5706367825 */ /* 0x000fe200078e00ff */
[----:B------:R-:W-:Y:S01]  /*5060*/  LOP3.LUT R5, R4, 0xff, RZ, 0xc0, !PT ;  /* 0x000000ff04057812 */ /* 0x000fe200078ec0ff */
[----:B------:R-:W-:Y:S01]  /*5070*/  LDSM.16.MT88.4 R68, [R14] ;  /* 0x000000000e44783b */ /* 0x000fe20000004200 */
[----:B-1----:R-:W-:Y:S01]  /*5080*/  FMNMX.FTZ R137, R0, R7, !PT ;  /* 0x0000000700897209 */ /* 0x002fe20007810000 */
[----:B------:R-:W-:Y:S01]  /*5090*/  FFMA.FTZ R0, R21, UR7, -R2 ;  /* 0x0000000715007c23 */ /* 0x000fe20008010802 */
[----:B------:R-:W-:Y:S01]  /*50a0*/  PRMT R6, R16, 0x7772, RZ ;  /* 0x0000777210067816 */ /* 0x000fe200000000ff */
[----:B------:R-:W-:Y:S01]  /*50b0*/  LDSM.16.MT88.4 R116, [R14+0x1000] ;  /* 0x001000000e74783b */ /* 0x000fe20000004200 */
[----:B------:R-:W-:Y:S01]  /*50c0*/  PRMT R19, R5, 0x5410, R18 ;  /* 0x0000541005137816 */ /* 0x000fe20000000012 */
[----:B------:R1:W-:Y:S01]  /*50d0*/  MUFU.EX2 R226, R0 ;  /* 0x0000000000e27308 */ /* 0x0003e20000000800 */
[----:B------:R-:W-:Y:S01]  /*50e0*/  FSETP.NEU.FTZ.AND P0, PT, R137, -INF , PT ;  /* 0xff8000008900780b */ /* 0x000fe20003f1d000 */
[--C-:B------:R-:W-:Y:S01]  /*50f0*/  FFMA.FTZ R5, R23, UR7, -R2.reuse ;  /* 0x0000000717057c23 */ /* 0x100fe20008010802 */
[----:B------:R-:W-:Y:S01]  /*5100*/  LOP3.LUT R4, R241, R54, R17, 0x96, !PT ;  /* 0x00000036f1047212 */ /* 0x000fe200078e9611 */
[----:B------:R-:W-:Y:S01]  /*5110*/  LDSM.16.MT88.4 R184, [R14+0x800] ;  /* 0x000800000eb8783b */ /* 0x000fe20000004200 */
[----:B------:R-:W-:Y:S01]  /*5120*/  PRMT R20, R6, 0x5410, R15 ;  /* 0x0000541006147816 */ /* 0x000fe2000000000f */
[----:B------:R-:W-:Y:S01]  /*5130*/  FFMA.FTZ R6, R26, UR7, -R2 ;  /* 0x000000071a067c23 */ /* 0x000fe20008010802 */
[----:B------:R2:W-:Y:S01]  /*5140*/  MUFU.EX2 R225, R5 ;  /* 0x0000000500e17308 */ /* 0x0005e20000000800 */
[C---:B------:R-:W-:Y:S01]  /*5150*/  LOP3.LUT R7, R4.reuse, 0xffff, RZ, 0xc0, !PT ;  /* 0x0000ffff04077812 */ /* 0x040fe200078ec0ff */
[----:B------:R-:W-:Y:S01]  /*5160*/  LDSM.16.MT88.4 R140, [R14+0x1800] ;  /* 0x001800000e8c783b */ /* 0x000fe20000004200 */
[----:B------:R-:W-:Y:S01]  /*5170*/  LOP3.LUT R15, R4, 0xff, RZ, 0xc0, !PT ;  /* 0x000000ff040f7812 */ /* 0x000fe200078ec0ff */
[----:B------:R4:W-:Y:S01]  /*5180*/  MUFU.EX2 R224, R6 ;  /* 0x0000000600e07308 */ /* 0x0009e20000000800 */
[----:B------:R-:W-:Y:S01]  /*5190*/  SHF.R.U32.HI R7, RZ, 0x8, R7 ;  /* 0x00000008ff077819 */ /* 0x000fe20000011607 */
[----:B-1----:R-:W-:Y:S01]  /*51a0*/  FMUL.FTZ R0, R137, UR7 ;  /* 0x0000000789007c20 */ /* 0x002fe20008410000 */
[----:B------:R-:W-:-:S02]  /*51b0*/  SHF.R.U32.HI R17, RZ, 0x18, R4 ;  /* 0x00000018ff117819 */ /* 0x000fc40000011604 */
[--C-:B------:R-:W-:Y:S02]  /*51c0*/  PRMT R16, R15, 0x5410, R7.reuse ;  /* 0x000054100f107816 */ /* 0x100fe40000000007 */
[----:B------:R-:W-:Y:S01]  /*51d0*/  FSEL R0, R0, RZ, P0 ;  /* 0x000000ff00007208 */ /* 0x000fe20000000000 */
[----:B--2---:R-:W-:Y:S01]  /*51e0*/  FFMA.FTZ R5, R29, UR7, -R2 ;  /* 0x000000071d057c23 */ /* 0x004fe20008010802 */
[----:B---3--:R-:W-:Y:S02]  /*51f0*/  LOP3.LUT R15, R22, 0xff, RZ, 0xc0, !PT ;  /* 0x000000ff160f7812 */ /* 0x008fe400078ec0ff */
[----:B------:R-:W-:Y:S01]  /*5200*/  PRMT R7, R4, 0x7632, R7 ;  /* 0x0000763204077816 */ /* 0x000fe20000000007 */
[----:B----4-:R-:W-:Y:S01]  /*5210*/  FFMA.FTZ R6, R33, UR7, -R0 ;  /* 0x0000000721067c23 */ /* 0x010fe20008010800 */
[----:B------:R1:W2:Y:S01]  /*5220*/  MUFU.EX2 R227, R5 ;  /* 0x0000000500e37308 */ /* 0x0002a20000000800 */
[----:B------:R-:W-:Y:S01]  /*5230*/  IMAD R15, R15, 0x10000, R15 ;  /* 0x000100000f0f7824 */ /* 0x000fe200078e020f */
[----:B------:R-:W-:-:S02]  /*5240*/  LOP3.LUT R7, R7, 0xff, RZ, 0xc0, !PT ;  /* 0x000000ff07077812 */ /* 0x000fc400078ec0ff */
[----:B------:R3:W-:Y:S01]  /*5250*/  MUFU.EX2 R215, R6 ;  /* 0x0000000600d77308 */ /* 0x0007e20000000800 */
[----:B------:R-:W-:Y:S02]  /*5260*/  SEL R18, R212, 0xffffffe0, !P4 ;  /* 0xffffffe0d4127807 */ /* 0x000fe40006000000 */
[----:B------:R-:W-:Y:S02]  /*5270*/  PRMT R17, R7, 0x5410, R17 ;  /* 0x0000541007117816 */ /* 0x000fe40000000011 */
[----:B------:R-:W-:Y:S01]  /*5280*/  ISETP.GT.AND P0, PT, R219, R8, PT ;  /* 0x00000008db00720c */ /* 0x000fe20003f04270 */
[----:B------:R-:W-:Y:S01]  /*5290*/  IMAD.IADD R23, R18, 0x1, R14 ;  /* 0x0000000112177824 */ /* 0x000fe200078e020e */
[----:B------:R-:W-:Y:S02]  /*52a0*/  ISETP.GT.AND P6, PT, R27, R12, PT ;  /* 0x0000000c1b00720c */ /* 0x000fe40003fc4270 */
[----:B------:R-:W-:Y:S01]  /*52b0*/  HSET2.LE.AND R17, R17, R15, PT ;  /* 0x0000000f11117233 */ /* 0x000fe20003803000 */
[----:B-1----:R-:W-:Y:S01]  /*52c0*/  FFMA.FTZ R5, R24, UR7, -R0 ;  /* 0x0000000718057c23 */ /* 0x002fe20008010800 */
[----:B--2---:R-:W-:Y:S01]  /*52d0*/  F2FP.BF16.F32.PACK_AB R4, R227, R224 ;  /* 0x000000e0e304723e */ /* 0x004fe200000010ff */
[----:B------:R-:W-:Y:S01]  /*52e0*/  IMAD.IADD R24, R45, 0x1, R18 ;  /* 0x000000012d187824 */ /* 0x000fe200078e0212 */
[----:B------:R-:W-:Y:S01]  /*52f0*/  FSEL R21, R48, -INF , !P0 ;  /* 0xff80000030157808 */ /* 0x000fe20004000000 */
[--C-:B---3--:R-:W-:Y:S01]  /*5300*/  FFMA.FTZ R6, R25, UR7, -R0.reuse ;  /* 0x0000000719067c23 */ /* 0x108fe20008010800 */
[----:B------:R1:W-:Y:S01]  /*5310*/  MUFU.EX2 R216, R5 ;  /* 0x0000000500d87308 */ /* 0x0003e20000000800 */
[----:B------:R-:W-:Y:S01]  /*5320*/  ISETP.GT.AND P0, PT, R219, R10, PT ;  /* 0x0000000adb00720c */ /* 0x000fe20003f04270 */
[----:B------:R-:W2:Y:S01]  /*5330*/  LDSM.16.MT88.4 R172, [R24+0xa000] ;  /* 0x00a0000018ac783b */ /* 0x000ea20000004200 */
[----:B------:R-:W-:Y:S01]  /*5340*/  FSEL R34, R42, -INF , !P3 ;  /* 0xff8000002a227808 */ /* 0x000fe20005800000 */
[----:B------:R3:W4:Y:S01]  /*5350*/  MUFU.EX2 R217, R6 ;  /* 0x0000000600d97308 */ /* 0x0007220000000800 */
[----:B------:R-:W-:Y:S01]  /*5360*/  ISETP.GE.AND P3, PT, R13, R222, PT ;  /* 0x000000de0d00720c */ /* 0x000fe20003f66270 */
[----:B------:R-:W5:Y:S04]  /*5370*/  LDSM.16.MT88.4 R84, [R23] ;  /* 0x000000001754783b */ /* 0x000f680000004200 */
[----:B------:R-:W5:Y:S01]  /*5380*/  LDSM.16.MT88.4 R96, [R24+0xb000] ;  /* 0x00b000001860783b */ /* 0x000f620000004200 */
[----:B-1----:R-:W-:-:S03]  /*5390*/  FFMA.FTZ R5, R32, UR7, -R0 ;  /* 0x0000000720057c23 */ /* 0x002fc60008010800 */
[----:B------:R-:W1:Y:S01]  /*53a0*/  LDSM.16.MT88.4 R128, [R23+0x1000] ;  /* 0x001000001780783b */ /* 0x000e620000004200 */
[----:B------:R4:W4:Y:S01]  /*53b0*/  MUFU.EX2 R213, R5 ;  /* 0x0000000500d57308 */ /* 0x0009220000000800 */
[----:B---3--:R-:W-:Y:S02]  /*53c0*/  HSET2.LE.AND R6, R19, R15, PT ;  /* 0x0000000f13067233 */ /* 0x008fe40003803000 */
[----:B------:R-:W-:Y:S01]  /*53d0*/  LDSM.16.MT88.4 R196, [R24+0xa800] ;  /* 0x00a8000018c4783b */ /* 0x000fe20000004200 */
[----:B------:R-:W-:Y:S02]  /*53e0*/  FSEL R19, R64, -INF , !P0 ;  /* 0xff80000040137808 */ /* 0x000fe40004000000 */
[----:B------:R-:W-:Y:S01]  /*53f0*/  ISETP.GT.AND P0, PT, R27, R3, PT ;  /* 0x000000031b00720c */ /* 0x000fe20003f04270 */
[----:B------:R-:W-:Y:S01]  /*5400*/  LDSM.16.MT88.4 R192, [R23+0x800] ;  /* 0x0008000017c0783b */ /* 0x000fe20000004200 */
[----:B------:R-:W-:Y:S02]  /*5410*/  LOP3.LUT R6, R4, R6, RZ, 0xc0, !PT ;  /* 0x0000000604067212 */ /* 0x000fe400078ec0ff */
[----:B----4-:R-:W-:Y:S01]  /*5420*/  F2FP.BF16.F32.PACK_AB R4, R217, R216 ;  /* 0x000000d8d904723e */ /* 0x010fe200000010ff */
[----:B------:R-:W-:Y:S01]  /*5430*/  LDSM.16.MT88.4 R112, [R24+0xb800] ;  /* 0x00b800001870783b */ /* 0x000fe20000004200 */
[----:B------:R-:W-:-:S02]  /*5440*/  FSEL R25, R51, -INF , !P0 ;  /* 0xff80000033197808 */ /* 0x000fc40004000000 */
[----:B------:R-:W-:Y:S01]  /*5450*/  ISETP.GT.AND P0, PT, R219, R11, PT ;  /* 0x0000000bdb00720c */ /* 0x000fe20003f04270 */
[----:B------:R-:W-:Y:S01]  /*5460*/  LDSM.16.MT88.4 R176, [R23+0x1800] ;  /* 0x0018000017b0783b */ /* 0x000fe20000004200 */
[----:B------:R-:W-:Y:S02]  /*5470*/  LOP3.LUT R5, R20, 0xff00ff, RZ, 0xc0, !PT ;  /* 0x00ff00ff14057812 */ /* 0x000fe400078ec0ff */
[----:B------:R-:W-:Y:S02]  /*5480*/  F2FP.BF16.F32.PACK_AB R18, R213, R215 ;  /* 0x000000d7d512723e */ /* 0x000fe400000010ff */
[----:B------:R-:W-:Y:S02]  /*5490*/  FSEL R20, R49, -INF , !P1 ;  /* 0xff80000031147808 */ /* 0x000fe40004800000 */
[--C-:B------:R-:W-:Y:S02]  /*54a0*/  HSET2.LE.AND R7, R5, R15.reuse, PT ;  /* 0x0000000f05077233 */ /* 0x100fe40003803000 */
[----:B------:R-:W-:-:S02]  /*54b0*/  HSET2.LE.AND R5, R16, R15, PT ;  /* 0x0000000f10057233 */ /* 0x000fc40003803000 */
[----:B------:R-:W-:Y:S02]  /*54c0*/  F2FP.BF16.F32.PACK_AB R16, R225, R226 ;  /* 0x000000e2e110723e */ /* 0x000fe400000010ff */
[----:B------:R-:W-:Y:S02]  /*54d0*/  LOP3.LUT R7, R4, R7, RZ, 0xc0, !PT ;  /* 0x0000000704077212 */ /* 0x000fe400078ec0ff */
[----:B------:R-:W-:Y:S02]  /*54e0*/  LOP3.LUT R4, R16, R5, RZ, 0xc0, !PT ;  /* 0x0000000510047212 */ /* 0x000fe400078ec0ff */
[----:B------:R-:W-:Y:S02]  /*54f0*/  LOP3.LUT R5, R18, R17, RZ, 0xc0, !PT ;  /* 0x0000001112057212 */ /* 0x000fe400078ec0ff */
[----:B------:R-:W-:Y:S02]  /*5500*/  FSEL R18, R65, -INF , !P5 ;  /* 0xff80000041127808 */ /* 0x000fe40006800000 */
[----:B------:R-:W-:-:S02]  /*5510*/  ISETP.GE.AND P5, PT, R9, R220, PT ;  /* 0x000000dc0900720c */ /* 0x000fc40003fa6270 */
[----:B------:R-:W-:Y:S01]  /*5520*/  ISETP.GT.AND P1, PT, R27, R8, PT ;  /* 0x000000081b00720c */ /* 0x000fe20003f24270 */
[C---:B------:R-:W-:Y:S01]  /*5530*/  HMMA.16816.F32.BF16 R148, R4.reuse, R156, RZ ;  /* 0x0000009c0494723c */ /* 0x040fe200000418ff */
[----:B------:R-:W-:Y:S02]  /*5540*/  FSEL R28, R28, -INF , !P5 ;  /* 0xff8000001c1c7808 */ /* 0x000fe40006800000 */
[----:B------:R-:W-:Y:S02]  /*5550*/  ISETP.GE.AND P5, PT, R10, R220, PT ;  /* 0x000000dc0a00720c */ /* 0x000fe40003fa6270 */
[----:B------:R-:W-:Y:S02]  /*5560*/  FSEL R22, R50, -INF , !P1 ;  /* 0xff80000032167808 */ /* 0x000fe40004800000 */
[----:B------:R-:W-:Y:S01]  /*5570*/  ISETP.GT.AND P1, PT, R219, R12, PT ;  /* 0x0000000cdb00720c */ /* 0x000fe20003f24270 */
[----:B--2---:R-:W-:Y:S01]  /*5580*/  HMMA.16816.F32.BF16 R164, R4, R172, RZ ;  /* 0x000000ac04a4723c */ /* 0x004fe200000418ff */
[----:B------:R-:W-:-:S02]  /*5590*/  FSEL R133, R19, -INF , !P5 ;  /* 0xff80000013857808 */ /* 0x000fc40006800000 */
[----:B------:R-:W-:Y:S02]  /*55a0*/  FSEL R16, R77, -INF , !P0 ;  /* 0xff8000004d107808 */ /* 0x000fe40004000000 */
[-C--:B------:R-:W-:Y:S02]  /*55b0*/  ISETP.GE.AND P5, PT, R11, R220.reuse, PT ;  /* 0x000000dc0b00720c */ /* 0x080fe40003fa6270 */
[----:B------:R-:W-:Y:S01]  /*55c0*/  FSEL R17, R76, -INF , !P1 ;  /* 0xff8000004c117808 */ /* 0x000fe20004800000 */
[C---:B------:R-:W-:Y:S01]  /*55d0*/  HMMA.16816.F32.BF16 R48, R4.reuse, R68, RZ ;  /* 0x000000440430723c */ /* 0x040fe200000418ff */
[-C--:B------:R-:W-:Y:S02]  /*55e0*/  ISETP.GE.AND P1, PT, R8, R220.reuse, PT ;  /* 0x000000dc0800720c */ /* 0x080fe40003f26270 */
[-C--:B------:R-:W-:Y:S02]  /*55f0*/  ISETP.GE.AND P0, PT, R3, R220.reuse, PT ;  /* 0x000000dc0300720c */ /* 0x080fe40003f06270 */
[----:B------:R-:W-:Y:S01]  /*5600*/  FSEL R139, R16, -INF , !P5 ;  /* 0xff800000108b7808 */ /* 0x000fe20006800000 */
[----:B------:R-:W-:Y:S01]  /*5610*/  IMAD.U32 R16, RZ, RZ, UR32 ;  /* 0x00000020ff107e24 */ /* 0x000fe2000f8e00ff */
[----:B------:R-:W-:Y:S01]  /*5620*/  FSEL R29, R21, -INF , !P1 ;  /* 0xff800000151d7808 */ /* 0x000fe20004800000 */
[----:B-----5:R-:W-:Y:S01]  /*5630*/  HMMA.16816.F32.BF16 R56, R4, R84, RZ ;  /* 0x000000540438723c */ /* 0x020fe200000418ff */
[----:B------:R-:W-:Y:S01]  /*5640*/  FSEL R32, R20, -INF , !P0 ;  /* 0xff80000014207808 */ /* 0x000fe20004000000 */
[----:B------:R-:W-:Y:S01]  /*5650*/  VIADD R233, R16, 0x1715609d ;  /* 0x1715609d10e97836 */ /* 0x000fe20000000000 */
[----:B------:R-:W-:-:S02]  /*5660*/  ISETP.GE.AND P1, PT, R13, R220, PT ;  /* 0x000000dc0d00720c */ /* 0x000fc40003f26270 */
[----:B------:R-:W-:Y:S02]  /*5670*/  ISETP.GE.AND P0, PT, R12, R220, PT ;  /* 0x000000dc0c00720c */ /* 0x000fe40003f06270 */
[----:B------:R-:W-:Y:S01]  /*5680*/  FSEL R138, R18, -INF , !P1 ;  /* 0xff800000128a7808 */ /* 0x000fe20004800000 */
[C---:B------:R-:W-:Y:S01]  /*5690*/  HMMA.16816.F32.BF16 R72, R4.reuse, R80, RZ ;  /* 0x000000500448723c */ /* 0x040fe200000418ff */
[----:B------:R-:W-:Y:S02]  /*56a0*/  FSEL R200, R17, -INF , !P0 ;  /* 0xff80000011c87808 */ /* 0x000fe40004000000 */
[----:B------:R-:W-:Y:S02]  /*56b0*/  FSEL R19, R78, -INF , !P6 ;  /* 0xff8000004e137808 */ /* 0x000fe40007000000 */
[C---:B------:R-:W-:Y:S02]  /*56c0*/  ISETP.GT.AND P1, PT, R27.reuse, R10, PT ;  /* 0x0000000a1b00720c */ /* 0x040fe40003f24270 */
[----:B------:R-:W-:Y:S01]  /*56d0*/  ISETP.GT.AND P0, PT, R27, R13, PT ;  /* 0x0000000d1b00720c */ /* 0x000fe20003f04270 */
[----:B------:R-:W-:Y:S01]  /*56e0*/  HMMA.16816.F32.BF16 R88, R4, R96, RZ ;  /* 0x000000600458723c */ /* 0x000fe200000418ff */
[----:B------:R-:W-:-:S02]  /*56f0*/  ISETP.GE.AND P6, PT, R3, R222, PT ;  /* 0x000000de0300720c */ /* 0x000fc40003fc6270 */
[----:B------:R-:W-:Y:S02]  /*5700*/  LOP3.LUT R3, R233, R92, R55, 0x96, !PT ;  /* 0x0000005ce9037212 */ /* 0x000fe400078e9637 */
[----:B------:R-:W-:Y:S02]  /*5710*/  FSEL R21, R66, -INF , !P1 ;  /* 0xff80000042157808 */ /* 0x000fe40004800000 */
[----:B------:R-:W-:Y:S01]  /*5720*/  FSEL R20, R67, -INF , !P0 ;  /* 0xff80000043147808 */ /* 0x000fe20004000000 */
[----:B------:R-:W-:Y:S01]  /*5730*/  HMMA.16816.F32.BF16 R104, R4, R116, RZ ;  /* 0x000000740468723c */ /* 0x000fe200000418ff */
[-C--:B------:R-:W-:Y:S02]  /*5740*/  ISETP.GE.AND P1, PT, R9, R222.reuse, PT ;  /* 0x000000de0900720c */ /* 0x080fe40003f26270 */
[----:B------:R-:W-:Y:S01]  /*5750*/  ISETP.GE.AND P0, PT, R8, R222, PT ;  /* 0x000000de0800720c */ /* 0x000fe20003f06270 */
[----:B------:R-:W-:Y:S01]  /*5760*/  IMAD.WIDE.U32 R8, R3, -0x2daee0ad, RZ ;  /* 0xd2511f5303087825 */ /* 0x000fe200078e00ff */
[----:B------:R-:W-:-:S02]  /*5770*/  ISETP.GT.AND P5, PT, R27, R11, PT ;  /* 0x0000000b1b00720c */ /* 0x000fc40003fa4270 */
[----:B------:R-:W-:Y:S01]  /*5780*/  FSEL R26, R22, -INF , !P0 ;  /* 0xff800000161a7808 */ /* 0x000fe20004000000 */
[----:B------:R-:W-:Y:S01]  /*5790*/  IMAD.MOV.U32 R22, RZ, RZ, R8 ;  /* 0x000000ffff167224 */ /* 0x000fe200078e0008 */
[----:B------:R-:W-:Y:S01]  /*57a0*/  LOP3.LUT R3, R94, UR6, R9, 0x96, !PT ;  /* 0x000000065e037c12 */ /* 0x000fe2000f8e9609 */
[----:B------:R-:W-:Y:S01]  /*57b0*/  FFMA.FTZ R9, R40, UR7, -R2 ;  /* 0x0000000728097c23 */ /* 0x000fe20008010802 */
[----:B------:R-:W-:Y:S01]  /*57c0*/  FSEL R18, R79, -INF , !P5 ;  /* 0xff8000004f127808 */ /* 0x000fe20006800000 */
[----:B-1----:R-:W-:Y:S01]  /*57d0*/  HMMA.16816.F32.BF16 R120, R4, R128, RZ ;  /* 0x000000800478723c */ /* 0x002fe200000418ff */
[-C--:B------:R-:W-:Y:S01]  /*57e0*/  ISETP.GE.AND P5, PT, R10, R222.reuse, PT ;  /* 0x000000de0a00720c */ /* 0x080fe20003fa6270 */
[----:B------:R1:W-:Y:S01]  /*57f0*/  MUFU.EX2 R207, R9 ;  /* 0x0000000900cf7308 */ /* 0x0003e20000000800 */
[----:B------:R-:W-:Y:S02]  /*5800*/  ISETP.GE.AND P0, PT, R11, R222, PT ;  /* 0x000000de0b00720c */ /* 0x000fe40003f06270 */
[----:B------:R-:W-:-:S02]  /*5810*/  LOP3.LUT R10, R3, 0xffff, RZ, 0xc0, !PT ;  /* 0x0000ffff030a7812 */ /* 0x000fc400078ec0ff */
[----:B------:R-:W-:Y:S01]  /*5820*/  PRMT R11, R3, 0x7632, R11 ;  /* 0x00007632030b7816 */ /* 0x000fe2000000000b */
[C---:B------:R-:W-:Y:S01]  /*5830*/  HMMA.16816.F32.BF16 R152, R4.reuse, R158, RZ ;  /* 0x0000009e0498723c */ /* 0x040fe200000418ff */
[----:B------:R-:W-:Y:S02]  /*5840*/  FSEL R27, R43, -INF , !P1 ;  /* 0xff8000002b1b7808 */ /* 0x000fe40004800000 */
[C---:B------:R-:W-:Y:S02]  /*5850*/  PRMT R33, R8.reuse, 0x7771, RZ ;  /* 0x0000777108217816 */ /* 0x040fe400000000ff */
[C---:B------:R-:W-:Y:S02]  /*5860*/  PRMT R17, R8.reuse, 0x7773, RZ ;  /* 0x0000777308117816 */ /* 0x040fe400000000ff */
[----:B------:R-:W-:Y:S01]  /*5870*/  PRMT R16, R8, 0x7772, RZ ;  /* 0x0000777208107816 */ /* 0x000fe200000000ff */
[----:B------:R-:W-:Y:S01]  /*5880*/  FFMA.FTZ R8, R38, UR7, -R2 ;  /* 0x0000000726087c23 */ /* 0x000fe20008010802 */
[----:B------:R-:W-:Y:S01]  /*5890*/  ISETP.GE.AND P1, PT, R12, R222, PT ;  /* 0x000000de0c00720c */ /* 0x000fe20003f26270 */
[----:B------:R-:W-:Y:S01]  /*58a0*/  HMMA.16816.F32.BF16 R168, R4, R174, RZ ;  /* 0x000000ae04a8723c */ /* 0x000fe200000418ff */
[----:B------:R-:W-:Y:S01]  /*58b0*/  LOP3.LUT R13, R3, 0xff, RZ, 0xc0, !PT ;  /* 0x000000ff030d7812 */ /* 0x000fe200078ec0ff */
[----:B------:R2:W3:Y:S01]  /*58c0*/  MUFU.EX2 R206, R8 ;  /* 0x0000000800ce7308 */ /* 0x0004e20000000800 */
[----:B------:R-:W-:-:S02]  /*58d0*/  SHF.R.U32.HI R10, RZ, 0x8, R10 ;  /* 0x00000008ff0a7819 */ /* 0x000fc4000001160a */
[----:B------:R-:W-:Y:S01]  /*58e0*/  SHF.R.U32.HI R12, RZ, 0x18, R3 ;  /* 0x00000018ff0c7819 */ /* 0x000fe20000011603 */
[----:B------:R-:W-:Y:S01]  /*58f0*/  FFMA.FTZ R3, R41, UR7, -R2 ;  /* 0x0000000729037c23 */ /* 0x000fe20008010802 */
[----:B-1----:R-:W-:Y:S01]  /*5900*/  LOP3.LUT R9, R11, 0xff, RZ, 0xc0, !PT ;  /* 0x000000ff0b097812 */ /* 0x002fe200078ec0ff */
[C---:B------:R-:W-:Y:S01]  /*5910*/  HMMA.16816.F32.BF16 R60, R4.reuse, R70, RZ ;  /* 0x00000046043c723c */ /* 0x040fe200000418ff */
[----:B------:R-:W-:Y:S01]  /*5920*/  PRMT R11, R13, 0x5410, R10 ;  /* 0x000054100d0b7816 */ /* 0x000fe2000000000a */
[----:B------:R1:W-:Y:S01]  /*5930*/  MUFU.EX2 R209, R3 ;  /* 0x0000000300d17308 */ /* 0x0003e20000000800 */
[----:B------:R-:W-:Y:S01]  /*5940*/  PRMT R10, R9, 0x5410, R12 ;  /* 0x00005410090a7816 */ /* 0x000fe2000000000c */
[----:B------:R-:W-:Y:S01]  /*5950*/  FFMA.FTZ R9, R44, UR7, -R2 ;  /* 0x000000072c097c23 */ /* 0x000fe20008010802 */
[--C-:B------:R-:W-:Y:S01]  /*5960*/  FFMA.FTZ R2, R39, UR7, -R0.reuse ;  /* 0x0000000727027c23 */ /* 0x100fe20008010800 */
[----:B------:R-:W-:Y:S02]  /*5970*/  PRMT R16, R16, 0x5410, R17 ;  /* 0x0000541010107816 */ /* 0x000fe40000000011 */
[----:B------:R4:W5:Y:S01]  /*5980*/  MUFU.EX2 R205, R9 ;  /* 0x0000000900cd7308 */ /* 0x0009620000000800 */
[----:B--2---:R-:W-:Y:S01]  /*5990*/  FFMA.FTZ R8, R35, UR7, -R0 ;  /* 0x0000000723087c23 */ /* 0x004fe20008010800 */
[----:B------:R-:W-:Y:S01]  /*59a0*/  FSEL R230, R21, -INF , !P5 ;  /* 0xff80000015e67808 */ /* 0x000fe20006800000 */
[----:B------:R-:W-:Y:S01]  /*59b0*/  HMMA.16816.F32.BF16 R76, R4, R82, RZ ;  /* 0x00000052044c723c */ /* 0x000fe200000418ff */
[----:B------:R3:W-:Y:S01]  /*59c0*/  MUFU.EX2 R201, R2 ;  /* 0x0000000200c97308 */ /* 0x0007e20000000800 */
[----:B------:R-:W-:-:S02]  /*59d0*/  FSEL R229, R20, -INF , !P3 ;  /* 0xff80000014e57808 */ /* 0x000fc40005800000 */
[----:B------:R-:W-:Y:S01]  /*59e0*/  FSEL R228, R19, -INF , !P1 ;  /* 0xff80000013e47808 */ /* 0x000fe20004800000 */
[----:B------:R2:W-:Y:S01]  /*59f0*/  MUFU.EX2 R202, R8 ;  /* 0x0000000800ca7308 */ /* 0x0005e20000000800 */
[----:B-1----:R-:W-:Y:S02]  /*5a00*/  FFMA.FTZ R3, R37, UR7, -R0 ;  /* 0x0000000725037c23 */ /* 0x002fe40008010800 */
[----:B------:R-:W-:Y:S02]  /*5a10*/  HMMA.16816.F32.BF16 R92, R4, R98, RZ ;  /* 0x00000062045c723c */ /* 0x000fe400000418ff */
[----:B------:R1:W1:Y:S01]  /*5a20*/  MUFU.EX2 R204, R3 ;  /* 0x0000000300cc7308 */ /* 0x0002620000000800 */
[----:B----4-:R-:W-:Y:S02]  /*5a30*/  LOP3.LUT R9, R22, 0xff, RZ, 0xc0, !PT ;  /* 0x000000ff16097812 */ /* 0x010fe400078ec0ff */
[----:B---3--:R-:W-:-:S03]  /*5a40*/  F2FP.BF16.F32.PACK_AB R2, R207, R206 ;  /* 0x000000cecf02723e */ /* 0x008fc600000010ff */
[C---:B------:R-:W-:Y:S01]  /*5a50*/  HMMA.16816.F32.BF16 R108, R4.reuse, R118, RZ ;  /* 0x00000076046c723c */ /* 0x040fe200000418ff */
[----:B--2---:R-:W-:Y:S01]  /*5a60*/  FFMA.FTZ R8, R36, UR7, -R0 ;  /* 0x0000000724087c23 */ /* 0x004fe20008010800 */
[--C-:B------:R-:W-:Y:S02]  /*5a70*/  HSET2.LE.AND R0, R11, R15.reuse, PT ;  /* 0x0000000f0b007233 */ /* 0x100fe40003803000 */
[----:B------:R-:W-:Y:S01]  /*5a80*/  PRMT R11, R9, 0x5410, R33 ;  /* 0x00005410090b7816 */ /* 0x000fe20000000021 */
[----:B------:R2:W3:Y:S01]  /*5a90*/  MUFU.EX2 R203, R8 ;  /* 0x0000000800cb7308 */ /* 0x0004e20000000800 */
[----:B------:R-:W-:Y:S02]  /*5aa0*/  FMNMX3.FTZ R9, R53, R28, R29, !PT ;  /* 0x0000001c35097276 */ /* 0x000fe4000781001d */
[----:B------:R-:W-:Y:S01]  /*5ab0*/  HMMA.16816.F32.BF16 R36, R4, R86, RZ ;  /* 0x000000560424723c */ /* 0x000fe200000418ff */
[----:B------:R-:W-:Y:S02]  /*5ac0*/  LOP3.LUT R124, R2, R0, RZ, 0xc0, !PT ;  /* 0x00000000027c7212 */ /* 0x000fe400078ec0ff */
[----:B------:R-:W-:-:S02]  /*5ad0*/  HSET2.LE.AND R0, R11, R15, PT ;  /* 0x0000000f0b007233 */ /* 0x000fc40003803000 */
[----:B-----5:R-:W-:Y:S02]  /*5ae0*/  F2FP.BF16.F32.PACK_AB R2, R205, R209 ;  /* 0x000000d1cd02723e */ /* 0x020fe400000010ff */
[----:B------:R-:W-:Y:S01]  /*5af0*/  FMNMX3.FTZ R9, R9, R32, R133, !PT ;  /* 0x0000002009097276 */ /* 0x000fe20007810085 */
[----:B------:R-:W-:Y:S01]  /*5b00*/  HMMA.16816.F32.BF16 R64, R4, R130, RZ ;  /* 0x000000820440723c */ /* 0x000fe200000418ff */
[----:B-1----:R-:W-:Y:S02]  /*5b10*/  HSET2.LE.AND R3, R10, R15, PT ;  /* 0x0000000f0a037233 */ /* 0x002fe40003803000 */
[----:B------:R-:W-:Y:S02]  /*5b20*/  LOP3.LUT R126, R2, R0, RZ, 0xc0, !PT ;  /* 0x00000000027e7212 */ /* 0x000fe400078ec0ff */
[----:B------:R-:W-:Y:S02]  /*5b30*/  LOP3.LUT R10, R100, UR32, R135, 0x96, !PT ;  /* 0x00000020640a7c12 */ /* 0x000fe4000f8e9687 */
[----:B------:R-:W-:-:S02]  /*5b40*/  FMNMX3.FTZ R0, R9, R138, R200, !PT ;  /* 0x0000008a09007276 */ /* 0x000fc400078100c8 */
[----:B--2---:R-:W-:Y:S01]  /*5b50*/  F2FP.BF16.F32.PACK_AB R8, R204, R202 ;  /* 0x000000cacc08723e */ /* 0x004fe200000010ff */
[----:B------:R-:W-:Y:S01]  /*5b60*/  IMAD.WIDE.U32 R102, R10, -0x2daee0ad, RZ ;  /* 0xd2511f530a667825 */ /* 0x000fe200078e00ff */
[----:B------:R-:W-:Y:S02]  /*5b70*/  FMNMX.FTZ R2, R139, R0, !PT ;  /* 0x000000008b027209 */ /* 0x000fe40007810000 */
[----:B------:R-:W-:Y:S02]  /*5b80*/  FSEL R10, R25, -INF , !P6 ;  /* 0xff800000190a7808 */ /* 0x000fe40007000000 */
[----:B------:R-:W-:Y:S01]  /*5b90*/  FMNMX3.FTZ R0, R34, R27, R26, !PT ;  /* 0x0000001b22007276 */ /* 0x000fe2000781001a */
[----:B------:R-:W1:Y:S01]  /*5ba0*/  SHFL.BFLY PT, R6, R2, 0x2, 0x1f ;  /* 0x0c401f0002067f89 */ /* 0x000e6200000e0000 */
[----:B------:R-:W-:Y:S02]  /*5bb0*/  LOP3.LUT R125, R8, R3, RZ, 0xc0, !PT ;  /* 0x00000003087d7212 */ /* 0x000fe400078ec0ff */
[----:B------:R-:W-:Y:S01]  /*5bc0*/  LOP3.LUT R3, R16, 0xff00ff, RZ, 0xc0, !PT ;  /* 0x00ff00ff10037812 */ /* 0x000fe200078ec0ff */
[----:B------:R-:W-:Y:S01]  /*5bd0*/  STL.64 [R1+0x48], R102 ;  /* 0x0000486601007387 */ /* 0x000fe20000100a00 */
[----:B------:R-:W-:-:S02]  /*5be0*/  FMNMX3.FTZ R0, R0, R10, R230, !PT ;  /* 0x0000000a00007276 */ /* 0x000fc400078100e6 */
[----:B------:R-:W-:Y:S02]  /*5bf0*/  FSEL R25, R18, -INF , !P0 ;  /* 0xff80000012197808 */ /* 0x000fe40004000000 */
[----:B------:R-:W-:Y:S02]  /*5c00*/  FMNMX3.FTZ R0, R0, R229, R228, !PT ;  /* 0x000000e500007276 */ /* 0x000fe400078100e4 */
[----:B------:R-:W-:Y:S02]  /*5c10*/  HSET2.LE.AND R3, R3, R15, PT ;  /* 0x0000000f03037233 */ /* 0x000fe40003803000 */
[----:B---3--:R-:W-:Y:S02]  /*5c20*/  F2FP.BF16.F32.PACK_AB R8, R203, R201 ;  /* 0x000000c9cb08723e */ /* 0x008fe400000010ff */
[----:B------:R-:W-:Y:S02]  /*5c30*/  FMNMX.FTZ R0, R25, R0, !PT ;  /* 0x0000000019007209 */ /* 0x000fe40007810000 */
[----:B------:R-:W-:-:S02]  /*5c40*/  LOP3.LUT R127, R8, R3, RZ, 0xc0, !PT ;  /* 0x00000003087f7212 */ /* 0x000fc400078ec0ff */
[----:B------:R-:W-:Y:S01]  /*5c50*/  LOP3.LUT R3, R52, R144, R103, 0x96, !PT ;  /* 0x0000009034037212 */ /* 0x000fe200078e9667 */
[----:B------:R-:W2:Y:S01]  /*5c60*/  SHFL.BFLY PT, R7, R0, 0x2, 0x1f ;  /* 0x0c401f0000077f89 */ /* 0x000ea200000e0000 */
[----:B------:R-:W-:-:S03]  /*5c70*/  LOP3.LUT R4, R46, R134, R31, 0x96, !PT ;  /* 0x000000862e047212 */ /* 0x000fc600078e961f */
[----:B------:R-:W-:Y:S01]  /*5c80*/  IMAD.WIDE.U32 R12, R3, -0x326172a9, RZ ;  /* 0xcd9e8d57030c7825 */ /* 0x000fe200078e00ff */
[----:B-1----:R-:W-:Y:S01]  /*5c90*/  FMNMX.FTZ R6, R2, R6, !PT ;  /* 0x0000000602067209 */ /* 0x002fe20007810000 */
[C---:B------:R-:W-:Y:S02]  /*5ca0*/  HMMA.16816.F32.BF16 R44, R124.reuse, R186, R60 ;  /* 0x000000ba7c2c723c */ /* 0x040fe4000004183c */
[----:B------:R-:W-:Y:S01]  /*5cb0*/  IMAD.WIDE.U32 R4, R4, -0x2daee0ad, RZ ;  /* 0xd2511f5304047825 */ /* 0x000fe200078e00ff */
[----:B------:R-:W-:Y:S01]  /*5cc0*/  LOP3.LUT R3, R232, R30, R13, 0x96, !PT ;  /* 0x0000001ee8037212 */ /* 0x000fe200078e960d */
[----:B------:R1:W-:Y:S03]  /*5cd0*/  STL.64 [R1+0x38], R12 ;  /* 0x0000380c01007387 */ /* 0x0003e60000100a00 */
[----:B------:R-:W-:Y:S01]  /*5ce0*/  LOP3.LUT R2, R234, R102, R5, 0x96, !PT ;  /* 0x00000066ea027212 */ /* 0x000fe200078e9605 */
[----:B------:R-:W-:Y:S01]  /*5cf0*/  IMAD.WIDE.U32 R8, R3, -0x2daee0ad, RZ ;  /* 0xd2511f5303087825 */ /* 0x000fe200078e00ff */
[----:B------:R-:W3:Y:S01]  /*5d00*/  SHFL.BFLY PT, R5, R6, 0x1, 0x1f ;  /* 0x0c201f0006057f89 */ /* 0x000ee200000e0000 */
[----:B------:R-:W-:Y:S02]  /*5d10*/  HMMA.16816.F32.BF16 R148, R124, R188, R148 ;  /* 0x000000bc7c94723c */ /* 0x000fe40000041894 */
[----:B------:R-:W-:Y:S01]  /*5d20*/  IMAD.WIDE.U32 R2, R2, -0x326172a9, RZ ;  /* 0xcd9e8d5702027825 */ /* 0x000fe200078e00ff */
[----:B------:R-:W-:-:S04]  /*5d30*/  LOP3.LUT R4, R236, R4, R9, 0x96, !PT ;  /* 0x00000004ec047212 */ /* 0x000fc800078e9609 */
[----:B------:R-:W-:Y:S01]  /*5d40*/  LOP3.LUT R3, R235, R12, R3, 0x96, !PT ;  /* 0x0000000ceb037212 */ /* 0x000fe200078e9603 */
[----:B------:R-:W-:Y:S01]  /*5d50*/  IMAD.WIDE.U32 R30, R4, -0x326172a9, RZ ;  /* 0xcd9e8d57041e7825 */ /* 0x000fe200078e00ff */
[----:B--2---:R-:W-:Y:S01]  /*5d60*/  FMNMX.FTZ R0, R0, R7, !PT ;  /* 0x0000000700007209 */ /* 0x004fe20007810000 */
[C---:B------:R-:W-:Y:S03]  /*5d70*/  HMMA.16816.F32.BF16 R164, R124.reuse, R196, R164 ;  /* 0x000000c47ca4723c */ /* 0x040fe600000418a4 */
[----:B------:R-:W-:Y:S01]  /*5d80*/  LOP3.LUT R2, R238, R2, R31, 0x96, !PT ;  /* 0x00000002ee027212 */ /* 0x000fe200078e961f */
[----:B------:R-:W2:Y:S04]  /*5d90*/  SHFL.BFLY PT, R4, R0, 0x1, 0x1f ;  /* 0x0c201f0000047f89 */ /* 0x000ea800000e0000 */
[----:B------:R-:W-:Y:S01]  /*5da0*/  IMAD.WIDE.U32 R100, R2, -0x2daee0ad, RZ ;  /* 0xd2511f5302647825 */ /* 0x000fe200078e00ff */
[----:B------:R-:W-:Y:S03]  /*5db0*/  HMMA.16816.F32.BF16 R40, R124, R184, R48 ;  /* 0x000000b87c28723c */ /* 0x000fe60000041830 */
[----:B-1----:R-:W-:Y:S01]  /*5dc0*/  IMAD.WIDE.U32 R12, R3, -0x2daee0ad, RZ ;  /* 0xd2511f53030c7825 */ /* 0x002fe200078e00ff */
[----:B---3--:R-:W-:-:S02]  /*5dd0*/  FMNMX.FTZ R135, R6, R5, !PT ;  /* 0x0000000506877209 */ /* 0x008fc40007810000 */
[----:B------:R-:W-:Y:S02]  /*5de0*/  LOP3.LUT R2, R239, R12, R101, 0x96, !PT ;  /* 0x0000000cef027212 */ /* 0x000fe400078e9665 */
[----:B------:R-:W-:Y:S01]  /*5df0*/  HMMA.16816.F32.BF16 R56, R124, R192, R56 ;  /* 0x000000c07c38723c */ /* 0x000fe20000041838 */
[----:B------:R-:W-:Y:S02]  /*5e00*/  FSETP.NEU.FTZ.AND P0, PT, R135, -INF , PT ;  /* 0xff8000008700780b */ /* 0x000fe40003f1d000 */
[----:B------:R-:W-:Y:S01]  /*5e10*/  LOP3.LUT R3, R237, R8, R13, 0x96, !PT ;  /* 0x00000008ed037212 */ /* 0x000fe200078e960d */
[----:B------:R-:W-:-:S04]  /*5e20*/  IMAD.WIDE.U32 R6, R2, -0x326172a9, RZ ;  /* 0xcd9e8d5702067825 */ /* 0x000fc800078e00ff */
[----:B------:R-:W-:Y:S01]  /*5e30*/  FMUL.FTZ R2, R135, UR7 ;  /* 0x0000000787027c20 */ /* 0x000fe20008410000 */
[----:B------:R-:W-:Y:S01]  /*5e40*/  IMAD.WIDE.U32 R12, R3, -0x326172a9, RZ ;  /* 0xcd9e8d57030c7825 */ /* 0x000fe200078e00ff */
[----:B------:R-:W-:Y:S01]  /*5e50*/  PRMT R11, R6, 0x7772, RZ ;  /* 0x00007772060b7816 */ /* 0x000fe200000000ff */
[C---:B------:R-:W-:Y:S02]  /*5e60*/  HMMA.16816.F32.BF16 R72, R124.reuse, R180, R72 ;  /* 0x000000b47c48723c */ /* 0x040fe40000041848 */
[----:B------:R-:W-:Y:S01]  /*5e70*/  FSEL R2, R2, RZ, P0 ;  /* 0x000000ff02027208 */ /* 0x000fe20000000000 */
[----:B------:R-:W-:Y:S01]  /*5e80*/  IMAD.MOV.U32 R5, RZ, RZ, R6 ;  /* 0x000000ffff057224 */ /* 0x000fe200078e0006 */
[----:B--2---:R-:W-:Y:S02]  /*5e90*/  FMNMX.FTZ R134, R0, R4, !PT ;  /* 0x0000000400867209 */ /* 0x004fe40007810000 */
[----:B------:R-:W-:Y:S01]  /*5ea0*/  LOP3.LUT R3, R241, R12, R7, 0x96, !PT ;  /* 0x0000000cf1037212 */ /* 0x000fe200078e9607 */
[--C-:B------:R-:W-:Y:S01]  /*5eb0*/  FFMA.FTZ R4, R53, UR7, -R2.reuse ;  /* 0x0000000735047c23 */ /* 0x100fe20008010802 */
[----:B------:R-:W-:Y:S01]  /*5ec0*/  FFMA.FTZ R0, R28, UR7, -R2 ;  /* 0x000000071c007c23 */ /* 0x000fe20008010802 */
[----:B------:R-:W-:Y:S01]  /*5ed0*/  FSETP.NEU.FTZ.AND P0, PT, R134, -INF , PT ;  /* 0xff8000008600780b */ /* 0x000fe20003f1d000 */
[----:B------:R-:W-:Y:S01]  /*5ee0*/  HMMA.16816.F32.BF16 R88, R124, R112, R88 ;  /* 0x000000707c58723c */ /* 0x000fe20000041858 */
[----:B------:R1:W-:Y:S01]  /*5ef0*/  MUFU.EX2 R20, R4 ;  /* 0x0000000400147308 */ /* 0x0003e20000000800 */
[----:B------:R-:W-:-:S02]  /*5f00*/  PRMT R12, R6, 0x7771, RZ ;  /* 0x00007771060c7816 */ /* 0x000fc400000000ff */
[----:B------:R-:W-:Y:S01]  /*5f10*/  PRMT R7, R6, 0x7773, RZ ;  /* 0x0000777306077816 */ /* 0x000fe200000000ff */
[----:B------:R2:W-:Y:S01]  /*5f20*/  MUFU.EX2 R19, R0 ;  /* 0x0000000000137308 */ /* 0x0005e20000000800 */
[----:B------:R-:W-:Y:S01]  /*5f30*/  LOP3.LUT R6, R5, 0xff, RZ, 0xc0, !PT ;  /* 0x000000ff05067812 */ /* 0x000fe200078ec0ff */
[----:B------:R-:W-:Y:S01]  /*5f40*/  FFMA.FTZ R5, R29, UR7, -R2 ;  /* 0x000000071d057c23 */ /* 0x000fe20008010802 */
[--C-:B------:R-:W-:Y:S01]  /*5f50*/  PRMT R11, R11, 0x5410, R7.reuse ;  /* 0x000054100b0b7816 */ /* 0x100fe20000000007 */
[C---:B------:R-:W-:Y:S01]  /*5f60*/  HMMA.16816.F32.BF16 R104, R124.reuse, R140, R104 ;  /* 0x0000008c7c68723c */ /* 0x040fe20000041868 */
[----:B------:R-:W-:Y:S01]  /*5f70*/  PRMT R12, R6, 0x5410, R12 ;  /* 0x00005410060c7816 */ /* 0x000fe2000000000c */
[----:B------:R3:W-:Y:S01]  /*5f80*/  MUFU.EX2 R21, R5 ;  /* 0x0000000500157308 */ /* 0x0007e20000000800 */
[C---:B------:R-:W-:Y:S02]  /*5f90*/  LOP3.LUT R6, R3.reuse, 0xffff, RZ, 0xc0, !PT ;  /* 0x0000ffff03067812 */ /* 0x040fe400078ec0ff */
[C---:B------:R-:W-:Y:S01]  /*5fa0*/  LOP3.LUT R9, R3.reuse, 0xff, RZ, 0xc0, !PT ;  /* 0x000000ff03097812 */ /* 0x040fe200078ec0ff */
[----:B-1----:R-:W-:Y:S01]  /*5fb0*/  FMUL.FTZ R4, R134, UR7 ;  /* 0x0000000786047c20 */ /* 0x002fe20008410000 */
[----:B------:R-:W-:Y:S01]  /*5fc0*/  PRMT R7, R3, 0x7632, R7 ;  /* 0x0000763203077816 */ /* 0x000fe20000000007 */
[----:B------:R-:W-:Y:S01]  /*5fd0*/  HMMA.16816.F32.BF16 R120, R124, R176, R120 ;  /* 0x000000b07c78723c */ /* 0x000fe20000041878 */
[----:B------:R-:W-:-:S02]  /*5fe0*/  SHF.R.U32.HI R8, RZ, 0x18, R3 ;  /* 0x00000018ff087819 */ /* 0x000fc40000011603 */
[----:B--2---:R-:W-:Y:S01]  /*5ff0*/  FSEL R0, R4, RZ, P0 ;  /* 0x000000ff04007208 */ /* 0x004fe20000000000 */
[----:B------:R-:W-:-:S04]  /*6000*/  FFMA.FTZ R4, R32, UR7, -R2 ;  /* 0x0000000720047c23 */ /* 0x000fc80008010802 */
[--C-:B---3--:R-:W-:Y:S01]  /*6010*/  FFMA.FTZ R5, R34, UR7, -R0.reuse ;  /* 0x0000000722057c23 */ /* 0x108fe20008010800 */
[----:B------:R1:W2:Y:S01]  /*6020*/  MUFU.EX2 R22, R4 ;  /* 0x0000000400167308 */ /* 0x0002a20000000800 */
[--C-:B------:R-:W-:Y:S01]  /*6030*/  FFMA.FTZ R3, R27, UR7, -R0.reuse ;  /* 0x000000071b037c23 */ /* 0x100fe20008010800 */
[C---:B------:R-:W-:Y:S02]  /*6040*/  HMMA.16816.F32.BF16 R152, R124.reuse, R190, R152 ;  /* 0x000000be7c98723c */ /* 0x040fe40000041898 */
[----:B------:R3:W-:Y:S04]  /*6050*/  MUFU.EX2 R16, R5 ;  /* 0x0000000500107308 */ /* 0x0007e80000000800 */
[----:B------:R4:W-:Y:S02]  /*6060*/  MUFU.EX2 R14, R3 ;  /* 0x00000003000e7308 */ /* 0x0009e40000000800 */
[----:B------:R-:W-:Y:S01]  /*6070*/  HMMA.16816.F32.BF16 R168, R124, R198, R168 ;  /* 0x000000c67ca8723c */ /* 0x000fe200000418a8 */
[--C-:B-1----:R-:W-:Y:S01]  /*6080*/  FFMA.FTZ R4, R26, UR7, -R0.reuse ;  /* 0x000000071a047c23 */ /* 0x102fe20008010800 */
[----:B---3--:R-:W-:-:S03]  /*6090*/  FFMA.FTZ R5, R10, UR7, -R0 ;  /* 0x000000070a057c23 */ /* 0x008fc60008010800 */
[----:B------:R1:W-:Y:S01]  /*60a0*/  MUFU.EX2 R17, R4 ;  /* 0x0000000400117308 */ /* 0x0003e20000000800 */
[----:B------:R-:W-:Y:S02]  /*60b0*/  LOP3.LUT R10, R11, 0xff00ff, RZ, 0xc0, !PT ;  /* 0x00ff00ff0b0a7812 */ /* 0x000fe400078ec0ff */
[C---:B------:R-:W-:Y:S01]  /*60c0*/  HMMA.16816.F32.BF16 R60, R124.reuse, R194, R36 ;  /* 0x000000c27c3c723c */ /* 0x040fe20000041824 */
[----:B----4-:R-:W-:Y:S01]  /*60d0*/  HSET2.LE.AND R3, R12, R15, PT ;  /* 0x0000000f0c037233 */ /* 0x010fe20003803000 */
[----:B------:R3:W4:Y:S06]  /*60e0*/  MUFU.EX2 R18, R5 ;  /* 0x0000000500127308 */ /* 0x00072c0000000800 */
[----:B------:R-:W-:Y:S01]  /*60f0*/  HMMA.16816.F32.BF16 R76, R124, R182, R76 ;  /* 0x000000b67c4c723c */ /* 0x000fe2000004184c */
[----:B-1----:R-:W-:-:S02]  /*6100*/  SHF.R.U32.HI R4, RZ, 0x8, R6 ;  /* 0x00000008ff047819 */ /* 0x002fc40000011606 */
[----:B--2---:R-:W-:Y:S02]  /*6110*/  F2FP.BF16.F32.PACK_AB R6, R22, R21 ;  /* 0x000000151606723e */ /* 0x004fe400000010ff */
[----:B---3--:R-:W-:-:S03]  /*6120*/  LOP3.LUT R5, R7, 0xff, RZ, 0xc0, !PT ;  /* 0x000000ff07057812 */ /* 0x008fc600078ec0ff */
[C---:B------:R-:W-:Y:S01]  /*6130*/  HMMA.16816.F32.BF16 R92, R124.reuse, R114, R92 ;  /* 0x000000727c5c723c */ /* 0x040fe2000004185c */
[----:B------:R-:W-:Y:S02]  /*6140*/  PRMT R4, R9, 0x5410, R4 ;  /* 0x0000541009047816 */ /* 0x000fe40000000004 */
[----:B------:R-:W-:Y:S02]  /*6150*/  LOP3.LUT R6, R6, R3, RZ, 0xc0, !PT ;  /* 0x0000000306067212 */ /* 0x000fe400078ec0ff */
[----:B------:R-:W-:Y:S02]  /*6160*/  PRMT R8, R5, 0x5410, R8 ;  /* 0x0000541005087816 */ /* 0x000fe40000000008 */
[--C-:B------:R-:W-:Y:S01]  /*6170*/  HSET2.LE.AND R3, R10, R15.reuse, PT ;  /* 0x0000000f0a037233 */ /* 0x100fe20003803000 */
[----:B------:R-:W-:Y:S01]  /*6180*/  HMMA.16816.F32.BF16 R108, R124, R142, R108 ;  /* 0x0000008e7c6c723c */ /* 0x000fe2000004186c */
[----:B----4-:R-:W-:Y:S02]  /*6190*/  F2FP.BF16.F32.PACK_AB R7, R18, R17 ;  /* 0x000000111207723e */ /* 0x010fe400000010ff */
[----:B------:R-:W-:-:S02]  /*61a0*/  HSET2.LE.AND R4, R4, R15, PT ;  /* 0x0000000f04047233 */ /* 0x000fc40003803000 */
[----:B------:R-:W-:Y:S02]  /*61b0*/  F2FP.BF16.F32.PACK_AB R5, R19, R20 ;  /* 0x000000141305723e */ /* 0x000fe400000010ff */
[----:B------:R-:W-:Y:S01]  /*61c0*/  HSET2.LE.AND R8, R8, R15, PT ;  /* 0x0000000f08087233 */ /* 0x000fe20003803000 */
[----:B------:R-:W-:Y:S01]  /*61d0*/  HMMA.16816.F32.BF16 R124, R124, R178, R64 ;  /* 0x000000b27c7c723c */ /* 0x000fe20000041840 */
[----:B------:R-:W-:Y:S02]  /*61e0*/  LOP3.LUT R7, R7, R3, RZ, 0xc0, !PT ;  /* 0x0000000307077212 */ /* 0x000fe400078ec0ff */
[----:B------:R-:W-:Y:S02]  /*61f0*/  F2FP.BF16.F32.PACK_AB R9, R14, R16 ;  /* 0x000000100e09723e */ /* 0x000fe400000010ff */
[----:B------:R-:W-:Y:S02]  /*6200*/  LOP3.LUT R3, R233, R30, R13, 0x96, !PT ;  /* 0x0000001ee9037212 */ /* 0x000fe400078e960d */
[----:B------:R-:W-:-:S02]  /*6210*/  LOP3.LUT R4, R5, R4, RZ, 0xc0, !PT ;  /* 0x0000000405047212 */ /* 0x000fc400078ec0ff */
[----:B------:R-:W-:Y:S01]  /*6220*/  LOP3.LUT R5, R9, R8, RZ, 0xc0, !PT ;  /* 0x0000000809057212 */ /* 0x000fe200078ec0ff */
[----:B------:R-:W-:-:S04]  /*6230*/  IMAD.WIDE.U32 R8, R3, -0x2daee0ad, RZ ;  /* 0xd2511f5303087825 */ /* 0x000fc800078e00ff */
[----:B------:R-:W-:Y:S01]  /*6240*/  IMAD.MOV.U32 R23, RZ, RZ, R8 ;  /* 0x000000ffff177224 */ /* 0x000fe200078e0008 */
[----:B------:R-:W-:Y:S01]  /*6250*/  LOP3.LUT R3, R100, UR6, R9, 0x96, !PT ;  /* 0x0000000664037c12 */ /* 0x000fe2000f8e9609 */
[C---:B------:R-:W-:Y:S01]  /*6260*/  HMMA.16816.F32.BF16 R36, R4.reuse, R68, RZ ;  /* 0x000000440424723c */ /* 0x040fe200000418ff */
[C---:B------:R-:W-:Y:S02]  /*6270*/  PRMT R10, R8.reuse, 0x7771, RZ ;  /* 0x00007771080a7816 */ /* 0x040fe400000000ff */
[C---:B------:R-:W-:Y:S02]  /*6280*/  PRMT R9, R8.reuse, 0x7773, RZ ;  /* 0x0000777308097816 */ /* 0x040fe400000000ff */
[----:B------:R-:W-:Y:S02]  /*6290*/  PRMT R24, R8, 0x7772, RZ ;  /* 0x0000777208187816 */ /* 0x000fe400000000ff */
[----:B------:R-:W-:Y:S01]  /*62a0*/  SHF.R.U32.HI R8, RZ, 0x18, R3 ;  /* 0x00000018ff087819 */ /* 0x000fe20000011603 */
[----:B------:R-:W-:Y:S01]  /*62b0*/  HMMA.16816.F32.BF16 R48, R4, R70, RZ ;  /* 0x000000460430723c */ /* 0x000fe200000418ff */
[----:B------:R-:W-:-:S02]  /*62c0*/  LOP3.LUT R23, R23, 0xff, RZ, 0xc0, !PT ;  /* 0x000000ff17177812 */ /* 0x000fc400078ec0ff */
[----:B------:R-:W-:Y:S02]  /*62d0*/  PRMT R24, R24, 0x5410, R9 ;  /* 0x0000541018187816 */ /* 0x000fe40000000009 */
[----:B------:R-:W-:-:S03]  /*62e0*/  PRMT R23, R23, 0x5410, R10 ;  /* 0x0000541017177816 */ /* 0x000fc6000000000a */
        /* <DEDUP_REMOVED lines=14> */
[C---:B------:R-:W-:Y:S01]  /*63d0*/  LOP3.LUT R4, R3.reuse, 0xffff, RZ, 0xc0, !PT ;  /* 0x0000ffff03047812 */ /* 0x040fe200078ec0ff */
[----:B------:R-:W-:Y:S01]  /*63e0*/  FFMA.FTZ R5, R138, UR7, -R2 ;  /* 0x000000078a057c23 */ /* 0x000fe20008010802 */
[----:B------:R-:W-:-:S02]  /*63f0*/  LOP3.LUT R6, R3, 0xff, RZ, 0xc0, !PT ;  /* 0x000000ff03067812 */ /* 0x000fc400078ec0ff */
[----:B------:R-:W-:Y:S01]  /*6400*/  SHF.R.U32.HI R4, RZ, 0x8, R4 ;  /* 0x00000008ff047819 */ /* 0x000fe20000011604 */
[----:B------:R1:W-:Y:S01]  /*6410*/  MUFU.EX2 R13, R5 ;  /* 0x00000005000d7308 */ /* 0x0003e20000000800 */
[----:B------:R-:W-:Y:S01]  /*6420*/  PRMT R7, R3, 0x7632, R7 ;  /* 0x0000763203077816 */ /* 0x000fe20000000007 */
[----:B------:R-:W-:Y:S01]  /*6430*/  FFMA.FTZ R3, R200, UR7, -R2 ;  /* 0x00000007c8037c23 */ /* 0x000fe20008010802 */
[----:B------:R-:W-:Y:S01]  /*6440*/  PRMT R6, R6, 0x5410, R4 ;  /* 0x0000541006067816 */ /* 0x000fe20000000004 */
[--C-:B------:R-:W-:Y:S01]  /*6450*/  FFMA.FTZ R4, R133, UR7, -R2.reuse ;  /* 0x0000000785047c23 */ /* 0x100fe20008010802 */
[----:B------:R-:W-:Y:S01]  /*6460*/  FFMA.FTZ R2, R139, UR7, -R2 ;  /* 0x000000078b027c23 */ /* 0x000fe20008010802 */
[----:B------:R-:W-:Y:S01]  /*6470*/  LOP3.LUT R7, R7, 0xff, RZ, 0xc0, !PT ;  /* 0x000000ff07077812 */ /* 0x000fe200078ec0ff */
[----:B------:R2:W-:Y:S04]  /*6480*/  MUFU.EX2 R11, R3 ;  /* 0x00000003000b7308 */ /* 0x0005e80000000800 */
[----:B------:R3:W4:Y:S01]  /*6490*/  MUFU.EX2 R10, R2 ;  /* 0x00000002000a7308 */ /* 0x0007220000000800 */
[----:B-1----:R-:W-:-:S03]  /*64a0*/  PRMT R5, R7, 0x5410, R8 ;  /* 0x0000541007057816 */ /* 0x002fc60000000008 */
[----:B------:R1:W-:Y:S02]  /*64b0*/  MUFU.EX2 R12, R4 ;  /* 0x00000004000c7308 */ /* 0x0003e40000000800 */
[----:B------:R-:W-:Y:S01]  /*64c0*/  HSET2.LE.AND R5, R5, R15, PT ;  /* 0x0000000f05057233 */ /* 0x000fe20003803000 */
[--C-:B--2---:R-:W-:Y:S01]  /*64d0*/  FFMA.FTZ R3, R228, UR7, -R0.reuse ;  /* 0x00000007e4037c23 */ /* 0x104fe20008010800 */
[----:B---3--:R-:W-:-:S03]  /*64e0*/  FFMA.FTZ R2, R25, UR7, -R0 ;  /* 0x0000000719027c23 */ /* 0x008fc60008010800 */
[----:B------:R2:W-:Y:S01]  /*64f0*/  MUFU.EX2 R9, R3 ;  /* 0x0000000300097308 */ /* 0x0005e20000000800 */
[----:B-1----:R-:W-:-:S03]  /*6500*/  FFMA.FTZ R4, R230, UR7, -R0 ;  /* 0x00000007e6047c23 */ /* 0x002fc60008010800 */
[----:B------:R1:W3:Y:S01]  /*6510*/  MUFU.EX2 R8, R2 ;  /* 0x0000000200087308 */ /* 0x0002e20000000800 */
[----:B------:R-:W-:-:S03]  /*6520*/  FFMA.FTZ R0, R229, UR7, -R0 ;  /* 0x00000007e5007c23 */ /* 0x000fc60008010800 */
[----:B------:R5:W-:Y:S01]  /*6530*/  MUFU.EX2 R7, R4 ;  /* 0x0000000400077308 */ /* 0x000be20000000800 */
[----:B--2---:R-:W-:Y:S02]  /*6540*/  LOP3.LUT R3, R24, 0xff00ff, RZ, 0xc0, !PT ;  /* 0x00ff00ff18037812 */ /* 0x004fe400078ec0ff */
[----:B-1----:R-:W-:-:S03]  /*6550*/  HSET2.LE.AND R2, R23, R15, PT ;  /* 0x0000000f17027233 */ /* 0x002fc60003803000 */
[--C-:B------:R-:W-:Y:S02]  /*6560*/  HSET2.LE.AND R3, R3, R15.reuse, PT ;  /* 0x0000000f03037233 */ /* 0x100fe40003803000 */
[----:B-----5:R-:W-:Y:S02]  /*6570*/  HSET2.LE.AND R4, R6, R15, PT ;  /* 0x0000000f06047233 */ /* 0x020fe40003803000 */
[----:B------:R4:W1:Y:S02]  /*6580*/  MUFU.EX2 R6, R0 ;  /* 0x0000000000067308 */ /* 0x0008640000000800 */
[----:B----4-:R-:W-:-:S04]  /*6590*/  F2FP.BF16.F32.PACK_AB R0, R10, R11 ;  /* 0x0000000b0a00723e */ /* 0x010fc800000010ff */
[----:B------:R-:W-:Y:S01]  /*65a0*/  LOP3.LUT R130, R0, R2, RZ, 0xc0, !PT ;  /* 0x0000000200827212 */ /* 0x000fe200078ec0ff */
[----:B------:R-:W-:Y:S01]  /*65b0*/  FADD.FTZ R2, R226, R225 ;  /* 0x000000e1e2027221 */ /* 0x000fe20000010000 */
[----:B---3--:R-:W-:-:S03]  /*65c0*/  F2FP.BF16.F32.PACK_AB R0, R8, R9 ;  /* 0x000000090800723e */ /* 0x008fc600000010ff */
[----:B------:R-:W-:Y:S01]  /*65d0*/  FADD.FTZ R2, R224, R2 ;  /* 0x00000002e0027221 */ /* 0x000fe20000010000 */
[----:B------:R-:W-:Y:S01]  /*65e0*/  LOP3.LUT R131, R0, R3, RZ, 0xc0, !PT ;  /* 0x0000000300837212 */ /* 0x000fe200078ec0ff */
[----:B------:R-:W-:Y:S01]  /*65f0*/  FADD.FTZ R3, R16, R14 ;  /* 0x0000000e10037221 */ /* 0x000fe20000010000 */
[----:B------:R-:W-:Y:S01]  /*6600*/  F2FP.BF16.F32.PACK_AB R0, R13, R12 ;  /* 0x0000000c0d00723e */ /* 0x000fe200000010ff */
[----:B------:R-:W-:Y:S02]  /*6610*/  FADD.FTZ R2, R227, R2 ;  /* 0x00000002e3027221 */ /* 0x000fe40000010000 */
[----:B------:R-:W-:Y:S01]  /*6620*/  FADD.FTZ R3, R17, R3 ;  /* 0x0000000311037221 */ /* 0x000fe20000010000 */
[----:B------:R-:W-:Y:S01]  /*6630*/  LOP3.LUT R128, R0, R4, RZ, 0xc0, !PT ;  /* 0x0000000400807212 */ /* 0x000fe200078ec0ff */
[----:B------:R-:W-:Y:S01]  /*6640*/  FADD.FTZ R4, R20, R19 ;  /* 0x0000001314047221 */ /* 0x000fe20000010000 */
[----:B-1----:R-:W-:Y:S01]  /*6650*/  F2FP.BF16.F32.PACK_AB R0, R6, R7 ;  /* 0x000000070600723e */ /* 0x002fe200000010ff */
[----:B------:R-:W-:Y:S01]  /*6660*/  FADD.FTZ R3, R18, R3 ;  /* 0x0000000312037221 */ /* 0x000fe20000010000 */
[----:B------:R-:W-:Y:S01]  /*6670*/  FADD.FTZ R2, R206, R2 ;  /* 0x00000002ce027221 */ /* 0x000fe20000010000 */
        /* <DEDUP_REMOVED lines=18> */
[----:B------:R-:W-:-:S02]  /*67a0*/  FADD.FTZ R0, R204, R0 ;  /* 0x00000000cc007221 */ /* 0x000fc40000010000 */
[----:B------:R-:W-:Y:S02]  /*67b0*/  FADD.FTZ R247, R10, R13 ;  /* 0x0000000d0af77221 */ /* 0x000fe40000010000 */
[----:B------:R-:W-:-:S03]  /*67c0*/  FADD.FTZ R0, R201, R0 ;  /* 0x00000000c9007221 */ /* 0x000fc60000010000 */
[----:B------:R1:W-:Y:S01]  /*67d0*/  STL [R1+0x1c], R247 ;  /* 0x00001cf701007387 */ /* 0x0003e20000100800 */
[----:B------:R-:W-:Y:S01]  /*67e0*/  FADD.FTZ R244, R203, R0 ;  /* 0x00000000cbf47221 */ /* 0x000fe20000010000 */
[C---:B------:R-:W-:Y:S02]  /*67f0*/  HMMA.16816.F32.BF16 R96, R128.reuse, R114, R96 ;  /* 0x000000728060723c */ /* 0x040fe40000041860 */
[----:B------:R1:W-:Y:S04]  /*6800*/  STL [R1+0x20], R246 ;  /* 0x000020f601007387 */ /* 0x0003e80000100800 */
[----:B------:R1:W-:Y:S02]  /*6810*/  STL [R1+0x28], R244 ;  /* 0x000028f401007387 */ /* 0x0003e40000100800 */
        /* <DEDUP_REMOVED lines=20> */
[----:B------:R-:W3:Y:S04]  /*6960*/  LDL R133, [R1] ;  /* 0x0000000001857983 */ /* 0x000ee80000100800 */
[----:B------:R-:W4:Y:S01]  /*6970*/  LDL.64 R26, [R1+0x50] ;  /* 0x00005000011a7983 */ /* 0x000f220000100a00 */
[----:B------:R-:W-:-:S03]  /*6980*/  UIADD3 UR7, UPT, UPT, UR21, -0x2, URZ ;  /* 0xfffffffe15077890 */ /* 0x000fc6000fffe0ff */
[----:B------:R-:W5:Y:S01]  /*6990*/  LDL.64 R138, [R1+0x58] ;  /* 0x00005800018a7983 */ /* 0x000f620000100a00 */
[----:B------:R-:W-:Y:S01]  /*69a0*/  UIMAD.WIDE.U32 UR12, UR7, UR8, URZ ;  /* 0x00000008070c72a5 */ /* 0x000fe2000f8e00ff */
[----:B------:R-:W-:Y:S01]  /*69b0*/  IMAD.SHL.U32 R211, R214, 0x20, RZ ;  /* 0x00000020d6d37824 */ /* 0x000fe200078e00ff */
[----:B------:R-:W-:Y:S01]  /*69c0*/  SHF.R.U32.HI R210, RZ, 0x1, R214 ;  /* 0x00000001ffd27819 */ /* 0x000fe200000116d6 */
[----:B------:R-:W-:Y:S01]  /*69d0*/  IMAD.MOV.U32 R213, RZ, RZ, R231 ;  /* 0x000000ffffd57224 */ /* 0x000fe200078e00e7 */
[----:B-1----:R-:W-:Y:S01]  /*69e0*/  ISETP.GE.AND P3, PT, R208, UR10, PT ;  /* 0x0000000ad0007c0c */ /* 0x002fe2000bf66270 */
[----:B------:R-:W-:Y:S01]  /*69f0*/  USHF.L.U32 UR11, UR12, 0x5, URZ ;  /* 0x000000050c0b7899 */ /* 0x000fe200080006ff */
[----:B------:R-:W-:Y:S01]  /*6a00*/  LOP3.LUT R8, R210, 0x8, RZ, 0xc0, !PT ;  /* 0x00000008d2087812 */ /* 0x000fe200078ec0ff */
[----:B------:R-:W-:Y:S01]  /*6a10*/  UIMAD UR7, UR7, UR9, UR13 ;  /* 0x00000009070772a4 */ /* 0x000fe2000f8e020d */
[----:B------:R-:W-:Y:S02]  /*6a20*/  LOP3.LUT R211, R211, 0x7c00, RZ, 0xc0, !PT ;  /* 0x00007c00d3d37812 */ /* 0x000fe400078ec0ff */
[----:B------:R-:W-:Y:S01]  /*6a30*/  LOP3.LUT R217, R242, R8, RZ, 0x3c, !PT ;  /* 0x00000008f2d97212 */ /* 0x000fe200078e3cff */
[----:B------:R-:W-:Y:S01]  /*6a40*/  USHF.L.U64.HI UR7, UR12, 0x5, UR7 ;  /* 0x000000050c077899 */ /* 0x000fe20008010207 */
[----:B------:R-:W-:Y:S01]  /*6a50*/  IMAD.U32 R4, RZ, RZ, UR11 ;  /* 0x0000000bff047e24 */ /* 0x000fe2000f8e00ff */
[----:B------:R-:W-:Y:S01]  /*6a60*/  SEL R17, R212, 0xffffffe0, !P4 ;  /* 0xffffffe0d4117807 */ /* 0x000fe20006000000 */
[----:B------:R-:W-:-:S02]  /*6a70*/  IMAD.U32 R2, RZ, RZ, UR11 ;  /* 0x0000000bff027e24 */ /* 0x000fc4000f8e00ff */
[----:B------:R-:W-:Y:S02]  /*6a80*/  IMAD.U32 R6, RZ, RZ, UR11 ;  /* 0x0000000bff067e24 */ /* 0x000fe4000f8e00ff */
[----:B------:R-:W-:Y:S02]  /*6a90*/  IMAD.U32 R0, RZ, RZ, UR7 ;  /* 0x00000007ff007e24 */ /* 0x000fe4000f8e00ff */
[----:B------:R-:W-:Y:S02]  /*6aa0*/  IMAD.U32 R3, RZ, RZ, UR11 ;  /* 0x0000000bff037e24 */ /* 0x000fe4000f8e00ff */
[----:B------:R-:W-:Y:S02]  /*6ab0*/  IMAD.IADD R18, R132, 0x1, R17 ;  /* 0x0000000184127824 */ /* 0x000fe400078e0211 */
[----:B------:R-:W-:-:S05]  /*6ac0*/  IMAD.MOV.U32 R242, RZ, RZ, 0x40 ;  /* 0x00000040fff27424 */ /* 0x000fca00078e00ff */
[----:B------:R-:W-:-:S05]  /*6ad0*/  SEL R242, R242, 0xffffffc0, !P2 ;  /* 0xffffffc0f2f27807 */ /* 0x000fca0005000000 */
[----:B------:R-:W-:Y:S01]  /*6ae0*/  IMAD.IADD R19, R132, 0x1, R242 ;  /* 0x0000000184137824 */ /* 0x000fe200078e02f2 */
[----:B------:R-:W-:Y:S01]  /*6af0*/  BAR.SYNC.DEFER_BLOCKING 0x0 ;  /* 0x0000000000007b1d */ /* 0x000fe20000010000 */
[----:B--2---:R-:W-:Y:S01]  /*6b00*/  ISETP.GE.AND P1, PT, R200, UR10, PT ;  /* 0x0000000ac8007c0c */ /* 0x004fe2000bf26270 */
[----:B------:R-:W-:-:S04]  /*6b10*/  ULEA UR10, UP0, UR8, UR11, 0x4 ;  /* 0x0000000b080a7291 */ /* 0x000fc8000f8020ff */
[----:B------:R-:W-:Y:S01]  /*6b20*/  ULEA.HI.X UR11, UR8, UR7, UR9, 0x4, UP0 ;  /* 0x00000007080b7291 */ /* 0x000fe200080f2409 */
[----:B---3--:R-:W-:Y:S01]  /*6b30*/  @!P3 LEA R4, P0, R4, R133, 0x1 ;  /* 0x000000850404b211 */ /* 0x008fe200078008ff */
[----:B------:R-:W-:-:S03]  /*6b40*/  IMAD.U32 R10, RZ, RZ, UR10 ;  /* 0x0000000aff0a7e24 */ /* 0x000fc6000f8e00ff */
[-C--:B------:R-:W-:Y:S01]  /*6b50*/  @!P3 LEA.HI.X R5, R2, R252.reuse, R0, 0x1, P0 ;  /* 0x000000fc0205b211 */ /* 0x080fe200000f0c00 */
[----:B------:R-:W-:Y:S02]  /*6b60*/  IMAD.U32 R2, RZ, RZ, UR10 ;  /* 0x0000000aff027e24 */ /* 0x000fe4000f8e00ff */
[-C--:B------:R-:W-:Y:S01]  /*6b70*/  @!P1 LEA R6, P0, R6, R133.reuse, 0x1 ;  /* 0x0000008506069211 */ /* 0x080fe200078008ff */
[----:B------:R-:W-:Y:S01]  /*6b80*/  IMAD.U32 R9, RZ, RZ, UR11 ;  /* 0x0000000bff097e24 */ /* 0x000fe2000f8e00ff */
[----:B------:R-:W-:Y:S01]  /*6b90*/  @!PT LDS RZ, [RZ] ;  /* 0x00000000fffff984 */ /* 0x000fe20000000800 */
[----:B------:R-:W-:Y:S01]  /*6ba0*/  @!PT LDS RZ, [RZ] ;  /* 0x00000000fffff984 */ /* 0x000fe20000000800 */
[----:B------:R-:W-:Y:S01]  /*6bb0*/  @!PT LDS RZ, [RZ] ;  /* 0x00000000fffff984 */ /* 0x000fe20000000800 */
[----:B------:R-:W-:Y:S01]  /*6bc0*/  @!P3 LDGSTS.E.BYPASS.LTC128B.128 [R218+0xa000], desc[UR26][R4.64] ;  /* 0x0a00000004dabfae */ /* 0x000fe2000b981a1a */
[----:B------:R-:W-:Y:S01]  /*6bd0*/  LEA R2, P5, R2, R133, 0x1 ;  /* 0x0000008502027211 */ /* 0x000fe200078a08ff */
[----:B----4-:R-:W-:Y:S01]  /*6be0*/  IMAD.MOV.U32 R228, RZ, RZ, R26 ;  /* 0x000000ffffe47224 */ /* 0x010fe200078e001a */
[-C--:B------:R-:W-:Y:S01]  /*6bf0*/  @!P1 LEA.HI.X R7, R3, R252.reuse, R0, 0x1, P0 ;  /* 0x000000fc03079211 */ /* 0x080fe200000f0c00 */
[----:B------:R-:W-:Y:S01]  /*6c00*/  @P3 STS.128 [R218+0xa000], RZ ;  /* 0x00a000ffda003388 */ /* 0x000fe20000000c00 */
[----:B------:R-:W-:Y:S01]  /*6c10*/  LOP3.LUT R0, R211, 0x200, R243, 0xf8, !PT ;  /* 0x00000200d3007812 */ /* 0x000fe200078ef8f3 */
[----:B------:R-:W-:Y:S01]  /*6c20*/  IMAD.MOV.U32 R229, RZ, RZ, R27 ;  /* 0x000000ffffe57224 */ /* 0x000fe200078e001b */
[----:B------:R-:W-:Y:S01]  /*6c30*/  LEA.HI.X R3, R10, R252, R9, 0x1, P5 ;  /* 0x000000fc0a037211 */ /* 0x000fe200028f0c09 */
[----:B------:R-:W-:Y:S01]  /*6c40*/  @!PT LDS RZ, [RZ] ;  /* 0x00000000fffff984 */ /* 0x000fe20000000800 */
[----:B------:R-:W-:Y:S01]  /*6c50*/  @!PT LDS RZ, [RZ] ;  /* 0x00000000fffff984 */ /* 0x000fe20000000800 */
[----:B------:R-:W-:Y:S01]  /*6c60*/  @!PT LDS RZ, [RZ] ;  /* 0x00000000fffff984 */ /* 0x000fe20000000800 */
[----:B------:R1:W-:Y:S01]  /*6c70*/  @!P1 LDGSTS.E.BYPASS.LTC128B.128 [R218+0xb000], desc[UR26][R6.64+0x80] ;  /* 0x0b00008006da9fae */ /* 0x0003e2000b981a1a */
[----:B------:R-:W-:Y:S01]  /*6c80*/  LOP3.LUT R0, R0, R217, RZ, 0xfc, !PT ;  /* 0x000000d900007212 */ /* 0x000fe200078efcff */
[----:B------:R-:W-:-:S02]  /*6c90*/  IMAD.MOV.U32 R133, RZ, RZ, R229 ;  /* 0x000000ffff857224 */ /* 0x000fc400078e00e5 */
[----:B------:R-:W-:Y:S01]  /*6ca0*/  @P1 STS.128 [R218+0xb000], RZ ;  /* 0x00b000ffda001388 */ /* 0x000fe20000000c00 */
[----:B------:R-:W-:-:S03]  /*6cb0*/  LEA R0, R0, UR5, 0x1 ;  /* 0x0000000500007c11 */ /* 0x000fc6000f8e08ff */
[----:B------:R-:W-:Y:S01]  /*6cc0*/  @!PT LDS RZ, [RZ] ;  /* 0x00000000fffff984 */ /* 0x000fe20000000800 */
[----:B------:R-:W-:Y:S01]  /*6cd0*/  @!PT LDS RZ, [RZ] ;  /* 0x00000000fffff984 */ /* 0x000fe20000000800 */
[----:B------:R-:W-:Y:S01]  /*6ce0*/  @!PT LDS RZ, [RZ] ;  /* 0x00000000fffff984 */ /* 0x000fe20000000800 */
[----:B------:R-:W-:Y:S02]  /*6cf0*/  @!P3 LDGSTS.E.BYPASS.LTC128B.128 [R218+0xa800], desc[UR26][R2.64] ;  /* 0x0a80000002dabfae */ /* 0x000fe4000b981a1a */
[--C-:B------:R-:W-:Y:S02]  /*6d00*/  IMAD.IADD R16, R17, 0x1, R0.reuse ;  /* 0x0000000111107824 */ /* 0x100fe400078e0200 */
[----:B------:R-:W-:Y:S04]  /*6d10*/  @P3 STS.128 [R218+0xa800], RZ ;  /* 0x00a800ffda003388 */ /* 0x000fe80000000c00 */
[----:B------:R-:W-:Y:S01]  /*6d20*/  @!PT LDS RZ, [RZ] ;  /* 0x00000000fffff984 */ /* 0x000fe20000000800 */
[----:B------:R-:W-:Y:S01]  /*6d30*/  @!PT LDS RZ, [RZ] ;  /* 0x00000000fffff984 */ /* 0x000fe20000000800 */
[----:B------:R-:W-:Y:S01]  /*6d40*/  @!PT LDS RZ, [RZ] ;  /* 0x00000000fffff984 */ /* 0x000fe20000000800 */
[----:B------:R2:W-:Y:S04]  /*6d50*/  @!P1 LDGSTS.E.BYPASS.LTC128B.128 [R218+0xb800], desc[UR26][R2.64+0x80] ;  /* 0x0b80008002da9fae */ /* 0x0005e8000b981a1a */
[----:B------:R-:W-:Y:S04]  /*6d60*/  @P1 STS.128 [R218+0xb800], RZ ;  /* 0x00b800ffda001388 */ /* 0x000fe80000000c00 */
[----:B------:R-:W-:Y:S04]  /*6d70*/  LDSM.16.M88.4 R8, [R0] ;  /* 0x000000000008783b */ /* 0x000fe80000000200 */
[----:B------:R-:W3:Y:S04]  /*6d80*/  LDSM.16.M88.4 R12, [R132+0x8000] ;  /* 0x00800000840c783b */ /* 0x000ee80000000200 */
[----:B-1----:R-:W1:Y:S04]  /*6d90*/  LDSM.16.M88.4 R4, [R0+0x2000] ;  /* 0x002000000004783b */ /* 0x002e680000000200 */
[----:B------:R-:W4:Y:S04]  /*6da0*/  LDSM.16.M88.4 R20, [R132+0x8800] ;  /* 0x008800008414783b */ /* 0x000f280000000200 */
[----:B------:R-:W-:Y:S01]  /*6db0*/  LDSM.16.M88.4 R28, [R18+0x8000] ;  /* 0x00800000121c783b */ /* 0x000fe20000000200 */
[----:B--2---:R-:W-:-:S03]  /*6dc0*/  IMAD.IADD R2, R242, 0x1, R0 ;  /* 0x00000001f2027824 */ /* 0x004fc600078e0200 */
[----:B------:R-:W-:Y:S01]  /*6dd0*/  LDSM.16.M88.4 R24, [R18+0x8800] ;  /* 0x008800001218783b */ /* 0x000fe20000000200 */
[----:B------:R-:W-:-:S03]  /*6de0*/  IMAD.IADD R3, R17, 0x1, R2 ;  /* 0x0000000111037824 */ /* 0x000fc600078e0202 */
[----:B------:R-:W-:Y:S01]  /*6df0*/  LDSM.16.M88.4 R140, [R19+0x8000] ;  /* 0x00800000138c783b */ /* 0x000fe20000000200 */
[----:B------:R-:W-:Y:S01]  /*6e00*/  IMAD.IADD R17, R17, 0x1, R19 ;  /* 0x0000000111117824 */ /* 0x000fe200078e0213 */
[----:B------:R-:W-:Y:S01]  /*6e10*/  UIADD3 UR10, UPT, UPT, UR21, -0x2, URZ ;  /* 0xfffffffe150a7890 */ /* 0x000fe2000fffe0ff */
[----:B------:R-:W-:Y:S01]  /*6e20*/  SHF.R.U32.HI R209, RZ, 0x5, R214 ;  /* 0x00000005ffd17819 */ /* 0x000fe200000116d6 */
[----:B------:R-:W0:Y:S01]  /*6e30*/  LDGDEPBAR ;  /* 0x00000000000079af */ /* 0x000e220000000000 */
[-C--:B---3--:R-:W-:Y:S08]  /*6e40*/  HMMA.16816.F32.BF16 R200, R8, R12.reuse, RZ ;  /* 0x0000000c08c8723c */ /* 0x088ff000000418ff */
[C---:B-1----:R-:W-:Y:S08]  /*6e50*/  HMMA.16816.F32.BF16 R180, R4.reuse, R12, RZ ;  /* 0x0000000c04b4723c */ /* 0x042ff000000418ff */
[-C--:B------:R-:W-:Y:S08]  /*6e60*/  HMMA.16816.F32.BF16 R176, R4, R14.reuse, RZ ;  /* 0x0000000e04b0723c */ /* 0x080ff000000418ff */
[C---:B------:R-:W-:Y:S01]  /*6e70*/  HMMA.16816.F32.BF16 R196, R8.reuse, R14, RZ ;  /* 0x0000000e08c4723c */ /* 0x040fe200000418ff */
[----:B------:R-:W1:Y:S07]  /*6e80*/  LDSM.16.M88.4 R12, [R16+0x2000] ;  /* 0x00200000100c783b */ /* 0x000e6e0000000200 */
[C---:B----4-:R-:W-:Y:S08]  /*6e90*/  HMMA.16816.F32.BF16 R192, R8.reuse, R20, RZ ;  /* 0x0000001408c0723c */ /* 0x050ff000000418ff */
[----:B------:R-:W-:Y:S01]  /*6ea0*/  HMMA.16816.F32.BF16 R184, R8, R22, RZ ;  /* 0x0000001608b8723c */ /* 0x000fe200000418ff */
[----:B------:R-:W2:Y:S07]  /*6eb0*/  LDSM.16.M88.4 R8, [R16] ;  /* 0x000000001008783b */ /* 0x000eae0000000200 */
[C---:B------:R-:W-:Y:S08]  /*6ec0*/  HMMA.16816.F32.BF16 R32, R4.reuse, R20, RZ ;  /* 0x000000140420723c */ /* 0x040ff000000418ff */
[----:B------:R-:W-:Y:S01]  /*6ed0*/  HMMA.16816.F32.BF16 R188, R4, R22, RZ ;  /* 0x0000001604bc723c */ /* 0x000fe200000418ff */
[----:B------:R-:W3:Y:S04]  /*6ee0*/  LDSM.16.M88.4 R4, [R2+0x2000] ;  /* 0x002000000204783b */ /* 0x000ee80000000200 */
[----:B------:R-:W4:Y:S03]  /*6ef0*/  LDSM.16.M88.4 R20, [R19+0x8800] ;  /* 0x008800001314783b */ /* 0x000f260000000200 */
[C---:B-1----:R-:W-:Y:S08]  /*6f00*/  HMMA.16816.F32.BF16 R180, R12.reuse, R28, R180 ;  /* 0x0000001c0cb4723c */ /* 0x042ff000000418b4 */
[C---:B------:R-:W-:Y:S08]  /*6f10*/  HMMA.16816.F32.BF16 R32, R12.reuse, R24, R32 ;  /* 0x000000180c20723c */ /* 0x040ff00000041820 */
[C---:B------:R-:W-:Y:S08]  /*6f20*/  HMMA.16816.F32.BF16 R176, R12.reuse, R30, R176 ;  /* 0x0000001e0cb0723c */ /* 0x040ff000000418b0 */
[----:B------:R-:W-:Y:S08]  /*6f30*/  HMMA.16816.F32.BF16 R12, R12, R26, R188 ;  /* 0x0000001a0c0c723c */ /* 0x000ff000000418bc */
[C---:B--2---:R-:W-:Y:S08]  /*6f40*/  HMMA.16816.F32.BF16 R204, R8.reuse, R28, R200 ;  /* 0x0000001c08cc723c */ /* 0x044ff000000418c8 */
[C---:B------:R-:W-:Y:S08]  /*6f50*/  HMMA.16816.F32.BF16 R200, R8.reuse, R24, R192 ;  /* 0x0000001808c8723c */ /* 0x040ff000000418c0 */
[C---:B------:R-:W-:Y:S01]  /*6f60*/  HMMA.16816.F32.BF16 R192, R8.reuse, R30, R196 ;  /* 0x0000001e08c0723c */ /* 0x040fe200000418c4 */
[----:B------:R-:W-:Y:S07]  /*6f70*/  LDSM.16.M88.4 R28, [R17+0x8800] ;  /* 0x00880000111c783b */ /* 0x000fee0000000200 */
[----:B------:R-:W-:Y:S01]  /*6f80*/  HMMA.16816.F32.BF16 R188, R8, R26, R184 ;  /* 0x0000001a08bc723c */ /* 0x000fe200000418b8 */
[----:B------:R-:W1:Y:S07]  /*6f90*/  LDSM.16.M88.4 R8, [R2] ;  /* 0x000000000208783b */ /* 0x000e6e0000000200 */
[C---:B---3--:R-:W-:Y:S08]  /*6fa0*/  HMMA.16816.F32.BF16 R184, R4.reuse, R140, R180 ;  /* 0x0000008c04b8723c */ /* 0x048ff000000418b4 */
[C---:B----4-:R-:W-:Y:S01]  /*6fb0*/  HMMA.16816.F32.BF16 R180, R4.reuse, R20, R32 ;  /* 0x0000001404b4723c */ /* 0x050fe20000041820 */
[----:B------:R-:W-:Y:S07]  /*6fc0*/  LDSM.16.M88.4 R32, [R17+0x8000] ;  /* 0x008000001120783b */ /* 0x000fee0000000200 */
[C---:B------:R-:W-:Y:S08]  /*6fd0*/  HMMA.16816.F32.BF16 R176, R4.reuse, R142, R176 ;  /* 0x0000008e04b0723c */ /* 0x040ff000000418b0 */
[----:B------:R-:W-:Y:S01]  /*6fe0*/  HMMA.16816.F32.BF16 R24, R4, R22, R12 ;  /* 0x000000160418723c */ /* 0x000fe2000004180c */
[----:B------:R-:W2:Y:S04]  /*6ff0*/  LDSM.16.M88.4 R4, [R3+0x2000] ;  /* 0x002000000304783b */ /* 0x000ea80000000200 */
[----:B------:R-:W3:Y:S03]  /*7000*/  LDSM.16.M88.4 R12, [R3] ;  /* 0x00000000030c783b */ /* 0x000ee60000000200 */
[C---:B-1----:R-:W-:Y:S08]  /*7010*/  HMMA.16816.F32.BF16 R204, R8.reuse, R140, R204 ;  /* 0x0000008c08cc723c */ /* 0x042ff000000418cc */
[C---:B------:R-:W-:Y:S08]  /*7020*/  HMMA.16816.F32.BF16 R140, R8.reuse, R142, R192 ;  /* 0x0000008e088c723c */ /* 0x040ff000000418c0 */
[C---:B------:R-:W-:Y:S08]  /*7030*/  HMMA.16816.F32.BF16 R200, R8.reuse, R20, R200 ;  /* 0x0000001408c8723c */ /* 0x040ff000000418c8 */
[----:B------:R-:W-:Y:S01]  /*7040*/  HMMA.16816.F32.BF16 R196, R8, R22, R188 ;  /* 0x0000001608c4723c */ /* 0x000fe200000418bc */
[----:B------:R-:W-:Y:S04]  /*7050*/  LDSM.16.M88.4 R8, [R0+0x6000] ;  /* 0x006000000008783b */ /* 0x000fe80000000200 */
[----:B------:R-:W-:Y:S03]  /*7060*/  LDSM.16.M88.4 R20, [R132+0x9800] ;  /* 0x009800008414783b */ /* 0x000fe60000000200 */
[C---:B--2---:R-:W-:Y:S08]  /*7070*/  HMMA.16816.F32.BF16 R192, R4.reuse, R32, R184 ;  /* 0x0000002004c0723c */ /* 0x044ff000000418b8 */
[C---:B------:R-:W-:Y:S08]  /*7080*/  HMMA.16816.F32.BF16 R184, R4.reuse, R28, R180 ;  /* 0x0000001c04b8723c */ /* 0x040ff000000418b4 */
[C---:B------:R-:W-:Y:S01]  /*7090*/  HMMA.16816.F32.BF16 R180, R4.reuse, R30, R24 ;  /* 0x0000001e04b4723c */ /* 0x040fe20000041818 */
[----:B------:R1:W2:Y:S07]  /*70a0*/  LDSM.16.M88.4 R24, [R132+0x9000] ;  /* 0x009000008418783b */ /* 0x0002ae0000000200 */
[----:B------:R-:W-:Y:S01]  /*70b0*/  HMMA.16816.F32.BF16 R188, R4, R34, R176 ;  /* 0x0000002204bc723c */ /* 0x000fe200000418b0 */
[----:B------:R4:W5:Y:S07]  /*70c0*/  LDSM.16.M88.4 R4, [R0+0x4000] ;  /* 0x004000000004783b */ /* 0x00096e0000000200 */
[C---:B---3--:R-:W-:Y:S08]  /*70d0*/  HMMA.16816.F32.BF16 R176, R12.reuse, R32, R204 ;  /* 0x000000200cb0723c */ /* 0x048ff000000418cc */
[----:B------:R-:W-:Y:S01]  /*70e0*/  HMMA.16816.F32.BF16 R140, R12, R34, R140 ;  /* 0x000000220c8c723c */ /* 0x000fe2000004188c */
[----:B-1----:R-:W-:-:S07]  /*70f0*/  IMAD.MOV.U32 R132, RZ, RZ, R228 ;  /* 0x000000ffff847224 */ /* 0x002fce00078e00e4 */
[----:B------:R-:W-:Y:S01]  /*7100*/  HMMA.16816.F32.BF16 R32, R12, R28, R200 ;  /* 0x0000001c0c20723c */ /* 0x000fe200000418c8 */
[----:B----4-:R-:W-:-:S07]  /*7110*/  IMAD.U32 R0, RZ, RZ, UR21 ;  /* 0x00000015ff007e24 */ /* 0x010fce000f8e00ff */
[----:B------:R-:W-:Y:S01]  /*7120*/  HMMA.16816.F32.BF16 R12, R12, R30, R196 ;  /* 0x0000001e0c0c723c */ /* 0x000fe200000418c4 */
[----:B------:R-:W-:Y:S07]  /*7130*/  LDSM.16.M88.4 R28, [R19+0x9800] ;  /* 0x00980000131c783b */ /* 0x000fee0000000200 */
[C---:B--2---:R-:W-:Y:S08]  /*7140*/  HMMA.16816.F32.BF16 R228, R8.reuse, R24, R192 ;  /* 0x0000001808e4723c */ /* 0x044ff000000418c0 */
[-C--:B------:R-:W-:Y:S08]  /*7150*/  HMMA.16816.F32.BF16 R224, R8, R26.reuse, R188 ;  /* 0x0000001a08e0723c */ /* 0x080ff000000418bc */
[----:B-----5:R-:W-:Y:S08]  /*7160*/  HMMA.16816.F32.BF16 R192, R4, R26, R140 ;  /* 0x0000001a04c0723c */ /* 0x020ff0000004188c */
[C---:B------:R-:W-:Y:S08]  /*7170*/  HMMA.16816.F32.BF16 R204, R8.reuse, R20, R184 ;  /* 0x0000001408cc723c */ /* 0x040ff000000418b8 */
[----:B------:R-:W-:Y:S01]  /*7180*/  HMMA.16816.F32.BF16 R200, R8, R22, R180 ;  /* 0x0000001608c8723c */ /* 0x000fe200000418b4 */
[----:B------:R-:W-:Y:S07]  /*7190*/  LDSM.16.M88.4 R8, [R16+0x4000] ;  /* 0x004000001008783b */ /* 0x000fee0000000200 */
[C---:B------:R-:W-:Y:S01]  /*71a0*/  HMMA.16816.F32.BF16 R196, R4.reuse, R24, R176 ;  /* 0x0000001804c4723c */ /* 0x040fe200000418b0 */
[----:B------:R-:W-:Y:S07]  /*71b0*/  LDSM.16.M88.4 R24, [R18+0x9000] ;  /* 0x009000001218783b */ /* 0x000fee0000000200 */
[C---:B------:R-:W-:Y:S01]  /*71c0*/  HMMA.16816.F32.BF16 R188, R4.reuse, R20, R32 ;  /* 0x0000001404bc723c */ /* 0x040fe20000041820 */
[----:B------:R-:W-:Y:S07]  /*71d0*/  LDSM.16.M88.4 R32, [R19+0x9000] ;  /* 0x009000001320783b */ /* 0x000fee0000000200 */
[----:B------:R-:W-:Y:S01]  /*71e0*/  HMMA.16816.F32.BF16 R140, R4, R22, R12 ;  /* 0x00000016048c723c */ /* 0x000fe2000004180c */
[----:B------:R-:W1:Y:S04]  /*71f0*/  LDSM.16.M88.4 R4, [R16+0x6000] ;  /* 0x006000001004783b */ /* 0x000e680000000200 */
[----:B------:R-:W2:Y:S04]  /*7200*/  LDSM.16.M88.4 R20, [R18+0x9800] ;  /* 0x009800001214783b */ /* 0x000ea80000000200 */
[----:B------:R-:W3:Y:S01]  /*7210*/  LDSM.16.M88.4 R12, [R2+0x6000] ;  /* 0x00600000020c783b */ /* 0x000ee20000000200 */
[----:B-1----:R-:W-:Y:S01]  /*7220*/  HMMA.16816.F32.BF16 R184, R4, R24, R228 ;  /* 0x0000001804b8723c */ /* 0x002fe200000418e4 */
[----:B------:R-:W-:-:S02]  /*7230*/  IMAD.MOV.U32 R229, RZ, RZ, R139 ;  /* 0x000000ffffe57224 */ /* 0x000fc400078e008b */
[----:B------:R-:W4:Y:S01]  /*7240*/  LDL.64 R230, [R1+0x38] ;  /* 0x0000380001e67983 */ /* 0x000f220000100a00 */
[----:B------:R-:W-:-:S04]  /*7250*/  IMAD.MOV.U32 R228, RZ, RZ, R138 ;  /* 0x000000ffffe47224 */ /* 0x000fc800078e008a */
[C---:B------:R-:W-:Y:S08]  /*7260*/  HMMA.16816.F32.BF16 R180, R4.reuse, R26, R224 ;  /* 0x0000001a04b4723c */ /* 0x040ff000000418e0 */
[C---:B--2---:R-:W-:Y:S08]  /*7270*/  HMMA.16816.F32.BF16 R176, R4.reuse, R20, R204 ;  /* 0x0000001404b0723c */ /* 0x044ff000000418cc */
[----:B------:R-:W-:Y:S08]  /*7280*/  HMMA.16816.F32.BF16 R4, R4, R22, R200 ;  /* 0x000000160404723c */ /* 0x000ff000000418c8 */
[C---:B------:R-:W-:Y:S08]  /*7290*/  HMMA.16816.F32.BF16 R200, R8.reuse, R24, R196 ;  /* 0x0000001808c8723c */ /* 0x040ff000000418c4 */
[C---:B------:R-:W-:Y:S08]  /*72a0*/  HMMA.16816.F32.BF16 R196, R8.reuse, R26, R192 ;  /* 0x0000001a08c4723c */ /* 0x040ff000000418c0 */
[C---:B------:R-:W-:Y:S08]  /*72b0*/  HMMA.16816.F32.BF16 R24, R8.reuse, R20, R188 ;  /* 0x000000140818723c */ /* 0x040ff000000418bc */
[----:B------:R-:W-:Y:S01]  /*72c0*/  HMMA.16816.F32.BF16 R192, R8, R22, R140 ;  /* 0x0000001608c0723c */ /* 0x000fe2000004188c */
[----:B------:R1:W2:Y:S04]  /*72d0*/  LDSM.16.M88.4 R8, [R2+0x4000] ;  /* 0x004000000208783b */ /* 0x0002a80000000200 */
[----:B------:R-:W-:Y:S03]  /*72e0*/  LDSM.16.M88.4 R20, [R17+0x9000] ;  /* 0x009000001114783b */ /* 0x000fe60000000200 */
[C---:B---3--:R-:W-:Y:S01]  /*72f0*/  HMMA.16816.F32.BF16 R188, R12.reuse, R32, R184 ;  /* 0x000000200cbc723c */ /* 0x048fe200000418b8 */
[----:B------:R-:W-:Y:S07]  /*7300*/  LDSM.16.M88.4 R16, [R17+0x9800] ;  /* 0x009800001110783b */ /* 0x000fee0000000200 */
[C---:B------:R-:W-:Y:S08]  /*7310*/  HMMA.16816.F32.BF16 R184, R12.reuse, R34, R180 ;  /* 0x000000220cb8723c */ /* 0x040ff000000418b4 */
[C---:B------:R-:W-:Y:S08]  /*7320*/  HMMA.16816.F32.BF16 R180, R12.reuse, R28, R176 ;  /* 0x0000001c0cb4723c */ /* 0x040ff000000418b0 */
[----:B------:R-:W-:Y:S01]  /*7330*/  HMMA.16816.F32.BF16 R176, R12, R30, R4 ;  /* 0x0000001e0cb0723c */ /* 0x000fe20000041804 */
[----:B------:R-:W3:Y:S04]  /*7340*/  LDSM.16.M88.4 R12, [R3+0x4000] ;  /* 0x00400000030c783b */ /* 0x000ee80000000200 */
[----:B------:R5:W5:Y:S01]  /*7350*/  LDSM.16.M88.4 R4, [R3+0x6000] ;  /* 0x006000000304783b */ /* 0x000b620000000200 */
[----:B-1----:R-:W-:Y:S01]  /*7360*/  VIADD R2, R219, 0x40 ;  /* 0x00000040db027836 */ /* 0x002fe20000000000 */
[----:B------:R-:W-:-:S04]  /*7370*/  DEPBAR.LE SB0, 0x0 ;  /* 0x000080000000791a */ /* 0x000fc80000000000 */
[C---:B--2---:R-:W-:Y:S08]  /*7380*/  HMMA.16816.F32.BF16 R140, R8.reuse, R32, R200 ;  /* 0x00000020088c723c */ /* 0x044ff000000418c8 */
[C---:B------:R-:W-:Y:S08]  /*7390*/  HMMA.16816.F32.BF16 R32, R8.reuse, R34, R196 ;  /* 0x000000220820723c */ /* 0x040ff000000418c4 */
[C---:B------:R-:W-:Y:S08]  /*73a0*/  HMMA.16816.F32.BF16 R24, R8.reuse, R28, R24 ;  /* 0x0000001c0818723c */ /* 0x040ff00000041818 */
[----:B------:R-:W-:Y:S08]  /*73b0*/  HMMA.16816.F32.BF16 R8, R8, R30, R192 ;  /* 0x0000001e0808723c */ /* 0x000ff000000418c0 */
[----:B---3--:R-:W-:Y:S01]  /*73c0*/  HMMA.16816.F32.BF16 R140, R12, R20, R140 ;  /* 0x000000140c8c723c */ /* 0x008fe2000004188c */
[----:B-----5:R-:W-:-:S07]  /*73d0*/  VIADD R3, R219, 0x8 ;  /* 0x00000008db037836 */ /* 0x020fce0000000000 */
[C---:B------:R-:W-:Y:S08]  /*73e0*/  HMMA.16816.F32.BF16 R188, R4.reuse, R20, R188 ;  /* 0x0000001404bc723c */ /* 0x040ff000000418bc */
[C---:B------:R-:W-:Y:S08]  /*73f0*/  HMMA.16816.F32.BF16 R184, R4.reuse, R22, R184 ;  /* 0x0000001604b8723c */ /* 0x040ff000000418b8 */
[C---:B------:R-:W-:Y:S08]  /*7400*/  HMMA.16816.F32.BF16 R180, R4.reuse, R16, R180 ;  /* 0x0000001004b4723c */ /* 0x040ff000000418b4 */
[----:B------:R-:W-:Y:S01]  /*7410*/  HMMA.16816.F32.BF16 R176, R4, R18, R176 ;  /* 0x0000001204b0723c */ /* 0x000fe200000418b0 */
[----:B------:R-:W-:-:S07]  /*7420*/  IMAD R5, R0, 0x20, R213 ;  /* 0x0000002000057824 */ /* 0x000fce00078e02d5 */
[----:B------:R-:W-:Y:S01]  /*7430*/  HMMA.16816.F32.BF16 R32, R12, R22, R32 ;  /* 0x000000160c20723c */ /* 0x000fe20000041820 */
[----:B------:R-:W-:-:S07]  /*7440*/  VIADD R7, R5, 0xffffffc1 ;  /* 0xffffffc105077836 */ /* 0x000fce0000000000 */
[----:B------:R-:W-:Y:S01]  /*7450*/  HMMA.16816.F32.BF16 R28, R12, R16, R24 ;  /* 0x000000100c1c723c */ /* 0x000fe20000041818 */
[----:B------:R-:W-:-:S07]  /*7460*/  VIADD R4, R5, 0xffffffc9 ;  /* 0xffffffc905047836 */ /* 0x000fce0000000000 */
[----:B------:R-:W-:Y:S01]  /*7470*/  HMMA.16816.F32.BF16 R20, R12, R18, R8 ;  /* 0x000000120c14723c */ /* 0x000fe20000041808 */
[----:B------:R-:W-:Y:S01]  /*7480*/  VIADD R8, R5, 0xffffffc0 ;  /* 0xffffffc005087836 */ /* 0x000fe20000000000 */
[----:B------:R-:W-:Y:S01]  /*7490*/  ISETP.GT.AND P5, PT, R3, R7, PT ;  /* 0x000000070300720c */ /* 0x000fe20003fa4270 */
[C---:B------:R-:W-:Y:S02]  /*74a0*/  VIADD R6, R5.reuse, 0xffffffc8 ;  /* 0xffffffc805067836 */ /* 0x040fe40000000000 */
[----:B------:R-:W-:Y:S01]  /*74b0*/  VIADD R11, R5, 0xffffffd0 ;  /* 0xffffffd0050b7836 */ /* 0x000fe20000000000 */
[----:B------:R-:W-:Y:S01]  /*74c0*/  ISETP.GT.AND P6, PT, R3, R8, PT ;  /* 0x000000080300720c */ /* 0x000fe20003fc4270 */
[----:B------:R-:W-:Y:S01]  /*74d0*/  VIADD R12, R5, 0xffffffd8 ;  /* 0xffffffd8050c7836 */ /* 0x000fe20000000000 */
[----:B------:R-:W-:Y:S02]  /*74e0*/  FSEL R26, R143, -INF , !P5 ;  /* 0xff8000008f1a7808 */ /* 0x000fe40006800000 */
[----:B------:R-:W-:Y:S01]  /*74f0*/  FSEL R15, R142, -INF , !P6 ;  /* 0xff8000008e0f7808 */ /* 0x000fe20007000000 */
[----:B------:R-:W-:Y:S01]  /*7500*/  VIADD R10, R5, 0xffffffd1 ;  /* 0xffffffd1050a7836 */ /* 0x000fe20000000000 */
[----:B------:R-:W-:-:S02]  /*7510*/  ISETP.GT.AND P6, PT, R3, R4, PT ;  /* 0x000000040300720c */ /* 0x000fc40003fc4270 */
[C---:B------:R-:W-:Y:S02]  /*7520*/  ISETP.GT.AND P0, PT, R3.reuse, R6, PT ;  /* 0x000000060300720c */ /* 0x040fe40003f04270 */
[----:B------:R-:W-:Y:S02]  /*7530*/  ISETP.GT.AND P5, PT, R3, R11, PT ;  /* 0x0000000b0300720c */ /* 0x000fe40003fa4270 */
[----:B------:R-:W-:Y:S02]  /*7540*/  FSEL R17, R35, -INF , !P6 ;  /* 0xff80000023117808 */ /* 0x000fe40007000000 */
[----:B------:R-:W-:Y:S02]  /*7550*/  FSEL R16, R34, -INF , !P0 ;  /* 0xff80000022107808 */ /* 0x000fe40004000000 */
[----:B------:R-:W-:Y:S02]  /*7560*/  ISETP.GT.AND P6, PT, R3, R12, PT ;  /* 0x0000000c0300720c */ /* 0x000fe40003fc4270 */
[----:B------:R-:W-:-:S02]  /*7570*/  FSEL R142, R30, -INF , !P5 ;  /* 0xff8000001e8e7808 */ /* 0x000fc40006800000 */
[----:B------:R-:W-:Y:S02]  /*7580*/  ISETP.GT.AND P0, PT, R3, R10, PT ;  /* 0x0000000a0300720c */ /* 0x000fe40003f04270 */
[----:B------:R-:W-:Y:S02]  /*7590*/  ISETP.GT.AND P5, PT, R2, R8, PT ;  /* 0x000000080200720c */ /* 0x000fe40003fa4270 */
[----:B------:R-:W-:Y:S02]  /*75a0*/  FSEL R192, R22, -INF , !P6 ;  /* 0xff80000016c07808 */ /* 0x000fe40007000000 */
[----:B------:R-:W-:Y:S02]  /*75b0*/  FSEL R143, R31, -INF , !P0 ;  /* 0xff8000001f8f7808 */ /* 0x000fe40004000000 */
[----:B------:R-:W-:Y:S02]  /*75c0*/  ISETP.GT.AND P6, PT, R2, R6, PT ;  /* 0x000000060200720c */ /* 0x000fe40003fc4270 */
[----:B------:R-:W-:-:S02]  /*75d0*/  FSEL R13, R188, -INF , !P5 ;  /* 0xff800000bc0d7808 */ /* 0x000fc40006800000 */
[C---:B------:R-:W-:Y:S02]  /*75e0*/  ISETP.GT.AND P0, PT, R2.reuse, R7, PT ;  /* 0x000000070200720c */ /* 0x040fe40003f04270 */
[----:B------:R-:W-:Y:S01]  /*75f0*/  ISETP.GT.AND P5, PT, R2, R4, PT ;  /* 0x000000040200720c */ /* 0x000fe20003fa4270 */
[----:B------:R-:W-:Y:S01]  /*7600*/  VIADD R0, R5, 0xffffffd9 ;  /* 0xffffffd905007836 */ /* 0x000fe20000000000 */
[----:B------:R-:W-:Y:S02]  /*7610*/  FSEL R184, R184, -INF , !P6 ;  /* 0xff800000b8b87808 */ /* 0x000fe40007000000 */
[----:B------:R-:W-:Y:S02]  /*7620*/  FSEL R14, R189, -INF , !P0 ;  /* 0xff800000bd0e7808 */ /* 0x000fe40004000000 */
[----:B------:R-:W-:Y:S02]  /*7630*/  ISETP.GT.AND P6, PT, R2, R10, PT ;  /* 0x0000000a0200720c */ /* 0x000fe40003fc4270 */
[----:B------:R-:W-:-:S02]  /*7640*/  FSEL R185, R185, -INF , !P5 ;  /* 0xff800000b9b97808 */ /* 0x000fc40006800000 */
[C---:B------:R-:W-:Y:S02]  /*7650*/  ISETP.GT.AND P0, PT, R2.reuse, R11, PT ;  /* 0x0000000b0200720c */ /* 0x040fe40003f04270 */
[----:B------:R-:W-:Y:S02]  /*7660*/  ISETP.GT.AND P5, PT, R2, R12, PT ;  /* 0x0000000c0200720c */ /* 0x000fe40003fa4270 */
[----:B------:R-:W-:Y:S01]  /*7670*/  FSEL R181, R181, -INF , !P6 ;  /* 0xff800000b5b57808 */ /* 0x000fe20007000000 */
[----:B------:R-:W-:Y:S01]  /*7680*/  VIADD R9, R219, 0x48 ;  /* 0x00000048db097836 */ /* 0x000fe20000000000 */
[----:B------:R-:W-:Y:S01]  /*7690*/  FSEL R180, R180, -INF , !P0 ;  /* 0xff800000b4b47808 */ /* 0x000fe20004000000 */
[----:B------:R-:W-:Y:S01]  /*76a0*/  BAR.SYNC.DEFER_BLOCKING 0x0 ;  /* 0x0000000000007b1d */ /* 0x000fe20000010000 */
[----:B------:R-:W-:Y:S02]  /*76b0*/  ISETP.GT.AND P6, PT, R2, R0, PT ;  /* 0x000000000200720c */ /* 0x000fe40003fc4270 */
[----:B------:R-:W-:-:S02]  /*76c0*/  FSEL R176, R176, -INF , !P5 ;  /* 0xff800000b0b07808 */ /* 0x000fc40006800000 */
[----:B------:R-:W-:Y:S02]  /*76d0*/  ISETP.GT.AND P0, PT, R3, R0, PT ;  /* 0x000000000300720c */ /* 0x000fe40003f04270 */
[----:B------:R-:W-:Y:S02]  /*76e0*/  ISETP.GT.AND P5, PT, R219, R8, PT ;  /* 0x00000008db00720c */ /* 0x000fe40003fa4270 */
[----:B------:R-:W-:Y:S01]  /*76f0*/  FSEL R177, R177, -INF , !P6 ;  /* 0xff800000b1b17808 */ /* 0x000fe20007000000 */
[----:B------:R-:W1:Y:S01]  /*7700*/  S2R R226, SR_CTAID.X ;  /* 0x0000000000e27919 */ /* 0x000e620000002500 */
        /* <DEDUP_REMOVED lines=8> */
[----:B------:R-:W-:-:S02]  /*7790*/  FSEL R3, R190, -INF , !P0 ;  /* 0xff800000be037808 */ /* 0x000fc40004000000 */
[C---:B------:R-:W-:Y:S02]  /*77a0*/  ISETP.GE.AND P5, PT, R8.reuse, R221, PT ;  /* 0x000000dd0800720c */ /* 0x040fe40003fa6270 */
[----:B------:R-:W-:Y:S02]  /*77b0*/  ISETP.GE.AND P0, PT, R8, R223, PT ;  /* 0x000000df0800720c */ /* 0x000fe40003f06270 */
[----:B------:R-:W-:Y:S02]  /*77c0*/  FSEL R2, R141, -INF , !P6 ;  /* 0xff8000008d027808 */ /* 0x000fe40007000000 */
[----:B------:R-:W-:Y:S02]  /*77d0*/  FSEL R31, R13, -INF , !P5 ;  /* 0xff8000000d1f7808 */ /* 0x000fe40006800000 */
[----:B------:R-:W-:Y:S02]  /*77e0*/  ISETP.GE.AND P6, PT, R7, R220, PT ;  /* 0x000000dc0700720c */ /* 0x000fe40003fc6270 */
        /* <DEDUP_REMOVED lines=18> */
[----:B------:R-:W-:Y:S01]  /*7910*/  FSEL R8, R186, -INF , !P0 ;  /* 0xff800000ba087808 */ /* 0x000fe20004000000 */
[----:B------:R-:W-:Y:S01]  /*7920*/  IMAD.U32 R7, RZ, RZ, UR33 ;  /* 0x00000021ff077e24 */ /* 0x000fe2000f8e00ff */
[----:B------:R-:W-:-:S02]  /*7930*/  ISETP.GE.AND P5, PT, R6, R221, PT ;  /* 0x000000dd0600720c */ /* 0x000fc40003fa6270 */
[----:B------:R-:W-:Y:S02]  /*7940*/  ISETP.GE.AND P0, PT, R6, R223, PT ;  /* 0x000000df0600720c */ /* 0x000fe40003f06270 */
[----:B------:R-:W-:Y:S02]  /*7950*/  SHF.R.U32.HI R213, RZ, 0x5, R214 ;  /* 0x00000005ffd57819 */ /* 0x000fe400000116d6 */
[----:B------:R-:W-:Y:S02]  /*7960*/  FSEL R3, R33, -INF , !P6 ;  /* 0xff80000021037808 */ /* 0x000fe40007000000 */
[----:B------:R-:W-:Y:S02]  /*7970*/  FSEL R33, R184, -INF , !P5 ;  /* 0xff800000b8217808 */ /* 0x000fe40006800000 */
[----:B------:R-:W-:Y:S02]  /*7980*/  FSEL R138, R8, -INF , !P0 ;  /* 0xff800000088a7808 */ /* 0x000fe40004000000 */
[----:B------:R-:W-:-:S02]  /*7990*/  ISETP.GE.AND P5, PT, R4, R220, PT ;  /* 0x000000dc0400720c */ /* 0x000fc40003fa6270 */
[----:B------:R-:W-:Y:S01]  /*79a0*/  ISETP.GE.AND P0, PT, R4, R222, PT ;  /* 0x000000de0400720c */ /* 0x000fe20003f06270 */
[----:B------:R-:W-:Y:S01]  /*79b0*/  IMAD.U32 R6, RZ, RZ, UR32 ;  /* 0x00000020ff067e24 */ /* 0x000fe2000f8e00ff */
[----:B------:R-:W-:Y:S01]  /*79c0*/  LOP3.LUT R2, R7, UR10, R229, 0x96, !PT ;  /* 0x0000000a07027c12 */ /* 0x000fe2000f8e96e5 */
[----:B-1----:R-:W-:Y:S01]  /*79d0*/  IMAD R226, R226, 0x8, R213 ;  /* 0x00000008e2e27824 */ /* 0x002fe200078e02d5 */
[----:B------:R-:W-:Y:S02]  /*79e0*/  FSEL R18, R3, -INF , !P5 ;  /* 0xff80000003127808 */ /* 0x000fe40006800000 */
[----:B------:R-:W-:Y:S01]  /*79f0*/  FSEL R22, R17, -INF , !P0 ;  /* 0xff80000011167808 */ /* 0x000fe20004000000 */
[----:B------:R-:W-:Y:S01]  /*7a00*/  IMAD.WIDE.U32 R2, R2, -0x326172a9, RZ ;  /* 0xcd9e8d5702027825 */ /* 0x000fe200078e00ff */
[----:B------:R-:W-:Y:S02]  /*7a10*/  ISETP.GE.AND P6, PT, R4, R221, PT ;  /* 0x000000dd0400720c */ /* 0x000fe40003fc6270 */
[----:B------:R-:W-:Y:S01]  /*7a20*/  ISETP.GT.AND P5, PT, R9, R4, PT ;  /* 0x000000040900720c */ /* 0x000fe20003fa4270 */
[----:B------:R-:W-:Y:S01]  /*7a30*/  IMAD.WIDE.U32 R226, R226, -0x326172a9, RZ ;  /* 0xcd9e8d57e2e27825 */ /* 0x000fe200078e00ff */
[----:B------:R-:W-:-:S03]  /*7a40*/  ISETP.GE.AND P0, PT, R4, R223, PT ;  /* 0x000000df0400720c */ /* 0x000fc60003f06270 */
[----:B------:R-:W-:-:S05]  /*7a50*/  VIADD R4, R6, 0x9e3779b9 ;  /* 0x9e3779b906047836 */ /* 0x000fca0000000000 */
[----:B------:R-:W-:Y:S02]  /*7a60*/  LOP3.LUT R6, R4, R226, R3, 0x96, !PT ;  /* 0x000000e204067212 */ /* 0x000fe400078e9603 */
[----:B------:R-:W2:Y:S01]  /*7a70*/  LDL.64 R226, [R1+0x48] ;  /* 0x0000480001e27983 */ /* 0x000ea20000100a00 */
[----:B------:R-:W1:Y:S01]  /*7a80*/  S2R R228, SR_CTAID.X ;  /* 0x0000000000e47919 */ /* 0x000e620000002500 */
[----:B------:R-:W-:Y:S02]  /*7a90*/  FSEL R8, R187, -INF , !P5 ;  /* 0xff800000bb087808 */ /* 0x000fe40006800000 */
[----:B------:R-:W-:Y:S02]  /*7aa0*/  ISETP.GT.AND P5, PT, R219, R11, PT ;  /* 0x0000000bdb00720c */ /* 0x000fe40003fa4270 */
[----:B------:R-:W-:Y:S02]  /*7ab0*/  FSEL R32, R185, -INF , !P6 ;  /* 0xff800000b9207808 */ /* 0x000fe40007000000 */
[----:B------:R-:W-:Y:S01]  /*7ac0*/  ISETP.GE.AND P6, PT, R11, R220, PT ;  /* 0x000000dc0b00720c */ /* 0x000fe20003fc6270 */
[----:B-1----:R-:W-:-:S04]  /*7ad0*/  IMAD R228, R228, 0x8, R209 ;  /* 0x00000008e4e47824 */ /* 0x002fc800078e02d1 */
[----:B------:R-:W-:-:S04]  /*7ae0*/  VIADD R228, R228, 0x4 ;  /* 0x00000004e4e47836 */ /* 0x000fc80000000000 */
[----:B------:R-:W-:-:S03]  /*7af0*/  IMAD.WIDE.U32 R228, R228, -0x326172a9, RZ ;  /* 0xcd9e8d57e4e47825 */ /* 0x000fc600078e00ff */
[----:B------:R-:W-:Y:S01]  /*7b00*/  LOP3.LUT R7, R4, R228, R3, 0x96, !PT ;  /* 0x000000e404077212 */ /* 0x000fe200078e9603 */
[----:B------:R-:W-:Y:S01]  /*7b10*/  IMAD.MOV.U32 R228, RZ, RZ, R132 ;  /* 0x000000ffffe47224 */ /* 0x000fe200078e0084 */
[CC--:B----4-:R-:W-:Y:S01]  /*7b20*/  LOP3.LUT R4, R232.reuse, R2.reuse, R231, 0x96, !PT ;  /* 0x00000002e8047212 */ /* 0x0d0fe200078e96e7 */
[----:B------:R-:W-:Y:S01]  /*7b30*/  IMAD.MOV.U32 R229, RZ, RZ, R133 ;  /* 0x000000ffffe57224 */ /* 0x000fe200078e0085 */
[----:B------:R-:W-:Y:S02]  /*7b40*/  LOP3.LUT R132, R232, R2, R251, 0x96, !PT ;  /* 0x00000002e8847212 */ /* 0x000fe400078e96fb */
[----:B------:R-:W-:Y:S02]  /*7b50*/  FSEL R2, R28, -INF , !P5 ;  /* 0xff8000001c027808 */ /* 0x000fe40006800000 */
[----:B------:R-:W-:Y:S02]  /*7b60*/  FSEL R133, R8, -INF , !P0 ;  /* 0xff80000008857808 */ /* 0x000fe40004000000 */
[----:B------:R-:W-:-:S02]  /*7b70*/  ISETP.GE.AND P5, PT, R11, R222, PT ;  /* 0x000000de0b00720c */ /* 0x000fc40003fa6270 */
[----:B------:R-:W-:Y:S02]  /*7b80*/  ISETP.GT.AND P0, PT, R9, R11, PT ;  /* 0x0000000b0900720c */ /* 0x000fe40003f04270 */
[----:B------:R-:W-:Y:S02]  /*7b90*/  FSEL R198, R142, -INF , !P5 ;  /* 0xff8000008ec67808 */ /* 0x000fe40006800000 */
[----:B------:R-:W-:Y:S02]  /*7ba0*/  FSEL R196, R2, -INF , !P6 ;  /* 0xff80000002c47808 */ /* 0x000fe40007000000 */
[----:B------:R-:W-:Y:S02]  /*7bb0*/  ISETP.GE.AND P5, PT, R11, R221, PT ;  /* 0x000000dd0b00720c */ /* 0x000fe40003fa6270 */
[----:B------:R-:W-:Y:S02]  /*7bc0*/  FSEL R3, R182, -INF , !P0 ;  /* 0xff800000b6037808 */ /* 0x000fe40004000000 */
[----:B------:R-:W-:-:S02]  /*7bd0*/  ISETP.GT.AND P6, PT, R219, R10, PT ;  /* 0x0000000adb00720c */ /* 0x000fc40003fc4270 */
[----:B------:R-:W-:Y:S02]  /*7be0*/  ISETP.GE.AND P0, PT, R11, R223, PT ;  /* 0x000000df0b00720c */ /* 0x000fe40003f06270 */
[----:B------:R-:W-:Y:S02]  /*7bf0*/  FSEL R199, R180, -INF , !P5 ;  /* 0xff800000b4c77808 */ /* 0x000fe40006800000 */
[----:B------:R-:W-:Y:S02]  /*7c00*/  FSEL R2, R29, -INF , !P6 ;  /* 0xff8000001d027808 */ /* 0x000fe40007000000 */
[----:B------:R-:W-:Y:S02]  /*7c10*/  ISETP.GE.AND P5, PT, R10, R220, PT ;  /* 0x000000dc0a00720c */ /* 0x000fe40003fa6270 */
[----:B------:R-:W-:Y:S02]  /*7c20*/  FSEL R200, R3, -INF , !P0 ;  /* 0xff80000003c87808 */ /* 0x000fe40004000000 */
[----:B------:R-:W-:-:S02]  /*7c30*/  ISETP.GT.AND P0, PT, R9, R10, PT ;  /* 0x0000000a0900720c */ /* 0x000fc40003f04270 */
[----:B------:R-:W-:Y:S02]  /*7c40*/  FSEL R193, R2, -INF , !P5 ;  /* 0xff80000002c17808 */ /* 0x000fe40006800000 */
[C---:B------:R-:W-:Y:S02]  /*7c50*/  ISETP.GE.AND P5, PT, R10.reuse, R221, PT ;  /* 0x000000dd0a00720c */ /* 0x040fe40003fa6270 */
[----:B------:R-:W-:Y:S02]  /*7c60*/  FSEL R3, R183, -INF , !P0 ;  /* 0xff800000b7037808 */ /* 0x000fe40004000000 */
[----:B------:R-:W-:Y:S02]  /*7c70*/  ISETP.GT.AND P0, PT, R219, R12, PT ;  /* 0x0000000cdb00720c */ /* 0x000fe40003f04270 */
[----:B------:R-:W-:Y:S02]  /*7c80*/  FSEL R195, R181, -INF , !P5 ;  /* 0xff800000b5c37808 */ /* 0x000fe40006800000 */
[----:B------:R-:W-:-:S02]  /*7c90*/  ISETP.GE.AND P6, PT, R10, R222, PT ;  /* 0x000000de0a00720c */ /* 0x000fc40003fc6270 */
[C---:B------:R-:W-:Y:S02]  /*7ca0*/  ISETP.GT.AND P5, PT, R9.reuse, R12, PT ;  /* 0x0000000c0900720c */ /* 0x040fe40003fa4270 */
[----:B------:R-:W-:Y:S02]  /*7cb0*/  FSEL R2, R20, -INF , !P0 ;  /* 0xff80000014027808 */ /* 0x000fe40004000000 */
[----:B------:R-:W-:Y:S01]  /*7cc0*/  ISETP.GT.AND P0, PT, R9, R0, PT ;  /* 0x000000000900720c */ /* 0x000fe20003f04270 */
[----:B------:R-:W-:Y:S01]  /*7cd0*/  UISETP.GT.U32.AND UP0, UPT, UR10, UR19, UPT ;  /* 0x000000130a00728c */ /* 0x000fe2000bf04070 */
[----:B------:R-:W-:Y:S02]  /*7ce0*/  FSEL R194, R143, -INF , !P6 ;  /* 0xff8000008fc27808 */ /* 0x000fe40007000000 */
[----:B------:R-:W-:Y:S02]  /*7cf0*/  FSEL R8, R178, -INF , !P5 ;  /* 0xff800000b2087808 */ /* 0x000fe40006800000 */
[----:B------:R-:W-:-:S02]  /*7d00*/  ISETP.GE.AND P6, PT, R10, R223, PT ;  /* 0x000000df0a00720c */ /* 0x000fc40003fc6270 */
[C---:B------:R-:W-:Y:S02]  /*7d10*/  ISETP.GE.AND P5, PT, R12.reuse, R220, PT ;  /* 0x000000dc0c00720c */ /* 0x040fe40003fa6270 */
[----:B------:R-:W-:Y:S02]  /*7d20*/  FSEL R179, R179, -INF , !P0 ;  /* 0xff800000b3b37808 */ /* 0x000fe40004000000 */
[----:B------:R-:W-:Y:S01]  /*7d30*/  ISETP.GE.AND P0, PT, R12, R222, PT ;  /* 0x000000de0c00720c */ /* 0x000fe20003f06270 */
[----:B------:R-:W-:Y:S01]  /*7d40*/  IMAD.WIDE.U32 R16, R4, -0x2daee0ad, RZ ;  /* 0xd2511f5304107825 */ /* 0x000fe200078e00ff */
[----:B------:R-:W-:Y:S02]  /*7d50*/  FSEL R197, R3, -INF , !P6 ;  /* 0xff80000003c57808 */ /* 0x000fe40007000000 */
[----:B------:R-:W-:Y:S01]  /*7d60*/  FSEL R188, R2, -INF , !P5 ;  /* 0xff80000002bc7808 */ /* 0x000fe20006800000 */
[----:B------:R-:W-:Y:S01]  /*7d70*/  IMAD.WIDE.U32 R2, R6, -0x2daee0ad, RZ ;  /* 0xd2511f5306027825 */ /* 0x000fe200078e00ff */
[----:B------:R-:W-:-:S02]  /*7d80*/  ISETP.GE.AND P5, PT, R12, R221, PT ;  /* 0x000000dd0c00720c */ /* 0x000fc40003fa6270 */
[----:B------:R-:W-:Y:S01]  /*7d90*/  FSEL R190, R192, -INF , !P0 ;  /* 0xff800000c0be7808 */ /* 0x000fe20004000000 */
[----:B------:R-:W-:Y:S01]  /*7da0*/  IMAD.WIDE.U32 R14, R7, -0x2daee0ad, RZ ;  /* 0xd2511f53070e7825 */ /* 0x000fe200078e00ff */
[----:B------:R-:W-:Y:S02]  /*7db0*/  ISETP.GT.AND P6, PT, R219, R0, PT ;  /* 0x00000000db00720c */ /* 0x000fe40003fc4270 */
[----:B------:R-:W-:Y:S02]  /*7dc0*/  ISETP.GE.AND P0, PT, R12, R223, PT ;  /* 0x000000df0c00720c */ /* 0x000fe40003f06270 */
[----:B------:R-:W-:Y:S02]  /*7dd0*/  FSEL R21, R21, -INF , !P6 ;  /* 0xff80000015157808 */ /* 0x000fe40007000000 */
[----:B------:R-:W-:Y:S02]  /*7de0*/  FSEL R189, R176, -INF , !P5 ;  /* 0xff800000b0bd7808 */ /* 0x000fe40006800000 */
[----:B------:R-:W-:-:S02]  /*7df0*/  LOP3.LUT R29, R236, R2, R17, 0x96, !PT ;  /* 0x00000002ec1d7212 */ /* 0x000fc400078e9611 */
[----:B------:R-:W-:Y:S02]  /*7e00*/  ISETP.GE.AND P6, PT, R0, R220, PT ;  /* 0x000000dc0000720c */ /* 0x000fe40003fc6270 */
[----:B------:R-:W-:Y:S02]  /*7e10*/  FSEL R191, R8, -INF , !P0 ;  /* 0xff80000008bf7808 */ /* 0x000fe40004000000 */
[----:B------:R-:W-:Y:S02]  /*7e20*/  ISETP.GE.AND P5, PT, R0, R222, PT ;  /* 0x000000de0000720c */ /* 0x000fe40003fa6270 */
[C---:B------:R-:W-:Y:S02]  /*7e30*/  LOP3.LUT R20, R234.reuse, R228, R15, 0x96, !PT ;  /* 0x000000e4ea147212 */ /* 0x040fe400078e960f */
[----:B--2---:R-:W-:Y:S01]  /*7e40*/  LOP3.LUT R28, R234, R226, R3, 0x96, !PT ;  /* 0x000000e2ea1c7212 */ /* 0x004fe200078e9603 */
[----:B------:R-:W-:Y:S08]  /*7e50*/  BRA.U !UP0, `(.L_x_1782) ;  /* 0x0000000108d47547 */ /* 0x000ff0000b800000 */
[----:B------:R-:W-:Y:S02]  /*7e60*/  IMAD.U32 R6, RZ, RZ, UR21 ;  /* 0x00000015ff067e24 */ /* 0x000fe4000f8e00ff */
[----:B------:R-:W-:-:S03]  /*7e70*/  IMAD.U32 R2, RZ, RZ, UR21 ;  /* 0x00000015ff027e24 */ /* 0x000fc6000f8e00ff */
[----:B------:R-:W-:Y:S01]  /*7e80*/  @!P3 IADD3 R6, PT, PT, R6, -0x3, RZ ;  /* 0xfffffffd0606b810 */ /* 0x000fe20007ffe0ff */
[----:B------:R-:W-:-:S04]  /*7e90*/  @!P1 VIADD R2, R2, 0xfffffffd ;  /* 0xfffffffd02029836 */ /* 0x000fc80000000000 */
[C---:B------:R-:W-:Y:S02]  /*7ea0*/  @!P3 IMAD R4, R6.reuse, UR4, RZ ;  /* 0x000000040604bc24 */ /* 0x040fe4000f8e02ff */
[----:B------:R-:W-:-:S04]  /*7eb0*/  @!P3 IMAD.WIDE.U32 R6, R6, UR14, RZ ;  /* 0x0000000e0606bc25 */ /* 0x000fc8000f8e00ff */
[C---:B------:R-:W-:Y:S01]  /*7ec0*/  @!P1 IMAD R8, R2.reuse, UR4, RZ ;  /* 0x0000000402089c24 */ /* 0x040fe2000f8e02ff */
[----:B------:R-:W-:Y:S01]  /*7ed0*/  @!P3 IADD3 R4, PT, PT, R7, R4, RZ ;  /* 0x000000040704b210 */ /* 0x000fe20007ffe0ff */
[----:B------:R-:W-:Y:S01]  /*7ee0*/  @!P1 IMAD.WIDE.U32 R2, R2, UR14, RZ ;  /* 0x0000000e02029c25 */ /* 0x000fe2000f8e00ff */
[CC--:B------:R-:W-:Y:S02]  /*7ef0*/  @!P3 LEA R12, P0, R6.reuse, R249.reuse, 0x1 ;  /* 0x000000f9060cb211 */ /* 0x0c0fe400078008ff */
[----:B------:R-:W-:Y:S01]  /*7f00*/  MOV R7, UR31 ;  /* 0x0000001f00077c02 */ /* 0x000fe20008000f00 */
[----:B------:R-:W-:Y:S01]  /*7f10*/  @!P1 IMAD.IADD R8, R3, 0x1, R8 ;  /* 0x0000000103089824 */ /* 0x000fe200078e0208 */
[-C--:B------:R-:W-:Y:S01]  /*7f20*/  @!P3 LEA.HI.X R13, R6, R248.reuse, R4, 0x1, P0 ;  /* 0x000000f8060db211 */ /* 0x080fe200000f0c04 */
[----:B------:R-:W-:Y:S01]  /*7f30*/  IMAD.U32 R6, RZ, RZ, UR37 ;  /* 0x00000025ff067e24 */ /* 0x000fe2000f8e00ff */
[C---:B------:R-:W-:Y:S02]  /*7f40*/  @!P1 LEA R10, P0, R2.reuse, R249, 0x1 ;  /* 0x000000f9020a9211 */ /* 0x040fe400078008ff */
[----:B------:R-:W-:Y:S01]  /*7f50*/  MOV R4, UR21 ;  /* 0x0000001500047c02 */ /* 0x000fe20008000f00 */
[----:B------:R-:W-:Y:S01]  /*7f60*/  @!PT LDS RZ, [RZ] ;  /* 0x00000000fffff984 */ /* 0x000fe20000000800 */
[----:B------:R-:W-:Y:S01]  /*7f70*/  @!PT LDS RZ, [RZ] ;  /* 0x00000000fffff984 */ /* 0x000fe20000000800 */
[----:B------:R-:W-:Y:S01]  /*7f80*/  @!PT LDS RZ, [RZ] ;  /* 0x00000000fffff984 */ /* 0x000fe20000000800 */
[----:B------:R1:W-:Y:S01]  /*7f90*/  @!P3 LDGSTS.E.BYPASS.LTC128B.128 [R218+0x8000], desc[UR26][R12.64] ;  /* 0x080000000cdabfae */ /* 0x0003e2000b981a1a */
[----:B------:R-:W-:Y:S01]  /*7fa0*/  @!P1 LEA.HI.X R11, R2, R248, R8, 0x1, P0 ;  /* 0x000000f8020b9211 */ /* 0x000fe200000f0c08 */
[----:B------:R-:W-:Y:S01]  /*7fb0*/  IMAD.U32 R8, RZ, RZ, UR21 ;  /* 0x00000015ff087e24 */ /* 0x000fe2000f8e00ff */
[----:B------:R-:W-:Y:S01]  /*7fc0*/  @!P3 IADD3 R4, PT, PT, R4, -0x3, RZ ;  /* 0xfffffffd0404b810 */ /* 0x000fe20007ffe0ff */
[----:B------:R-:W-:Y:S01]  /*7fd0*/  IMAD.U32 R2, RZ, RZ, UR37 ;  /* 0x00000025ff027e24 */ /* 0x000fe2000f8e00ff */
[----:B------:R-:W-:Y:S01]  /*7fe0*/  MOV R3, UR31 ;  /* 0x0000001f00037c02 */ /* 0x000fe20008000f00 */
[----:B------:R-:W-:Y:S01]  /*7ff0*/  @!P1 VIADD R8, R8, 0xfffffffd ;  /* 0xfffffffd08089836 */ /* 0x000fe20000000000 */
[----:B------:R1:W-:Y:S01]  /*8000*/  @P3 STS.128 [R218+0x8000], RZ ;  /* 0x008000ffda003388 */ /* 0x0003e20000000c00 */
[----:B------:R-:W-:-:S03]  /*8010*/  @!P3 IMAD.WIDE.U32 R6, R4, UR14, R6 ;  /* 0x0000000e0406bc25 */ /* 0x000fc6000f8e0006 */
[----:B------:R-:W-:Y:S01]  /*8020*/  @!PT LDS RZ, [RZ] ;  /* 0x00000000fffff984 */ /* 0x000fe20000000800 */
[----:B------:R-:W-:Y:S01]  /*8030*/  @!PT LDS RZ, [RZ] ;  /* 0x00000000fffff984 */ /* 0x000fe20000000800 */
[----:B------:R-:W-:Y:S01]  /*8040*/  @!PT LDS RZ, [RZ] ;  /* 0x00000000fffff984 */ /* 0x000fe20000000800 */
[----:B------:R1:W-:Y:S01]  /*8050*/  @!P1 LDGSTS.E.BYPASS.LTC128B.128 [R218+0x9000], desc[UR26][R10.64+0x80] ;  /* 0x090000800ada9fae */ /* 0x0003e2000b981a1a */
[----:B------:R-:W-:Y:S02]  /*8060*/  @!P3 IMAD R9, R4, UR4, RZ ;  /* 0x000000040409bc24 */ /* 0x000fe4000f8e02ff */
[C---:B------:R-:W-:Y:S01]  /*8070*/  @!P1 IMAD.WIDE.U32 R2, R8.reuse, UR14, R2 ;  /* 0x0000000e08029c25 */ /* 0x040fe2000f8e0002 */
[----:B------:R1:W-:Y:S02]  /*8080*/  @P1 STS.128 [R218+0x9000], RZ ;  /* 0x009000ffda001388 */ /* 0x0003e40000000c00 */
[----:B------:R-:W-:Y:S01]  /*8090*/  @!P3 IADD3 R7, PT, PT, R9, R7, RZ ;  /* 0x000000070907b210 */ /* 0x000fe20007ffe0ff */
[----:B------:R-:W-:Y:S01]  /*80a0*/  @!P1 IMAD R4, R8, UR4, RZ ;  /* 0x0000000408049c24 */ /* 0x000fe2000f8e02ff */
[----:B------:R-:W-:-:S04]  /*80b0*/  @!P3 LEA R8, P0, R6, R249, 0x1 ;  /* 0x000000f90608b211 */ /* 0x000fc800078008ff */
[-C--:B------:R-:W-:Y:S02]  /*80c0*/  @!P3 LEA.HI.X R9, R6, R248.reuse, R7, 0x1, P0 ;  /* 0x000000f80609b211 */ /* 0x080fe400000f0c07 */
        /* <DEDUP_REMOVED lines=14> */
.L_x_1782:
[----:B------:R-:W-:Y:S01]  /*81b0*/  IMAD.WIDE.U32 R2, R20, -0x326172a9, RZ ;  /* 0xcd9e8d5714027825 */ /* 0x000fe200078e00ff */
[----:B------:R-:W-:Y:S01]  /*81c0*/  FSEL R178, R21, -INF , !P6 ;  /* 0xff80000015b27808 */ /* 0x000fe20007000000 */
[----:B------:R-:W2:Y:S01]  /*81d0*/  LDCU UR7, c[0x0][0x45c] ;  /* 0x00008b80ff0777ac */ /* 0x000ea20008000800 */
[----:B------:R-:W-:Y:S01]  /*81e0*/  ISETP.GE.AND P0, PT, R0, R221, PT ;  /* 0x000000dd0000720c */ /* 0x000fe20003f06270 */
[----:B-1----:R-:W-:Y:S01]  /*81f0*/  IMAD.WIDE.U32 R6, R132, -0x2daee0ad, RZ ;  /* 0xd2511f5384067825 */ /* 0x002fe200078e00ff */
[----:B------:R-:W-:Y:S01]  /*8200*/  ISETP.GE.AND P6, PT, R0, R223, PT ;  /* 0x000000df0000720c */ /* 0x000fe20003fc6270 */
[----:B------:R-:W1:Y:S01]  /*8210*/  S2UR UR5, SR_CgaCtaId ;  /* 0x00000000000579c3 */ /* 0x000e620000008800 */
[----:B------:R-:W-:Y:S01]  /*8220*/  LOP3.LUT R0, R235, R250, R3, 0x96, !PT ;  /* 0x000000faeb007212 */ /* 0x000fe200078e9603 */
[----:B------:R-:W-:Y:S01]  /*8230*/  IMAD.WIDE.U32 R10, R28, -0x326172a9, RZ ;  /* 0xcd9e8d571c0a7825 */ /* 0x000fe200078e00ff */
[----:B------:R-:W-:Y:S01]  /*8240*/  LOP3.LUT R14, R236, R14, R7, 0x96, !PT ;  /* 0x0000000eec0e7212 */ /* 0x000fe200078e9607 */
[----:B------:R-:W-:Y:S01]  /*8250*/  UMOV UR11, 0x400 ;  /* 0x00000400000b7882 */ /* 0x000fe20000000000 */
[----:B------:R-:W-:Y:S01]  /*8260*/  FMNMX3.FTZ R3, R135, R25, R24, !PT ;  /* 0x0000001987037276 */ /* 0x000fe20007810018 */
[----:B------:R-:W-:Y:S01]  /*8270*/  IMAD.WIDE.U32 R12, R0, -0x2daee0ad, RZ ;  /* 0xd2511f53000c7825 */ /* 0x000fe200078e00ff */
[----:B------:R-:W-:-:S02]  /*8280*/  LOP3.LUT R4, R235, R230, R11, 0x96, !PT ;  /* 0x000000e6eb047212 */ /* 0x000fc400078e960b */
[----:B------:R-:W-:Y:S01]  /*8290*/  FMNMX3.FTZ R0, R3, R19, R18, !PT ;  /* 0x0000001303007276 */ /* 0x000fe20007810012 */
[----:B------:R-:W-:Y:S01]  /*82a0*/  IMAD.WIDE.U32 R140, R14, -0x326172a9, RZ ;  /* 0xcd9e8d570e8c7825 */ /* 0x000fe200078e00ff */
[----:B------:R-:W-:Y:S02]  /*82b0*/  FMNMX3.FTZ R3, R134, R27, R26, !PT ;  /* 0x0000001b86037276 */ /* 0x000fe4000781001a */
[----:B------:R-:W-:Y:S01]  /*82c0*/  FMNMX3.FTZ R0, R0, R196, R193, !PT ;  /* 0x000000c400007276 */ /* 0x000fe200078100c1 */
[----:B------:R-:W-:Y:S01]  /*82d0*/  IMAD.WIDE.U32 R14, R4, -0x2daee0ad, RZ ;  /* 0xd2511f53040e7825 */ /* 0x000fe200078e00ff */
[----:B------:R-:W-:Y:S02]  /*82e0*/  LOP3.LUT R7, R238, R2, R141, 0x96, !PT ;  /* 0x00000002ee077212 */ /* 0x000fe400078e968d */
[----:B------:R-:W-:Y:S01]  /*82f0*/  LOP3.LUT R13, R237, R6, R13, 0x96, !PT ;  /* 0x00000006ed0d7212 */ /* 0x000fe200078e960d */
[----:B------:R-:W-:Y:S01]  /*8300*/  IMAD.WIDE.U32 R8, R29, -0x326172a9, RZ ;  /* 0xcd9e8d571d087825 */ /* 0x000fe200078e00ff */
[----:B------:R-:W-:-:S02]  /*8310*/  FMNMX3.FTZ R2, R136, R31, R30, !PT ;  /* 0x0000001f88027276 */ /* 0x000fc4000781001e */
[----:B------:R-:W-:Y:S01]  /*8320*/  FMNMX3.FTZ R0, R0, R188, R178, !PT ;  /* 0x000000bc00007276 */ /* 0x000fe200078100b2 */
[----:B------:R-:W-:Y:S01]  /*8330*/  IMAD.WIDE.U32 R202, R7, -0x2daee0ad, RZ ;  /* 0xd2511f5307ca7825 */ /* 0x000fe200078e00ff */
[----:B------:R-:W-:Y:S01]  /*8340*/  FMNMX3.FTZ R4, R137, R35, R34, !PT ;  /* 0x0000002389047276 */ /* 0x000fe20007810022 */
[----:B-1----:R-:W-:Y:S01]  /*8350*/  ULEA UR5, UR5, UR11, 0x18 ;  /* 0x0000000b05057291 */ /* 0x002fe2000f8ec0ff */
[----:B------:R-:W-:Y:S01]  /*8360*/  FMNMX3.FTZ R6, R3, R23, R22, !PT ;  /* 0x0000001703067276 */ /* 0x000fe20007810016 */
[----:B------:R-:W1:Y:S01]  /*8370*/  SHFL.BFLY PT, R11, R0, 0x2, 0x1f ;  /* 0x0c401f00000b7f89 */ /* 0x000e6200000e0000 */
[----:B------:R-:W-:Y:S01]  /*8380*/  FMNMX3.FTZ R3, R2, R33, R32, !PT ;  /* 0x0000002102037276 */ /* 0x000fe20007810020 */
[----:B------:R-:W-:Y:S01]  /*8390*/  IMAD.WIDE.U32 R20, R13, -0x326172a9, RZ ;  /* 0xcd9e8d570d147825 */ /* 0x000fe200078e00ff */
[----:B------:R-:W-:Y:S02]  /*83a0*/  FSEL R176, R139, -INF , !P5 ;  /* 0xff8000008bb07808 */ /* 0x000fe40006800000 */
[----:B------:R-:W-:-:S02]  /*83b0*/  FMNMX3.FTZ R2, R4, R138, R133, !PT ;  /* 0x0000008a04027276 */ /* 0x000fc40007810085 */
[----:B------:R-:W-:Y:S02]  /*83c0*/  FMNMX3.FTZ R6, R6, R198, R194, !PT ;  /* 0x000000c606067276 */ /* 0x000fe400078100c2 */
[----:B------:R-:W-:Y:S02]  /*83d0*/  FSEL R177, R177, -INF , !P0 ;  /* 0xff800000b1b17808 */ /* 0x000fe40004000000 */
[----:B------:R-:W-:Y:S02]  /*83e0*/  FMNMX3.FTZ R3, R3, R199, R195, !PT ;  /* 0x000000c703037276 */ /* 0x000fe400078100c3 */
[----:B------:R-:W-:Y:S02]  /*83f0*/  FSEL R179, R179, -INF , !P6 ;  /* 0xff800000b3b37808 */ /* 0x000fe40007000000 */
[----:B------:R-:W-:Y:S02]  /*8400*/  FMNMX3.FTZ R2, R2, R200, R197, !PT ;  /* 0x000000c802027276 */ /* 0x000fe400078100c5 */
[----:B------:R-:W-:-:S02]  /*8410*/  FMNMX3.FTZ R6, R6, R190, R176, !PT ;  /* 0x000000be06067276 */ /* 0x000fc400078100b0 */
[----:B------:R-:W-:Y:S02]  /*8420*/  FMNMX3.FTZ R4, R3, R189, R177, !PT ;  /* 0x000000bd03047276 */ /* 0x000fe400078100b1 */
[----:B------:R-:W-:Y:S02]  /*8430*/  LOP3.LUT R10, R238, R10, R9, 0x96, !PT ;  /* 0x0000000aee0a7212 */ /* 0x000fe400078e9609 */
[----:B------:R-:W-:Y:S01]  /*8440*/  FMNMX3.FTZ R3, R2, R191, R179, !PT ;  /* 0x000000bf02037276 */ /* 0x000fe200078100b3 */
[----:B------:R-:W3:Y:S01]  /*8450*/  SHFL.BFLY PT, R9, R6, 0x2, 0x1f ;  /* 0x0c401f0006097f89 */ /* 0x000ee200000e0000 */
[----:B------:R-:W-:Y:S01]  /*8460*/  LOP3.LUT R2, R239, R12, R203, 0x96, !PT ;  /* 0x0000000cef027212 */ /* 0x000fe200078e96cb */
[----:B------:R-:W-:Y:S01]  /*8470*/  IMAD.WIDE.U32 R250, R10, -0x2daee0ad, RZ ;  /* 0xd2511f530afa7825 */ /* 0x000fe200078e00ff */
[----:B------:R-:W-:Y:S01]  /*8480*/  LOP3.LUT R16, R237, R16, R15, 0x96, !PT ;  /* 0x00000010ed107212 */ /* 0x000fe200078e960f */
[----:B------:R-:W4:Y:S01]  /*8490*/  SHFL.BFLY PT, R12, R3, 0x2, 0x1f ;  /* 0x0c401f00030c7f89 */ /* 0x000f2200000e0000 */
[----:B------:R-:W-:-:S02]  /*84a0*/  LOP3.LUT R201, R233, R140, R21, 0x96, !PT ;  /* 0x0000008ce9c97212 */ /* 0x000fc400078e9615 */
[----:B------:R-:W-:Y:S01]  /*84b0*/  LOP3.LUT R7, R239, R14, R251, 0x96, !PT ;  /* 0x0000000eef077212 */ /* 0x000fe200078e96fb */
[----:B------:R-:W-:Y:S01]  /*84c0*/  IMAD.WIDE.U32 R28, R16, -0x326172a9, RZ ;  /* 0xcd9e8d57101c7825 */ /* 0x000fe200078e00ff */
[----:B------:R-:W5:Y:S01]  /*84d0*/  SHFL.BFLY PT, R10, R4, 0x2, 0x1f ;  /* 0x0c401f00040a7f89 */ /* 0x000f6200000e0000 */
[----:B------:R-:W-:Y:S02]  /*84e0*/  MOV R185, R247 ;  /* 0x000000f700b97202 */ /* 0x000fe40000000f00 */
[----:B------:R-:W-:Y:S01]  /*84f0*/  IMAD.WIDE.U32 R16, R7, -0x326172a9, RZ ;  /* 0xcd9e8d5707107825 */ /* 0x000fe200078e00ff */
[----:B-1----:R-:W-:Y:S02]  /*8500*/  FMNMX.FTZ R7, R0, R11, !PT ;  /* 0x0000000b00077209 */ /* 0x002fe40007810000 */
[----:B------:R-:W-:Y:S01]  /*8510*/  LOP3.LUT R192, R233, R8, R29, 0x96, !PT ;  /* 0x00000008e9c07212 */ /* 0x000fe200078e961d */
[----:B------:R-:W-:Y:S01]  /*8520*/  IMAD.WIDE.U32 R14, R2, -0x326172a9, RZ ;  /* 0xcd9e8d57020e7825 */ /* 0x000fe200078e00ff */
[----:B------:R-:W-:Y:S01]  /*8530*/  PRMT R8, R16, 0x7772, RZ ;  /* 0x0000777210087816 */ /* 0x000fe200000000ff */
[----:B------:R-:W1:Y:S01]  /*8540*/  SHFL.BFLY PT, R11, R7, 0x1, 0x1f ;  /* 0x0c201f00070b7f89 */ /* 0x000e6200000e0000 */
[----:B------:R-:W-:-:S02]  /*8550*/  LOP3.LUT R2, R241, R28, R17, 0x96, !PT ;  /* 0x0000001cf1027212 */ /* 0x000fc400078e9611 */
[----:B------:R-:W-:Y:S02]  /*8560*/  LOP3.LUT R0, R241, R20, R15, 0x96, !PT ;  /* 0x00000014f1007212 */ /* 0x000fe400078e960f */
[----:B------:R-:W-:Y:S02]  /*8570*/  PRMT R15, R16, 0x7773, RZ ;  /* 0x00007773100f7816 */ /* 0x000fe400000000ff */
[----:B---3--:R-:W-:Y:S02]  /*8580*/  FMNMX.FTZ R6, R6, R9, !PT ;  /* 0x0000000906067209 */ /* 0x008fe40007810000 */
[----:B------:R-:W-:Y:S02]  /*8590*/  PRMT R15, R8, 0x5410, R15 ;  /* 0x00005410080f7816 */ /* 0x000fe4000000000f */
[----:B----4-:R-:W-:Y:S01]  /*85a0*/  FMNMX.FTZ R3, R3, R12, !PT ;  /* 0x0000000c03037209 */ /* 0x010fe20007810000 */
[----:B------:R-:W3:Y:S01]  /*85b0*/  SHFL.BFLY PT, R8, R6, 0x1, 0x1f ;  /* 0x0c201f0006087f89 */ /* 0x000ee200000e0000 */
[----:B------:R-:W-:-:S02]  /*85c0*/  MOV R20, R16 ;  /* 0x0000001000147202 */ /* 0x000fc40000000f00 */
[----:B------:R-:W-:Y:S01]  /*85d0*/  PRMT R28, R16, 0x7771, RZ ;  /* 0x00007771101c7816 */ /* 0x000fe200000000ff */
[----:B------:R-:W4:Y:S01]  /*85e0*/  SHFL.BFLY PT, R9, R3, 0x1, 0x1f ;  /* 0x0c201f0003097f89 */ /* 0x000f2200000e0000 */
[C---:B------:R-:W-:Y:S02]  /*85f0*/  PRMT R16, R14.reuse, 0x7773, RZ ;  /* 0x000077730e107816 */ /* 0x040fe400000000ff */
[----:B------:R-:W-:Y:S02]  /*8600*/  PRMT R13, R14, 0x7772, RZ ;  /* 0x000077720e0d7816 */ /* 0x000fe400000000ff */
[----:B------:R-:W-:Y:S02]  /*8610*/  MOV R17, R14 ;  /* 0x0000000e00117202 */ /* 0x000fe40000000f00 */
[----:B------:R-:W-:Y:S02]  /*8620*/  LOP3.LUT R12, R2, 0xffff, RZ, 0xc0, !PT ;  /* 0x0000ffff020c7812 */ /* 0x000fe400078ec0ff */
[----:B------:R-:W-:-:S02]  /*8630*/  PRMT R21, R14, 0x7771, RZ ;  /* 0x000077710e157816 */ /* 0x000fc400000000ff */
[----:B------:R-:W-:Y:S02]  /*8640*/  PRMT R139, R13, 0x5410, R16 ;  /* 0x000054100d8b7816 */ /* 0x000fe40000000010 */
[----:B------:R-:W-:Y:S02]  /*8650*/  LOP3.LUT R14, R17, 0xff, RZ, 0xc0, !PT ;  /* 0x000000ff110e7812 */ /* 0x000fe400078ec0ff */
[----:B------:R-:W-:Y:S02]  /*8660*/  LOP3.LUT R13, R2, 0xff, RZ, 0xc0, !PT ;  /* 0x000000ff020d7812 */ /* 0x000fe400078ec0ff */
[----:B------:R-:W-:Y:S02]  /*8670*/  SHF.R.U32.HI R12, RZ, 0x8, R12 ;  /* 0x00000008ff0c7819 */ /* 0x000fe4000001160c */
[----:B-----5:R-:W-:Y:S02]  /*8680*/  FMNMX.FTZ R4, R4, R10, !PT ;  /* 0x0000000a04047209 */ /* 0x020fe40007810000 */
[----:B------:R-:W-:-:S02]  /*8690*/  PRMT R132, R14, 0x5410, R21 ;  /* 0x000054100e847816 */ /* 0x000fc40000000015 */
[--C-:B------:R-:W-:Y:S01]  /*86a0*/  PRMT R21, R13, 0x5410, R12.reuse ;  /* 0x000054100d157816 */ /* 0x100fe2000000000c */
[----:B------:R-:W5:Y:S01]  /*86b0*/  SHFL.BFLY PT, R10, R4, 0x1, 0x1f ;  /* 0x0c201f00040a7f89 */ /* 0x000f6200000e0000 */
[----:B------:R-:W-:Y:S02]  /*86c0*/  PRMT R12, R0, 0x7632, R12 ;  /* 0x00007632000c7816 */ /* 0x000fe4000000000c */
[----:B-1----:R-:W-:Y:S02]  /*86d0*/  FMNMX.FTZ R215, R7, R11, !PT ;  /* 0x0000000b07d77209 */ /* 0x002fe40007810000 */
[----:B------:R-:W-:Y:S02]  /*86e0*/  PRMT R7, R2, 0x7632, R7 ;  /* 0x0000763202077816 */ /* 0x000fe40000000007 */
[----:B------:R-:W-:Y:S02]  /*86f0*/  SHF.R.U32.HI R14, RZ, 0x18, R2 ;  /* 0x00000018ff0e7819 */ /* 0x000fe40000011602 */
[----:B------:R-:W-:-:S02]  /*8700*/  LOP3.LUT R2, R0, 0xffff, RZ, 0xc0, !PT ;  /* 0x0000ffff00027812 */ /* 0x000fc400078ec0ff */
[----:B------:R-:W-:Y:S02]  /*8710*/  LOP3.LUT R13, R0, 0xff, RZ, 0xc0, !PT ;  /* 0x000000ff000d7812 */ /* 0x000fe400078ec0ff */
[----:B------:R-:W-:Y:S02]  /*8720*/  SHF.R.U32.HI R11, RZ, 0x18, R0 ;  /* 0x00000018ff0b7819 */ /* 0x000fe40000011600 */
[----:B------:R-:W-:Y:S02]  /*8730*/  LOP3.LUT R0, R12, 0xff, RZ, 0xc0, !PT ;  /* 0x000000ff0c007812 */ /* 0x000fe400078ec0ff */
[----:B------:R-:W-:Y:S01]  /*8740*/  LOP3.LUT R16, R20, 0xff, RZ, 0xc0, !PT ;  /* 0x000000ff14107812 */ /* 0x000fe200078ec0ff */
[----:B------:R-:W1:Y:S01]  /*8750*/  LDC R12, c[0x0][0x4f8] ;  /* 0x00013e00ff0c7b82 */ /* 0x000e620000000800 */
[----:B------:R-:W-:Y:S02]  /*8760*/  SHF.R.U32.HI R2, RZ, 0x8, R2 ;  /* 0x00000008ff027819 */ /* 0x000fe40000011602 */
[----:B------:R-:W-:-:S02]  /*8770*/  FSETP.NEU.FTZ.AND P0, PT, R215, -INF , PT ;  /* 0xff800000d700780b */ /* 0x000fc40003f1d000 */
[----:B------:R-:W-:Y:S01]  /*8780*/  PRMT R29, R0, 0x5410, R11 ;  /* 0x00005410001d7816 */ /* 0x000fe2000000000b */
[----:B--2---:R-:W-:Y:S01]  /*8790*/  FMUL.FTZ R0, R215, UR7 ;  /* 0x00000007d7007c20 */ /* 0x004fe20008410000 */
[----:B------:R-:W-:Y:S02]  /*87a0*/  LOP3.LUT R7, R7, 0xff, RZ, 0xc0, !PT ;  /* 0x000000ff07077812 */ /* 0x000fe400078ec0ff */
[----:B---3--:R-:W-:Y:S02]  /*87b0*/  FMNMX.FTZ R216, R6, R8, !PT ;  /* 0x0000000806d87209 */ /* 0x008fe40007810000 */
[----:B------:R-:W-:Y:S02]  /*87c0*/  PRMT R16, R16, 0x5410, R28 ;  /* 0x0000541010107816 */ /* 0x000fe4000000001c */
[----:B------:R-:W-:Y:S02]  /*87d0*/  PRMT R28, R13, 0x5410, R2 ;  /* 0x000054100d1c7816 */ /* 0x000fe40000000002 */
[----:B------:R-:W-:-:S02]  /*87e0*/  FSEL R2, R215, RZ, P0 ;  /* 0x000000ffd7027208 */ /* 0x000fc40000000000 */
[----:B------:R-:W-:Y:S01]  /*87f0*/  PRMT R20, R7, 0x5410, R14 ;  /* 0x0000541007147816 */ /* 0x000fe2000000000e */
[C---:B------:R-:W-:Y:S01]  /*8800*/  FMUL.FTZ R7, R216.reuse, UR7 ;  /* 0x00000007d8077c20 */ /* 0x040fe20008410000 */
[----:B----4-:R-:W-:Y:S01]  /*8810*/  FMNMX.FTZ R209, R3, R9, !PT ;  /* 0x0000000903d17209 */ /* 0x010fe20007810000 */
[----:B------:R-:W-:Y:S01]  /*8820*/  FADD.FTZ R13, R135, -R2 ;  /* 0x80000002870d7221 */ /* 0x000fe20000010000 */
[----:B------:R-:W-:Y:S02]  /*8830*/  FSETP.NEU.FTZ.AND P6, PT, R216, -INF , PT ;  /* 0xff800000d800780b */ /* 0x000fe40003fdd000 */
[----:B------:R-:W-:Y:S02]  /*8840*/  FSEL R3, R0, RZ, P0 ;  /* 0x000000ff00037208 */ /* 0x000fe40000000000 */
[----:B------:R-:W-:Y:S02]  /*8850*/  FSEL R2, R216, RZ, P6 ;  /* 0x000000ffd8027208 */ /* 0x000fe40003000000 */
[----:B------:R-:W-:Y:S01]  /*8860*/  FSEL R7, R7, RZ, P6 ;  /* 0x000000ff07077208 */ /* 0x000fe20003000000 */
[--C-:B------:R-:W-:Y:S01]  /*8870*/  FFMA.FTZ R0, R19, UR7, -R3.reuse ;  /* 0x0000000713007c23 */ /* 0x100fe20008010803 */
[----:B------:R-:W-:Y:S01]  /*8880*/  FFMA.FTZ R6, R18, UR7, -R3 ;  /* 0x0000000712067c23 */ /* 0x000fe20008010803 */
[----:B------:R-:W-:Y:S01]  /*8890*/  FADD.FTZ R11, R134, -R2 ;  /* 0x80000002860b7221 */ /* 0x000fe20000010000 */
[----:B------:R-:W-:Y:S01]  /*88a0*/  FSETP.NEU.FTZ.AND P0, PT, R209, -INF , PT ;  /* 0xff800000d100780b */ /* 0x000fe20003f1d000 */
[----:B------:R2:W-:Y:S01]  /*88b0*/  MUFU.EX2 R184, R0 ;  /* 0x0000000000b87308 */ /* 0x0005e20000000800 */
[--C-:B------:R-:W-:Y:S01]  /*88c0*/  FFMA.FTZ R2, R23, UR7, -R7.reuse ;  /* 0x0000000717027c23 */ /* 0x100fe20008010807 */
[----:B-----5:R-:W-:Y:S01]  /*88d0*/  FMNMX.FTZ R213, R4, R10, !PT ;  /* 0x0000000a04d57209 */ /* 0x020fe20007810000 */
[--C-:B------:R-:W-:Y:S01]  /*88e0*/  FFMA.FTZ R9, R26, UR7, -R7.reuse ;  /* 0x000000071a097c23 */ /* 0x100fe20008010807 */
[----:B------:R1:W-:Y:S01]  /*88f0*/  MUFU.EX2 R143, R6 ;  /* 0x00000006008f7308 */ /* 0x0003e20000000800 */
[----:B------:R-:W-:Y:S01]  /*8900*/  FSEL R4, R209, RZ, P0 ;  /* 0x000000ffd1047208 */ /* 0x000fe20000000000 */
[----:B------:R-:W-:Y:S01]  /*8910*/  FMUL.FTZ R11, R11, UR7 ;  /* 0x000000070b0b7c20 */ /* 0x000fe20008410000 */
[----:B------:R-:W-:Y:S01]  /*8920*/  FSETP.NEU.FTZ.AND P5, PT, R213, -INF , PT ;  /* 0xff800000d500780b */ /* 0x000fe20003fbd000 */
[----:B------:R3:W-:Y:S01]  /*8930*/  MUFU.EX2 R18, R2 ;  /* 0x0000000200127308 */ /* 0x0007e20000000800 */
[----:B------:R-:W-:Y:S01]  /*8940*/  LOP3.LUT R15, R15, 0xff00ff, RZ, 0xc0, !PT ;  /* 0x00ff00ff0f0f7812 */ /* 0x000fe200078ec0ff */
[----:B------:R-:W-:Y:S01]  /*8950*/  FADD.FTZ R10, R137, -R4 ;  /* 0x80000004890a7221 */ /* 0x000fe20000010000 */
[----:B------:R-:W-:Y:S01]  /*8960*/  FSEL R8, R213, RZ, P5 ;  /* 0x000000ffd5087208 */ /* 0x000fe20002800000 */
[----:B------:R4:W-:Y:S01]  /*8970*/  MUFU.EX2 R135, R9 ;  /* 0x0000000900877308 */ /* 0x0009e20000000800 */
[----:B------:R-:W-:Y:S01]  /*8980*/  MOV R181, R245 ;  /* 0x000000f500b57202 */ /* 0x000fe20000000f00 */
[--C-:B--2---:R-:W-:Y:S01]  /*8990*/  FFMA.FTZ R0, R22, UR7, -R7.reuse ;  /* 0x0000000716007c23 */ /* 0x104fe20008010807 */
[----:B------:R-:W-:Y:S01]  /*89a0*/  FMUL.FTZ R22, R13, UR7 ;  /* 0x000000070d167c20 */ /* 0x000fe20008410000 */
[----:B------:R-:W-:Y:S01]  /*89b0*/  FADD.FTZ R17, R136, -R8 ;  /* 0x8000000888117221 */ /* 0x000fe20000010000 */
[----:B------:R-:W-:Y:S01]  /*89c0*/  FFMA.FTZ R8, R27, UR7, -R7 ;  /* 0x000000071b087c23 */ /* 0x000fe20008010807 */
[----:B------:R2:W5:Y:S01]  /*89d0*/  MUFU.EX2 R142, R0 ;  /* 0x00000000008e7308 */ /* 0x0005620000000800 */
[----:B-1----:R-:W-:Y:S01]  /*89e0*/  LOP3.LUT R6, R12, 0xff, RZ, 0xc0, !PT ;  /* 0x000000ff0c067812 */ /* 0x002fe200078ec0ff */
[----:B------:R-:W-:Y:S01]  /*89f0*/  FMUL.FTZ R19, R10, UR7 ;  /* 0x000000070a137c20 */ /* 0x000fe20008410000 */
[----:B------:R-:W-:Y:S01]  /*8a00*/  FMUL.FTZ R17, R17, UR7 ;  /* 0x0000000711117c20 */ /* 0x000fe20008410000 */
[----:B---3--:R-:W-:Y:S01]  /*8a10*/  FFMA.FTZ R2, R24, UR7, -R3 ;  /* 0x0000000718027c23 */ /* 0x008fe20008010803 */
[----:B------:R-:W-:Y:S01]  /*8a20*/  LEA R4, R6, R6, 0x10 ;  /* 0x0000000606047211 */ /* 0x000fe200078e80ff */
[----:B------:R-:W-:Y:S01]  /*8a30*/  FMUL.FTZ R6, R213, UR7 ;  /* 0x00000007d5067c20 */ /* 0x000fe20008410000 */
[----:B------:R1:W-:Y:S01]  /*8a40*/  MUFU.EX2 R180, R8 ;  /* 0x0000000800b47308 */ /* 0x0003e20000000800 */
[----:B----4-:R-:W-:-:S02]  /*8a50*/  LOP3.LUT R9, R217, 0x200, R243, 0xf8, !PT ;  /* 0x00000200d9097812 */ /* 0x010fc400078ef8f3 */
[--C-:B------:R-:W-:Y:S01]  /*8a60*/  HSET2.LE.AND R14, R16, R4.reuse, PT ;  /* 0x00000004100e7233 */ /* 0x100fe20003803000 */
[----:B------:R5:W-:Y:S01]  /*8a70*/  MUFU.EX2 R183, R2 ;  /* 0x0000000200b77308 */ /* 0x000be20000000800 */
[--C-:B------:R-:W-:Y:S01]  /*8a80*/  HSET2.LE.AND R15, R15, R4.reuse, PT ;  /* 0x000000040f0f7233 */ /* 0x100fe20003803000 */
[----:B------:R-:W-:Y:S01]  /*8a90*/  FMUL.FTZ R16, R209, UR7 ;  /* 0x00000007d1107c20 */ /* 0x000fe20008410000 */
[----:B--2---:R-:W-:Y:S01]  /*8aa0*/  FFMA.FTZ R0, R25, UR7, -R3 ;  /* 0x0000000719007c23 */ /* 0x004fe20008010803 */
[----:B------:R-:W-:Y:S01]  /*8ab0*/  FSEL R6, R6, RZ, P5 ;  /* 0x000000ff06067208 */ /* 0x000fe20002800000 */
[----:B------:R-:W2:Y:S01]  /*8ac0*/  MUFU.EX2 R22, R22 ;  /* 0x0000001600167308 */ /* 0x000ea20000000800 */
[----:B------:R-:W-:Y:S02]  /*8ad0*/  LEA R134, R9, UR5, 0x1 ;  /* 0x0000000509867c11 */ /* 0x000fe4000f8e08ff */
[----:B------:R-:W-:Y:S01]  /*8ae0*/  FSEL R16, R16, RZ, P0 ;  /* 0x000000ff10107208 */ /* 0x000fe20000000000 */
[----:B------:R3:W-:Y:S01]  /*8af0*/  MUFU.EX2 R23, R0 ;  /* 0x0000000000177308 */ /* 0x0007e20000000800 */
[----:B-1----:R-:W-:Y:S01]  /*8b00*/  FFMA.FTZ R8, R31, UR7, -R6 ;  /* 0x000000071f087c23 */ /* 0x002fe20008010806 */
[----:B------:R-:W1:Y:S01]  /*8b10*/  LDSM.16.MT88.4 R24, [R134+0xa000] ;  /* 0x00a000008618783b */ /* 0x000e620000004200 */
[--C-:B------:R-:W-:Y:S01]  /*8b20*/  HSET2.LE.AND R12, R21, R4.reuse, PT ;  /* 0x00000004150c7233 */ /* 0x100fe20003803000 */
[----:B------:R-:W-:Y:S01]  /*8b30*/  FFMA.FTZ R9, R34, UR7, -R16 ;  /* 0x0000000722097c23 */ /* 0x000fe20008010810 */
[----:B-----5:R-:W-:Y:S01]  /*8b40*/  F2FP.BF16.F32.PACK_AB R2, R142, R18 ;  /* 0x000000128e02723e */ /* 0x020fe200000010ff */
[----:B------:R4:W-:Y:S01]  /*8b50*/  MUFU.EX2 R251, R8 ;  /* 0x0000000800fb7308 */ /* 0x0009e20000000800 */
[----:B------:R-:W-:-:S02]  /*8b60*/  HSET2.LE.AND R10, R132, R4, PT ;  /* 0x00000004840a7233 */ /* 0x000fc40003803000 */
[----:B------:R-:W-:Y:S01]  /*8b70*/  LOP3.LUT R15, R2, R15, RZ, 0xc0, !PT ;  /* 0x0000000f020f7212 */ /* 0x000fe200078ec0ff */
[--C-:B------:R-:W-:Y:S01]  /*8b80*/  FFMA.FTZ R2, R33, UR7, -R6.reuse ;  /* 0x0000000721027c23 */ /* 0x100fe20008010806 */
[----:B------:R5:W-:Y:S01]  /*8b90*/  MUFU.EX2 R241, R9 ;  /* 0x0000000900f17308 */ /* 0x000be20000000800 */
[-C--:B--2---:R-:W-:Y:S01]  /*8ba0*/  FMUL.FTZ R144, R144, R22.reuse ;  /* 0x0000001690907220 */ /* 0x084fe20000410000 */
[----:B------:R-:W-:Y:S01]  /*8bb0*/  FMUL.FTZ R145, R145, R22 ;  /* 0x0000001691917220 */ /* 0x000fe20000410000 */
[----:B---3--:R-:W-:Y:S01]  /*8bc0*/  F2FP.BF16.F32.PACK_AB R0, R143, R184 ;  /* 0x000000b88f00723e */ /* 0x008fe200000010ff */
[----:B------:R2:W-:Y:S01]  /*8bd0*/  MUFU.EX2 R140, R2 ;  /* 0x00000002008c7308 */ /* 0x0005e20000000800 */
[----:B------:R-:W-:Y:S01]  /*8be0*/  MOV R182, R244 ;  /* 0x000000f400b67202 */ /* 0x000fe20000000f00 */
[----:B------:R-:W-:Y:S01]  /*8bf0*/  FMUL.FTZ R160, R160, R22 ;  /* 0x00000016a0a07220 */ /* 0x000fe20000410000 */
[----:B------:R-:W-:Y:S01]  /*8c00*/  LOP3.LUT R14, R0, R14, RZ, 0xc0, !PT ;  /* 0x0000000e000e7212 */ /* 0x000fe200078ec0ff */
[--C-:B------:R-:W-:Y:S01]  /*8c10*/  FFMA.FTZ R0, R30, UR7, -R6.reuse ;  /* 0x000000071e007c23 */ /* 0x100fe20008010806 */
[----:B----4-:R-:W-:Y:S01]  /*8c20*/  FFMA.FTZ R8, R32, UR7, -R6 ;  /* 0x0000000720087c23 */ /* 0x010fe20008010806 */
[----:B------:R3:W4:Y:S01]  /*8c30*/  MUFU.EX2 R21, R11 ;  /* 0x0000000b00157308 */ /* 0x0007220000000800 */
[-C--:B------:R-:W-:Y:S01]  /*8c40*/  FMUL.FTZ R161, R161, R22.reuse ;  /* 0x00000016a1a17220 */ /* 0x080fe20000410000 */
[-C--:B------:R-:W-:Y:S01]  /*8c50*/  FMUL.FTZ R172, R172, R22.reuse ;  /* 0x00000016acac7220 */ /* 0x080fe20000410000 */
[-C--:B------:R-:W-:Y:S01]  /*8c60*/  FMUL.FTZ R173, R173, R22.reuse ;  /* 0x00000016adad7220 */ /* 0x080fe20000410000 */
[----:B------:R1:W1:Y:S01]  /*8c70*/  MUFU.EX2 R137, R0 ;  /* 0x0000000000897308 */ /* 0x0002620000000800 */
[--C-:B-----5:R-:W-:Y:S01]  /*8c80*/  FFMA.FTZ R9, R133, UR7, -R16.reuse ;  /* 0x0000000785097c23 */ /* 0x120fe20008010810 */
[-C--:B------:R-:W-:Y:S01]  /*8c90*/  FMUL.FTZ R36, R36, R22.reuse ;  /* 0x0000001624247220 */ /* 0x080fe20000410000 */
[-C--:B------:R-:W-:Y:S01]  /*8ca0*/  FMUL.FTZ R37, R37, R22.reuse ;  /* 0x0000001625257220 */ /* 0x080fe20000410000 */
[--C-:B--2---:R-:W-:Y:S01]  /*8cb0*/  FFMA.FTZ R2, R35, UR7, -R16.reuse ;  /* 0x0000000723027c23 */ /* 0x104fe20008010810 */
[----:B------:R2:W-:Y:S01]  /*8cc0*/  MUFU.EX2 R136, R8 ;  /* 0x0000000800887308 */ /* 0x0005e20000000800 */
[-C--:B------:R-:W-:Y:S01]  /*8cd0*/  FMUL.FTZ R48, R48, R22.reuse ;  /* 0x0000001630307220 */ /* 0x080fe20000410000 */
[-C--:B------:R-:W-:Y:S01]  /*8ce0*/  FMUL.FTZ R49, R49, R22.reuse ;  /* 0x0000001631317220 */ /* 0x080fe20000410000 */
[----:B------:R-:W-:Y:S01]  /*8cf0*/  FMUL.FTZ R156, R156, R22 ;  /* 0x000000169c9c7220 */ /* 0x000fe20000410000 */
[----:B------:R5:W-:Y:S01]  /*8d00*/  MUFU.EX2 R217, R2 ;  /* 0x0000000200d97308 */ /* 0x000be20000000800 */
[----:B---3--:R-:W-:Y:S01]  /*8d10*/  LOP3.LUT R11, R139, 0xff00ff, RZ, 0xc0, !PT ;  /* 0x00ff00ff8b0b7812 */ /* 0x008fe200078ec0ff */
[-C--:B----4-:R-:W-:Y:S01]  /*8d20*/  FMUL.FTZ R146, R146, R21.reuse ;  /* 0x0000001592927220 */ /* 0x090fe20000410000 */
[----:B------:R-:W-:Y:S01]  /*8d30*/  FMUL.FTZ R147, R147, R21 ;  /* 0x0000001593937220 */ /* 0x000fe20000410000 */
[----:B------:R-:W-:Y:S01]  /*8d40*/  MUFU.EX2 R203, R9 ;  /* 0x0000000900cb7308 */ /* 0x000fe20000000800 */
[----:B-1----:R-:W-:Y:S01]  /*8d50*/  F2FP.BF16.F32.PACK_AB R0, R183, R23 ;  /* 0x00000017b700723e */ /* 0x002fe200000010ff */
[-C--:B------:R-:W-:Y:S01]  /*8d60*/  FMUL.FTZ R162, R162, R21.reuse ;  /* 0x00000015a2a27220 */ /* 0x080fe20000410000 */
[--C-:B------:R-:W-:Y:S01]  /*8d70*/  HSET2.LE.AND R11, R11, R4.reuse, PT ;  /* 0x000000040b0b7233 */ /* 0x100fe20003803000 */
[----:B------:R-:W1:Y:S01]  /*8d80*/  MUFU.EX2 R19, R19 ;  /* 0x0000001300137308 */ /* 0x000e620000000800 */
[----:B------:R-:W-:Y:S01]  /*8d90*/  LOP3.LUT R12, R0, R12, RZ, 0xc0, !PT ;  /* 0x0000000c000c7212 */ /* 0x000fe200078ec0ff */
[----:B--2---:R-:W-:Y:S01]  /*8da0*/  FFMA.FTZ R8, R138, UR7, -R16 ;  /* 0x000000078a087c23 */ /* 0x004fe20008010810 */
[--C-:B------:R-:W-:Y:S01]  /*8db0*/  HSET2.LE.AND R0, R20, R4.reuse, PT ;  /* 0x0000000414007233 */ /* 0x100fe20003803000 */
[-C--:B------:R-:W-:Y:S01]  /*8dc0*/  FMUL.FTZ R163, R163, R21.reuse ;  /* 0x00000015a3a37220 */ /* 0x080fe20000410000 */
[----:B------:R-:W2:Y:S01]  /*8dd0*/  MUFU.EX2 R20, R17 ;  /* 0x0000001100147308 */ /* 0x000ea20000000800 */
[----:B-----5:R-:W-:Y:S01]  /*8de0*/  F2FP.BF16.F32.PACK_AB R2, R135, R180 ;  /* 0x000000b48702723e */ /* 0x020fe200000010ff */
[-C--:B------:R-:W-:Y:S01]  /*8df0*/  FMUL.FTZ R174, R174, R21.reuse ;  /* 0x00000015aeae7220 */ /* 0x080fe20000410000 */
[-C--:B------:R-:W-:Y:S01]  /*8e00*/  FMUL.FTZ R175, R175, R21.reuse ;  /* 0x00000015afaf7220 */ /* 0x080fe20000410000 */
[----:B------:R3:W4:Y:S01]  /*8e10*/  MUFU.EX2 R243, R8 ;  /* 0x0000000800f37308 */ /* 0x0007220000000800 */
[----:B------:R-:W-:Y:S01]  /*8e20*/  LOP3.LUT R13, R2, R0, RZ, 0xc0, !PT ;  /* 0x00000000020d7212 */ /* 0x000fe200078ec0ff */
[-C--:B------:R-:W-:Y:S01]  /*8e30*/  FMUL.FTZ R38, R38, R21.reuse ;  /* 0x0000001526267220 */ /* 0x080fe20000410000 */
[--C-:B------:R-:W-:Y:S01]  /*8e40*/  HSET2.LE.AND R0, R28, R4.reuse, PT ;  /* 0x000000041c007233 */ /* 0x100fe20003803000 */
[----:B------:R-:W-:Y:S01]  /*8e50*/  FMUL.FTZ R39, R39, R21 ;  /* 0x0000001527277220 */ /* 0x000fe20000410000 */
[----:B------:R-:W-:Y:S01]  /*8e60*/  F2FP.BF16.F32.PACK_AB R2, R137, R251 ;  /* 0x000000fb8902723e */ /* 0x000fe200000010ff */
[-C--:B-1----:R-:W-:Y:S01]  /*8e70*/  FMUL.FTZ R150, R150, R19.reuse ;  /* 0x0000001396967220 */ /* 0x082fe20000410000 */
[-C--:B------:R-:W-:Y:S01]  /*8e80*/  FMUL.FTZ R151, R151, R19.reuse ;  /* 0x0000001397977220 */ /* 0x080fe20000410000 */
[-C--:B------:R-:W-:Y:S01]  /*8e90*/  FMUL.FTZ R166, R166, R19.reuse ;  /* 0x00000013a6a67220 */ /* 0x080fe20000410000 */
[----:B------:R-:W-:Y:S01]  /*8ea0*/  FMUL.FTZ R167, R167, R19 ;  /* 0x00000013a7a77220 */ /* 0x000fe20000410000 */
[-C--:B--2---:R-:W-:Y:S01]  /*8eb0*/  FMUL.FTZ R148, R148, R20.reuse ;  /* 0x0000001494947220 */ /* 0x084fe20000410000 */
[----:B------:R-:W-:Y:S01]  /*8ec0*/  FMUL.FTZ R149, R149, R20 ;  /* 0x0000001495957220 */ /* 0x000fe20000410000 */
[----:B------:R-:W-:Y:S01]  /*8ed0*/  MOV R17, R180 ;  /* 0x000000b400117202 */ /* 0x000fe20000000f00 */
[----:B------:R-:W-:Y:S01]  /*8ee0*/  FMUL.FTZ R164, R164, R20 ;  /* 0x00000014a4a47220 */ /* 0x000fe20000410000 */
[----:B---3--:R-:W-:Y:S01]  /*8ef0*/  LOP3.LUT R8, R2, R0, RZ, 0xc0, !PT ;  /* 0x0000000002087212 */ /* 0x008fe200078ec0ff */
[-C--:B------:R-:W-:Y:S01]  /*8f00*/  FMUL.FTZ R165, R165, R20.reuse ;  /* 0x00000014a5a57220 */ /* 0x080fe20000410000 */
[----:B------:R-:W-:Y:S01]  /*8f10*/  HSET2.LE.AND R0, R29, R4, PT ;  /* 0x000000041d007233 */ /* 0x000fe20003803000 */
[-C--:B------:R-:W-:Y:S01]  /*8f20*/  FMUL.FTZ R168, R168, R20.reuse ;  /* 0x00000014a8a87220 */ /* 0x080fe20000410000 */
[----:B------:R-:W-:Y:S01]  /*8f30*/  F2FP.BF16.F32.PACK_AB R2, R241, R217 ;  /* 0x000000d9f102723e */ /* 0x000fe200000010ff */
[----:B------:R-:W-:Y:S01]  /*8f40*/  FMUL.FTZ R169, R169, R20 ;  /* 0x00000014a9a97220 */ /* 0x000fe20000410000 */
[----:B------:R-:W-:Y:S01]  /*8f50*/  MOV R180, R246 ;  /* 0x000000f600b47202 */ /* 0x000fe20000000f00 */
[-C--:B------:R-:W-:Y:S01]  /*8f60*/  FMUL.FTZ R170, R170, R19.reuse ;  /* 0x00000013aaaa7220 */ /* 0x080fe20000410000 */
[----:B------:R-:W-:Y:S01]  /*8f70*/  LOP3.LUT R9, R2, R0, RZ, 0xc0, !PT ;  /* 0x0000000002097212 */ /* 0x000fe200078ec0ff */
[-C--:B------:R-:W-:Y:S01]  /*8f80*/  HMMA.16816.F32.BF16 R244, R12, R24.reuse, R144 ;  /* 0x000000180cf4723c */ /* 0x080fe20000041890 */
[----:B------:R-:W-:Y:S01]  /*8f90*/  F2FP.BF16.F32.PACK_AB R0, R136, R140 ;  /* 0x0000008c8800723e */ /* 0x000fe200000010ff */
[----:B------:R-:W-:Y:S01]  /*8fa0*/  FMUL.FTZ R171, R171, R19 ;  /* 0x00000013abab7220 */ /* 0x000fe20000410000 */
[----:B----4-:R-:W-:Y:S01]  /*8fb0*/  F2FP.BF16.F32.PACK_AB R2, R203, R243 ;  /* 0x000000f3cb02723e */ /* 0x010fe200000010ff */
[----:B------:R-:W-:Y:S01]  /*8fc0*/  FMUL.FTZ R40, R40, R20 ;  /* 0x0000001428287220 */ /* 0x000fe20000410000 */
[----:B------:R-:W-:Y:S01]  /*8fd0*/  LOP3.LUT R10, R0, R10, RZ, 0xc0, !PT ;  /* 0x0000000a000a7212 */ /* 0x000fe200078ec0ff */
[-C--:B------:R-:W-:Y:S01]  /*8fe0*/  FMUL.FTZ R41, R41, R20.reuse ;  /* 0x0000001429297220 */ /* 0x080fe20000410000 */
[----:B------:R-:W-:Y:S01]  /*8ff0*/  LOP3.LUT R11, R2, R11, RZ, 0xc0, !PT ;  /* 0x0000000b020b7212 */ /* 0x000fe200078ec0ff */
[-C--:B------:R-:W-:Y:S01]  /*9000*/  FMUL.FTZ R42, R42, R19.reuse ;  /* 0x000000132a2a7220 */ /* 0x080fe20000410000 */
[----:B------:R-:W-:Y:S01]  /*9010*/  SEL R2, R212, 0xffffffe0, !P4 ;  /* 0xffffffe0d4027807 */ /* 0x000fe20006000000 */
[-C--:B------:R-:W-:Y:S01]  /*9020*/  FMUL.FTZ R43, R43, R19.reuse ;  /* 0x000000132b2b7220 */ /* 0x080fe20000410000 */
[----:B------:R-:W-:Y:S01]  /*9030*/  IADD3 R0, PT, PT, R134, 0xa000, RZ ;  /* 0x0000a00086007810 */ /* 0x000fe20007ffe0ff */
[----:B------:R-:W-:Y:S01]  /*9040*/  FMUL.FTZ R44, R44, R20 ;  /* 0x000000142c2c7220 */ /* 0x000fe20000410000 */
[C---:B------:R-:W-:Y:S01]  /*9050*/  IADD3 R133, PT, PT, R134.reuse, R2, RZ ;  /* 0x0000000286857210 */ /* 0x040fe20007ffe0ff */
[----:B------:R-:W-:Y:S01]  /*9060*/  HMMA.16816.F32.BF16 R148, R8, R24, R148 ;  /* 0x000000180894723c */ /* 0x000fe20000041894 */
[----:B------:R-:W-:Y:S01]  /*9070*/  IADD3 R24, PT, PT, R134, 0xa040, RZ ;  /* 0x0000a04086187810 */ /* 0x000fe20007ffe0ff */
[----:B------:R-:W-:Y:S01]  /*9080*/  FMUL.FTZ R45, R45, R20 ;  /* 0x000000142d2d7220 */ /* 0x000fe20000410000 */
[----:B------:R-:W-:Y:S01]  /*9090*/  @P2 IADD3 R24, PT, PT, R0, -0x40, RZ ;  /* 0xffffffc000182810 */ /* 0x000fe20007ffe0ff */
[----:B------:R-:W1:Y:S01]  /*90a0*/  LDSM.16.MT88.4 R28, [R133+0xa000] ;  /* 0x00a00000851c783b */ /* 0x000e620000004200 */
[-C--:B------:R-:W-:Y:S01]  /*90b0*/  FMUL.FTZ R46, R46, R19.reuse ;  /* 0x000000132e2e7220 */ /* 0x080fe20000410000 */
[----:B------:R-:W-:Y:S01]  /*90c0*/  FMUL.FTZ R47, R47, R19 ;  /* 0x000000132f2f7220 */ /* 0x000fe20000410000 */
[-C--:B------:R-:W-:Y:S01]  /*90d0*/  FMUL.FTZ R50, R50, R21.reuse ;  /* 0x0000001532327220 */ /* 0x080fe20000410000 */
[----:B------:R-:W2:Y:S01]  /*90e0*/  LDSM.16.MT88.4 R32, [R24] ;  /* 0x000000001820783b */ /* 0x000ea20000004200 */
[-C--:B------:R-:W-:Y:S01]  /*90f0*/  FMUL.FTZ R51, R51, R21.reuse ;  /* 0x0000001533337220 */ /* 0x080fe20000410000 */
[----:B------:R-:W-:Y:S01]  /*9100*/  IADD3 R132, PT, PT, R2, R24, RZ ;  /* 0x0000001802847210 */ /* 0x000fe20007ffe0ff */
        /* <DEDUP_REMOVED lines=49> */
[-C--:B------:R-:W-:Y:S01]  /*9420*/  HMMA.16816.F32.BF16 R168, R8, R30.reuse, R168 ;  /* 0x0000001e08a8723c */ /* 0x080fe200000418a8 */
[----:B------:R-:W-:Y:S01]  /*9430*/  MOV R0, R142 ;  /* 0x0000008e00007202 */ /* 0x000fe20000000f00 */
[----:B------:R-:W-:Y:S01]  /*9440*/  FMUL.FTZ R52, R52, R22 ;  /* 0x0000001634347220 */ /* 0x000fe20000410000 */
[----:B------:R-:W-:Y:S01]  /*9450*/  MOV R25, R136 ;  /* 0x0000008800197202 */ /* 0x000fe20000000f00 */
        /* <DEDUP_REMOVED lines=9> */
[----:B------:R-:W-:Y:S01]  /*94f0*/  FMUL.FTZ R66, R66, R21 ;  /* 0x0000001542427220 */ /* 0x000fe20000410000 */
[----:B------:R-:W-:Y:S01]  /*9500*/  MOV R175, R181 ;  /* 0x000000b500af7202 */ /* 0x000fe20000000f00 */
[-C--:B------:R-:W-:Y:S01]  /*9510*/  FMUL.FTZ R67, R67, R21.reuse ;  /* 0x0000001543437220 */ /* 0x080fe20000410000 */
[-C--:B--2---:R-:W-:Y:S01]  /*9520*/  HMMA.16816.F32.BF16 R224, R12, R32.reuse, R36 ;  /* 0x000000200ce0723c */ /* 0x084fe20000041824 */
[----:B------:R-:W2:Y:S01]  /*9530*/  LDSM.16.MT88.4 R36, [R134+0xb000] ;  /* 0x00b000008624783b */ /* 0x000ea20000004200 */
[-C--:B------:R-:W-:Y:S01]  /*9540*/  FMUL.FTZ R84, R84, R22.reuse ;  /* 0x0000001654547220 */ /* 0x080fe20000410000 */
[-C--:B------:R-:W-:Y:S01]  /*9550*/  FMUL.FTZ R85, R85, R22.reuse ;  /* 0x0000001655557220 */ /* 0x080fe20000410000 */
[-C--:B------:R-:W-:Y:S01]  /*9560*/  FMUL.FTZ R86, R86, R21.reuse ;  /* 0x0000001556567220 */ /* 0x080fe20000410000 */
[-C--:B------:R-:W-:Y:S01]  /*9570*/  FMUL.FTZ R87, R87, R21.reuse ;  /* 0x0000001557577220 */ /* 0x080fe20000410000 */
[-C--:B------:R-:W-:Y:S01]  /*9580*/  FMUL.FTZ R68, R68, R22.reuse ;  /* 0x0000001644447220 */ /* 0x080fe20000410000 */
[-C--:B------:R-:W-:Y:S01]  /*9590*/  FMUL.FTZ R69, R69, R22.reuse ;  /* 0x0000001645457220 */ /* 0x080fe20000410000 */
[C---:B------:R-:W-:Y:S01]  /*95a0*/  HMMA.16816.F32.BF16 R160, R8.reuse, R32, R40 ;  /* 0x0000002008a0723c */ /* 0x040fe20000041828 */
[----:B------:R-:W-:Y:S01]  /*95b0*/  LDSM.16.MT88.4 R40, [R24+0x1000] ;  /* 0x001000001828783b */ /* 0x000fe20000004200 */
[-C--:B------:R-:W-:Y:S01]  /*95c0*/  FMUL.FTZ R70, R70, R21.reuse ;  /* 0x0000001546467220 */ /* 0x080fe20000410000 */
[-C--:B------:R-:W-:Y:S01]  /*95d0*/  FMUL.FTZ R71, R71, R21.reuse ;  /* 0x0000001547477220 */ /* 0x080fe20000410000 */
[-C--:B------:R-:W-:Y:S01]  /*95e0*/  FMUL.FTZ R80, R80, R22.reuse ;  /* 0x0000001650507220 */ /* 0x080fe20000410000 */
[-C--:B------:R-:W-:Y:S01]  /*95f0*/  FMUL.FTZ R81, R81, R22.reuse ;  /* 0x0000001651517220 */ /* 0x080fe20000410000 */
[-C--:B------:R-:W-:Y:S01]  /*9600*/  FMUL.FTZ R82, R82, R21.reuse ;  /* 0x0000001552527220 */ /* 0x080fe20000410000 */
[-C--:B------:R-:W-:Y:S01]  /*9610*/  FMUL.FTZ R83, R83, R21.reuse ;  /* 0x0000001553537220 */ /* 0x080fe20000410000 */
[-C--:B------:R-:W-:Y:S01]  /*9620*/  HMMA.16816.F32.BF16 R144, R8, R34.reuse, R44 ;  /* 0x000000220890723c */ /* 0x080fe2000004182c */
[----:B------:R-:W-:Y:S01]  /*9630*/  LDSM.16.MT88.4 R44, [R132+0x1000] ;  /* 0x00100000842c783b */ /* 0x000fe20000004200 */
[-C--:B------:R-:W-:Y:S01]  /*9640*/  FMUL.FTZ R96, R96, R22.reuse ;  /* 0x0000001660607220 */ /* 0x080fe20000410000 */
[-C--:B------:R-:W-:Y:S01]  /*9650*/  FMUL.FTZ R97, R97, R22.reuse ;  /* 0x0000001661617220 */ /* 0x080fe20000410000 */
[-C--:B------:R-:W-:Y:S01]  /*9660*/  FMUL.FTZ R98, R98, R21.reuse ;  /* 0x0000001562627220 */ /* 0x080fe20000410000 */
[----:B------:R-:W-:Y:S01]  /*9670*/  FMUL.FTZ R99, R99, R21 ;  /* 0x0000001563637220 */ /* 0x000fe20000410000 */
[----:B------:R-:W-:Y:S01]  /*9680*/  MOV R172, R137 ;  /* 0x0000008900ac7202 */ /* 0x000fe20000000f00 */
[-C--:B------:R-:W-:Y:S01]  /*9690*/  FMUL.FTZ R100, R100, R22.reuse ;  /* 0x0000001664647220 */ /* 0x080fe20000410000 */
[C---:B------:R-:W-:Y:S01]  /*96a0*/  HMMA.16816.F32.BF16 R204, R12.reuse, R34, R48 ;  /* 0x000000220ccc723c */ /* 0x040fe20000041830 */
[----:B------:R-:W3:Y:S01]  /*96b0*/  LDSM.16.MT88.4 R32, [R133+0xb000] ;  /* 0x00b000008520783b */ /* 0x000ee20000004200 */
[----:B------:R-:W-:Y:S01]  /*96c0*/  MOV R51, R143 ;  /* 0x0000008f00337202 */ /* 0x000fe20000000f00 */
[----:B------:R-:W-:Y:S01]  /*96d0*/  FMUL.FTZ R101, R101, R22 ;  /* 0x0000001665657220 */ /* 0x000fe20000410000 */
[----:B------:R-:W-:Y:S01]  /*96e0*/  MOV R50, R18 ;  /* 0x0000001200327202 */ /* 0x000fe20000000f00 */
[-C--:B------:R-:W-:Y:S01]  /*96f0*/  FMUL.FTZ R102, R102, R21.reuse ;  /* 0x0000001566667220 */ /* 0x080fe20000410000 */
[-C--:B------:R-:W-:Y:S01]  /*9700*/  FMUL.FTZ R103, R103, R21.reuse ;  /* 0x0000001567677220 */ /* 0x080fe20000410000 */
[----:B------:R-:W-:Y:S01]  /*9710*/  FMUL.FTZ R112, R112, R22 ;  /* 0x0000001670707220 */ /* 0x000fe20000410000 */
[-C--:B------:R-:W-:Y:S01]  /*9720*/  HMMA.16816.F32.BF16 R236, R12, R26.reuse, R156 ;  /* 0x0000001a0cec723c */ /* 0x080fe2000004189c */
[----:B------:R-:W-:Y:S01]  /*9730*/  MOV R159, R140 ;  /* 0x0000008c009f7202 */ /* 0x000fe20000000f00 */
[----:B------:R-:W-:Y:S01]  /*9740*/  FMUL.FTZ R113, R113, R22 ;  /* 0x0000001671717220 */ /* 0x000fe20000410000 */
[----:B------:R-:W-:Y:S01]  /*9750*/  MOV R157, R184 ;  /* 0x000000b8009d7202 */ /* 0x000fe20000000f00 */
[----:B------:R-:W-:Y:S01]  /*9760*/  FMUL.FTZ R114, R114, R21 ;  /* 0x0000001572727220 */ /* 0x000fe20000410000 */
[----:B------:R-:W-:Y:S01]  /*9770*/  MOV R49, R159 ;  /* 0x0000009f00317202 */ /* 0x000fe20000000f00 */
[----:B------:R-:W-:Y:S01]  /*9780*/  FMUL.FTZ R115, R115, R21 ;  /* 0x0000001573737220 */ /* 0x000fe20000410000 */
[----:B------:R-:W-:Y:S01]  /*9790*/  MOV R159, R23 ;  /* 0x00000017009f7202 */ /* 0x000fe20000000f00 */
[C---:B------:R-:W-:Y:S01]  /*97a0*/  HMMA.16816.F32.BF16 R152, R8.reuse, R26, R152 ;  /* 0x0000001a0898723c */ /* 0x040fe20000041898 */
[----:B------:R-:W-:Y:S01]  /*97b0*/  MOV R156, R180 ;  /* 0x000000b4009c7202 */ /* 0x000fe20000000f00 */
[-C--:B------:R-:W-:Y:S01]  /*97c0*/  FMUL.FTZ R116, R116, R22.reuse ;  /* 0x0000001674747220 */ /* 0x080fe20000410000 */
[----:B------:R-:W-:Y:S01]  /*97d0*/  MOV R158, R185 ;  /* 0x000000b9009e7202 */ /* 0x000fe20000000f00 */
[-C--:B------:R-:W-:Y:S01]  /*97e0*/  FMUL.FTZ R117, R117, R22.reuse ;  /* 0x0000001675757220 */ /* 0x080fe20000410000 */
[-C--:B------:R-:W-:Y:S01]  /*97f0*/  FMUL.FTZ R118, R118, R21.reuse ;  /* 0x0000001576767220 */ /* 0x080fe20000410000 */
[-C--:B------:R-:W-:Y:S01]  /*9800*/  FMUL.FTZ R119, R119, R21.reuse ;  /* 0x0000001577777220 */ /* 0x080fe20000410000 */
[-C--:B------:R-:W-:Y:S01]  /*9810*/  FMUL.FTZ R128, R128, R22.reuse ;  /* 0x0000001680807220 */ /* 0x080fe20000410000 */
[----:B-1----:R-:W-:Y:S01]  /*9820*/  HMMA.16816.F32.BF16 R56, R8, R28, R56 ;  /* 0x0000001c0838723c */ /* 0x002fe20000041838 */
[----:B------:R-:W-:Y:S01]  /*9830*/  FMUL.FTZ R129, R129, R22 ;  /* 0x0000001681817220 */ /* 0x000fe20000410000 */
[-C--:B------:R-:W-:Y:S01]  /*9840*/  FMUL.FTZ R130, R130, R21.reuse ;  /* 0x0000001582827220 */ /* 0x080fe20000410000 */
[----:B------:R-:W-:-:S05]  /*9850*/  FMUL.FTZ R131, R131, R21 ;  /* 0x0000001583837220 */ /* 0x000fca0000410000 */
[C---:B------:R-:W-:Y:S08]  /*9860*/  HMMA.16816.F32.BF16 R60, R8.reuse, R30, R60 ;  /* 0x0000001e083c723c */ /* 0x040ff0000004183c */
[C---:B--2---:R-:W-:Y:S08]  /*9870*/  HMMA.16816.F32.BF16 R72, R8.reuse, R36, R72 ;  /* 0x000000240848723c */ /* 0x044ff00000041848 */
[C---:B------:R-:W-:Y:S08]  /*9880*/  HMMA.16816.F32.BF16 R76, R8.reuse, R38, R76 ;  /* 0x00000026084c723c */ /* 0x040ff0000004184c */
[C---:B---3--:R-:W-:Y:S08]  /*9890*/  HMMA.16816.F32.BF16 R88, R8.reuse, R32, R88 ;  /* 0x000000200858723c */ /* 0x048ff00000041858 */
[C---:B------:R-:W-:Y:S08]  /*98a0*/  HMMA.16816.F32.BF16 R92, R8.reuse, R34, R92 ;  /* 0x00000022085c723c */ /* 0x040ff0000004185c */
[C---:B------:R-:W-:Y:S08]  /*98b0*/  HMMA.16816.F32.BF16 R104, R8.reuse, R40, R104 ;  /* 0x000000280868723c */ /* 0x040ff00000041868 */
[C---:B------:R-:W-:Y:S08]  /*98c0*/  HMMA.16816.F32.BF16 R108, R8.reuse, R42, R108 ;  /* 0x0000002a086c723c */ /* 0x040ff0000004186c */
[C---:B------:R-:W-:Y:S08]  /*98d0*/  HMMA.16816.F32.BF16 R120, R8.reuse, R44, R120 ;  /* 0x0000002c0878723c */ /* 0x040ff00000041878 */
[----:B------:R-:W-:Y:S01]  /*98e0*/  HMMA.16816.F32.BF16 R140, R8, R46, R124 ;  /* 0x0000002e088c723c */ /* 0x000fe2000004187c */
[----:B------:R-:W-:-:S05]  /*98f0*/  IMAD.WIDE.U32 R8, R192, -0x2daee0ad, RZ ;  /* 0xd2511f53c0087825 */ /* 0x000fca00078e00ff */
[----:B------:R-:W-:Y:S02]  /*9900*/  LOP3.LUT R2, R250, UR6, R9, 0x96, !PT ;  /* 0x00000006fa027c12 */ /* 0x000fe4000f8e9609 */
[----:B------:R-:W-:Y:S01]  /*9910*/  MOV R250, R25 ;  /* 0x0000001900fa7202 */ /* 0x000fe20000000f00 */
[C---:B------:R-:W-:Y:S01]  /*9920*/  HMMA.16816.F32.BF16 R180, R12.reuse, R28, R52 ;  /* 0x0000001c0cb4723c */ /* 0x040fe20000041834 */
[----:B------:R-:W-:Y:S02]  /*9930*/  MOV R26, R8 ;  /* 0x00000008001a7202 */ /* 0x000fe40000000f00 */
[C---:B------:R-:W-:Y:S02]  /*9940*/  PRMT R27, R8.reuse, 0x7771, RZ ;  /* 0x00007771081b7816 */ /* 0x040fe400000000ff */
[C---:B------:R-:W-:Y:S02]  /*9950*/  PRMT R25, R8.reuse, 0x7773, RZ ;  /* 0x0000777308197816 */ /* 0x040fe400000000ff */
[----:B------:R-:W-:Y:S01]  /*9960*/  PRMT R11, R8, 0x7772, RZ ;  /* 0x00007772080b7816 */ /* 0x000fe200000000ff */
[----:B------:R-:W-:Y:S01]  /*9970*/  IMAD.WIDE.U32 R8, R201, -0x2daee0ad, RZ ;  /* 0xd2511f53c9087825 */ /* 0x000fe200078e00ff */
[----:B------:R-:W-:Y:S01]  /*9980*/  MOV R201, R0 ;  /* 0x0000000000c97202 */ /* 0x000fe20000000f00 */
[----:B------:R-:W-:Y:S01]  /*9990*/  HMMA.16816.F32.BF16 R184, R12, R30, R64 ;  /* 0x0000001e0cb8723c */ /* 0x000fe20000041840 */
[----:B------:R-:W-:Y:S01]  /*99a0*/  PRMT R30, R11, 0x5410, R25 ;  /* 0x000054100b1e7816 */ /* 0x000fe20000000019 */
[----:B------:R-:W-:Y:S01]  /*99b0*/  LDSM.16.MT88.4 R64, [R132+0x800] ;  /* 0x000800008440783b */ /* 0x000fe20000004200 */
[----:B------:R-:W-:-:S02]  /*99c0*/  LOP3.LUT R0, R202, UR6, R9, 0x96, !PT ;  /* 0x00000006ca007c12 */ /* 0x000fc4000f8e9609 */
[----:B------:R-:W-:Y:S02]  /*99d0*/  MOV R202, R51 ;  /* 0x0000003300ca7202 */ /* 0x000fe40000000f00 */
[----:B------:R-:W-:Y:S01]  /*99e0*/  MOV R51, R157 ;  /* 0x0000009d00337202 */ /* 0x000fe20000000f00 */
[C---:B------:R-:W-:Y:S01]  /*99f0*/  HMMA.16816.F32.BF16 R84, R12.reuse, R32, R84 ;  /* 0x000000200c54723c */ /* 0x040fe20000041854 */
[----:B------:R-:W-:Y:S02]  /*9a00*/  MOV R157, R17 ;  /* 0x00000011009d7202 */ /* 0x000fe40000000f00 */
[----:B------:R-:W-:Y:S02]  /*9a10*/  MOV R17, R8 ;  /* 0x0000000800117202 */ /* 0x000fe40000000f00 */
[C---:B------:R-:W-:Y:S02]  /*9a20*/  PRMT R23, R8.reuse, 0x7771, RZ ;  /* 0x0000777108177816 */ /* 0x040fe400000000ff */
[C---:B------:R-:W-:Y:S01]  /*9a30*/  PRMT R18, R8.reuse, 0x7773, RZ ;  /* 0x0000777308127816 */ /* 0x040fe200000000ff */
[----:B------:R-:W-:Y:S01]  /*9a40*/  HMMA.16816.F32.BF16 R68, R12, R36, R68 ;  /* 0x000000240c44723c */ /* 0x000fe20000041844 */
[----:B------:R-:W-:-:S02]  /*9a50*/  PRMT R10, R8, 0x7772, RZ ;  /* 0x00007772080a7816 */ /* 0x000fc400000000ff */
[----:B------:R-:W-:Y:S02]  /*9a60*/  LOP3.LUT R8, R17, 0xff, RZ, 0xc0, !PT ;  /* 0x000000ff11087812 */ /* 0x000fe400078ec0ff */
[----:B------:R-:W-:Y:S02]  /*9a70*/  PRMT R29, R10, 0x5410, R18 ;  /* 0x000054100a1d7816 */ /* 0x000fe40000000012 */
[----:B------:R-:W-:Y:S01]  /*9a80*/  LOP3.LUT R9, R26, 0xff, RZ, 0xc0, !PT ;  /* 0x000000ff1a097812 */ /* 0x000fe200078ec0ff */
[----:B------:R-:W-:Y:S01]  /*9a90*/  HMMA.16816.F32.BF16 R136, R12, R38, R80 ;  /* 0x000000260c88723c */ /* 0x000fe20000041850 */
[----:B------:R-:W-:Y:S01]  /*9aa0*/  PRMT R18, R8, 0x5410, R23 ;  /* 0x0000541008127816 */ /* 0x000fe20000000017 */
[----:B------:R-:W-:Y:S01]  /*9ab0*/  FFMA.FTZ R23, R179, UR7, -R16 ;  /* 0x00000007b3177c23 */ /* 0x000fe20008010810 */
[----:B------:R-:W-:Y:S01]  /*9ac0*/  LOP3.LUT R8, R2, 0xffff, RZ, 0xc0, !PT ;  /* 0x0000ffff02087812 */ /* 0x000fe200078ec0ff */
[----:B------:R-:W-:Y:S01]  /*9ad0*/  LDSM.16.MT88.4 R80, [R134+0xb800] ;  /* 0x00b800008650783b */ /* 0x000fe20000004200 */
[----:B------:R-:W-:-:S02]  /*9ae0*/  PRMT R28, R9, 0x5410, R27 ;  /* 0x00005410091c7816 */ /* 0x000fc4000000001b */
[----:B------:R-:W-:Y:S01]  /*9af0*/  SHF.R.U32.HI R8, RZ, 0x8, R8 ;  /* 0x00000008ff087819 */ /* 0x000fe20000011608 */
[C---:B------:R-:W-:Y:S01]  /*9b00*/  HMMA.16816.F32.BF16 R36, R12.reuse, R34, R96 ;  /* 0x000000220c24723c */ /* 0x040fe20000041860 */
[----:B------:R-:W-:Y:S01]  /*9b10*/  LOP3.LUT R9, R2, 0xff, RZ, 0xc0, !PT ;  /* 0x000000ff02097812 */ /* 0x000fe200078ec0ff */
[----:B------:R-:W-:Y:S01]  /*9b20*/  LDSM.16.MT88.4 R96, [R133+0xb800] ;  /* 0x00b800008560783b */ /* 0x000fe20000004200 */
[----:B------:R-:W-:Y:S02]  /*9b30*/  PRMT R10, R0, 0x7632, R10 ;  /* 0x00007632000a7816 */ /* 0x000fe4000000000a */
[--C-:B------:R-:W-:Y:S02]  /*9b40*/  PRMT R27, R9, 0x5410, R8.reuse ;  /* 0x00005410091b7816 */ /* 0x100fe40000000008 */
[----:B------:R-:W-:Y:S01]  /*9b50*/  PRMT R8, R2, 0x7632, R8 ;  /* 0x0000763202087816 */ /* 0x000fe20000000008 */
[----:B------:R-:W-:Y:S01]  /*9b60*/  HMMA.16816.F32.BF16 R100, R12, R40, R100 ;  /* 0x000000280c64723c */ /* 0x000fe20000041864 */
[----:B------:R-:W-:-:S02]  /*9b70*/  SHF.R.U32.HI R17, RZ, 0x18, R2 ;  /* 0x00000018ff117819 */ /* 0x000fc40000011602 */
[C---:B------:R-:W-:Y:S02]  /*9b80*/  LOP3.LUT R2, R0.reuse, 0xffff, RZ, 0xc0, !PT ;  /* 0x0000ffff00027812 */ /* 0x040fe400078ec0ff */
[----:B------:R-:W-:Y:S02]  /*9b90*/  LOP3.LUT R11, R0, 0xff, RZ, 0xc0, !PT ;  /* 0x000000ff000b7812 */ /* 0x000fe400078ec0ff */
[----:B------:R-:W-:Y:S01]  /*9ba0*/  SHF.R.U32.HI R9, RZ, 0x18, R0 ;  /* 0x00000018ff097819 */ /* 0x000fe20000011600 */
[C---:B------:R-:W-:Y:S01]  /*9bb0*/  HMMA.16816.F32.BF16 R52, R12.reuse, R42, R112 ;  /* 0x0000002a0c34723c */ /* 0x040fe20000041870 */
[----:B------:R-:W-:Y:S01]  /*9bc0*/  LOP3.LUT R0, R10, 0xff, RZ, 0xc0, !PT ;  /* 0x000000ff0a007812 */ /* 0x000fe200078ec0ff */
[----:B------:R-:W-:Y:S01]  /*9bd0*/  FFMA.FTZ R10, R191, UR7, -R16 ;  /* 0x00000007bf0a7c23 */ /* 0x000fe20008010810 */
[----:B------:R-:W-:Y:S01]  /*9be0*/  SHF.R.U32.HI R2, RZ, 0x8, R2 ;  /* 0x00000008ff027819 */ /* 0x000fe20000011602 */
[----:B------:R-:W-:Y:S01]  /*9bf0*/  LDSM.16.MT88.4 R112, [R24+0x1800] ;  /* 0x001800001870783b */ /* 0x000fe20000004200 */
[----:B------:R-:W-:Y:S01]  /*9c00*/  PRMT R26, R0, 0x5410, R9 ;  /* 0x00005410001a7816 */ /* 0x000fe20000000009 */
[--C-:B------:R-:W-:Y:S01]  /*9c10*/  FFMA.FTZ R0, R196, UR7, -R3.reuse ;  /* 0x00000007c4007c23 */ /* 0x100fe20008010803 */
[----:B------:R-:W-:Y:S01]  /*9c20*/  PRMT R11, R11, 0x5410, R2 ;  /* 0x000054100b0b7816 */ /* 0x000fe20000000002 */
[----:B------:R-:W-:Y:S01]  /*9c30*/  FFMA.FTZ R2, R193, UR7, -R3 ;  /* 0x00000007c1027c23 */ /* 0x000fe20008010803 */
[----:B------:R-:W-:Y:S01]  /*9c40*/  LOP3.LUT R8, R8, 0xff, RZ, 0xc0, !PT ;  /* 0x000000ff08087812 */ /* 0x000fe200078ec0ff */
[----:B------:R1:W-:Y:S01]  /*9c50*/  MUFU.EX2 R192, R0 ;  /* 0x0000000000c07308 */ /* 0x0003e20000000800 */
[----:B------:R-:W-:Y:S01]  /*9c60*/  LOP3.LUT R9, R30, 0xff00ff, RZ, 0xc0, !PT ;  /* 0x00ff00ff1e097812 */ /* 0x000fe200078ec0ff */
[----:B------:R-:W-:Y:S01]  /*9c70*/  HMMA.16816.F32.BF16 R116, R12, R44, R116 ;  /* 0x0000002c0c74723c */ /* 0x000fe20000041874 */
[----:B------:R-:W-:Y:S01]  /*9c80*/  PRMT R25, R8, 0x5410, R17 ;  /* 0x0000541008197816 */ /* 0x000fe20000000011 */
[----:B------:R-:W-:Y:S01]  /*9c90*/  FFMA.FTZ R8, R200, UR7, -R16 ;  /* 0x00000007c8087c23 */ /* 0x000fe20008010810 */
[----:B------:R-:W-:-:S02]  /*9ca0*/  HSET2.LE.AND R17, R18, R4, PT ;  /* 0x0000000412117233 */ /* 0x000fc40003803000 */
[----:B------:R-:W-:Y:S02]  /*9cb0*/  MOV R196, R49 ;  /* 0x0000003100c47202 */ /* 0x000fe40000000f00 */
[----:B------:R-:W-:Y:S01]  /*9cc0*/  MOV R193, R50 ;  /* 0x0000003200c17202 */ /* 0x000fe20000000f00 */
[----:B------:R-:W-:Y:S01]  /*9cd0*/  HMMA.16816.F32.BF16 R12, R12, R46, R128 ;  /* 0x0000002e0c0c723c */ /* 0x000fe20000041880 */
[----:B------:R-:W-:Y:S01]  /*9ce0*/  MOV R200, R157 ;  /* 0x0000009d00c87202 */ /* 0x000fe20000000f00 */
[----:B------:R-:W-:Y:S01]  /*9cf0*/  LDSM.16.MT88.4 R128, [R132+0x1800] ;  /* 0x001800008480783b */ /* 0x000fe20000004200 */
[----:B------:R-:W-:Y:S01]  /*9d00*/  MOV R191, R159 ;  /* 0x0000009f00bf7202 */ /* 0x000fe20000000f00 */
[--C-:B-1----:R-:W-:Y:S02]  /*9d10*/  FFMA.FTZ R0, R188, UR7, -R3.reuse ;  /* 0x00000007bc007c23 */ /* 0x102fe40008010803 */
[----:B------:R1:W-:Y:S02]  /*9d20*/  MUFU.EX2 R188, R2 ;  /* 0x0000000200bc7308 */ /* 0x0003e40000000800 */
[----:B-1----:R-:W-:Y:S01]  /*9d30*/  FFMA.FTZ R2, R178, UR7, -R3 ;  /* 0x00000007b2027c23 */ /* 0x002fe20008010803 */
[----:B------:R-:W-:Y:S01]  /*9d40*/  FFMA.FTZ R3, R195, UR7, -R6 ;  /* 0x00000007c3037c23 */ /* 0x000fe20008010806 */
[----:B------:R1:W-:Y:S01]  /*9d50*/  MUFU.EX2 R178, R0 ;  /* 0x0000000000b27308 */ /* 0x0003e20000000800 */
[----:B------:R-:W-:-:S03]  /*9d60*/  MOV R195, R174 ;  /* 0x000000ae00c37202 */ /* 0x000fc60000000f00 */
[----:B------:R2:W-:Y:S04]  /*9d70*/  MUFU.EX2 R32, R2 ;  /* 0x0000000200207308 */ /* 0x0005e80000000800 */
[----:B------:R3:W-:Y:S01]  /*9d80*/  MUFU.EX2 R34, R3 ;  /* 0x0000000300227308 */ /* 0x0007e20000000800 */
[--C-:B-1----:R-:W-:Y:S01]  /*9d90*/  FFMA.FTZ R0, R198, UR7, -R7.reuse ;  /* 0x00000007c6007c23 */ /* 0x102fe20008010807 */
[----:B------:R-:W-:Y:S02]  /*9da0*/  MOV R198, R51 ;  /* 0x0000003300c67202 */ /* 0x000fe40000000f00 */
[----:B------:R-:W1:Y:S01]  /*9db0*/  LDSM.16.MT88.4 R48, [R24+0x800] ;  /* 0x000800001830783b */ /* 0x000e620000004200 */
[----:B--2---:R-:W-:Y:S01]  /*9dc0*/  FFMA.FTZ R2, R194, UR7, -R7 ;  /* 0x00000007c2027c23 */ /* 0x004fe20008010807 */
[----:B------:R2:W-:Y:S01]  /*9dd0*/  MUFU.EX2 R35, R0 ;  /* 0x0000000000237308 */ /* 0x0005e20000000800 */
[----:B------:R-:W-:-:S02]  /*9de0*/  MOV R194, R172 ;  /* 0x000000ac00c27202 */ /* 0x000fc40000000f00 */
[--C-:B---3--:R-:W-:Y:S01]  /*9df0*/  HSET2.LE.AND R3, R28, R4.reuse, PT ;  /* 0x000000041c037233 */ /* 0x108fe20003803000 */
[--C-:B--2---:R-:W-:Y:S01]  /*9e00*/  FFMA.FTZ R0, R190, UR7, -R7.reuse ;  /* 0x00000007be007c23 */ /* 0x104fe20008010807 */
[----:B------:R-:W-:Y:S02]  /*9e10*/  MOV R190, R135 ;  /* 0x0000008700be7202 */ /* 0x000fe40000000f00 */
[----:B------:R2:W-:Y:S02]  /*9e20*/  MUFU.EX2 R135, R2 ;  /* 0x0000000200877308 */ /* 0x0005e40000000800 */
[----:B--2---:R-:W-:Y:S01]  /*9e30*/  FFMA.FTZ R2, R176, UR7, -R7 ;  /* 0x00000007b0027c23 */ /* 0x004fe20008010807 */
[----:B------:R-:W-:Y:S01]  /*9e40*/  FFMA.FTZ R7, R197, UR7, -R16 ;  /* 0x00000007c5077c23 */ /* 0x000fe20008010810 */
[----:B------:R2:W-:Y:S01]  /*9e50*/  MUFU.EX2 R176, R0 ;  /* 0x0000000000b07308 */ /* 0x0005e20000000800 */
[----:B------:R-:W-:Y:S02]  /*9e60*/  HSET2.LE.AND R16, R11, R4, PT ;  /* 0x000000040b107233 */ /* 0x000fe40003803000 */
[----:B------:R-:W-:Y:S01]  /*9e70*/  MOV R197, R158 ;  /* 0x0000009e00c57202 */ /* 0x000fe20000000f00 */
[----:B------:R3:W4:Y:S01]  /*9e80*/  MUFU.EX2 R31, R2 ;  /* 0x00000002001f7308 */ /* 0x0007220000000800 */
[--C-:B--2---:R-:W-:Y:S01]  /*9e90*/  FFMA.FTZ R0, R199, UR7, -R6.reuse ;  /* 0x00000007c7007c23 */ /* 0x104fe20008010806 */
[----:B------:R-:W-:Y:S01]  /*9ea0*/  MOV R199, R173 ;  /* 0x000000ad00c77202 */ /* 0x000fe20000000f00 */
[--C-:B---3--:R-:W-:Y:S01]  /*9eb0*/  FFMA.FTZ R2, R189, UR7, -R6.reuse ;  /* 0x00000007bd027c23 */ /* 0x108fe20008010806 */
[----:B------:R-:W-:Y:S01]  /*9ec0*/  FFMA.FTZ R6, R177, UR7, -R6 ;  /* 0x00000007b1067c23 */ /* 0x000fe20008010806 */
[----:B------:R2:W-:Y:S01]  /*9ed0*/  MUFU.EX2 R33, R0 ;  /* 0x0000000000217308 */ /* 0x0005e20000000800 */
[----:B------:R-:W-:-:S02]  /*9ee0*/  MOV R189, R175 ;  /* 0x000000af00bd7202 */ /* 0x000fc40000000f00 */
[----:B------:R-:W3:Y:S01]  /*9ef0*/  LDSM.16.MT88.4 R172, [R133+0xa800] ;  /* 0x00a8000085ac783b */ /* 0x000ee20000004200 */
[----:B------:R5:W-:Y:S01]  /*9f00*/  MUFU.EX2 R28, R6 ;  /* 0x00000006001c7308 */ /* 0x000be20000000800 */
[----:B------:R-:W-:Y:S02]  /*9f10*/  MOV R177, R156 ;  /* 0x0000009c00b17202 */ /* 0x000fe40000000f00 */
[----:B------:R1:W3:Y:S01]  /*9f20*/  LDSM.16.MT88.4 R156, [R134+0xa800] ;  /* 0x00a80000869c783b */ /* 0x0002e20000004200 */
[----:B------:R4:W-:Y:S01]  /*9f30*/  MUFU.EX2 R30, R2 ;  /* 0x00000002001e7308 */ /* 0x0009e20000000800 */
[----:B--2---:R-:W-:-:S03]  /*9f40*/  LOP3.LUT R0, R29, 0xff00ff, RZ, 0xc0, !PT ;  /* 0x00ff00ff1d007812 */ /* 0x004fc600078ec0ff */
[----:B------:R2:W-:Y:S01]  /*9f50*/  MUFU.EX2 R29, R8 ;  /* 0x00000008001d7308 */ /* 0x0005e20000000800 */
[--C-:B-----5:R-:W-:Y:S02]  /*9f60*/  HSET2.LE.AND R6, R9, R4.reuse, PT ;  /* 0x0000000409067233 */ /* 0x120fe40003803000 */
[--C-:B------:R-:W-:Y:S02]  /*9f70*/  HSET2.LE.AND R18, R0, R4.reuse, PT ;  /* 0x0000000400127233 */ /* 0x100fe40003803000 */
[----:B------:R-:W-:Y:S02]  /*9f80*/  HSET2.LE.AND R9, R25, R4, PT ;  /* 0x0000000419097233 */ /* 0x000fe40003803000 */
[----:B------:R5:W5:Y:S01]  /*9f90*/  MUFU.EX2 R25, R7 ;  /* 0x0000000700197308 */ /* 0x000b620000000800 */
[----:B----4-:R-:W-:Y:S02]  /*9fa0*/  F2FP.BF16.F32.PACK_AB R0, R31, R176 ;  /* 0x000000b01f00723e */ /* 0x010fe400000010ff */
[----:B------:R-:W-:-:S02]  /*9fb0*/  F2FP.BF16.F32.PACK_AB R2, R32, R178 ;  /* 0x000000b22002723e */ /* 0x000fc400000010ff */
[----:B------:R-:W-:Y:S02]  /*9fc0*/  LOP3.LUT R11, R0, R6, RZ, 0xc0, !PT ;  /* 0x00000006000b7212 */ /* 0x000fe400078ec0ff */
[----:B------:R-:W-:Y:S01]  /*9fd0*/  MUFU.EX2 R6, R23 ;  /* 0x0000001700067308 */ /* 0x000fe20000000800 */
[--C-:B--2---:R-:W-:Y:S02]  /*9fe0*/  HSET2.LE.AND R8, R27, R4.reuse, PT ;  /* 0x000000041b087233 */ /* 0x104fe40003803000 */
[----:B-1----:R-:W-:Y:S02]  /*9ff0*/  MOV R134, R216 ;  /* 0x000000d800867202 */ /* 0x002fe40000000f00 */
[----:B-----5:R-:W-:Y:S02]  /*a000*/  HSET2.LE.AND R7, R26, R4, PT ;  /* 0x000000041a077233 */ /* 0x020fe40003803000 */
[----:B------:R1:W2:Y:S01]  /*a010*/  MUFU.EX2 R26, R10 ;  /* 0x0000000a001a7308 */ /* 0x0002a20000000800 */
[----:B------:R-:W-:-:S02]  /*a020*/  F2FP.BF16.F32.PACK_AB R0, R25, R29 ;  /* 0x0000001d1900723e */ /* 0x000fc400000010ff */
[----:B------:R-:W-:Y:S02]  /*a030*/  F2FP.BF16.F32.PACK_AB R4, R188, R192 ;  /* 0x000000c0bc04723e */ /* 0x000fe400000010ff */
[----:B------:R-:W-:Y:S02]  /*a040*/  LOP3.LUT R125, R0, R7, RZ, 0xc0, !PT ;  /* 0x00000007007d7212 */ /* 0x000fe400078ec0ff */
[----:B------:R-:W-:Y:S01]  /*a050*/  LOP3.LUT R8, R4, R8, RZ, 0xc0, !PT ;  /* 0x0000000804087212 */ /* 0x000fe200078ec0ff */
[----:B------:R-:W-:-:S04]  /*a060*/  FFMA.FTZ R4, R197, R22, R191 ;  /* 0x00000016c5047223 */ /* 0x000fc800000100bf */
[----:B------:R-:W-:Y:S01]  /*a070*/  FADD.FTZ R4, R199, R4 ;  /* 0x00000004c7047221 */ /* 0x000fe20000010000 */
[----:B-1----:R-:W-:Y:S02]  /*a080*/  LOP3.LUT R10, R2, R3, RZ, 0xc0, !PT ;  /* 0x00000003020a7212 */ /* 0x002fe400078ec0ff */
[----:B------:R-:W-:Y:S02]  /*a090*/  F2FP.BF16.F32.PACK_AB R2, R34, R33 ;  /* 0x000000212202723e */ /* 0x000fe400000010ff */
[----:B--2---:R-:W-:Y:S02]  /*a0a0*/  F2FP.BF16.F32.PACK_AB R0, R6, R26 ;  /* 0x0000001a0600723e */ /* 0x004fe400000010ff */
[----:B------:R-:W-:Y:S02]  /*a0b0*/  LOP3.LUT R124, R2, R16, RZ, 0xc0, !PT ;  /* 0x00000010027c7212 */ /* 0x000fe400078ec0ff */
[----:B------:R-:W-:Y:S02]  /*a0c0*/  F2FP.BF16.F32.PACK_AB R2, R28, R30 ;  /* 0x0000001e1c02723e */ /* 0x000fe400000010ff */
[----:B------:R-:W-:-:S02]  /*a0d0*/  F2FP.BF16.F32.PACK_AB R3, R135, R35 ;  /* 0x000000238703723e */ /* 0x000fc400000010ff */
[----:B------:R-:W-:Y:S01]  /*a0e0*/  LOP3.LUT R126, R2, R17, RZ, 0xc0, !PT ;  /* 0x00000011027e7212 */ /* 0x000fe200078ec0ff */
[----:B------:R-:W-:Y:S01]  /*a0f0*/  FFMA.FTZ R2, R189, R20, R251 ;  /* 0x00000014bd027223 */ /* 0x000fe200000100fb */
[----:B------:R-:W-:Y:S01]  /*a100*/  LOP3.LUT R127, R0, R18, RZ, 0xc0, !PT ;  /* 0x00000012007f7212 */ /* 0x000fe200078ec0ff */
[----:B------:R-:W-:Y:S01]  /*a110*/  FFMA.FTZ R0, R195, R19, R217 ;  /* 0x00000013c3007223 */ /* 0x000fe200000100d9 */
[----:B------:R-:W-:Y:S01]  /*a120*/  LOP3.LUT R9, R3, R9, RZ, 0xc0, !PT ;  /* 0x0000000903097212 */ /* 0x000fe200078ec0ff */
[----:B------:R-:W-:Y:S01]  /*a130*/  FFMA.FTZ R3, R177, R21, R200 ;  /* 0x00000015b1037223 */ /* 0x000fe200000100c8 */
        /* <DEDUP_REMOVED lines=24> */
[----:B------:R-:W-:-:S05]  /*a2c0*/  MOV R135, R215 ;  /* 0x000000d700877202 */ /* 0x000fca0000000f00 */
[----:B---3--:R-:W-:Y:S01]  /*a2d0*/  HMMA.16816.F32.BF16 R160, R8, R172, R232 ;  /* 0x000000ac08a0723c */ /* 0x008fe200000418e8 */
[----:B------:R-:W-:Y:S01]  /*a2e0*/  FADD.FTZ R233, R32, R4 ;  /* 0x0000000420e97221 */ /* 0x000fe20000010000 */
[----:B------:R-:W-:Y:S01]  /*a2f0*/  FADD.FTZ R234, R28, R2 ;  /* 0x000000021cea7221 */ /* 0x000fe20000010000 */
[----:B------:R-:W-:Y:S01]  /*a300*/  FADD.FTZ R235, R6, R0 ;  /* 0x0000000006eb7221 */ /* 0x000fe20000010000 */
[----:B------:R-:W-:Y:S02]  /*a310*/  FADD.FTZ R232, R31, R3 ;  /* 0x000000031fe87221 */ /* 0x000fe40000010000 */
[----:B------:R1:W-:Y:S02]  /*a320*/  STL [R1+0x1c], R233 ;  /* 0x00001ce901007387 */ /* 0x0003e40000100800 */
[C---:B------:R-:W-:Y:S02]  /*a330*/  HMMA.16816.F32.BF16 R88, R124.reuse, R96, R88 ;  /* 0x000000607c58723c */ /* 0x040fe40000041858 */
[----:B------:R1:W-:Y:S04]  /*a340*/  STL [R1+0x24], R234 ;  /* 0x000024ea01007387 */ /* 0x0003e80000100800 */
[----:B------:R1:W-:Y:S02]  /*a350*/  STL [R1+0x28], R235 ;  /* 0x000028eb01007387 */ /* 0x0003e40000100800 */
[C---:B------:R-:W-:Y:S02]  /*a360*/  HMMA.16816.F32.BF16 R92, R124.reuse, R98, R92 ;  /* 0x000000627c5c723c */ /* 0x040fe4000004185c */
[----:B------:R1:W-:Y:S06]  /*a370*/  STL [R1+0x20], R232 ;  /* 0x000020e801007387 */ /* 0x0003ec0000100800 */
        /* <DEDUP_REMOVED lines=29> */
[----:B------:R-:W-:Y:S01]  /*a550*/  MOV R136, R213 ;  /* 0x000000d500887202 */ /* 0x000fe20000000f00 */
[----:B------:R-:W-:-:S01]  /*a560*/  NOP ;  /* 0x0000000000007918 */ /* 0x000fc20000000000 */
[----:B-1----:R-:W-:-:S15]  /*a570*/  BRA.U !UP0, `(.L_x_1781) ;  /* 0x000000b908647547 */ /* 0x002fde000b800000 */
[----:B------:R-:W2:Y:S04]  /*a580*/  LDL R250, [R1] ;  /* 0x0000000001fa7983 */ /* 0x000ea80000100800 */
[----:B------:R-:W3:Y:S04]  /*a590*/  LDL R246, [R1+0x8] ;  /* 0x0000080001f67983 */ /* 0x000ee80000100800 */
[----:B------:R-:W4:Y:S01]  /*a5a0*/  LDL.64 R198, [R1+0x58] ;  /* 0x0000580001c67983 */ /* 0x000f220000100a00 */
[----:B------:R-:W-:Y:S01]  /*a5b0*/  UIADD3 UR10, UPT, UPT, UR21, -0x3, URZ ;  /* 0xfffffffd150a7890 */ /* 0x000fe2000fffe0ff */
[----:B------:R-:W-:-:S04]  /*a5c0*/  DEPBAR.LE SB0, 0x0 ;  /* 0x000080000000791a */ /* 0x000fc80000000000 */
[----:B------:R-:W-:-:S04]  /*a5d0*/  UIMAD.WIDE.U32 UR12, UR10, UR8, URZ ;  /* 0x000000080a0c72a5 */ /* 0x000fc8000f8e00ff */
[----:B------:R-:W-:Y:S02]  /*a5e0*/  USHF.L.U32 UR7, UR12, 0x5, URZ ;  /* 0x000000050c077899 */ /* 0x000fe400080006ff */
[----:B------:R-:W-:Y:S02]  /*a5f0*/  UIMAD UR10, UR10, UR9, UR13 ;  /* 0x000000090a0a72a4 */ /* 0x000fe4000f8e020d */
[----:B------:R-:W-:Y:S02]  /*a600*/  ULEA UR11, UP0, UR8, UR7, 0x4 ;  /* 0x00000007080b7291 */ /* 0x000fe4000f8020ff */
[----:B------:R-:W-:Y:S01]  /*a610*/  USHF.L.U64.HI UR10, UR12, 0x5, UR10 ;  /* 0x000000050c0a7899 */ /* 0x000fe2000801020a */
[----:B------:R-:W-:Y:S02]  /*a620*/  IMAD.U32 R0, RZ, RZ, UR7 ;  /* 0x00000007ff007e24 */ /* 0x000fe4000f8e00ff */
[----:B------:R-:W-:Y:S01]  /*a630*/  IMAD.SHL.U32 R211, R214, 0x20, RZ ;  /* 0x00000020d6d37824 */ /* 0x000fe200078e00ff */
[----:B------:R-:W-:Y:S01]  /*a640*/  ULEA.HI.X UR7, UR8, UR10, UR9, 0x4, UP0 ;  /* 0x0000000a08077291 */ /* 0x000fe200080f2409 */
[----:B------:R-:W-:-:S02]  /*a650*/  IMAD.U32 R4, RZ, RZ, UR11 ;  /* 0x0000000bff047e24 */ /* 0x000fc4000f8e00ff */
[----:B------:R-:W-:Y:S01]  /*a660*/  IMAD.U32 R3, RZ, RZ, UR10 ;  /* 0x0000000aff037e24 */ /* 0x000fe2000f8e00ff */
[----:B------:R-:W-:Y:S01]  /*a670*/  SHF.R.U32.HI R210, RZ, 0x1, R214 ;  /* 0x00000001ffd27819 */ /* 0x000fe200000116d6 */
[----:B------:R-:W-:Y:S01]  /*a680*/  IMAD.SHL.U32 R247, R214, 0x40, RZ ;  /* 0x00000040d6f77824 */ /* 0x000fe200078e00ff */
[----:B------:R-:W-:Y:S01]  /*a690*/  LOP3.LUT R211, R211, 0x7c00, RZ, 0xc0, !PT ;  /* 0x00007c00d3d37812 */ /* 0x000fe200078ec0ff */
[----:B------:R-:W-:Y:S01]  /*a6a0*/  IMAD.U32 R10, RZ, RZ, UR7 ;  /* 0x00000007ff0a7e24 */ /* 0x000fe2000f8e00ff */
[----:B------:R-:W-:Y:S01]  /*a6b0*/  LOP3.LUT R217, R210, 0x8, RZ, 0xc0, !PT ;  /* 0x00000008d2d97812 */ /* 0x000fe200078ec0ff */
[----:B------:R-:W-:-:S05]  /*a6c0*/  IMAD.MOV.U32 R204, RZ, RZ, 0x20 ;  /* 0x00000020ffcc7424 */ /* 0x000fca00078e00ff */
[----:B------:R-:W-:Y:S01]  /*a6d0*/  SEL R204, R204, 0xffffffe0, !P4 ;  /* 0xffffffe0cccc7807 */ /* 0x000fe20006000000 */
[----:B------:R-:W-:Y:S01]  /*a6e0*/  BAR.SYNC.DEFER_BLOCKING 0x0 ;  /* 0x0000000000007b1d */ /* 0x000fe20000010000 */
[CC--:B--2---:R-:W-:Y:S02]  /*a6f0*/  @!P3 LEA R6, P6, R0.reuse, R250.reuse, 0x1 ;  /* 0x000000fa0006b211 */ /* 0x0c4fe400078c08ff */
[C---:B------:R-:W-:Y:S02]  /*a700*/  @!P1 LEA R8, P0, R0.reuse, R250, 0x1 ;  /* 0x000000fa00089211 */ /* 0x040fe400078008ff */
[CCC-:B------:R-:W-:Y:S02]  /*a710*/  @!P3 LEA.HI.X R7, R0.reuse, R252.reuse, R3.reuse, 0x1, P6 ;  /* 0x000000fc0007b211 */ /* 0x1c0fe400030f0c03 */
[----:B------:R-:W-:Y:S02]  /*a720*/  @!P1 LEA.HI.X R9, R0, R252, R3, 0x1, P0 ;  /* 0x000000fc00099211 */ /* 0x000fe400000f0c03 */
[----:B------:R-:W-:Y:S01]  /*a730*/  LEA R2, P5, R4, R250, 0x1 ;  /* 0x000000fa04027211 */ /* 0x000fe200078a08ff */
[----:B------:R-:W-:Y:S01]  /*a740*/  @!PT LDS RZ, [RZ] ;  /* 0x00000000fffff984 */ /* 0x000fe20000000800 */
[----:B------:R-:W-:Y:S01]  /*a750*/  @!PT LDS RZ, [RZ] ;  /* 0x00000000fffff984 */ /* 0x000fe20000000800 */
[----:B------:R-:W-:Y:S01]  /*a760*/  @!PT LDS RZ, [RZ] ;  /* 0x00000000fffff984 */ /* 0x000fe20000000800 */
[----:B------:R-:W-:Y:S01]  /*a770*/  @!P3 LDGSTS.E.BYPASS.LTC128B.128 [R218+0xa000], desc[UR26][R6.64] ;  /* 0x0a00000006dabfae */ /* 0x000fe2000b981a1a */
[----:B------:R-:W-:-:S02]  /*a780*/  LOP3.LUT R0, R211, 0x200, R247, 0xf8, !PT ;  /* 0x00000200d3007812 */ /* 0x000fc400078ef8f7 */
[----:B------:R-:W-:Y:S02]  /*a790*/  LEA.HI.X R3, R4, R252, R10, 0x1, P5 ;  /* 0x000000fc04037211 */ /* 0x000fe400028f0c0a */
[----:B---3--:R-:W-:Y:S01]  /*a7a0*/  LOP3.LUT R0, R0, R246, R217, 0xf6, !PT ;  /* 0x000000f600007212 */ /* 0x008fe200078ef6d9 */
[----:B------:R-:W-:Y:S03]  /*a7b0*/  @P3 STS.128 [R218+0xa000], RZ ;  /* 0x00a000ffda003388 */ /* 0x000fe60000000c00 */
[----:B------:R-:W-:Y:S01]  /*a7c0*/  LEA R0, R0, UR5, 0x1 ;  /* 0x0000000500007c11 */ /* 0x000fe2000f8e08ff */
        /* <DEDUP_REMOVED lines=18> */
[----:B------:R-:W5:Y:S01]  /*a8f0*/  LDSM.16.M88.4 R28, [R240+UR5+0x8800] ;  /* 0x00880005f01c783b */ /* 0x000f620008000200 */
[----:B------:R-:W-:-:S02]  /*a900*/  IMAD.IADD R4, R204, 0x1, R0 ;  /* 0x00000001cc047824 */ /* 0x000fc400078e0200 */
[----:B----4-:R-:W-:Y:S01]  /*a910*/  IMAD.MOV.U32 R244, RZ, RZ, R198 ;  /* 0x000000fffff47224 */ /* 0x010fe200078e00c6 */
[----:B------:R-:W0:Y:S01]  /*a920*/  LDGDEPBAR ;  /* 0x00000000000079af */ /* 0x000e220000000000 */
[----:B--2---:R-:W-:-:S03]  /*a930*/  VIADD R3, R240, UR5 ;  /* 0x00000005f0037c36 */ /* 0x004fc60008000000 */
[----:B------:R-:W-:Y:S01]  /*a940*/  LDSM.16.M88.4 R20, [R4+0x2000] ;  /* 0x002000000414783b */ /* 0x000fe20000000200 */
[----:B------:R-:W-:-:S05]  /*a950*/  IMAD.IADD R6, R3, 0x1, R204 ;  /* 0x0000000103067824 */ /* 0x000fca00078e02cc */
[----:B------:R-:W2:Y:S04]  /*a960*/  LDSM.16.M88.4 R32, [R6+0x8000] ;  /* 0x008000000620783b */ /* 0x000ea80000000200 */
[----:B------:R-:W4:Y:S01]  /*a970*/  LDSM.16.M88.4 R24, [R6+0x8800] ;  /* 0x008800000618783b */ /* 0x000f220000000200 */
[----:B------:R-:W-:Y:S02]  /*a980*/  IMAD.MOV.U32 R245, RZ, RZ, R199 ;  /* 0x000000fffff57224 */ /* 0x000fe400078e00c7 */
[----:B------:R-:W-:Y:S02]  /*a990*/  IMAD.IADD R2, R242, 0x1, R0 ;  /* 0x00000001f2027824 */ /* 0x000fe400078e0200 */
[----:B------:R-:W-:-:S05]  /*a9a0*/  IMAD.IADD R3, R3, 0x1, R242 ;  /* 0x0000000103037824 */ /* 0x000fca00078e02f2 */
[----:B------:R-:W-:Y:S01]  /*a9b0*/  LDSM.16.M88.4 R132, [R3+0x8000] ;  /* 0x008000000384783b */ /* 0x000fe20000000200 */
[-C--:B---3--:R-:W-:Y:S08]  /*a9c0*/  HMMA.16816.F32.BF16 R196, R16, R12.reuse, RZ ;  /* 0x0000000c10c4723c */ /* 0x088ff000000418ff */
[C---:B-1----:R-:W-:Y:S08]  /*a9d0*/  HMMA.16816.F32.BF16 R140, R8.reuse, R12, RZ ;  /* 0x0000000c088c723c */ /* 0x042ff000000418ff */
[-C--:B------:R-:W-:Y:S08]  /*a9e0*/  HMMA.16816.F32.BF16 R188, R8, R14.reuse, RZ ;  /* 0x0000000e08bc723c */ /* 0x080ff000000418ff */
[----:B------:R-:W-:Y:S01]  /*a9f0*/  HMMA.16816.F32.BF16 R192, R16, R14, RZ ;  /* 0x0000000e10c0723c */ /* 0x000fe200000418ff */
[----:B------:R-:W1:Y:S07]  /*aa00*/  LDSM.16.M88.4 R12, [R4] ;  /* 0x00000000040c783b */ /* 0x000e6e0000000200 */
[C---:B-----5:R-:W-:Y:S08]  /*aa10*/  HMMA.16816.F32.BF16 R180, R8.reuse, R28, RZ ;  /* 0x0000001c08b4723c */ /* 0x060ff000000418ff */
[----:B------:R-:W-:Y:S01]  /*aa20*/  HMMA.16816.F32.BF16 R176, R8, R30, RZ ;  /* 0x0000001e08b0723c */ /* 0x000fe200000418ff */
[----:B------:R-:W-:Y:S07]  /*aa30*/  LDSM.16.M88.4 R8, [R2+0x2000] ;  /* 0x002000000208783b */ /* 0x000fee0000000200 */
[C---:B------:R-:W-:Y:S08]  /*aa40*/  HMMA.16816.F32.BF16 R184, R16.reuse, R28, RZ ;  /* 0x0000001c10b8723c */ /* 0x040ff000000418ff */
[----:B------:R-:W-:Y:S01]  /*aa50*/  HMMA.16816.F32.BF16 R136, R16, R30, RZ ;  /* 0x0000001e1088723c */ /* 0x000fe200000418ff */
[----:B------:R-:W3:Y:S07]  /*aa60*/  LDSM.16.M88.4 R16, [R3+0x8800] ;  /* 0x008800000310783b */ /* 0x000eee0000000200 */
[C---:B--2---:R-:W-:Y:S08]  /*aa70*/  HMMA.16816.F32.BF16 R28, R20.reuse, R32, R140 ;  /* 0x00000020141c723c */ /* 0x044ff0000004188c */
[C---:B----4-:R-:W-:Y:S08]  /*aa80*/  HMMA.16816.F32.BF16 R140, R20.reuse, R24, R180 ;  /* 0x00000018148c723c */ /* 0x050ff000000418b4 */
[C---:B------:R-:W-:Y:S08]  /*aa90*/  HMMA.16816.F32.BF16 R188, R20.reuse, R34, R188 ;  /* 0x0000002214bc723c */ /* 0x040ff000000418bc */
[----:B------:R-:W-:Y:S01]  /*aaa0*/  HMMA.16816.F32.BF16 R20, R20, R26, R176 ;  /* 0x0000001a1414723c */ /* 0x000fe200000418b0 */
[----:B------:R-:W-:-:S07]  /*aab0*/  IMAD.IADD R7, R204, 0x1, R2 ;  /* 0x00000001cc077824 */ /* 0x000fce00078e0202 */
[C---:B-1----:R-:W-:Y:S08]  /*aac0*/  HMMA.16816.F32.BF16 R200, R12.reuse, R32, R196 ;  /* 0x000000200cc8723c */ /* 0x042ff000000418c4 */
[----:B------:R-:W-:Y:S01]  /*aad0*/  HMMA.16816.F32.BF16 R196, R12, R24, R184 ;  /* 0x000000180cc4723c */ /* 0x000fe200000418b8 */
[----:B------:R-:W-:-:S07]  /*aae0*/  IMAD.IADD R24, R204, 0x1, R3 ;  /* 0x00000001cc187824 */ /* 0x000fce00078e0203 */
[C---:B------:R-:W-:Y:S01]  /*aaf0*/  HMMA.16816.F32.BF16 R184, R12.reuse, R34, R192 ;  /* 0x000000220cb8723c */ /* 0x040fe200000418c0 */
[----:B------:R-:W-:Y:S07]  /*ab00*/  LDSM.16.M88.4 R32, [R24+0x8000] ;  /* 0x008000001820783b */ /* 0x000fee0000000200 */
[----:B------:R-:W-:Y:S01]  /*ab10*/  HMMA.16816.F32.BF16 R180, R12, R26, R136 ;  /* 0x0000001a0cb4723c */ /* 0x000fe20000041888 */
[----:B------:R-:W1:Y:S07]  /*ab20*/  LDSM.16.M88.4 R12, [R2] ;  /* 0x00000000020c783b */ /* 0x000e6e0000000200 */
[C---:B---3--:R-:W-:Y:S08]  /*ab30*/  HMMA.16816.F32.BF16 R136, R8.reuse, R16, R140 ;  /* 0x000000100888723c */ /* 0x048ff0000004188c */
[C---:B------:R-:W-:Y:S01]  /*ab40*/  HMMA.16816.F32.BF16 R176, R8.reuse, R132, R28 ;  /* 0x0000008408b0723c */ /* 0x040fe2000004181c */
[----:B------:R-:W-:Y:S07]  /*ab50*/  LDSM.16.M88.4 R28, [R24+0x8800] ;  /* 0x00880000181c783b */ /* 0x000fee0000000200 */
[C---:B------:R-:W-:Y:S08]  /*ab60*/  HMMA.16816.F32.BF16 R140, R8.reuse, R134, R188 ;  /* 0x00000086088c723c */ /* 0x040ff000000418bc */
[----:B------:R-:W-:Y:S01]  /*ab70*/  HMMA.16816.F32.BF16 R20, R8, R18, R20 ;  /* 0x000000120814723c */ /* 0x000fe20000041814 */
[----:B------:R-:W2:Y:S07]  /*ab80*/  LDSM.16.M88.4 R8, [R7+0x2000] ;  /* 0x002000000708783b */ /* 0x000eae0000000200 */
[C---:B-1----:R-:W-:Y:S08]  /*ab90*/  HMMA.16816.F32.BF16 R204, R12.reuse, R132, R200 ;  /* 0x000000840ccc723c */ /* 0x042ff000000418c8 */
[C---:B------:R-:W-:Y:S01]  /*aba0*/  HMMA.16816.F32.BF16 R200, R12.reuse, R134, R184 ;  /* 0x000000860cc8723c */ /* 0x040fe200000418b8 */
[----:B------:R-:W-:Y:S07]  /*abb0*/  LDSM.16.M88.4 R132, [R240+UR5+0x9800] ;  /* 0x00980005f084783b */ /* 0x000fee0008000200 */
[C---:B------:R-:W-:Y:S08]  /*abc0*/  HMMA.16816.F32.BF16 R196, R12.reuse, R16, R196 ;  /* 0x000000100cc4723c */ /* 0x040ff000000418c4 */
[----:B------:R-:W-:Y:S01]  /*abd0*/  HMMA.16816.F32.BF16 R180, R12, R18, R180 ;  /* 0x000000120cb4723c */ /* 0x000fe200000418b4 */
[----:B------:R-:W1:Y:S04]  /*abe0*/  LDSM.16.M88.4 R12, [R7] ;  /* 0x00000000070c783b */ /* 0x000e680000000200 */
[----:B------:R-:W-:Y:S03]  /*abf0*/  LDSM.16.M88.4 R16, [R0+0x4000] ;  /* 0x004000000010783b */ /* 0x000fe60000000200 */
[C---:B--2---:R-:W-:Y:S08]  /*ac00*/  HMMA.16816.F32.BF16 R188, R8.reuse, R34, R140 ;  /* 0x0000002208bc723c */ /* 0x044ff0000004188c */
[C---:B------:R-:W-:Y:S08]  /*ac10*/  HMMA.16816.F32.BF16 R192, R8.reuse, R32, R176 ;  /* 0x0000002008c0723c */ /* 0x040ff000000418b0 */
[C---:B------:R-:W-:Y:S08]  /*ac20*/  HMMA.16816.F32.BF16 R184, R8.reuse, R28, R136 ;  /* 0x0000001c08b8723c */ /* 0x040ff00000041888 */
[----:B------:R-:W-:Y:S01]  /*ac30*/  HMMA.16816.F32.BF16 R140, R8, R30, R20 ;  /* 0x0000001e088c723c */ /* 0x000fe20000041814 */
[----:B------:R-:W2:Y:S04]  /*ac40*/  LDSM.16.M88.4 R8, [R0+0x6000] ;  /* 0x006000000008783b */ /* 0x000ea80000000200 */
[----:B------:R-:W3:Y:S03]  /*ac50*/  LDSM.16.M88.4 R20, [R240+UR5+0x9000] ;  /* 0x00900005f014783b */ /* 0x000ee60008000200 */
[C---:B-1----:R-:W-:Y:S08]  /*ac60*/  HMMA.16816.F32.BF16 R176, R12.reuse, R34, R200 ;  /* 0x000000220cb0723c */ /* 0x042ff000000418c8 */
[C---:B------:R-:W-:Y:S01]  /*ac70*/  HMMA.16816.F32.BF16 R136, R12.reuse, R32, R204 ;  /* 0x000000200c88723c */ /* 0x040fe200000418cc */
[----:B------:R-:W-:Y:S07]  /*ac80*/  LDSM.16.M88.4 R32, [R6+0x9800] ;  /* 0x009800000620783b */ /* 0x000fee0000000200 */
[C---:B------:R-:W-:Y:S08]  /*ac90*/  HMMA.16816.F32.BF16 R200, R12.reuse, R28, R196 ;  /* 0x0000001c0cc8723c */ /* 0x040ff000000418c4 */
[----:B------:R-:W-:Y:S01]  /*aca0*/  HMMA.16816.F32.BF16 R180, R12, R30, R180 ;  /* 0x0000001e0cb4723c */ /* 0x000fe200000418b4 */
[----:B------:R-:W-:Y:S04]  /*acb0*/  LDSM.16.M88.4 R28, [R6+0x9000] ;  /* 0x00900000061c783b */ /* 0x000fe80000000200 */
[----:B------:R-:W1:Y:S03]  /*acc0*/  LDSM.16.M88.4 R12, [R4+0x4000] ;  /* 0x00400000040c783b */ /* 0x000e660000000200 */
[C---:B--2---:R-:W-:Y:S08]  /*acd0*/  HMMA.16816.F32.BF16 R184, R8.reuse, R132, R184 ;  /* 0x0000008408b8723c */ /* 0x044ff000000418b8 */
[C---:B---3--:R-:W-:Y:S08]  /*ace0*/  HMMA.16816.F32.BF16 R228, R8.reuse, R20, R192 ;  /* 0x0000001408e4723c */ /* 0x048ff000000418c0 */
[C---:B------:R-:W-:Y:S08]  /*acf0*/  HMMA.16816.F32.BF16 R224, R8.reuse, R22, R188 ;  /* 0x0000001608e0723c */ /* 0x040ff000000418bc */
[----:B------:R-:W-:Y:S01]  /*ad00*/  HMMA.16816.F32.BF16 R204, R8, R134, R140 ;  /* 0x0000008608cc723c */ /* 0x000fe2000004188c */
[----:B------:R-:W2:Y:S07]  /*ad10*/  LDSM.16.M88.4 R8, [R4+0x6000] ;  /* 0x006000000408783b */ /* 0x000eae0000000200 */
        /* <DEDUP_REMOVED lines=9> */
[-C--:B------:R-:W-:Y:S08]  /*adb0*/  HMMA.16816.F32.BF16 R196, R12, R30.reuse, R192 ;  /* 0x0000001e0cc4723c */ /* 0x080ff000000418c0 */
[----:B--2---:R-:W-:Y:S08]  /*adc0*/  HMMA.16816.F32.BF16 R140, R8, R30, R224 ;  /* 0x0000001e088c723c */ /* 0x004ff000000418e0 */
[----:B------:R-:W-:Y:S08]  /*add0*/  HMMA.16816.F32.BF16 R192, R12, R32, R188 ;  /* 0x000000200cc0723c */ /* 0x000ff000000418bc */
[C---:B------:R-:W-:Y:S01]  /*ade0*/  HMMA.16816.F32.BF16 R176, R8.reuse, R28, R228 ;  /* 0x0000001c08b0723c */ /* 0x040fe200000418e4 */
[----:B------:R-:W-:Y:S04]  /*adf0*/  LDSM.16.M88.4 R28, [R24+0x9000] ;  /* 0x00900000181c783b */ /* 0x000fe80000000200 */
[----:B------:R-:W-:Y:S03]  /*ae00*/  LDSM.16.M88.4 R24, [R24+0x9800] ;  /* 0x009800001818783b */ /* 0x000fe60000000200 */
[C---:B------:R-:W-:Y:S08]  /*ae10*/  HMMA.16816.F32.BF16 R184, R8.reuse, R32, R184 ;  /* 0x0000002008b8723c */ /* 0x040ff000000418b8 */
[-C--:B------:R-:W-:Y:S01]  /*ae20*/  HMMA.16816.F32.BF16 R204, R8, R34.reuse, R204 ;  /* 0x0000002208cc723c */ /* 0x080fe200000418cc */
[----:B------:R-:W-:Y:S07]  /*ae30*/  LDSM.16.M88.4 R8, [R7+0x6000] ;  /* 0x006000000708783b */ /* 0x000fee0000000200 */
[----:B------:R-:W-:Y:S01]  /*ae40*/  HMMA.16816.F32.BF16 R188, R12, R34, R180 ;  /* 0x000000220cbc723c */ /* 0x000fe200000418b4 */
[----:B------:R-:W1:Y:S01]  /*ae50*/  LDSM.16.M88.4 R12, [R7+0x4000] ;  /* 0x00400000070c783b */ /* 0x000e620000000200 */
[----:B------:R-:W-:Y:S01]  /*ae60*/  VIADD R0, R5, 0xffffffa0 ;  /* 0xffffffa005007836 */ /* 0x000fe20000000000 */
[----:B------:R-:W-:-:S05]  /*ae70*/  DEPBAR.LE SB0, 0x0 ;  /* 0x000080000000791a */ /* 0x000fca0000000000 */
[C---:B---3--:R-:W-:Y:S08]  /*ae80*/  HMMA.16816.F32.BF16 R180, R20.reuse, R138, R140 ;  /* 0x0000008a14b4723c */ /* 0x048ff0000004188c */
[C---:B------:R-:W-:Y:S08]  /*ae90*/  HMMA.16816.F32.BF16 R176, R20.reuse, R136, R176 ;  /* 0x0000008814b0723c */ /* 0x040ff000000418b0 */
[C---:B----4-:R-:W-:Y:S08]  /*aea0*/  HMMA.16816.F32.BF16 R184, R20.reuse, R132, R184 ;  /* 0x0000008414b8723c */ /* 0x050ff000000418b8 */
[----:B------:R-:W-:Y:S08]  /*aeb0*/  HMMA.16816.F32.BF16 R140, R20, R134, R204 ;  /* 0x00000086148c723c */ /* 0x000ff000000418cc */
[C---:B-----5:R-:W-:Y:S08]  /*aec0*/  HMMA.16816.F32.BF16 R20, R16.reuse, R136, R200 ;  /* 0x000000881014723c */ /* 0x060ff000000418c8 */
[C---:B------:R-:W-:Y:S08]  /*aed0*/  HMMA.16816.F32.BF16 R136, R16.reuse, R138, R196 ;  /* 0x0000008a1088723c */ /* 0x040ff000000418c4 */
[C---:B------:R-:W-:Y:S08]  /*aee0*/  HMMA.16816.F32.BF16 R32, R16.reuse, R132, R192 ;  /* 0x000000841020723c */ /* 0x040ff000000418c0 */
[----:B------:R-:W-:Y:S08]  /*aef0*/  HMMA.16816.F32.BF16 R188, R16, R134, R188 ;  /* 0x0000008610bc723c */ /* 0x000ff000000418bc */
[-C--:B-1----:R-:W-:Y:S08]  /*af00*/  HMMA.16816.F32.BF16 R16, R12, R28.reuse, R20 ;  /* 0x0000001c0c10723c */ /* 0x082ff00000041814 */
[----:B------:R-:W-:Y:S01]  /*af10*/  HMMA.16816.F32.BF16 R132, R8, R28, R176 ;  /* 0x0000001c0884723c */ /* 0x000fe200000418b0 */
[----:B------:R-:W-:-:S07]  /*af20*/  ISETP.GT.AND P6, PT, R219, R0, PT ;  /* 0x00000000db00720c */ /* 0x000fce0003fc4270 */
[C---:B------:R-:W-:Y:S08]  /*af30*/  HMMA.16816.F32.BF16 R180, R8.reuse, R30, R180 ;  /* 0x0000001e08b4723c */ /* 0x040ff000000418b4 */
[----:B------:R-:W-:Y:S01]  /*af40*/  HMMA.16816.F32.BF16 R184, R8, R24, R184 ;  /* 0x0000001808b8723c */ /* 0x000fe200000418b8 */
[----:B------:R-:W-:-:S07]  /*af50*/  FSEL R2, R16, -INF , !P6 ;  /* 0xff80000010027808 */ /* 0x000fce0007000000 */
[----:B------:R-:W-:Y:S01]  /*af60*/  HMMA.16816.F32.BF16 R140, R8, R26, R140 ;  /* 0x0000001a088c723c */ /* 0x000fe2000004188c */
[C---:B------:R-:W-:Y:S02]  /*af70*/  VIADD R9, R219.reuse, 0x8 ;  /* 0x00000008db097836 */ /* 0x040fe40000000000 */
[C---:B------:R-:W-:Y:S02]  /*af80*/  VIADD R8, R219.reuse, 0x48 ;  /* 0x00000048db087836 */ /* 0x040fe40000000000 */
[----:B------:R-:W-:Y:S01]  /*af90*/  VIADD R10, R219, 0x40 ;  /* 0x00000040db0a7836 */ /* 0x000fe20000000000 */
[-C--:B------:R-:W-:Y:S01]  /*afa0*/  ISETP.GT.AND P0, PT, R9, R0.reuse, PT ;  /* 0x000000000900720c */ /* 0x080fe20003f04270 */
[----:B------:R-:W-:Y:S01]  /*afb0*/  VIADD R11, R5, 0xffffffa1 ;  /* 0xffffffa1050b7836 */ /* 0x000fe20000000000 */
[-C--:B------:R-:W-:Y:S02]  /*afc0*/  ISETP.GT.AND P6, PT, R8, R0.reuse, PT ;  /* 0x000000000800720c */ /* 0x080fe40003fc4270 */
[----:B------:R-:W-:-:S02]  /*afd0*/  ISETP.GT.AND P5, PT, R10, R0, PT ;  /* 0x000000000a00720c */ /* 0x000fc40003fa4270 */
[----:B------:R-:W-:Y:S02]  /*afe0*/  FSEL R18, R18, -INF , !P0 ;  /* 0xff80000012127808 */ /* 0x000fe40004000000 */
[-C--:B------:R-:W-:Y:S02]  /*aff0*/  ISETP.GT.AND P0, PT, R219, R11.reuse, PT ;  /* 0x0000000bdb00720c */ /* 0x080fe40003f04270 */
[----:B------:R-:W-:Y:S01]  /*b000*/  FSEL R134, R134, -INF , !P6 ;  /* 0xff80000086867808 */ /* 0x000fe20007000000 */
[----:B------:R-:W-:Y:S01]  /*b010*/  HMMA.16816.F32.BF16 R136, R12, R30, R136 ;  /* 0x0000001e0c88723c */ /* 0x000fe20000041888 */
[----:B------:R-:W-:Y:S02]  /*b020*/  FSEL R132, R132, -INF , !P5 ;  /* 0xff80000084847808 */ /* 0x000fe40006800000 */
[----:B------:R-:W-:Y:S02]  /*b030*/  ISETP.GE.AND P6, PT, R0, R220, PT ;  /* 0x000000dc0000720c */ /* 0x000fe40003fc6270 */
[----:B------:R-:W-:-:S02]  /*b040*/  ISETP.GT.AND P5, PT, R9, R11, PT ;  /* 0x0000000b0900720c */ /* 0x000fc40003fa4270 */
[----:B------:R-:W-:Y:S02]  /*b050*/  FSEL R16, R17, -INF , !P0 ;  /* 0xff80000011107808 */ /* 0x000fe40004000000 */
[----:B------:R-:W-:Y:S01]  /*b060*/  ISETP.GE.AND P0, PT, R0, R222, PT ;  /* 0x000000de0000720c */ /* 0x000fe20003f06270 */
[C---:B------:R-:W-:Y:S01]  /*b070*/  HMMA.16816.F32.BF16 R20, R12.reuse, R24, R32 ;  /* 0x000000180c14723c */ /* 0x040fe20000041820 */
[----:B------:R-:W-:Y:S02]  /*b080*/  FSEL R176, R2, -INF , !P6 ;  /* 0xff80000002b07808 */ /* 0x000fe40007000000 */
[----:B------:R-:W-:Y:S02]  /*b090*/  FSEL R19, R19, -INF , !P5 ;  /* 0xff80000013137808 */ /* 0x000fe40006800000 */
[----:B------:R-:W-:Y:S02]  /*b0a0*/  ISETP.GE.AND P6, PT, R0, R221, PT ;  /* 0x000000dd0000720c */ /* 0x000fe40003fc6270 */
[----:B------:R-:W-:Y:S01]  /*b0b0*/  ISETP.GT.AND P5, PT, R10, R11, PT ;  /* 0x0000000b0a00720c */ /* 0x000fe20003fa4270 */
[----:B------:R-:W-:Y:S01]  /*b0c0*/  HMMA.16816.F32.BF16 R12, R12, R26, R188 ;  /* 0x0000001a0c0c723c */ /* 0x000fe200000418bc */
[----:B------:R-:W-:-:S02]  /*b0d0*/  FSEL R178, R18, -INF , !P0 ;  /* 0xff80000012b27808 */ /* 0x000fc40004000000 */
[----:B------:R-:W-:Y:S02]  /*b0e0*/  ISETP.GT.AND P0, PT, R8, R11, PT ;  /* 0x0000000b0800720c */ /* 0x000fe40003f04270 */
[----:B------:R-:W-:Y:S01]  /*b0f0*/  FSEL R132, R132, -INF , !P6 ;  /* 0xff80000084847808 */ /* 0x000fe20007000000 */
[----:B------:R-:W-:Y:S01]  /*b100*/  VIADD R7, R5, 0xffffffa8 ;  /* 0xffffffa805077836 */ /* 0x000fe20000000000 */
[----:B------:R-:W-:Y:S02]  /*b110*/  FSEL R133, R133, -INF , !P5 ;  /* 0xff80000085857808 */ /* 0x000fe40006800000 */
[----:B------:R-:W-:Y:S02]  /*b120*/  ISETP.GE.AND P6, PT, R11, R220, PT ;  /* 0x000000dc0b00720c */ /* 0x000fe40003fc6270 */
[----:B------:R-:W-:Y:S01]  /*b130*/  ISETP.GE.AND P5, PT, R0, R223, PT ;  /* 0x000000df0000720c */ /* 0x000fe20003fa6270 */
[----:B------:R-:W-:Y:S01]  /*b140*/  VIADD R6, R5, 0xffffffa9 ;  /* 0xffffffa905067836 */ /* 0x000fe20000000000 */
[----:B------:R-:W-:-:S02]  /*b150*/  FSEL R135, R135, -INF , !P0 ;  /* 0xff80000087877808 */ /* 0x000fc40004000000 */
[----:B------:R-:W-:Y:S01]  /*b160*/  ISETP.GE.AND P0, PT, R11, R222, PT ;  /* 0x000000de0b00720c */ /* 0x000fe20003f06270 */
[C---:B------:R-:W-:Y:S01]  /*b170*/  VIADD R4, R5.reuse, 0xffffffb0 ;  /* 0xffffffb005047836 */ /* 0x040fe20000000000 */
[----:B------:R-:W-:Y:S01]  /*b180*/  FSEL R31, R16, -INF , !P6 ;  /* 0xff800000101f7808 */ /* 0x000fe20007000000 */
[----:B------:R-:W-:Y:S01]  /*b190*/  VIADD R3, R5, 0xffffffb1 ;  /* 0xffffffb105037836 */ /* 0x000fe20000000000 */
[----:B------:R-:W-:Y:S01]  /*b1a0*/  FSEL R177, R134, -INF , !P5 ;  /* 0xff80000086b17808 */ /* 0x000fe20006800000 */
[----:B------:R-:W-:Y:S01]  /*b1b0*/  BAR.SYNC.DEFER_BLOCKING 0x0 ;  /* 0x0000000000007b1d */ /* 0x000fe20000010000 */
[----:B------:R-:W-:Y:S02]  /*b1c0*/  ISETP.GE.AND P6, PT, R11, R221, PT ;  /* 0x000000dd0b00720c */ /* 0x000fe40003fc6270 */
[----:B------:R-:W-:Y:S01]  /*b1d0*/  ISETP.GT.AND P5, PT, R9, R7, PT ;  /* 0x000000070900720c */ /* 0x000fe20003fa4270 */
[----:B------:R-:W-:Y:S01]  /*b1e0*/  VIADD R2, R5, 0xffffffb8 ;  /* 0xffffffb805027836 */ /* 0x000fe20000000000 */
[----:B------:R-:W-:-:S02]  /*b1f0*/  FSEL R33, R19, -INF , !P0 ;  /* 0xff80000013217808 */ /* 0x000fc40004000000 */
[----:B------:R-:W-:Y:S01]  /*b200*/  ISETP.GT.AND P0, PT, R9, R6, PT ;  /* 0x000000060900720c */ /* 0x000fe20003f04270 */
[----:B------:R-:W-:Y:S01]  /*b210*/  VIADD R0, R5, 0xffffffb9 ;  /* 0xffffffb905007836 */ /* 0x000fe20000000000 */
        /* <DEDUP_REMOVED lines=35> */
[----:B------:R-:W-:Y:S02]  /*b450*/  ISETP.GE.AND P0, PT, R7, R223, PT ;  /* 0x000000df0700720c */ /* 0x000fe40003f06270 */
[----:B------:R-:W-:Y:S02]  /*b460*/  FSEL R7, R137, -INF , !P6 ;  /* 0xff80000089077808 */ /* 0x000fe40007000000 */
[C---:B------:R-:W-:Y:S02]  /*b470*/  ISETP.GE.AND P6, PT, R6.reuse, R220, PT ;  /* 0x000000dc0600720c */ /* 0x040fe40003fc6270 */
        /* <DEDUP_REMOVED lines=25> */
[----:B------:R-:W-:Y:S02]  /*b610*/  ISETP.GE.AND P0, PT, R3, R222, PT ;  /* 0x000000de0300720c */ /* 0x000fe40003f06270 */
[----:B------:R-:W-:-:S02]  /*b620*/  FSEL R202, R184, -INF , !P5 ;  /* 0xff800000b8ca7808 */ /* 0x000fc40006800000 */
[----:B------:R-:W-:Y:S02]  /*b630*/  ISETP.GT.AND P5, PT, R8, R3, PT ;  /* 0x000000030800720c */ /* 0x000fe40003fa4270 */
[----:B------:R-:W-:Y:S02]  /*b640*/  FSEL R196, R4, -INF , !P6 ;  /* 0xff80000004c47808 */ /* 0x000fe40007000000 */
[C---:B------:R-:W-:Y:S02]  /*b650*/  ISETP.GE.AND P6, PT, R3.reuse, R221, PT ;  /* 0x000000dd0300720c */ /* 0x040fe40003fc6270 */
[----:B------:R-:W-:Y:S02]  /*b660*/  FSEL R198, R16, -INF , !P0 ;  /* 0xff80000010c67808 */ /* 0x000fe40004000000 */
[----:B------:R-:W-:Y:S02]  /*b670*/  ISETP.GE.AND P0, PT, R3, R223, PT ;  /* 0x000000df0300720c */ /* 0x000fe40003f06270 */
[----:B------:R-:W-:Y:S01]  /*b680*/  FSEL R3, R187, -INF , !P5 ;  /* 0xff800000bb037808 */ /* 0x000fe20006800000 */
[----:B------:R-:W-:Y:S01]  /*b690*/  UIADD3 UR10, UPT, UPT, UR21, -0x3, URZ ;  /* 0xfffffffd150a7890 */ /* 0x000fe2000fffe0ff */
[----:B------:R-:W-:-:S02]  /*b6a0*/  FSEL R199, R185, -INF , !P6 ;  /* 0xff800000b9c77808 */ /* 0x000fc40007000000 */
[-C--:B------:R-:W-:Y:S02]  /*b6b0*/  ISETP.GT.AND P5, PT, R8, R2.reuse, PT ;  /* 0x000000020800720c */ /* 0x080fe40003fa4270 */
[----:B------:R-:W-:Y:S01]  /*b6c0*/  ISETP.GT.AND P6, PT, R219, R2, PT ;  /* 0x00000002db00720c */ /* 0x000fe20003fc4270 */
[----:B------:R-:W-:Y:S01]  /*b6d0*/  UISETP.GT.U32.AND UP0, UPT, UR10, UR19, UPT ;  /* 0x000000130a00728c */ /* 0x000fe2000bf04070 */
[----:B------:R-:W-:Y:S02]  /*b6e0*/  FSEL R203, R3, -INF , !P0 ;  /* 0xff80000003cb7808 */ /* 0x000fe40004000000 */
[----:B------:R-:W-:Y:S02]  /*b6f0*/  FSEL R4, R142, -INF , !P5 ;  /* 0xff8000008e047808 */ /* 0x000fe40006800000 */
[----:B------:R-:W-:Y:S02]  /*b700*/  ISETP.GT.AND P0, PT, R8, R0, PT ;  /* 0x000000000800720c */ /* 0x000fe40003f04270 */
[----:B------:R-:W-:-:S02]  /*b710*/  FSEL R3, R12, -INF , !P6 ;  /* 0xff8000000c037808 */ /* 0x000fc40007000000 */
[C---:B------:R-:W-:Y:S02]  /*b720*/  ISETP.GE.AND P5, PT, R2.reuse, R222, PT ;  /* 0x000000de0200720c */ /* 0x040fe40003fa6270 */
[C---:B------:R-:W-:Y:S02]  /*b730*/  ISETP.GE.AND P6, PT, R2.reuse, R220, PT ;  /* 0x000000dc0200720c */ /* 0x040fe40003fc6270 */
[----:B------:R-:W-:Y:S02]  /*b740*/  FSEL R143, R143, -INF , !P0 ;  /* 0xff8000008f8f7808 */ /* 0x000fe40004000000 */
[----:B------:R-:W-:Y:S02]  /*b750*/  FSEL R194, R17, -INF , !P5 ;  /* 0xff80000011c27808 */ /* 0x000fe40006800000 */
[----:B------:R-:W-:Y:S02]  /*b760*/  FSEL R193, R3, -INF , !P6 ;  /* 0xff80000003c17808 */ /* 0x000fe40007000000 */
[----:B------:R-:W-:-:S02]  /*b770*/  ISETP.GE.AND P5, PT, R2, R221, PT ;  /* 0x000000dd0200720c */ /* 0x000fc40003fa6270 */
[----:B------:R-:W-:Y:S01]  /*b780*/  ISETP.GE.AND P0, PT, R2, R223, PT ;  /* 0x000000df0200720c */ /* 0x000fe20003f06270 */
[----:B------:R-:W-:Y:S01]  /*b790*/  IMAD.U32 R2, RZ, RZ, UR33 ;  /* 0x00000021ff027e24 */ /* 0x000fe2000f8e00ff */
[----:B------:R-:W-:Y:S01]  /*b7a0*/  ISETP.GT.AND P6, PT, R219, R0, PT ;  /* 0x00000000db00720c */ /* 0x000fe20003fc4270 */
[----:B------:R-:W-:Y:S01]  /*b7b0*/  IMAD.U32 R15, RZ, RZ, UR32 ;  /* 0x00000020ff0f7e24 */ /* 0x000fe2000f8e00ff */
[----:B------:R-:W-:Y:S01]  /*b7c0*/  FSEL R195, R140, -INF , !P5 ;  /* 0xff8000008cc37808 */ /* 0x000fe20006800000 */
[----:B------:R-:W-:Y:S01]  /*b7d0*/  IMAD.U32 R17, RZ, RZ, UR32 ;  /* 0x00000020ff117e24 */ /* 0x000fe2000f8e00ff */
[----:B------:R-:W-:Y:S02]  /*b7e0*/  FSEL R18, R13, -INF , !P6 ;  /* 0xff8000000d127808 */ /* 0x000fe40007000000 */
[----:B------:R-:W-:Y:S02]  /*b7f0*/  ISETP.GE.AND P6, PT, R0, R220, PT ;  /* 0x000000dc0000720c */ /* 0x000fe40003fc6270 */
[----:B------:R-:W-:-:S02]  /*b800*/  FSEL R197, R4, -INF , !P0 ;  /* 0xff80000004c57808 */ /* 0x000fc40004000000 */
[----:B------:R-:W-:Y:S02]  /*b810*/  ISETP.GE.AND P5, PT, R0, R222, PT ;  /* 0x000000de0000720c */ /* 0x000fe40003fa6270 */
[----:B------:R-:W-:Y:S01]  /*b820*/  LOP3.LUT R16, R2, UR10, R245, 0x96, !PT ;  /* 0x0000000a02107c12 */ /* 0x000fe2000f8e96f5 */
[----:B------:R-:W-:Y:S10]  /*b830*/  BRA.U !UP0, `(.L_x_1783) ;  /* 0x0000000108d47547 */ /* 0x000ff4000b800000 */
        /* <DEDUP_REMOVED lines=11> */
[-C--:B------:R-:W-:Y:S01]  /*b8f0*/  @!P3 LEA R12, P0, R2, R249.reuse, 0x1 ;  /* 0x000000f9020cb211 */ /* 0x080fe200078008ff */
[----:B------:R-:W-:Y:S01]  /*b900*/  @!P1 VIADD R3, R6, 0xfffffffc ;  /* 0xfffffffc06039836 */ /* 0x000fe20000000000 */
[----:B------:R-:W-:Y:S01]  /*b910*/  MOV R6, UR37 ;  /* 0x0000002500067c02 */ /* 0x000fe20008000f00 */
[----:B------:R-:W-:Y:S01]  /*b920*/  @!P1 VIADD R14, R14, 0xfffffffc ;  /* 0xfffffffc0e0e9836 */ /* 0x000fe20000000000 */
[----:B------:R-:W-:Y:S01]  /*b930*/  @!P3 LEA.HI.X R13, R2, R248, R4, 0x1, P0 ;  /* 0x000000f8020db211 */ /* 0x000fe200000f0c04 */
        /* <DEDUP_REMOVED lines=8> */
[----:B------:R1:W-:Y:S01]  /*b9c0*/  @P3 STS.128 [R218+0x8000], RZ ;  /* 0x008000ffda003388 */ /* 0x0003e20000000c00 */
[----:B------:R-:W-:Y:S01]  /*b9d0*/  @!P1 LEA R10, P0, R2, R249, 0x1 ;  /* 0x000000f9020a9211 */ /* 0x000fe200078008ff */
[----:B------:R-:W-:-:S03]  /*b9e0*/  @!P3 IMAD.WIDE.U32 R6, R4, UR14, R6 ;  /* 0x0000000e0406bc25 */ /* 0x000fc6000f8e0006 */
[-C--:B------:R-:W-:Y:S01]  /*b9f0*/  @!P1 LEA.HI.X R11, R2, R248.reuse, R3, 0x1, P0 ;  /* 0x000000f8020b9211 */ /* 0x080fe200000f0c03 */
[----:B------:R-:W-:Y:S02]  /*ba00*/  @!P3 IMAD R4, R4, UR4, RZ ;  /* 0x000000040404bc24 */ /* 0x000fe4000f8e02ff */
[----:B------:R-:W-:Y:S01]  /*ba10*/  @!P1 IMAD.WIDE.U32 R2, R14, UR14, R8 ;  /* 0x0000000e0e029c25 */ /* 0x000fe2000f8e0008 */
[----:B------:R-:W-:Y:S01]  /*ba20*/  @!P3 LEA R8, P0, R6, R249, 0x1 ;  /* 0x000000f90608b211 */ /* 0x000fe200078008ff */
[----:B------:R-:W-:Y:S01]  /*ba30*/  @!PT LDS RZ, [RZ] ;  /* 0x00000000fffff984 */ /* 0x000fe20000000800 */
[----:B------:R-:W-:Y:S01]  /*ba40*/  @!PT LDS RZ, [RZ] ;  /* 0x00000000fffff984 */ /* 0x000fe20000000800 */
[----:B------:R-:W-:Y:S01]  /*ba50*/  @!PT LDS RZ, [RZ] ;  /* 0x00000000fffff984 */ /* 0x000fe20000000800 */
[----:B------:R1:W-:Y:S01]  /*ba60*/  @!P1 LDGSTS.E.BYPASS.LTC128B.128 [R218+0x9000], desc[UR26][R10.64+0x80] ;  /* 0x090000800ada9fae */ /* 0x0003e2000b981a1a */
[----:B------:R-:W-:Y:S01]  /*ba70*/  @!P3 IADD3 R4, PT, PT, R4, R7, RZ ;  /* 0x000000070404b210 */ /* 0x000fe20007ffe0ff */
[----:B------:R-:W-:Y:S02]  /*ba80*/  @!P1 IMAD R14, R14, UR4, RZ ;  /* 0x000000040e0e9c24 */ /* 0x000fe4000f8e02ff */
[----:B------:R1:W-:Y:S01]  /*ba90*/  @P1 STS.128 [R218+0x9000], RZ ;  /* 0x009000ffda001388 */ /* 0x0003e20000000c00 */
[----:B------:R-:W-:-:S02]  /*baa0*/  @!P3 LEA.HI.X R9, R6, R248, R4, 0x1, P0 ;  /* 0x000000f80609b211 */ /* 0x000fc400000f0c04 */
        /* <DEDUP_REMOVED lines=14> */
.L_x_1783:
[----:B-1----:R-:W2:Y:S04]  /*bb90*/  LDL.64 R8, [R1+0x50] ;  /* 0x0000500001087983 */ /* 0x002ea80000100a00 */
[----:B------:R-:W3:Y:S04]  /*bba0*/  LDL.64 R6, [R1+0x38] ;  /* 0x0000380001067983 */ /* 0x000ee80000100a00 */
[----:B------:R-:W4:Y:S04]  /*bbb0*/  LDL.64 R2, [R1+0x40] ;  /* 0x0000400001027983 */ /* 0x000f280000100a00 */
[----:B------:R-:W5:Y:S01]  /*bbc0*/  LDL.64 R134, [R1+0x48] ;  /* 0x0000480001867983 */ /* 0x000f620000100a00 */
[----:B------:R-:W-:Y:S01]  /*bbd0*/  SHF.R.U32.HI R14, RZ, 0x5, R214 ;  /* 0x00000005ff0e7819 */ /* 0x000fe200000116d6 */
[----:B------:R-:W1:Y:S01]  /*bbe0*/  LDCU UR7, c[0x0][0x45c] ;  /* 0x00008b80ff0777ac */ /* 0x000e620008000800 */
[----:B------:R-:W-:Y:S01]  /*bbf0*/  IADD3 R4, PT, PT, R15, -0x61c88647, RZ ;  /* 0x9e3779b90f047810 */ /* 0x000fe20007ffe0ff */
[----:B------:R-:W1:Y:S01]  /*bc00*/  S2R R136, SR_CTAID.X ;  /* 0x0000000000887919 */ /* 0x000e620000002500 */
[----:B------:R-:W-:Y:S01]  /*bc10*/  FSEL R192, R18, -INF , !P6 ;  /* 0xff80000012c07808 */ /* 0x000fe20007000000 */
[----:B------:R-:W1:Y:S01]  /*bc20*/  S2UR UR5, SR_CgaCtaId ;  /* 0x00000000000579c3 */ /* 0x000e620000008800 */
[C---:B------:R-:W-:Y:S01]  /*bc30*/  ISETP.GE.AND P0, PT, R0.reuse, R221, PT ;  /* 0x000000dd0000720c */ /* 0x040fe20003f06270 */
[----:B------:R-:W-:Y:S01]  /*bc40*/  UMOV UR11, 0x400 ;  /* 0x00000400000b7882 */ /* 0x000fe20000000000 */
[----:B------:R-:W-:Y:S01]  /*bc50*/  ISETP.GE.AND P6, PT, R0, R223, PT ;  /* 0x000000df0000720c */ /* 0x000fe20003fc6270 */
[----:B------:R-:W-:Y:S01]  /*bc60*/  IMAD.MOV.U32 R187, RZ, RZ, R232 ;  /* 0x000000ffffbb7224 */ /* 0x000fe200078e00e8 */
[----:B------:R-:W-:-:S02]  /*bc70*/  IADD3 R0, PT, PT, R17, 0x3c6ef372, RZ ;  /* 0x3c6ef37211007810 */ /* 0x000fc40007ffe0ff */
[----:B------:R-:W-:Y:S02]  /*bc80*/  FSEL R139, R28, -INF , !P5 ;  /* 0xff8000001c8b7808 */ /* 0x000fe40006800000 */
[----:B------:R-:W-:Y:S01]  /*bc90*/  FSEL R179, R141, -INF , !P0 ;  /* 0xff8000008db37808 */ /* 0x000fe20004000000 */
[----:B-1----:R-:W-:Y:S01]  /*bca0*/  ULEA UR5, UR5, UR11, 0x18 ;  /* 0x0000000b05057291 */ /* 0x002fe2000f8ec0ff */
[----:B--2---:R-:W-:Y:S02]  /*bcb0*/  MOV R12, R8 ;  /* 0x00000008000c7202 */ /* 0x004fe40000000f00 */
[----:B------:R-:W1:Y:S01]  /*bcc0*/  S2R R8, SR_CTAID.X ;  /* 0x0000000000087919 */ /* 0x000e620000002500 */
[----:B------:R-:W-:Y:S01]  /*bcd0*/  MOV R13, R9 ;  /* 0x00000009000d7202 */ /* 0x000fe20000000f00 */
[----:B---3--:R-:W-:Y:S01]  /*bce0*/  IMAD.MOV.U32 R11, RZ, RZ, R7 ;  /* 0x000000ffff0b7224 */ /* 0x008fe200078e0007 */
[----:B------:R-:W-:Y:S02]  /*bcf0*/  SHF.R.U32.HI R7, RZ, 0x5, R214 ;  /* 0x00000005ff077819 */ /* 0x000fe400000116d6 */
[----:B------:R-:W-:Y:S01]  /*bd00*/  MOV R10, R6 ;  /* 0x00000006000a7202 */ /* 0x000fe20000000f00 */
[----:B------:R-:W-:Y:S01]  /*bd10*/  IMAD.U32 R6, RZ, RZ, UR33 ;  /* 0x00000021ff067e24 */ /* 0x000fe2000f8e00ff */
[----:B----4-:R-:W-:Y:S01]  /*bd20*/  MOV R20, R2 ;  /* 0x0000000200147202 */ /* 0x010fe20000000f00 */
[----:B------:R-:W-:Y:S01]  /*bd30*/  IMAD R136, R136, 0x8, R7 ;  /* 0x0000000888887824 */ /* 0x000fe200078e0207 */
[----:B------:R-:W-:Y:S01]  /*bd40*/  MOV R21, R3 ;  /* 0x0000000300157202 */ /* 0x000fe20000000f00 */
[----:B------:R-:W-:-:S03]  /*bd50*/  IMAD.WIDE.U32 R2, R16, -0x326172a9, RZ ;  /* 0xcd9e8d5710027825 */ /* 0x000fc600078e00ff */
[----:B------:R-:W-:-:S05]  /*bd60*/  IADD3 R136, PT, PT, R136, 0x4, RZ ;  /* 0x0000000488887810 */ /* 0x000fca0007ffe0ff */
[----:B------:R-:W-:-:S03]  /*bd70*/  IMAD.WIDE.U32 R136, R136, -0x326172a9, RZ ;  /* 0xcd9e8d5788887825 */ /* 0x000fc600078e00ff */
[----:B------:R-:W-:Y:S02]  /*bd80*/  LOP3.LUT R7, R4, R136, R3, 0x96, !PT ;  /* 0x0000008804077212 */ /* 0x000fe400078e9603 */
[----:B------:R-:W-:-:S04]  /*bd90*/  FMNMX3.FTZ R136, R213, R132, R133, !PT ;  /* 0x00000084d5887276 */ /* 0x000fc80007810085 */
[----:B------:R-:W-:Y:S02]  /*bda0*/  FMNMX3.FTZ R136, R136, R27, R26, !PT ;  /* 0x0000001b88887276 */ /* 0x000fe4000781001a */
[----:B-1----:R-:W-:Y:S02]  /*bdb0*/  LEA R8, R8, R14, 0x3 ;  /* 0x0000000e08087211 */ /* 0x002fe400078e18ff */
[----:B------:R-:W-:-:S03]  /*bdc0*/  FMNMX3.FTZ R136, R136, R202, R199, !PT ;  /* 0x000000ca88887276 */ /* 0x000fc600078100c7 */
[----:B------:R-:W-:Y:S01]  /*bdd0*/  IMAD.WIDE.U32 R8, R8, -0x326172a9, RZ ;  /* 0xcd9e8d5708087825 */ /* 0x000fe200078e00ff */
[----:B------:R-:W-:Y:S02]  /*bde0*/  FMNMX3.FTZ R136, R136, R195, R179, !PT ;  /* 0x000000c388887276 */ /* 0x000fe400078100b3 */
[----:B------:R-:W-:Y:S02]  /*bdf0*/  LOP3.LUT R8, R4, R8, R3, 0x96, !PT ;  /* 0x0000000804087212 */ /* 0x000fe400078e9603 */
[CC--:B------:R-:W-:Y:S02]  /*be00*/  LOP3.LUT R3, R0.reuse, R2.reuse, R21, 0x96, !PT ;  /* 0x0000000200037212 */ /* 0x0c0fe400078e9615 */
[----:B------:R-:W-:Y:S01]  /*be10*/  LOP3.LUT R4, R0, R2, R11, 0x96, !PT ;  /* 0x0000000200047212 */ /* 0x000fe200078e960b */
[----:B------:R-:W-:Y:S01]  /*be20*/  IMAD.WIDE.U32 R8, R8, -0x2daee0ad, RZ ;  /* 0xd2511f5308087825 */ /* 0x000fe200078e00ff */
[----:B------:R-:W-:Y:S02]  /*be30*/  MOV R0, UR33 ;  /* 0x0000002100007c02 */ /* 0x000fe40008000f00 */
[----:B------:R-:W-:Y:S01]  /*be40*/  IADD3 R2, PT, PT, R6, 0x76cf5d0a, RZ ;  /* 0x76cf5d0a06027810 */ /* 0x000fe20007ffe0ff */
[----:B------:R-:W-:Y:S01]  /*be50*/  IMAD.WIDE.U32 R6, R7, -0x2daee0ad, RZ ;  /* 0xd2511f5307067825 */ /* 0x000fe200078e00ff */
[----:B------:R-:W-:-:S02]  /*be60*/  IADD3 R0, PT, PT, R0, 0x32370b8f, RZ ;  /* 0x32370b8f00007810 */ /* 0x000fc40007ffe0ff */
[C---:B-----5:R-:W-:Y:S01]  /*be70*/  LOP3.LUT R9, R2.reuse, R134, R9, 0x96, !PT ;  /* 0x0000008602097212 */ /* 0x060fe200078e9609 */
[----:B------:R-:W-:Y:S01]  /*be80*/  IMAD.WIDE.U32 R16, R3, -0x2daee0ad, RZ ;  /* 0xd2511f5303107825 */ /* 0x000fe200078e00ff */
[----:B------:R-:W-:-:S03]  /*be90*/  LOP3.LUT R2, R2, R12, R7, 0x96, !PT ;  /* 0x0000000c02027212 */ /* 0x000fc600078e9607 */
[----:B------:R-:W-:Y:S01]  /*bea0*/  IMAD.WIDE.U32 R18, R4, -0x2daee0ad, RZ ;  /* 0xd2511f5304127825 */ /* 0x000fe200078e00ff */
[C---:B------:R-:W-:Y:S02]  /*beb0*/  LOP3.LUT R12, R0.reuse, R6, R17, 0x96, !PT ;  /* 0x00000006000c7212 */ /* 0x040fe400078e9611 */
[----:B------:R-:W-:Y:S01]  /*bec0*/  MOV R4, UR32 ;  /* 0x0000002000047c02 */ /* 0x000fe20008000f00 */
[----:B------:R-:W-:Y:S01]  /*bed0*/  IMAD.U32 R3, RZ, RZ, UR32 ;  /* 0x00000020ff037e24 */ /* 0x000fe2000f8e00ff */
[----:B------:R-:W-:Y:S01]  /*bee0*/  LOP3.LUT R14, R0, R8, R19, 0x96, !PT ;  /* 0x00000008000e7212 */ /* 0x000fe200078e9613 */
[----:B------:R-:W-:Y:S01]  /*bef0*/  IMAD.WIDE.U32 R12, R12, -0x326172a9, RZ ;  /* 0xcd9e8d570c0c7825 */ /* 0x000fe200078e00ff */
[----:B------:R-:W-:Y:S02]  /*bf00*/  IADD3 R4, PT, PT, R4, 0x78dde6e4, RZ ;  /* 0x78dde6e404047810 */ /* 0x000fe40007ffe0ff */
[----:B------:R-:W-:Y:S01]  /*bf10*/  IADD3 R0, PT, PT, R3, -0x255992d5, RZ ;  /* 0xdaa66d2b03007810 */ /* 0x000fe20007ffe0ff */
[----:B------:R-:W-:-:S04]  /*bf20*/  IMAD.WIDE.U32 R2, R2, -0x326172a9, RZ ;  /* 0xcd9e8d5702027825 */ /* 0x000fc800078e00ff */
[----:B------:R-:W-:Y:S01]  /*bf30*/  IMAD.WIDE.U32 R6, R9, -0x326172a9, RZ ;  /* 0xcd9e8d5709067825 */ /* 0x000fe200078e00ff */
[----:B------:R-:W-:Y:S02]  /*bf40*/  LOP3.LUT R3, R0, R20, R3, 0x96, !PT ;  /* 0x0000001400037212 */ /* 0x000fe400078e9603 */
[----:B------:R-:W-:Y:S01]  /*bf50*/  LOP3.LUT R9, R4, R2, R13, 0x96, !PT ;  /* 0x0000000204097212 */ /* 0x000fe200078e960d */
[----:B------:R-:W-:Y:S01]  /*bf60*/  IMAD.WIDE.U32 R14, R14, -0x326172a9, RZ ;  /* 0xcd9e8d570e0e7825 */ /* 0x000fe200078e00ff */
[----:B------:R-:W-:Y:S02]  /*bf70*/  LOP3.LUT R7, R0, R10, R7, 0x96, !PT ;  /* 0x0000000a00077212 */ /* 0x000fe400078e9607 */
[----:B------:R-:W-:Y:S01]  /*bf80*/  MOV R0, UR33 ;  /* 0x0000002100007c02 */ /* 0x000fe20008000f00 */
[----:B------:R-:W-:Y:S01]  /*bf90*/  IMAD.U32 R8, RZ, RZ, UR33 ;  /* 0x00000021ff087e24 */ /* 0x000fe2000f8e00ff */
[----:B------:R-:W-:Y:S01]  /*bfa0*/  LOP3.LUT R10, R4, R6, R15, 0x96, !PT ;  /* 0x00000006040a7212 */ /* 0x000fe200078e960f */
[----:B------:R-:W-:Y:S01]  /*bfb0*/  IMAD.WIDE.U32 R2, R3, -0x2daee0ad, RZ ;  /* 0xd2511f5303027825 */ /* 0x000fe200078e00ff */
[----:B------:R-:W-:-:S02]  /*bfc0*/  IADD3 R0, PT, PT, R0, -0x56f99767, RZ ;  /* 0xa906689900007810 */ /* 0x000fc40007ffe0ff */
[----:B------:R-:W-:Y:S01]  /*bfd0*/  IADD3 R4, PT, PT, R8, -0x126145ec, RZ ;  /* 0xed9eba1408047810 */ /* 0x000fe20007ffe0ff */
[----:B------:R-:W-:-:S04]  /*bfe0*/  IMAD.WIDE.U32 R182, R9, -0x2daee0ad, RZ ;  /* 0xd2511f5309b67825 */ /* 0x000fc800078e00ff */
[----:B------:R-:W-:Y:S01]  /*bff0*/  IMAD.WIDE.U32 R180, R10, -0x2daee0ad, RZ ;  /* 0xd2511f530ab47825 */ /* 0x000fe200078e00ff */
[----:B------:R-:W-:Y:S02]  /*c000*/  LOP3.LUT R10, R4, R16, R3, 0x96, !PT ;  /* 0x00000010040a7212 */ /* 0x000fe400078e9603 */
[----:B------:R-:W-:Y:S01]  /*c010*/  FMNMX3.FTZ R3, R215, R176, R31, !PT ;  /* 0x000000b0d7037276 */ /* 0x000fe2000781001f */
[----:B------:R-:W-:Y:S01]  /*c020*/  IMAD.WIDE.U32 R6, R7, -0x2daee0ad, RZ ;  /* 0xd2511f5307067825 */ /* 0x000fe200078e00ff */
[----:B------:R-:W-:Y:S01]  /*c030*/  LOP3.LUT R13, R0, R2, R183, 0x96, !PT ;  /* 0x00000002000d7212 */ /* 0x000fe200078e96b7 */
[----:B------:R-:W-:Y:S01]  /*c040*/  SHFL.BFLY PT, R16, R136, 0x2, 0x1f ;  /* 0x0c401f0088107f89 */ /* 0x000fe200000e0000 */
[----:B------:R-:W-:Y:S01]  /*c050*/  FMNMX3.FTZ R2, R216, R178, R33, !PT ;  /* 0x000000b2d8027276 */ /* 0x000fe20007810021 */
[----:B------:R-:W-:Y:S01]  /*c060*/  IMAD.WIDE.U32 R10, R10, -0x326172a9, RZ ;  /* 0xcd9e8d570a0a7825 */ /* 0x000fe200078e00ff */
[----:B------:R-:W-:Y:S02]  /*c070*/  FMNMX3.FTZ R3, R3, R25, R23, !PT ;  /* 0x0000001903037276 */ /* 0x000fe40007810017 */
[----:B------:R-:W-:-:S02]  /*c080*/  FMNMX3.FTZ R2, R2, R138, R24, !PT ;  /* 0x0000008a02027276 */ /* 0x000fc40007810018 */
[----:B------:R-:W-:Y:S02]  /*c090*/  FMNMX3.FTZ R3, R3, R200, R196, !PT ;  /* 0x000000c803037276 */ /* 0x000fe400078100c4 */
[----:B------:R-:W-:Y:S02]  /*c0a0*/  FMNMX3.FTZ R134, R2, R201, R198, !PT ;  /* 0x000000c902867276 */ /* 0x000fe400078100c6 */
[----:B------:R-:W-:Y:S01]  /*c0b0*/  LOP3.LUT R8, R4, R18, R7, 0x96, !PT ;  /* 0x0000001204087212 */ /* 0x000fe200078e9607 */
[----:B------:R-:W-:Y:S01]  /*c0c0*/  IMAD.U32 R4, RZ, RZ, UR32 ;  /* 0x00000020ff047e24 */ /* 0x000fe2000f8e00ff */
[----:B------:R-:W-:Y:S02]  /*c0d0*/  FMNMX3.FTZ R135, R3, R193, R192, !PT ;  /* 0x000000c103877276 */ /* 0x000fe400078100c0 */
[----:B------:R-:W-:Y:S01]  /*c0e0*/  FMNMX3.FTZ R134, R134, R194, R139, !PT ;  /* 0x000000c286867276 */ /* 0x000fe2000781008b */
[----:B------:R-:W-:Y:S01]  /*c0f0*/  IMAD.WIDE.U32 R8, R8, -0x326172a9, RZ ;  /* 0xcd9e8d5708087825 */ /* 0x000fe200078e00ff */
[----:B------:R-:W-:Y:S01]  /*c100*/  LOP3.LUT R7, R0, R6, R181, 0x96, !PT ;  /* 0x0000000600077212 */ /* 0x000fe200078e96b5 */
[----:B------:R-:W1:Y:S01]  /*c110*/  SHFL.BFLY PT, R15, R135, 0x2, 0x1f ;  /* 0x0c401f00870f7f89 */ /* 0x000e6200000e0000 */
[----:B------:R-:W-:-:S02]  /*c120*/  IADD3 R0, PT, PT, R4, 0x1715609d, RZ ;  /* 0x1715609d04007810 */ /* 0x000fc40007ffe0ff */
[----:B------:R-:W-:Y:S01]  /*c130*/  FMNMX3.FTZ R4, R209, R177, R32, !PT ;  /* 0x000000b1d1047276 */ /* 0x000fe20007810020 */
[----:B------:R-:W2:Y:S01]  /*c140*/  SHFL.BFLY PT, R18, R134, 0x2, 0x1f ;  /* 0x0c401f0086127f89 */ /* 0x000ea200000e0000 */
[----:B------:R-:W-:Y:S02]  /*c150*/  FSEL R181, R143, -INF , !P6 ;  /* 0xff8000008fb57808 */ /* 0x000fe40007000000 */
[----:B------:R-:W-:Y:S02]  /*c160*/  FMNMX3.FTZ R2, R4, R35, R34, !PT ;  /* 0x0000002304027276 */ /* 0x000fe40007810022 */
[----:B------:R-:W-:Y:S02]  /*c170*/  MOV R6, UR32 ;  /* 0x0000002000067c02 */ /* 0x000fe40008000f00 */
[----:B------:R-:W-:Y:S02]  /*c180*/  FMNMX3.FTZ R2, R2, R204, R203, !PT ;  /* 0x000000cc02027276 */ /* 0x000fe400078100cb */
[----:B------:R-:W-:Y:S01]  /*c190*/  IADD3 R4, PT, PT, R6, -0x4ab325aa, RZ ;  /* 0xb54cda5606047810 */ /* 0x000fe20007ffe0ff */
[----:B------:R-:W-:Y:S01]  /*c1a0*/  IMAD.WIDE.U32 R6, R7, -0x326172a9, RZ ;  /* 0xcd9e8d5707067825 */ /* 0x000fe200078e00ff */
[----:B------:R-:W-:-:S02]  /*c1b0*/  FMNMX3.FTZ R137, R2, R197, R181, !PT ;  /* 0x000000c502897276 */ /* 0x000fc400078100b5 */
[C---:B------:R-:W-:Y:S01]  /*c1c0*/  LOP3.LUT R205, R0.reuse, R12, R11, 0x96, !PT ;  /* 0x0000000c00cd7212 */ /* 0x040fe200078e960b */
[----:B------:R-:W-:Y:S01]  /*c1d0*/  IMAD.WIDE.U32 R2, R13, -0x326172a9, RZ ;  /* 0xcd9e8d570d027825 */ /* 0x000fe200078e00ff */
[----:B------:R-:W-:Y:S01]  /*c1e0*/  LOP3.LUT R183, R0, R14, R9, 0x96, !PT ;  /* 0x0000000e00b77212 */ /* 0x000fe200078e9609 */
[----:B------:R-:W3:Y:S01]  /*c1f0*/  SHFL.BFLY PT, R17, R137, 0x2, 0x1f ;  /* 0x0c401f0089117f89 */ /* 0x000ee200000e0000 */
[C---:B------:R-:W-:Y:S02]  /*c200*/  LOP3.LUT R0, R4.reuse, R8, R7, 0x96, !PT ;  /* 0x0000000804007212 */ /* 0x040fe400078e9607 */
[----:B------:R-:W-:Y:S01]  /*c210*/  LOP3.LUT R3, R4, R10, R3, 0x96, !PT ;  /* 0x0000000a04037212 */ /* 0x000fe200078e9603 */
[----:B------:R-:W-:Y:S01]  /*c220*/  IMAD.MOV.U32 R4, RZ, RZ, R6 ;  /* 0x000000ffff047224 */ /* 0x000fe200078e0006 */
[----:B-1----:R-:W-:Y:S02]  /*c230*/  FMNMX.FTZ R135, R135, R15, !PT ;  /* 0x0000000f87877209 */ /* 0x002fe40007810000 */
[----:B------:R-:W-:-:S02]  /*c240*/  PRMT R9, R6, 0x7771, RZ ;  /* 0x0000777106097816 */ /* 0x000fc400000000ff */
[----:B--2---:R-:W-:Y:S01]  /*c250*/  FMNMX.FTZ R134, R134, R18, !PT ;  /* 0x0000001286867209 */ /* 0x004fe20007810000 */
[----:B------:R-:W1:Y:S01]  /*c260*/  SHFL.BFLY PT, R13, R135, 0x1, 0x1f ;  /* 0x0c201f00870d7f89 */ /* 0x000e6200000e0000 */
[C---:B------:R-:W-:Y:S02]  /*c270*/  PRMT R8, R6.reuse, 0x7773, RZ ;  /* 0x0000777306087816 */ /* 0x040fe400000000ff */
[----:B------:R-:W-:Y:S01]  /*c280*/  PRMT R7, R6, 0x7772, RZ ;  /* 0x0000777206077816 */ /* 0x000fe200000000ff */
[----:B------:R-:W2:Y:S01]  /*c290*/  SHFL.BFLY PT, R12, R134, 0x1, 0x1f ;  /* 0x0c201f00860c7f89 */ /* 0x000ea200000e0000 */
[----:B------:R-:W-:Y:S02]  /*c2a0*/  MOV R10, R2 ;  /* 0x00000002000a7202 */ /* 0x000fe40000000f00 */
[C---:B------:R-:W-:Y:S02]  /*c2b0*/  PRMT R14, R2.reuse, 0x7771, RZ ;  /* 0x00007771020e7816 */ /* 0x040fe400000000ff */
[----:B------:R-:W-:-:S02]  /*c2c0*/  PRMT R6, R2, 0x7773, RZ ;  /* 0x0000777302067816 */ /* 0x000fc400000000ff */
[----:B------:R-:W-:Y:S02]  /*c2d0*/  PRMT R2, R2, 0x7772, RZ ;  /* 0x0000777202027816 */ /* 0x000fe400000000ff */
[----:B------:R-:W-:Y:S02]  /*c2e0*/  LOP3.LUT R4, R4, 0xff, RZ, 0xc0, !PT ;  /* 0x000000ff04047812 */ /* 0x000fe400078ec0ff */
[----:B------:R-:W-:Y:S02]  /*c2f0*/  PRMT R30, R2, 0x5410, R6 ;  /* 0x00005410021e7816 */ /* 0x000fe40000000006 */
[----:B------:R-:W-:Y:S02]  /*c300*/  PRMT R19, R4, 0x5410, R9 ;  /* 0x0000541004137816 */ /* 0x000fe40000000009 */
[----:B---3--:R-:W-:Y:S02]  /*c310*/  FMNMX.FTZ R137, R137, R17, !PT ;  /* 0x0000001189897209 */ /* 0x008fe40007810000 */
[----:B------:R-:W-:-:S02]  /*c320*/  LOP3.LUT R2, R0, 0xffff, RZ, 0xc0, !PT ;  /* 0x0000ffff00027812 */ /* 0x000fc400078ec0ff */
[C---:B------:R-:W-:Y:S02]  /*c330*/  PRMT R4, R0.reuse, 0x7632, R4 ;  /* 0x0000763200047816 */ /* 0x040fe40000000004 */
[----:B------:R-:W-:Y:S02]  /*c340*/  PRMT R15, R7, 0x5410, R8 ;  /* 0x00005410070f7816 */ /* 0x000fe40000000008 */
[----:B------:R-:W-:Y:S02]  /*c350*/  LOP3.LUT R9, R0, 0xff, RZ, 0xc0, !PT ;  /* 0x000000ff00097812 */ /* 0x000fe400078ec0ff */
[----:B------:R-:W-:Y:S02]  /*c360*/  SHF.R.U32.HI R8, RZ, 0x18, R0 ;  /* 0x00000018ff087819 */ /* 0x000fe40000011600 */
[----:B------:R-:W-:Y:S02]  /*c370*/  LOP3.LUT R7, R10, 0xff, RZ, 0xc0, !PT ;  /* 0x000000ff0a077812 */ /* 0x000fe400078ec0ff */
[----:B------:R-:W-:Y:S01]  /*c380*/  SHF.R.U32.HI R6, RZ, 0x8, R2 ;  /* 0x00000008ff067819 */ /* 0x000fe20000011602 */
[----:B------:R-:W3:Y:S01]  /*c390*/  SHFL.BFLY PT, R10, R137, 0x1, 0x1f ;  /* 0x0c201f00890a7f89 */ /* 0x000ee200000e0000 */
[----:B------:R-:W-:-:S02]  /*c3a0*/  LOP3.LUT R0, R3, 0xffff, RZ, 0xc0, !PT ;  /* 0x0000ffff03007812 */ /* 0x000fc400078ec0ff */
[----:B------:R-:W-:Y:S02]  /*c3b0*/  LOP3.LUT R2, R4, 0xff, RZ, 0xc0, !PT ;  /* 0x000000ff04027812 */ /* 0x000fe400078ec0ff */
[----:B------:R-:W-:Y:S02]  /*c3c0*/  FMNMX.FTZ R136, R136, R16, !PT ;  /* 0x0000001088887209 */ /* 0x000fe40007810000 */
[C---:B------:R-:W-:Y:S02]  /*c3d0*/  LOP3.LUT R4, R3.reuse, 0xff, RZ, 0xc0, !PT ;  /* 0x000000ff03047812 */ /* 0x040fe400078ec0ff */
[----:B------:R-:W-:Y:S01]  /*c3e0*/  SHF.R.U32.HI R0, RZ, 0x8, R0 ;  /* 0x00000008ff007819 */ /* 0x000fe20000011600 */
[----:B------:R-:W4:Y:S01]  /*c3f0*/  SHFL.BFLY PT, R11, R136, 0x1, 0x1f ;  /* 0x0c201f00880b7f89 */ /* 0x000f2200000e0000 */
[----:B------:R-:W-:Y:S02]  /*c400*/  PRMT R21, R2, 0x5410, R8 ;  /* 0x0000541002157816 */ /* 0x000fe40000000008 */
[----:B------:R-:W-:-:S02]  /*c410*/  PRMT R2, R3, 0x7632, R2 ;  /* 0x0000763203027816 */ /* 0x000fc40000000002 */
[----:B-1----:R-:W-:Y:S02]  /*c420*/  FMNMX.FTZ R135, R135, R13, !PT ;  /* 0x0000000d87877209 */ /* 0x002fe40007810000 */
[----:B--2---:R-:W-:Y:S02]  /*c430*/  FMNMX.FTZ R134, R134, R12, !PT ;  /* 0x0000000c86867209 */ /* 0x004fe40007810000 */
[----:B------:R-:W-:Y:S01]  /*c440*/  PRMT R20, R9, 0x5410, R6 ;  /* 0x0000541009147816 */ /* 0x000fe20000000006 */
[----:B------:R-:W-:Y:S01]  /*c450*/  FMUL.FTZ R16, R135, UR7 ;  /* 0x0000000787107c20 */ /* 0x000fe20008410000 */
[----:B------:R-:W-:Y:S01]  /*c460*/  PRMT R22, R4, 0x5410, R0 ;  /* 0x0000541004167816 */ /* 0x000fe20000000000 */
[----:B------:R-:W1:Y:S01]  /*c470*/  LDC R6, c[0x0][0x4f8] ;  /* 0x00013e00ff067b82 */ /* 0x000e620000000800 */
[----:B------:R-:W-:Y:S01]  /*c480*/  SHF.R.U32.HI R3, RZ, 0x18, R3 ;  /* 0x00000018ff037819 */ /* 0x000fe20000011603 */
[----:B------:R-:W-:Y:S01]  /*c490*/  FMUL.FTZ R17, R134, UR7 ;  /* 0x0000000786117c20 */ /* 0x000fe20008410000 */
[----:B------:R-:W-:-:S02]  /*c4a0*/  LOP3.LUT R0, R2, 0xff, RZ, 0xc0, !PT ;  /* 0x000000ff02007812 */ /* 0x000fc400078ec0ff */
[----:B------:R-:W-:Y:S02]  /*c4b0*/  FSETP.NEU.FTZ.AND P0, PT, R134, -INF , PT ;  /* 0xff8000008600780b */ /* 0x000fe40003f1d000 */
[----:B------:R-:W-:Y:S02]  /*c4c0*/  FSETP.NEU.FTZ.AND P5, PT, R135, -INF , PT ;  /* 0xff8000008700780b */ /* 0x000fe40003fbd000 */
[----:B------:R-:W-:Y:S02]  /*c4d0*/  PRMT R28, R0, 0x5410, R3 ;  /* 0x00005410001c7816 */ /* 0x000fe40000000003 */
[----:B------:R-:W-:Y:S02]  /*c4e0*/  FSEL R0, R134, RZ, P0 ;  /* 0x000000ff86007208 */ /* 0x000fe40000000000 */
[----:B------:R-:W-:Y:S02]  /*c4f0*/  FSEL R16, R16, RZ, P5 ;  /* 0x000000ff10107208 */ /* 0x000fe40002800000 */
[----:B------:R-:W-:Y:S01]  /*c500*/  FSEL R17, R17, RZ, P0 ;  /* 0x000000ff11117208 */ /* 0x000fe20000000000 */
[----:B------:R-:W-:Y:S01]  /*c510*/  FADD.FTZ R8, R216, -R0 ;  /* 0x80000000d8087221 */ /* 0x000fe20000010000 */
[----:B------:R-:W-:Y:S01]  /*c520*/  FSEL R2, R135, RZ, P5 ;  /* 0x000000ff87027208 */ /* 0x000fe20002800000 */
[----:B------:R-:W-:Y:S01]  /*c530*/  FFMA.FTZ R0, R23, UR7, -R16 ;  /* 0x0000000717007c23 */ /* 0x000fe20008010810 */
[----:B---3--:R-:W-:Y:S01]  /*c540*/  FMNMX.FTZ R137, R137, R10, !PT ;  /* 0x0000000a89897209 */ /* 0x008fe20007810000 */
[--C-:B------:R-:W-:Y:S01]  /*c550*/  FFMA.FTZ R4, R138, UR7, -R17.reuse ;  /* 0x000000078a047c23 */ /* 0x100fe20008010811 */
[----:B------:R-:W-:Y:S01]  /*c560*/  PRMT R29, R7, 0x5410, R14 ;  /* 0x00005410071d7816 */ /* 0x000fe2000000000e */
[----:B------:R2:W-:Y:S01]  /*c570*/  MUFU.EX2 R142, R0 ;  /* 0x00000000008e7308 */ /* 0x0005e20000000800 */
[----:B------:R-:W-:Y:S01]  /*c580*/  FADD.FTZ R7, R215, -R2 ;  /* 0x80000002d7077221 */ /* 0x000fe20000010000 */
[----:B------:R-:W-:Y:S01]  /*c590*/  FFMA.FTZ R2, R25, UR7, -R16 ;  /* 0x0000000719027c23 */ /* 0x000fe20008010810 */
[----:B------:R-:W-:Y:S01]  /*c5a0*/  FSETP.NEU.FTZ.AND P0, PT, R137, -INF , PT ;  /* 0xff8000008900780b */ /* 0x000fe20003f1d000 */
[----:B------:R3:W-:Y:S01]  /*c5b0*/  MUFU.EX2 R186, R4 ;  /* 0x0000000400ba7308 */ /* 0x0007e20000000800 */
[----:B----4-:R-:W-:Y:S01]  /*c5c0*/  FMNMX.FTZ R136, R136, R11, !PT ;  /* 0x0000000b88887209 */ /* 0x010fe20007810000 */
[----:B------:R-:W-:Y:S01]  /*c5d0*/  FMUL.FTZ R7, R7, UR7 ;  /* 0x0000000707077c20 */ /* 0x000fe20008410000 */
[----:B-1----:R-:W-:Y:S01]  /*c5e0*/  LOP3.LUT R6, R6, 0xff, RZ, 0xc0, !PT ;  /* 0x000000ff06067812 */ /* 0x002fe200078ec0ff */
[----:B------:R1:W4:Y:S01]  /*c5f0*/  MUFU.EX2 R185, R2 ;  /* 0x0000000200b97308 */ /* 0x0003220000000800 */
[C---:B------:R-:W-:Y:S01]  /*c600*/  FSETP.NEU.FTZ.AND P5, PT, R136.reuse, -INF , PT ;  /* 0xff8000008800780b */ /* 0x040fe20003fbd000 */
[----:B------:R-:W-:Y:S01]  /*c610*/  FMUL.FTZ R18, R136, UR7 ;  /* 0x0000000788127c20 */ /* 0x000fe20008410000 */
[----:B------:R-:W-:Y:S01]  /*c620*/  LEA R6, R6, R6, 0x10 ;  /* 0x0000000606067211 */ /* 0x000fe200078e80ff */
[----:B------:R-:W-:Y:S01]  /*c630*/  FMUL.FTZ R8, R8, UR7 ;  /* 0x0000000708087c20 */ /* 0x000fe20008410000 */
[----:B------:R-:W-:Y:S01]  /*c640*/  LOP3.LUT R15, R15, 0xff00ff, RZ, 0xc0, !PT ;  /* 0x00ff00ff0f0f7812 */ /* 0x000fe200078ec0ff */
[--C-:B--2---:R-:W-:Y:S01]  /*c650*/  FFMA.FTZ R0, R24, UR7, -R17.reuse ;  /* 0x0000000718007c23 */ /* 0x104fe20008010811 */
[----:B------:R-:W-:Y:S01]  /*c660*/  FSEL R3, R136, RZ, P5 ;  /* 0x000000ff88037208 */ /* 0x000fe20002800000 */
[----:B------:R-:W2:Y:S01]  /*c670*/  MUFU.EX2 R23, R7 ;  /* 0x0000000700177308 */ /* 0x000ea20000000800 */
[--C-:B------:R-:W-:Y:S01]  /*c680*/  HSET2.LE.AND R14, R19, R6.reuse, PT ;  /* 0x00000006130e7233 */ /* 0x100fe20003803000 */
[----:B---3--:R-:W-:Y:S01]  /*c690*/  FFMA.FTZ R4, R33, UR7, -R17 ;  /* 0x0000000721047c23 */ /* 0x008fe20008010811 */
[--C-:B------:R-:W-:Y:S01]  /*c6a0*/  HSET2.LE.AND R15, R15, R6.reuse, PT ;  /* 0x000000060f0f7233 */ /* 0x100fe20003803000 */
[----:B------:R3:W5:Y:S01]  /*c6b0*/  MUFU.EX2 R140, R0 ;  /* 0x00000000008c7308 */ /* 0x0007620000000800 */
[----:B------:R-:W-:Y:S01]  /*c6c0*/  FADD.FTZ R9, R213, -R3 ;  /* 0x80000003d5097221 */ /* 0x000fe20000010000 */
[C---:B-1----:R-:W-:Y:S01]  /*c6d0*/  FSEL R2, R137.reuse, RZ, P0 ;  /* 0x000000ff89027208 */ /* 0x042fe20000000000 */
[----:B------:R-:W-:Y:S01]  /*c6e0*/  FFMA.FTZ R3, R178, UR7, -R17 ;  /* 0x00000007b2037c23 */ /* 0x000fe20008010811 */
[----:B----4-:R-:W-:Y:S01]  /*c6f0*/  MOV R178, R185 ;  /* 0x000000b900b27202 */ /* 0x010fe20000000f00 */
[----:B------:R-:W-:Y:S01]  /*c700*/  FMUL.FTZ R19, R137, UR7 ;  /* 0x0000000789137c20 */ /* 0x000fe20008410000 */
[----:B------:R-:W-:Y:S01]  /*c710*/  FSEL R18, R18, RZ, P5 ;  /* 0x000000ff12127208 */ /* 0x000fe20002800000 */
[----:B------:R-:W-:Y:S01]  /*c720*/  FADD.FTZ R10, R209, -R2 ;  /* 0x80000002d10a7221 */ /* 0x000fe20000010000 */
[--C-:B------:R-:W-:Y:S01]  /*c730*/  FFMA.FTZ R2, R31, UR7, -R16.reuse ;  /* 0x000000071f027c23 */ /* 0x100fe20008010810 */
[----:B------:R1:W-:Y:S01]  /*c740*/  MUFU.EX2 R250, R3 ;  /* 0x0000000300fa7308 */ /* 0x0003e20000000800 */
[----:B------:R-:W-:Y:S01]  /*c750*/  FSEL R19, R19, RZ, P0 ;  /* 0x000000ff13137208 */ /* 0x000fe20000000000 */
[----:B------:R-:W-:Y:S01]  /*c760*/  FMUL.FTZ R9, R9, UR7 ;  /* 0x0000000709097c20 */ /* 0x000fe20008410000 */
[--C-:B------:R-:W-:Y:S01]  /*c770*/  HSET2.LE.AND R12, R20, R6.reuse, PT ;  /* 0x00000006140c7233 */ /* 0x100fe20003803000 */
[----:B------:R5:W-:Y:S01]  /*c780*/  MUFU.EX2 R251, R2 ;  /* 0x0000000200fb7308 */ /* 0x000be20000000800 */
[----:B---3--:R-:W-:Y:S01]  /*c790*/  FFMA.FTZ R0, R176, UR7, -R16 ;  /* 0x00000007b0007c23 */ /* 0x008fe20008010810 */
[----:B------:R-:W-:Y:S01]  /*c7a0*/  FMUL.FTZ R10, R10, UR7 ;  /* 0x000000070a0a7c20 */ /* 0x000fe20008410000 */
[-C--:B--2---:R-:W-:Y:S01]  /*c7b0*/  FMUL.FTZ R156, R156, R23.reuse ;  /* 0x000000179c9c7220 */ /* 0x084fe20000410000 */
[----:B------:R2:W-:Y:S01]  /*c7c0*/  MUFU.EX2 R243, R4 ;  /* 0x0000000400f37308 */ /* 0x0005e20000000800 */
[-C--:B------:R-:W-:Y:S01]  /*c7d0*/  FMUL.FTZ R157, R157, R23.reuse ;  /* 0x000000179d9d7220 */ /* 0x080fe20000410000 */
[-C--:B------:R-:W-:Y:S01]  /*c7e0*/  FMUL.FTZ R144, R144, R23.reuse ;  /* 0x0000001790907220 */ /* 0x080fe20000410000 */
[-C--:B------:R-:W-:Y:S01]  /*c7f0*/  FMUL.FTZ R145, R145, R23.reuse ;  /* 0x0000001791917220 */ /* 0x080fe20000410000 */
[----:B------:R3:W-:Y:S01]  /*c800*/  MUFU.EX2 R184, R0 ;  /* 0x0000000000b87308 */ /* 0x0007e20000000800 */
[-C--:B------:R-:W-:Y:S01]  /*c810*/  FMUL.FTZ R160, R160, R23.reuse ;  /* 0x00000017a0a07220 */ /* 0x080fe20000410000 */
[--C-:B-1----:R-:W-:Y:S01]  /*c820*/  FFMA.FTZ R3, R133, UR7, -R18.reuse ;  /* 0x0000000785037c23 */ /* 0x102fe20008010812 */
[-C--:B------:R-:W-:Y:S01]  /*c830*/  FMUL.FTZ R161, R161, R23.reuse ;  /* 0x00000017a1a17220 */ /* 0x080fe20000410000 */
[----:B------:R-:W1:Y:S01]  /*c840*/  MUFU.EX2 R20, R10 ;  /* 0x0000000a00147308 */ /* 0x000e620000000800 */
[-C--:B------:R-:W-:Y:S01]  /*c850*/  FMUL.FTZ R172, R172, R23.reuse ;  /* 0x00000017acac7220 */ /* 0x080fe20000410000 */
[----:B-----5:R-:W-:Y:S01]  /*c860*/  F2FP.BF16.F32.PACK_AB R2, R140, R186 ;  /* 0x000000ba8c02723e */ /* 0x020fe200000010ff */
[-C--:B------:R-:W-:Y:S01]  /*c870*/  FMUL.FTZ R173, R173, R23.reuse ;  /* 0x00000017adad7220 */ /* 0x080fe20000410000 */
[----:B------:R4:W-:Y:S01]  /*c880*/  MUFU.EX2 R216, R3 ;  /* 0x0000000300d87308 */ /* 0x0009e20000000800 */
[----:B------:R-:W-:Y:S01]  /*c890*/  FMUL.FTZ R36, R36, R23 ;  /* 0x0000001724247220 */ /* 0x000fe20000410000 */
[----:B------:R-:W-:Y:S01]  /*c8a0*/  LOP3.LUT R15, R2, R15, RZ, 0xc0, !PT ;  /* 0x0000000f020f7212 */ /* 0x000fe200078ec0ff */
[----:B--2---:R-:W-:Y:S01]  /*c8b0*/  FFMA.FTZ R4, R32, UR7, -R19 ;  /* 0x0000000720047c23 */ /* 0x004fe20008010813 */
[----:B------:R-:W-:Y:S01]  /*c8c0*/  LOP3.LUT R2, R246, R217, RZ, 0x3c, !PT ;  /* 0x000000d9f6027212 */ /* 0x000fe200078e3cff */
[-C--:B------:R-:W-:Y:S01]  /*c8d0*/  FMUL.FTZ R37, R37, R23.reuse ;  /* 0x0000001725257220 */ /* 0x080fe20000410000 */
[----:B---3--:R-:W-:Y:S01]  /*c8e0*/  F2FP.BF16.F32.PACK_AB R0, R142, R178 ;  /* 0x000000b28e00723e */ /* 0x008fe200000010ff */
[----:B------:R2:W-:Y:S01]  /*c8f0*/  MUFU.EX2 R209, R4 ;  /* 0x0000000400d17308 */ /* 0x0005e20000000800 */
[----:B------:R-:W-:Y:S01]  /*c900*/  LOP3.LUT R138, R2, 0x200, R247, 0xf8, !PT ;  /* 0x00000200028a7812 */ /* 0x000fe200078ef8f7 */
[--C-:B------:R-:W-:Y:S01]  /*c910*/  FFMA.FTZ R2, R177, UR7, -R19.reuse ;  /* 0x00000007b1027c23 */ /* 0x100fe20008010813 */
[----:B------:R-:W-:Y:S01]  /*c920*/  LOP3.LUT R14, R0, R14, RZ, 0xc0, !PT ;  /* 0x0000000e000e7212 */ /* 0x000fe200078ec0ff */
[--C-:B------:R-:W-:Y:S01]  /*c930*/  FFMA.FTZ R0, R132, UR7, -R18.reuse ;  /* 0x0000000784007c23 */ /* 0x100fe20008010812 */
[----:B------:R-:W-:Y:S01]  /*c940*/  LEA R138, R138, UR5, 0x1 ;  /* 0x000000058a8a7c11 */ /* 0x000fe2000f8e08ff */
[----:B------:R3:W-:Y:S01]  /*c950*/  MUFU.EX2 R207, R2 ;  /* 0x0000000200cf7308 */ /* 0x0007e20000000800 */
[--C-:B----4-:R-:W-:Y:S01]  /*c960*/  FFMA.FTZ R3, R26, UR7, -R18.reuse ;  /* 0x000000071a037c23 */ /* 0x110fe20008010812 */
[-C--:B-1----:R-:W-:Y:S01]  /*c970*/  FMUL.FTZ R150, R150, R20.reuse ;  /* 0x0000001496967220 */ /* 0x082fe20000410000 */
[-C--:B------:R-:W-:Y:S01]  /*c980*/  FMUL.FTZ R151, R151, R20.reuse ;  /* 0x0000001497977220 */ /* 0x080fe20000410000 */
[----:B------:R1:W4:Y:S01]  /*c990*/  MUFU.EX2 R215, R0 ;  /* 0x0000000000d77308 */ /* 0x0003220000000800 */
[-C--:B------:R-:W-:Y:S01]  /*c9a0*/  FMUL.FTZ R154, R154, R20.reuse ;  /* 0x000000149a9a7220 */ /* 0x080fe20000410000 */
[-C--:B------:R-:W-:Y:S01]  /*c9b0*/  FMUL.FTZ R155, R155, R20.reuse ;  /* 0x000000149b9b7220 */ /* 0x080fe20000410000 */
[-C--:B------:R-:W-:Y:S01]  /*c9c0*/  FMUL.FTZ R166, R166, R20.reuse ;  /* 0x00000014a6a67220 */ /* 0x080fe20000410000 */
[----:B------:R5:W-:Y:S01]  /*c9d0*/  MUFU.EX2 R241, R3 ;  /* 0x0000000300f17308 */ /* 0x000be20000000800 */
[----:B--2---:R-:W-:Y:S01]  /*c9e0*/  LOP3.LUT R4, R30, 0xff00ff, RZ, 0xc0, !PT ;  /* 0x00ff00ff1e047812 */ /* 0x004fe200078ec0ff */
[-C--:B------:R-:W-:Y:S01]  /*c9f0*/  FMUL.FTZ R167, R167, R20.reuse ;  /* 0x00000014a7a77220 */ /* 0x080fe20000410000 */
[-C--:B------:R-:W-:Y:S01]  /*ca00*/  FMUL.FTZ R170, R170, R20.reuse ;  /* 0x00000014aaaa7220 */ /* 0x080fe20000410000 */
[-C--:B------:R-:W-:Y:S01]  /*ca10*/  FMUL.FTZ R171, R171, R20.reuse ;  /* 0x00000014abab7220 */ /* 0x080fe20000410000 */
[----:B------:R-:W-:Y:S01]  /*ca20*/  FMUL.FTZ R42, R42, R20 ;  /* 0x000000142a2a7220 */ /* 0x000fe20000410000 */
[----:B---3--:R-:W-:Y:S01]  /*ca30*/  F2FP.BF16.F32.PACK_AB R2, R243, R250 ;  /* 0x000000faf302723e */ /* 0x008fe200000010ff */
[-C--:B------:R-:W-:Y:S01]  /*ca40*/  FMUL.FTZ R43, R43, R20.reuse ;  /* 0x000000142b2b7220 */ /* 0x080fe20000410000 */
[--C-:B------:R-:W-:Y:S01]  /*ca50*/  HSET2.LE.AND R4, R4, R6.reuse, PT ;  /* 0x0000000604047233 */ /* 0x100fe20003803000 */
[-C--:B------:R-:W-:Y:S01]  /*ca60*/  FMUL.FTZ R46, R46, R20.reuse ;  /* 0x000000142e2e7220 */ /* 0x080fe20000410000 */
[----:B-1----:R-:W-:Y:S01]  /*ca70*/  FFMA.FTZ R0, R27, UR7, -R18 ;  /* 0x000000071b007c23 */ /* 0x002fe20008010812 */
[-C--:B------:R-:W-:Y:S01]  /*ca80*/  FMUL.FTZ R47, R47, R20.reuse ;  /* 0x000000142f2f7220 */ /* 0x080fe20000410000 */
[----:B------:R-:W1:Y:S01]  /*ca90*/  LDSM.16.MT88.4 R24, [R138+0xa000] ;  /* 0x00a000008a18783b */ /* 0x000e620000004200 */
[-C--:B------:R-:W-:Y:S01]  /*caa0*/  FMUL.FTZ R48, R48, R23.reuse ;  /* 0x0000001730307220 */ /* 0x080fe20000410000 */
[----:B------:R2:W-:Y:S01]  /*cab0*/  MUFU.EX2 R217, R0 ;  /* 0x0000000000d97308 */ /* 0x0005e20000000800 */
[--C-:B-----5:R-:W-:Y:S01]  /*cac0*/  FFMA.FTZ R3, R35, UR7, -R19.reuse ;  /* 0x0000000723037c23 */ /* 0x120fe20008010813 */
[----:B------:R-:W-:Y:S01]  /*cad0*/  FMUL.FTZ R49, R49, R23 ;  /* 0x0000001731317220 */ /* 0x000fe20000410000 */
[----:B------:R-:W-:Y:S01]  /*cae0*/  MOV R185, R233 ;  /* 0x000000e900b97202 */ /* 0x000fe20000000f00 */
        /* <DEDUP_REMOVED lines=10> */
[----:B--2---:R-:W-:Y:S01]  /*cb90*/  F2FP.BF16.F32.PACK_AB R0, R251, R184 ;  /* 0x000000b8fb00723e */ /* 0x004fe200000010ff */
[-C--:B------:R-:W-:Y:S01]  /*cba0*/  FMUL.FTZ R91, R91, R20.reuse ;  /* 0x000000145b5b7220 */ /* 0x080fe20000410000 */
[-C--:B------:R-:W-:Y:S01]  /*cbb0*/  FMUL.FTZ R94, R94, R20.reuse ;  /* 0x000000145e5e7220 */ /* 0x080fe20000410000 */
[----:B------:R-:W-:Y:S01]  /*cbc0*/  FMUL.FTZ R95, R95, R20 ;  /* 0x000000145f5f7220 */ /* 0x000fe20000410000 */
[----:B------:R-:W-:Y:S01]  /*cbd0*/  LOP3.LUT R12, R0, R12, RZ, 0xc0, !PT ;  /* 0x0000000c000c7212 */ /* 0x000fe200078ec0ff */
[----:B---3--:R-:W-:Y:S01]  /*cbe0*/  FFMA.FTZ R3, R34, UR7, -R19 ;  /* 0x0000000722037c23 */ /* 0x008fe20008010813 */
[--C-:B------:R-:W-:Y:S01]  /*cbf0*/  HSET2.LE.AND R0, R21, R6.reuse, PT ;  /* 0x0000000615007233 */ /* 0x100fe20003803000 */
[-C--:B------:R-:W-:Y:S01]  /*cc00*/  FMUL.FTZ R106, R106, R20.reuse ;  /* 0x000000146a6a7220 */ /* 0x080fe20000410000 */
[----:B------:R-:W2:Y:S01]  /*cc10*/  MUFU.EX2 R21, R9 ;  /* 0x0000000900157308 */ /* 0x000ea20000000800 */
[-C--:B------:R-:W-:Y:S01]  /*cc20*/  FMUL.FTZ R107, R107, R20.reuse ;  /* 0x000000146b6b7220 */ /* 0x080fe20000410000 */
[----:B------:R-:W-:Y:S01]  /*cc30*/  FMUL.FTZ R110, R110, R20 ;  /* 0x000000146e6e7220 */ /* 0x000fe20000410000 */
[----:B------:R-:W-:Y:S01]  /*cc40*/  LOP3.LUT R13, R2, R0, RZ, 0xc0, !PT ;  /* 0x00000000020d7212 */ /* 0x000fe200078ec0ff */
[----:B------:R3:W-:Y:S01]  /*cc50*/  MUFU.EX2 R206, R3 ;  /* 0x0000000300ce7308 */ /* 0x0007e20000000800 */
[--C-:B------:R-:W-:Y:S01]  /*cc60*/  HSET2.LE.AND R0, R22, R6.reuse, PT ;  /* 0x0000000616007233 */ /* 0x100fe20003803000 */
[-C--:B------:R-:W-:Y:S01]  /*cc70*/  FMUL.FTZ R111, R111, R20.reuse ;  /* 0x000000146f6f7220 */ /* 0x080fe20000410000 */
[----:B----4-:R-:W-:Y:S01]  /*cc80*/  F2FP.BF16.F32.PACK_AB R2, R216, R215 ;  /* 0x000000d7d802723e */ /* 0x010fe200000010ff */
[----:B------:R-:W4:Y:S01]  /*cc90*/  MUFU.EX2 R22, R8 ;  /* 0x0000000800167308 */ /* 0x000f220000000800 */
[-C--:B------:R-:W-:Y:S01]  /*cca0*/  FMUL.FTZ R122, R122, R20.reuse ;  /* 0x000000147a7a7220 */ /* 0x080fe20000410000 */
[-C--:B------:R-:W-:Y:S01]  /*ccb0*/  FMUL.FTZ R123, R123, R20.reuse ;  /* 0x000000147b7b7220 */ /* 0x080fe20000410000 */
[-C--:B------:R-:W-:Y:S01]  /*ccc0*/  FMUL.FTZ R126, R126, R20.reuse ;  /* 0x000000147e7e7220 */ /* 0x080fe20000410000 */
[----:B------:R-:W-:Y:S01]  /*ccd0*/  FMUL.FTZ R127, R127, R20 ;  /* 0x000000147f7f7220 */ /* 0x000fe20000410000 */
[----:B------:R-:W-:Y:S01]  /*cce0*/  FMUL.FTZ R64, R64, R23 ;  /* 0x0000001740407220 */ /* 0x000fe20000410000 */
[-C--:B--2---:R-:W-:Y:S01]  /*ccf0*/  FMUL.FTZ R148, R148, R21.reuse ;  /* 0x0000001594947220 */ /* 0x084fe20000410000 */
[-C--:B------:R-:W-:Y:S01]  /*cd00*/  FMUL.FTZ R149, R149, R21.reuse ;  /* 0x0000001595957220 */ /* 0x080fe20000410000 */
[-C--:B------:R-:W-:Y:S01]  /*cd10*/  FMUL.FTZ R152, R152, R21.reuse ;  /* 0x0000001598987220 */ /* 0x080fe20000410000 */
[-C--:B------:R-:W-:Y:S01]  /*cd20*/  FMUL.FTZ R153, R153, R21.reuse ;  /* 0x0000001599997220 */ /* 0x080fe20000410000 */
[--C-:B---3--:R-:W-:Y:S01]  /*cd30*/  HSET2.LE.AND R3, R29, R6.reuse, PT ;  /* 0x000000061d037233 */ /* 0x108fe20003803000 */
[-C--:B------:R-:W-:Y:S01]  /*cd40*/  FMUL.FTZ R164, R164, R21.reuse ;  /* 0x00000015a4a47220 */ /* 0x080fe20000410000 */
[-C--:B------:R-:W-:Y:S01]  /*cd50*/  FMUL.FTZ R165, R165, R21.reuse ;  /* 0x00000015a5a57220 */ /* 0x080fe20000410000 */
[----:B------:R-:W-:Y:S01]  /*cd60*/  FMUL.FTZ R168, R168, R21 ;  /* 0x00000015a8a87220 */ /* 0x000fe20000410000 */
[-C--:B----4-:R-:W-:Y:S01]  /*cd70*/  FMUL.FTZ R158, R158, R22.reuse ;  /* 0x000000169e9e7220 */ /* 0x090fe20000410000 */
[----:B------:R-:W-:Y:S01]  /*cd80*/  FMUL.FTZ R159, R159, R22 ;  /* 0x000000169f9f7220 */ /* 0x000fe20000410000 */
[----:B------:R-:W-:Y:S01]  /*cd90*/  LOP3.LUT R8, R2, R0, RZ, 0xc0, !PT ;  /* 0x0000000002087212 */ /* 0x000fe200078ec0ff */
[-C--:B------:R-:W-:Y:S01]  /*cda0*/  FMUL.FTZ R146, R146, R22.reuse ;  /* 0x0000001692927220 */ /* 0x080fe20000410000 */
[----:B------:R-:W-:Y:S01]  /*cdb0*/  HSET2.LE.AND R0, R28, R6, PT ;  /* 0x000000061c007233 */ /* 0x000fe20003803000 */
[-C--:B------:R-:W-:Y:S01]  /*cdc0*/  FMUL.FTZ R147, R147, R22.reuse ;  /* 0x0000001693937220 */ /* 0x080fe20000410000 */
[----:B------:R-:W-:Y:S01]  /*cdd0*/  F2FP.BF16.F32.PACK_AB R2, R209, R207 ;  /* 0x000000cfd102723e */ /* 0x000fe200000010ff */
[-C--:B------:R-:W-:Y:S01]  /*cde0*/  FMUL.FTZ R162, R162, R22.reuse ;  /* 0x00000016a2a27220 */ /* 0x080fe20000410000 */
[C---:B-1----:R-:W-:Y:S01]  /*cdf0*/  HMMA.16816.F32.BF16 R32, R12.reuse, R26, R156 ;  /* 0x0000001a0c20723c */ /* 0x042fe2000004189c */
[----:B------:R-:W-:Y:S01]  /*ce00*/  FMUL.FTZ R163, R163, R22 ;  /* 0x00000016a3a37220 */ /* 0x000fe20000410000 */
[----:B------:R-:W-:Y:S01]  /*ce10*/  LOP3.LUT R9, R2, R0, RZ, 0xc0, !PT ;  /* 0x0000000002097212 */ /* 0x000fe200078ec0ff */
[----:B------:R-:W-:Y:S01]  /*ce20*/  FMUL.FTZ R169, R169, R21 ;  /* 0x00000015a9a97220 */ /* 0x000fe20000410000 */
[----:B------:R-:W-:Y:S01]  /*ce30*/  F2FP.BF16.F32.PACK_AB R0, R241, R217 ;  /* 0x000000d9f100723e */ /* 0x000fe200000010ff */
[-C--:B------:R-:W-:Y:S01]  /*ce40*/  FMUL.FTZ R174, R174, R22.reuse ;  /* 0x00000016aeae7220 */ /* 0x080fe20000410000 */
[----:B------:R-:W-:Y:S01]  /*ce50*/  F2FP.BF16.F32.PACK_AB R2, R206, R213 ;  /* 0x000000d5ce02723e */ /* 0x000fe200000010ff */
[----:B------:R-:W-:Y:S01]  /*ce60*/  FMUL.FTZ R175, R175, R22 ;  /* 0x00000016afaf7220 */ /* 0x000fe20000410000 */
[----:B------:R-:W-:Y:S01]  /*ce70*/  LOP3.LUT R10, R0, R3, RZ, 0xc0, !PT ;  /* 0x00000003000a7212 */ /* 0x000fe200078ec0ff */
[-C--:B------:R-:W-:Y:S01]  /*ce80*/  HMMA.16816.F32.BF16 R188, R12, R24.reuse, R144 ;  /* 0x000000180cbc723c */ /* 0x080fe20000041890 */
[----:B------:R-:W-:Y:S01]  /*ce90*/  LOP3.LUT R11, R2, R4, RZ, 0xc0, !PT ;  /* 0x00000004020b7212 */ /* 0x000fe200078ec0ff */
[-C--:B------:R-:W-:Y:S01]  /*cea0*/  FMUL.FTZ R38, R38, R22.reuse ;  /* 0x0000001626267220 */ /* 0x080fe20000410000 */
[----:B------:R-:W-:Y:S01]  /*ceb0*/  SEL R2, R212, 0xffffffe0, !P4 ;  /* 0xffffffe0d4027807 */ /* 0x000fe20006000000 */
[----:B------:R-:W-:Y:S01]  /*cec0*/  FMUL.FTZ R39, R39, R22 ;  /* 0x0000001627277220 */ /* 0x000fe20000410000 */
[----:B------:R-:W-:Y:S01]  /*ced0*/  IADD3 R0, PT, PT, R138, 0xa000, RZ ;  /* 0x0000a0008a007810 */ /* 0x000fe20007ffe0ff */
[-C--:B------:R-:W-:Y:S01]  /*cee0*/  FMUL.FTZ R40, R40, R21.reuse ;  /* 0x0000001528287220 */ /* 0x080fe20000410000 */
[-C--:B------:R-:W-:Y:S01]  /*cef0*/  FMUL.FTZ R41, R41, R21.reuse ;  /* 0x0000001529297220 */ /* 0x080fe20000410000 */
[C---:B------:R-:W-:Y:S01]  /*cf00*/  HMMA.16816.F32.BF16 R148, R8.reuse, R24, R148 ;  /* 0x000000180894723c */ /* 0x040fe20000041894 */
[C---:B------:R-:W-:Y:S01]  /*cf10*/  IMAD.IADD R133, R138.reuse, 0x1, R2 ;  /* 0x000000018a857824 */ /* 0x040fe200078e0202 */
[----:B------:R-:W-:Y:S01]  /*cf20*/  IADD3 R25, PT, PT, R138, 0xa040, RZ ;  /* 0x0000a0408a197810 */ /* 0x000fe20007ffe0ff */
[----:B------:R-:W-:Y:S01]  /*cf30*/  IMAD.MOV.U32 R156, RZ, RZ, R32 ;  /* 0x000000ffff9c7224 */ /* 0x000fe200078e0020 */
[----:B------:R-:W-:Y:S01]  /*cf40*/  @P2 IADD3 R25, PT, PT, R0, -0x40, RZ ;  /* 0xffffffc000192810 */ /* 0x000fe20007ffe0ff */
[----:B------:R-:W-:Y:S01]  /*cf50*/  FMUL.FTZ R44, R44, R21 ;  /* 0x000000152c2c7220 */ /* 0x000fe20000410000 */
[----:B------:R-:W1:Y:S01]  /*cf60*/  LDSM.16.MT88.4 R28, [R133+0xa000] ;  /* 0x00a00000851c783b */ /* 0x000e620000004200 */
[----:B------:R-:W-:Y:S01]  /*cf70*/  MOV R159, R35 ;  /* 0x00000023009f7202 */ /* 0x000fe20000000f00 */
[----:B------:R-:W-:Y:S01]  /*cf80*/  FMUL.FTZ R45, R45, R21 ;  /* 0x000000152d2d7220 */ /* 0x000fe20000410000 */
[----:B------:R-:W-:Y:S01]  /*cf90*/  MOV R158, R34 ;  /* 0x00000022009e7202 */ /* 0x000fe20000000f00 */
[-C--:B------:R-:W-:Y:S01]  /*cfa0*/  FMUL.FTZ R50, R50, R22.reuse ;  /* 0x0000001632327220 */ /* 0x080fe20000410000 */
[----:B------:R-:W-:Y:S01]  /*cfb0*/  MOV R157, R33 ;  /* 0x00000021009d7202 */ /* 0x000fe20000000f00 */
[----:B------:R-:W-:Y:S01]  /*cfc0*/  FMUL.FTZ R51, R51, R22 ;  /* 0x0000001633337220 */ /* 0x000fe20000410000 */
[----:B------:R-:W2:Y:S01]  /*cfd0*/  LDSM.16.MT88.4 R32, [R25] ;  /* 0x000000001920783b */ /* 0x000ea20000004200 */
[----:B------:R-:W-:Y:S01]  /*cfe0*/  IMAD.IADD R132, R2, 0x1, R25 ;  /* 0x0000000102847824 */ /* 0x000fe200078e0219 */
[----:B------:R-:W-:Y:S01]  /*cff0*/  HMMA.16816.F32.BF16 R152, R8, R26, R152 ;  /* 0x0000001a0898723c */ /* 0x000fe20000041898 */
[----:B------:R-:W-:Y:S01]  /*d000*/  MOV R27, R235 ;  /* 0x000000eb001b7202 */ /* 0x000fe20000000f00 */
[-C--:B------:R-:W-:Y:S01]  /*d010*/  FMUL.FTZ R56, R56, R21.reuse ;  /* 0x0000001538387220 */ /* 0x080fe20000410000 */
[----:B------:R-:W-:Y:S01]  /*d020*/  MOV R26, R234 ;  /* 0x000000ea001a7202 */ /* 0x000fe20000000f00 */
[-C--:B------:R-:W-:Y:S01]  /*d030*/  FMUL.FTZ R57, R57, R21.reuse ;  /* 0x0000001539397220 */ /* 0x080fe20000410000 */
        /* <DEDUP_REMOVED lines=20> */
[----:B------:R-:W-:Y:S01]  /*d180*/  FMUL.FTZ R65, R65, R23 ;  /* 0x0000001741417220 */ /* 0x000fe20000410000 */
[----:B------:R-:W-:Y:S01]  /*d190*/  MOV R4, R191 ;  /* 0x000000bf00047202 */ /* 0x000fe20000000f00 */
[----:B------:R-:W-:Y:S01]  /*d1a0*/  FMUL.FTZ R66, R66, R22 ;  /* 0x0000001642427220 */ /* 0x000fe20000410000 */
[----:B------:R-:W-:Y:S01]  /*d1b0*/  MOV R0, R140 ;  /* 0x0000008c00007202 */ /* 0x000fe20000000f00 */
[-C--:B------:R-:W-:Y:S01]  /*d1c0*/  FMUL.FTZ R67, R67, R22.reuse ;  /* 0x0000001643437220 */ /* 0x080fe20000410000 */
[-C--:B------:R-:W-:Y:S01]  /*d1d0*/  FMUL.FTZ R52, R52, R23.reuse ;  /* 0x0000001734347220 */ /* 0x080fe20000410000 */
[----:B-1----:R-:W-:Y:S01]  /*d1e0*/  HMMA.16816.F32.BF16 R244, R12, R28, R160 ;  /* 0x0000001c0cf4723c */ /* 0x002fe200000418a0 */
[----:B------:R-:W-:Y:S01]  /*d1f0*/  FMUL.FTZ R53, R53, R23 ;  /* 0x0000001735357220 */ /* 0x000fe20000410000 */
[-C--:B------:R-:W-:Y:S01]  /*d200*/  FMUL.FTZ R54, R54, R22.reuse ;  /* 0x0000001636367220 */ /* 0x080fe20000410000 */
[----:B------:R-:W-:Y:S01]  /*d210*/  FMUL.FTZ R55, R55, R22 ;  /* 0x0000001637377220 */ /* 0x000fe20000410000 */
[----:B------:R-:W-:Y:S01]  /*d220*/  MOV R176, R185 ;  /* 0x000000b900b07202 */ /* 0x000fe20000000f00 */
[----:B------:R-:W-:-:S02]  /*d230*/  IMAD.MOV.U32 R177, RZ, RZ, R184 ;  /* 0x000000ffffb17224 */ /* 0x000fc400078e00b8 */
[-C--:B------:R-:W-:Y:S01]  /*d240*/  FMUL.FTZ R84, R84, R23.reuse ;  /* 0x0000001754547220 */ /* 0x080fe20000410000 */
[----:B------:R-:W-:Y:S01]  /*d250*/  IMAD.MOV.U32 R141, RZ, RZ, R189 ;  /* 0x000000ffff8d7224 */ /* 0x000fe200078e00bd */
        /* <DEDUP_REMOVED lines=15> */
[----:B------:R-:W-:Y:S01]  /*d350*/  FMUL.FTZ R98, R98, R22 ;  /* 0x0000001662627220 */ /* 0x000fe20000410000 */
[----:B------:R-:W-:Y:S01]  /*d360*/  HMMA.16816.F32.BF16 R236, R12, R30, R172 ;  /* 0x0000001e0cec723c */ /* 0x000fe200000418ac */
[----:B------:R-:W1:Y:S01]  /*d370*/  LDSM.16.MT88.4 R28, [R132] ;  /* 0x00000000841c783b */ /* 0x000e620000004200 */
[----:B------:R-:W-:Y:S01]  /*d380*/  IMAD.MOV.U32 R173, RZ, RZ, R3 ;  /* 0x000000ffffad7224 */ /* 0x000fe200078e0003 */
[----:B------:R-:W-:Y:S01]  /*d390*/  MOV R175, R7 ;  /* 0x0000000700af7202 */ /* 0x000fe20000000f00 */
[----:B------:R-:W-:Y:S01]  /*d3a0*/  IMAD.WIDE.U32 R2, R183, -0x2daee0ad, RZ ;  /* 0xd2511f53b7027825 */ /* 0x000fe200078e00ff */
[----:B------:R-:W-:-:S03]  /*d3b0*/  MOV R172, R4 ;  /* 0x0000000400ac7202 */ /* 0x000fc60000000f00 */
[-C--:B------:R-:W-:Y:S01]  /*d3c0*/  FMUL.FTZ R99, R99, R22.reuse ;  /* 0x0000001663637220 */ /* 0x080fe20000410000 */
[----:B------:R-:W-:Y:S01]  /*d3d0*/  MOV R174, R141 ;  /* 0x0000008d00ae7202 */ /* 0x000fe20000000f00 */
[-C--:B--2---:R-:W-:Y:S01]  /*d3e0*/  HMMA.16816.F32.BF16 R232, R12, R32.reuse, R36 ;  /* 0x000000200ce8723c */ /* 0x084fe20000041824 */
[----:B------:R-:W2:Y:S01]  /*d3f0*/  LDSM.16.MT88.4 R36, [R138+0xb000] ;  /* 0x00b000008a24783b */ /* 0x000ea20000004200 */
[----:B------:R-:W-:Y:S01]  /*d400*/  LOP3.LUT R4, R180, UR6, R3, 0x96, !PT ;  /* 0x00000006b4047c12 */ /* 0x000fe2000f8e9603 */
[-C--:B------:R-:W-:Y:S01]  /*d410*/  FMUL.FTZ R100, R100, R23.reuse ;  /* 0x0000001764647220 */ /* 0x080fe20000410000 */
[C---:B------:R-:W-:Y:S01]  /*d420*/  PRMT R24, R2.reuse, 0x7771, RZ ;  /* 0x0000777102187816 */ /* 0x040fe200000000ff */
[-C--:B------:R-:W-:Y:S01]  /*d430*/  FMUL.FTZ R101, R101, R23.reuse ;  /* 0x0000001765657220 */ /* 0x080fe20000410000 */
[----:B------:R-:W-:Y:S01]  /*d440*/  PRMT R7, R2, 0x7772, RZ ;  /* 0x0000777202077816 */ /* 0x000fe200000000ff */
        /* <DEDUP_REMOVED lines=14> */
[-C--:B------:R-:W-:Y:S01]  /*d530*/  FMUL.FTZ R128, R128, R23.reuse ;  /* 0x0000001780807220 */ /* 0x080fe20000410000 */
[----:B------:R-:W-:Y:S01]  /*d540*/  FMUL.FTZ R129, R129, R23 ;  /* 0x0000001781817220 */ /* 0x000fe20000410000 */
[-C--:B------:R-:W-:Y:S01]  /*d550*/  FMUL.FTZ R130, R130, R22.reuse ;  /* 0x0000001682827220 */ /* 0x080fe20000410000 */
[----:B------:R-:W-:Y:S01]  /*d560*/  HMMA.16816.F32.BF16 R228, R12, R34, R48 ;  /* 0x000000220ce4723c */ /* 0x000fe20000041830 */
[----:B------:R-:W3:Y:S01]  /*d570*/  LDSM.16.MT88.4 R32, [R133+0xb000] ;  /* 0x00b000008520783b */ /* 0x000ee20000004200 */
[----:B------:R-:W-:Y:S01]  /*d580*/  MOV R51, R187 ;  /* 0x000000bb00337202 */ /* 0x000fe20000000f00 */
[----:B------:R-:W-:Y:S01]  /*d590*/  FMUL.FTZ R131, R131, R22 ;  /* 0x0000001683837220 */ /* 0x000fe20000410000 */
[----:B------:R-:W-:-:S02]  /*d5a0*/  MOV R50, R186 ;  /* 0x000000ba00327202 */ /* 0x000fc40000000f00 */
[----:B------:R-:W-:Y:S02]  /*d5b0*/  MOV R49, R142 ;  /* 0x0000008e00317202 */ /* 0x000fe40000000f00 */
[----:B------:R-:W-:Y:S01]  /*d5c0*/  MOV R48, R50 ;  /* 0x0000003200307202 */ /* 0x000fe20000000f00 */
[----:B-1----:R-:W-:Y:S01]  /*d5d0*/  HMMA.16816.F32.BF16 R56, R8, R28, R56 ;  /* 0x0000001c0838723c */ /* 0x002fe20000041838 */
[----:B------:R-:W-:Y:S01]  /*d5e0*/  MOV R183, R49 ;  /* 0x0000003100b77202 */ /* 0x000fe20000000f00 */
[----:B------:R-:W-:Y:S01]  /*d5f0*/  IMAD.MOV.U32 R49, RZ, RZ, R27 ;  /* 0x000000ffff317224 */ /* 0x000fe200078e001b */
[----:B------:R-:W-:-:S05]  /*d600*/  MOV R50, R26 ;  /* 0x0000001a00327202 */ /* 0x000fca0000000f00 */
        /* <DEDUP_REMOVED lines=9> */
[----:B------:R-:W-:-:S02]  /*d6a0*/  MOV R11, R2 ;  /* 0x00000002000b7202 */ /* 0x000fc40000000f00 */
[----:B------:R-:W-:Y:S01]  /*d6b0*/  PRMT R10, R2, 0x7773, RZ ;  /* 0x00007773020a7816 */ /* 0x000fe200000000ff */
[----:B------:R-:W-:-:S04]  /*d6c0*/  IMAD.WIDE.U32 R2, R205, -0x2daee0ad, RZ ;  /* 0xd2511f53cd027825 */ /* 0x000fc800078e00ff */
[----:B------:R-:W-:Y:S01]  /*d6d0*/  IMAD.MOV.U32 R205, RZ, RZ, R0 ;  /* 0x000000ffffcd7224 */ /* 0x000fe200078e0000 */
[----:B------:R-:W-:Y:S01]  /*d6e0*/  LOP3.LUT R0, R182, UR6, R3, 0x96, !PT ;  /* 0x00000006b6007c12 */ /* 0x000fe2000f8e9603 */
[C---:B------:R-:W-:Y:S01]  /*d6f0*/  HMMA.16816.F32.BF16 R184, R12.reuse, R30, R64 ;  /* 0x0000001e0cb8723c */ /* 0x040fe20000041840 */
[----:B------:R-:W-:Y:S01]  /*d700*/  MOV R3, R2 ;  /* 0x0000000200037202 */ /* 0x000fe20000000f00 */
[----:B------:R-:W-:Y:S01]  /*d710*/  LDSM.16.MT88.4 R64, [R132+0x800] ;  /* 0x000800008440783b */ /* 0x000fe20000004200 */
[C---:B------:R-:W-:Y:S02]  /*d720*/  PRMT R9, R2.reuse, 0x7771, RZ ;  /* 0x0000777102097816 */ /* 0x040fe400000000ff */
[C---:B------:R-:W-:Y:S02]  /*d730*/  PRMT R8, R2.reuse, 0x7773, RZ ;  /* 0x0000777302087816 */ /* 0x040fe400000000ff */
[----:B------:R-:W-:Y:S01]  /*d740*/  PRMT R2, R2, 0x7772, RZ ;  /* 0x0000777202027816 */ /* 0x000fe200000000ff */
[----:B------:R-:W-:Y:S01]  /*d750*/  HMMA.16816.F32.BF16 R188, R12, R28, R52 ;  /* 0x0000001c0cbc723c */ /* 0x000fe20000041834 */
[----:B------:R-:W-:-:S02]  /*d760*/  LOP3.LUT R3, R3, 0xff, RZ, 0xc0, !PT ;  /* 0x000000ff03037812 */ /* 0x000fc400078ec0ff */
[----:B------:R-:W-:Y:S02]  /*d770*/  PRMT R30, R2, 0x5410, R8 ;  /* 0x00005410021e7816 */ /* 0x000fe40000000008 */
[----:B------:R-:W-:Y:S02]  /*d780*/  LOP3.LUT R2, R4, 0xffff, RZ, 0xc0, !PT ;  /* 0x0000ffff04027812 */ /* 0x000fe400078ec0ff */
[----:B------:R-:W-:Y:S01]  /*d790*/  PRMT R31, R7, 0x5410, R10 ;  /* 0x00005410071f7816 */ /* 0x000fe2000000000a */
[----:B------:R-:W-:Y:S01]  /*d7a0*/  HMMA.16816.F32.BF16 R84, R12, R32, R84 ;  /* 0x000000200c54723c */ /* 0x000fe20000041854 */
[----:B------:R-:W-:Y:S01]  /*d7b0*/  LOP3.LUT R7, R11, 0xff, RZ, 0xc0, !PT ;  /* 0x000000ff0b077812 */ /* 0x000fe200078ec0ff */
[----:B------:R-:W-:Y:S01]  /*d7c0*/  FFMA.FTZ R10, R197, UR7, -R19 ;  /* 0x00000007c50a7c23 */ /* 0x000fe20008010813 */
[----:B------:R-:W-:Y:S02]  /*d7d0*/  PRMT R28, R3, 0x5410, R9 ;  /* 0x00005410031c7816 */ /* 0x000fe40000000009 */
[----:B------:R-:W-:-:S02]  /*d7e0*/  SHF.R.U32.HI R2, RZ, 0x8, R2 ;  /* 0x00000008ff027819 */ /* 0x000fc40000011602 */
[----:B------:R-:W-:Y:S01]  /*d7f0*/  LOP3.LUT R3, R4, 0xff, RZ, 0xc0, !PT ;  /* 0x000000ff04037812 */ /* 0x000fe200078ec0ff */
[C---:B------:R-:W-:Y:S01]  /*d800*/  HMMA.16816.F32.BF16 R68, R12.reuse, R36, R68 ;  /* 0x000000240c44723c */ /* 0x040fe20000041844 */
[----:B------:R-:W-:Y:S02]  /*d810*/  PRMT R29, R7, 0x5410, R24 ;  /* 0x00005410071d7816 */ /* 0x000fe40000000018 */
[----:B------:R-:W-:Y:S02]  /*d820*/  PRMT R7, R0, 0x7632, R7 ;  /* 0x0000763200077816 */ /* 0x000fe40000000007 */
[----:B------:R-:W-:Y:S02]  /*d830*/  PRMT R27, R3, 0x5410, R2 ;  /* 0x00005410031b7816 */ /* 0x000fe40000000002 */
[----:B------:R-:W-:Y:S01]  /*d840*/  PRMT R3, R4, 0x7632, R3 ;  /* 0x0000763204037816 */ /* 0x000fe20000000003 */
[----:B------:R-:W-:Y:S01]  /*d850*/  HMMA.16816.F32.BF16 R140, R12, R38, R80 ;  /* 0x000000260c8c723c */ /* 0x000fe20000041850 */
[----:B------:R-:W-:Y:S01]  /*d860*/  SHF.R.U32.HI R9, RZ, 0x18, R4 ;  /* 0x00000018ff097819 */ /* 0x000fe20000011604 */
[----:B------:R-:W-:Y:S01]  /*d870*/  LDSM.16.MT88.4 R80, [R138+0xb800] ;  /* 0x00b800008a50783b */ /* 0x000fe20000004200 */
[----:B------:R-:W-:-:S02]  /*d880*/  LOP3.LUT R2, R0, 0xffff, RZ, 0xc0, !PT ;  /* 0x0000ffff00027812 */ /* 0x000fc400078ec0ff */
[----:B------:R-:W-:Y:S02]  /*d890*/  LOP3.LUT R8, R0, 0xff, RZ, 0xc0, !PT ;  /* 0x000000ff00087812 */ /* 0x000fe400078ec0ff */
[----:B------:R-:W-:Y:S01]  /*d8a0*/  SHF.R.U32.HI R4, RZ, 0x18, R0 ;  /* 0x00000018ff047819 */ /* 0x000fe20000011600 */
[C---:B------:R-:W-:Y:S01]  /*d8b0*/  HMMA.16816.F32.BF16 R36, R12.reuse, R34, R96 ;  /* 0x000000220c24723c */ /* 0x040fe20000041860 */
[----:B------:R-:W-:Y:S01]  /*d8c0*/  LOP3.LUT R0, R7, 0xff, RZ, 0xc0, !PT ;  /* 0x000000ff07007812 */ /* 0x000fe200078ec0ff */
[----:B------:R-:W-:Y:S01]  /*d8d0*/  FFMA.FTZ R7, R179, UR7, -R18 ;  /* 0x00000007b3077c23 */ /* 0x000fe20008010812 */
[----:B------:R-:W-:Y:S01]  /*d8e0*/  SHF.R.U32.HI R2, RZ, 0x8, R2 ;  /* 0x00000008ff027819 */ /* 0x000fe20000011602 */
[----:B------:R-:W-:Y:S01]  /*d8f0*/  IMAD.MOV.U32 R179, RZ, RZ, R175 ;  /* 0x000000ffffb37224 */ /* 0x000fe200078e00af */
[----:B------:R-:W-:Y:S01]  /*d900*/  PRMT R26, R0, 0x5410, R4 ;  /* 0x00005410001a7816 */ /* 0x000fe20000000004 */
[----:B------:R-:W-:Y:S01]  /*d910*/  FFMA.FTZ R0, R200, UR7, -R16 ;  /* 0x00000007c8007c23 */ /* 0x000fe20008010810 */
[----:B------:R-:W-:Y:S01]  /*d920*/  PRMT R11, R8, 0x5410, R2 ;  /* 0x00005410080b7816 */ /* 0x000fe20000000002 */
[----:B------:R-:W-:Y:S01]  /*d930*/  FFMA.FTZ R2, R196, UR7, -R16 ;  /* 0x00000007c4027c23 */ /* 0x000fe20008010810 */
[----:B------:R-:W-:Y:S01]  /*d940*/  MOV R196, R178 ;  /* 0x000000b200c47202 */ /* 0x000fe20000000f00 */
[--C-:B------:R-:W-:Y:S01]  /*d950*/  FFMA.FTZ R4, R199, UR7, -R18.reuse ;  /* 0x00000007c7047c23 */ /* 0x100fe20008010812 */
[----:B------:R1:W-:Y:S01]  /*d960*/  MUFU.EX2 R178, R0 ;  /* 0x0000000000b27308 */ /* 0x0003e20000000800 */
[----:B------:R-:W-:Y:S01]  /*d970*/  LOP3.LUT R3, R3, 0xff, RZ, 0xc0, !PT ;  /* 0x000000ff03037812 */ /* 0x000fe200078ec0ff */
[----:B------:R-:W-:Y:S01]  /*d980*/  FFMA.FTZ R8, R203, UR7, -R19 ;  /* 0x00000007cb087c23 */ /* 0x000fe20008010813 */
[----:B------:R-:W-:Y:S01]  /*d990*/  MOV R200, R48 ;  /* 0x0000003000c87202 */ /* 0x000fe20000000f00 */
[----:B------:R2:W-:Y:S01]  /*d9a0*/  MUFU.EX2 R180, R2 ;  /* 0x0000000200b47308 */ /* 0x0005e20000000800 */
[----:B------:R-:W-:Y:S01]  /*d9b0*/  PRMT R24, R3, 0x5410, R9 ;  /* 0x0000541003187816 */ /* 0x000fe20000000009 */
[--C-:B------:R-:W-:Y:S01]  /*d9c0*/  FFMA.FTZ R9, R204, UR7, -R19.reuse ;  /* 0x00000007cc097c23 */ /* 0x100fe20008010813 */
[----:B------:R-:W-:Y:S01]  /*d9d0*/  FFMA.FTZ R3, R195, UR7, -R18 ;  /* 0x00000007c3037c23 */ /* 0x000fe20008010812 */
[----:B------:R-:W-:Y:S01]  /*d9e0*/  FFMA.FTZ R19, R181, UR7, -R19 ;  /* 0x00000007b5137c23 */ /* 0x000fe20008010813 */
[----:B------:R-:W-:Y:S01]  /*d9f0*/  MUFU.EX2 R35, R4 ;  /* 0x0000000400237308 */ /* 0x000fe20000000800 */
[C---:B------:R-:W-:Y:S01]  /*da00*/  HMMA.16816.F32.BF16 R100, R12.reuse, R40, R100 ;  /* 0x000000280c64723c */ /* 0x040fe20000041864 */
[----:B------:R-:W-:Y:S01]  /*da10*/  MOV R199, R173 ;  /* 0x000000ad00c77202 */ /* 0x000fe20000000f00 */
[----:B------:R-:W-:Y:S01]  /*da20*/  IMAD.MOV.U32 R181, RZ, RZ, R156 ;  /* 0x000000ffffb57224 */ /* 0x000fe200078e009c */
[----:B------:R-:W-:Y:S01]  /*da30*/  MOV R195, R174 ;  /* 0x000000ae00c37202 */ /* 0x000fe20000000f00 */
[--C-:B-1----:R-:W-:Y:S01]  /*da40*/  FFMA.FTZ R0, R193, UR7, -R16.reuse ;  /* 0x00000007c1007c23 */ /* 0x102fe20008010810 */
[----:B------:R-:W-:Y:S01]  /*da50*/  IMAD.MOV.U32 R193, RZ, RZ, R49 ;  /* 0x000000ffffc17224 */ /* 0x000fe200078e0031 */
[----:B------:R-:W-:Y:S01]  /*da60*/  MOV R204, R159 ;  /* 0x0000009f00cc7202 */ /* 0x000fe20000000f00 */
[----:B------:R-:W-:Y:S01]  /*da70*/  MUFU.EX2 R19, R19 ;  /* 0x0000001300137308 */ /* 0x000fe20000000800 */
[----:B--2---:R-:W-:Y:S01]  /*da80*/  FFMA.FTZ R2, R192, UR7, -R16 ;  /* 0x00000007c0027c23 */ /* 0x004fe20008010810 */
[----:B------:R-:W-:Y:S01]  /*da90*/  MOV R192, R50 ;  /* 0x0000003200c07202 */ /* 0x000fe20000000f00 */
[C---:B------:R-:W-:Y:S01]  /*daa0*/  HMMA.16816.F32.BF16 R52, R12.reuse, R42, R112 ;  /* 0x0000002a0c34723c */ /* 0x040fe20000041870 */
[----:B------:R1:W-:Y:S01]  /*dab0*/  MUFU.EX2 R182, R0 ;  /* 0x0000000000b67308 */ /* 0x0003e20000000800 */
[----:B------:R-:W-:Y:S01]  /*dac0*/  HSET2.LE.AND R16, R11, R6, PT ;  /* 0x000000060b107233 */ /* 0x000fe20003803000 */
[----:B------:R-:W-:Y:S01]  /*dad0*/  LDSM.16.MT88.4 R96, [R133+0xb800] ;  /* 0x00b800008560783b */ /* 0x000fe20000004200 */
[----:B------:R-:W-:Y:S01]  /*dae0*/  MOV R203, R158 ;  /* 0x0000009e00cb7202 */ /* 0x000fe20000000f00 */
[----:B------:R2:W3:Y:S01]  /*daf0*/  MUFU.EX2 R33, R2 ;  /* 0x0000000200217308 */ /* 0x0004e20000000800 */
[----:B------:R-:W-:Y:S01]  /*db00*/  MOV R197, R157 ;  /* 0x0000009d00c57202 */ /* 0x000fe20000000f00 */
[----:B------:R-:W-:Y:S01]  /*db10*/  LDSM.16.MT88.4 R112, [R25+0x1800] ;  /* 0x001800001970783b */ /* 0x000fe20000004200 */
[----:B------:R-:W-:Y:S03]  /*db20*/  HMMA.16816.F32.BF16 R116, R12, R44, R116 ;  /* 0x0000002c0c74723c */ /* 0x000fe60000041874 */
[----:B------:R-:W-:Y:S01]  /*db30*/  LDSM.16.MT88.4 R156, [R138+0xa800] ;  /* 0x00a800008a9c783b */ /* 0x000fe20000004200 */
[----:B-1----:R-:W-:Y:S01]  /*db40*/  FFMA.FTZ R0, R201, UR7, -R17 ;  /* 0x00000007c9007c23 */ /* 0x002fe20008010811 */
[----:B------:R-:W-:-:S03]  /*db50*/  MOV R201, R51 ;  /* 0x0000003300c97202 */ /* 0x000fc60000000f00 */
[----:B------:R-:W-:Y:S01]  /*db60*/  HMMA.16816.F32.BF16 R12, R12, R46, R128 ;  /* 0x0000002e0c0c723c */ /* 0x000fe20000041880 */
[----:B------:R-:W1:Y:S01]  /*db70*/  LDSM.16.MT88.4 R48, [R25+0x800] ;  /* 0x000800001930783b */ /* 0x000e620000004200 */
[--C-:B--2---:R-:W-:Y:S01]  /*db80*/  FFMA.FTZ R2, R198, UR7, -R17.reuse ;  /* 0x00000007c6027c23 */ /* 0x104fe20008010811 */
[----:B------:R-:W-:Y:S02]  /*db90*/  MOV R198, R176 ;  /* 0x000000b000c67202 */ /* 0x000fe40000000f00 */
[----:B------:R2:W-:Y:S01]  /*dba0*/  MUFU.EX2 R176, R0 ;  /* 0x0000000000b07308 */ /* 0x0005e20000000800 */
[----:B------:R-:W-:Y:S01]  /*dbb0*/  LDSM.16.MT88.4 R128, [R132+0x1800] ;  /* 0x001800008480783b */ /* 0x000fe20000004200 */
[----:B--2---:R-:W-:Y:S01]  /*dbc0*/  FFMA.FTZ R0, R194, UR7, -R17 ;  /* 0x00000007c2007c23 */ /* 0x004fe20008010811 */
[----:B------:R-:W-:Y:S02]  /*dbd0*/  IMAD.MOV.U32 R194, RZ, RZ, R177 ;  /* 0x000000ffffc27224 */ /* 0x000fe400078e00b1 */
[----:B------:R2:W-:Y:S02]  /*dbe0*/  MUFU.EX2 R177, R2 ;  /* 0x0000000200b17308 */ /* 0x0005e40000000800 */
[----:B--2---:R-:W-:-:S02]  /*dbf0*/  FFMA.FTZ R2, R139, UR7, -R17 ;  /* 0x000000078b027c23 */ /* 0x004fc40008010811 */
[----:B------:R2:W-:Y:S04]  /*dc00*/  MUFU.EX2 R139, R0 ;  /* 0x00000000008b7308 */ /* 0x0005e80000000800 */
[----:B------:R4:W5:Y:S01]  /*dc10*/  MUFU.EX2 R32, R2 ;  /* 0x0000000200207308 */ /* 0x0009620000000800 */
[----:B--2---:R-:W-:Y:S01]  /*dc20*/  FFMA.FTZ R0, R202, UR7, -R18 ;  /* 0x00000007ca007c23 */ /* 0x004fe20008010812 */
[--C-:B------:R-:W-:Y:S02]  /*dc30*/  HSET2.LE.AND R18, R28, R6.reuse, PT ;  /* 0x000000061c127233 */ /* 0x100fe40003803000 */
[----:B------:R2:W-:Y:S01]  /*dc40*/  MUFU.EX2 R28, R9 ;  /* 0x00000009001c7308 */ /* 0x0005e20000000800 */
[----:B----4-:R-:W-:Y:S02]  /*dc50*/  LOP3.LUT R2, R31, 0xff00ff, RZ, 0xc0, !PT ;  /* 0x00ff00ff1f027812 */ /* 0x010fe400078ec0ff */
[----:B------:R-:W-:Y:S01]  /*dc60*/  MOV R202, R172 ;  /* 0x000000ac00ca7202 */ /* 0x000fe20000000f00 */
[----:B------:R4:W-:Y:S01]  /*dc70*/  MUFU.EX2 R34, R0 ;  /* 0x0000000000227308 */ /* 0x0009e20000000800 */
[----:B------:R-:W1:Y:S01]  /*dc80*/  LDSM.16.MT88.4 R172, [R133+0xa800] ;  /* 0x00a8000085ac783b */ /* 0x000e620000004200 */
[----:B------:R-:W-:-:S02]  /*dc90*/  HSET2.LE.AND R4, R2, R6, PT ;  /* 0x0000000602047233 */ /* 0x000fc40003803000 */
[----:B------:R5:W-:Y:S01]  /*dca0*/  MUFU.EX2 R31, R3 ;  /* 0x00000003001f7308 */ /* 0x000be20000000800 */
[----:B---3--:R-:W-:Y:S02]  /*dcb0*/  F2FP.BF16.F32.PACK_AB R2, R33, R182 ;  /* 0x000000b62102723e */ /* 0x008fe400000010ff */
[--C-:B--2---:R-:W-:Y:S02]  /*dcc0*/  HSET2.LE.AND R9, R24, R6.reuse, PT ;  /* 0x0000000618097233 */ /* 0x104fe40003803000 */
[----:B------:R-:W2:Y:S01]  /*dcd0*/  MUFU.EX2 R24, R8 ;  /* 0x0000000800187308 */ /* 0x000ea20000000800 */
[----:B----4-:R-:W-:Y:S02]  /*dce0*/  LOP3.LUT R0, R30, 0xff00ff, RZ, 0xc0, !PT ;  /* 0x00ff00ff1e007812 */ /* 0x010fe400078ec0ff */
[--C-:B-----5:R-:W-:Y:S02]  /*dcf0*/  HSET2.LE.AND R3, R29, R6.reuse, PT ;  /* 0x000000061d037233 */ /* 0x120fe40003803000 */
[----:B------:R3:W4:Y:S01]  /*dd00*/  MUFU.EX2 R29, R7 ;  /* 0x00000007001d7308 */ /* 0x0007220000000800 */
[----:B------:R-:W-:-:S02]  /*dd10*/  HSET2.LE.AND R17, R0, R6, PT ;  /* 0x0000000600117233 */ /* 0x000fc40003803000 */
[----:B------:R-:W-:-:S04]  /*dd20*/  F2FP.BF16.F32.PACK_AB R0, R32, R139 ;  /* 0x0000008b2000723e */ /* 0x000fc800000010ff */
[----:B------:R-:W-:Y:S02]  /*dd30*/  LOP3.LUT R11, R0, R4, RZ, 0xc0, !PT ;  /* 0x00000004000b7212 */ /* 0x000fe400078ec0ff */
[----:B--2---:R-:W-:Y:S02]  /*dd40*/  F2FP.BF16.F32.PACK_AB R0, R24, R28 ;  /* 0x0000001c1800723e */ /* 0x004fe400000010ff */
[----:B------:R-:W-:Y:S02]  /*dd50*/  F2FP.BF16.F32.PACK_AB R4, R177, R176 ;  /* 0x000000b0b104723e */ /* 0x000fe400000010ff */
[--C-:B---3--:R-:W-:Y:S02]  /*dd60*/  HSET2.LE.AND R7, R27, R6.reuse, PT ;  /* 0x000000061b077233 */ /* 0x108fe40003803000 */
[----:B------:R-:W-:Y:S02]  /*dd70*/  HSET2.LE.AND R6, R26, R6, PT ;  /* 0x000000061a067233 */ /* 0x000fe40003803000 */
[----:B------:R2:W3:Y:S01]  /*dd80*/  MUFU.EX2 R26, R10 ;  /* 0x0000000a001a7308 */ /* 0x0004e20000000800 */
[----:B------:R-:W-:Y:S01]  /*dd90*/  LOP3.LUT R9, R4, R9, RZ, 0xc0, !PT ;  /* 0x0000000904097212 */ /* 0x000fe200078ec0ff */
[----:B------:R-:W-:Y:S01]  /*dda0*/  FFMA.FTZ R4, R201, R22, R250 ;  /* 0x00000016c9047223 */ /* 0x000fe200000100fa */
[----:B------:R-:W-:-:S02]  /*ddb0*/  LOP3.LUT R125, R0, R6, RZ, 0xc0, !PT ;  /* 0x00000006007d7212 */ /* 0x000fc400078ec0ff */
[----:B----4-:R-:W-:Y:S01]  /*ddc0*/  F2FP.BF16.F32.PACK_AB R0, R29, R31 ;  /* 0x0000001f1d00723e */ /* 0x010fe200000010ff */
[----:B------:R-:W-:-:S03]  /*ddd0*/  FADD.FTZ R6, R243, R4 ;  /* 0x00000004f3067221 */ /* 0x000fc60000010000 */
[----:B------:R-:W-:Y:S01]  /*dde0*/  LOP3.LUT R126, R0, R18, RZ, 0xc0, !PT ;  /* 0x00000012007e7212 */ /* 0x000fe200078ec0ff */
[----:B------:R-:W-:Y:S01]  /*ddf0*/  FFMA.FTZ R0, R198, R23, R194 ;  /* 0x00000017c6007223 */ /* 0x000fe200000100c2 */
[----:B--2---:R-:W-:Y:S02]  /*de00*/  LOP3.LUT R10, R2, R3, RZ, 0xc0, !PT ;  /* 0x00000003020a7212 */ /* 0x004fe400078ec0ff */
[----:B------:R-:W-:Y:S02]  /*de10*/  F2FP.BF16.F32.PACK_AB R2, R35, R34 ;  /* 0x000000222302723e */ /* 0x000fe400000010ff */
[----:B------:R-:W-:Y:S02]  /*de20*/  F2FP.BF16.F32.PACK_AB R3, R180, R178 ;  /* 0x000000b2b403723e */ /* 0x000fe400000010ff */
[----:B------:R-:W-:Y:S02]  /*de30*/  LOP3.LUT R124, R2, R16, RZ, 0xc0, !PT ;  /* 0x00000010027c7212 */ /* 0x000fe400078ec0ff */
[----:B---3--:R-:W-:-:S02]  /*de40*/  F2FP.BF16.F32.PACK_AB R2, R19, R26 ;  /* 0x0000001a1302723e */ /* 0x008fc400000010ff */
[----:B------:R-:W-:Y:S01]  /*de50*/  LOP3.LUT R8, R3, R7, RZ, 0xc0, !PT ;  /* 0x0000000703087212 */ /* 0x000fe200078ec0ff */
[----:B------:R-:W-:Y:S01]  /*de60*/  FFMA.FTZ R3, R192, R21, R215 ;  /* 0x00000015c0037223 */ /* 0x000fe200000100d7 */
[----:B------:R-:W-:Y:S01]  /*de70*/  LOP3.LUT R127, R2, R17, RZ, 0xc0, !PT ;  /* 0x00000011027f7212 */ /* 0x000fe200078ec0ff */
[----:B------:R-:W-:Y:S01]  /*de80*/  FFMA.FTZ R2, R193, R20, R207 ;  /* 0x00000014c1027223 */ /* 0x000fe200000100cf */
        /* <DEDUP_REMOVED lines=13> */
[C---:B-1----:R-:W-:Y:S01]  /*df60*/  HMMA.16816.F32.BF16 R44, R124.reuse, R50, R160 ;  /* 0x000000327c2c723c */ /* 0x042fe200000418a0 */
        /* <DEDUP_REMOVED lines=10> */
[----:B------:R-:W-:Y:S01]  /*e010*/  HMMA.16816.F32.BF16 R148, R124, R156, R148 ;  /* 0x0000009c7c94723c */ /* 0x000fe20000041894 */
[----:B------:R-:W-:Y:S01]  /*e020*/  FADD.FTZ R6, R182, R3 ;  /* 0x00000003b6067221 */ /* 0x000fe20000010000 */
[----:B------:R-:W-:Y:S01]  /*e030*/  FADD.FTZ R3, R139, R2 ;  /* 0x000000028b037221 */ /* 0x000fe20000010000 */
[----:B------:R-:W-:Y:S01]  /*e040*/  FADD.FTZ R2, R31, R0 ;  /* 0x000000001f027221 */ /* 0x000fe20000010000 */
[----:B------:R-:W-:-:S03]  /*e050*/  FADD.FTZ R0, R26, R4 ;  /* 0x000000041a007221 */ /* 0x000fc60000010000 */
[----:B------:R-:W-:Y:S01]  /*e060*/  FADD.FTZ R243, R29, R2 ;  /* 0x000000021df37221 */ /* 0x000fe20000010000 */
        /* <DEDUP_REMOVED lines=63> */
[----:B------:R-:W-:Y:S01]  /*e460*/  BAR.SYNC.DEFER_BLOCKING 0x0 ;  /* 0x0000000000007b1d */ /* 0x000fe20000010000 */
[CC--:B--2---:R-:W-:Y:S02]  /*e470*/  @!P3 LEA R6, P6, R0.reuse, R205.reuse, 0x1 ;  /* 0x000000cd0006b211 */ /* 0x0c4fe400078c08ff */
[C---:B------:R-:W-:Y:S02]  /*e480*/  @!P1 LEA R8, P0, R0.reuse, R205, 0x1 ;  /* 0x000000cd00089211 */ /* 0x040fe400078008ff */
[----:B------:R-:W-:-:S02]  /*e490*/  @!P3 LEA.HI.X R7, R0, R252, R3, 0x1, P6 ;  /* 0x000000fc0007b211 */ /* 0x000fc400030f0c03 */
[-C--:B------:R-:W-:Y:S02]  /*e4a0*/  @!P1 LEA.HI.X R9, R0, R252.reuse, R3, 0x1, P0 ;  /* 0x000000fc00099211 */ /* 0x080fe400000f0c03 */
[C---:B------:R-:W-:Y:S01]  /*e4b0*/  LEA R2, P5, R4.reuse, R205, 0x1 ;  /* 0x000000cd04027211 */ /* 0x040fe200078a08ff */
[----:B------:R-:W-:Y:S01]  /*e4c0*/  @!PT LDS RZ, [RZ] ;  /* 0x00000000fffff984 */ /* 0x000fe20000000800 */
[----:B------:R-:W-:Y:S01]  /*e4d0*/  @!PT LDS RZ, [RZ] ;  /* 0x00000000fffff984 */ /* 0x000fe20000000800 */
[----:B------:R-:W-:Y:S01]  /*e4e0*/  @!PT LDS RZ, [RZ] ;  /* 0x00000000fffff984 */ /* 0x000fe20000000800 */
[----:B------:R-:W-:Y:S01]  /*e4f0*/  @!P3 LDGSTS.E.BYPASS.LTC128B.128 [R218+0xa000], desc[UR26][R6.64] ;  /* 0x0a00000006dabfae */ /* 0x000fe2000b981a1a */
[----:B------:R-:W-:Y:S02]  /*e500*/  LOP3.LUT R0, R211, 0x200, R247, 0xf8, !PT ;  /* 0x00000200d3007812 */ /* 0x000fe400078ef8f7 */
        /* <DEDUP_REMOVED lines=23> */
[----:B------:R-:W-:-:S02]  /*e680*/  IMAD.MOV.U32 R6, RZ, RZ, 0x20 ;  /* 0x00000020ff067424 */ /* 0x000fc400078e00ff */
[----:B----4-:R-:W-:Y:S01]  /*e690*/  IMAD.MOV.U32 R132, RZ, RZ, R192 ;  /* 0x000000ffff847224 */ /* 0x010fe200078e00c0 */
[----:B------:R-:W0:Y:S02]  /*e6a0*/  LDGDEPBAR ;  /* 0x00000000000079af */ /* 0x000e240000000000 */
[----:B------:R-:W-:Y:S01]  /*e6b0*/  SEL R6, R6, 0xffffffe0, !P4 ;  /* 0xffffffe006067807 */ /* 0x000fe20006000000 */
[----:B--2---:R-:W-:-:S04]  /*e6c0*/  VIADD R3, R240, UR5 ;  /* 0x00000005f0037c36 */ /* 0x004fc80008000000 */
[----:B------:R-:W-:Y:S02]  /*e6d0*/  IMAD.IADD R20, R3, 0x1, R6 ;  /* 0x0000000103147824 */ /* 0x000fe400078e0206 */
[----:B------:R-:W-:-:S03]  /*e6e0*/  IMAD.IADD R7, R6, 0x1, R0 ;  /* 0x0000000106077824 */ /* 0x000fc600078e0200 */
[----:B------:R-:W-:Y:S04]  /*e6f0*/  LDSM.16.M88.4 R176, [R20+0x8000] ;  /* 0x0080000014b0783b */ /* 0x000fe80000000200 */
[----:B------:R-:W2:Y:S04]  /*e700*/  LDSM.16.M88.4 R16, [R7+0x2000] ;  /* 0x002000000710783b */ /* 0x000ea80000000200 */
[----:B------:R-:W4:Y:S01]  /*e710*/  LDSM.16.M88.4 R140, [R20+0x8800] ;  /* 0x00880000148c783b */ /* 0x000f220000000200 */
[-C--:B---3--:R-:W-:Y:S08]  /*e720*/  HMMA.16816.F32.BF16 R224, R12, R28.reuse, RZ ;  /* 0x0000001c0ce0723c */ /* 0x088ff000000418ff */
[C---:B-1----:R-:W-:Y:S08]  /*e730*/  HMMA.16816.F32.BF16 R180, R8.reuse, R28, RZ ;  /* 0x0000001c08b4723c */ /* 0x042ff000000418ff */
[-C--:B------:R-:W-:Y:S08]  /*e740*/  HMMA.16816.F32.BF16 R32, R8, R30.reuse, RZ ;  /* 0x0000001e0820723c */ /* 0x080ff000000418ff */
[----:B------:R-:W-:Y:S08]  /*e750*/  HMMA.16816.F32.BF16 R204, R12, R30, RZ ;  /* 0x0000001e0ccc723c */ /* 0x000ff000000418ff */
[C---:B-----5:R-:W-:Y:S08]  /*e760*/  HMMA.16816.F32.BF16 R28, R8.reuse, R24, RZ ;  /* 0x00000018081c723c */ /* 0x060ff000000418ff */
[----:B------:R-:W-:Y:S08]  /*e770*/  HMMA.16816.F32.BF16 R8, R8, R26, RZ ;  /* 0x0000001a0808723c */ /* 0x000ff000000418ff */
[C---:B------:R-:W-:Y:S08]  /*e780*/  HMMA.16816.F32.BF16 R184, R12.reuse, R24, RZ ;  /* 0x000000180cb8723c */ /* 0x040ff000000418ff */
[----:B------:R-:W-:Y:S01]  /*e790*/  HMMA.16816.F32.BF16 R200, R12, R26, RZ ;  /* 0x0000001a0cc8723c */ /* 0x000fe200000418ff */
[----:B------:R-:W1:Y:S01]  /*e7a0*/  LDSM.16.M88.4 R12, [R7] ;  /* 0x00000000070c783b */ /* 0x000e620000000200 */
[----:B------:R-:W-:-:S02]  /*e7b0*/  IMAD.IADD R2, R242, 0x1, R0 ;  /* 0x00000001f2027824 */ /* 0x000fc400078e0200 */
[----:B------:R-:W-:Y:S02]  /*e7c0*/  IMAD.IADD R3, R3, 0x1, R242 ;  /* 0x0000000103037824 */ /* 0x000fe400078e02f2 */
[----:B------:R-:W-:Y:S02]  /*e7d0*/  IMAD.MOV.U32 R133, RZ, RZ, R193 ;  /* 0x000000ffff857224 */ /* 0x000fe400078e00c1 */
[C---:B--2---:R-:W-:Y:S01]  /*e7e0*/  HMMA.16816.F32.BF16 R196, R16.reuse, R176, R180 ;  /* 0x000000b010c4723c */ /* 0x044fe200000418b4 */
[----:B------:R-:W-:Y:S07]  /*e7f0*/  LDSM.16.M88.4 R24, [R3+0x8000] ;  /* 0x008000000318783b */ /* 0x000fee0000000200 */
[C---:B----4-:R-:W-:Y:S01]  /*e800*/  HMMA.16816.F32.BF16 R180, R16.reuse, R142, R8 ;  /* 0x0000008e10b4723c */ /* 0x050fe20000041808 */
[----:B------:R-:W2:Y:S07]  /*e810*/  LDSM.16.M88.4 R8, [R2+0x2000] ;  /* 0x002000000208783b */ /* 0x000eae0000000200 */
[C---:B------:R-:W-:Y:S08]  /*e820*/  HMMA.16816.F32.BF16 R192, R16.reuse, R140, R28 ;  /* 0x0000008c10c0723c */ /* 0x040ff0000004181c */
[----:B------:R-:W-:Y:S01]  /*e830*/  HMMA.16816.F32.BF16 R188, R16, R178, R32 ;  /* 0x000000b210bc723c */ /* 0x000fe20000041820 */
[----:B------:R-:W3:Y:S04]  /*e840*/  LDSM.16.M88.4 R32, [R3+0x8800] ;  /* 0x008800000320783b */ /* 0x000ee80000000200 */
[----:B------:R-:W4:Y:S03]  /*e850*/  LDSM.16.M88.4 R16, [R2] ;  /* 0x000000000210783b */ /* 0x000f260000000200 */
[C---:B-1----:R-:W-:Y:S08]  /*e860*/  HMMA.16816.F32.BF16 R28, R12.reuse, R176, R224 ;  /* 0x000000b00c1c723c */ /* 0x042ff000000418e0 */
[----:B------:R-:W-:Y:S01]  /*e870*/  HMMA.16816.F32.BF16 R176, R12, R178, R204 ;  /* 0x000000b20cb0723c */ /* 0x000fe200000418cc */
[----:B------:R-:W-:-:S02]  /*e880*/  IMAD.IADD R4, R6, 0x1, R2 ;  /* 0x0000000106047824 */ /* 0x000fc400078e0202 */
[----:B------:R-:W-:-:S05]  /*e890*/  IMAD.IADD R6, R6, 0x1, R3 ;  /* 0x0000000106067824 */ /* 0x000fca00078e0203 */
[C---:B------:R-:W-:Y:S08]  /*e8a0*/  HMMA.16816.F32.BF16 R184, R12.reuse, R140, R184 ;  /* 0x0000008c0cb8723c */ /* 0x040ff000000418b8 */
[----:B------:R-:W-:Y:S01]  /*e8b0*/  HMMA.16816.F32.BF16 R140, R12, R142, R200 ;  /* 0x0000008e0c8c723c */ /* 0x000fe200000418c8 */
[----:B------:R-:W-:Y:S07]  /*e8c0*/  LDSM.16.M88.4 R12, [R4] ;  /* 0x00000000040c783b */ /* 0x000fee0000000200 */
[C---:B--2---:R-:W-:Y:S08]  /*e8d0*/  HMMA.16816.F32.BF16 R228, R8.reuse, R24, R196 ;  /* 0x0000001808e4723c */ /* 0x044ff000000418c4 */
[C---:B---3--:R-:W-:Y:S08]  /*e8e0*/  HMMA.16816.F32.BF16 R232, R8.reuse, R32, R192 ;  /* 0x0000002008e8723c */ /* 0x048ff000000418c0 */
[C---:B------:R-:W-:Y:S08]  /*e8f0*/  HMMA.16816.F32.BF16 R224, R8.reuse, R26, R188 ;  /* 0x0000001a08e0723c */ /* 0x040ff000000418bc */
[----:B------:R-:W-:Y:S01]  /*e900*/  HMMA.16816.F32.BF16 R204, R8, R34, R180 ;  /* 0x0000002208cc723c */ /* 0x000fe200000418b4 */
[----:B------:R-:W-:Y:S07]  /*e910*/  LDSM.16.M88.4 R8, [R4+0x2000] ;  /* 0x002000000408783b */ /* 0x000fee0000000200 */
[C---:B----4-:R-:W-:Y:S01]  /*e920*/  HMMA.16816.F32.BF16 R200, R16.reuse, R24, R28 ;  /* 0x0000001810c8723c */ /* 0x050fe2000004181c */
[----:B------:R-:W1:Y:S07]  /*e930*/  LDSM.16.M88.4 R28, [R6+0x8000] ;  /* 0x00800000061c783b */ /* 0x000e6e0000000200 */
[C---:B------:R-:W-:Y:S01]  /*e940*/  HMMA.16816.F32.BF16 R196, R16.reuse, R26, R176 ;  /* 0x0000001a10c4723c */ /* 0x040fe200000418b0 */
[----:B------:R-:W2:Y:S04]  /*e950*/  LDSM.16.M88.4 R24, [R6+0x8800] ;  /* 0x008800000618783b */ /* 0x000ea80000000200 */
[----:B------:R-:W-:Y:S03]  /*e960*/  LDSM.16.M88.4 R176, [R240+UR5+0x9000] ;  /* 0x00900005f0b0783b */ /* 0x000fe60008000200 */
[C---:B------:R-:W-:Y:S08]  /*e970*/  HMMA.16816.F32.BF16 R192, R16.reuse, R32, R184 ;  /* 0x0000002010c0723c */ /* 0x040ff000000418b8 */
[----:B------:R-:W-:Y:S01]  /*e980*/  HMMA.16816.F32.BF16 R32, R16, R34, R140 ;  /* 0x000000221020723c */ /* 0x000fe2000004188c */
[----:B------:R-:W3:Y:S04]  /*e990*/  LDSM.16.M88.4 R16, [R0+0x6000] ;  /* 0x006000000010783b */ /* 0x000ee80000000200 */
[----:B------:R-:W4:Y:S03]  /*e9a0*/  LDSM.16.M88.4 R140, [R240+UR5+0x9800] ;  /* 0x00980005f08c783b */ /* 0x000f260008000200 */
[C---:B-1----:R-:W-:Y:S08]  /*e9b0*/  HMMA.16816.F32.BF16 R188, R8.reuse, R28, R228 ;  /* 0x0000001c08bc723c */ /* 0x042ff000000418e4 */
[C---:B------:R-:W-:Y:S08]  /*e9c0*/  HMMA.16816.F32.BF16 R184, R8.reuse, R30, R224 ;  /* 0x0000001e08b8723c */ /* 0x040ff000000418e0 */
[C---:B--2---:R-:W-:Y:S08]  /*e9d0*/  HMMA.16816.F32.BF16 R180, R8.reuse, R24, R232 ;  /* 0x0000001808b4723c */ /* 0x044ff000000418e8 */
[----:B------:R-:W-:Y:S08]  /*e9e0*/  HMMA.16816.F32.BF16 R8, R8, R26, R204 ;  /* 0x0000001a0808723c */ /* 0x000ff000000418cc */
[C---:B------:R-:W-:Y:S08]  /*e9f0*/  HMMA.16816.F32.BF16 R232, R12.reuse, R28, R200 ;  /* 0x0000001c0ce8723c */ /* 0x040ff000000418c8 */
[C---:B------:R-:W-:Y:S01]  /*ea00*/  HMMA.16816.F32.BF16 R228, R12.reuse, R30, R196 ;  /* 0x0000001e0ce4723c */ /* 0x040fe200000418c4 */
[----:B------:R-:W-:Y:S07]  /*ea10*/  LDSM.16.M88.4 R28, [R20+0x9000] ;  /* 0x00900000141c783b */ /* 0x000fee0000000200 */
[C---:B------:R-:W-:Y:S08]  /*ea20*/  HMMA.16816.F32.BF16 R224, R12.reuse, R24, R192 ;  /* 0x000000180ce0723c */ /* 0x040ff000000418c0 */
[----:B------:R-:W-:Y:S01]  /*ea30*/  HMMA.16816.F32.BF16 R204, R12, R26, R32 ;  /* 0x0000001a0ccc723c */ /* 0x000fe20000041820 */
[----:B------:R-:W1:Y:S04]  /*ea40*/  LDSM.16.M88.4 R12, [R0+0x4000] ;  /* 0x00400000000c783b */ /* 0x000e680000000200 */
[----:B------:R-:W-:Y:S03]  /*ea50*/  LDSM.16.M88.4 R32, [R20+0x9800] ;  /* 0x009800001420783b */ /* 0x000fe60000000200 */
[C---:B---3--:R-:W-:Y:S01]  /*ea60*/  HMMA.16816.F32.BF16 R200, R16.reuse, R176, R188 ;  /* 0x000000b010c8723c */ /* 0x048fe200000418bc */
[----:B------:R-:W-:Y:S04]  /*ea70*/  LDSM.16.M88.4 R24, [R7+0x4000] ;  /* 0x004000000718783b */ /* 0x000fe80000000200 */
[----:B------:R-:W-:Y:S03]  /*ea80*/  LDSM.16.M88.4 R20, [R2+0x6000] ;  /* 0x006000000214783b */ /* 0x000fe60000000200 */
[C---:B------:R-:W-:Y:S08]  /*ea90*/  HMMA.16816.F32.BF16 R196, R16.reuse, R178, R184 ;  /* 0x000000b210c4723c */ /* 0x040ff000000418b8 */
[C---:B----4-:R-:W-:Y:S08]  /*eaa0*/  HMMA.16816.F32.BF16 R180, R16.reuse, R140, R180 ;  /* 0x0000008c10b4723c */ /* 0x050ff000000418b4 */
[----:B------:R-:W-:Y:S01]  /*eab0*/  HMMA.16816.F32.BF16 R16, R16, R142, R8 ;  /* 0x0000008e1010723c */ /* 0x000fe20000041808 */
[----:B------:R-:W2:Y:S07]  /*eac0*/  LDSM.16.M88.4 R8, [R7+0x6000] ;  /* 0x006000000708783b */ /* 0x000eae0000000200 */
[C---:B-1----:R-:W-:Y:S08]  /*ead0*/  HMMA.16816.F32.BF16 R188, R12.reuse, R176, R232 ;  /* 0x000000b00cbc723c */ /* 0x042ff000000418e8 */
[C---:B------:R-:W-:Y:S01]  /*eae0*/  HMMA.16816.F32.BF16 R192, R12.reuse, R178, R228 ;  /* 0x000000b20cc0723c */ /* 0x040fe200000418e4 */
[----:B------:R-:W1:Y:S07]  /*eaf0*/  LDSM.16.M88.4 R176, [R3+0x9000] ;  /* 0x0090000003b0783b */ /* 0x000e6e0000000200 */
[C---:B------:R-:W-:Y:S08]  /*eb00*/  HMMA.16816.F32.BF16 R184, R12.reuse, R140, R224 ;  /* 0x0000008c0cb8723c */ /* 0x040ff000000418e0 */
[----:B------:R-:W-:Y:S01]  /*eb10*/  HMMA.16816.F32.BF16 R12, R12, R142, R204 ;  /* 0x0000008e0c0c723c */ /* 0x000fe200000418cc */
[----:B------:R3:W4:Y:S07]  /*eb20*/  LDSM.16.M88.4 R140, [R3+0x9800] ;  /* 0x00980000038c783b */ /* 0x00072e0000000200 */
[C---:B--2---:R-:W-:Y:S01]  /*eb30*/  HMMA.16816.F32.BF16 R224, R8.reuse, R34, R16 ;  /* 0x0000002208e0723c */ /* 0x044fe20000041810 */
[----:B------:R-:W2:Y:S07]  /*eb40*/  LDSM.16.M88.4 R16, [R2+0x4000] ;  /* 0x004000000210783b */ /* 0x000eae0000000200 */
[C---:B------:R-:W-:Y:S08]  /*eb50*/  HMMA.16816.F32.BF16 R236, R8.reuse, R28, R200 ;  /* 0x0000001c08ec723c */ /* 0x040ff000000418c8 */
        /* <DEDUP_REMOVED lines=8> */
[----:B------:R-:W5:Y:S04]  /*ebe0*/  LDSM.16.M88.4 R24, [R6+0x9800] ;  /* 0x009800000618783b */ /* 0x000f680000000200 */
[----:B------:R-:W5:Y:S01]  /*ebf0*/  LDSM.16.M88.4 R12, [R4+0x4000] ;  /* 0x00400000040c783b */ /* 0x000f620000000200 */
[----:B---3--:R-:W-:Y:S01]  /*ec00*/  VIADD R3, R219, 0x8 ;  /* 0x00000008db037836 */ /* 0x008fe20000000000 */
[----:B------:R-:W-:-:S04]  /*ec10*/  DEPBAR.LE SB0, 0x0 ;  /* 0x000080000000791a */ /* 0x000fc80000000000 */
[C---:B-1----:R-:W-:Y:S08]  /*ec20*/  HMMA.16816.F32.BF16 R192, R20.reuse, R176, R236 ;  /* 0x000000b014c0723c */ /* 0x042ff000000418ec */
[C---:B------:R-:W-:Y:S08]  /*ec30*/  HMMA.16816.F32.BF16 R188, R20.reuse, R178, R232 ;  /* 0x000000b214bc723c */ /* 0x040ff000000418e8 */
[C---:B----4-:R-:W-:Y:S08]  /*ec40*/  HMMA.16816.F32.BF16 R184, R20.reuse, R140, R228 ;  /* 0x0000008c14b8723c */ /* 0x050ff000000418e4 */
[----:B------:R-:W-:Y:S08]  /*ec50*/  HMMA.16816.F32.BF16 R32, R20, R142, R224 ;  /* 0x0000008e1420723c */ /* 0x000ff000000418e0 */
[C---:B--2---:R-:W-:Y:S08]  /*ec60*/  HMMA.16816.F32.BF16 R20, R16.reuse, R176, R204 ;  /* 0x000000b01014723c */ /* 0x044ff000000418cc */
[C---:B------:R-:W-:Y:S08]  /*ec70*/  HMMA.16816.F32.BF16 R176, R16.reuse, R178, R200 ;  /* 0x000000b210b0723c */ /* 0x040ff000000418c8 */
[C---:B------:R-:W-:Y:S08]  /*ec80*/  HMMA.16816.F32.BF16 R196, R16.reuse, R140, R196 ;  /* 0x0000008c10c4723c */ /* 0x040ff000000418c4 */
[----:B------:R-:W-:Y:S08]  /*ec90*/  HMMA.16816.F32.BF16 R16, R16, R142, R180 ;  /* 0x0000008e1010723c */ /* 0x000ff000000418b4 */
[----:B-----5:R-:W-:Y:S08]  /*eca0*/  HMMA.16816.F32.BF16 R140, R8, R26, R32 ;  /* 0x0000001a088c723c */ /* 0x020ff00000041820 */
[C---:B------:R-:W-:Y:S08]  /*ecb0*/  HMMA.16816.F32.BF16 R32, R12.reuse, R28, R20 ;  /* 0x0000001c0c20723c */ /* 0x040ff00000041814 */
[C---:B------:R-:W-:Y:S08]  /*ecc0*/  HMMA.16816.F32.BF16 R176, R12.reuse, R30, R176 ;  /* 0x0000001e0cb0723c */ /* 0x040ff000000418b0 */
[----:B------:R-:W-:Y:S01]  /*ecd0*/  HMMA.16816.F32.BF16 R20, R12, R24, R196 ;  /* 0x000000180c14723c */ /* 0x000fe200000418c4 */
[----:B------:R-:W-:-:S07]  /*ece0*/  VIADD R7, R5, 0xffffff90 ;  /* 0xffffff9005077836 */ /* 0x000fce0000000000 */
[C---:B------:R-:W-:Y:S08]  /*ecf0*/  HMMA.16816.F32.BF16 R192, R8.reuse, R28, R192 ;  /* 0x0000001c08c0723c */ /* 0x040ff000000418c0 */
[C---:B------:R-:W-:Y:S08]  /*ed00*/  HMMA.16816.F32.BF16 R188, R8.reuse, R30, R188 ;  /* 0x0000001e08bc723c */ /* 0x040ff000000418bc */
[----:B------:R-:W-:Y:S01]  /*ed10*/  HMMA.16816.F32.BF16 R184, R8, R24, R184 ;  /* 0x0000001808b8723c */ /* 0x000fe200000418b8 */
[----:B------:R-:W-:-:S02]  /*ed20*/  VIADD R11, R5, 0xffffff80 ;  /* 0xffffff80050b7836 */ /* 0x000fc40000000000 */
[----:B------:R-:W-:-:S05]  /*ed30*/  VIADD R10, R5, 0xffffff81 ;  /* 0xffffff81050a7836 */ /* 0x000fca0000000000 */
[----:B------:R-:W-:Y:S01]  /*ed40*/  HMMA.16816.F32.BF16 R12, R12, R26, R16 ;  /* 0x0000001a0c0c723c */ /* 0x000fe20000041810 */
[----:B------:R-:W-:Y:S01]  /*ed50*/  VIADD R8, R5, 0xffffff89 ;  /* 0xffffff8905087836 */ /* 0x000fe20000000000 */
[C---:B------:R-:W-:Y:S02]  /*ed60*/  ISETP.GT.AND P6, PT, R3.reuse, R11, PT ;  /* 0x0000000b0300720c */ /* 0x040fe40003fc4270 */
[----:B------:R-:W-:Y:S01]  /*ed70*/  ISETP.GT.AND P5, PT, R3, R10, PT ;  /* 0x0000000a0300720c */ /* 0x000fe20003fa4270 */
[C---:B------:R-:W-:Y:S01]  /*ed80*/  VIADD R9, R5.reuse, 0xffffff88 ;  /* 0xffffff8805097836 */ /* 0x040fe20000000000 */
[----:B------:R-:W-:Y:S01]  /*ed90*/  FSEL R34, R34, -INF , !P6 ;  /* 0xff80000022227808 */ /* 0x000fe20007000000 */
[----:B------:R-:W-:Y:S01]  /*eda0*/  VIADD R4, R5, 0xffffff98 ;  /* 0xffffff9805047836 */ /* 0x000fe20000000000 */
[----:B------:R-:W-:Y:S01]  /*edb0*/  ISETP.GT.AND P6, PT, R3, R8, PT ;  /* 0x000000080300720c */ /* 0x000fe20003fc4270 */
[----:B------:R-:W-:Y:S01]  /*edc0*/  VIADD R2, R219, 0x40 ;  /* 0x00000040db027836 */ /* 0x000fe20000000000 */
[----:B------:R-:W-:-:S02]  /*edd0*/  FSEL R31, R35, -INF , !P5 ;  /* 0xff800000231f7808 */ /* 0x000fc40006800000 */
[----:B------:R-:W-:Y:S01]  /*ede0*/  ISETP.GT.AND P5, PT, R3, R7, PT ;  /* 0x000000070300720c */ /* 0x000fe20003fa4270 */
[----:B------:R-:W-:Y:S01]  /*edf0*/  VIADD R6, R5, 0xffffff91 ;  /* 0xffffff9105067836 */ /* 0x000fe20000000000 */
[----:B------:R-:W-:Y:S01]  /*ee00*/  BAR.SYNC.DEFER_BLOCKING 0x0 ;  /* 0x0000000000007b1d */ /* 0x000fe20000010000 */
[----:B------:R-:W-:Y:S02]  /*ee10*/  ISETP.GT.AND P0, PT, R3, R9, PT ;  /* 0x000000090300720c */ /* 0x000fe40003f04270 */
[----:B------:R-:W-:Y:S02]  /*ee20*/  FSEL R26, R179, -INF , !P6 ;  /* 0xff800000b31a7808 */ /* 0x000fe40007000000 */
[----:B------:R-:W-:Y:S02]  /*ee30*/  ISETP.GT.AND P6, PT, R3, R4, PT ;  /* 0x000000040300720c */ /* 0x000fe40003fc4270 */
[----:B------:R-:W-:Y:S02]  /*ee40*/  FSEL R22, R22, -INF , !P5 ;  /* 0xff80000016167808 */ /* 0x000fe40006800000 */
[----:B------:R-:W-:-:S02]  /*ee50*/  ISETP.GT.AND P5, PT, R2, R11, PT ;  /* 0x0000000b0200720c */ /* 0x000fc40003fa4270 */
[----:B------:R-:W-:Y:S02]  /*ee60*/  FSEL R27, R178, -INF , !P0 ;  /* 0xff800000b21b7808 */ /* 0x000fe40004000000 */
[----:B------:R-:W-:Y:S02]  /*ee70*/  ISETP.GT.AND P0, PT, R3, R6, PT ;  /* 0x000000060300720c */ /* 0x000fe40003f04270 */
[----:B------:R-:W-:Y:S02]  /*ee80*/  FSEL R17, R14, -INF , !P6 ;  /* 0xff8000000e117808 */ /* 0x000fe40007000000 */
[----:B------:R-:W-:Y:S02]  /*ee90*/  ISETP.GT.AND P6, PT, R2, R9, PT ;  /* 0x000000090200720c */ /* 0x000fe40003fc4270 */
[----:B------:R-:W-:Y:S02]  /*eea0*/  FSEL R16, R192, -INF , !P5 ;  /* 0xff800000c0107808 */ /* 0x000fe40006800000 */
[----:B------:R-:W-:-:S02]  /*eeb0*/  ISETP.GT.AND P5, PT, R2, R8, PT ;  /* 0x000000080200720c */ /* 0x000fc40003fa4270 */
[----:B------:R-:W-:Y:S01]  /*eec0*/  FSEL R23, R23, -INF , !P0 ;  /* 0xff80000017177808 */ /* 0x000fe20004000000 */
[----:B------:R-:W-:Y:S01]  /*eed0*/  VIADD R0, R5, 0xffffff99 ;  /* 0xffffff9905007836 */ /* 0x000fe20000000000 */
[----:B------:R-:W-:Y:S02]  /*eee0*/  ISETP.GT.AND P0, PT, R2, R10, PT ;  /* 0x0000000a0200720c */ /* 0x000fe40003f04270 */
        /* <DEDUP_REMOVED lines=9> */
[C---:B------:R-:W-:Y:S01]  /*ef80*/  ISETP.GT.AND P5, PT, R219.reuse, R11, PT ;  /* 0x0000000bdb00720c */ /* 0x040fe20003fa4270 */
[----:B------:R-:W-:Y:S01]  /*ef90*/  VIADD R2, R219, 0x48 ;  /* 0x00000048db027836 */ /* 0x000fe20000000000 */
        /* <DEDUP_REMOVED lines=27> */
[C---:B------:R-:W-:Y:S02]  /*f150*/  ISETP.GE.AND P6, PT, R9.reuse, R220, PT ;  /* 0x000000dc0900720c */ /* 0x040fe40003fc6270 */
[----:B------:R-:W-:Y:S01]  /*f160*/  FSEL R3, R176, -INF , !P5 ;  /* 0xff800000b0037808 */ /* 0x000fe20006800000 */
[----:B------:R-:W-:Y:S01]  /*f170*/  IMAD.MOV.U32 R238, RZ, RZ, R132 ;  /* 0x000000ffffee7224 */ /* 0x000fe200078e0084 */
        /* <DEDUP_REMOVED lines=47> */
[C---:B------:R-:W-:Y:S02]  /*f470*/  ISETP.GT.AND P5, PT, R2.reuse, R4, PT ;  /* 0x000000040200720c */ /* 0x040fe40003fa4270 */
[----:B------:R-:W-:Y:S01]  /*f480*/  FSEL R200, R3, -INF , !P0 ;  /* 0xff80000003c87808 */ /* 0x000fe20004000000 */
[----:B------:R-:W-:Y:S01]  /*f490*/  UISETP.GT.U32.AND UP0, UPT, UR10, UR19, UPT ;  /* 0x000000130a00728c */ /* 0x000fe2000bf04070 */
[----:B------:R-:W-:Y:S02]  /*f4a0*/  ISETP.GT.AND P0, PT, R2, R0, PT ;  /* 0x000000000200720c */ /* 0x000fe40003f04270 */
[----:B------:R-:W-:Y:S02]  /*f4b0*/  FSEL R2, R12, -INF , !P6 ;  /* 0xff8000000c027808 */ /* 0x000fe40007000000 */
[----:B------:R-:W-:-:S02]  /*f4c0*/  FSEL R3, R142, -INF , !P5 ;  /* 0xff8000008e037808 */ /* 0x000fc40006800000 */
[C---:B------:R-:W-:Y:S02]  /*f4d0*/  ISETP.GE.AND P6, PT, R4.reuse, R220, PT ;  /* 0x000000dc0400720c */ /* 0x040fe40003fc6270 */
[----:B------:R-:W-:Y:S01]  /*f4e0*/  ISETP.GE.AND P5, PT, R4, R222, PT ;  /* 0x000000de0400720c */ /* 0x000fe20003fa6270 */
[----:B------:R-:W-:Y:S01]  /*f4f0*/  IMAD.MOV.U32 R239, RZ, RZ, R133 ;  /* 0x000000ffffef7224 */ /* 0x000fe200078e0085 */
[----:B------:R-:W-:Y:S01]  /*f500*/  FSEL R190, R2, -INF , !P6 ;  /* 0xff80000002be7808 */ /* 0x000fe20007000000 */
[----:B------:R-:W-:Y:S01]  /*f510*/  IMAD.U32 R2, RZ, RZ, UR33 ;  /* 0x00000021ff027e24 */ /* 0x000fe2000f8e00ff */
[----:B------:R-:W-:Y:S02]  /*f520*/  FSEL R191, R17, -INF , !P5 ;  /* 0xff80000011bf7808 */ /* 0x000fe40006800000 */
[----:B------:R-:W-:Y:S02]  /*f530*/  FSEL R143, R143, -INF , !P0 ;  /* 0xff8000008f8f7808 */ /* 0x000fe40004000000 */
[----:B------:R-:W-:-:S02]  /*f540*/  ISETP.GT.AND P6, PT, R219, R0, PT ;  /* 0x00000000db00720c */ /* 0x000fc40003fc4270 */
[C---:B------:R-:W-:Y:S02]  /*f550*/  ISETP.GE.AND P5, PT, R4.reuse, R221, PT ;  /* 0x000000dd0400720c */ /* 0x040fe40003fa6270 */
[----:B------:R-:W-:Y:S01]  /*f560*/  ISETP.GE.AND P0, PT, R4, R223, PT ;  /* 0x000000df0400720c */ /* 0x000fe20003f06270 */
        /* <DEDUP_REMOVED lines=19> */
[CC--:B------:R-:W-:Y:S01]  /*f6a0*/  @!P3 LEA R10, P0, R2.reuse, R249.reuse, 0x1 ;  /* 0x000000f9020ab211 */ /* 0x0c0fe200078008ff */
[----:B------:R-:W-:Y:S02]  /*f6b0*/  @!P1 VIADD R3, R5, 0xfffffffb ;  /* 0xfffffffb05039836 */ /* 0x000fe40000000000 */
[----:B------:R-:W-:Y:S01]  /*f6c0*/  IMAD.U32 R5, RZ, RZ, UR31 ;  /* 0x0000001fff057e24 */ /* 0x000fe2000f8e00ff */
[----:B------:R-:W-:Y:S01]  /*f6d0*/  @!P3 LEA.HI.X R11, R2, R248, R4, 0x1, P0 ;  /* 0x000000f8020bb211 */ /* 0x000fe200000f0c04 */
        /* <DEDUP_REMOVED lines=39> */
.L_x_1784:
[----:B-1----:R-:W2:Y:S04]  /*f950*/  LDL.64 R6, [R1+0x50] ;  /* 0x0000500001067983 */ /* 0x002ea80000100a00 */
[----:B------:R-:W3:Y:S04]  /*f960*/  LDL.64 R2, [R1+0x40] ;  /* 0x0000400001027983 */ /* 0x000ee80000100a00 */
[----:B------:R-:W4:Y:S04]  /*f970*/  LDL.64 R4, [R1+0x38] ;  /* 0x0000380001047983 */ /* 0x000f280000100a00 */
[----:B------:R-:W5:Y:S01]  /*f980*/  LDL.64 R176, [R1+0x48] ;  /* 0x0000480001b07983 */ /* 0x000f620000100a00 */
[----:B------:R-:W1:Y:S01]  /*f990*/  S2R R8, SR_CTAID.X ;  /* 0x0000000000087919 */ /* 0x000e620000002500 */
[----:B------:R-:W1:Y:S01]  /*f9a0*/  S2R R10, SR_CTAID.X ;  /* 0x00000000000a7919 */ /* 0x000e620000002500 */
[----:B------:R-:W-:Y:S01]  /*f9b0*/  FSEL R189, R17, -INF , !P6 ;  /* 0xff80000011bd7808 */ /* 0x000fe20007000000 */
[----:B------:R-:W5:Y:S01]  /*f9c0*/  LDCU UR7, c[0x0][0x45c] ;  /* 0x00008b80ff0777ac */ /* 0x000f620008000800 */
[----:B------:R-:W-:-:S02]  /*f9d0*/  ISETP.GE.AND P0, PT, R0, R221, PT ;  /* 0x000000dd0000720c */ /* 0x000fc40003f06270 */
[----:B------:R-:W-:Y:S02]  /*f9e0*/  ISETP.GE.AND P6, PT, R0, R223, PT ;  /* 0x000000df0000720c */ /* 0x000fe40003fc6270 */
[----:B------:R-:W-:Y:S02]  /*f9f0*/  IADD3 R0, PT, PT, R16, 0x3c6ef372, RZ ;  /* 0x3c6ef37210007810 */ /* 0x000fe40007ffe0ff */
[----:B------:R-:W-:Y:S02]  /*fa00*/  FSEL R142, R19, -INF , !P5 ;  /* 0xff800000138e7808 */ /* 0x000fe40006800000 */
[----:B------:R-:W-:Y:S02]  /*fa10*/  FSEL R141, R141, -INF , !P0 ;  /* 0xff8000008d8d7808 */ /* 0x000fe40004000000 */
[----:B------:R-:W-:Y:S01]  /*fa20*/  FSEL R143, R143, -INF , !P6 ;  /* 0xff8000008f8f7808 */ /* 0x000fe20007000000 */
[----:B------:R-:W1:Y:S01]  /*fa30*/  S2UR UR5, SR_CgaCtaId ;  /* 0x00000000000579c3 */ /* 0x000e620000008800 */
[----:B------:R-:W-:Y:S01]  /*fa40*/  UMOV UR11, 0x400 ;  /* 0x00000400000b7882 */ /* 0x000fe20000000000 */
[----:B------:R-:W-:Y:S01]  /*fa50*/  IMAD.MOV.U32 R205, RZ, RZ, R243 ;  /* 0x000000ffffcd7224 */ /* 0x000fe200078e00f3 */
[----:B-1----:R-:W-:Y:S01]  /*fa60*/  ULEA UR5, UR5, UR11, 0x18 ;  /* 0x0000000b05057291 */ /* 0x002fe2000f8ec0ff */
[----:B------:R-:W-:-:S02]  /*fa70*/  MOV R204, R245 ;  /* 0x000000f500cc7202 */ /* 0x000fc40000000f00 */
[----:B------:R-:W-:Y:S02]  /*fa80*/  MOV R183, R244 ;  /* 0x000000f400b77202 */ /* 0x000fe40000000f00 */
[----:B--2---:R-:W-:Y:S02]  /*fa90*/  MOV R13, R7 ;  /* 0x00000007000d7202 */ /* 0x004fe40000000f00 */
[--C-:B------:R-:W-:Y:S02]  /*faa0*/  SHF.R.U32.HI R7, RZ, 0x5, R214.reuse ;  /* 0x00000005ff077819 */ /* 0x100fe400000116d6 */
[----:B------:R-:W-:Y:S02]  /*fab0*/  MOV R12, R6 ;  /* 0x00000006000c7202 */ /* 0x000fe40000000f00 */
[----:B------:R-:W-:Y:S02]  /*fac0*/  LEA R8, R8, R7, 0x3 ;  /* 0x0000000708087211 */ /* 0x000fe400078e18ff */
[----:B------:R-:W-:-:S02]  /*fad0*/  SHF.R.U32.HI R6, RZ, 0x5, R214 ;  /* 0x00000005ff067819 */ /* 0x000fc400000116d6 */
[----:B------:R-:W-:-:S03]  /*fae0*/  IADD3 R8, PT, PT, R8, 0x4, RZ ;  /* 0x0000000408087810 */ /* 0x000fc60007ffe0ff */
[----:B------:R-:W-:Y:S01]  /*faf0*/  IMAD R10, R10, 0x8, R6 ;  /* 0x000000080a0a7824 */ /* 0x000fe200078e0206 */
[----:B---3--:R-:W-:Y:S01]  /*fb00*/  MOV R21, R3 ;  /* 0x0000000300157202 */ /* 0x008fe20000000f00 */
[----:B------:R-:W-:Y:S01]  /*fb10*/  IMAD.MOV.U32 R20, RZ, RZ, R2 ;  /* 0x000000ffff147224 */ /* 0x000fe200078e0002 */
[----:B----4-:R-:W-:Y:S01]  /*fb20*/  MOV R22, R4 ;  /* 0x0000000400167202 */ /* 0x010fe20000000f00 */
[----:B------:R-:W-:Y:S01]  /*fb30*/  IMAD.WIDE.U32 R2, R15, -0x326172a9, RZ ;  /* 0xcd9e8d570f027825 */ /* 0x000fe200078e00ff */
[----:B------:R-:W-:-:S03]  /*fb40*/  IADD3 R4, PT, PT, R14, -0x61c88647, RZ ;  /* 0x9e3779b90e047810 */ /* 0x000fc60007ffe0ff */
[----:B------:R-:W-:Y:S01]  /*fb50*/  IMAD.WIDE.U32 R10, R10, -0x326172a9, RZ ;  /* 0xcd9e8d570a0a7825 */ /* 0x000fe200078e00ff */
[----:B------:R-:W-:-:S03]  /*fb60*/  MOV R23, R5 ;  /* 0x0000000500177202 */ /* 0x000fc60000000f00 */
[----:B------:R-:W-:Y:S01]  /*fb70*/  IMAD.WIDE.U32 R8, R8, -0x326172a9, RZ ;  /* 0xcd9e8d5708087825 */ /* 0x000fe200078e00ff */
[C-C-:B------:R-:W-:Y:S02]  /*fb80*/  LOP3.LUT R6, R4.reuse, R10, R3.reuse, 0x96, !PT ;  /* 0x0000000a04067212 */ /* 0x140fe400078e9603 */
[----:B------:R-:W-:Y:S02]  /*fb90*/  MOV R5, UR33 ;  /* 0x0000002100057c02 */ /* 0x000fe40008000f00 */
[----:B------:R-:W-:Y:S02]  /*fba0*/  LOP3.LUT R8, R4, R8, R3, 0x96, !PT ;  /* 0x0000000804087212 */ /* 0x000fe400078e9603 */
[CC--:B------:R-:W-:Y:S02]  /*fbb0*/  LOP3.LUT R4, R0.reuse, R2.reuse, R23, 0x96, !PT ;  /* 0x0000000200047212 */ /* 0x0c0fe400078e9617 */
[----:B------:R-:W-:Y:S02]  /*fbc0*/  LOP3.LUT R3, R0, R2, R21, 0x96, !PT ;  /* 0x0000000200037212 */ /* 0x000fe400078e9615 */
[----:B------:R-:W-:Y:S01]  /*fbd0*/  MOV R0, UR33 ;  /* 0x0000002100007c02 */ /* 0x000fe20008000f00 */
[----:B------:R-:W-:Y:S01]  /*fbe0*/  IMAD.WIDE.U32 R6, R6, -0x2daee0ad, RZ ;  /* 0xd2511f5306067825 */ /* 0x000fe200078e00ff */
[----:B------:R-:W-:-:S03]  /*fbf0*/  IADD3 R2, PT, PT, R5, 0x76cf5d0a, RZ ;  /* 0x76cf5d0a05027810 */ /* 0x000fc60007ffe0ff */
[----:B------:R-:W-:-:S04]  /*fc00*/  IMAD.WIDE.U32 R16, R4, -0x2daee0ad, RZ ;  /* 0xd2511f5304107825 */ /* 0x000fc800078e00ff */
[----:B------:R-:W-:-:S04]  /*fc10*/  IMAD.WIDE.U32 R4, R8, -0x2daee0ad, RZ ;  /* 0xd2511f5308047825 */ /* 0x000fc800078e00ff */
[----:B------:R-:W-:Y:S02]  /*fc20*/  VIADD R0, R0, 0x32370b8f ;  /* 0x32370b8f00007836 */ /* 0x000fe40000000000 */
[----:B------:R-:W-:Y:S01]  /*fc30*/  IMAD.WIDE.U32 R10, R3, -0x2daee0ad, RZ ;  /* 0xd2511f53030a7825 */ /* 0x000fe200078e00ff */
[C---:B-----5:R-:W-:Y:S02]  /*fc40*/  LOP3.LUT R3, R2.reuse, R176, R7, 0x96, !PT ;  /* 0x000000b002037212 */ /* 0x060fe400078e9607 */
[----:B------:R-:W-:Y:S02]  /*fc50*/  LOP3.LUT R2, R2, R12, R5, 0x96, !PT ;  /* 0x0000000c02027212 */ /* 0x000fe400078e9605 */
[C---:B------:R-:W-:Y:S02]  /*fc60*/  LOP3.LUT R14, R0.reuse, R6, R17, 0x96, !PT ;  /* 0x00000006000e7212 */ /* 0x040fe400078e9611 */
[----:B------:R-:W-:Y:S02]  /*fc70*/  LOP3.LUT R12, R0, R4, R11, 0x96, !PT ;  /* 0x00000004000c7212 */ /* 0x000fe400078e960b */
[----:B------:R-:W-:Y:S01]  /*fc80*/  MOV R6, UR32 ;  /* 0x0000002000067c02 */ /* 0x000fe20008000f00 */
[----:B------:R-:W-:Y:S01]  /*fc90*/  IMAD.WIDE.U32 R4, R3, -0x326172a9, RZ ;  /* 0xcd9e8d5703047825 */ /* 0x000fe200078e00ff */
[----:B------:R-:W-:-:S02]  /*fca0*/  MOV R0, UR32 ;  /* 0x0000002000007c02 */ /* 0x000fc40008000f00 */
[----:B------:R-:W-:Y:S01]  /*fcb0*/  IADD3 R6, PT, PT, R6, -0x255992d5, RZ ;  /* 0xdaa66d2b06067810 */ /* 0x000fe20007ffe0ff */
[----:B------:R-:W-:Y:S01]  /*fcc0*/  IMAD.WIDE.U32 R2, R2, -0x326172a9, RZ ;  /* 0xcd9e8d5702027825 */ /* 0x000fe200078e00ff */
[----:B------:R-:W-:-:S03]  /*fcd0*/  IADD3 R0, PT, PT, R0, 0x78dde6e4, RZ ;  /* 0x78dde6e400007810 */ /* 0x000fc60007ffe0ff */
[----:B------:R-:W-:Y:S01]  /*fce0*/  IMAD.WIDE.U32 R12, R12, -0x326172a9, RZ ;  /* 0xcd9e8d570c0c7825 */ /* 0x000fe200078e00ff */
[----:B------:R-:W-:-:S03]  /*fcf0*/  LOP3.LUT R3, R6, R20, R3, 0x96, !PT ;  /* 0x0000001406037212 */ /* 0x000fc600078e9603 */
[----:B------:R-:W-:Y:S01]  /*fd00*/  IMAD.WIDE.U32 R14, R14, -0x326172a9, RZ ;  /* 0xcd9e8d570e0e7825 */ /* 0x000fe200078e00ff */
[----:B------:R-:W-:-:S03]  /*fd10*/  LOP3.LUT R8, R0, R2, R13, 0x96, !PT ;  /* 0x0000000200087212 */ /* 0x000fc600078e960d */
[----:B------:R-:W-:Y:S01]  /*fd20*/  IMAD.U32 R7, RZ, RZ, UR33 ;  /* 0x00000021ff077e24 */ /* 0x000fe2000f8e00ff */
[----:B------:R-:W-:Y:S02]  /*fd30*/  LOP3.LUT R9, R0, R4, R15, 0x96, !PT ;  /* 0x0000000400097212 */ /* 0x000fe400078e960f */
[----:B------:R-:W-:Y:S01]  /*fd40*/  MOV R0, UR33 ;  /* 0x0000002100007c02 */ /* 0x000fe20008000f00 */
[----:B------:R-:W-:Y:S01]  /*fd50*/  IMAD.WIDE.U32 R2, R3, -0x2daee0ad, RZ ;  /* 0xd2511f5303027825 */ /* 0x000fe200078e00ff */
[----:B------:R-:W-:Y:S02]  /*fd60*/  LOP3.LUT R5, R6, R22, R5, 0x96, !PT ;  /* 0x0000001606057212 */ /* 0x000fe400078e9605 */
[----:B------:R-:W-:Y:S01]  /*fd70*/  IADD3 R6, PT, PT, R7, -0x126145ec, RZ ;  /* 0xed9eba1407067810 */ /* 0x000fe20007ffe0ff */
[----:B------:R-:W-:Y:S01]  /*fd80*/  IMAD.WIDE.U32 R178, R8, -0x2daee0ad, RZ ;  /* 0xd2511f5308b27825 */ /* 0x000fe200078e00ff */
[----:B------:R-:W-:Y:S02]  /*fd90*/  IADD3 R0, PT, PT, R0, -0x56f99767, RZ ;  /* 0xa906689900007810 */ /* 0x000fe40007ffe0ff */
[----:B------:R-:W-:-:S02]  /*fda0*/  LOP3.LUT R8, R6, R10, R3, 0x96, !PT ;  /* 0x0000000a06087212 */ /* 0x000fc400078e9603 */
[----:B------:R-:W-:Y:S02]  /*fdb0*/  FMNMX3.FTZ R3, R135, R30, R29, !PT ;  /* 0x0000001e87037276 */ /* 0x000fe4000781001d */
[----:B------:R-:W-:Y:S02]  /*fdc0*/  LOP3.LUT R17, R0, R2, R179, 0x96, !PT ;  /* 0x0000000200117212 */ /* 0x000fe400078e96b3 */
[----:B------:R-:W-:Y:S02]  /*fdd0*/  FMNMX3.FTZ R2, R134, R34, R31, !PT ;  /* 0x0000002286027276 */ /* 0x000fe4000781001f */
[----:B------:R-:W-:Y:S01]  /*fde0*/  FMNMX3.FTZ R3, R3, R25, R24, !PT ;  /* 0x0000001903037276 */ /* 0x000fe20007810018 */
[----:B------:R-:W-:Y:S01]  /*fdf0*/  IMAD.WIDE.U32 R4, R5, -0x2daee0ad, RZ ;  /* 0xd2511f5305047825 */ /* 0x000fe200078e00ff */
[----:B------:R-:W-:Y:S02]  /*fe00*/  FMNMX3.FTZ R2, R2, R27, R26, !PT ;  /* 0x0000001b02027276 */ /* 0x000fe4000781001a */
[----:B------:R-:W-:Y:S01]  /*fe10*/  FMNMX3.FTZ R3, R3, R197, R193, !PT ;  /* 0x000000c503037276 */ /* 0x000fe200078100c1 */
[----:B------:R-:W-:Y:S01]  /*fe20*/  IMAD.WIDE.U32 R176, R9, -0x2daee0ad, RZ ;  /* 0xd2511f5309b07825 */ /* 0x000fe200078e00ff */
[----:B------:R-:W-:-:S02]  /*fe30*/  FMNMX3.FTZ R13, R2, R198, R195, !PT ;  /* 0x000000c6020d7276 */ /* 0x000fc400078100c3 */
[----:B------:R-:W-:Y:S02]  /*fe40*/  LOP3.LUT R7, R6, R16, R5, 0x96, !PT ;  /* 0x0000001006077212 */ /* 0x000fe400078e9605 */
[----:B------:R-:W-:Y:S02]  /*fe50*/  FMNMX3.FTZ R15, R136, R35, R32, !PT ;  /* 0x00000023880f7276 */ /* 0x000fe40007810020 */
[----:B------:R-:W-:Y:S02]  /*fe60*/  LOP3.LUT R5, R0, R4, R177, 0x96, !PT ;  /* 0x0000000400057212 */ /* 0x000fe400078e96b1 */
[----:B------:R-:W-:Y:S02]  /*fe70*/  FMNMX3.FTZ R11, R3, R190, R189, !PT ;  /* 0x000000be030b7276 */ /* 0x000fe400078100bd */
[----:B------:R-:W-:Y:S02]  /*fe80*/  MOV R4, UR32 ;  /* 0x0000002000047c02 */ /* 0x000fe40008000f00 */
[----:B------:R-:W-:-:S02]  /*fe90*/  FMNMX3.FTZ R13, R13, R191, R142, !PT ;  /* 0x000000bf0d0d7276 */ /* 0x000fc4000781008e */
[----:B------:R-:W-:Y:S01]  /*fea0*/  FMNMX3.FTZ R15, R15, R188, R33, !PT ;  /* 0x000000bc0f0f7276 */ /* 0x000fe20007810021 */
[----:B------:R-:W1:Y:S01]  /*feb0*/  SHFL.BFLY PT, R18, R11, 0x2, 0x1f ;  /* 0x0c401f000b127f89 */ /* 0x000e6200000e0000 */
[----:B------:R-:W-:Y:S02]  /*fec0*/  IADD3 R0, PT, PT, R4, 0x1715609d, RZ ;  /* 0x1715609d04007810 */ /* 0x000fe40007ffe0ff */
[----:B------:R-:W-:Y:S01]  /*fed0*/  FMNMX3.FTZ R4, R137, R138, R132, !PT ;  /* 0x0000008a89047276 */ /* 0x000fe20007810084 */
[----:B------:R-:W2:Y:S01]  /*fee0*/  SHFL.BFLY PT, R22, R13, 0x2, 0x1f ;  /* 0x0c401f000d167f89 */ /* 0x000ea200000e0000 */
[----:B------:R-:W-:Y:S02]  /*fef0*/  FMNMX3.FTZ R15, R15, R199, R196, !PT ;  /* 0x000000c70f0f7276 */ /* 0x000fe400078100c4 */
[----:B------:R-:W-:Y:S02]  /*ff00*/  FMNMX3.FTZ R2, R4, R140, R139, !PT ;  /* 0x0000008c04027276 */ /* 0x000fe4000781008b */
[----:B------:R-:W-:Y:S01]  /*ff10*/  FMNMX3.FTZ R15, R15, R192, R141, !PT ;  /* 0x000000c00f0f7276 */ /* 0x000fe2000781008d */
[----:B------:R-:W-:Y:S01]  /*ff20*/  IMAD.U32 R10, RZ, RZ, UR32 ;  /* 0x00000020ff0a7e24 */ /* 0x000fe2000f8e00ff */
[----:B------:R-:W-:Y:S01]  /*ff30*/  FMNMX3.FTZ R2, R2, R201, R200, !PT ;  /* 0x000000c902027276 */ /* 0x000fe200078100c8 */
[----:B------:R-:W-:-:S02]  /*ff40*/  IMAD.WIDE.U32 R6, R7, -0x326172a9, RZ ;  /* 0xcd9e8d5707067825 */ /* 0x000fc400078e00ff */
[----:B------:R-:W3:Y:S01]  /*ff50*/  SHFL.BFLY PT, R20, R15, 0x2, 0x1f ;  /* 0x0c401f000f147f89 */ /* 0x000ee200000e0000 */
[----:B------:R-:W-:Y:S01]  /*ff60*/  FMNMX3.FTZ R16, R2, R194, R143, !PT ;  /* 0x000000c202107276 */ /* 0x000fe2000781008f */
[----:B------:R-:W-:Y:S01]  /*ff70*/  IMAD.WIDE.U32 R8, R8, -0x326172a9, RZ ;  /* 0xcd9e8d5708087825 */ /* 0x000fe200078e00ff */
[----:B------:R-:W-:-:S03]  /*ff80*/  IADD3 R10, PT, PT, R10, -0x4ab325aa, RZ ;  /* 0xb54cda560a0a7810 */ /* 0x000fc60007ffe0ff */
[----:B------:R-:W-:Y:S01]  /*ff90*/  IMAD.WIDE.U32 R2, R17, -0x326172a9, RZ ;  /* 0xcd9e8d5711027825 */ /* 0x000fe200078e00ff */
[----:B------:R-:W-:-:S03]  /*ffa0*/  LOP3.LUT R177, R0, R14, R7, 0x96, !PT ;  /* 0x0000000e00b17212 */ /* 0x000fc600078e9607 */
[----:B------:R-:W-:Y:S01]  /*ffb0*/  IMAD.WIDE.U32 R4, R5, -0x326172a9, RZ ;  /* 0xcd9e8d5705047825 */ /* 0x000fe200078e00ff */
[----:B------:R-:W-:Y:S01]  /*ffc0*/  LOP3.LUT R179, R0, R12, R9, 0x96, !PT ;  /* 0x0000000c00b37212 */ /* 0x000fe200078e9609 */
[----:B------:R-:W4:Y:S01]  /*ffd0*/  SHFL.BFLY PT, R21, R16, 0x2, 0x1f ;  /* 0x0c401f0010157f89 */ /* 0x000f2200000e0000 */
[C---:B------:R-:W-:Y:S02]  /*ffe0*/  LOP3.LUT R0, R10.reuse, R8, R3, 0x96, !PT ;  /* 0x000000080a007212 */ /* 0x040fe400078e9603 */
[----:B------:R-:W-:Y:S02]  /*fff0*/  MOV R3, R4 ;  /* 0x0000000400037202 */ /* 0x000fe40000000f00 */
[----:B------:R-:W-:Y:S02]  /*10000*/  LOP3.LUT R5, R10, R6, R5, 0x96, !PT ;  /* 0x000000060a057212 */ /* 0x000fe400078e9605 */
[C---:B------:R-:W-:Y:S02]  /*10010*/  PRMT R10, R4.reuse, 0x7771, RZ ;  /* 0x00007771040a7816 */ /* 0x040fe400000000ff */
[----:B------:R-:W-:-:S02]  /*10020*/  PRMT R9, R4, 0x7773, RZ ;  /* 0x0000777304097816 */ /* 0x000fc400000000ff */
[----:B------:R-:W-:Y:S02]  /*10030*/  PRMT R8, R4, 0x7772, RZ ;  /* 0x0000777204087816 */ /* 0x000fe400000000ff */
[----:B-1----:R-:W-:Y:S02]  /*10040*/  FMNMX.FTZ R6, R11, R18, !PT ;  /* 0x000000120b067209 */ /* 0x002fe40007810000 */
[----:B------:R-:W-:Y:S02]  /*10050*/  LOP3.LUT R4, R3, 0xff, RZ, 0xc0, !PT ;  /* 0x000000ff03047812 */ /* 0x000fe400078ec0ff */
[----:B--2---:R-:W-:Y:S01]  /*10060*/  FMNMX.FTZ R3, R13, R22, !PT ;  /* 0x000000160d037209 */ /* 0x004fe20007810000 */
[----:B------:R-:W1:Y:S01]  /*10070*/  SHFL.BFLY PT, R18, R6, 0x1, 0x1f ;  /* 0x0c201f0006127f89 */ /* 0x000e6200000e0000 */
[----:B------:R-:W-:Y:S02]  /*10080*/  MOV R17, R2 ;  /* 0x0000000200117202 */ /* 0x000fe40000000f00 */
[C---:B------:R-:W-:Y:S01]  /*10090*/  PRMT R19, R2.reuse, 0x7771, RZ ;  /* 0x0000777102137816 */ /* 0x040fe200000000ff */
[----:B------:R-:W2:Y:S01]  /*100a0*/  SHFL.BFLY PT, R14, R3, 0x1, 0x1f ;  /* 0x0c201f00030e7f89 */ /* 0x000ea200000e0000 */
[----:B------:R-:W-:-:S02]  /*100b0*/  PRMT R7, R2, 0x7773, RZ ;  /* 0x0000777302077816 */ /* 0x000fc400000000ff */
[----:B------:R-:W-:-:S04]  /*100c0*/  PRMT R2, R2, 0x7772, RZ ;  /* 0x0000777202027816 */ /* 0x000fc800000000ff */
[----:B------:R-:W-:Y:S02]  /*100d0*/  PRMT R133, R2, 0x5410, R7 ;  /* 0x0000541002857816 */ /* 0x000fe40000000007 */
[----:B---3--:R-:W-:Y:S02]  /*100e0*/  FMNMX.FTZ R2, R15, R20, !PT ;  /* 0x000000140f027209 */ /* 0x008fe40007810000 */
[----:B------:R-:W-:-:S03]  /*100f0*/  PRMT R23, R8, 0x5410, R9 ;  /* 0x0000541008177816 */ /* 0x000fc60000000009 */
[----:B------:R-:W3:Y:S01]  /*10100*/  SHFL.BFLY PT, R13, R2, 0x1, 0x1f ;  /* 0x0c201f00020d7f89 */ /* 0x000ee200000e0000 */
[----:B------:R-:W-:Y:S02]  /*10110*/  PRMT R22, R4, 0x5410, R10 ;  /* 0x0000541004167816 */ /* 0x000fe4000000000a */
[C---:B------:R-:W-:Y:S02]  /*10120*/  LOP3.LUT R7, R5.reuse, 0xffff, RZ, 0xc0, !PT ;  /* 0x0000ffff05077812 */ /* 0x040fe400078ec0ff */
[----:B----4-:R-:W-:Y:S02]  /*10130*/  FMNMX.FTZ R4, R16, R21, !PT ;  /* 0x0000001510047209 */ /* 0x010fe40007810000 */
[C---:B------:R-:W-:Y:S02]  /*10140*/  PRMT R8, R5.reuse, 0x7632, R8 ;  /* 0x0000763205087816 */ /* 0x040fe40000000008 */
[----:B------:R-:W-:Y:S02]  /*10150*/  LOP3.LUT R12, R5, 0xff, RZ, 0xc0, !PT ;  /* 0x000000ff050c7812 */ /* 0x000fe400078ec0ff */
[----:B------:R-:W-:-:S02]  /*10160*/  SHF.R.U32.HI R11, RZ, 0x18, R5 ;  /* 0x00000018ff0b7819 */ /* 0x000fc40000011605 */
[----:B------:R-:W-:Y:S02]  /*10170*/  LOP3.LUT R5, R0, 0xffff, RZ, 0xc0, !PT ;  /* 0x0000ffff00057812 */ /* 0x000fe400078ec0ff */
[----:B------:R-:W-:Y:S01]  /*10180*/  SHF.R.U32.HI R9, RZ, 0x8, R7 ;  /* 0x00000008ff097819 */ /* 0x000fe20000011607 */
[----:B------:R-:W4:Y:S01]  /*10190*/  SHFL.BFLY PT, R15, R4, 0x1, 0x1f ;  /* 0x0c201f00040f7f89 */ /* 0x000f2200000e0000 */
[----:B------:R-:W-:Y:S02]  /*101a0*/  LOP3.LUT R10, R17, 0xff, RZ, 0xc0, !PT ;  /* 0x000000ff110a7812 */ /* 0x000fe400078ec0ff */
[----:B------:R-:W-:Y:S02]  /*101b0*/  LOP3.LUT R7, R8, 0xff, RZ, 0xc0, !PT ;  /* 0x000000ff08077812 */ /* 0x000fe400078ec0ff */
[----:B------:R-:W-:Y:S02]  /*101c0*/  LOP3.LUT R8, R0, 0xff, RZ, 0xc0, !PT ;  /* 0x000000ff00087812 */ /* 0x000fe400078ec0ff */
[----:B------:R-:W-:-:S02]  /*101d0*/  SHF.R.U32.HI R5, RZ, 0x8, R5 ;  /* 0x00000008ff057819 */ /* 0x000fc40000011605 */
[----:B------:R-:W-:Y:S02]  /*101e0*/  PRMT R28, R10, 0x5410, R19 ;  /* 0x000054100a1c7816 */ /* 0x000fe40000000013 */
[----:B------:R-:W-:Y:S02]  /*101f0*/  PRMT R10, R7, 0x5410, R11 ;  /* 0x00005410070a7816 */ /* 0x000fe4000000000b */
[----:B------:R-:W-:Y:S02]  /*10200*/  PRMT R7, R0, 0x7632, R7 ;  /* 0x0000763200077816 */ /* 0x000fe40000000007 */
[----:B------:R-:W-:Y:S02]  /*10210*/  PRMT R20, R8, 0x5410, R5 ;  /* 0x0000541008147816 */ /* 0x000fe40000000005 */
[----:B-1----:R-:W-:Y:S01]  /*10220*/  FMNMX.FTZ R216, R6, R18, !PT ;  /* 0x0000001206d87209 */ /* 0x002fe20007810000 */
[----:B------:R-:W1:Y:S01]  /*10230*/  LDC R8, c[0x0][0x4f8] ;  /* 0x00013e00ff087b82 */ /* 0x000e620000000800 */
[----:B--2---:R-:W-:-:S02]  /*10240*/  FMNMX.FTZ R215, R3, R14, !PT ;  /* 0x0000000e03d77209 */ /* 0x004fc40007810000 */
[----:B------:R-:W-:Y:S01]  /*10250*/  SHF.R.U32.HI R0, RZ, 0x18, R0 ;  /* 0x00000018ff007819 */ /* 0x000fe20000011600 */
[C---:B------:R-:W-:Y:S01]  /*10260*/  FMUL.FTZ R11, R216.reuse, UR7 ;  /* 0x00000007d80b7c20 */ /* 0x040fe20008410000 */
[----:B------:R-:W-:Y:S02]  /*10270*/  LOP3.LUT R5, R7, 0xff, RZ, 0xc0, !PT ;  /* 0x000000ff07057812 */ /* 0x000fe400078ec0ff */
[----:B------:R-:W-:Y:S02]  /*10280*/  FSETP.NEU.FTZ.AND P0, PT, R215, -INF , PT ;  /* 0xff800000d700780b */ /* 0x000fe40003f1d000 */
[----:B------:R-:W-:Y:S02]  /*10290*/  FSETP.NEU.FTZ.AND P5, PT, R216, -INF , PT ;  /* 0xff800000d800780b */ /* 0x000fe40003fbd000 */
[----:B------:R-:W-:Y:S01]  /*102a0*/  PRMT R19, R5, 0x5410, R0 ;  /* 0x0000541005137816 */ /* 0x000fe20000000000 */
[C---:B------:R-:W-:Y:S01]  /*102b0*/  FMUL.FTZ R16, R215.reuse, UR7 ;  /* 0x00000007d7107c20 */ /* 0x040fe20008410000 */
[----:B------:R-:W-:-:S02]  /*102c0*/  FSEL R0, R215, RZ, P0 ;  /* 0x000000ffd7007208 */ /* 0x000fc40000000000 */
[----:B------:R-:W-:Y:S02]  /*102d0*/  FSEL R11, R11, RZ, P5 ;  /* 0x000000ff0b0b7208 */ /* 0x000fe40002800000 */
[----:B---3--:R-:W-:Y:S02]  /*102e0*/  FMNMX.FTZ R209, R2, R13, !PT ;  /* 0x0000000d02d17209 */ /* 0x008fe40007810000 */
[----:B------:R-:W-:Y:S01]  /*102f0*/  FSEL R2, R216, RZ, P5 ;  /* 0x000000ffd8027208 */ /* 0x000fe20002800000 */
[----:B------:R-:W-:Y:S01]  /*10300*/  FADD.FTZ R7, R134, -R0 ;  /* 0x8000000086077221 */ /* 0x000fe20000010000 */
[----:B------:R-:W-:Y:S01]  /*10310*/  FSEL R16, R16, RZ, P0 ;  /* 0x000000ff10107208 */ /* 0x000fe20000000000 */
[----:B------:R-:W-:Y:S01]  /*10320*/  FFMA.FTZ R0, R24, UR7, -R11 ;  /* 0x0000000718007c23 */ /* 0x000fe2000801080b */
[----:B------:R-:W-:Y:S01]  /*10330*/  PRMT R12, R12, 0x5410, R9 ;  /* 0x000054100c0c7816 */ /* 0x000fe20000000009 */
[----:B------:R-:W-:Y:S01]  /*10340*/  FADD.FTZ R9, R135, -R2 ;  /* 0x8000000287097221 */ /* 0x000fe20000010000 */
[----:B------:R-:W-:Y:S01]  /*10350*/  FFMA.FTZ R2, R25, UR7, -R11 ;  /* 0x0000000719027c23 */ /* 0x000fe2000801080b */
[----:B----4-:R-:W-:Y:S01]  /*10360*/  FMNMX.FTZ R213, R4, R15, !PT ;  /* 0x0000000f04d57209 */ /* 0x010fe20007810000 */
[----:B------:R2:W-:Y:S01]  /*10370*/  MUFU.EX2 R182, R0 ;  /* 0x0000000000b67308 */ /* 0x0005e20000000800 */
[----:B------:R-:W-:-:S02]  /*10380*/  FFMA.FTZ R4, R27, UR7, -R16 ;  /* 0x000000071b047c23 */ /* 0x000fc40008010810 */
[----:B------:R-:W-:Y:S01]  /*10390*/  FSETP.NEU.FTZ.AND P0, PT, R213, -INF , PT ;  /* 0xff800000d500780b */ /* 0x000fe20003f1d000 */
[----:B------:R3:W4:Y:S01]  /*103a0*/  MUFU.EX2 R185, R2 ;  /* 0x0000000200b97308 */ /* 0x0007220000000800 */
[----:B-1----:R-:W-:-:S03]  /*103b0*/  LOP3.LUT R8, R8, 0xff, RZ, 0xc0, !PT ;  /* 0x000000ff08087812 */ /* 0x002fc600078ec0ff */
[----:B------:R-:W-:Y:S01]  /*103c0*/  MUFU.EX2 R184, R4 ;  /* 0x0000000400b87308 */ /* 0x000fe20000000800 */
[----:B--2---:R-:W-:-:S04]  /*103d0*/  FFMA.FTZ R0, R26, UR7, -R16 ;  /* 0x000000071a007c23 */ /* 0x004fc80008010810 */
[----:B------:R1:W2:Y:S01]  /*103e0*/  MUFU.EX2 R181, R0 ;  /* 0x0000000000b57308 */ /* 0x0002a20000000800 */
[----:B---3--:R-:W-:Y:S01]  /*103f0*/  FSEL R2, R213, RZ, P0 ;  /* 0x000000ffd5027208 */ /* 0x008fe20000000000 */
[----:B------:R-:W-:Y:S01]  /*10400*/  IMAD R8, R8, 0x10000, R8 ;  /* 0x0001000008087824 */ /* 0x000fe200078e0208 */
[C---:B------:R-:W-:Y:S01]  /*10410*/  FSETP.NEU.FTZ.AND P5, PT, R209.reuse, -INF , PT ;  /* 0xff800000d100780b */ /* 0x040fe20003fbd000 */
[----:B------:R-:W-:Y:S01]  /*10420*/  FMUL.FTZ R17, R209, UR7 ;  /* 0x00000007d1117c20 */ /* 0x000fe20008410000 */
[----:B------:R-:W-:Y:S01]  /*10430*/  LOP3.LUT R15, R23, 0xff00ff, RZ, 0xc0, !PT ;  /* 0x00ff00ff170f7812 */ /* 0x000fe200078ec0ff */
[----:B------:R-:W-:Y:S01]  /*10440*/  FADD.FTZ R5, R137, -R2 ;  /* 0x8000000289057221 */ /* 0x000fe20000010000 */
[----:B------:R-:W-:Y:S01]  /*10450*/  FSEL R3, R209, RZ, P5 ;  /* 0x000000ffd1037208 */ /* 0x000fe20002800000 */
[--C-:B------:R-:W-:Y:S01]  /*10460*/  FFMA.FTZ R2, R29, UR7, -R11.reuse ;  /* 0x000000071d027c23 */ /* 0x100fe2000801080b */
[----:B-1----:R-:W-:Y:S01]  /*10470*/  FFMA.FTZ R0, R30, UR7, -R11 ;  /* 0x000000071e007c23 */ /* 0x002fe2000801080b */
[----:B------:R-:W-:-:S03]  /*10480*/  HSET2.LE.AND R14, R22, R8, PT ;  /* 0x00000008160e7233 */ /* 0x000fc60003803000 */
[----:B------:R4:W1:Y:S01]  /*10490*/  MUFU.EX2 R180, R0 ;  /* 0x0000000000b47308 */ /* 0x0008620000000800 */
[----:B------:R-:W-:Y:S01]  /*104a0*/  FSEL R17, R17, RZ, P5 ;  /* 0x000000ff11117208 */ /* 0x000fe20002800000 */
[----:B------:R-:W-:Y:S01]  /*104b0*/  FADD.FTZ R6, R136, -R3 ;  /* 0x8000000388067221 */ /* 0x000fe20000010000 */
[----:B------:R-:W-:Y:S01]  /*104c0*/  HSET2.LE.AND R15, R15, R8, PT ;  /* 0x000000080f0f7233 */ /* 0x000fe20003803000 */
[----:B------:R2:W3:Y:S01]  /*104d0*/  MUFU.EX2 R187, R2 ;  /* 0x0000000200bb7308 */ /* 0x0004e20000000800 */
[--C-:B------:R-:W-:Y:S01]  /*104e0*/  FFMA.FTZ R3, R34, UR7, -R16.reuse ;  /* 0x0000000722037c23 */ /* 0x100fe20008010810 */
[----:B------:R-:W-:Y:S01]  /*104f0*/  FFMA.FTZ R4, R31, UR7, -R16 ;  /* 0x000000071f047c23 */ /* 0x000fe20008010810 */
[----:B------:R-:W-:Y:S01]  /*10500*/  FMUL.FTZ R18, R213, UR7 ;  /* 0x00000007d5127c20 */ /* 0x000fe20008410000 */
[----:B----4-:R-:W-:Y:S02]  /*10510*/  F2FP.BF16.F32.PACK_AB R0, R182, R185 ;  /* 0x000000b9b600723e */ /* 0x010fe400000010ff */
[----:B--2---:R-:W-:-:S02]  /*10520*/  F2FP.BF16.F32.PACK_AB R2, R181, R184 ;  /* 0x000000b8b502723e */ /* 0x004fc400000010ff */
[----:B------:R-:W-:Y:S01]  /*10530*/  LOP3.LUT R14, R0, R14, RZ, 0xc0, !PT ;  /* 0x0000000e000e7212 */ /* 0x000fe200078ec0ff */
[----:B------:R-:W-:Y:S01]  /*10540*/  FFMA.FTZ R0, R35, UR7, -R17 ;  /* 0x0000000723007c23 */ /* 0x000fe20008010811 */
[----:B------:R-:W-:Y:S01]  /*10550*/  LOP3.LUT R15, R2, R15, RZ, 0xc0, !PT ;  /* 0x0000000f020f7212 */ /* 0x000fe200078ec0ff */
[----:B------:R2:W-:Y:S01]  /*10560*/  MUFU.EX2 R135, R3 ;  /* 0x0000000300877308 */ /* 0x0005e20000000800 */
[----:B------:R-:W-:-:S03]  /*10570*/  LOP3.LUT R2, R250, R217, RZ, 0x3c, !PT ;  /* 0x000000d9fa027212 */ /* 0x000fc600078e3cff */
[----:B------:R-:W4:Y:S01]  /*10580*/  MUFU.EX2 R186, R4 ;  /* 0x0000000400ba7308 */ /* 0x000f220000000800 */
[----:B------:R-:W-:-:S03]  /*10590*/  LOP3.LUT R241, R2, 0x200, R247, 0xf8, !PT ;  /* 0x0000020002f17812 */ /* 0x000fc600078ef8f7 */
[----:B------:R5:W-:Y:S01]  /*105a0*/  MUFU.EX2 R250, R0 ;  /* 0x0000000000fa7308 */ /* 0x000be20000000800 */
[----:B------:R-:W-:Y:S01]  /*105b0*/  FSEL R18, R18, RZ, P0 ;  /* 0x000000ff12127208 */ /* 0x000fe20000000000 */
[----:B--2---:R-:W-:Y:S01]  /*105c0*/  FFMA.FTZ R3, R32, UR7, -R17 ;  /* 0x0000000720037c23 */ /* 0x004fe20008010811 */
[----:B------:R-:W-:-:S03]  /*105d0*/  HSET2.LE.AND R12, R12, R8, PT ;  /* 0x000000080c0c7233 */ /* 0x000fc60003803000 */
[----:B------:R2:W4:Y:S01]  /*105e0*/  MUFU.EX2 R251, R3 ;  /* 0x0000000300fb7308 */ /* 0x0005220000000800 */
[--C-:B-----5:R-:W-:Y:S01]  /*105f0*/  FFMA.FTZ R0, R188, UR7, -R17.reuse ;  /* 0x00000007bc007c23 */ /* 0x120fe20008010811 */
[----:B-1----:R-:W-:Y:S01]  /*10600*/  MOV R188, R180 ;  /* 0x000000b400bc7202 */ /* 0x002fe20000000f00 */
[----:B------:R-:W-:Y:S01]  /*10610*/  FFMA.FTZ R2, R138, UR7, -R18 ;  /* 0x000000078a027c23 */ /* 0x000fe20008010812 */
[----:B------:R-:W-:Y:S01]  /*10620*/  LEA R134, R241, UR5, 0x1 ;  /* 0x00000005f1867c11 */ /* 0x000fe2000f8e08ff */
[----:B------:R3:W-:Y:S04]  /*10630*/  MUFU.EX2 R136, R0 ;  /* 0x0000000000887308 */ /* 0x0007e80000000800 */
[----:B------:R4:W-:Y:S01]  /*10640*/  MUFU.EX2 R203, R2 ;  /* 0x0000000200cb7308 */ /* 0x0009e20000000800 */
[----:B------:R-:W1:Y:S01]  /*10650*/  LDSM.16.MT88.4 R24, [R134+0xa000] ;  /* 0x00a000008618783b */ /* 0x000e620000004200 */
[----:B--2---:R-:W-:Y:S01]  /*10660*/  FFMA.FTZ R3, R33, UR7, -R17 ;  /* 0x0000000721037c23 */ /* 0x004fe20008010811 */
[----:B---3--:R-:W-:-:S04]  /*10670*/  F2FP.BF16.F32.PACK_AB R0, R187, R188 ;  /* 0x000000bcbb00723e */ /* 0x008fc800000010ff */
[----:B------:R-:W-:Y:S02]  /*10680*/  LOP3.LUT R12, R0, R12, RZ, 0xc0, !PT ;  /* 0x0000000c000c7212 */ /* 0x000fe400078ec0ff */
[--C-:B------:R-:W-:Y:S02]  /*10690*/  HSET2.LE.AND R0, R10, R8.reuse, PT ;  /* 0x000000080a007233 */ /* 0x100fe40003803000 */
[----:B----4-:R-:W-:Y:S01]  /*106a0*/  F2FP.BF16.F32.PACK_AB R2, R186, R135 ;  /* 0x00000087ba02723e */ /* 0x010fe200000010ff */
[----:B------:R2:W-:Y:S01]  /*106b0*/  MUFU.EX2 R23, R3 ;  /* 0x0000000300177308 */ /* 0x0005e20000000800 */
[----:B------:R-:W-:Y:S02]  /*106c0*/  FFMA.FTZ R4, R132, UR7, -R18 ;  /* 0x0000000784047c23 */ /* 0x000fe40008010812 */
[----:B------:R-:W-:Y:S02]  /*106d0*/  LOP3.LUT R13, R2, R0, RZ, 0xc0, !PT ;  /* 0x00000000020d7212 */ /* 0x000fe400078ec0ff */
[----:B------:R-:W-:-:S02]  /*106e0*/  HSET2.LE.AND R0, R20, R8, PT ;  /* 0x0000000814007233 */ /* 0x000fc40003803000 */
[----:B------:R-:W-:Y:S01]  /*106f0*/  F2FP.BF16.F32.PACK_AB R2, R251, R250 ;  /* 0x000000fafb02723e */ /* 0x000fe200000010ff */
[----:B------:R3:W4:Y:S01]  /*10700*/  MUFU.EX2 R217, R4 ;  /* 0x0000000400d97308 */ /* 0x0007220000000800 */
[----:B--2---:R-:W-:-:S04]  /*10710*/  FFMA.FTZ R3, R140, UR7, -R18 ;  /* 0x000000078c037c23 */ /* 0x004fc80008010812 */
[----:B------:R2:W-:Y:S01]  /*10720*/  MUFU.EX2 R243, R3 ;  /* 0x0000000300f37308 */ /* 0x0005e20000000800 */
[----:B---3--:R-:W-:Y:S02]  /*10730*/  LOP3.LUT R4, R2, R0, RZ, 0xc0, !PT ;  /* 0x0000000002047212 */ /* 0x008fe400078ec0ff */
[----:B------:R-:W-:Y:S01]  /*10740*/  HSET2.LE.AND R0, R19, R8, PT ;  /* 0x0000000813007233 */ /* 0x000fe20003803000 */
[----:B------:R-:W-:Y:S01]  /*10750*/  FMUL.FTZ R19, R5, UR7 ;  /* 0x0000000705137c20 */ /* 0x000fe20008410000 */
[----:B------:R-:W-:Y:S01]  /*10760*/  FMUL.FTZ R9, R9, UR7 ;  /* 0x0000000709097c20 */ /* 0x000fe20008410000 */
[----:B------:R-:W-:Y:S01]  /*10770*/  FMUL.FTZ R7, R7, UR7 ;  /* 0x0000000707077c20 */ /* 0x000fe20008410000 */
[----:B------:R-:W-:Y:S01]  /*10780*/  FMUL.FTZ R6, R6, UR7 ;  /* 0x0000000706067c20 */ /* 0x000fe20008410000 */
[----:B--2---:R-:W-:-:S04]  /*10790*/  FFMA.FTZ R3, R139, UR7, -R18 ;  /* 0x000000078b037c23 */ /* 0x004fc80008010812 */
[----:B------:R-:W2:Y:S04]  /*107a0*/  MUFU.EX2 R202, R3 ;  /* 0x0000000300ca7308 */ /* 0x000ea80000000800 */
[----:B------:R-:W3:Y:S04]  /*107b0*/  MUFU.EX2 R22, R9 ;  /* 0x0000000900167308 */ /* 0x000ee80000000800 */
[----:B------:R5:W1:Y:S04]  /*107c0*/  MUFU.EX2 R21, R7 ;  /* 0x0000000700157308 */ /* 0x000a680000000800 */
[----:B------:R1:W1:Y:S04]  /*107d0*/  MUFU.EX2 R20, R6 ;  /* 0x0000000600147308 */ /* 0x0002680000000800 */
[----:B------:R-:W1:Y:S01]  /*107e0*/  MUFU.EX2 R19, R19 ;  /* 0x0000001300137308 */ /* 0x000e620000000800 */
[----:B----4-:R-:W-:-:S02]  /*107f0*/  F2FP.BF16.F32.PACK_AB R2, R217, R203 ;  /* 0x000000cbd902723e */ /* 0x010fc400000010ff */
[----:B-----5:R-:W-:Y:S02]  /*10800*/  LOP3.LUT R7, R133, 0xff00ff, RZ, 0xc0, !PT ;  /* 0x00ff00ff85077812 */ /* 0x020fe400078ec0ff */
[----:B------:R-:W-:Y:S02]  /*10810*/  LOP3.LUT R5, R2, R0, RZ, 0xc0, !PT ;  /* 0x0000000002057212 */ /* 0x000fe400078ec0ff */
[--C-:B------:R-:W-:Y:S02]  /*10820*/  HSET2.LE.AND R3, R28, R8.reuse, PT ;  /* 0x000000081c037233 */ /* 0x100fe40003803000 */
[----:B------:R-:W-:Y:S02]  /*10830*/  HSET2.LE.AND R7, R7, R8, PT ;  /* 0x0000000807077233 */ /* 0x000fe40003803000 */
[----:B------:R-:W-:Y:S02]  /*10840*/  F2FP.BF16.F32.PACK_AB R0, R23, R136 ;  /* 0x000000881700723e */ /* 0x000fe400000010ff */
[----:B--2---:R-:W-:Y:S01]  /*10850*/  F2FP.BF16.F32.PACK_AB R2, R202, R243 ;  /* 0x000000f3ca02723e */ /* 0x004fe200000010ff */
[-C--:B---3--:R-:W-:Y:S01]  /*10860*/  FMUL.FTZ R144, R144, R22.reuse ;  /* 0x0000001690907220 */ /* 0x088fe20000410000 */
[----:B------:R-:W-:Y:S01]  /*10870*/  FMUL.FTZ R145, R145, R22 ;  /* 0x0000001691917220 */ /* 0x000fe20000410000 */
[-C--:B-1----:R-:W-:Y:S01]  /*10880*/  FMUL.FTZ R146, R146, R21.reuse ;  /* 0x0000001592927220 */ /* 0x082fe20000410000 */
[----:B------:R-:W-:Y:S01]  /*10890*/  FMUL.FTZ R147, R147, R21 ;  /* 0x0000001593937220 */ /* 0x000fe20000410000 */
[----:B------:R-:W-:Y:S01]  /*108a0*/  LOP3.LUT R6, R0, R3, RZ, 0xc0, !PT ;  /* 0x0000000300067212 */ /* 0x000fe200078ec0ff */
[-C--:B------:R-:W-:Y:S01]  /*108b0*/  FMUL.FTZ R148, R148, R20.reuse ;  /* 0x0000001494947220 */ /* 0x080fe20000410000 */
[----:B------:R-:W-:Y:S01]  /*108c0*/  LOP3.LUT R7, R2, R7, RZ, 0xc0, !PT ;  /* 0x0000000702077212 */ /* 0x000fe200078ec0ff */
[----:B------:R-:W-:Y:S01]  /*108d0*/  FMUL.FTZ R149, R149, R20 ;  /* 0x0000001495957220 */ /* 0x000fe20000410000 */
[-C--:B------:R-:W-:Y:S01]  /*108e0*/  FMUL.FTZ R150, R150, R19.reuse ;  /* 0x0000001396967220 */ /* 0x080fe20000410000 */
[----:B------:R-:W-:Y:S01]  /*108f0*/  FMUL.FTZ R151, R151, R19 ;  /* 0x0000001397977220 */ /* 0x000fe20000410000 */
[----:B------:R-:W-:-:S02]  /*10900*/  SEL R2, R212, 0xffffffe0, !P4 ;  /* 0xffffffe0d4027807 */ /* 0x000fc40006000000 */
[C---:B------:R-:W-:Y:S02]  /*10910*/  IADD3 R0, PT, PT, R134.reuse, 0xa000, RZ ;  /* 0x0000a00086007810 */ /* 0x040fe40007ffe0ff */
[----:B------:R-:W-:Y:S02]  /*10920*/  MOV R180, R246 ;  /* 0x000000f600b47202 */ /* 0x000fe40000000f00 */
[----:B------:R-:W-:Y:S01]  /*10930*/  HMMA.16816.F32.BF16 R244, R12, R24, R144 ;  /* 0x000000180cf4723c */ /* 0x000fe20000041890 */
[----:B------:R-:W-:-:S05]  /*10940*/  IADD3 R133, PT, PT, R134, R2, RZ ;  /* 0x0000000286857210 */ /* 0x000fca0007ffe0ff */
[----:B------:R-:W1:Y:S02]  /*10950*/  LDSM.16.MT88.4 R28, [R133+0xa000] ;  /* 0x00a00000851c783b */ /* 0x000e640000004200 */
[----:B------:R-:W-:Y:S01]  /*10960*/  HMMA.16816.F32.BF16 R148, R4, R24, R148 ;  /* 0x000000180494723c */ /* 0x000fe20000041894 */
[----:B------:R-:W-:Y:S01]  /*10970*/  VIADD R24, R134, 0xa040 ;  /* 0x0000a04086187836 */ /* 0x000fe20000000000 */
[----:B------:R-:W-:-:S05]  /*10980*/  @P2 IADD3 R24, PT, PT, R0, -0x40, RZ ;  /* 0xffffffc000182810 */ /* 0x000fca0007ffe0ff */
[----:B------:R-:W2:Y:S01]  /*10990*/  LDSM.16.MT88.4 R32, [R24] ;  /* 0x000000001820783b */ /* 0x000ea20000004200 */
        /* <DEDUP_REMOVED lines=38> */
[----:B------:R-:W-:-:S02]  /*10c00*/  MOV R157, R205 ;  /* 0x000000cd009d7202 */ /* 0x000fc40000000f00 */
[----:B------:R-:W-:-:S05]  /*10c10*/  MOV R156, R204 ;  /* 0x000000cc009c7202 */ /* 0x000fca0000000f00 */
[-C--:B-1----:R-:W-:Y:S08]  /*10c20*/  HMMA.16816.F32.BF16 R232, R12, R28.reuse, R160 ;  /* 0x0000001c0ce8723c */ /* 0x082ff000000418a0 */
[C---:B------:R-:W-:Y:S08]  /*10c30*/  HMMA.16816.F32.BF16 R164, R4.reuse, R28, R164 ;  /* 0x0000001c04a4723c */ /* 0x040ff000000418a4 */
[-C--:B------:R-:W-:Y:S08]  /*10c40*/  HMMA.16816.F32.BF16 R168, R4, R30.reuse, R168 ;  /* 0x0000001e04a8723c */ /* 0x080ff000000418a8 */
[C---:B------:R-:W-:Y:S01]  /*10c50*/  HMMA.16816.F32.BF16 R228, R12.reuse, R30, R172 ;  /* 0x0000001e0ce4723c */ /* 0x040fe200000418ac */
[----:B------:R-:W1:Y:S07]  /*10c60*/  LDSM.16.MT88.4 R28, [R132] ;  /* 0x00000000841c783b */ /* 0x000e6e0000004200 */
[-C--:B--2---:R-:W-:Y:S01]  /*10c70*/  HMMA.16816.F32.BF16 R224, R12, R32.reuse, R36 ;  /* 0x000000200ce0723c */ /* 0x084fe20000041824 */
[----:B------:R-:W2:Y:S07]  /*10c80*/  LDSM.16.MT88.4 R36, [R134+0xb000] ;  /* 0x00b000008624783b */ /* 0x000eae0000004200 */
[C---:B------:R-:W-:Y:S01]  /*10c90*/  HMMA.16816.F32.BF16 R160, R4.reuse, R32, R40 ;  /* 0x0000002004a0723c */ /* 0x040fe20000041828 */
[----:B------:R-:W-:Y:S07]  /*10ca0*/  LDSM.16.MT88.4 R40, [R24+0x1000] ;  /* 0x001000001828783b */ /* 0x000fee0000004200 */
[-C--:B------:R-:W-:Y:S01]  /*10cb0*/  HMMA.16816.F32.BF16 R144, R4, R34.reuse, R44 ;  /* 0x000000220490723c */ /* 0x080fe2000004182c */
[----:B------:R-:W-:Y:S07]  /*10cc0*/  LDSM.16.MT88.4 R44, [R132+0x1000] ;  /* 0x00100000842c783b */ /* 0x000fee0000004200 */
[----:B------:R-:W-:Y:S01]  /*10cd0*/  HMMA.16816.F32.BF16 R204, R12, R34, R48 ;  /* 0x000000220ccc723c */ /* 0x000fe20000041830 */
        /* <DEDUP_REMOVED lines=45> */
[----:B------:R-:W-:Y:S01]  /*10fb0*/  IMAD.WIDE.U32 R2, R177, -0x2daee0ad, RZ ;  /* 0xd2511f53b1027825 */ /* 0x000fe200078e00ff */
[----:B------:R-:W-:Y:S01]  /*10fc0*/  MOV R159, R136 ;  /* 0x00000088009f7202 */ /* 0x000fe20000000f00 */
[----:B------:R-:W-:Y:S01]  /*10fd0*/  HMMA.16816.F32.BF16 R152, R4, R26, R152 ;  /* 0x0000001a0498723c */ /* 0x000fe20000041898 */
[----:B------:R-:W-:-:S02]  /*10fe0*/  MOV R49, R23 ;  /* 0x0000001700317202 */ /* 0x000fc40000000f00 */
[----:B------:R-:W-:Y:S02]  /*10ff0*/  MOV R10, R2 ;  /* 0x00000002000a7202 */ /* 0x000fe40000000f00 */
[C---:B------:R-:W-:Y:S02]  /*11000*/  PRMT R23, R2.reuse, 0x7771, RZ ;  /* 0x0000777102177816 */ /* 0x040fe400000000ff */
[----:B------:R-:W-:Y:S01]  /*11010*/  PRMT R9, R2, 0x7773, RZ ;  /* 0x0000777302097816 */ /* 0x000fe200000000ff */
[----:B-1----:R-:W-:Y:S01]  /*11020*/  HMMA.16816.F32.BF16 R56, R4, R28, R56 ;  /* 0x0000001c0438723c */ /* 0x002fe20000041838 */
[-C--:B------:R-:W-:Y:S01]  /*11030*/  FMUL.FTZ R52, R52, R22.reuse ;  /* 0x0000001634347220 */ /* 0x080fe20000410000 */
[----:B------:R-:W-:Y:S01]  /*11040*/  FMUL.FTZ R53, R53, R22 ;  /* 0x0000001635357220 */ /* 0x000fe20000410000 */
[----:B------:R-:W-:-:S05]  /*11050*/  FMUL.FTZ R54, R54, R21 ;  /* 0x0000001536367220 */ /* 0x000fca0000410000 */
[----:B------:R-:W-:Y:S01]  /*11060*/  HMMA.16816.F32.BF16 R60, R4, R30, R60 ;  /* 0x0000001e043c723c */ /* 0x000fe2000004183c */
[----:B------:R-:W-:-:S07]  /*11070*/  FMUL.FTZ R55, R55, R21 ;  /* 0x0000001537377220 */ /* 0x000fce0000410000 */
        /* <DEDUP_REMOVED lines=8> */
[----:B------:R-:W-:-:S02]  /*11100*/  LOP3.LUT R4, R176, UR6, R3, 0x96, !PT ;  /* 0x00000006b0047c12 */ /* 0x000fc4000f8e9603 */
[----:B------:R-:W-:Y:S01]  /*11110*/  PRMT R5, R2, 0x7772, RZ ;  /* 0x0000777202057816 */ /* 0x000fe200000000ff */
[----:B------:R-:W-:Y:S01]  /*11120*/  IMAD.WIDE.U32 R2, R179, -0x2daee0ad, RZ ;  /* 0xd2511f53b3027825 */ /* 0x000fe200078e00ff */
[----:B------:R-:W-:-:S04]  /*11130*/  MOV R140, R183 ;  /* 0x000000b7008c7202 */ /* 0x000fc80000000f00 */
[----:B------:R-:W-:Y:S02]  /*11140*/  LOP3.LUT R0, R178, UR6, R3, 0x96, !PT ;  /* 0x00000006b2007c12 */ /* 0x000fe4000f8e9603 */
[----:B------:R-:W-:Y:S02]  /*11150*/  MOV R3, R2 ;  /* 0x0000000200037202 */ /* 0x000fe40000000f00 */
[C---:B------:R-:W-:Y:S02]  /*11160*/  PRMT R7, R2.reuse, 0x7771, RZ ;  /* 0x0000777102077816 */ /* 0x040fe400000000ff */
[C---:B------:R-:W-:Y:S02]  /*11170*/  PRMT R6, R2.reuse, 0x7773, RZ ;  /* 0x0000777302067816 */ /* 0x040fe400000000ff */
[----:B------:R-:W-:Y:S01]  /*11180*/  PRMT R2, R2, 0x7772, RZ ;  /* 0x0000777202027816 */ /* 0x000fe200000000ff */
[----:B------:R-:W-:Y:S01]  /*11190*/  IMAD.MOV.U32 R50, RZ, RZ, R181 ;  /* 0x000000ffff327224 */ /* 0x000fe200078e00b5 */
[----:B------:R-:W-:-:S02]  /*111a0*/  MOV R51, R182 ;  /* 0x000000b600337202 */ /* 0x000fc40000000f00 */
[----:B------:R-:W-:Y:S02]  /*111b0*/  MOV R158, R180 ;  /* 0x000000b4009e7202 */ /* 0x000fe40000000f00 */
[----:B------:R-:W-:Y:S01]  /*111c0*/  HMMA.16816.F32.BF16 R180, R12, R28, R52 ;  /* 0x0000001c0cb4723c */ /* 0x000fe20000041834 */
[----:B------:R-:W-:Y:S02]  /*111d0*/  LOP3.LUT R3, R3, 0xff, RZ, 0xc0, !PT ;  /* 0x000000ff03037812 */ /* 0x000fe400078ec0ff */
[----:B------:R-:W-:Y:S02]  /*111e0*/  PRMT R28, R2, 0x5410, R6 ;  /* 0x00005410021c7816 */ /* 0x000fe40000000006 */
[----:B------:R-:W-:Y:S02]  /*111f0*/  LOP3.LUT R2, R4, 0xffff, RZ, 0xc0, !PT ;  /* 0x0000ffff04027812 */ /* 0x000fe400078ec0ff */
[----:B------:R-:W-:Y:S02]  /*11200*/  PRMT R29, R5, 0x5410, R9 ;  /* 0x00005410051d7816 */ /* 0x000fe40000000009 */
[----:B------:R-:W-:-:S02]  /*11210*/  LOP3.LUT R5, R10, 0xff, RZ, 0xc0, !PT ;  /* 0x000000ff0a057812 */ /* 0x000fc400078ec0ff */
[----:B------:R-:W-:Y:S02]  /*11220*/  PRMT R26, R3, 0x5410, R7 ;  /* 0x00005410031a7816 */ /* 0x000fe40000000007 */
[----:B------:R-:W-:Y:S02]  /*11230*/  SHF.R.U32.HI R2, RZ, 0x8, R2 ;  /* 0x00000008ff027819 */ /* 0x000fe40000011602 */
[----:B------:R-:W-:Y:S02]  /*11240*/  LOP3.LUT R3, R4, 0xff, RZ, 0xc0, !PT ;  /* 0x000000ff04037812 */ /* 0x000fe400078ec0ff */
[----:B------:R-:W-:Y:S02]  /*11250*/  PRMT R27, R5, 0x5410, R23 ;  /* 0x00005410051b7816 */ /* 0x000fe40000000017 */
[----:B------:R-:W-:Y:S02]  /*11260*/  PRMT R25, R3, 0x5410, R2 ;  /* 0x0000541003197816 */ /* 0x000fe40000000002 */
[----:B------:R-:W-:-:S02]  /*11270*/  PRMT R5, R0, 0x7632, R5 ;  /* 0x0000763200057816 */ /* 0x000fc40000000005 */
[----:B------:R-:W-:Y:S02]  /*11280*/  LOP3.LUT R2, R0, 0xffff, RZ, 0xc0, !PT ;  /* 0x0000ffff00027812 */ /* 0x000fe400078ec0ff */
[----:B------:R-:W-:Y:S02]  /*11290*/  PRMT R3, R4, 0x7632, R3 ;  /* 0x0000763204037816 */ /* 0x000fe40000000003 */
[----:B------:R-:W-:Y:S02]  /*112a0*/  SHF.R.U32.HI R7, RZ, 0x18, R4 ;  /* 0x00000018ff077819 */ /* 0x000fe40000011604 */
[----:B------:R-:W-:Y:S02]  /*112b0*/  LOP3.LUT R6, R0, 0xff, RZ, 0xc0, !PT ;  /* 0x000000ff00067812 */ /* 0x000fe400078ec0ff */
[----:B------:R-:W-:Y:S02]  /*112c0*/  SHF.R.U32.HI R4, RZ, 0x18, R0 ;  /* 0x00000018ff047819 */ /* 0x000fe40000011600 */
[----:B------:R-:W-:-:S02]  /*112d0*/  LOP3.LUT R0, R5, 0xff, RZ, 0xc0, !PT ;  /* 0x000000ff05007812 */ /* 0x000fc400078ec0ff */
[----:B------:R-:W-:Y:S02]  /*112e0*/  SHF.R.U32.HI R2, RZ, 0x8, R2 ;  /* 0x00000008ff027819 */ /* 0x000fe40000011602 */
[----:B------:R-:W-:Y:S01]  /*112f0*/  PRMT R23, R0, 0x5410, R4 ;  /* 0x0000541000177816 */ /* 0x000fe20000000004 */
[--C-:B------:R-:W-:Y:S01]  /*11300*/  FFMA.FTZ R0, R197, UR7, -R11.reuse ;  /* 0x00000007c5007c23 */ /* 0x100fe2000801080b */
[----:B------:R-:W-:Y:S01]  /*11310*/  PRMT R10, R6, 0x5410, R2 ;  /* 0x00005410060a7816 */ /* 0x000fe20000000002 */
[----:B------:R-:W-:Y:S01]  /*11320*/  FFMA.FTZ R2, R193, UR7, -R11 ;  /* 0x00000007c1027c23 */ /* 0x000fe2000801080b */
[-C--:B------:R-:W-:Y:S01]  /*11330*/  FMUL.FTZ R64, R64, R22.reuse ;  /* 0x0000001640407220 */ /* 0x080fe20000410000 */
[----:B------:R-:W-:Y:S01]  /*11340*/  FMUL.FTZ R65, R65, R22 ;  /* 0x0000001641417220 */ /* 0x000fe20000410000 */
[-C--:B------:R-:W-:Y:S01]  /*11350*/  FMUL.FTZ R66, R66, R21.reuse ;  /* 0x0000001542427220 */ /* 0x080fe20000410000 */
[----:B------:R-:W-:Y:S01]  /*11360*/  FMUL.FTZ R67, R67, R21 ;  /* 0x0000001543437220 */ /* 0x000fe20000410000 */
[----:B------:R1:W-:Y:S01]  /*11370*/  MUFU.EX2 R178, R0 ;  /* 0x0000000000b27308 */ /* 0x0003e20000000800 */
[----:B------:R-:W-:-:S03]  /*11380*/  MOV R175, R187 ;  /* 0x000000bb00af7202 */ /* 0x000fc60000000f00 */
[----:B------:R2:W-:Y:S01]  /*11390*/  MUFU.EX2 R179, R2 ;  /* 0x0000000200b37308 */ /* 0x0005e20000000800 */
[----:B------:R-:W-:Y:S01]  /*113a0*/  MOV R174, R186 ;  /* 0x000000ba00ae7202 */ /* 0x000fe20000000f00 */
[----:B------:R-:W-:Y:S01]  /*113b0*/  IMAD.MOV.U32 R172, RZ, RZ, R184 ;  /* 0x000000ffffac7224 */ /* 0x000fe200078e00b8 */
[----:B------:R-:W-:Y:S02]  /*113c0*/  MOV R173, R185 ;  /* 0x000000b900ad7202 */ /* 0x000fe40000000f00 */
[C---:B------:R-:W-:Y:S01]  /*113d0*/  HMMA.16816.F32.BF16 R184, R12.reuse, R30, R64 ;  /* 0x0000001e0cb8723c */ /* 0x040fe20000041840 */
[----:B------:R-:W-:Y:S01]  /*113e0*/  LOP3.LUT R3, R3, 0xff, RZ, 0xc0, !PT ;  /* 0x000000ff03037812 */ /* 0x000fe200078ec0ff */
[-C--:B------:R-:W-:Y:S01]  /*113f0*/  FMUL.FTZ R68, R68, R22.reuse ;  /* 0x0000001644447220 */ /* 0x080fe20000410000 */
[----:B------:R-:W-:Y:S01]  /*11400*/  FMUL.FTZ R69, R69, R22 ;  /* 0x0000001645457220 */ /* 0x000fe20000410000 */
[----:B------:R-:W-:Y:S01]  /*11410*/  FMUL.FTZ R70, R70, R21 ;  /* 0x0000001546467220 */ /* 0x000fe20000410000 */
[--C-:B-1----:R-:W-:Y:S01]  /*11420*/  FFMA.FTZ R0, R190, UR7, -R11.reuse ;  /* 0x00000007be007c23 */ /* 0x102fe2000801080b */
[----:B--2---:R-:W-:Y:S01]  /*11430*/  FFMA.FTZ R2, R189, UR7, -R11 ;  /* 0x00000007bd027c23 */ /* 0x004fe2000801080b */
[----:B------:R-:W-:Y:S01]  /*11440*/  MOV R189, R159 ;  /* 0x0000009f00bd7202 */ /* 0x000fe20000000f00 */
[-C--:B------:R-:W-:Y:S01]  /*11450*/  FMUL.FTZ R71, R71, R21.reuse ;  /* 0x0000001547477220 */ /* 0x080fe20000410000 */
[----:B------:R-:W-:Y:S01]  /*11460*/  MOV R159, R188 ;  /* 0x000000bc009f7202 */ /* 0x000fe20000000f00 */
[----:B------:R1:W-:Y:S01]  /*11470*/  MUFU.EX2 R31, R2 ;  /* 0x00000002001f7308 */ /* 0x0003e20000000800 */
[-C--:B------:R-:W-:Y:S01]  /*11480*/  FMUL.FTZ R80, R80, R22.reuse ;  /* 0x0000001650507220 */ /* 0x080fe20000410000 */
        /* <DEDUP_REMOVED lines=12> */
[--C-:B-1----:R-:W-:Y:S01]  /*11550*/  FFMA.FTZ R2, R195, UR7, -R16.reuse ;  /* 0x00000007c3027c23 */ /* 0x102fe20008010810 */
[-C--:B------:R-:W-:Y:S01]  /*11560*/  FMUL.FTZ R100, R100, R22.reuse ;  /* 0x0000001664647220 */ /* 0x080fe20000410000 */
[-C--:B------:R-:W-:Y:S01]  /*11570*/  FMUL.FTZ R101, R101, R22.reuse ;  /* 0x0000001665657220 */ /* 0x080fe20000410000 */
[-C--:B------:R-:W-:Y:S01]  /*11580*/  FMUL.FTZ R102, R102, R21.reuse ;  /* 0x0000001566667220 */ /* 0x080fe20000410000 */
[--C-:B--2---:R-:W-:Y:S01]  /*11590*/  FFMA.FTZ R0, R198, UR7, -R16.reuse ;  /* 0x00000007c6007c23 */ /* 0x104fe20008010810 */
        /* <DEDUP_REMOVED lines=11> */
[----:B------:R-:W-:Y:S01]  /*11650*/  PRMT R9, R3, 0x5410, R7 ;  /* 0x0000541003097816 */ /* 0x000fe20000000007 */
[--C-:B------:R-:W-:Y:S01]  /*11660*/  FFMA.FTZ R5, R141, UR7, -R17.reuse ;  /* 0x000000078d057c23 */ /* 0x100fe20008010811 */
[-C--:B------:R-:W-:Y:S01]  /*11670*/  FMUL.FTZ R128, R128, R22.reuse ;  /* 0x0000001680807220 */ /* 0x080fe20000410000 */
[--C-:B-1----:R-:W-:Y:S01]  /*11680*/  FFMA.FTZ R2, R142, UR7, -R16.reuse ;  /* 0x000000078e027c23 */ /* 0x102fe20008010810 */
[----:B------:R-:W-:Y:S01]  /*11690*/  FMUL.FTZ R129, R129, R22 ;  /* 0x0000001681817220 */ /* 0x000fe20000410000 */
[-C--:B------:R-:W-:Y:S01]  /*116a0*/  FMUL.FTZ R130, R130, R21.reuse ;  /* 0x0000001582827220 */ /* 0x080fe20000410000 */
[----:B------:R-:W-:Y:S01]  /*116b0*/  FMUL.FTZ R131, R131, R21 ;  /* 0x0000001583837220 */ /* 0x000fe20000410000 */
[----:B--2---:R-:W-:Y:S01]  /*116c0*/  FFMA.FTZ R0, R191, UR7, -R16 ;  /* 0x00000007bf007c23 */ /* 0x004fe20008010810 */
[--C-:B------:R-:W-:Y:S01]  /*116d0*/  FFMA.FTZ R3, R196, UR7, -R17.reuse ;  /* 0x00000007c4037c23 */ /* 0x100fe20008010811 */
[----:B------:R1:W-:Y:S01]  /*116e0*/  MUFU.EX2 R30, R2 ;  /* 0x00000002001e7308 */ /* 0x0003e20000000800 */
[--C-:B------:R-:W-:Y:S01]  /*116f0*/  FFMA.FTZ R7, R201, UR7, -R18.reuse ;  /* 0x00000007c9077c23 */ /* 0x100fe20008010812 */
[----:B------:R-:W-:Y:S01]  /*11700*/  FFMA.FTZ R6, R200, UR7, -R18 ;  /* 0x00000007c8067c23 */ /* 0x000fe20008010812 */
[--C-:B------:R-:W-:Y:S01]  /*11710*/  HSET2.LE.AND R4, R27, R8.reuse, PT ;  /* 0x000000081b047233 */ /* 0x100fe20003803000 */
[----:B------:R2:W4:Y:S01]  /*11720*/  MUFU.EX2 R142, R0 ;  /* 0x00000000008e7308 */ /* 0x0005220000000800 */
[C---:B------:R-:W-:Y:S01]  /*11730*/  HMMA.16816.F32.BF16 R68, R12.reuse, R36, R68 ;  /* 0x000000240c44723c */ /* 0x040fe20000041844 */
[----:B------:R-:W-:Y:S01]  /*11740*/  MOV R201, R135 ;  /* 0x0000008700c97202 */ /* 0x000fe20000000f00 */
[----:B------:R-:W-:Y:S01]  /*11750*/  IMAD.MOV.U32 R200, RZ, RZ, R140 ;  /* 0x000000ffffc87224 */ /* 0x000fe200078e008c */
[----:B------:R5:W-:Y:S01]  /*11760*/  MUFU.EX2 R27, R5 ;  /* 0x00000005001b7308 */ /* 0x000be20000000800 */
[----:B------:R-:W-:Y:S01]  /*11770*/  HSET2.LE.AND R16, R26, R8, PT ;  /* 0x000000081a107233 */ /* 0x000fe20003803000 */
[----:B------:R-:W-:Y:S01]  /*11780*/  IMAD.MOV.U32 R193, RZ, RZ, R50 ;  /* 0x000000ffffc17224 */ /* 0x000fe200078e0032 */
[----:B------:R-:W-:Y:S01]  /*11790*/  MOV R197, R49 ;  /* 0x0000003100c57202 */ /* 0x000fe20000000f00 */
[----:B------:R3:W-:Y:S01]  /*117a0*/  MUFU.EX2 R140, R3 ;  /* 0x00000003008c7308 */ /* 0x0007e20000000800 */
[----:B------:R-:W-:Y:S01]  /*117b0*/  HMMA.16816.F32.BF16 R52, R12, R38, R80 ;  /* 0x000000260c34723c */ /* 0x000fe20000041850 */
[--C-:B-1----:R-:W-:Y:S01]  /*117c0*/  FFMA.FTZ R2, R192, UR7, -R17.reuse ;  /* 0x00000007c0027c23 */ /* 0x102fe20008010811 */
[----:B------:R-:W-:Y:S01]  /*117d0*/  LDSM.16.MT88.4 R64, [R132+0x800] ;  /* 0x000800008440783b */ /* 0x000fe20000004200 */
[----:B--2---:R-:W-:Y:S01]  /*117e0*/  FFMA.FTZ R0, R199, UR7, -R17 ;  /* 0x00000007c7007c23 */ /* 0x004fe20008010811 */
[--C-:B------:R-:W-:Y:S01]  /*117f0*/  FFMA.FTZ R17, R194, UR7, -R18.reuse ;  /* 0x00000007c2117c23 */ /* 0x100fe20008010812 */
[----:B------:R-:W-:-:S03]  /*11800*/  FFMA.FTZ R18, R143, UR7, -R18 ;  /* 0x000000078f127c23 */ /* 0x000fc60008010812 */
[C---:B------:R-:W-:Y:S01]  /*11810*/  HMMA.16816.F32.BF16 R84, R12.reuse, R32, R84 ;  /* 0x000000200c54723c */ /* 0x040fe20000041854 */
[----:B------:R1:W2:Y:S01]  /*11820*/  MUFU.EX2 R135, R0 ;  /* 0x0000000000877308 */ /* 0x0002a20000000800 */
[----:B-----5:R-:W-:Y:S01]  /*11830*/  HSET2.LE.AND R5, R25, R8, PT ;  /* 0x0000000819057233 */ /* 0x020fe20003803000 */
[----:B------:R-:W-:Y:S01]  /*11840*/  IMAD.MOV.U32 R191, RZ, RZ, R174 ;  /* 0x000000ffffbf7224 */ /* 0x000fe200078e00ae */
[----:B------:R-:W-:Y:S01]  /*11850*/  MOV R190, R51 ;  /* 0x0000003300be7202 */ /* 0x000fe20000000f00 */
[----:B------:R-:W-:Y:S01]  /*11860*/  MUFU.EX2 R26, R7 ;  /* 0x00000007001a7308 */ /* 0x000fe20000000800 */
[----:B------:R-:W-:Y:S01]  /*11870*/  MOV R198, R172 ;  /* 0x000000ac00c67202 */ /* 0x000fe20000000f00 */
[----:B------:R-:W5:Y:S01]  /*11880*/  LDSM.16.MT88.4 R80, [R134+0xb800] ;  /* 0x00b800008650783b */ /* 0x000f620000004200 */
[----:B------:R-:W-:Y:S01]  /*11890*/  HMMA.16816.F32.BF16 R36, R12, R34, R96 ;  /* 0x000000220c24723c */ /* 0x000fe20000041860 */
[----:B------:R-:W2:Y:S01]  /*118a0*/  MUFU.EX2 R25, R6 ;  /* 0x0000000600197308 */ /* 0x000ea20000000800 */
[----:B------:R-:W-:Y:S01]  /*118b0*/  MOV R195, R173 ;  /* 0x000000ad00c37202 */ /* 0x000fe20000000f00 */
[----:B------:R-:W5:Y:S01]  /*118c0*/  LDSM.16.MT88.4 R96, [R133+0xb800] ;  /* 0x00b800008560783b */ /* 0x000f620000004200 */
[----:B------:R-:W-:-:S02]  /*118d0*/  MOV R199, R175 ;  /* 0x000000af00c77202 */ /* 0x000fc40000000f00 */
[----:B------:R-:W-:Y:S01]  /*118e0*/  MOV R196, R156 ;  /* 0x0000009c00c47202 */ /* 0x000fe20000000f00 */
[----:B------:R-:W-:Y:S01]  /*118f0*/  LDSM.16.MT88.4 R172, [R133+0xa800] ;  /* 0x00a8000085ac783b */ /* 0x000fe20000004200 */
[----:B------:R-:W-:Y:S01]  /*11900*/  HMMA.16816.F32.BF16 R100, R12, R40, R100 ;  /* 0x000000280c64723c */ /* 0x000fe20000041864 */
[----:B------:R-:W-:Y:S02]  /*11910*/  MOV R192, R157 ;  /* 0x0000009d00c07202 */ /* 0x000fe40000000f00 */
[----:B------:R-:W-:Y:S01]  /*11920*/  MOV R141, R158 ;  /* 0x0000009e008d7202 */ /* 0x000fe20000000f00 */
[----:B------:R-:W-:Y:S01]  /*11930*/  LDSM.16.MT88.4 R48, [R24+0x800] ;  /* 0x000800001830783b */ /* 0x000fe20000004200 */
[----:B------:R-:W-:-:S03]  /*11940*/  MOV R194, R159 ;  /* 0x0000009f00c27202 */ /* 0x000fc60000000f00 */
[C---:B------:R-:W-:Y:S01]  /*11950*/  HMMA.16816.F32.BF16 R32, R12.reuse, R42, R112 ;  /* 0x0000002a0c20723c */ /* 0x040fe20000041870 */
[----:B------:R-:W5:Y:S01]  /*11960*/  LDSM.16.MT88.4 R156, [R134+0xa800] ;  /* 0x00a80000869c783b */ /* 0x000f620000004200 */
[----:B---3--:R-:W-:Y:S02]  /*11970*/  LOP3.LUT R3, R29, 0xff00ff, RZ, 0xc0, !PT ;  /* 0x00ff00ff1d037812 */ /* 0x008fe400078ec0ff */
[----:B-1----:R-:W-:Y:S01]  /*11980*/  LOP3.LUT R0, R28, 0xff00ff, RZ, 0xc0, !PT ;  /* 0x00ff00ff1c007812 */ /* 0x002fe200078ec0ff */
[----:B------:R-:W1:Y:S03]  /*11990*/  LDSM.16.MT88.4 R112, [R24+0x1800] ;  /* 0x001800001870783b */ /* 0x000e660000004200 */
[C---:B------:R-:W-:Y:S01]  /*119a0*/  HMMA.16816.F32.BF16 R116, R12.reuse, R44, R116 ;  /* 0x0000002c0c74723c */ /* 0x040fe20000041874 */
[----:B------:R3:W2:Y:S07]  /*119b0*/  MUFU.EX2 R29, R2 ;  /* 0x00000002001d7308 */ /* 0x0006ae0000000800 */
[----:B------:R-:W-:Y:S01]  /*119c0*/  HMMA.16816.F32.BF16 R12, R12, R46, R128 ;  /* 0x0000002e0c0c723c */ /* 0x000fe20000041880 */
[----:B------:R-:W1:Y:S01]  /*119d0*/  LDSM.16.MT88.4 R128, [R132+0x1800] ;  /* 0x001800008480783b */ /* 0x000e620000004200 */
[----:B------:R-:W-:Y:S01]  /*119e0*/  MUFU.EX2 R17, R17 ;  /* 0x0000001100117308 */ /* 0x000fe20000000800 */
[----:B------:R-:W-:-:S03]  /*119f0*/  HSET2.LE.AND R3, R3, R8, PT ;  /* 0x0000000803037233 */ /* 0x000fc60003803000 */
[----:B------:R-:W5:Y:S01]  /*11a00*/  MUFU.EX2 R18, R18 ;  /* 0x0000001200127308 */ /* 0x000f620000000800 */
[--C-:B------:R-:W-:Y:S02]  /*11a10*/  HSET2.LE.AND R11, R0, R8.reuse, PT ;  /* 0x00000008000b7233 */ /* 0x100fe40003803000 */
[----:B---3--:R-:W-:Y:S02]  /*11a20*/  F2FP.BF16.F32.PACK_AB R2, R31, R188 ;  /* 0x000000bc1f02723e */ /* 0x008fe400000010ff */
[----:B----4-:R-:W-:Y:S02]  /*11a30*/  F2FP.BF16.F32.PACK_AB R0, R30, R142 ;  /* 0x0000008e1e00723e */ /* 0x010fe400000010ff */
[--C-:B------:R-:W-:Y:S02]  /*11a40*/  HSET2.LE.AND R9, R9, R8.reuse, PT ;  /* 0x0000000809097233 */ /* 0x100fe40003803000 */
[----:B------:R-:W-:Y:S02]  /*11a50*/  HSET2.LE.AND R10, R10, R8, PT ;  /* 0x000000080a0a7233 */ /* 0x000fe40003803000 */
[----:B------:R-:W-:-:S02]  /*11a60*/  LOP3.LUT R6, R2, R4, RZ, 0xc0, !PT ;  /* 0x0000000402067212 */ /* 0x000fc400078ec0ff */
[----:B------:R-:W-:Y:S02]  /*11a70*/  HSET2.LE.AND R8, R23, R8, PT ;  /* 0x0000000817087233 */ /* 0x000fe40003803000 */
[----:B------:R-:W-:Y:S02]  /*11a80*/  LOP3.LUT R7, R0, R3, RZ, 0xc0, !PT ;  /* 0x0000000300077212 */ /* 0x000fe400078ec0ff */
[----:B--2---:R-:W-:Y:S02]  /*11a90*/  F2FP.BF16.F32.PACK_AB R2, R140, R135 ;  /* 0x000000878c02723e */ /* 0x004fe400000010ff */
[----:B------:R-:W-:Y:S02]  /*11aa0*/  F2FP.BF16.F32.PACK_AB R0, R25, R26 ;  /* 0x0000001a1900723e */ /* 0x000fe400000010ff */
[----:B------:R-:W-:Y:S02]  /*11ab0*/  F2FP.BF16.F32.PACK_AB R4, R179, R178 ;  /* 0x000000b2b304723e */ /* 0x000fe400000010ff */
[----:B------:R-:W-:-:S02]  /*11ac0*/  F2FP.BF16.F32.PACK_AB R3, R177, R176 ;  /* 0x000000b0b103723e */ /* 0x000fc400000010ff */
[----:B------:R-:W-:Y:S02]  /*11ad0*/  LOP3.LUT R124, R2, R10, RZ, 0xc0, !PT ;  /* 0x0000000a027c7212 */ /* 0x000fe400078ec0ff */
[----:B------:R-:W-:Y:S02]  /*11ae0*/  LOP3.LUT R125, R0, R8, RZ, 0xc0, !PT ;  /* 0x00000008007d7212 */ /* 0x000fe400078ec0ff */
[----:B------:R-:W-:Y:S02]  /*11af0*/  F2FP.BF16.F32.PACK_AB R2, R27, R29 ;  /* 0x0000001d1b02723e */ /* 0x000fe400000010ff */
[----:B-----5:R-:W-:Y:S01]  /*11b00*/  F2FP.BF16.F32.PACK_AB R0, R18, R17 ;  /* 0x000000111200723e */ /* 0x020fe200000010ff */
[----:B------:R-:W-:Y:S01]  /*11b10*/  FFMA.FTZ R8, R200, R22, R194 ;  /* 0x00000016c8087223 */ /* 0x000fe200000100c2 */
[----:B------:R-:W-:Y:S02]  /*11b20*/  LOP3.LUT R4, R4, R5, RZ, 0xc0, !PT ;  /* 0x0000000504047212 */ /* 0x000fe400078ec0ff */
        /* <DEDUP_REMOVED lines=29> */
[----:B------:R-:W-:Y:S01]  /*11d00*/  HMMA.16816.F32.BF16 R88, R124, R96, R88 ;  /* 0x000000607c58723c */ /* 0x000fe20000041858 */
[----:B------:R-:W-:-:S07]  /*11d10*/  FADD.FTZ R0, R17, R0 ;  /* 0x0000000011007221 */ /* 0x000fce0000010000 */
        /* <DEDUP_REMOVED lines=11> */
[C---:B-1----:R-:W-:Y:S08]  /*11dd0*/  HMMA.16816.F32.BF16 R104, R124.reuse, R112, R104 ;  /* 0x000000707c68723c */ /* 0x042ff00000041868 */
[C---:B------:R-:W-:Y:S08]  /*11de0*/  HMMA.16816.F32.BF16 R108, R124.reuse, R114, R108 ;  /* 0x000000727c6c723c */ /* 0x040ff0000004186c */
[----:B------:R-:W-:Y:S08]  /*11df0*/  HMMA.16816.F32.BF16 R120, R124, R128, R120 ;  /* 0x000000807c78723c */ /* 0x000ff00000041878 */
[C---:B------:R-:W-:Y:S08]  /*11e00*/  HMMA.16816.F32.BF16 R80, R4.reuse, R82, R52 ;  /* 0x000000520450723c */ /* 0x040ff00000041834 */
[----:B------:R-:W-:Y:S08]  /*11e10*/  HMMA.16816.F32.BF16 R96, R4, R98, R36 ;  /* 0x000000620460723c */ /* 0x000ff00000041824 */
[----:B------:R-:W-:Y:S08]  /*11e20*/  HMMA.16816.F32.BF16 R124, R124, R130, R136 ;  /* 0x000000827c7c723c */ /* 0x000ff00000041888 */
        /* <DEDUP_REMOVED lines=14> */
[----:B------:R-:W-:-:S03]  /*11f10*/  FADD.FTZ R2, R29, R8 ;  /* 0x000000081d027221 */ /* 0x000fc60000010000 */
[----:B------:R-:W-:Y:S01]  /*11f20*/  FADD.FTZ R244, R31, R4 ;  /* 0x000000041ff47221 */ /* 0x000fe20000010000 */
[----:B------:R-:W-:Y:S01]  /*11f30*/  FADD.FTZ R247, R27, R2 ;  /* 0x000000021bf77221 */ /* 0x000fe20000010000 */
[----:B------:R-:W-:-:S03]  /*11f40*/  FADD.FTZ R246, R18, R0 ;  /* 0x0000000012f67221 */ /* 0x000fc60000010000 */
        /* <DEDUP_REMOVED lines=9> */
[----:B------:R-:W2:Y:S01]  /*11fe0*/  LDL R195, [R1] ;  /* 0x0000000001c37983 */ /* 0x000ea20000100800 */
[----:B------:R-:W-:Y:S01]  /*11ff0*/  UIADD3 UR10, UPT, UPT, UR21, -0x5, URZ ;  /* 0xfffffffb150a7890 */ /* 0x000fe2000fffe0ff */
[----:B------:R-:W-:-:S04]  /*12000*/  DEPBAR.LE SB0, 0x0 ;  /* 0x000080000000791a */ /* 0x000fc80000000000 */
[----:B------:R-:W3:Y:S04]  /*12010*/  LDL.LU R189, [R1+0x8] ;  /* 0x0000080001bd7983 */ /* 0x000ee80000300800 */
[----:B------:R-:W4:Y:S04]  /*12020*/  LDL.64 R198, [R1+0x58] ;  /* 0x0000580001c67983 */ /* 0x000f280000100a00 */
[----:B------:R-:W5:Y:S04]  /*12030*/  LDL.64 R200, [R1+0x38] ;  /* 0x0000380001c87983 */ /* 0x000f680000100a00 */
[----:B------:R-:W5:Y:S04]  /*12040*/  LDL.64 R192, [R1+0x48] ;  /* 0x0000480001c07983 */ /* 0x000f680000100a00 */
[----:B------:R-:W5:Y:S04]  /*12050*/  LDL.64 R196, [R1+0x40] ;  /* 0x0000400001c47983 */ /* 0x000f680000100a00 */
[----:B------:R-:W5:Y:S01]  /*12060*/  LDL.64 R190, [R1+0x50] ;  /* 0x0000500001be7983 */ /* 0x000f620000100a00 */
[----:B------:R-:W-:Y:S01]  /*12070*/  UIMAD.WIDE.U32 UR12, UR10, UR8, URZ ;  /* 0x000000080a0c72a5 */ /* 0x000fe2000f8e00ff */
[----:B------:R-:W-:-:S03]  /*12080*/  IMAD.SHL.U32 R211, R214, 0x20, RZ ;  /* 0x00000020d6d37824 */ /* 0x000fc600078e00ff */
[----:B------:R-:W-:Y:S02]  /*12090*/  UIMAD UR10, UR10, UR9, UR13 ;  /* 0x000000090a0a72a4 */ /* 0x000fe4000f8e020d */
[----:B------:R-:W-:Y:S02]  /*120a0*/  USHF.L.U32 UR7, UR12, 0x5, URZ ;  /* 0x000000050c077899 */ /* 0x000fe400080006ff */
[----:B------:R-:W-:Y:S02]  /*120b0*/  USHF.L.U64.HI UR10, UR12, 0x5, UR10 ;  /* 0x000000050c0a7899 */ /* 0x000fe4000801020a */
[----:B------:R-:W-:Y:S01]  /*120c0*/  ULEA UR11, UP0, UR8, UR7, 0x4 ;  /* 0x00000007080b7291 */ /* 0x000fe2000f8020ff */
[----:B------:R-:W-:Y:S02]  /*120d0*/  IMAD.SHL.U32 R141, R214, 0x40, RZ ;  /* 0x00000040d68d7824 */ /* 0x000fe400078e00ff */
[----:B------:R-:W-:Y:S01]  /*120e0*/  IMAD.U32 R0, RZ, RZ, UR7 ;  /* 0x00000007ff007e24 */ /* 0x000fe2000f8e00ff */
[----:B------:R-:W-:Y:S01]  /*120f0*/  SHF.R.U32.HI R210, RZ, 0x1, R214 ;  /* 0x00000001ffd27819 */ /* 0x000fe200000116d6 */
[----:B------:R-:W-:Y:S01]  /*12100*/  ULEA.HI.X UR8, UR8, UR10, UR9, 0x4, UP0 ;  /* 0x0000000a08087291 */ /* 0x000fe200080f2409 */
[----:B------:R-:W-:Y:S01]  /*12110*/  LOP3.LUT R211, R211, 0x7c00, RZ, 0xc0, !PT ;  /* 0x00007c00d3d37812 */ /* 0x000fe200078ec0ff */
[----:B------:R-:W-:-:S02]  /*12120*/  IMAD.U32 R3, RZ, RZ, UR10 ;  /* 0x0000000aff037e24 */ /* 0x000fc4000f8e00ff */
[----:B------:R-:W-:Y:S01]  /*12130*/  IMAD.U32 R8, RZ, RZ, UR11 ;  /* 0x0000000bff087e24 */ /* 0x000fe2000f8e00ff */
[----:B------:R-:W-:Y:S02]  /*12140*/  LOP3.LUT R21, R210, 0x8, RZ, 0xc0, !PT ;  /* 0x00000008d2157812 */ /* 0x000fe400078ec0ff */
[----:B------:R-:W-:Y:S01]  /*12150*/  LOP3.LUT R5, R211, 0x200, R141, 0xf8, !PT ;  /* 0x00000200d3057812 */ /* 0x000fe200078ef88d */
[----:B------:R-:W-:Y:S02]  /*12160*/  IMAD.U32 R9, RZ, RZ, UR8 ;  /* 0x00000008ff097e24 */ /* 0x000fe4000f8e00ff */
[----:B------:R-:W-:-:S05]  /*12170*/  IMAD.MOV.U32 R22, RZ, RZ, 0x20 ;  /* 0x00000020ff167424 */ /* 0x000fca00078e00ff */
[----:B------:R-:W-:Y:S01]  /*12180*/  SEL R22, R22, 0xffffffe0, !P4 ;  /* 0xffffffe016167807 */ /* 0x000fe20006000000 */
[----:B------:R-:W-:Y:S01]  /*12190*/  BAR.SYNC.DEFER_BLOCKING 0x0 ;  /* 0x0000000000007b1d */ /* 0x000fe20000010000 */
[----:B------:R-:W-:Y:S01]  /*121a0*/  IMAD.SHL.U32 R217, R214, 0x2, RZ ;  /* 0x00000002d6d97824 */ /* 0x000fe200078e00ff */
[CC--:B--2---:R-:W-:Y:S02]  /*121b0*/  @!P3 LEA R6, P6, R0.reuse, R195.reuse, 0x1 ;  /* 0x000000c30006b211 */ /* 0x0c4fe400078c08ff */
[-C--:B------:R-:W-:Y:S02]  /*121c0*/  @!P1 LEA R4, P0, R0, R195.reuse, 0x1 ;  /* 0x000000c300049211 */ /* 0x080fe400078008ff */
[----:B------:R-:W-:Y:S02]  /*121d0*/  LEA R2, P5, R8, R195, 0x1 ;  /* 0x000000c308027211 */ /* 0x000fe400078a08ff */
[----:B------:R-:W-:Y:S02]  /*121e0*/  @!P3 LEA.HI.X R7, R0, R252, R3, 0x1, P6 ;  /* 0x000000fc0007b211 */ /* 0x000fe400030f0c03 */
[----:B---3--:R-:W-:-:S02]  /*121f0*/  LOP3.LUT R21, R5, R189, R21, 0xf6, !PT ;  /* 0x000000bd05157212 */ /* 0x008fc400078ef615 */
[-C--:B------:R-:W-:Y:S01]  /*12200*/  @!P1 LEA.HI.X R5, R0, R252.reuse, R3, 0x1, P0 ;  /* 0x000000fc00059211 */ /* 0x080fe200000f0c03 */
[----:B------:R-:W-:Y:S01]  /*12210*/  @!PT LDS RZ, [RZ] ;  /* 0x00000000fffff984 */ /* 0x000fe20000000800 */
[----:B------:R-:W-:Y:S01]  /*12220*/  @!PT LDS RZ, [RZ] ;  /* 0x00000000fffff984 */ /* 0x000fe20000000800 */
[----:B------:R-:W-:Y:S01]  /*12230*/  @!PT LDS RZ, [RZ] ;  /* 0x00000000fffff984 */ /* 0x000fe20000000800 */
[----:B------:R-:W-:Y:S01]  /*12240*/  @!P3 LDGSTS.E.BYPASS.LTC128B.128 [R218+0xa000], desc[UR26][R6.64] ;  /* 0x0a00000006dabfae */ /* 0x000fe2000b981a1a */
[----:B------:R-:W-:-:S03]  /*12250*/  LEA.HI.X R3, R8, R252, R9, 0x1, P5 ;  /* 0x000000fc08037211 */ /* 0x000fc600028f0c09 */
[----:B------:R-:W-:Y:S01]  /*12260*/  @P3 STS.128 [R218+0xa000], RZ ;  /* 0x00a000ffda003388 */ /* 0x000fe20000000c00 */
[----:B------:R-:W-:-:S03]  /*12270*/  LEA R21, R21, UR5, 0x1 ;  /* 0x0000000515157c11 */ /* 0x000fc6000f8e08ff */
        /* <DEDUP_REMOVED lines=16> */
[----:B--2---:R-:W-:Y:S04]  /*12380*/  LDSM.16.M88.4 R4, [R21+0x2000] ;  /* 0x002000001504783b */ /* 0x004fe80000000200 */
[----:B------:R-:W2:Y:S04]  /*12390*/  LDSM.16.M88.4 R28, [R240+UR5+0x8800] ;  /* 0x00880005f01c783b */ /* 0x000ea80008000200 */
[----:B------:R-:W1:Y:S01]  /*123a0*/  LDSM.16.M88.4 R24, [R240+UR5+0x8000] ;  /* 0x00800005f018783b */ /* 0x000e620008000200 */
[----:B------:R-:W-:-:S02]  /*123b0*/  VIADD R0, R240, UR5 ;  /* 0x00000005f0007c36 */ /* 0x000fc40008000000 */
[----:B------:R-:W-:Y:S02]  /*123c0*/  IMAD.IADD R20, R22, 0x1, R21 ;  /* 0x0000000116147824 */ /* 0x000fe400078e0215 */
[----:B----4-:R-:W-:Y:S02]  /*123d0*/  IMAD.MOV.U32 R138, RZ, RZ, R198 ;  /* 0x000000ffff8a7224 */ /* 0x010fe400078e00c6 */
[----:B------:R-:W-:Y:S01]  /*123e0*/  IMAD.MOV.U32 R139, RZ, RZ, R199 ;  /* 0x000000ffff8b7224 */ /* 0x000fe200078e00c7 */
[----:B------:R-:W-:Y:S01]  /*123f0*/  LDSM.16.M88.4 R12, [R20+0x2000] ;  /* 0x00200000140c783b */ /* 0x000fe20000000200 */
[----:B---3--:R-:W-:-:S03]  /*12400*/  IMAD.IADD R2, R0, 0x1, R22 ;  /* 0x0000000100027824 */ /* 0x008fc600078e0216 */
[----:B------:R-:W-:Y:S04]  /*12410*/  LDSM.16.M88.4 R16, [R20] ;  /* 0x000000001410783b */ /* 0x000fe80000000200 */
[----:B------:R-:W-:Y:S04]  /*12420*/  LDSM.16.M88.4 R32, [R2+0x8000] ;  /* 0x008000000220783b */ /* 0x000fe80000000200 */
[----:B------:R-:W3:Y:S01]  /*12430*/  LDSM.16.M88.4 R132, [R2+0x8800] ;  /* 0x008800000284783b */ /* 0x000ee20000000200 */
[----:B------:R-:W-:Y:S02]  /*12440*/  IMAD.IADD R0, R0, 0x1, R242 ;  /* 0x0000000100007824 */ /* 0x000fe400078e02f2 */
[----:B-----5:R-:W-:-:S02]  /*12450*/  IMAD.MOV.U32 R238, RZ, RZ, R200 ;  /* 0x000000ffffee7224 */ /* 0x020fc400078e00c8 */
[----:B------:R-:W-:Y:S01]  /*12460*/  IMAD.MOV.U32 R239, RZ, RZ, R201 ;  /* 0x000000ffffef7224 */ /* 0x000fe200078e00c9 */
[----:B------:R-:W-:Y:S01]  /*12470*/  LDSM.16.M88.4 R140, [R0+0x8000] ;  /* 0x00800000008c783b */ /* 0x000fe20000000200 */
[----:B------:R-:W-:Y:S02]  /*12480*/  IMAD.MOV.U32 R236, RZ, RZ, R192 ;  /* 0x000000ffffec7224 */ /* 0x000fe400078e00c0 */
[----:B------:R-:W-:Y:S02]  /*12490*/  IMAD.MOV.U32 R237, RZ, RZ, R193 ;  /* 0x000000ffffed7224 */ /* 0x000fe400078e00c1 */
[----:B------:R-:W-:Y:S02]  /*124a0*/  IMAD.MOV.U32 R250, RZ, RZ, R196 ;  /* 0x000000fffffa7224 */ /* 0x000fe400078e00c4 */
[----:B------:R-:W-:Y:S02]  /*124b0*/  IMAD.MOV.U32 R251, RZ, RZ, R197 ;  /* 0x000000fffffb7224 */ /* 0x000fe400078e00c5 */
[----:B------:R-:W-:Y:S01]  /*124c0*/  IMAD.MOV.U32 R234, RZ, RZ, R190 ;  /* 0x000000ffffea7224 */ /* 0x000fe200078e00be */
[----:B--2---:R-:W-:Y:S01]  /*124d0*/  HMMA.16816.F32.BF16 R184, R4, R28, RZ ;  /* 0x0000001c04b8723c */ /* 0x004fe200000418ff */
[----:B------:R-:W-:Y:S01]  /*124e0*/  IMAD.MOV.U32 R235, RZ, RZ, R191 ;  /* 0x000000ffffeb7224 */ /* 0x000fe200078e00bf */
[----:B------:R-:W-:Y:S01]  /*124f0*/  STL [R1+0x30], R217 ;  /* 0x000030d901007387 */ /* 0x000fe20000100800 */
[----:B------:R-:W-:-:S03]  /*12500*/  UIADD3 UR10, UPT, UPT, UR21, -0x5, URZ ;  /* 0xfffffffb150a7890 */ /* 0x000fc6000fffe0ff */
[----:B------:R-:W0:Y:S02]  /*12510*/  LDGDEPBAR ;  /* 0x00000000000079af */ /* 0x000e240000000000 */
[----:B------:R-:W-:Y:S01]  /*12520*/  HMMA.16816.F32.BF16 R176, R8, R28, RZ ;  /* 0x0000001c08b0723c */ /* 0x000fe200000418ff */
[----:B------:R-:W-:-:S07]  /*12530*/  IMAD.IADD R29, R242, 0x1, R21 ;  /* 0x00000001f21d7824 */ /* 0x000fce00078e0215 */
[-C--:B-1----:R-:W-:Y:S08]  /*12540*/  HMMA.16816.F32.BF16 R200, R8, R24.reuse, RZ ;  /* 0x0000001808c8723c */ /* 0x082ff000000418ff */
[C---:B------:R-:W-:Y:S08]  /*12550*/  HMMA.16816.F32.BF16 R196, R4.reuse, R24, RZ ;  /* 0x0000001804c4723c */ /* 0x040ff000000418ff */
[-C--:B------:R-:W-:Y:S08]  /*12560*/  HMMA.16816.F32.BF16 R192, R4, R26.reuse, RZ ;  /* 0x0000001a04c0723c */ /* 0x080ff000000418ff */
[----:B------:R-:W-:Y:S08]  /*12570*/  HMMA.16816.F32.BF16 R188, R8, R26, RZ ;  /* 0x0000001a08bc723c */ /* 0x000ff000000418ff */
[-C--:B------:R-:W-:Y:S01]  /*12580*/  HMMA.16816.F32.BF16 R180, R4, R30.reuse, RZ ;  /* 0x0000001e04b4723c */ /* 0x080fe200000418ff */
[----:B------:R-:W-:Y:S07]  /*12590*/  LDSM.16.M88.4 R4, [R29+0x2000] ;  /* 0x002000001d04783b */ /* 0x000fee0000000200 */
[----:B------:R-:W-:Y:S01]  /*125a0*/  HMMA.16816.F32.BF16 R24, R8, R30, RZ ;  /* 0x0000001e0818723c */ /* 0x000fe200000418ff */
[----:B------:R-:W-:Y:S01]  /*125b0*/  IMAD.MOV.U32 R30, RZ, RZ, R138 ;  /* 0x000000ffff1e7224 */ /* 0x000fe200078e008a */
[----:B------:R-:W-:Y:S01]  /*125c0*/  LDSM.16.M88.4 R8, [R29] ;  /* 0x000000001d08783b */ /* 0x000fe20000000200 */
[----:B------:R-:W-:-:S03]  /*125d0*/  IMAD.MOV.U32 R31, RZ, RZ, R139 ;  /* 0x000000ffff1f7224 */ /* 0x000fc600078e008b */
[----:B------:R-:W1:Y:S01]  /*125e0*/  LDSM.16.M88.4 R136, [R0+0x8800] ;  /* 0x008800000088783b */ /* 0x000e620000000200 */
[C---:B------:R-:W-:Y:S02]  /*125f0*/  IMAD.IADD R3, R22.reuse, 0x1, R29 ;  /* 0x0000000116037824 */ /* 0x040fe400078e021d */
[----:B------:R-:W-:Y:S01]  /*12600*/  IMAD.IADD R28, R22, 0x1, R0 ;  /* 0x00000001161c7824 */ /* 0x000fe200078e0200 */
[----:B---3--:R-:W-:Y:S01]  /*12610*/  HMMA.16816.F32.BF16 R204, R12, R132, R184 ;  /* 0x000000840ccc723c */ /* 0x008fe200000418b8 */
[----:B------:R-:W-:Y:S02]  /*12620*/  IMAD.MOV.U32 R242, RZ, RZ, R234 ;  /* 0x000000fffff27224 */ /* 0x000fe400078e00ea */
[----:B------:R-:W-:-:S05]  /*12630*/  IMAD.MOV.U32 R243, RZ, RZ, R235 ;  /* 0x000000fffff37224 */ /* 0x000fca00078e00eb */
[C---:B------:R-:W-:Y:S08]  /*12640*/  HMMA.16816.F32.BF16 R232, R12.reuse, R32, R196 ;  /* 0x000000200ce8723c */ /* 0x040ff000000418c4 */
[C---:B------:R-:W-:Y:S08]  /*12650*/  HMMA.16816.F32.BF16 R228, R12.reuse, R34, R192 ;  /* 0x000000220ce4723c */ /* 0x040ff000000418c0 */
[-C--:B------:R-:W-:Y:S01]  /*12660*/  HMMA.16816.F32.BF16 R196, R12, R134.reuse, R180 ;  /* 0x000000860cc4723c */ /* 0x080fe200000418b4 */
[----:B------:R-:W-:Y:S07]  /*12670*/  LDSM.16.M88.4 R12, [R3+0x2000] ;  /* 0x00200000030c783b */ /* 0x000fee0000000200 */
[C---:B------:R-:W-:Y:S01]  /*12680*/  HMMA.16816.F32.BF16 R184, R16.reuse, R134, R24 ;  /* 0x0000008610b8723c */ /* 0x040fe20000041818 */
[----:B------:R-:W2:Y:S07]  /*12690*/  LDSM.16.M88.4 R24, [R28+0x8800] ;  /* 0x008800001c18783b */ /* 0x000eae0000000200 */
[C---:B------:R-:W-:Y:S08]  /*126a0*/  HMMA.16816.F32.BF16 R200, R16.reuse, R32, R200 ;  /* 0x0000002010c8723c */ /* 0x040ff000000418c8 */
[C---:B------:R-:W-:Y:S01]  /*126b0*/  HMMA.16816.F32.BF16 R192, R16.reuse, R34, R188 ;  /* 0x0000002210c0723c */ /* 0x040fe200000418bc */
[----:B------:R-:W3:Y:S07]  /*126c0*/  LDSM.16.M88.4 R32, [R28+0x8000] ;  /* 0x008000001c20783b */ /* 0x000eee0000000200 */
[----:B------:R-:W-:Y:S01]  /*126d0*/  HMMA.16816.F32.BF16 R224, R16, R132, R176 ;  /* 0x0000008410e0723c */ /* 0x000fe200000418b0 */
[----:B------:R-:W4:Y:S07]  /*126e0*/  LDSM.16.M88.4 R16, [R3] ;  /* 0x000000000310783b */ /* 0x000f2e0000000200 */
[C---:B-1----:R-:W-:Y:S08]  /*126f0*/  HMMA.16816.F32.BF16 R132, R4.reuse, R136, R204 ;  /* 0x000000880484723c */ /* 0x042ff000000418cc */
[C---:B------:R-:W-:Y:S08]  /*12700*/  HMMA.16816.F32.BF16 R180, R4.reuse, R140, R232 ;  /* 0x0000008c04b4723c */ /* 0x040ff000000418e8 */
[C---:B------:R-:W-:Y:S08]  /*12710*/  HMMA.16816.F32.BF16 R176, R4.reuse, R142, R228 ;  /* 0x0000008e04b0723c */ /* 0x040ff000000418e4 */
[----:B------:R-:W-:Y:S01]  /*12720*/  HMMA.16816.F32.BF16 R188, R4, R138, R196 ;  /* 0x0000008a04bc723c */ /* 0x000fe200000418c4 */
[----:B------:R-:W-:Y:S07]  /*12730*/  LDSM.16.M88.4 R4, [R21+0x6000] ;  /* 0x006000001504783b */ /* 0x000fee0000000200 */
[C---:B------:R-:W-:Y:S08]  /*12740*/  HMMA.16816.F32.BF16 R196, R8.reuse, R140, R200 ;  /* 0x0000008c08c4723c */ /* 0x040ff000000418c8 */
[C---:B------:R-:W-:Y:S08]  /*12750*/  HMMA.16816.F32.BF16 R192, R8.reuse, R142, R192 ;  /* 0x0000008e08c0723c */ /* 0x040ff000000418c0 */
[C---:B------:R-:W-:Y:S08]  /*12760*/  HMMA.16816.F32.BF16 R140, R8.reuse, R136, R224 ;  /* 0x00000088088c723c */ /* 0x040ff000000418e0 */
[----:B------:R-:W-:Y:S01]  /*12770*/  HMMA.16816.F32.BF16 R184, R8, R138, R184 ;  /* 0x0000008a08b8723c */ /* 0x000fe200000418b8 */
[----:B------:R-:W-:Y:S07]  /*12780*/  LDSM.16.M88.4 R8, [R21+0x4000] ;  /* 0x004000001508783b */ /* 0x000fee0000000200 */
[C---:B--2---:R-:W-:Y:S01]  /*12790*/  HMMA.16816.F32.BF16 R200, R12.reuse, R24, R132 ;  /* 0x000000180cc8723c */ /* 0x044fe20000041884 */
[----:B------:R-:W1:Y:S07]  /*127a0*/  LDSM.16.M88.4 R132, [R240+UR5+0x9000] ;  /* 0x00900005f084783b */ /* 0x000e6e0008000200 */
[C---:B---3--:R-:W-:Y:S08]  /*127b0*/  HMMA.16816.F32.BF16 R228, R12.reuse, R32, R180 ;  /* 0x000000200ce4723c */ /* 0x048ff000000418b4 */
[C---:B------:R-:W-:Y:S08]  /*127c0*/  HMMA.16816.F32.BF16 R204, R12.reuse, R34, R176 ;  /* 0x000000220ccc723c */ /* 0x040ff000000418b0 */
[----:B------:R-:W-:Y:S01]  /*127d0*/  HMMA.16816.F32.BF16 R188, R12, R26, R188 ;  /* 0x0000001a0cbc723c */ /* 0x000fe200000418bc */
[----:B------:R-:W2:Y:S07]  /*127e0*/  LDSM.16.M88.4 R12, [R240+UR5+0x9800] ;  /* 0x00980005f00c783b */ /* 0x000eae0008000200 */
[C---:B----4-:R-:W-:Y:S08]  /*127f0*/  HMMA.16816.F32.BF16 R136, R16.reuse, R34, R192 ;  /* 0x000000221088723c */ /* 0x050ff000000418c0 */
[C---:B------:R-:W-:Y:S01]  /*12800*/  HMMA.16816.F32.BF16 R180, R16.reuse, R32, R196 ;  /* 0x0000002010b4723c */ /* 0x040fe200000418c4 */
[----:B------:R-:W-:Y:S07]  /*12810*/  LDSM.16.M88.4 R32, [R2+0x9000] ;  /* 0x009000000220783b */ /* 0x000fee0000000200 */
[C---:B------:R-:W-:Y:S01]  /*12820*/  HMMA.16816.F32.BF16 R176, R16.reuse, R24, R140 ;  /* 0x0000001810b0723c */ /* 0x040fe2000004188c */
[----:B------:R-:W-:Y:S07]  /*12830*/  LDSM.16.M88.4 R140, [R2+0x9800] ;  /* 0x00980000028c783b */ /* 0x000fee0000000200 */
[----:B------:R-:W-:Y:S01]  /*12840*/  HMMA.16816.F32.BF16 R192, R16, R26, R184 ;  /* 0x0000001a10c0723c */ /* 0x000fe200000418b8 */
[----:B------:R-:W3:Y:S04]  /*12850*/  LDSM.16.M88.4 R16, [R20+0x6000] ;  /* 0x006000001410783b */ /* 0x000ee80000000200 */
[----:B------:R-:W4:Y:S03]  /*12860*/  LDSM.16.M88.4 R24, [R20+0x4000] ;  /* 0x004000001418783b */ /* 0x000f260000000200 */
[C---:B-1----:R-:W-:Y:S01]  /*12870*/  HMMA.16816.F32.BF16 R204, R4.reuse, R134, R204 ;  /* 0x0000008604cc723c */ /* 0x042fe200000418cc */
[----:B------:R-:W-:Y:S07]  /*12880*/  LDSM.16.M88.4 R20, [R29+0x6000] ;  /* 0x006000001d14783b */ /* 0x000fee0000000200 */
[C---:B------:R-:W-:Y:S08]  /*12890*/  HMMA.16816.F32.BF16 R228, R4.reuse, R132, R228 ;  /* 0x0000008404e4723c */ /* 0x040ff000000418e4 */
[C---:B--2---:R-:W-:Y:S08]  /*128a0*/  HMMA.16816.F32.BF16 R196, R4.reuse, R12, R200 ;  /* 0x0000000c04c4723c */ /* 0x044ff000000418c8 */
[----:B------:R-:W-:Y:S08]  /*128b0*/  HMMA.16816.F32.BF16 R188, R4, R14, R188 ;  /* 0x0000000e04bc723c */ /* 0x000ff000000418bc */
[C---:B------:R-:W-:Y:S08]  /*128c0*/  HMMA.16816.F32.BF16 R184, R8.reuse, R132, R180 ;  /* 0x0000008408b8723c */ /* 0x040ff000000418b4 */
[C---:B------:R-:W-:Y:S01]  /*128d0*/  HMMA.16816.F32.BF16 R4, R8.reuse, R134, R136 ;  /* 0x000000860804723c */ /* 0x040fe20000041888 */
[----:B------:R-:W1:Y:S04]  /*128e0*/  LDSM.16.M88.4 R132, [R0+0x9800] ;  /* 0x009800000084783b */ /* 0x000e680000000200 */
[----:B------:R2:W-:Y:S03]  /*128f0*/  LDSM.16.M88.4 R136, [R0+0x9000] ;  /* 0x009000000088783b */ /* 0x0005e60000000200 */
[C---:B------:R-:W-:Y:S08]  /*12900*/  HMMA.16816.F32.BF16 R176, R8.reuse, R12, R176 ;  /* 0x0000000c08b0723c */ /* 0x040ff000000418b0 */
[----:B------:R-:W-:Y:S01]  /*12910*/  HMMA.16816.F32.BF16 R180, R8, R14, R192 ;  /* 0x0000000e08b4723c */ /* 0x000fe200000418c0 */
[----:B------:R-:W5:Y:S01]  /*12920*/  LDSM.16.M88.4 R12, [R29+0x4000] ;  /* 0x004000001d0c783b */ /* 0x000f620000000200 */
[----:B------:R-:W-:-:S02]  /*12930*/  IMAD.MOV.U32 R234, RZ, RZ, R30 ;  /* 0x000000ffffea7224 */ /* 0x000fc400078e001e */
[----:B------:R-:W-:Y:S01]  /*12940*/  IMAD.MOV.U32 R235, RZ, RZ, R31 ;  /* 0x000000ffffeb7224 */ /* 0x000fe200078e001f */
[----:B------:R-:W-:Y:S03]  /*12950*/  LDSM.16.M88.4 R8, [R3+0x4000] ;  /* 0x004000000308783b */ /* 0x000fe60000000200 */
[C---:B---3--:R-:W-:Y:S08]  /*12960*/  HMMA.16816.F32.BF16 R224, R16.reuse, R34, R204 ;  /* 0x0000002210e0723c */ /* 0x048ff000000418cc */
[C---:B------:R-:W-:Y:S08]  /*12970*/  HMMA.16816.F32.BF16 R228, R16.reuse, R32, R228 ;  /* 0x0000002010e4723c */ /* 0x040ff000000418e4 */
[C---:B------:R-:W-:Y:S08]  /*12980*/  HMMA.16816.F32.BF16 R204, R16.reuse, R140, R196 ;  /* 0x0000008c10cc723c */ /* 0x040ff000000418c4 */
[----:B------:R-:W-:Y:S01]  /*12990*/  HMMA.16816.F32.BF16 R200, R16, R142, R188 ;  /* 0x0000008e10c8723c */ /* 0x000fe200000418bc */
[----:B------:R-:W-:Y:S04]  /*129a0*/  LDSM.16.M88.4 R16, [R28+0x9000] ;  /* 0x009000001c10783b */ /* 0x000fe80000000200 */
[----:B------:R-:W-:Y:S03]  /*129b0*/  LDSM.16.M88.4 R28, [R28+0x9800] ;  /* 0x009800001c1c783b */ /* 0x000fe60000000200 */
[----:B----4-:R-:W-:Y:S01]  /*129c0*/  HMMA.16816.F32.BF16 R192, R24, R34, R4 ;  /* 0x0000002218c0723c */ /* 0x010fe20000041804 */
[----:B------:R-:W3:Y:S01]  /*129d0*/  LDSM.16.M88.4 R4, [R3+0x6000] ;  /* 0x006000000304783b */ /* 0x000ee20000000200 */
[----:B------:R-:W-:Y:S01]  /*129e0*/  LOP3.LUT R2, R217, 0x6, RZ, 0xc0, !PT ;  /* 0x00000006d9027812 */ /* 0x000fe200078ec0ff */
[----:B--2---:R-:W-:Y:S01]  /*129f0*/  IMAD.U32 R0, RZ, RZ, UR21 ;  /* 0x00000015ff007e24 */ /* 0x004fe2000f8e00ff */
[----:B------:R-:W-:-:S04]  /*12a00*/  DEPBAR.LE SB0, 0x0 ;  /* 0x000080000000791a */ /* 0x000fc80000000000 */
[C---:B------:R-:W-:Y:S08]  /*12a10*/  HMMA.16816.F32.BF16 R196, R24.reuse, R32, R184 ;  /* 0x0000002018c4723c */ /* 0x040ff000000418b8 */
[C---:B------:R-:W-:Y:S08]  /*12a20*/  HMMA.16816.F32.BF16 R188, R24.reuse, R140, R176 ;  /* 0x0000008c18bc723c */ /* 0x040ff000000418b0 */
[----:B------:R-:W-:Y:S08]  /*12a30*/  HMMA.16816.F32.BF16 R140, R24, R142, R180 ;  /* 0x0000008e188c723c */ /* 0x000ff000000418b4 */
[----:B-1----:R-:W-:Y:S08]  /*12a40*/  HMMA.16816.F32.BF16 R32, R20, R134, R200 ;  /* 0x000000861420723c */ /* 0x002ff000000418c8 */
[-C--:B-----5:R-:W-:Y:S08]  /*12a50*/  HMMA.16816.F32.BF16 R24, R12, R136.reuse, R196 ;  /* 0x000000880c18723c */ /* 0x0a0ff000000418c4 */
[C---:B------:R-:W-:Y:S08]  /*12a60*/  HMMA.16816.F32.BF16 R184, R20.reuse, R136, R228 ;  /* 0x0000008814b8723c */ /* 0x040ff000000418e4 */
[C---:B------:R-:W-:Y:S08]  /*12a70*/  HMMA.16816.F32.BF16 R180, R20.reuse, R138, R224 ;  /* 0x0000008a14b4723c */ /* 0x040ff000000418e0 */
[----:B------:R-:W-:Y:S08]  /*12a80*/  HMMA.16816.F32.BF16 R176, R20, R132, R204 ;  /* 0x0000008414b0723c */ /* 0x000ff000000418cc */
[C---:B------:R-:W-:Y:S08]  /*12a90*/  HMMA.16816.F32.BF16 R136, R12.reuse, R138, R192 ;  /* 0x0000008a0c88723c */ /* 0x040ff000000418c0 */
[C---:B------:R-:W-:Y:S08]  /*12aa0*/  HMMA.16816.F32.BF16 R20, R12.reuse, R132, R188 ;  /* 0x000000840c14723c */ /* 0x040ff000000418bc */
[----:B------:R-:W-:Y:S01]  /*12ab0*/  HMMA.16816.F32.BF16 R12, R12, R134, R140 ;  /* 0x000000860c0c723c */ /* 0x000fe2000004188c */
[----:B------:R-:W-:-:S07]  /*12ac0*/  IMAD R0, R0, 0x20, R2 ;  /* 0x0000002000007824 */ /* 0x000fce00078e0202 */
[----:B---3--:R-:W-:Y:S08]  /*12ad0*/  HMMA.16816.F32.BF16 R192, R4, R30, R32 ;  /* 0x0000001e04c0723c */ /* 0x008ff00000041820 */
[-C--:B------:R-:W-:Y:S08]  /*12ae0*/  HMMA.16816.F32.BF16 R32, R8, R16.reuse, R24 ;  /* 0x000000100820723c */ /* 0x080ff00000041818 */
[C---:B------:R-:W-:Y:S08]  /*12af0*/  HMMA.16816.F32.BF16 R184, R4.reuse, R16, R184 ;  /* 0x0000001004b8723c */ /* 0x040ff000000418b8 */
[-C--:B------:R-:W-:Y:S08]  /*12b00*/  HMMA.16816.F32.BF16 R176, R4, R28.reuse, R176 ;  /* 0x0000001c04b0723c */ /* 0x080ff000000418b0 */
[C---:B------:R-:W-:Y:S08]  /*12b10*/  HMMA.16816.F32.BF16 R24, R8.reuse, R28, R20 ;  /* 0x0000001c0818723c */ /* 0x040ff00000041814 */
[C---:B------:R-:W-:Y:S08]  /*12b20*/  HMMA.16816.F32.BF16 R136, R8.reuse, R18, R136 ;  /* 0x000000120888723c */ /* 0x040ff00000041888 */
[----:B------:R-:W-:Y:S01]  /*12b30*/  HMMA.16816.F32.BF16 R28, R8, R30, R12 ;  /* 0x0000001e081c723c */ /* 0x000fe2000004180c */
[----:B------:R-:W-:-:S02]  /*12b40*/  VIADD R8, R0, 0xffffff60 ;  /* 0xffffff6000087836 */ /* 0x000fc40000000000 */
[----:B------:R-:W-:-:S03]  /*12b50*/  VIADD R10, R219, 0x8 ;  /* 0x00000008db0a7836 */ /* 0x000fc60000000000 */
[CC--:B------:R-:W-:Y:S01]  /*12b60*/  ISETP.GT.AND P5, PT, R219.reuse, R8.reuse, PT ;  /* 0x00000008db00720c */ /* 0x0c0fe20003fa4270 */
[C---:B------:R-:W-:Y:S01]  /*12b70*/  VIADD R9, R219.reuse, 0x40 ;  /* 0x00000040db097836 */ /* 0x040fe20000000000 */
[----:B------:R-:W-:Y:S01]  /*12b80*/  ISETP.GT.AND P0, PT, R10, R8, PT ;  /* 0x000000080a00720c */ /* 0x000fe20003f04270 */
[----:B------:R-:W-:Y:S01]  /*12b90*/  VIADD R11, R219, 0x48 ;  /* 0x00000048db0b7836 */ /* 0x000fe20000000000 */
[----:B------:R-:W-:Y:S01]  /*12ba0*/  ISETP.GE.AND P6, PT, R8, R220, PT ;  /* 0x000000dc0800720c */ /* 0x000fe20003fc6270 */
[----:B------:R-:W-:Y:S01]  /*12bb0*/  HMMA.16816.F32.BF16 R180, R4, R18, R180 ;  /* 0x0000001204b4723c */ /* 0x000fe200000418b4 */
[----:B------:R-:W-:Y:S01]  /*12bc0*/  FSEL R13, R32, -INF , !P5 ;  /* 0xff800000200d7808 */ /* 0x000fe20006800000 */
[----:B------:R-:W-:Y:S01]  /*12bd0*/  VIADD R7, R0, 0xffffff61 ;  /* 0xffffff6100077836 */ /* 0x000fe20000000000 */
[----:B------:R-:W-:Y:S01]  /*12be0*/  ISETP.GE.AND P5, PT, R8, R222, PT ;  /* 0x000000de0800720c */ /* 0x000fe20003fa6270 */
[----:B------:R-:W-:Y:S01]  /*12bf0*/  VIADD R6, R0, 0xffffff68 ;  /* 0xffffff6800067836 */ /* 0x000fe20000000000 */
[----:B------:R-:W-:-:S02]  /*12c00*/  FSEL R12, R34, -INF , !P0 ;  /* 0xff800000220c7808 */ /* 0x000fc40004000000 */
[-C--:B------:R-:W-:Y:S01]  /*12c10*/  ISETP.GT.AND P0, PT, R9, R8.reuse, PT ;  /* 0x000000080900720c */ /* 0x080fe20003f04270 */
[C---:B------:R-:W-:Y:S01]  /*12c20*/  VIADD R5, R0.reuse, 0xffffff69 ;  /* 0xffffff6900057836 */ /* 0x040fe20000000000 */
[----:B------:R-:W-:Y:S02]  /*12c30*/  FSEL R132, R13, -INF , !P6 ;  /* 0xff8000000d847808 */ /* 0x000fe40007000000 */
[----:B------:R-:W-:Y:S01]  /*12c40*/  ISETP.GT.AND P6, PT, R11, R8, PT ;  /* 0x000000080b00720c */ /* 0x000fe20003fc4270 */
[----:B------:R-:W-:Y:S01]  /*12c50*/  VIADD R4, R0, 0xffffff70 ;  /* 0xffffff7000047836 */ /* 0x000fe20000000000 */
[----:B------:R-:W-:Y:S01]  /*12c60*/  FSEL R188, R12, -INF , !P5 ;  /* 0xff8000000cbc7808 */ /* 0x000fe20006800000 */
[----:B------:R-:W-:Y:S01]  /*12c70*/  VIADD R3, R0, 0xffffff71 ;  /* 0xffffff7100037836 */ /* 0x000fe20000000000 */
[----:B------:R-:W-:Y:S02]  /*12c80*/  ISETP.GT.AND P5, PT, R10, R7, PT ;  /* 0x000000070a00720c */ /* 0x000fe40003fa4270 */
[----:B------:R-:W-:Y:S01]  /*12c90*/  FSEL R13, R184, -INF , !P0 ;  /* 0xff800000b80d7808 */ /* 0x000fe20004000000 */
[----:B------:R1:W-:Y:S01]  /*12ca0*/  STL [R1+0x2c], R2 ;  /* 0x00002c0201007387 */ /* 0x0003e20000100800 */
        /* <DEDUP_REMOVED lines=8> */
[----:B------:R-:W-:Y:S01]  /*12d30*/  FSEL R19, R26, -INF , !P5 ;  /* 0xff8000001a137808 */ /* 0x000fe20006800000 */
[C---:B-1----:R-:W-:Y:S02]  /*12d40*/  VIADD R2, R0.reuse, 0xffffff78 ;  /* 0xffffff7800027836 */ /* 0x042fe40000000000 */
[----:B------:R-:W-:Y:S01]  /*12d50*/  VIADD R0, R0, 0xffffff79 ;  /* 0xffffff7900007836 */ /* 0x000fe20000000000 */
[----:B------:R-:W-:Y:S02]  /*12d60*/  FSEL R21, R27, -INF , !P0 ;  /* 0xff8000001b157808 */ /* 0x000fe40004000000 */
[C---:B------:R-:W-:Y:S02]  /*12d70*/  ISETP.GT.AND P6, PT, R10.reuse, R2, PT ;  /* 0x000000020a00720c */ /* 0x040fe40003fc4270 */
[----:B------:R-:W-:-:S02]  /*12d80*/  ISETP.GT.AND P5, PT, R10, R0, PT ;  /* 0x000000000a00720c */ /* 0x000fc40003fa4270 */
        /* <DEDUP_REMOVED lines=39> */
[----:B------:R-:W-:Y:S02]  /*13000*/  ISETP.GE.AND P5, PT, R6, R221, PT ;  /* 0x000000dd0600720c */ /* 0x000fe40003fa6270 */
[----:B------:R-:W-:Y:S02]  /*13010*/  ISETP.GT.AND P6, PT, R219, R5, PT ;  /* 0x00000005db00720c */ /* 0x000fe40003fc4270 */
[----:B------:R-:W-:-:S02]  /*13020*/  FSEL R7, R182, -INF , !P0 ;  /* 0xff800000b6077808 */ /* 0x000fc40004000000 */
[----:B------:R-:W-:Y:S01]  /*13030*/  ISETP.GE.AND P0, PT, R6, R223, PT ;  /* 0x000000df0600720c */ /* 0x000fe20003f06270 */
[----:B------:R-:W1:Y:S01]  /*13040*/  S2R R230, SR_CTAID.X ;  /* 0x0000000000e67919 */ /* 0x000e620000002500 */
[----:B------:R-:W-:Y:S02]  /*13050*/  FSEL R142, R16, -INF , !P5 ;  /* 0xff800000108e7808 */ /* 0x000fe40006800000 */
[----:B------:R-:W-:Y:S02]  /*13060*/  FSEL R6, R137, -INF , !P6 ;  /* 0xff80000089067808 */ /* 0x000fe40007000000 */
[----:B------:R-:W-:Y:S02]  /*13070*/  ISETP.GE.AND P5, PT, R5, R220, PT ;  /* 0x000000dc0500720c */ /* 0x000fe40003fa6270 */
[----:B------:R-:W-:Y:S02]  /*13080*/  FSEL R176, R7, -INF , !P0 ;  /* 0xff80000007b07808 */ /* 0x000fe40004000000 */
[----:B------:R-:W-:-:S02]  /*13090*/  ISETP.GE.AND P0, PT, R5, R222, PT ;  /* 0x000000de0500720c */ /* 0x000fc40003f06270 */
[----:B------:R-:W-:Y:S02]  /*130a0*/  FSEL R31, R6, -INF , !P5 ;  /* 0xff800000061f7808 */ /* 0x000fe40006800000 */
[----:B------:R-:W-:Y:S02]  /*130b0*/  ISETP.GT.AND P5, PT, R11, R5, PT ;  /* 0x000000050b00720c */ /* 0x000fe40003fa4270 */
[----:B------:R-:W-:Y:S01]  /*130c0*/  FSEL R33, R17, -INF , !P0 ;  /* 0xff80000011217808 */ /* 0x000fe20004000000 */
[----:B------:R-:W2:Y:S01]  /*130d0*/  S2R R228, SR_CTAID.X ;  /* 0x0000000000e47919 */ /* 0x000ea20000002500 */
[C---:B------:R-:W-:Y:S02]  /*130e0*/  ISETP.GE.AND P6, PT, R5.reuse, R221, PT ;  /* 0x000000dd0500720c */ /* 0x040fe40003fc6270 */
[----:B------:R-:W-:Y:S01]  /*130f0*/  ISETP.GE.AND P0, PT, R5, R223, PT ;  /* 0x000000df0500720c */ /* 0x000fe20003f06270 */
[----:B------:R-:W-:Y:S01]  /*13100*/  IMAD.U32 R5, RZ, RZ, UR33 ;  /* 0x00000021ff057e24 */ /* 0x000fe2000f8e00ff */
[----:B------:R-:W-:-:S02]  /*13110*/  FSEL R6, R183, -INF , !P5 ;  /* 0xff800000b7067808 */ /* 0x000fc40006800000 */
[----:B------:R-:W-:Y:S02]  /*13120*/  ISETP.GT.AND P5, PT, R219, R4, PT ;  /* 0x00000004db00720c */ /* 0x000fe40003fa4270 */
[----:B------:R-:W-:Y:S02]  /*13130*/  FSEL R141, R18, -INF , !P6 ;  /* 0xff800000128d7808 */ /* 0x000fe40007000000 */
[----:B------:R-:W-:Y:S02]  /*13140*/  LOP3.LUT R10, R5, UR10, R235, 0x96, !PT ;  /* 0x0000000a050a7c12 */ /* 0x000fe4000f8e96eb */
[----:B------:R-:W-:Y:S02]  /*13150*/  FSEL R143, R6, -INF , !P0 ;  /* 0xff800000068f7808 */ /* 0x000fe40004000000 */
[----:B------:R-:W-:Y:S02]  /*13160*/  ISETP.GE.AND P6, PT, R4, R220, PT ;  /* 0x000000dc0400720c */ /* 0x000fe40003fc6270 */
[----:B------:R-:W-:-:S02]  /*13170*/  FSEL R5, R24, -INF , !P5 ;  /* 0xff80000018057808 */ /* 0x000fc40006800000 */
[----:B------:R-:W-:Y:S01]  /*13180*/  ISETP.GT.AND P0, PT, R11, R4, PT ;  /* 0x000000040b00720c */ /* 0x000fe20003f04270 */
[----:B------:R-:W-:Y:S01]  /*13190*/  IMAD.MOV.U32 R234, RZ, RZ, R242 ;  /* 0x000000ffffea7224 */ /* 0x000fe200078e00f2 */
[----:B------:R-:W-:Y:S01]  /*131a0*/  ISETP.GE.AND P5, PT, R4, R222, PT ;  /* 0x000000de0400720c */ /* 0x000fe20003fa6270 */
[----:B------:R-:W-:Y:S01]  /*131b0*/  IMAD.MOV.U32 R242, RZ, RZ, R238 ;  /* 0x000000fffff27224 */ /* 0x000fe200078e00ee */
        /* <DEDUP_REMOVED lines=9> */
[----:B------:R-:W-:Y:S01]  /*13250*/  ISETP.GE.AND P0, PT, R3, R222, PT ;  /* 0x000000de0300720c */ /* 0x000fe20003f06270 */
[----:B------:R-:W-:Y:S01]  /*13260*/  IMAD.MOV.U32 R235, RZ, RZ, R243 ;  /* 0x000000ffffeb7224 */ /* 0x000fe200078e00f3 */
[----:B------:R-:W-:Y:S01]  /*13270*/  FSEL R224, R20, -INF , !P5 ;  /* 0xff80000014e07808 */ /* 0x000fe20006800000 */
[----:B------:R-:W-:Y:S01]  /*13280*/  IMAD.U32 R7, RZ, RZ, UR32 ;  /* 0x00000020ff077e24 */ /* 0x000fe2000f8e00ff */
[----:B------:R-:W-:Y:S01]  /*13290*/  ISETP.GT.AND P5, PT, R11, R3, PT ;  /* 0x000000030b00720c */ /* 0x000fe20003fa4270 */
[----:B------:R-:W-:Y:S01]  /*132a0*/  IMAD.MOV.U32 R233, RZ, RZ, R237 ;  /* 0x000000ffffe97224 */ /* 0x000fe200078e00ed */
[----:B------:R-:W-:Y:S01]  /*132b0*/  SHF.R.U32.HI R217, RZ, 0x5, R214 ;  /* 0x00000005ffd97819 */ /* 0x000fe200000116d6 */
[----:B------:R-:W-:Y:S01]  /*132c0*/  IMAD.MOV.U32 R243, RZ, RZ, R239 ;  /* 0x000000fffff37224 */ /* 0x000fe200078e00ef */
[----:B------:R-:W-:-:S02]  /*132d0*/  FSEL R237, R8, -INF , !P6 ;  /* 0xff80000008ed7808 */ /* 0x000fc40007000000 */
[----:B------:R-:W-:Y:S01]  /*132e0*/  FSEL R239, R21, -INF , !P0 ;  /* 0xff80000015ef7808 */ /* 0x000fe20004000000 */
[----:B------:R-:W-:Y:S01]  /*132f0*/  IMAD.U32 R9, RZ, RZ, UR32 ;  /* 0x00000020ff097e24 */ /* 0x000fe2000f8e00ff */
[C---:B------:R-:W-:Y:S01]  /*13300*/  ISETP.GE.AND P6, PT, R3.reuse, R221, PT ;  /* 0x000000dd0300720c */ /* 0x040fe20003fc6270 */
[----:B------:R-:W-:Y:S01]  /*13310*/  IMAD.WIDE.U32 R4, R10, -0x326172a9, RZ ;  /* 0xcd9e8d570a047825 */ /* 0x000fe200078e00ff */
[----:B------:R-:W-:Y:S02]  /*13320*/  ISETP.GE.AND P0, PT, R3, R223, PT ;  /* 0x000000df0300720c */ /* 0x000fe40003f06270 */
[----:B------:R-:W-:Y:S01]  /*13330*/  FSEL R8, R179, -INF , !P5 ;  /* 0xff800000b3087808 */ /* 0x000fe20006800000 */
[----:B------:R-:W-:Y:S01]  /*13340*/  VIADD R3, R7, 0x3c6ef372 ;  /* 0x3c6ef37207037836 */ /* 0x000fe20000000000 */
[----:B------:R-:W-:Y:S01]  /*13350*/  ISETP.GT.AND P5, PT, R219, R2, PT ;  /* 0x00000002db00720c */ /* 0x000fe20003fa4270 */
[----:B-1----:R-:W-:Y:S02]  /*13360*/  IMAD R230, R230, 0x8, R217 ;  /* 0x00000008e6e67824 */ /* 0x002fe400078e02d9 */
[----:B------:R-:W-:Y:S01]  /*13370*/  IMAD.MOV.U32 R232, RZ, RZ, R236 ;  /* 0x000000ffffe87224 */ /* 0x000fe200078e00ec */
[----:B------:R-:W-:Y:S01]  /*13380*/  SHF.R.U32.HI R236, RZ, 0x5, R214 ;  /* 0x00000005ffec7819 */ /* 0x000fe200000116d6 */
[----:B------:R-:W-:Y:S01]  /*13390*/  VIADD R6, R9, 0x9e3779b9 ;  /* 0x9e3779b909067836 */ /* 0x000fe20000000000 */
[CC--:B------:R-:W-:Y:S01]  /*133a0*/  LOP3.LUT R10, R3.reuse, R4.reuse, R243, 0x96, !PT ;  /* 0x00000004030a7212 */ /* 0x0c0fe200078e96f3 */
[----:B------:R-:W-:Y:S01]  /*133b0*/  VIADD R230, R230, 0x4 ;  /* 0x00000004e6e67836 */ /* 0x000fe20000000000 */
[----:B------:R-:W-:-:S02]  /*133c0*/  LOP3.LUT R9, R3, R4, R251, 0x96, !PT ;  /* 0x0000000403097212 */ /* 0x000fc400078e96fb */
[----:B------:R-:W-:Y:S02]  /*133d0*/  FSEL R191, R22, -INF , !P6 ;  /* 0xff80000016bf7808 */ /* 0x000fe40007000000 */
[----:B------:R-:W-:Y:S02]  /*133e0*/  FSEL R3, R28, -INF , !P5 ;  /* 0xff8000001c037808 */ /* 0x000fe40006800000 */
[C---:B------:R-:W-:Y:S02]  /*133f0*/  ISETP.GE.AND P6, PT, R2.reuse, R220, PT ;  /* 0x000000dc0200720c */ /* 0x040fe40003fc6270 */
[----:B------:R-:W-:Y:S01]  /*13400*/  ISETP.GE.AND P5, PT, R2, R222, PT ;  /* 0x000000de0200720c */ /* 0x000fe20003fa6270 */
[----:B--2---:R-:W-:Y:S01]  /*13410*/  IMAD R228, R228, 0x8, R236 ;  /* 0x00000008e4e47824 */ /* 0x004fe200078e02ec */
[----:B------:R-:W-:Y:S01]  /*13420*/  FSEL R217, R8, -INF , !P0 ;  /* 0xff80000008d97808 */ /* 0x000fe20004000000 */
[----:B------:R-:W-:Y:S01]  /*13430*/  IMAD.WIDE.U32 R230, R230, -0x326172a9, RZ ;  /* 0xcd9e8d57e6e67825 */ /* 0x000fe200078e00ff */
[----:B------:R-:W-:-:S02]  /*13440*/  ISETP.GT.AND P0, PT, R11, R2, PT ;  /* 0x000000020b00720c */ /* 0x000fc40003f04270 */
[----:B------:R-:W-:Y:S02]  /*13450*/  FSEL R231, R3, -INF , !P6 ;  /* 0xff80000003e77808 */ /* 0x000fe40007000000 */
[----:B------:R-:W-:Y:S02]  /*13460*/  FSEL R236, R26, -INF , !P5 ;  /* 0xff8000001aec7808 */ /* 0x000fe40006800000 */
[----:B------:R-:W-:Y:S02]  /*13470*/  ISETP.GT.AND P6, PT, R219, R0, PT ;  /* 0x00000000db00720c */ /* 0x000fe40003fc4270 */
[----:B------:R-:W-:Y:S01]  /*13480*/  ISETP.GE.AND P5, PT, R2, R221, PT ;  /* 0x000000dd0200720c */ /* 0x000fe20003fa6270 */
[----:B------:R-:W-:Y:S01]  /*13490*/  IMAD.WIDE.U32 R228, R228, -0x326172a9, RZ ;  /* 0xcd9e8d57e4e47825 */ /* 0x000fe200078e00ff */
[----:B------:R-:W-:Y:S02]  /*134a0*/  FSEL R3, R194, -INF , !P0 ;  /* 0xff800000c2037808 */ /* 0x000fe40004000000 */
[----:B------:R-:W-:-:S02]  /*134b0*/  ISETP.GE.AND P0, PT, R2, R223, PT ;  /* 0x000000df0200720c */ /* 0x000fc40003f06270 */
[----:B------:R-:W-:Y:S02]  /*134c0*/  FSEL R2, R29, -INF , !P6 ;  /* 0xff8000001d027808 */ /* 0x000fe40007000000 */
[----:B------:R-:W-:Y:S02]  /*134d0*/  FSEL R190, R23, -INF , !P5 ;  /* 0xff80000017be7808 */ /* 0x000fe40006800000 */
[C---:B------:R-:W-:Y:S02]  /*134e0*/  ISETP.GE.AND P5, PT, R0.reuse, R220, PT ;  /* 0x000000dc0000720c */ /* 0x040fe40003fa6270 */
[----:B------:R-:W-:Y:S02]  /*134f0*/  ISETP.GE.AND P6, PT, R0, R222, PT ;  /* 0x000000de0000720c */ /* 0x000fe40003fc6270 */
[C-C-:B------:R-:W-:Y:S02]  /*13500*/  LOP3.LUT R7, R6.reuse, R228, R5.reuse, 0x96, !PT ;  /* 0x000000e406077212 */ /* 0x140fe400078e9605 */
[----:B------:R-:W-:-:S02]  /*13510*/  LOP3.LUT R12, R6, R230, R5, 0x96, !PT ;  /* 0x000000e6060c7212 */ /* 0x000fc400078e9605 */
[----:B------:R-:W-:Y:S02]  /*13520*/  FSEL R228, R3, -INF , !P0 ;  /* 0xff80000003e47808 */ /* 0x000fe40004000000 */
[----:B------:R-:W-:Y:S02]  /*13530*/  FSEL R229, R2, -INF , !P5 ;  /* 0xff80000002e57808 */ /* 0x000fe40006800000 */
[----:B------:R-:W-:Y:S01]  /*13540*/  FSEL R230, R27, -INF , !P6 ;  /* 0xff8000001be67808 */ /* 0x000fe20007000000 */
[----:B------:R-:W-:Y:S01]  /*13550*/  IMAD.U32 R6, RZ, RZ, UR33 ;  /* 0x00000021ff067e24 */ /* 0x000fe2000f8e00ff */
[----:B------:R-:W-:Y:S02]  /*13560*/  ISETP.GT.AND P0, PT, R11, R0, PT ;  /* 0x000000000b00720c */ /* 0x000fe40003f04270 */
[C---:B------:R-:W-:Y:S02]  /*13570*/  ISETP.GE.AND P5, PT, R0.reuse, R221, PT ;  /* 0x000000dd0000720c */ /* 0x040fe40003fa6270 */
[----:B------:R-:W-:Y:S01]  /*13580*/  ISETP.GE.AND P6, PT, R0, R223, PT ;  /* 0x000000df0000720c */ /* 0x000fe20003fc6270 */
[----:B------:R-:W-:-:S02]  /*13590*/  IMAD.U32 R0, RZ, RZ, UR33 ;  /* 0x00000021ff007e24 */ /* 0x000fc4000f8e00ff */
[----:B------:R-:W-:Y:S02]  /*135a0*/  VIADD R6, R6, 0x76cf5d0a ;  /* 0x76cf5d0a06067836 */ /* 0x000fe40000000000 */
[----:B------:R-:W-:-:S04]  /*135b0*/  IMAD.WIDE.U32 R4, R7, -0x2daee0ad, RZ ;  /* 0xd2511f5307047825 */ /* 0x000fc800078e00ff */
[----:B------:R-:W-:-:S04]  /*135c0*/  IMAD.WIDE.U32 R10, R10, -0x2daee0ad, RZ ;  /* 0xd2511f530a0a7825 */ /* 0x000fc800078e00ff */
[----:B------:R-:W-:Y:S02]  /*135d0*/  VIADD R0, R0, 0x32370b8f ;  /* 0x32370b8f00007836 */ /* 0x000fe40000000000 */
[----:B------:R-:W-:Y:S01]  /*135e0*/  IMAD.WIDE.U32 R2, R12, -0x2daee0ad, RZ ;  /* 0xd2511f530c027825 */ /* 0x000fe200078e00ff */
[----:B------:R-:W-:Y:S02]  /*135f0*/  LOP3.LUT R7, R6, R232, R5, 0x96, !PT ;  /* 0x000000e806077212 */ /* 0x000fe400078e9605 */
[----:B------:R-:W-:Y:S01]  /*13600*/  LOP3.LUT R18, R0, R4, R11, 0x96, !PT ;  /* 0x0000000400127212 */ /* 0x000fe200078e960b */
[----:B------:R-:W-:Y:S01]  /*13610*/  IMAD.WIDE.U32 R8, R9, -0x2daee0ad, RZ ;  /* 0xd2511f5309087825 */ /* 0x000fe200078e00ff */
[----:B------:R-:W-:-:S03]  /*13620*/  LOP3.LUT R3, R6, R234, R3, 0x96, !PT ;  /* 0x000000ea06037212 */ /* 0x000fc600078e9603 */
[----:B------:R-:W-:Y:S02]  /*13630*/  IMAD.U32 R4, RZ, RZ, UR32 ;  /* 0x00000020ff047e24 */ /* 0x000fe4000f8e00ff */
[----:B------:R-:W-:Y:S01]  /*13640*/  IMAD.U32 R5, RZ, RZ, UR32 ;  /* 0x00000020ff057e24 */ /* 0x000fe2000f8e00ff */
[----:B------:R-:W-:Y:S01]  /*13650*/  LOP3.LUT R16, R0, R2, R9, 0x96, !PT ;  /* 0x0000000200107212 */ /* 0x000fe200078e9609 */
[----:B------:R-:W-:Y:S02]  /*13660*/  VIADD R6, R4, 0xdaa66d2b ;  /* 0xdaa66d2b04067836 */ /* 0x000fe40000000000 */
[----:B------:R-:W-:Y:S02]  /*13670*/  VIADD R0, R5, 0x78dde6e4 ;  /* 0x78dde6e405007836 */ /* 0x000fe40000000000 */
[----:B------:R-:W-:Y:S01]  /*13680*/  IMAD.WIDE.U32 R4, R7, -0x326172a9, RZ ;  /* 0xcd9e8d5707047825 */ /* 0x000fe200078e00ff */
[----:B------:R-:W-:-:S03]  /*13690*/  FMNMX3.FTZ R135, R216, R132, R30, !PT ;  /* 0x00000084d8877276 */ /* 0x000fc6000781001e */
[----:B------:R-:W-:-:S04]  /*136a0*/  IMAD.WIDE.U32 R18, R18, -0x326172a9, RZ ;  /* 0xcd9e8d5712127825 */ /* 0x000fc800078e00ff */
[----:B------:R-:W-:Y:S01]  /*136b0*/  IMAD.WIDE.U32 R2, R3, -0x326172a9, RZ ;  /* 0xcd9e8d5703027825 */ /* 0x000fe200078e00ff */
[----:B------:R-:W-:Y:S01]  /*136c0*/  UISETP.GT.U32.AND UP0, UPT, UR10, UR19, UPT ;  /* 0x000000130a00728c */ /* 0x000fe2000bf04070 */
[----:B------:R-:W-:Y:S02]  /*136d0*/  LOP3.LUT R5, R6, R242, R5, 0x96, !PT ;  /* 0x000000f206057212 */ /* 0x000fe400078e9605 */
[----:B------:R-:W-:Y:S01]  /*136e0*/  IMAD.WIDE.U32 R16, R16, -0x326172a9, RZ ;  /* 0xcd9e8d5710107825 */ /* 0x000fe200078e00ff */
[----:B------:R-:W-:Y:S02]  /*136f0*/  LOP3.LUT R7, R0, R4, R19, 0x96, !PT ;  /* 0x0000000400077212 */ /* 0x000fe400078e9613 */
[----:B------:R-:W-:Y:S01]  /*13700*/  LOP3.LUT R14, R6, R250, R3, 0x96, !PT ;  /* 0x000000fa060e7212 */ /* 0x000fe200078e9603 */
[----:B------:R-:W-:Y:S01]  /*13710*/  IMAD.U32 R4, RZ, RZ, UR33 ;  /* 0x00000021ff047e24 */ /* 0x000fe2000f8e00ff */
[----:B------:R-:W-:Y:S01]  /*13720*/  FMNMX3.FTZ R135, R135, R32, R31, !PT ;  /* 0x0000002087877276 */ /* 0x000fe2000781001f */
[----:B------:R-:W-:Y:S01]  /*13730*/  IMAD.U32 R20, RZ, RZ, UR33 ;  /* 0x00000021ff147e24 */ /* 0x000fe2000f8e00ff */
[----:B------:R-:W-:Y:S01]  /*13740*/  LOP3.LUT R6, R0, R2, R17, 0x96, !PT ;  /* 0x0000000200067212 */ /* 0x000fe200078e9611 */
[----:B------:R-:W-:Y:S01]  /*13750*/  VIADD R0, R4, 0xed9eba14 ;  /* 0xed9eba1404007836 */ /* 0x000fe20000000000 */
[----:B------:R-:W-:Y:S01]  /*13760*/  FMNMX3.FTZ R135, R135, R238, R237, !PT ;  /* 0x000000ee87877276 */ /* 0x000fe200078100ed */
[----:B------:R-:W-:-:S04]  /*13770*/  IMAD.WIDE.U32 R2, R5, -0x2daee0ad, RZ ;  /* 0xd2511f5305027825 */ /* 0x000fc800078e00ff */
[----:B------:R-:W-:-:S04]  /*13780*/  IMAD.WIDE.U32 R14, R14, -0x2daee0ad, RZ ;  /* 0xd2511f530e0e7825 */ /* 0x000fc800078e00ff */
[----:B------:R-:W-:-:S04]  /*13790*/  IMAD.WIDE.U32 R226, R7, -0x2daee0ad, RZ ;  /* 0xd2511f5307e27825 */ /* 0x000fc800078e00ff */
[----:B------:R-:W-:Y:S01]  /*137a0*/  VIADD R20, R20, 0xa9066899 ;  /* 0xa906689914147836 */ /* 0x000fe20000000000 */
[----:B------:R-:W-:Y:S01]  /*137b0*/  LOP3.LUT R25, R0, R10, R3, 0x96, !PT ;  /* 0x0000000a00197212 */ /* 0x000fe200078e9603 */
[----:B------:R-:W-:Y:S01]  /*137c0*/  IMAD.WIDE.U32 R178, R6, -0x2daee0ad, RZ ;  /* 0xd2511f5306b27825 */ /* 0x000fe200078e00ff */
[----:B------:R-:W-:Y:S02]  /*137d0*/  LOP3.LUT R23, R0, R8, R15, 0x96, !PT ;  /* 0x0000000800177212 */ /* 0x000fe400078e960f */
[----:B------:R-:W-:Y:S02]  /*137e0*/  LOP3.LUT R24, R20, R2, R227, 0x96, !PT ;  /* 0x0000000214187212 */ /* 0x000fe400078e96e3 */
[----:B------:R-:W-:Y:S02]  /*137f0*/  FSEL R22, R195, -INF , !P0 ;  /* 0xff800000c3167808 */ /* 0x000fe40004000000 */
[----:B------:R-:W-:Y:S02]  /*13800*/  FSEL R189, R193, -INF , !P5 ;  /* 0xff800000c1bd7808 */ /* 0x000fe40006800000 */
[----:B------:R-:W-:-:S02]  /*13810*/  FMNMX3.FTZ R134, R215, R188, R133, !PT ;  /* 0x000000bcd7867276 */ /* 0x000fc40007810085 */
[----:B------:R-:W-:Y:S01]  /*13820*/  FMNMX3.FTZ R135, R135, R231, R229, !PT ;  /* 0x000000e787877276 */ /* 0x000fe200078100e5 */
[----:B------:R-:W-:Y:S06]  /*13830*/  BAR.SYNC.DEFER_BLOCKING 0x0 ;  /* 0x0000000000007b1d */ /* 0x000fec0000010000 */
[----:B------:R-:W-:Y:S05]  /*13840*/  BRA.U !UP0, `(.L_x_1785) ;  /* 0x0000000108d47547 */ /* 0x000fea000b800000 */
[----:B------:R-:W-:Y:S01]  /*13850*/  IMAD.U32 R8, RZ, RZ, UR21 ;  /* 0x00000015ff087e24 */ /* 0x000fe2000f8e00ff */
[----:B------:R-:W-:Y:S01]  /*13860*/  MOV R0, UR21 ;  /* 0x0000001500007c02 */ /* 0x000fe20008000f00 */
[----:B------:R-:W-:Y:S01]  /*13870*/  IMAD.U32 R4, RZ, RZ, UR21 ;  /* 0x00000015ff047e24 */ /* 0x000fe2000f8e00ff */
[----:B------:R-:W-:Y:S01]  /*13880*/  MOV R7, UR31 ;  /* 0x0000001f00077c02 */ /* 0x000fe20008000f00 */
[----:B------:R-:W-:Y:S01]  /*13890*/  IMAD.U32 R11, RZ, RZ, UR21 ;  /* 0x00000015ff0b7e24 */ /* 0x000fe2000f8e00ff */
[----:B------:R-:W-:Y:S01]  /*138a0*/  @!P3 IADD3 R8, PT, PT, R8, -0x6, RZ ;  /* 0xfffffffa0808b810 */ /* 0x000fe20007ffe0ff */
[----:B------:R-:W-:Y:S01]  /*138b0*/  @!P1 VIADD R4, R4, 0xfffffffa ;  /* 0xfffffffa04049836 */ /* 0x000fe20000000000 */
[----:B------:R-:W-:Y:S01]  /*138c0*/  @!P3 IADD3 R0, PT, PT, R0, -0x6, RZ ;  /* 0xfffffffa0000b810 */ /* 0x000fe20007ffe0ff */
[----:B------:R-:W-:Y:S01]  /*138d0*/  IMAD.U32 R6, RZ, RZ, UR37 ;  /* 0x00000025ff067e24 */ /* 0x000fe2000f8e00ff */
[----:B------:R-:W-:Y:S01]  /*138e0*/  MOV R2, UR37 ;  /* 0x0000002500027c02 */ /* 0x000fe20008000f00 */
[----:B------:R-:W-:-:S02]  /*138f0*/  @!P3 IMAD R12, R8, UR4, RZ ;  /* 0x00000004080cbc24 */ /* 0x000fc4000f8e02ff */
[----:B------:R-:W-:-:S04]  /*13900*/  @!P3 IMAD.WIDE.U32 R8, R8, UR14, RZ ;  /* 0x0000000e0808bc25 */ /* 0x000fc8000f8e00ff */
[C---:B------:R-:W-:Y:S01]  /*13910*/  @!P1 IMAD R10, R4.reuse, UR4, RZ ;  /* 0x00000004040a9c24 */ /* 0x040fe2000f8e02ff */
[----:B------:R-:W-:Y:S01]  /*13920*/  @!P3 IADD3 R9, PT, PT, R9, R12, RZ ;  /* 0x0000000c0909b210 */ /* 0x000fe20007ffe0ff */
[----:B------:R-:W-:Y:S01]  /*13930*/  @!P1 IMAD.WIDE.U32 R4, R4, UR14, RZ ;  /* 0x0000000e04049c25 */ /* 0x000fe2000f8e00ff */
[----:B------:R-:W-:-:S03]  /*13940*/  @!P3 LEA R12, P5, R8, R249, 0x1 ;  /* 0x000000f9080cb211 */ /* 0x000fc600078a08ff */
[----:B------:R-:W-:Y:S01]  /*13950*/  IMAD.U32 R3, RZ, RZ, UR31 ;  /* 0x0000001fff037e24 */ /* 0x000fe2000f8e00ff */
[-C--:B------:R-:W-:Y:S01]  /*13960*/  @!P3 LEA.HI.X R13, R8, R248.reuse, R9, 0x1, P5 ;  /* 0x000000f8080db211 */ /* 0x080fe200028f0c09 */
[----:B------:R-:W-:Y:S02]  /*13970*/  @!P1 VIADD R11, R11, 0xfffffffa ;  /* 0xfffffffa0b0b9836 */ /* 0x000fe40000000000 */
[----:B------:R-:W-:Y:S01]  /*13980*/  @!P1 IMAD.IADD R5, R5, 0x1, R10 ;  /* 0x0000000105059824 */ /* 0x000fe200078e020a */
[-C--:B------:R-:W-:Y:S01]  /*13990*/  @!P1 LEA R10, P0, R4, R249.reuse, 0x1 ;  /* 0x000000f9040a9211 */ /* 0x080fe200078008ff */
[C---:B------:R-:W-:Y:S01]  /*139a0*/  @!P3 IMAD.WIDE.U32 R6, R0.reuse, UR14, R6 ;  /* 0x0000000e0006bc25 */ /* 0x040fe2000f8e0006 */
[----:B------:R-:W-:Y:S01]  /*139b0*/  @!PT LDS RZ, [RZ] ;  /* 0x00000000fffff984 */ /* 0x000fe20000000800 */
[----:B------:R-:W-:Y:S01]  /*139c0*/  @!PT LDS RZ, [RZ] ;  /* 0x00000000fffff984 */ /* 0x000fe20000000800 */
[----:B------:R-:W-:Y:S01]  /*139d0*/  @!PT LDS RZ, [RZ] ;  /* 0x00000000fffff984 */ /* 0x000fe20000000800 */
[----:B------:R1:W-:Y:S03]  /*139e0*/  @!P3 LDGSTS.E.BYPASS.LTC128B.128 [R218+0x8000], desc[UR26][R12.64] ;  /* 0x080000000cdabfae */ /* 0x0003e6000b981a1a */
[----:B------:R-:W-:Y:S01]  /*139f0*/  @!P3 IMAD R21, R0, UR4, RZ ;  /* 0x000000040015bc24 */ /* 0x000fe2000f8e02ff */
[----:B------:R-:W-:Y:S01]  /*13a00*/  @!P3 LEA R8, P5, R6, R249, 0x1 ;  /* 0x000000f90608b211 */ /* 0x000fe200078a08ff */
[C---:B------:R-:W-:Y:S01]  /*13a10*/  @!P1 IMAD.WIDE.U32 R2, R11.reuse, UR14, R2 ;  /* 0x0000000e0b029c25 */ /* 0x040fe2000f8e0002 */
[----:B------:R1:W-:Y:S03]  /*13a20*/  @P3 STS.128 [R218+0x8000], RZ ;  /* 0x008000ffda003388 */ /* 0x0003e60000000c00 */
[----:B------:R-:W-:Y:S01]  /*13a30*/  @!P1 IMAD R0, R11, UR4, RZ ;  /* 0x000000040b009c24 */ /* 0x000fe2000f8e02ff */
[----:B------:R-:W-:-:S02]  /*13a40*/  @!P1 LEA.HI.X R11, R4, R248, R5, 0x1, P0 ;  /* 0x000000f8040b9211 */ /* 0x000fc400000f0c05 */
[----:B------:R-:W-:Y:S02]  /*13a50*/  @!P3 IADD3 R5, PT, PT, R21, R7, RZ ;  /* 0x000000071505b210 */ /* 0x000fe40007ffe0ff */
[----:B------:R-:W-:Y:S01]  /*13a60*/  @!P1 IADD3 R0, PT, PT, R0, R3, RZ ;  /* 0x0000000300009210 */ /* 0x000fe20007ffe0ff */
[----:B------:R-:W-:Y:S01]  /*13a70*/  @!PT LDS RZ, [RZ] ;  /* 0x00000000fffff984 */ /* 0x000fe20000000800 */
[----:B------:R-:W-:Y:S01]  /*13a80*/  @!PT LDS RZ, [RZ] ;  /* 0x00000000fffff984 */ /* 0x000fe20000000800 */
[----:B------:R-:W-:Y:S01]  /*13a90*/  @!PT LDS RZ, [RZ] ;  /* 0x00000000fffff984 */ /* 0x000fe20000000800 */
[----:B------:R1:W-:Y:S01]  /*13aa0*/  @!P1 LDGSTS.E.BYPASS.LTC128B.128 [R218+0x9000], desc[UR26][R10.64+0x80] ;  /* 0x090000800ada9fae */ /* 0x0003e2000b981a1a */
[----:B------:R-:W-:Y:S02]  /*13ab0*/  @!P1 LEA R4, P0, R2, R249, 0x1 ;  /* 0x000000f902049211 */ /* 0x000fe400078008ff */
        /* <DEDUP_REMOVED lines=14> */
.L_x_1785:
[----:B------:R-:W-:Y:S01]  /*13ba0*/  FMNMX3.FTZ R134, R134, R34, R33, !PT ;  /* 0x0000002286867276 */ /* 0x000fe20007810021 */
[----:B-1----:R-:W1:Y:S01]  /*13bb0*/  SHFL.BFLY PT, R12, R135, 0x2, 0x1f ;  /* 0x0c401f00870c7f89 */ /* 0x002e6200000e0000 */
[----:B------:R-:W-:Y:S01]  /*13bc0*/  FMNMX3.FTZ R2, R209, R138, R35, !PT ;  /* 0x0000008ad1027276 */ /* 0x000fe20007810023 */
[----:B------:R-:W-:Y:S01]  /*13bd0*/  IMAD.WIDE.U32 R4, R25, -0x326172a9, RZ ;  /* 0xcd9e8d5719047825 */ /* 0x000fe200078e00ff */
[----:B------:R-:W-:Y:S01]  /*13be0*/  FMNMX3.FTZ R134, R134, R240, R239, !PT ;  /* 0x000000f086867276 */ /* 0x000fe200078100ef */
[----:B------:R-:W2:Y:S01]  /*13bf0*/  LDCU UR4, c[0x0][0x45c] ;  /* 0x00008b80ff0477ac */ /* 0x000ea20008000800 */
[----:B------:R-:W-:Y:S01]  /*13c00*/  FMNMX3.FTZ R0, R213, R140, R139, !PT ;  /* 0x0000008cd5007276 */ /* 0x000fe2000781008b */
[----:B------:R-:W-:Y:S01]  /*13c10*/  IMAD.WIDE.U32 R6, R23, -0x326172a9, RZ ;  /* 0xcd9e8d5717067825 */ /* 0x000fe200078e00ff */
[----:B------:R-:W-:Y:S01]  /*13c20*/  FMNMX3.FTZ R134, R134, R236, R230, !PT ;  /* 0x000000ec86867276 */ /* 0x000fe200078100e6 */
[----:B------:R-:W-:Y:S01]  /*13c30*/  @UP0 UIADD3 UR21, UPT, UPT, UR21, -0x6, URZ ;  /* 0xfffffffa15150890 */ /* 0x000fe2000fffe0ff */
[----:B------:R-:W-:-:S02]  /*13c40*/  FMNMX3.FTZ R2, R2, R142, R141, !PT ;  /* 0x0000008e02027276 */ /* 0x000fc4000781008d */
[----:B------:R-:W-:Y:S01]  /*13c50*/  FMNMX3.FTZ R0, R0, R176, R143, !PT ;  /* 0x000000b000007276 */ /* 0x000fe2000781008f */
[----:B------:R-:W3:Y:S01]  /*13c60*/  SHFL.BFLY PT, R9, R134, 0x2, 0x1f ;  /* 0x0c401f0086097f89 */ /* 0x000ee200000e0000 */
[----:B------:R-:W-:Y:S02]  /*13c70*/  FMNMX3.FTZ R2, R2, R224, R191, !PT ;  /* 0x000000e002027276 */ /* 0x000fe400078100bf */
[----:B------:R-:W-:Y:S02]  /*13c80*/  FSEL R177, R22, -INF , !P6 ;  /* 0xff80000016b17808 */ /* 0x000fe40007000000 */
[----:B------:R-:W-:Y:S02]  /*13c90*/  FMNMX3.FTZ R0, R0, R225, R217, !PT ;  /* 0x000000e100007276 */ /* 0x000fe400078100d9 */
[----:B------:R-:W-:Y:S01]  /*13ca0*/  FMNMX3.FTZ R136, R2, R190, R189, !PT ;  /* 0x000000be02887276 */ /* 0x000fe200078100bd */
[----:B------:R-:W-:Y:S01]  /*13cb0*/  IMAD.WIDE.U32 R2, R24, -0x326172a9, RZ ;  /* 0xcd9e8d5718027825 */ /* 0x000fe200078e00ff */
[----:B------:R-:W-:-:S02]  /*13cc0*/  FMNMX3.FTZ R137, R0, R228, R177, !PT ;  /* 0x000000e400897276 */ /* 0x000fc400078100b1 */
[----:B------:R-:W-:Y:S01]  /*13cd0*/  MOV R0, UR32 ;  /* 0x0000002000007c02 */ /* 0x000fe20008000f00 */
[----:B------:R-:W4:Y:S01]  /*13ce0*/  SHFL.BFLY PT, R10, R136, 0x2, 0x1f ;  /* 0x0c401f00880a7f89 */ /* 0x000f2200000e0000 */
[----:B-1----:R-:W-:Y:S02]  /*13cf0*/  FMNMX.FTZ R135, R135, R12, !PT ;  /* 0x0000000c87877209 */ /* 0x002fe40007810000 */
[----:B------:R-:W-:Y:S01]  /*13d00*/  IADD3 R0, PT, PT, R0, 0x1715609d, RZ ;  /* 0x1715609d00007810 */ /* 0x000fe20007ffe0ff */
[----:B------:R-:W1:Y:S01]  /*13d10*/  SHFL.BFLY PT, R11, R137, 0x2, 0x1f ;  /* 0x0c401f00890b7f89 */ /* 0x000e6200000e0000 */
[----:B------:R-:W-:Y:S02]  /*13d20*/  LOP3.LUT R14, R20, R14, R179, 0x96, !PT ;  /* 0x0000000e140e7212 */ /* 0x000fe400078e96b3 */
[----:B------:R-:W-:Y:S02]  /*13d30*/  LOP3.LUT R227, R0, R18, R5, 0x96, !PT ;  /* 0x0000001200e37212 */ /* 0x000fe400078e9605 */
[----:B------:R-:W5:Y:S01]  /*13d40*/  SHFL.BFLY PT, R5, R135, 0x1, 0x1f ;  /* 0x0c201f0087057f89 */ /* 0x000f6200000e0000 */
[----:B------:R-:W-:Y:S01]  /*13d50*/  MOV R8, UR32 ;  /* 0x0000002000087c02 */ /* 0x000fe20008000f00 */
[----:B------:R-:W-:Y:S01]  /*13d60*/  IMAD.WIDE.U32 R14, R14, -0x326172a9, RZ ;  /* 0xcd9e8d570e0e7825 */ /* 0x000fe200078e00ff */
[----:B---3--:R-:W-:-:S02]  /*13d70*/  FMNMX.FTZ R134, R134, R9, !PT ;  /* 0x0000000986867209 */ /* 0x008fc40007810000 */
[----:B------:R-:W-:Y:S02]  /*13d80*/  IADD3 R8, PT, PT, R8, -0x4ab325aa, RZ ;  /* 0xb54cda5608087810 */ /* 0x000fe40007ffe0ff */
[----:B------:R-:W-:Y:S02]  /*13d90*/  LOP3.LUT R179, R0, R16, R7, 0x96, !PT ;  /* 0x0000001000b37212 */ /* 0x000fe400078e9607 */
[C---:B------:R-:W-:Y:S02]  /*13da0*/  LOP3.LUT R3, R8.reuse, R4, R3, 0x96, !PT ;  /* 0x0000000408037212 */ /* 0x040fe400078e9603 */
[----:B------:R-:W-:Y:S02]  /*13db0*/  LOP3.LUT R0, R8, R6, R15, 0x96, !PT ;  /* 0x0000000608007212 */ /* 0x000fe400078e960f */
[----:B------:R-:W3:Y:S01]  /*13dc0*/  SHFL.BFLY PT, R8, R134, 0x1, 0x1f ;  /* 0x0c201f0086087f89 */ /* 0x000ee200000e0000 */
[----:B------:R-:W-:Y:S02]  /*13dd0*/  MOV R7, R2 ;  /* 0x0000000200077202 */ /* 0x000fe40000000f00 */
[----:B------:R-:W-:-:S02]  /*13de0*/  PRMT R18, R2, 0x7771, RZ ;  /* 0x0000777102127816 */ /* 0x000fc400000000ff */
[C---:B------:R-:W-:Y:S02]  /*13df0*/  PRMT R4, R2.reuse, 0x7773, RZ ;  /* 0x0000777302047816 */ /* 0x040fe400000000ff */
[----:B------:R-:W-:Y:S02]  /*13e00*/  PRMT R2, R2, 0x7772, RZ ;  /* 0x0000777202027816 */ /* 0x000fe400000000ff */
[----:B----4-:R-:W-:Y:S02]  /*13e10*/  FMNMX.FTZ R136, R136, R10, !PT ;  /* 0x0000000a88887209 */ /* 0x010fe40007810000 */
[----:B------:R-:W-:Y:S02]  /*13e20*/  PRMT R24, R2, 0x5410, R4 ;  /* 0x0000541002187816 */ /* 0x000fe40000000004 */
[----:B-1----:R-:W-:Y:S01]  /*13e30*/  FMNMX.FTZ R137, R137, R11, !PT ;  /* 0x0000000b89897209 */ /* 0x002fe20007810000 */
[----:B------:R-:W1:Y:S01]  /*13e40*/  SHFL.BFLY PT, R10, R136, 0x1, 0x1f ;  /* 0x0c201f00880a7f89 */ /* 0x000e6200000e0000 */
[----:B------:R-:W-:-:S02]  /*13e50*/  MOV R6, R14 ;  /* 0x0000000e00067202 */ /* 0x000fc40000000f00 */
[----:B------:R-:W-:Y:S01]  /*13e60*/  LOP3.LUT R2, R0, 0xffff, RZ, 0xc0, !PT ;  /* 0x0000ffff00027812 */ /* 0x000fe200078ec0ff */
[----:B------:R-:W4:Y:S01]  /*13e70*/  SHFL.BFLY PT, R9, R137, 0x1, 0x1f ;  /* 0x0c201f0089097f89 */ /* 0x000f2200000e0000 */
[----:B------:R-:W-:Y:S02]  /*13e80*/  PRMT R15, R14, 0x7771, RZ ;  /* 0x000077710e0f7816 */ /* 0x000fe400000000ff */
[----:B------:R-:W-:Y:S02]  /*13e90*/  LOP3.LUT R6, R6, 0xff, RZ, 0xc0, !PT ;  /* 0x000000ff06067812 */ /* 0x000fe400078ec0ff */
[----:B------:R-:W-:Y:S02]  /*13ea0*/  LOP3.LUT R4, R0, 0xff, RZ, 0xc0, !PT ;  /* 0x000000ff00047812 */ /* 0x000fe400078ec0ff */
[----:B------:R-:W-:Y:S02]  /*13eb0*/  SHF.R.U32.HI R2, RZ, 0x8, R2 ;  /* 0x00000008ff027819 */ /* 0x000fe40000011602 */
[----:B-----5:R-:W-:-:S02]  /*13ec0*/  FMNMX.FTZ R135, R135, R5, !PT ;  /* 0x0000000587877209 */ /* 0x020fc40007810000 */
[----:B------:R-:W-:Y:S02]  /*13ed0*/  PRMT R12, R14, 0x7772, RZ ;  /* 0x000077720e0c7816 */ /* 0x000fe400000000ff */
[----:B------:R-:W-:Y:S01]  /*13ee0*/  PRMT R22, R6, 0x5410, R15 ;  /* 0x0000541006167816 */ /* 0x000fe2000000000f */
[----:B--2---:R-:W-:Y:S01]  /*13ef0*/  FMUL.FTZ R20, R135, UR4 ;  /* 0x0000000487147c20 */ /* 0x004fe20008410000 */
[--C-:B------:R-:W-:Y:S02]  /*13f00*/  PRMT R11, R4, 0x5410, R2.reuse ;  /* 0x00005410040b7816 */ /* 0x100fe40000000002 */
[----:B------:R-:W-:Y:S02]  /*13f10*/  PRMT R13, R14, 0x7773, RZ ;  /* 0x000077730e0d7816 */ /* 0x000fe400000000ff */
[----:B------:R-:W-:Y:S02]  /*13f20*/  LOP3.LUT R7, R7, 0xff, RZ, 0xc0, !PT ;  /* 0x000000ff07077812 */ /* 0x000fe400078ec0ff */
[----:B------:R-:W-:-:S02]  /*13f30*/  PRMT R2, R0, 0x7632, R2 ;  /* 0x0000763200027816 */ /* 0x000fc40000000002 */
[----:B------:R-:W-:Y:S02]  /*13f40*/  SHF.R.U32.HI R6, RZ, 0x18, R0 ;  /* 0x00000018ff067819 */ /* 0x000fe40000011600 */
[----:B------:R-:W-:Y:S02]  /*13f50*/  LOP3.LUT R0, R3, 0xffff, RZ, 0xc0, !PT ;  /* 0x0000ffff03007812 */ /* 0x000fe400078ec0ff */
[----:B------:R-:W-:Y:S02]  /*13f60*/  FSETP.NEU.FTZ.AND P3, PT, R135, -INF , PT ;  /* 0xff8000008700780b */ /* 0x000fe40003f7d000 */
[----:B------:R-:W-:Y:S02]  /*13f70*/  PRMT R23, R12, 0x5410, R13 ;  /* 0x000054100c177816 */ /* 0x000fe4000000000d */
[----:B------:R-:W-:Y:S01]  /*13f80*/  PRMT R18, R7, 0x5410, R18 ;  /* 0x0000541007127816 */ /* 0x000fe20000000012 */
[----:B------:R-:W2:Y:S01]  /*13f90*/  LDC R12, c[0x0][0x4f8] ;  /* 0x00013e00ff0c7b82 */ /* 0x000ea20000000800 */
[----:B------:R-:W-:-:S02]  /*13fa0*/  LOP3.LUT R4, R2, 0xff, RZ, 0xc0, !PT ;  /* 0x000000ff02047812 */ /* 0x000fc400078ec0ff */
[C---:B------:R-:W-:Y:S02]  /*13fb0*/  LOP3.LUT R7, R3.reuse, 0xff, RZ, 0xc0, !PT ;  /* 0x000000ff03077812 */ /* 0x040fe400078ec0ff */
[----:B------:R-:W-:Y:S02]  /*13fc0*/  SHF.R.U32.HI R2, RZ, 0x8, R0 ;  /* 0x00000008ff027819 */ /* 0x000fe40000011600 */
[----:B------:R-:W-:Y:S02]  /*13fd0*/  FSEL R20, R20, RZ, P3 ;  /* 0x000000ff14147208 */ /* 0x000fe40001800000 */
[----:B---3--:R-:W-:Y:S02]  /*13fe0*/  FMNMX.FTZ R134, R134, R8, !PT ;  /* 0x0000000886867209 */ /* 0x008fe40007810000 */
[----:B------:R-:W-:Y:S02]  /*13ff0*/  PRMT R5, R3, 0x7632, R5 ;  /* 0x0000763203057816 */ /* 0x000fe40000000005 */
[----:B------:R-:W-:Y:S01]  /*14000*/  PRMT R16, R7, 0x5410, R2 ;  /* 0x0000541007107816 */ /* 0x000fe20000000002 */
[----:B------:R-:W-:Y:S01]  /*14010*/  FFMA.FTZ R2, R30, UR4, -R20 ;  /* 0x000000041e027c23 */ /* 0x000fe20008010814 */
[----:B------:R-:W-:Y:S01]  /*14020*/  SHF.R.U32.HI R3, RZ, 0x18, R3 ;  /* 0x00000018ff037819 */ /* 0x000fe20000011603 */
[C---:B------:R-:W-:Y:S01]  /*14030*/  FMUL.FTZ R19, R134.reuse, UR4 ;  /* 0x0000000486137c20 */ /* 0x040fe20008410000 */
[----:B------:R-:W-:Y:S01]  /*14040*/  LOP3.LUT R0, R5, 0xff, RZ, 0xc0, !PT ;  /* 0x000000ff05007812 */ /* 0x000fe200078ec0ff */
[----:B------:R3:W-:Y:S01]  /*14050*/  MUFU.EX2 R26, R2 ;  /* 0x00000002001a7308 */ /* 0x0007e20000000800 */
[----:B------:R-:W-:-:S02]  /*14060*/  FSETP.NEU.FTZ.AND P1, PT, R134, -INF , PT ;  /* 0xff8000008600780b */ /* 0x000fc40003f3d000 */
[----:B------:R-:W-:Y:S01]  /*14070*/  PRMT R21, R0, 0x5410, R3 ;  /* 0x0000541000157816 */ /* 0x000fe20000000003 */
[--C-:B------:R-:W-:Y:S01]  /*14080*/  FFMA.FTZ R0, R132, UR4, -R20.reuse ;  /* 0x0000000484007c23 */ /* 0x100fe20008010814 */
[----:B-1----:R-:W-:Y:S01]  /*14090*/  FMNMX.FTZ R136, R136, R10, !PT ;  /* 0x0000000a88887209 */ /* 0x002fe20007810000 */
[----:B------:R-:W-:Y:S01]  /*140a0*/  FFMA.FTZ R3, R31, UR4, -R20 ;  /* 0x000000041f037c23 */ /* 0x000fe20008010814 */
[----:B------:R-:W-:Y:S01]  /*140b0*/  FSEL R19, R19, RZ, P1 ;  /* 0x000000ff13137208 */ /* 0x000fe20000800000 */
[----:B------:R1:W5:Y:S01]  /*140c0*/  MUFU.EX2 R27, R0 ;  /* 0x00000000001b7308 */ /* 0x0003620000000800 */
[----:B----4-:R-:W-:Y:S01]  /*140d0*/  FMNMX.FTZ R137, R137, R9, !PT ;  /* 0x0000000989897209 */ /* 0x010fe20007810000 */
[C---:B------:R-:W-:Y:S01]  /*140e0*/  FMUL.FTZ R13, R136.reuse, UR4 ;  /* 0x00000004880d7c20 */ /* 0x040fe20008410000 */
[----:B------:R-:W-:Y:S01]  /*140f0*/  FSETP.NEU.FTZ.AND P0, PT, R136, -INF , PT ;  /* 0xff8000008800780b */ /* 0x000fe20003f1d000 */
[----:B------:R4:W-:Y:S01]  /*14100*/  MUFU.EX2 R183, R3 ;  /* 0x0000000300b77308 */ /* 0x0009e20000000800 */
[----:B------:R-:W-:Y:S01]  /*14110*/  PRMT R17, R4, 0x5410, R6 ;  /* 0x0000541004117816 */ /* 0x000fe20000000006 */
[----:B------:R-:W-:Y:S01]  /*14120*/  FMUL.FTZ R14, R137, UR4 ;  /* 0x00000004890e7c20 */ /* 0x000fe20008410000 */
[----:B---3--:R-:W-:-:S02]  /*14130*/  FSEL R2, R134, RZ, P1 ;  /* 0x000000ff86027208 */ /* 0x008fc40000800000 */
[----:B------:R-:W-:Y:S02]  /*14140*/  FSEL R4, R136, RZ, P0 ;  /* 0x000000ff88047208 */ /* 0x000fe40000000000 */
[----:B------:R-:W-:Y:S01]  /*14150*/  FSEL R13, R13, RZ, P0 ;  /* 0x000000ff0d0d7208 */ /* 0x000fe20000000000 */
[----:B------:R-:W-:Y:S01]  /*14160*/  FADD.FTZ R9, R215, -R2 ;  /* 0x80000002d7097221 */ /* 0x000fe20000010000 */
[----:B------:R-:W-:Y:S01]  /*14170*/  FFMA.FTZ R2, R188, UR4, -R19 ;  /* 0x00000004bc027c23 */ /* 0x000fe20008010813 */
[----:B-1----:R-:W-:Y:S01]  /*14180*/  FFMA.FTZ R0, R32, UR4, -R20 ;  /* 0x0000000420007c23 */ /* 0x002fe20008010814 */
[----:B------:R-:W-:Y:S01]  /*14190*/  FSETP.NEU.FTZ.AND P1, PT, R137, -INF , PT ;  /* 0xff8000008900780b */ /* 0x000fe20003f3d000 */
[----:B------:R-:W-:Y:S01]  /*141a0*/  FADD.FTZ R15, R209, -R4 ;  /* 0x80000004d10f7221 */ /* 0x000fe20000010000 */
[----:B------:R1:W-:Y:S01]  /*141b0*/  MUFU.EX2 R250, R2 ;  /* 0x0000000200fa7308 */ /* 0x0003e20000000800 */
[----:B--2---:R-:W-:Y:S01]  /*141c0*/  LOP3.LUT R12, R12, 0xff, RZ, 0xc0, !PT ;  /* 0x000000ff0c0c7812 */ /* 0x004fe200078ec0ff */
[----:B------:R-:W-:Y:S01]  /*141d0*/  FFMA.FTZ R4, R138, UR4, -R13 ;  /* 0x000000048a047c23 */ /* 0x000fe2000801080d */
[----:B------:R-:W-:Y:S01]  /*141e0*/  FSEL R14, R14, RZ, P1 ;  /* 0x000000ff0e0e7208 */ /* 0x000fe20000800000 */
[----:B------:R2:W-:Y:S01]  /*141f0*/  MUFU.EX2 R186, R0 ;  /* 0x0000000000ba7308 */ /* 0x0005e20000000800 */
[----:B------:R-:W-:Y:S01]  /*14200*/  LEA R12, R12, R12, 0x10 ;  /* 0x0000000c0c0c7211 */ /* 0x000fe200078e80ff */
[----:B------:R-:W-:Y:S01]  /*14210*/  FMUL.FTZ R9, R9, UR4 ;  /* 0x0000000409097c20 */ /* 0x000fe20008410000 */
[----:B----4-:R-:W-:Y:S01]  /*14220*/  FSEL R3, R137, RZ, P1 ;  /* 0x000000ff89037208 */ /* 0x010fe20000800000 */
[----:B------:R3:W-:Y:S01]  /*14230*/  MUFU.EX2 R242, R4 ;  /* 0x0000000400f27308 */ /* 0x0007e20000000800 */
[----:B-----5:R-:W-:Y:S01]  /*14240*/  MOV R138, R27 ;  /* 0x0000001b008a7202 */ /* 0x020fe20000000f00 */
[--C-:B------:R-:W-:Y:S01]  /*14250*/  FFMA.FTZ R6, R176, UR4, -R14.reuse ;  /* 0x00000004b0067c23 */ /* 0x100fe2000801080e */
[----:B------:R-:W-:Y:S01]  /*14260*/  HSET2.LE.AND R10, R18, R12, PT ;  /* 0x0000000c120a7233 */ /* 0x000fe20003803000 */
[----:B------:R-:W-:Y:S01]  /*14270*/  FADD.FTZ R7, R213, -R3 ;  /* 0x80000003d5077221 */ /* 0x000fe20000010000 */
[----:B------:R-:W-:Y:S01]  /*14280*/  FSEL R5, R135, RZ, P3 ;  /* 0x000000ff87057208 */ /* 0x000fe20001800000 */
[--C-:B-1----:R-:W-:Y:S01]  /*14290*/  FFMA.FTZ R2, R34, UR4, -R19.reuse ;  /* 0x0000000422027c23 */ /* 0x102fe20008010813 */
[----:B------:R-:W-:Y:S01]  /*142a0*/  FFMA.FTZ R3, R140, UR4, -R14 ;  /* 0x000000048c037c23 */ /* 0x000fe2000801080e */
[----:B------:R-:W-:Y:S01]  /*142b0*/  MUFU.EX2 R209, R6 ;  /* 0x0000000600d17308 */ /* 0x000fe20000000800 */
[----:B------:R-:W-:Y:S01]  /*142c0*/  FMUL.FTZ R15, R15, UR4 ;  /* 0x000000040f0f7c20 */ /* 0x000fe20008410000 */
[----:B--2---:R-:W-:Y:S01]  /*142d0*/  FFMA.FTZ R0, R133, UR4, -R19 ;  /* 0x0000000485007c23 */ /* 0x004fe20008010813 */
[----:B------:R-:W-:Y:S01]  /*142e0*/  LEA R133, R241, UR5, 0x1 ;  /* 0x00000005f1857c11 */ /* 0x000fe2000f8e08ff */
[----:B------:R1:W-:Y:S01]  /*142f0*/  MUFU.EX2 R184, R2 ;  /* 0x0000000200b87308 */ /* 0x0003e20000000800 */
[----:B------:R-:W-:Y:S01]  /*14300*/  FADD.FTZ R8, R216, -R5 ;  /* 0x80000005d8087221 */ /* 0x000fe20000010000 */
[----:B---3--:R-:W-:Y:S01]  /*14310*/  LOP3.LUT R4, R24, 0xff00ff, RZ, 0xc0, !PT ;  /* 0x00ff00ff18047812 */ /* 0x008fe200078ec0ff */
[----:B------:R-:W-:Y:S01]  /*14320*/  FFMA.FTZ R5, R141, UR4, -R13 ;  /* 0x000000048d057c23 */ /* 0x000fe2000801080d */
[----:B------:R2:W-:Y:S01]  /*14330*/  MUFU.EX2 R251, R0 ;  /* 0x0000000000fb7308 */ /* 0x0005e20000000800 */
[----:B------:R-:W-:Y:S01]  /*14340*/  FMUL.FTZ R8, R8, UR4 ;  /* 0x0000000408087c20 */ /* 0x000fe20008410000 */
[----:B------:R-:W-:Y:S01]  /*14350*/  FMUL.FTZ R7, R7, UR4 ;  /* 0x0000000407077c20 */ /* 0x000fe20008410000 */
[----:B------:R-:W-:Y:S01]  /*14360*/  MOV R181, R247 ;  /* 0x000000f700b57202 */ /* 0x000fe20000000f00 */
[----:B------:R3:W-:Y:S01]  /*14370*/  MUFU.EX2 R215, R3 ;  /* 0x0000000300d77308 */ /* 0x0007e20000000800 */
[----:B------:R-:W-:-:S02]  /*14380*/  MOV R182, R246 ;  /* 0x000000f600b67202 */ /* 0x000fc40000000f00 */
[----:B------:R-:W-:Y:S01]  /*14390*/  MOV R185, R245 ;  /* 0x000000f500b97202 */ /* 0x000fe20000000f00 */
[----:B------:R-:W4:Y:S01]  /*143a0*/  MUFU.EX2 R18, R8 ;  /* 0x0000000800127308 */ /* 0x000f220000000800 */
[----:B------:R-:W-:Y:S01]  /*143b0*/  MOV R187, R244 ;  /* 0x000000f400bb7202 */ /* 0x000fe20000000f00 */
[----:B-1----:R-:W-:Y:S02]  /*143c0*/  FFMA.FTZ R2, R35, UR4, -R13 ;  /* 0x0000000423027c23 */ /* 0x002fe4000801080d */
[----:B------:R-:W-:Y:S01]  /*143d0*/  MUFU.EX2 R241, R5 ;  /* 0x0000000500f17308 */ /* 0x000fe20000000800 */
[----:B--2---:R-:W-:-:S03]  /*143e0*/  FFMA.FTZ R0, R33, UR4, -R19 ;  /* 0x0000000421007c23 */ /* 0x004fc60008010813 */
[----:B------:R1:W-:Y:S01]  /*143f0*/  MUFU.EX2 R243, R2 ;  /* 0x0000000200f37308 */ /* 0x0003e20000000800 */
[----:B---3--:R-:W-:-:S03]  /*14400*/  HSET2.LE.AND R3, R11, R12, PT ;  /* 0x0000000c0b037233 */ /* 0x008fc60003803000 */
        /* <DEDUP_REMOVED lines=10> */
[----:B------:R-:W-:Y:S01]  /*144b0*/  MOV R139, R26 ;  /* 0x0000001a008b7202 */ /* 0x000fe20000000f00 */
[----:B------:R-:W-:Y:S01]  /*144c0*/  FMUL.FTZ R52, R52, R18 ;  /* 0x0000001234347220 */ /* 0x000fe20000410000 */
[----:B------:R-:W1:Y:S01]  /*144d0*/  LDSM.16.MT88.4 R24, [R133+0xa000] ;  /* 0x00a000008518783b */ /* 0x000e620000004200 */
[----:B--2---:R-:W-:Y:S01]  /*144e0*/  F2FP.BF16.F32.PACK_AB R0, R183, R186 ;  /* 0x000000bab700723e */ /* 0x004fe200000010ff */
[----:B------:R3:W-:Y:S01]  /*144f0*/  MUFU.EX2 R213, R2 ;  /* 0x0000000200d57308 */ /* 0x0007e20000000800 */
[----:B------:R-:W-:Y:S01]  /*14500*/  F2FP.BF16.F32.PACK_AB R6, R139, R138 ;  /* 0x0000008a8b06723e */ /* 0x000fe200000010ff */
[----:B------:R-:W-:Y:S01]  /*14510*/  FMUL.FTZ R53, R53, R18 ;  /* 0x0000001235357220 */ /* 0x000fe20000410000 */
[----:B------:R-:W-:Y:S01]  /*14520*/  LOP3.LUT R10, R0, R10, RZ, 0xc0, !PT ;  /* 0x0000000a000a7212 */ /* 0x000fe200078ec0ff */
[-C--:B------:R-:W-:Y:S01]  /*14530*/  FMUL.FTZ R36, R36, R18.reuse ;  /* 0x0000001224247220 */ /* 0x080fe20000410000 */
[--C-:B------:R-:W-:Y:S01]  /*14540*/  HSET2.LE.AND R0, R4, R12.reuse, PT ;  /* 0x0000000c04007233 */ /* 0x100fe20003803000 */
[----:B------:R-:W-:Y:S01]  /*14550*/  FFMA.FTZ R4, R142, UR4, -R13 ;  /* 0x000000048e047c23 */ /* 0x000fe2000801080d */
[-C--:B------:R-:W-:Y:S01]  /*14560*/  FMUL.FTZ R37, R37, R18.reuse ;  /* 0x0000001225257220 */ /* 0x080fe20000410000 */
[-C--:B------:R-:W-:Y:S01]  /*14570*/  FMUL.FTZ R48, R48, R18.reuse ;  /* 0x0000001230307220 */ /* 0x080fe20000410000 */
[-C--:B------:R-:W-:Y:S01]  /*14580*/  FMUL.FTZ R49, R49, R18.reuse ;  /* 0x0000001231317220 */ /* 0x080fe20000410000 */
[----:B------:R2:W-:Y:S01]  /*14590*/  MUFU.EX2 R216, R4 ;  /* 0x0000000400d87308 */ /* 0x0005e20000000800 */
[-C--:B------:R-:W-:Y:S01]  /*145a0*/  FMUL.FTZ R64, R64, R18.reuse ;  /* 0x0000001240407220 */ /* 0x080fe20000410000 */
[-C--:B------:R-:W-:Y:S01]  /*145b0*/  FMUL.FTZ R65, R65, R18.reuse ;  /* 0x0000001241417220 */ /* 0x080fe20000410000 */
[----:B------:R-:W-:Y:S01]  /*145c0*/  FMUL.FTZ R112, R112, R18 ;  /* 0x0000001270707220 */ /* 0x000fe20000410000 */
[----:B---3--:R-:W-:Y:S01]  /*145d0*/  F2FP.BF16.F32.PACK_AB R2, R180, R184 ;  /* 0x000000b8b402723e */ /* 0x008fe200000010ff */
[-C--:B------:R-:W-:Y:S01]  /*145e0*/  FMUL.FTZ R113, R113, R18.reuse ;  /* 0x0000001271717220 */ /* 0x080fe20000410000 */
[-C--:B------:R-:W-:Y:S01]  /*145f0*/  FMUL.FTZ R68, R68, R18.reuse ;  /* 0x0000001244447220 */ /* 0x080fe20000410000 */
[----:B------:R-:W-:Y:S01]  /*14600*/  FMUL.FTZ R69, R69, R18 ;  /* 0x0000001245457220 */ /* 0x000fe20000410000 */
[----:B------:R-:W-:Y:S01]  /*14610*/  LOP3.LUT R11, R2, R0, RZ, 0xc0, !PT ;  /* 0x00000000020b7212 */ /* 0x000fe200078ec0ff */
[----:B------:R-:W-:Y:S01]  /*14620*/  FFMA.FTZ R2, R143, UR4, -R14 ;  /* 0x000000048f027c23 */ /* 0x000fe2000801080e */
[--C-:B------:R-:W-:Y:S01]  /*14630*/  HSET2.LE.AND R0, R17, R12.reuse, PT ;  /* 0x0000000c11007233 */ /* 0x100fe20003803000 */
[-C--:B------:R-:W-:Y:S01]  /*14640*/  FMUL.FTZ R80, R80, R18.reuse ;  /* 0x0000001250507220 */ /* 0x080fe20000410000 */
[----:B------:R-:W3:Y:S01]  /*14650*/  MUFU.EX2 R17, R9 ;  /* 0x0000000900117308 */ /* 0x000ee20000000800 */
[----:B------:R-:W-:Y:S01]  /*14660*/  FMUL.FTZ R81, R81, R18 ;  /* 0x0000001251517220 */ /* 0x000fe20000410000 */
[----:B--2---:R-:W-:Y:S01]  /*14670*/  F2FP.BF16.F32.PACK_AB R4, R243, R242 ;  /* 0x000000f2f304723e */ /* 0x004fe200000010ff */
[-C--:B------:R-:W-:Y:S01]  /*14680*/  FMUL.FTZ R84, R84, R18.reuse ;  /* 0x0000001254547220 */ /* 0x080fe20000410000 */
[----:B------:R2:W-:Y:S01]  /*14690*/  MUFU.EX2 R188, R2 ;  /* 0x0000000200bc7308 */ /* 0x0005e20000000800 */
[-C--:B------:R-:W-:Y:S01]  /*146a0*/  FMUL.FTZ R85, R85, R18.reuse ;  /* 0x0000001255557220 */ /* 0x080fe20000410000 */
[----:B------:R-:W-:Y:S01]  /*146b0*/  LOP3.LUT R4, R4, R3, RZ, 0xc0, !PT ;  /* 0x0000000304047212 */ /* 0x000fe200078ec0ff */
[-C--:B------:R-:W-:Y:S01]  /*146c0*/  FMUL.FTZ R96, R96, R18.reuse ;  /* 0x0000001260607220 */ /* 0x080fe20000410000 */
[--C-:B------:R-:W-:Y:S01]  /*146d0*/  HSET2.LE.AND R3, R16, R12.reuse, PT ;  /* 0x0000000c10037233 */ /* 0x100fe20003803000 */
[-C--:B------:R-:W-:Y:S01]  /*146e0*/  FMUL.FTZ R97, R97, R18.reuse ;  /* 0x0000001261617220 */ /* 0x080fe20000410000 */
[----:B------:R-:W4:Y:S01]  /*146f0*/  MUFU.EX2 R16, R15 ;  /* 0x0000000f00107308 */ /* 0x000f220000000800 */
[-C--:B------:R-:W-:Y:S01]  /*14700*/  FMUL.FTZ R100, R100, R18.reuse ;  /* 0x0000001264647220 */ /* 0x080fe20000410000 */
[----:B------:R-:W-:Y:S01]  /*14710*/  FMUL.FTZ R101, R101, R18 ;  /* 0x0000001265657220 */ /* 0x000fe20000410000 */
[----:B------:R-:W-:Y:S01]  /*14720*/  LOP3.LUT R8, R6, R3, RZ, 0xc0, !PT ;  /* 0x0000000306087212 */ /* 0x000fe200078ec0ff */
[-C--:B---3--:R-:W-:Y:S01]  /*14730*/  FMUL.FTZ R146, R146, R17.reuse ;  /* 0x0000001192927220 */ /* 0x088fe20000410000 */
[----:B------:R-:W-:Y:S01]  /*14740*/  LOP3.LUT R3, R23, 0xff00ff, RZ, 0xc0, !PT ;  /* 0x00ff00ff17037812 */ /* 0x000fe200078ec0ff */
[----:B------:R-:W-:Y:S01]  /*14750*/  FMUL.FTZ R147, R147, R17 ;  /* 0x0000001193937220 */ /* 0x000fe20000410000 */
[----:B------:R-:W-:Y:S01]  /*14760*/  SEL R23, R212, 0xffffffe0, !P4 ;  /* 0xffffffe0d4177807 */ /* 0x000fe20006000000 */
[----:B------:R-:W3:Y:S01]  /*14770*/  MUFU.EX2 R15, R7 ;  /* 0x00000007000f7308 */ /* 0x000ee20000000800 */
[----:B--2---:R-:W-:Y:S01]  /*14780*/  F2FP.BF16.F32.PACK_AB R2, R213, R215 ;  /* 0x000000d7d502723e */ /* 0x004fe200000010ff */
[-C--:B------:R-:W-:Y:S01]  /*14790*/  FMUL.FTZ R158, R158, R17.reuse ;  /* 0x000000119e9e7220 */ /* 0x080fe20000410000 */
[--C-:B------:R-:W-:Y:S01]  /*147a0*/  HSET2.LE.AND R3, R3, R12.reuse, PT ;  /* 0x0000000c03037233 */ /* 0x100fe20003803000 */
[----:B------:R-:W-:Y:S01]  /*147b0*/  IMAD.IADD R132, R133, 0x1, R23 ;  /* 0x0000000185847824 */ /* 0x000fe200078e0217 */
[----:B------:R-:W-:Y:S01]  /*147c0*/  LOP3.LUT R5, R2, R0, RZ, 0xc0, !PT ;  /* 0x0000000002057212 */ /* 0x000fe200078ec0ff */
[-C--:B------:R-:W-:Y:S01]  /*147d0*/  FMUL.FTZ R159, R159, R17.reuse ;  /* 0x000000119f9f7220 */ /* 0x080fe20000410000 */
[--C-:B------:R-:W-:Y:S01]  /*147e0*/  HSET2.LE.AND R0, R21, R12.reuse, PT ;  /* 0x0000000c15007233 */ /* 0x100fe20003803000 */
[-C--:B------:R-:W-:Y:S01]  /*147f0*/  FMUL.FTZ R162, R162, R17.reuse ;  /* 0x00000011a2a27220 */ /* 0x080fe20000410000 */
[----:B------:R-:W-:Y:S01]  /*14800*/  F2FP.BF16.F32.PACK_AB R2, R251, R250 ;  /* 0x000000fafb02723e */ /* 0x000fe200000010ff */
[----:B------:R-:W2:Y:S01]  /*14810*/  LDSM.16.MT88.4 R32, [R132+0xa000] ;  /* 0x00a000008420783b */ /* 0x000ea20000004200 */
[----:B------:R-:W-:Y:S01]  /*14820*/  IADD3 R21, PT, PT, R133, 0xa040, RZ ;  /* 0x0000a04085157810 */ /* 0x000fe20007ffe0ff */
[----:B------:R-:W-:Y:S01]  /*14830*/  FMUL.FTZ R163, R163, R17 ;  /* 0x00000011a3a37220 */ /* 0x000fe20000410000 */
[----:B------:R-:W-:Y:S01]  /*14840*/  LOP3.LUT R9, R2, R0, RZ, 0xc0, !PT ;  /* 0x0000000002097212 */ /* 0x000fe200078ec0ff */
[-C--:B----4-:R-:W-:Y:S01]  /*14850*/  FMUL.FTZ R164, R164, R16.reuse ;  /* 0x00000010a4a47220 */ /* 0x090fe20000410000 */
[----:B------:R-:W-:Y:S01]  /*14860*/  HSET2.LE.AND R0, R22, R12, PT ;  /* 0x0000000c16007233 */ /* 0x000fe20003803000 */
[----:B------:R-:W-:Y:S01]  /*14870*/  FMUL.FTZ R165, R165, R16 ;  /* 0x00000010a5a57220 */ /* 0x000fe20000410000 */
[----:B------:R-:W-:Y:S01]  /*14880*/  F2FP.BF16.F32.PACK_AB R2, R241, R216 ;  /* 0x000000d8f102723e */ /* 0x000fe200000010ff */
[----:B---3--:R-:W-:Y:S01]  /*14890*/  FMUL.FTZ R166, R166, R15 ;  /* 0x0000000fa6a67220 */ /* 0x008fe20000410000 */
[----:B------:R-:W-:Y:S01]  /*148a0*/  F2FP.BF16.F32.PACK_AB R7, R188, R209 ;  /* 0x000000d1bc07723e */ /* 0x000fe200000010ff */
[C---:B-1----:R-:W-:Y:S01]  /*148b0*/  HMMA.16816.F32.BF16 R28, R8.reuse, R24, R144 ;  /* 0x00000018081c723c */ /* 0x042fe20000041890 */
[----:B------:R-:W-:Y:S01]  /*148c0*/  LOP3.LUT R6, R2, R0, RZ, 0xc0, !PT ;  /* 0x0000000002067212 */ /* 0x000fe200078ec0ff */
[----:B------:R-:W-:Y:S01]  /*148d0*/  FMUL.FTZ R167, R167, R15 ;  /* 0x0000000fa7a77220 */ /* 0x000fe20000410000 */
[----:B------:R-:W-:Y:S01]  /*148e0*/  LOP3.LUT R7, R7, R3, RZ, 0xc0, !PT ;  /* 0x0000000307077212 */ /* 0x000fe200078ec0ff */
[-C--:B------:R-:W-:Y:S01]  /*148f0*/  FMUL.FTZ R40, R40, R16.reuse ;  /* 0x0000001028287220 */ /* 0x080fe20000410000 */
[----:B------:R-:W-:Y:S01]  /*14900*/  IADD3 R0, PT, PT, R133, 0xa000, RZ ;  /* 0x0000a00085007810 */ /* 0x000fe20007ffe0ff */
[-C--:B------:R-:W-:Y:S01]  /*14910*/  FMUL.FTZ R41, R41, R16.reuse ;  /* 0x0000001029297220 */ /* 0x080fe20000410000 */
[-C--:B------:R-:W-:Y:S01]  /*14920*/  FMUL.FTZ R42, R42, R15.reuse ;  /* 0x0000000f2a2a7220 */ /* 0x080fe20000410000 */
[-C--:B------:R-:W-:Y:S01]  /*14930*/  FMUL.FTZ R43, R43, R15.reuse ;  /* 0x0000000f2b2b7220 */ /* 0x080fe20000410000 */
[----:B------:R-:W-:Y:S01]  /*14940*/  @P2 IADD3 R21, PT, PT, R0, -0x40, RZ ;  /* 0xffffffc000152810 */ /* 0x000fe20007ffe0ff */
[-C--:B------:R-:W-:Y:S01]  /*14950*/  FMUL.FTZ R148, R148, R16.reuse ;  /* 0x0000001094947220 */ /* 0x080fe20000410000 */
[-C--:B------:R-:W-:Y:S01]  /*14960*/  FMUL.FTZ R149, R149, R16.reuse ;  /* 0x0000001095957220 */ /* 0x080fe20000410000 */
[-C--:B------:R-:W-:Y:S01]  /*14970*/  FMUL.FTZ R150, R150, R15.reuse ;  /* 0x0000000f96967220 */ /* 0x080fe20000410000 */
[-C--:B------:R-:W-:Y:S01]  /*14980*/  FMUL.FTZ R151, R151, R15.reuse ;  /* 0x0000000f97977220 */ /* 0x080fe20000410000 */
[----:B------:R-:W1:Y:S01]  /*14990*/  LDSM.16.MT88.4 R140, [R21] ;  /* 0x00000000158c783b */ /* 0x000e620000004200 */
        /* <DEDUP_REMOVED lines=20> */
[-C--:B--2---:R-:W-:Y:S01]  /*14ae0*/  HMMA.16816.F32.BF16 R244, R8, R32.reuse, R160 ;  /* 0x0000002008f4723c */ /* 0x084fe200000418a0 */
[-C--:B------:R-:W-:Y:S01]  /*14af0*/  FMUL.FTZ R127, R127, R15.reuse ;  /* 0x0000000f7f7f7220 */ /* 0x080fe20000410000 */
[-C--:B------:R-:W-:Y:S01]  /*14b00*/  FMUL.FTZ R168, R168, R16.reuse ;  /* 0x00000010a8a87220 */ /* 0x080fe20000410000 */
[-C--:B------:R-:W-:Y:S01]  /*14b10*/  FMUL.FTZ R169, R169, R16.reuse ;  /* 0x00000010a9a97220 */ /* 0x080fe20000410000 */
[-C--:B------:R-:W-:Y:S01]  /*14b20*/  FMUL.FTZ R170, R170, R15.reuse ;  /* 0x0000000faaaa7220 */ /* 0x080fe20000410000 */
[----:B------:R-:W-:Y:S01]  /*14b30*/  FMUL.FTZ R171, R171, R15 ;  /* 0x0000000fabab7220 */ /* 0x000fe20000410000 */
[-C--:B------:R-:W-:Y:S01]  /*14b40*/  FMUL.FTZ R60, R60, R16.reuse ;  /* 0x000000103c3c7220 */ /* 0x080fe20000410000 */
[-C--:B------:R-:W-:Y:S01]  /*14b50*/  FMUL.FTZ R61, R61, R16.reuse ;  /* 0x000000103d3d7220 */ /* 0x080fe20000410000 */
[C---:B------:R-:W-:Y:S01]  /*14b60*/  HMMA.16816.F32.BF16 R164, R4.reuse, R32, R164 ;  /* 0x0000002004a4723c */ /* 0x040fe200000418a4 */
[----:B------:R-:W-:Y:S01]  /*14b70*/  IADD3 R32, PT, PT, R23, R21, RZ ;  /* 0x0000001517207210 */ /* 0x000fe20007ffe0ff */
[----:B------:R-:W-:Y:S01]  /*14b80*/  FMUL.FTZ R72, R72, R16 ;  /* 0x0000001048487220 */ /* 0x000fe20000410000 */
[----:B------:R-:W-:Y:S01]  /*14b90*/  MOV R159, R29 ;  /* 0x0000001d009f7202 */ /* 0x000fe20000000f00 */
[----:B------:R-:W-:Y:S01]  /*14ba0*/  IMAD.MOV.U32 R158, RZ, RZ, R30 ;  /* 0x000000ffff9e7224 */ /* 0x000fe200078e001e */
[----:B------:R-:W-:Y:S01]  /*14bb0*/  MOV R157, R31 ;  /* 0x0000001f009d7202 */ /* 0x000fe20000000f00 */
[-C--:B------:R-:W-:Y:S01]  /*14bc0*/  FMUL.FTZ R62, R62, R15.reuse ;  /* 0x0000000f3e3e7220 */ /* 0x080fe20000410000 */
[----:B------:R-:W-:Y:S01]  /*14bd0*/  MOV R156, R28 ;  /* 0x0000001c009c7202 */ /* 0x000fe20000000f00 */
[C---:B------:R-:W-:Y:S01]  /*14be0*/  HMMA.16816.F32.BF16 R148, R4.reuse, R24, R148 ;  /* 0x000000180494723c */ /* 0x040fe20000041894 */
[----:B------:R-:W2:Y:S01]  /*14bf0*/  LDSM.16.MT88.4 R28, [R32] ;  /* 0x00000000201c783b */ /* 0x000ea20000004200 */
        /* <DEDUP_REMOVED lines=22> */
[C---:B------:R-:W-:Y:S01]  /*14d60*/  HMMA.16816.F32.BF16 R196, R4.reuse, R142, R44 ;  /* 0x0000008e04c4723c */ /* 0x040fe2000004182c */
[----:B------:R-:W4:Y:S01]  /*14d70*/  LDSM.16.MT88.4 R44, [R132+0xb000] ;  /* 0x00b00000842c783b */ /* 0x000f220000004200 */
        /* <DEDUP_REMOVED lines=12> */
[----:B------:R-:W-:Y:S01]  /*14e40*/  MOV R33, R22 ;  /* 0x0000001600217202 */ /* 0x000fe20000000f00 */
        /* <DEDUP_REMOVED lines=8> */
[C---:B--2---:R-:W-:Y:S01]  /*14ed0*/  HMMA.16816.F32.BF16 R160, R4.reuse, R28, R56 ;  /* 0x0000001c04a0723c */ /* 0x044fe20000041838 */
[----:B------:R-:W2:Y:S01]  /*14ee0*/  LDSM.16.MT88.4 R56, [R21+0x1000] ;  /* 0x001000001538783b */ /* 0x000ea20000004200 */
[-C--:B------:R-:W-:Y:S01]  /*14ef0*/  FMUL.FTZ R51, R51, R17.reuse ;  /* 0x0000001133337220 */ /* 0x080fe20000410000 */
[-C--:B------:R-:W-:Y:S01]  /*14f00*/  FMUL.FTZ R66, R66, R17.reuse ;  /* 0x0000001142427220 */ /* 0x080fe20000410000 */
[-C--:B------:R-:W-:Y:S01]  /*14f10*/  FMUL.FTZ R67, R67, R17.reuse ;  /* 0x0000001143437220 */ /* 0x080fe20000410000 */
[-C--:B------:R-:W-:Y:S01]  /*14f20*/  FMUL.FTZ R114, R114, R17.reuse ;  /* 0x0000001172727220 */ /* 0x080fe20000410000 */
[-C--:B------:R-:W-:Y:S01]  /*14f30*/  FMUL.FTZ R115, R115, R17.reuse ;  /* 0x0000001173737220 */ /* 0x080fe20000410000 */
[----:B------:R-:W-:Y:S01]  /*14f40*/  FMUL.FTZ R70, R70, R17 ;  /* 0x0000001146467220 */ /* 0x000fe20000410000 */
[----:B-1----:R-:W-:Y:S01]  /*14f50*/  HMMA.16816.F32.BF16 R144, R4, R42, R124 ;  /* 0x0000002a0490723c */ /* 0x002fe2000004187c */
[----:B------:R-:W-:Y:S01]  /*14f60*/  IMAD.MOV.U32 R126, RZ, RZ, R3 ;  /* 0x000000ffff7e7224 */ /* 0x000fe200078e0003 */
[----:B------:R-:W-:Y:S01]  /*14f70*/  MOV R125, R2 ;  /* 0x00000002007d7202 */ /* 0x000fe20000000f00 */
[----:B------:R-:W-:Y:S01]  /*14f80*/  IMAD.WIDE.U32 R2, R179, -0x2daee0ad, RZ ;  /* 0xd2511f53b3027825 */ /* 0x000fe200078e00ff */
[----:B------:R-:W-:-:S03]  /*14f90*/  MOV R124, R187 ;  /* 0x000000bb007c7202 */ /* 0x000fc60000000f00 */
[-C--:B------:R-:W-:Y:S01]  /*14fa0*/  FMUL.FTZ R71, R71, R17.reuse ;  /* 0x0000001147477220 */ /* 0x080fe20000410000 */
[-C--:B------:R-:W-:Y:S01]  /*14fb0*/  FMUL.FTZ R82, R82, R17.reuse ;  /* 0x0000001152527220 */ /* 0x080fe20000410000 */
[----:B------:R-:W-:Y:S01]  /*14fc0*/  IMAD.MOV.U32 R127, RZ, RZ, R180 ;  /* 0x000000ffff7f7224 */ /* 0x000fe200078e00b4 */
[----:B------:R-:W-:Y:S01]  /*14fd0*/  MOV R0, R2 ;  /* 0x0000000200007202 */ /* 0x000fe20000000f00 */
[C---:B------:R-:W-:Y:S01]  /*14fe0*/  HMMA.16816.F32.BF16 R60, R4.reuse, R30, R60 ;  /* 0x0000001e043c723c */ /* 0x040fe2000004183c */
[-C--:B------:R-:W-:Y:S01]  /*14ff0*/  FMUL.FTZ R83, R83, R17.reuse ;  /* 0x0000001153537220 */ /* 0x080fe20000410000 */
[----:B------:R-:W-:Y:S01]  /*15000*/  FMUL.FTZ R86, R86, R17 ;  /* 0x0000001156567220 */ /* 0x000fe20000410000 */
[----:B------:R-:W-:Y:S01]  /*15010*/  MOV R179, R127 ;  /* 0x0000007f00b37202 */ /* 0x000fe20000000f00 */
[----:B------:R-:W-:Y:S01]  /*15020*/  FMUL.FTZ R87, R87, R17 ;  /* 0x0000001157577220 */ /* 0x000fe20000410000 */
[----:B------:R-:W-:Y:S01]  /*15030*/  MOV R127, R23 ;  /* 0x00000017007f7202 */ /* 0x000fe20000000f00 */
[-C--:B------:R-:W-:Y:S01]  /*15040*/  FMUL.FTZ R98, R98, R17.reuse ;  /* 0x0000001162627220 */ /* 0x080fe20000410000 */
[-C--:B------:R-:W-:Y:S01]  /*15050*/  FMUL.FTZ R99, R99, R17.reuse ;  /* 0x0000001163637220 */ /* 0x080fe20000410000 */
[C---:B---3--:R-:W-:Y:S01]  /*15060*/  HMMA.16816.F32.BF16 R72, R4.reuse, R24, R72 ;  /* 0x000000180448723c */ /* 0x048fe20000041848 */
        /* <DEDUP_REMOVED lines=8> */
[----:B------:R-:W-:Y:S01]  /*150f0*/  FMUL.FTZ R129, R129, R18 ;  /* 0x0000001281817220 */ /* 0x000fe20000410000 */
[-C--:B------:R-:W-:Y:S01]  /*15100*/  FMUL.FTZ R130, R130, R17.reuse ;  /* 0x0000001182827220 */ /* 0x080fe20000410000 */
[----:B------:R-:W-:-:S05]  /*15110*/  FMUL.FTZ R131, R131, R17 ;  /* 0x0000001183837220 */ /* 0x000fca0000410000 */
[C---:B----4-:R-:W-:Y:S08]  /*15120*/  HMMA.16816.F32.BF16 R88, R4.reuse, R44, R88 ;  /* 0x0000002c0458723c */ /* 0x050ff00000041858 */
[C---:B------:R-:W-:Y:S08]  /*15130*/  HMMA.16816.F32.BF16 R92, R4.reuse, R46, R92 ;  /* 0x0000002e045c723c */ /* 0x040ff0000004185c */
[C---:B--2---:R-:W-:Y:S08]  /*15140*/  HMMA.16816.F32.BF16 R104, R4.reuse, R56, R104 ;  /* 0x000000380468723c */ /* 0x044ff00000041868 */
[C---:B------:R-:W-:Y:S08]  /*15150*/  HMMA.16816.F32.BF16 R108, R4.reuse, R58, R108 ;  /* 0x0000003a046c723c */ /* 0x040ff0000004186c */
[----:B------:R-:W-:Y:S01]  /*15160*/  HMMA.16816.F32.BF16 R120, R4, R40, R120 ;  /* 0x000000280478723c */ /* 0x000fe20000041878 */
[----:B------:R-:W-:-:S02]  /*15170*/  PRMT R6, R2, 0x7771, RZ ;  /* 0x0000777102067816 */ /* 0x000fc400000000ff */
[----:B------:R-:W-:Y:S02]  /*15180*/  PRMT R5, R2, 0x7773, RZ ;  /* 0x0000777302057816 */ /* 0x000fe400000000ff */
[----:B------:R-:W-:Y:S02]  /*15190*/  LOP3.LUT R4, R0, 0xff, RZ, 0xc0, !PT ;  /* 0x000000ff00047812 */ /* 0x000fe400078ec0ff */
[----:B------:R-:W-:Y:S01]  /*151a0*/  PRMT R2, R2, 0x7772, RZ ;  /* 0x0000777202027816 */ /* 0x000fe200000000ff */
[----:B------:R-:W-:Y:S01]  /*151b0*/  HMMA.16816.F32.BF16 R232, R8, R34, R172 ;  /* 0x0000002208e8723c */ /* 0x000fe200000418ac */
[----:B------:R-:W-:Y:S02]  /*151c0*/  LOP3.LUT R0, R178, UR6, R3, 0x96, !PT ;  /* 0x00000006b2007c12 */ /* 0x000fe4000f8e9603 */
[----:B------:R-:W-:Y:S02]  /*151d0*/  MOV R174, R184 ;  /* 0x000000b800ae7202 */ /* 0x000fe40000000f00 */
[----:B------:R-:W-:-:S02]  /*151e0*/  MOV R173, R22 ;  /* 0x0000001600ad7202 */ /* 0x000fc40000000f00 */
[----:B------:R-:W-:Y:S01]  /*151f0*/  MOV R175, R185 ;  /* 0x000000b900af7202 */ /* 0x000fe20000000f00 */
[C---:B------:R-:W-:Y:S01]  /*15200*/  HMMA.16816.F32.BF16 R200, R8.reuse, R140, R36 ;  /* 0x0000008c08c8723c */ /* 0x040fe20000041824 */
[----:B------:R-:W-:Y:S02]  /*15210*/  PRMT R23, R2, 0x5410, R5 ;  /* 0x0000541002177816 */ /* 0x000fe40000000005 */
[----:B------:R-:W-:Y:S01]  /*15220*/  PRMT R22, R4, 0x5410, R6 ;  /* 0x0000541004167816 */ /* 0x000fe20000000006 */
[----:B------:R-:W-:Y:S01]  /*15230*/  FFMA.FTZ R4, R224, UR4, -R13 ;  /* 0x00000004e0047c23 */ /* 0x000fe2000801080d */
[C---:B------:R-:W-:Y:S02]  /*15240*/  LOP3.LUT R2, R0.reuse, 0xffff, RZ, 0xc0, !PT ;  /* 0x0000ffff00027812 */ /* 0x040fe400078ec0ff */
[C---:B------:R-:W-:Y:S01]  /*15250*/  LOP3.LUT R6, R0.reuse, 0xff, RZ, 0xc0, !PT ;  /* 0x000000ff00067812 */ /* 0x040fe200078ec0ff */
[----:B------:R1:W-:Y:S01]  /*15260*/  MUFU.EX2 R178, R4 ;  /* 0x0000000400b27308 */ /* 0x0003e20000000800 */
[----:B------:R-:W-:Y:S01]  /*15270*/  PRMT R3, R0, 0x7632, R3 ;  /* 0x0000763200037816 */ /* 0x000fe20000000003 */
[C---:B------:R-:W-:Y:S01]  /*15280*/  HMMA.16816.F32.BF16 R192, R8.reuse, R142, R48 ;  /* 0x0000008e08c0723c */ /* 0x040fe20000041830 */
[----:B------:R-:W-:Y:S01]  /*15290*/  SHF.R.U32.HI R5, RZ, 0x18, R0 ;  /* 0x00000018ff057819 */ /* 0x000fe20000011600 */
[----:B------:R-:W-:Y:S01]  /*152a0*/  FFMA.FTZ R0, R191, UR4, -R13 ;  /* 0x00000004bf007c23 */ /* 0x000fe2000801080d */
[----:B------:R-:W-:Y:S01]  /*152b0*/  MOV R191, R174 ;  /* 0x000000ae00bf7202 */ /* 0x000fe20000000f00 */
[----:B------:R-:W2:Y:S01]  /*152c0*/  LDSM.16.MT88.4 R48, [R21+0x800] ;  /* 0x000800001530783b */ /* 0x000ea20000004200 */
[----:B------:R-:W-:Y:S01]  /*152d0*/  MOV R174, R175 ;  /* 0x000000af00ae7202 */ /* 0x000fe20000000f00 */
[----:B------:R-:W-:Y:S01]  /*152e0*/  IMAD.MOV.U32 R175, RZ, RZ, R124 ;  /* 0x000000ffffaf7224 */ /* 0x000fe200078e007c */
[----:B------:R-:W-:Y:S01]  /*152f0*/  MOV R124, R125 ;  /* 0x0000007d007c7202 */ /* 0x000fe20000000f00 */
[----:B------:R-:W-:Y:S01]  /*15300*/  HMMA.16816.F32.BF16 R68, R8, R24, R68 ;  /* 0x000000180844723c */ /* 0x000fe20000041844 */
[----:B------:R-:W-:-:S02]  /*15310*/  MOV R125, R126 ;  /* 0x0000007e007d7202 */ /* 0x000fc40000000f00 */
[----:B------:R-:W-:Y:S01]  /*15320*/  SHF.R.U32.HI R2, RZ, 0x8, R2 ;  /* 0x00000008ff027819 */ /* 0x000fe20000011602 */
[----:B-1----:R-:W-:Y:S01]  /*15330*/  FFMA.FTZ R4, R225, UR4, -R14 ;  /* 0x00000004e1047c23 */ /* 0x002fe2000801080e */
[----:B------:R-:W-:Y:S02]  /*15340*/  MOV R126, R33 ;  /* 0x00000021007e7202 */ /* 0x000fe40000000f00 */
[----:B------:R-:W-:Y:S01]  /*15350*/  MOV R33, R176 ;  /* 0x000000b000217202 */ /* 0x000fe20000000f00 */
[C---:B------:R-:W-:Y:S01]  /*15360*/  HMMA.16816.F32.BF16 R140, R8.reuse, R26, R80 ;  /* 0x0000001a088c723c */ /* 0x040fe20000041850 */
[----:B------:R1:W3:Y:S01]  /*15370*/  MUFU.EX2 R176, R0 ;  /* 0x0000000000b07308 */ /* 0x0002e20000000800 */
[----:B------:R-:W-:Y:S01]  /*15380*/  MOV R7, R186 ;  /* 0x000000ba00077202 */ /* 0x000fe20000000f00 */
[----:B------:R-:W-:Y:S01]  /*15390*/  LDSM.16.MT88.4 R80, [R133+0xb800] ;  /* 0x00b800008550783b */ /* 0x000fe20000004200 */
[----:B------:R-:W-:Y:S01]  /*153a0*/  PRMT R2, R6, 0x5410, R2 ;  /* 0x0000541006027816 */ /* 0x000fe20000000002 */
[----:B------:R-:W-:Y:S01]  /*153b0*/  FFMA.FTZ R6, R189, UR4, -R13 ;  /* 0x00000004bd067c23 */ /* 0x000fe2000801080d */
[----:B------:R-:W-:Y:S01]  /*153c0*/  LOP3.LUT R3, R3, 0xff, RZ, 0xc0, !PT ;  /* 0x000000ff03037812 */ /* 0x000fe200078ec0ff */
[----:B------:R-:W-:Y:S01]  /*153d0*/  LDSM.16.MT88.4 R24, [R32+0x1800] ;  /* 0x001800002018783b */ /* 0x000fe20000004200 */
[----:B------:R-:W-:Y:S01]  /*153e0*/  MOV R189, R127 ;  /* 0x0000007f00bd7202 */ /* 0x000fe20000000f00 */
[----:B------:R4:W-:Y:S01]  /*153f0*/  MUFU.EX2 R34, R6 ;  /* 0x0000000600227308 */ /* 0x0009e20000000800 */
[----:B------:R-:W-:Y:S01]  /*15400*/  MOV R127, R138 ;  /* 0x0000008a007f7202 */ /* 0x000fe20000000f00 */
[----:B------:R-:W-:Y:S01]  /*15410*/  HMMA.16816.F32.BF16 R184, R8, R28, R52 ;  /* 0x0000001c08b8723c */ /* 0x000fe20000041834 */
[----:B------:R-:W-:-:S02]  /*15420*/  MOV R225, R7 ;  /* 0x0000000700e17202 */ /* 0x000fc40000000f00 */
[----:B------:R-:W-:Y:S01]  /*15430*/  PRMT R7, R3, 0x5410, R5 ;  /* 0x0000541003077816 */ /* 0x000fe20000000005 */
[--C-:B-1----:R-:W-:Y:S01]  /*15440*/  FFMA.FTZ R0, R217, UR4, -R14.reuse ;  /* 0x00000004d9007c23 */ /* 0x102fe2000801080e */
[----:B------:R-:W-:Y:S01]  /*15450*/  MOV R217, R139 ;  /* 0x0000008b00d97202 */ /* 0x000fe20000000f00 */
[----:B------:R-:W-:Y:S01]  /*15460*/  FFMA.FTZ R5, R190, UR4, -R13 ;  /* 0x00000004be057c23 */ /* 0x000fe2000801080d */
[----:B------:R1:W-:Y:S01]  /*15470*/  MUFU.EX2 R139, R4 ;  /* 0x00000004008b7308 */ /* 0x0003e20000000800 */
[--C-:B------:R-:W-:Y:S01]  /*15480*/  FFMA.FTZ R3, R228, UR4, -R14.reuse ;  /* 0x00000004e4037c23 */ /* 0x100fe2000801080e */
[----:B------:R-:W-:Y:S01]  /*15490*/  MOV R172, R183 ;  /* 0x000000b700ac7202 */ /* 0x000fe20000000f00 */
[C---:B------:R-:W-:Y:S01]  /*154a0*/  HMMA.16816.F32.BF16 R52, R8.reuse, R58, R112 ;  /* 0x0000003a0834723c */ /* 0x040fe20000041870 */
[----:B------:R5:W2:Y:S01]  /*154b0*/  MUFU.EX2 R138, R0 ;  /* 0x00000000008a7308 */ /* 0x000aa20000000800 */
[----:B------:R-:W-:Y:S01]  /*154c0*/  MOV R59, R124 ;  /* 0x0000007c003b7202 */ /* 0x000fe20000000f00 */
[----:B------:R-:W-:Y:S01]  /*154d0*/  LDSM.16.MT88.4 R112, [R21+0x1800] ;  /* 0x001800001570783b */ /* 0x000fe20000004200 */
[----:B------:R-:W-:Y:S01]  /*154e0*/  MOV R58, R33 ;  /* 0x00000021003a7202 */ /* 0x000fe20000000f00 */
[----:B------:R-:W2:Y:S01]  /*154f0*/  MUFU.EX2 R35, R5 ;  /* 0x0000000500237308 */ /* 0x000ea20000000800 */
[----:B----4-:R-:W-:Y:S01]  /*15500*/  FFMA.FTZ R6, R239, UR4, -R19 ;  /* 0x00000004ef067c23 */ /* 0x010fe20008010813 */
[----:B------:R-:W-:Y:S01]  /*15510*/  MOV R224, R172 ;  /* 0x000000ac00e07202 */ /* 0x000fe20000000f00 */
[C---:B------:R-:W-:Y:S01]  /*15520*/  HMMA.16816.F32.BF16 R180, R8.reuse, R30, R64 ;  /* 0x0000001e08b4723c */ /* 0x040fe20000041840 */
[----:B------:R4:W-:Y:S01]  /*15530*/  MUFU.EX2 R33, R3 ;  /* 0x0000000300217308 */ /* 0x0009e20000000800 */
[----:B------:R-:W-:Y:S01]  /*15540*/  MOV R190, R173 ;  /* 0x000000ad00be7202 */ /* 0x000fe20000000f00 */
[----:B-1----:R-:W-:Y:S01]  /*15550*/  FFMA.FTZ R4, R177, UR4, -R14 ;  /* 0x00000004b1047c23 */ /* 0x002fe2000801080e */
[----:B------:R-:W-:Y:S01]  /*15560*/  IMAD.MOV.U32 R228, RZ, RZ, R174 ;  /* 0x000000ffffe47224 */ /* 0x000fe200078e00ae */
[----:B------:R-:W-:Y:S01]  /*15570*/  MUFU.EX2 R6, R6 ;  /* 0x0000000600067308 */ /* 0x000fe20000000800 */
[----:B------:R-:W-:Y:S01]  /*15580*/  MOV R177, R175 ;  /* 0x000000af00b17202 */ /* 0x000fe20000000f00 */
[----:B------:R-:W-:Y:S01]  /*15590*/  LDSM.16.MT88.4 R64, [R32+0x800] ;  /* 0x000800002040783b */ /* 0x000fe20000004200 */
[----:B-----5:R-:W-:Y:S01]  /*155a0*/  HSET2.LE.AND R0, R2, R12, PT ;  /* 0x0000000c02007233 */ /* 0x020fe20003803000 */
[----:B------:R-:W-:Y:S01]  /*155b0*/  HMMA.16816.F32.BF16 R84, R8, R44, R84 ;  /* 0x0000002c0854723c */ /* 0x000fe20000041854 */
[----:B---3--:R-:W-:Y:S01]  /*155c0*/  F2FP.BF16.F32.PACK_AB R2, R176, R178 ;  /* 0x000000b2b002723e */ /* 0x008fe200000010ff */
[----:B------:R-:W1:Y:S01]  /*155d0*/  LDSM.16.MT88.4 R172, [R132+0xa800] ;  /* 0x00a8000084ac783b */ /* 0x000e620000004200 */
[----:B------:R-:W-:-:S02]  /*155e0*/  MOV R44, R158 ;  /* 0x0000009e002c7202 */ /* 0x000fc40000000f00 */
[----:B------:R-:W-:Y:S02]  /*155f0*/  LOP3.LUT R124, R2, R0, RZ, 0xc0, !PT ;  /* 0x00000000027c7212 */ /* 0x000fe400078ec0ff */
[----:B------:R-:W-:Y:S01]  /*15600*/  HSET2.LE.AND R0, R7, R12, PT ;  /* 0x0000000c07007233 */ /* 0x000fe20003803000 */
[C---:B------:R-:W-:Y:S01]  /*15610*/  HMMA.16816.F32.BF16 R36, R8.reuse, R46, R96 ;  /* 0x0000002e0824723c */ /* 0x040fe20000041860 */
[----:B--2---:R-:W-:Y:S01]  /*15620*/  F2FP.BF16.F32.PACK_AB R2, R138, R139 ;  /* 0x0000008b8a02723e */ /* 0x004fe200000010ff */
[----:B------:R-:W-:Y:S01]  /*15630*/  LDSM.16.MT88.4 R96, [R132+0xb800] ;  /* 0x00b800008460783b */ /* 0x000fe20000004200 */
[----:B----4-:R-:W-:Y:S02]  /*15640*/  LOP3.LUT R3, R23, 0xff00ff, RZ, 0xc0, !PT ;  /* 0x00ff00ff17037812 */ /* 0x010fe400078ec0ff */
[----:B------:R-:W-:Y:S02]  /*15650*/  MOV R47, R159 ;  /* 0x0000009f002f7202 */ /* 0x000fe40000000f00 */
[----:B------:R-:W-:Y:S01]  /*15660*/  MOV R45, R157 ;  /* 0x0000009d002d7202 */ /* 0x000fe20000000f00 */
[----:B------:R-:W-:Y:S01]  /*15670*/  HMMA.16816.F32.BF16 R100, R8, R56, R100 ;  /* 0x000000380864723c */ /* 0x000fe20000041864 */
[----:B------:R-:W-:-:S02]  /*15680*/  MOV R56, R125 ;  /* 0x0000007d00387202 */ /* 0x000fc40000000f00 */
[----:B------:R-:W-:Y:S02]  /*15690*/  LOP3.LUT R125, R2, R0, RZ, 0xc0, !PT ;  /* 0x00000000027d7212 */ /* 0x000fe400078ec0ff */
[--C-:B------:R-:W-:Y:S02]  /*156a0*/  HSET2.LE.AND R0, R22, R12.reuse, PT ;  /* 0x0000000c16007233 */ /* 0x100fe40003803000 */
[----:B------:R-:W-:Y:S01]  /*156b0*/  F2FP.BF16.F32.PACK_AB R2, R34, R35 ;  /* 0x000000232202723e */ /* 0x000fe200000010ff */
[----:B------:R-:W-:Y:S01]  /*156c0*/  HMMA.16816.F32.BF16 R116, R8, R40, R116 ;  /* 0x000000280874723c */ /* 0x000fe20000041874 */
[----:B------:R-:W-:Y:S02]  /*156d0*/  MOV R57, R126 ;  /* 0x0000007e00397202 */ /* 0x000fe40000000f00 */
[----:B------:R-:W-:Y:S02]  /*156e0*/  LOP3.LUT R126, R2, R0, RZ, 0xc0, !PT ;  /* 0x00000000027e7212 */ /* 0x000fe400078ec0ff */
[----:B------:R-:W-:-:S02]  /*156f0*/  HSET2.LE.AND R0, R3, R12, PT ;  /* 0x0000000c03007233 */ /* 0x000fc40003803000 */
[----:B------:R-:W-:Y:S01]  /*15700*/  MOV R46, R156 ;  /* 0x0000009c002e7202 */ /* 0x000fe20000000f00 */
[----:B------:R-:W-:Y:S01]  /*15710*/  HMMA.16816.F32.BF16 R28, R8, R42, R128 ;  /* 0x0000002a081c723c */ /* 0x000fe20000041880 */
[----:B------:R-:W2:Y:S01]  /*15720*/  MUFU.EX2 R10, R4 ;  /* 0x00000004000a7308 */ /* 0x000ea20000000800 */
[----:B------:R3:W4:Y:S01]  /*15730*/  LDSM.16.MT88.4 R156, [R133+0xa800] ;  /* 0x00a80000859c783b */ /* 0x0007220000004200 */
[----:B--2---:R-:W-:Y:S01]  /*15740*/  F2FP.BF16.F32.PACK_AB R2, R10, R33 ;  /* 0x000000210a02723e */ /* 0x004fe200000010ff */
[----:B---3--:R-:W-:-:S03]  /*15750*/  IMAD.MOV.U32 R133, RZ, RZ, R127 ;  /* 0x000000ffff857224 */ /* 0x008fc600078e007f */
[----:B------:R-:W-:Y:S01]  /*15760*/  LOP3.LUT R127, R2, R0, RZ, 0xc0, !PT ;  /* 0x00000000027f7212 */ /* 0x000fe200078ec0ff */
[----:B------:R-:W-:-:S05]  /*15770*/  IMAD.WIDE.U32 R2, R227, -0x2daee0ad, RZ ;  /* 0xd2511f53e3027825 */ /* 0x000fca00078e00ff */
[----:B------:R-:W-:Y:S01]  /*15780*/  LOP3.LUT R0, R226, UR6, R3, 0x96, !PT ;  /* 0x00000006e2007c12 */ /* 0x000fe2000f8e9603 */
[C---:B------:R-:W-:Y:S01]  /*15790*/  HMMA.16816.F32.BF16 R40, R124.reuse, R48, R204 ;  /* 0x000000307c28723c */ /* 0x040fe200000418cc */
[----:B------:R-:W-:Y:S02]  /*157a0*/  MOV R3, R2 ;  /* 0x0000000200037202 */ /* 0x000fe40000000f00 */
[C---:B------:R-:W-:Y:S02]  /*157b0*/  PRMT R5, R2.reuse, 0x7771, RZ ;  /* 0x0000777102057816 */ /* 0x040fe400000000ff */
[C---:B------:R-:W-:Y:S02]  /*157c0*/  PRMT R4, R2.reuse, 0x7773, RZ ;  /* 0x0000777302047816 */ /* 0x040fe400000000ff */
[----:B------:R-:W-:Y:S01]  /*157d0*/  PRMT R2, R2, 0x7772, RZ ;  /* 0x0000777202027816 */ /* 0x000fe200000000ff */
[----:B-1----:R-:W-:Y:S01]  /*157e0*/  HMMA.16816.F32.BF16 R164, R124, R172, R164 ;  /* 0x000000ac7ca4723c */ /* 0x002fe200000418a4 */
[----:B------:R-:W-:-:S02]  /*157f0*/  LOP3.LUT R3, R3, 0xff, RZ, 0xc0, !PT ;  /* 0x000000ff03037812 */ /* 0x000fc400078ec0ff */
[----:B------:R-:W-:Y:S01]  /*15800*/  PRMT R9, R2, 0x5410, R4 ;  /* 0x0000541002097816 */ /* 0x000fe20000000004 */
[----:B------:R-:W-:Y:S01]  /*15810*/  FFMA.FTZ R4, R237, UR4, -R20 ;  /* 0x00000004ed047c23 */ /* 0x000fe20008010814 */
[C---:B------:R-:W-:Y:S02]  /*15820*/  LOP3.LUT R2, R0.reuse, 0xffff, RZ, 0xc0, !PT ;  /* 0x0000ffff00027812 */ /* 0x040fe400078ec0ff */
[----:B------:R-:W-:Y:S01]  /*15830*/  PRMT R8, R3, 0x5410, R5 ;  /* 0x0000541003087816 */ /* 0x000fe20000000005 */
[----:B------:R1:W-:Y:S01]  /*15840*/  MUFU.EX2 R14, R4 ;  /* 0x00000004000e7308 */ /* 0x0003e20000000800 */
[----:B------:R-:W-:Y:S01]  /*15850*/  SHF.R.U32.HI R2, RZ, 0x8, R2 ;  /* 0x00000008ff027819 */ /* 0x000fe20000011602 */
[----:B----4-:R-:W-:Y:S01]  /*15860*/  HMMA.16816.F32.BF16 R148, R124, R156, R148 ;  /* 0x0000009c7c94723c */ /* 0x010fe20000041894 */
[----:B------:R-:W-:Y:S02]  /*15870*/  LOP3.LUT R3, R0, 0xff, RZ, 0xc0, !PT ;  /* 0x000000ff00037812 */ /* 0x000fe400078ec0ff */
[----:B------:R-:W-:-:S02]  /*15880*/  SHF.R.U32.HI R5, RZ, 0x18, R0 ;  /* 0x00000018ff057819 */ /* 0x000fc40000011600 */
[----:B------:R-:W-:Y:S01]  /*15890*/  PRMT R7, R3, 0x5410, R2 ;  /* 0x0000541003077816 */ /* 0x000fe20000000002 */
[----:B------:R-:W-:Y:S01]  /*158a0*/  FFMA.FTZ R3, R238, UR4, -R20 ;  /* 0x00000004ee037c23 */ /* 0x000fe20008010814 */
[----:B------:R-:W-:Y:S01]  /*158b0*/  PRMT R2, R0, 0x7632, R2 ;  /* 0x0000763200027816 */ /* 0x000fe20000000002 */
[C---:B------:R-:W-:Y:S01]  /*158c0*/  HMMA.16816.F32.BF16 R152, R124.reuse, R158, R152 ;  /* 0x0000009e7c98723c */ /* 0x040fe20000041898 */
[----:B------:R-:W-:Y:S01]  /*158d0*/  MOV R204, R46 ;  /* 0x0000002e00cc7202 */ /* 0x000fe20000000f00 */
[----:B------:R2:W-:Y:S01]  /*158e0*/  MUFU.EX2 R11, R3 ;  /* 0x00000003000b7308 */ /* 0x0005e20000000800 */
[----:B------:R-:W-:Y:S01]  /*158f0*/  LOP3.LUT R0, R2, 0xff, RZ, 0xc0, !PT ;  /* 0x000000ff02007812 */ /* 0x000fe200078ec0ff */
[--C-:B------:R-:W-:Y:S01]  /*15900*/  FFMA.FTZ R2, R229, UR4, -R20.reuse ;  /* 0x00000004e5027c23 */ /* 0x100fe20008010814 */
[----:B-1----:R-:W-:Y:S01]  /*15910*/  FFMA.FTZ R4, R240, UR4, -R19 ;  /* 0x00000004f0047c23 */ /* 0x002fe20008010813 */
[----:B------:R-:W-:Y:S02]  /*15920*/  MOV R205, R47 ;  /* 0x0000002f00cd7202 */ /* 0x000fe40000000f00 */
[----:B------:R-:W-:Y:S01]  /*15930*/  PRMT R5, R0, 0x5410, R5 ;  /* 0x0000541000057816 */ /* 0x000fe20000000005 */
[----:B------:R1:W-:Y:S01]  /*15940*/  MUFU.EX2 R21, R2 ;  /* 0x0000000200157308 */ /* 0x0003e20000000800 */
[----:B------:R-:W-:Y:S01]  /*15950*/  FFMA.FTZ R0, R236, UR4, -R19 ;  /* 0x00000004ec007c23 */ /* 0x000fe20008010813 */
[----:B------:R-:W-:Y:S01]  /*15960*/  MOV R206, R44 ;  /* 0x0000002c00ce7202 */ /* 0x000fe20000000f00 */
[----:B------:R-:W-:Y:S01]  /*15970*/  HMMA.16816.F32.BF16 R168, R124, R174, R168 ;  /* 0x000000ae7ca8723c */ /* 0x000fe200000418a8 */
[----:B------:R-:W-:Y:S01]  /*15980*/  HSET2.LE.AND R5, R5, R12, PT ;  /* 0x0000000c05057233 */ /* 0x000fe20003803000 */
[----:B------:R-:W-:Y:S01]  /*15990*/  MUFU.EX2 R13, R0 ;  /* 0x00000000000d7308 */ /* 0x000fe20000000800 */
[----:B------:R-:W-:Y:S01]  /*159a0*/  MOV R207, R45 ;  /* 0x0000002d00cf7202 */ /* 0x000fe20000000f00 */
[----:B--2---:R-:W-:-:S04]  /*159b0*/  FFMA.FTZ R3, R231, UR4, -R20 ;  /* 0x00000004e7037c23 */ /* 0x004fc80008010814 */
[----:B------:R2:W3:Y:S01]  /*159c0*/  MUFU.EX2 R20, R3 ;  /* 0x0000000300147308 */ /* 0x0004e20000000800 */
[C---:B------:R-:W-:Y:S01]  /*159d0*/  HMMA.16816.F32.BF16 R44, R124.reuse, R50, R196 ;  /* 0x000000327c2c723c */ /* 0x040fe200000418c4 */
[----:B------:R-:W-:Y:S01]  /*159e0*/  MOV R196, R58 ;  /* 0x0000003a00c47202 */ /* 0x000fe20000000f00 */
[----:B-1----:R-:W-:Y:S01]  /*159f0*/  FFMA.FTZ R2, R230, UR4, -R19 ;  /* 0x00000004e6027c23 */ /* 0x002fe20008010813 */
[----:B------:R-:W-:Y:S02]  /*15a00*/  MOV R197, R59 ;  /* 0x0000003b00c57202 */ /* 0x000fe40000000f00 */
[----:B------:R-:W-:Y:S02]  /*15a10*/  MOV R198, R56 ;  /* 0x0000003800c67202 */ /* 0x000fe40000000f00 */
[----:B------:R-:W-:Y:S01]  /*15a20*/  MOV R199, R57 ;  /* 0x0000003900c77202 */ /* 0x000fe20000000f00 */
[----:B------:R-:W-:Y:S01]  /*15a30*/  HMMA.16816.F32.BF16 R60, R124, R66, R60 ;  /* 0x000000427c3c723c */ /* 0x000fe2000004183c */
[----:B--2---:R-:W-:-:S02]  /*15a40*/  LOP3.LUT R3, R9, 0xff00ff, RZ, 0xc0, !PT ;  /* 0x00ff00ff09037812 */ /* 0x004fc400078ec0ff */
[----:B------:R1:W2:Y:S01]  /*15a50*/  MUFU.EX2 R9, R2 ;  /* 0x0000000200097308 */ /* 0x0002a20000000800 */
[----:B---3--:R-:W-:-:S04]  /*15a60*/  F2FP.BF16.F32.PACK_AB R0, R21, R20 ;  /* 0x000000141500723e */ /* 0x008fc800000010ff */
[----:B------:R-:W-:Y:S01]  /*15a70*/  HMMA.16816.F32.BF16 R56, R124, R64, R160 ;  /* 0x000000407c38723c */ /* 0x000fe200000418a0 */
[----:B------:R-:W-:-:S07]  /*15a80*/  HSET2.LE.AND R3, R3, R12, PT ;  /* 0x0000000c03037233 */ /* 0x000fce0003803000 */
[C---:B------:R-:W-:Y:S01]  /*15a90*/  HMMA.16816.F32.BF16 R72, R124.reuse, R80, R72 ;  /* 0x000000507c48723c */ /* 0x040fe20000041848 */
[----:B-1----:R-:W-:Y:S02]  /*15aa0*/  HSET2.LE.AND R2, R8, R12, PT ;  /* 0x0000000c08027233 */ /* 0x002fe40003803000 */
[----:B------:R1:W3:Y:S05]  /*15ab0*/  MUFU.EX2 R8, R4 ;  /* 0x0000000400087308 */ /* 0x0002ea0000000800 */
[----:B------:R-:W-:Y:S01]  /*15ac0*/  HMMA.16816.F32.BF16 R76, R124, R82, R76 ;  /* 0x000000527c4c723c */ /* 0x000fe2000004184c */
[----:B------:R-:W-:Y:S01]  /*15ad0*/  LOP3.LUT R130, R0, R2, RZ, 0xc0, !PT ;  /* 0x0000000200827212 */ /* 0x000fe200078ec0ff */
[----:B------:R-:W-:Y:S01]  /*15ae0*/  FFMA.FTZ R2, R177, R18, R133 ;  /* 0x00000012b1027223 */ /* 0x000fe20000010085 */
[----:B--2---:R-:W-:-:S04]  /*15af0*/  F2FP.BF16.F32.PACK_AB R0, R9, R13 ;  /* 0x0000000d0900723e */ /* 0x004fc800000010ff */
[----:B------:R-:W-:Y:S01]  /*15b00*/  LOP3.LUT R131, R0, R3, RZ, 0xc0, !PT ;  /* 0x0000000300837212 */ /* 0x000fe200078ec0ff */
[----:B------:R-:W-:Y:S01]  /*15b10*/  FFMA.FTZ R3, R190, R15, R215 ;  /* 0x0000000fbe037223 */ /* 0x000fe200000100d7 */
[----:B------:R-:W-:Y:S01]  /*15b20*/  F2FP.BF16.F32.PACK_AB R0, R14, R11 ;  /* 0x0000000b0e00723e */ /* 0x000fe200000010ff */
[----:B------:R-:W-:Y:S01]  /*15b30*/  HMMA.16816.F32.BF16 R88, R124, R96, R88 ;  /* 0x000000607c58723c */ /* 0x000fe20000041858 */
[----:B-1----:R-:W-:-:S05]  /*15b40*/  HSET2.LE.AND R4, R7, R12, PT ;  /* 0x0000000c07047233 */ /* 0x002fca0003803000 */
[----:B------:R-:W-:Y:S01]  /*15b50*/  LOP3.LUT R128, R0, R4, RZ, 0xc0, !PT ;  /* 0x0000000400807212 */ /* 0x000fe200078ec0ff */
[----:B------:R-:W-:Y:S01]  /*15b60*/  FFMA.FTZ R4, R189, R16, R242 ;  /* 0x00000010bd047223 */ /* 0x000fe200000100f2 */
[----:B---3--:R-:W-:Y:S01]  /*15b70*/  F2FP.BF16.F32.PACK_AB R0, R6, R8 ;  /* 0x000000080600723e */ /* 0x008fe200000010ff */
[----:B------:R-:W-:Y:S03]  /*15b80*/  HMMA.16816.F32.BF16 R92, R124, R98, R92 ;  /* 0x000000627c5c723c */ /* 0x000fe6000004185c */
[----:B------:R-:W-:Y:S01]  /*15b90*/  LOP3.LUT R129, R0, R5, RZ, 0xc0, !PT ;  /* 0x0000000500817212 */ /* 0x000fe200078ec0ff */
[----:B------:R-:W-:Y:S01]  /*15ba0*/  FFMA.FTZ R0, R228, R17, R250 ;  /* 0x00000011e4007223 */ /* 0x000fe200000100fa */
        /* <DEDUP_REMOVED lines=53> */
[----:B--2---:R-:W-:-:S15]  /*15f00*/  BRA.U UP0, `(.L_x_1786) ;  /* 0x0000000100047547 */ /* 0x004fde000b800000 */
.L_x_1781:
[----:B------:R-:W-:-:S12]  /*15f10*/  UIADD3 UR21, UPT, UPT, UR10, -0x1, URZ ;  /* 0xffffffff0a157890 */ /* 0x000fd8000fffe0ff */
.L_x_1786:
[----:B------:R-:W-:-:S09]  /*15f20*/  UISETP.GE.AND UP0, UPT, UR21, UR19, UPT ;  /* 0x000000131500728c */ /* 0x000fd2000bf06270 */
[----:B------:R-:W-:Y:S05]  /*15f30*/  BRA.U !UP0, `(.L_x_1787) ;  /* 0x0000003d084c7547 */ /* 0x000fea000b800000 */
[----:B------:R-:W2:Y:S01]  /*15f40*/  LDL.LU.64 R2, [R1+0x58] ;  /* 0x0000580001027983 */ /* 0x000ea20000300a00 */
[----:B------:R-:W-:Y:S01]  /*15f50*/  IMAD.U32 R0, RZ, RZ, UR32 ;  /* 0x00000020ff007e24 */ /* 0x000fe2000f8e00ff */
[----:B------:R-:W3:Y:S01]  /*15f60*/  S2UR UR12, SR_CgaCtaId ;  /* 0x00000000000c79c3 */ /* 0x000ee20000008800 */
[----:B------:R-:W4:Y:S01]  /*15f70*/  LDCU.64 UR4, c[0x0][0x3b8] ;  /* 0x00007700ff0477ac */ /* 0x000f220008000a00 */
[----:B------:R-:W5:Y:S01]  /*15f80*/  S2R R214, SR_TID.X ;  /* 0x0000000000d67919 */ /* 0x000f620000002100 */
[----:B------:R-:W-:Y:S01]  /*15f90*/  VIADD R0, R0, 0x9e3779b9 ;  /* 0x9e3779b900007836 */ /* 0x000fe20000000000 */
[----:B------:R-:W-:Y:S01]  /*15fa0*/  IADD3 R225, PT, PT, R219, 0x40, RZ ;  /* 0x00000040dbe17810 */ /* 0x000fe20007ffe0ff */
[----:B------:R-:W1:Y:S01]  /*15fb0*/  LDCU UR10, c[0x0][0x440] ;  /* 0x00008800ff0a77ac */ /* 0x000e620008000800 */
[----:B------:R-:W5:Y:S01]  /*15fc0*/  S2R R6, SR_CTAID.X ;  /* 0x0000000000067919 */ /* 0x000f620000002500 */
[----:B------:R-:W-:Y:S01]  /*15fd0*/  IMAD.MOV.U32 R132, RZ, RZ, R137 ;  /* 0x000000ffff847224 */ /* 0x000fe200078e0089 */
[----:B------:R-:W2:Y:S01]  /*15fe0*/  LDC.64 R250, c[0x0][0x3c0] ;  /* 0x0000f000fffa7b82 */ /* 0x000ea20000000a00 */
[----:B------:R-:W-:Y:S01]  /*15ff0*/  IMAD.MOV.U32 R138, RZ, RZ, R134 ;  /* 0x000000ffff8a7224 */ /* 0x000fe200078e0086 */
[----:B------:R-:W2:Y:S01]  /*16000*/  LDCU UR11, c[0x0][0x440] ;  /* 0x00008800ff0b77ac */ /* 0x000ea20008000800 */
[----:B------:R-:W-:-:S02]  /*16010*/  IMAD.MOV.U32 R133, RZ, RZ, R135 ;  /* 0x000000ffff857224 */ /* 0x000fc400078e0087 */
[----:B------:R-:W-:Y:S02]  /*16020*/  IMAD.MOV.U32 R217, RZ, RZ, 0x40 ;  /* 0x00000040ffd97424 */ /* 0x000fe400078e00ff */
[C---:B------:R-:W-:Y:S02]  /*16030*/  VIADD R226, R219.reuse, 0x8 ;  /* 0x00000008dbe27836 */ /* 0x040fe40000000000 */
[----:B------:R-:W-:Y:S01]  /*16040*/  VIADD R224, R219, 0x48 ;  /* 0x00000048dbe07836 */ /* 0x000fe20000000000 */
[----:B----4-:R-:W-:Y:S02]  /*16050*/  USHF.L.U64.HI UR8, UR4, 0x5, UR5 ;  /* 0x0000000504087899 */ /* 0x010fe40008010205 */
[----:B------:R-:W-:Y:S01]  /*16060*/  USHF.L.U64.HI UR9, UR4, 0x4, UR5 ;  /* 0x0000000404097899 */ /* 0x000fe20008010205 */
[----:B-1----:R-:W-:Y:S02]  /*16070*/  ISETP.GE.AND P3, PT, R208, UR10, PT ;  /* 0x0000000ad0007c0c */ /* 0x002fe4000bf66270 */
[----:B------:R-:W-:Y:S01]  /*16080*/  UMOV UR5, 0x400 ;  /* 0x0000040000057882 */ /* 0x000fe20000000000 */
[----:B------:R-:W-:-:S02]  /*16090*/  USHF.L.U32 UR7, UR4, 0x5, URZ ;  /* 0x0000000504077899 */ /* 0x000fc400080006ff */
[----:B------:R-:W-:Y:S01]  /*160a0*/  USHF.L.U32 UR10, UR4, 0x4, URZ ;  /* 0x00000004040a7899 */ /* 0x000fe200080006ff */
[----:B------:R-:W1:Y:S01]  /*160b0*/  LDCU UR4, c[0x0][0x45c] ;  /* 0x00008b80ff0477ac */ /* 0x000e620008000800 */
[----:B---3--:R-:W-:Y:S01]  /*160c0*/  ULEA UR5, UR12, UR5, 0x18 ;  /* 0x000000050c057291 */ /* 0x008fe2000f8ec0ff */
[--C-:B-----5:R-:W-:Y:S02]  /*160d0*/  SHF.R.U32.HI R4, RZ, 0x5, R214.reuse ;  /* 0x00000005ff047819 */ /* 0x120fe400000116d6 */
[----:B------:R-:W-:-:S05]  /*160e0*/  SHF.R.U32.HI R5, RZ, 0x5, R214 ;  /* 0x00000005ff057819 */ /* 0x000fca00000116d6 */
[----:B------:R-:W-:-:S04]  /*160f0*/  IMAD R6, R6, 0x8, R5 ;  /* 0x0000000806067824 */ /* 0x000fc800078e0205 */
[----:B------:R-:W-:Y:S01]  /*16100*/  IMAD.WIDE.U32 R6, R6, -0x326172a9, RZ ;  /* 0xcd9e8d5706067825 */ /* 0x000fe200078e00ff */
[----:B--2---:R-:W-:-:S05]  /*16110*/  LOP3.LUT R2, R3, UR33, RZ, 0x3c, !PT ;  /* 0x0000002103027c12 */ /* 0x004fca000f8e3cff */
[----:B------:R2:W-:Y:S02]  /*16120*/  STL [R1+0x18], R2 ;  /* 0x0000180201007387 */ /* 0x0005e40000100800 */
[----:B--2---:R-:W2:Y:S02]  /*16130*/  S2R R2, SR_CTAID.X ;  /* 0x0000000000027919 */ /* 0x004ea40000002500 */
[----:B--2---:R-:W-:Y:S01]  /*16140*/  IMAD R2, R2, 0x8, R4 ;  /* 0x0000000802027824 */ /* 0x004fe200078e0204 */
[----:B------:R-:W-:-:S04]  /*16150*/  LOP3.LUT R4, R6, R0, RZ, 0x3c, !PT ;  /* 0x0000000006047212 */ /* 0x000fc800078e3cff */
[----:B------:R-:W-:Y:S01]  /*16160*/  IADD3 R2, PT, PT, R2, 0x4, RZ ;  /* 0x0000000402027810 */ /* 0x000fe20007ffe0ff */
[----:B------:R2:W-:Y:S04]  /*16170*/  STL [R1+0x14], R4 ;  /* 0x0000140401007387 */ /* 0x0005e80000100800 */
[----:B------:R-:W-:Y:S01]  /*16180*/  IMAD.WIDE.U32 R2, R2, -0x326172a9, RZ ;  /* 0xcd9e8d5702027825 */ /* 0x000fe200078e00ff */
[C---:B------:R-:W-:Y:S02]  /*16190*/  LOP3.LUT P0, RZ, R214.reuse, 0x2, RZ, 0xc0, !PT ;  /* 0x00000002d6ff7812 */ /* 0x040fe4000780c0ff */
[----:B------:R-:W-:Y:S02]  /*161a0*/  SHF.L.U32 R215, R214, 0x6, RZ ;  /* 0x00000006d6d77819 */ /* 0x000fe400000006ff */
[----:B------:R-:W-:-:S02]  /*161b0*/  LOP3.LUT R0, R2, R0, RZ, 0x3c, !PT ;  /* 0x0000000002007212 */ /* 0x000fc400078e3cff */
[----:B------:R-:W-:-:S03]  /*161c0*/  MOV R3, R136 ;  /* 0x0000008800037202 */ /* 0x000fc60000000f00 */
[----:B------:R3:W-:Y:S04]  /*161d0*/  STL [R1+0x10], R0 ;  /* 0x0000100001007387 */ /* 0x0007e80000100800 */
[----:B------:R-:W4:Y:S04]  /*161e0*/  LDL.64 R6, [R1+0x38] ;  /* 0x0000380001067983 */ /* 0x000f280000100a00 */
[----:B--2---:R-:W2:Y:S01]  /*161f0*/  LDL.64 R4, [R1+0x40] ;  /* 0x0000400001047983 */ /* 0x004ea20000100a00 */
[----:B---3--:R-:W-:-:S05]  /*16200*/  MOV R0, UR32 ;  /* 0x0000002000007c02 */ /* 0x008fca0008000f00 */
[----:B------:R-:W-:Y:S01]  /*16210*/  VIADD R0, R0, 0x3c6ef372 ;  /* 0x3c6ef37200007836 */ /* 0x000fe20000000000 */
[----:B------:R-:W-:Y:S02]  /*16220*/  LOP3.LUT R216, R215, 0x400, RZ, 0xc0, !PT ;  /* 0x00000400d7d87812 */ /* 0x000fe400078ec0ff */
[----:B------:R-:W-:Y:S02]  /*16230*/  SEL R213, R212, 0xffffffe0, !P0 ;  /* 0xffffffe0d4d57807 */ /* 0x000fe40004000000 */
[-C--:B----4-:R-:W-:Y:S02]  /*16240*/  LOP3.LUT R2, R7, R0.reuse, RZ, 0x3c, !PT ;  /* 0x0000000007027212 */ /* 0x090fe400078e3cff */
[----:B--2---:R-:W-:-:S03]  /*16250*/  LOP3.LUT R0, R5, R0, RZ, 0x3c, !PT ;  /* 0x0000000005007212 */ /* 0x004fc600078e3cff */
[----:B------:R2:W-:Y:S04]  /*16260*/  STL [R1+0xc], R2 ;  /* 0x00000c0201007387 */ /* 0x0005e80000100800 */
[----:B------:R2:W-:Y:S01]  /*16270*/  STL [R1+0x8], R0 ;  /* 0x0000080001007387 */ /* 0x0005e20000100800 */
[----:B-1----:R-:W-:Y:S05]  /*16280*/  BRA `(.L_x_1788) ;  /* 0x0000000000d87947 */ /* 0x002fea0003800000 */
.L_x_1790:
[----:B------:R-:W-:Y:S01]  /*16290*/  ISETP.GE.AND P3, PT, R208, UR11, PT ;  /* 0x0000000bd0007c0c */ /* 0x000fe2000bf66270 */
[----:B------:R-:W-:Y:S01]  /*162a0*/  UIADD3 UR14, UPT, UPT, UR21, -0x1, URZ ;  /* 0xffffffff150e7890 */ /* 0x000fe2000fffe0ff */
[----:B------:R-:W-:Y:S01]  /*162b0*/  MOV R20, UR7 ;  /* 0x0000000700147c02 */ /* 0x000fe20008000f00 */
[----:B------:R-:W-:Y:S02]  /*162c0*/  IMAD.U32 R8, RZ, RZ, UR10 ;  /* 0x0000000aff087e24 */ /* 0x000fe4000f8e00ff */
[----:B------:R-:W-:Y:S01]  /*162d0*/  IMAD.U32 R9, RZ, RZ, UR9 ;  /* 0x00000009ff097e24 */ /* 0x000fe2000f8e00ff */
[----:B------:R-:W-:Y:S01]  /*162e0*/  UIMAD UR13, UR8, UR14, URZ ;  /* 0x0000000e080d72a4 */ /* 0x000fe2000f8e02ff */
[----:B------:R-:W-:Y:S01]  /*162f0*/  IMAD.U32 R10, RZ, RZ, UR10 ;  /* 0x0000000aff0a7e24 */ /* 0x000fe2000f8e00ff */
[----:B------:R-:W-:Y:S01]  /*16300*/  UIMAD.WIDE.U32 UR16, UR7, UR14, URZ ;  /* 0x0000000e071072a5 */ /* 0x000fe2000f8e00ff */
[----:B------:R-:W-:Y:S03]  /*16310*/  IMAD.U32 R11, RZ, RZ, UR9 ;  /* 0x00000009ff0b7e24 */ /* 0x000fe6000f8e00ff */
[----:B------:R-:W-:Y:S01]  /*16320*/  UIADD3 UR12, UPT, UPT, UR17, UR13, URZ ;  /* 0x0000000d110c7290 */ /* 0x000fe2000fffe0ff */
[----:B------:R-:W-:Y:S01]  /*16330*/  @!P3 IMAD.WIDE.U32 R8, R20, UR14, R8 ;  /* 0x0000000e1408bc25 */ /* 0x000fe2000f8e0008 */
[----:B------:R-:W-:Y:S03]  /*16340*/  MOV R15, UR16 ;  /* 0x00000010000f7c02 */ /* 0x000fe60008000f00 */
[----:B------:R-:W-:Y:S01]  /*16350*/  @!P3 VIADD R9, R9, UR13 ;  /* 0x0000000d0909bc36 */ /* 0x000fe20008000000 */
[CC--:B------:R-:W-:Y:S01]  /*16360*/  @!P3 LEA R17, P0, R8.reuse, R249.reuse, 0x1 ;  /* 0x000000f90811b211 */ /* 0x0c0fe200078008ff */
[----:B------:R-:W-:Y:S01]  /*16370*/  IMAD.U32 R14, RZ, RZ, UR16 ;  /* 0x00000010ff0e7e24 */ /* 0x000fe2000f8e00ff */
[----:B------:R-:W-:Y:S01]  /*16380*/  MOV R12, UR12 ;  /* 0x0000000c000c7c02 */ /* 0x000fe20008000f00 */
[----:B------:R-:W-:Y:S01]  /*16390*/  IMAD.U32 R13, RZ, RZ, UR16 ;  /* 0x00000010ff0d7e24 */ /* 0x000fe2000f8e00ff */
[-C--:B------:R-:W-:Y:S01]  /*163a0*/  @!P3 LEA.HI.X R16, R8, R248.reuse, R9, 0x1, P0 ;  /* 0x000000f80810b211 */ /* 0x080fe200000f0c09 */
[----:B------:R-:W-:Y:S01]  /*163b0*/  @!P1 IMAD.WIDE.U32 R8, R20, UR14, R10 ;  /* 0x0000000e14089c25 */ /* 0x000fe2000f8e000a */
[-C--:B------:R-:W-:Y:S02]  /*163c0*/  @!P3 LEA R15, P0, R15, R249.reuse, 0x1 ;  /* 0x000000f90f0fb211 */ /* 0x080fe400078008ff */
[----:B------:R-:W-:Y:S01]  /*163d0*/  MOV R10, UR12 ;  /* 0x0000000c000a7c02 */ /* 0x000fe20008000f00 */
[----:B------:R-:W-:Y:S01]  /*163e0*/  IMAD.U32 R11, RZ, RZ, UR16 ;  /* 0x00000010ff0b7e24 */ /* 0x000fe2000f8e00ff */
[-C--:B------:R-:W-:Y:S01]  /*163f0*/  @!P3 LEA.HI.X R14, R14, R248.reuse, R12, 0x1, P0 ;  /* 0x000000f80e0eb211 */ /* 0x080fe200000f0c0c */
[----:B------:R-:W-:Y:S01]  /*16400*/  @!P1 VIADD R9, R9, UR13 ;  /* 0x0000000d09099c36 */ /* 0x000fe20008000000 */
[-C--:B------:R-:W-:Y:S04]  /*16410*/  @!P1 LEA R12, P0, R13, R249.reuse, 0x1 ;  /* 0x000000f90d0c9211 */ /* 0x080fe800078008ff */
[-C--:B------:R-:W-:Y:S02]  /*16420*/  @!P1 LEA.HI.X R13, R11, R248.reuse, R10, 0x1, P0 ;  /* 0x000000f80b0d9211 */ /* 0x080fe400000f0c0a */
[C---:B------:R-:W-:Y:S04]  /*16430*/  @!P1 LEA R10, P0, R8.reuse, R249, 0x1 ;  /* 0x000000f9080a9211 */ /* 0x040fe800078008ff */
[----:B------:R-:W-:Y:S01]  /*16440*/  @!P1 LEA.HI.X R11, R8, R248, R9, 0x1, P0 ;  /* 0x000000f8080b9211 */ /* 0x000fe200000f0c09 */
[----:B------:R-:W-:Y:S01]  /*16450*/  @!P3 IMAD.MOV.U32 R8, RZ, RZ, R15 ;  /* 0x000000ffff08b224 */ /* 0x000fe200078e000f */
        /* <DEDUP_REMOVED lines=25> */
.L_x_1788:
[----:B---3--:R-:W3:Y:S01]  /*165f0*/  LDL R6, [R1] ;  /* 0x0000000001067983 */ /* 0x008ee20000100800 */
[----:B--2---:R-:W-:Y:S01]  /*16600*/  IMAD.SHL.U32 R0, R214, 0x8, RZ ;  /* 0x00000008d6007824 */ /* 0x004fe200078e00ff */
[----:B------:R-:W-:Y:S04]  /*16610*/  DEPBAR.LE SB0, 0x0 ;  /* 0x000080000000791a */ /* 0x000fe80000000000 */
[----:B------:R-:W-:Y:S01]  /*16620*/  LOP3.LUT R208, R0, 0x38, RZ, 0xc0, !PT ;  /* 0x0000003800d07812 */ /* 0x000fe200078ec0ff */
[----:B------:R-:W-:Y:S01]  /*16630*/  BAR.SYNC.DEFER_BLOCKING 0x0 ;  /* 0x0000000000007b1d */ /* 0x000fe20000010000 */
[----:B------:R-:W-:Y:S01]  /*16640*/  IMAD.WIDE.U32 R4, R250, UR21, RZ ;  /* 0x00000015fa047c25 */ /* 0x000fe2000f8e00ff */
[----:B------:R-:W-:Y:S01]  /*16650*/  SHF.R.U32.HI R210, RZ, 0x1, R214 ;  /* 0x00000001ffd27819 */ /* 0x000fe200000116d6 */
[----:B------:R-:W-:Y:S01]  /*16660*/  UISETP.GT.AND UP0, UPT, UR21, UR19, UPT ;  /* 0x000000131500728c */ /* 0x000fe2000bf04270 */
[----:B------:R-:W-:Y:S01]  /*16670*/  LOP3.LUT R0, R208, 0x40, RZ, 0xfc, !PT ;  /* 0x00000040d0007812 */ /* 0x000fe200078efcff */
[----:B------:R-:W-:Y:S02]  /*16680*/  IMAD R5, R251, UR21, R5 ;  /* 0x00000015fb057c24 */ /* 0x000fe4000f8e0205 */
[----:B------:R-:W-:Y:S01]  /*16690*/  IMAD.SHL.U32 R12, R214, 0x20, RZ ;  /* 0x00000020d60c7824 */ /* 0x000fe200078e00ff */
[----:B------:R-:W-:Y:S01]  /*166a0*/  ISETP.GE.AND P1, PT, R0, UR11, PT ;  /* 0x0000000b00007c0c */ /* 0x000fe2000bf26270 */
[----:B------:R1:W-:Y:S01]  /*166b0*/  STL [R1+0x4], R0 ;  /* 0x0000040001007387 */ /* 0x0003e20000100800 */
[----:B------:R-:W-:Y:S01]  /*166c0*/  SHF.L.U64.HI R2, R4, 0x5, R5 ;  /* 0x0000000504027819 */ /* 0x000fe20000010205 */
[----:B------:R-:W-:Y:S01]  /*166d0*/  IMAD.SHL.U32 R231, R214, 0x2, RZ ;  /* 0x00000002d6e77824 */ /* 0x000fe200078e00ff */
[----:B------:R-:W-:Y:S03]  /*166e0*/  LOP3.LUT R211, R12, 0x7c00, RZ, 0xc0, !PT ;  /* 0x00007c000cd37812 */ /* 0x000fe600078ec0ff */
[----:B------:R-:W2:Y:S06]  /*166f0*/  LDL R232, [R1+0x18] ;  /* 0x0000180001e87983 */ /* 0x000eac0000100800 */
[----:B------:R-:W4:Y:S06]  /*16700*/  LDL R230, [R1+0x14] ;  /* 0x0000140001e67983 */ /* 0x000f2c0000100800 */
[----:B------:R-:W5:Y:S06]  /*16710*/  LDL R228, [R1+0x10] ;  /* 0x0000100001e47983 */ /* 0x000f6c0000100800 */
[----:B------:R-:W4:Y:S06]  /*16720*/  LDL R229, [R1+0xc] ;  /* 0x00000c0001e57983 */ /* 0x000f2c0000100800 */
[----:B------:R-:W4:Y:S06]  /*16730*/  LDL R227, [R1+0x8] ;  /* 0x0000080001e37983 */ /* 0x000f2c0000100800 */
[----:B------:R-:W-:Y:S01]  /*16740*/  STL [R1+0x30], R231 ;  /* 0x000030e701007387 */ /* 0x000fe20000100800 */
[----:B-1----:R-:W-:Y:S05]  /*16750*/  IMAD.SHL.U32 R0, R4, 0x20, RZ ;  /* 0x0000002004007824 */ /* 0x002fea00078e00ff */
[C---:B------:R-:W-:Y:S04]  /*16760*/  LEA R4, P2, R250.reuse, R0, 0x4 ;  /* 0x00000000fa047211 */ /* 0x040fe800078420ff */
[----:B------:R-:W-:Y:S02]  /*16770*/  LEA.HI.X R5, R250, R2, R251, 0x4, P2 ;  /* 0x00000002fa057211 */ /* 0x000fe400010f24fb */
[CC--:B---3--:R-:W-:Y:S02]  /*16780*/  @!P3 LEA R10, P4, R0.reuse, R6.reuse, 0x1 ;  /* 0x00000006000ab211 */ /* 0x0c8fe400078808ff */
        /* <DEDUP_REMOVED lines=8> */
[----:B------:R-:W-:Y:S02]  /*16810*/  LOP3.LUT R0, R208, 0x1c0, R215, 0xf8, !PT ;  /* 0x000001c0d0007812 */ /* 0x000fe400078ef8d7 */
[----:B------:R-:W-:Y:S03]  /*16820*/  LEA.HI.X R7, R4, R252, R5, 0x1, P2 ;  /* 0x000000fc04077211 */ /* 0x000fe600010f0c05 */
[----:B------:R-:W-:Y:S01]  /*16830*/  @P3 STS.128 [R218+0xa000], RZ ;  /* 0x00a000ffda003388 */ /* 0x000fe20000000c00 */
[----:B------:R-:W-:Y:S02]  /*16840*/  LOP3.LUT R2, R210, 0x8, RZ, 0xc0, !PT ;  /* 0x00000008d2027812 */ /* 0x000fe400078ec0ff */
[----:B------:R-:W-:Y:S03]  /*16850*/  LOP3.LUT R4, R211, 0x200, R215, 0xf8, !PT ;  /* 0x00000200d3047812 */ /* 0x000fe600078ef8d7 */
[----:B------:R-:W-:Y:S01]  /*16860*/  @!PT LDS RZ, [RZ] ;  /* 0x00000000fffff984 */ /* 0x000fe20000000800 */
[----:B------:R-:W-:Y:S01]  /*16870*/  @!PT LDS RZ, [RZ] ;  /* 0x00000000fffff984 */ /* 0x000fe20000000800 */
[----:B------:R-:W-:Y:S01]  /*16880*/  @!PT LDS RZ, [RZ] ;  /* 0x00000000fffff984 */ /* 0x000fe20000000800 */
[----:B------:R-:W-:Y:S01]  /*16890*/  @!P1 LDGSTS.E.BYPASS.LTC128B.128 [R218+0xb000], desc[UR26][R8.64+0x80] ;  /* 0x0b00008008da9fae */ /* 0x000fe2000b981a1a */
[C---:B------:R-:W-:Y:S02]  /*168a0*/  LOP3.LUT R209, R0.reuse, R2, RZ, 0x3c, !PT ;  /* 0x0000000200d17212 */ /* 0x040fe400078e3cff */
[----:B------:R-:W-:Y:S03]  /*168b0*/  LOP3.LUT R2, R0, 0x8, R214, 0x78, !PT ;  /* 0x0000000800027812 */ /* 0x000fe600078e78d6 */
[----:B------:R-:W-:Y:S01]  /*168c0*/  @P1 STS.128 [R218+0xb000], RZ ;  /* 0x00b000ffda001388 */ /* 0x000fe20000000c00 */
[----:B------:R-:W-:Y:S02]  /*168d0*/  LOP3.LUT R0, R4, R209, RZ, 0xfc, !PT ;  /* 0x000000d104007212 */ /* 0x000fe400078efcff */
[----:B------:R-:W-:Y:S03]  /*168e0*/  LOP3.LUT P2, RZ, R214, 0x4, RZ, 0xc0, !PT ;  /* 0x00000004d6ff7812 */ /* 0x000fe6000784c0ff */
[----:B------:R-:W-:Y:S01]  /*168f0*/  @!PT LDS RZ, [RZ] ;  /* 0x00000000fffff984 */ /* 0x000fe20000000800 */
[----:B------:R-:W-:Y:S01]  /*16900*/  @!PT LDS RZ, [RZ] ;  /* 0x00000000fffff984 */ /* 0x000fe20000000800 */
[----:B------:R-:W-:Y:S01]  /*16910*/  @!PT LDS RZ, [RZ] ;  /* 0x00000000fffff984 */ /* 0x000fe20000000800 */
[----:B------:R-:W-:Y:S01]  /*16920*/  @!P3 LDGSTS.E.BYPASS.LTC128B.128 [R218+0xa800], desc[UR26][R6.64] ;  /* 0x0a80000006dabfae */ /* 0x000fe2000b981a1a */
[----:B------:R-:W-:Y:S01]  /*16930*/  IMAD R2, R2, 0x2, R216 ;  /* 0x0000000202027824 */ /* 0x000fe200078e02d8 */
[----:B------:R-:W-:Y:S04]  /*16940*/  LEA R0, R0, UR5, 0x1 ;  /* 0x0000000500007c11 */ /* 0x000fe8000f8e08ff */
[----:B------:R-:W-:Y:S01]  /*16950*/  @P3 STS.128 [R218+0xa800], RZ ;  /* 0x00a800ffda003388 */ /* 0x000fe20000000c00 */
[----:B------:R-:W-:Y:S01]  /*16960*/  VIADD R135, R2, UR5 ;  /* 0x0000000502877c36 */ /* 0x000fe20008000000 */
[----:B------:R-:W-:Y:S01]  /*16970*/  SEL R134, R217, 0xffffffc0, !P2 ;  /* 0xffffffc0d9867807 */ /* 0x000fe20005000000 */
[--C-:B------:R-:W-:Y:S03]  /*16980*/  IMAD.IADD R204, R213, 0x1, R0.reuse ;  /* 0x00000001d5cc7824 */ /* 0x100fe600078e0200 */
[----:B------:R-:W-:Y:S01]  /*16990*/  @!PT LDS RZ, [RZ] ;  /* 0x00000000fffff984 */ /* 0x000fe20000000800 */
[----:B------:R-:W-:Y:S01]  /*169a0*/  @!PT LDS RZ, [RZ] ;  /* 0x00000000fffff984 */ /* 0x000fe20000000800 */
[----:B------:R-:W-:Y:S01]  /*169b0*/  @!PT LDS RZ, [RZ] ;  /* 0x00000000fffff984 */ /* 0x000fe20000000800 */
[----:B------:R1:W-:Y:S01]  /*169c0*/  @!P1 LDGSTS.E.BYPASS.LTC128B.128 [R218+0xb800], desc[UR26][R6.64+0x80] ;  /* 0x0b80008006da9fae */ /* 0x0003e2000b981a1a */
[C---:B------:R-:W-:Y:S02]  /*169d0*/  IMAD.IADD R137, R135.reuse, 0x1, R213 ;  /* 0x0000000187897824 */ /* 0x040fe400078e02d5 */
[----:B------:R-:W-:Y:S03]  /*169e0*/  IMAD.IADD R136, R134, 0x1, R0 ;  /* 0x0000000186887824 */ /* 0x000fe600078e0200 */
[----:B------:R-:W-:Y:S01]  /*169f0*/  @P1 STS.128 [R218+0xb800], RZ ;  /* 0x00b800ffda001388 */ /* 0x000fe20000000c00 */
[----:B------:R-:W-:Y:S02]  /*16a00*/  IMAD.IADD R134, R135, 0x1, R134 ;  /* 0x0000000187867824 */ /* 0x000fe400078e0286 */
[C---:B------:R-:W-:Y:S03]  /*16a10*/  IMAD.IADD R135, R213.reuse, 0x1, R136 ;  /* 0x00000001d5877824 */ /* 0x040fe600078e0288 */
[----:B------:R-:W-:Y:S01]  /*16a20*/  LDSM.16.M88.4 R32, [R0] ;  /* 0x000000000020783b */ /* 0x000fe20000000200 */
[----:B------:R-:W-:Y:S05]  /*16a30*/  IMAD.IADD R139, R213, 0x1, R134 ;  /* 0x00000001d58b7824 */ /* 0x000fea00078e0286 */
[----:B------:R-:W1:Y:S06]  /*16a40*/  LDSM.16.M88.4 R16, [R2+UR5+0x8000] ;  /* 0x008000050210783b */ /* 0x000e6c0008000200 */
[----:B------:R-:W3:Y:S06]  /*16a50*/  LDSM.16.M88.4 R28, [R0+0x2000] ;  /* 0x00200000001c783b */ /* 0x000eec0000000200 */
[----:B------:R-:W2:Y:S06]  /*16a60*/  LDSM.16.M88.4 R140, [R2+UR5+0x8800] ;  /* 0x00880005028c783b */ /* 0x000eac0008000200 */
[----:B------:R-:W0:Y:S06]  /*16a70*/  LDGDEPBAR ;  /* 0x00000000000079af */ /* 0x000e2c0000000000 */
[----:B------:R-:W-:Y:S06]  /*16a80*/  LDSM.16.M88.4 R176, [R204] ;  /* 0x00000000ccb0783b */ /* 0x000fec0000000200 */
[----:B------:R-:W5:Y:S06]  /*16a90*/  LDSM.16.M88.4 R180, [R137+0x8000] ;  /* 0x0080000089b4783b */ /* 0x000f6c0000000200 */
[----:B------:R-:W4:Y:S01]  /*16aa0*/  LDSM.16.M88.4 R184, [R204+0x2000] ;  /* 0x00200000ccb8783b */ /* 0x000f220000000200 */
[-C--:B-1----:R-:W-:Y:S05]  /*16ab0*/  HMMA.16816.F32.BF16 R4, R32, R16.reuse, RZ ;  /* 0x000000102004723c */ /* 0x082fea00000418ff */
[----:B------:R-:W1:Y:S06]  /*16ac0*/  LDSM.16.M88.4 R188, [R137+0x8800] ;  /* 0x0088000089bc783b */ /* 0x000e6c0000000200 */
[----:B------:R-:W-:Y:S01]  /*16ad0*/  LDSM.16.M88.4 R192, [R136] ;  /* 0x0000000088c0783b */ /* 0x000fe20000000200 */
[C---:B---3--:R-:W-:Y:S05]  /*16ae0*/  HMMA.16816.F32.BF16 R8, R28.reuse, R16, RZ ;  /* 0x000000101c08723c */ /* 0x048fea00000418ff */
[----:B------:R-:W3:Y:S03]  /*16af0*/  LDSM.16.M88.4 R196, [R134+0x8000] ;  /* 0x0080000086c4783b */ /* 0x000ee60000000200 */
[-C--:B------:R-:W-:Y:S03]  /*16b00*/  HMMA.16816.F32.BF16 R12, R28, R18.reuse, RZ ;  /* 0x000000121c0c723c */ /* 0x080fe600000418ff */
[----:B------:R-:W3:Y:S05]  /*16b10*/  LDSM.16.M88.4 R200, [R136+0x2000] ;  /* 0x0020000088c8783b */ /* 0x000eea0000000200 */
[C---:B------:R-:W-:Y:S08]  /*16b20*/  HMMA.16816.F32.BF16 R16, R32.reuse, R18, RZ ;  /* 0x000000122010723c */ /* 0x040ff000000418ff */
[-C--:B--2---:R-:W-:Y:S08]  /*16b30*/  HMMA.16816.F32.BF16 R20, R32, R140.reuse, RZ ;  /* 0x0000008c2014723c */ /* 0x084ff000000418ff */
[C---:B------:R-:W-:Y:S08]  /*16b40*/  HMMA.16816.F32.BF16 R24, R28.reuse, R140, RZ ;  /* 0x0000008c1c18723c */ /* 0x040ff000000418ff */
[-C--:B------:R-:W-:Y:S08]  /*16b50*/  HMMA.16816.F32.BF16 R28, R28, R142.reuse, RZ ;  /* 0x0000008e1c1c723c */ /* 0x080ff000000418ff */
[----:B------:R-:W-:Y:S01]  /*16b60*/  HMMA.16816.F32.BF16 R32, R32, R142, RZ ;  /* 0x0000008e2020723c */ /* 0x000fe200000418ff */
[----:B------:R-:W2:Y:S07]  /*16b70*/  LDSM.16.M88.4 R140, [R134+0x8800] ;  /* 0x00880000868c783b */ /* 0x000eae0000000200 */
[-C--:B-----5:R-:W-:Y:S08]  /*16b80*/  HMMA.16816.F32.BF16 R4, R176, R180.reuse, R4 ;  /* 0x000000b4b004723c */ /* 0x0a0ff00000041804 */
[C---:B----4-:R-:W-:Y:S08]  /*16b90*/  HMMA.16816.F32.BF16 R8, R184.reuse, R180, R8 ;  /* 0x000000b4b808723c */ /* 0x050ff00000041808 */
        /* <DEDUP_REMOVED lines=8> */
[----:B------:R-:W1:Y:S06]  /*16c20*/  LDSM.16.M88.4 R176, [R135] ;  /* 0x0000000087b0783b */ /* 0x000e6c0000000200 */
[----:B------:R-:W4:Y:S01]  /*16c30*/  LDSM.16.M88.4 R188, [R139+0x8800] ;  /* 0x008800008bbc783b */ /* 0x000f220000000200 */
[-C--:B---3--:R-:W-:Y:S08]  /*16c40*/  HMMA.16816.F32.BF16 R4, R192, R196.reuse, R4 ;  /* 0x000000c4c004723c */ /* 0x088ff00000041804 */
[C---:B------:R-:W-:Y:S08]  /*16c50*/  HMMA.16816.F32.BF16 R8, R200.reuse, R196, R8 ;  /* 0x000000c4c808723c */ /* 0x040ff00000041808 */
        /* <DEDUP_REMOVED lines=8> */
[----:B------:R2:W-:Y:S06]  /*16ce0*/  LDSM.16.M88.4 R140, [R0+0x4000] ;  /* 0x00400000008c783b */ /* 0x0005ec0000000200 */
[----:B------:R-:W3:Y:S01]  /*16cf0*/  LDSM.16.M88.4 R192, [R2+UR5+0x9000] ;  /* 0x0090000502c0783b */ /* 0x000ee20008000200 */
[-C--:B-1----:R-:W-:Y:S08]  /*16d00*/  HMMA.16816.F32.BF16 R4, R176, R180.reuse, R4 ;  /* 0x000000b4b004723c */ /* 0x082ff00000041804 */
[C---:B------:R-:W-:Y:S08]  /*16d10*/  HMMA.16816.F32.BF16 R8, R184.reuse, R180, R8 ;  /* 0x000000b4b808723c */ /* 0x040ff00000041808 */
[-C--:B------:R-:W-:Y:S01]  /*16d20*/  HMMA.16816.F32.BF16 R12, R184, R182.reuse, R12 ;  /* 0x000000b6b80c723c */ /* 0x080fe2000004180c */
[----:B--2---:R-:W-:Y:S07]  /*16d30*/  IMAD.U32 R0, RZ, RZ, UR21 ;  /* 0x00000015ff007e24 */ /* 0x004fee000f8e00ff */
[C---:B------:R-:W-:Y:S01]  /*16d40*/  HMMA.16816.F32.BF16 R16, R176.reuse, R182, R16 ;  /* 0x000000b6b010723c */ /* 0x040fe20000041810 */
[----:B------:R1:W2:Y:S07]  /*16d50*/  LDSM.16.M88.4 R180, [R2+UR5+0x9800] ;  /* 0x0098000502b4783b */ /* 0x0002ae0008000200 */
[-C--:B----4-:R-:W-:Y:S08]  /*16d60*/  HMMA.16816.F32.BF16 R20, R176, R188.reuse, R20 ;  /* 0x000000bcb014723c */ /* 0x090ff00000041814 */
[C---:B------:R-:W-:Y:S08]  /*16d70*/  HMMA.16816.F32.BF16 R24, R184.reuse, R188, R24 ;  /* 0x000000bcb818723c */ /* 0x040ff00000041818 */
[-C--:B------:R-:W-:Y:S01]  /*16d80*/  HMMA.16816.F32.BF16 R28, R184, R190.reuse, R28 ;  /* 0x000000beb81c723c */ /* 0x080fe2000004181c */
[----:B------:R-:W4:Y:S02]  /*16d90*/  LDSM.16.M88.4 R184, [R204+0x4000] ;  /* 0x00400000ccb8783b */ /* 0x000f240000000200 */
[----:B-1----:R-:W-:Y:S04]  /*16da0*/  LOP3.LUT R2, R232, UR21, RZ, 0x3c, !PT ;  /* 0x00000015e8027c12 */ /* 0x002fe8000f8e3cff */
[----:B------:R-:W1:Y:S01]  /*16db0*/  LDSM.16.M88.4 R204, [R204+0x6000] ;  /* 0x00600000cccc783b */ /* 0x000e620000000200 */
[----:B------:R-:W-:Y:S05]  /*16dc0*/  HMMA.16816.F32.BF16 R32, R176, R190, R32 ;  /* 0x000000beb020723c */ /* 0x000fea0000041820 */
[----:B------:R-:W5:Y:S03]  /*16dd0*/  LDSM.16.M88.4 R176, [R137+0x9800] ;  /* 0x0098000089b0783b */ /* 0x000f660000000200 */
[-C--:B---3--:R-:W-:Y:S03]  /*16de0*/  HMMA.16816.F32.BF16 R4, R140, R192.reuse, R4 ;  /* 0x000000c08c04723c */ /* 0x088fe60000041804 */
[----:B------:R-:W-:Y:S05]  /*16df0*/  LDSM.16.M88.4 R188, [R136+0x6000] ;  /* 0x0060000088bc783b */ /* 0x000fea0000000200 */
        /* <DEDUP_REMOVED lines=10> */
[----:B------:R-:W3:Y:S01]  /*16ea0*/  LDSM.16.M88.4 R180, [R134+0x9000] ;  /* 0x0090000086b4783b */ /* 0x000ee20000000200 */
[-C--:B----4-:R-:W-:Y:S08]  /*16eb0*/  HMMA.16816.F32.BF16 R4, R184, R200.reuse, R4 ;  /* 0x000000c8b804723c */ /* 0x090ff00000041804 */
[C---:B-1----:R-:W-:Y:S08]  /*16ec0*/  HMMA.16816.F32.BF16 R8, R204.reuse, R200, R8 ;  /* 0x000000c8cc08723c */ /* 0x042ff00000041808 */
[-C--:B------:R-:W-:Y:S03]  /*16ed0*/  HMMA.16816.F32.BF16 R12, R204, R202.reuse, R12 ;  /* 0x000000cacc0c723c */ /* 0x080fe6000004180c */
[----:B--2---:R-:W-:Y:S05]  /*16ee0*/  LOP3.LUT R136, R231, 0x6, RZ, 0xc0, !PT ;  /* 0x00000006e7887812 */ /* 0x004fea00078ec0ff */
[C---:B------:R-:W-:Y:S01]  /*16ef0*/  HMMA.16816.F32.BF16 R16, R184.reuse, R202, R16 ;  /* 0x000000cab810723c */ /* 0x040fe20000041810 */
[----:B------:R-:W1:Y:S03]  /*16f00*/  LDSM.16.M88.4 R200, [R139+0x9000] ;  /* 0x009000008bc8783b */ /* 0x000e660000000200 */
[----:B------:R-:W-:Y:S03]  /*16f10*/  IMAD R0, R0, 0x20, R136 ;  /* 0x0000002000007824 */ /* 0x000fe600078e0288 */
[----:B------:R-:W-:Y:S01]  /*16f20*/  STL [R1+0x2c], R136 ;  /* 0x00002c8801007387 */ /* 0x000fe20000100800 */
[-C--:B-----5:R-:W-:Y:S03]  /*16f30*/  HMMA.16816.F32.BF16 R20, R184, R176.reuse, R20 ;  /* 0x000000b0b814723c */ /* 0x0a0fe60000041814 */
[-C--:B------:R-:W-:Y:S02]  /*16f40*/  ISETP.GT.AND P6, PT, R219, R0.reuse, PT ;  /* 0x00000000db00720c */ /* 0x080fe40003fc4270 */
[----:B------:R-:W-:Y:S03]  /*16f50*/  ISETP.GT.AND P4, PT, R226, R0, PT ;  /* 0x00000000e200720c */ /* 0x000fe60003f84270 */
[C---:B------:R-:W-:Y:S08]  /*16f60*/  HMMA.16816.F32.BF16 R24, R204.reuse, R176, R24 ;  /* 0x000000b0cc18723c */ /* 0x040ff00000041818 */
[-C--:B------:R-:W-:Y:S01]  /*16f70*/  HMMA.16816.F32.BF16 R28, R204, R178.reuse, R28 ;  /* 0x000000b2cc1c723c */ /* 0x080fe2000004181c */
[----:B------:R2:W4:Y:S07]  /*16f80*/  LDSM.16.M88.4 R204, [R135+0x6000] ;  /* 0x0060000087cc783b */ /* 0x00052e0000000200 */
[----:B------:R-:W-:Y:S08]  /*16f90*/  HMMA.16816.F32.BF16 R32, R184, R178, R32 ;  /* 0x000000b2b820723c */ /* 0x000ff00000041820 */
[-C--:B---3--:R-:W-:Y:S08]  /*16fa0*/  HMMA.16816.F32.BF16 R4, R140, R180.reuse, R4 ;  /* 0x000000b48c04723c */ /* 0x088ff00000041804 */
[C---:B------:R-:W-:Y:S04]  /*16fb0*/  HMMA.16816.F32.BF16 R8, R188.reuse, R180, R8 ;  /* 0x000000b4bc08723c */ /* 0x040fe80000041808 */
[----:B--2---:R-:W-:Y:S04]  /*16fc0*/  IMAD.WIDE.U32 R134, R2, -0x326172a9, RZ ;  /* 0xcd9e8d5702867825 */ /* 0x004fe800078e00ff */
[-C--:B------:R-:W-:Y:S03]  /*16fd0*/  HMMA.16816.F32.BF16 R12, R188, R182.reuse, R12 ;  /* 0x000000b6bc0c723c */ /* 0x080fe6000004180c */
[----:B------:R-:W-:Y:S05]  /*16fe0*/  VIADD R2, R0, 0x19 ;  /* 0x0000001900027836 */ /* 0x000fea0000000000 */
[C---:B------:R-:W-:Y:S08]  /*16ff0*/  HMMA.16816.F32.BF16 R16, R140.reuse, R182, R16 ;  /* 0x000000b68c10723c */ /* 0x040ff00000041810 */
[-C--:B------:R-:W-:Y:S08]  /*17000*/  HMMA.16816.F32.BF16 R20, R140, R192.reuse, R20 ;  /* 0x000000c08c14723c */ /* 0x080ff00000041814 */
[C---:B------:R-:W-:Y:S04]  /*17010*/  HMMA.16816.F32.BF16 R24, R188.reuse, R192, R24 ;  /* 0x000000c0bc18723c */ /* 0x040fe80000041818 */
[C---:B------:R-:W-:Y:S02]  /*17020*/  LOP3.LUT R192, R135.reuse, R228, RZ, 0x3c, !PT ;  /* 0x000000e487c07212 */ /* 0x040fe400078e3cff */
[----:B------:R-:W-:Y:S02]  /*17030*/  LOP3.LUT R193, R134, R227, RZ, 0x3c, !PT ;  /* 0x000000e386c17212 */ /* 0x000fe400078e3cff */
[-C--:B------:R-:W-:Y:S03]  /*17040*/  HMMA.16816.F32.BF16 R28, R188, R194.reuse, R28 ;  /* 0x000000c2bc1c723c */ /* 0x080fe6000004181c */
[----:B------:R-:W-:Y:S01]  /*17050*/  LOP3.LUT R190, R135, R230, RZ, 0x3c, !PT ;  /* 0x000000e687be7212 */ /* 0x000fe200078e3cff */
[----:B------:R-:W-:Y:S01]  /*17060*/  VIADD R135, R0, 0x1 ;  /* 0x0000000100877836 */ /* 0x000fe20000000000 */
[----:B------:R-:W-:Y:S01]  /*17070*/  LOP3.LUT R191, R134, R229, RZ, 0x3c, !PT ;  /* 0x000000e586bf7212 */ /* 0x000fe200078e3cff */
[----:B------:R-:W-:Y:S02]  /*17080*/  VIADD R134, R0, 0x8 ;  /* 0x0000000800867836 */ /* 0x000fe40000000000 */
[----:B------:R-:W-:Y:S01]  /*17090*/  HMMA.16816.F32.BF16 R32, R140, R194, R32 ;  /* 0x000000c28c20723c */ /* 0x000fe20000041820 */
[----:B------:R-:W2:Y:S01]  /*170a0*/  LDSM.16.M88.4 R140, [R139+0x9800] ;  /* 0x009800008b8c783b */ /* 0x000ea20000000200 */
[----:B------:R-:W-:Y:S04]  /*170b0*/  DEPBAR.LE SB0, 0x0 ;  /* 0x000080000000791a */ /* 0x000fe80000000000 */
[----:B------:R-:W-:Y:S01]  /*170c0*/  BAR.SYNC.DEFER_BLOCKING 0x0 ;  /* 0x0000000000007b1d */ /* 0x000fe20000010000 */
[-C--:B------:R-:W-:Y:S01]  /*170d0*/  ISETP.GT.AND P5, PT, R219, R135.reuse, PT ;  /* 0x00000087db00720c */ /* 0x080fe20003fa4270 */
[-C--:B-1----:R-:W-:Y:S05]  /*170e0*/  HMMA.16816.F32.BF16 R4, R196, R200.reuse, R4 ;  /* 0x000000c8c404723c */ /* 0x082fea0000041804 */
[-C--:B------:R-:W-:Y:S03]  /*170f0*/  ISETP.GT.AND P0, PT, R226, R135.reuse, PT ;  /* 0x00000087e200720c */ /* 0x080fe60003f04270 */
[C---:B----4-:R-:W-:Y:S08]  /*17100*/  HMMA.16816.F32.BF16 R8, R204.reuse, R200, R8 ;  /* 0x000000c8cc08723c */ /* 0x050ff00000041808 */
[-C--:B------:R-:W-:Y:S03]  /*17110*/  HMMA.16816.F32.BF16 R12, R204, R202.reuse, R12 ;  /* 0x000000cacc0c723c */ /* 0x080fe6000004180c */
[----:B------:R-:W-:Y:S01]  /*17120*/  FSEL R201, R4, -INF , !P6 ;  /* 0xff80000004c97808 */ /* 0x000fe20007000000 */
[C---:B------:R-:W-:Y:S01]  /*17130*/  VIADD R4, R0.reuse, 0x18 ;  /* 0x0000001800047836 */ /* 0x040fe20000000000 */
[----:B------:R-:W-:Y:S01]  /*17140*/  FSEL R200, R5, -INF , !P5 ;  /* 0xff80000005c87808 */ /* 0x000fe20006800000 */
[----:B------:R-:W-:Y:S01]  /*17150*/  VIADD R5, R0, 0x11 ;  /* 0x0000001100057836 */ /* 0x000fe20000000000 */
[----:B------:R-:W-:Y:S01]  /*17160*/  FSEL R195, R6, -INF , !P4 ;  /* 0xff80000006c37808 */ /* 0x000fe20006000000 */
[C---:B------:R-:W-:Y:S04]  /*17170*/  HMMA.16816.F32.BF16 R16, R196.reuse, R202, R16 ;  /* 0x000000cac410723c */ /* 0x040fe80000041810 */
[----:B------:R-:W-:Y:S01]  /*17180*/  FSEL R194, R7, -INF , !P0 ;  /* 0xff80000007c27808 */ /* 0x000fe20004000000 */
[C---:B------:R-:W-:Y:S01]  /*17190*/  VIADD R7, R0.reuse, 0x9 ;  /* 0x0000000900077836 */ /* 0x040fe20000000000 */
[CC--:B------:R-:W-:Y:S01]  /*171a0*/  ISETP.GT.AND P6, PT, R225.reuse, R0.reuse, PT ;  /* 0x00000000e100720c */ /* 0x0c0fe20003fc4270 */
[----:B------:R-:W-:Y:S01]  /*171b0*/  VIADD R6, R0, 0x10 ;  /* 0x0000001000067836 */ /* 0x000fe20000000000 */
[C---:B------:R-:W-:Y:S01]  /*171c0*/  ISETP.GT.AND P4, PT, R224.reuse, R0, PT ;  /* 0x00000000e000720c */ /* 0x040fe20003f84270 */
[-C--:B--2---:R-:W-:Y:S03]  /*171d0*/  HMMA.16816.F32.BF16 R20, R196, R140.reuse, R20 ;  /* 0x0000008cc414723c */ /* 0x084fe60000041814 */
[-C--:B------:R-:W-:Y:S02]  /*171e0*/  ISETP.GT.AND P5, PT, R225, R135.reuse, PT ;  /* 0x00000087e100720c */ /* 0x080fe40003fa4270 */
[----:B------:R-:W-:Y:S02]  /*171f0*/  ISETP.GT.AND P0, PT, R224, R135, PT ;  /* 0x00000087e000720c */ /* 0x000fe40003f04270 */
[----:B------:R-:W-:Y:S01]  /*17200*/  FSEL R189, R8, -INF , !P6 ;  /* 0xff80000008bd7808 */ /* 0x000fe20007000000 */
[C---:B------:R-:W-:Y:S04]  /*17210*/  HMMA.16816.F32.BF16 R24, R204.reuse, R140, R24 ;  /* 0x0000008ccc18723c */ /* 0x040fe80000041818 */
[----:B------:R-:W-:Y:S02]  /*17220*/  FSEL R188, R9, -INF , !P5 ;  /* 0xff80000009bc7808 */ /* 0x000fe40006800000 */
[----:B------:R-:W-:Y:S02]  /*17230*/  FSEL R187, R10, -INF , !P4 ;  /* 0xff8000000abb7808 */ /* 0x000fe40006000000 */
[----:B------:R-:W-:Y:S01]  /*17240*/  FSEL R186, R11, -INF , !P0 ;  /* 0xff8000000bba7808 */ /* 0x000fe20004000000 */
[-C--:B------:R-:W-:Y:S03]  /*17250*/  HMMA.16816.F32.BF16 R28, R204, R142.reuse, R28 ;  /* 0x0000008ecc1c723c */ /* 0x080fe6000004181c */
[CC--:B------:R-:W-:Y:S02]  /*17260*/  ISETP.GT.AND P6, PT, R225.reuse, R134.reuse, PT ;  /* 0x00000086e100720c */ /* 0x0c0fe40003fc4270 */
[-C--:B------:R-:W-:Y:S02]  /*17270*/  ISETP.GT.AND P5, PT, R225, R7.reuse, PT ;  /* 0x00000007e100720c */ /* 0x080fe40003fa4270 */
[CC--:B------:R-:W-:Y:S01]  /*17280*/  ISETP.GT.AND P4, PT, R224.reuse, R134.reuse, PT ;  /* 0x00000086e000720c */ /* 0x0c0fe20003f84270 */
[----:B------:R-:W-:Y:S04]  /*17290*/  HMMA.16816.F32.BF16 R32, R196, R142, R32 ;  /* 0x0000008ec420723c */ /* 0x000fe80000041820 */
[-C--:B------:R-:W-:Y:S02]  /*172a0*/  ISETP.GT.AND P0, PT, R224, R7.reuse, PT ;  /* 0x00000007e000720c */ /* 0x080fe40003f04270 */
        /* <DEDUP_REMOVED lines=10> */
[----:B------:R-:W-:Y:S01]  /*17350*/  FSEL R179, R18, -INF , !P4 ;  /* 0xff80000012b37808 */ /* 0x000fe20006000000 */
[----:B------:R-:W-:Y:S01]  /*17360*/  IMAD.U32 R18, RZ, RZ, UR33 ;  /* 0x00000021ff127e24 */ /* 0x000fe2000f8e00ff */
[----:B------:R-:W-:Y:S01]  /*17370*/  FSEL R178, R19, -INF , !P0 ;  /* 0xff80000013b27808 */ /* 0x000fe20004000000 */
[----:B------:R-:W-:Y:S01]  /*17380*/  IMAD.U32 R19, RZ, RZ, UR33 ;  /* 0x00000021ff137e24 */ /* 0x000fe2000f8e00ff */
[CC--:B------:R-:W-:Y:S02]  /*17390*/  ISETP.GT.AND P6, PT, R219.reuse, R6.reuse, PT ;  /* 0x00000006db00720c */ /* 0x0c0fe40003fc4270 */
[-C--:B------:R-:W-:Y:S02]  /*173a0*/  ISETP.GT.AND P5, PT, R219, R5.reuse, PT ;  /* 0x00000005db00720c */ /* 0x080fe40003fa4270 */
[CC--:B------:R-:W-:Y:S02]  /*173b0*/  ISETP.GT.AND P4, PT, R226.reuse, R6.reuse, PT ;  /* 0x00000006e200720c */ /* 0x0c0fe40003f84270 */
        /* <DEDUP_REMOVED lines=21> */
[C---:B------:R-:W-:Y:S02]  /*17510*/  ISETP.GE.AND P6, PT, R0.reuse, R220, PT ;  /* 0x000000dc0000720c */ /* 0x040fe40003fc6270 */
[----:B------:R-:W-:Y:S02]  /*17520*/  ISETP.GE.AND P4, PT, R0, R222, PT ;  /* 0x000000de0000720c */ /* 0x000fe40003f86270 */
[----:B------:R-:W-:Y:S01]  /*17530*/  ISETP.GT.AND P5, PT, R219, R4, PT ;  /* 0x00000004db00720c */ /* 0x000fe20003fa4270 */
[----:B------:R-:W-:Y:S01]  /*17540*/  @!UPT UIADD3 URZ, UPT, UPT, URZ, URZ, URZ ;  /* 0x000000fffffff290 */ /* 0x000fe2000fffe0ff */
[----:B------:R-:W-:Y:S11]  /*17550*/  BRA.U.ANY UP0, `(.L_x_1790) ;  /* 0xffffffed004c7547 */ /* 0x000ff6000b93ffff */
.L_x_1789:
[----:B------:R-:W3:Y:S01]  /*17560*/  LDL.64 R20, [R1+0x50] ;  /* 0x0000500001147983 */ /* 0x000ee20000100a00 */
[----:B--2---:R-:W-:Y:S01]  /*17570*/  IMAD.WIDE.U32 R8, R192, -0x2daee0ad, RZ ;  /* 0xd2511f53c0087825 */ /* 0x004fe200078e00ff */
[----:B------:R-:W-:Y:S01]  /*17580*/  ISETP.GT.AND P1, PT, R219, R2, PT ;  /* 0x00000002db00720c */ /* 0x000fe20003f24270 */
[----:B------:R-:W-:Y:S01]  /*17590*/  UISETP.GT.AND UP0, UPT, UR21, UR19, UPT ;  /* 0x000000131500728c */ /* 0x000fe2000bf04270 */
[----:B------:R-:W-:Y:S01]  /*175a0*/  FSEL R32, R32, -INF , !P5 ;  /* 0xff80000020207808 */ /* 0x000fe20006800000 */
[----:B------:R-:W-:Y:S01]  /*175b0*/  IMAD.WIDE.U32 R16, R193, -0x2daee0ad, RZ ;  /* 0xd2511f53c1107825 */ /* 0x000fe200078e00ff */
[----:B------:R-:W2:Y:S01]  /*175c0*/  LDL.64 R22, [R1+0x48] ;  /* 0x0000480001167983 */ /* 0x000ea20000100a00 */
[----:B------:R-:W-:Y:S01]  /*175d0*/  ISETP.GE.AND P0, PT, R0, R221, PT ;  /* 0x000000dd0000720c */ /* 0x000fe20003f06270 */
[----:B------:R-:W-:Y:S01]  /*175e0*/  UIADD3 UR21, UPT, UPT, UR21, -0x1, URZ ;  /* 0xffffffff15157890 */ /* 0x000fe2000fffe0ff */
[----:B------:R-:W-:Y:S01]  /*175f0*/  IMAD.WIDE.U32 R10, R190, -0x2daee0ad, RZ ;  /* 0xd2511f53be0a7825 */ /* 0x000fe200078e00ff */
[----:B------:R-:W-:Y:S02]  /*17600*/  FSEL R28, R33, -INF , !P1 ;  /* 0xff800000211c7808 */ /* 0x000fe40004800000 */
[----:B------:R-:W4:Y:S01]  /*17610*/  LDL.64 R192, [R1+0x38] ;  /* 0x0000380001c07983 */ /* 0x000f220000100a00 */
[----:B------:R-:W-:Y:S01]  /*17620*/  IMAD.WIDE.U32 R14, R191, -0x2daee0ad, RZ ;  /* 0xd2511f53bf0e7825 */ /* 0x000fe200078e00ff */
[----:B------:R-:W-:Y:S02]  /*17630*/  ISETP.GT.AND P1, PT, R226, R4, PT ;  /* 0x00000004e200720c */ /* 0x000fe40003f24270 */
[-C--:B------:R-:W-:Y:S01]  /*17640*/  ISETP.GE.AND P5, PT, R0, R223.reuse, PT ;  /* 0x000000df0000720c */ /* 0x080fe20003fa6270 */
[----:B------:R-:W-:Y:S01]  /*17650*/  VIADD R0, R18, 0x76cf5d0a ;  /* 0x76cf5d0a12007836 */ /* 0x000fe20000000000 */
[----:B------:R-:W5:Y:S01]  /*17660*/  LDL.64 R190, [R1+0x40] ;  /* 0x0000400001be7983 */ /* 0x000f620000100a00 */
[----:B------:R-:W-:Y:S01]  /*17670*/  FSEL R34, R34, -INF , !P1 ;  /* 0xff80000022227808 */ /* 0x000fe20004800000 */
[----:B------:R-:W-:Y:S01]  /*17680*/  VIADD R12, R19, 0x32370b8f ;  /* 0x32370b8f130c7836 */ /* 0x000fe20000000000 */
[----:B------:R-:W-:Y:S02]  /*17690*/  ISETP.GT.AND P1, PT, R226, R2, PT ;  /* 0x00000002e200720c */ /* 0x000fe40003f24270 */
[----:B------:R-:W-:Y:S02]  /*176a0*/  FSEL R26, R195, -INF , !P4 ;  /* 0xff800000c31a7808 */ /* 0x000fe40006000000 */
[----:B------:R-:W-:Y:S02]  /*176b0*/  FSEL R35, R35, -INF , !P1 ;  /* 0xff80000023237808 */ /* 0x000fe40004800000 */
[C---:B------:R-:W-:Y:S02]  /*176c0*/  ISETP.GE.AND P1, PT, R135.reuse, R220, PT ;  /* 0x000000dc8700720c */ /* 0x040fe40003f26270 */
[C---:B------:R-:W-:Y:S02]  /*176d0*/  ISETP.GE.AND P4, PT, R135.reuse, R223, PT ;  /* 0x000000df8700720c */ /* 0x040fe40003f86270 */
[----:B------:R-:W-:Y:S02]  /*176e0*/  FSEL R25, R200, -INF , !P1 ;  /* 0xff800000c8197808 */ /* 0x000fe40004800000 */
[-C--:B------:R-:W-:Y:S02]  /*176f0*/  ISETP.GE.AND P1, PT, R135, R221.reuse, PT ;  /* 0x000000dd8700720c */ /* 0x080fe40003f26270 */
[C---:B------:R-:W-:Y:S02]  /*17700*/  LOP3.LUT R143, R12.reuse, R8, R17, 0x96, !PT ;  /* 0x000000080c8f7212 */ /* 0x040fe400078e9611 */
[----:B------:R-:W-:Y:S02]  /*17710*/  LOP3.LUT R142, R12, R10, R15, 0x96, !PT ;  /* 0x0000000a0c8e7212 */ /* 0x000fe400078e960f */
[----:B------:R-:W-:Y:S01]  /*17720*/  FSEL R8, R189, -INF , !P0 ;  /* 0xff800000bd087808 */ /* 0x000fe20004000000 */
[----:B------:R-:W-:Y:S01]  /*17730*/  IMAD.WIDE.U32 R244, R143, -0x326172a9, RZ ;  /* 0xcd9e8d578ff47825 */ /* 0x000fe200078e00ff */
[----:B------:R-:W-:Y:S02]  /*17740*/  ISETP.GE.AND P0, PT, R7, R221, PT ;  /* 0x000000dd0700720c */ /* 0x000fe40003f06270 */
[----:B------:R-:W-:Y:S01]  /*17750*/  FSEL R10, R187, -INF , !P5 ;  /* 0xff800000bb0a7808 */ /* 0x000fe20006800000 */
[----:B------:R-:W-:Y:S01]  /*17760*/  IMAD.WIDE.U32 R246, R142, -0x326172a9, RZ ;  /* 0xcd9e8d578ef67825 */ /* 0x000fe200078e00ff */
[-C--:B------:R-:W-:Y:S02]  /*17770*/  ISETP.GE.AND P5, PT, R134, R220.reuse, PT ;  /* 0x000000dc8600720c */ /* 0x080fe40003fa6270 */
[----:B------:R-:W-:Y:S02]  /*17780*/  FSEL R12, R184, -INF , !P0 ;  /* 0xff800000b80c7808 */ /* 0x000fe40004000000 */
[-C--:B------:R-:W-:Y:S02]  /*17790*/  ISETP.GE.AND P0, PT, R7, R220.reuse, PT ;  /* 0x000000dc0700720c */ /* 0x080fe40003f06270 */
[----:B------:R-:W-:Y:S02]  /*177a0*/  FSEL R17, R181, -INF , !P5 ;  /* 0xff800000b5117808 */ /* 0x000fe40006800000 */
[C---:B------:R-:W-:Y:S02]  /*177b0*/  ISETP.GE.AND P5, PT, R5.reuse, R220, PT ;  /* 0x000000dc0500720c */ /* 0x040fe40003fa6270 */
[----:B------:R-:W-:Y:S02]  /*177c0*/  FSEL R18, R180, -INF , !P0 ;  /* 0xff800000b4127808 */ /* 0x000fe40004000000 */
[-C--:B------:R-:W-:Y:S02]  /*177d0*/  ISETP.GE.AND P0, PT, R6, R222.reuse, PT ;  /* 0x000000de0600720c */ /* 0x080fe40003f06270 */
[----:B------:R-:W-:Y:S02]  /*177e0*/  FSEL R241, R176, -INF , !P5 ;  /* 0xff800000b0f17808 */ /* 0x000fe40006800000 */
[----:B------:R-:W-:Y:S02]  /*177f0*/  ISETP.GE.AND P5, PT, R5, R223, PT ;  /* 0x000000df0500720c */ /* 0x000fe40003fa6270 */
[----:B------:R-:W-:Y:S02]  /*17800*/  FSEL R243, R141, -INF , !P0 ;  /* 0xff8000008df37808 */ /* 0x000fe40004000000 */
[----:B------:R-:W-:Y:S01]  /*17810*/  FSEL R227, R136, -INF , !P5 ;  /* 0xff80000088e37808 */ /* 0x000fe20006800000 */
[----:B------:R-:W1:Y:S01]  /*17820*/  LDC R141, c[0x0][0x4f8] ;  /* 0x00013e00ff8d7b82 */ /* 0x000e620000000800 */
[----:B------:R-:W-:Y:S02]  /*17830*/  ISETP.GE.AND P0, PT, R5, R222, PT ;  /* 0x000000de0500720c */ /* 0x000fe40003f06270 */
[----:B------:R-:W-:Y:S02]  /*17840*/  ISETP.GE.AND P5, PT, R4, R220, PT ;  /* 0x000000dc0400720c */ /* 0x000fe40003fa6270 */
[----:B------:R-:W-:Y:S02]  /*17850*/  FSEL R240, R202, -INF , !P0 ;  /* 0xff800000caf07808 */ /* 0x000fe40004000000 */
[----:B-1----:R-:W-:Y:S05]  /*17860*/  LOP3.LUT R141, R141, 0xff, RZ, 0xc0, !PT ;  /* 0x000000ff8d8d7812 */ /* 0x002fea00078ec0ff */
[----:B------:R-:W-:Y:S01]  /*17870*/  IMAD R141, R141, 0x10000, R141 ;  /* 0x000100008d8d7824 */ /* 0x000fe200078e028d */
[----:B---3--:R-:W-:Y:S02]  /*17880*/  FSEL R21, R201, -INF , !P6 ;  /* 0xff800000c9157808 */ /* 0x008fe40007000000 */
[----:B------:R-:W-:Y:S04]  /*17890*/  ISETP.GE.AND P6, PT, R135, R222, PT ;  /* 0x000000de8700720c */ /* 0x000fe80003fc6270 */
[----:B------:R-:W-:Y:S02]  /*178a0*/  FSEL R29, R194, -INF , !P6 ;  /* 0xff800000c21d7808 */ /* 0x000fe40007000000 */
[----:B------:R-:W-:Y:S02]  /*178b0*/  ISETP.GE.AND P6, PT, R134, R221, PT ;  /* 0x000000dd8600720c */ /* 0x000fe40003fc6270 */
[----:B--2---:R-:W-:Y:S02]  /*178c0*/  LOP3.LUT R23, R20, R0, R9, 0x96, !PT ;  /* 0x0000000014177212 */ /* 0x004fe400078e9609 */
[----:B------:R-:W-:Y:S02]  /*178d0*/  FSEL R13, R185, -INF , !P6 ;  /* 0xff800000b90d7808 */ /* 0x000fe40007000000 */
[-C--:B------:R-:W-:Y:S02]  /*178e0*/  ISETP.GE.AND P6, PT, R7, R223.reuse, PT ;  /* 0x000000df0700720c */ /* 0x080fe40003fc6270 */
[----:B------:R-:W-:Y:S02]  /*178f0*/  FSEL R9, R188, -INF , !P1 ;  /* 0xff800000bc097808 */ /* 0x000fe40004800000 */
[----:B------:R-:W-:Y:S02]  /*17900*/  FSEL R33, R182, -INF , !P6 ;  /* 0xff800000b6217808 */ /* 0x000fe40007000000 */
[----:B------:R-:W-:Y:S02]  /*17910*/  ISETP.GE.AND P1, PT, R134, R223, PT ;  /* 0x000000df8600720c */ /* 0x000fe40003f26270 */
[----:B------:R-:W-:Y:S02]  /*17920*/  ISETP.GE.AND P6, PT, R6, R220, PT ;  /* 0x000000dc0600720c */ /* 0x000fe40003fc6270 */
[----:B------:R-:W-:Y:S02]  /*17930*/  LOP3.LUT R22, R22, R0, R11, 0x96, !PT ;  /* 0x0000000016167212 */ /* 0x000fe400078e960b */
[----:B------:R-:W-:Y:S02]  /*17940*/  FSEL R11, R186, -INF , !P4 ;  /* 0xff800000ba0b7808 */ /* 0x000fe40006000000 */
[-C--:B------:R-:W-:Y:S01]  /*17950*/  ISETP.GE.AND P4, PT, R134, R222.reuse, PT ;  /* 0x000000de8600720c */ /* 0x080fe20003f86270 */
[----:B------:R-:W-:Y:S01]  /*17960*/  IMAD.WIDE.U32 R134, R22, -0x326172a9, RZ ;  /* 0xcd9e8d5716867825 */ /* 0x000fe200078e00ff */
[----:B------:R-:W-:Y:S02]  /*17970*/  FSEL R15, R183, -INF , !P1 ;  /* 0xff800000b70f7808 */ /* 0x000fe40004800000 */
[----:B------:R-:W-:Y:S02]  /*17980*/  FSEL R242, R177, -INF , !P6 ;  /* 0xff800000b1f27808 */ /* 0x000fe40007000000 */
[-C--:B------:R-:W-:Y:S02]  /*17990*/  ISETP.GE.AND P1, PT, R7, R222.reuse, PT ;  /* 0x000000de0700720c */ /* 0x080fe40003f26270 */
[-C--:B------:R-:W-:Y:S01]  /*179a0*/  ISETP.GE.AND P6, PT, R5, R221.reuse, PT ;  /* 0x000000dd0500720c */ /* 0x080fe20003fc6270 */
[----:B------:R-:W-:Y:S01]  /*179b0*/  IMAD.U32 R5, RZ, RZ, UR32 ;  /* 0x00000020ff057e24 */ /* 0x000fe2000f8e00ff */
[----:B------:R-:W-:Y:S02]  /*179c0*/  FSEL R19, R179, -INF , !P4 ;  /* 0xff800000b3137808 */ /* 0x000fe40006000000 */
[----:B------:R-:W-:Y:S01]  /*179d0*/  FSEL R20, R178, -INF , !P1 ;  /* 0xff800000b2147808 */ /* 0x000fe20004800000 */
[----:B------:R-:W-:Y:S01]  /*179e0*/  VIADD R5, R5, 0xdaa66d2b ;  /* 0xdaa66d2b05057836 */ /* 0x000fe20000000000 */
[C---:B------:R-:W-:Y:S02]  /*179f0*/  ISETP.GE.AND P4, PT, R6.reuse, R221, PT ;  /* 0x000000dd0600720c */ /* 0x040fe40003f86270 */
[----:B------:R-:W-:Y:S02]  /*17a00*/  FSEL R198, R139, -INF , !P6 ;  /* 0xff8000008bc67808 */ /* 0x000fe40007000000 */
[----:B------:R-:W-:Y:S02]  /*17a10*/  ISETP.GE.AND P1, PT, R6, R223, PT ;  /* 0x000000df0600720c */ /* 0x000fe40003f26270 */
[-C--:B------:R-:W-:Y:S02]  /*17a20*/  ISETP.GE.AND P6, PT, R2, R221.reuse, PT ;  /* 0x000000dd0200720c */ /* 0x080fe40003fc6270 */
[----:B------:R-:W-:Y:S02]  /*17a30*/  FSEL R199, R140, -INF , !P4 ;  /* 0xff8000008cc77808 */ /* 0x000fe40006000000 */
[----:B------:R-:W-:Y:S02]  /*17a40*/  FSEL R201, R137, -INF , !P1 ;  /* 0xff80000089c97808 */ /* 0x000fe40004800000 */
[----:B------:R-:W-:Y:S02]  /*17a50*/  FSEL R196, R27, -INF , !P6 ;  /* 0xff8000001bc47808 */ /* 0x000fe40007000000 */
[C---:B------:R-:W-:Y:S02]  /*17a60*/  ISETP.GE.AND P4, PT, R4.reuse, R221, PT ;  /* 0x000000dd0400720c */ /* 0x040fe40003f86270 */
[----:B------:R-:W-:Y:S02]  /*17a70*/  MOV R0, UR32 ;  /* 0x0000002000007c02 */ /* 0x000fe40008000f00 */
[-C--:B------:R-:W-:Y:S02]  /*17a80*/  ISETP.GE.AND P1, PT, R4, R223.reuse, PT ;  /* 0x000000df0400720c */ /* 0x080fe40003f26270 */
[----:B------:R-:W-:Y:S02]  /*17a90*/  ISETP.GE.AND P6, PT, R2, R223, PT ;  /* 0x000000df0200720c */ /* 0x000fe40003fc6270 */
[----:B------:R-:W-:Y:S02]  /*17aa0*/  FSEL R197, R24, -INF , !P4 ;  /* 0xff80000018c57808 */ /* 0x000fe40006000000 */
[-C--:B------:R-:W-:Y:S01]  /*17ab0*/  ISETP.GE.AND P4, PT, R4, R222.reuse, PT ;  /* 0x000000de0400720c */ /* 0x080fe20003f86270 */
[----:B------:R-:W-:Y:S01]  /*17ac0*/  VIADD R4, R0, 0x78dde6e4 ;  /* 0x78dde6e400047836 */ /* 0x000fe20000000000 */
[----:B------:R-:W-:Y:S02]  /*17ad0*/  FSEL R140, R31, -INF , !P6 ;  /* 0xff8000001f8c7808 */ /* 0x000fe40007000000 */
[----:B------:R-:W-:Y:S01]  /*17ae0*/  FSEL R139, R30, -INF , !P1 ;  /* 0xff8000001e8b7808 */ /* 0x000fe20004800000 */
[----:B------:R-:W-:Y:S01]  /*17af0*/  IMAD.WIDE.U32 R30, R23, -0x326172a9, RZ ;  /* 0xcd9e8d57171e7825 */ /* 0x000fe200078e00ff */
[C---:B------:R-:W-:Y:S02]  /*17b00*/  ISETP.GE.AND P6, PT, R2.reuse, R222, PT ;  /* 0x000000de0200720c */ /* 0x040fe40003fc6270 */
[----:B------:R-:W-:Y:S02]  /*17b10*/  ISETP.GE.AND P1, PT, R2, R220, PT ;  /* 0x000000dc0200720c */ /* 0x000fe40003f26270 */
[----:B------:R-:W-:Y:S02]  /*17b20*/  FMNMX3.FTZ R0, R132, R10, R11, !PT ;  /* 0x0000000a84007276 */ /* 0x000fe4000781000b */
[----:B------:R-:W-:Y:S02]  /*17b30*/  FMNMX3.FTZ R2, R3, R8, R9, !PT ;  /* 0x0000000803027276 */ /* 0x000fe40007810009 */
[----:B------:R-:W-:Y:S02]  /*17b40*/  FMNMX3.FTZ R0, R0, R15, R33, !PT ;  /* 0x0000000f00007276 */ /* 0x000fe40007810021 */
[----:B------:R-:W-:Y:S02]  /*17b50*/  FMNMX3.FTZ R2, R2, R13, R12, !PT ;  /* 0x0000000d02027276 */ /* 0x000fe4000781000c */
[----:B----4-:R-:W-:Y:S02]  /*17b60*/  LOP3.LUT R7, R192, R5, R135, 0x96, !PT ;  /* 0x00000005c0077212 */ /* 0x010fe400078e9687 */
[----:B------:R-:W-:Y:S02]  /*17b70*/  FMNMX3.FTZ R0, R0, R201, R227, !PT ;  /* 0x000000c900007276 */ /* 0x000fe400078100e3 */
[----:B------:R-:W-:Y:S01]  /*17b80*/  FMNMX3.FTZ R2, R2, R199, R198, !PT ;  /* 0x000000c702027276 */ /* 0x000fe200078100c6 */
[----:B------:R-:W-:Y:S01]  /*17b90*/  IMAD.WIDE.U32 R142, R7, -0x2daee0ad, RZ ;  /* 0xd2511f53078e7825 */ /* 0x000fe200078e00ff */
[----:B------:R-:W-:Y:S02]  /*17ba0*/  MOV R6, UR33 ;  /* 0x0000002100067c02 */ /* 0x000fe40008000f00 */
[----:B-----5:R-:W-:Y:S02]  /*17bb0*/  LOP3.LUT R22, R190, R5, R31, 0x96, !PT ;  /* 0x00000005be167212 */ /* 0x020fe400078e961f */
[----:B------:R-:W-:Y:S01]  /*17bc0*/  FMNMX3.FTZ R5, R2, R197, R196, !PT ;  /* 0x000000c502057276 */ /* 0x000fe200078100c4 */
[----:B------:R-:W-:Y:S01]  /*17bd0*/  VIADD R6, R6, 0xed9eba14 ;  /* 0xed9eba1406067836 */ /* 0x000fe20000000000 */
[----:B------:R-:W-:Y:S02]  /*17be0*/  FMNMX3.FTZ R0, R0, R139, R140, !PT ;  /* 0x0000008b00007276 */ /* 0x000fe4000781008c */
[C---:B------:R-:W-:Y:S01]  /*17bf0*/  LOP3.LUT R27, R4.reuse, R134, R247, 0x96, !PT ;  /* 0x00000086041b7212 */ /* 0x040fe200078e96f7 */
[----:B------:R-:W1:Y:S01]  /*17c00*/  SHFL.BFLY PT, R136, R5, 0x2, 0x1f ;  /* 0x0c401f0005887f89 */ /* 0x000e6200000e0000 */
[----:B------:R-:W-:Y:S02]  /*17c10*/  FMNMX3.FTZ R7, R133, R21, R25, !PT ;  /* 0x0000001585077276 */ /* 0x000fe40007810019 */
[----:B------:R-:W-:Y:S05]  /*17c20*/  LOP3.LUT R23, R4, R30, R245, 0x96, !PT ;  /* 0x0000001e04177212 */ /* 0x000fea00078e96f5 */
[----:B------:R-:W2:Y:S01]  /*17c30*/  SHFL.BFLY PT, R2, R0, 0x2, 0x1f ;  /* 0x0c401f0000027f89 */ /* 0x000ea200000e0000 */
[----:B------:R-:W-:Y:S01]  /*17c40*/  FMNMX3.FTZ R4, R138, R26, R29, !PT ;  /* 0x0000001a8a047276 */ /* 0x000fe2000781001d */
[----:B------:R-:W-:Y:S01]  /*17c50*/  IMAD.WIDE.U32 R30, R22, -0x2daee0ad, RZ ;  /* 0xd2511f53161e7825 */ /* 0x000fe200078e00ff */
[----:B------:R-:W-:Y:S02]  /*17c60*/  FMNMX3.FTZ R135, R7, R17, R18, !PT ;  /* 0x0000001107877276 */ /* 0x000fe40007810012 */
[----:B------:R-:W-:Y:S01]  /*17c70*/  FMNMX3.FTZ R7, R4, R19, R20, !PT ;  /* 0x0000001304077276 */ /* 0x000fe20007810014 */
[----:B------:R-:W-:Y:S01]  /*17c80*/  IMAD.WIDE.U32 R194, R23, -0x2daee0ad, RZ ;  /* 0xd2511f5317c27825 */ /* 0x000fe200078e00ff */
[----:B------:R-:W-:Y:S02]  /*17c90*/  LOP3.LUT R24, R6, R14, R143, 0x96, !PT ;  /* 0x0000000e06187212 */ /* 0x000fe400078e968f */
[----:B------:R-:W-:Y:S01]  /*17ca0*/  FSEL R229, R35, -INF , !P6 ;  /* 0xff80000023e57808 */ /* 0x000fe20007000000 */
[----:B------:R-:W-:Y:S01]  /*17cb0*/  IMAD.U32 R14, RZ, RZ, UR33 ;  /* 0x00000021ff0e7e24 */ /* 0x000fe2000f8e00ff */
[----:B------:R-:W-:Y:S01]  /*17cc0*/  FSEL R245, R32, -INF , !P5 ;  /* 0xff80000020f57808 */ /* 0x000fe20006800000 */
[----:B------:R-:W-:Y:S01]  /*17cd0*/  IMAD.WIDE.U32 R192, R27, -0x2daee0ad, RZ ;  /* 0xd2511f531bc07825 */ /* 0x000fe200078e00ff */
[----:B------:R-:W-:Y:S02]  /*17ce0*/  FSEL R228, R34, -INF , !P4 ;  /* 0xff80000022e47808 */ /* 0x000fe40006000000 */
[----:B------:R-:W-:Y:S01]  /*17cf0*/  FSEL R205, R28, -INF , !P1 ;  /* 0xff8000001ccd7808 */ /* 0x000fe20004800000 */
[----:B------:R-:W-:Y:S01]  /*17d00*/  IMAD.WIDE.U32 R190, R24, -0x326172a9, RZ ;  /* 0xcd9e8d5718be7825 */ /* 0x000fe200078e00ff */
[----:B------:R-:W-:Y:S02]  /*17d10*/  FMNMX3.FTZ R135, R135, R242, R241, !PT ;  /* 0x000000f287877276 */ /* 0x000fe400078100f1 */
[----:B------:R-:W-:Y:S02]  /*17d20*/  FMNMX3.FTZ R7, R7, R243, R240, !PT ;  /* 0x000000f307077276 */ /* 0x000fe400078100f0 */
[----:B------:R-:W-:Y:S02]  /*17d30*/  IADD3 R4, PT, PT, R14, -0x56f99767, RZ ;  /* 0xa90668990e047810 */ /* 0x000fe40007ffe0ff */
[----:B------:R-:W-:Y:S02]  /*17d40*/  FMNMX3.FTZ R135, R135, R245, R205, !PT ;  /* 0x000000f587877276 */ /* 0x000fe400078100cd */
[----:B------:R-:W-:Y:S01]  /*17d50*/  FMNMX3.FTZ R134, R7, R228, R229, !PT ;  /* 0x000000e407867276 */ /* 0x000fe200078100e5 */
[----:B------:R-:W-:Y:S01]  /*17d60*/  IMAD.U32 R7, RZ, RZ, UR32 ;  /* 0x00000020ff077e24 */ /* 0x000fe2000f8e00ff */
[----:B------:R-:W-:Y:S02]  /*17d70*/  LOP3.LUT R16, R6, R16, R31, 0x96, !PT ;  /* 0x0000001006107212 */ /* 0x000fe400078e961f */
[C---:B------:R-:W-:Y:S01]  /*17d80*/  LOP3.LUT R14, R4.reuse, R30, R195, 0x96, !PT ;  /* 0x0000001e040e7212 */ /* 0x040fe200078e96c3 */
[----:B------:R-:W-:Y:S01]  /*17d90*/  SHFL.BFLY PT, R31, R134, 0x2, 0x1f ;  /* 0x0c401f00861f7f89 */ /* 0x000fe200000e0000 */
[----:B------:R-:W-:Y:S01]  /*17da0*/  LOP3.LUT R6, R4, R142, R193, 0x96, !PT ;  /* 0x0000008e04067212 */ /* 0x000fe200078e96c1 */
[----:B------:R-:W-:Y:S01]  /*17db0*/  IMAD.WIDE.U32 R142, R16, -0x326172a9, RZ ;  /* 0xcd9e8d57108e7825 */ /* 0x000fe200078e00ff */
[----:B-1----:R-:W-:Y:S05]  /*17dc0*/  FMNMX.FTZ R136, R5, R136, !PT ;  /* 0x0000008805887209 */ /* 0x002fea0007810000 */
[----:B------:R-:W1:Y:S01]  /*17dd0*/  SHFL.BFLY PT, R30, R135, 0x2, 0x1f ;  /* 0x0c401f00871e7f89 */ /* 0x000e6200000e0000 */
[----:B--2---:R-:W-:Y:S01]  /*17de0*/  FMNMX.FTZ R0, R0, R2, !PT ;  /* 0x0000000200007209 */ /* 0x004fe20007810000 */
[----:B------:R-:W-:Y:S06]  /*17df0*/  IMAD.WIDE.U32 R4, R6, -0x326172a9, RZ ;  /* 0xcd9e8d5706047825 */ /* 0x000fec00078e00ff */
[----:B------:R-:W2:Y:S01]  /*17e00*/  SHFL.BFLY PT, R28, R136, 0x1, 0x1f ;  /* 0x0c201f00881c7f89 */ /* 0x000ea200000e0000 */
[----:B------:R-:W-:Y:S01]  /*17e10*/  VIADD R2, R7, 0xb54cda56 ;  /* 0xb54cda5607027836 */ /* 0x000fe20000000000 */
[----:B------:R-:W-:Y:S01]  /*17e20*/  PRMT R22, R4, 0x7773, RZ ;  /* 0x0000777304167816 */ /* 0x000fe200000000ff */
[----:B------:R-:W-:Y:S01]  /*17e30*/  IMAD.WIDE.U32 R6, R14, -0x326172a9, RZ ;  /* 0xcd9e8d570e067825 */ /* 0x000fe200078e00ff */
[C---:B------:R-:W-:Y:S02]  /*17e40*/  PRMT R32, R4.reuse, 0x7771, RZ ;  /* 0x0000777104207816 */ /* 0x040fe400000000ff */
[----:B------:R-:W-:Y:S01]  /*17e50*/  PRMT R16, R4, 0x7772, RZ ;  /* 0x0000777204107816 */ /* 0x000fe200000000ff */
[----:B------:R-:W-:Y:S01]  /*17e60*/  IMAD.MOV.U32 R24, RZ, RZ, R6 ;  /* 0x000000ffff187224 */ /* 0x000fe200078e0006 */
[----:B------:R-:W-:Y:S02]  /*17e70*/  MOV R23, R4 ;  /* 0x0000000400177202 */ /* 0x000fe40000000f00 */
[----:B------:R-:W-:Y:S02]  /*17e80*/  LOP3.LUT R4, R2, R142, R7, 0x96, !PT ;  /* 0x0000008e02047212 */ /* 0x000fe400078e9607 */
[C---:B------:R-:W-:Y:S02]  /*17e90*/  PRMT R14, R6.reuse, 0x7773, RZ ;  /* 0x00007773060e7816 */ /* 0x040fe400000000ff */
[----:B------:R-:W-:Y:S02]  /*17ea0*/  PRMT R7, R6, 0x7772, RZ ;  /* 0x0000777206077816 */ /* 0x000fe400000000ff */
[----:B------:R-:W-:Y:S02]  /*17eb0*/  LOP3.LUT R5, R2, R190, R5, 0x96, !PT ;  /* 0x000000be02057212 */ /* 0x000fe400078e9605 */
[----:B------:R-:W-:Y:S01]  /*17ec0*/  PRMT R27, R6, 0x7771, RZ ;  /* 0x00007771061b7816 */ /* 0x000fe200000000ff */
[----:B------:R-:W3:Y:S01]  /*17ed0*/  SHFL.BFLY PT, R2, R0, 0x1, 0x1f ;  /* 0x0c201f0000027f89 */ /* 0x000ee200000e0000 */
[----:B------:R-:W-:Y:S02]  /*17ee0*/  PRMT R183, R7, 0x5410, R14 ;  /* 0x0000541007b77816 */ /* 0x000fe4000000000e */
[C---:B------:R-:W-:Y:S02]  /*17ef0*/  LOP3.LUT R6, R4.reuse, 0xffff, RZ, 0xc0, !PT ;  /* 0x0000ffff04067812 */ /* 0x040fe400078ec0ff */
[----:B------:R-:W-:Y:S02]  /*17f00*/  PRMT R7, R4, 0x7632, R7 ;  /* 0x0000763204077816 */ /* 0x000fe40000000007 */
[----:B-1----:R-:W-:Y:S02]  /*17f10*/  FMNMX.FTZ R135, R135, R30, !PT ;  /* 0x0000001e87877209 */ /* 0x002fe40007810000 */
[----:B------:R-:W-:Y:S02]  /*17f20*/  FMNMX.FTZ R134, R134, R31, !PT ;  /* 0x0000001f86867209 */ /* 0x000fe40007810000 */
[----:B------:R-:W-:Y:S02]  /*17f30*/  PRMT R34, R16, 0x5410, R22 ;  /* 0x0000541010227816 */ /* 0x000fe40000000016 */
[----:B------:R-:W-:Y:S02]  /*17f40*/  SHF.R.U32.HI R14, RZ, 0x8, R6 ;  /* 0x00000008ff0e7819 */ /* 0x000fe40000011606 */
[----:B------:R-:W-:Y:S02]  /*17f50*/  LOP3.LUT R16, R24, 0xff, RZ, 0xc0, !PT ;  /* 0x000000ff18107812 */ /* 0x000fe400078ec0ff */
[----:B------:R-:W-:Y:S01]  /*17f60*/  LOP3.LUT R6, R7, 0xff, RZ, 0xc0, !PT ;  /* 0x000000ff07067812 */ /* 0x000fe200078ec0ff */
[----:B------:R-:W1:Y:S01]  /*17f70*/  SHFL.BFLY PT, R24, R135, 0x1, 0x1f ;  /* 0x0c201f0087187f89 */ /* 0x000e6200000e0000 */
[----:B------:R-:W-:Y:S02]  /*17f80*/  LOP3.LUT R22, R4, 0xff, RZ, 0xc0, !PT ;  /* 0x000000ff04167812 */ /* 0x000fe400078ec0ff */
[----:B------:R-:W-:Y:S05]  /*17f90*/  SHF.R.U32.HI R4, RZ, 0x18, R4 ;  /* 0x00000018ff047819 */ /* 0x000fea0000011604 */
[----:B------:R-:W4:Y:S01]  /*17fa0*/  SHFL.BFLY PT, R7, R134, 0x1, 0x1f ;  /* 0x0c201f0086077f89 */ /* 0x000f2200000e0000 */
[----:B--2---:R-:W-:Y:S02]  /*17fb0*/  FMNMX.FTZ R136, R136, R28, !PT ;  /* 0x0000001c88887209 */ /* 0x004fe40007810000 */
[----:B---3--:R-:W-:Y:S02]  /*17fc0*/  FMNMX.FTZ R137, R0, R2, !PT ;  /* 0x0000000200897209 */ /* 0x008fe40007810000 */
[C---:B------:R-:W-:Y:S01]  /*17fd0*/  LOP3.LUT R0, R5.reuse, 0xffff, RZ, 0xc0, !PT ;  /* 0x0000ffff05007812 */ /* 0x040fe200078ec0ff */
[----:B------:R-:W-:Y:S01]  /*17fe0*/  FMUL.FTZ R186, R136, UR4 ;  /* 0x0000000488ba7c20 */ /* 0x000fe20008410000 */
[----:B------:R-:W-:Y:S01]  /*17ff0*/  PRMT R2, R5, 0x7632, R2 ;  /* 0x0000763205027816 */ /* 0x000fe20000000002 */
[----:B------:R-:W-:Y:S01]  /*18000*/  FMUL.FTZ R188, R137, UR4 ;  /* 0x0000000489bc7c20 */ /* 0x000fe20008410000 */
[----:B------:R-:W-:Y:S02]  /*18010*/  PRMT R181, R6, 0x5410, R4 ;  /* 0x0000541006b57816 */ /* 0x000fe40000000004 */
[----:B------:R-:W-:Y:S02]  /*18020*/  LOP3.LUT R6, R5, 0xff, RZ, 0xc0, !PT ;  /* 0x000000ff05067812 */ /* 0x000fe400078ec0ff */
[----:B------:R-:W-:Y:S02]  /*18030*/  SHF.R.U32.HI R4, RZ, 0x8, R0 ;  /* 0x00000008ff047819 */ /* 0x000fe40000011600 */
[----:B------:R-:W-:Y:S02]  /*18040*/  SHF.R.U32.HI R5, RZ, 0x18, R5 ;  /* 0x00000018ff057819 */ /* 0x000fe40000011605 */
[----:B------:R-:W-:Y:S02]  /*18050*/  LOP3.LUT R0, R2, 0xff, RZ, 0xc0, !PT ;  /* 0x000000ff02007812 */ /* 0x000fe400078ec0ff */
[----:B------:R-:W-:Y:S02]  /*18060*/  FSETP.NEU.FTZ.AND P0, PT, R137, -INF , PT ;  /* 0xff8000008900780b */ /* 0x000fe40003f1d000 */
[----:B-1----:R-:W-:Y:S02]  /*18070*/  FMNMX.FTZ R135, R135, R24, !PT ;  /* 0x0000001887877209 */ /* 0x002fe40007810000 */
[----:B------:R-:W-:Y:S02]  /*18080*/  FSETP.NEU.FTZ.AND P1, PT, R136, -INF , PT ;  /* 0xff8000008800780b */ /* 0x000fe40003f3d000 */
[----:B----4-:R-:W-:Y:S01]  /*18090*/  FMNMX.FTZ R134, R134, R7, !PT ;  /* 0x0000000786867209 */ /* 0x010fe20007810000 */
[----:B------:R-:W-:Y:S01]  /*180a0*/  FMUL.FTZ R187, R135, UR4 ;  /* 0x0000000487bb7c20 */ /* 0x000fe20008410000 */
[----:B------:R-:W-:Y:S02]  /*180b0*/  PRMT R177, R0, 0x5410, R5 ;  /* 0x0000541000b17816 */ /* 0x000fe40000000005 */
[----:B------:R-:W-:Y:S01]  /*180c0*/  FSEL R188, R188, RZ, P0 ;  /* 0x000000ffbcbc7208 */ /* 0x000fe20000000000 */
[----:B------:R-:W-:Y:S01]  /*180d0*/  FMUL.FTZ R189, R134, UR4 ;  /* 0x0000000486bd7c20 */ /* 0x000fe20008410000 */
[----:B------:R-:W-:Y:S02]  /*180e0*/  FSEL R186, R186, RZ, P1 ;  /* 0x000000ffbaba7208 */ /* 0x000fe40000800000 */
[----:B------:R-:W-:Y:S01]  /*180f0*/  FSEL R2, R136, RZ, P1 ;  /* 0x000000ff88027208 */ /* 0x000fe20000800000 */
[----:B------:R-:W-:Y:S01]  /*18100*/  FFMA.FTZ R10, R10, UR4, -R188 ;  /* 0x000000040a0a7c23 */ /* 0x000fe200080108bc */
[----:B------:R-:W-:Y:S01]  /*18110*/  FSEL R0, R137, RZ, P0 ;  /* 0x000000ff89007208 */ /* 0x000fe20000000000 */
[--C-:B------:R-:W-:Y:S01]  /*18120*/  FFMA.FTZ R9, R9, UR4, -R186.reuse ;  /* 0x0000000409097c23 */ /* 0x100fe200080108ba */
[----:B------:R-:W-:Y:S01]  /*18130*/  FSETP.NEU.FTZ.AND P1, PT, R135, -INF , PT ;  /* 0xff8000008700780b */ /* 0x000fe20003f3d000 */
[----:B------:R-:W-:Y:S01]  /*18140*/  FFMA.FTZ R8, R8, UR4, -R186 ;  /* 0x0000000408087c23 */ /* 0x000fe200080108ba */
[----:B------:R-:W-:Y:S01]  /*18150*/  FSETP.NEU.FTZ.AND P0, PT, R134, -INF , PT ;  /* 0xff8000008600780b */ /* 0x000fe20003f1d000 */
[----:B------:R-:W-:Y:S01]  /*18160*/  MUFU.EX2 R238, R9 ;  /* 0x0000000900ee7308 */ /* 0x000fe20000000800 */
[----:B------:R-:W-:Y:S01]  /*18170*/  FSEL R187, R187, RZ, P1 ;  /* 0x000000ffbbbb7208 */ /* 0x000fe20000800000 */
[----:B------:R-:W-:Y:S01]  /*18180*/  FFMA.FTZ R11, R11, UR4, -R188 ;  /* 0x000000040b0b7c23 */ /* 0x000fe200080108bc */
[----:B------:R-:W-:Y:S07]  /*18190*/  FSEL R189, R189, RZ, P0 ;  /* 0x000000ffbdbd7208 */ /* 0x000fee0000000000 */
[----:B------:R-:W1:Y:S01]  /*181a0*/  MUFU.EX2 R239, R8 ;  /* 0x0000000800ef7308 */ /* 0x000e620000000800 */
[----:B------:R-:W-:Y:S01]  /*181b0*/  PRMT R27, R16, 0x5410, R27 ;  /* 0x00005410101b7816 */ /* 0x000fe2000000001b */
[----:B------:R-:W-:Y:S01]  /*181c0*/  FFMA.FTZ R21, R21, UR4, -R187 ;  /* 0x0000000415157c23 */ /* 0x000fe200080108bb */
[----:B------:R-:W-:Y:S01]  /*181d0*/  PRMT R16, R6, 0x5410, R4 ;  /* 0x0000541006107816 */ /* 0x000fe20000000004 */
[----:B------:R-:W-:Y:S01]  /*181e0*/  FFMA.FTZ R20, R20, UR4, -R189 ;  /* 0x0000000414147c23 */ /* 0x000fe200080108bd */
[----:B------:R-:W-:Y:S05]  /*181f0*/  LOP3.LUT R6, R209, 0x200, R215, 0xf8, !PT ;  /* 0x00000200d1067812 */ /* 0x000fea00078ef8d7 */
[----:B------:R-:W-:Y:S01]  /*18200*/  MUFU.EX2 R207, R21 ;  /* 0x0000001500cf7308 */ /* 0x000fe20000000800 */
[----:B------:R-:W-:Y:S01]  /*18210*/  LOP3.LUT R23, R23, 0xff, RZ, 0xc0, !PT ;  /* 0x000000ff17177812 */ /* 0x000fe200078ec0ff */
[----:B------:R-:W-:Y:S01]  /*18220*/  FADD.FTZ R4, -R2, R3 ;  /* 0x0000000302047221 */ /* 0x000fe20000010100 */
[----:B------:R-:W-:Y:S07]  /*18230*/  PRMT R14, R22, 0x5410, R14 ;  /* 0x00005410160e7816 */ /* 0x000fee000000000e */
[----:B------:R2:W-:Y:S01]  /*18240*/  MUFU.EX2 R209, R20 ;  /* 0x0000001400d17308 */ /* 0x0005e20000000800 */
[----:B------:R-:W-:Y:S01]  /*18250*/  PRMT R23, R23, 0x5410, R32 ;  /* 0x0000541017177816 */ /* 0x000fe20000000020 */
[----:B------:R-:W-:Y:S01]  /*18260*/  FADD.FTZ R3, -R0, R132 ;  /* 0x0000008400037221 */ /* 0x000fe20000010100 */
[----:B------:R-:W-:Y:S01]  /*18270*/  FSEL R2, R135, RZ, P1 ;  /* 0x000000ff87027208 */ /* 0x000fe20000800000 */
[--C-:B------:R-:W-:Y:S01]  /*18280*/  FFMA.FTZ R17, R17, UR4, -R187.reuse ;  /* 0x0000000411117c23 */ /* 0x100fe200080108bb */
[----:B------:R-:W-:Y:S01]  /*18290*/  FSEL R0, R134, RZ, P0 ;  /* 0x000000ff86007208 */ /* 0x000fe20000000000 */
[----:B------:R-:W-:Y:S01]  /*182a0*/  FFMA.FTZ R18, R18, UR4, -R187 ;  /* 0x0000000412127c23 */ /* 0x000fe200080108bb */
[----:B------:R-:W-:Y:S01]  /*182b0*/  LEA R185, R6, UR5, 0x1 ;  /* 0x0000000506b97c11 */ /* 0x000fe2000f8e08ff */
[----:B------:R-:W-:Y:S01]  /*182c0*/  FADD.FTZ R2, -R2, R133 ;  /* 0x0000008502027221 */ /* 0x000fe20000010100 */
[--C-:B------:R-:W-:Y:S01]  /*182d0*/  HSET2.LE.AND R180, R14, R141.reuse, PT ;  /* 0x0000008d0eb47233 */ /* 0x100fe20003803000 */
[----:B------:R-:W-:Y:S01]  /*182e0*/  FADD.FTZ R0, -R0, R138 ;  /* 0x0000008a00007221 */ /* 0x000fe20000010100 */
[----:B-1----:R-:W-:Y:S01]  /*182f0*/  F2FP.BF16.F32.PACK_AB R5, R238, R239 ;  /* 0x000000efee05723e */ /* 0x002fe200000010ff */
[----:B------:R-:W-:Y:S01]  /*18300*/  FFMA.FTZ R6, R26, UR4, -R189 ;  /* 0x000000041a067c23 */ /* 0x000fe200080108bd */
[--C-:B------:R-:W-:Y:S01]  /*18310*/  HSET2.LE.AND R178, R23, R141.reuse, PT ;  /* 0x0000008d17b27233 */ /* 0x100fe20003803000 */
[----:B------:R-:W-:Y:S01]  /*18320*/  FMUL.FTZ R2, R2, UR4 ;  /* 0x0000000402027c20 */ /* 0x000fe20008410000 */
[----:B--2---:R-:W1:Y:S01]  /*18330*/  LDSM.16.MT88.4 R20, [R185+0xa000] ;  /* 0x00a00000b914783b */ /* 0x004e620000004200 */
[----:B------:R-:W-:Y:S01]  /*18340*/  LOP3.LUT R180, R5, R180, RZ, 0xc0, !PT ;  /* 0x000000b405b47212 */ /* 0x000fe200078ec0ff */
[----:B------:R-:W-:Y:S01]  /*18350*/  FFMA.FTZ R5, R25, UR4, -R187 ;  /* 0x0000000419057c23 */ /* 0x000fe200080108bb */
[----:B------:R-:W-:Y:S01]  /*18360*/  FMUL.FTZ R0, R0, UR4 ;  /* 0x0000000400007c20 */ /* 0x000fe20008410000 */
[----:B------:R-:W-:Y:S01]  /*18370*/  MUFU.EX2 R235, R10 ;  /* 0x0000000a00eb7308 */ /* 0x000fe20000000800 */
[--C-:B------:R-:W-:Y:S01]  /*18380*/  FFMA.FTZ R19, R19, UR4, -R189.reuse ;  /* 0x0000000413137c23 */ /* 0x100fe200080108bd */
[----:B------:R-:W-:Y:S01]  /*18390*/  FFMA.FTZ R8, R29, UR4, -R189 ;  /* 0x000000041d087c23 */ /* 0x000fe200080108bd */
[--C-:B------:R-:W-:Y:S07]  /*183a0*/  FFMA.FTZ R7, R33, UR4, -R188.reuse ;  /* 0x0000000421077c23 */ /* 0x100fee00080108bc */
[----:B------:R-:W2:Y:S01]  /*183b0*/  MUFU.EX2 R234, R11 ;  /* 0x0000000b00ea7308 */ /* 0x000ea20000000800 */
[--C-:B------:R-:W-:Y:S01]  /*183c0*/  HSET2.LE.AND R181, R181, R141.reuse, PT ;  /* 0x0000008db5b57233 */ /* 0x100fe20003803000 */
[----:B------:R-:W-:Y:S01]  /*183d0*/  FFMA.FTZ R15, R15, UR4, -R188 ;  /* 0x000000040f0f7c23 */ /* 0x000fe200080108bc */
[----:B------:R-:W-:Y:S07]  /*183e0*/  LOP3.LUT R9, R34, 0xff00ff, RZ, 0xc0, !PT ;  /* 0x00ff00ff22097812 */ /* 0x000fee00078ec0ff */
[----:B------:R-:W-:Y:S01]  /*183f0*/  MUFU.EX2 R232, R17 ;  /* 0x0000001100e87308 */ /* 0x000fe20000000800 */
[--C-:B------:R-:W-:Y:S01]  /*18400*/  FFMA.FTZ R13, R13, UR4, -R186.reuse ;  /* 0x000000040d0d7c23 */ /* 0x100fe200080108ba */
[----:B------:R-:W-:Y:S01]  /*18410*/  FFMA.FTZ R12, R12, UR4, -R186 ;  /* 0x000000040c0c7c23 */ /* 0x000fe200080108ba */
[--C-:B------:R-:W-:Y:S07]  /*18420*/  HSET2.LE.AND R177, R177, R141.reuse, PT ;  /* 0x0000008db1b17233 */ /* 0x100fee0003803000 */
[----:B------:R-:W-:Y:S01]  /*18430*/  MUFU.EX2 R231, R18 ;  /* 0x0000001200e77308 */ /* 0x000fe20000000800 */
[----:B------:R-:W-:Y:S01]  /*18440*/  IADD3 R184, PT, PT, R185, R213, RZ ;  /* 0x000000d5b9b87210 */ /* 0x000fe20007ffe0ff */
[----:B------:R-:W-:Y:S01]  /*18450*/  FFMA.FTZ R139, R139, UR4, -R188 ;  /* 0x000000048b8b7c23 */ /* 0x000fe200080108bc */
[----:B------:R-:W-:Y:S07]  /*18460*/  LOP3.LUT R183, R183, 0xff00ff, RZ, 0xc0, !PT ;  /* 0x00ff00ffb7b77812 */ /* 0x000fee00078ec0ff */
[----:B------:R2:W3:Y:S01]  /*18470*/  MUFU.EX2 R206, R5 ;  /* 0x0000000500ce7308 */ /* 0x0004e20000000800 */
[--C-:B------:R-:W-:Y:S09]  /*18480*/  HSET2.LE.AND R182, R27, R141.reuse, PT ;  /* 0x0000008d1bb67233 */ /* 0x100ff20003803000 */
[----:B------:R4:W-:Y:S01]  /*18490*/  MUFU.EX2 R203, R6 ;  /* 0x0000000600cb7308 */ /* 0x0009e20000000800 */
[--C-:B------:R-:W-:Y:S09]  /*184a0*/  HSET2.LE.AND R183, R183, R141.reuse, PT ;  /* 0x0000008db7b77233 */ /* 0x100ff20003803000 */
[----:B------:R5:W1:Y:S10]  /*184b0*/  MUFU.EX2 R133, R2 ;  /* 0x0000000200857308 */ /* 0x000a740000000800 */
[----:B------:R1:W-:Y:S01]  /*184c0*/  MUFU.EX2 R132, R0 ;  /* 0x0000000000847308 */ /* 0x0003e20000000800 */
[----:B--2---:R-:W-:Y:S09]  /*184d0*/  F2FP.BF16.F32.PACK_AB R5, R234, R235 ;  /* 0x000000ebea05723e */ /* 0x004ff200000010ff */
[----:B------:R-:W2:Y:S01]  /*184e0*/  MUFU.EX2 R230, R19 ;  /* 0x0000001300e67308 */ /* 0x000ea20000000800 */
[----:B---3--:R-:W-:Y:S02]  /*184f0*/  F2FP.BF16.F32.PACK_AB R176, R206, R207 ;  /* 0x000000cfceb0723e */ /* 0x008fe400000010ff */
[----:B----4-:R-:W-:Y:S07]  /*18500*/  F2FP.BF16.F32.PACK_AB R6, R231, R232 ;  /* 0x000000e8e706723e */ /* 0x010fee00000010ff */
[----:B------:R-:W3:Y:S01]  /*18510*/  MUFU.EX2 R202, R8 ;  /* 0x0000000800ca7308 */ /* 0x000ee20000000800 */
[----:B------:R-:W-:Y:S01]  /*18520*/  LOP3.LUT R181, R5, R181, RZ, 0xc0, !PT ;  /* 0x000000b505b57212 */ /* 0x000fe200078ec0ff */
[----:B-----5:R-:W-:Y:S01]  /*18530*/  FMUL.FTZ R2, R4, UR4 ;  /* 0x0000000404027c20 */ /* 0x020fe20008410000 */
[----:B------:R-:W-:Y:S07]  /*18540*/  LOP3.LUT R178, R6, R178, RZ, 0xc0, !PT ;  /* 0x000000b206b27212 */ /* 0x000fee00078ec0ff */
[----:B------:R4:W-:Y:S01]  /*18550*/  MUFU.EX2 R204, R7 ;  /* 0x0000000700cc7308 */ /* 0x0009e20000000800 */
[--C-:B------:R-:W-:Y:S01]  /*18560*/  HSET2.LE.AND R5, R9, R141.reuse, PT ;  /* 0x0000008d09057233 */ /* 0x100fe20003803000 */
[----:B-1----:R-:W-:Y:S01]  /*18570*/  FMUL.FTZ R0, R3, UR4 ;  /* 0x0000000403007c20 */ /* 0x002fe20008410000 */
[--C-:B------:R-:W-:Y:S07]  /*18580*/  HSET2.LE.AND R6, R16, R141.reuse, PT ;  /* 0x0000008d10067233 */ /* 0x100fee0003803000 */
[----:B------:R-:W1:Y:S01]  /*18590*/  MUFU.EX2 R233, R15 ;  /* 0x0000000f00e97308 */ /* 0x000e620000000800 */
[----:B------:R-:W-:Y:S01]  /*185a0*/  FMUL.FTZ R17, R133, R157 ;  /* 0x0000009d85117220 */ /* 0x000fe20000410000 */
[----:B--2---:R-:W-:Y:S01]  /*185b0*/  F2FP.BF16.F32.PACK_AB R179, R209, R230 ;  /* 0x000000e6d1b3723e */ /* 0x004fe200000010ff */
[----:B------:R-:W-:Y:S07]  /*185c0*/  FMUL.FTZ R18, R132, R158 ;  /* 0x0000009e84127220 */ /* 0x000fee0000410000 */
[----:B------:R-:W-:Y:S01]  /*185d0*/  MUFU.EX2 R236, R13 ;  /* 0x0000000d00ec7308 */ /* 0x000fe20000000800 */
[----:B------:R-:W-:Y:S01]  /*185e0*/  LOP3.LUT R176, R176, R6, RZ, 0xc0, !PT ;  /* 0x00000006b0b07212 */ /* 0x000fe200078ec0ff */
[----:B------:R-:W-:Y:S01]  /*185f0*/  FMUL.FTZ R6, R132, R146 ;  /* 0x0000009284067220 */ /* 0x000fe20000410000 */
[----:B---3--:R-:W-:Y:S07]  /*18600*/  F2FP.BF16.F32.PACK_AB R4, R202, R203 ;  /* 0x000000cbca04723e */ /* 0x008fee00000010ff */
[----:B------:R-:W2:Y:S01]  /*18610*/  MUFU.EX2 R237, R12 ;  /* 0x0000000c00ed7308 */ /* 0x000ea20000000800 */
[----:B------:R-:W-:Y:S01]  /*18620*/  LOP3.LUT R179, R179, R5, RZ, 0xc0, !PT ;  /* 0x00000005b3b37212 */ /* 0x000fe200078ec0ff */
[C---:B------:R-:W-:Y:S01]  /*18630*/  FMUL.FTZ R5, R133.reuse, R145 ;  /* 0x0000009185057220 */ /* 0x040fe20000410000 */
[----:B------:R-:W-:Y:S07]  /*18640*/  LOP3.LUT R177, R4, R177, RZ, 0xc0, !PT ;  /* 0x000000b104b17212 */ /* 0x000fee00078ec0ff */
[----:B------:R-:W3:Y:S01]  /*18650*/  MUFU.EX2 R2, R2 ;  /* 0x0000000200027308 */ /* 0x000ee20000000800 */
[C---:B------:R-:W-:Y:S01]  /*18660*/  FMUL.FTZ R4, R133.reuse, R144 ;  /* 0x0000009085047220 */ /* 0x040fe20000410000 */
[----:B----4-:R-:W-:Y:S01]  /*18670*/  FMUL.FTZ R7, R132, R147 ;  /* 0x0000009384077220 */ /* 0x010fe20000410000 */
[----:B-1----:R-:W-:Y:S07]  /*18680*/  F2FP.BF16.F32.PACK_AB R8, R204, R233 ;  /* 0x000000e9cc08723e */ /* 0x002fee00000010ff */
[----:B------:R-:W1:Y:S01]  /*18690*/  MUFU.EX2 R0, R0 ;  /* 0x0000000000007308 */ /* 0x000e620000000800 */
[----:B------:R-:W4:Y:S01]  /*186a0*/  LDSM.16.MT88.4 R144, [R184+0xa000] ;  /* 0x00a00000b890783b */ /* 0x000f220000004200 */
[----:B------:R-:W-:Y:S01]  /*186b0*/  FMUL.FTZ R19, R132, R159 ;  /* 0x0000009f84137220 */ /* 0x000fe20000410000 */
[----:B------:R-:W-:Y:S01]  /*186c0*/  LOP3.LUT R183, R8, R183, RZ, 0xc0, !PT ;  /* 0x000000b708b77212 */ /* 0x000fe200078ec0ff */
[----:B------:R-:W-:Y:S01]  /*186d0*/  FMUL.FTZ R32, R133, R172 ;  /* 0x000000ac85207220 */ /* 0x000fe20000410000 */
[-C--:B------:R-:W-:Y:S05]  /*186e0*/  HMMA.16816.F32.BF16 R4, R176, R20.reuse, R4 ;  /* 0x00000014b004723c */ /* 0x080fea0000041804 */
[----:B------:R5:W-:Y:S01]  /*186f0*/  MUFU.EX2 R195, R139 ;  /* 0x0000008b00c37308 */ /* 0x000be20000000800 */
[----:B--2---:R-:W-:Y:S01]  /*18700*/  F2FP.BF16.F32.PACK_AB R3, R237, R236 ;  /* 0x000000eced03723e */ /* 0x004fe200000010ff */
[C---:B---3--:R-:W-:Y:S01]  /*18710*/  FMUL.FTZ R8, R2.reuse, R148 ;  /* 0x0000009402087220 */ /* 0x048fe20000410000 */
[C---:B------:R-:W-:Y:S01]  /*18720*/  FMUL.FTZ R9, R2.reuse, R149 ;  /* 0x0000009502097220 */ /* 0x040fe20000410000 */
[----:B------:R-:W-:Y:S01]  /*18730*/  FMUL.FTZ R12, R2, R152 ;  /* 0x00000098020c7220 */ /* 0x000fe20000410000 */
[----:B------:R-:W-:Y:S01]  /*18740*/  LOP3.LUT R182, R3, R182, RZ, 0xc0, !PT ;  /* 0x000000b603b67212 */ /* 0x000fe200078ec0ff */
[C---:B-1----:R-:W-:Y:S01]  /*18750*/  FMUL.FTZ R10, R0.reuse, R150 ;  /* 0x00000096000a7220 */ /* 0x042fe20000410000 */
[----:B------:R-:W-:Y:S01]  /*18760*/  FMUL.FTZ R11, R0, R151 ;  /* 0x00000097000b7220 */ /* 0x000fe20000410000 */
[----:B------:R-:W-:Y:S01]  /*18770*/  FMUL.FTZ R33, R133, R173 ;  /* 0x000000ad85217220 */ /* 0x000fe20000410000 */
[C---:B------:R-:W-:Y:S01]  /*18780*/  FMUL.FTZ R34, R132.reuse, R174 ;  /* 0x000000ae84227220 */ /* 0x040fe20000410000 */
[----:B------:R-:W-:Y:S01]  /*18790*/  FMUL.FTZ R35, R132, R175 ;  /* 0x000000af84237220 */ /* 0x000fe20000410000 */
[----:B------:R-:W-:Y:S01]  /*187a0*/  FMUL.FTZ R13, R2, R153 ;  /* 0x00000099020d7220 */ /* 0x000fe20000410000 */
[----:B------:R-:W-:Y:S01]  /*187b0*/  LDSM.16.MT88.4 R172, [R184+0xa800] ;  /* 0x00a80000b8ac783b */ /* 0x000fe20000004200 */
[C---:B------:R-:W-:Y:S01]  /*187c0*/  FMUL.FTZ R14, R0.reuse, R154 ;  /* 0x0000009a000e7220 */ /* 0x040fe20000410000 */
[C---:B------:R-:W-:Y:S04]  /*187d0*/  HMMA.16816.F32.BF16 R8, R180.reuse, R20, R8 ;  /* 0x00000014b408723c */ /* 0x040fe80000041808 */
[----:B------:R-:W-:Y:S01]  /*187e0*/  FMUL.FTZ R15, R0, R155 ;  /* 0x0000009b000f7220 */ /* 0x000fe20000410000 */
[----:B------:R-:W-:Y:S02]  /*187f0*/  VIADD R3, R185, 0xa000 ;  /* 0x0000a000b9037836 */ /* 0x000fe40000000000 */
[C---:B------:R-:W-:Y:S01]  /*18800*/  FMUL.FTZ R16, R133.reuse, R156 ;  /* 0x0000009c85107220 */ /* 0x040fe20000410000 */
[----:B------:R-:W-:Y:S01]  /*18810*/  FMUL.FTZ R20, R133, R160 ;  /* 0x000000a085147220 */ /* 0x000fe20000410000 */
[----:B------:R-:W-:Y:S02]  /*18820*/  VIADD R160, R185, 0xa040 ;  /* 0x0000a040b9a07836 */ /* 0x000fe40000000000 */
[----:B------:R-:W-:Y:S01]  /*18830*/  FMUL.FTZ R21, R133, R161 ;  /* 0x000000a185157220 */ /* 0x000fe20000410000 */
[----:B------:R-:W-:Y:S01]  /*18840*/  @P2 IADD3 R160, PT, PT, R3, -0x40, RZ ;  /* 0xffffffc003a02810 */ /* 0x000fe20007ffe0ff */
[-C--:B------:R-:W-:Y:S01]  /*18850*/  HMMA.16816.F32.BF16 R12, R180, R22.reuse, R12 ;  /* 0x00000016b40c723c */ /* 0x080fe2000004180c */
[----:B------:R-:W-:Y:S02]  /*18860*/  IMAD.U32 R3, RZ, RZ, UR32 ;  /* 0x00000020ff037e24 */ /* 0x000fe4000f8e00ff */
[C---:B------:R-:W-:Y:S01]  /*18870*/  FMUL.FTZ R24, R2.reuse, R164 ;  /* 0x000000a402187220 */ /* 0x040fe20000410000 */
[----:B------:R-:W1:Y:S01]  /*18880*/  LDSM.16.MT88.4 R148, [R160] ;  /* 0x00000000a094783b */ /* 0x000e620000004200 */
[----:B------:R-:W-:Y:S01]  /*18890*/  FMUL.FTZ R25, R2, R165 ;  /* 0x000000a502197220 */ /* 0x000fe20000410000 */
[C---:B------:R-:W-:Y:S01]  /*188a0*/  FMUL.FTZ R26, R0.reuse, R166 ;  /* 0x000000a6001a7220 */ /* 0x040fe20000410000 */
[----:B------:R-:W-:Y:S01]  /*188b0*/  FMUL.FTZ R27, R0, R167 ;  /* 0x000000a7001b7220 */ /* 0x000fe20000410000 */
[C---:B------:R-:W-:Y:S04]  /*188c0*/  HMMA.16816.F32.BF16 R16, R176.reuse, R22, R16 ;  /* 0x00000016b010723c */ /* 0x040fe80000041810 */
[C---:B------:R-:W-:Y:S01]  /*188d0*/  FMUL.FTZ R22, R132.reuse, R162 ;  /* 0x000000a284167220 */ /* 0x040fe20000410000 */
[----:B------:R-:W-:Y:S01]  /*188e0*/  FMUL.FTZ R23, R132, R163 ;  /* 0x000000a384177220 */ /* 0x000fe20000410000 */
[C---:B------:R-:W-:Y:S01]  /*188f0*/  FMUL.FTZ R28, R2.reuse, R168 ;  /* 0x000000a8021c7220 */ /* 0x040fe20000410000 */
[----:B------:R-:W-:Y:S02]  /*18900*/  IMAD.IADD R168, R213, 0x1, R160 ;  /* 0x00000001d5a87824 */ /* 0x000fe400078e02a0 */
[----:B------:R-:W-:Y:S01]  /*18910*/  FMUL.FTZ R29, R2, R169 ;  /* 0x000000a9021d7220 */ /* 0x000fe20000410000 */
[C---:B------:R-:W-:Y:S01]  /*18920*/  FMUL.FTZ R30, R0.reuse, R170 ;  /* 0x000000aa001e7220 */ /* 0x040fe20000410000 */
[----:B------:R-:W-:Y:S01]  /*18930*/  FMUL.FTZ R31, R0, R171 ;  /* 0x000000ab001f7220 */ /* 0x000fe20000410000 */
[C---:B------:R-:W-:Y:S01]  /*18940*/  FMUL.FTZ R36, R133.reuse, R36 ;  /* 0x0000002485247220 */ /* 0x040fe20000410000 */
[-C--:B----4-:R-:W-:Y:S03]  /*18950*/  HMMA.16816.F32.BF16 R20, R176, R144.reuse, R20 ;  /* 0x00000090b014723c */ /* 0x090fe60000041814 */
        /* <DEDUP_REMOVED lines=17> */
[----:B------:R-:W2:Y:S03]  /*18a70*/  LDSM.16.MT88.4 R144, [R168] ;  /* 0x00000000a890783b */ /* 0x000ea60000004200 */
[C---:B------:R-:W-:Y:S01]  /*18a80*/  FMUL.FTZ R51, R132.reuse, R51 ;  /* 0x0000003384337220 */ /* 0x040fe20000410000 */
        /* <DEDUP_REMOVED lines=46> */
[----:B------:R-:W-:Y:S01]  /*18d70*/  IADD3 R3, PT, PT, R3, 0x1715609d, RZ ;  /* 0x1715609d03037810 */ /* 0x000fe20007ffe0ff */
[C---:B------:R-:W-:Y:S01]  /*18d80*/  FMUL.FTZ R92, R2.reuse, R92 ;  /* 0x0000005c025c7220 */ /* 0x040fe20000410000 */
[----:B------:R-:W-:Y:S01]  /*18d90*/  FMUL.FTZ R93, R2, R93 ;  /* 0x0000005d025d7220 */ /* 0x000fe20000410000 */
[C---:B------:R-:W-:Y:S01]  /*18da0*/  FMUL.FTZ R94, R0.reuse, R94 ;  /* 0x0000005e005e7220 */ /* 0x040fe20000410000 */
[-C--:B-1----:R-:W-:Y:S03]  /*18db0*/  HMMA.16816.F32.BF16 R68, R176, R148.reuse, R68 ;  /* 0x00000094b044723c */ /* 0x082fe60000041844 */
[C---:B------:R-:W-:Y:S01]  /*18dc0*/  LOP3.LUT R142, R3.reuse, R246, R191, 0x96, !PT ;  /* 0x000000f6038e7212 */ /* 0x040fe200078e96bf */
[----:B------:R-:W-:Y:S01]  /*18dd0*/  FMUL.FTZ R95, R0, R95 ;  /* 0x0000005f005f7220 */ /* 0x000fe20000410000 */
[----:B------:R-:W3:Y:S01]  /*18de0*/  LDL.LU R246, [R1+0x1c] ;  /* 0x00001c0001f67983 */ /* 0x000ee20000300800 */
[----:B------:R-:W-:Y:S01]  /*18df0*/  LOP3.LUT R3, R3, R244, R143, 0x96, !PT ;  /* 0x000000f403037212 */ /* 0x000fe200078e968f */
[C---:B------:R-:W-:Y:S01]  /*18e00*/  FMUL.FTZ R96, R133.reuse, R96 ;  /* 0x0000006085607220 */ /* 0x040fe20000410000 */
[C---:B------:R-:W-:Y:S01]  /*18e10*/  HMMA.16816.F32.BF16 R72, R180.reuse, R148, R72 ;  /* 0x00000094b448723c */ /* 0x040fe20000041848 */
[----:B------:R-:W4:Y:S03]  /*18e20*/  LDL.LU R247, [R1+0x20] ;  /* 0x0000200001f77983 */ /* 0x000f260000300800 */
[----:B------:R-:W-:Y:S01]  /*18e30*/  IMAD.WIDE.U32 R142, R142, -0x2daee0ad, RZ ;  /* 0xd2511f538e8e7825 */ /* 0x000fe200078e00ff */
[----:B------:R-:W4:Y:S03]  /*18e40*/  LDL.LU R244, [R1+0x28] ;  /* 0x0000280001f47983 */ /* 0x000f260000300800 */
[C---:B------:R-:W-:Y:S01]  /*18e50*/  FMUL.FTZ R97, R133.reuse, R97 ;  /* 0x0000006185617220 */ /* 0x040fe20000410000 */
[-C--:B------:R-:W-:Y:S03]  /*18e60*/  HMMA.16816.F32.BF16 R76, R180, R150.reuse, R76 ;  /* 0x00000096b44c723c */ /* 0x080fe6000004184c */
[----:B------:R-:W-:Y:S01]  /*18e70*/  PRMT R156, R142, 0x7771, RZ ;  /* 0x000077718e9c7816 */ /* 0x000fe200000000ff */
        /* <DEDUP_REMOVED lines=26> */
[----:B------:R-:W-:Y:S01]  /*19020*/  LOP3.LUT R138, R192, UR6, R143, 0x96, !PT ;  /* 0x00000006c08a7c12 */ /* 0x000fe2000f8e968f */
[-C--:B------:R-:W-:Y:S03]  /*19030*/  HMMA.16816.F32.BF16 R92, R180, R146.reuse, R92 ;  /* 0x00000092b45c723c */ /* 0x080fe6000004185c */
[C---:B------:R-:W-:Y:S01]  /*19040*/  PRMT R153, R142.reuse, 0x7773, RZ ;  /* 0x000077738e997816 */ /* 0x040fe200000000ff */
[----:B------:R-:W-:Y:S01]  /*19050*/  IMAD.MOV.U32 R155, RZ, RZ, R142 ;  /* 0x000000ffff9b7224 */ /* 0x000fe200078e008e */
[----:B------:R-:W-:Y:S01]  /*19060*/  PRMT R152, R142, 0x7772, RZ ;  /* 0x000077728e987816 */ /* 0x000fe200000000ff */
[----:B------:R-:W-:Y:S04]  /*19070*/  IMAD.WIDE.U32 R142, R3, -0x2daee0ad, RZ ;  /* 0xd2511f53038e7825 */ /* 0x000fe800078e00ff */
[C---:B------:R-:W-:Y:S01]  /*19080*/  FMUL.FTZ R100, R133.reuse, R100 ;  /* 0x0000006485647220 */ /* 0x040fe20000410000 */
[C---:B------:R-:W-:Y:S04]  /*19090*/  HMMA.16816.F32.BF16 R96, R176.reuse, R146, R96 ;  /* 0x00000092b060723c */ /* 0x040fe80000041860 */
[C---:B------:R-:W-:Y:S01]  /*190a0*/  FMUL.FTZ R101, R133.reuse, R101 ;  /* 0x0000006585657220 */ /* 0x040fe20000410000 */
[C---:B------:R-:W-:Y:S01]  /*190b0*/  FMUL.FTZ R102, R132.reuse, R102 ;  /* 0x0000006684667220 */ /* 0x040fe20000410000 */
[----:B------:R-:W-:Y:S01]  /*190c0*/  FMUL.FTZ R103, R132, R103 ;  /* 0x0000006784677220 */ /* 0x000fe20000410000 */
[----:B------:R-:W-:Y:S01]  /*190d0*/  IMAD.MOV.U32 R145, RZ, RZ, R142 ;  /* 0x000000ffff917224 */ /* 0x000fe200078e008e */
[----:B------:R-:W-:Y:S01]  /*190e0*/  LOP3.LUT R3, R194, UR6, R143, 0x96, !PT ;  /* 0x00000006c2037c12 */ /* 0x000fe2000f8e968f */
[C---:B------:R-:W-:Y:S01]  /*190f0*/  FMUL.FTZ R116, R133.reuse, R116 ;  /* 0x0000007485747220 */ /* 0x040fe20000410000 */
[C---:B------:R-:W-:Y:S01]  /*19100*/  PRMT R144, R142.reuse, 0x7773, RZ ;  /* 0x000077738e907816 */ /* 0x040fe200000000ff */
[----:B------:R-:W-:Y:S01]  /*19110*/  FMUL.FTZ R117, R133, R117 ;  /* 0x0000007585757220 */ /* 0x000fe20000410000 */
[C---:B------:R-:W-:Y:S01]  /*19120*/  PRMT R143, R142.reuse, 0x7772, RZ ;  /* 0x000077728e8f7816 */ /* 0x040fe200000000ff */
[-C--:B-1----:R-:W-:Y:S03]  /*19130*/  HMMA.16816.F32.BF16 R100, R176, R148.reuse, R100 ;  /* 0x00000094b064723c */ /* 0x082fe60000041864 */
[----:B------:R-:W-:Y:S01]  /*19140*/  PRMT R154, R142, 0x7771, RZ ;  /* 0x000077718e9a7816 */ /* 0x000fe200000000ff */
[C---:B------:R-:W-:Y:S01]  /*19150*/  FMUL.FTZ R118, R132.reuse, R118 ;  /* 0x0000007684767220 */ /* 0x040fe20000410000 */
[----:B------:R-:W-:Y:S01]  /*19160*/  LOP3.LUT R142, R145, 0xff, RZ, 0xc0, !PT ;  /* 0x000000ff918e7812 */ /* 0x000fe200078ec0ff */
[----:B------:R-:W-:Y:S01]  /*19170*/  FMUL.FTZ R119, R132, R119 ;  /* 0x0000007784777220 */ /* 0x000fe20000410000 */
[----:B------:R-:W-:Y:S01]  /*19180*/  PRMT R163, R143, 0x5410, R144 ;  /* 0x000054108fa37816 */ /* 0x000fe20000000090 */
[C---:B------:R-:W-:Y:S01]  /*19190*/  HMMA.16816.F32.BF16 R104, R180.reuse, R148, R104 ;  /* 0x00000094b468723c */ /* 0x040fe20000041868 */
[----:B------:R-:W1:Y:S03]  /*191a0*/  LDSM.16.MT88.4 R144, [R168+0x1000] ;  /* 0x00100000a890783b */ /* 0x000e660000004200 */
[----:B------:R-:W-:Y:S01]  /*191b0*/  PRMT R162, R142, 0x5410, R154 ;  /* 0x000054108ea27816 */ /* 0x000fe2000000009a */
[----:B------:R-:W-:Y:S01]  /*191c0*/  FMUL.FTZ R128, R133, R128 ;  /* 0x0000008085807220 */ /* 0x000fe20000410000 */
[----:B------:R-:W-:Y:S01]  /*191d0*/  LOP3.LUT R143, R155, 0xff, RZ, 0xc0, !PT ;  /* 0x000000ff9b8f7812 */ /* 0x000fe200078ec0ff */
[----:B------:R-:W-:Y:S01]  /*191e0*/  FFMA.FTZ R155, R197, UR4, -R186 ;  /* 0x00000004c59b7c23 */ /* 0x000fe200080108ba */
[-C--:B------:R-:W-:Y:S03]  /*191f0*/  HMMA.16816.F32.BF16 R108, R180, R150.reuse, R108 ;  /* 0x00000096b46c723c */ /* 0x080fe6000004186c */
[----:B------:R-:W-:Y:S01]  /*19200*/  LOP3.LUT R142, R138, 0xffff, RZ, 0xc0, !PT ;  /* 0x0000ffff8a8e7812 */ /* 0x000fe200078ec0ff */
[----:B------:R-:W-:Y:S01]  /*19210*/  FMUL.FTZ R112, R133, R112 ;  /* 0x0000007085707220 */ /* 0x000fe20000410000 */
[----:B------:R-:W-:Y:S01]  /*19220*/  PRMT R161, R143, 0x5410, R156 ;  /* 0x000054108fa17816 */ /* 0x000fe2000000009c */
[----:B------:R-:W-:Y:S01]  /*19230*/  FFMA.FTZ R143, R199, UR4, -R186 ;  /* 0x00000004c78f7c23 */ /* 0x000fe200080108ba */
[----:B------:R-:W-:Y:S01]  /*19240*/  SHF.R.U32.HI R149, RZ, 0x8, R142 ;  /* 0x00000008ff957819 */ /* 0x000fe2000001168e */
[----:B------:R-:W-:Y:S01]  /*19250*/  FFMA.FTZ R142, R227, UR4, -R188 ;  /* 0x00000004e38e7c23 */ /* 0x000fe200080108bc */
[----:B------:R-:W-:Y:S01]  /*19260*/  PRMT R164, R152, 0x5410, R153 ;  /* 0x0000541098a47816 */ /* 0x000fe20000000099 */
[----:B------:R-:W-:Y:S01]  /*19270*/  FFMA.FTZ R152, R198, UR4, -R186 ;  /* 0x00000004c6987c23 */ /* 0x000fe200080108ba */
[C---:B------:R-:W-:Y:S01]  /*19280*/  LOP3.LUT R154, R138.reuse, 0xff, RZ, 0xc0, !PT ;  /* 0x000000ff8a9a7812 */ /* 0x040fe200078ec0ff */
[----:B------:R2:W-:Y:S01]  /*19290*/  MUFU.EX2 R200, R143 ;  /* 0x0000008f00c87308 */ /* 0x0005e20000000800 */
[----:B------:R-:W-:Y:S01]  /*192a0*/  SHF.R.U32.HI R153, RZ, 0x18, R138 ;  /* 0x00000018ff997819 */ /* 0x000fe2000001168a */
[----:B------:R-:W4:Y:S01]  /*192b0*/  LDL.LU R227, [R1+0x24] ;  /* 0x0000240001e37983 */ /* 0x000f220000300800 */
[----:B------:R-:W-:Y:S01]  /*192c0*/  PRMT R148, R138, 0x7632, R148 ;  /* 0x000076328a947816 */ /* 0x000fe20000000094 */
[----:B------:R-:W-:Y:S06]  /*192d0*/  FFMA.FTZ R138, R201, UR4, -R188 ;  /* 0x00000004c98a7c23 */ /* 0x000fec00080108bc */
[----:B------:R1:W-:Y:S01]  /*192e0*/  MUFU.EX2 R199, R142 ;  /* 0x0000008e00c77308 */ /* 0x0003e20000000800 */
[----:B-----5:R-:W-:Y:S01]  /*192f0*/  PRMT R139, R3, 0x7632, R139 ;  /* 0x00007632038b7816 */ /* 0x020fe2000000008b */
[----:B------:R-:W-:Y:S01]  /*19300*/  FMUL.FTZ R113, R133, R113 ;  /* 0x0000007185717220 */ /* 0x000fe20000410000 */
[C---:B------:R-:W-:Y:S07]  /*19310*/  FMUL.FTZ R114, R132.reuse, R114 ;  /* 0x0000007284727220 */ /* 0x040fee0000410000 */
[----:B------:R5:W-:Y:S01]  /*19320*/  MUFU.EX2 R201, R152 ;  /* 0x0000009800c97308 */ /* 0x000be20000000800 */
[----:B------:R-:W-:Y:S01]  /*19330*/  FMUL.FTZ R115, R132, R115 ;  /* 0x0000007384737220 */ /* 0x000fe20000410000 */
[----:B------:R-:W5:Y:S01]  /*19340*/  LDSM.16.MT88.4 R156, [R185+0xa800] ;  /* 0x00a80000b99c783b */ /* 0x000f620000004200 */
[----:B------:R-:W-:Y:S07]  /*19350*/  PRMT R154, R154, 0x5410, R149 ;  /* 0x000054109a9a7816 */ /* 0x000fee0000000095 */
[----:B------:R5:W5:Y:S01]  /*19360*/  MUFU.EX2 R198, R138 ;  /* 0x0000008a00c67308 */ /* 0x000b620000000800 */
[C---:B--2---:R-:W-:Y:S01]  /*19370*/  LOP3.LUT R143, R3.reuse, 0xffff, RZ, 0xc0, !PT ;  /* 0x0000ffff038f7812 */ /* 0x044fe200078ec0ff */
[----:B------:R-:W-:Y:S01]  /*19380*/  FFMA.FTZ R186, R196, UR4, -R186 ;  /* 0x00000004c4ba7c23 */ /* 0x000fe200080108ba */
[--C-:B------:R-:W-:Y:S01]  /*19390*/  HSET2.LE.AND R149, R162, R141.reuse, PT ;  /* 0x0000008da2957233 */ /* 0x100fe20003803000 */
[C---:B------:R-:W-:Y:S06]  /*193a0*/  HMMA.16816.F32.BF16 R112, R176.reuse, R150, R112 ;  /* 0x00000096b070723c */ /* 0x040fec0000041870 */
[----:B------:R-:W-:Y:S01]  /*193b0*/  MUFU.EX2 R197, R155 ;  /* 0x0000009b00c57308 */ /* 0x000fe20000000800 */
[----:B-1----:R-:W-:Y:S09]  /*193c0*/  SHF.R.U32.HI R142, RZ, 0x18, R3 ;  /* 0x00000018ff8e7819 */ /* 0x002ff20000011603 */
[----:B------:R-:W1:Y:S01]  /*193d0*/  MUFU.EX2 R196, R186 ;  /* 0x000000ba00c47308 */ /* 0x000e620000000800 */
[----:B-----5:R-:W-:Y:S01]  /*193e0*/  LOP3.LUT R152, R3, 0xff, RZ, 0xc0, !PT ;  /* 0x000000ff03987812 */ /* 0x020fe200078ec0ff */
[--C-:B------:R-:W-:Y:S01]  /*193f0*/  FFMA.FTZ R3, R205, UR4, -R187.reuse ;  /* 0x00000004cd037c23 */ /* 0x100fe200080108bb */
[-C--:B------:R-:W-:Y:S03]  /*19400*/  HMMA.16816.F32.BF16 R116, R176, R144.reuse, R116 ;  /* 0x00000090b074723c */ /* 0x080fe60000041874 */
[----:B------:R-:W-:Y:S04]  /*19410*/  FFMA.FTZ R138, R245, UR4, -R187 ;  /* 0x00000004f58a7c23 */ /* 0x000fe800080108bb */
[----:B------:R2:W-:Y:S01]  /*19420*/  MUFU.EX2 R193, R3 ;  /* 0x0000000300c17308 */ /* 0x0005e20000000800 */
[----:B------:R-:W-:Y:S01]  /*19430*/  LOP3.LUT R150, R163, 0xff00ff, RZ, 0xc0, !PT ;  /* 0x00ff00ffa3967812 */ /* 0x000fe200078ec0ff */
[----:B------:R-:W-:Y:S01]  /*19440*/  FFMA.FTZ R188, R140, UR4, -R188 ;  /* 0x000000048cbc7c23 */ /* 0x000fe200080108bc */
[----:B------:R-:W-:Y:S01]  /*19450*/  LOP3.LUT R148, R148, 0xff, RZ, 0xc0, !PT ;  /* 0x000000ff94947812 */ /* 0x000fe200078ec0ff */
[C---:B------:R-:W-:Y:S06]  /*19460*/  HMMA.16816.F32.BF16 R120, R180.reuse, R144, R120 ;  /* 0x00000090b478723c */ /* 0x040fec0000041878 */
[----:B------:R5:W-:Y:S01]  /*19470*/  MUFU.EX2 R194, R138 ;  /* 0x0000008a00c27308 */ /* 0x000be20000000800 */
[----:B------:R-:W-:Y:S09]  /*19480*/  SHF.R.U32.HI R143, RZ, 0x8, R143 ;  /* 0x00000008ff8f7819 */ /* 0x000ff2000001168f */
[----:B------:R-:W1:Y:S01]  /*19490*/  MUFU.EX2 R188, R188 ;  /* 0x000000bc00bc7308 */ /* 0x000e620000000800 */
[----:B------:R-:W-:Y:S01]  /*194a0*/  LOP3.LUT R139, R139, 0xff, RZ, 0xc0, !PT ;  /* 0x000000ff8b8b7812 */ /* 0x000fe200078ec0ff */
[----:B------:R-:W-:Y:S01]  /*194b0*/  FMUL.FTZ R129, R133, R129 ;  /* 0x0000008185817220 */ /* 0x000fe20000410000 */
[-C--:B------:R-:W-:Y:S01]  /*194c0*/  HMMA.16816.F32.BF16 R124, R180, R146.reuse, R124 ;  /* 0x00000092b47c723c */ /* 0x080fe2000004187c */
[----:B------:R-:W-:Y:S02]  /*194d0*/  LDSM.16.MT88.4 R180, [R184+0xb800] ;  /* 0x00b80000b8b4783b */ /* 0x000fe40000004200 */
[----:B--2---:R-:W-:Y:S01]  /*194e0*/  FFMA.FTZ R3, R229, UR4, -R189 ;  /* 0x00000004e5037c23 */ /* 0x004fe200080108bd */
[----:B------:R-:W-:Y:S01]  /*194f0*/  PRMT R153, R148, 0x5410, R153 ;  /* 0x0000541094997816 */ /* 0x000fe20000000099 */
[----:B------:R-:W-:Y:S01]  /*19500*/  FMUL.FTZ R130, R132, R130 ;  /* 0x0000008284827220 */ /* 0x000fe20000410000 */
[----:B------:R-:W-:Y:S01]  /*19510*/  PRMT R148, R152, 0x5410, R143 ;  /* 0x0000541098947816 */ /* 0x000fe2000000008f */
[--C-:B-----5:R-:W-:Y:S01]  /*19520*/  FFMA.FTZ R138, R228, UR4, -R189.reuse ;  /* 0x00000004e48a7c23 */ /* 0x120fe200080108bd */
[----:B------:R2:W-:Y:S01]  /*19530*/  MUFU.EX2 R191, R3 ;  /* 0x0000000300bf7308 */ /* 0x0005e20000000800 */
[----:B------:R-:W-:Y:S01]  /*19540*/  PRMT R151, R139, 0x5410, R142 ;  /* 0x000054108b977816 */ /* 0x000fe2000000008e */
[----:B------:R-:W-:Y:S01]  /*19550*/  FMUL.FTZ R131, R132, R131 ;  /* 0x0000008384837220 */ /* 0x000fe20000410000 */
[----:B------:R-:W-:Y:S07]  /*19560*/  LOP3.LUT R143, R164, 0xff00ff, RZ, 0xc0, !PT ;  /* 0x00ff00ffa48f7812 */ /* 0x000fee00078ec0ff */
[----:B------:R5:W1:Y:S01]  /*19570*/  MUFU.EX2 R192, R138 ;  /* 0x0000008a00c07308 */ /* 0x000a620000000800 */
[--C-:B------:R-:W-:Y:S02]  /*19580*/  HSET2.LE.AND R142, R161, R141.reuse, PT ;  /* 0x0000008da18e7233 */ /* 0x100fe40003803000 */
[--C-:B------:R-:W-:Y:S01]  /*19590*/  HSET2.LE.AND R150, R150, R141.reuse, PT ;  /* 0x0000008d96967233 */ /* 0x100fe20003803000 */
[----:B------:R-:W-:Y:S04]  /*195a0*/  HMMA.16816.F32.BF16 R128, R176, R146, R128 ;  /* 0x00000092b080723c */ /* 0x000fe80000041880 */
[--C-:B------:R-:W-:Y:S01]  /*195b0*/  HSET2.LE.AND R139, R154, R141.reuse, PT ;  /* 0x0000008d9a8b7233 */ /* 0x100fe20003803000 */
[--C-:B--2---:R-:W-:Y:S01]  /*195c0*/  FFMA.FTZ R3, R243, UR4, -R189.reuse ;  /* 0x00000004f3037c23 */ /* 0x104fe200080108bd */
[----:B------:R-:W-:Y:S01]  /*195d0*/  FFMA.FTZ R189, R240, UR4, -R189 ;  /* 0x00000004f0bd7c23 */ /* 0x000fe200080108bd */
[--C-:B------:R-:W-:Y:S01]  /*195e0*/  HSET2.LE.AND R144, R153, R141.reuse, PT ;  /* 0x0000008d99907233 */ /* 0x100fe20003803000 */
[--C-:B-----5:R-:W-:Y:S01]  /*195f0*/  FFMA.FTZ R138, R242, UR4, -R187.reuse ;  /* 0x00000004f28a7c23 */ /* 0x120fe200080108bb */
[----:B------:R-:W-:Y:S01]  /*19600*/  FFMA.FTZ R187, R241, UR4, -R187 ;  /* 0x00000004f1bb7c23 */ /* 0x000fe200080108bb */
[----:B------:R2:W-:Y:S01]  /*19610*/  MUFU.EX2 R186, R3 ;  /* 0x0000000300ba7308 */ /* 0x0005e20000000800 */
[--C-:B------:R-:W-:Y:S02]  /*19620*/  HSET2.LE.AND R148, R148, R141.reuse, PT ;  /* 0x0000008d94947233 */ /* 0x100fe40003803000 */
[--C-:B------:R-:W-:Y:S07]  /*19630*/  HSET2.LE.AND R145, R151, R141.reuse, PT ;  /* 0x0000008d97917233 */ /* 0x100fee0003803000 */
[----:B------:R5:W-:Y:S01]  /*19640*/  MUFU.EX2 R190, R138 ;  /* 0x0000008a00be7308 */ /* 0x000be20000000800 */
[----:B------:R-:W-:Y:S02]  /*19650*/  HSET2.LE.AND R143, R143, R141, PT ;  /* 0x0000008d8f8f7233 */ /* 0x000fe40003803000 */
[----:B------:R-:W-:Y:S07]  /*19660*/  F2FP.BF16.F32.PACK_AB R177, R199, R198 ;  /* 0x000000c6c7b1723e */ /* 0x000fee00000010ff */
[----:B------:R-:W5:Y:S01]  /*19670*/  MUFU.EX2 R187, R187 ;  /* 0x000000bb00bb7308 */ /* 0x000f620000000800 */
[----:B------:R-:W-:Y:S02]  /*19680*/  F2FP.BF16.F32.PACK_AB R176, R201, R200 ;  /* 0x000000c8c9b0723e */ /* 0x000fe400000010ff */
[----:B-1----:R-:W-:Y:S07]  /*19690*/  F2FP.BF16.F32.PACK_AB R178, R196, R197 ;  /* 0x000000c5c4b2723e */ /* 0x002fee00000010ff */
[----:B------:R-:W1:Y:S01]  /*196a0*/  MUFU.EX2 R189, R189 ;  /* 0x000000bd00bd7308 */ /* 0x000e620000000800 */
[----:B------:R-:W-:Y:S02]  /*196b0*/  F2FP.BF16.F32.PACK_AB R179, R188, R195 ;  /* 0x000000c3bcb3723e */ /* 0x000fe400000010ff */
[----:B--2---:R-:W-:Y:S02]  /*196c0*/  F2FP.BF16.F32.PACK_AB R3, R193, R194 ;  /* 0x000000c2c103723e */ /* 0x004fe400000010ff */
[----:B------:R-:W-:Y:S02]  /*196d0*/  LOP3.LUT R177, R177, R145, RZ, 0xc0, !PT ;  /* 0x00000091b1b17212 */ /* 0x000fe400078ec0ff */
[----:B-----5:R-:W-:Y:S02]  /*196e0*/  F2FP.BF16.F32.PACK_AB R138, R191, R192 ;  /* 0x000000c0bf8a723e */ /* 0x020fe400000010ff */
[----:B------:R-:W-:Y:S02]  /*196f0*/  LOP3.LUT R142, R3, R142, RZ, 0xc0, !PT ;  /* 0x0000008e038e7212 */ /* 0x000fe400078ec0ff */
[----:B------:R-:W-:Y:S02]  /*19700*/  F2FP.BF16.F32.PACK_AB R140, R187, R190 ;  /* 0x000000bebb8c723e */ /* 0x000fe400000010ff */
[----:B------:R-:W-:Y:S01]  /*19710*/  LOP3.LUT R143, R138, R143, RZ, 0xc0, !PT ;  /* 0x0000008f8a8f7212 */ /* 0x000fe200078ec0ff */
[----:B------:R-:W-:Y:S01]  /*19720*/  IMAD.MOV.U32 R138, RZ, RZ, R134 ;  /* 0x000000ffff8a7224 */ /* 0x000fe200078e0086 */
[----:B-1----:R-:W-:Y:S02]  /*19730*/  F2FP.BF16.F32.PACK_AB R141, R189, R186 ;  /* 0x000000babd8d723e */ /* 0x002fe400000010ff */
[----:B------:R-:W-:Y:S02]  /*19740*/  LOP3.LUT R140, R140, R139, RZ, 0xc0, !PT ;  /* 0x0000008b8c8c7212 */ /* 0x000fe400078ec0ff */
[----:B------:R-:W-:Y:S02]  /*19750*/  LOP3.LUT R141, R141, R144, RZ, 0xc0, !PT ;  /* 0x000000908d8d7212 */ /* 0x000fe400078ec0ff */
[----:B------:R-:W-:Y:S02]  /*19760*/  LOP3.LUT R176, R176, R148, RZ, 0xc0, !PT ;  /* 0x00000094b0b07212 */ /* 0x000fe400078ec0ff */
[----:B------:R-:W-:Y:S02]  /*19770*/  LOP3.LUT R178, R178, R149, RZ, 0xc0, !PT ;  /* 0x00000095b2b27212 */ /* 0x000fe400078ec0ff */
[----:B------:R-:W-:Y:S01]  /*19780*/  LOP3.LUT R179, R179, R150, RZ, 0xc0, !PT ;  /* 0x00000096b3b37212 */ /* 0x000fe200078ec0ff */
[-C--:B------:R-:W-:Y:S01]  /*19790*/  HMMA.16816.F32.BF16 R144, R140, R156.reuse, R4 ;  /* 0x0000009c8c90723c */ /* 0x080fe20000041804 */
[----:B------:R-:W1:Y:S07]  /*197a0*/  LDSM.16.MT88.4 R4, [R160+0x800] ;  /* 0x00080000a004783b */ /* 0x000e6e0000004200 */
[C---:B------:R-:W-:Y:S01]  /*197b0*/  HMMA.16816.F32.BF16 R148, R176.reuse, R156, R8 ;  /* 0x0000009cb094723c */ /* 0x040fe20000041808 */
[----:B------:R-:W2:Y:S07]  /*197c0*/  LDSM.16.MT88.4 R8, [R168+0x800] ;  /* 0x00080000a808783b */ /* 0x000eae0000004200 */
[-C--:B------:R-:W-:Y:S01]  /*197d0*/  HMMA.16816.F32.BF16 R152, R176, R158.reuse, R12 ;  /* 0x0000009eb098723c */ /* 0x080fe2000004180c */
[----:B------:R-:W5:Y:S07]  /*197e0*/  LDSM.16.MT88.4 R12, [R185+0xb800] ;  /* 0x00b80000b90c783b */ /* 0x000f6e0000004200 */
[C---:B------:R-:W-:Y:S01]  /*197f0*/  HMMA.16816.F32.BF16 R156, R140.reuse, R158, R16 ;  /* 0x0000009e8c9c723c */ /* 0x040fe20000041810 */
[----:B------:R3:W5:Y:S07]  /*19800*/  LDSM.16.MT88.4 R16, [R160+0x1800] ;  /* 0x00180000a010783b */ /* 0x00076e0000004200 */
[-C--:B---3--:R-:W-:Y:S01]  /*19810*/  HMMA.16816.F32.BF16 R160, R140, R172.reuse, R20 ;  /* 0x000000ac8ca0723c */ /* 0x088fe20000041814 */
[----:B------:R3:W5:Y:S07]  /*19820*/  LDSM.16.MT88.4 R20, [R168+0x1800] ;  /* 0x00180000a814783b */ /* 0x00076e0000004200 */
[C---:B------:R-:W-:Y:S08]  /*19830*/  HMMA.16816.F32.BF16 R164, R176.reuse, R172, R24 ;  /* 0x000000acb0a4723c */ /* 0x040ff00000041818 */
[-C--:B---3--:R-:W-:Y:S08]  /*19840*/  HMMA.16816.F32.BF16 R168, R176, R174.reuse, R28 ;  /* 0x000000aeb0a8723c */ /* 0x088ff0000004181c */
[C---:B------:R-:W-:Y:S08]  /*19850*/  HMMA.16816.F32.BF16 R172, R140.reuse, R174, R32 ;  /* 0x000000ae8cac723c */ /* 0x040ff00000041820 */
[-C--:B-1----:R-:W-:Y:S03]  /*19860*/  HMMA.16816.F32.BF16 R36, R140, R4.reuse, R36 ;  /* 0x000000048c24723c */ /* 0x082fe60000041824 */
[----:B------:R-:W-:Y:S05]  /*19870*/  FFMA.FTZ R3, R133, R246, R207 ;  /* 0x000000f685037223 */ /* 0x000fea00000100cf */
[C---:B------:R-:W-:Y:S04]  /*19880*/  HMMA.16816.F32.BF16 R40, R176.reuse, R4, R40 ;  /* 0x00000004b028723c */ /* 0x040fe80000041828 */
[----:B----4-:R-:W-:Y:S01]  /*19890*/  FFMA.FTZ R132, R132, R247, R203 ;  /* 0x000000f784847223 */ /* 0x010fe200000100cb */
[----:B------:R-:W-:Y:S01]  /*198a0*/  FADD.FTZ R3, R206, R3 ;  /* 0x00000003ce037221 */ /* 0x000fe20000010000 */
[----:B------:R-:W-:Y:S01]  /*198b0*/  MOV R133, R135 ;  /* 0x0000008700857202 */ /* 0x000fe20000000f00 */
[----:B------:R-:W-:Y:S01]  /*198c0*/  FFMA.FTZ R0, R0, R244, R235 ;  /* 0x000000f400007223 */ /* 0x000fe200000100eb */
[-C--:B------:R-:W-:Y:S03]  /*198d0*/  HMMA.16816.F32.BF16 R44, R176, R6.reuse, R44 ;  /* 0x00000006b02c723c */ /* 0x080fe6000004182c */
[----:B------:R-:W-:Y:S01]  /*198e0*/  FADD.FTZ R3, R232, R3 ;  /* 0x00000003e8037221 */ /* 0x000fe20000010000 */
[----:B------:R-:W-:Y:S03]  /*198f0*/  FADD.FTZ R0, R234, R0 ;  /* 0x00000000ea007221 */ /* 0x000fe60000010000 */
[----:B------:R-:W-:Y:S01]  /*19900*/  FADD.FTZ R3, R231, R3 ;  /* 0x00000003e7037221 */ /* 0x000fe20000010000 */
[C---:B------:R-:W-:Y:S04]  /*19910*/  HMMA.16816.F32.BF16 R48, R140.reuse, R6, R48 ;  /* 0x000000068c30723c */ /* 0x040fe80000041830 */
[----:B------:R-:W-:Y:S01]  /*19920*/  FADD.FTZ R6, R190, R3 ;  /* 0x00000003be067221 */ /* 0x000fe20000010000 */
[----:B------:R-:W-:Y:S03]  /*19930*/  FADD.FTZ R0, R233, R0 ;  /* 0x00000000e9007221 */ /* 0x000fe60000010000 */
[-C--:B--2---:R-:W-:Y:S03]  /*19940*/  HMMA.16816.F32.BF16 R52, R140, R8.reuse, R52 ;  /* 0x000000088c34723c */ /* 0x084fe60000041834 */
[----:B------:R-:W-:Y:S01]  /*19950*/  FADD.FTZ R6, R187, R6 ;  /* 0x00000006bb067221 */ /* 0x000fe20000010000 */
[----:B------:R-:W-:Y:S04]  /*19960*/  FADD.FTZ R0, R204, R0 ;  /* 0x00000000cc007221 */ /* 0x000fe80000010000 */
[C---:B------:R-:W-:Y:S04]  /*19970*/  HMMA.16816.F32.BF16 R56, R176.reuse, R8, R56 ;  /* 0x00000008b038723c */ /* 0x040fe80000041838 */
[----:B------:R-:W-:Y:S04]  /*19980*/  FADD.FTZ R0, R198, R0 ;  /* 0x00000000c6007221 */ /* 0x000fe80000010000 */
[-C--:B------:R-:W-:Y:S03]  /*19990*/  HMMA.16816.F32.BF16 R60, R176, R10.reuse, R60 ;  /* 0x0000000ab03c723c */ /* 0x080fe6000004183c */
[----:B------:R-:W-:Y:S05]  /*199a0*/  FADD.FTZ R0, R199, R0 ;  /* 0x00000000c7007221 */ /* 0x000fea0000010000 */
[C---:B------:R-:W-:Y:S08]  /*199b0*/  HMMA.16816.F32.BF16 R64, R140.reuse, R10, R64 ;  /* 0x0000000a8c40723c */ /* 0x040ff00000041840 */
[-C--:B-----5:R-:W-:Y:S08]  /*199c0*/  HMMA.16816.F32.BF16 R68, R140, R12.reuse, R68 ;  /* 0x0000000c8c44723c */ /* 0x0a0ff00000041844 */
[C---:B------:R-:W-:Y:S08]  /*199d0*/  HMMA.16816.F32.BF16 R72, R176.reuse, R12, R72 ;  /* 0x0000000cb048723c */ /* 0x040ff00000041848 */
[-C--:B------:R-:W-:Y:S08]  /*199e0*/  HMMA.16816.F32.BF16 R76, R176, R14.reuse, R76 ;  /* 0x0000000eb04c723c */ /* 0x080ff0000004184c */
[C---:B------:R-:W-:Y:S08]  /*199f0*/  HMMA.16816.F32.BF16 R80, R140.reuse, R14, R80 ;  /* 0x0000000e8c50723c */ /* 0x040ff00000041850 */
[-C--:B------:R-:W-:Y:S08]  /*19a00*/  HMMA.16816.F32.BF16 R84, R140, R180.reuse, R84 ;  /* 0x000000b48c54723c */ /* 0x080ff00000041854 */
[C---:B------:R-:W-:Y:S04]  /*19a10*/  HMMA.16816.F32.BF16 R88, R176.reuse, R180, R88 ;  /* 0x000000b4b058723c */ /* 0x040fe80000041858 */
[----:B------:R-:W-:Y:S04]  /*19a20*/  FFMA.FTZ R2, R2, R227, R239 ;  /* 0x000000e302027223 */ /* 0x000fe800000100ef */
[-C--:B------:R-:W-:Y:S03]  /*19a30*/  HMMA.16816.F32.BF16 R92, R176, R182.reuse, R92 ;  /* 0x000000b6b05c723c */ /* 0x080fe6000004185c */
[----:B------:R-:W-:Y:S01]  /*19a40*/  FADD.FTZ R4, R238, R2 ;  /* 0x00000002ee047221 */ /* 0x000fe20000010000 */
[----:B------:R-:W-:Y:S01]  /*19a50*/  FADD.FTZ R2, R202, R132 ;  /* 0x00000084ca027221 */ /* 0x000fe20000010000 */
[----:B------:R-:W-:Y:S02]  /*19a60*/  MOV R132, R137 ;  /* 0x0000008900847202 */ /* 0x000fe40000000f00 */
        /* <DEDUP_REMOVED lines=21> */
[-C--:B------:R-:W-:Y:S01]  /*19bc0*/  HMMA.16816.F32.BF16 R116, R140, R20.reuse, R116 ;  /* 0x000000148c74723c */ /* 0x080fe20000041874 */
[----:B------:R-:W-:Y:S04]  /*19bd0*/  STL [R1+0x24], R4 ;  /* 0x0000240401007387 */ /* 0x000fe80000100800 */
[----:B------:R1:W-:Y:S03]  /*19be0*/  STL [R1+0x28], R3 ;  /* 0x0000280301007387 */ /* 0x0003e60000100800 */
[C---:B------:R-:W-:Y:S01]  /*19bf0*/  HMMA.16816.F32.BF16 R120, R176.reuse, R20, R120 ;  /* 0x00000014b078723c */ /* 0x040fe20000041878 */
[----:B------:R3:W-:Y:S04]  /*19c00*/  STL [R1+0x1c], R2 ;  /* 0x00001c0201007387 */ /* 0x0007e80000100800 */
[----:B------:R3:W-:Y:S03]  /*19c10*/  STL [R1+0x20], R0 ;  /* 0x0000200001007387 */ /* 0x0007e60000100800 */
[-C--:B------:R-:W-:Y:S08]  /*19c20*/  HMMA.16816.F32.BF16 R124, R176, R22.reuse, R124 ;  /* 0x00000016b07c723c */ /* 0x080ff0000004187c */
[----:B------:R-:W-:Y:S04]  /*19c30*/  HMMA.16816.F32.BF16 R128, R140, R22, R128 ;  /* 0x000000168c80723c */ /* 0x000fe80000041880 */
[----:B-1----:R-:W-:Y:S04]  /*19c40*/  IMAD.MOV.U32 R3, RZ, RZ, R136 ;  /* 0x000000ffff037224 */ /* 0x002fe800078e0088 */
[----:B------:R-:W-:Y:S01]  /*19c50*/  @!UPT UIADD3 URZ, UPT, UPT, URZ, URZ, URZ ;  /* 0x000000fffffff290 */ /* 0x000fe2000fffe0ff */
[----:B------:R-:W-:Y:S11]  /*19c60*/  BRA.U UP0, `(.L_x_1788) ;  /* 0xffffffc900607547 */ /* 0x000ff6000b83ffff */
.L_x_1787:
[----:B------:R-:W2:Y:S01]  /*19c70*/  LDL.LU R9, [R1+0x1c] ;  /* 0x00001c0001097983 */ /* 0x000ea20000300800 */
[----:B------:R-:W4:Y:S03]  /*19c80*/  LDCU UR4, c[0x0][0x4fc] ;  /* 0x00009f80ff0477ac */ /* 0x000f260008000800 */
[----:B---3--:R-:W3:Y:S01]  /*19c90*/  LDL.LU R2, [R1+0x20] ;  /* 0x0000200001027983 */ /* 0x008ee20000300800 */
[----:B------:R-:W-:Y:S01]  /*19ca0*/  UISETP.NE.AND UP3, UPT, UR20, -0x1, UPT ;  /* 0xffffffff1400788c */ /* 0x000fe2000bf65270 */
[----:B------:R-:W5:Y:S01]  /*19cb0*/  S2UR UR11, SR_CTAID.Y ;  /* 0x00000000000b79c3 */ /* 0x000f620000002600 */
[----:B------:R-:W1:Y:S01]  /*19cc0*/  LDCU UR9, c[0x0][0x434] ;  /* 0x00008680ff0977ac */ /* 0x000e620008000800 */
[----:B------:R-:W4:Y:S01]  /*19cd0*/  LDL.LU R8, [R1+0x24] ;  /* 0x0000240001087983 */ /* 0x000f220000300800 */
[----:B------:R-:W1:Y:S03]  /*19ce0*/  LDCU.U8 UR10, c[0x0][0x548] ;  /* 0x0000a900ff0a77ac */ /* 0x000e660008000000 */
[----:B------:R-:W4:Y:S04]  /*19cf0*/  LDL.LU R5, [R1+0x28] ;  /* 0x0000280001057983 */ /* 0x000f280000300800 */
[----:B------:R-:W4:Y:S01]  /*19d00*/  LDL.LU R7, [R1+0x30] ;  /* 0x0000300001077983 */ /* 0x000f220000300800 */
[----:B------:R-:W5:Y:S03]  /*19d10*/  @!UP3 LDCU.64 UR6, c[0x0][0x400] ;  /* 0x00008000ff06b7ac */ /* 0x000f660008000a00 */
[----:B------:R-:W4:Y:S01]  /*19d20*/  LDL.LU R6, [R1+0x2c] ;  /* 0x00002c0001067983 */ /* 0x000f220000300800 */
[----:B------:R-:W1:Y:S01]  /*19d30*/  S2UR UR8, SR_CTAID.X ;  /* 0x00000000000879c3 */ /* 0x000e620000002500 */
[----:B------:R-:W-:Y:S01]  /*19d40*/  UISETP.NE.AND UP2, UPT, UR20, -0x1, UPT ;  /* 0xffffffff1400788c */ /* 0x000fe2000bf45270 */
[----:B------:R-:W1:Y:S01]  /*19d50*/  LDCU UR12, c[0x0][0x434] ;  /* 0x00008680ff0c77ac */ /* 0x000e620008000800 */
[----:B-----5:R-:W-:-:S05]  /*19d60*/  @!UP3 UIMAD.WIDE.U32 UR14, UR11, UR6, URZ ;  /* 0x000000060b0eb2a5 */ /* 0x020fca000f8e00ff */
[----:B------:R-:W1:Y:S01]  /*19d70*/  S2UR UR6, SR_CTAID.Z ;  /* 0x00000000000679c3 */ /* 0x000e620000002700 */
[----:B------:R-:W-:Y:S01]  /*19d80*/  @!UP3 UIMAD UR7, UR11, UR7, UR15 ;  /* 0x000000070b07b2a4 */ /* 0x000fe2000f8e020f */
[----:B--2---:R-:W2:Y:S04]  /*19d90*/  SHFL.BFLY PT, R0, R9, 0x2, 0x1f ;  /* 0x0c401f0009007f89 */ /* 0x004ea800000e0000 */
[----:B---3--:R-:W3:Y:S04]  /*19da0*/  SHFL.BFLY PT, R4, R2, 0x2, 0x1f ;  /* 0x0c401f0002047f89 */ /* 0x008ee800000e0000 */
[----:B----4-:R-:W4:Y:S01]  /*19db0*/  SHFL.BFLY PT, R3, R8, 0x2, 0x1f ;  /* 0x0c401f0008037f89 */ /* 0x010f2200000e0000 */
[----:B--2---:R-:W-:Y:S01]  /*19dc0*/  FADD.FTZ R0, R0, R9 ;  /* 0x0000000900007221 */ /* 0x004fe20000010000 */
[----:B---3--:R-:W-:-:S04]  /*19dd0*/  FADD.FTZ R4, R4, R2 ;  /* 0x0000000204047221 */ /* 0x008fc80000010000 */
[----:B------:R-:W2:Y:S01]  /*19de0*/  SHFL.BFLY PT, R138, R0, 0x1, 0x1f ;  /* 0x0c201f00008a7f89 */ /* 0x000ea200000e0000 */
[----:B----4-:R-:W-:-:S03]  /*19df0*/  FADD.FTZ R3, R3, R8 ;  /* 0x0000000803037221 */ /* 0x010fc60000010000 */
[----:B------:R-:W3:Y:S04]  /*19e00*/  SHFL.BFLY PT, R2, R5, 0x2, 0x1f ;  /* 0x0c401f0005027f89 */ /* 0x000ee800000e0000 */
[----:B------:R-:W4:Y:S04]  /*19e10*/  SHFL.BFLY PT, R132, R3, 0x1, 0x1f ;  /* 0x0c201f0003847f89 */ /* 0x000f2800000e0000 */
[----:B------:R-:W5:Y:S01]  /*19e20*/  SHFL.BFLY PT, R139, R4, 0x1, 0x1f ;  /* 0x0c201f00048b7f89 */ /* 0x000f6200000e0000 */
[----:B--2---:R-:W-:Y:S01]  /*19e30*/  FADD.FTZ R138, R0, R138 ;  /* 0x0000008a008a7221 */ /* 0x004fe20000010000 */
[----:B---3--:R-:W-:-:S03]  /*19e40*/  FADD.FTZ R2, R2, R5 ;  /* 0x0000000502027221 */ /* 0x008fc60000010000 */
[----:B------:R-:W2:Y:S01]  /*19e50*/  MUFU.RCP R0, R138 ;  /* 0x0000008a00007308 */ /* 0x000ea20000001000 */
[----:B------:R-:W-:Y:S01]  /*19e60*/  FSETP.NE.FTZ.AND P4, PT, R138, RZ, PT ;  /* 0x000000ff8a00720b */ /* 0x000fe20003f95000 */
[----:B----4-:R-:W-:Y:S01]  /*19e70*/  FADD.FTZ R132, R3, R132 ;  /* 0x0000008403847221 */ /* 0x010fe20000010000 */
[----:B------:R-:W3:Y:S01]  /*19e80*/  SHFL.BFLY PT, R133, R2, 0x1, 0x1f ;  /* 0x0c201f0002857f89 */ /* 0x000ee200000e0000 */
[----:B-----5:R-:W-:-:S03]  /*19e90*/  FADD.FTZ R139, R4, R139 ;  /* 0x0000008b048b7221 */ /* 0x020fc60000010000 */
[----:B------:R-:W-:Y:S02]  /*19ea0*/  FSETP.NE.FTZ.AND P1, PT, R132, RZ, PT ;  /* 0x000000ff8400720b */ /* 0x000fe40003f35000 */
[----:B------:R-:W-:Y:S01]  /*19eb0*/  SHF.L.U32 R4, R214, 0x4, RZ ;  /* 0x00000004d6047819 */ /* 0x000fe200000006ff */
[----:B------:R-:W-:Y:S01]  /*19ec0*/  MUFU.RCP R5, R139 ;  /* 0x0000008b00057308 */ /* 0x000fe20000001000 */
[----:B------:R-:W-:Y:S02]  /*19ed0*/  FSETP.NE.FTZ.AND P3, PT, R139, RZ, PT ;  /* 0x000000ff8b00720b */ /* 0x000fe40003f75000 */
[----:B------:R-:W-:Y:S02]  /*19ee0*/  LOP3.LUT R4, R4, 0x1c0, RZ, 0xc0, !PT ;  /* 0x000001c004047812 */ /* 0x000fe400078ec0ff */
[----:B--2---:R-:W-:Y:S02]  /*19ef0*/  FSEL R0, R0, 1, P4 ;  /* 0x3f80000000007808 */ /* 0x004fe40002000000 */
[----:B------:R-:W-:-:S03]  /*19f00*/  LOP3.LUT R4, R4, 0x38, R7, 0xf8, !PT ;  /* 0x0000003804047812 */ /* 0x000fc600078ef807 */
[----:B------:R-:W-:Y:S01]  /*19f10*/  FMUL.FTZ R0, R0, UR4 ;  /* 0x0000000400007c20 */ /* 0x000fe20008410000 */
[----:B------:R-:W-:-:S03]  /*19f20*/  LOP3.LUT R211, R4, R6, R211, 0xfe, !PT ;  /* 0x0000000604d37212 */ /* 0x000fc600078efed3 */
[----:B------:R-:W-:Y:S01]  /*19f30*/  FMUL.FTZ R144, R0, R144 ;  /* 0x0000009000907220 */ /* 0x000fe20000410000 */
[----:B---3--:R-:W-:Y:S01]  /*19f40*/  FADD.FTZ R133, R2, R133 ;  /* 0x0000008502857221 */ /* 0x008fe20000010000 */
[C---:B------:R-:W-:Y:S01]  /*19f50*/  FMUL.FTZ R145, R0.reuse, R145 ;  /* 0x0000009100917220 */ /* 0x040fe20000410000 */
[----:B------:R-:W2:Y:S01]  /*19f60*/  MUFU.RCP R2, R132 ;  /* 0x0000008400027308 */ /* 0x000ea20000001000 */
        /* <DEDUP_REMOVED lines=31> */
[----:B------:R-:W2:Y:S01]  /*1a160*/  MUFU.RCP R0, R133 ;  /* 0x0000008500007308 */ /* 0x000ea20000001000 */
[----:B------:R-:W-:-:S02]  /*1a170*/  FSEL R5, R5, 1, P3 ;  /* 0x3f80000005057808 */ /* 0x000fc40001800000 */
[----:B------:R-:W-:Y:S01]  /*1a180*/  FSETP.NE.FTZ.AND P0, PT, R133, RZ, PT ;  /* 0x000000ff8500720b */ /* 0x000fe20003f15000 */
[----:B------:R-:W-:Y:S01]  /*1a190*/  FMUL.FTZ R2, R2, UR4 ;  /* 0x0000000402027c20 */ /* 0x000fe20008410000 */
[----:B------:R-:W-:Y:S01]  /*1a1a0*/  F2FP.BF16.F32.PACK_AB R65, R145, R144 ;  /* 0x000000909141723e */ /* 0x000fe200000010ff */
[----:B------:R-:W-:Y:S01]  /*1a1b0*/  FMUL.FTZ R3, R5, UR4 ;  /* 0x0000000405037c20 */ /* 0x000fe20008410000 */
[----:B------:R-:W-:Y:S01]  /*1a1c0*/  F2FP.BF16.F32.PACK_AB R14, R14, R160 ;  /* 0x000000a00e0e723e */ /* 0x000fe200000010ff */
[C---:B------:R-:W-:Y:S01]  /*1a1d0*/  FMUL.FTZ R56, R2.reuse, R56 ;  /* 0x0000003802387220 */ /* 0x040fe20000410000 */
[C---:B------:R-:W-:Y:S01]  /*1a1e0*/  FMUL.FTZ R57, R2.reuse, R57 ;  /* 0x0000003902397220 */ /* 0x040fe20000410000 */
[C---:B------:R-:W-:Y:S01]  /*1a1f0*/  FMUL.FTZ R26, R3.reuse, R66 ;  /* 0x00000042031a7220 */ /* 0x040fe20000410000 */
[----:B------:R-:W-:Y:S01]  /*1a200*/  FMUL.FTZ R67, R3, R67 ;  /* 0x0000004303437220 */ /* 0x000fe20000410000 */
[C---:B------:R-:W-:Y:S01]  /*1a210*/  FMUL.FTZ R24, R2.reuse, R60 ;  /* 0x0000003c02187220 */ /* 0x040fe20000410000 */
[----:B------:R-:W-:Y:S01]  /*1a220*/  FMUL.FTZ R7, R2, R61 ;  /* 0x0000003d02077220 */ /* 0x000fe20000410000 */
[----:B------:R-:W-:Y:S01]  /*1a230*/  F2FP.BF16.F32.PACK_AB R60, R57, R56 ;  /* 0x00000038393c723e */ /* 0x000fe200000010ff */
[----:B------:R-:W-:Y:S01]  /*1a240*/  FMUL.FTZ R146, R3, R146 ;  /* 0x0000009203927220 */ /* 0x000fe20000410000 */
[----:B------:R-:W-:Y:S01]  /*1a250*/  F2FP.BF16.F32.PACK_AB R57, R67, R26 ;  /* 0x0000001a4339723e */ /* 0x000fe200000010ff */
[C---:B------:R-:W-:Y:S01]  /*1a260*/  FMUL.FTZ R5, R3.reuse, R147 ;  /* 0x0000009303057220 */ /* 0x040fe20000410000 */
[----:B------:R-:W-:Y:S01]  /*1a270*/  MOV R67, 0x10 ;  /* 0x0000001000437802 */ /* 0x000fe20000000f00 */
[C---:B------:R-:W-:Y:S01]  /*1a280*/  FMUL.FTZ R25, R3.reuse, R55 ;  /* 0x0000003703197220 */ /* 0x040fe20000410000 */
[----:B--2---:R-:W-:Y:S01]  /*1a290*/  FSEL R0, R0, 1, P0 ;  /* 0x3f80000000007808 */ /* 0x004fe20000000000 */
[----:B------:R-:W-:Y:S01]  /*1a2a0*/  FMUL.FTZ R158, R3, R158 ;  /* 0x0000009e039e7220 */ /* 0x000fe20000410000 */
[----:B------:R-:W-:Y:S01]  /*1a2b0*/  SEL R67, R67, 0xfffffff0, !P2 ;  /* 0xfffffff043437807 */ /* 0x000fe20005000000 */
[----:B------:R-:W-:Y:S01]  /*1a2c0*/  FMUL.FTZ R159, R3, R159 ;  /* 0x0000009f039f7220 */ /* 0x000fe20000410000 */
[----:B------:R-:W-:Y:S01]  /*1a2d0*/  LOP3.LUT P2, RZ, R214, 0x8, RZ, 0xc0, !PT ;  /* 0x00000008d6ff7812 */ /* 0x000fe2000784c0ff */
[----:B------:R-:W-:Y:S01]  /*1a2e0*/  FMUL.FTZ R0, R0, UR4 ;  /* 0x0000000400007c20 */ /* 0x000fe20008410000 */
[----:B------:R-:W-:Y:S01]  /*1a2f0*/  F2FP.BF16.F32.PACK_AB R56, R7, R24 ;  /* 0x000000180738723e */ /* 0x000fe200000010ff */
[C---:B------:R-:W-:Y:S01]  /*1a300*/  FMUL.FTZ R16, R3.reuse, R39 ;  /* 0x0000002703107220 */ /* 0x040fe20000410000 */
[----:B------:R-:W-:Y:S01]  /*1a310*/  SEL R212, R212, 0xffffffe0, !P2 ;  /* 0xffffffe0d4d47807 */ /* 0x000fe20005000000 */
[C---:B------:R-:W-:Y:S01]  /*1a320*/  FMUL.FTZ R4, R0.reuse, R62 ;  /* 0x0000003e00047220 */ /* 0x040fe20000410000 */
[----:B------:R-:W-:Y:S01]  /*1a330*/  FMUL.FTZ R55, R0, R63 ;  /* 0x0000003f00377220 */ /* 0x000fe20000410000 */
[----:B------:R-:W-:Y:S01]  /*1a340*/  LOP3.LUT P2, RZ, R214, 0x10, RZ, 0xc0, !PT ;  /* 0x00000010d6ff7812 */ /* 0x000fe2000784c0ff */
[----:B------:R-:W-:Y:S01]  /*1a350*/  FMUL.FTZ R20, R3, R51 ;  /* 0x0000003303147220 */ /* 0x000fe20000410000 */
[----:B------:R-:W-:Y:S01]  /*1a360*/  LEA R7, R211, UR5, 0x1 ;  /* 0x00000005d3077c11 */ /* 0x000fe2000f8e08ff */
        /* <DEDUP_REMOVED lines=84> */
[----:B------:R2:W-:Y:S01]  /*1a8b0*/  STS [R7+0x400], R5 ;  /* 0x0004000507007388 */ /* 0x0005e20000000800 */
[----:B------:R-:W-:Y:S01]  /*1a8c0*/  IADD3 R4, PT, PT, R7, R67, RZ ;  /* 0x0000004307047210 */ /* 0x000fe20007ffe0ff */
[----:B------:R-:W3:Y:S01]  /*1a8d0*/  LDCU.U8 UR4, c[0x0][0x549] ;  /* 0x0000a920ff0477ac */ /* 0x000ee20008000000 */
[----:B------:R-:W-:Y:S01]  /*1a8e0*/  F2FP.BF16.F32.PACK_AB R2, R157, R156 ;  /* 0x0000009c9d02723e */ /* 0x000fe200000010ff */
[----:B------:R-:W-:Y:S01]  /*1a8f0*/  STS [R7], R65 ;  /* 0x0000004107007388 */ /* 0x000fe20000000800 */
[----:B------:R-:W-:-:S02]  /*1a900*/  F2FP.BF16.F32.PACK_AB R66, R66, R148 ;  /* 0x000000944242723e */ /* 0x000fc400000010ff */
        /* <DEDUP_REMOVED lines=11> */
[----:B------:R-:W-:Y:S01]  /*1a9c0*/  F2FP.BF16.F32.PACK_AB R11, R11, R166 ;  /* 0x000000a60b0b723e */ /* 0x000fe200000010ff */
[----:B---3--:R-:W-:Y:S01]  /*1a9d0*/  UISETP.NE.AND UP1, UPT, UR4, URZ, UPT ;  /* 0x000000ff0400728c */ /* 0x008fe2000bf25270 */
[----:B------:R-:W-:Y:S01]  /*1a9e0*/  F2FP.BF16.F32.PACK_AB R19, R19, R168 ;  /* 0x000000a81313723e */ /* 0x000fe200000010ff */
[----:B------:R-:W-:Y:S01]  /*1a9f0*/  STS [R4+0x2000], R3 ;  /* 0x0020000304007388 */ /* 0x000fe20000000800 */
[----:B--2---:R-:W-:Y:S01]  /*1aa00*/  IADD3 R5, PT, PT, R7, R212, RZ ;  /* 0x000000d407057210 */ /* 0x004fe20007ffe0ff */
[----:B------:R-:W2:Y:S01]  /*1aa10*/  @UP3 LDCU.64 UR4, c[0x0][0x408] ;  /* 0x00008100ff0437ac */ /* 0x000ea20008000a00 */
[----:B------:R-:W-:Y:S01]  /*1aa20*/  F2FP.BF16.F32.PACK_AB R18, R18, R170 ;  /* 0x000000aa1212723e */ /* 0x000fe200000010ff */
[----:B------:R3:W-:Y:S01]  /*1aa30*/  STS [R4+0x2400], R8 ;  /* 0x0024000804007388 */ /* 0x0007e20000000800 */
[----:B------:R-:W-:Y:S01]  /*1aa40*/  F2FP.BF16.F32.PACK_AB R17, R17, R15 ;  /* 0x0000000f1111723e */ /* 0x000fe200000010ff */
[----:B-1----:R-:W-:Y:S01]  /*1aa50*/  UISETP.NE.AND UP0, UPT, UR10, URZ, !UP1 ;  /* 0x000000ff0a00728c */ /* 0x002fe2000cf05270 */
[----:B------:R-:W-:Y:S01]  /*1aa60*/  F2FP.BF16.F32.PACK_AB R16, R16, R38 ;  /* 0x000000261010723e */ /* 0x000fe200000010ff */
[----:B------:R-:W-:Y:S01]  /*1aa70*/  STS [R5], R14 ;  /* 0x0000000e05007388 */ /* 0x000fe20000000800 */
[C---:B----4-:R-:W-:Y:S01]  /*1aa80*/  IADD3 R0, PT, PT, R7.reuse, 0x40, RZ ;  /* 0x0000004007007810 */ /* 0x050fe20007ffe0ff */
[----:B------:R-:W1:Y:S01]  /*1aa90*/  @UP1 LDCU UR13, c[0x0][0x430] ;  /* 0x00008600ff0d17ac */ /* 0x000e620008000800 */
[----:B------:R-:W-:Y:S01]  /*1aaa0*/  @P2 IADD3 R0, PT, PT, R7, -0x40, RZ ;  /* 0xffffffc007002810 */ /* 0x000fe20007ffe0ff */
[----:B------:R-:W-:Y:S01]  /*1aab0*/  STS [R5+0x400], R13 ;  /* 0x0004000d05007388 */ /* 0x000fe20000000800 */
[----:B-----5:R-:W-:-:S02]  /*1aac0*/  IADD3 R2, PT, PT, R67, R5, RZ ;  /* 0x0000000543027210 */ /* 0x020fc40007ffe0ff */
[----:B------:R-:W-:Y:S02]  /*1aad0*/  F2FP.BF16.F32.PACK_AB R15, R30, R34 ;  /* 0x000000221e0f723e */ /* 0x000fe400000010ff */
[----:B------:R-:W-:Y:S01]  /*1aae0*/  F2FP.BF16.F32.PACK_AB R20, R20, R50 ;  /* 0x000000321414723e */ /* 0x000fe200000010ff */
[----:B------:R-:W-:Y:S01]  /*1aaf0*/  STS [R2], R10 ;  /* 0x0000000a02007388 */ /* 0x000fe20000000800 */
[----:B------:R-:W-:Y:S01]  /*1ab00*/  F2FP.BF16.F32.PACK_AB R22, R22, R40 ;  /* 0x000000281616723e */ /* 0x000fe200000010ff */
[----:B--2---:R-:W-:Y:S01]  /*1ab10*/  @UP3 UIMAD.WIDE.U32 UR16, UR20, UR4, URZ ;  /* 0x00000004141032a5 */ /* 0x004fe2000f8e00ff */
[----:B------:R-:W-:Y:S01]  /*1ab20*/  IADD3 R6, PT, PT, R67, R0, RZ ;  /* 0x0000000043067210 */ /* 0x000fe20007ffe0ff */
[----:B------:R-:W-:Y:S01]  /*1ab30*/  STS [R2+0x400], R9 ;  /* 0x0004000902007388 */ /* 0x000fe20000000800 */
[----:B------:R-:W-:Y:S01]  /*1ab40*/  F2FP.BF16.F32.PACK_AB R21, R21, R42 ;  /* 0x0000002a1515723e */ /* 0x000fe200000010ff */
[----:B------:R-:W-:Y:S01]  /*1ab50*/  @UP3 UIMAD UR7, UR20, UR5, UR17 ;  /* 0x00000005140732a4 */ /* 0x000fe2000f8e0211 */
[----:B------:R-:W-:Y:S01]  /*1ab60*/  F2FP.BF16.F32.PACK_AB R64, R64, R44 ;  /* 0x0000002c4040723e */ /* 0x000fe200000010ff */
[----:B------:R-:W-:Y:S01]  /*1ab70*/  STS [R5+0x2000], R12 ;  /* 0x0020000c05007388 */ /* 0x000fe20000000800 */
[----:B------:R-:W-:Y:S01]  /*1ab80*/  F2FP.BF16.F32.PACK_AB R63, R47, R46 ;  /* 0x0000002e2f3f723e */ /* 0x000fe200000010ff */
[----:B------:R-:W-:Y:S01]  /*1ab90*/  @!UP2 UIMAD UR20, UR11, UR9, URZ ;  /* 0x000000090b14a2a4 */ /* 0x000fe2000f8e02ff */
[----:B---3--:R-:W-:Y:S01]  /*1aba0*/  IADD3 R8, PT, PT, R212, R0, RZ ;  /* 0x00000000d4087210 */ /* 0x008fe20007ffe0ff */
[----:B------:R-:W-:Y:S01]  /*1abb0*/  STS [R5+0x2400], R11 ;  /* 0x0024000b05007388 */ /* 0x000fe20000000800 */
[----:B------:R-:W-:Y:S01]  /*1abc0*/  F2FP.BF16.F32.PACK_AB R62, R140, R141 ;  /* 0x0000008d8c3e723e */ /* 0x000fe200000010ff */
[----:B-1----:R-:W-:Y:S01]  /*1abd0*/  @UP1 UIMAD UR12, UR13, UR9, URZ ;  /* 0x000000090d0c12a4 */ /* 0x002fe2000f8e02ff */
[----:B------:R-:W-:Y:S01]  /*1abe0*/  F2FP.BF16.F32.PACK_AB R61, R25, R54 ;  /* 0x00000036193d723e */ /* 0x000fe200000010ff */
[----:B------:R-:W-:Y:S01]  /*1abf0*/  STS [R2+0x2000], R19 ;  /* 0x0020001302007388 */ /* 0x000fe20000000800 */
[----:B------:R-:W-:Y:S01]  /*1ac00*/  F2FP.BF16.F32.PACK_AB R59, R59, R58 ;  /* 0x0000003a3b3b723e */ /* 0x000fe200000010ff */
[----:B------:R-:W1:Y:S01]  /*1ac10*/  @UP1 LDCU UR5, c[0x0][0x430] ;  /* 0x00008600ff0517ac */ /* 0x000e620008000800 */
[----:B------:R-:W-:Y:S01]  /*1ac20*/  F2FP.BF16.F32.PACK_AB R58, R142, R143 ;  /* 0x0000008f8e3a723e */ /* 0x000fe200000010ff */
[----:B------:R-:W-:Y:S01]  /*1ac30*/  STS [R2+0x2400], R18 ;  /* 0x0024001202007388 */ /* 0x000fe20000000800 */
[----:B------:R-:W-:Y:S01]  /*1ac40*/  IADD3 R3, PT, PT, R67, R8, RZ ;  /* 0x0000000843037210 */ /* 0x000fe20007ffe0ff */
[----:B------:R-:W-:Y:S01]  /*1ac50*/  @UP1 UMOV UR4, 0x1 ;  /* 0x0000000100041882 */ /* 0x000fe20000000000 */
[----:B------:R-:W-:Y:S01]  /*1ac60*/  F2FP.BF16.F32.PACK_AB R54, R69, R68 ;  /* 0x000000444536723e */ /* 0x000fe200000010ff */
[----:B------:R-:W-:Y:S01]  /*1ac70*/  STS [R0], R17 ;  /* 0x0000001100007388 */ /* 0x000fe20000000800 */
[----:B------:R-:W-:Y:S01]  /*1ac80*/  F2FP.BF16.F32.PACK_AB R53, R53, R70 ;  /* 0x000000463535723e */ /* 0x000fe200000010ff */
[----:B------:R-:W-:Y:S01]  /*1ac90*/  @UP3 UMOV UR14, UR16 ;  /* 0x00000010000e3c82 */ /* 0x000fe20008000000 */
[----:B------:R-:W-:Y:S01]  /*1aca0*/  F2FP.BF16.F32.PACK_AB R50, R81, R80 ;  /* 0x000000505132723e */ /* 0x000fe200000010ff */
[----:B------:R-:W-:Y:S01]  /*1acb0*/  STS [R0+0x400], R16 ;  /* 0x0004001000007388 */ /* 0x000fe20000000800 */
[----:B------:R-:W-:Y:S01]  /*1acc0*/  F2FP.BF16.F32.PACK_AB R49, R49, R82 ;  /* 0x000000523131723e */ /* 0x000fe200000010ff */
[----:B------:R-:W-:Y:S01]  /*1acd0*/  USHF.R.S32.HI UR13, URZ, 0x1f, UR20 ;  /* 0x0000001fff0d7899 */ /* 0x000fe20008011414 */
        /* <DEDUP_REMOVED lines=71> */
[----:B---3--:R3:W4:Y:S03]  /*1b150*/  @P4 MUFU.LG2 R0, R138 ;  /* 0x0000008a00004308 */ /* 0x0087260000000c00 */
[----:B------:R-:W-:Y:S04]  /*1b160*/  STS [R8+0x6000], R28 ;  /* 0x0060001c08007388 */ /* 0x000fe80000000800 */
[----:B------:R-:W-:Y:S04]  /*1b170*/  STS [R8+0x6400], R27 ;  /* 0x0064001b08007388 */ /* 0x000fe80000000800 */
[----:B------:R-:W-:Y:S04]  /*1b180*/  STS [R3+0x6000], R24 ;  /* 0x0060001803007388 */ /* 0x000fe80000000800 */
[----:B------:R5:W-:Y:S02]  /*1b190*/  STS [R3+0x6400], R23 ;  /* 0x0064001703007388 */ /* 0x000be40000000800 */
[----:B-----5:R3:W1:Y:S01]  /*1b1a0*/  @P3 MUFU.LG2 R3, R139 ;  /* 0x0000008b00033308 */ /* 0x0206620000000c00 */
[----:B--2-4-:R-:W-:Y:S05]  /*1b1b0*/  BRA.U UP1, `(.L_x_1791) ;  /* 0x0000000101207547 */ /* 0x014fea000b800000 */
[----:B------:R-:W-:Y:S01]  /*1b1c0*/  UISETP.NE.AND UP1, UPT, UR10, URZ, UPT ;  /* 0x000000ff0a00728c */ /* 0x000fe2000bf25270 */
[----:B-1----:R-:W1:Y:S10]  /*1b1d0*/  LDCU UR5, c[0x0][0x3e0] ;  /* 0x00007c00ff0577ac */ /* 0x002e740008000800 */
[----:B------:R-:W1:Y:S01]  /*1b1e0*/  @UP1 LDCU UR4, c[0x0][0x454] ;  /* 0x00008a80ff0417ac */ /* 0x000e620008000800 */
[----:B------:R-:W2:Y:S01]  /*1b1f0*/  @UP1 LDCU UR12, c[0x0][0x454] ;  /* 0x00008a80ff0c17ac */ /* 0x000ea20008000800 */
[----:B-1----:R-:W-:-:S02]  /*1b200*/  @UP1 UIMAD UR4, UR4, UR5, URZ ;  /* 0x00000005040412a4 */ /* 0x002fc4000f8e02ff */
[----:B------:R-:W-:-:S03]  /*1b210*/  @!UP1 UIMAD UR4, UR9, UR5, URZ ;  /* 0x00000005090492a4 */ /* 0x000fc6000f8e02ff */
[----:B------:R-:W-:Y:S01]  /*1b220*/  @UP1 UMOV UR5, 0x1 ;  /* 0x0000000100051882 */ /* 0x000fe20000000000 */
[----:B--2---:R-:W-:-:S08]  /*1b230*/  @!UP1 UMOV UR5, 0x1 ;  /* 0x0000000100059882 */ /* 0x004fd00000000000 */
.L_x_1791:
[----:B------:R-:W-:Y:S01]  /*1b240*/  BAR.SYNC.DEFER_BLOCKING 0x0 ;  /* 0x0000000000007b1d */ /* 0x000fe20000010000 */
[----:B------:R-:W-:Y:S01]  /*1b250*/  UIMAD UR12, UR6, UR12, URZ ;  /* 0x0000000c060c72a4 */ /* 0x000fe2000f8e02ff */
[----:B------:R-:W-:Y:S01]  /*1b260*/  LOP3.LUT P2, RZ, R214, 0x3, RZ, 0xc0, !PT ;  /* 0x00000003d6ff7812 */ /* 0x000fe2000784c0ff */
[----:B-1----:R-:W-:Y:S01]  /*1b270*/  UIMAD UR10, UR8, UR5, URZ ;  /* 0x00000005080a72a4 */ /* 0x002fe2000f8e02ff */
[----:B------:R-:W-:Y:S01]  /*1b280*/  @P4 FMUL.FTZ R0, R0, 0.69314718246459960938 ;  /* 0x3f31721800004820 */ /* 0x000fe20000410000 */
[----:B------:R-:W-:-:S03]  /*1b290*/  USEL UR20, UR20, URZ, UP0 ;  /* 0x000000ff14147287 */ /* 0x000fc60008000000 */
[----:B------:R-:W1:Y:S01]  /*1b2a0*/  @P3 LDC R8, c[0x0][0x458] ;  /* 0x00011600ff083b82 */ /* 0x000e620000000800 */
[----:B------:R-:W2:Y:S01]  /*1b2b0*/  @P1 MUFU.LG2 R4, R132 ;  /* 0x0000008400041308 */ /* 0x000ea20000000c00 */
[----:B------:R-:W-:Y:S01]  /*1b2c0*/  @!UP0 UIMAD UR12, UR11, UR4, UR12 ;  /* 0x000000040b0c82a4 */ /* 0x000fe2000f8e020c */
[----:B------:R-:W-:Y:S01]  /*1b2d0*/  MOV R17, 0x7f800000 ;  /* 0x7f80000000117802 */ /* 0x000fe20000000f00 */
[----:B------:R-:W-:Y:S01]  /*1b2e0*/  USHF.L.U32 UR10, UR10, 0x7, URZ ;  /* 0x000000070a0a7899 */ /* 0x000fe200080006ff */
[----:B------:R-:W-:Y:S01]  /*1b2f0*/  @P4 FFMA.FTZ R17, R135, R2, R0 ;  /* 0x0000000287114223 */ /* 0x000fe20000010000 */
[----:B------:R-:W-:Y:S01]  /*1b300*/  USEL UR13, UR13, URZ, UP0 ;  /* 0x000000ff0d0d7287 */ /* 0x000fe20008000000 */
[----:B------:R-:W-:Y:S01]  /*1b310*/  @P3 FMUL.FTZ R3, R3, 0.69314718246459960938 ;  /* 0x3f31721803033820 */ /* 0x000fe20000410000 */
[----:B------:R-:W4:Y:S01]  /*1b320*/  @P1 LDC R7, c[0x0][0x458] ;  /* 0x00011600ff071b82 */ /* 0x000f220000000800 */
[----:B------:R-:W5:Y:S01]  /*1b330*/  @P0 MUFU.LG2 R5, R133 ;  /* 0x0000008500050308 */ /* 0x000f620000000c00 */
[----:B------:R-:W-:Y:S01]  /*1b340*/  USHF.R.S32.HI UR9, URZ, 0x1f, UR12 ;  /* 0x0000001fff097899 */ /* 0x000fe2000801140c */
[----:B------:R-:W-:Y:S01]  /*1b350*/  BSSY.RECONVERGENT B0, `(.L_x_1792) ;  /* 0x0000035000007945 */ /* 0x000fe20003800200 */
[----:B------:R-:W-:Y:S01]  /*1b360*/  USHF.R.S32.HI UR4, URZ, 0x1f, UR10 ;  /* 0x0000001fff047899 */ /* 0x000fe2000801140a */
[----:B------:R-:W-:Y:S01]  /*1b370*/  MOV R16, 0x7f800000 ;  /* 0x7f80000000107802 */ /* 0x000fe20000000f00 */
[----:B------:R-:W-:Y:S01]  /*1b380*/  UIADD3 UR20, UP1, UP0, UR10, UR20, UR12 ;  /* 0x000000140a147290 */ /* 0x000fe2000f83e00c */
[----:B------:R-:W-:Y:S01]  /*1b390*/  MOV R15, 0x7f800000 ;  /* 0x7f800000000f7802 */ /* 0x000fe20000000f00 */
[----:B------:R-:W3:Y:S01]  /*1b3a0*/  @P0 LDC R6, c[0x0][0x458] ;  /* 0x00011600ff060b82 */ /* 0x000ee20000000800 */
[----:B------:R-:W-:Y:S01]  /*1b3b0*/  MOV R14, 0x7f800000 ;  /* 0x7f800000000e7802 */ /* 0x000fe20000000f00 */
[----:B------:R1:W3:Y:S01]  /*1b3c0*/  LDS.128 R20, [R218+0x3800] ;  /* 0x00380000da147984 */ /* 0x0002e20000000c00 */
[----:B--2---:R-:W-:Y:S01]  /*1b3d0*/  @P1 FMUL.FTZ R2, R4, 0.69314718246459960938 ;  /* 0x3f31721804021820 */ /* 0x004fe20000410000 */
[----:B------:R-:W-:Y:S01]  /*1b3e0*/  UIADD3.X UR4, UPT, UPT, UR4, UR13, UR9, UP1, UP0 ;  /* 0x0000000d04047290 */ /* 0x000fe20008fe0409 */
[----:B-1----:R-:W-:Y:S01]  /*1b3f0*/  @P3 FFMA.FTZ R16, R134, R8, R3 ;  /* 0x0000000886103223 */ /* 0x002fe20000010003 */
[----:B-----5:R-:W-:Y:S01]  /*1b400*/  @P0 FMUL.FTZ R0, R5, 0.69314718246459960938 ;  /* 0x3f31721805000820 */ /* 0x020fe20000410000 */
[----:B----4-:R-:W-:-:S03]  /*1b410*/  @P1 FFMA.FTZ R15, R136, R7, R2 ;  /* 0x00000007880f1223 */ /* 0x010fc60000010002 */
[----:B---3--:R-:W-:Y:S01]  /*1b420*/  @P0 FFMA.FTZ R14, R137, R6, R0 ;  /* 0x00000006890e0223 */ /* 0x008fe20000010000 */
        /* <DEDUP_REMOVED lines=39> */
.L_x_1793:
[----:B------:R-:W-:Y:S05]  /*1b6a0*/  BSYNC.RECONVERGENT B0 ;  /* 0x0000000000007941 */ /* 0x000fea0003800200 */
.L_x_1792:
[----:B------:R2:W5:Y:S01]  /*1b6b0*/  LDL R25, [R1+0x4] ;  /* 0x0000040001197983 */ /* 0x0005620000100800 */
[----:B------:R-:W-:Y:S01]  /*1b6c0*/  SHF.R.U32.HI R10, RZ, 0x3, R214 ;  /* 0x00000003ff0a7819 */ /* 0x000fe200000116d6 */
[----:B------:R-:W3:Y:S01]  /*1b6d0*/  LDCU.64 UR4, c[0x0][0x410] ;  /* 0x00008200ff0477ac */ /* 0x000ee20008000a00 */
[----:B------:R-:W-:Y:S01]  /*1b6e0*/  BSSY.RECONVERGENT B0, `(.L_x_1794) ;  /* 0x0000027000007945 */ /* 0x000fe20003800200 */
[----:B-1----:R2:W1:Y:S01]  /*1b6f0*/  LDS.128 R16, [R218] ;  /* 0x00000000da107984 */ /* 0x0024620000000c00 */
[C---:B------:R-:W-:Y:S01]  /*1b700*/  IADD3 R4, PT, PT, R10.reuse, 0x50, RZ ;  /* 0x000000500a047810 */ /* 0x040fe20007ffe0ff */
[C---:B------:R-:W-:Y:S01]  /*1b710*/  VIADD R2, R10.reuse, 0x10 ;  /* 0x000000100a027836 */ /* 0x040fe20000000000 */
[----:B------:R-:W-:Y:S01]  /*1b720*/  UIMAD.WIDE.U32 UR8, UR8, 0x80, URZ ;  /* 0x00000080080878a5 */ /* 0x000fe2000f8e00ff */
        /* <DEDUP_REMOVED lines=11> */
[----:B------:R-:W-:Y:S02]  /*1b7e0*/  ISETP.GE.AND P1, PT, R10, UR18, PT ;  /* 0x000000120a007c0c */ /* 0x000fe4000bf26270 */
[----:B------:R-:W-:Y:S01]  /*1b7f0*/  ISETP.GE.AND P3, PT, R0, UR18, PT ;  /* 0x0000001200007c0c */ /* 0x000fe2000bf66270 */
[----:B---3--:R-:W-:Y:S01]  /*1b800*/  IMAD.U32 R0, RZ, RZ, UR4 ;  /* 0x00000004ff007e24 */ /* 0x008fe2000f8e00ff */
[----:B------:R-:W-:-:S03]  /*1b810*/  LOP3.LUT R11, R10, UR8, RZ, 0xfc, !PT ;  /* 0x000000080a0b7c12 */ /* 0x000fc6000f8efcff */
[----:B------:R-:W-:Y:S01]  /*1b820*/  IMAD.WIDE.U32 R8, R0, UR6, R2 ;  /* 0x0000000600087c25 */ /* 0x000fe2000f8e0002 */
[----:B------:R-:W-:-:S05]  /*1b830*/  MOV R0, UR5 ;  /* 0x0000000500007c02 */ /* 0x000fca0008000f00 */
        /* <DEDUP_REMOVED lines=17> */
.L_x_1795:
[----:B------:R-:W-:Y:S05]  /*1b950*/  BSYNC.RECONVERGENT B0 ;  /* 0x0000000000007941 */ /* 0x000fea0003800200 */
.L_x_1794:
        /* <DEDUP_REMOVED lines=23> */
.L_x_1797:
[----:B------:R-:W-:Y:S05]  /*1bad0*/  BSYNC.RECONVERGENT B0 ;  /* 0x0000000000007941 */ /* 0x000fea0003800200 */
.L_x_1796:
        /* <DEDUP_REMOVED lines=22> */
.L_x_1799:
[----:B------:R-:W-:Y:S05]  /*1bc40*/  BSYNC.RECONVERGENT B0 ;  /* 0x0000000000007941 */ /* 0x000fea0003800200 */
.L_x_1798:
        /* <DEDUP_REMOVED lines=21> */
.L_x_1801:
[----:B------:R-:W-:Y:S05]  /*1bda0*/  BSYNC.RECONVERGENT B0 ;  /* 0x0000000000007941 */ /* 0x000fea0003800200 */
.L_x_1800:
        /* <DEDUP_REMOVED lines=21> */
.L_x_1803:
[----:B------:R-:W-:Y:S05]  /*1bf00*/  BSYNC.RECONVERGENT B0 ;  /* 0x0000000000007941 */ /* 0x000fea0003800200 */
.L_x_1802:
        /* <DEDUP_REMOVED lines=21> */
.L_x_1805:
[----:B------:R-:W-:Y:S05]  /*1c060*/  BSYNC.RECONVERGENT B0 ;  /* 0x0000000000007941 */ /* 0x000fea0003800200 */
.L_x_1804:
        /* <DEDUP_REMOVED lines=21> */
.L_x_1807:
[----:B------:R-:W-:Y:S05]  /*1c1c0*/  BSYNC.RECONVERGENT B0 ;  /* 0x0000000000007941 */ /* 0x000fea0003800200 */
.L_x_1806:
[----:B------:R-:W-:Y:S05]  /*1c1d0*/  @P0 EXIT ;  /* 0x000000000000094d */ /* 0x000fea0003800000 */
[----:B------:R-:W4:Y:S01]  /*1c1e0*/  LDCU.64 UR6, c[0x0][0x408] ;  /* 0x00008100ff0677ac */ /* 0x000f220008000a00 */
[----:B-12---:R-:W1:Y:S01]  /*1c1f0*/  LDS.128 R216, [R218+0x7800] ;  /* 0x00780000dad87984 */ /* 0x006e620000000c00 */
[----:B------:R-:W-:Y:S01]  /*1c200*/  IADD3 R6, P0, PT, R11, 0x70, RZ ;  /* 0x000000700b067810 */ /* 0x000fe20007f1e0ff */
[----:B------:R-:W-:Y:S01]  /*1c210*/  IMAD.MOV.U32 R2, RZ, RZ, R8 ;  /* 0x000000ffff027224 */ /* 0x000fe200078e0008 */
[----:B------:R-:W2:Y:S01]  /*1c220*/  LDCU UR10, c[0x0][0x440] ;  /* 0x00008800ff0a77ac */ /* 0x000ea20008000800 */
[----:B------:R-:W-:Y:S02]  /*1c230*/  MOV R3, R7 ;  /* 0x0000000700037202 */ /* 0x000fe40000000f00 */
[----:B------:R-:W-:Y:S01]  /*1c240*/  IMAD.X R0, RZ, RZ, UR9, P0 ;  /* 0x00000009ff007e24 */ /* 0x000fe200080e06ff */
[----:B------:R-:W3:Y:S03]  /*1c250*/  LDCU.64 UR4, c[0x0][0x3f0] ;  /* 0x00007e00ff0477ac */ /* 0x000ee60008000a00 */
[----:B----4-:R-:W-:-:S02]  /*1c260*/  IMAD R0, R0, UR6, RZ ;  /* 0x0000000600007c24 */ /* 0x010fc4000f8e02ff */
[----:B------:R-:W-:Y:S01]  /*1c270*/  IMAD.WIDE.U32 R4, R6, UR6, R2 ;  /* 0x0000000606047c25 */ /* 0x000fe2000f8e0002 */
[----:B--2---:R-:W-:-:S03]  /*1c280*/  ISETP.GE.AND P1, PT, R208, UR10, PT ;  /* 0x0000000ad0007c0c */ /* 0x004fc6000bf26270 */
[----:B------:R-:W-:Y:S01]  /*1c290*/  IMAD R0, R6, UR7, R0 ;  /* 0x0000000706007c24 */ /* 0x000fe2000f8e0200 */
[----:B-----5:R-:W-:Y:S02]  /*1c2a0*/  ISETP.GE.AND P0, PT, R25, UR10, PT ;  /* 0x0000000a19007c0c */ /* 0x020fe4000bf06270 */
[----:B---3--:R-:W-:Y:S01]  /*1c2b0*/  LEA R2, P2, R4, UR4, 0x1 ;  /* 0x0000000404027c11 */ /* 0x008fe2000f8408ff */
[----:B------:R-:W-:-:S05]  /*1c2c0*/  IMAD.IADD R0, R0, 0x1, R5 ;  /* 0x0000000100007824 */ /* 0x000fca00078e0205 */
[----:B------:R-:W-:-:S05]  /*1c2d0*/  LEA.HI.X R3, R4, UR5, R0, 0x1, P2 ;  /* 0x0000000504037c11 */ /* 0x000fca00090f0c00 */
[----:B------:R2:W-:Y:S01]  /*1c2e0*/  @!P1 STG.E.128 desc[UR26][R2.64], R20 ;  /* 0x0000001402009986 */ /* 0x0005e2000c101d1a */
[----:B------:R-:W-:Y:S05]  /*1c2f0*/  @P0 EXIT ;  /* 0x000000000000094d */ /* 0x000fea0003800000 */
[----:B-1----:R-:W-:Y:S01]  /*1c300*/  STG.E.128 desc[UR26][R2.64+0x80], R216 ;  /* 0x000080d802007986 */ /* 0x002fe2000c101d1a */
[----:B------:R-:W-:Y:S05]  /*1c310*/  EXIT ;  /* 0x000000000000794d */ /* 0x000fea0003800000 */
.L_x_1808:
        /* <DEDUP_REMOVED lines=14> */
.L_x_2863:


//--------------------- .text._ZN5flash16flash_fwd_kernelI23Flash_fwd_kernel_traitsILi128ELi128ELi32ELi4ELb0ELb0EN7cutlass10bfloat16_tE19Flash_kernel_traitsILi128ELi128ELi32ELi4ES3_EELb1ELb0ELb0ELb0ELb1ELb1ELb0ELb0EEEvNS_16Flash_fwd_paramsE --------------------------
	.section	.text._ZN5flash16flash_fwd_kernelI23Flash_fwd_kernel_traitsILi128ELi128ELi32ELi4ELb0ELb0EN7cutlass10bfloat16_tE19Flash_kernel_traitsILi128ELi128ELi32ELi4ES3_EELb1ELb0ELb0ELb0ELb1ELb1ELb0ELb0EEEvNS_16Flash_fwd_paramsE,"ax",@progbits
	.align	128
        .global         _ZN5flash16flash_fwd_kernelI23Flash_fwd_kernel_traitsILi128ELi128ELi32ELi4ELb0ELb0EN7cutlass10bfloat16_tE19Flash_kernel_traitsILi128ELi128ELi32ELi4ES3_EELb1ELb0ELb0ELb0ELb1ELb1ELb0ELb0EEEvNS_16Flash_fwd_paramsE
        .type           _ZN5flash16flash_fwd_kernelI23Flash_fwd_kernel_traitsILi128ELi128ELi32ELi4ELb0ELb0EN7cutlass10bfloat16_tE19Flash_kernel_traitsILi128ELi128ELi32ELi4ES3_EELb1ELb0ELb0ELb0ELb1ELb1ELb0ELb0EEEvNS_16Flash_fwd_paramsE,@function
        .size           _ZN5flash16flash_fwd_kernelI23Flash_fwd_kernel_traitsILi128ELi128ELi32ELi4ELb0ELb0EN7cutlass10bfloat16_tE19Flash_kernel_traitsILi128ELi128ELi32ELi4ES3_EELb1ELb0ELb0ELb0ELb1ELb1ELb0ELb0EEEvNS_16Flash_fwd_paramsE,(.L_x_2864 - _ZN5flash16flash_fwd_kernelI23Flash_fwd_kernel_traitsILi128ELi128ELi32ELi4ELb0ELb0EN7cutlass10bfloat16_tE19Flash_kernel_traitsILi128ELi128ELi32ELi4ES3_EELb1ELb0ELb0ELb0ELb1ELb1ELb0ELb0EEEvNS_16Flash_fwd_paramsE)
        .other          _ZN5flash16flash_fwd_kernelI23Flash_fwd_kernel_traitsILi128ELi128ELi32ELi4ELb0ELb0EN7cutlass10bfloat16_tE19Flash_kernel_traitsILi128ELi128ELi32ELi4ES3_EELb1ELb0ELb0ELb0ELb1ELb1ELb0ELb0EEEvNS_16Flash_fwd_paramsE,@"STO_CUDA_ENTRY STV_DEFAULT"
_ZN5flash16flash_fwd_kernelI23Flash_fwd_kernel_traitsILi128ELi128ELi32ELi4ELb0ELb0EN7cutlass10bfloat16_tE19Flash_kernel_traitsILi128ELi128ELi32ELi4ES3_EELb1ELb0ELb0ELb0ELb1ELb1ELb0ELb0EEEvNS_16Flash_fwd_paramsE:
.text._ZN5flash16flash_fwd_kernelI23Flash_fwd_kernel_traitsILi128ELi128ELi32ELi4ELb0ELb0EN7cutlass10bfloat16_tE19Flash_kernel_traitsILi128ELi128ELi32ELi4ES3_EELb1ELb0ELb0ELb0ELb1ELb1ELb0ELb0EEEvNS_16Flash_fwd_paramsE:
[----:B------:R-:W-:Y:S01]  /*0000*/  LDC R1, c[0x0][0x37c] ;  /* 0x0000df00ff017b82 */ /* 0x000fe20000000800 */
[----:B------:R-:W1:Y:S07]  /*0010*/  LDCU.U8 UR4, c[0x0][0x524] ;  /* 0x0000a480ff0477ac */ /* 0x000e6e0008000000 */
[----:B------:R-:W2:Y:S01]  /*0020*/  LDC R80, c[0x0][0x518] ;  /* 0x00014600ff507b82 */ /* 0x000ea20000000800 */
[----:B------:R-:W3:Y:S01]  /*0030*/  LDCU.64 UR26, c[0x0][0x510] ;  /* 0x0000a200ff1a77ac */ /* 0x000ee20008000a00 */
[----:B------:R-:W4:Y:S06]  /*0040*/  LDCU.64 UR24, c[0x0][0x358] ;  /* 0x00006b00ff1877ac */ /* 0x000f2c0008000a00 */
[----:B------:R-:W4:Y:S01]  /*0050*/  LDC R79, c[0x0][0x51c] ;  /* 0x00014700ff4f7b82 */ /* 0x000f220000000800 */
[----:B-1----:R-:W-:Y:S01]  /*0060*/  ISETP.NE.AND P2, PT, RZ, UR4, PT ;  /* 0x00000004ff007c0c */ /* 0x002fe2000bf45270 */
[----:B------:R-:W1:Y:S01]  /*0070*/  LDCU.64 UR4, c[0x0][0x470] ;  /* 0x00008e00ff0477ac */ /* 0x000e620008000a00 */
[----:B---3--:R-:W-:-:S02]  /*0080*/  IMAD.U32 R6, RZ, RZ, UR26 ;  /* 0x0000001aff067e24 */ /* 0x008fc4000f8e00ff */
[----:B------:R-:W-:-:S09]  /*0090*/  IMAD.U32 R7, RZ, RZ, UR27 ;  /* 0x0000001bff077e24 */ /* 0x000fd2000f8e00ff */
[----:B--2---:R-:W-:Y:S01]  /*00a0*/  @P2 IMAD.MOV.U32 R78, RZ, RZ, R80 ;  /* 0x000000ffff4e2224 */ /* 0x004fe200078e0050 */
[----:B----4-:R-:W2:Y:S01]  /*00b0*/  @P2 LDG.E.64 R6, desc[UR24][R6.64] ;  /* 0x0000001806062981 */ /* 0x010ea2000c1e1b00 */
[----:B------:R-:W-:Y:S03]  /*00c0*/  S2UR UR28, SR_CTAID.X ;  /* 0x00000000001c79c3 */ /* 0x000fe60000002500 */
[----:B------:R-:W3:Y:S01]  /*00d0*/  @P2 LDG.E.64 R4, desc[UR24][R78.64] ;  /* 0x000000184e042981 */ /* 0x000ee2000c1e1b00 */
[----:B-1----:R-:W-:Y:S01]  /*00e0*/  UISETP.NE.U32.AND UP0, UPT, UR4, URZ, UPT ;  /* 0x000000ff0400728c */ /* 0x002fe2000bf05070 */
[----:B------:R-:W1:Y:S03]  /*00f0*/  S2R R170, SR_TID.X ;  /* 0x0000000000aa7919 */ /* 0x000e660000002100 */
[----:B------:R-:W-:Y:S01]  /*0100*/  S2UR UR22, SR_CTAID.Y ;  /* 0x00000000001679c3 */ /* 0x000fe20000002600 */
[----:B------:R-:W-:Y:S01]  /*0110*/  UISETP.NE.AND.EX UP0, UPT, UR5, URZ, UPT, UP0 ;  /* 0x000000ff0500728c */ /* 0x000fe2000bf05300 */
[----:B------:R-:W4:Y:S05]  /*0120*/  LDCU.64 UR4, c[0x0][0x478] ;  /* 0x00008f00ff0477ac */ /* 0x000f2a0008000a00 */
[----:B------:R-:W-:Y:S01]  /*0130*/  PLOP3.LUT P0, PT, PT, PT, UP0, 0x80, 0x8 ;  /* 0x000000000008781c */ /* 0x000fe20003f0f008 */
[----:B------:R-:W1:Y:S08]  /*0140*/  S2UR UR21, SR_CTAID.Z ;  /* 0x00000000001579c3 */ /* 0x000e700000002700 */
[----:B------:R-:W3:Y:S01]  /*0150*/  @P2 LDC R0, c[0x0][0x520] ;  /* 0x00014800ff002b82 */ /* 0x000ee20000000800 */
[----:B----4-:R-:W-:-:S04]  /*0160*/  UISETP.NE.U32.AND UP1, UPT, UR4, URZ, UPT ;  /* 0x000000ff0400728c */ /* 0x010fc8000bf25070 */
[----:B------:R-:W-:Y:S02]  /*0170*/  UISETP.NE.AND.EX UP1, UPT, UR5, URZ, UPT, UP1 ;  /* 0x000000ff0500728c */ /* 0x000fe4000bf25310 */
[----:B-1----:R-:W-:-:S09]  /*0180*/  ULOP3.LUT UR6, UR21, UR28, UR22, 0xfe, !UPT ;  /* 0x0000001c15067292 */ /* 0x002fd2000f8efe16 */
[----:B------:R-:W1:Y:S01]  /*0190*/  @UP1 LDCU.64 UR4, c[0x0][0x478] ;  /* 0x00008f00ff0417ac */ /* 0x000e620008000a00 */
[----:B------:R-:W-:Y:S01]  /*01a0*/  LOP3.LUT P3, RZ, R170, UR6, RZ, 0xfc, !PT ;  /* 0x00000006aaff7c12 */ /* 0x000fe2000f86fcff */
[----:B------:R-:W4:-:S12]  /*01b0*/  @UP0 LDCU.64 UR6, c[0x0][0x470] ;  /* 0x00008e00ff0607ac */ /* 0x000f180008000a00 */
[----:B------:R-:W3:Y:S01]  /*01c0*/  @!P3 LDC.64 R2, c[0x0][0x528] ;  /* 0x00014a00ff02bb82 */ /* 0x000ee20000000a00 */
[----:B-1----:R-:W-:Y:S02]  /*01d0*/  @UP1 UIMAD.WIDE.U32 UR4, UR22, 0x4, UR4 ;  /* 0x00000004160418a5 */ /* 0x002fe4000f8e0004 */
[----:B----4-:R-:W-:Y:S01]  /*01e0*/  @UP0 UIMAD.WIDE.U32 UR6, UR22, 0x4, UR6 ;  /* 0x00000004160608a5 */ /* 0x010fe2000f8e0006 */
[----:B--2---:R-:W-:Y:S02]  /*01f0*/  @P2 R2UR UR26, R6 ;  /* 0x00000000061a22ca */ /* 0x004fe400000e0000 */
[----:B------:R-:W-:-:S03]  /*0200*/  @P2 R2UR UR27, R7 ;  /* 0x00000000071b22ca */ /* 0x000fc600000e0000 */
[----:B------:R-:W-:Y:S01]  /*0210*/  IMAD.U32 R7, RZ, RZ, UR7 ;  /* 0x00000007ff077e24 */ /* 0x000fe2000f8e00ff */
[----:B---3--:R-:W-:Y:S02]  /*0220*/  @P2 IADD3 R80, P1, PT, R4, R0, RZ ;  /* 0x0000000004502210 */ /* 0x008fe40007f3e0ff */
[----:B------:R-:W-:-:S03]  /*0230*/  MOV R6, UR6 ;  /* 0x0000000600067c02 */ /* 0x000fc60008000f00 */
[----:B------:R-:W-:Y:S01]  /*0240*/  @P2 IMAD.X R79, RZ, RZ, R5, P1 ;  /* 0x000000ffff4f2224 */ /* 0x000fe200008e0605 */
[----:B------:R-:W-:Y:S01]  /*0250*/  PLOP3.LUT P2, PT, PT, PT, UP1, 0x80, 0x8 ;  /* 0x000000000008781c */ /* 0x000fe20003f4f018 */
[----:B------:R-:W-:Y:S01]  /*0260*/  @!P3 IMAD.MOV.U32 R78, RZ, RZ, R80 ;  /* 0x000000ffff4eb224 */ /* 0x000fe200078e0050 */
[----:B------:R-:W-:Y:S01]  /*0270*/  MOV R4, UR4 ;  /* 0x0000000400047c02 */ /* 0x000fe20008000f00 */
[----:B------:R-:W-:Y:S01]  /*0280*/  IMAD.U32 R5, RZ, RZ, UR5 ;  /* 0x00000005ff057e24 */ /* 0x000fe2000f8e00ff */
[----:B------:R-:W-:Y:S01]  /*0290*/  MOV R8, UR26 ;  /* 0x0000001a00087c02 */ /* 0x000fe20008000f00 */
[----:B------:R-:W-:Y:S01]  /*02a0*/  IMAD.U32 R9, RZ, RZ, UR27 ;  /* 0x0000001bff097e24 */ /* 0x000fe2000f8e00ff */
[----:B------:R1:W-:Y:S01]  /*02b0*/  @!P3 STG.E.64 desc[UR24][R2.64+0x8], R78 ;  /* 0x0000084e0200b986 */ /* 0x0003e2000c101b18 */
[----:B------:R-:W2:Y:S03]  /*02c0*/  LDCU UR4, c[0x0][0x434] ;  /* 0x00008680ff0477ac */ /* 0x000ea60008000800 */
[----:B------:R1:W-:Y:S04]  /*02d0*/  @!P3 STG.E.64 desc[UR24][R2.64], R8 ;  /* 0x000000080200b986 */ /* 0x0003e8000c101b18 */
[----:B------:R1:W5:Y:S04]  /*02e0*/  @P0 LDG.E R6, desc[UR24][R6.64] ;  /* 0x0000001806060981 */ /* 0x000368000c1e1900 */
[----:B------:R1:W5:Y:S01]  /*02f0*/  @P2 LDG.E R4, desc[UR24][R4.64] ;  /* 0x0000001804042981 */ /* 0x000362000c1e1900 */
[----:B------:R-:W-:-:S04]  /*0300*/  USHF.L.U32 UR20, UR28, 0x7, URZ ;  /* 0x000000071c147899 */ /* 0x000fc800080006ff */
[----:B--2---:R-:W-:-:S06]  /*0310*/  UISETP.GE.AND UP0, UPT, UR20, UR4, UPT ;  /* 0x000000041400728c */ /* 0x004fcc000bf06270 */
[----:B------:R-:W-:-:S13]  /*0320*/  PLOP3.LUT P1, PT, PT, PT, UP0, 0x80, 0x8 ;  /* 0x000000000008781c */ /* 0x000fda0003f2f008 */
[----:B-1----:R-:W-:Y:S05]  /*0330*/  @P1 EXIT ;  /* 0x000000000000194d */ /* 0x002fea0003800000 */
[----:B------:R-:W1:Y:S01]  /*0340*/  LDC R5, c[0x0][0x3e8] ;  /* 0x0000fa00ff057b82 */ /* 0x000e620000000800 */
[----:B------:R-:W2:Y:S01]  /*0350*/  S2R R3, SR_CTAID.Z ;  /* 0x0000000000037919 */ /* 0x000ea20000002700 */
[----:B------:R-:W-:Y:S01]  /*0360*/  UMOV UR29, URZ ;  /* 0x000000ff001d7c82 */ /* 0x000fe20008000000 */
[----:B------:R-:W3:Y:S01]  /*0370*/  LDCU.128 UR4, c[0x0][0x3b0] ;  /* 0x00007600ff0477ac */ /* 0x000ee20008000c00 */
[----:B-----5:R-:W-:Y:S01]  /*0380*/  @P0 R2UR UR29, R6 ;  /* 0x00000000061d02ca */ /* 0x020fe200000e0000 */
[----:B------:R-:W-:Y:S01]  /*0390*/  IMAD.MOV.U32 R6, RZ, RZ, RZ ;  /* 0x000000ffff067224 */ /* 0x000fe200078e00ff */
[----:B------:R-:W-:Y:S01]  /*03a0*/  @P2 R2UR UR31, R4 ;  /* 0x00000000041f22ca */ /* 0x000fe200000e0000 */
[----:B------:R-:W4:Y:S01]  /*03b0*/  @!UP1 LDCU.64 UR12, c[0x0][0x488] ;  /* 0x00009100ff0c97ac */ /* 0x000f220008000a00 */
[C---:B------:R-:W-:Y:S01]  /*03c0*/  IMAD.SHL.U32 R13, R170.reuse, 0x8, RZ ;  /* 0x00000008aa0d7824 */ /* 0x040fe200078e00ff */
[--C-:B------:R-:W-:Y:S01]  /*03d0*/  SHF.R.U32.HI R76, RZ, 0x1, R170.reuse ;  /* 0x00000001ff4c7819 */ /* 0x100fe200000116aa */
[----:B------:R-:W-:Y:S01]  /*03e0*/  IMAD.MOV.U32 R11, RZ, RZ, RZ ;  /* 0x000000ffff0b7224 */ /* 0x000fe200078e00ff */
[----:B------:R-:W2:Y:S01]  /*03f0*/  LDCU.128 UR8, c[0x0][0x3a0] ;  /* 0x00007400ff0877ac */ /* 0x000ea20008000c00 */
[C---:B------:R-:W-:Y:S01]  /*0400*/  IMAD.SHL.U32 R77, R170.reuse, 0x40, RZ ;  /* 0x00000040aa4d7824 */ /* 0x040fe200078e00ff */
[C---:B------:R-:W-:Y:S01]  /*0410*/  LOP3.LUT R10, R13.reuse, 0x38, RZ, 0xc0, !PT ;  /* 0x000000380d0a7812 */ /* 0x040fe200078ec0ff */
[----:B------:R-:W-:Y:S01]  /*0420*/  IMAD.SHL.U32 R217, R170, 0x20, RZ ;  /* 0x00000020aad97824 */ /* 0x000fe200078e00ff */
[----:B------:R-:W2:Y:S01]  /*0430*/  @!UP1 LDCU.64 UR16, c[0x0][0x438] ;  /* 0x00008700ff1097ac */ /* 0x000ea20008000a00 */
[----:B------:R-:W-:Y:S01]  /*0440*/  LOP3.LUT R15, R13, 0x1f8, RZ, 0xc0, !PT ;  /* 0x000001f80d0f7812 */ /* 0x000fe200078ec0ff */
[----:B------:R-:W-:Y:S01]  /*0450*/  IMAD.MOV.U32 R208, RZ, RZ, 0x20 ;  /* 0x00000020ffd07424 */ /* 0x000fe200078e00ff */
[----:B------:R-:W-:Y:S01]  /*0460*/  LOP3.LUT R216, R77, 0x400, RZ, 0xc0, !PT ;  /* 0x000004004dd87812 */ /* 0x000fe200078ec0ff */
[----:B------:R-:W-:Y:S01]  /*0470*/  USHF.R.S32.HI UR23, URZ, 0x1f, UR29 ;  /* 0x0000001fff177899 */ /* 0x000fe2000801141d */
[----:B------:R-:W-:Y:S01]  /*0480*/  LOP3.LUT R164, R15, 0x38, R170, 0x78, !PT ;  /* 0x000000380fa47812 */ /* 0x000fe200078e78aa */
[----:B------:R-:W-:Y:S01]  /*0490*/  @UP1 UIADD3 UR31, UPT, UPT, UR31, -UR29, URZ ;  /* 0x8000001d1f1f1290 */ /* 0x000fe2000fffe0ff */
[----:B------:R-:W2:Y:S01]  /*04a0*/  S2R R202, SR_CTAID.X ;  /* 0x0000000000ca7919 */ /* 0x000ea20000002500 */
[----:B---3--:R-:W-:Y:S01]  /*04b0*/  UIMAD UR14, UR23, UR6, URZ ;  /* 0x00000006170e72a4 */ /* 0x008fe2000f8e02ff */
[----:B-1----:R-:W-:Y:S01]  /*04c0*/  IABS R0, R5 ;  /* 0x0000000500007213 */ /* 0x002fe20000000000 */
[----:B----4-:R-:W-:Y:S01]  /*04d0*/  @!UP1 UISETP.NE.U32.AND UP0, UPT, UR12, URZ, UPT ;  /* 0x000000ff0c00928c */ /* 0x010fe2000bf05070 */
[----:B------:R-:W-:Y:S01]  /*04e0*/  LOP3.LUT R164, R164, 0x1e00, R13, 0xf8, !PT ;  /* 0x00001e00a4a47812 */ /* 0x000fe200078ef80d */
[----:B------:R-:W-:Y:S01]  /*04f0*/  UIMAD UR12, UR29, UR7, UR14 ;  /* 0x000000071d0c72a4 */ /* 0x000fe2000f8e020e */
[----:B------:R-:W1:Y:S01]  /*0500*/  I2F.RP R8, R0 ;  /* 0x0000000000087306 */ /* 0x000e620000209400 */
[----:B------:R-:W-:Y:S01]  /*0510*/  @!UP1 UISETP.NE.AND.EX UP0, UPT, UR13, URZ, UPT, UP0 ;  /* 0x000000ff0d00928c */ /* 0x000fe2000bf05300 */
[----:B--2---:R-:W-:Y:S01]  /*0520*/  IMAD.U32 R4, RZ, RZ, UR10 ;  /* 0x0000000aff047e24 */ /* 0x004fe2000f8e00ff */
[----:B------:R-:W-:Y:S01]  /*0530*/  USHF.L.U64.HI UR30, UR6, 0x5, UR7 ;  /* 0x00000005061e7899 */ /* 0x000fe20008010207 */
[----:B------:R-:W-:Y:S01]  /*0540*/  IMAD.U32 R18, RZ, RZ, UR11 ;  /* 0x0000000bff127e24 */ /* 0x000fe2000f8e00ff */
[----:B------:R-:W-:-:S02]  /*0550*/  @!UP1 USEL UR17, UR17, URZ, UP0 ;  /* 0x000000ff11119287 */ /* 0x000fc40008000000 */
[----:B------:R-:W-:Y:S02]  /*0560*/  UIMAD.WIDE.U32 UR34, UR28, 0x80, URZ ;  /* 0x000000801c2278a5 */ /* 0x000fe4000f8e00ff */
[----:B------:R-:W-:-:S04]  /*0570*/  @!UP1 UIADD3 UR31, UPT, UPT, UR17, UR16, -UR29 ;  /* 0x00000010111f9290 */ /* 0x000fc8000fffe81d */
[----:B------:R-:W-:Y:S01]  /*0580*/  UIADD3 UR32, UPT, UPT, UR31, 0x1f, URZ ;  /* 0x0000001f1f207890 */ /* 0x000fe2000fffe0ff */
[----:B-1----:R-:W1:Y:S02]  /*0590*/  MUFU.RCP R7, R8 ;  /* 0x0000000800077308 */ /* 0x002e640000001000 */
[----:B------:R-:W2:Y:S01]  /*05a0*/  LDCU.128 UR16, c[0x0][0x3d0] ;  /* 0x00007a00ff1077ac */ /* 0x000ea20008000c00 */
[----:B------:R-:W-:Y:S01]  /*05b0*/  UISETP.GE.AND UP1, UPT, UR31, 0x21, UPT ;  /* 0x000000211f00788c */ /* 0x000fe2000bf26270 */
[----:B-1----:R-:W-:Y:S02]  /*05c0*/  VIADD R7, R7, 0xffffffe ;  /* 0x0ffffffe07077836 */ /* 0x002fe40000000000 */
[----:B------:R-:W-:-:S04]  /*05d0*/  IMAD.U32 R8, RZ, RZ, UR8 ;  /* 0x00000008ff087e24 */ /* 0x000fc8000f8e00ff */
[----:B------:R-:W1:Y:S02]  /*05e0*/  F2I.FTZ.U32.TRUNC.NTZ R7, R7 ;  /* 0x0000000700077305 */ /* 0x000e64000021f000 */
[----:B-1----:R-:W-:-:S04]  /*05f0*/  IMAD.MOV R2, RZ, RZ, -R7 ;  /* 0x000000ffff027224 */ /* 0x002fc800078e0a07 */
[----:B------:R-:W-:Y:S01]  /*0600*/  IMAD R9, R2, R0, RZ ;  /* 0x0000000002097224 */ /* 0x000fe200078e02ff */
[----:B------:R-:W-:Y:S01]  /*0610*/  IABS R2, R3 ;  /* 0x0000000300027213 */ /* 0x000fe20000000000 */
[----:B------:R-:W-:Y:S02]  /*0620*/  IMAD.U32 R3, RZ, RZ, UR6 ;  /* 0x00000006ff037e24 */ /* 0x000fe4000f8e00ff */
[----:B------:R-:W-:Y:S01]  /*0630*/  IMAD.HI.U32 R9, R7, R9, R6 ;  /* 0x0000000907097227 */ /* 0x000fe200078e0006 */
[----:B------:R-:W-:-:S03]  /*0640*/  LOP3.LUT R6, R77, 0x1c0, RZ, 0xc0, !PT ;  /* 0x000001c04d067812 */ /* 0x000fc600078ec0ff */
[----:B------:R-:W-:Y:S01]  /*0650*/  IMAD.U32 R7, RZ, RZ, UR9 ;  /* 0x00000009ff077e24 */ /* 0x000fe2000f8e00ff */
[----:B------:R-:W1:Y:S01]  /*0660*/  LDCU.128 UR8, c[0x0][0x380] ;  /* 0x00007000ff0877ac */ /* 0x000e620008000c00 */
[----:B------:R-:W-:-:S04]  /*0670*/  IMAD.HI.U32 R16, R9, R2, RZ ;  /* 0x0000000209107227 */ /* 0x000fc800078e00ff */
[----:B------:R-:W-:-:S04]  /*0680*/  IMAD.MOV R17, RZ, RZ, -R16 ;  /* 0x000000ffff117224 */ /* 0x000fc800078e0a10 */
[----:B------:R-:W-:Y:S02]  /*0690*/  IMAD R17, R0, R17, R2 ;  /* 0x0000001100117224 */ /* 0x000fe400078e0202 */
[----:B------:R-:W-:-:S03]  /*06a0*/  IMAD.WIDE.U32 R2, R3, UR29, R10 ;  /* 0x0000001d03027c25 */ /* 0x000fc6000f8e000a */
[----:B------:R-:W-:Y:S01]  /*06b0*/  ISETP.GT.U32.AND P0, PT, R0, R17, PT ;  /* 0x000000110000720c */ /* 0x000fe20003f04070 */
[----:B------:R-:W-:Y:S01]  /*06c0*/  VIADD R3, R3, UR12 ;  /* 0x0000000c03037c36 */ /* 0x000fe20008000000 */
[----:B------:R-:W3:Y:S01]  /*06d0*/  LDCU.128 UR12, c[0x0][0x390] ;  /* 0x00007200ff0c77ac */ /* 0x000ee20008000c00 */
[----:B------:R-:W-:-:S04]  /*06e0*/  IMAD.WIDE.U32 R8, R8, UR22, R2 ;  /* 0x0000001608087c25 */ /* 0x000fc8000f8e0002 */
[----:B------:R-:W4:Y:S01]  /*06f0*/  LDC.64 R2, c[0x0][0x3c0] ;  /* 0x0000f000ff027b82 */ /* 0x000f220000000a00 */
[----:B------:R-:W-:Y:S01]  /*0700*/  IMAD R9, R7, UR22, R9 ;  /* 0x0000001607097c24 */ /* 0x000fe2000f8e0209 */
[----:B------:R-:W-:-:S04]  /*0710*/  LOP3.LUT R7, R6, 0x38, R13, 0xf8, !PT ;  /* 0x0000003806077812 */ /* 0x000fc800078ef80d */
[----:B------:R-:W-:Y:S01]  /*0720*/  @!P0 IMAD.IADD R17, R17, 0x1, -R0 ;  /* 0x0000000111118824 */ /* 0x000fe200078e0a00 */
[----:B------:R-:W-:Y:S02]  /*0730*/  @!P0 IADD3 R16, PT, PT, R16, 0x1, RZ ;  /* 0x0000000110108810 */ /* 0x000fe40007ffe0ff */
[----:B------:R-:W-:Y:S02]  /*0740*/  ISETP.NE.AND P0, PT, R5, RZ, PT ;  /* 0x000000ff0500720c */ /* 0x000fe40003f05270 */
[----:B------:R-:W-:Y:S02]  /*0750*/  ISETP.GE.U32.AND P2, PT, R17, R0, PT ;  /* 0x000000001100720c */ /* 0x000fe40003f46070 */
[----:B------:R-:W-:Y:S01]  /*0760*/  LOP3.LUT R0, R5, UR21, RZ, 0x3c, !PT ;  /* 0x0000001505007c12 */ /* 0x000fe2000f8e3cff */
[----:B---3--:R-:W-:Y:S01]  /*0770*/  IMAD.U32 R12, RZ, RZ, UR14 ;  /* 0x0000000eff0c7e24 */ /* 0x008fe2000f8e00ff */
[----:B------:R-:W-:Y:S01]  /*0780*/  USHF.L.U64.HI UR14, UR6, 0x4, UR7 ;  /* 0x00000004060e7899 */ /* 0x000fe20008010207 */
[----:B------:R-:W-:Y:S01]  /*0790*/  IMAD.U32 R28, RZ, RZ, UR15 ;  /* 0x0000000fff1c7e24 */ /* 0x000fe2000f8e00ff */
[----:B------:R-:W-:Y:S01]  /*07a0*/  ISETP.GE.AND P1, PT, R0, RZ, PT ;  /* 0x000000ff0000720c */ /* 0x000fe20003f26270 */
[----:B------:R-:W-:Y:S01]  /*07b0*/  IMAD.WIDE.U32 R12, R12, UR22, R10 ;  /* 0x000000160c0c7c25 */ /* 0x000fe2000f8e000a */
[----:B------:R-:W-:-:S02]  /*07c0*/  SHF.R.U32.HI R0, RZ, 0x3, R170 ;  /* 0x00000003ff007819 */ /* 0x000fc400000116aa */
[----:B------:R-:W-:Y:S01]  /*07d0*/  LOP3.LUT R76, R7, 0x8, R76, 0x78, !PT ;  /* 0x00000008074c7812 */ /* 0x000fe200078e784c */
[----:B------:R-:W-:Y:S02]  /*07e0*/  IMAD R29, R28, UR22, R13 ;  /* 0x000000161c1d7c24 */ /* 0x000fe4000f8e020d */
[----:B------:R-:W-:Y:S02]  /*07f0*/  @P2 VIADD R16, R16, 0x1 ;  /* 0x0000000110102836 */ /* 0x000fe40000000000 */
[----:B----4-:R-:W-:Y:S01]  /*0800*/  IMAD R6, R2, UR23, RZ ;  /* 0x0000001702067c24 */ /* 0x010fe2000f8e02ff */
[----:B------:R-:W-:Y:S01]  /*0810*/  USHF.R.S32.HI UR23, URZ, 0x1f, UR32 ;  /* 0x0000001fff177899 */ /* 0x000fe20008011420 */
[----:B------:R-:W-:-:S04]  /*0820*/  IMAD.WIDE.U32 R8, R0, UR6, R8 ;  /* 0x0000000600087c25 */ /* 0x000fc8000f8e0008 */
[----:B------:R-:W-:Y:S01]  /*0830*/  @!P1 IMAD.MOV R16, RZ, RZ, -R16 ;  /* 0x000000ffff109224 */ /* 0x000fe200078e0a10 */
[----:B------:R-:W-:Y:S01]  /*0840*/  @!P0 LOP3.LUT R16, RZ, R5, RZ, 0x33, !PT ;  /* 0x00000005ff108212 */ /* 0x000fe200078e33ff */
[----:B------:R-:W-:Y:S02]  /*0850*/  IMAD R6, R3, UR29, R6 ;  /* 0x0000001d03067c24 */ /* 0x000fe4000f8e0206 */
[----:B------:R-:W-:Y:S01]  /*0860*/  IMAD.WIDE.U32 R14, R2, UR29, R10 ;  /* 0x0000001d020e7c25 */ /* 0x000fe2000f8e000a */
[----:B------:R-:W-:-:S03]  /*0870*/  SHF.R.S32.HI R10, RZ, 0x1f, R16 ;  /* 0x0000001fff0a7819 */ /* 0x000fc60000011410 */
[----:B------:R-:W-:Y:S01]  /*0880*/  IMAD R9, R0, UR7, R9 ;  /* 0x0000000700097c24 */ /* 0x000fe2000f8e0209 */
[----:B------:R-:W-:Y:S01]  /*0890*/  ULEA.HI UR7, UR23, UR32, URZ, 0x5 ;  /* 0x0000002017077291 */ /* 0x000fe2000f8f28ff */
[----:B------:R-:W-:Y:S01]  /*08a0*/  IMAD.IADD R15, R15, 0x1, R6 ;  /* 0x000000010f0f7824 */ /* 0x000fe200078e0206 */
[----:B------:R-:W-:Y:S01]  /*08b0*/  USHF.L.U32 UR23, UR6, 0x5, URZ ;  /* 0x0000000506177899 */ /* 0x000fe200080006ff */
[----:B--2---:R-:W-:Y:S01]  /*08c0*/  IMAD R11, R10, UR16, RZ ;  /* 0x000000100a0b7c24 */ /* 0x004fe2000f8e02ff */
[----:B------:R-:W-:Y:S01]  /*08d0*/  ULEA.HI.SX32 UR29, UR7, 0xffffffff, 0x1b ;  /* 0xffffffff071d7891 */ /* 0x000fe2000f8fdaff */
[----:B------:R-:W-:Y:S01]  /*08e0*/  IMAD.WIDE.U32 R4, R4, UR22, R14 ;  /* 0x0000001604047c25 */ /* 0x000fe2000f8e000e */
[----:B------:R-:W-:Y:S02]  /*08f0*/  USHF.L.U32 UR6, UR6, 0x4, URZ ;  /* 0x0000000406067899 */ /* 0x000fe400080006ff */
[----:B------:R-:W-:Y:S01]  /*0900*/  USHF.R.S32.HI UR32, URZ, 0x1f, UR29 ;  /* 0x0000001fff207899 */ /* 0x000fe2000801141d */
[----:B------:R-:W-:Y:S01]  /*0910*/  IMAD.WIDE.U32 R8, R16, UR16, R8 ;  /* 0x0000001010087c25 */ /* 0x000fe2000f8e0008 */
[----:B------:R-:W-:-:S03]  /*0920*/  UIMAD UR15, UR30, UR29, URZ ;  /* 0x0000001d1e0f72a4 */ /* 0x000fc6000f8e02ff */
[----:B------:R-:W-:Y:S01]  /*0930*/  IMAD R220, R16, UR17, R11 ;  /* 0x0000001110dc7c24 */ /* 0x000fe2000f8e020b */
[----:B------:R-:W-:Y:S01]  /*0940*/  UIMAD.WIDE.U32 UR16, UR23, UR29, URZ ;  /* 0x0000001d171072a5 */ /* 0x000fe2000f8e00ff */
[----:B------:R-:W-:Y:S01]  /*0950*/  IMAD R19, R18, UR22, R5 ;  /* 0x0000001612137c24 */ /* 0x000fe2000f8e0205 */
[----:B------:R-:W-:Y:S01]  /*0960*/  UIMAD UR15, UR32, UR23, UR15 ;  /* 0x00000017200f72a4 */ /* 0x000fe2000f8e020f */
[----:B------:R-:W-:Y:S01]  /*0970*/  IMAD.MOV.U32 R18, RZ, RZ, R4 ;  /* 0x000000ffff127224 */ /* 0x000fe200078e0004 */
[----:B-1----:R-:W-:Y:S01]  /*0980*/  LEA R221, P0, R8, UR10, 0x1 ;  /* 0x0000000a08dd7c11 */ /* 0x002fe2000f8008ff */
[----:B------:R-:W1:Y:S01]  /*0990*/  LDC.64 R4, c[0x0][0x3c8] ;  /* 0x0000f200ff047b82 */ /* 0x000e620000000a00 */
[----:B------:R-:W-:Y:S01]  /*09a0*/  IMAD.MOV.U32 R28, RZ, RZ, R12 ;  /* 0x000000ffff1c7224 */ /* 0x000fe200078e000c */
[----:B------:R-:W-:Y:S01]  /*09b0*/  UIADD3 UR15, UPT, UPT, UR17, UR15, URZ ;  /* 0x0000000f110f7290 */ /* 0x000fe2000fffe0ff */
[----:B------:R-:W-:Y:S01]  /*09c0*/  IMAD.IADD R220, R9, 0x1, R220 ;  /* 0x0000000109dc7824 */ /* 0x000fe200078e02dc */
[----:B------:R-:W-:Y:S01]  /*09d0*/  UIADD3 UR10, UP0, UPT, UR6, UR16, URZ ;  /* 0x00000010060a7290 */ /* 0x000fe2000ff1e0ff */
[----:B------:R-:W-:Y:S01]  /*09e0*/  IMAD.U32 R12, RZ, RZ, UR16 ;  /* 0x00000010ff0c7e24 */ /* 0x000fe2000f8e00ff */
[----:B------:R-:W-:Y:S01]  /*09f0*/  USHF.L.U64.HI UR16, UR4, 0x4, UR5 ;  /* 0x0000000404107899 */ /* 0x000fe20008010205 */
[----:B------:R-:W-:Y:S01]  /*0a00*/  IMAD.WIDE.U32 R18, R0, R2, R18 ;  /* 0x0000000200127225 */ /* 0x000fe200078e0012 */
[----:B------:R-:W-:Y:S01]  /*0a10*/  LEA.HI.X R220, R8, UR11, R220, 0x1, P0 ;  /* 0x0000000b08dc7c11 */ /* 0x000fe200080f0cdc */
[----:B------:R-:W-:Y:S01]  /*0a20*/  UIADD3.X UR11, UPT, UPT, UR15, UR14, URZ, UP0, !UPT ;  /* 0x0000000e0f0b7290 */ /* 0x000fe200087fe4ff */
[----:B------:R-:W-:Y:S01]  /*0a30*/  MOV R11, UR15 ;  /* 0x0000000f000b7c02 */ /* 0x000fe20008000f00 */
[----:B------:R-:W-:Y:S01]  /*0a40*/  UIMAD UR15, UR35, UR4, URZ ;  /* 0x00000004230f72a4 */ /* 0x000fe2000f8e02ff */
[----:B------:R-:W-:Y:S01]  /*0a50*/  LEA R14, P1, R12, R221, 0x1 ;  /* 0x000000dd0c0e7211 */ /* 0x000fe200078208ff */
[C---:B------:R-:W-:Y:S01]  /*0a60*/  IMAD R19, R0.reuse, R3, R19 ;  /* 0x0000000300137224 */ /* 0x040fe200078e0213 */
[----:B------:R-:W-:Y:S01]  /*0a70*/  LOP3.LUT R0, R0, UR34, RZ, 0xfc, !PT ;  /* 0x0000002200007c12 */ /* 0x000fe2000f8efcff */
[----:B------:R-:W-:Y:S01]  /*0a80*/  IMAD.U32 R13, RZ, RZ, UR17 ;  /* 0x00000011ff0d7e24 */ /* 0x000fe2000f8e00ff */
[----:B------:R-:W-:Y:S01]  /*0a90*/  LEA.HI.X R15, R12, R220, R11, 0x1, P1 ;  /* 0x000000dc0c0f7211 */ /* 0x000fe200008f0c0b */
[----:B------:R-:W-:Y:S01]  /*0aa0*/  IMAD R11, R10, UR18, RZ ;  /* 0x000000120a0b7c24 */ /* 0x000fe2000f8e02ff */
[----:B------:R-:W-:Y:S01]  /*0ab0*/  USHF.L.U32 UR17, UR4, 0x5, URZ ;  /* 0x0000000504117899 */ /* 0x000fe200080006ff */
[----:B------:R-:W-:Y:S01]  /*0ac0*/  IMAD.U32 R6, RZ, RZ, UR10 ;  /* 0x0000000aff067e24 */ /* 0x000fe2000f8e00ff */
[----:B------:R-:W-:Y:S01]  /*0ad0*/  USHF.L.U32 UR10, UR4, 0x4, URZ ;  /* 0x00000004040a7899 */ /* 0x000fe200080006ff */
[----:B------:R-:W-:Y:S01]  /*0ae0*/  IMAD.U32 R9, RZ, RZ, UR11 ;  /* 0x0000000bff097e24 */ /* 0x000fe2000f8e00ff */
[----:B------:R-:W-:Y:S01]  /*0af0*/  USHF.L.U64.HI UR11, UR4, 0x5, UR5 ;  /* 0x00000005040b7899 */ /* 0x000fe20008010205 */
[C---:B------:R-:W-:Y:S01]  /*0b00*/  IMAD R218, R16.reuse, UR19, R11 ;  /* 0x0000001310da7c24 */ /* 0x040fe2000f8e020b */
[----:B------:R-:W-:Y:S01]  /*0b10*/  USHF.L.U64.HI UR19, UR4, 0x6, UR5 ;  /* 0x0000000604137899 */ /* 0x000fe20008010205 */
[----:B------:R-:W-:Y:S01]  /*0b20*/  IMAD.WIDE.U32 R16, R16, UR18, R18 ;  /* 0x0000001210107c25 */ /* 0x000fe2000f8e0012 */
[----:B------:R-:W-:Y:S01]  /*0b30*/  USHF.L.U32 UR18, UR4, 0x6, URZ ;  /* 0x0000000604127899 */ /* 0x000fe200080006ff */
[----:B------:R-:W-:-:S02]  /*0b40*/  LEA R8, P0, R6, R221, 0x1 ;  /* 0x000000dd06087211 */ /* 0x000fc400078008ff */
[----:B------:R-:W-:Y:S02]  /*0b50*/  IMAD.U32 R11, RZ, RZ, UR15 ;  /* 0x0000000fff0b7e24 */ /* 0x000fe4000f8e00ff */
[----:B-1----:R-:W-:Y:S01]  /*0b60*/  IMAD.WIDE.U32 R28, R4, UR21, R28 ;  /* 0x00000015041c7c25 */ /* 0x002fe2000f8e001c */
[----:B------:R-:W-:Y:S02]  /*0b70*/  LEA.HI.X R9, R6, R220, R9, 0x1, P0 ;  /* 0x000000dc06097211 */ /* 0x000fe400000f0c09 */
[----:B------:R-:W-:Y:S01]  /*0b80*/  LEA R219, P0, R16, UR12, 0x1 ;  /* 0x0000000c10db7c11 */ /* 0x000fe2000f8008ff */
[----:B------:R-:W-:Y:S02]  /*0b90*/  IMAD.U32 R22, RZ, RZ, UR10 ;  /* 0x0000000aff167e24 */ /* 0x000fe4000f8e00ff */
[----:B------:R-:W-:Y:S02]  /*0ba0*/  IMAD.U32 R23, RZ, RZ, UR16 ;  /* 0x00000010ff177e24 */ /* 0x000fe4000f8e00ff */
[----:B------:R-:W-:-:S02]  /*0bb0*/  IMAD.U32 R12, RZ, RZ, UR17 ;  /* 0x00000011ff0c7e24 */ /* 0x000fc4000f8e00ff */
[----:B------:R-:W-:Y:S02]  /*0bc0*/  IMAD.U32 R13, RZ, RZ, UR11 ;  /* 0x0000000bff0d7e24 */ /* 0x000fe4000f8e00ff */
[C---:B------:R-:W-:Y:S01]  /*0bd0*/  IMAD R4, R0.reuse, UR5, R11 ;  /* 0x0000000500047c24 */ /* 0x040fe2000f8e020b */
[----:B------:R-:W1:Y:S01]  /*0be0*/  S2UR UR5, SR_CgaCtaId ;  /* 0x00000000000579c3 */ /* 0x000e620000008800 */
[----:B------:R-:W-:Y:S02]  /*0bf0*/  IMAD.U32 R18, RZ, RZ, UR18 ;  /* 0x00000012ff127e24 */ /* 0x000fe4000f8e00ff */
[----:B------:R-:W-:Y:S02]  /*0c00*/  IMAD.U32 R19, RZ, RZ, UR19 ;  /* 0x00000013ff137e24 */ /* 0x000fe4000f8e00ff */
[----:B------:R-:W-:-:S04]  /*0c10*/  IMAD.WIDE.U32 R12, R0, UR4, R12 ;  /* 0x00000004000c7c25 */ /* 0x000fc8000f8e000c */
[----:B------:R-:W-:-:S04]  /*0c20*/  IMAD.WIDE.U32 R22, R0, UR4, R22 ;  /* 0x0000000400167c25 */ /* 0x000fc8000f8e0016 */
[----:B------:R-:W-:Y:S01]  /*0c30*/  IMAD.IADD R218, R17, 0x1, R218 ;  /* 0x0000000111da7824 */ /* 0x000fe200078e02da */
[----:B------:R-:W-:Y:S01]  /*0c40*/  IADD3 R17, P4, PT, R28, R22, RZ ;  /* 0x000000161c117210 */ /* 0x000fe20007f9e0ff */
[----:B------:R-:W-:Y:S01]  /*0c50*/  IMAD.WIDE.U32 R10, R0, UR4, R18 ;  /* 0x00000004000a7c25 */ /* 0x000fe2000f8e0012 */
[----:B------:R-:W-:Y:S02]  /*0c60*/  IADD3 R19, P2, PT, R28, R12, RZ ;  /* 0x0000000c1c137210 */ /* 0x000fe40007f5e0ff */
[----:B------:R-:W-:Y:S01]  /*0c70*/  LEA.HI.X R218, R16, UR13, R218, 0x1, P0 ;  /* 0x0000000d10da7c11 */ /* 0x000fe200080f0cda */
[----:B------:R-:W-:Y:S01]  /*0c80*/  IMAD R29, R5, UR21, R29 ;  /* 0x00000015051d7c24 */ /* 0x000fe2000f8e021d */
[C---:B------:R-:W-:Y:S01]  /*0c90*/  IADD3 R5, PT, PT, R4.reuse, R11, RZ ;  /* 0x0000000b04057210 */ /* 0x040fe20007ffe0ff */
[----:B------:R-:W-:Y:S01]  /*0ca0*/  IMAD.IADD R25, R4, 0x1, R13 ;  /* 0x0000000104197824 */ /* 0x000fe200078e020d */
[----:B------:R-:W-:Y:S02]  /*0cb0*/  IADD3 R13, P3, PT, R10, UR17, RZ ;  /* 0x000000110a0d7c10 */ /* 0x000fe4000ff7e0ff */
[----:B------:R-:W-:Y:S01]  /*0cc0*/  IADD3 R21, P1, P0, R28, UR10, R12 ;  /* 0x0000000a1c157c10 */ /* 0x000fe2000f83e00c */
[----:B------:R-:W-:Y:S01]  /*0cd0*/  IMAD.X R18, R25, 0x1, R29, P2 ;  /* 0x0000000119127824 */ /* 0x000fe200010e061d */
[----:B------:R-:W-:-:S02]  /*0ce0*/  IADD3.X R16, PT, PT, R29, R4, R23, P4, !PT ;  /* 0x000000041d107210 */ /* 0x000fc400027fe417 */
[C---:B------:R-:W-:Y:S02]  /*0cf0*/  IADD3 R23, P5, PT, R28.reuse, R10, RZ ;  /* 0x0000000a1c177210 */ /* 0x040fe40007fbe0ff */
[----:B------:R-:W-:Y:S02]  /*0d00*/  IADD3.X R12, PT, PT, R5, UR11, RZ, P3, !PT ;  /* 0x0000000b050c7c10 */ /* 0x000fe40009ffe4ff */
[----:B------:R-:W-:Y:S01]  /*0d10*/  IADD3 R11, P2, PT, R13, R28, RZ ;  /* 0x0000001c0d0b7210 */ /* 0x000fe20007f5e0ff */
[----:B------:R-:W-:Y:S01]  /*0d20*/  IMAD.X R22, R5, 0x1, R29, P5 ;  /* 0x0000000105167824 */ /* 0x000fe200028e061d */
[----:B------:R-:W-:Y:S02]  /*0d30*/  IADD3 R6, P4, P3, R28, UR10, R10 ;  /* 0x0000000a1c067c10 */ /* 0x000fe4000fb9e00a */
[----:B------:R-:W-:Y:S01]  /*0d40*/  IADD3.X R20, PT, PT, R29, UR16, R25, P1, P0 ;  /* 0x000000101d147c10 */ /* 0x000fe20008fe0419 */
[----:B------:R-:W-:Y:S01]  /*0d50*/  IMAD.X R10, R12, 0x1, R29, P2 ;  /* 0x000000010c0a7824 */ /* 0x000fe200010e061d */
[----:B------:R-:W-:-:S02]  /*0d60*/  IADD3 R13, P1, P0, R28, UR10, R13 ;  /* 0x0000000a1c0d7c10 */ /* 0x000fc4000f83e00d */
[----:B------:R-:W-:Y:S02]  /*0d70*/  IADD3.X R5, PT, PT, R29, UR16, R5, P4, P3 ;  /* 0x000000101d057c10 */ /* 0x000fe4000a7e6405 */
[----:B------:R-:W-:Y:S02]  /*0d80*/  LEA R26, P4, R17, UR8, 0x1 ;  /* 0x00000008111a7c11 */ /* 0x000fe4000f8808ff */
[----:B------:R-:W-:Y:S01]  /*0d90*/  IADD3.X R12, PT, PT, R29, UR16, R12, P1, P0 ;  /* 0x000000101d0c7c10 */ /* 0x000fe20008fe040c */
[----:B------:R-:W-:Y:S01]  /*0da0*/  IMAD.WIDE.U32 R28, R0, UR4, R28 ;  /* 0x00000004001c7c25 */ /* 0x000fe2000f8e001c */
[----:B------:R-:W-:Y:S01]  /*0db0*/  UMOV UR4, 0x400 ;  /* 0x0000040000047882 */ /* 0x000fe20000000000 */
[----:B------:R-:W-:Y:S01]  /*0dc0*/  LEA.HI.X R27, R17, UR9, R16, 0x1, P4 ;  /* 0x00000009111b7c11 */ /* 0x000fe2000a0f0c10 */
[----:B-1----:R-:W-:Y:S01]  /*0dd0*/  ULEA UR5, UR5, UR4, 0x18 ;  /* 0x0000000405057291 */ /* 0x002fe2000f8ec0ff */
[----:B------:R-:W-:Y:S01]  /*0de0*/  IMAD.IADD R17, R29, 0x1, R4 ;  /* 0x000000011d117824 */ /* 0x000fe200078e0204 */
[C---:B------:R-:W-:Y:S01]  /*0df0*/  LEA R24, P3, R19.reuse, UR8, 0x1 ;  /* 0x0000000813187c11 */ /* 0x040fe2000f8608ff */
[----:B------:R-:W-:Y:S01]  /*0e00*/  IMAD R0, R2, UR32, RZ ;  /* 0x0000002002007c24 */ /* 0x000fe2000f8e02ff */
[----:B------:R-:W-:Y:S01]  /*0e10*/  LEA R16, P2, R28, UR8, 0x1 ;  /* 0x000000081c107c11 */ /* 0x000fe2000f8408ff */
[----:B------:R-:W1:Y:S01]  /*0e20*/  LDCU UR4, c[0x0][0x3e0] ;  /* 0x00007c00ff0477ac */ /* 0x000e620008000800 */
[----:B------:R-:W-:-:S02]  /*0e30*/  LEA.HI.X R25, R19, UR9, R18, 0x1, P3 ;  /* 0x0000000913197c11 */ /* 0x000fc400098f0c12 */
[----:B------:R-:W-:Y:S02]  /*0e40*/  LEA.HI.X R17, R28, UR9, R17, 0x1, P2 ;  /* 0x000000091c117c11 */ /* 0x000fe400090f0c11 */
[----:B------:R-:W-:Y:S02]  /*0e50*/  LEA R78, R164, UR5, 0x1 ;  /* 0x00000005a44e7c11 */ /* 0x000fe4000f8e08ff */
[----:B------:R-:W-:Y:S02]  /*0e60*/  LEA R18, P0, R23, UR8, 0x1 ;  /* 0x0000000817127c11 */ /* 0x000fe4000f8008ff */
[----:B------:R-:W-:Y:S01]  /*0e70*/  LEA R30, P1, R21, UR8, 0x1 ;  /* 0x00000008151e7c11 */ /* 0x000fe2000f8208ff */
[----:B------:R-:W-:Y:S01]  /*0e80*/  @!PT LDS RZ, [RZ] ;  /* 0x00000000fffff984 */ /* 0x000fe20000000800 */
[----:B------:R-:W-:Y:S01]  /*0e90*/  @!PT LDS RZ, [RZ] ;  /* 0x00000000fffff984 */ /* 0x000fe20000000800 */
[----:B------:R-:W-:Y:S01]  /*0ea0*/  @!PT LDS RZ, [RZ] ;  /* 0x00000000fffff984 */ /* 0x000fe20000000800 */
[----:B------:R-:W-:Y:S01]  /*0eb0*/  LDGSTS.E.BYPASS.LTC128B.128 [R78], desc[UR24][R16.64] ;  /* 0x00000000104e7fae */ /* 0x000fe2000b981a18 */
[----:B------:R-:W-:Y:S02]  /*0ec0*/  LEA.HI.X R19, R23, UR9, R22, 0x1, P0 ;  /* 0x0000000917137c11 */ /* 0x000fe400080f0c16 */
[----:B------:R-:W-:Y:S01]  /*0ed0*/  LEA.HI.X R31, R21, UR9, R20, 0x1, P1 ;  /* 0x00000009151f7c11 */ /* 0x000fe200088f0c14 */
[----:B------:R2:W-:Y:S01]  /*0ee0*/  LDGSTS.E.BYPASS.LTC128B.128 [R78+0x4000], desc[UR24][R16.64+0x80] ;  /* 0x04000080104e7fae */ /* 0x0005e2000b981a18 */
[----:B------:R-:W-:-:S02]  /*0ef0*/  LEA R22, P2, R6, UR8, 0x1 ;  /* 0x0000000806167c11 */ /* 0x000fc4000f8408ff */
[----:B------:R-:W-:Y:S01]  /*0f00*/  LEA R20, P1, R11, UR8, 0x1 ;  /* 0x000000080b147c11 */ /* 0x000fe2000f8208ff */
[----:B------:R-:W-:Y:S01]  /*0f10*/  LDGSTS.E.BYPASS.LTC128B.128 [R78+0x800], desc[UR24][R26.64] ;  /* 0x008000001a4e7fae */ /* 0x000fe2000b981a18 */
[----:B------:R-:W-:Y:S01]  /*0f20*/  LEA R4, P0, R13, UR8, 0x1 ;  /* 0x000000080d047c11 */ /* 0x000fe2000f8008ff */
[----:B-1----:R-:W-:Y:S01]  /*0f30*/  UIMAD UR4, UR22, UR4, UR21 ;  /* 0x00000004160472a4 */ /* 0x002fe2000f8e0215 */
[----:B------:R-:W-:Y:S01]  /*0f40*/  LEA.HI.X R23, R6, UR9, R5, 0x1, P2 ;  /* 0x0000000906177c11 */ /* 0x000fe200090f0c05 */
[----:B------:R-:W-:Y:S01]  /*0f50*/  LDGSTS.E.BYPASS.LTC128B.128 [R78+0x4800], desc[UR24][R26.64+0x80] ;  /* 0x048000801a4e7fae */ /* 0x000fe2000b981a18 */
[----:B------:R-:W-:Y:S01]  /*0f60*/  LEA.HI.X R21, R11, UR9, R10, 0x1, P1 ;  /* 0x000000090b157c11 */ /* 0x000fe200088f0c0a */
[----:B------:R-:W-:Y:S01]  /*0f70*/  IMAD.WIDE.U32 R10, R2, UR29, RZ ;  /* 0x0000001d020a7c25 */ /* 0x000fe2000f8e00ff */
[----:B------:R-:W-:Y:S01]  /*0f80*/  LEA.HI.X R5, R13, UR9, R12, 0x1, P0 ;  /* 0x000000090d057c11 */ /* 0x000fe200080f0c0c */
[----:B------:R-:W-:Y:S01]  /*0f90*/  LDGSTS.E.BYPASS.LTC128B.128 [R78+0x1000], desc[UR24][R24.64] ;  /* 0x01000000184e7fae */ /* 0x000fe2000b981a18 */
[----:B------:R-:W-:Y:S01]  /*0fa0*/  LOP3.LUT R6, R77, 0x200, RZ, 0xc0, !PT ;  /* 0x000002004d067812 */ /* 0x000fe200078ec0ff */
[----:B------:R-:W-:Y:S01]  /*0fb0*/  IMAD.SHL.U32 R13, R10, 0x20, RZ ;  /* 0x000000200a0d7824 */ /* 0x000fe200078e00ff */
[----:B------:R-:W-:Y:S01]  /*0fc0*/  USHF.L.U32 UR4, UR4, 0x5, URZ ;  /* 0x0000000504047899 */ /* 0x000fe200080006ff */
[----:B------:R-:W-:Y:S01]  /*0fd0*/  LDGSTS.E.BYPASS.LTC128B.128 [R78+0x5000], desc[UR24][R24.64+0x80] ;  /* 0x05000080184e7fae */ /* 0x000fe2000b981a18 */
[----:B------:R-:W-:-:S02]  /*0fe0*/  LOP3.LUT R217, R6, 0x7c00, R217, 0xf8, !PT ;  /* 0x00007c0006d97812 */ /* 0x000fc400078ef8d9 */
[----:B------:R-:W-:Y:S01]  /*0ff0*/  USHF.R.S32.HI UR8, URZ, 0x1f, UR4 ;  /* 0x0000001fff087899 */ /* 0x000fe20008011404 */
[----:B------:R-:W-:Y:S01]  /*1000*/  LDGSTS.E.BYPASS.LTC128B.128 [R78+0x1800], desc[UR24][R30.64] ;  /* 0x018000001e4e7fae */ /* 0x000fe2000b981a18 */
[----:B------:R-:W-:-:S03]  /*1010*/  LOP3.LUT R217, R217, R76, RZ, 0xfc, !PT ;  /* 0x0000004cd9d97212 */ /* 0x000fc600078efcff */
[----:B------:R-:W-:Y:S01]  /*1020*/  LDGSTS.E.BYPASS.LTC128B.128 [R78+0x5800], desc[UR24][R30.64+0x80] ;  /* 0x058000801e4e7fae */ /* 0x000fe2000b981a18 */
[----:B------:R-:W-:Y:S01]  /*1030*/  LEA R217, R217, UR5, 0x1 ;  /* 0x00000005d9d97c11 */ /* 0x000fe2000f8e08ff */
[----:B--2---:R-:W-:Y:S02]  /*1040*/  IMAD R17, R3, UR29, R0 ;  /* 0x0000001d03117c24 */ /* 0x004fe4000f8e0200 */
[----:B------:R-:W-:Y:S01]  /*1050*/  LDGSTS.E.BYPASS.LTC128B.128 [R78+0x2000], desc[UR24][R18.64] ;  /* 0x02000000124e7fae */ /* 0x000fe2000b981a18 */
[----:B------:R-:W-:Y:S01]  /*1060*/  LEA R0, P0, R2, R13, 0x4 ;  /* 0x0000000d02007211 */ /* 0x000fe200078020ff */
[----:B------:R-:W-:Y:S02]  /*1070*/  IMAD.IADD R11, R11, 0x1, R17 ;  /* 0x000000010b0b7824 */ /* 0x000fe400078e0211 */
[----:B------:R-:W-:Y:S04]  /*1080*/  LDGSTS.E.BYPASS.LTC128B.128 [R78+0x6000], desc[UR24][R18.64+0x80] ;  /* 0x06000080124e7fae */ /* 0x000fe8000b981a18 */
[----:B------:R-:W-:Y:S04]  /*1090*/  LDGSTS.E.BYPASS.LTC128B.128 [R78+0x2800], desc[UR24][R22.64] ;  /* 0x02800000164e7fae */ /* 0x000fe8000b981a18 */
[----:B------:R-:W-:Y:S04]  /*10a0*/  LDGSTS.E.BYPASS.LTC128B.128 [R78+0x6800], desc[UR24][R22.64+0x80] ;  /* 0x06800080164e7fae */ /* 0x000fe8000b981a18 */
[----:B------:R-:W-:Y:S04]  /*10b0*/  LDGSTS.E.BYPASS.LTC128B.128 [R78+0x3000], desc[UR24][R20.64] ;  /* 0x03000000144e7fae */ /* 0x000fe8000b981a18 */
[----:B------:R-:W-:Y:S04]  /*10c0*/  LDGSTS.E.BYPASS.LTC128B.128 [R78+0x7000], desc[UR24][R20.64+0x80] ;  /* 0x07000080144e7fae */ /* 0x000fe8000b981a18 */
[----:B------:R-:W-:Y:S04]  /*10d0*/  LDGSTS.E.BYPASS.LTC128B.128 [R78+0x3800], desc[UR24][R4.64] ;  /* 0x03800000044e7fae */ /* 0x000fe8000b981a18 */
[----:B------:R1:W-:Y:S04]  /*10e0*/  LDGSTS.E.BYPASS.LTC128B.128 [R78+0x7800], desc[UR24][R4.64+0x80] ;  /* 0x07800080044e7fae */ /* 0x0003e8000b981a18 */
[----:B------:R-:W-:Y:S04]  /*10f0*/  LDGSTS.E.BYPASS.LTC128B.128 [R78+0x8000], desc[UR24][R14.64] ;  /* 0x080000000e4e7fae */ /* 0x000fe8000b981a18 */
[----:B------:R-:W-:Y:S04]  /*1100*/  LDGSTS.E.BYPASS.LTC128B.128 [R78+0x9000], desc[UR24][R14.64+0x80] ;  /* 0x090000800e4e7fae */ /* 0x000fe8000b981a18 */
[----:B------:R-:W-:Y:S04]  /*1110*/  LDGSTS.E.BYPASS.LTC128B.128 [R78+0x8800], desc[UR24][R8.64] ;  /* 0x08800000084e7fae */ /* 0x000fe8000b981a18 */
[----:B------:R2:W-:Y:S04]  /*1120*/  LDGSTS.E.BYPASS.LTC128B.128 [R78+0x9800], desc[UR24][R8.64+0x80] ;  /* 0x09800080084e7fae */ /* 0x0005e8000b981a18 */
[----:B------:R-:W0:Y:S01]  /*1130*/  LDGDEPBAR ;  /* 0x00000000000079af */ /* 0x000e220000000000 */
[----:B-1----:R-:W-:-:S02]  /*1140*/  SHF.L.U64.HI R5, R10, 0x5, R11 ;  /* 0x000000050a057819 */ /* 0x002fc4000001020b */
[----:B------:R-:W-:Y:S02]  /*1150*/  LEA R4, P1, R10, R219, 0x6 ;  /* 0x000000db0a047211 */ /* 0x000fe400078230ff */
[----:B--2---:R-:W-:Y:S01]  /*1160*/  LEA.HI.X R9, R2, R5, R3, 0x4, P0 ;  /* 0x0000000502097211 */ /* 0x004fe200000f2403 */
[----:B------:R-:W-:-:S04]  /*1170*/  DEPBAR.LE SB0, 0x0 ;  /* 0x000080000000791a */ /* 0x000fc80000000000 */
[----:B------:R-:W-:Y:S01]  /*1180*/  BAR.SYNC.DEFER_BLOCKING 0x0 ;  /* 0x0000000000007b1d */ /* 0x000fe20000010000 */
[----:B------:R-:W-:Y:S01]  /*1190*/  LEA R6, P0, R0, R219, 0x1 ;  /* 0x000000db00067211 */ /* 0x000fe200078008ff */
[----:B------:R-:W-:Y:S01]  /*11a0*/  IMAD.MOV.U32 R2, RZ, RZ, 0x40 ;  /* 0x00000040ff027424 */ /* 0x000fe200078e00ff */
[----:B------:R-:W-:Y:S02]  /*11b0*/  LOP3.LUT R3, R7, 0x8, R170, 0x78, !PT ;  /* 0x0000000807037812 */ /* 0x000fe400078e78aa */
[-C--:B------:R-:W-:Y:S02]  /*11c0*/  LEA.HI.X R5, R10, R218.reuse, R11, 0x6, P1 ;  /* 0x000000da0a057211 */ /* 0x080fe400008f340b */
[----:B------:R-:W-:Y:S01]  /*11d0*/  LEA.HI.X R7, R0, R218, R9, 0x1, P0 ;  /* 0x000000da00077211 */ /* 0x000fe200000f0c09 */
[----:B------:R-:W-:Y:S01]  /*11e0*/  IMAD R216, R3, 0x2, R216 ;  /* 0x0000000203d87824 */ /* 0x000fe200078e02d8 */
[----:B------:R-:W-:-:S03]  /*11f0*/  R2P PR, R170, 0x6 ;  /* 0x00000006aa007804 */ /* 0x000fc60000000000 */
[----:B------:R-:W-:Y:S02]  /*1200*/  VIADD R0, R216, UR5 ;  /* 0x00000005d8007c36 */ /* 0x000fe40008000000 */
[----:B------:R-:W-:Y:S02]  /*1210*/  SEL R3, R208, 0xffffffe0, !P1 ;  /* 0xffffffe0d0037807 */ /* 0x000fe40004800000 */
[----:B------:R-:W-:Y:S02]  /*1220*/  PLOP3.LUT P3, PT, P2, PT, PT, 0x80, 0x8 ;  /* 0x000000000008781c */ /* 0x000fe4000176f070 */
[C---:B------:R-:W-:Y:S01]  /*1230*/  IADD3 R211, PT, PT, R3.reuse, R0, RZ ;  /* 0x0000000003d37210 */ /* 0x040fe20007ffe0ff */
[--C-:B------:R-:W-:Y:S01]  /*1240*/  IMAD.IADD R215, R3, 0x1, R217.reuse ;  /* 0x0000000103d77824 */ /* 0x100fe200078e02d9 */
[----:B------:R-:W-:Y:S01]  /*1250*/  SEL R2, R2, 0xffffffc0, !P3 ;  /* 0xffffffc002027807 */ /* 0x000fe20005800000 */
[----:B------:R-:W-:Y:S01]  /*1260*/  @!PT LDS RZ, [RZ] ;  /* 0x00000000fffff984 */ /* 0x000fe20000000800 */
[----:B------:R-:W-:Y:S01]  /*1270*/  @!PT LDS RZ, [RZ] ;  /* 0x00000000fffff984 */ /* 0x000fe20000000800 */
[----:B------:R-:W-:Y:S01]  /*1280*/  @!PT LDS RZ, [RZ] ;  /* 0x00000000fffff984 */ /* 0x000fe20000000800 */
[----:B------:R-:W-:Y:S04]  /*1290*/  LDGSTS.E.BYPASS.LTC128B.128 [R78+0xa000], desc[UR24][R4.64] ;  /* 0x0a000000044e7fae */ /* 0x000fe8000b981a18 */
[----:B------:R-:W-:-:S02]  /*12a0*/  IMAD.IADD R214, R2, 0x1, R217 ;  /* 0x0000000102d67824 */ /* 0x000fc400078e02d9 */
[----:B------:R-:W-:Y:S01]  /*12b0*/  IMAD.IADD R210, R2, 0x1, R0 ;  /* 0x0000000102d27824 */ /* 0x000fe200078e0200 */
[----:B------:R-:W-:Y:S01]  /*12c0*/  LDGSTS.E.BYPASS.LTC128B.128 [R78+0xb000], desc[UR24][R4.64+0x80] ;  /* 0x0b000080044e7fae */ /* 0x000fe2000b981a18 */
[C---:B------:R-:W-:Y:S02]  /*12d0*/  IMAD.IADD R213, R3.reuse, 0x1, R214 ;  /* 0x0000000103d57824 */ /* 0x040fe400078e02d6 */
[----:B------:R-:W-:Y:S01]  /*12e0*/  IMAD.IADD R209, R3, 0x1, R210 ;  /* 0x0000000103d17824 */ /* 0x000fe200078e02d2 */
[----:B------:R-:W-:Y:S04]  /*12f0*/  LDGSTS.E.BYPASS.LTC128B.128 [R78+0xa800], desc[UR24][R6.64] ;  /* 0x0a800000064e7fae */ /* 0x000fe8000b981a18 */
[----:B------:R1:W-:Y:S04]  /*1300*/  LDGSTS.E.BYPASS.LTC128B.128 [R78+0xb800], desc[UR24][R6.64+0x80] ;  /* 0x0b800080064e7fae */ /* 0x0003e8000b981a18 */
[----:B------:R-:W-:Y:S04]  /*1310*/  LDSM.16.M88.4 R52, [R216+UR5+0x8000] ;  /* 0x00800005d834783b */ /* 0x000fe80008000200 */
[----:B------:R-:W2:Y:S04]  /*1320*/  LDSM.16.M88.4 R24, [R217+0x2000] ;  /* 0x00200000d918783b */ /* 0x000ea80000000200 */
[----:B------:R-:W3:Y:S04]  /*1330*/  LDSM.16.M88.4 R48, [R216+UR5+0x8800] ;  /* 0x00880005d830783b */ /* 0x000ee80008000200 */
[----:B------:R-:W4:Y:S04]  /*1340*/  LDSM.16.M88.4 R36, [R217] ;  /* 0x00000000d924783b */ /* 0x000f280000000200 */
[----:B------:R-:W-:Y:S04]  /*1350*/  LDSM.16.M88.4 R44, [R211+0x8000] ;  /* 0x00800000d32c783b */ /* 0x000fe80000000200 */
[----:B------:R-:W4:Y:S04]  /*1360*/  LDSM.16.M88.4 R8, [R215+0x2000] ;  /* 0x00200000d708783b */ /* 0x000f280000000200 */
[----:B------:R-:W4:Y:S04]  /*1370*/  LDSM.16.M88.4 R40, [R211+0x8800] ;  /* 0x00880000d328783b */ /* 0x000f280000000200 */
[----:B-1----:R-:W1:Y:S04]  /*1380*/  LDSM.16.M88.4 R4, [R215] ;  /* 0x00000000d704783b */ /* 0x002e680000000200 */
[----:B------:R-:W-:Y:S04]  /*1390*/  LDSM.16.M88.4 R32, [R214+0x2000] ;  /* 0x00200000d620783b */ /* 0x000fe80000000200 */
[----:B------:R-:W1:Y:S04]  /*13a0*/  LDSM.16.M88.4 R72, [R210+0x8000] ;  /* 0x00800000d248783b */ /* 0x000e680000000200 */
[----:B------:R-:W1:Y:S01]  /*13b0*/  LDSM.16.M88.4 R64, [R210+0x8800] ;  /* 0x00880000d240783b */ /* 0x000e620000000200 */
[C---:B--2---:R-:W-:Y:S03]  /*13c0*/  HMMA.16816.F32.BF16 R20, R24.reuse, R52, RZ ;  /* 0x000000341814723c */ /* 0x044fe600000418ff */
[----:B------:R-:W2:Y:S04]  /*13d0*/  LDSM.16.M88.4 R28, [R214] ;  /* 0x00000000d61c783b */ /* 0x000ea80000000200 */
[----:B------:R-:W-:Y:S01]  /*13e0*/  LDSM.16.M88.4 R60, [R209+0x8000] ;  /* 0x00800000d13c783b */ /* 0x000fe20000000200 */
[C---:B---3--:R-:W-:Y:S03]  /*13f0*/  HMMA.16816.F32.BF16 R12, R24.reuse, R48, RZ ;  /* 0x00000030180c723c */ /* 0x048fe600000418ff */
[----:B------:R-:W-:Y:S04]  /*1400*/  LDSM.16.M88.4 R56, [R209+0x8800] ;  /* 0x00880000d138783b */ /* 0x000fe80000000200 */
[----:B------:R-:W0:Y:S01]  /*1410*/  LDGDEPBAR ;  /* 0x00000000000079af */ /* 0x000e220000000000 */
[C---:B------:R-:W-:Y:S08]  /*1420*/  HMMA.16816.F32.BF16 R16, R24.reuse, R54, RZ ;  /* 0x000000361810723c */ /* 0x040ff000000418ff */
[----:B------:R-:W-:Y:S08]  /*1430*/  HMMA.16816.F32.BF16 R24, R24, R50, RZ ;  /* 0x000000321818723c */ /* 0x000ff000000418ff */
[C---:B----4-:R-:W-:Y:S08]  /*1440*/  HMMA.16816.F32.BF16 R68, R36.reuse, R52, RZ ;  /* 0x000000342444723c */ /* 0x050ff000000418ff */
[C---:B------:R-:W-:Y:S08]  /*1450*/  HMMA.16816.F32.BF16 R52, R36.reuse, R54, RZ ;  /* 0x000000362434723c */ /* 0x040ff000000418ff */
[----:B------:R-:W-:Y:S08]  /*1460*/  HMMA.16816.F32.BF16 R176, R36, R48, RZ ;  /* 0x0000003024b0723c */ /* 0x000ff000000418ff */
[C---:B------:R-:W-:Y:S08]  /*1470*/  HMMA.16816.F32.BF16 R20, R8.reuse, R44, R20 ;  /* 0x0000002c0814723c */ /* 0x040ff00000041814 */
[C---:B------:R-:W-:Y:S08]  /*1480*/  HMMA.16816.F32.BF16 R12, R8.reuse, R40, R12 ;  /* 0x00000028080c723c */ /* 0x040ff0000004180c */
[C---:B------:R-:W-:Y:S08]  /*1490*/  HMMA.16816.F32.BF16 R16, R8.reuse, R46, R16 ;  /* 0x0000002e0810723c */ /* 0x040ff00000041810 */
[----:B------:R-:W-:Y:S01]  /*14a0*/  HMMA.16816.F32.BF16 R8, R8, R42, R24 ;  /* 0x0000002a0808723c */ /* 0x000fe20000041818 */
[----:B------:R-:W3:Y:S07]  /*14b0*/  LDSM.16.M88.4 R24, [R213+0x2000] ;  /* 0x00200000d518783b */ /* 0x000eee0000000200 */
[----:B------:R-:W-:Y:S01]  /*14c0*/  HMMA.16816.F32.BF16 R36, R36, R50, RZ ;  /* 0x000000322424723c */ /* 0x000fe200000418ff */
[----:B------:R-:W4:Y:S07]  /*14d0*/  LDSM.16.M88.4 R48, [R213] ;  /* 0x00000000d530783b */ /* 0x000f2e0000000200 */
[C---:B-1----:R-:W-:Y:S08]  /*14e0*/  HMMA.16816.F32.BF16 R68, R4.reuse, R44, R68 ;  /* 0x0000002c0444723c */ /* 0x042ff00000041844 */
[C---:B------:R-:W-:Y:S01]  /*14f0*/  HMMA.16816.F32.BF16 R52, R4.reuse, R46, R52 ;  /* 0x0000002e0434723c */ /* 0x040fe20000041834 */
[----:B------:R-:W-:Y:S07]  /*1500*/  LDSM.16.M88.4 R44, [R217+0x6000] ;  /* 0x00600000d92c783b */ /* 0x000fee0000000200 */
[C---:B------:R-:W-:Y:S08]  /*1510*/  HMMA.16816.F32.BF16 R176, R4.reuse, R40, R176 ;  /* 0x0000002804b0723c */ /* 0x040ff000000418b0 */
[----:B------:R-:W-:Y:S01]  /*1520*/  HMMA.16816.F32.BF16 R4, R4, R42, R36 ;  /* 0x0000002a0404723c */ /* 0x000fe20000041824 */
[----:B------:R-:W1:Y:S04]  /*1530*/  LDSM.16.M88.4 R40, [R216+UR5+0x9000] ;  /* 0x00900005d828783b */ /* 0x000e680008000200 */
[----:B------:R-:W1:Y:S03]  /*1540*/  LDSM.16.M88.4 R36, [R216+UR5+0x9800] ;  /* 0x00980005d824783b */ /* 0x000e660008000200 */
[C---:B------:R-:W-:Y:S08]  /*1550*/  HMMA.16816.F32.BF16 R20, R32.reuse, R72, R20 ;  /* 0x000000482014723c */ /* 0x040ff00000041814 */
[C---:B------:R-:W-:Y:S08]  /*1560*/  HMMA.16816.F32.BF16 R12, R32.reuse, R64, R12 ;  /* 0x00000040200c723c */ /* 0x040ff0000004180c */
[C---:B------:R-:W-:Y:S08]  /*1570*/  HMMA.16816.F32.BF16 R16, R32.reuse, R74, R16 ;  /* 0x0000004a2010723c */ /* 0x040ff00000041810 */
[----:B------:R-:W-:Y:S01]  /*1580*/  HMMA.16816.F32.BF16 R8, R32, R66, R8 ;  /* 0x000000422008723c */ /* 0x000fe20000041808 */
[----:B------:R-:W1:Y:S07]  /*1590*/  LDSM.16.M88.4 R32, [R217+0x4000] ;  /* 0x00400000d920783b */ /* 0x000e6e0000000200 */
[C---:B--2---:R-:W-:Y:S08]  /*15a0*/  HMMA.16816.F32.BF16 R68, R28.reuse, R72, R68 ;  /* 0x000000481c44723c */ /* 0x044ff00000041844 */
[C---:B------:R-:W-:Y:S08]  /*15b0*/  HMMA.16816.F32.BF16 R52, R28.reuse, R74, R52 ;  /* 0x0000004a1c34723c */ /* 0x040ff00000041834 */
[C---:B------:R-:W-:Y:S08]  /*15c0*/  HMMA.16816.F32.BF16 R176, R28.reuse, R64, R176 ;  /* 0x000000401cb0723c */ /* 0x040ff000000418b0 */
[----:B------:R-:W-:Y:S01]  /*15d0*/  HMMA.16816.F32.BF16 R4, R28, R66, R4 ;  /* 0x000000421c04723c */ /* 0x000fe20000041804 */
[----:B------:R-:W-:Y:S04]  /*15e0*/  LDSM.16.M88.4 R28, [R215+0x6000] ;  /* 0x00600000d71c783b */ /* 0x000fe80000000200 */
[----:B------:R-:W-:Y:S03]  /*15f0*/  LDSM.16.M88.4 R64, [R211+0x9800] ;  /* 0x00980000d340783b */ /* 0x000fe60000000200 */
[C---:B---3--:R-:W-:Y:S08]  /*1600*/  HMMA.16816.F32.BF16 R20, R24.reuse, R60, R20 ;  /* 0x0000003c1814723c */ /* 0x048ff00000041814 */
[C---:B------:R-:W-:Y:S08]  /*1610*/  HMMA.16816.F32.BF16 R16, R24.reuse, R62, R16 ;  /* 0x0000003e1810723c */ /* 0x040ff00000041810 */
[C---:B------:R-:W-:Y:S08]  /*1620*/  HMMA.16816.F32.BF16 R12, R24.reuse, R56, R12 ;  /* 0x00000038180c723c */ /* 0x040ff0000004180c */
[----:B------:R-:W-:Y:S01]  /*1630*/  HMMA.16816.F32.BF16 R8, R24, R58, R8 ;  /* 0x0000003a1808723c */ /* 0x000fe20000041808 */
[----:B------:R-:W2:Y:S07]  /*1640*/  LDSM.16.M88.4 R24, [R211+0x9000] ;  /* 0x00900000d318783b */ /* 0x000eae0000000200 */
[C---:B----4-:R-:W-:Y:S08]  /*1650*/  HMMA.16816.F32.BF16 R68, R48.reuse, R60, R68 ;  /* 0x0000003c3044723c */ /* 0x050ff00000041844 */
[C---:B------:R-:W-:Y:S01]  /*1660*/  HMMA.16816.F32.BF16 R52, R48.reuse, R62, R52 ;  /* 0x0000003e3034723c */ /* 0x040fe20000041834 */
[----:B------:R-:W3:Y:S07]  /*1670*/  LDSM.16.M88.4 R60, [R215+0x4000] ;  /* 0x00400000d73c783b */ /* 0x000eee0000000200 */
[C---:B------:R-:W-:Y:S08]  /*1680*/  HMMA.16816.F32.BF16 R176, R48.reuse, R56, R176 ;  /* 0x0000003830b0723c */ /* 0x040ff000000418b0 */
[----:B------:R-:W-:Y:S01]  /*1690*/  HMMA.16816.F32.BF16 R4, R48, R58, R4 ;  /* 0x0000003a3004723c */ /* 0x000fe20000041804 */
[----:B------:R-:W-:Y:S04]  /*16a0*/  LDSM.16.M88.4 R56, [R214+0x6000] ;  /* 0x00600000d638783b */ /* 0x000fe80000000200 */
[----:B------:R-:W4:Y:S03]  /*16b0*/  LDSM.16.M88.4 R48, [R210+0x9000] ;  /* 0x00900000d230783b */ /* 0x000f260000000200 */
[C---:B-1----:R-:W-:Y:S08]  /*16c0*/  HMMA.16816.F32.BF16 R20, R44.reuse, R40, R20 ;  /* 0x000000282c14723c */ /* 0x042ff00000041814 */
[C---:B------:R-:W-:Y:S08]  /*16d0*/  HMMA.16816.F32.BF16 R16, R44.reuse, R42, R16 ;  /* 0x0000002a2c10723c */ /* 0x040ff00000041810 */
[C---:B------:R-:W-:Y:S08]  /*16e0*/  HMMA.16816.F32.BF16 R12, R44.reuse, R36, R12 ;  /* 0x000000242c0c723c */ /* 0x040ff0000004180c */
[----:B------:R-:W-:Y:S01]  /*16f0*/  HMMA.16816.F32.BF16 R8, R44, R38, R8 ;  /* 0x000000262c08723c */ /* 0x000fe20000041808 */
[----:B------:R-:W1:Y:S07]  /*1700*/  LDSM.16.M88.4 R44, [R210+0x9800] ;  /* 0x00980000d22c783b */ /* 0x000e6e0000000200 */
[C---:B------:R-:W-:Y:S08]  /*1710*/  HMMA.16816.F32.BF16 R68, R32.reuse, R40, R68 ;  /* 0x000000282044723c */ /* 0x040ff00000041844 */
[C---:B------:R-:W-:Y:S01]  /*1720*/  HMMA.16816.F32.BF16 R52, R32.reuse, R42, R52 ;  /* 0x0000002a2034723c */ /* 0x040fe20000041834 */
[----:B------:R-:W1:Y:S07]  /*1730*/  LDSM.16.M88.4 R40, [R214+0x4000] ;  /* 0x00400000d628783b */ /* 0x000e6e0000000200 */
[C---:B------:R-:W-:Y:S08]  /*1740*/  HMMA.16816.F32.BF16 R176, R32.reuse, R36, R176 ;  /* 0x0000002420b0723c */ /* 0x040ff000000418b0 */
[----:B------:R-:W-:Y:S01]  /*1750*/  HMMA.16816.F32.BF16 R4, R32, R38, R4 ;  /* 0x000000262004723c */ /* 0x000fe20000041804 */
[----:B------:R-:W-:Y:S04]  /*1760*/  LDSM.16.M88.4 R36, [R213+0x6000] ;  /* 0x00600000d524783b */ /* 0x000fe80000000200 */
[----:B------:R-:W1:Y:S03]  /*1770*/  LDSM.16.M88.4 R32, [R209+0x9000] ;  /* 0x00900000d120783b */ /* 0x000e660000000200 */
[C---:B--2---:R-:W-:Y:S08]  /*1780*/  HMMA.16816.F32.BF16 R20, R28.reuse, R24, R20 ;  /* 0x000000181c14723c */ /* 0x044ff00000041814 */
[C---:B------:R-:W-:Y:S08]  /*1790*/  HMMA.16816.F32.BF16 R16, R28.reuse, R26, R16 ;  /* 0x0000001a1c10723c */ /* 0x040ff00000041810 */
[C---:B------:R-:W-:Y:S08]  /*17a0*/  HMMA.16816.F32.BF16 R12, R28.reuse, R64, R12 ;  /* 0x000000401c0c723c */ /* 0x040ff0000004180c */
[----:B------:R-:W-:Y:S01]  /*17b0*/  HMMA.16816.F32.BF16 R8, R28, R66, R8 ;  /* 0x000000421c08723c */ /* 0x000fe20000041808 */
[----:B------:R-:W2:Y:S07]  /*17c0*/  LDSM.16.M88.4 R28, [R209+0x9800] ;  /* 0x00980000d11c783b */ /* 0x000eae0000000200 */
[C---:B---3--:R-:W-:Y:S08]  /*17d0*/  HMMA.16816.F32.BF16 R68, R60.reuse, R24, R68 ;  /* 0x000000183c44723c */ /* 0x048ff00000041844 */
[----:B------:R-:W-:Y:S01]  /*17e0*/  HMMA.16816.F32.BF16 R52, R60, R26, R52 ;  /* 0x0000001a3c34723c */ /* 0x000fe20000041834 */
[----:B------:R-:W3:Y:S01]  /*17f0*/  LDSM.16.M88.4 R24, [R213+0x4000] ;  /* 0x00400000d518783b */ /* 0x000ee20000000200 */
[----:B------:R-:W-:-:S06]  /*1800*/  DEPBAR.LE SB0, 0x0 ;  /* 0x000080000000791a */ /* 0x000fcc0000000000 */
[----:B------:R-:W-:Y:S08]  /*1810*/  HMMA.16816.F32.BF16 R176, R60, R64, R176 ;  /* 0x000000403cb0723c */ /* 0x000ff000000418b0 */
[C---:B----4-:R-:W-:Y:S08]  /*1820*/  HMMA.16816.F32.BF16 R20, R56.reuse, R48, R20 ;  /* 0x000000303814723c */ /* 0x050ff00000041814 */
[C---:B------:R-:W-:Y:S08]  /*1830*/  HMMA.16816.F32.BF16 R16, R56.reuse, R50, R16 ;  /* 0x000000323810723c */ /* 0x040ff00000041810 */
[----:B-1----:R-:W-:Y:S08]  /*1840*/  HMMA.16816.F32.BF16 R12, R56, R44, R12 ;  /* 0x0000002c380c723c */ /* 0x002ff0000004180c */
[----:B------:R-:W-:Y:S08]  /*1850*/  HMMA.16816.F32.BF16 R68, R40, R48, R68 ;  /* 0x000000302844723c */ /* 0x000ff00000041844 */
[----:B------:R-:W-:Y:S08]  /*1860*/  HMMA.16816.F32.BF16 R8, R56, R46, R8 ;  /* 0x0000002e3808723c */ /* 0x000ff00000041808 */
[----:B------:R-:W-:Y:S08]  /*1870*/  HMMA.16816.F32.BF16 R4, R60, R66, R4 ;  /* 0x000000423c04723c */ /* 0x000ff00000041804 */
[----:B------:R-:W-:Y:S08]  /*1880*/  HMMA.16816.F32.BF16 R176, R40, R44, R176 ;  /* 0x0000002c28b0723c */ /* 0x000ff000000418b0 */
[C---:B------:R-:W-:Y:S08]  /*1890*/  HMMA.16816.F32.BF16 R20, R36.reuse, R32, R20 ;  /* 0x000000202414723c */ /* 0x040ff00000041814 */
[C---:B------:R-:W-:Y:S08]  /*18a0*/  HMMA.16816.F32.BF16 R16, R36.reuse, R34, R16 ;  /* 0x000000222410723c */ /* 0x040ff00000041810 */
[----:B--2---:R-:W-:Y:S08]  /*18b0*/  HMMA.16816.F32.BF16 R12, R36, R28, R12 ;  /* 0x0000001c240c723c */ /* 0x004ff0000004180c */
[----:B---3--:R-:W-:Y:S01]  /*18c0*/  HMMA.16816.F32.BF16 R68, R24, R32, R68 ;  /* 0x000000201844723c */ /* 0x008fe20000041844 */
[----:B------:R-:W-:-:S02]  /*18d0*/  SHF.R.U32.HI R33, RZ, 0x5, R170 ;  /* 0x00000005ff217819 */ /* 0x000fc400000116aa */
[----:B------:R-:W-:Y:S02]  /*18e0*/  FMNMX3.FTZ R0, R20, R21, R16, !PT ;  /* 0x0000001514007276 */ /* 0x000fe40007810010 */
[----:B------:R-:W-:Y:S01]  /*18f0*/  FMNMX3.FTZ R2, R22, R23, R18, !PT ;  /* 0x0000001716027276 */ /* 0x000fe20007810012 */
[----:B------:R-:W-:Y:S02]  /*1900*/  IMAD R202, R202, 0x8, R33 ;  /* 0x00000008caca7824 */ /* 0x000fe400078e0221 */
[----:B------:R-:W-:Y:S02]  /*1910*/  HMMA.16816.F32.BF16 R8, R36, R30, R8 ;  /* 0x0000001e2408723c */ /* 0x000fe40000041808 */
[----:B------:R-:W-:Y:S01]  /*1920*/  VIADD R184, R202, 0x4 ;  /* 0x00000004cab87836 */ /* 0x000fe20000000000 */
[----:B------:R-:W-:Y:S02]  /*1930*/  FMNMX3.FTZ R0, R0, R17, R12, !PT ;  /* 0x0000001100007276 */ /* 0x000fe4000781000c */
[----:B------:R-:W-:Y:S01]  /*1940*/  FMNMX3.FTZ R2, R2, R19, R14, !PT ;  /* 0x0000001302027276 */ /* 0x000fe2000781000e */
[----:B------:R-:W-:-:S02]  /*1950*/  IMAD.WIDE.U32 R184, R184, -0x326172a9, RZ ;  /* 0xcd9e8d57b8b87825 */ /* 0x000fc400078e00ff */
[C---:B------:R-:W-:Y:S08]  /*1960*/  HMMA.16816.F32.BF16 R52, R40.reuse, R50, R52 ;  /* 0x000000322834723c */ /* 0x040ff00000041834 */
[----:B------:R-:W-:Y:S03]  /*1970*/  HMMA.16816.F32.BF16 R4, R40, R46, R4 ;  /* 0x0000002e2804723c */ /* 0x000fe60000041804 */
[----:B------:R-:W-:-:S02]  /*1980*/  FMNMX3.FTZ R0, R0, R13, R8, !PT ;  /* 0x0000000d00007276 */ /* 0x000fc40007810008 */
[----:B------:R-:W-:-:S03]  /*1990*/  FMNMX3.FTZ R2, R2, R15, R10, !PT ;  /* 0x0000000f02027276 */ /* 0x000fc6000781000a */
[C---:B------:R-:W-:Y:S01]  /*19a0*/  HMMA.16816.F32.BF16 R176, R24.reuse, R28, R176 ;  /* 0x0000001c18b0723c */ /* 0x040fe200000418b0 */
[----:B------:R-:W-:Y:S02]  /*19b0*/  LOP3.LUT R29, R170, 0x1f, RZ, 0xc0, !PT ;  /* 0x0000001faa1d7812 */ /* 0x000fe400078ec0ff */
[----:B------:R-:W-:Y:S01]  /*19c0*/  FMNMX.FTZ R2, R11, R2, !PT ;  /* 0x000000020b027209 */ /* 0x000fe20007810000 */
[----:B------:R-:W-:Y:S01]  /*19d0*/  BAR.SYNC.DEFER_BLOCKING 0x0 ;  /* 0x0000000000007b1d */ /* 0x000fe20000010000 */
[----:B------:R-:W-:Y:S01]  /*19e0*/  IADD3 R186, P1, P0, R80, UR4, R29 ;  /* 0x0000000450ba7c10 */ /* 0x000fe2000f83e01d */
[----:B------:R-:W-:Y:S02]  /*19f0*/  UIADD3 UR4, UPT, UPT, UR27, -0x4498517b, URZ ;  /* 0xbb67ae851b047890 */ /* 0x000fe4000fffe0ff */
[----:B------:R-:W-:Y:S01]  /*1a00*/  HMMA.16816.F32.BF16 R52, R24, R34, R52 ;  /* 0x000000221834723c */ /* 0x000fe20000041834 */
[----:B------:R-:W-:Y:S01]  /*1a10*/  IADD3.X R87, PT, PT, R79, UR8, RZ, P1, P0 ;  /* 0x000000084f577c10 */ /* 0x000fe20008fe04ff */
[----:B------:R-:W-:-:S03]  /*1a20*/  IMAD.WIDE.U32 R186, R186, -0x2daee0ad, RZ ;  /* 0xd2511f53baba7825 */ /* 0x000fc600078e00ff */
[----:B------:R-:W-:-:S03]  /*1a30*/  LOP3.LUT R226, R87, UR26, R185, 0x96, !PT ;  /* 0x0000001a57e27c12 */ /* 0x000fc6000f8e96b9 */
[----:B------:R-:W-:Y:S01]  /*1a40*/  HMMA.16816.F32.BF16 R4, R24, R30, R4 ;  /* 0x0000001e1804723c */ /* 0x000fe20000041804 */
[----:B------:R-:W-:Y:S01]  /*1a50*/  IMAD.U32 R27, RZ, RZ, UR29 ;  /* 0x0000001dff1b7e24 */ /* 0x000fe2000f8e00ff */
[----:B------:R-:W-:Y:S01]  /*1a60*/  FMNMX.FTZ R25, R9, R0, !PT ;  /* 0x0000000009197209 */ /* 0x000fe20007810000 */
[----:B------:R-:W-:Y:S01]  /*1a70*/  IMAD.WIDE.U32 R226, R226, -0x2daee0ad, RZ ;  /* 0xd2511f53e2e27825 */ /* 0x000fe200078e00ff */
[----:B------:R-:W-:-:S01]  /*1a80*/  NOP ;  /* 0x0000000000007918 */ /* 0x000fc20000000000 */
[----:B------:R-:W-:-:S15]  /*1a90*/  BRA.U !UP1, `(.L_x_1809) ;  /* 0x00000001095c7547 */ /* 0x000fde000b800000 */
        /* <DEDUP_REMOVED lines=8> */
[----:B------:R-:W-:Y:S01]  /*1b20*/  MOV R0, UR10 ;  /* 0x0000000a00007c02 */ /* 0x000fe20008000f00 */
[----:B------:R-:W-:Y:S01]  /*1b30*/  IMAD.U32 R31, RZ, RZ, UR8 ;  /* 0x00000008ff1f7e24 */ /* 0x000fe2000f8e00ff */
[----:B------:R-:W-:-:S02]  /*1b40*/  LEA R32, P1, R28, R221, 0x1 ;  /* 0x000000dd1c207211 */ /* 0x000fc400078208ff */
[----:B------:R-:W-:Y:S02]  /*1b50*/  LEA R30, P0, R0, R221, 0x1 ;  /* 0x000000dd001e7211 */ /* 0x000fe400078008ff */
[----:B------:R-:W-:Y:S02]  /*1b60*/  MOV R29, UR9 ;  /* 0x00000009001d7c02 */ /* 0x000fe40008000f00 */
        /* <DEDUP_REMOVED lines=10> */
.L_x_1809:
[----:B------:R-:W-:Y:S01]  /*1c10*/  LOP3.LUT R84, R27, UR27, R187, 0x96, !PT ;  /* 0x0000001b1b547c12 */ /* 0x000fe2000f8e96bb */
[----:B------:R-:W2:Y:S01]  /*1c20*/  SHFL.BFLY PT, R24, R25, 0x2, 0x1f ;  /* 0x0c401f0019187f89 */ /* 0x000ea200000e0000 */
[----:B------:R-:W-:Y:S01]  /*1c30*/  LOP3.LUT R222, R186, UR4, R227, 0x96, !PT ;  /* 0x00000004bade7c12 */ /* 0x000fe2000f8e96e3 */
[----:B------:R-:W-:Y:S01]  /*1c40*/  UIADD3 UR28, UPT, UPT, UR26, -0x61c88647, URZ ;  /* 0x9e3779b91a1c7890 */ /* 0x000fe2000fffe0ff */
[----:B------:R-:W3:Y:S01]  /*1c50*/  LDC R225, c[0x0][0x4f8] ;  /* 0x00013e00ffe17b82 */ /* 0x000ee20000000800 */
[----:B------:R-:W4:Y:S01]  /*1c60*/  SHFL.BFLY PT, R27, R2, 0x2, 0x1f ;  /* 0x0c401f00021b7f89 */ /* 0x000f2200000e0000 */
[----:B------:R-:W-:Y:S01]  /*1c70*/  UIADD3 UR22, UPT, UPT, UR26, 0x3c6ef372, URZ ;  /* 0x3c6ef3721a167890 */ /* 0x000fe2000fffe0ff */
[----:B------:R-:W-:Y:S01]  /*1c80*/  IMAD.WIDE.U32 R84, R84, -0x326172a9, RZ ;  /* 0xcd9e8d5754547825 */ /* 0x000fe200078e00ff */
[----:B------:R-:W-:Y:S01]  /*1c90*/  UIADD3 UR21, UPT, UPT, UR27, 0x76cf5d0a, URZ ;  /* 0x76cf5d0a1b157890 */ /* 0x000fe2000fffe0ff */
[----:B------:R-:W-:Y:S01]  /*1ca0*/  FMNMX3.FTZ R168, R68, R69, R52, !PT ;  /* 0x0000004544a87276 */ /* 0x000fe20007810034 */
[----:B------:R-:W-:Y:S01]  /*1cb0*/  UIADD3 UR18, UPT, UPT, UR27, 0x32370b8f, URZ ;  /* 0x32370b8f1b127890 */ /* 0x000fe2000fffe0ff */
[----:B------:R-:W-:Y:S01]  /*1cc0*/  IMAD.WIDE.U32 R222, R222, -0x326172a9, RZ ;  /* 0xcd9e8d57dede7825 */ /* 0x000fe200078e00ff */
[----:B------:R-:W-:Y:S01]  /*1cd0*/  LOP3.LUT R0, R184, UR28, R85, 0x96, !PT ;  /* 0x0000001cb8007c12 */ /* 0x000fe2000f8e9655 */
[----:B------:R-:W-:Y:S01]  /*1ce0*/  UIADD3 UR19, UPT, UPT, UR26, -0x255992d5, URZ ;  /* 0xdaa66d2b1a137890 */ /* 0x000fe2000fffe0ff */
[----:B------:R-:W-:Y:S01]  /*1cf0*/  FMNMX3.FTZ R168, R168, R53, R176, !PT ;  /* 0x00000035a8a87276 */ /* 0x000fe200078100b0 */
[----:B------:R-:W-:Y:S01]  /*1d00*/  UIADD3 UR17, UPT, UPT, UR26, 0x78dde6e4, URZ ;  /* 0x78dde6e41a117890 */ /* 0x000fe2000fffe0ff */
[----:B------:R-:W-:Y:S01]  /*1d10*/  LOP3.LUT R28, R84, UR22, R223, 0x96, !PT ;  /* 0x00000016541c7c12 */ /* 0x000fe2000f8e96df */
[----:B-1----:R-:W-:Y:S01]  /*1d20*/  IMAD.WIDE.U32 R30, R0, -0x2daee0ad, RZ ;  /* 0xd2511f53001e7825 */ /* 0x002fe200078e00ff */
[----:B------:R-:W-:Y:S01]  /*1d30*/  UIADD3 UR13, UPT, UPT, UR27, -0x56f99767, URZ ;  /* 0xa90668991b0d7890 */ /* 0x000fe2000fffe0ff */
[----:B------:R-:W-:Y:S01]  /*1d40*/  FMNMX3.FTZ R168, R168, R177, R4, !PT ;  /* 0x000000b1a8a87276 */ /* 0x000fe20007810004 */
[----:B------:R-:W-:Y:S01]  /*1d50*/  UIADD3 UR16, UPT, UPT, UR27, -0x126145ec, URZ ;  /* 0xed9eba141b107890 */ /* 0x000fe2000fffe0ff */
[----:B------:R-:W-:Y:S01]  /*1d60*/  IMAD.WIDE.U32 R28, R28, -0x2daee0ad, RZ ;  /* 0xd2511f531c1c7825 */ /* 0x000fe200078e00ff */
[----:B------:R-:W-:Y:S01]  /*1d70*/  LOP3.LUT R0, R226, UR21, R31, 0x96, !PT ;  /* 0x00000015e2007c12 */ /* 0x000fe2000f8e961f */
[----:B------:R-:W1:Y:S01]  /*1d80*/  LDCU UR8, c[0x0][0x45c] ;  /* 0x00008b80ff0877ac */ /* 0x000e620008000800 */
[----:B------:R-:W-:Y:S01]  /*1d90*/  FMNMX.FTZ R168, R5, R168, !PT ;  /* 0x000000a805a87209 */ /* 0x000fe20007810000 */
[----:B------:R-:W-:Y:S01]  /*1da0*/  IMAD.WIDE.U32 R202, R202, -0x326172a9, RZ ;  /* 0xcd9e8d57caca7825 */ /* 0x000fe200078e00ff */
[----:B------:R-:W-:Y:S01]  /*1db0*/  LOP3.LUT R30, R30, UR18, R29, 0x96, !PT ;  /* 0x000000121e1e7c12 */ /* 0x000fe2000f8e961d */
[----:B------:R-:W-:Y:S01]  /*1dc0*/  UIADD3 UR12, UPT, UPT, UR26, -0x4ab325aa, URZ ;  /* 0xb54cda561a0c7890 */ /* 0x000fe2000fffe0ff */
[----:B--2---:R-:W-:Y:S01]  /*1dd0*/  FMNMX.FTZ R25, R25, R24, !PT ;  /* 0x0000001819197209 */ /* 0x004fe20007810000 */
[----:B------:R-:W-:Y:S01]  /*1de0*/  UIADD3 UR15, UPT, UPT, UR26, 0x1715609d, URZ ;  /* 0x1715609d1a0f7890 */ /* 0x000fe2000fffe0ff */
[----:B----4-:R-:W-:Y:S01]  /*1df0*/  FMNMX.FTZ R2, R2, R27, !PT ;  /* 0x0000001b02027209 */ /* 0x010fe20007810000 */
[----:B------:R-:W-:Y:S01]  /*1e00*/  IMAD.WIDE.U32 R26, R0, -0x326172a9, RZ ;  /* 0xcd9e8d57001a7825 */ /* 0x000fe200078e00ff */
[----:B---3--:R-:W-:Y:S01]  /*1e10*/  LOP3.LUT R225, R225, 0xff, RZ, 0xc0, !PT ;  /* 0x000000ffe1e17812 */ /* 0x008fe200078ec0ff */
[----:B------:R-:W2:Y:S01]  /*1e20*/  SHFL.BFLY PT, R166, R25, 0x1, 0x1f ;  /* 0x0c201f0019a67f89 */ /* 0x000ea200000e0000 */
[----:B------:R-:W-:Y:S01]  /*1e30*/  UIADD3 UR11, UPT, UPT, UR27, 0x646e171e, URZ ;  /* 0x646e171e1b0b7890 */ /* 0x000fe2000fffe0ff */
[----:B------:R-:W-:Y:S01]  /*1e40*/  IMAD.WIDE.U32 R30, R30, -0x326172a9, RZ ;  /* 0xcd9e8d571e1e7825 */ /* 0x000fe200078e00ff */
[----:B------:R-:W-:Y:S01]  /*1e50*/  LOP3.LUT R0, R222, UR19, R27, 0x96, !PT ;  /* 0x00000013de007c12 */ /* 0x000fe2000f8e961b */
[----:B------:R-:W3:Y:S01]  /*1e60*/  SHFL.BFLY PT, R165, R2, 0x1, 0x1f ;  /* 0x0c201f0002a57f89 */ /* 0x000ee200000e0000 */
[----:B------:R-:W-:Y:S01]  /*1e70*/  LOP3.LUT R240, R87, UR26, R203, 0x96, !PT ;  /* 0x0000001a57f07c12 */ /* 0x000fe2000f8e96cb */
[----:B------:R-:W-:Y:S01]  /*1e80*/  IMAD R225, R225, 0x10000, R225 ;  /* 0x00010000e1e17824 */ /* 0x000fe200078e02e1 */
[----:B------:R-:W-:Y:S01]  /*1e90*/  LOP3.LUT R26, R26, UR17, R31, 0x96, !PT ;  /* 0x000000111a1a7c12 */ /* 0x000fe2000f8e961f */
[----:B------:R-:W-:Y:S01]  /*1ea0*/  IMAD.WIDE.U32 R32, R0, -0x2daee0ad, RZ ;  /* 0xd2511f5300207825 */ /* 0x000fe200078e00ff */
[----:B------:R-:W-:Y:S01]  /*1eb0*/  SHFL.BFLY PT, R87, R168, 0x2, 0x1f ;  /* 0x0c401f00a8577f89 */ /* 0x000fe200000e0000 */
[----:B------:R-:W-:-:S02]  /*1ec0*/  LOP3.LUT R85, R202, UR28, R85, 0x96, !PT ;  /* 0x0000001cca557c12 */ /* 0x000fc4000f8e9655 */
[----:B------:R-:W-:Y:S01]  /*1ed0*/  IMAD.WIDE.U32 R26, R26, -0x2daee0ad, RZ ;  /* 0xd2511f531a1a7825 */ /* 0x000fe200078e00ff */
[----:B------:R-:W-:-:S03]  /*1ee0*/  LOP3.LUT R28, R28, UR16, R33, 0x96, !PT ;  /* 0x000000101c1c7c12 */ /* 0x000fc6000f8e9621 */
[----:B------:R-:W-:Y:S01]  /*1ef0*/  IMAD.WIDE.U32 R240, R240, -0x2daee0ad, RZ ;  /* 0xd2511f53f0f07825 */ /* 0x000fe200078e00ff */
[----:B------:R-:W-:-:S03]  /*1f00*/  LOP3.LUT R0, R32, UR13, R27, 0x96, !PT ;  /* 0x0000000d20007c12 */ /* 0x000fc6000f8e961b */
[----:B------:R-:W-:Y:S01]  /*1f10*/  IMAD.WIDE.U32 R28, R28, -0x326172a9, RZ ;  /* 0xcd9e8d571c1c7825 */ /* 0x000fe200078e00ff */
[----:B------:R-:W-:-:S03]  /*1f20*/  LOP3.LUT R242, R186, UR4, R241, 0x96, !PT ;  /* 0x00000004baf27c12 */ /* 0x000fc6000f8e96f1 */
[----:B------:R-:W-:Y:S01]  /*1f30*/  IMAD.WIDE.U32 R32, R0, -0x326172a9, RZ ;  /* 0xcd9e8d5700207825 */ /* 0x000fe200078e00ff */
[----:B--2---:R-:W-:Y:S02]  /*1f40*/  FMNMX.FTZ R166, R25, R166, !PT ;  /* 0x000000a619a67209 */ /* 0x004fe40007810000 */
[----:B------:R-:W-:Y:S01]  /*1f50*/  LOP3.LUT R0, R76, 0x200, R77, 0xf8, !PT ;  /* 0x000002004c007812 */ /* 0x000fe200078ef84d */
[----:B------:R-:W-:Y:S01]  /*1f60*/  IMAD.MOV.U32 R24, RZ, RZ, R32 ;  /* 0x000000ffff187224 */ /* 0x000fe200078e0020 */
[----:B---3--:R-:W-:Y:S01]  /*1f70*/  FMNMX.FTZ R165, R2, R165, !PT ;  /* 0x000000a502a57209 */ /* 0x008fe20007810000 */
[----:B-1----:R-:W-:Y:S01]  /*1f80*/  FMUL.FTZ R25, R166, UR8 ;  /* 0x00000008a6197c20 */ /* 0x002fe20008410000 */
[----:B------:R-:W-:Y:S01]  /*1f90*/  LOP3.LUT R31, R28, UR12, R33, 0x96, !PT ;  /* 0x0000000c1c1f7c12 */ /* 0x000fe2000f8e9621 */
[----:B------:R-:W-:Y:S01]  /*1fa0*/  IMAD.WIDE.U32 R242, R242, -0x326172a9, RZ ;  /* 0xcd9e8d57f2f27825 */ /* 0x000fe200078e00ff */
[----:B------:R-:W-:-:S03]  /*1fb0*/  LOP3.LUT R33, R24, 0xff, RZ, 0xc0, !PT ;  /* 0x000000ff18217812 */ /* 0x000fc600078ec0ff */
[C---:B------:R-:W-:Y:S01]  /*1fc0*/  FMUL.FTZ R24, R165.reuse, UR8 ;  /* 0x00000008a5187c20 */ /* 0x040fe20008410000 */
[----:B------:R-:W-:Y:S01]  /*1fd0*/  FSETP.NEU.FTZ.AND P0, PT, R165, -INF , PT ;  /* 0xff800000a500780b */ /* 0x000fe20003f1d000 */
[----:B------:R-:W-:Y:S01]  /*1fe0*/  IMAD.WIDE.U32 R140, R85, -0x2daee0ad, RZ ;  /* 0xd2511f53558c7825 */ /* 0x000fe200078e00ff */
[----:B------:R-:W-:Y:S02]  /*1ff0*/  FSETP.NEU.FTZ.AND P1, PT, R166, -INF , PT ;  /* 0xff800000a600780b */ /* 0x000fe40003f3d000 */
[----:B------:R-:W-:Y:S02]  /*2000*/  FSEL R24, R24, RZ, P0 ;  /* 0x000000ff18187208 */ /* 0x000fe40000000000 */
[----:B------:R-:W-:Y:S02]  /*2010*/  LEA R212, R0, UR5, 0x1 ;  /* 0x0000000500d47c11 */ /* 0x000fe4000f8e08ff */
[----:B------:R-:W-:Y:S01]  /*2020*/  FSEL R25, R25, RZ, P1 ;  /* 0x000000ff19197208 */ /* 0x000fe20000800000 */
[--C-:B------:R-:W-:Y:S01]  /*2030*/  FFMA.FTZ R198, R22, UR8, -R24.reuse ;  /* 0x0000000816c67c23 */ /* 0x100fe20008010818 */
[----:B------:R-:W-:Y:S01]  /*2040*/  FFMA.FTZ R195, R23, UR8, -R24 ;  /* 0x0000000817c37c23 */ /* 0x000fe20008010818 */
[----:B------:R-:W-:Y:S01]  /*2050*/  VIADD R224, R212, 0xa000 ;  /* 0x0000a000d4e07836 */ /* 0x000fe20000000000 */
[----:B------:R-:W-:Y:S01]  /*2060*/  PRMT R2, R32, 0x7773, RZ ;  /* 0x0000777320027816 */ /* 0x000fe200000000ff */
[----:B------:R-:W-:-:S02]  /*2070*/  VIADD R0, R212, 0xa040 ;  /* 0x0000a040d4007836 */ /* 0x000fc40000000000 */
[--C-:B------:R-:W-:Y:S01]  /*2080*/  FFMA.FTZ R190, R16, UR8, -R25.reuse ;  /* 0x0000000810be7c23 */ /* 0x100fe20008010819 */
[----:B------:R-:W-:Y:S01]  /*2090*/  @P3 VIADD R0, R224, 0xffffffc0 ;  /* 0xffffffc0e0003836 */ /* 0x000fe20000000000 */
[----:B------:R-:W-:Y:S01]  /*20a0*/  PRMT R27, R32, 0x7772, RZ ;  /* 0x00007772201b7816 */ /* 0x000fe200000000ff */
[--C-:B------:R-:W-:Y:S01]  /*20b0*/  FFMA.FTZ R192, R20, UR8, -R25.reuse ;  /* 0x0000000814c07c23 */ /* 0x100fe20008010819 */
[--C-:B------:R-:W-:Y:S01]  /*20c0*/  FFMA.FTZ R189, R21, UR8, -R25.reuse ;  /* 0x0000000815bd7c23 */ /* 0x100fe20008010819 */
[----:B------:R-:W-:Y:S01]  /*20d0*/  FFMA.FTZ R16, R17, UR8, -R25 ;  /* 0x0000000811107c23 */ /* 0x000fe20008010819 */
[----:B------:R-:W-:Y:S01]  /*20e0*/  MUFU.EX2 R198, R198 ;  /* 0x000000c600c67308 */ /* 0x000fe20000000800 */
[----:B------:R-:W-:Y:S01]  /*20f0*/  PRMT R17, R31, 0x7632, R17 ;  /* 0x000076321f117816 */ /* 0x000fe20000000011 */
[----:B------:R-:W-:Y:S01]  /*2100*/  IMAD.IADD R100, R3, 0x1, R212 ;  /* 0x0000000103647824 */ /* 0x000fe200078e02d4 */
[----:B------:R-:W-:Y:S01]  /*2110*/  PRMT R27, R27, 0x5410, R2 ;  /* 0x000054101b1b7816 */ /* 0x000fe20000000002 */
[----:B------:R-:W-:Y:S01]  /*2120*/  MUFU.EX2 R195, R195 ;  /* 0x000000c300c37308 */ /* 0x000fe20000000800 */
[----:B------:R-:W-:-:S02]  /*2130*/  IMAD.IADD R171, R3, 0x1, R0 ;  /* 0x0000000103ab7824 */ /* 0x000fc400078e0200 */
[--C-:B------:R-:W-:Y:S01]  /*2140*/  FFMA.FTZ R2, R19, UR8, -R24.reuse ;  /* 0x0000000813027c23 */ /* 0x100fe20008010818 */
[----:B------:R-:W-:Y:S01]  /*2150*/  LOP3.LUT R17, R17, 0xff, RZ, 0xc0, !PT ;  /* 0x000000ff11117812 */ /* 0x000fe200078ec0ff */
[----:B------:R1:W-:Y:S01]  /*2160*/  MUFU.EX2 R3, R16 ;  /* 0x0000001000037308 */ /* 0x0003e20000000800 */
[C---:B------:R-:W-:Y:S01]  /*2170*/  LOP3.LUT R19, R31.reuse, 0xffff, RZ, 0xc0, !PT ;  /* 0x0000ffff1f137812 */ /* 0x040fe200078ec0ff */
[--C-:B------:R-:W-:Y:S01]  /*2180*/  FFMA.FTZ R196, R14, UR8, -R24.reuse ;  /* 0x000000080ec47c23 */ /* 0x100fe20008010818 */
[----:B------:R-:W-:Y:S01]  /*2190*/  LOP3.LUT R136, R31, 0xff, RZ, 0xc0, !PT ;  /* 0x000000ff1f887812 */ /* 0x000fe200078ec0ff */
[----:B------:R-:W-:Y:S01]  /*21a0*/  MUFU.EX2 R192, R192 ;  /* 0x000000c000c07308 */ /* 0x000fe20000000800 */
[----:B------:R-:W-:Y:S01]  /*21b0*/  SHF.R.U32.HI R19, RZ, 0x8, R19 ;  /* 0x00000008ff137819 */ /* 0x000fe20000011613 */
[--C-:B------:R-:W-:Y:S01]  /*21c0*/  FFMA.FTZ R191, R15, UR8, -R24.reuse ;  /* 0x000000080fbf7c23 */ /* 0x100fe20008010818 */
[--C-:B------:R-:W-:Y:S01]  /*21d0*/  FFMA.FTZ R235, R11, UR8, -R24.reuse ;  /* 0x000000080beb7c23 */ /* 0x100fe20008010818 */
[----:B------:R-:W2:Y:S01]  /*21e0*/  MUFU.EX2 R189, R189 ;  /* 0x000000bd00bd7308 */ /* 0x000ea20000000800 */
[----:B------:R-:W-:Y:S01]  /*21f0*/  PRMT R136, R136, 0x5410, R19 ;  /* 0x0000541088887816 */ /* 0x000fe20000000013 */
[----:B------:R-:W-:Y:S01]  /*2200*/  FFMA.FTZ R188, R8, UR8, -R25 ;  /* 0x0000000808bc7c23 */ /* 0x000fe20008010819 */
[--C-:B------:R-:W-:Y:S01]  /*2210*/  FFMA.FTZ R193, R18, UR8, -R24.reuse ;  /* 0x0000000812c17c23 */ /* 0x100fe20008010818 */
[----:B------:R-:W-:Y:S01]  /*2220*/  MUFU.EX2 R196, R196 ;  /* 0x000000c400c47308 */ /* 0x000fe20000000800 */
[----:B------:R-:W-:Y:S01]  /*2230*/  PRMT R28, R32, 0x7771, RZ ;  /* 0x00007771201c7816 */ /* 0x000fe200000000ff */
[----:B------:R-:W-:Y:S01]  /*2240*/  FFMA.FTZ R194, R10, UR8, -R24 ;  /* 0x000000080ac27c23 */ /* 0x000fe20008010818 */
[----:B-1----:R-:W-:Y:S01]  /*2250*/  SHF.R.U32.HI R16, RZ, 0x18, R31 ;  /* 0x00000018ff107819 */ /* 0x002fe2000001161f */
[----:B------:R-:W-:Y:S01]  /*2260*/  MUFU.EX2 R191, R191 ;  /* 0x000000bf00bf7308 */ /* 0x000fe20000000800 */
[--C-:B------:R-:W-:Y:S01]  /*2270*/  HSET2.LE.AND R136, R136, R225.reuse, PT ;  /* 0x000000e188887233 */ /* 0x100fe20003803000 */
[----:B------:R-:W1:Y:S01]  /*2280*/  LDSM.16.MT88.4 R48, [R100+0xa000] ;  /* 0x00a000006430783b */ /* 0x000e620000004200 */
[----:B------:R-:W-:Y:S01]  /*2290*/  PRMT R16, R17, 0x5410, R16 ;  /* 0x0000541011107816 */ /* 0x000fe20000000010 */
[----:B------:R-:W3:Y:S01]  /*22a0*/  MUFU.EX2 R190, R190 ;  /* 0x000000be00be7308 */ /* 0x000ee20000000800 */
[----:B------:R-:W-:Y:S01]  /*22b0*/  PRMT R28, R33, 0x5410, R28 ;  /* 0x00005410211c7816 */ /* 0x000fe2000000001c */
[----:B------:R-:W-:Y:S01]  /*22c0*/  LDSM.16.MT88.4 R112, [R100+0xb000] ;  /* 0x00b000006470783b */ /* 0x000fe20000004200 */
[----:B--2---:R-:W-:Y:S01]  /*22d0*/  F2FP.BF16.F32.PACK_AB R17, R189, R192 ;  /* 0x000000c0bd11723e */ /* 0x004fe200000010ff */
[----:B------:R-:W-:Y:S01]  /*22e0*/  MUFU.EX2 R193, R193 ;  /* 0x000000c100c17308 */ /* 0x000fe20000000800 */
[--C-:B------:R-:W-:Y:S01]  /*22f0*/  HSET2.LE.AND R137, R16, R225.reuse, PT ;  /* 0x000000e110897233 */ /* 0x100fe20003803000 */
[----:B------:R-:W-:Y:S01]  /*2300*/  LDSM.16.MT88.4 R32, [R100+0xa800] ;  /* 0x00a800006420783b */ /* 0x000fe20000004200 */
[----:B------:R-:W-:Y:S01]  /*2310*/  F2FP.BF16.F32.PACK_AB R16, R195, R198 ;  /* 0x000000c6c310723e */ /* 0x000fe200000010ff */
[----:B------:R-:W2:Y:S01]  /*2320*/  MUFU.EX2 R2, R2 ;  /* 0x0000000200027308 */ /* 0x000ea20000000800 */
[----:B------:R-:W-:Y:S01]  /*2330*/  LOP3.LUT R136, R17, R136, RZ, 0xc0, !PT ;  /* 0x0000008811887212 */ /* 0x000fe200078ec0ff */
[--C-:B------:R-:W-:Y:S01]  /*2340*/  FFMA.FTZ R169, R12, UR8, -R25.reuse ;  /* 0x000000080ca97c23 */ /* 0x100fe20008010819 */
[----:B------:R-:W-:Y:S01]  /*2350*/  LOP3.LUT R137, R16, R137, RZ, 0xc0, !PT ;  /* 0x0000008910897212 */ /* 0x000fe200078ec0ff */
[----:B------:R-:W-:Y:S01]  /*2360*/  FFMA.FTZ R200, R13, UR8, -R25 ;  /* 0x000000080dc87c23 */ /* 0x000fe20008010819 */
[----:B------:R-:W-:Y:S01]  /*2370*/  LOP3.LUT R16, R30, UR15, R29, 0x96, !PT ;  /* 0x0000000f1e107c12 */ /* 0x000fe2000f8e961d */
[----:B------:R-:W-:Y:S01]  /*2380*/  FFMA.FTZ R237, R9, UR8, -R25 ;  /* 0x0000000809ed7c23 */ /* 0x000fe20008010819 */
[----:B------:R-:W-:Y:S01]  /*2390*/  LOP3.LUT R18, R27, 0xff00ff, RZ, 0xc0, !PT ;  /* 0x00ff00ff1b127812 */ /* 0x000fe200078ec0ff */
[----:B------:R-:W4:Y:S01]  /*23a0*/  LDSM.16.MT88.4 R64, [R0] ;  /* 0x000000000040783b */ /* 0x000f220000004200 */
[--C-:B------:R-:W-:Y:S01]  /*23b0*/  HSET2.LE.AND R28, R28, R225.reuse, PT ;  /* 0x000000e11c1c7233 */ /* 0x100fe20003803000 */
[----:B------:R-:W-:Y:S01]  /*23c0*/  IMAD.WIDE.U32 R16, R16, -0x2daee0ad, RZ ;  /* 0xd2511f5310107825 */ /* 0x000fe200078e00ff */
[----:B---3--:R-:W-:Y:S01]  /*23d0*/  F2FP.BF16.F32.PACK_AB R19, R3, R190 ;  /* 0x000000be0313723e */ /* 0x008fe200000010ff */
[----:B------:R-:W-:Y:S01]  /*23e0*/  LDSM.16.MT88.4 R144, [R0+0x1000] ;  /* 0x001000000090783b */ /* 0x000fe20000004200 */
[--C-:B------:R-:W-:Y:S01]  /*23f0*/  HSET2.LE.AND R139, R18, R225.reuse, PT ;  /* 0x000000e1128b7233 */ /* 0x100fe20003803000 */
[----:B------:R-:W-:Y:S01]  /*2400*/  MUFU.EX2 R188, R188 ;  /* 0x000000bc00bc7308 */ /* 0x000fe20000000800 */
[----:B------:R-:W-:Y:S01]  /*2410*/  LOP3.LUT R17, R26, UR11, R17, 0x96, !PT ;  /* 0x0000000b1a117c12 */ /* 0x000fe2000f8e9611 */
[----:B------:R-:W-:Y:S01]  /*2420*/  LDSM.16.MT88.4 R12, [R0+0x1800] ;  /* 0x00180000000c783b */ /* 0x000fe20000004200 */
[----:B--2---:R-:W-:Y:S01]  /*2430*/  F2FP.BF16.F32.PACK_AB R18, R2, R193 ;  /* 0x000000c10212723e */ /* 0x004fe200000010ff */
[----:B------:R-:W2:Y:S01]  /*2440*/  MUFU.EX2 R237, R237 ;  /* 0x000000ed00ed7308 */ /* 0x000ea20000000800 */
[----:B------:R-:W-:Y:S01]  /*2450*/  PRMT R11, R17, 0x7632, R11 ;  /* 0x00007632110b7816 */ /* 0x000fe2000000000b */
[----:B------:R-:W3:Y:S01]  /*2460*/  LDSM.16.MT88.4 R148, [R212+0xa000] ;  /* 0x00a00000d494783b */ /* 0x000ee20000004200 */
[----:B------:R-:W-:Y:S01]  /*2470*/  SHF.R.U32.HI R8, RZ, 0x18, R17 ;  /* 0x00000018ff087819 */ /* 0x000fe20000011611 */
[----:B------:R-:W-:Y:S01]  /*2480*/  MUFU.EX2 R169, R169 ;  /* 0x000000a900a97308 */ /* 0x000fe20000000800 */
[----:B------:R-:W-:Y:S01]  /*2490*/  LOP3.LUT R11, R11, 0xff, RZ, 0xc0, !PT ;  /* 0x000000ff0b0b7812 */ /* 0x000fe200078ec0ff */
[----:B------:R-:W5:Y:S01]  /*24a0*/  LDSM.16.MT88.4 R80, [R171] ;  /* 0x00000000ab50783b */ /* 0x000f620000004200 */
[----:B------:R-:W-:Y:S01]  /*24b0*/  LOP3.LUT R138, R19, R28, RZ, 0xc0, !PT ;  /* 0x0000001c138a7212 */ /* 0x000fe200078ec0ff */
[----:B------:R-:W-:Y:S01]  /*24c0*/  MUFU.EX2 R194, R194 ;  /* 0x000000c200c27308 */ /* 0x000fe20000000800 */
[----:B------:R-:W-:Y:S01]  /*24d0*/  PRMT R8, R11, 0x5410, R8 ;  /* 0x000054100b087816 */ /* 0x000fe20000000008 */
[----:B------:R2:W-:Y:S01]  /*24e0*/  LDSM.16.MT88.4 R28, [R0+0x800] ;  /* 0x00080000001c783b */ /* 0x0005e20000004200 */
[----:B------:R-:W-:Y:S01]  /*24f0*/  LOP3.LUT R139, R18, R139, RZ, 0xc0, !PT ;  /* 0x0000008b128b7212 */ /* 0x000fe200078ec0ff */
[----:B------:R-:W-:Y:S01]  /*2500*/  IMAD.MOV.U32 R18, RZ, RZ, R16 ;  /* 0x000000ffff127224 */ /* 0x000fe200078e0010 */
[C---:B------:R-:W-:Y:S01]  /*2510*/  PRMT R38, R16.reuse, 0x7771, RZ ;  /* 0x0000777110267816 */ /* 0x040fe200000000ff */
[----:B------:R-:W-:Y:S01]  /*2520*/  LDSM.16.MT88.4 R96, [R212+0xb000] ;  /* 0x00b00000d460783b */ /* 0x000fe20000004200 */
[----:B------:R-:W-:Y:S01]  /*2530*/  HSET2.LE.AND R37, R8, R225, PT ;  /* 0x000000e108257233 */ /* 0x000fe20003803000 */
[----:B------:R-:W5:Y:S01]  /*2540*/  MUFU.EX2 R235, R235 ;  /* 0x000000eb00eb7308 */ /* 0x000f620000000800 */
[----:B------:R-:W-:Y:S01]  /*2550*/  F2FP.BF16.F32.PACK_AB R8, R191, R196 ;  /* 0x000000c4bf08723e */ /* 0x000fe200000010ff */
[----:B------:R-:W-:Y:S01]  /*2560*/  LDSM.16.MT88.4 R180, [R171+0x1000] ;  /* 0x00100000abb4783b */ /* 0x000fe20000004200 */
[----:B------:R-:W-:Y:S01]  /*2570*/  PRMT R19, R16, 0x7773, RZ ;  /* 0x0000777310137816 */ /* 0x000fe200000000ff */
[----:B------:R-:W5:Y:S01]  /*2580*/  MUFU.EX2 R200, R200 ;  /* 0x000000c800c87308 */ /* 0x000f620000000800 */
[----:B------:R-:W-:Y:S01]  /*2590*/  LOP3.LUT R37, R8, R37, RZ, 0xc0, !PT ;  /* 0x0000002508257212 */ /* 0x000fe200078ec0ff */
[----:B------:R-:W-:Y:S01]  /*25a0*/  LDSM.16.MT88.4 R172, [R212+0xa800] ;  /* 0x00a80000d4ac783b */ /* 0x000fe20000004200 */
[----:B------:R-:W-:Y:S01]  /*25b0*/  FMNMX3.FTZ R8, R70, R71, R54, !PT ;  /* 0x0000004746087276 */ /* 0x000fe20007810036 */
[C---:B-1----:R-:W-:Y:S01]  /*25c0*/  HMMA.16816.F32.BF16 R40, R136.reuse, R48, RZ ;  /* 0x000000308828723c */ /* 0x042fe200000418ff */
[----:B------:R-:W-:Y:S01]  /*25d0*/  PRMT R16, R16, 0x7772, RZ ;  /* 0x0000777210107816 */ /* 0x000fe200000000ff */
[----:B------:R-:W-:Y:S01]  /*25e0*/  LDSM.16.MT88.4 R24, [R171+0x800] ;  /* 0x00080000ab18783b */ /* 0x000fe20000004200 */
[----:B------:R-:W-:Y:S01]  /*25f0*/  FMNMX3.FTZ R8, R8, R55, R178, !PT ;  /* 0x0000003708087276 */ /* 0x000fe200078100b2 */
[----:B------:R-:W-:Y:S01]  /*2600*/  FADD.FTZ R189, R192, R189 ;  /* 0x000000bdc0bd7221 */ /* 0x000fe20000010000 */
[----:B------:R-:W-:Y:S01]  /*2610*/  LOP3.LUT R36, R17, 0xffff, RZ, 0xc0, !PT ;  /* 0x0000ffff11247812 */ /* 0x000fe200078ec0ff */
[----:B------:R-:W-:Y:S01]  /*2620*/  FADD.FTZ R198, R198, R195 ;  /* 0x000000c3c6c67221 */ /* 0x000fe20000010000 */
[----:B------:R-:W-:Y:S01]  /*2630*/  FMNMX3.FTZ R8, R8, R179, R6, !PT ;  /* 0x000000b308087276 */ /* 0x000fe20007810006 */
[C---:B----4-:R-:W-:Y:S01]  /*2640*/  HMMA.16816.F32.BF16 R56, R136.reuse, R64, RZ ;  /* 0x000000408838723c */ /* 0x050fe200000418ff */
[----:B------:R-:W-:Y:S01]  /*2650*/  FMNMX.FTZ R168, R168, R87, !PT ;  /* 0x00000057a8a87209 */ /* 0x000fe20007810000 */
[----:B------:R-:W-:Y:S01]  /*2660*/  FADD.FTZ R190, R190, R189 ;  /* 0x000000bdbebe7221 */ /* 0x000fe20000010000 */
[----:B------:R-:W-:Y:S01]  /*2670*/  FMNMX.FTZ R167, R7, R8, !PT ;  /* 0x0000000807a77209 */ /* 0x000fe20007810000 */
[----:B------:R-:W-:Y:S01]  /*2680*/  FADD.FTZ R193, R193, R198 ;  /* 0x000000c6c1c17221 */ /* 0x000fe20000010000 */
[----:B------:R-:W-:Y:S01]  /*2690*/  PRMT R16, R16, 0x5410, R19 ;  /* 0x0000541010107816 */ /* 0x000fe20000000013 */
[----:B------:R-:W1:Y:S01]  /*26a0*/  SHFL.BFLY PT, R85, R168, 0x1, 0x1f ;  /* 0x0c201f00a8557f89 */ /* 0x000e6200000e0000 */
[----:B------:R-:W-:Y:S01]  /*26b0*/  LOP3.LUT R19, R17, 0xff, RZ, 0xc0, !PT ;  /* 0x000000ff11137812 */ /* 0x000fe200078ec0ff */
[C---:B------:R-:W-:Y:S01]  /*26c0*/  HMMA.16816.F32.BF16 R104, R136.reuse, R112, RZ ;  /* 0x000000708868723c */ /* 0x040fe200000418ff */
[----:B------:R-:W-:Y:S01]  /*26d0*/  SHF.R.U32.HI R36, RZ, 0x8, R36 ;  /* 0x00000008ff247819 */ /* 0x000fe20000011624 */
[----:B------:R-:W4:Y:S01]  /*26e0*/  SHFL.BFLY PT, R86, R167, 0x2, 0x1f ;  /* 0x0c401f00a7567f89 */ /* 0x000f2200000e0000 */
[----:B------:R-:W-:Y:S01]  /*26f0*/  LOP3.LUT R102, R84, UR22, R243, 0x96, !PT ;  /* 0x0000001654667c12 */ /* 0x000fe2000f8e96f3 */
[----:B------:R-:W-:Y:S01]  /*2700*/  FADD.FTZ R190, R3, R190 ;  /* 0x000000be03be7221 */ /* 0x000fe20000010000 */
[----:B------:R-:W-:Y:S01]  /*2710*/  LOP3.LUT R21, R18, 0xff, RZ, 0xc0, !PT ;  /* 0x000000ff12157812 */ /* 0x000fe200078ec0ff */
[----:B------:R-:W-:Y:S01]  /*2720*/  FADD.FTZ R193, R2, R193 ;  /* 0x000000c102c17221 */ /* 0x000fe20000010000 */
[----:B------:R-:W-:Y:S01]  /*2730*/  PRMT R36, R19, 0x5410, R36 ;  /* 0x0000541013247816 */ /* 0x000fe20000000024 */
[----:B------:R-:W-:Y:S01]  /*2740*/  IMAD.WIDE.U32 R102, R102, -0x2daee0ad, RZ ;  /* 0xd2511f5366667825 */ /* 0x000fe200078e00ff */
[----:B------:R-:W-:Y:S01]  /*2750*/  LOP3.LUT R10, R16, 0xff00ff, RZ, 0xc0, !PT ;  /* 0x00ff00ff100a7812 */ /* 0x000fe200078ec0ff */
[----:B---3--:R-:W-:Y:S01]  /*2760*/  HMMA.16816.F32.BF16 R156, R136, R148, RZ ;  /* 0x00000094889c723c */ /* 0x008fe200000418ff */
[----:B------:R-:W-:Y:S01]  /*2770*/  LDSM.16.MT88.4 R16, [R100+0xb800] ;  /* 0x00b800006410783b */ /* 0x000fe20000004200 */
[----:B--2---:R-:W-:Y:S01]  /*2780*/  LOP3.LUT R0, R240, UR21, R141, 0x96, !PT ;  /* 0x00000015f0007c12 */ /* 0x004fe2000f8e968d */
[----:B------:R-:W-:Y:S01]  /*2790*/  FADD.FTZ R196, R196, R193 ;  /* 0x000000c1c4c47221 */ /* 0x000fe20000010000 */
[----:B------:R-:W-:-:S02]  /*27a0*/  LOP3.LUT R140, R140, UR18, R103, 0x96, !PT ;  /* 0x000000128c8c7c12 */ /* 0x000fc4000f8e9667 */
[----:B------:R-:W-:Y:S01]  /*27b0*/  PRMT R38, R21, 0x5410, R38 ;  /* 0x0000541015267816 */ /* 0x000fe20000000026 */
[----:B------:R-:W-:Y:S01]  /*27c0*/  IMAD.WIDE.U32 R230, R0, -0x326172a9, RZ ;  /* 0xcd9e8d5700e67825 */ /* 0x000fe200078e00ff */
[----:B------:R-:W-:Y:S01]  /*27d0*/  F2FP.BF16.F32.PACK_AB R9, R237, R188 ;  /* 0x000000bced09723e */ /* 0x000fe200000010ff */
[----:B------:R-:W-:Y:S01]  /*27e0*/  LDSM.16.MT88.4 R20, [R212+0xb800] ;  /* 0x00b80000d414783b */ /* 0x000fe20000004200 */
[----:B------:R-:W-:Y:S01]  /*27f0*/  HSET2.LE.AND R39, R10, R225, PT ;  /* 0x000000e10a277233 */ /* 0x000fe20003803000 */
[----:B------:R-:W-:Y:S01]  /*2800*/  IMAD.WIDE.U32 R140, R140, -0x326172a9, RZ ;  /* 0xcd9e8d578c8c7825 */ /* 0x000fe200078e00ff */
[----:B------:R-:W-:Y:S01]  /*2810*/  LOP3.LUT R0, R242, UR19, R231, 0x96, !PT ;  /* 0x00000013f2007c12 */ /* 0x000fe2000f8e96e7 */
[----:B-----5:R-:W-:Y:S01]  /*2820*/  HMMA.16816.F32.BF16 R72, R136, R80, RZ ;  /* 0x000000508848723c */ /* 0x020fe200000418ff */
[----:B-1----:R-:W-:Y:S01]  /*2830*/  FMNMX.FTZ R168, R168, R85, !PT ;  /* 0x00000055a8a87209 */ /* 0x002fe20007810000 */
[----:B------:R-:W-:Y:S01]  /*2840*/  FADD.FTZ R191, R191, R196 ;  /* 0x000000c4bfbf7221 */ /* 0x000fe20000010000 */
[----:B----4-:R-:W-:Y:S01]  /*2850*/  FMNMX.FTZ R167, R167, R86, !PT ;  /* 0x00000056a7a77209 */ /* 0x010fe20007810000 */
[----:B------:R-:W-:Y:S01]  /*2860*/  IMAD.WIDE.U32 R86, R0, -0x2daee0ad, RZ ;  /* 0xd2511f5300567825 */ /* 0x000fe200078e00ff */
[----:B------:R-:W-:-:S03]  /*2870*/  LOP3.LUT R230, R230, UR17, R141, 0x96, !PT ;  /* 0x00000011e6e67c12 */ /* 0x000fc6000f8e968d */
[C---:B------:R-:W-:Y:S01]  /*2880*/  FMUL.FTZ R207, R168.reuse, UR8 ;  /* 0x00000008a8cf7c20 */ /* 0x040fe20008410000 */
[--C-:B------:R-:W-:Y:S01]  /*2890*/  HSET2.LE.AND R38, R38, R225.reuse, PT ;  /* 0x000000e126267233 */ /* 0x100fe20003803000 */
[----:B------:R-:W1:Y:S01]  /*28a0*/  SHFL.BFLY PT, R100, R167, 0x1, 0x1f ;  /* 0x0c201f00a7647f89 */ /* 0x000e6200000e0000 */
[----:B------:R-:W-:Y:S01]  /*28b0*/  FSETP.NEU.FTZ.AND P0, PT, R168, -INF , PT ;  /* 0xff800000a800780b */ /* 0x000fe20003f1d000 */
[----:B------:R-:W-:Y:S01]  /*28c0*/  IMAD.WIDE.U32 R230, R230, -0x2daee0ad, RZ ;  /* 0xd2511f53e6e67825 */ /* 0x000fe200078e00ff */
[----:B------:R-:W-:Y:S01]  /*28d0*/  F2FP.BF16.F32.PACK_AB R10, R235, R194 ;  /* 0x000000c2eb0a723e */ /* 0x000fe200000010ff */
[C---:B------:R-:W-:Y:S01]  /*28e0*/  HMMA.16816.F32.BF16 R88, R136.reuse, R96, RZ ;  /* 0x000000608858723c */ /* 0x040fe200000418ff */
[----:B------:R-:W-:Y:S01]  /*28f0*/  LOP3.LUT R38, R9, R38, RZ, 0xc0, !PT ;  /* 0x0000002609267212 */ /* 0x000fe200078ec0ff */
[----:B------:R-:W-:Y:S01]  /*2900*/  FADD.FTZ R194, R194, R191 ;  /* 0x000000bfc2c27221 */ /* 0x000fe20000010000 */
[----:B------:R-:W-:Y:S02]  /*2910*/  LOP3.LUT R0, R86, UR13, R231, 0x96, !PT ;  /* 0x0000000d56007c12 */ /* 0x000fe4000f8e96e7 */
[----:B------:R-:W-:Y:S01]  /*2920*/  HSET2.LE.AND R36, R36, R225, PT ;  /* 0x000000e124247233 */ /* 0x000fe20003803000 */
[----:B------:R-:W-:Y:S01]  /*2930*/  FADD.FTZ R235, R235, R194 ;  /* 0x000000c2ebeb7221 */ /* 0x000fe20000010000 */
[----:B------:R-:W-:Y:S01]  /*2940*/  F2FP.BF16.F32.PACK_AB R9, R200, R169 ;  /* 0x000000a9c809723e */ /* 0x000fe200000010ff */
[----:B------:R-:W-:Y:S01]  /*2950*/  IMAD.WIDE.U32 R116, R0, -0x326172a9, RZ ;  /* 0xcd9e8d5700747825 */ /* 0x000fe200078e00ff */
[----:B------:R-:W-:Y:S01]  /*2960*/  FSEL R207, R207, RZ, P0 ;  /* 0x000000ffcfcf7208 */ /* 0x000fe20000000000 */
[----:B------:R-:W-:Y:S01]  /*2970*/  HMMA.16816.F32.BF16 R120, R136, R144, RZ ;  /* 0x000000908878723c */ /* 0x000fe200000418ff */
[----:B------:R-:W-:Y:S01]  /*2980*/  LOP3.LUT R142, R102, UR16, R87, 0x96, !PT ;  /* 0x00000010668e7c12 */ /* 0x000fe2000f8e9657 */
[----:B------:R-:W-:Y:S01]  /*2990*/  IMAD.MOV.U32 R102, RZ, RZ, R116 ;  /* 0x000000ffff667224 */ /* 0x000fe200078e0074 */
[----:B------:R-:W-:Y:S01]  /*29a0*/  LOP3.LUT R39, R10, R39, RZ, 0xc0, !PT ;  /* 0x000000270a277212 */ /* 0x000fe200078ec0ff */
[--C-:B------:R-:W-:Y:S01]  /*29b0*/  FFMA.FTZ R199, R52, UR8, -R207.reuse ;  /* 0x0000000834c77c23 */ /* 0x100fe200080108cf */
[----:B------:R-:W-:Y:S01]  /*29c0*/  LOP3.LUT R36, R9, R36, RZ, 0xc0, !PT ;  /* 0x0000002409247212 */ /* 0x000fe200078ec0ff */
[----:B------:R-:W-:Y:S01]  /*29d0*/  FFMA.FTZ R197, R68, UR8, -R207 ;  /* 0x0000000844c57c23 */ /* 0x000fe200080108cf */
[----:B------:R-:W2:Y:S01]  /*29e0*/  LDSM.16.MT88.4 R8, [R171+0x1800] ;  /* 0x00180000ab08783b */ /* 0x000ea20000004200 */
[----:B------:R-:W-:Y:S01]  /*29f0*/  PRMT R0, R116, 0x7772, RZ ;  /* 0x0000777274007816 */ /* 0x000fe200000000ff */
[----:B------:R-:W-:Y:S01]  /*2a00*/  IMAD.WIDE.U32 R142, R142, -0x326172a9, RZ ;  /* 0xcd9e8d578e8e7825 */ /* 0x000fe200078e00ff */
[----:B-1----:R-:W-:-:S03]  /*2a10*/  FMNMX.FTZ R167, R167, R100, !PT ;  /* 0x00000064a7a77209 */ /* 0x002fc60007810000 */
[--C-:B------:R-:W-:Y:S01]  /*2a20*/  FFMA.FTZ R68, R53, UR8, -R207.reuse ;  /* 0x0000000835447c23 */ /* 0x100fe200080108cf */
[----:B------:R-:W-:Y:S01]  /*2a30*/  PRMT R85, R116, 0x7773, RZ ;  /* 0x0000777374557816 */ /* 0x000fe200000000ff */
[----:B------:R-:W-:Y:S01]  /*2a40*/  FFMA.FTZ R204, R69, UR8, -R207 ;  /* 0x0000000845cc7c23 */ /* 0x000fe200080108cf */
[C---:B------:R-:W-:Y:S01]  /*2a50*/  FSETP.NEU.FTZ.AND P0, PT, R167.reuse, -INF , PT ;  /* 0xff800000a700780b */ /* 0x040fe20003f1d000 */
[----:B------:R-:W-:Y:S01]  /*2a60*/  FMUL.FTZ R229, R167, UR8 ;  /* 0x00000008a7e57c20 */ /* 0x000fe20008410000 */
[----:B------:R-:W-:Y:S01]  /*2a70*/  PRMT R85, R0, 0x5410, R85 ;  /* 0x0000541000557816 */ /* 0x000fe20000000055 */
[----:B------:R-:W-:Y:S01]  /*2a80*/  MUFU.EX2 R199, R199 ;  /* 0x000000c700c77308 */ /* 0x000fe20000000800 */
[----:B------:R-:W-:Y:S01]  /*2a90*/  LOP3.LUT R84, R142, UR12, R117, 0x96, !PT ;  /* 0x0000000c8e547c12 */ /* 0x000fe2000f8e9675 */
[C---:B------:R-:W-:Y:S01]  /*2aa0*/  HMMA.16816.F32.BF16 R128, R136.reuse, R180, RZ ;  /* 0x000000b48880723c */ /* 0x040fe200000418ff */
[----:B------:R-:W-:Y:S01]  /*2ab0*/  FSEL R229, R229, RZ, P0 ;  /* 0x000000ffe5e57208 */ /* 0x000fe20000000000 */
[----:B------:R1:W3:Y:S01]  /*2ac0*/  MUFU.EX2 R0, R68 ;  /* 0x0000004400007308 */ /* 0x0002e20000000800 */
[----:B------:R-:W-:Y:S01]  /*2ad0*/  PRMT R86, R116, 0x7771, RZ ;  /* 0x0000777174567816 */ /* 0x000fe200000000ff */
[----:B------:R-:W-:Y:S01]  /*2ae0*/  FFMA.FTZ R239, R5, UR8, -R207 ;  /* 0x0000000805ef7c23 */ /* 0x000fe200080108cf */
[----:B------:R-:W-:Y:S01]  /*2af0*/  LOP3.LUT R87, R102, 0xff, RZ, 0xc0, !PT ;  /* 0x000000ff66577812 */ /* 0x000fe200078ec0ff */
[--C-:B------:R-:W-:Y:S01]  /*2b00*/  FFMA.FTZ R201, R70, UR8, -R229.reuse ;  /* 0x0000000846c97c23 */ /* 0x100fe200080108e5 */
[--C-:B------:R-:W-:Y:S01]  /*2b10*/  FFMA.FTZ R228, R71, UR8, -R229.reuse ;  /* 0x0000000847e47c23 */ /* 0x100fe200080108e5 */
[--C-:B------:R-:W-:Y:S01]  /*2b20*/  FFMA.FTZ R206, R54, UR8, -R229.reuse ;  /* 0x0000000836ce7c23 */ /* 0x100fe200080108e5 */
[----:B------:R-:W-:Y:S01]  /*2b30*/  FFMA.FTZ R205, R55, UR8, -R229 ;  /* 0x0000000837cd7c23 */ /* 0x000fe200080108e5 */
[----:B------:R-:W-:Y:S01]  /*2b40*/  MUFU.EX2 R197, R197 ;  /* 0x000000c500c57308 */ /* 0x000fe20000000800 */
[C---:B------:R-:W-:Y:S01]  /*2b50*/  LOP3.LUT R54, R84.reuse, 0xffff, RZ, 0xc0, !PT ;  /* 0x0000ffff54367812 */ /* 0x040fe200078ec0ff */
[C---:B------:R-:W-:Y:S01]  /*2b60*/  HMMA.16816.F32.BF16 R152, R136.reuse, R150, RZ ;  /* 0x000000968898723c */ /* 0x040fe200000418ff */
[C---:B------:R-:W-:Y:S01]  /*2b70*/  PRMT R55, R84.reuse, 0x7632, R55 ;  /* 0x0000763254377816 */ /* 0x040fe20000000037 */
[----:B------:R-:W-:Y:S01]  /*2b80*/  MUFU.EX2 R204, R204 ;  /* 0x000000cc00cc7308 */ /* 0x000fe20000000800 */
[----:B------:R-:W-:Y:S01]  /*2b90*/  PRMT R52, R87, 0x5410, R86 ;  /* 0x0000541057347816 */ /* 0x000fe20000000056 */
[----:B------:R-:W-:Y:S01]  /*2ba0*/  FFMA.FTZ R5, R179, UR8, -R229 ;  /* 0x00000008b3057c23 */ /* 0x000fe200080108e5 */
[----:B------:R-:W-:Y:S01]  /*2bb0*/  LOP3.LUT R53, R84, 0xff, RZ, 0xc0, !PT ;  /* 0x000000ff54357812 */ /* 0x000fe200078ec0ff */
[----:B------:R-:W-:Y:S01]  /*2bc0*/  MUFU.EX2 R201, R201 ;  /* 0x000000c900c97308 */ /* 0x000fe20000000800 */
[----:B------:R-:W-:Y:S01]  /*2bd0*/  SHF.R.U32.HI R84, RZ, 0x18, R84 ;  /* 0x00000018ff547819 */ /* 0x000fe20000011654 */
[C---:B------:R-:W-:Y:S01]  /*2be0*/  HMMA.16816.F32.BF16 R44, R136.reuse, R50, RZ ;  /* 0x00000032882c723c */ /* 0x040fe200000418ff */
[----:B------:R-:W-:Y:S01]  /*2bf0*/  SHF.R.U32.HI R54, RZ, 0x8, R54 ;  /* 0x00000008ff367819 */ /* 0x000fe20000011636 */
[----:B------:R-:W-:Y:S01]  /*2c00*/  MUFU.EX2 R206, R206 ;  /* 0x000000ce00ce7308 */ /* 0x000fe20000000800 */
[----:B------:R-:W-:Y:S01]  /*2c10*/  LOP3.LUT R55, R55, 0xff, RZ, 0xc0, !PT ;  /* 0x000000ff37377812 */ /* 0x000fe200078ec0ff */
[----:B------:R-:W-:Y:S01]  /*2c20*/  FFMA.FTZ R4, R4, UR8, -R207 ;  /* 0x0000000804047c23 */ /* 0x000fe200080108cf */
[----:B-1----:R-:W-:Y:S01]  /*2c30*/  LOP3.LUT R68, R85, 0xff00ff, RZ, 0xc0, !PT ;  /* 0x00ff00ff55447812 */ /* 0x002fe200078ec0ff */
[----:B------:R-:W1:Y:S01]  /*2c40*/  MUFU.EX2 R205, R205 ;  /* 0x000000cd00cd7308 */ /* 0x000e620000000800 */
[--C-:B------:R-:W-:Y:S01]  /*2c50*/  HSET2.LE.AND R52, R52, R225.reuse, PT ;  /* 0x000000e134347233 */ /* 0x100fe20003803000 */
[C---:B------:R-:W-:Y:S01]  /*2c60*/  HMMA.16816.F32.BF16 R60, R136.reuse, R66, RZ ;  /* 0x00000042883c723c */ /* 0x040fe200000418ff */
[----:B------:R-:W-:Y:S01]  /*2c70*/  PRMT R54, R53, 0x5410, R54 ;  /* 0x0000541035367816 */ /* 0x000fe20000000036 */
[----:B------:R-:W4:Y:S01]  /*2c80*/  MUFU.EX2 R228, R228 ;  /* 0x000000e400e47308 */ /* 0x000f220000000800 */
[----:B------:R-:W-:Y:S01]  /*2c90*/  PRMT R84, R55, 0x5410, R84 ;  /* 0x0000541037547816 */ /* 0x000fe20000000054 */
[----:B------:R-:W-:Y:S01]  /*2ca0*/  FFMA.FTZ R236, R7, UR8, -R229 ;  /* 0x0000000807ec7c23 */ /* 0x000fe200080108e5 */
[----:B---3--:R-:W-:Y:S01]  /*2cb0*/  F2FP.BF16.F32.PACK_AB R69, R0, R199 ;  /* 0x000000c70045723e */ /* 0x008fe200000010ff */
[----:B------:R-:W-:Y:S01]  /*2cc0*/  MUFU.EX2 R239, R239 ;  /* 0x000000ef00ef7308 */ /* 0x000fe20000000800 */
[--C-:B------:R-:W-:Y:S01]  /*2cd0*/  HSET2.LE.AND R68, R68, R225.reuse, PT ;  /* 0x000000e144447233 */ /* 0x100fe20003803000 */
[----:B------:R-:W-:Y:S01]  /*2ce0*/  HMMA.16816.F32.BF16 R76, R136, R82, RZ ;  /* 0x00000052884c723c */ /* 0x000fe200000418ff */
[----:B------:R-:W-:Y:S01]  /*2cf0*/  LOP3.LUT R134, R69, R52, RZ, 0xc0, !PT ;  /* 0x0000003445867212 */ /* 0x000fe200078ec0ff */
[----:B------:R-:W-:Y:S01]  /*2d00*/  MUFU.EX2 R236, R236 ;  /* 0x000000ec00ec7308 */ /* 0x000fe20000000800 */
[--C-:B------:R-:W-:Y:S01]  /*2d10*/  HSET2.LE.AND R54, R54, R225.reuse, PT ;  /* 0x000000e136367233 */ /* 0x100fe20003803000 */
[----:B------:R-:W-:Y:S01]  /*2d20*/  FADD.FTZ R169, R169, R190 ;  /* 0x000000bea9a97221 */ /* 0x000fe20000010000 */
[----:B------:R-:W-:-:S02]  /*2d30*/  HSET2.LE.AND R133, R84, R225, PT ;  /* 0x000000e154857233 */ /* 0x000fc40003803000 */
[----:B-1----:R-:W-:Y:S01]  /*2d40*/  F2FP.BF16.F32.PACK_AB R135, R205, R206 ;  /* 0x000000cecd87723e */ /* 0x002fe200000010ff */
[C---:B------:R-:W-:Y:S01]  /*2d50*/  HMMA.16816.F32.BF16 R92, R136.reuse, R98, RZ ;  /* 0x00000062885c723c */ /* 0x040fe200000418ff */
[----:B------:R-:W-:Y:S01]  /*2d60*/  F2FP.BF16.F32.PACK_AB R53, R204, R197 ;  /* 0x000000c5cc35723e */ /* 0x000fe200000010ff */
[----:B------:R-:W-:Y:S01]  /*2d70*/  FADD.FTZ R204, R197, R204 ;  /* 0x000000ccc5cc7221 */ /* 0x000fe20000010000 */
[----:B----4-:R-:W-:Y:S01]  /*2d80*/  F2FP.BF16.F32.PACK_AB R52, R228, R201 ;  /* 0x000000c9e434723e */ /* 0x010fe200000010ff */
[----:B------:R-:W-:Y:S01]  /*2d90*/  FADD.FTZ R201, R201, R228 ;  /* 0x000000e4c9c97221 */ /* 0x000fe20000010000 */
[----:B------:R-:W-:Y:S01]  /*2da0*/  LOP3.LUT R135, R135, R68, RZ, 0xc0, !PT ;  /* 0x0000004487877212 */ /* 0x000fe200078ec0ff */
[----:B------:R-:W-:Y:S01]  /*2db0*/  FADD.FTZ R199, R199, R204 ;  /* 0x000000ccc7c77221 */ /* 0x000fe20000010000 */
[----:B------:R-:W-:Y:S01]  /*2dc0*/  LOP3.LUT R132, R53, R54, RZ, 0xc0, !PT ;  /* 0x0000003635847212 */ /* 0x000fe200078ec0ff */
[----:B------:R-:W-:Y:S01]  /*2dd0*/  HMMA.16816.F32.BF16 R108, R136, R114, RZ ;  /* 0x00000072886c723c */ /* 0x000fe200000418ff */
[----:B------:R-:W-:Y:S01]  /*2de0*/  LOP3.LUT R133, R52, R133, RZ, 0xc0, !PT ;  /* 0x0000008534857212 */ /* 0x000fe200078ec0ff */
[----:B------:R-:W-:Y:S01]  /*2df0*/  FADD.FTZ R206, R206, R201 ;  /* 0x000000c9cece7221 */ /* 0x000fe20000010000 */
[----:B------:R-:W-:Y:S01]  /*2e00*/  LOP3.LUT R231, R140, UR15, R143, 0x96, !PT ;  /* 0x0000000f8ce77c12 */ /* 0x000fe2000f8e968f */
[----:B------:R-:W-:Y:S01]  /*2e10*/  FADD.FTZ R0, R0, R199 ;  /* 0x000000c700007221 */ /* 0x000fe20000010000 */
[----:B------:R-:W-:Y:S01]  /*2e20*/  FADD.FTZ R169, R200, R169 ;  /* 0x000000a9c8a97221 */ /* 0x000fe20000010000 */
[----:B------:R-:W-:-:S02]  /*2e30*/  FADD.FTZ R206, R205, R206 ;  /* 0x000000cecdce7221 */ /* 0x000fc40000010000 */
[----:B------:R-:W-:Y:S01]  /*2e40*/  HMMA.16816.F32.BF16 R124, R136, R146, RZ ;  /* 0x00000092887c723c */ /* 0x000fe200000418ff */
[----:B------:R-:W-:-:S04]  /*2e50*/  FADD.FTZ R188, R188, R169 ;  /* 0x000000a9bcbc7221 */ /* 0x000fc80000010000 */
[----:B------:R-:W-:-:S03]  /*2e60*/  FADD.FTZ R237, R237, R188 ;  /* 0x000000bceded7221 */ /* 0x000fc60000010000 */
[----:B------:R-:W-:Y:S08]  /*2e70*/  HMMA.16816.F32.BF16 R136, R136, R182, RZ ;  /* 0x000000b68888723c */ /* 0x000ff000000418ff */
[----:B------:R-:W-:Y:S01]  /*2e80*/  HMMA.16816.F32.BF16 R140, R132, R180, RZ ;  /* 0x000000b4848c723c */ /* 0x000fe200000418ff */
[----:B------:R-:W-:-:S04]  /*2e90*/  IMAD.WIDE.U32 R180, R231, -0x2daee0ad, RZ ;  /* 0xd2511f53e7b47825 */ /* 0x000fc800078e00ff */
[--C-:B------:R-:W-:Y:S01]  /*2ea0*/  FFMA.FTZ R231, R176, UR8, -R207.reuse ;  /* 0x00000008b0e77c23 */ /* 0x100fe200080108cf */
[----:B------:R-:W-:Y:S01]  /*2eb0*/  FFMA.FTZ R176, R177, UR8, -R207 ;  /* 0x00000008b1b07c23 */ /* 0x000fe200080108cf */
[----:B------:R-:W-:Y:S01]  /*2ec0*/  IMAD.MOV.U32 R232, RZ, RZ, R180 ;  /* 0x000000ffffe87224 */ /* 0x000fe200078e00b4 */
[----:B------:R-:W-:Y:S01]  /*2ed0*/  LOP3.LUT R230, R230, UR11, R181, 0x96, !PT ;  /* 0x0000000be6e67c12 */ /* 0x000fe2000f8e96b5 */
[----:B------:R-:W-:Y:S01]  /*2ee0*/  MUFU.EX2 R177, R231 ;  /* 0x000000e700b17308 */ /* 0x000fe20000000800 */
[----:B------:R-:W-:Y:S02]  /*2ef0*/  HMMA.16816.F32.BF16 R156, R36, R172, R156 ;  /* 0x000000ac249c723c */ /* 0x000fe4000004189c */
[----:B------:R-:W-:Y:S01]  /*2f00*/  LOP3.LUT R179, R230, 0xffff, RZ, 0xc0, !PT ;  /* 0x0000ffffe6b37812 */ /* 0x000fe200078ec0ff */
[----:B------:R-:W-:Y:S01]  /*2f10*/  MUFU.EX2 R176, R176 ;  /* 0x000000b000b07308 */ /* 0x000fe20000000800 */
[----:B------:R-:W-:Y:S02]  /*2f20*/  LOP3.LUT R181, R232, 0xff, RZ, 0xc0, !PT ;  /* 0x000000ffe8b57812 */ /* 0x000fe400078ec0ff */
[----:B------:R-:W-:-:S02]  /*2f30*/  LOP3.LUT R7, R230, 0xff, RZ, 0xc0, !PT ;  /* 0x000000ffe6077812 */ /* 0x000fc400078ec0ff */
        /* <DEDUP_REMOVED lines=30> */
[----:B------:R-:W-:-:S02]  /*3120*/  PRMT R182, R180, 0x7771, RZ ;  /* 0x00007771b4b67816 */ /* 0x000fc400000000ff */
[C---:B------:R-:W-:Y:S02]  /*3130*/  PRMT R183, R180.reuse, 0x7773, RZ ;  /* 0x00007773b4b77816 */ /* 0x040fe400000000ff */
[----:B------:R-:W-:Y:S02]  /*3140*/  PRMT R180, R180, 0x7772, RZ ;  /* 0x00007772b4b47816 */ /* 0x000fe400000000ff */
[----:B------:R-:W-:Y:S01]  /*3150*/  PRMT R182, R181, 0x5410, R182 ;  /* 0x00005410b5b67816 */ /* 0x000fe200000000b6 */
[----:B------:R-:W-:Y:S01]  /*3160*/  FFMA.FTZ R181, R178, UR8, -R229 ;  /* 0x00000008b2b57c23 */ /* 0x000fe200080108e5 */
[----:B------:R-:W-:Y:S01]  /*3170*/  PRMT R180, R180, 0x5410, R183 ;  /* 0x00005410b4b47816 */ /* 0x000fe200000000b7 */
[----:B------:R-:W-:Y:S01]  /*3180*/  FFMA.FTZ R183, R6, UR8, -R229 ;  /* 0x0000000806b77c23 */ /* 0x000fe200080108e5 */
[----:B------:R-:W-:Y:S01]  /*3190*/  SHF.R.U32.HI R6, RZ, 0x8, R179 ;  /* 0x00000008ff067819 */ /* 0x000fe200000116b3 */
[----:B------:R1:W2:Y:S01]  /*31a0*/  MUFU.EX2 R178, R4 ;  /* 0x0000000400b27308 */ /* 0x0002a20000000800 */
[----:B------:R-:W-:-:S03]  /*31b0*/  HSET2.LE.AND R182, R182, R225, PT ;  /* 0x000000e1b6b67233 */ /* 0x000fc60003803000 */
[----:B------:R2:W3:Y:S04]  /*31c0*/  MUFU.EX2 R179, R183 ;  /* 0x000000b700b37308 */ /* 0x0004e80000000800 */
[----:B------:R-:W-:Y:S01]  /*31d0*/  MUFU.EX2 R181, R181 ;  /* 0x000000b500b57308 */ /* 0x000fe20000000800 */
[--C-:B-1----:R-:W-:Y:S02]  /*31e0*/  PRMT R4, R7, 0x5410, R6.reuse ;  /* 0x0000541007047816 */ /* 0x102fe40000000006 */
[----:B------:R-:W-:Y:S02]  /*31f0*/  PRMT R6, R230, 0x7632, R6 ;  /* 0x00007632e6067816 */ /* 0x000fe40000000006 */
[----:B------:R-:W-:Y:S02]  /*3200*/  SHF.R.U32.HI R230, RZ, 0x18, R230 ;  /* 0x00000018ffe67819 */ /* 0x000fe400000116e6 */
[----:B------:R-:W-:-:S02]  /*3210*/  LOP3.LUT R7, R6, 0xff, RZ, 0xc0, !PT ;  /* 0x000000ff06077812 */ /* 0x000fc400078ec0ff */
[----:B------:R-:W-:Y:S02]  /*3220*/  LOP3.LUT R6, R180, 0xff00ff, RZ, 0xc0, !PT ;  /* 0x00ff00ffb4067812 */ /* 0x000fe400078ec0ff */
[----:B------:R-:W1:Y:S01]  /*3230*/  MUFU.EX2 R180, R5 ;  /* 0x0000000500b47308 */ /* 0x000e620000000800 */
[----:B------:R-:W-:Y:S02]  /*3240*/  PRMT R230, R7, 0x5410, R230 ;  /* 0x0000541007e67816 */ /* 0x000fe400000000e6 */
[----:B--2---:R-:W-:Y:S02]  /*3250*/  F2FP.BF16.F32.PACK_AB R183, R239, R178 ;  /* 0x000000b2efb7723e */ /* 0x004fe400000010ff */
[--C-:B------:R-:W-:Y:S02]  /*3260*/  HSET2.LE.AND R7, R6, R225.reuse, PT ;  /* 0x000000e106077233 */ /* 0x100fe40003803000 */
[----:B------:R-:W-:Y:S02]  /*3270*/  LOP3.LUT R6, R183, R182, RZ, 0xc0, !PT ;  /* 0x000000b6b7067212 */ /* 0x000fe400078ec0ff */
[----:B------:R-:W-:-:S02]  /*3280*/  HSET2.LE.AND R4, R4, R225, PT ;  /* 0x000000e104047233 */ /* 0x000fc40003803000 */
[----:B------:R-:W-:Y:S02]  /*3290*/  HSET2.LE.AND R230, R230, R225, PT ;  /* 0x000000e1e6e67233 */ /* 0x000fe40003803000 */
[----:B---3--:R-:W-:Y:S02]  /*32a0*/  F2FP.BF16.F32.PACK_AB R232, R236, R179 ;  /* 0x000000b3ece8723e */ /* 0x008fe400000010ff */
[----:B------:R-:W-:Y:S01]  /*32b0*/  F2FP.BF16.F32.PACK_AB R183, R176, R177 ;  /* 0x000000b1b0b7723e */ /* 0x000fe200000010ff */
[----:B------:R-:W-:Y:S01]  /*32c0*/  FADD.FTZ R177, R177, R0 ;  /* 0x00000000b1b17221 */ /* 0x000fe20000010000 */
[----:B-1----:R-:W-:Y:S01]  /*32d0*/  F2FP.BF16.F32.PACK_AB R5, R180, R181 ;  /* 0x000000b5b405723e */ /* 0x002fe200000010ff */
[----:B------:R-:W-:Y:S01]  /*32e0*/  FADD.FTZ R181, R181, R206 ;  /* 0x000000ceb5b57221 */ /* 0x000fe20000010000 */
[----:B------:R-:W-:Y:S01]  /*32f0*/  LOP3.LUT R7, R232, R7, RZ, 0xc0, !PT ;  /* 0x00000007e8077212 */ /* 0x000fe200078ec0ff */
[----:B------:R-:W-:Y:S01]  /*3300*/  FADD.FTZ R177, R176, R177 ;  /* 0x000000b1b0b17221 */ /* 0x000fe20000010000 */
[----:B------:R-:W-:Y:S01]  /*3310*/  LOP3.LUT R4, R183, R4, RZ, 0xc0, !PT ;  /* 0x00000004b7047212 */ /* 0x000fe200078ec0ff */
[----:B------:R-:W-:Y:S01]  /*3320*/  FADD.FTZ R180, R180, R181 ;  /* 0x000000b5b4b47221 */ /* 0x000fe20000010000 */
[----:B------:R-:W-:Y:S01]  /*3330*/  LOP3.LUT R5, R5, R230, RZ, 0xc0, !PT ;  /* 0x000000e605057212 */ /* 0x000fe200078ec0ff */
[----:B------:R-:W-:-:S02]  /*3340*/  FADD.FTZ R178, R178, R177 ;  /* 0x000000b1b2b27221 */ /* 0x000fc40000010000 */
[----:B------:R-:W-:Y:S02]  /*3350*/  FADD.FTZ R179, R179, R180 ;  /* 0x000000b4b3b37221 */ /* 0x000fe40000010000 */
[----:B------:R-:W-:Y:S02]  /*3360*/  FADD.FTZ R239, R239, R178 ;  /* 0x000000b2efef7221 */ /* 0x000fe40000010000 */
        /* <DEDUP_REMOVED lines=18> */
[----:B------:R-:W-:-:S15]  /*3490*/  BRA.U !UP1, `(.L_x_1810) ;  /* 0x0000002d09247547 */ /* 0x000fde000b800000 */
[----:B------:R-:W1:Y:S01]  /*34a0*/  S2UR UR10, SR_CgaCtaId ;  /* 0x00000000000a79c3 */ /* 0x000e620000008800 */
[----:B------:R-:W2:Y:S01]  /*34b0*/  S2R R238, SR_TID.X ;  /* 0x0000000000ee7919 */ /* 0x000ea20000002100 */
[----:B------:R-:W3:Y:S01]  /*34c0*/  LDCU.64 UR8, c[0x0][0x3c0] ;  /* 0x00007800ff0877ac */ /* 0x000ee20008000a00 */
[----:B------:R-:W-:Y:S01]  /*34d0*/  LOP3.LUT R234, R187, UR27, RZ, 0x3c, !PT ;  /* 0x0000001bbbea7c12 */ /* 0x000fe2000f8e3cff */
[----:B------:R-:W-:Y:S01]  /*34e0*/  IMAD.MOV.U32 R0, RZ, RZ, R165 ;  /* 0x000000ffff007224 */ /* 0x000fe200078e00a5 */
[----:B------:R-:W-:Y:S01]  /*34f0*/  LOP3.LUT R233, R202, UR28, RZ, 0x3c, !PT ;  /* 0x0000001ccae97c12 */ /* 0x000fe2000f8e3cff */
[----:B------:R-:W-:Y:S01]  /*3500*/  ULEA.HI.SX32 UR27, UR7, 0xfffffffe, 0x1b ;  /* 0xfffffffe071b7891 */ /* 0x000fe2000f8fdaff */
[----:B------:R-:W-:Y:S01]  /*3510*/  LOP3.LUT R231, R184, UR28, RZ, 0x3c, !PT ;  /* 0x0000001cb8e77c12 */ /* 0x000fe2000f8e3cff */
[----:B------:R-:W-:Y:S01]  /*3520*/  IMAD.MOV.U32 R169, RZ, RZ, R166 ;  /* 0x000000ffffa97224 */ /* 0x000fe200078e00a6 */
[----:B------:R-:W-:Y:S01]  /*3530*/  UMOV UR7, 0x400 ;  /* 0x0000040000077882 */ /* 0x000fe20000000000 */
[----:B------:R-:W-:Y:S01]  /*3540*/  IMAD.MOV.U32 R2, RZ, RZ, R167 ;  /* 0x000000ffff027224 */ /* 0x000fe200078e00a7 */
[----:B------:R-:W-:Y:S01]  /*3550*/  LOP3.LUT R232, R243, UR22, RZ, 0x3c, !PT ;  /* 0x00000016f3e87c12 */ /* 0x000fe2000f8e3cff */
[----:B------:R-:W-:Y:S01]  /*3560*/  IMAD.MOV.U32 R3, RZ, RZ, R168 ;  /* 0x000000ffff037224 */ /* 0x000fe200078e00a8 */
[----:B------:R-:W-:Y:S01]  /*3570*/  LOP3.LUT R230, R223, UR22, RZ, 0x3c, !PT ;  /* 0x00000016dfe67c12 */ /* 0x000fe2000f8e3cff */
[----:B------:R-:W-:Y:S01]  /*3580*/  VIADD R228, R212, 0xa040 ;  /* 0x0000a040d4e47836 */ /* 0x000fe20000000000 */
[----:B------:R-:W4:Y:S01]  /*3590*/  LDCU UR4, c[0x0][0x45c] ;  /* 0x00008b80ff0477ac */ /* 0x000f220008000800 */
[----:B---3--:R-:W-:-:S02]  /*35a0*/  USHF.L.U64.HI UR26, UR8, 0x4, UR9 ;  /* 0x00000004081a7899 */ /* 0x008fc40008010209 */
[----:B------:R-:W-:Y:S02]  /*35b0*/  USHF.L.U32 UR29, UR8, 0x4, URZ ;  /* 0x00000004081d7899 */ /* 0x000fe400080006ff */
[----:B-1----:R-:W-:Y:S01]  /*35c0*/  ULEA UR7, UR10, UR7, 0x18 ;  /* 0x000000070a077291 */ /* 0x002fe2000f8ec0ff */
[----:B------:R-:W1:Y:S05]  /*35d0*/  LDCU.64 UR8, c[0x0][0x3c0] ;  /* 0x00007800ff0877ac */ /* 0x000e6a0008000a00 */
[----:B------:R-:W-:Y:S01]  /*35e0*/  LEA R229, R164, UR7, 0x1 ;  /* 0x00000007a4e57c11 */ /* 0x000fe2000f8e08ff */
[----:B------:R-:W-:Y:S06]  /*35f0*/  BRA `(.L_x_1811) ;  /* 0x0000000000647947 */ /* 0x000fec0003800000 */
.L_x_1813:
[----:B------:R-:W-:Y:S04]  /*3600*/  UIADD3 UR7, UPT, UPT, UR27, -0x1, URZ ;  /* 0xffffffff1b077890 */ /* 0x000fe8000fffe0ff */
        /* <DEDUP_REMOVED lines=8> */
[-C--:B------:R-:W-:Y:S01]  /*3690*/  LEA R174, P1, R164, R221.reuse, 0x1 ;  /* 0x000000dda4ae7211 */ /* 0x080fe200078208ff */
[----:B------:R-:W-:Y:S01]  /*36a0*/  IMAD.U32 R164, RZ, RZ, UR10 ;  /* 0x0000000affa47e24 */ /* 0x000fe2000f8e00ff */
[----:B------:R-:W-:Y:S02]  /*36b0*/  MOV R167, UR7 ;  /* 0x0000000700a77c02 */ /* 0x000fe40008000f00 */
[----:B------:R-:W-:Y:S02]  /*36c0*/  LEA R176, P0, R172, R221, 0x1 ;  /* 0x000000ddacb07211 */ /* 0x000fe400078008ff */
[-C--:B------:R-:W-:Y:S02]  /*36d0*/  LEA.HI.X R175, R166, R220.reuse, R167, 0x1, P1 ;  /* 0x000000dca6af7211 */ /* 0x080fe400008f0ca7 */
[----:B------:R-:W-:Y:S03]  /*36e0*/  MOV R165, UR22 ;  /* 0x0000001600a57c02 */ /* 0x000fe60008000f00 */
[----:B------:R-:W-:Y:S01]  /*36f0*/  @!PT LDS RZ, [RZ] ;  /* 0x00000000fffff984 */ /* 0x000fe20000000800 */
[----:B------:R-:W-:Y:S01]  /*3700*/  @!PT LDS RZ, [RZ] ;  /* 0x00000000fffff984 */ /* 0x000fe20000000800 */
[----:B------:R-:W-:Y:S01]  /*3710*/  @!PT LDS RZ, [RZ] ;  /* 0x00000000fffff984 */ /* 0x000fe20000000800 */
[----:B------:R1:W-:Y:S01]  /*3720*/  LDGSTS.E.BYPASS.LTC128B.128 [R229+0x8000], desc[UR24][R174.64] ;  /* 0x08000000aee57fae */ /* 0x0003e2000b981a18 */
[----:B------:R-:W-:Y:S03]  /*3730*/  LEA.HI.X R177, R164, R220, R165, 0x1, P0 ;  /* 0x000000dca4b17211 */ /* 0x000fe600000f0ca5 */
[----:B------:R1:W-:Y:S04]  /*3740*/  LDGSTS.E.BYPASS.LTC128B.128 [R229+0x9000], desc[UR24][R174.64+0x80] ;  /* 0x09000080aee57fae */ /* 0x0003e8000b981a18 */
[----:B------:R1:W-:Y:S04]  /*3750*/  LDGSTS.E.BYPASS.LTC128B.128 [R229+0x8800], desc[UR24][R176.64] ;  /* 0x08800000b0e57fae */ /* 0x0003e8000b981a18 */
[----:B------:R1:W-:Y:S04]  /*3760*/  LDGSTS.E.BYPASS.LTC128B.128 [R229+0x9800], desc[UR24][R176.64+0x80] ;  /* 0x09800080b0e57fae */ /* 0x0003e8000b981a18 */
[----:B------:R-:W0:Y:S01]  /*3770*/  LDGDEPBAR ;  /* 0x00000000000079af */ /* 0x000e220000000000 */
[----:B------:R-:W-:Y:S05]  /*3780*/  BRA `(.L_x_1812) ;  /* 0x00000008006c7947 */ /* 0x000fea0003800000 */
.L_x_1811:
[----:B------:R-:W-:Y:S04]  /*3790*/  DEPBAR.LE SB0, 0x0 ;  /* 0x000080000000791a */ /* 0x000fe80000000000 */
[----:B------:R-:W-:Y:S01]  /*37a0*/  BAR.SYNC.DEFER_BLOCKING 0x0 ;  /* 0x0000000000007b1d */ /* 0x000fe20000010000 */
[----:B-1----:R-:W-:Y:S04]  /*37b0*/  UIMAD.WIDE.U32 UR32, UR27, UR8, URZ ;  /* 0x000000081b2072a5 */ /* 0x002fe8000f8e00ff */
        /* <DEDUP_REMOVED lines=9> */
[-C--:B------:R-:W-:Y:S03]  /*3850*/  LEA.HI.X R247, R204, R218.reuse, R207, 0x6, P1 ;  /* 0x000000daccf77211 */ /* 0x080fe600008f34cf */
        /* <DEDUP_REMOVED lines=11> */
[----:B------:R-:W3:Y:S06]  /*3910*/  LDSM.16.M88.4 R172, [R216+UR5+0x8000] ;  /* 0x00800005d8ac783b */ /* 0x000eec0008000200 */
[----:B------:R-:W5:Y:S06]  /*3920*/  LDSM.16.M88.4 R176, [R217+0x2000] ;  /* 0x00200000d9b0783b */ /* 0x000f6c0000000200 */
[----:B------:R-:W2:Y:S01]  /*3930*/  LDSM.16.M88.4 R180, [R216+UR5+0x8800] ;  /* 0x00880005d8b4783b */ /* 0x000ea20008000200 */
[----:B-1----:R-:W-:Y:S05]  /*3940*/  LOP3.LUT R244, R234, UR27, RZ, 0x3c, !PT ;  /* 0x0000001beaf47c12 */ /* 0x002fea000f8e3cff */
[----:B------:R-:W0:Y:S06]  /*3950*/  LDGDEPBAR ;  /* 0x00000000000079af */ /* 0x000e2c0000000000 */
[----:B------:R-:W-:Y:S01]  /*3960*/  LDSM.16.M88.4 R184, [R215] ;  /* 0x00000000d7b8783b */ /* 0x000fe20000000200 */
[----:B------:R-:W-:Y:S05]  /*3970*/  IMAD.WIDE.U32 R244, R244, -0x326172a9, RZ ;  /* 0xcd9e8d57f4f47825 */ /* 0x000fea00078e00ff */
[----:B------:R-:W1:Y:S01]  /*3980*/  LDSM.16.M88.4 R188, [R211+0x8000] ;  /* 0x00800000d3bc783b */ /* 0x000e620000000200 */
[C---:B------:R-:W-:Y:S02]  /*3990*/  LOP3.LUT R170, R245.reuse, R233, RZ, 0x3c, !PT ;  /* 0x000000e9f5aa7212 */ /* 0x040fe400078e3cff */
[----:B------:R-:W-:Y:S02]  /*39a0*/  LOP3.LUT R245, R245, R231, RZ, 0x3c, !PT ;  /* 0x000000e7f5f57212 */ /* 0x000fe400078e3cff */
[----:B------:R-:W-:Y:S01]  /*39b0*/  LOP3.LUT R168, R244, R232, RZ, 0x3c, !PT ;  /* 0x000000e8f4a87212 */ /* 0x000fe200078e3cff */
[----:B------:R-:W4:Y:S01]  /*39c0*/  LDSM.16.M88.4 R192, [R215+0x2000] ;  /* 0x00200000d7c0783b */ /* 0x000f220000000200 */
[----:B------:R-:W-:Y:S01]  /*39d0*/  IMAD.WIDE.U32 R248, R170, -0x2daee0ad, RZ ;  /* 0xd2511f53aaf87825 */ /* 0x000fe200078e00ff */
[----:B------:R-:W-:Y:S03]  /*39e0*/  LOP3.LUT R250, R244, R230, RZ, 0x3c, !PT ;  /* 0x000000e6f4fa7212 */ /* 0x000fe600078e3cff */
[----:B------:R-:W-:Y:S01]  /*39f0*/  IMAD.WIDE.U32 R246, R245, -0x2daee0ad, RZ ;  /* 0xd2511f53f5f67825 */ /* 0x000fe200078e00ff */
[-C--:B---3--:R-:W-:Y:S01]  /*3a00*/  HMMA.16816.F32.BF16 R4, R164, R172.reuse, RZ ;  /* 0x000000aca404723c */ /* 0x088fe200000418ff */
[----:B------:R-:W3:Y:S02]  /*3a10*/  LDSM.16.M88.4 R196, [R211+0x8800] ;  /* 0x00880000d3c4783b */ /* 0x000ee40000000200 */
[----:B------:R-:W-:Y:S01]  /*3a20*/  IMAD.WIDE.U32 R250, R250, -0x2daee0ad, RZ ;  /* 0xd2511f53fafa7825 */ /* 0x000fe200078e00ff */
[----:B------:R-:W-:Y:S03]  /*3a30*/  LOP3.LUT R170, R226, UR21, R247, 0x96, !PT ;  /* 0x00000015e2aa7c12 */ /* 0x000fe6000f8e96f7 */
[----:B------:R-:W-:Y:S01]  /*3a40*/  LDSM.16.M88.4 R200, [R213+0x2000] ;  /* 0x00200000d5c8783b */ /* 0x000fe20000000200 */
[C---:B-----5:R-:W-:Y:S02]  /*3a50*/  HMMA.16816.F32.BF16 R8, R176.reuse, R172, RZ ;  /* 0x000000acb008723c */ /* 0x060fe400000418ff */
[----:B------:R-:W-:Y:S03]  /*3a60*/  LOP3.LUT R246, R246, UR18, R251, 0x96, !PT ;  /* 0x00000012f6f67c12 */ /* 0x000fe6000f8e96fb */
[----:B------:R-:W-:Y:S02]  /*3a70*/  LDSM.16.M88.4 R204, [R213+0x6000] ;  /* 0x00600000d5cc783b */ /* 0x000fe40000000200 */
[----:B------:R-:W-:Y:S01]  /*3a80*/  IMAD.WIDE.U32 R246, R246, -0x326172a9, RZ ;  /* 0xcd9e8d57f6f67825 */ /* 0x000fe200078e00ff */
[-C--:B------:R-:W-:Y:S08]  /*3a90*/  HMMA.16816.F32.BF16 R12, R176, R174.reuse, RZ ;  /* 0x000000aeb00c723c */ /* 0x080ff000000418ff */
[C---:B------:R-:W-:Y:S01]  /*3aa0*/  HMMA.16816.F32.BF16 R16, R164.reuse, R174, RZ ;  /* 0x000000aea410723c */ /* 0x040fe200000418ff */
[----:B------:R-:W-:Y:S07]  /*3ab0*/  LDSM.16.M88.4 R172, [R210+0x8000] ;  /* 0x00800000d2ac783b */ /* 0x000fee0000000200 */
[-C--:B--2---:R-:W-:Y:S08]  /*3ac0*/  HMMA.16816.F32.BF16 R20, R164, R180.reuse, RZ ;  /* 0x000000b4a414723c */ /* 0x084ff000000418ff */
[C---:B------:R-:W-:Y:S08]  /*3ad0*/  HMMA.16816.F32.BF16 R24, R176.reuse, R180, RZ ;  /* 0x000000b4b018723c */ /* 0x040ff000000418ff */
[-C--:B------:R-:W-:Y:S01]  /*3ae0*/  HMMA.16816.F32.BF16 R28, R176, R182.reuse, RZ ;  /* 0x000000b6b01c723c */ /* 0x080fe200000418ff */
[----:B------:R-:W-:Y:S07]  /*3af0*/  LDSM.16.M88.4 R176, [R214+0x2000] ;  /* 0x00200000d6b0783b */ /* 0x000fee0000000200 */
[----:B------:R-:W-:Y:S01]  /*3b00*/  HMMA.16816.F32.BF16 R32, R164, R182, RZ ;  /* 0x000000b6a420723c */ /* 0x000fe200000418ff */
[----:B------:R-:W2:Y:S06]  /*3b10*/  LDSM.16.M88.4 R164, [R214] ;  /* 0x00000000d6a4783b */ /* 0x000eac0000000200 */
[----:B------:R-:W5:Y:S01]  /*3b20*/  LDSM.16.M88.4 R180, [R210+0x8800] ;  /* 0x00880000d2b4783b */ /* 0x000f620000000200 */
[-C--:B-1----:R-:W-:Y:S08]  /*3b30*/  HMMA.16816.F32.BF16 R4, R184, R188.reuse, R4 ;  /* 0x000000bcb804723c */ /* 0x082ff00000041804 */
[C---:B----4-:R-:W-:Y:S08]  /*3b40*/  HMMA.16816.F32.BF16 R8, R192.reuse, R188, R8 ;  /* 0x000000bcc008723c */ /* 0x050ff00000041808 */
[-C--:B------:R-:W-:Y:S08]  /*3b50*/  HMMA.16816.F32.BF16 R12, R192, R190.reuse, R12 ;  /* 0x000000bec00c723c */ /* 0x080ff0000004180c */
[C---:B------:R-:W-:Y:S01]  /*3b60*/  HMMA.16816.F32.BF16 R16, R184.reuse, R190, R16 ;  /* 0x000000beb810723c */ /* 0x040fe20000041810 */
[----:B------:R-:W-:Y:S07]  /*3b70*/  LDSM.16.M88.4 R188, [R213] ;  /* 0x00000000d5bc783b */ /* 0x000fee0000000200 */
[-C--:B---3--:R-:W-:Y:S08]  /*3b80*/  HMMA.16816.F32.BF16 R20, R184, R196.reuse, R20 ;  /* 0x000000c4b814723c */ /* 0x088ff00000041814 */
[C---:B------:R-:W-:Y:S08]  /*3b90*/  HMMA.16816.F32.BF16 R24, R192.reuse, R196, R24 ;  /* 0x000000c4c018723c */ /* 0x040ff00000041818 */
[-C--:B------:R-:W-:Y:S01]  /*3ba0*/  HMMA.16816.F32.BF16 R28, R192, R198.reuse, R28 ;  /* 0x000000c6c01c723c */ /* 0x080fe2000004181c */
[----:B------:R-:W1:Y:S07]  /*3bb0*/  LDSM.16.M88.4 R192, [R209+0x8000] ;  /* 0x00800000d1c0783b */ /* 0x000e6e0000000200 */
[----:B------:R-:W-:Y:S01]  /*3bc0*/  HMMA.16816.F32.BF16 R32, R184, R198, R32 ;  /* 0x000000c6b820723c */ /* 0x000fe20000041820 */
[----:B------:R-:W3:Y:S06]  /*3bd0*/  LDSM.16.M88.4 R184, [R209+0x8800] ;  /* 0x00880000d1b8783b */ /* 0x000eec0000000200 */
[----:B------:R-:W-:Y:S01]  /*3be0*/  LDSM.16.M88.4 R196, [R211+0x9000] ;  /* 0x00900000d3c4783b */ /* 0x000fe20000000200 */
[-C--:B--2---:R-:W-:Y:S08]  /*3bf0*/  HMMA.16816.F32.BF16 R4, R164, R172.reuse, R4 ;  /* 0x000000aca404723c */ /* 0x084ff00000041804 */
[C---:B------:R-:W-:Y:S08]  /*3c00*/  HMMA.16816.F32.BF16 R8, R176.reuse, R172, R8 ;  /* 0x000000acb008723c */ /* 0x040ff00000041808 */
[-C--:B------:R-:W-:Y:S08]  /*3c10*/  HMMA.16816.F32.BF16 R12, R176, R174.reuse, R12 ;  /* 0x000000aeb00c723c */ /* 0x080ff0000004180c */
[C---:B------:R-:W-:Y:S01]  /*3c20*/  HMMA.16816.F32.BF16 R16, R164.reuse, R174, R16 ;  /* 0x000000aea410723c */ /* 0x040fe20000041810 */
[----:B------:R-:W-:Y:S07]  /*3c30*/  LDSM.16.M88.4 R172, [R216+UR5+0x9000] ;  /* 0x00900005d8ac783b */ /* 0x000fee0008000200 */
[-C--:B-----5:R-:W-:Y:S08]  /*3c40*/  HMMA.16816.F32.BF16 R20, R164, R180.reuse, R20 ;  /* 0x000000b4a414723c */ /* 0x0a0ff00000041814 */
[C---:B------:R-:W-:Y:S08]  /*3c50*/  HMMA.16816.F32.BF16 R24, R176.reuse, R180, R24 ;  /* 0x000000b4b018723c */ /* 0x040ff00000041818 */
[-C--:B------:R-:W-:Y:S01]  /*3c60*/  HMMA.16816.F32.BF16 R28, R176, R182.reuse, R28 ;  /* 0x000000b6b01c723c */ /* 0x080fe2000004181c */
[----:B------:R-:W-:Y:S07]  /*3c70*/  LDSM.16.M88.4 R176, [R217+0x6000] ;  /* 0x00600000d9b0783b */ /* 0x000fee0000000200 */
[----:B------:R-:W-:Y:S01]  /*3c80*/  HMMA.16816.F32.BF16 R32, R164, R182, R32 ;  /* 0x000000b6a420723c */ /* 0x000fe20000041820 */
[----:B------:R-:W2:Y:S06]  /*3c90*/  LDSM.16.M88.4 R164, [R217+0x4000] ;  /* 0x00400000d9a4783b */ /* 0x000eac0000000200 */
[----:B------:R-:W4:Y:S01]  /*3ca0*/  LDSM.16.M88.4 R180, [R216+UR5+0x9800] ;  /* 0x00980005d8b4783b */ /* 0x000f220008000200 */
[-C--:B-1----:R-:W-:Y:S08]  /*3cb0*/  HMMA.16816.F32.BF16 R4, R188, R192.reuse, R4 ;  /* 0x000000c0bc04723c */ /* 0x082ff00000041804 */
[C---:B------:R-:W-:Y:S08]  /*3cc0*/  HMMA.16816.F32.BF16 R8, R200.reuse, R192, R8 ;  /* 0x000000c0c808723c */ /* 0x040ff00000041808 */
[-C--:B------:R-:W-:Y:S08]  /*3cd0*/  HMMA.16816.F32.BF16 R12, R200, R194.reuse, R12 ;  /* 0x000000c2c80c723c */ /* 0x080ff0000004180c */
[C---:B------:R-:W-:Y:S01]  /*3ce0*/  HMMA.16816.F32.BF16 R16, R188.reuse, R194, R16 ;  /* 0x000000c2bc10723c */ /* 0x040fe20000041810 */
[----:B------:R-:W1:Y:S07]  /*3cf0*/  LDSM.16.M88.4 R192, [R215+0x4000] ;  /* 0x00400000d7c0783b */ /* 0x000e6e0000000200 */
[-C--:B---3--:R-:W-:Y:S08]  /*3d00*/  HMMA.16816.F32.BF16 R20, R188, R184.reuse, R20 ;  /* 0x000000b8bc14723c */ /* 0x088ff00000041814 */
[C---:B------:R-:W-:Y:S08]  /*3d10*/  HMMA.16816.F32.BF16 R24, R200.reuse, R184, R24 ;  /* 0x000000b8c818723c */ /* 0x040ff00000041818 */
[-C--:B------:R-:W-:Y:S01]  /*3d20*/  HMMA.16816.F32.BF16 R28, R200, R186.reuse, R28 ;  /* 0x000000bac81c723c */ /* 0x080fe2000004181c */
[----:B------:R-:W3:Y:S07]  /*3d30*/  LDSM.16.M88.4 R200, [R215+0x6000] ;  /* 0x00600000d7c8783b */ /* 0x000eee0000000200 */
[----:B------:R-:W-:Y:S01]  /*3d40*/  HMMA.16816.F32.BF16 R32, R188, R186, R32 ;  /* 0x000000babc20723c */ /* 0x000fe20000041820 */
[----:B------:R-:W-:Y:S06]  /*3d50*/  LDSM.16.M88.4 R184, [R210+0x9800] ;  /* 0x00980000d2b8783b */ /* 0x000fec0000000200 */
[----:B------:R-:W-:Y:S01]  /*3d60*/  LDSM.16.M88.4 R188, [R213+0x4000] ;  /* 0x00400000d5bc783b */ /* 0x000fe20000000200 */
[-C--:B--2---:R-:W-:Y:S08]  /*3d70*/  HMMA.16816.F32.BF16 R4, R164, R172.reuse, R4 ;  /* 0x000000aca404723c */ /* 0x084ff00000041804 */
[C---:B------:R-:W-:Y:S08]  /*3d80*/  HMMA.16816.F32.BF16 R8, R176.reuse, R172, R8 ;  /* 0x000000acb008723c */ /* 0x040ff00000041808 */
[-C--:B------:R-:W-:Y:S08]  /*3d90*/  HMMA.16816.F32.BF16 R12, R176, R174.reuse, R12 ;  /* 0x000000aeb00c723c */ /* 0x080ff0000004180c */
[C---:B------:R-:W-:Y:S01]  /*3da0*/  HMMA.16816.F32.BF16 R16, R164.reuse, R174, R16 ;  /* 0x000000aea410723c */ /* 0x040fe20000041810 */
[----:B------:R-:W2:Y:S07]  /*3db0*/  LDSM.16.M88.4 R172, [R211+0x9800] ;  /* 0x00980000d3ac783b */ /* 0x000eae0000000200 */
[-C--:B----4-:R-:W-:Y:S08]  /*3dc0*/  HMMA.16816.F32.BF16 R20, R164, R180.reuse, R20 ;  /* 0x000000b4a414723c */ /* 0x090ff00000041814 */
[C---:B------:R-:W-:Y:S08]  /*3dd0*/  HMMA.16816.F32.BF16 R24, R176.reuse, R180, R24 ;  /* 0x000000b4b018723c */ /* 0x040ff00000041818 */
[-C--:B------:R-:W-:Y:S01]  /*3de0*/  HMMA.16816.F32.BF16 R28, R176, R182.reuse, R28 ;  /* 0x000000b6b01c723c */ /* 0x080fe2000004181c */
[----:B------:R-:W-:Y:S07]  /*3df0*/  LDSM.16.M88.4 R176, [R210+0x9000] ;  /* 0x00900000d2b0783b */ /* 0x000fee0000000200 */
[----:B------:R-:W-:Y:S01]  /*3e00*/  HMMA.16816.F32.BF16 R32, R164, R182, R32 ;  /* 0x000000b6a420723c */ /* 0x000fe20000041820 */
[----:B------:R-:W4:Y:S06]  /*3e10*/  LDSM.16.M88.4 R164, [R214+0x4000] ;  /* 0x00400000d6a4783b */ /* 0x000f2c0000000200 */
[----:B------:R-:W5:Y:S01]  /*3e20*/  LDSM.16.M88.4 R180, [R214+0x6000] ;  /* 0x00600000d6b4783b */ /* 0x000f620000000200 */
[-C--:B-1----:R-:W-:Y:S08]  /*3e30*/  HMMA.16816.F32.BF16 R4, R192, R196.reuse, R4 ;  /* 0x000000c4c004723c */ /* 0x082ff00000041804 */
[C---:B---3--:R-:W-:Y:S08]  /*3e40*/  HMMA.16816.F32.BF16 R8, R200.reuse, R196, R8 ;  /* 0x000000c4c808723c */ /* 0x048ff00000041808 */
[-C--:B------:R-:W-:Y:S08]  /*3e50*/  HMMA.16816.F32.BF16 R12, R200, R198.reuse, R12 ;  /* 0x000000c6c80c723c */ /* 0x080ff0000004180c */
[C---:B------:R-:W-:Y:S01]  /*3e60*/  HMMA.16816.F32.BF16 R16, R192.reuse, R198, R16 ;  /* 0x000000c6c010723c */ /* 0x040fe20000041810 */
[----:B------:R-:W1:Y:S07]  /*3e70*/  LDSM.16.M88.4 R196, [R209+0x9000] ;  /* 0x00900000d1c4783b */ /* 0x000e6e0000000200 */
[-C--:B--2---:R-:W-:Y:S08]  /*3e80*/  HMMA.16816.F32.BF16 R20, R192, R172.reuse, R20 ;  /* 0x000000acc014723c */ /* 0x084ff00000041814 */
[C---:B------:R-:W-:Y:S08]  /*3e90*/  HMMA.16816.F32.BF16 R24, R200.reuse, R172, R24 ;  /* 0x000000acc818723c */ /* 0x040ff00000041818 */
[-C--:B------:R-:W-:Y:S08]  /*3ea0*/  HMMA.16816.F32.BF16 R28, R200, R174.reuse, R28 ;  /* 0x000000aec81c723c */ /* 0x080ff0000004181c */
[----:B------:R-:W-:Y:S01]  /*3eb0*/  HMMA.16816.F32.BF16 R32, R192, R174, R32 ;  /* 0x000000aec020723c */ /* 0x000fe20000041820 */
[----:B------:R-:W2:Y:S01]  /*3ec0*/  LDSM.16.M88.4 R172, [R209+0x9800] ;  /* 0x00980000d1ac783b */ /* 0x000ea20000000200 */
[----:B------:R-:W-:Y:S04]  /*3ed0*/  DEPBAR.LE SB0, 0x0 ;  /* 0x000080000000791a */ /* 0x000fe80000000000 */
[----:B------:R-:W-:Y:S02]  /*3ee0*/  BAR.SYNC.DEFER_BLOCKING 0x0 ;  /* 0x0000000000007b1d */ /* 0x000fe40000010000 */
[-C--:B----4-:R-:W-:Y:S08]  /*3ef0*/  HMMA.16816.F32.BF16 R4, R164, R176.reuse, R4 ;  /* 0x000000b0a404723c */ /* 0x090ff00000041804 */
[C---:B-----5:R-:W-:Y:S08]  /*3f00*/  HMMA.16816.F32.BF16 R8, R180.reuse, R176, R8 ;  /* 0x000000b0b408723c */ /* 0x060ff00000041808 */
[-C--:B------:R-:W-:Y:S08]  /*3f10*/  HMMA.16816.F32.BF16 R12, R180, R178.reuse, R12 ;  /* 0x000000b2b40c723c */ /* 0x080ff0000004180c */
[C---:B------:R-:W-:Y:S08]  /*3f20*/  HMMA.16816.F32.BF16 R16, R164.reuse, R178, R16 ;  /* 0x000000b2a410723c */ /* 0x040ff00000041810 */
[-C--:B------:R-:W-:Y:S08]  /*3f30*/  HMMA.16816.F32.BF16 R20, R164, R184.reuse, R20 ;  /* 0x000000b8a414723c */ /* 0x080ff00000041814 */
[C---:B------:R-:W-:Y:S08]  /*3f40*/  HMMA.16816.F32.BF16 R24, R180.reuse, R184, R24 ;  /* 0x000000b8b418723c */ /* 0x040ff00000041818 */
[-C--:B------:R-:W-:Y:S08]  /*3f50*/  HMMA.16816.F32.BF16 R28, R180, R186.reuse, R28 ;  /* 0x000000bab41c723c */ /* 0x080ff0000004181c */
[----:B------:R-:W-:Y:S08]  /*3f60*/  HMMA.16816.F32.BF16 R32, R164, R186, R32 ;  /* 0x000000baa420723c */ /* 0x000ff00000041820 */
[-C--:B-1----:R-:W-:Y:S08]  /*3f70*/  HMMA.16816.F32.BF16 R4, R188, R196.reuse, R4 ;  /* 0x000000c4bc04723c */ /* 0x082ff00000041804 */
[C---:B------:R-:W-:Y:S08]  /*3f80*/  HMMA.16816.F32.BF16 R8, R204.reuse, R196, R8 ;  /* 0x000000c4cc08723c */ /* 0x040ff00000041808 */
[-C--:B------:R-:W-:Y:S08]  /*3f90*/  HMMA.16816.F32.BF16 R12, R204, R198.reuse, R12 ;  /* 0x000000c6cc0c723c */ /* 0x080ff0000004180c */
[C---:B------:R-:W-:Y:S04]  /*3fa0*/  HMMA.16816.F32.BF16 R16, R188.reuse, R198, R16 ;  /* 0x000000c6bc10723c */ /* 0x040fe80000041810 */
[----:B------:R-:W-:Y:S01]  /*3fb0*/  IMAD.WIDE.U32 R198, R168, -0x2daee0ad, RZ ;  /* 0xd2511f53a8c67825 */ /* 0x000fe200078e00ff */
[----:B------:R-:W-:Y:S03]  /*3fc0*/  LOP3.LUT R168, R240, UR21, R249, 0x96, !PT ;  /* 0x00000015f0a87c12 */ /* 0x000fe6000f8e96f9 */
[-C--:B--2---:R-:W-:Y:S03]  /*3fd0*/  HMMA.16816.F32.BF16 R20, R188, R172.reuse, R20 ;  /* 0x000000acbc14723c */ /* 0x084fe60000041814 */
[----:B------:R-:W-:Y:S01]  /*3fe0*/  LOP3.LUT R244, R248, UR18, R199, 0x96, !PT ;  /* 0x00000012f8f47c12 */ /* 0x000fe2000f8e96c7 */
[----:B------:R-:W-:Y:S04]  /*3ff0*/  IMAD.WIDE.U32 R248, R168, -0x326172a9, RZ ;  /* 0xcd9e8d57a8f87825 */ /* 0x000fe800078e00ff */
[C---:B------:R-:W-:Y:S04]  /*4000*/  HMMA.16816.F32.BF16 R24, R204.reuse, R172, R24 ;  /* 0x000000accc18723c */ /* 0x040fe80000041818 */
[----:B------:R-:W-:Y:S04]  /*4010*/  IMAD.WIDE.U32 R244, R244, -0x326172a9, RZ ;  /* 0xcd9e8d57f4f47825 */ /* 0x000fe800078e00ff */
[-C--:B------:R-:W-:Y:S03]  /*4020*/  HMMA.16816.F32.BF16 R28, R204, R174.reuse, R28 ;  /* 0x000000aecc1c723c */ /* 0x080fe6000004181c */
[----:B------:R-:W-:Y:S01]  /*4030*/  LOP3.LUT R206, R242, UR19, R249, 0x96, !PT ;  /* 0x00000013f2ce7c12 */ /* 0x000fe2000f8e96f9 */
[----:B------:R-:W-:Y:S01]  /*4040*/  IMAD.WIDE.U32 R204, R170, -0x326172a9, RZ ;  /* 0xcd9e8d57aacc7825 */ /* 0x000fe200078e00ff */
[----:B------:R-:W-:Y:S02]  /*4050*/  FMNMX3.FTZ R170, R3, R4, R5, !PT ;  /* 0x0000000403aa7276 */ /* 0x000fe40007810005 */
[----:B------:R-:W-:Y:S01]  /*4060*/  LOP3.LUT R248, R248, UR17, R245, 0x96, !PT ;  /* 0x00000011f8f87c12 */ /* 0x000fe2000f8e96f5 */
[----:B------:R-:W-:Y:S04]  /*4070*/  HMMA.16816.F32.BF16 R32, R188, R174, R32 ;  /* 0x000000aebc20723c */ /* 0x000fe80000041820 */
[----:B------:R-:W-:Y:S01]  /*4080*/  LOP3.LUT R168, R222, UR19, R205, 0x96, !PT ;  /* 0x00000013dea87c12 */ /* 0x000fe2000f8e96cd */
[----:B------:R-:W-:Y:S01]  /*4090*/  IMAD.WIDE.U32 R206, R206, -0x2daee0ad, RZ ;  /* 0xd2511f53cece7825 */ /* 0x000fe200078e00ff */
[----:B------:R-:W-:Y:S02]  /*40a0*/  FMNMX3.FTZ R205, R2, R6, R7, !PT ;  /* 0x0000000602cd7276 */ /* 0x000fe40007810007 */
[----:B------:R-:W-:Y:S01]  /*40b0*/  FMNMX3.FTZ R170, R170, R16, R17, !PT ;  /* 0x00000010aaaa7276 */ /* 0x000fe20007810011 */
[----:B------:R-:W-:Y:S01]  /*40c0*/  IMAD.WIDE.U32 R248, R248, -0x2daee0ad, RZ ;  /* 0xd2511f53f8f87825 */ /* 0x000fe200078e00ff */
[----:B------:R-:W-:Y:S02]  /*40d0*/  FMNMX3.FTZ R205, R205, R18, R19, !PT ;  /* 0x00000012cdcd7276 */ /* 0x000fe40007810013 */
[----:B------:R-:W-:Y:S02]  /*40e0*/  FMNMX3.FTZ R170, R170, R20, R21, !PT ;  /* 0x00000014aaaa7276 */ /* 0x000fe40007810015 */
[----:B------:R-:W-:Y:S02]  /*40f0*/  FMNMX3.FTZ R205, R205, R22, R23, !PT ;  /* 0x00000016cdcd7276 */ /* 0x000fe40007810017 */
[----:B------:R-:W-:Y:S03]  /*4100*/  LOP3.LUT R204, R204, UR17, R247, 0x96, !PT ;  /* 0x00000011cccc7c12 */ /* 0x000fe6000f8e96f7 */
[----:B------:R-:W-:Y:S02]  /*4110*/  FMNMX3.FTZ R170, R170, R32, R33, !PT ;  /* 0x00000020aaaa7276 */ /* 0x000fe40007810021 */
[----:B------:R-:W-:Y:S01]  /*4120*/  FMNMX3.FTZ R205, R205, R34, R35, !PT ;  /* 0x00000022cdcd7276 */ /* 0x000fe20007810023 */
[----:B------:R-:W-:Y:S06]  /*4130*/  BRA.U.ANY UP0, `(.L_x_1813) ;  /* 0xfffffff500307547 */ /* 0x000fec000b93ffff */
.L_x_1812:
[----:B-1----:R-:W1:Y:S01]  /*4140*/  SHFL.BFLY PT, R177, R170, 0x2, 0x1f ;  /* 0x0c401f00aab17f89 */ /* 0x002e6200000e0000 */
[----:B------:R-:W-:Y:S01]  /*4150*/  IMAD.WIDE.U32 R164, R168, -0x2daee0ad, RZ ;  /* 0xd2511f53a8a47825 */ /* 0x000fe200078e00ff */
[----:B------:R-:W-:Y:S01]  /*4160*/  FMNMX3.FTZ R175, R169, R8, R9, !PT ;  /* 0x00000008a9af7276 */ /* 0x000fe20007810009 */
[----:B------:R-:W-:Y:S05]  /*4170*/  UISETP.GT.AND UP0, UPT, UR27, URZ, UPT ;  /* 0x000000ff1b00728c */ /* 0x000fea000bf04270 */
[----:B------:R-:W2:Y:S01]  /*4180*/  SHFL.BFLY PT, R168, R205, 0x2, 0x1f ;  /* 0x0c401f00cda87f89 */ /* 0x000ea200000e0000 */
[----:B------:R-:W-:Y:S01]  /*4190*/  IMAD.WIDE.U32 R190, R204, -0x2daee0ad, RZ ;  /* 0xd2511f53ccbe7825 */ /* 0x000fe200078e00ff */
[----:B------:R-:W-:Y:S01]  /*41a0*/  FMNMX3.FTZ R175, R175, R12, R13, !PT ;  /* 0x0000000cafaf7276 */ /* 0x000fe2000781000d */
[----:B------:R-:W-:Y:S01]  /*41b0*/  UIADD3 UR7, UPT, UPT, UR27, -0x1, URZ ;  /* 0xffffffff1b077890 */ /* 0x000fe2000fffe0ff */
[----:B------:R-:W-:Y:S02]  /*41c0*/  LOP3.LUT R178, R206, UR13, R249, 0x96, !PT ;  /* 0x0000000dceb27c12 */ /* 0x000fe4000f8e96f9 */
[----:B------:R-:W-:Y:S02]  /*41d0*/  LOP3.LUT R167, R164, UR13, R191, 0x96, !PT ;  /* 0x0000000da4a77c12 */ /* 0x000fe4000f8e96bf */
[----:B------:R-:W-:Y:S01]  /*41e0*/  FMNMX3.FTZ R164, R0, R10, R11, !PT ;  /* 0x0000000a00a47276 */ /* 0x000fe2000781000b */
[----:B------:R-:W-:Y:S01]  /*41f0*/  IMAD.WIDE.U32 R178, R178, -0x326172a9, RZ ;  /* 0xcd9e8d57b2b27825 */ /* 0x000fe200078e00ff */
[----:B------:R-:W-:Y:S01]  /*4200*/  LOP3.LUT R251, R198, UR16, R207, 0x96, !PT ;  /* 0x00000010c6fb7c12 */ /* 0x000fe2000f8e96cf */
[----:B------:R-:W-:Y:S01]  /*4210*/  UMOV UR27, UR7 ;  /* 0x00000007001b7c82 */ /* 0x000fe20008000000 */
[----:B------:R-:W-:Y:S01]  /*4220*/  FMNMX3.FTZ R164, R164, R14, R15, !PT ;  /* 0x0000000ea4a47276 */ /* 0x000fe2000781000f */
[----:B------:R-:W-:Y:S01]  /*4230*/  IMAD.WIDE.U32 R182, R167, -0x326172a9, RZ ;  /* 0xcd9e8d57a7b67825 */ /* 0x000fe200078e00ff */
[----:B------:R-:W-:Y:S02]  /*4240*/  FMNMX3.FTZ R175, R175, R24, R25, !PT ;  /* 0x00000018afaf7276 */ /* 0x000fe40007810019 */
[----:B------:R-:W-:Y:S02]  /*4250*/  FMNMX3.FTZ R164, R164, R26, R27, !PT ;  /* 0x0000001aa4a47276 */ /* 0x000fe4000781001b */
[----:B------:R-:W-:Y:S01]  /*4260*/  LOP3.LUT R188, R250, UR16, R165, 0x96, !PT ;  /* 0x00000010fabc7c12 */ /* 0x000fe2000f8e96a5 */
[----:B------:R-:W-:Y:S01]  /*4270*/  IMAD.WIDE.U32 R250, R251, -0x326172a9, RZ ;  /* 0xcd9e8d57fbfa7825 */ /* 0x000fe200078e00ff */
[----:B------:R-:W-:Y:S02]  /*4280*/  FMNMX3.FTZ R165, R164, R30, R31, !PT ;  /* 0x0000001ea4a57276 */ /* 0x000fe4000781001f */
[----:B------:R-:W-:Y:S01]  /*4290*/  FMNMX3.FTZ R166, R175, R28, R29, !PT ;  /* 0x0000001cafa67276 */ /* 0x000fe2000781001d */
[----:B------:R-:W-:Y:S01]  /*42a0*/  IMAD.WIDE.U32 R188, R188, -0x326172a9, RZ ;  /* 0xcd9e8d57bcbc7825 */ /* 0x000fe200078e00ff */
[----:B------:R-:W-:Y:S02]  /*42b0*/  LOP3.LUT R204, R250, UR12, R179, 0x96, !PT ;  /* 0x0000000cfacc7c12 */ /* 0x000fe4000f8e96b3 */
[----:B-1----:R-:W-:Y:S01]  /*42c0*/  FMNMX.FTZ R177, R170, R177, !PT ;  /* 0x000000b1aab17209 */ /* 0x002fe20007810000 */
[----:B------:R-:W1:Y:S01]  /*42d0*/  SHFL.BFLY PT, R179, R166, 0x2, 0x1f ;  /* 0x0c401f00a6b37f89 */ /* 0x000e6200000e0000 */
[----:B--2---:R-:W-:Y:S02]  /*42e0*/  FMNMX.FTZ R164, R205, R168, !PT ;  /* 0x000000a8cda47209 */ /* 0x004fe40007810000 */
[C---:B------:R-:W-:Y:S05]  /*42f0*/  PRMT R172, R178.reuse, 0x7773, RZ ;  /* 0x00007773b2ac7816 */ /* 0x040fea00000000ff */
[----:B------:R-:W2:Y:S01]  /*4300*/  SHFL.BFLY PT, R170, R165, 0x2, 0x1f ;  /* 0x0c401f00a5aa7f89 */ /* 0x000ea200000e0000 */
[C---:B------:R-:W-:Y:S02]  /*4310*/  PRMT R173, R178.reuse, 0x7772, RZ ;  /* 0x00007772b2ad7816 */ /* 0x040fe400000000ff */
[----:B------:R-:W-:Y:S05]  /*4320*/  MOV R184, R178 ;  /* 0x000000b200b87202 */ /* 0x000fea0000000f00 */
[----:B------:R-:W3:Y:S01]  /*4330*/  SHFL.BFLY PT, R168, R177, 0x1, 0x1f ;  /* 0x0c201f00b1a87f89 */ /* 0x000ee200000e0000 */
[----:B------:R-:W-:Y:S02]  /*4340*/  PRMT R174, R178, 0x7771, RZ ;  /* 0x00007771b2ae7816 */ /* 0x000fe400000000ff */
[----:B------:R-:W-:Y:S05]  /*4350*/  PRMT R173, R173, 0x5410, R172 ;  /* 0x00005410adad7816 */ /* 0x000fea00000000ac */
[----:B------:R-:W4:Y:S01]  /*4360*/  SHFL.BFLY PT, R167, R164, 0x1, 0x1f ;  /* 0x0c201f00a4a77f89 */ /* 0x000f2200000e0000 */
[C---:B------:R-:W-:Y:S02]  /*4370*/  PRMT R178, R182.reuse, 0x7773, RZ ;  /* 0x00007773b6b27816 */ /* 0x040fe400000000ff */
[----:B------:R-:W-:Y:S02]  /*4380*/  PRMT R181, R182, 0x7772, RZ ;  /* 0x00007772b6b57816 */ /* 0x000fe400000000ff */
[C---:B------:R-:W-:Y:S02]  /*4390*/  LOP3.LUT R172, R204.reuse, 0xffff, RZ, 0xc0, !PT ;  /* 0x0000ffffccac7812 */ /* 0x040fe400078ec0ff */
[C---:B------:R-:W-:Y:S02]  /*43a0*/  LOP3.LUT R175, R204.reuse, 0xff, RZ, 0xc0, !PT ;  /* 0x000000ffccaf7812 */ /* 0x040fe400078ec0ff */
[----:B------:R-:W-:Y:S02]  /*43b0*/  PRMT R181, R181, 0x5410, R178 ;  /* 0x00005410b5b57816 */ /* 0x000fe400000000b2 */
[----:B------:R-:W-:Y:S02]  /*43c0*/  SHF.R.U32.HI R172, RZ, 0x8, R172 ;  /* 0x00000008ffac7819 */ /* 0x000fe400000116ac */
[----:B------:R-:W-:Y:S02]  /*43d0*/  PRMT R178, R204, 0x7632, R178 ;  /* 0x00007632ccb27816 */ /* 0x000fe400000000b2 */
[----:B------:R-:W-:Y:S02]  /*43e0*/  PRMT R172, R175, 0x5410, R172 ;  /* 0x00005410afac7816 */ /* 0x000fe400000000ac */
[----:B------:R-:W-:Y:S02]  /*43f0*/  LOP3.LUT R175, R178, 0xff, RZ, 0xc0, !PT ;  /* 0x000000ffb2af7812 */ /* 0x000fe400078ec0ff */
[----:B------:R-:W-:Y:S02]  /*4400*/  SHF.R.U32.HI R204, RZ, 0x18, R204 ;  /* 0x00000018ffcc7819 */ /* 0x000fe400000116cc */
[----:B-1----:R-:W-:Y:S02]  /*4410*/  FMNMX.FTZ R166, R166, R179, !PT ;  /* 0x000000b3a6a67209 */ /* 0x002fe40007810000 */
[----:B--2---:R-:W-:Y:S02]  /*4420*/  FMNMX.FTZ R170, R165, R170, !PT ;  /* 0x000000aaa5aa7209 */ /* 0x004fe40007810000 */
[----:B------:R-:W-:Y:S02]  /*4430*/  PRMT R204, R175, 0x5410, R204 ;  /* 0x00005410afcc7816 */ /* 0x000fe400000000cc */
[----:B---3--:R-:W-:Y:S01]  /*4440*/  FMNMX.FTZ R168, R177, R168, !PT ;  /* 0x000000a8b1a87209 */ /* 0x008fe20007810000 */
[----:B------:R-:W1:Y:S01]  /*4450*/  SHFL.BFLY PT, R175, R166, 0x1, 0x1f ;  /* 0x0c201f00a6af7f89 */ /* 0x000e6200000e0000 */
[----:B------:R-:W-:Y:S02]  /*4460*/  LOP3.LUT R176, R188, UR12, R183, 0x96, !PT ;  /* 0x0000000cbcb07c12 */ /* 0x000fe4000f8e96b7 */
[----:B----4-:R-:W-:Y:S05]  /*4470*/  FMNMX.FTZ R167, R164, R167, !PT ;  /* 0x000000a7a4a77209 */ /* 0x010fea0007810000 */
[----:B------:R-:W2:Y:S01]  /*4480*/  SHFL.BFLY PT, R165, R170, 0x1, 0x1f ;  /* 0x0c201f00aaa57f89 */ /* 0x000ea200000e0000 */
[C---:B------:R-:W-:Y:S01]  /*4490*/  FMUL.FTZ R188, R168.reuse, UR4 ;  /* 0x00000004a8bc7c20 */ /* 0x040fe20008410000 */
[C---:B------:R-:W-:Y:S01]  /*44a0*/  FSETP.NEU.FTZ.AND P0, PT, R168.reuse, -INF , PT ;  /* 0xff800000a800780b */ /* 0x040fe20003f1d000 */
[----:B------:R-:W-:Y:S01]  /*44b0*/  FADD.FTZ R3, -R168, R3 ;  /* 0x00000003a8037221 */ /* 0x000fe20000010100 */
[C---:B------:R-:W-:Y:S01]  /*44c0*/  FMUL.FTZ R187, R167.reuse, UR4 ;  /* 0x00000004a7bb7c20 */ /* 0x040fe20008410000 */
[----:B------:R-:W-:Y:S01]  /*44d0*/  MOV R180, R182 ;  /* 0x000000b600b47202 */ /* 0x000fe20000000f00 */
[----:B------:R-:W-:Y:S01]  /*44e0*/  FADD.FTZ R2, -R167, R2 ;  /* 0x00000002a7027221 */ /* 0x000fe20000010100 */
[----:B------:R-:W-:Y:S01]  /*44f0*/  FSEL R188, R188, RZ, P0 ;  /* 0x000000ffbcbc7208 */ /* 0x000fe20000000000 */
[----:B------:R-:W-:Y:S01]  /*4500*/  FMUL.FTZ R164, R3, UR4 ;  /* 0x0000000403a47c20 */ /* 0x000fe20008410000 */
[----:B------:R-:W-:Y:S01]  /*4510*/  FSETP.NEU.FTZ.AND P0, PT, R167, -INF , PT ;  /* 0xff800000a700780b */ /* 0x000fe20003f1d000 */
[----:B------:R-:W-:Y:S01]  /*4520*/  FMUL.FTZ R3, R2, UR4 ;  /* 0x0000000402037c20 */ /* 0x000fe20008410000 */
[----:B------:R-:W-:Y:S01]  /*4530*/  LOP3.LUT R183, R180, 0xff, RZ, 0xc0, !PT ;  /* 0x000000ffb4b77812 */ /* 0x000fe200078ec0ff */
[--C-:B------:R-:W-:Y:S01]  /*4540*/  FFMA.FTZ R192, R16, UR4, -R188.reuse ;  /* 0x0000000410c07c23 */ /* 0x100fe200080108bc */
[----:B------:R-:W-:Y:S01]  /*4550*/  FSEL R187, R187, RZ, P0 ;  /* 0x000000ffbbbb7208 */ /* 0x000fe20000000000 */
[--C-:B------:R-:W-:Y:S01]  /*4560*/  FFMA.FTZ R193, R17, UR4, -R188.reuse ;  /* 0x0000000411c17c23 */ /* 0x100fe200080108bc */
[----:B------:R-:W-:Y:S01]  /*4570*/  LOP3.LUT R180, R176, 0xffff, RZ, 0xc0, !PT ;  /* 0x0000ffffb0b47812 */ /* 0x000fe200078ec0ff */
[--C-:B------:R-:W-:Y:S01]  /*4580*/  FFMA.FTZ R197, R4, UR4, -R188.reuse ;  /* 0x0000000404c57c23 */ /* 0x100fe200080108bc */
[----:B------:R-:W-:Y:S01]  /*4590*/  PRMT R177, R176, 0x7632, R177 ;  /* 0x00007632b0b17816 */ /* 0x000fe200000000b1 */
[--C-:B------:R-:W-:Y:S01]  /*45a0*/  FFMA.FTZ R194, R18, UR4, -R187.reuse ;  /* 0x0000000412c27c23 */ /* 0x100fe200080108bb */
[--C-:B------:R-:W-:Y:S01]  /*45b0*/  FFMA.FTZ R195, R19, UR4, -R187.reuse ;  /* 0x0000000413c37c23 */ /* 0x100fe200080108bb */
[--C-:B------:R-:W-:Y:S01]  /*45c0*/  FFMA.FTZ R198, R6, UR4, -R187.reuse ;  /* 0x0000000406c67c23 */ /* 0x100fe200080108bb */
[--C-:B------:R-:W-:Y:S01]  /*45d0*/  FFMA.FTZ R199, R7, UR4, -R187.reuse ;  /* 0x0000000407c77c23 */ /* 0x100fe200080108bb */
[----:B-1----:R-:W-:Y:S01]  /*45e0*/  FMNMX.FTZ R166, R166, R175, !PT ;  /* 0x000000afa6a67209 */ /* 0x002fe20007810000 */
[----:B------:R-:W-:Y:S01]  /*45f0*/  FFMA.FTZ R196, R5, UR4, -R188 ;  /* 0x0000000405c47c23 */ /* 0x000fe200080108bc */
[----:B--2---:R-:W-:Y:S01]  /*4600*/  FMNMX.FTZ R165, R170, R165, !PT ;  /* 0x000000a5aaa57209 */ /* 0x004fe20007810000 */
[----:B------:R-:W-:Y:S01]  /*4610*/  MUFU.EX2 R194, R194 ;  /* 0x000000c200c27308 */ /* 0x000fe20000000800 */
[----:B------:R-:W-:Y:S01]  /*4620*/  LOP3.LUT R179, R176, 0xff, RZ, 0xc0, !PT ;  /* 0x000000ffb0b37812 */ /* 0x000fe200078ec0ff */
[----:B------:R-:W-:Y:S01]  /*4630*/  FMUL.FTZ R186, R166, UR4 ;  /* 0x00000004a6ba7c20 */ /* 0x000fe20008410000 */
[----:B------:R-:W-:Y:S07]  /*4640*/  SHF.R.U32.HI R176, RZ, 0x18, R176 ;  /* 0x00000018ffb07819 */ /* 0x000fee00000116b0 */
[----:B------:R-:W1:Y:S01]  /*4650*/  MUFU.EX2 R195, R195 ;  /* 0x000000c300c37308 */ /* 0x000e620000000800 */
[----:B------:R-:W-:Y:S01]  /*4660*/  LOP3.LUT R177, R177, 0xff, RZ, 0xc0, !PT ;  /* 0x000000ffb1b17812 */ /* 0x000fe200078ec0ff */
[C---:B------:R-:W-:Y:S01]  /*4670*/  FADD.FTZ R4, -R165.reuse, R0 ;  /* 0x00000000a5047221 */ /* 0x040fe20000010100 */
[----:B------:R-:W-:Y:S07]  /*4680*/  SHF.R.U32.HI R180, RZ, 0x8, R180 ;  /* 0x00000008ffb47819 */ /* 0x000fee00000116b4 */
[----:B------:R-:W-:Y:S01]  /*4690*/  MUFU.EX2 R192, R192 ;  /* 0x000000c000c07308 */ /* 0x000fe20000000800 */
[----:B------:R-:W-:Y:S01]  /*46a0*/  LOP3.LUT R185, R184, 0xff, RZ, 0xc0, !PT ;  /* 0x000000ffb8b97812 */ /* 0x000fe200078ec0ff */
[C---:B------:R-:W-:Y:S01]  /*46b0*/  FMUL.FTZ R184, R165.reuse, UR4 ;  /* 0x00000004a5b87c20 */ /* 0x040fe20008410000 */
[----:B------:R-:W-:Y:S07]  /*46c0*/  FSETP.NEU.FTZ.AND P0, PT, R165, -INF , PT ;  /* 0xff800000a500780b */ /* 0x000fee0003f1d000 */
[----:B------:R-:W2:Y:S01]  /*46d0*/  MUFU.EX2 R193, R193 ;  /* 0x000000c100c17308 */ /* 0x000ea20000000800 */
[----:B------:R-:W-:Y:S01]  /*46e0*/  FSETP.NEU.FTZ.AND P1, PT, R166, -INF , PT ;  /* 0xff800000a600780b */ /* 0x000fe20003f3d000 */
[----:B------:R-:W-:Y:S01]  /*46f0*/  FMUL.FTZ R0, R4, UR4 ;  /* 0x0000000404007c20 */ /* 0x000fe20008410000 */
[----:B------:R-:W-:Y:S07]  /*4700*/  PRMT R180, R179, 0x5410, R180 ;  /* 0x00005410b3b47816 */ /* 0x000fee00000000b4 */
[----:B------:R-:W-:Y:S01]  /*4710*/  MUFU.EX2 R198, R198 ;  /* 0x000000c600c67308 */ /* 0x000fe20000000800 */
[----:B------:R-:W-:Y:S01]  /*4720*/  PRMT R16, R177, 0x5410, R176 ;  /* 0x00005410b1107816 */ /* 0x000fe200000000b0 */
[--C-:B------:R-:W-:Y:S01]  /*4730*/  FFMA.FTZ R247, R35, UR4, -R187.reuse ;  /* 0x0000000423f77c23 */ /* 0x100fe200080108bb */
[----:B------:R-:W-:Y:S07]  /*4740*/  LOP3.LUT R2, R173, 0xff00ff, RZ, 0xc0, !PT ;  /* 0x00ff00ffad027812 */ /* 0x000fee00078ec0ff */
[----:B------:R-:W3:Y:S01]  /*4750*/  MUFU.EX2 R199, R199 ;  /* 0x000000c700c77308 */ /* 0x000ee20000000800 */
[----:B------:R-:W4:Y:S01]  /*4760*/  LDSM.16.MT88.4 R176, [R212+0xa000] ;  /* 0x00a00000d4b0783b */ /* 0x000f220000004200 */
[----:B------:R-:W-:Y:S01]  /*4770*/  FSEL R184, R184, RZ, P0 ;  /* 0x000000ffb8b87208 */ /* 0x000fe20000000000 */
[----:B------:R-:W-:Y:S07]  /*4780*/  FFMA.FTZ R250, R22, UR4, -R187 ;  /* 0x0000000416fa7c23 */ /* 0x000fee00080108bb */
[----:B------:R-:W-:Y:S01]  /*4790*/  MUFU.EX2 R197, R197 ;  /* 0x000000c500c57308 */ /* 0x000fe20000000800 */
[----:B------:R-:W-:Y:S02]  /*47a0*/  FSEL R186, R186, RZ, P1 ;  /* 0x000000ffbaba7208 */ /* 0x000fe40000800000 */
[----:B------:R-:W-:Y:S07]  /*47b0*/  PRMT R174, R185, 0x5410, R174 ;  /* 0x00005410b9ae7816 */ /* 0x000fee00000000ae */
[----:B------:R-:W5:Y:S01]  /*47c0*/  MUFU.EX2 R196, R196 ;  /* 0x000000c400c47308 */ /* 0x000f620000000800 */
[--C-:B------:R-:W-:Y:S01]  /*47d0*/  HSET2.LE.AND R175, R2, R225.reuse, PT ;  /* 0x000000e102af7233 */ /* 0x100fe20003803000 */
[--C-:B------:R-:W-:Y:S01]  /*47e0*/  FFMA.FTZ R203, R14, UR4, -R184.reuse ;  /* 0x000000040ecb7c23 */ /* 0x100fe200080108b8 */
[----:B------:R-:W-:Y:S01]  /*47f0*/  FFMA.FTZ R202, R15, UR4, -R184 ;  /* 0x000000040fca7c23 */ /* 0x000fe200080108b8 */
[--C-:B------:R-:W-:Y:S01]  /*4800*/  FFMA.FTZ R200, R12, UR4, -R186.reuse ;  /* 0x000000040cc87c23 */ /* 0x100fe200080108ba */
[----:B------:R-:W-:Y:S01]  /*4810*/  FFMA.FTZ R201, R13, UR4, -R186 ;  /* 0x000000040dc97c23 */ /* 0x000fe200080108ba */
[----:B-1----:R-:W-:Y:S01]  /*4820*/  F2FP.BF16.F32.PACK_AB R2, R195, R194 ;  /* 0x000000c2c302723e */ /* 0x002fe200000010ff */
[--C-:B------:R-:W-:Y:S01]  /*4830*/  FFMA.FTZ R207, R10, UR4, -R184.reuse ;  /* 0x000000040acf7c23 */ /* 0x100fe200080108b8 */
[--C-:B------:R-:W-:Y:S02]  /*4840*/  HSET2.LE.AND R174, R174, R225.reuse, PT ;  /* 0x000000e1aeae7233 */ /* 0x100fe40003803000 */
[----:B------:R-:W-:Y:S01]  /*4850*/  MUFU.EX2 R203, R203 ;  /* 0x000000cb00cb7308 */ /* 0x000fe20000000800 */
[----:B--2---:R-:W-:Y:S01]  /*4860*/  F2FP.BF16.F32.PACK_AB R5, R193, R192 ;  /* 0x000000c0c105723e */ /* 0x004fe200000010ff */
[----:B------:R-:W-:Y:S01]  /*4870*/  FFMA.FTZ R206, R11, UR4, -R184 ;  /* 0x000000040bce7c23 */ /* 0x000fe200080108b8 */
[----:B------:R-:W-:Y:S07]  /*4880*/  LOP3.LUT R175, R2, R175, RZ, 0xc0, !PT ;  /* 0x000000af02af7212 */ /* 0x000fee00078ec0ff */
[----:B------:R-:W-:Y:S01]  /*4890*/  MUFU.EX2 R200, R200 ;  /* 0x000000c800c87308 */ /* 0x000fe20000000800 */
[--C-:B------:R-:W-:Y:S01]  /*48a0*/  HSET2.LE.AND R173, R204, R225.reuse, PT ;  /* 0x000000e1ccad7233 */ /* 0x100fe20003803000 */
[--C-:B------:R-:W-:Y:S01]  /*48b0*/  FFMA.FTZ R205, R8, UR4, -R186.reuse ;  /* 0x0000000408cd7c23 */ /* 0x100fe200080108ba */
[----:B---3--:R-:W-:Y:S07]  /*48c0*/  F2FP.BF16.F32.PACK_AB R2, R199, R198 ;  /* 0x000000c6c702723e */ /* 0x008fee00000010ff */
[----:B------:R-:W-:Y:S01]  /*48d0*/  MUFU.EX2 R201, R201 ;  /* 0x000000c900c97308 */ /* 0x000fe20000000800 */
[----:B------:R-:W-:Y:S01]  /*48e0*/  LOP3.LUT R174, R5, R174, RZ, 0xc0, !PT ;  /* 0x000000ae05ae7212 */ /* 0x000fe200078ec0ff */
[--C-:B------:R-:W-:Y:S01]  /*48f0*/  FFMA.FTZ R9, R9, UR4, -R186.reuse ;  /* 0x0000000409097c23 */ /* 0x100fe200080108ba */
[--C-:B------:R-:W-:Y:S07]  /*4900*/  HSET2.LE.AND R172, R172, R225.reuse, PT ;  /* 0x000000e1acac7233 */ /* 0x100fee0003803000 */
[----:B------:R-:W-:Y:S01]  /*4910*/  MUFU.EX2 R202, R202 ;  /* 0x000000ca00ca7308 */ /* 0x000fe20000000800 */
[----:B-----5:R-:W-:Y:S01]  /*4920*/  F2FP.BF16.F32.PACK_AB R5, R196, R197 ;  /* 0x000000c5c405723e */ /* 0x020fe200000010ff */
[----:B------:R-:W-:Y:S01]  /*4930*/  FFMA.FTZ R252, R29, UR4, -R186 ;  /* 0x000000041dfc7c23 */ /* 0x000fe200080108ba */
[----:B------:R-:W-:Y:S07]  /*4940*/  LOP3.LUT R173, R2, R173, RZ, 0xc0, !PT ;  /* 0x000000ad02ad7212 */ /* 0x000fee00078ec0ff */
[----:B------:R-:W1:Y:S01]  /*4950*/  MUFU.EX2 R164, R164 ;  /* 0x000000a400a47308 */ /* 0x000e620000000800 */
[----:B------:R-:W-:Y:S02]  /*4960*/  MOV R170, R238 ;  /* 0x000000ee00aa7202 */ /* 0x000fe40000000f00 */
[----:B------:R-:W-:Y:S07]  /*4970*/  LOP3.LUT R2, R181, 0xff00ff, RZ, 0xc0, !PT ;  /* 0x00ff00ffb5027812 */ /* 0x000fee00078ec0ff */
[----:B------:R-:W2:Y:S01]  /*4980*/  MUFU.EX2 R3, R3 ;  /* 0x0000000300037308 */ /* 0x000ea20000000800 */
[----:B------:R-:W-:Y:S02]  /*4990*/  PRMT R182, R182, 0x7771, RZ ;  /* 0x00007771b6b67816 */ /* 0x000fe400000000ff */
[----:B------:R-:W-:Y:S01]  /*49a0*/  LOP3.LUT R172, R5, R172, RZ, 0xc0, !PT ;  /* 0x000000ac05ac7212 */ /* 0x000fe200078ec0ff */
[----:B------:R-:W-:Y:S01]  /*49b0*/  FADD.FTZ R5, -R166, R169 ;  /* 0x000000a9a6057221 */ /* 0x000fe20000010100 */
[----:B------:R-:W-:Y:S05]  /*49c0*/  PRMT R182, R183, 0x5410, R182 ;  /* 0x00005410b7b67816 */ /* 0x000fea00000000b6 */
[----:B------:R-:W-:Y:S01]  /*49d0*/  MUFU.EX2 R205, R205 ;  /* 0x000000cd00cd7308 */ /* 0x000fe20000000800 */
[----:B------:R-:W-:Y:S02]  /*49e0*/  LOP3.LUT P0, RZ, R170, 0x2, RZ, 0xc0, !PT ;  /* 0x00000002aaff7812 */ /* 0x000fe4000780c0ff */
[--C-:B------:R-:W-:Y:S01]  /*49f0*/  HSET2.LE.AND R183, R2, R225.reuse, PT ;  /* 0x000000e102b77233 */ /* 0x100fe20003803000 */
[----:B------:R-:W-:Y:S06]  /*4a00*/  FMUL.FTZ R2, R5, UR4 ;  /* 0x0000000405027c20 */ /* 0x000fec0008410000 */
[----:B------:R-:W3:Y:S01]  /*4a10*/  MUFU.EX2 R204, R9 ;  /* 0x0000000900cc7308 */ /* 0x000ee20000000800 */
[----:B------:R-:W-:Y:S01]  /*4a20*/  SEL R185, R208, 0xffffffe0, !P0 ;  /* 0xffffffe0d0b97807 */ /* 0x000fe20004000000 */
[----:B-1----:R-:W-:Y:S01]  /*4a30*/  FMUL.FTZ R4, R164, R160 ;  /* 0x000000a0a4047220 */ /* 0x002fe20000410000 */
[--C-:B------:R-:W-:Y:S07]  /*4a40*/  HSET2.LE.AND R182, R182, R225.reuse, PT ;  /* 0x000000e1b6b67233 */ /* 0x100fee0003803000 */
[----:B------:R-:W-:Y:S01]  /*4a50*/  MUFU.EX2 R207, R207 ;  /* 0x000000cf00cf7308 */ /* 0x000fe20000000800 */
[----:B------:R-:W-:Y:S01]  /*4a60*/  F2FP.BF16.F32.PACK_AB R5, R201, R200 ;  /* 0x000000c8c905723e */ /* 0x000fe200000010ff */
[----:B--2---:R-:W-:Y:S01]  /*4a70*/  FMUL.FTZ R7, R3, R163 ;  /* 0x000000a303077220 */ /* 0x004fe20000410000 */
[----:B------:R-:W-:Y:S07]  /*4a80*/  F2FP.BF16.F32.PACK_AB R6, R202, R203 ;  /* 0x000000cbca06723e */ /* 0x000fee00000010ff */
[----:B------:R-:W-:Y:S01]  /*4a90*/  MUFU.EX2 R206, R206 ;  /* 0x000000ce00ce7308 */ /* 0x000fe20000000800 */
[----:B------:R-:W-:Y:S01]  /*4aa0*/  IADD3 R169, PT, PT, R185, R212, RZ ;  /* 0x000000d4b9a97210 */ /* 0x000fe20007ffe0ff */
[----:B------:R-:W-:Y:S01]  /*4ab0*/  FMUL.FTZ R17, R164, R149 ;  /* 0x00000095a4117220 */ /* 0x000fe20000410000 */
[----:B------:R-:W-:Y:S07]  /*4ac0*/  LOP3.LUT R182, R5, R182, RZ, 0xc0, !PT ;  /* 0x000000b605b67212 */ /* 0x000fee00078ec0ff */
[----:B------:R-:W1:Y:S01]  /*4ad0*/  MUFU.EX2 R2, R2 ;  /* 0x0000000200027308 */ /* 0x000e620000000800 */
[----:B------:R-:W-:Y:S01]  /*4ae0*/  LOP3.LUT R183, R6, R183, RZ, 0xc0, !PT ;  /* 0x000000b706b77212 */ /* 0x000fe200078ec0ff */
[C---:B------:R-:W-:Y:S01]  /*4af0*/  FMUL.FTZ R5, R164.reuse, R161 ;  /* 0x000000a1a4057220 */ /* 0x040fe20000410000 */
[C---:B------:R-:W-:Y:S07]  /*4b00*/  FMUL.FTZ R6, R3.reuse, R162 ;  /* 0x000000a203067220 */ /* 0x040fee0000410000 */
[----:B------:R-:W2:Y:S01]  /*4b10*/  MUFU.EX2 R0, R0 ;  /* 0x0000000000007308 */ /* 0x000ea20000000800 */
[----:B------:R-:W5:Y:S01]  /*4b20*/  LDSM.16.MT88.4 R160, [R169+0xa000] ;  /* 0x00a00000a9a0783b */ /* 0x000f620000004200 */
[--C-:B------:R-:W-:Y:S01]  /*4b30*/  HSET2.LE.AND R180, R180, R225.reuse, PT ;  /* 0x000000e1b4b47233 */ /* 0x100fe20003803000 */
[----:B------:R-:W-:Y:S01]  /*4b40*/  FMUL.FTZ R18, R3, R150 ;  /* 0x0000009603127220 */ /* 0x000fe20000410000 */
[--C-:B------:R-:W-:Y:S01]  /*4b50*/  HSET2.LE.AND R181, R16, R225.reuse, PT ;  /* 0x000000e110b57233 */ /* 0x100fe20003803000 */
[----:B------:R-:W-:Y:S01]  /*4b60*/  FMUL.FTZ R16, R164, R148 ;  /* 0x00000094a4107220 */ /* 0x000fe20000410000 */
[-C--:B----4-:R-:W-:Y:S04]  /*4b70*/  HMMA.16816.F32.BF16 R4, R172, R176.reuse, R4 ;  /* 0x000000b0ac04723c */ /* 0x090fe80000041804 */
[----:B------:R-:W-:Y:S01]  /*4b80*/  MUFU.EX2 R250, R250 ;  /* 0x000000fa00fa7308 */ /* 0x000fe20000000800 */
[----:B---3--:R-:W-:Y:S01]  /*4b90*/  F2FP.BF16.F32.PACK_AB R9, R204, R205 ;  /* 0x000000cdcc09723e */ /* 0x008fe200000010ff */
[----:B-1----:R-:W-:Y:S01]  /*4ba0*/  FMUL.FTZ R12, R2, R152 ;  /* 0x00000098020c7220 */ /* 0x002fe20000410000 */
[----:B------:R-:W-:Y:S01]  /*4bb0*/  F2FP.BF16.F32.PACK_AB R8, R206, R207 ;  /* 0x000000cfce08723e */ /* 0x000fe200000010ff */
[----:B--2---:R-:W-:Y:S01]  /*4bc0*/  FMUL.FTZ R10, R0, R158 ;  /* 0x0000009e000a7220 */ /* 0x004fe20000410000 */
[----:B------:R-:W-:Y:S01]  /*4bd0*/  LOP3.LUT R180, R9, R180, RZ, 0xc0, !PT ;  /* 0x000000b409b47212 */ /* 0x000fe200078ec0ff */
[----:B------:R-:W-:Y:S01]  /*4be0*/  FMUL.FTZ R9, R2, R157 ;  /* 0x0000009d02097220 */ /* 0x000fe20000410000 */
[----:B------:R-:W-:Y:S01]  /*4bf0*/  LOP3.LUT R181, R8, R181, RZ, 0xc0, !PT ;  /* 0x000000b508b57212 */ /* 0x000fe200078ec0ff */
[----:B------:R-:W-:Y:S01]  /*4c00*/  FMUL.FTZ R8, R2, R156 ;  /* 0x0000009c02087220 */ /* 0x000fe20000410000 */
[----:B------:R-:W-:Y:S01]  /*4c10*/  FMUL.FTZ R11, R0, R159 ;  /* 0x0000009f000b7220 */ /* 0x000fe20000410000 */
[----:B------:R-:W-:Y:S01]  /*4c20*/  LOP3.LUT P3, RZ, R170, 0x4, RZ, 0xc0, !PT ;  /* 0x00000004aaff7812 */ /* 0x000fe2000786c0ff */
[----:B------:R-:W-:Y:S01]  /*4c30*/  FMUL.FTZ R13, R2, R153 ;  /* 0x00000099020d7220 */ /* 0x000fe20000410000 */
[C---:B------:R-:W-:Y:S01]  /*4c40*/  FMUL.FTZ R14, R0.reuse, R154 ;  /* 0x0000009a000e7220 */ /* 0x040fe20000410000 */
[----:B------:R-:W-:Y:S01]  /*4c50*/  FMUL.FTZ R15, R0, R155 ;  /* 0x0000009b000f7220 */ /* 0x000fe20000410000 */
[C---:B------:R-:W-:Y:S01]  /*4c60*/  FMUL.FTZ R19, R3.reuse, R151 ;  /* 0x0000009703137220 */ /* 0x040fe20000410000 */
[C---:B------:R-:W-:Y:S01]  /*4c70*/  FMUL.FTZ R22, R3.reuse, R146 ;  /* 0x0000009203167220 */ /* 0x040fe20000410000 */
[C---:B------:R-:W-:Y:S01]  /*4c80*/  HMMA.16816.F32.BF16 R8, R180.reuse, R176, R8 ;  /* 0x000000b0b408723c */ /* 0x040fe20000041808 */
[----:B------:R-:W-:Y:S03]  /*4c90*/  MUFU.EX2 R247, R247 ;  /* 0x000000f700f77308 */ /* 0x000fe60000000800 */
[----:B------:R-:W-:Y:S01]  /*4ca0*/  FMUL.FTZ R35, R3, R143 ;  /* 0x0000008f03237220 */ /* 0x000fe20000410000 */
[----:B------:R-:W-:Y:S01]  /*4cb0*/  MOV R156, R228 ;  /* 0x000000e4009c7202 */ /* 0x000fe20000000f00 */
[----:B------:R-:W-:Y:S01]  /*4cc0*/  FMUL.FTZ R36, R164, R36 ;  /* 0x00000024a4247220 */ /* 0x000fe20000410000 */
[----:B------:R-:W-:Y:S01]  /*4cd0*/  @P3 IADD3 R156, PT, PT, R224, -0x40, RZ ;  /* 0xffffffc0e09c3810 */ /* 0x000fe20007ffe0ff */
[-C--:B------:R-:W-:Y:S03]  /*4ce0*/  HMMA.16816.F32.BF16 R12, R180, R178.reuse, R12 ;  /* 0x000000b2b40c723c */ /* 0x080fe6000004180c */
[----:B------:R-:W-:Y:S01]  /*4cf0*/  MUFU.EX2 R252, R252 ;  /* 0x000000fc00fc7308 */ /* 0x000fe20000000800 */
[----:B------:R-:W-:Y:S01]  /*4d00*/  IADD3 R157, PT, PT, R185, R156, RZ ;  /* 0x0000009cb99d7210 */ /* 0x000fe20007ffe0ff */
[----:B------:R-:W1:Y:S01]  /*4d10*/  LDSM.16.MT88.4 R148, [R156] ;  /* 0x000000009c94783b */ /* 0x000e620000004200 */
[----:B------:R-:W-:Y:S01]  /*4d20*/  FMUL.FTZ R37, R164, R37 ;  /* 0x00000025a4257220 */ /* 0x000fe20000410000 */
[C---:B------:R-:W-:Y:S01]  /*4d30*/  FMUL.FTZ R38, R3.reuse, R38 ;  /* 0x0000002603267220 */ /* 0x040fe20000410000 */
[C---:B------:R-:W-:Y:S01]  /*4d40*/  FMUL.FTZ R39, R3.reuse, R39 ;  /* 0x0000002703277220 */ /* 0x040fe20000410000 */
[C---:B------:R-:W-:Y:S04]  /*4d50*/  HMMA.16816.F32.BF16 R16, R172.reuse, R178, R16 ;  /* 0x000000b2ac10723c */ /* 0x040fe80000041810 */
[----:B------:R-:W2:Y:S01]  /*4d60*/  LDSM.16.MT88.4 R152, [R157] ;  /* 0x000000009d98783b */ /* 0x000ea20000004200 */
        /* <DEDUP_REMOVED lines=27> */
[-C--:B-1----:R-:W-:Y:S03]  /*4f20*/  HMMA.16816.F32.BF16 R52, R172, R148.reuse, R52 ;  /* 0x00000094ac34723c */ /* 0x082fe60000041834 */
        /* <DEDUP_REMOVED lines=22> */
[-C--:B--2---:R-:W-:Y:S03]  /*5090*/  HMMA.16816.F32.BF16 R68, R172, R152.reuse, R68 ;  /* 0x00000098ac44723c */ /* 0x084fe60000041844 */
[C---:B------:R-:W-:Y:S01]  /*50a0*/  FMUL.FTZ R81, R164.reuse, R81 ;  /* 0x00000051a4517220 */ /* 0x040fe20000410000 */
[C---:B------:R-:W-:Y:S01]  /*50b0*/  FMUL.FTZ R82, R3.reuse, R82 ;  /* 0x0000005203527220 */ /* 0x040fe20000410000 */
[C---:B------:R-:W-:Y:S01]  /*50c0*/  FMUL.FTZ R83, R3.reuse, R83 ;  /* 0x0000005303537220 */ /* 0x040fe20000410000 */
[C---:B------:R-:W-:Y:S01]  /*50d0*/  FMUL.FTZ R84, R164.reuse, R84 ;  /* 0x00000054a4547220 */ /* 0x040fe20000410000 */
[----:B------:R-:W-:Y:S01]  /*50e0*/  FMUL.FTZ R85, R164, R85 ;  /* 0x00000055a4557220 */ /* 0x000fe20000410000 */
[C---:B------:R-:W-:Y:S04]  /*50f0*/  HMMA.16816.F32.BF16 R72, R180.reuse, R152, R72 ;  /* 0x00000098b448723c */ /* 0x040fe80000041848 */
[C---:B------:R-:W-:Y:S01]  /*5100*/  FMUL.FTZ R86, R3.reuse, R86 ;  /* 0x0000005603567220 */ /* 0x040fe20000410000 */
[C---:B------:R-:W-:Y:S01]  /*5110*/  FMUL.FTZ R87, R3.reuse, R87 ;  /* 0x0000005703577220 */ /* 0x040fe20000410000 */
        /* <DEDUP_REMOVED lines=10> */
[----:B------:R-:W-:Y:S01]  /*51c0*/  FMUL.FTZ R95, R0, R95 ;  /* 0x0000005f005f7220 */ /* 0x000fe20000410000 */
        /* <DEDUP_REMOVED lines=11> */
[----:B------:R-:W-:Y:S01]  /*5280*/  LOP3.LUT R148, R246, UR15, R189, 0x96, !PT ;  /* 0x0000000ff6947c12 */ /* 0x000fe2000f8e96bd */
[----:B------:R-:W-:Y:S01]  /*5290*/  FMUL.FTZ R105, R2, R105 ;  /* 0x0000006902697220 */ /* 0x000fe20000410000 */
[C---:B------:R-:W-:Y:S01]  /*52a0*/  FMUL.FTZ R106, R0.reuse, R106 ;  /* 0x0000006a006a7220 */ /* 0x040fe20000410000 */
[----:B------:R-:W-:Y:S01]  /*52b0*/  FMUL.FTZ R107, R0, R107 ;  /* 0x0000006b006b7220 */ /* 0x000fe20000410000 */
[-C--:B------:R-:W-:Y:S03]  /*52c0*/  HMMA.16816.F32.BF16 R92, R180, R150.reuse, R92 ;  /* 0x00000096b45c723c */ /* 0x080fe6000004185c */
[----:B------:R-:W-:Y:S01]  /*52d0*/  IMAD.WIDE.U32 R148, R148, -0x2daee0ad, RZ ;  /* 0xd2511f5394947825 */ /* 0x000fe200078e00ff */
[----:B------:R-:W-:Y:S03]  /*52e0*/  LOP3.LUT R244, R244, UR15, R251, 0x96, !PT ;  /* 0x0000000ff4f47c12 */ /* 0x000fe6000f8e96fb */
[--C-:B------:R-:W-:Y:S01]  /*52f0*/  FFMA.FTZ R251, R30, UR4, -R184.reuse ;  /* 0x000000041efb7c23 */ /* 0x100fe200080108b8 */
[----:B------:R-:W-:Y:S01]  /*5300*/  FFMA.FTZ R30, R31, UR4, -R184 ;  /* 0x000000041f1e7c23 */ /* 0x000fe200080108b8 */
[C---:B------:R-:W-:Y:S03]  /*5310*/  HMMA.16816.F32.BF16 R96, R172.reuse, R150, R96 ;  /* 0x00000096ac60723c */ /* 0x040fe60000041860 */
[----:B------:R1:W-:Y:S01]  /*5320*/  MUFU.EX2 R189, R30 ;  /* 0x0000001e00bd7308 */ /* 0x0003e20000000800 */
[----:B------:R-:W-:Y:S01]  /*5330*/  LOP3.LUT R191, R190, UR11, R149, 0x96, !PT ;  /* 0x0000000bbebf7c12 */ /* 0x000fe2000f8e9695 */
[C---:B------:R-:W-:Y:S01]  /*5340*/  FMUL.FTZ R108, R2.reuse, R108 ;  /* 0x0000006c026c7220 */ /* 0x040fe20000410000 */
[----:B------:R-:W-:Y:S01]  /*5350*/  MOV R176, R148 ;  /* 0x0000009400b07202 */ /* 0x000fe20000000f00 */
[----:B------:R-:W-:Y:S01]  /*5360*/  FMUL.FTZ R109, R2, R109 ;  /* 0x0000006d026d7220 */ /* 0x000fe20000410000 */
[-C--:B--2---:R-:W-:Y:S05]  /*5370*/  HMMA.16816.F32.BF16 R100, R172, R152.reuse, R100 ;  /* 0x00000098ac64723c */ /* 0x084fea0000041864 */
[----:B------:R-:W-:Y:S01]  /*5380*/  MUFU.EX2 R251, R251 ;  /* 0x000000fb00fb7308 */ /* 0x000fe20000000800 */
[----:B------:R-:W-:Y:S01]  /*5390*/  PRMT R158, R148, 0x7773, RZ ;  /* 0x00007773949e7816 */ /* 0x000fe200000000ff */
[----:B------:R-:W-:Y:S01]  /*53a0*/  FMUL.FTZ R110, R0, R110 ;  /* 0x0000006e006e7220 */ /* 0x000fe20000410000 */
[----:B------:R-:W-:Y:S01]  /*53b0*/  PRMT R159, R148, 0x7772, RZ ;  /* 0x00007772949f7816 */ /* 0x000fe200000000ff */
[----:B------:R-:W-:Y:S01]  /*53c0*/  FMUL.FTZ R111, R0, R111 ;  /* 0x0000006f006f7220 */ /* 0x000fe20000410000 */
[----:B------:R-:W-:Y:S01]  /*53d0*/  PRMT R190, R148, 0x7771, RZ ;  /* 0x0000777194be7816 */ /* 0x000fe200000000ff */
[C---:B------:R-:W-:Y:S01]  /*53e0*/  HMMA.16816.F32.BF16 R104, R180.reuse, R152, R104 ;  /* 0x00000098b468723c */ /* 0x040fe20000041868 */
[----:B------:R-:W2:Y:S03]  /*53f0*/  LDSM.16.MT88.4 R148, [R156+0x1000] ;  /* 0x001000009c94783b */ /* 0x000ea60000004200 */
[----:B------:R-:W-:Y:S01]  /*5400*/  IMAD.WIDE.U32 R244, R244, -0x2daee0ad, RZ ;  /* 0xd2511f53f4f47825 */ /* 0x000fe200078e00ff */
[----:B------:R-:W-:Y:S03]  /*5410*/  LOP3.LUT R153, R176, 0xff, RZ, 0xc0, !PT ;  /* 0x000000ffb0997812 */ /* 0x000fe600078ec0ff */
[C---:B-1----:R-:W-:Y:S01]  /*5420*/  FMUL.FTZ R30, R3.reuse, R134 ;  /* 0x00000086031e7220 */ /* 0x042fe20000410000 */
[-C--:B------:R-:W-:Y:S03]  /*5430*/  HMMA.16816.F32.BF16 R108, R180, R154.reuse, R108 ;  /* 0x0000009ab46c723c */ /* 0x080fe6000004186c */
[----:B------:R-:W-:Y:S01]  /*5440*/  LOP3.LUT R248, R248, UR11, R245, 0x96, !PT ;  /* 0x0000000bf8f87c12 */ /* 0x000fe2000f8e96f5 */
[C---:B------:R-:W-:Y:S01]  /*5450*/  FMUL.FTZ R112, R164.reuse, R112 ;  /* 0x00000070a4707220 */ /* 0x040fe20000410000 */
[----:B------:R-:W-:Y:S01]  /*5460*/  FMUL.FTZ R113, R164, R113 ;  /* 0x00000071a4717220 */ /* 0x000fe20000410000 */
[C---:B------:R-:W-:Y:S01]  /*5470*/  FMUL.FTZ R114, R3.reuse, R114 ;  /* 0x0000007203727220 */ /* 0x040fe20000410000 */
[----:B------:R-:W-:Y:S01]  /*5480*/  FMUL.FTZ R115, R3, R115 ;  /* 0x0000007303737220 */ /* 0x000fe20000410000 */
[----:B------:R-:W-:Y:S01]  /*5490*/  PRMT R152, R248, 0x7632, R152 ;  /* 0x00007632f8987816 */ /* 0x000fe20000000098 */
[C---:B------:R-:W-:Y:S01]  /*54a0*/  FMUL.FTZ R116, R164.reuse, R116 ;  /* 0x00000074a4747220 */ /* 0x040fe20000410000 */
[----:B------:R-:W-:Y:S01]  /*54b0*/  PRMT R190, R153, 0x5410, R190 ;  /* 0x0000541099be7816 */ /* 0x000fe200000000be */
[----:B------:R-:W-:Y:S01]  /*54c0*/  FMUL.FTZ R117, R164, R117 ;  /* 0x00000075a4757220 */ /* 0x000fe20000410000 */
[----:B------:R-:W-:Y:S01]  /*54d0*/  LOP3.LUT R179, R152, 0xff, RZ, 0xc0, !PT ;  /* 0x000000ff98b37812 */ /* 0x000fe200078ec0ff */
[C---:B------:R-:W-:Y:S01]  /*54e0*/  FMUL.FTZ R118, R3.reuse, R118 ;  /* 0x0000007603767220 */ /* 0x040fe20000410000 */
[C---:B------:R-:W-:Y:S01]  /*54f0*/  HMMA.16816.F32.BF16 R112, R172.reuse, R154, R112 ;  /* 0x0000009aac70723c */ /* 0x040fe20000041870 */
[----:B------:R1:W3:Y:S03]  /*5500*/  LDSM.16.MT88.4 R152, [R157+0x1000] ;  /* 0x001000009d98783b */ /* 0x0002e60000004200 */
[----:B------:R-:W-:Y:S01]  /*5510*/  FMUL.FTZ R119, R3, R119 ;  /* 0x0000007703777220 */ /* 0x000fe20000410000 */
[----:B------:R-:W-:Y:S01]  /*5520*/  PRMT R162, R244, 0x7773, RZ ;  /* 0x00007773f4a27816 */ /* 0x000fe200000000ff */
[--C-:B------:R-:W-:Y:S01]  /*5530*/  FFMA.FTZ R246, R34, UR4, -R187.reuse ;  /* 0x0000000422f67c23 */ /* 0x100fe200080108bb */
[----:B------:R-:W-:Y:S01]  /*5540*/  PRMT R161, R244, 0x7772, RZ ;  /* 0x00007772f4a17816 */ /* 0x000fe200000000ff */
[----:B------:R-:W-:Y:S01]  /*5550*/  FFMA.FTZ R187, R23, UR4, -R187 ;  /* 0x0000000417bb7c23 */ /* 0x000fe200080108bb */
[C---:B------:R-:W-:Y:S01]  /*5560*/  FMUL.FTZ R23, R3.reuse, R147 ;  /* 0x0000009303177220 */ /* 0x040fe20000410000 */
[----:B------:R-:W-:Y:S01]  /*5570*/  FMUL.FTZ R34, R3, R142 ;  /* 0x0000008e03227220 */ /* 0x000fe20000410000 */
[----:B------:R-:W-:Y:S01]  /*5580*/  PRMT R161, R161, 0x5410, R162 ;  /* 0x00005410a1a17816 */ /* 0x000fe200000000a2 */
[----:B------:R-:W-:Y:S01]  /*5590*/  MUFU.EX2 R185, R187 ;  /* 0x000000bb00b97308 */ /* 0x000fe20000000800 */
[C---:B------:R-:W-:Y:S01]  /*55a0*/  FMUL.FTZ R120, R2.reuse, R120 ;  /* 0x0000007802787220 */ /* 0x040fe20000410000 */
[----:B------:R-:W-:Y:S01]  /*55b0*/  FMUL.FTZ R121, R2, R121 ;  /* 0x0000007902797220 */ /* 0x000fe20000410000 */
[C---:B------:R-:W-:Y:S01]  /*55c0*/  FMUL.FTZ R122, R0.reuse, R122 ;  /* 0x0000007a007a7220 */ /* 0x040fe20000410000 */
[----:B------:R-:W-:Y:S01]  /*55d0*/  FMUL.FTZ R123, R0, R123 ;  /* 0x0000007b007b7220 */ /* 0x000fe20000410000 */
[----:B------:R-:W-:Y:S01]  /*55e0*/  MOV R160, R244 ;  /* 0x000000f400a07202 */ /* 0x000fe20000000f00 */
[--C-:B------:R-:W-:Y:S01]  /*55f0*/  FFMA.FTZ R245, R33, UR4, -R188.reuse ;  /* 0x0000000421f57c23 */ /* 0x100fe200080108bc */
[-C--:B--2---:R-:W-:Y:S03]  /*5600*/  HMMA.16816.F32.BF16 R116, R172, R148.reuse, R116 ;  /* 0x00000094ac74723c */ /* 0x084fe60000041874 */
[----:B------:R-:W2:Y:S01]  /*5610*/  MUFU.EX2 R246, R246 ;  /* 0x000000f600f67308 */ /* 0x000ea20000000800 */
[----:B------:R-:W-:Y:S01]  /*5620*/  PRMT R178, R244, 0x7771, RZ ;  /* 0x00007771f4b27816 */ /* 0x000fe200000000ff */
[----:B------:R-:W-:Y:S01]  /*5630*/  FFMA.FTZ R244, R32, UR4, -R188 ;  /* 0x0000000420f47c23 */ /* 0x000fe200080108bc */
[----:B------:R-:W-:Y:S01]  /*5640*/  LOP3.LUT R177, R248, 0xffff, RZ, 0xc0, !PT ;  /* 0x0000fffff8b17812 */ /* 0x000fe200078ec0ff */
[----:B------:R-:W-:Y:S01]  /*5650*/  FMUL.FTZ R32, R164, R140 ;  /* 0x0000008ca4207220 */ /* 0x000fe20000410000 */
[----:B------:R-:W-:Y:S01]  /*5660*/  LOP3.LUT R176, R248, 0xff, RZ, 0xc0, !PT ;  /* 0x000000fff8b07812 */ /* 0x000fe200078ec0ff */
[C---:B------:R-:W-:Y:S04]  /*5670*/  HMMA.16816.F32.BF16 R120, R180.reuse, R148, R120 ;  /* 0x00000094b478723c */ /* 0x040fe80000041878 */
[----:B------:R-:W-:Y:S01]  /*5680*/  MUFU.EX2 R245, R245 ;  /* 0x000000f500f57308 */ /* 0x000fe20000000800 */
[----:B------:R-:W-:Y:S01]  /*5690*/  SHF.R.U32.HI R162, RZ, 0x18, R248 ;  /* 0x00000018ffa27819 */ /* 0x000fe200000116f8 */
[--C-:B------:R-:W-:Y:S01]  /*56a0*/  FFMA.FTZ R248, R20, UR4, -R188.reuse ;  /* 0x0000000414f87c23 */ /* 0x100fe200080108bc */
[----:B------:R-:W-:Y:S01]  /*56b0*/  FFMA.FTZ R188, R21, UR4, -R188 ;  /* 0x0000000415bc7c23 */ /* 0x000fe200080108bc */
[----:B------:R-:W-:Y:S01]  /*56c0*/  SHF.R.U32.HI R177, RZ, 0x8, R177 ;  /* 0x00000008ffb17819 */ /* 0x000fe200000116b1 */
[C---:B------:R-:W-:Y:S01]  /*56d0*/  FMUL.FTZ R124, R2.reuse, R124 ;  /* 0x0000007c027c7220 */ /* 0x040fe20000410000 */
[----:B------:R-:W-:Y:S04]  /*56e0*/  FMUL.FTZ R125, R2, R125 ;  /* 0x0000007d027d7220 */ /* 0x000fe80000410000 */
[----:B------:R-:W-:Y:S01]  /*56f0*/  MUFU.EX2 R249, R188 ;  /* 0x000000bc00f97308 */ /* 0x000fe20000000800 */
[C---:B------:R-:W-:Y:S01]  /*5700*/  FMUL.FTZ R126, R0.reuse, R126 ;  /* 0x0000007e007e7220 */ /* 0x040fe20000410000 */
[----:B------:R-:W-:Y:S01]  /*5710*/  FMUL.FTZ R127, R0, R127 ;  /* 0x0000007f007f7220 */ /* 0x000fe20000410000 */
[--C-:B-1----:R-:W-:Y:S07]  /*5720*/  FFMA.FTZ R157, R24, UR4, -R186.reuse ;  /* 0x00000004189d7c23 */ /* 0x102fee00080108ba */
[----:B------:R-:W1:Y:S01]  /*5730*/  MUFU.EX2 R244, R244 ;  /* 0x000000f400f47308 */ /* 0x000e620000000800 */
[----:B------:R-:W-:Y:S01]  /*5740*/  LOP3.LUT R24, R161, 0xff00ff, RZ, 0xc0, !PT ;  /* 0x00ff00ffa1187812 */ /* 0x000fe200078ec0ff */
[----:B------:R-:W-:Y:S01]  /*5750*/  FMUL.FTZ R21, R164, R145 ;  /* 0x00000091a4157220 */ /* 0x000fe20000410000 */
[----:B------:R-:W-:Y:S07]  /*5760*/  LOP3.LUT R163, R160, 0xff, RZ, 0xc0, !PT ;  /* 0x000000ffa0a37812 */ /* 0x000fee00078ec0ff */
[----:B------:R-:W4:Y:S01]  /*5770*/  MUFU.EX2 R248, R248 ;  /* 0x000000f800f87308 */ /* 0x000f220000000800 */
[-C--:B------:R-:W-:Y:S03]  /*5780*/  HMMA.16816.F32.BF16 R124, R180, R150.reuse, R124 ;  /* 0x00000096b47c723c */ /* 0x080fe6000004187c */
[----:B------:R-:W-:Y:S01]  /*5790*/  PRMT R176, R176, 0x5410, R177 ;  /* 0x00005410b0b07816 */ /* 0x000fe200000000b1 */
[----:B------:R-:W-:Y:S01]  /*57a0*/  FMUL.FTZ R20, R164, R144 ;  /* 0x00000090a4147220 */ /* 0x000fe20000410000 */
[----:B------:R-:W-:Y:S01]  /*57b0*/  LOP3.LUT R177, R191, 0xffff, RZ, 0xc0, !PT ;  /* 0x0000ffffbfb17812 */ /* 0x000fe200078ec0ff */
[----:B------:R-:W-:Y:S01]  /*57c0*/  FFMA.FTZ R144, R28, UR4, -R186 ;  /* 0x000000041c907c23 */ /* 0x000fe200080108ba */
[----:B------:R-:W-:Y:S01]  /*57d0*/  PRMT R159, R159, 0x5410, R158 ;  /* 0x000054109f9f7816 */ /* 0x000fe2000000009e */
[----:B------:R-:W-:Y:S01]  /*57e0*/  FMUL.FTZ R33, R164, R141 ;  /* 0x0000008da4217220 */ /* 0x000fe20000410000 */
[----:B------:R-:W-:Y:S01]  /*57f0*/  PRMT R162, R179, 0x5410, R162 ;  /* 0x00005410b3a27816 */ /* 0x000fe200000000a2 */
[----:B------:R-:W-:Y:S01]  /*5800*/  LDSM.16.MT88.4 R140, [R169+0xa800] ;  /* 0x00a80000a98c783b */ /* 0x000fe20000004200 */
[C---:B------:R-:W-:Y:S04]  /*5810*/  HMMA.16816.F32.BF16 R20, R172.reuse, R150, R20 ;  /* 0x00000096ac14723c */ /* 0x040fe80000041814 */
[----:B------:R-:W-:Y:S01]  /*5820*/  PRMT R178, R163, 0x5410, R178 ;  /* 0x00005410a3b27816 */ /* 0x000fe200000000b2 */
[----:B------:R-:W-:Y:S01]  /*5830*/  FFMA.FTZ R186, R25, UR4, -R186 ;  /* 0x0000000419ba7c23 */ /* 0x000fe200080108ba */
[--C-:B------:R-:W-:Y:S01]  /*5840*/  HSET2.LE.AND R179, R24, R225.reuse, PT ;  /* 0x000000e118b37233 */ /* 0x100fe20003803000 */
[C---:B------:R-:W-:Y:S01]  /*5850*/  FMUL.FTZ R24, R2.reuse, R136 ;  /* 0x0000008802187220 */ /* 0x040fe20000410000 */
[-C--:B---3--:R-:W-:Y:S01]  /*5860*/  HMMA.16816.F32.BF16 R32, R172, R152.reuse, R32 ;  /* 0x00000098ac20723c */ /* 0x088fe20000041820 */
[----:B------:R-:W3:Y:S02]  /*5870*/  LDSM.16.MT88.4 R148, [R212+0xa800] ;  /* 0x00a80000d494783b */ /* 0x000ee40000004200 */
[----:B------:R-:W-:Y:S01]  /*5880*/  LOP3.LUT R160, R191, 0xff, RZ, 0xc0, !PT ;  /* 0x000000ffbfa07812 */ /* 0x000fe200078ec0ff */
[C---:B------:R-:W-:Y:S01]  /*5890*/  FMUL.FTZ R128, R2.reuse, R128 ;  /* 0x0000008002807220 */ /* 0x040fe20000410000 */
[----:B------:R-:W-:Y:S01]  /*58a0*/  SHF.R.U32.HI R177, RZ, 0x8, R177 ;  /* 0x00000008ffb17819 */ /* 0x000fe200000116b1 */
[----:B------:R-:W-:Y:S01]  /*58b0*/  FMUL.FTZ R129, R2, R129 ;  /* 0x0000008102817220 */ /* 0x000fe20000410000 */
[----:B--2---:R-:W-:Y:S01]  /*58c0*/  F2FP.BF16.F32.PACK_AB R28, R247, R246 ;  /* 0x000000f6f71c723e */ /* 0x004fe200000010ff */
[C---:B------:R-:W-:Y:S01]  /*58d0*/  FMUL.FTZ R130, R0.reuse, R130 ;  /* 0x0000008200827220 */ /* 0x040fe20000410000 */
[----:B------:R-:W-:Y:S01]  /*58e0*/  LOP3.LUT R136, R159, 0xff00ff, RZ, 0xc0, !PT ;  /* 0x00ff00ff9f887812 */ /* 0x000fe200078ec0ff */
[----:B------:R-:W-:Y:S01]  /*58f0*/  FMUL.FTZ R131, R0, R131 ;  /* 0x0000008300837220 */ /* 0x000fe20000410000 */
[----:B------:R-:W-:Y:S01]  /*5900*/  MOV R159, R185 ;  /* 0x000000b9009f7202 */ /* 0x000fe20000000f00 */
[----:B------:R-:W-:Y:S01]  /*5910*/  FFMA.FTZ R161, R27, UR4, -R184 ;  /* 0x000000041ba17c23 */ /* 0x000fe200080108b8 */
[----:B------:R-:W-:Y:S01]  /*5920*/  PRMT R160, R160, 0x5410, R177 ;  /* 0x00005410a0a07816 */ /* 0x000fe200000000b1 */
[----:B------:R-:W-:Y:S01]  /*5930*/  FMUL.FTZ R25, R2, R137 ;  /* 0x0000008902197220 */ /* 0x000fe20000410000 */
[--C-:B------:R-:W-:Y:S01]  /*5940*/  HSET2.LE.AND R178, R178, R225.reuse, PT ;  /* 0x000000e1b2b27233 */ /* 0x100fe20003803000 */
[----:B------:R-:W-:Y:S01]  /*5950*/  FMUL.FTZ R27, R0, R139 ;  /* 0x0000008b001b7220 */ /* 0x000fe20000410000 */
[C---:B------:R-:W-:Y:S01]  /*5960*/  HMMA.16816.F32.BF16 R128, R180.reuse, R152, R128 ;  /* 0x00000098b480723c */ /* 0x040fe20000041880 */
[----:B------:R2:W5:Y:S03]  /*5970*/  MUFU.EX2 R152, R144 ;  /* 0x0000009000987308 */ /* 0x0005660000000800 */
[--C-:B------:R-:W-:Y:S07]  /*5980*/  HSET2.LE.AND R176, R176, R225.reuse, PT ;  /* 0x000000e1b0b07233 */ /* 0x100fee0003803000 */
[----:B------:R-:W3:Y:S01]  /*5990*/  MUFU.EX2 R153, R157 ;  /* 0x0000009d00997308 */ /* 0x000ee20000000800 */
[----:B------:R-:W-:Y:S01]  /*59a0*/  LOP3.LUT R179, R28, R179, RZ, 0xc0, !PT ;  /* 0x000000b31cb37212 */ /* 0x000fe200078ec0ff */
[----:B------:R-:W-:Y:S01]  /*59b0*/  FMUL.FTZ R28, R164, R132 ;  /* 0x00000084a41c7220 */ /* 0x000fe20000410000 */
[----:B-1----:R-:W-:Y:S07]  /*59c0*/  F2FP.BF16.F32.PACK_AB R31, R245, R244 ;  /* 0x000000f4f51f723e */ /* 0x002fee00000010ff */
[----:B------:R1:W3:Y:S01]  /*59d0*/  MUFU.EX2 R157, R186 ;  /* 0x000000ba009d7308 */ /* 0x0002e20000000800 */
[----:B----4-:R-:W-:Y:S01]  /*59e0*/  F2FP.BF16.F32.PACK_AB R29, R249, R248 ;  /* 0x000000f8f91d723e */ /* 0x010fe200000010ff */
[----:B------:R-:W-:Y:S01]  /*59f0*/  FFMA.FTZ R207, R0, R235, R207 ;  /* 0x000000eb00cf7223 */ /* 0x000fe200000100cf */
[--C-:B------:R-:W-:Y:S07]  /*5a00*/  HSET2.LE.AND R177, R162, R225.reuse, PT ;  /* 0x000000e1a2b17233 */ /* 0x100fee0003803000 */
[----:B------:R-:W-:Y:S01]  /*5a10*/  MUFU.EX2 R161, R161 ;  /* 0x000000a100a17308 */ /* 0x000fe20000000800 */
[----:B------:R-:W-:Y:S01]  /*5a20*/  F2FP.BF16.F32.PACK_AB R132, R159, R250 ;  /* 0x000000fa9f84723e */ /* 0x000fe200000010ff */
[----:B--2---:R-:W2:Y:S01]  /*5a30*/  LDSM.16.MT88.4 R144, [R156+0x800] ;  /* 0x000800009c90783b */ /* 0x004ea20000004200 */
[----:B------:R-:W-:Y:S01]  /*5a40*/  LOP3.LUT R178, R31, R178, RZ, 0xc0, !PT ;  /* 0x000000b21fb27212 */ /* 0x000fe200078ec0ff */
[----:B------:R-:W-:Y:S01]  /*5a50*/  FMUL.FTZ R31, R3, R135 ;  /* 0x00000087031f7220 */ /* 0x000fe20000410000 */
[----:B------:R-:W-:Y:S01]  /*5a60*/  LOP3.LUT R176, R29, R176, RZ, 0xc0, !PT ;  /* 0x000000b01db07212 */ /* 0x000fe200078ec0ff */
[----:B------:R-:W-:Y:S01]  /*5a70*/  FMUL.FTZ R29, R164, R133 ;  /* 0x00000085a41d7220 */ /* 0x000fe20000410000 */
[----:B------:R-:W-:Y:S01]  /*5a80*/  LOP3.LUT R177, R132, R177, RZ, 0xc0, !PT ;  /* 0x000000b184b17212 */ /* 0x000fe200078ec0ff */
[----:B------:R-:W-:Y:S01]  /*5a90*/  FFMA.FTZ R197, R164, R239, R197 ;  /* 0x000000efa4c57223 */ /* 0x000fe200000100c5 */
[----:B------:R-:W-:Y:S01]  /*5aa0*/  PRMT R163, R191, 0x7632, R163 ;  /* 0x00007632bfa37816 */ /* 0x000fe200000000a3 */
[----:B------:R4:W-:Y:S01]  /*5ab0*/  LDSM.16.MT88.4 R132, [R169+0xb800] ;  /* 0x00b80000a984783b */ /* 0x0009e20000004200 */
[----:B------:R-:W-:Y:S01]  /*5ac0*/  SHF.R.U32.HI R158, RZ, 0x18, R191 ;  /* 0x00000018ff9e7819 */ /* 0x000fe200000116bf */
[----:B------:R-:W-:Y:S01]  /*5ad0*/  FFMA.FTZ R198, R3, R236, R198 ;  /* 0x000000ec03c67223 */ /* 0x000fe200000100c6 */
[----:B------:R-:W-:Y:S01]  /*5ae0*/  LOP3.LUT R163, R163, 0xff, RZ, 0xc0, !PT ;  /* 0x000000ffa3a37812 */ /* 0x000fe200078ec0ff */
[----:B------:R-:W-:Y:S01]  /*5af0*/  FFMA.FTZ R205, R2, R237, R205 ;  /* 0x000000ed02cd7223 */ /* 0x000fe200000100cd */
[----:B-----5:R-:W-:Y:S01]  /*5b00*/  F2FP.BF16.F32.PACK_AB R137, R252, R152 ;  /* 0x00000098fc89723e */ /* 0x020fe200000010ff */
[----:B------:R-:W-:Y:S01]  /*5b10*/  FADD.FTZ R206, R206, R207 ;  /* 0x000000cfcece7221 */ /* 0x000fe20000010000 */
[----:B------:R-:W-:Y:S01]  /*5b20*/  PRMT R158, R163, 0x5410, R158 ;  /* 0x00005410a39e7816 */ /* 0x000fe2000000009e */
[----:B------:R-:W-:Y:S01]  /*5b30*/  FFMA.FTZ R163, R26, UR4, -R184 ;  /* 0x000000041aa37c23 */ /* 0x000fe200080108b8 */
[----:B------:R-:W-:Y:S01]  /*5b40*/  FMUL.FTZ R26, R0, R138 ;  /* 0x0000008a001a7220 */ /* 0x000fe20000410000 */
[--C-:B------:R-:W-:Y:S01]  /*5b50*/  HSET2.LE.AND R138, R190, R225.reuse, PT ;  /* 0x000000e1be8a7233 */ /* 0x100fe20003803000 */
[----:B-1----:R-:W-:Y:S01]  /*5b60*/  LDSM.16.MT88.4 R184, [R212+0xb800] ;  /* 0x00b80000d4b8783b */ /* 0x002fe20000004200 */
[--C-:B------:R-:W-:Y:S01]  /*5b70*/  HSET2.LE.AND R139, R136, R225.reuse, PT ;  /* 0x000000e1888b7233 */ /* 0x100fe20003803000 */
[----:B------:R-:W-:Y:S01]  /*5b80*/  FADD.FTZ R197, R196, R197 ;  /* 0x000000c5c4c57221 */ /* 0x000fe20000010000 */
[----:B------:R-:W1:Y:S01]  /*5b90*/  MUFU.EX2 R163, R163 ;  /* 0x000000a300a37308 */ /* 0x000e620000000800 */
[----:B------:R-:W-:Y:S01]  /*5ba0*/  LOP3.LUT R138, R137, R138, RZ, 0xc0, !PT ;  /* 0x0000008a898a7212 */ /* 0x000fe200078ec0ff */
[-C--:B------:R-:W-:Y:S03]  /*5bb0*/  HMMA.16816.F32.BF16 R24, R180, R154.reuse, R24 ;  /* 0x0000009ab418723c */ /* 0x080fe60000041818 */
[----:B------:R-:W5:Y:S01]  /*5bc0*/  LDSM.16.MT88.4 R180, [R171+0x800] ;  /* 0x00080000abb4783b */ /* 0x000f620000004200 */
[--C-:B------:R-:W-:Y:S01]  /*5bd0*/  HSET2.LE.AND R137, R158, R225.reuse, PT ;  /* 0x000000e19e897233 */ /* 0x100fe20003803000 */
[----:B------:R-:W-:Y:S01]  /*5be0*/  FADD.FTZ R199, R199, R198 ;  /* 0x000000c6c7c77221 */ /* 0x000fe20000010000 */
[----:B------:R-:W-:Y:S01]  /*5bf0*/  MOV R158, R152 ;  /* 0x00000098009e7202 */ /* 0x000fe20000000f00 */
[----:B------:R-:W-:Y:S01]  /*5c00*/  FADD.FTZ R205, R204, R205 ;  /* 0x000000cdcccd7221 */ /* 0x000fe20000010000 */
[----:B------:R-:W-:Y:S03]  /*5c10*/  HMMA.16816.F32.BF16 R28, R172, R154, R28 ;  /* 0x0000009aac1c723c */ /* 0x000fe6000004181c */
[----:B------:R-:W-:Y:S01]  /*5c20*/  LDSM.16.MT88.4 R172, [R171+0x1800] ;  /* 0x00180000abac783b */ /* 0x000fe20000004200 */
[----:B----4-:R-:W-:Y:S01]  /*5c30*/  MOV R169, R189 ;  /* 0x000000bd00a97202 */ /* 0x010fe20000000f00 */
[----:B------:R-:W-:Y:S01]  /*5c40*/  FADD.FTZ R203, R203, R206 ;  /* 0x000000cecbcb7221 */ /* 0x000fe20000010000 */
[----:B---3--:R-:W-:Y:S01]  /*5c50*/  MOV R155, R153 ;  /* 0x00000099009b7202 */ /* 0x008fe20000000f00 */
[----:B------:R-:W-:Y:S01]  /*5c60*/  FADD.FTZ R192, R192, R197 ;  /* 0x000000c5c0c07221 */ /* 0x000fe20000010000 */
[----:B------:R-:W-:Y:S01]  /*5c70*/  F2FP.BF16.F32.PACK_AB R136, R169, R251 ;  /* 0x000000fba988723e */ /* 0x000fe200000010ff */
[----:B------:R-:W-:Y:S01]  /*5c80*/  FADD.FTZ R194, R194, R199 ;  /* 0x000000c7c2c27221 */ /* 0x000fe20000010000 */
[----:B------:R-:W-:Y:S01]  /*5c90*/  HSET2.LE.AND R153, R160, R225, PT ;  /* 0x000000e1a0997233 */ /* 0x000fe20003803000 */
[----:B------:R3:W4:Y:S01]  /*5ca0*/  LDSM.16.MT88.4 R188, [R156+0x1800] ;  /* 0x001800009cbc783b */ /* 0x0007220000004200 */
[----:B------:R-:W-:Y:S01]  /*5cb0*/  F2FP.BF16.F32.PACK_AB R154, R157, R155 ;  /* 0x0000009b9d9a723e */ /* 0x000fe200000010ff */
[----:B------:R-:W-:Y:S01]  /*5cc0*/  FADD.FTZ R200, R200, R205 ;  /* 0x000000cdc8c87221 */ /* 0x000fe20000010000 */
[----:B------:R-:W-:Y:S01]  /*5cd0*/  LOP3.LUT R139, R136, R139, RZ, 0xc0, !PT ;  /* 0x0000008b888b7212 */ /* 0x000fe200078ec0ff */
[----:B------:R-:W-:Y:S01]  /*5ce0*/  FADD.FTZ R203, R202, R203 ;  /* 0x000000cbcacb7221 */ /* 0x000fe20000010000 */
[----:B------:R-:W-:Y:S01]  /*5cf0*/  LOP3.LUT R136, R154, R153, RZ, 0xc0, !PT ;  /* 0x000000999a887212 */ /* 0x000fe200078ec0ff */
[----:B------:R-:W-:Y:S01]  /*5d00*/  FADD.FTZ R193, R193, R192 ;  /* 0x000000c0c1c17221 */ /* 0x000fe20000010000 */
[----:B-1----:R-:W-:Y:S01]  /*5d10*/  MOV R153, R163 ;  /* 0x000000a300997202 */ /* 0x002fe20000000f00 */
[----:B------:R-:W-:Y:S01]  /*5d20*/  FADD.FTZ R195, R195, R194 ;  /* 0x000000c2c3c37221 */ /* 0x000fe20000010000 */
[----:B------:R-:W-:Y:S01]  /*5d30*/  FADD.FTZ R200, R201, R200 ;  /* 0x000000c8c9c87221 */ /* 0x000fe20000010000 */
[----:B------:R-:W-:Y:S01]  /*5d40*/  FADD.FTZ R248, R248, R193 ;  /* 0x000000c1f8f87221 */ /* 0x000fe20000010000 */
[----:B------:R-:W-:Y:S01]  /*5d50*/  MOV R2, R167 ;  /* 0x000000a700027202 */ /* 0x000fe20000000f00 */
[----:B------:R-:W-:Y:S01]  /*5d60*/  FADD.FTZ R195, R250, R195 ;  /* 0x000000c3fac37221 */ /* 0x000fe20000010000 */
[----:B------:R-:W-:Y:S01]  /*5d70*/  MOV R3, R168 ;  /* 0x000000a800037202 */ /* 0x000fe20000000f00 */
[----:B------:R-:W-:Y:S04]  /*5d80*/  FADD.FTZ R249, R249, R248 ;  /* 0x000000f8f9f97221 */ /* 0x000fe80000010000 */
[----:B------:R-:W-:Y:S04]  /*5d90*/  FADD.FTZ R244, R244, R249 ;  /* 0x000000f9f4f47221 */ /* 0x000fe80000010000 */
[----:B------:R-:W-:Y:S01]  /*5da0*/  FADD.FTZ R239, R245, R244 ;  /* 0x000000f4f5ef7221 */ /* 0x000fe20000010000 */
[----:B---3--:R-:W-:Y:S04]  /*5db0*/  MOV R156, R161 ;  /* 0x000000a1009c7202 */ /* 0x008fe80000000f00 */
[----:B------:R-:W-:Y:S02]  /*5dc0*/  F2FP.BF16.F32.PACK_AB R152, R156, R163 ;  /* 0x000000a39c98723e */ /* 0x000fe400000010ff */
[-C--:B------:R-:W-:Y:S05]  /*5dd0*/  HMMA.16816.F32.BF16 R160, R176, R148.reuse, R4 ;  /* 0x00000094b0a0723c */ /* 0x080fea0000041804 */
[----:B------:R-:W-:Y:S02]  /*5de0*/  LOP3.LUT R137, R152, R137, RZ, 0xc0, !PT ;  /* 0x0000008998897212 */ /* 0x000fe400078ec0ff */
[----:B------:R-:W-:Y:S02]  /*5df0*/  MOV R7, R158 ;  /* 0x0000009e00077202 */ /* 0x000fe40000000f00 */
[----:B------:R-:W-:Y:S02]  /*5e00*/  MOV R6, R156 ;  /* 0x0000009c00067202 */ /* 0x000fe40000000f00 */
[----:B------:R-:W-:Y:S02]  /*5e10*/  MOV R5, R157 ;  /* 0x0000009d00057202 */ /* 0x000fe40000000f00 */
[----:B------:R-:W-:Y:S02]  /*5e20*/  MOV R4, R159 ;  /* 0x0000009f00047202 */ /* 0x000fe40000000f00 */
[C---:B------:R-:W-:Y:S04]  /*5e30*/  HMMA.16816.F32.BF16 R156, R136.reuse, R148, R8 ;  /* 0x00000094889c723c */ /* 0x040fe80000041808 */
[----:B------:R-:W-:Y:S01]  /*5e40*/  MOV R11, R153 ;  /* 0x00000099000b7202 */ /* 0x000fe20000000f00 */
[----:B------:R-:W-:Y:S01]  /*5e50*/  FADD.FTZ R195, R4, R195 ;  /* 0x000000c304c37221 */ /* 0x000fe20000010000 */
[----:B------:R-:W-:Y:S02]  /*5e60*/  MOV R10, R155 ;  /* 0x0000009b000a7202 */ /* 0x000fe40000000f00 */
        /* <DEDUP_REMOVED lines=12> */
[----:B------:R-:W-:Y:S02]  /*5f30*/  MOV R0, R165 ;  /* 0x000000a500007202 */ /* 0x000fe40000000f00 */
[----:B------:R-:W-:Y:S01]  /*5f40*/  FADD.FTZ R237, R252, R237 ;  /* 0x000000edfced7221 */ /* 0x000fe20000010000 */
[C---:B------:R-:W-:Y:S04]  /*5f50*/  HMMA.16816.F32.BF16 R40, R136.reuse, R140, R40 ;  /* 0x0000008c8828723c */ /* 0x040fe80000041828 */
[----:B------:R-:W-:Y:S04]  /*5f60*/  MOV R169, R166 ;  /* 0x000000a600a97202 */ /* 0x000fe80000000f00 */
[-C--:B------:R-:W-:Y:S08]  /*5f70*/  HMMA.16816.F32.BF16 R44, R136, R142.reuse, R44 ;  /* 0x0000008e882c723c */ /* 0x080ff0000004182c */
[C---:B------:R-:W-:Y:S08]  /*5f80*/  HMMA.16816.F32.BF16 R48, R176.reuse, R142, R48 ;  /* 0x0000008eb030723c */ /* 0x040ff00000041830 */
[-C--:B--2---:R-:W-:Y:S08]  /*5f90*/  HMMA.16816.F32.BF16 R52, R176, R144.reuse, R52 ;  /* 0x00000090b034723c */ /* 0x084ff00000041834 */
[C---:B------:R-:W-:Y:S08]  /*5fa0*/  HMMA.16816.F32.BF16 R56, R136.reuse, R144, R56 ;  /* 0x000000908838723c */ /* 0x040ff00000041838 */
[-C--:B------:R-:W-:Y:S08]  /*5fb0*/  HMMA.16816.F32.BF16 R60, R136, R146.reuse, R60 ;  /* 0x00000092883c723c */ /* 0x080ff0000004183c */
[C---:B------:R-:W-:Y:S08]  /*5fc0*/  HMMA.16816.F32.BF16 R64, R176.reuse, R146, R64 ;  /* 0x00000092b040723c */ /* 0x040ff00000041840 */
[-C--:B-----5:R-:W-:Y:S08]  /*5fd0*/  HMMA.16816.F32.BF16 R68, R176, R180.reuse, R68 ;  /* 0x000000b4b044723c */ /* 0x0a0ff00000041844 */
        /* <DEDUP_REMOVED lines=18> */
[----:B------:R-:W-:Y:S01]  /*6100*/  HMMA.16816.F32.BF16 R132, R176, R174, R28 ;  /* 0x000000aeb084723c */ /* 0x000fe2000004181c */
[----:B------:R-:W-:Y:S08]  /*6110*/  @!UPT UIADD3 URZ, UPT, UPT, URZ, URZ, URZ ;  /* 0x000000fffffff290 */ /* 0x000ff0000fffe0ff */
[----:B------:R-:W-:Y:S11]  /*6120*/  BRA.U UP0, `(.L_x_1811) ;  /* 0xffffffd500987547 */ /* 0x000ff6000b83ffff */
.L_x_1810:
[----:B------:R-:W1:Y:S01]  /*6130*/  SHFL.BFLY PT, R0, R239, 0x2, 0x1f ;  /* 0x0c401f00ef007f89 */ /* 0x000e6200000e0000 */
[----:B------:R-:W2:Y:S01]  /*6140*/  LDCU UR4, c[0x0][0x4fc] ;  /* 0x00009f80ff0477ac */ /* 0x000ea20008000800 */
[----:B------:R-:W3:Y:S01]  /*6150*/  S2UR UR9, SR_CgaCtaId ;  /* 0x00000000000979c3 */ /* 0x000ee20000008800 */
[C---:B------:R-:W-:Y:S01]  /*6160*/  SHF.L.U32 R7, R170.reuse, 0x1, RZ ;  /* 0x00000001aa077819 */ /* 0x040fe200000006ff */
[----:B------:R-:W4:Y:S01]  /*6170*/  SHFL.BFLY PT, R2, R237, 0x2, 0x1f ;  /* 0x0c401f00ed027f89 */ /* 0x000f2200000e0000 */
[----:B------:R-:W-:Y:S01]  /*6180*/  SHF.L.U32 R8, R170, 0x4, RZ ;  /* 0x00000004aa087819 */ /* 0x000fe200000006ff */
[----:B------:R-:W1:Y:S01]  /*6190*/  LDCU UR6, c[0x0][0x434] ;  /* 0x00008680ff0677ac */ /* 0x000e620008000800 */
[----:B------:R-:W-:Y:S01]  /*61a0*/  MOV R12, 0x7f800000 ;  /* 0x7f800000000c7802 */ /* 0x000fe20000000f00 */
[----:B------:R-:W5:Y:S01]  /*61b0*/  SHFL.BFLY PT, R5, R236, 0x2, 0x1f ;  /* 0x0c401f00ec057f89 */ /* 0x000f6200000e0000 */
[----:B------:R-:W-:Y:S01]  /*61c0*/  LOP3.LUT R8, R8, 0x1c0, RZ, 0xc0, !PT ;  /* 0x000001c008087812 */ /* 0x000fe200078ec0ff */
[----:B------:R-:W2:Y:S01]  /*61d0*/  S2UR UR7, SR_CTAID.Z ;  /* 0x00000000000779c3 */ /* 0x000ea20000002700 */
[----:B------:R-:W2:Y:S01]  /*61e0*/  LDCU.U8 UR10, c[0x0][0x548] ;  /* 0x0000a900ff0a77ac */ /* 0x000ea20008000000 */
[----:B------:R-:W3:Y:S01]  /*61f0*/  SHFL.BFLY PT, R4, R235, 0x2, 0x1f ;  /* 0x0c401f00eb047f89 */ /* 0x000ee200000e0000 */
[----:B------:R-:W-:-:S05]  /*6200*/  LOP3.LUT R8, R8, 0x38, R7, 0xf8, !PT ;  /* 0x0000003808087812 */ /* 0x000fca00078ef807 */
[----:B------:R-:W2:Y:S01]  /*6210*/  S2UR UR8, SR_CTAID.Y ;  /* 0x00000000000879c3 */ /* 0x000ea20000002600 */
[----:B-1----:R-:W-:Y:S01]  /*6220*/  FADD.FTZ R3, R0, R239 ;  /* 0x000000ef00037221 */ /* 0x002fe20000010000 */
[----:B----4-:R-:W-:-:S04]  /*6230*/  FADD.FTZ R2, R2, R237 ;  /* 0x000000ed02027221 */ /* 0x010fc80000010000 */
[----:B------:R-:W1:Y:S01]  /*6240*/  SHFL.BFLY PT, R0, R3, 0x1, 0x1f ;  /* 0x0c201f0003007f89 */ /* 0x000e6200000e0000 */
[----:B-----5:R-:W-:-:S03]  /*6250*/  FADD.FTZ R6, R5, R236 ;  /* 0x000000ec05067221 */ /* 0x020fc60000010000 */
[----:B------:R-:W4:Y:S01]  /*6260*/  SHFL.BFLY PT, R13, R2, 0x1, 0x1f ;  /* 0x0c201f00020d7f89 */ /* 0x000f2200000e0000 */
[----:B---3--:R-:W-:-:S03]  /*6270*/  FADD.FTZ R11, R4, R235 ;  /* 0x000000eb040b7221 */ /* 0x008fc60000010000 */
[----:B------:R-:W3:Y:S04]  /*6280*/  SHFL.BFLY PT, R5, R6, 0x1, 0x1f ;  /* 0x0c201f0006057f89 */ /* 0x000ee800000e0000 */
[----:B------:R-:W5:Y:S01]  /*6290*/  SHFL.BFLY PT, R10, R11, 0x1, 0x1f ;  /* 0x0c201f000b0a7f89 */ /* 0x000f6200000e0000 */
[----:B-1----:R-:W-:Y:S01]  /*62a0*/  FADD.FTZ R0, R3, R0 ;  /* 0x0000000003007221 */ /* 0x002fe20000010000 */
[----:B------:R-:W-:-:S03]  /*62b0*/  SHF.L.U32 R3, R170, 0x5, RZ ;  /* 0x00000005aa037819 */ /* 0x000fc600000006ff */
[----:B------:R-:W1:Y:S01]  /*62c0*/  MUFU.RCP R4, R0 ;  /* 0x0000000000047308 */ /* 0x000e620000001000 */
[----:B------:R-:W-:Y:S01]  /*62d0*/  FSETP.NE.FTZ.AND P5, PT, R0, RZ, PT ;  /* 0x000000ff0000720b */ /* 0x000fe20003fb5000 */
[----:B----4-:R-:W-:Y:S01]  /*62e0*/  FADD.FTZ R13, R2, R13 ;  /* 0x0000000d020d7221 */ /* 0x010fe20000010000 */
[----:B---3--:R-:W-:Y:S01]  /*62f0*/  FADD.FTZ R5, R6, R5 ;  /* 0x0000000506057221 */ /* 0x008fe20000010000 */
[----:B------:R-:W-:-:S03]  /*6300*/  LOP3.LUT R6, R7, 0x6, RZ, 0xc0, !PT ;  /* 0x0000000607067812 */ /* 0x000fc600078ec0ff */
[----:B------:R-:W-:Y:S01]  /*6310*/  FSETP.NE.FTZ.AND P1, PT, R13, RZ, PT ;  /* 0x000000ff0d00720b */ /* 0x000fe20003f35000 */
[----:B------:R-:W3:Y:S01]  /*6320*/  MUFU.RCP R2, R13 ;  /* 0x0000000d00027308 */ /* 0x000ee20000001000 */
[----:B-----5:R-:W-:Y:S01]  /*6330*/  FADD.FTZ R10, R11, R10 ;  /* 0x0000000a0b0a7221 */ /* 0x020fe20000010000 */
[----:B------:R-:W-:Y:S02]  /*6340*/  FSETP.NE.FTZ.AND P2, PT, R5, RZ, PT ;  /* 0x000000ff0500720b */ /* 0x000fe40003f55000 */
[----:B------:R-:W-:Y:S02]  /*6350*/  LOP3.LUT R3, R6, 0x7c00, R3, 0xf8, !PT ;  /* 0x00007c0006037812 */ /* 0x000fe400078ef803 */
[----:B------:R-:W-:Y:S02]  /*6360*/  FSETP.NE.FTZ.AND P0, PT, R10, RZ, PT ;  /* 0x000000ff0a00720b */ /* 0x000fe40003f15000 */
[----:B------:R-:W4:Y:S01]  /*6370*/  MUFU.RCP R9, R5 ;  /* 0x0000000500097308 */ /* 0x000f220000001000 */
[----:B------:R-:W-:-:S02]  /*6380*/  LOP3.LUT R3, R3, R8, RZ, 0xfc, !PT ;  /* 0x0000000803037212 */ /* 0x000fc400078efcff */
[----:B-1----:R-:W-:-:S05]  /*6390*/  FSEL R4, R4, 1, P5 ;  /* 0x3f80000004047808 */ /* 0x002fca0002800000 */
[----:B--2---:R-:W-:Y:S01]  /*63a0*/  FMUL.FTZ R4, R4, UR4 ;  /* 0x0000000404047c20 */ /* 0x004fe20008410000 */
[----:B------:R-:W1:Y:S01]  /*63b0*/  @P2 MUFU.LG2 R5, R5 ;  /* 0x0000000500052308 */ /* 0x000e620000000c00 */
        /* <DEDUP_REMOVED lines=33> */
[----:B------:R-:W-:Y:S01]  /*65d0*/  FMUL.FTZ R2, R2, UR4 ;  /* 0x0000000402027c20 */ /* 0x000fe20008410000 */
[----:B------:R-:W2:Y:S01]  /*65e0*/  MUFU.RCP R4, R10 ;  /* 0x0000000a00047308 */ /* 0x000ea20000001000 */
[----:B----4-:R-:W-:Y:S01]  /*65f0*/  FSEL R9, R9, 1, P2 ;  /* 0x3f80000009097808 */ /* 0x010fe20001000000 */
[----:B-1----:R-:W-:Y:S01]  /*6600*/  @P2 FMUL.FTZ R8, R5, 0.69314718246459960938 ;  /* 0x3f31721805082820 */ /* 0x002fe20000410000 */
        /* <DEDUP_REMOVED lines=34> */
[----:B------:R-:W-:Y:S01]  /*6830*/  FMUL.FTZ R9, R9, UR4 ;  /* 0x0000000409097c20 */ /* 0x000fe20008410000 */
[----:B------:R-:W-:Y:S01]  /*6840*/  FMUL.FTZ R4, R4, UR4 ;  /* 0x0000000404047c20 */ /* 0x000fe20008410000 */
[----:B------:R-:W-:Y:S01]  /*6850*/  UMOV UR4, 0x400 ;  /* 0x0000040000047882 */ /* 0x000fe20000000000 */
[----:B------:R-:W-:Y:S01]  /*6860*/  SEL R2, R2, 0xfffffff0, !P3 ;  /* 0xfffffff002027807 */ /* 0x000fe20005800000 */
[----:B------:R-:W-:Y:S01]  /*6870*/  ULEA UR9, UR9, UR4, 0x18 ;  /* 0x0000000409097291 */ /* 0x000fe2000f8ec0ff */
[----:B------:R-:W-:Y:S01]  /*6880*/  R2P PR, R170, 0x18 ;  /* 0x00000018aa007804 */ /* 0x000fe20000000000 */
[C---:B------:R-:W-:Y:S01]  /*6890*/  FMUL.FTZ R162, R9.reuse, R162 ;  /* 0x000000a209a27220 */ /* 0x040fe20000410000 */
[C---:B------:R-:W-:Y:S01]  /*68a0*/  FMUL.FTZ R163, R9.reuse, R163 ;  /* 0x000000a309a37220 */ /* 0x040fe20000410000 */
[C---:B------:R-:W-:Y:S01]  /*68b0*/  FMUL.FTZ R150, R9.reuse, R150 ;  /* 0x0000009609967220 */ /* 0x040fe20000410000 */
[----:B------:R-:W-:Y:S01]  /*68c0*/  FMUL.FTZ R151, R9, R151 ;  /* 0x0000009709977220 */ /* 0x000fe20000410000 */
[C---:B------:R-:W-:Y:S01]  /*68d0*/  FMUL.FTZ R158, R4.reuse, R158 ;  /* 0x0000009e049e7220 */ /* 0x040fe20000410000 */
[C---:B------:R-:W-:Y:S01]  /*68e0*/  FMUL.FTZ R159, R4.reuse, R159 ;  /* 0x0000009f049f7220 */ /* 0x040fe20000410000 */
[----:B------:R-:W-:Y:S01]  /*68f0*/  LEA R3, R3, UR9, 0x1 ;  /* 0x0000000903037c11 */ /* 0x000fe2000f8e08ff */
[----:B------:R-:W-:Y:S01]  /*6900*/  FMUL.FTZ R154, R4, R154 ;  /* 0x0000009a049a7220 */ /* 0x000fe20000410000 */
[----:B------:R-:W-:Y:S01]  /*6910*/  SEL R208, R208, 0xffffffe0, !P3 ;  /* 0xffffffe0d0d07807 */ /* 0x000fe20005800000 */
        /* <DEDUP_REMOVED lines=12> */
[C---:B------:R-:W-:Y:S01]  /*69e0*/  FMUL.FTZ R47, R4.reuse, R47 ;  /* 0x0000002f042f7220 */ /* 0x040fe20000410000 */
        /* <DEDUP_REMOVED lines=9> */
[C---:B------:R-:W-:Y:S01]  /*6a80*/  FMUL.FTZ R58, R4.reuse, R58 ;  /* 0x0000003a043a7220 */ /* 0x040fe20000410000 */
[----:B------:R-:W-:Y:S01]  /*6a90*/  F2FP.BF16.F32.PACK_AB R154, R155, R154 ;  /* 0x0000009a9b9a723e */ /* 0x000fe200000010ff */
[C---:B------:R-:W-:Y:S01]  /*6aa0*/  FMUL.FTZ R59, R4.reuse, R59 ;  /* 0x0000003b043b7220 */ /* 0x040fe20000410000 */
[----:B------:R-:W-:Y:S01]  /*6ab0*/  F2FP.BF16.F32.PACK_AB R36, R37, R36 ;  /* 0x000000242524723e */ /* 0x000fe200000010ff */
[----:B------:R-:W-:Y:S01]  /*6ac0*/  STS [R3], R160 ;  /* 0x000000a003007388 */ /* 0x000fe20000000800 */
[----:B------:R-:W-:Y:S01]  /*6ad0*/  F2FP.BF16.F32.PACK_AB R38, R39, R38 ;  /* 0x000000262726723e */ /* 0x000fe200000010ff */
[C---:B------:R-:W-:Y:S01]  /*6ae0*/  FMUL.FTZ R62, R4.reuse, R62 ;  /* 0x0000003e043e7220 */ /* 0x040fe20000410000 */
[----:B------:R-:W-:Y:S01]  /*6af0*/  IADD3 R17, PT, PT, R3, 0x40, RZ ;  /* 0x0000004003117810 */ /* 0x000fe20007ffe0ff */
[----:B------:R-:W-:Y:S01]  /*6b00*/  STS [R3+0x400], R162 ;  /* 0x000400a203007388 */ /* 0x000fe20000000800 */
[----:B------:R-:W-:Y:S01]  /*6b10*/  F2FP.BF16.F32.PACK_AB R48, R49, R48 ;  /* 0x000000303130723e */ /* 0x000fe200000010ff */
[----:B------:R-:W-:Y:S01]  /*6b20*/  FMUL.FTZ R63, R4, R63 ;  /* 0x0000003f043f7220 */ /* 0x000fe20000410000 */
[----:B------:R-:W-:Y:S01]  /*6b30*/  F2FP.BF16.F32.PACK_AB R50, R51, R50 ;  /* 0x000000323332723e */ /* 0x000fe200000010ff */
[----:B------:R-:W-:Y:S01]  /*6b40*/  STS [R7], R148 ;  /* 0x0000009407007388 */ /* 0x000fe20000000800 */
[----:B------:R-:W-:Y:S01]  /*6b50*/  IADD3 R15, PT, PT, R2, R11, RZ ;  /* 0x0000000b020f7210 */ /* 0x000fe20007ffe0ff */
[----:B------:R-:W-:Y:S01]  /*6b60*/  FMUL.FTZ R70, R9, R70 ;  /* 0x0000004609467220 */ /* 0x000fe20000410000 */
[----:B------:R-:W-:Y:S01]  /*6b70*/  @P4 IADD3 R17, PT, PT, R3, -0x40, RZ ;  /* 0xffffffc003114810 */ /* 0x000fe20007ffe0ff */
        /* <DEDUP_REMOVED lines=31> */
[----:B------:R-:W1:Y:S01]  /*6d70*/  LDCU.U8 UR4, c[0x0][0x549] ;  /* 0x0000a920ff0477ac */ /* 0x000e620008000000 */
[C---:B------:R-:W-:Y:S01]  /*6d80*/  FMUL.FTZ R98, R9.reuse, R98 ;  /* 0x0000006209627220 */ /* 0x040fe20000410000 */
        /* <DEDUP_REMOVED lines=13> */
[C---:B------:R-:W-:Y:S01]  /*6e60*/  FMUL.FTZ R95, R4.reuse, R95 ;  /* 0x0000005f045f7220 */ /* 0x040fe20000410000 */
[----:B------:R-:W-:Y:S01]  /*6e70*/  F2FP.BF16.F32.PACK_AB R72, R73, R72 ;  /* 0x000000484948723e */ /* 0x000fe200000010ff */
[----:B------:R-:W-:Y:S01]  /*6e80*/  FMUL.FTZ R102, R9, R102 ;  /* 0x0000006609667220 */ /* 0x000fe20000410000 */
[----:B------:R-:W-:Y:S01]  /*6e90*/  STS [R15+0x2400], R46 ;  /* 0x0024002e0f007388 */ /* 0x000fe20000000800 */
[----:B------:R-:W-:Y:S01]  /*6ea0*/  F2FP.BF16.F32.PACK_AB R74, R75, R74 ;  /* 0x0000004a4b4a723e */ /* 0x000fe200000010ff */
[----:B------:R-:W-:Y:S01]  /*6eb0*/  FMUL.FTZ R103, R9, R103 ;  /* 0x0000006709677220 */ /* 0x000fe20000410000 */
[----:B------:R-:W-:Y:S01]  /*6ec0*/  F2FP.BF16.F32.PACK_AB R76, R77, R76 ;  /* 0x0000004c4d4c723e */ /* 0x000fe200000010ff */
[----:B------:R-:W-:Y:S01]  /*6ed0*/  STS [R17], R52 ;  /* 0x0000003411007388 */ /* 0x000fe20000000800 */
[----:B------:R-:W-:Y:S01]  /*6ee0*/  F2FP.BF16.F32.PACK_AB R78, R79, R78 ;  /* 0x0000004e4f4e723e */ /* 0x000fe200000010ff */
[C---:B------:R-:W-:Y:S01]  /*6ef0*/  FMUL.FTZ R114, R9.reuse, R114 ;  /* 0x0000007209727220 */ /* 0x040fe20000410000 */
[----:B------:R-:W-:Y:S01]  /*6f00*/  FMUL.FTZ R115, R9, R115 ;  /* 0x0000007309737220 */ /* 0x000fe20000410000 */
[----:B------:R-:W-:Y:S01]  /*6f10*/  STS [R17+0x400], R54 ;  /* 0x0004003611007388 */ /* 0x000fe20000000800 */
[----:B------:R-:W-:Y:S01]  /*6f20*/  F2FP.BF16.F32.PACK_AB R84, R85, R84 ;  /* 0x000000545554723e */ /* 0x000fe200000010ff */
[C---:B------:R-:W-:Y:S01]  /*6f30*/  FMUL.FTZ R106, R4.reuse, R106 ;  /* 0x0000006a046a7220 */ /* 0x040fe20000410000 */
[----:B------:R-:W-:Y:S01]  /*6f40*/  F2FP.BF16.F32.PACK_AB R86, R87, R86 ;  /* 0x000000565756723e */ /* 0x000fe200000010ff */
[----:B------:R-:W-:Y:S01]  /*6f50*/  STS [R19], R64 ;  /* 0x0000004013007388 */ /* 0x000fe20000000800 */
[C---:B------:R-:W-:Y:S01]  /*6f60*/  FMUL.FTZ R107, R4.reuse, R107 ;  /* 0x0000006b046b7220 */ /* 0x040fe20000410000 */
        /* <DEDUP_REMOVED lines=22> */
[----:B------:R-:W-:Y:S01]  /*70d0*/  STS [R21], R68 ;  /* 0x0000004415007388 */ /* 0x000fe20000000800 */
[----:B------:R-:W-:Y:S01]  /*70e0*/  F2FP.BF16.F32.PACK_AB R114, R115, R114 ;  /* 0x000000727372723e */ /* 0x000fe200000010ff */
[C---:B------:R-:W-:Y:S01]  /*70f0*/  FMUL.FTZ R126, R4.reuse, R126 ;  /* 0x0000007e047e7220 */ /* 0x040fe20000410000 */
[C---:B------:R-:W-:Y:S01]  /*7100*/  FMUL.FTZ R127, R4.reuse, R127 ;  /* 0x0000007f047f7220 */ /* 0x040fe20000410000 */
[----:B------:R-:W-:Y:S01]  /*7110*/  STS [R21+0x400], R70 ;  /* 0x0004004615007388 */ /* 0x000fe20000000800 */
[----:B------:R-:W-:Y:S01]  /*7120*/  F2FP.BF16.F32.PACK_AB R104, R105, R104 ;  /* 0x000000686968723e */ /* 0x000fe200000010ff */
[----:B------:R-:W-:Y:S01]  /*7130*/  FMUL.FTZ R142, R9, R142 ;  /* 0x0000008e098e7220 */ /* 0x000fe20000410000 */
[----:B------:R-:W-:Y:S01]  /*7140*/  F2FP.BF16.F32.PACK_AB R106, R107, R106 ;  /* 0x0000006a6b6a723e */ /* 0x000fe200000010ff */
[----:B------:R-:W-:Y:S01]  /*7150*/  STS [R23], R80 ;  /* 0x0000005017007388 */ /* 0x000fe20000000800 */
[C---:B------:R-:W-:Y:S01]  /*7160*/  FMUL.FTZ R143, R9.reuse, R143 ;  /* 0x0000008f098f7220 */ /* 0x040fe20000410000 */
        /* <DEDUP_REMOVED lines=17> */
[----:B-1----:R-:W-:Y:S01]  /*7280*/  UISETP.NE.AND UP1, UPT, UR4, URZ, UPT ;  /* 0x000000ff0400728c */ /* 0x002fe2000bf25270 */
[----:B------:R-:W-:Y:S01]  /*7290*/  STS [R23+0x2400], R78 ;  /* 0x0024004e17007388 */ /* 0x000fe20000000800 */
[----:B------:R-:W-:Y:S01]  /*72a0*/  F2FP.BF16.F32.PACK_AB R122, R123, R122 ;  /* 0x0000007a7b7a723e */ /* 0x000fe200000010ff */
[----:B------:R1:W2:Y:S01]  /*72b0*/  @P5 MUFU.LG2 R2, R0 ;  /* 0x0000000000025308 */ /* 0x0002a20000000c00 */
[----:B------:R-:W-:Y:S01]  /*72c0*/  F2FP.BF16.F32.PACK_AB R124, R125, R124 ;  /* 0x0000007c7d7c723e */ /* 0x000fe200000010ff */
[----:B------:R-:W-:Y:S01]  /*72d0*/  STS [R3+0x4000], R84 ;  /* 0x0040005403007388 */ /* 0x000fe20000000800 */
[----:B------:R-:W-:Y:S01]  /*72e0*/  F2FP.BF16.F32.PACK_AB R126, R127, R126 ;  /* 0x0000007e7f7e723e */ /* 0x000fe200000010ff */
[----:B------:R-:W3:Y:S01]  /*72f0*/  @P2 LDC R4, c[0x0][0x458] ;  /* 0x00011600ff042b82 */ /* 0x000ee20000000800 */
[----:B------:R-:W-:Y:S01]  /*7300*/  F2FP.BF16.F32.PACK_AB R140, R141, R140 ;  /* 0x0000008c8d8c723e */ /* 0x000fe200000010ff */
[----:B------:R-:W-:Y:S01]  /*7310*/  STS [R3+0x4400], R86 ;  /* 0x0044005603007388 */ /* 0x000fe20000000800 */
[----:B------:R-:W-:Y:S01]  /*7320*/  F2FP.BF16.F32.PACK_AB R142, R143, R142 ;  /* 0x0000008e8f8e723e */ /* 0x000fe200000010ff */
[----:B------:R-:W4:Y:S01]  /*7330*/  @UP1 LDCU.64 UR4, c[0x0][0x430] ;  /* 0x00008600ff0417ac */ /* 0x000f220008000a00 */
[----:B------:R-:W-:Y:S01]  /*7340*/  F2FP.BF16.F32.PACK_AB R132, R133, R132 ;  /* 0x000000848584723e */ /* 0x000fe200000010ff */
[----:B------:R-:W-:Y:S01]  /*7350*/  STS [R7+0x4000], R96 ;  /* 0x0040006007007388 */ /* 0x000fe20000000800 */
[----:B------:R-:W-:Y:S01]  /*7360*/  F2FP.BF16.F32.PACK_AB R9, R9, R134 ;  /* 0x000000860909723e */ /* 0x000fe200000010ff */
[----:B------:R2:W2:Y:S01]  /*7370*/  @P1 MUFU.LG2 R6, R13 ;  /* 0x0000000d00061308 */ /* 0x0004a20000000c00 */
[----:B------:R-:W-:Y:S01]  /*7380*/  F2FP.BF16.F32.PACK_AB R128, R129, R128 ;  /* 0x000000808180723e */ /* 0x000fe200000010ff */
[----:B------:R-:W-:Y:S01]  /*7390*/  STS [R7+0x4400], R98 ;  /* 0x0044006207007388 */ /* 0x000fe20000000800 */
[----:B------:R-:W-:Y:S01]  /*73a0*/  F2FP.BF16.F32.PACK_AB R130, R131, R130 ;  /* 0x000000828382723e */ /* 0x000fe200000010ff */
[----:B------:R-:W2:Y:S01]  /*73b0*/  @UP1 LDCU UR11, c[0x0][0x430] ;  /* 0x00008600ff0b17ac */ /* 0x000ea20008000800 */
[----:B------:R-:W-:Y:S01]  /*73c0*/  F2FP.BF16.F32.PACK_AB R136, R137, R136 ;  /* 0x000000888988723e */ /* 0x000fe200000010ff */
[----:B------:R-:W-:Y:S01]  /*73d0*/  STS [R3+0x6000], R88 ;  /* 0x0060005803007388 */ /* 0x000fe20000000800 */
[----:B------:R-:W-:-:S02]  /*73e0*/  F2FP.BF16.F32.PACK_AB R138, R139, R138 ;  /* 0x0000008a8b8a723e */ /* 0x000fc400000010ff */
[----:B-1----:R-:W-:Y:S01]  /*73f0*/  MOV R0, 0x7f800000 ;  /* 0x7f80000000007802 */ /* 0x002fe20000000f00 */
[----:B------:R1:W-:Y:S04]  /*7400*/  STS [R3+0x6400], R90 ;  /* 0x0064005a03007388 */ /* 0x0003e80000000800 */
[----:B------:R-:W-:Y:S01]  /*7410*/  STS [R7+0x6000], R92 ;  /* 0x0060005c07007388 */ /* 0x000fe20000000800 */
[----:B----4-:R-:W-:-:S03]  /*7420*/  @UP1 UIMAD UR5, UR5, UR4, URZ ;  /* 0x00000004050512a4 */ /* 0x010fc6000f8e02ff */
[----:B------:R4:W-:Y:S01]  /*7430*/  STS [R7+0x6400], R94 ;  /* 0x0064005e07007388 */ /* 0x0009e20000000800 */
[----:B------:R-:W-:-:S03]  /*7440*/  @UP1 UMOV UR4, 0x1 ;  /* 0x0000000100041882 */ /* 0x000fc60000000000 */
[----:B------:R-:W-:Y:S04]  /*7450*/  STS [R11+0x4000], R100 ;  /* 0x004000640b007388 */ /* 0x000fe80000000800 */
[----:B------:R-:W-:Y:S04]  /*7460*/  STS [R11+0x4400], R102 ;  /* 0x004400660b007388 */ /* 0x000fe80000000800 */
[----:B------:R-:W-:Y:S04]  /*7470*/  STS [R15+0x4000], R112 ;  /* 0x004000700f007388 */ /* 0x000fe80000000800 */
[----:B------:R-:W-:Y:S01]  /*7480*/  STS [R15+0x4400], R114 ;  /* 0x004400720f007388 */ /* 0x000fe20000000800 */
[----:B-1----:R-:W1:Y:S03]  /*7490*/  @P5 LDC R3, c[0x0][0x458] ;  /* 0x00011600ff035b82 */ /* 0x002e660000000800 */
[----:B------:R-:W-:Y:S04]  /*74a0*/  STS [R11+0x6000], R104 ;  /* 0x006000680b007388 */ /* 0x000fe80000000800 */
[----:B------:R-:W-:Y:S01]  /*74b0*/  STS [R11+0x6400], R106 ;  /* 0x0064006a0b007388 */ /* 0x000fe20000000800 */
[----:B----4-:R-:W4:Y:S03]  /*74c0*/  @P1 LDC R7, c[0x0][0x458] ;  /* 0x00011600ff071b82 */ /* 0x010f260000000800 */
        /* <DEDUP_REMOVED lines=14> */
[----:B------:R1:W-:Y:S04]  /*75b0*/  STS [R21+0x6000], R128 ;  /* 0x0060008015007388 */ /* 0x0003e80000000800 */
[----:B------:R3:W-:Y:S04]  /*75c0*/  STS [R21+0x6400], R130 ;  /* 0x0064008215007388 */ /* 0x0007e80000000800 */
[----:B------:R3:W-:Y:S04]  /*75d0*/  STS [R23+0x6000], R136 ;  /* 0x0060008817007388 */ /* 0x0007e80000000800 */
[----:B------:R3:W-:Y:S01]  /*75e0*/  STS [R23+0x6400], R138 ;  /* 0x0064008a17007388 */ /* 0x0007e20000000800 */
[----:B--2---:R-:W-:-:S04]  /*75f0*/  @P5 FMUL.FTZ R9, R2, 0.69314718246459960938 ;  /* 0x3f31721802095820 */ /* 0x004fc80000410000 */
[----:B-1----:R-:W-:Y:S01]  /*7600*/  @P5 FFMA.FTZ R0, R168, R3, R9 ;  /* 0x00000003a8005223 */ /* 0x002fe20000010009 */
[----:B----4-:R-:W-:Y:S06]  /*7610*/  BRA.U UP1, `(.L_x_1814) ;  /* 0x0000000101287547 */ /* 0x010fec000b800000 */
[----:B------:R-:W-:Y:S01]  /*7620*/  UISETP.NE.AND UP0, UPT, UR10, URZ, UPT ;  /* 0x000000ff0a00728c */ /* 0x000fe2000bf05270 */
[----:B------:R-:W1:Y:S10]  /*7630*/  LDCU UR12, c[0x0][0x3e0] ;  /* 0x00007c00ff0c77ac */ /* 0x000e740008000800 */
[----:B------:R-:W1:Y:S01]  /*7640*/  @UP0 LDCU UR4, c[0x0][0x454] ;  /* 0x00008a80ff0407ac */ /* 0x000e620008000800 */
[----:B------:R-:W2:Y:S01]  /*7650*/  @!UP0 LDCU UR11, c[0x0][0x434] ;  /* 0x00008680ff0b87ac */ /* 0x000ea20008000800 */
[----:B------:R-:W4:Y:S02]  /*7660*/  @UP0 LDCU UR5, c[0x0][0x454] ;  /* 0x00008a80ff0507ac */ /* 0x000f240008000800 */
[----:B----4-:R-:W4:Y:S01]  /*7670*/  @!UP0 LDCU UR5, c[0x0][0x434] ;  /* 0x00008680ff0587ac */ /* 0x010f220008000800 */
[----:B-1----:R-:W-:-:S02]  /*7680*/  @UP0 UIMAD UR4, UR12, UR4, URZ ;  /* 0x000000040c0402a4 */ /* 0x002fc4000f8e02ff */
[----:B--2---:R-:W-:-:S03]  /*7690*/  @!UP0 UIMAD UR4, UR11, UR12, URZ ;  /* 0x0000000c0b0482a4 */ /* 0x004fc6000f8e02ff */
[----:B------:R-:W-:Y:S01]  /*76a0*/  @UP0 UMOV UR11, 0x1 ;  /* 0x00000001000b0882 */ /* 0x000fe20000000000 */
[----:B------:R-:W-:-:S08]  /*76b0*/  @!UP0 UMOV UR11, 0x1 ;  /* 0x00000001000b8882 */ /* 0x000fd00000000000 */
.L_x_1814:
[----:B------:R-:W-:Y:S01]  /*76c0*/  UISETP.NE.AND UP1, UPT, UR10, URZ, !UP1 ;  /* 0x000000ff0a00728c */ /* 0x000fe2000cf25270 */
[----:B------:R-:W1:Y:S01]  /*76d0*/  @P0 LDC R2, c[0x0][0x458] ;  /* 0x00011600ff020b82 */ /* 0x000e620000000800 */
[----:B------:R-:W2:Y:S01]  /*76e0*/  @P0 MUFU.LG2 R10, R10 ;  /* 0x0000000a000a0308 */ /* 0x000ea20000000c00 */
[----:B---3--:R-:W-:Y:S01]  /*76f0*/  @P2 FFMA.FTZ R12, R167, R4, R8 ;  /* 0x00000004a70c2223 */ /* 0x008fe20000010008 */
[C---:B------:R-:W-:Y:S01]  /*7700*/  SHF.L.U32 R14, R170.reuse, 0x3, RZ ;  /* 0x00000003aa0e7819 */ /* 0x040fe200000006ff */
[----:B----4-:R-:W-:Y:S01]  /*7710*/  UIMAD UR14, UR7, UR5, URZ ;  /* 0x00000005070e72a4 */ /* 0x010fe2000f8e02ff */
[----:B------:R-:W-:Y:S01]  /*7720*/  LOP3.LUT P2, RZ, R170, 0x3, RZ, 0xc0, !PT ;  /* 0x00000003aaff7812 */ /* 0x000fe2000784c0ff */
[----:B------:R-:W-:Y:S01]  /*7730*/  UIMAD UR10, UR8, UR6, URZ ;  /* 0x00000006080a72a4 */ /* 0x000fe2000f8e02ff */
[----:B------:R-:W-:Y:S01]  /*7740*/  LOP3.LUT R3, R14, 0x1f8, RZ, 0xc0, !PT ;  /* 0x000001f80e037812 */ /* 0x000fe200078ec0ff */
[----:B------:R-:W3:Y:S01]  /*7750*/  LDC.64 R4, c[0x0][0x400] ;  /* 0x00010000ff047b82 */ /* 0x000ee20000000a00 */
[----:B------:R-:W-:Y:S01]  /*7760*/  UIMAD UR13, UR20, UR11, URZ ;  /* 0x0000000b140d72a4 */ /* 0x000fe2000f8e02ff */
[----:B------:R-:W-:Y:S01]  /*7770*/  @P1 FMUL.FTZ R9, R6, 0.69314718246459960938 ;  /* 0x3f31721806091820 */ /* 0x000fe20000410000 */
[----:B------:R-:W-:Y:S01]  /*7780*/  @!UP1 UIMAD UR14, UR8, UR4, UR14 ;  /* 0x00000004080e92a4 */ /* 0x000fe2000f8e020e */
[----:B------:R-:W-:Y:S01]  /*7790*/  LOP3.LUT R3, R3, 0x38, R170, 0x78, !PT ;  /* 0x0000003803037812 */ /* 0x000fe200078e78aa */
[----:B------:R-:W-:Y:S01]  /*77a0*/  USHF.R.S32.HI UR4, URZ, 0x1f, UR10 ;  /* 0x0000001fff047899 */ /* 0x000fe2000801140a */
[----:B------:R-:W-:Y:S01]  /*77b0*/  BSSY.RECONVERGENT B0, `(.L_x_1815) ;  /* 0x0000038000007945 */ /* 0x000fe20003800200 */
[----:B------:R-:W-:Y:S01]  /*77c0*/  USEL UR10, UR10, URZ, UP1 ;  /* 0x000000ff0a0a7287 */ /* 0x000fe20008800000 */
[----:B------:R-:W-:Y:S01]  /*77d0*/  LOP3.LUT R3, R3, 0x1e00, R14, 0xf8, !PT ;  /* 0x00001e0003037812 */ /* 0x000fe200078ef80e */
[----:B------:R-:W-:Y:S01]  /*77e0*/  USEL UR4, UR4, URZ, UP1 ;  /* 0x000000ff04047287 */ /* 0x000fe20008800000 */
[----:B------:R-:W-:Y:S01]  /*77f0*/  MOV R15, 0x7f800000 ;  /* 0x7f800000000f7802 */ /* 0x000fe20000000f00 */
[----:B------:R-:W-:Y:S01]  /*7800*/  USHF.R.S32.HI UR5, URZ, 0x1f, UR13 ;  /* 0x0000001fff057899 */ /* 0x000fe2000801140d */
[----:B--2---:R-:W-:Y:S01]  /*7810*/  @P0 FMUL.FTZ R10, R10, 0.69314718246459960938 ;  /* 0x3f3172180a0a0820 */ /* 0x004fe20000410000 */
[----:B------:R-:W-:Y:S01]  /*7820*/  USHF.R.S32.HI UR12, URZ, 0x1f, UR14 ;  /* 0x0000001fff0c7899 */ /* 0x000fe2000801140e */
[----:B------:R-:W-:Y:S01]  /*7830*/  LEA R71, R3, UR9, 0x1 ;  /* 0x0000000903477c11 */ /* 0x000fe2000f8e08ff */
[----:B------:R-:W-:Y:S01]  /*7840*/  UIADD3 UR10, UP1, UP0, UR13, UR10, UR14 ;  /* 0x0000000a0d0a7290 */ /* 0x000fe2000f83e00e */
[----:B------:R-:W-:Y:S01]  /*7850*/  MOV R13, 0x7f800000 ;  /* 0x7f800000000d7802 */ /* 0x000fe20000000f00 */
[----:B------:R-:W-:Y:S01]  /*7860*/  @P1 FFMA.FTZ R15, R166, R7, R9 ;  /* 0x00000007a60f1223 */ /* 0x000fe20000010009 */
[----:B-1----:R-:W-:Y:S01]  /*7870*/  @P0 FFMA.FTZ R13, R165, R2, R10 ;  /* 0x00000002a50d0223 */ /* 0x002fe2000001000a */
        /* <DEDUP_REMOVED lines=43> */
.L_x_1816:
[----:B------:R-:W-:Y:S05]  /*7b30*/  BSYNC.RECONVERGENT B0 ;  /* 0x0000000000007941 */ /* 0x000fea0003800200 */
.L_x_1815:
[----:B------:R-:W2:Y:S01]  /*7b40*/  S2UR UR14, SR_CTAID.X ;  /* 0x00000000000e79c3 */ /* 0x000ea20000002500 */
[----:B------:R-:W-:Y:S01]  /*7b50*/  LOP3.LUT R14, R14, 0x38, RZ, 0xc0, !PT ;  /* 0x000000380e0e7812 */ /* 0x000fe200078ec0ff */
[----:B-1----:R-:W-:Y:S01]  /*7b60*/  IMAD.MOV.U32 R15, RZ, RZ, RZ ;  /* 0x000000ffff0f7224 */ /* 0x002fe200078e00ff */
[----:B------:R-:W1:Y:S01]  /*7b70*/  LDCU.64 UR4, c[0x0][0x3f0] ;  /* 0x00007e00ff0477ac */ /* 0x000e620008000a00 */
[----:B------:R-:W-:Y:S01]  /*7b80*/  SHF.R.U32.HI R0, RZ, 0x3, R170 ;  /* 0x00000003ff007819 */ /* 0x000fe200000116aa */
[----:B------:R-:W4:Y:S01]  /*7b90*/  LDS.128 R8, [R71] ;  /* 0x0000000047087984 */ /* 0x000f220000000c00 */
[----:B---3--:R-:W-:Y:S02]  /*7ba0*/  IMAD.WIDE.U32 R14, R4, UR8, R14 ;  /* 0x00000008040e7c25 */ /* 0x008fe4000f8e000e */
[----:B------:R-:W3:Y:S01]  /*7bb0*/  LDC.64 R12, c[0x0][0x410] ;  /* 0x00010400ff0c7b82 */ /* 0x000ee20000000a00 */
[----:B------:R-:W-:Y:S01]  /*7bc0*/  LDS.128 R64, [R71+0x800] ;  /* 0x0008000047407984 */ /* 0x000fe20000000c00 */
[----:B------:R-:W-:-:S03]  /*7bd0*/  IMAD R15, R5, UR8, R15 ;  /* 0x00000008050f7c24 */ /* 0x000fc6000f8e020f */
[----:B------:R-:W5:Y:S03]  /*7be0*/  LDS.128 R4, [R71+0x4000] ;  /* 0x0040000047047984 */ /* 0x000f660000000c00 */
[----:B------:R-:W1:Y:S01]  /*7bf0*/  LDC.64 R2, c[0x0][0x408] ;  /* 0x00010200ff027b82 */ /* 0x000e620000000a00 */
[----:B------:R-:W5:Y:S04]  /*7c00*/  LDS.128 R36, [R71+0x4800] ;  /* 0x0048000047247984 */ /* 0x000f680000000c00 */
[----:B------:R-:W5:Y:S01]  /*7c10*/  LDS.128 R60, [R71+0x1000] ;  /* 0x00100000473c7984 */ /* 0x000f620000000c00 */
[----:B--2---:R-:W-:-:S03]  /*7c20*/  UIMAD.WIDE.U32 UR14, UR14, 0x80, URZ ;  /* 0x000000800e0e78a5 */ /* 0x004fc6000f8e00ff */
[----:B------:R-:W2:Y:S04]  /*7c30*/  LDS.128 R32, [R71+0x5000] ;  /* 0x0050000047207984 */ /* 0x000ea80000000c00 */
[----:B------:R-:W2:Y:S01]  /*7c40*/  LDS.128 R56, [R71+0x1800] ;  /* 0x0018000047387984 */ /* 0x000ea20000000c00 */
[----:B------:R-:W-:Y:S01]  /*7c50*/  LOP3.LUT R0, R0, UR14, RZ, 0xfc, !PT ;  /* 0x0000000e00007c12 */ /* 0x000fe2000f8efcff */
[----:B---3--:R-:W-:Y:S02]  /*7c60*/  IMAD.WIDE.U32 R14, R12, UR7, R14 ;  /* 0x000000070c0e7c25 */ /* 0x008fe4000f8e000e */
[----:B------:R-:W3:Y:S02]  /*7c70*/  LDS.128 R28, [R71+0x5800] ;  /* 0x00580000471c7984 */ /* 0x000ee40000000c00 */
[----:B------:R-:W-:-:S02]  /*7c80*/  IMAD R15, R13, UR7, R15 ;  /* 0x000000070d0f7c24 */ /* 0x000fc4000f8e020f */
[----:B------:R-:W3:Y:S01]  /*7c90*/  LDS.128 R52, [R71+0x2000] ;  /* 0x0020000047347984 */ /* 0x000ee20000000c00 */
[----:B-1----:R-:W-:-:S03]  /*7ca0*/  IMAD R12, R2, UR15, RZ ;  /* 0x0000000f020c7c24 */ /* 0x002fc6000f8e02ff */
[----:B------:R-:W1:Y:S01]  /*7cb0*/  LDS.128 R24, [R71+0x6000] ;  /* 0x0060000047187984 */ /* 0x000e620000000c00 */
[----:B------:R-:W-:Y:S01]  /*7cc0*/  IMAD.WIDE.U32 R14, R0, R2, R14 ;  /* 0x00000002000e7225 */ /* 0x000fe200078e000e */
[----:B------:R-:W-:Y:S02]  /*7cd0*/  SHF.L.U64.HI R69, R2, 0x6, R3 ;  /* 0x0000000602457819 */ /* 0x000fe40000010203 */
[----:B------:R-:W1:Y:S01]  /*7ce0*/  LDS.128 R48, [R71+0x2800] ;  /* 0x0028000047307984 */ /* 0x000e620000000c00 */
[----:B------:R-:W-:Y:S01]  /*7cf0*/  IMAD R0, R0, R3, R12 ;  /* 0x0000000300007224 */ /* 0x000fe200078e020c */
[----:B------:R-:W-:Y:S01]  /*7d00*/  LEA R72, P0, R14, UR4, 0x1 ;  /* 0x000000040e487c11 */ /* 0x000fe2000f8008ff */
[C---:B------:R-:W-:Y:S01]  /*7d10*/  IMAD.SHL.U32 R70, R2.reuse, 0x40, RZ ;  /* 0x0000004002467824 */ /* 0x040fe200078e00ff */
[----:B------:R-:W1:Y:S01]  /*7d20*/  LDS.128 R20, [R71+0x6800] ;  /* 0x0068000047147984 */ /* 0x000e620000000c00 */
[----:B------:R-:W-:Y:S02]  /*7d30*/  IMAD.IADD R0, R15, 0x1, R0 ;  /* 0x000000010f007824 */ /* 0x000fe400078e0200 */
[----:B------:R-:W-:Y:S01]  /*7d40*/  IMAD.SHL.U32 R68, R2, 0x20, RZ ;  /* 0x0000002002447824 */ /* 0x000fe200078e00ff */
[----:B------:R-:W1:Y:S02]  /*7d50*/  LDS.128 R44, [R71+0x3000] ;  /* 0x00300000472c7984 */ /* 0x000e640000000c00 */
[----:B------:R-:W-:-:S02]  /*7d60*/  LEA.HI.X R73, R14, UR5, R0, 0x1, P0 ;  /* 0x000000050e497c11 */ /* 0x000fc400080f0c00 */
[----:B------:R-:W1:Y:S01]  /*7d70*/  LDS.128 R16, [R71+0x7000] ;  /* 0x0070000047107984 */ /* 0x000e620000000c00 */
[CC--:B------:R-:W-:Y:S02]  /*7d80*/  LEA R74, P0, R2.reuse, R72.reuse, 0x7 ;  /* 0x00000048024a7211 */ /* 0x0c0fe400078038ff */
[C-C-:B------:R-:W-:Y:S01]  /*7d90*/  SHF.L.U64.HI R0, R2.reuse, 0x5, R3.reuse ;  /* 0x0000000502007819 */ /* 0x140fe20000010203 */
[----:B------:R-:W1:Y:S01]  /*7da0*/  LDS.128 R40, [R71+0x3800] ;  /* 0x0038000047287984 */ /* 0x000e620000000c00 */
[-C--:B------:R-:W-:Y:S02]  /*7db0*/  LEA.HI.X R75, R2, R73.reuse, R3, 0x7, P0 ;  /* 0x00000049024b7211 */ /* 0x080fe400000f3c03 */
[-C--:B------:R-:W-:Y:S01]  /*7dc0*/  IADD3 R2, P0, PT, R70, R72.reuse, RZ ;  /* 0x0000004846027210 */ /* 0x080fe20007f1e0ff */
[----:B------:R2:W1:Y:S01]  /*7dd0*/  LDS.128 R12, [R71+0x7800] ;  /* 0x00780000470c7984 */ /* 0x0004620000000c00 */
[----:B------:R-:W-:Y:S02]  /*7de0*/  IADD3 R76, P1, PT, R68, R72, RZ ;  /* 0x00000048444c7210 */ /* 0x000fe40007f3e0ff */
[----:B------:R-:W-:Y:S01]  /*7df0*/  IADD3.X R3, PT, PT, R69, R73, RZ, P0, !PT ;  /* 0x0000004945037210 */ /* 0x000fe200007fe4ff */
[----:B----4-:R-:W-:Y:S01]  /*7e00*/  STG.E.128 desc[UR24][R72.64], R8 ;  /* 0x0000000848007986 */ /* 0x010fe2000c101d18 */
[-C--:B------:R-:W-:Y:S01]  /*7e10*/  IADD3 R78, P0, PT, R2, R68.reuse, RZ ;  /* 0x00000044024e7210 */ /* 0x080fe20007f1e0ff */
[----:B------:R-:W-:Y:S01]  /*7e20*/  IMAD.X R77, R0, 0x1, R73, P1 ;  /* 0x00000001004d7824 */ /* 0x000fe200008e0649 */
[C---:B------:R-:W-:Y:S01]  /*7e30*/  IADD3 R80, P1, PT, R74.reuse, R68, RZ ;  /* 0x000000444a507210 */ /* 0x040fe20007f3e0ff */
[----:B-----5:R-:W-:Y:S02]  /*7e40*/  STG.E.128 desc[UR24][R72.64+0x80], R4 ;  /* 0x0000800448007986 */ /* 0x020fe4000c101d18 */
[----:B------:R-:W-:Y:S01]  /*7e50*/  IMAD.X R79, R3, 0x1, R0, P0 ;  /* 0x00000001034f7824 */ /* 0x000fe200000e0600 */
[----:B------:R-:W-:Y:S01]  /*7e60*/  IADD3 R70, P0, PT, R74, R70, RZ ;  /* 0x000000464a467210 */ /* 0x000fe20007f1e0ff */
[----:B------:R-:W-:Y:S01]  /*7e70*/  STG.E.128 desc[UR24][R76.64], R64 ;  /* 0x000000404c007986 */ /* 0x000fe2000c101d18 */
[----:B------:R-:W-:-:S03]  /*7e80*/  IADD3.X R81, PT, PT, R75, R0, RZ, P1, !PT ;  /* 0x000000004b517210 */ /* 0x000fc60000ffe4ff */
[----:B------:R-:W-:Y:S04]  /*7e90*/  STG.E.128 desc[UR24][R76.64+0x80], R36 ;  /* 0x000080244c007986 */ /* 0x000fe8000c101d18 */
[----:B------:R-:W-:Y:S01]  /*7ea0*/  STG.E.128 desc[UR24][R2.64], R60 ;  /* 0x0000003c02007986 */ /* 0x000fe2000c101d18 */
[----:B--2---:R-:W-:Y:S01]  /*7eb0*/  IMAD.X R71, R75, 0x1, R69, P0 ;  /* 0x000000014b477824 */ /* 0x004fe200000e0645 */
[----:B------:R-:W-:Y:S02]  /*7ec0*/  IADD3 R68, P0, PT, R70, R68, RZ ;  /* 0x0000004446447210 */ /* 0x000fe40007f1e0ff */
[----:B------:R-:W-:Y:S03]  /*7ed0*/  STG.E.128 desc[UR24][R2.64+0x80], R32 ;  /* 0x0000802002007986 */ /* 0x000fe6000c101d18 */
[----:B------:R-:W-:Y:S01]  /*7ee0*/  IMAD.X R69, R71, 0x1, R0, P0 ;  /* 0x0000000147457824 */ /* 0x000fe200000e0600 */
[----:B------:R-:W-:Y:S04]  /*7ef0*/  STG.E.128 desc[UR24][R78.64], R56 ;  /* 0x000000384e007986 */ /* 0x000fe8000c101d18 */
[----:B---3--:R-:W-:Y:S04]  /*7f00*/  STG.E.128 desc[UR24][R78.64+0x80], R28 ;  /* 0x0000801c4e007986 */ /* 0x008fe8000c101d18 */
[----:B------:R-:W-:Y:S04]  /*7f10*/  STG.E.128 desc[UR24][R74.64], R52 ;  /* 0x000000344a007986 */ /* 0x000fe8000c101d18 */
[----:B-1----:R-:W-:Y:S04]  /*7f20*/  STG.E.128 desc[UR24][R74.64+0x80], R24 ;  /* 0x000080184a007986 */ /* 0x002fe8000c101d18 */
[----:B------:R-:W-:Y:S04]  /*7f30*/  STG.E.128 desc[UR24][R80.64], R48 ;  /* 0x0000003050007986 */ /* 0x000fe8000c101d18 */
[----:B------:R-:W-:Y:S04]  /*7f40*/  STG.E.128 desc[UR24][R80.64+0x80], R20 ;  /* 0x0000801450007986 */ /* 0x000fe8000c101d18 */
[----:B------:R-:W-:Y:S04]  /*7f50*/  STG.E.128 desc[UR24][R70.64], R44 ;  /* 0x0000002c46007986 */ /* 0x000fe8000c101d18 */
[----:B------:R-:W-:Y:S04]  /*7f60*/  STG.E.128 desc[UR24][R70.64+0x80], R16 ;  /* 0x0000801046007986 */ /* 0x000fe8000c101d18 */
[----:B------:R-:W-:Y:S04]  /*7f70*/  STG.E.128 desc[UR24][R68.64], R40 ;  /* 0x0000002844007986 */ /* 0x000fe8000c101d18 */
[----:B------:R-:W-:Y:S01]  /*7f80*/  STG.E.128 desc[UR24][R68.64+0x80], R12 ;  /* 0x0000800c44007986 */ /* 0x000fe2000c101d18 */
[----:B------:R-:W-:Y:S05]  /*7f90*/  EXIT ;  /* 0x000000000000794d */ /* 0x000fea0003800000 */
.L_x_1817:
        /* <DEDUP_REMOVED lines=14> */
.L_x_2864:


//--------------------- .text._ZN5flash16flash_fwd_kernelI23Flash_fwd_kernel_traitsILi128ELi128ELi32ELi4ELb0ELb0EN7cutlass10bfloat16_tE19Flash_kernel_traitsILi128ELi128ELi32ELi4ES3_EELb0ELb0ELb0ELb0ELb1ELb1ELb1ELb0EEEvNS_16Flash_fwd_paramsE --------------------------
	.section	.text._ZN5flash16flash_fwd_kernelI23Flash_fwd_kernel_traitsILi128ELi128ELi32ELi4ELb0ELb0EN7cutlass10bfloat16_tE19Flash_kernel_traitsILi128ELi128ELi32ELi4ES3_EELb0ELb0ELb0ELb0ELb1ELb1ELb1ELb0EEEvNS_16Flash_fwd_paramsE,"ax",@progbits
	.align	128
        .global         _ZN5flash16flash_fwd_kernelI23Flash_fwd_kernel_traitsILi128ELi128ELi32ELi4ELb0ELb0EN7cutlass10bfloat16_tE19Flash_kernel_traitsILi128ELi128ELi32ELi4ES3_EELb0ELb0ELb0ELb0ELb1ELb1ELb1ELb0EEEvNS_16Flash_fwd_paramsE
        .type           _ZN5flash16flash_fwd_kernelI23Flash_fwd_kernel_traitsILi128ELi128ELi32ELi4ELb0ELb0EN7cutlass10bfloat16_tE19Flash_kernel_traitsILi128ELi128ELi32ELi4ES3_EELb0ELb0ELb0ELb0ELb1ELb1ELb1ELb0EEEvNS_16Flash_fwd_paramsE,@function
        .size           _ZN5flash16flash_fwd_kernelI23Flash_fwd_kernel_traitsILi128ELi128ELi32ELi4ELb0ELb0EN7cutlass10bfloat16_tE19Flash_kernel_traitsILi128ELi128ELi32ELi4ES3_EELb0ELb0ELb0ELb0ELb1ELb1ELb1ELb0EEEvNS_16Flash_fwd_paramsE,(.L_x_2865 - _ZN5flash16flash_fwd_kernelI23Flash_fwd_kernel_traitsILi128ELi128ELi32ELi4ELb0ELb0EN7cutlass10bfloat16_tE19Flash_kernel_traitsILi128ELi128ELi32ELi4ES3_EELb0ELb0ELb0ELb0ELb1ELb1ELb1ELb0EEEvNS_16Flash_fwd_paramsE)
        .other          _ZN5flash16flash_fwd_kernelI23Flash_fwd_kernel_traitsILi128ELi128ELi32ELi4ELb0ELb0EN7cutlass10bfloat16_tE19Flash_kernel_traitsILi128ELi128ELi32ELi4ES3_EELb0ELb0ELb0ELb0ELb1ELb1ELb1ELb0EEEvNS_16Flash_fwd_paramsE,@"STO_CUDA_ENTRY STV_DEFAULT"
_ZN5flash16flash_fwd_kernelI23Flash_fwd_kernel_traitsILi128ELi128ELi32ELi4ELb0ELb0EN7cutlass10bfloat16_tE19Flash_kernel_traitsILi128ELi128ELi32ELi4ES3_EELb0ELb0ELb0ELb0ELb1ELb1ELb1ELb0EEEvNS_16Flash_fwd_paramsE:
.text._ZN5flash16flash_fwd_kernelI23Flash_fwd_kernel_traitsILi128ELi128ELi32ELi4ELb0ELb0EN7cutlass10bfloat16_tE19Flash_kernel_traitsILi128ELi128ELi32ELi4ES3_EELb0ELb0ELb0ELb0ELb1ELb1ELb1ELb0EEEvNS_16Flash_fwd_paramsE:
[----:B------:R-:W1:Y:S08]  /*0000*/  LDC R1, c[0x0][0x37c] ;  /* 0x0000df00ff017b82 */ /* 0x000e700000000800 */
[----:B------:R-:W2:Y:S01]  /*0010*/  LDC.64 R2, c[0x0][0x470] ;  /* 0x00011c00ff027b82 */ /* 0x000ea20000000a00 */
[----:B------:R-:W3:Y:S01]  /*0020*/  S2R R18, SR_CTAID.Y ;  /* 0x0000000000127919 */ /* 0x000ee20000002600 */
[----:B------:R-:W4:Y:S01]  /*0030*/  LDCU.64 UR18, c[0x0][0x358] ;  /* 0x00006b00ff1277ac */ /* 0x000f220008000a00 */
[----:B------:R-:W-:-:S02]  /*0040*/  IMAD.MOV.U32 R8, RZ, RZ, RZ ;  /* 0x000000ffff087224 */ /* 0x000fc400078e00ff */
[----:B-1----:R-:W-:-:S03]  /*0050*/  VIADD R1, R1, 0xfffffff0 ;  /* 0xfffffff001017836 */ /* 0x002fc60000000000 */
[----:B------:R-:W1:Y:S08]  /*0060*/  S2UR UR17, SR_CTAID.X ;  /* 0x00000000001179c3 */ /* 0x000e700000002500 */
[----:B------:R-:W1:Y:S01]  /*0070*/  LDC R0, c[0x0][0x434] ;  /* 0x00010d00ff007b82 */ /* 0x000e620000000800 */
[----:B--2---:R-:W-:-:S04]  /*0080*/  ISETP.NE.U32.AND P0, PT, R2, RZ, PT ;  /* 0x000000ff0200720c */ /* 0x004fc80003f05070 */
[----:B------:R-:W-:-:S03]  /*0090*/  ISETP.NE.AND.EX P0, PT, R3, RZ, PT, P0 ;  /* 0x000000ff0300720c */ /* 0x000fc60003f05300 */
[----:B------:R-:W2:Y:S10]  /*00a0*/  LDC.64 R2, c[0x0][0x478] ;  /* 0x00011e00ff027b82 */ /* 0x000eb40000000a00 */
[----:B------:R-:W3:Y:S01]  /*00b0*/  @P0 LDC.64 R4, c[0x0][0x470] ;  /* 0x00011c00ff040b82 */ /* 0x000ee20000000a00 */
[----:B--2---:R-:W-:-:S04]  /*00c0*/  ISETP.NE.U32.AND P2, PT, R2, RZ, PT ;  /* 0x000000ff0200720c */ /* 0x004fc80003f45070 */
[----:B------:R-:W-:Y:S01]  /*00d0*/  ISETP.NE.AND.EX P2, PT, R3, RZ, PT, P2 ;  /* 0x000000ff0300720c */ /* 0x000fe20003f45320 */
[----:B---3--:R-:W-:-:S05]  /*00e0*/  @P0 IMAD.WIDE.U32 R2, R18, 0x4, R4 ;  /* 0x0000000412020825 */ /* 0x008fca00078e0004 */
[----:B----4-:R2:W5:Y:S07]  /*00f0*/  @P0 LDG.E R8, desc[UR18][R2.64] ;  /* 0x0000001202080981 */ /* 0x01056e000c1e1900 */
[----:B--2---:R-:W2:Y:S02]  /*0100*/  @P2 LDC.64 R2, c[0x0][0x478] ;  /* 0x00011e00ff022b82 */ /* 0x004ea40000000a00 */
[----:B--2---:R-:W-:-:S05]  /*0110*/  @P2 IMAD.WIDE.U32 R2, R18, 0x4, R2 ;  /* 0x0000000412022825 */ /* 0x004fca00078e0002 */
[----:B------:R2:W5:Y:S01]  /*0120*/  @P2 LDG.E R16, desc[UR18][R2.64] ;  /* 0x0000001202102981 */ /* 0x000562000c1e1900 */
[----:B-1----:R-:W-:-:S06]  /*0130*/  USHF.L.U32 UR16, UR17, 0x7, URZ ;  /* 0x0000000711107899 */ /* 0x002fcc00080006ff */
[----:B------:R-:W-:-:S13]  /*0140*/  ISETP.LE.AND P0, PT, R0, UR16, PT ;  /* 0x0000001000007c0c */ /* 0x000fda000bf03270 */
[----:B------:R-:W-:Y:S05]  /*0150*/  @P0 EXIT ;  /* 0x000000000000094d */ /* 0x000fea0003800000 */
[----:B------:R-:W1:Y:S01]  /*0160*/  LDC R17, c[0x0][0x3e8] ;  /* 0x0000fa00ff117b82 */ /* 0x000e620000000800 */
[----:B------:R-:W3:Y:S01]  /*0170*/  S2R R28, SR_CTAID.Z ;  /* 0x00000000001c7919 */ /* 0x000ee20000002700 */
[--C-:B-----5:R-:W-:Y:S01]  /*0180*/  SHF.R.S32.HI R5, RZ, 0x1f, R8.reuse ;  /* 0x0000001fff057819 */ /* 0x120fe20000011408 */
[----:B------:R-:W4:Y:S01]  /*0190*/  LDCU.128 UR12, c[0x0][0x3a0] ;  /* 0x00007400ff0c77ac */ /* 0x000f220008000c00 */
[----:B------:R-:W-:Y:S01]  /*01a0*/  IMAD.MOV.U32 R11, RZ, RZ, RZ ;  /* 0x000000ffff0b7224 */ /* 0x000fe200078e00ff */
[----:B------:R-:W4:Y:S01]  /*01b0*/  S2R R40, SR_TID.X ;  /* 0x0000000000287919 */ /* 0x000f220000002100 */
[----:B------:R-:W-:Y:S01]  /*01c0*/  @P2 IMAD.IADD R112, R16, 0x1, -R8 ;  /* 0x0000000110702824 */ /* 0x000fe200078e0a08 */
[----:B------:R-:W4:Y:S01]  /*01d0*/  LDCU.128 UR4, c[0x0][0x3d0] ;  /* 0x00007a00ff0477ac */ /* 0x000f220008000c00 */
[----:B------:R-:W3:Y:S01]  /*01e0*/  LDC.64 R12, c[0x0][0x3b8] ;  /* 0x0000ee00ff0c7b82 */ /* 0x000ee20000000a00 */
[----:B------:R-:W4:Y:S07]  /*01f0*/  LDCU.128 UR8, c[0x0][0x380] ;  /* 0x00007000ff0877ac */ /* 0x000f2e0008000c00 */
[----:B------:R-:W4:Y:S01]  /*0200*/  @!P2 LDC.64 R6, c[0x0][0x488] ;  /* 0x00012200ff06ab82 */ /* 0x000f220000000a00 */
[----:B-1----:R-:W-:-:S07]  /*0210*/  IABS R9, R17 ;  /* 0x0000001100097213 */ /* 0x002fce0000000000 */
[----:B------:R-:W1:Y:S01]  /*0220*/  LDC.64 R138, c[0x0][0x3c0] ;  /* 0x0000f000ff8a7b82 */ /* 0x000e620000000a00 */
[----:B--2---:R-:W2:Y:S01]  /*0230*/  I2F.RP R2, R9 ;  /* 0x0000000900027306 */ /* 0x004ea20000209400 */
[----:B---3--:R-:W-:-:S06]  /*0240*/  SHF.L.U64.HI R118, R12, 0x5, R13 ;  /* 0x000000050c767819 */ /* 0x008fcc000001020d */
[----:B------:R-:W3:Y:S01]  /*0250*/  @!P2 LDC.64 R14, c[0x0][0x438] ;  /* 0x00010e00ff0eab82 */ /* 0x000ee20000000a00 */
[----:B------:R-:W-:Y:S01]  /*0260*/  IABS R4, R28 ;  /* 0x0000001c00047213 */ /* 0x000fe20000000000 */
[C---:B------:R-:W-:Y:S01]  /*0270*/  IMAD.SHL.U32 R117, R12.reuse, 0x20, RZ ;  /* 0x000000200c757824 */ /* 0x040fe200078e00ff */
[C---:B------:R-:W-:Y:S01]  /*0280*/  SHF.L.U64.HI R115, R12.reuse, 0x4, R13 ;  /* 0x000000040c737819 */ /* 0x040fe2000001020d */
[----:B------:R-:W-:Y:S01]  /*0290*/  IMAD.SHL.U32 R116, R12, 0x10, RZ ;  /* 0x000000100c747824 */ /* 0x000fe200078e00ff */
[C---:B----4-:R-:W-:Y:S01]  /*02a0*/  SHF.L.U32 R224, R40.reuse, 0x3, RZ ;  /* 0x0000000328e07819 */ /* 0x050fe200000006ff */
[----:B------:R-:W-:Y:S01]  /*02b0*/  STL [R1+0xc], R118 ;  /* 0x00000c7601007387 */ /* 0x000fe20000100800 */
[----:B------:R-:W-:Y:S01]  /*02c0*/  SHF.L.U32 R114, R40, 0x6, RZ ;  /* 0x0000000628727819 */ /* 0x000fe200000006ff */
[----:B------:R-:W4:Y:S01]  /*02d0*/  LDC.64 R24, c[0x0][0x3c8] ;  /* 0x0000f200ff187b82 */ /* 0x000f220000000a00 */
[----:B------:R-:W-:Y:S01]  /*02e0*/  LOP3.LUT R10, R224, 0x38, RZ, 0xc0, !PT ;  /* 0x00000038e00a7812 */ /* 0x000fe200078ec0ff */
[----:B--2---:R-:W2:Y:S01]  /*02f0*/  MUFU.RCP R2, R2 ;  /* 0x0000000200027308 */ /* 0x004ea20000001000 */
[----:B------:R-:W-:Y:S01]  /*0300*/  LOP3.LUT R32, R114, 0x1c0, RZ, 0xc0, !PT ;  /* 0x000001c072207812 */ /* 0x000fe200078ec0ff */
[----:B------:R-:W-:Y:S01]  /*0310*/  STL [R1+0x8], R115 ;  /* 0x0000087301007387 */ /* 0x000fe20000100800 */
[----:B------:R-:W-:-:S02]  /*0320*/  SHF.R.U32.HI R113, RZ, 0x1, R40 ;  /* 0x00000001ff717819 */ /* 0x000fc40000011628 */
[----:B------:R-:W-:Y:S01]  /*0330*/  LOP3.LUT R32, R32, 0x38, R224, 0xf8, !PT ;  /* 0x0000003820207812 */ /* 0x000fe200078ef8e0 */
[----:B------:R-:W-:Y:S01]  /*0340*/  STL [R1], R117 ;  /* 0x0000007501007387 */ /* 0x000fe20000100800 */
[----:B------:R-:W-:Y:S02]  /*0350*/  LOP3.LUT R217, R114, 0x400, RZ, 0xc0, !PT ;  /* 0x0000040072d97812 */ /* 0x000fe400078ec0ff */
[----:B------:R-:W-:Y:S01]  /*0360*/  LOP3.LUT R113, R32, 0x8, R113, 0x78, !PT ;  /* 0x0000000820717812 */ /* 0x000fe200078e7871 */
[----:B------:R-:W-:Y:S01]  /*0370*/  STL [R1+0x4], R116 ;  /* 0x0000047401007387 */ /* 0x000fe20000100800 */
[----:B--2---:R-:W-:-:S04]  /*0380*/  VIADD R2, R2, 0xffffffe ;  /* 0x0ffffffe02027836 */ /* 0x004fc80000000000 */
[----:B------:R-:W2:Y:S02]  /*0390*/  F2I.FTZ.U32.TRUNC.NTZ R3, R2 ;  /* 0x0000000200037305 */ /* 0x000ea4000021f000 */
[----:B--2---:R-:W-:Y:S02]  /*03a0*/  IMAD.MOV R0, RZ, RZ, -R3 ;  /* 0x000000ffff007224 */ /* 0x004fe400078e0a03 */
[----:B------:R-:W-:Y:S02]  /*03b0*/  IMAD.MOV.U32 R2, RZ, RZ, RZ ;  /* 0x000000ffff027224 */ /* 0x000fe400078e00ff */
[----:B------:R-:W-:-:S04]  /*03c0*/  IMAD R0, R0, R9, RZ ;  /* 0x0000000900007224 */ /* 0x000fc800078e02ff */
[----:B------:R-:W-:-:S04]  /*03d0*/  IMAD.HI.U32 R2, R3, R0, R2 ;  /* 0x0000000003027227 */ /* 0x000fc800078e0002 */
[----:B------:R-:W-:-:S04]  /*03e0*/  IMAD.MOV.U32 R3, RZ, RZ, R4 ;  /* 0x000000ffff037224 */ /* 0x000fc800078e0004 */
[----:B------:R-:W-:-:S04]  /*03f0*/  IMAD.HI.U32 R4, R2, R3, RZ ;  /* 0x0000000302047227 */ /* 0x000fc800078e00ff */
[----:B------:R-:W-:Y:S02]  /*0400*/  IMAD.MOV R0, RZ, RZ, -R4 ;  /* 0x000000ffff007224 */ /* 0x000fe400078e0a04 */
[----:B------:R-:W-:Y:S02]  /*0410*/  IMAD R2, R5, R12, RZ ;  /* 0x0000000c05027224 */ /* 0x000fe400078e02ff */
[----:B------:R-:W-:-:S05]  /*0420*/  IMAD R0, R9, R0, R3 ;  /* 0x0000000009007224 */ /* 0x000fca00078e0203 */
[----:B------:R-:W-:-:S13]  /*0430*/  ISETP.GT.U32.AND P3, PT, R9, R0, PT ;  /* 0x000000000900720c */ /* 0x000fda0003f64070 */
[----:B------:R-:W-:Y:S02]  /*0440*/  @!P3 IMAD.IADD R0, R0, 0x1, -R9 ;  /* 0x000000010000b824 */ /* 0x000fe400078e0a09 */
[----:B------:R-:W-:Y:S01]  /*0450*/  @!P3 VIADD R4, R4, 0x1 ;  /* 0x000000010404b836 */ /* 0x000fe20000000000 */
[----:B------:R-:W-:Y:S02]  /*0460*/  ISETP.NE.AND P3, PT, R17, RZ, PT ;  /* 0x000000ff1100720c */ /* 0x000fe40003f65270 */
[----:B------:R-:W-:Y:S01]  /*0470*/  ISETP.GE.U32.AND P0, PT, R0, R9, PT ;  /* 0x000000090000720c */ /* 0x000fe20003f06070 */
[----:B------:R-:W-:Y:S01]  /*0480*/  IMAD R0, R8, R13, R2 ;  /* 0x0000000d08007224 */ /* 0x000fe200078e0202 */
[----:B------:R-:W-:Y:S01]  /*0490*/  LOP3.LUT R9, R28, R17, RZ, 0x3c, !PT ;  /* 0x000000111c097212 */ /* 0x000fe200078e3cff */
[----:B------:R-:W-:-:S03]  /*04a0*/  IMAD.WIDE.U32 R2, R8, R12, R10 ;  /* 0x0000000c08027225 */ /* 0x000fc600078e000a */
[----:B------:R-:W-:Y:S01]  /*04b0*/  ISETP.GE.AND P1, PT, R9, RZ, PT ;  /* 0x000000ff0900720c */ /* 0x000fe20003f26270 */
[----:B------:R-:W-:Y:S02]  /*04c0*/  IMAD.IADD R3, R3, 0x1, R0 ;  /* 0x0000000103037824 */ /* 0x000fe400078e0200 */
[----:B------:R-:W-:-:S04]  /*04d0*/  IMAD.WIDE.U32 R2, R18, UR12, R2 ;  /* 0x0000000c12027c25 */ /* 0x000fc8000f8e0002 */
[----:B------:R-:W-:Y:S01]  /*04e0*/  @P0 VIADD R4, R4, 0x1 ;  /* 0x0000000104040836 */ /* 0x000fe20000000000 */
[----:B------:R-:W-:Y:S01]  /*04f0*/  @!P2 ISETP.NE.U32.AND P0, PT, R6, RZ, PT ;  /* 0x000000ff0600a20c */ /* 0x000fe20003f05070 */
[----:B------:R-:W-:-:S03]  /*0500*/  IMAD R3, R18, UR13, R3 ;  /* 0x0000000d12037c24 */ /* 0x000fc6000f8e0203 */
[----:B------:R-:W-:Y:S01]  /*0510*/  MOV R0, R4 ;  /* 0x0000000400007202 */ /* 0x000fe20000000f00 */
[-C--:B-1----:R-:W-:Y:S01]  /*0520*/  IMAD R4, R5, R138.reuse, RZ ;  /* 0x0000008a05047224 */ /* 0x082fe200078e02ff */
[----:B------:R-:W-:Y:S01]  /*0530*/  @!P2 ISETP.NE.AND.EX P0, PT, R7, RZ, PT, P0 ;  /* 0x000000ff0700a20c */ /* 0x000fe20003f05300 */
[----:B------:R-:W-:-:S03]  /*0540*/  IMAD.WIDE.U32 R6, R8, R138, R10 ;  /* 0x0000008a08067225 */ /* 0x000fc600078e000a */
[----:B---3--:R-:W-:Y:S01]  /*0550*/  @!P2 SEL R9, R15, RZ, P0 ;  /* 0x000000ff0f09a207 */ /* 0x008fe20000000000 */
[----:B------:R-:W-:Y:S01]  /*0560*/  @!P1 IMAD.MOV R0, RZ, RZ, -R0 ;  /* 0x000000ffff009224 */ /* 0x000fe200078e0a00 */
[----:B------:R-:W-:Y:S01]  /*0570*/  @!P3 LOP3.LUT R0, RZ, R17, RZ, 0x33, !PT ;  /* 0x00000011ff00b212 */ /* 0x000fe200078e33ff */
[----:B------:R-:W-:Y:S01]  /*0580*/  IMAD R4, R8, R139, R4 ;  /* 0x0000008b08047224 */ /* 0x000fe200078e0204 */
[----:B------:R-:W-:Y:S02]  /*0590*/  SHF.R.U32.HI R17, RZ, 0x3, R40 ;  /* 0x00000003ff117819 */ /* 0x000fe40000011628 */
[----:B------:R-:W-:Y:S02]  /*05a0*/  @!P2 IADD3 R112, PT, PT, R9, R14, -R8 ;  /* 0x0000000e0970a210 */ /* 0x000fe40007ffe808 */
[----:B------:R-:W-:Y:S01]  /*05b0*/  SHF.R.S32.HI R15, RZ, 0x1f, R0 ;  /* 0x0000001fff0f7819 */ /* 0x000fe20000011400 */
[----:B------:R-:W-:Y:S01]  /*05c0*/  IMAD.WIDE.U32 R2, R17, R12, R2 ;  /* 0x0000000c11027225 */ /* 0x000fe200078e0002 */
[----:B------:R-:W-:-:S03]  /*05d0*/  LOP3.LUT R14, R224, 0x1f8, RZ, 0xc0, !PT ;  /* 0x000001f8e00e7812 */ /* 0x000fc600078ec0ff */
[----:B------:R-:W-:Y:S01]  /*05e0*/  IMAD R5, R17, R13, R3 ;  /* 0x0000000d11057224 */ /* 0x000fe200078e0203 */
[----:B------:R-:W-:Y:S01]  /*05f0*/  LOP3.LUT R14, R14, 0x38, R40, 0x78, !PT ;  /* 0x000000380e0e7812 */ /* 0x000fe200078e7828 */
[----:B------:R-:W-:Y:S01]  /*0600*/  IMAD.IADD R3, R7, 0x1, R4 ;  /* 0x0000000107037824 */ /* 0x000fe200078e0204 */
[----:B------:R-:W-:Y:S01]  /*0610*/  IADD3 R7, PT, PT, R112, 0x1f, RZ ;  /* 0x0000001f70077810 */ /* 0x000fe20007ffe0ff */
[----:B------:R-:W-:Y:S01]  /*0620*/  IMAD.MOV.U32 R4, RZ, RZ, R2 ;  /* 0x000000ffff047224 */ /* 0x000fe200078e0002 */
[----:B------:R-:W1:Y:S01]  /*0630*/  LDC.64 R12, c[0x0][0x3b0] ;  /* 0x0000ec00ff0c7b82 */ /* 0x000e620000000a00 */
[----:B------:R-:W-:Y:S01]  /*0640*/  IMAD.MOV.U32 R2, RZ, RZ, R6 ;  /* 0x000000ffff027224 */ /* 0x000fe200078e0006 */
[----:B------:R-:W-:Y:S01]  /*0650*/  SHF.R.S32.HI R6, RZ, 0x1f, R7 ;  /* 0x0000001fff067819 */ /* 0x000fe20000011407 */
[----:B------:R-:W-:Y:S01]  /*0660*/  IMAD R8, R15, UR4, RZ ;  /* 0x000000040f087c24 */ /* 0x000fe2000f8e02ff */
[----:B------:R-:W-:Y:S01]  /*0670*/  LOP3.LUT R224, R14, 0x1e00, R224, 0xf8, !PT ;  /* 0x00001e000ee07812 */ /* 0x000fe200078ef8e0 */
[----:B------:R-:W-:Y:S01]  /*0680*/  IMAD.WIDE.U32 R2, R18, UR14, R2 ;  /* 0x0000000e12027c25 */ /* 0x000fe2000f8e0002 */
[----:B------:R-:W-:-:S03]  /*0690*/  LEA.HI R225, R6, R7, RZ, 0x5 ;  /* 0x0000000706e17211 */ /* 0x000fc600078f28ff */
[----:B------:R-:W-:Y:S01]  /*06a0*/  IMAD R3, R18, UR15, R3 ;  /* 0x0000000f12037c24 */ /* 0x000fe2000f8e0203 */
[----:B------:R-:W2:Y:S01]  /*06b0*/  LDCU.128 UR12, c[0x0][0x390] ;  /* 0x00007200ff0c77ac */ /* 0x000ea20008000c00 */
[----:B------:R-:W-:Y:S01]  /*06c0*/  LEA.HI.SX32 R34, R225, 0xffffffff, 0x1b ;  /* 0xffffffffe1227811 */ /* 0x000fe200078fdaff */
[C---:B------:R-:W-:Y:S01]  /*06d0*/  IMAD.WIDE.U32 R4, R0.reuse, UR4, R4 ;  /* 0x0000000400047c25 */ /* 0x040fe2000f8e0004 */
[----:B------:R-:W-:Y:S02]  /*06e0*/  UMOV UR4, 0x400 ;  /* 0x0000040000047882 */ /* 0x000fe40000000000 */
[----:B------:R-:W-:Y:S01]  /*06f0*/  SHF.R.S32.HI R35, RZ, 0x1f, R34 ;  /* 0x0000001fff237819 */ /* 0x000fe20000011422 */
[----:B------:R-:W-:Y:S01]  /*0700*/  IMAD R8, R0, UR5, R8 ;  /* 0x0000000500087c24 */ /* 0x000fe2000f8e0208 */
[----:B------:R-:W-:Y:S01]  /*0710*/  LEA R250, P0, R4, UR10, 0x1 ;  /* 0x0000000a04fa7c11 */ /* 0x000fe2000f8008ff */
[----:B------:R-:W-:Y:S01]  /*0720*/  IMAD R6, R118, R34, RZ ;  /* 0x0000002276067224 */ /* 0x000fe200078e02ff */
[----:B------:R-:W3:Y:S01]  /*0730*/  S2UR UR5, SR_CgaCtaId ;  /* 0x00000000000579c3 */ /* 0x000ee20000008800 */
[----:B------:R-:W-:-:S02]  /*0740*/  IMAD.IADD R5, R5, 0x1, R8 ;  /* 0x0000000105057824 */ /* 0x000fc400078e0208 */
[----:B------:R-:W-:-:S03]  /*0750*/  IMAD.WIDE.U32 R8, R117, R34, RZ ;  /* 0x0000002275087225 */ /* 0x000fc600078e00ff */
[----:B------:R-:W-:Y:S01]  /*0760*/  LEA.HI.X R249, R4, UR11, R5, 0x1, P0 ;  /* 0x0000000b04f97c11 */ /* 0x000fe200080f0c05 */
[----:B------:R-:W-:Y:S01]  /*0770*/  IMAD R6, R35, R117, R6 ;  /* 0x0000007523067224 */ /* 0x000fe200078e0206 */
[----:B------:R-:W-:Y:S01]  /*0780*/  UIMAD.WIDE.U32 UR10, UR17, 0x80, URZ ;  /* 0x00000080110a78a5 */ /* 0x000fe2000f8e00ff */
[----:B--2---:R-:W-:Y:S01]  /*0790*/  IMAD.WIDE.U32 R4, R18, UR14, R10 ;  /* 0x0000000e12047c25 */ /* 0x004fe2000f8e000a */
[----:B------:R-:W-:Y:S02]  /*07a0*/  IADD3 R10, P0, PT, R116, R8, RZ ;  /* 0x00000008740a7210 */ /* 0x000fe40007f1e0ff */
[----:B------:R-:W-:Y:S01]  /*07b0*/  LEA R20, P1, R8, R250, 0x1 ;  /* 0x000000fa08147211 */ /* 0x000fe200078208ff */
[----:B------:R-:W-:Y:S01]  /*07c0*/  IMAD.IADD R9, R9, 0x1, R6 ;  /* 0x0000000109097824 */ /* 0x000fe200078e0206 */
[C---:B------:R-:W-:Y:S01]  /*07d0*/  LOP3.LUT R36, R17.reuse, UR10, RZ, 0xfc, !PT ;  /* 0x0000000a11247c12 */ /* 0x040fe2000f8efcff */
[----:B------:R-:W-:-:S03]  /*07e0*/  IMAD.WIDE.U32 R6, R17, R138, R2 ;  /* 0x0000008a11067225 */ /* 0x000fc600078e0002 */
[----:B------:R-:W-:Y:S01]  /*07f0*/  LEA.HI.X R21, R8, R249, R9, 0x1, P1 ;  /* 0x000000f908157211 */ /* 0x000fe200008f0c09 */
[----:B------:R-:W-:Y:S02]  /*0800*/  IMAD R3, R18, UR15, R5 ;  /* 0x0000000f12037c24 */ /* 0x000fe4000f8e0205 */
[----:B------:R-:W-:Y:S01]  /*0810*/  IMAD.X R5, R9, 0x1, R115, P0 ;  /* 0x0000000109057824 */ /* 0x000fe200000e0673 */
[----:B------:R-:W-:Y:S01]  /*0820*/  LEA R22, P0, R10, R250, 0x1 ;  /* 0x000000fa0a167211 */ /* 0x000fe200078008ff */
[----:B------:R-:W-:Y:S01]  /*0830*/  IMAD R11, R17, R139, R7 ;  /* 0x0000008b110b7224 */ /* 0x000fe200078e0207 */
[----:B-1----:R-:W-:Y:S01]  /*0840*/  SHF.L.U64.HI R7, R12, 0x6, R13 ;  /* 0x000000060c077819 */ /* 0x002fe2000001020d */
[----:B------:R-:W-:Y:S01]  /*0850*/  IMAD.MOV.U32 R2, RZ, RZ, R4 ;  /* 0x000000ffff027224 */ /* 0x000fe200078e0004 */
[----:B------:R-:W-:Y:S01]  /*0860*/  LEA.HI.X R23, R10, R249, R5, 0x1, P0 ;  /* 0x000000f90a177211 */ /* 0x000fe200000f0c05 */
[----:B------:R-:W-:Y:S01]  /*0870*/  IMAD.MOV.U32 R10, RZ, RZ, R6 ;  /* 0x000000ffff0a7224 */ /* 0x000fe200078e0006 */
[C-C-:B------:R-:W-:Y:S01]  /*0880*/  SHF.L.U64.HI R5, R12.reuse, 0x4, R13.reuse ;  /* 0x000000040c057819 */ /* 0x140fe2000001020d */
[C---:B------:R-:W-:Y:S01]  /*0890*/  IMAD R14, R12.reuse, UR11, RZ ;  /* 0x0000000b0c0e7c24 */ /* 0x040fe2000f8e02ff */
[C---:B------:R-:W-:Y:S01]  /*08a0*/  SHF.L.U32 R4, R12.reuse, 0x4, RZ ;  /* 0x000000040c047819 */ /* 0x040fe200000006ff */
[C---:B------:R-:W-:Y:S01]  /*08b0*/  IMAD.SHL.U32 R6, R12.reuse, 0x40, RZ ;  /* 0x000000400c067824 */ /* 0x040fe200078e00ff */
[C---:B------:R-:W-:Y:S01]  /*08c0*/  SHF.L.U64.HI R9, R12.reuse, 0x5, R13 ;  /* 0x000000050c097819 */ /* 0x040fe2000001020d */
[----:B------:R-:W-:Y:S01]  /*08d0*/  IMAD.SHL.U32 R8, R12, 0x20, RZ ;  /* 0x000000200c087824 */ /* 0x000fe200078e00ff */
[----:B---3--:R-:W-:Y:S01]  /*08e0*/  ULEA UR5, UR5, UR4, 0x18 ;  /* 0x0000000405057291 */ /* 0x008fe2000f8ec0ff */
[----:B------:R-:W-:-:S02]  /*08f0*/  IMAD R13, R36, R13, R14 ;  /* 0x0000000d240d7224 */ /* 0x000fc400078e020e */
[----:B------:R-:W-:-:S03]  /*0900*/  IMAD.WIDE.U32 R6, R36, R12, R6 ;  /* 0x0000000c24067225 */ /* 0x000fc600078e0006 */
[----:B------:R-:W-:Y:S01]  /*0910*/  LEA R224, R224, UR5, 0x1 ;  /* 0x00000005e0e07c11 */ /* 0x000fe2000f8e08ff */
[----:B----4-:R-:W-:-:S04]  /*0920*/  IMAD.WIDE.U32 R2, R28, R24, R2 ;  /* 0x000000181c027225 */ /* 0x010fc800078e0002 */
[----:B------:R-:W-:Y:S01]  /*0930*/  IMAD R14, R15, UR6, RZ ;  /* 0x000000060f0e7c24 */ /* 0x000fe2000f8e02ff */
[----:B------:R-:W-:Y:S01]  /*0940*/  IADD3 R24, P4, PT, R2, R6, RZ ;  /* 0x0000000602187210 */ /* 0x000fe20007f9e0ff */
[----:B------:R-:W-:-:S04]  /*0950*/  IMAD.WIDE.U32 R26, R36, R12, R4 ;  /* 0x0000000c241a7225 */ /* 0x000fc800078e0004 */
[----:B------:R-:W-:-:S04]  /*0960*/  IMAD.WIDE.U32 R16, R36, R12, R8 ;  /* 0x0000000c24107225 */ /* 0x000fc800078e0008 */
[----:B------:R-:W-:Y:S01]  /*0970*/  IMAD.WIDE.U32 R18, R0, UR6, R10 ;  /* 0x0000000600127c25 */ /* 0x000fe2000f8e000a */
[----:B------:R-:W-:Y:S01]  /*0980*/  IADD3 R10, P1, PT, R8, R6, RZ ;  /* 0x00000006080a7210 */ /* 0x000fe20007f3e0ff */
[----:B------:R-:W1:Y:S01]  /*0990*/  LDCU UR6, c[0x0][0x50c] ;  /* 0x0000a180ff0677ac */ /* 0x000e620008000800 */
[----:B------:R-:W-:Y:S01]  /*09a0*/  IADD3 R11, P2, PT, R2, R26, RZ ;  /* 0x0000001a020b7210 */ /* 0x000fe20007f5e0ff */
[----:B------:R-:W-:Y:S02]  /*09b0*/  IMAD R33, R0, UR7, R14 ;  /* 0x0000000700217c24 */ /* 0x000fe4000f8e020e */
[----:B------:R-:W-:Y:S01]  /*09c0*/  IMAD R3, R28, R25, R3 ;  /* 0x000000191c037224 */ /* 0x000fe200078e0203 */
[CC--:B------:R-:W-:Y:S01]  /*09d0*/  IADD3 R25, P6, P5, R2.reuse, R16.reuse, R4 ;  /* 0x0000001002197210 */ /* 0x0c0fe20007dde004 */
[C---:B------:R-:W-:Y:S02]  /*09e0*/  IMAD.IADD R8, R13.reuse, 0x1, R17 ;  /* 0x000000010d087824 */ /* 0x040fe400078e0211 */
[----:B------:R-:W-:Y:S01]  /*09f0*/  IMAD.IADD R0, R13, 0x1, R7 ;  /* 0x000000010d007824 */ /* 0x000fe200078e0207 */
[----:B------:R-:W-:-:S02]  /*0a00*/  IADD3 R7, P0, PT, R2, R16, RZ ;  /* 0x0000001002077210 */ /* 0x000fc40007f1e0ff */
[C---:B------:R-:W-:Y:S02]  /*0a10*/  IADD3.X R15, PT, PT, R3.reuse, R13, R27, P2, !PT ;  /* 0x0000000d030f7210 */ /* 0x040fe400017fe41b */
[--C-:B------:R-:W-:Y:S01]  /*0a20*/  IADD3 R27, P3, P2, R2, R6, R4.reuse ;  /* 0x00000006021b7210 */ /* 0x100fe20007a7e004 */
[----:B------:R-:W-:Y:S01]  /*0a30*/  IMAD.X R6, R8, 0x1, R3, P0 ;  /* 0x0000000108067824 */ /* 0x000fe200000e0603 */
[C---:B------:R-:W-:Y:S02]  /*0a40*/  IADD3.X R29, PT, PT, R3.reuse, R8, R5, P6, P5 ;  /* 0x00000008031d7210 */ /* 0x040fe400037ea405 */
[----:B------:R-:W-:Y:S02]  /*0a50*/  IADD3.X R9, PT, PT, R0, R9, RZ, P1, !PT ;  /* 0x0000000900097210 */ /* 0x000fe40000ffe4ff */
[----:B------:R-:W-:Y:S02]  /*0a60*/  IADD3 R26, P5, PT, R10, R2, RZ ;  /* 0x000000020a1a7210 */ /* 0x000fe40007fbe0ff */
[----:B------:R-:W-:Y:S01]  /*0a70*/  IADD3 R28, P1, P0, R2, R10, R4 ;  /* 0x0000000a021c7210 */ /* 0x000fe2000783e004 */
[----:B------:R-:W-:Y:S01]  /*0a80*/  IMAD.X R4, R0, 0x1, R3, P4 ;  /* 0x0000000100047824 */ /* 0x000fe200020e0603 */
[----:B------:R-:W-:Y:S01]  /*0a90*/  IADD3.X R31, PT, PT, R3, R0, R5, P3, P2 ;  /* 0x00000000031f7210 */ /* 0x000fe20001fe4405 */
[----:B------:R-:W-:Y:S01]  /*0aa0*/  IMAD.X R0, R9, 0x1, R3, P5 ;  /* 0x0000000109007824 */ /* 0x000fe200028e0603 */
[----:B------:R-:W-:Y:S01]  /*0ab0*/  IADD3.X R30, PT, PT, R3, R9, R5, P1, P0 ;  /* 0x00000009031e7210 */ /* 0x000fe20000fe0405 */
[----:B------:R-:W-:Y:S01]  /*0ac0*/  IMAD.WIDE.U32 R2, R36, R12, R2 ;  /* 0x0000000c24027225 */ /* 0x000fe200078e0002 */
[----:B------:R-:W-:-:S02]  /*0ad0*/  LEA R16, P1, R11, UR8, 0x1 ;  /* 0x000000080b107c11 */ /* 0x000fc4000f8208ff */
[----:B------:R-:W-:Y:S01]  /*0ae0*/  LEA R14, P0, R7, UR8, 0x1 ;  /* 0x00000008070e7c11 */ /* 0x000fe2000f8008ff */
[----:B------:R-:W-:Y:S01]  /*0af0*/  IMAD.IADD R13, R3, 0x1, R13 ;  /* 0x00000001030d7824 */ /* 0x000fe200078e020d */
[C---:B------:R-:W-:Y:S02]  /*0b00*/  LEA R12, P2, R2.reuse, UR8, 0x1 ;  /* 0x00000008020c7c11 */ /* 0x040fe4000f8408ff */
[----:B------:R-:W-:Y:S02]  /*0b10*/  LEA.HI.X R17, R11, UR9, R15, 0x1, P1 ;  /* 0x000000090b117c11 */ /* 0x000fe400088f0c0f */
[----:B------:R-:W-:Y:S02]  /*0b20*/  LEA.HI.X R13, R2, UR9, R13, 0x1, P2 ;  /* 0x00000009020d7c11 */ /* 0x000fe400090f0c0d */
[----:B------:R-:W-:Y:S02]  /*0b30*/  LEA.HI.X R15, R7, UR9, R6, 0x1, P0 ;  /* 0x00000009070f7c11 */ /* 0x000fe400080f0c06 */
[----:B------:R-:W-:Y:S01]  /*0b40*/  LEA R10, P1, R25, UR8, 0x1 ;  /* 0x00000008190a7c11 */ /* 0x000fe2000f8208ff */
[----:B------:R-:W-:Y:S01]  /*0b50*/  @!PT LDS RZ, [RZ] ;  /* 0x00000000fffff984 */ /* 0x000fe20000000800 */
[----:B------:R-:W-:Y:S01]  /*0b60*/  @!PT LDS RZ, [RZ] ;  /* 0x00000000fffff984 */ /* 0x000fe20000000800 */
[----:B------:R-:W-:Y:S01]  /*0b70*/  @!PT LDS RZ, [RZ] ;  /* 0x00000000fffff984 */ /* 0x000fe20000000800 */
[----:B------:R-:W-:Y:S01]  /*0b80*/  LDGSTS.E.BYPASS.LTC128B.128 [R224], desc[UR18][R12.64] ;  /* 0x000000000ce07fae */ /* 0x000fe2000b981a12 */
[----:B------:R-:W-:-:S02]  /*0b90*/  LEA R8, P0, R24, UR8, 0x1 ;  /* 0x0000000818087c11 */ /* 0x000fc4000f8008ff */
[----:B------:R-:W-:Y:S01]  /*0ba0*/  LEA.HI.X R11, R25, UR9, R29, 0x1, P1 ;  /* 0x00000009190b7c11 */ /* 0x000fe200088f0c1d */
[----:B------:R-:W-:Y:S01]  /*0bb0*/  LDGSTS.E.BYPASS.LTC128B.128 [R224+0x4000], desc[UR18][R12.64+0x80] ;  /* 0x040000800ce07fae */ /* 0x000fe2000b981a12 */
[C---:B------:R-:W-:Y:S02]  /*0bc0*/  LEA R6, P2, R27.reuse, UR8, 0x1 ;  /* 0x000000081b067c11 */ /* 0x040fe4000f8408ff */
[----:B------:R-:W-:Y:S01]  /*0bd0*/  LEA.HI.X R9, R24, UR9, R4, 0x1, P0 ;  /* 0x0000000918097c11 */ /* 0x000fe200080f0c04 */
[----:B------:R-:W-:Y:S01]  /*0be0*/  LDGSTS.E.BYPASS.LTC128B.128 [R224+0x800], desc[UR18][R16.64] ;  /* 0x0080000010e07fae */ /* 0x000fe2000b981a12 */
[----:B------:R-:W-:Y:S02]  /*0bf0*/  LEA R4, P1, R26, UR8, 0x1 ;  /* 0x000000081a047c11 */ /* 0x000fe4000f8208ff */
[----:B------:R-:W-:Y:S01]  /*0c00*/  LEA R2, P0, R28, UR8, 0x1 ;  /* 0x000000081c027c11 */ /* 0x000fe2000f8008ff */
[----:B------:R-:W-:Y:S01]  /*0c10*/  LDGSTS.E.BYPASS.LTC128B.128 [R224+0x4800], desc[UR18][R16.64+0x80] ;  /* 0x0480008010e07fae */ /* 0x000fe2000b981a12 */
[----:B------:R-:W-:-:S02]  /*0c20*/  LEA.HI.X R7, R27, UR9, R31, 0x1, P2 ;  /* 0x000000091b077c11 */ /* 0x000fc400090f0c1f */
[----:B------:R-:W-:Y:S01]  /*0c30*/  LEA.HI.X R5, R26, UR9, R0, 0x1, P1 ;  /* 0x000000091a057c11 */ /* 0x000fe200088f0c00 */
[----:B------:R-:W-:Y:S01]  /*0c40*/  LDGSTS.E.BYPASS.LTC128B.128 [R224+0x1000], desc[UR18][R14.64] ;  /* 0x010000000ee07fae */ /* 0x000fe2000b981a12 */
[----:B------:R-:W-:Y:S01]  /*0c50*/  LEA.HI.X R3, R28, UR9, R30, 0x1, P0 ;  /* 0x000000091c037c11 */ /* 0x000fe200080f0c1e */
[----:B------:R-:W-:Y:S01]  /*0c60*/  IMAD R0, R35, R138, RZ ;  /* 0x0000008a23007224 */ /* 0x000fe200078e02ff */
[----:B------:R-:W-:Y:S01]  /*0c70*/  LEA R248, P0, R18, UR12, 0x1 ;  /* 0x0000000c12f87c11 */ /* 0x000fe2000f8008ff */
[----:B------:R-:W-:Y:S01]  /*0c80*/  LDGSTS.E.BYPASS.LTC128B.128 [R224+0x5000], desc[UR18][R14.64+0x80] ;  /* 0x050000800ee07fae */ /* 0x000fe2000b981a12 */
[----:B------:R-:W-:-:S03]  /*0c90*/  ISETP.GE.AND P2, PT, R112, 0x21, PT ;  /* 0x000000217000780c */ /* 0x000fc60003f46270 */
        /* <DEDUP_REMOVED lines=8> */
[----:B------:R-:W-:Y:S04]  /*0d20*/  LDGSTS.E.BYPASS.LTC128B.128 [R224+0x3800], desc[UR18][R2.64] ;  /* 0x0380000002e07fae */ /* 0x000fe8000b981a12 */
[----:B------:R4:W-:Y:S01]  /*0d30*/  LDGSTS.E.BYPASS.LTC128B.128 [R224+0x7800], desc[UR18][R2.64+0x80] ;  /* 0x0780008002e07fae */ /* 0x0009e2000b981a12 */
[----:B--2---:R-:W-:-:S03]  /*0d40*/  LOP3.LUT R8, R114, 0x200, RZ, 0xc0, !PT ;  /* 0x0000020072087812 */ /* 0x004fc600078ec0ff */
[----:B------:R-:W-:Y:S04]  /*0d50*/  LDGSTS.E.BYPASS.LTC128B.128 [R224+0x8000], desc[UR18][R20.64] ;  /* 0x0800000014e07fae */ /* 0x000fe8000b981a12 */
[----:B------:R-:W-:Y:S04]  /*0d60*/  LDGSTS.E.BYPASS.LTC128B.128 [R224+0x9000], desc[UR18][R20.64+0x80] ;  /* 0x0900008014e07fae */ /* 0x000fe8000b981a12 */
[----:B------:R-:W-:Y:S04]  /*0d70*/  LDGSTS.E.BYPASS.LTC128B.128 [R224+0x8800], desc[UR18][R22.64] ;  /* 0x0880000016e07fae */ /* 0x000fe8000b981a12 */
[----:B------:R2:W-:Y:S01]  /*0d80*/  LDGSTS.E.BYPASS.LTC128B.128 [R224+0x9800], desc[UR18][R22.64+0x80] ;  /* 0x0980008016e07fae */ /* 0x0005e2000b981a12 */
[----:B---3--:R-:W-:-:S03]  /*0d90*/  IMAD R4, R34, R139, R0 ;  /* 0x0000008b22047224 */ /* 0x008fc600078e0200 */
[----:B------:R-:W0:Y:S01]  /*0da0*/  LDGDEPBAR ;  /* 0x00000000000079af */ /* 0x000e220000000000 */
[----:B------:R-:W-:Y:S01]  /*0db0*/  IMAD.IADD R0, R19, 0x1, R33 ;  /* 0x0000000113007824 */ /* 0x000fe200078e0221 */
[----:B------:R-:W-:-:S04]  /*0dc0*/  SHF.L.U32 R5, R40, 0x5, RZ ;  /* 0x0000000528057819 */ /* 0x000fc800000006ff */
[----:B------:R-:W-:Y:S01]  /*0dd0*/  LEA.HI.X R247, R18, UR13, R0, 0x1, P0 ;  /* 0x0000000d12f77c11 */ /* 0x000fe200080f0c00 */
[----:B----4-:R-:W-:Y:S01]  /*0de0*/  IMAD.WIDE.U32 R2, R34, R138, RZ ;  /* 0x0000008a22027225 */ /* 0x010fe200078e00ff */
[----:B------:R-:W-:-:S03]  /*0df0*/  LOP3.LUT R8, R8, 0x7c00, R5, 0xf8, !PT ;  /* 0x00007c0008087812 */ /* 0x000fc600078ef805 */
[----:B------:R-:W-:Y:S01]  /*0e00*/  IMAD.IADD R0, R3, 0x1, R4 ;  /* 0x0000000103007824 */ /* 0x000fe200078e0204 */
[C---:B------:R-:W-:Y:S01]  /*0e10*/  LEA R6, P0, R2.reuse, R248, 0x6 ;  /* 0x000000f802067211 */ /* 0x040fe200078030ff */
[----:B------:R-:W-:-:S03]  /*0e20*/  IMAD.SHL.U32 R3, R2, 0x20, RZ ;  /* 0x0000002002037824 */ /* 0x000fc600078e00ff */
[C-C-:B------:R-:W-:Y:S02]  /*0e30*/  LEA.HI.X R7, R2.reuse, R247, R0.reuse, 0x6, P0 ;  /* 0x000000f702077211 */ /* 0x140fe400000f3400 */
[----:B------:R-:W-:Y:S02]  /*0e40*/  SHF.L.U64.HI R4, R2, 0x5, R0 ;  /* 0x0000000502047819 */ /* 0x000fe40000010200 */
[----:B------:R-:W-:Y:S02]  /*0e50*/  LEA R3, P0, R138, R3, 0x4 ;  /* 0x000000038a037211 */ /* 0x000fe400078020ff */
[----:B------:R-:W-:Y:S01]  /*0e60*/  LOP3.LUT R0, R32, 0x8, R40, 0x78, !PT ;  /* 0x0000000820007812 */ /* 0x000fe200078e7828 */
[----:B------:R-:W-:-:S04]  /*0e70*/  DEPBAR.LE SB0, 0x0 ;  /* 0x000080000000791a */ /* 0x000fc80000000000 */
[----:B------:R-:W-:Y:S01]  /*0e80*/  BAR.SYNC.DEFER_BLOCKING 0x0 ;  /* 0x0000000000007b1d */ /* 0x000fe20000010000 */
[----:B------:R-:W-:Y:S01]  /*0e90*/  LEA.HI.X R5, R138, R4, R139, 0x4, P0 ;  /* 0x000000048a057211 */ /* 0x000fe200000f248b */
[----:B------:R-:W-:Y:S01]  /*0ea0*/  IMAD R217, R0, 0x2, R217 ;  /* 0x0000000200d97824 */ /* 0x000fe200078e02d9 */
[C---:B------:R-:W-:Y:S02]  /*0eb0*/  LEA R4, P0, R3.reuse, R248, 0x1 ;  /* 0x000000f803047211 */ /* 0x040fe400078008ff */
[----:B------:R-:W-:Y:S02]  /*0ec0*/  LOP3.LUT R2, R8, R113, RZ, 0xfc, !PT ;  /* 0x0000007108027212 */ /* 0x000fe400078efcff */
[----:B------:R-:W-:Y:S01]  /*0ed0*/  LEA.HI.X R5, R3, R247, R5, 0x1, P0 ;  /* 0x000000f703057211 */ /* 0x000fe200000f0c05 */
[----:B------:R-:W-:Y:S01]  /*0ee0*/  VIADD R3, R217, UR5 ;  /* 0x00000005d9037c36 */ /* 0x000fe20008000000 */
[----:B------:R-:W-:Y:S01]  /*0ef0*/  LEA R213, R2, UR5, 0x1 ;  /* 0x0000000502d57c11 */ /* 0x000fe2000f8e08ff */
[----:B------:R-:W-:Y:S01]  /*0f00*/  IMAD.MOV.U32 R2, RZ, RZ, 0x40 ;  /* 0x00000040ff027424 */ /* 0x000fe200078e00ff */
[----:B------:R-:W-:-:S02]  /*0f10*/  MOV R0, 0x20 ;  /* 0x0000002000007802 */ /* 0x000fc40000000f00 */
[----:B------:R-:W-:-:S04]  /*0f20*/  LOP3.LUT P0, RZ, R40, 0x2, RZ, 0xc0, !PT ;  /* 0x0000000228ff7812 */ /* 0x000fc8000780c0ff */
[----:B------:R-:W-:Y:S02]  /*0f30*/  SEL R0, R0, 0xffffffe0, !P0 ;  /* 0xffffffe000007807 */ /* 0x000fe40004000000 */
[----:B------:R-:W-:-:S03]  /*0f40*/  LOP3.LUT P0, RZ, R40, 0x4, RZ, 0xc0, !PT ;  /* 0x0000000428ff7812 */ /* 0x000fc6000780c0ff */
[--C-:B------:R-:W-:Y:S01]  /*0f50*/  IMAD.IADD R223, R213, 0x1, R0.reuse ;  /* 0x00000001d5df7824 */ /* 0x100fe200078e0200 */
[----:B------:R-:W-:Y:S01]  /*0f60*/  SEL R2, R2, 0xffffffc0, !P0 ;  /* 0xffffffc002027807 */ /* 0x000fe20004000000 */
[----:B------:R-:W-:Y:S01]  /*0f70*/  @!PT LDS RZ, [RZ] ;  /* 0x00000000fffff984 */ /* 0x000fe20000000800 */
[----:B------:R-:W-:Y:S01]  /*0f80*/  @!PT LDS RZ, [RZ] ;  /* 0x00000000fffff984 */ /* 0x000fe20000000800 */
[----:B------:R-:W-:Y:S01]  /*0f90*/  @!PT LDS RZ, [RZ] ;  /* 0x00000000fffff984 */ /* 0x000fe20000000800 */
[----:B------:R-:W-:Y:S01]  /*0fa0*/  LDGSTS.E.BYPASS.LTC128B.128 [R224+0xa000], desc[UR18][R6.64] ;  /* 0x0a00000006e07fae */ /* 0x000fe2000b981a12 */
[C---:B------:R-:W-:Y:S02]  /*0fb0*/  IMAD.IADD R222, R3.reuse, 0x1, R0 ;  /* 0x0000000103de7824 */ /* 0x040fe400078e0200 */
[----:B------:R-:W-:Y:S01]  /*0fc0*/  IADD3 R215, PT, PT, R3, R2, RZ ;  /* 0x0000000203d77210 */ /* 0x000fe20007ffe0ff */
[----:B------:R-:W-:Y:S01]  /*0fd0*/  LDGSTS.E.BYPASS.LTC128B.128 [R224+0xb000], desc[UR18][R6.64+0x80] ;  /* 0x0b00008006e07fae */ /* 0x000fe2000b981a12 */
[----:B------:R-:W-:-:S03]  /*0fe0*/  IMAD.IADD R216, R213, 0x1, R2 ;  /* 0x00000001d5d87824 */ /* 0x000fc600078e0202 */
[----:B------:R-:W-:Y:S01]  /*0ff0*/  LDGSTS.E.BYPASS.LTC128B.128 [R224+0xa800], desc[UR18][R4.64] ;  /* 0x0a80000004e07fae */ /* 0x000fe2000b981a12 */
[C---:B------:R-:W-:Y:S02]  /*1000*/  IMAD.IADD R220, R0.reuse, 0x1, R215 ;  /* 0x0000000100dc7824 */ /* 0x040fe400078e02d7 */
[----:B------:R-:W-:Y:S01]  /*1010*/  IMAD.IADD R221, R0, 0x1, R216 ;  /* 0x0000000100dd7824 */ /* 0x000fe200078e02d8 */
[----:B------:R3:W-:Y:S04]  /*1020*/  LDGSTS.E.BYPASS.LTC128B.128 [R224+0xb800], desc[UR18][R4.64+0x80] ;  /* 0x0b80008004e07fae */ /* 0x0007e8000b981a12 */
[----:B------:R-:W-:Y:S04]  /*1030*/  LDSM.16.M88.4 R12, [R213] ;  /* 0x00000000d50c783b */ /* 0x000fe80000000200 */
[----:B------:R-:W4:Y:S04]  /*1040*/  LDSM.16.M88.4 R16, [R217+UR5+0x8000] ;  /* 0x00800005d910783b */ /* 0x000f280008000200 */
[----:B--2---:R-:W-:Y:S04]  /*1050*/  LDSM.16.M88.4 R20, [R223] ;  /* 0x00000000df14783b */ /* 0x004fe80000000200 */
[----:B------:R-:W-:Y:S04]  /*1060*/  LDSM.16.M88.4 R36, [R222+0x8000] ;  /* 0x00800000de24783b */ /* 0x000fe80000000200 */
[----:B------:R-:W2:Y:S04]  /*1070*/  LDSM.16.M88.4 R32, [R217+UR5+0x8800] ;  /* 0x00880005d920783b */ /* 0x000ea80008000200 */
[----:B------:R-:W-:Y:S04]  /*1080*/  LDSM.16.M88.4 R8, [R223+0x2000] ;  /* 0x00200000df08783b */ /* 0x000fe80000000200 */
[----:B---3--:R-:W3:Y:S04]  /*1090*/  LDSM.16.M88.4 R4, [R213+0x2000] ;  /* 0x00200000d504783b */ /* 0x008ee80000000200 */
[----:B------:R-:W-:Y:S04]  /*10a0*/  LDSM.16.M88.4 R44, [R215+0x8000] ;  /* 0x00800000d72c783b */ /* 0x000fe80000000200 */
[----:B------:R-:W1:Y:S04]  /*10b0*/  LDSM.16.M88.4 R28, [R216] ;  /* 0x00000000d81c783b */ /* 0x000e680000000200 */
[----:B------:R-:W1:Y:S04]  /*10c0*/  LDSM.16.M88.4 R40, [R222+0x8800] ;  /* 0x00880000de28783b */ /* 0x000e680000000200 */
[----:B------:R-:W1:Y:S01]  /*10d0*/  LDSM.16.M88.4 R24, [R216+0x2000] ;  /* 0x00200000d818783b */ /* 0x000e620000000200 */
[C---:B----4-:R-:W-:Y:S03]  /*10e0*/  HMMA.16816.F32.BF16 R52, R12.reuse, R16, RZ ;  /* 0x000000100c34723c */ /* 0x050fe600000418ff */
[----:B------:R-:W-:Y:S04]  /*10f0*/  LDSM.16.M88.4 R72, [R220+0x8000] ;  /* 0x00800000dc48783b */ /* 0x000fe80000000200 */
[----:B------:R-:W4:Y:S01]  /*1100*/  LDSM.16.M88.4 R88, [R221] ;  /* 0x00000000dd58783b */ /* 0x000f220000000200 */
[C---:B------:R-:W-:Y:S03]  /*1110*/  HMMA.16816.F32.BF16 R68, R12.reuse, R18, RZ ;  /* 0x000000120c44723c */ /* 0x040fe600000418ff */
[----:B------:R-:W-:Y:S04]  /*1120*/  LDSM.16.M88.4 R80, [R217+UR5+0x9000] ;  /* 0x00900005d950783b */ /* 0x000fe80008000200 */
[----:B------:R-:W-:Y:S01]  /*1130*/  LDSM.16.M88.4 R84, [R213+0x4000] ;  /* 0x00400000d554783b */ /* 0x000fe20000000200 */
[----:B--2---:R-:W-:Y:S03]  /*1140*/  HMMA.16816.F32.BF16 R76, R12, R34, RZ ;  /* 0x000000220c4c723c */ /* 0x004fe600000418ff */
[----:B------:R-:W-:Y:S04]  /*1150*/  LDSM.16.M88.4 R92, [R220+0x8800] ;  /* 0x00880000dc5c783b */ /* 0x000fe80000000200 */
[----:B------:R-:W0:Y:S01]  /*1160*/  LDGDEPBAR ;  /* 0x00000000000079af */ /* 0x000e220000000000 */
[----:B---3--:R-:W-:Y:S08]  /*1170*/  HMMA.16816.F32.BF16 R48, R4, R16, RZ ;  /* 0x000000100430723c */ /* 0x008ff000000418ff */
[----:B------:R-:W-:Y:S08]  /*1180*/  HMMA.16816.F32.BF16 R52, R20, R36, R52 ;  /* 0x000000241434723c */ /* 0x000ff00000041834 */
[C---:B------:R-:W-:Y:S08]  /*1190*/  HMMA.16816.F32.BF16 R64, R4.reuse, R18, RZ ;  /* 0x000000120440723c */ /* 0x040ff000000418ff */
[C---:B------:R-:W-:Y:S08]  /*11a0*/  HMMA.16816.F32.BF16 R60, R4.reuse, R32, RZ ;  /* 0x00000020043c723c */ /* 0x040ff000000418ff */
[----:B------:R-:W-:Y:S01]  /*11b0*/  HMMA.16816.F32.BF16 R56, R4, R34, RZ ;  /* 0x000000220438723c */ /* 0x000fe200000418ff */
[----:B------:R-:W2:Y:S07]  /*11c0*/  LDSM.16.M88.4 R4, [R221+0x2000] ;  /* 0x00200000dd04783b */ /* 0x000eae0000000200 */
[----:B------:R-:W-:Y:S01]  /*11d0*/  HMMA.16816.F32.BF16 R16, R12, R32, RZ ;  /* 0x000000200c10723c */ /* 0x000fe200000418ff */
[----:B------:R-:W3:Y:S07]  /*11e0*/  LDSM.16.M88.4 R32, [R215+0x8800] ;  /* 0x00880000d720783b */ /* 0x000eee0000000200 */
[----:B------:R-:W-:Y:S08]  /*11f0*/  HMMA.16816.F32.BF16 R12, R8, R36, R48 ;  /* 0x00000024080c723c */ /* 0x000ff00000041830 */
[----:B-1----:R-:W-:Y:S08]  /*1200*/  HMMA.16816.F32.BF16 R48, R28, R44, R52 ;  /* 0x0000002c1c30723c */ /* 0x002ff00000041834 */
[C---:B------:R-:W-:Y:S08]  /*1210*/  HMMA.16816.F32.BF16 R60, R8.reuse, R40, R60 ;  /* 0x00000028083c723c */ /* 0x040ff0000004183c */
[C---:B------:R-:W-:Y:S01]  /*1220*/  HMMA.16816.F32.BF16 R108, R8.reuse, R38, R64 ;  /* 0x00000026086c723c */ /* 0x040fe20000041840 */
[----:B------:R-:W-:Y:S07]  /*1230*/  LDSM.16.M88.4 R64, [R223+0x4000] ;  /* 0x00400000df40783b */ /* 0x000fee0000000200 */
[----:B------:R-:W-:Y:S01]  /*1240*/  HMMA.16816.F32.BF16 R100, R8, R42, R56 ;  /* 0x0000002a0864723c */ /* 0x000fe20000041838 */
[----:B------:R-:W-:Y:S07]  /*1250*/  LDSM.16.M88.4 R56, [R222+0x9000] ;  /* 0x00900000de38783b */ /* 0x000fee0000000200 */
[----:B------:R-:W-:Y:S01]  /*1260*/  HMMA.16816.F32.BF16 R104, R20, R40, R16 ;  /* 0x000000281468723c */ /* 0x000fe20000041810 */
[----:B------:R-:W1:Y:S07]  /*1270*/  LDSM.16.M88.4 R16, [R213+0x6000] ;  /* 0x00600000d510783b */ /* 0x000e6e0000000200 */
[----:B------:R-:W-:Y:S01]  /*1280*/  HMMA.16816.F32.BF16 R8, R24, R44, R12 ;  /* 0x0000002c1808723c */ /* 0x000fe2000004180c */
[----:B------:R-:W1:Y:S07]  /*1290*/  LDSM.16.M88.4 R12, [R223+0x6000] ;  /* 0x00600000df0c783b */ /* 0x000e6e0000000200 */
[----:B------:R-:W-:Y:S01]  /*12a0*/  HMMA.16816.F32.BF16 R52, R20, R38, R68 ;  /* 0x000000261434723c */ /* 0x000fe20000041844 */
[----:B------:R-:W-:Y:S07]  /*12b0*/  LDSM.16.M88.4 R68, [R215+0x9000] ;  /* 0x00900000d744783b */ /* 0x000fee0000000200 */
[-C--:B----4-:R-:W-:Y:S01]  /*12c0*/  HMMA.16816.F32.BF16 R36, R88, R72.reuse, R48 ;  /* 0x000000485824723c */ /* 0x090fe20000041830 */
[----:B------:R-:W-:Y:S07]  /*12d0*/  LDSM.16.M88.4 R48, [R221+0x4000] ;  /* 0x00400000dd30783b */ /* 0x000fee0000000200 */
[----:B--2---:R-:W-:Y:S08]  /*12e0*/  HMMA.16816.F32.BF16 R8, R4, R72, R8 ;  /* 0x000000480408723c */ /* 0x004ff00000041808 */
[----:B------:R-:W-:Y:S08]  /*12f0*/  HMMA.16816.F32.BF16 R40, R20, R42, R76 ;  /* 0x0000002a1428723c */ /* 0x000ff0000004184c */
[----:B---3--:R-:W-:Y:S01]  /*1300*/  HMMA.16816.F32.BF16 R96, R24, R32, R60 ;  /* 0x000000201860723c */ /* 0x008fe2000004183c */
[----:B------:R-:W2:Y:S07]  /*1310*/  LDSM.16.M88.4 R60, [R216+0x4000] ;  /* 0x00400000d83c783b */ /* 0x000eae0000000200 */
[----:B------:R-:W-:Y:S08]  /*1320*/  HMMA.16816.F32.BF16 R20, R84, R80, R36 ;  /* 0x000000505414723c */ /* 0x000ff00000041824 */
[-C--:B------:R-:W-:Y:S08]  /*1330*/  HMMA.16816.F32.BF16 R36, R24, R46.reuse, R108 ;  /* 0x0000002e1824723c */ /* 0x080ff0000004186c */
[----:B------:R-:W-:Y:S08]  /*1340*/  HMMA.16816.F32.BF16 R44, R28, R46, R52 ;  /* 0x0000002e1c2c723c */ /* 0x000ff00000041834 */
[----:B------:R-:W-:Y:S08]  /*1350*/  HMMA.16816.F32.BF16 R76, R24, R34, R100 ;  /* 0x00000022184c723c */ /* 0x000ff00000041864 */
[----:B-1----:R-:W-:Y:S01]  /*1360*/  HMMA.16816.F32.BF16 R24, R16, R80, R8 ;  /* 0x000000501018723c */ /* 0x002fe20000041808 */
[----:B------:R-:W1:Y:S07]  /*1370*/  LDSM.16.M88.4 R8, [R216+0x6000] ;  /* 0x00600000d808783b */ /* 0x000e6e0000000200 */
[----:B------:R-:W-:Y:S01]  /*1380*/  HMMA.16816.F32.BF16 R108, R28, R34, R40 ;  /* 0x000000221c6c723c */ /* 0x000fe20000041828 */
[----:B------:R-:W3:Y:S07]  /*1390*/  LDSM.16.M88.4 R40, [R220+0x9000] ;  /* 0x00900000dc28783b */ /* 0x000eee0000000200 */
[----:B------:R-:W-:Y:S08]  /*13a0*/  HMMA.16816.F32.BF16 R20, R64, R56, R20 ;  /* 0x000000384014723c */ /* 0x000ff00000041814 */
[----:B------:R-:W-:Y:S08]  /*13b0*/  HMMA.16816.F32.BF16 R52, R28, R32, R104 ;  /* 0x000000201c34723c */ /* 0x000ff00000041868 */
[-C--:B------:R-:W-:Y:S08]  /*13c0*/  HMMA.16816.F32.BF16 R32, R88, R74.reuse, R44 ;  /* 0x0000004a5820723c */ /* 0x080ff0000004182c */
[C---:B------:R-:W-:Y:S01]  /*13d0*/  HMMA.16816.F32.BF16 R36, R4.reuse, R74, R36 ;  /* 0x0000004a0424723c */ /* 0x040fe20000041824 */
[----:B------:R-:W-:Y:S07]  /*13e0*/  LDSM.16.M88.4 R72, [R222+0x9800] ;  /* 0x00980000de48783b */ /* 0x000fee0000000200 */
[C---:B------:R-:W-:Y:S08]  /*13f0*/  HMMA.16816.F32.BF16 R96, R4.reuse, R92, R96 ;  /* 0x0000005c0460723c */ /* 0x040ff00000041860 */
[----:B------:R-:W-:Y:S01]  /*1400*/  HMMA.16816.F32.BF16 R100, R4, R94, R76 ;  /* 0x0000005e0464723c */ /* 0x000fe2000004184c */
[----:B------:R-:W4:Y:S04]  /*1410*/  LDSM.16.M88.4 R4, [R221+0x6000] ;  /* 0x00600000dd04783b */ /* 0x000f280000000200 */
[----:B------:R-:W4:Y:S03]  /*1420*/  LDSM.16.M88.4 R76, [R217+UR5+0x9800] ;  /* 0x00980005d94c783b */ /* 0x000f260008000200 */
[----:B------:R-:W-:Y:S08]  /*1430*/  HMMA.16816.F32.BF16 R28, R12, R56, R24 ;  /* 0x000000380c1c723c */ /* 0x000ff00000041818 */
[----:B--2---:R-:W-:Y:S08]  /*1440*/  HMMA.16816.F32.BF16 R20, R60, R68, R20 ;  /* 0x000000443c14723c */ /* 0x004ff00000041814 */
[----:B------:R-:W-:Y:S08]  /*1450*/  HMMA.16816.F32.BF16 R32, R84, R82, R32 ;  /* 0x000000525420723c */ /* 0x000ff00000041820 */
[----:B-1----:R-:W-:Y:S08]  /*1460*/  HMMA.16816.F32.BF16 R28, R8, R68, R28 ;  /* 0x00000044081c723c */ /* 0x002ff0000004181c */
[----:B------:R-:W-:Y:S08]  /*1470*/  HMMA.16816.F32.BF16 R24, R16, R82, R36 ;  /* 0x000000521018723c */ /* 0x000ff00000041824 */
[----:B---3--:R-:W-:Y:S08]  /*1480*/  HMMA.16816.F32.BF16 R44, R48, R40, R20 ;  /* 0x00000028302c723c */ /* 0x008ff00000041814 */
[----:B------:R-:W-:Y:S08]  /*1490*/  HMMA.16816.F32.BF16 R20, R64, R58, R32 ;  /* 0x0000003a4014723c */ /* 0x000ff00000041820 */
[----:B------:R-:W-:Y:S01]  /*14a0*/  HMMA.16816.F32.BF16 R104, R88, R92, R52 ;  /* 0x0000005c5868723c */ /* 0x000fe20000041834 */
[----:B------:R-:W1:Y:S02]  /*14b0*/  LDSM.16.M88.4 R52, [R215+0x9800] ;  /* 0x00980000d734783b */ /* 0x000e640000000200 */
[----:B------:R-:W-:-:S04]  /*14c0*/  FMUL.FTZ R3, R44, UR6 ;  /* 0x000000062c037c20 */ /* 0x000fc80008410000 */
[----:B------:R2:W-:Y:S01]  /*14d0*/  MUFU.TANH R93, R3 ;  /* 0x00000003005d7308 */ /* 0x0005e20000002400 */
[----:B----4-:R-:W-:Y:S08]  /*14e0*/  HMMA.16816.F32.BF16 R36, R4, R40, R28 ;  /* 0x000000280424723c */ /* 0x010ff0000004181c */
[----:B------:R-:W-:Y:S08]  /*14f0*/  HMMA.16816.F32.BF16 R28, R16, R76, R96 ;  /* 0x0000004c101c723c */ /* 0x000ff00000041860 */
[----:B------:R-:W-:Y:S01]  /*1500*/  HMMA.16816.F32.BF16 R24, R12, R58, R24 ;  /* 0x0000003a0c18723c */ /* 0x000fe20000041818 */
[----:B--2---:R-:W-:-:S04]  /*1510*/  FMUL.FTZ R3, R45, UR6 ;  /* 0x000000062d037c20 */ /* 0x004fc80008410000 */
[----:B------:R2:W-:Y:S03]  /*1520*/  MUFU.TANH R92, R3 ;  /* 0x00000003005c7308 */ /* 0x0005e60000002400 */
[----:B------:R-:W-:Y:S08]  /*1530*/  HMMA.16816.F32.BF16 R20, R60, R70, R20 ;  /* 0x000000463c14723c */ /* 0x000ff00000041814 */
[----:B------:R-:W-:Y:S01]  /*1540*/  HMMA.16816.F32.BF16 R16, R16, R78, R100 ;  /* 0x0000004e1010723c */ /* 0x000fe20000041864 */
[----:B--2---:R-:W-:-:S07]  /*1550*/  FMUL.FTZ R3, R46, UR6 ;  /* 0x000000062e037c20 */ /* 0x004fce0008410000 */
[----:B------:R-:W-:Y:S01]  /*1560*/  HMMA.16816.F32.BF16 R28, R12, R72, R28 ;  /* 0x000000480c1c723c */ /* 0x000fe2000004181c */
[----:B------:R2:W-:Y:S07]  /*1570*/  MUFU.TANH R96, R3 ;  /* 0x0000000300607308 */ /* 0x0005ee0000002400 */
[----:B------:R-:W-:Y:S08]  /*1580*/  HMMA.16816.F32.BF16 R24, R8, R70, R24 ;  /* 0x000000460818723c */ /* 0x000ff00000041818 */
[----:B------:R-:W-:Y:S01]  /*1590*/  HMMA.16816.F32.BF16 R56, R48, R42, R20 ;  /* 0x0000002a3038723c */ /* 0x000fe20000041814 */
[----:B--2---:R-:W-:-:S02]  /*15a0*/  FMUL.FTZ R3, R47, UR6 ;  /* 0x000000062f037c20 */ /* 0x004fc40008410000 */
[----:B------:R-:W2:Y:S05]  /*15b0*/  LDSM.16.M88.4 R44, [R220+0x9800] ;  /* 0x00980000dc2c783b */ /* 0x000eaa0000000200 */
[----:B------:R-:W-:Y:S01]  /*15c0*/  HMMA.16816.F32.BF16 R12, R12, R74, R16 ;  /* 0x0000004a0c0c723c */ /* 0x000fe20000041810 */
[----:B------:R3:W-:Y:S01]  /*15d0*/  MUFU.TANH R83, R3 ;  /* 0x0000000300537308 */ /* 0x0007e20000002400 */
[----:B------:R-:W-:-:S06]  /*15e0*/  DEPBAR.LE SB0, 0x0 ;  /* 0x000080000000791a */ /* 0x000fcc0000000000 */
[----:B-1----:R-:W-:Y:S08]  /*15f0*/  HMMA.16816.F32.BF16 R20, R8, R52, R28 ;  /* 0x000000340814723c */ /* 0x002ff0000004181c */
[----:B------:R-:W-:Y:S01]  /*1600*/  HMMA.16816.F32.BF16 R32, R4, R42, R24 ;  /* 0x0000002a0420723c */ /* 0x000fe20000041818 */
[----:B---3--:R-:W-:-:S04]  /*1610*/  FMUL.FTZ R3, R36, UR6 ;  /* 0x0000000624037c20 */ /* 0x008fc80008410000 */
[----:B------:R1:W-:Y:S03]  /*1620*/  MUFU.TANH R70, R3 ;  /* 0x0000000300467308 */ /* 0x0003e60000002400 */
[----:B------:R-:W-:Y:S08]  /*1630*/  HMMA.16816.F32.BF16 R16, R88, R94, R108 ;  /* 0x0000005e5810723c */ /* 0x000ff0000004186c */
[----:B------:R-:W-:Y:S03]  /*1640*/  HMMA.16816.F32.BF16 R8, R8, R54, R12 ;  /* 0x000000360808723c */ /* 0x000fe6000004180c */
[----:B------:R-:W-:-:S05]  /*1650*/  FMUL.FTZ R35, R35, UR6 ;  /* 0x0000000623237c20 */ /* 0x000fca0008410000 */
[----:B------:R-:W-:Y:S01]  /*1660*/  HMMA.16816.F32.BF16 R12, R84, R76, R104 ;  /* 0x0000004c540c723c */ /* 0x000fe20000041868 */
[----:B-1----:R-:W-:-:S04]  /*1670*/  FMUL.FTZ R3, R37, UR6 ;  /* 0x0000000625037c20 */ /* 0x002fc80008410000 */
[----:B------:R1:W-:Y:S03]  /*1680*/  MUFU.TANH R36, R3 ;  /* 0x0000000300247308 */ /* 0x0003e60000002400 */
[----:B--2---:R-:W-:Y:S08]  /*1690*/  HMMA.16816.F32.BF16 R24, R4, R44, R20 ;  /* 0x0000002c0418723c */ /* 0x004ff00000041814 */
[----:B------:R-:W-:Y:S01]  /*16a0*/  HMMA.16816.F32.BF16 R16, R84, R78, R16 ;  /* 0x0000004e5410723c */ /* 0x000fe20000041810 */
[----:B-1----:R-:W-:-:S07]  /*16b0*/  FMUL.FTZ R3, R38, UR6 ;  /* 0x0000000626037c20 */ /* 0x002fce0008410000 */
[----:B------:R-:W-:Y:S01]  /*16c0*/  HMMA.16816.F32.BF16 R20, R4, R46, R8 ;  /* 0x0000002e0414723c */ /* 0x000fe20000041808 */
[----:B------:R1:W-:Y:S07]  /*16d0*/  MUFU.TANH R80, R3 ;  /* 0x0000000300507308 */ /* 0x0003ee0000002400 */
[C---:B------:R-:W-:Y:S08]  /*16e0*/  HMMA.16816.F32.BF16 R4, R64.reuse, R72, R12 ;  /* 0x000000484004723c */ /* 0x040ff0000004180c */
[----:B------:R-:W-:Y:S01]  /*16f0*/  HMMA.16816.F32.BF16 R8, R64, R74, R16 ;  /* 0x0000004a4008723c */ /* 0x000fe20000041810 */
[----:B-1----:R-:W-:-:S04]  /*1700*/  FMUL.FTZ R3, R39, UR6 ;  /* 0x0000000627037c20 */ /* 0x002fc80008410000 */
[----:B------:R1:W-:Y:S07]  /*1710*/  MUFU.TANH R69, R3 ;  /* 0x0000000300457308 */ /* 0x0003ee0000002400 */
[C---:B------:R-:W-:Y:S08]  /*1720*/  HMMA.16816.F32.BF16 R4, R60.reuse, R52, R4 ;  /* 0x000000343c04723c */ /* 0x040ff00000041804 */
[----:B------:R-:W-:Y:S01]  /*1730*/  HMMA.16816.F32.BF16 R8, R60, R54, R8 ;  /* 0x000000363c08723c */ /* 0x000fe20000041808 */
[----:B-1----:R-:W-:-:S04]  /*1740*/  FMUL.FTZ R3, R56, UR6 ;  /* 0x0000000638037c20 */ /* 0x002fc80008410000 */
[----:B------:R1:W-:Y:S07]  /*1750*/  MUFU.TANH R82, R3 ;  /* 0x0000000300527308 */ /* 0x0003ee0000002400 */
[----:B------:R-:W-:Y:S01]  /*1760*/  HMMA.16816.F32.BF16 R12, R48, R44, R4 ;  /* 0x0000002c300c723c */ /* 0x000fe20000041804 */
[----:B------:R-:W-:-:S04]  /*1770*/  FMUL.FTZ R5, R58, UR6 ;  /* 0x000000063a057c20 */ /* 0x000fc80008410000 */
[----:B------:R-:W-:Y:S03]  /*1780*/  MUFU.TANH R52, R5 ;  /* 0x0000000500347308 */ /* 0x000fe60000002400 */
[----:B------:R-:W-:Y:S01]  /*1790*/  HMMA.16816.F32.BF16 R16, R48, R46, R8 ;  /* 0x0000002e3010723c */ /* 0x000fe20000041808 */
[----:B-1----:R-:W-:-:S04]  /*17a0*/  FMUL.FTZ R3, R57, UR6 ;  /* 0x0000000639037c20 */ /* 0x002fc80008410000 */
[----:B------:R-:W-:Y:S08]  /*17b0*/  MUFU.TANH R57, R35 ;  /* 0x0000002300397308 */ /* 0x000ff00000002400 */
[----:B------:R1:W-:Y:S02]  /*17c0*/  MUFU.TANH R81, R3 ;  /* 0x0000000300517308 */ /* 0x0003e40000002400 */
[----:B-1----:R-:W-:-:S06]  /*17d0*/  FMUL.FTZ R3, R32, UR6 ;  /* 0x0000000620037c20 */ /* 0x002fcc0008410000 */
[----:B------:R1:W2:Y:S02]  /*17e0*/  MUFU.TANH R32, R3 ;  /* 0x0000000300207308 */ /* 0x0002a40000002400 */
[----:B-1----:R-:W-:Y:S01]  /*17f0*/  FMUL.FTZ R3, R33, UR6 ;  /* 0x0000000621037c20 */ /* 0x002fe20008410000 */
[----:B--2---:R-:W-:-:S05]  /*1800*/  FMNMX3.FTZ R4, R70, R36, R32, !PT ;  /* 0x0000002446047276 */ /* 0x004fca0007810020 */
[----:B------:R1:W-:Y:S02]  /*1810*/  MUFU.TANH R33, R3 ;  /* 0x0000000300217308 */ /* 0x0003e40000002400 */
[----:B-1----:R-:W-:-:S06]  /*1820*/  FMUL.FTZ R3, R34, UR6 ;  /* 0x0000000622037c20 */ /* 0x002fcc0008410000 */
        /* <DEDUP_REMOVED lines=9> */
[----:B------:R1:W-:Y:S02]  /*18c0*/  MUFU.TANH R76, R3 ;  /* 0x00000003004c7308 */ /* 0x0003e40000002400 */
[----:B-1----:R-:W-:-:S06]  /*18d0*/  FMUL.FTZ R3, R20, UR6 ;  /* 0x0000000614037c20 */ /* 0x002fcc0008410000 */
[----:B------:R1:W2:Y:S02]  /*18e0*/  MUFU.TANH R64, R3 ;  /* 0x0000000300407308 */ /* 0x0002a40000002400 */
[----:B-1----:R-:W-:Y:S01]  /*18f0*/  FMUL.FTZ R3, R21, UR6 ;  /* 0x0000000615037c20 */ /* 0x002fe20008410000 */
[----:B--2---:R-:W-:-:S05]  /*1900*/  FMNMX3.FTZ R4, R4, R68, R64, !PT ;  /* 0x0000004404047276 */ /* 0x004fca0007810040 */
[----:B------:R1:W2:Y:S02]  /*1910*/  MUFU.TANH R53, R3 ;  /* 0x0000000300357308 */ /* 0x0002a40000002400 */
[----:B-1----:R-:W-:Y:S01]  /*1920*/  FMUL.FTZ R3, R22, UR6 ;  /* 0x0000000616037c20 */ /* 0x002fe20008410000 */
[----:B--2---:R-:W-:-:S05]  /*1930*/  FMNMX.FTZ R11, R53, R4, !PT ;  /* 0x00000004350b7209 */ /* 0x004fca0007810000 */
[----:B------:R1:W2:Y:S02]  /*1940*/  MUFU.TANH R55, R3 ;  /* 0x0000000300377308 */ /* 0x0002a40000002400 */
[----:B-1----:R-:W-:-:S06]  /*1950*/  FMUL.FTZ R3, R23, UR6 ;  /* 0x0000000617037c20 */ /* 0x002fcc0008410000 */
[----:B------:R1:W3:Y:S02]  /*1960*/  MUFU.TANH R54, R3 ;  /* 0x0000000300367308 */ /* 0x0002e40000002400 */
[----:B-1----:R-:W-:-:S04]  /*1970*/  FMNMX3.FTZ R3, R80, R69, R56, !PT ;  /* 0x0000004550037276 */ /* 0x002fc80007810038 */
[----:B------:R-:W-:-:S04]  /*1980*/  FMNMX3.FTZ R3, R3, R57, R77, !PT ;  /* 0x0000003903037276 */ /* 0x000fc8000781004d */
[----:B--2---:R-:W-:-:S04]  /*1990*/  FMNMX3.FTZ R3, R3, R76, R55, !PT ;  /* 0x0000004c03037276 */ /* 0x004fc80007810037 */
[----:B---3--:R-:W-:Y:S01]  /*19a0*/  FMNMX.FTZ R10, R54, R3, !PT ;  /* 0x00000003360a7209 */ /* 0x008fe20007810000 */
[----:B------:R-:W-:Y:S06]  /*19b0*/  BAR.SYNC.DEFER_BLOCKING 0x0 ;  /* 0x0000000000007b1d */ /* 0x000fec0000010000 */
[----:B------:R-:W-:Y:S05]  /*19c0*/  @!P2 BRA `(.L_x_1818) ;  /* 0x000000000048a947 */ /* 0x000fea0003800000 */
[----:B------:R-:W-:-:S05]  /*19d0*/  LEA.HI.SX32 R3, R225, 0xfffffffe, 0x1b ;  /* 0xfffffffee1037811 */ /* 0x000fca00078fdaff */
[-C--:B------:R-:W-:Y:S02]  /*19e0*/  IMAD R6, R118, R3.reuse, RZ ;  /* 0x0000000376067224 */ /* 0x080fe400078e02ff */
[----:B------:R-:W-:-:S04]  /*19f0*/  IMAD.WIDE.U32 R4, R117, R3, RZ ;  /* 0x0000000375047225 */ /* 0x000fc800078e00ff */
[----:B------:R-:W-:Y:S01]  /*1a00*/  IMAD.IADD R3, R5, 0x1, R6 ;  /* 0x0000000105037824 */ /* 0x000fe200078e0206 */
[----:B------:R-:W-:Y:S02]  /*1a10*/  IADD3 R5, P0, PT, R116, R4, RZ ;  /* 0x0000000474057210 */ /* 0x000fe40007f1e0ff */
[----:B------:R-:W-:-:S03]  /*1a20*/  LEA R8, P1, R4, R250, 0x1 ;  /* 0x000000fa04087211 */ /* 0x000fc600078208ff */
[----:B------:R-:W-:Y:S01]  /*1a30*/  IMAD.X R7, R3, 0x1, R115, P0 ;  /* 0x0000000103077824 */ /* 0x000fe200000e0673 */
[C---:B------:R-:W-:Y:S02]  /*1a40*/  LEA R6, P0, R5.reuse, R250, 0x1 ;  /* 0x000000fa05067211 */ /* 0x040fe400078008ff */
        /* <DEDUP_REMOVED lines=10> */
.L_x_1818:
[----:B------:R-:W-:Y:S01]  /*1af0*/  FMUL.FTZ R3, R59, UR6 ;  /* 0x000000063b037c20 */ /* 0x000fe20008410000 */
[----:B------:R-:W2:Y:S01]  /*1b00*/  SHFL.BFLY PT, R4, R11, 0x2, 0x1f ;  /* 0x0c401f000b047f89 */ /* 0x000ea200000e0000 */
[----:B-1----:R-:W-:Y:S01]  /*1b10*/  FMUL.FTZ R6, R19, UR6 ;  /* 0x0000000613067c20 */ /* 0x002fe20008410000 */
[----:B------:R-:W1:Y:S01]  /*1b20*/  LDCU UR4, c[0x0][0x45c] ;  /* 0x00008b80ff0477ac */ /* 0x000e620008000800 */
[----:B------:R3:W-:Y:S01]  /*1b30*/  MUFU.TANH R48, R3 ;  /* 0x0000000300307308 */ /* 0x0007e20000002400 */
[----:B------:R-:W4:Y:S07]  /*1b40*/  SHFL.BFLY PT, R5, R10, 0x2, 0x1f ;  /* 0x0c401f000a057f89 */ /* 0x000f2e00000e0000 */
[----:B------:R-:W-:Y:S01]  /*1b50*/  MUFU.TANH R78, R6 ;  /* 0x00000006004e7308 */ /* 0x000fe20000002400 */
[----:B---3--:R-:W-:Y:S01]  /*1b60*/  FMUL.FTZ R3, R12, UR6 ;  /* 0x000000060c037c20 */ /* 0x008fe20008410000 */
[----:B--2---:R-:W-:-:S06]  /*1b70*/  FMNMX.FTZ R4, R11, R4, !PT ;  /* 0x000000040b047209 */ /* 0x004fcc0007810000 */
[----:B------:R2:W3:Y:S01]  /*1b80*/  MUFU.TANH R132, R3 ;  /* 0x0000000300847308 */ /* 0x0004e20000002400 */
[----:B----4-:R-:W-:Y:S01]  /*1b90*/  FMNMX.FTZ R5, R10, R5, !PT ;  /* 0x000000050a057209 */ /* 0x010fe20007810000 */
[----:B------:R-:W4:Y:S04]  /*1ba0*/  SHFL.BFLY PT, R7, R4, 0x1, 0x1f ;  /* 0x0c201f0004077f89 */ /* 0x000f2800000e0000 */
[----:B------:R-:W5:Y:S01]  /*1bb0*/  SHFL.BFLY PT, R8, R5, 0x1, 0x1f ;  /* 0x0c201f0005087f89 */ /* 0x000f6200000e0000 */
[----:B--2---:R-:W-:-:S04]  /*1bc0*/  FMUL.FTZ R3, R13, UR6 ;  /* 0x000000060d037c20 */ /* 0x004fc80008410000 */
[----:B------:R2:W-:Y:S01]  /*1bd0*/  MUFU.TANH R79, R3 ;  /* 0x00000003004f7308 */ /* 0x0005e20000002400 */
[----:B----4-:R-:W-:Y:S02]  /*1be0*/  FMNMX.FTZ R134, R4, R7, !PT ;  /* 0x0000000704867209 */ /* 0x010fe40007810000 */
[----:B-----5:R-:W-:Y:S02]  /*1bf0*/  FMNMX.FTZ R133, R5, R8, !PT ;  /* 0x0000000805857209 */ /* 0x020fe40007810000 */
[----:B------:R-:W-:Y:S01]  /*1c00*/  FSETP.NEU.FTZ.AND P0, PT, R134, -INF , PT ;  /* 0xff8000008600780b */ /* 0x000fe20003f1d000 */
[----:B--2---:R-:W-:-:S04]  /*1c10*/  FMUL.FTZ R3, R14, UR6 ;  /* 0x000000060e037c20 */ /* 0x004fc80008410000 */
[----:B------:R2:W-:Y:S02]  /*1c20*/  MUFU.TANH R209, R3 ;  /* 0x0000000300d17308 */ /* 0x0005e40000002400 */
[----:B--2---:R-:W-:-:S06]  /*1c30*/  FMUL.FTZ R3, R15, UR6 ;  /* 0x000000060f037c20 */ /* 0x004fcc0008410000 */
[----:B------:R2:W-:Y:S02]  /*1c40*/  MUFU.TANH R208, R3 ;  /* 0x0000000300d07308 */ /* 0x0005e40000002400 */
[----:B--2---:R-:W-:-:S06]  /*1c50*/  FMUL.FTZ R3, R16, UR6 ;  /* 0x0000000610037c20 */ /* 0x004fcc0008410000 */
[----:B------:R2:W4:Y:S02]  /*1c60*/  MUFU.TANH R14, R3 ;  /* 0x00000003000e7308 */ /* 0x0005240000002400 */
[----:B--2---:R-:W-:-:S06]  /*1c70*/  FMUL.FTZ R3, R17, UR6 ;  /* 0x0000000611037c20 */ /* 0x004fcc0008410000 */
[----:B------:R2:W5:Y:S02]  /*1c80*/  MUFU.TANH R15, R3 ;  /* 0x00000003000f7308 */ /* 0x0005640000002400 */
[----:B--2---:R-:W-:-:S06]  /*1c90*/  FMUL.FTZ R3, R18, UR6 ;  /* 0x0000000612037c20 */ /* 0x004fcc0008410000 */
[----:B------:R2:W5:Y:S02]  /*1ca0*/  MUFU.TANH R137, R3 ;  /* 0x0000000300897308 */ /* 0x0005640000002400 */
[----:B--2---:R-:W-:-:S04]  /*1cb0*/  LOP3.LUT R3, R113, 0x200, R114, 0xf8, !PT ;  /* 0x0000020071037812 */ /* 0x004fc800078ef872 */
[----:B------:R-:W-:Y:S02]  /*1cc0*/  LEA R212, R3, UR5, 0x1 ;  /* 0x0000000503d47c11 */ /* 0x000fe4000f8e08ff */
[----:B------:R-:W-:Y:S02]  /*1cd0*/  FMNMX3.FTZ R3, R93, R92, R82, !PT ;  /* 0x0000005c5d037276 */ /* 0x000fe40007810052 */
[----:B------:R-:W-:Y:S01]  /*1ce0*/  IADD3 R214, PT, PT, R2, R212, RZ ;  /* 0x000000d402d67210 */ /* 0x000fe20007ffe0ff */
[----:B------:R-:W-:Y:S01]  /*1cf0*/  LDSM.16.MT88.4 R44, [R212+0xa000] ;  /* 0x00a00000d42c783b */ /* 0x000fe20000004200 */
[----:B---3--:R-:W-:Y:S02]  /*1d00*/  FMNMX3.FTZ R3, R3, R81, R132, !PT ;  /* 0x0000005103037276 */ /* 0x008fe40007810084 */
[----:B------:R-:W-:Y:S01]  /*1d10*/  FMNMX3.FTZ R2, R96, R83, R52, !PT ;  /* 0x0000005360027276 */ /* 0x000fe20007810034 */
[----:B------:R-:W-:Y:S01]  /*1d20*/  LDSM.16.MT88.4 R28, [R214+0xa000] ;  /* 0x00a00000d61c783b */ /* 0x000fe20000004200 */
[----:B----4-:R-:W-:-:S02]  /*1d30*/  FMNMX3.FTZ R3, R3, R79, R14, !PT ;  /* 0x0000004f03037276 */ /* 0x010fc4000781000e */
[C---:B------:R-:W-:Y:S01]  /*1d40*/  IADD3 R219, PT, PT, R0.reuse, R212, RZ ;  /* 0x000000d400db7210 */ /* 0x040fe20007ffe0ff */
[----:B------:R-:W-:Y:S01]  /*1d50*/  LDSM.16.MT88.4 R20, [R212+0xb000] ;  /* 0x00b00000d414783b */ /* 0x000fe20000004200 */
[----:B------:R-:W-:Y:S02]  /*1d60*/  IADD3 R218, PT, PT, R0, R214, RZ ;  /* 0x000000d600da7210 */ /* 0x000fe40007ffe0ff */
[----:B------:R-:W-:Y:S01]  /*1d70*/  FMNMX3.FTZ R0, R2, R48, R209, !PT ;  /* 0x0000003002007276 */ /* 0x000fe200078100d1 */
[----:B-1----:R-:W-:Y:S01]  /*1d80*/  FMUL.FTZ R2, R134, UR4 ;  /* 0x0000000486027c20 */ /* 0x002fe20008410000 */
[----:B-----5:R-:W-:Y:S01]  /*1d90*/  FMNMX.FTZ R4, R15, R3, !PT ;  /* 0x000000030f047209 */ /* 0x020fe20007810000 */
[----:B------:R-:W-:Y:S01]  /*1da0*/  LDSM.16.MT88.4 R40, [R219+0xa000] ;  /* 0x00a00000db28783b */ /* 0x000fe20000004200 */
[----:B------:R-:W-:Y:S02]  /*1db0*/  FMNMX3.FTZ R0, R0, R208, R137, !PT ;  /* 0x000000d000007276 */ /* 0x000fe40007810089 */
[----:B------:R-:W-:Y:S01]  /*1dc0*/  FSEL R2, R2, RZ, P0 ;  /* 0x000000ff02027208 */ /* 0x000fe20000000000 */
[----:B------:R-:W1:Y:S01]  /*1dd0*/  SHFL.BFLY PT, R7, R4, 0x2, 0x1f ;  /* 0x0c401f0004077f89 */ /* 0x000e6200000e0000 */
[----:B------:R-:W-:Y:S01]  /*1de0*/  FMNMX.FTZ R3, R78, R0, !PT ;  /* 0x000000004e037209 */ /* 0x000fe20007810000 */
[C---:B------:R-:W-:Y:S01]  /*1df0*/  FMUL.FTZ R0, R133.reuse, UR4 ;  /* 0x0000000485007c20 */ /* 0x040fe20008410000 */
[----:B------:R-:W-:Y:S01]  /*1e00*/  FSETP.NEU.FTZ.AND P0, PT, R133, -INF , PT ;  /* 0xff8000008500780b */ /* 0x000fe20003f1d000 */
[--C-:B------:R-:W-:Y:S01]  /*1e10*/  FFMA.FTZ R6, R70, UR4, -R2.reuse ;  /* 0x0000000446067c23 */ /* 0x100fe20008010802 */
[--C-:B------:R-:W-:Y:S01]  /*1e20*/  FFMA.FTZ R5, R36, UR4, -R2.reuse ;  /* 0x0000000424057c23 */ /* 0x100fe20008010802 */
[----:B------:R-:W2:Y:S01]  /*1e30*/  SHFL.BFLY PT, R10, R3, 0x2, 0x1f ;  /* 0x0c401f00030a7f89 */ /* 0x000ea200000e0000 */
[----:B------:R-:W-:Y:S01]  /*1e40*/  FSEL R0, R0, RZ, P0 ;  /* 0x000000ff00007208 */ /* 0x000fe20000000000 */
[----:B------:R3:W-:Y:S02]  /*1e50*/  MUFU.EX2 R245, R6 ;  /* 0x0000000600f57308 */ /* 0x0007e40000000800 */
[----:B------:R-:W-:Y:S02]  /*1e60*/  LDSM.16.MT88.4 R24, [R218+0xa000] ;  /* 0x00a00000da18783b */ /* 0x000fe40000004200 */
[----:B------:R4:W5:Y:S02]  /*1e70*/  MUFU.EX2 R242, R5 ;  /* 0x0000000500f27308 */ /* 0x0009640000000800 */
[----:B------:R-:W-:Y:S04]  /*1e80*/  LDSM.16.MT88.4 R36, [R219+0xb000] ;  /* 0x00b00000db24783b */ /* 0x000fe80000004200 */
[----:B------:R-:W-:Y:S01]  /*1e90*/  LDSM.16.MT88.4 R16, [R218+0xb000] ;  /* 0x00b00000da10783b */ /* 0x000fe20000004200 */
[----:B---3--:R-:W-:-:S03]  /*1ea0*/  FFMA.FTZ R6, R32, UR4, -R2 ;  /* 0x0000000420067c23 */ /* 0x008fc60008010802 */
[----:B------:R-:W-:Y:S01]  /*1eb0*/  LDSM.16.MT88.4 R112, [R214+0xb800] ;  /* 0x00b80000d670783b */ /* 0x000fe20000004200 */
[----:B-1----:R-:W-:Y:S01]  /*1ec0*/  FMNMX.FTZ R8, R4, R7, !PT ;  /* 0x0000000704087209 */ /* 0x002fe20007810000 */
[----:B----4-:R-:W-:Y:S01]  /*1ed0*/  FFMA.FTZ R5, R33, UR4, -R2 ;  /* 0x0000000421057c23 */ /* 0x010fe20008010802 */
[----:B------:R1:W-:Y:S01]  /*1ee0*/  MUFU.EX2 R244, R6 ;  /* 0x0000000600f47308 */ /* 0x0003e20000000800 */
[----:B------:R-:W-:Y:S01]  /*1ef0*/  LDSM.16.MT88.4 R32, [R214+0xb000] ;  /* 0x00b00000d620783b */ /* 0x000fe20000004200 */
[----:B-----5:R-:W-:Y:S02]  /*1f00*/  F2FP.BF16.F32.PACK_AB R4, R242, R245 ;  /* 0x000000f5f204723e */ /* 0x020fe400000010ff */
[----:B--2---:R-:W-:Y:S01]  /*1f10*/  FMNMX.FTZ R3, R3, R10, !PT ;  /* 0x0000000a03037209 */ /* 0x004fe20007810000 */
[----:B------:R-:W2:Y:S01]  /*1f20*/  SHFL.BFLY PT, R9, R8, 0x1, 0x1f ;  /* 0x0c201f0008097f89 */ /* 0x000ea200000e0000 */
[----:B------:R3:W4:Y:S03]  /*1f30*/  MUFU.EX2 R246, R5 ;  /* 0x0000000500f67308 */ /* 0x0007260000000800 */
[----:B------:R-:W5:Y:S04]  /*1f40*/  SHFL.BFLY PT, R10, R3, 0x1, 0x1f ;  /* 0x0c201f00030a7f89 */ /* 0x000f6800000e0000 */
[----:B------:R-:W-:Y:S01]  /*1f50*/  LDSM.16.MT88.4 R156, [R212+0xa800] ;  /* 0x00a80000d49c783b */ /* 0x000fe20000004200 */
[----:B-1----:R-:W-:-:S03]  /*1f60*/  FFMA.FTZ R6, R80, UR4, -R0 ;  /* 0x0000000450067c23 */ /* 0x002fc60008010800 */
[----:B------:R-:W-:Y:S01]  /*1f70*/  LDSM.16.MT88.4 R172, [R219+0xa800] ;  /* 0x00a80000dbac783b */ /* 0x000fe20000004200 */
[----:B------:R1:W-:Y:S01]  /*1f80*/  MUFU.EX2 R241, R6 ;  /* 0x0000000600f17308 */ /* 0x0003e20000000800 */
[----:B---3--:R-:W-:-:S04]  /*1f90*/  FFMA.FTZ R5, R69, UR4, -R0 ;  /* 0x0000000445057c23 */ /* 0x008fc80008010800 */
[----:B------:R3:W4:Y:S01]  /*1fa0*/  MUFU.EX2 R239, R5 ;  /* 0x0000000500ef7308 */ /* 0x0007220000000800 */
[----:B--2---:R-:W-:Y:S01]  /*1fb0*/  FMNMX.FTZ R136, R8, R9, !PT ;  /* 0x0000000908887209 */ /* 0x004fe20007810000 */
[----:B-1----:R-:W-:-:S03]  /*1fc0*/  FFMA.FTZ R6, R56, UR4, -R0 ;  /* 0x0000000438067c23 */ /* 0x002fc60008010800 */
[C---:B------:R-:W-:Y:S01]  /*1fd0*/  FSETP.NEU.FTZ.AND P0, PT, R136.reuse, -INF , PT ;  /* 0xff8000008800780b */ /* 0x040fe20003f1d000 */
[----:B------:R-:W-:Y:S01]  /*1fe0*/  FMUL.FTZ R8, R136, UR4 ;  /* 0x0000000488087c20 */ /* 0x000fe20008410000 */
[----:B-----5:R-:W-:Y:S01]  /*1ff0*/  FMNMX.FTZ R135, R3, R10, !PT ;  /* 0x0000000a03877209 */ /* 0x020fe20007810000 */
[----:B------:R4:W-:Y:S01]  /*2000*/  MUFU.EX2 R240, R6 ;  /* 0x0000000600f07308 */ /* 0x0009e20000000800 */
[----:B---3--:R-:W-:Y:S02]  /*2010*/  FFMA.FTZ R5, R57, UR4, -R0 ;  /* 0x0000000439057c23 */ /* 0x008fe40008010800 */
[----:B------:R-:W-:Y:S01]  /*2020*/  FSEL R3, R8, RZ, P0 ;  /* 0x000000ff08037208 */ /* 0x000fe20000000000 */
[C---:B------:R-:W-:Y:S01]  /*2030*/  FMUL.FTZ R8, R135.reuse, UR4 ;  /* 0x0000000487087c20 */ /* 0x040fe20008410000 */
[----:B------:R-:W-:Y:S01]  /*2040*/  FSETP.NEU.FTZ.AND P0, PT, R135, -INF , PT ;  /* 0xff8000008700780b */ /* 0x000fe20003f1d000 */
[----:B------:R1:W2:Y:S02]  /*2050*/  MUFU.EX2 R243, R5 ;  /* 0x0000000500f37308 */ /* 0x0002a40000000800 */
[--C-:B------:R-:W-:Y:S01]  /*2060*/  FFMA.FTZ R9, R93, UR4, -R3.reuse ;  /* 0x000000045d097c23 */ /* 0x100fe20008010803 */
[----:B------:R-:W-:Y:S01]  /*2070*/  FSEL R12, R8, RZ, P0 ;  /* 0x000000ff080c7208 */ /* 0x000fe20000000000 */
[--C-:B------:R-:W-:Y:S01]  /*2080*/  FFMA.FTZ R8, R82, UR4, -R3.reuse ;  /* 0x0000000452087c23 */ /* 0x100fe20008010803 */
[----:B------:R-:W-:Y:S01]  /*2090*/  FFMA.FTZ R10, R92, UR4, -R3 ;  /* 0x000000045c0a7c23 */ /* 0x000fe20008010803 */
[----:B------:R3:W-:Y:S01]  /*20a0*/  MUFU.EX2 R236, R9 ;  /* 0x0000000900ec7308 */ /* 0x0007e20000000800 */
[----:B----4-:R-:W-:-:S03]  /*20b0*/  F2FP.BF16.F32.PACK_AB R6, R246, R244 ;  /* 0x000000f4f606723e */ /* 0x010fc600000010ff */
[----:B------:R4:W-:Y:S04]  /*20c0*/  MUFU.EX2 R237, R8 ;  /* 0x0000000800ed7308 */ /* 0x0009e80000000800 */
[----:B------:R5:W-:Y:S01]  /*20d0*/  MUFU.EX2 R235, R10 ;  /* 0x0000000a00eb7308 */ /* 0x000be20000000800 */
[----:B-1----:R-:W-:Y:S02]  /*20e0*/  F2FP.BF16.F32.PACK_AB R5, R239, R241 ;  /* 0x000000f1ef05723e */ /* 0x002fe400000010ff */
[----:B--2---:R-:W-:Y:S01]  /*20f0*/  F2FP.BF16.F32.PACK_AB R7, R243, R240 ;  /* 0x000000f0f307723e */ /* 0x004fe200000010ff */
[----:B---3--:R-:W-:Y:S01]  /*2100*/  FFMA.FTZ R9, R81, UR4, -R3 ;  /* 0x0000000451097c23 */ /* 0x008fe20008010803 */
[----:B----4-:R-:W-:-:S03]  /*2110*/  FFMA.FTZ R8, R96, UR4, -R12 ;  /* 0x0000000460087c23 */ /* 0x010fc6000801080c */
[----:B------:R1:W2:Y:S02]  /*2120*/  MUFU.EX2 R238, R9 ;  /* 0x0000000900ee7308 */ /* 0x0002a40000000800 */
[C---:B------:R-:W-:Y:S01]  /*2130*/  HMMA.16816.F32.BF16 R144, R4.reuse, R44, RZ ;  /* 0x0000002c0490723c */ /* 0x040fe200000418ff */
[----:B------:R-:W-:Y:S01]  /*2140*/  LDSM.16.MT88.4 R96, [R219+0xb800] ;  /* 0x00b80000db60783b */ /* 0x000fe20000004200 */
[--C-:B-----5:R-:W-:Y:S01]  /*2150*/  FFMA.FTZ R10, R83, UR4, -R12.reuse ;  /* 0x00000004530a7c23 */ /* 0x120fe2000801080c */
[----:B------:R3:W-:Y:S02]  /*2160*/  MUFU.EX2 R234, R8 ;  /* 0x0000000800ea7308 */ /* 0x0007e40000000800 */
[----:B------:R-:W-:Y:S02]  /*2170*/  LDSM.16.MT88.4 R80, [R212+0xb800] ;  /* 0x00b80000d450783b */ /* 0x000fe40000004200 */
[----:B------:R2:W4:Y:S01]  /*2180*/  MUFU.EX2 R232, R10 ;  /* 0x0000000a00e87308 */ /* 0x0005220000000800 */
[----:B------:R-:W-:Y:S01]  /*2190*/  HMMA.16816.F32.BF16 R164, R4, R40, RZ ;  /* 0x0000002804a4723c */ /* 0x000fe200000418ff */
[----:B-1----:R-:W-:-:S07]  /*21a0*/  FFMA.FTZ R9, R52, UR4, -R12 ;  /* 0x0000000434097c23 */ /* 0x002fce000801080c */
[C---:B------:R-:W-:Y:S01]  /*21b0*/  HMMA.16816.F32.BF16 R56, R4.reuse, R28, RZ ;  /* 0x0000001c0438723c */ /* 0x040fe200000418ff */
[----:B---3--:R-:W-:Y:S01]  /*21c0*/  FFMA.FTZ R8, R48, UR4, -R12 ;  /* 0x0000000430087c23 */ /* 0x008fe2000801080c */
[----:B------:R4:W-:Y:S01]  /*21d0*/  MUFU.EX2 R233, R9 ;  /* 0x0000000900e97308 */ /* 0x0009e20000000800 */
[----:B------:R-:W1:Y:S01]  /*21e0*/  LDSM.16.MT88.4 R48, [R214+0xa800] ;  /* 0x00a80000d630783b */ /* 0x000e620000004200 */
[----:B--2---:R-:W-:Y:S02]  /*21f0*/  F2FP.BF16.F32.PACK_AB R10, R238, R237 ;  /* 0x000000edee0a723e */ /* 0x004fe400000010ff */
[----:B------:R2:W3:Y:S02]  /*2200*/  MUFU.EX2 R13, R8 ;  /* 0x00000008000d7308 */ /* 0x0004e40000000800 */
[C---:B------:R-:W-:Y:S08]  /*2210*/  HMMA.16816.F32.BF16 R60, R4.reuse, R24, RZ ;  /* 0x00000018043c723c */ /* 0x040ff000000418ff */
[----:B------:R-:W-:Y:S01]  /*2220*/  HMMA.16816.F32.BF16 R72, R4, R20, RZ ;  /* 0x000000140448723c */ /* 0x000fe200000418ff */
[----:B----4-:R-:W-:-:S02]  /*2230*/  F2FP.BF16.F32.PACK_AB R9, R232, R234 ;  /* 0x000000eae809723e */ /* 0x010fc400000010ff */
[----:B--2---:R-:W-:Y:S02]  /*2240*/  F2FP.BF16.F32.PACK_AB R8, R235, R236 ;  /* 0x000000eceb08723e */ /* 0x004fe400000010ff */
[----:B---3--:R-:W-:-:S03]  /*2250*/  F2FP.BF16.F32.PACK_AB R11, R13, R233 ;  /* 0x000000e90d0b723e */ /* 0x008fc600000010ff */
        /* <DEDUP_REMOVED lines=13> */
[--C-:B------:R-:W-:Y:S01]  /*2330*/  FFMA.FTZ R4, R64, UR4, -R2.reuse ;  /* 0x0000000440047c23 */ /* 0x100fe20008010802 */
[----:B------:R-:W-:Y:S01]  /*2340*/  FFMA.FTZ R2, R53, UR4, -R2 ;  /* 0x0000000435027c23 */ /* 0x000fe20008010802 */
[----:B------:R-:W2:Y:S01]  /*2350*/  LDSM.16.MT88.4 R64, [R218+0xa800] ;  /* 0x00a80000da40783b */ /* 0x000ea20000004200 */
[----:B------:R-:W-:Y:S02]  /*2360*/  MUFU.EX2 R228, R6 ;  /* 0x0000000600e47308 */ /* 0x000fe40000000800 */
[C---:B------:R-:W-:Y:S02]  /*2370*/  HMMA.16816.F32.BF16 R176, R8.reuse, R28, RZ ;  /* 0x0000001c08b0723c */ /* 0x040fe400000418ff */
[----:B------:R3:W-:Y:S04]  /*2380*/  MUFU.EX2 R230, R4 ;  /* 0x0000000400e67308 */ /* 0x0007e80000000800 */
[----:B------:R4:W5:Y:S02]  /*2390*/  MUFU.EX2 R231, R2 ;  /* 0x0000000200e77308 */ /* 0x0009640000000800 */
[----:B------:R-:W-:Y:S02]  /*23a0*/  HMMA.16816.F32.BF16 R196, R8, R30, RZ ;  /* 0x0000001e08c4723c */ /* 0x000fe400000418ff */
[----:B------:R-:W1:Y:S01]  /*23b0*/  MUFU.EX2 R229, R5 ;  /* 0x0000000500e57308 */ /* 0x000e620000000800 */
[----:B---3--:R-:W-:-:S05]  /*23c0*/  FFMA.FTZ R4, R77, UR4, -R0 ;  /* 0x000000044d047c23 */ /* 0x008fca0008010800 */
[C---:B------:R-:W-:Y:S01]  /*23d0*/  HMMA.16816.F32.BF16 R28, R8.reuse, R24, RZ ;  /* 0x00000018081c723c */ /* 0x040fe200000418ff */
[--C-:B----4-:R-:W-:Y:S01]  /*23e0*/  FFMA.FTZ R2, R76, UR4, -R0.reuse ;  /* 0x000000044c027c23 */ /* 0x110fe20008010800 */
[----:B------:R3:W-:Y:S01]  /*23f0*/  MUFU.EX2 R211, R4 ;  /* 0x0000000400d37308 */ /* 0x0007e20000000800 */
[----:B-----5:R-:W-:Y:S02]  /*2400*/  F2FP.BF16.F32.PACK_AB R126, R231, R230 ;  /* 0x000000e6e77e723e */ /* 0x020fe400000010ff */
[----:B-1----:R-:W-:Y:S01]  /*2410*/  F2FP.BF16.F32.PACK_AB R124, R229, R228 ;  /* 0x000000e4e57c723e */ /* 0x002fe200000010ff */
[----:B------:R1:W4:Y:S02]  /*2420*/  MUFU.EX2 R210, R2 ;  /* 0x0000000200d27308 */ /* 0x0003240000000800 */
[C---:B------:R-:W-:Y:S08]  /*2430*/  HMMA.16816.F32.BF16 R192, R8.reuse, R26, RZ ;  /* 0x0000001a08c0723c */ /* 0x040ff000000418ff */
[----:B------:R-:W-:Y:S01]  /*2440*/  HMMA.16816.F32.BF16 R68, R8, R20, RZ ;  /* 0x000000140844723c */ /* 0x000fe200000418ff */
[--C-:B---3--:R-:W-:Y:S01]  /*2450*/  FFMA.FTZ R4, R55, UR4, -R0.reuse ;  /* 0x0000000437047c23 */ /* 0x108fe20008010800 */
[----:B------:R-:W-:Y:S01]  /*2460*/  FFMA.FTZ R0, R54, UR4, -R0 ;  /* 0x0000000436007c23 */ /* 0x000fe20008010800 */
[----:B-1----:R-:W-:-:S03]  /*2470*/  FFMA.FTZ R2, R132, UR4, -R3 ;  /* 0x0000000484027c23 */ /* 0x002fc60008010803 */
[----:B------:R1:W-:Y:S01]  /*2480*/  MUFU.EX2 R227, R0 ;  /* 0x0000000000e37308 */ /* 0x0003e20000000800 */
[----:B----4-:R-:W-:Y:S01]  /*2490*/  F2FP.BF16.F32.PACK_AB R125, R210, R211 ;  /* 0x000000d3d27d723e */ /* 0x010fe200000010ff */
[C---:B------:R-:W-:Y:S01]  /*24a0*/  HMMA.16816.F32.BF16 R188, R8.reuse, R22, RZ ;  /* 0x0000001608bc723c */ /* 0x040fe200000418ff */
[----:B------:R-:W3:Y:S01]  /*24b0*/  LDSM.16.MT88.4 R20, [R218+0xb800] ;  /* 0x00b80000da14783b */ /* 0x000ee20000004200 */
[----:B------:R-:W4:Y:S06]  /*24c0*/  MUFU.EX2 R226, R4 ;  /* 0x0000000400e27308 */ /* 0x000f2c0000000800 */
[----:B------:R-:W-:Y:S01]  /*24d0*/  HMMA.16816.F32.BF16 R100, R8, R32, RZ ;  /* 0x000000200864723c */ /* 0x000fe200000418ff */
[----:B-1----:R-:W-:-:S07]  /*24e0*/  FFMA.FTZ R0, R79, UR4, -R3 ;  /* 0x000000044f007c23 */ /* 0x002fce0008010803 */
[----:B------:R-:W-:Y:S01]  /*24f0*/  HMMA.16816.F32.BF16 R116, R8, R16, RZ ;  /* 0x000000100874723c */ /* 0x000fe200000418ff */
[----:B------:R1:W-:Y:S01]  /*2500*/  MUFU.EX2 R7, R0 ;  /* 0x0000000000077308 */ /* 0x0003e20000000800 */
[----:B----4-:R-:W-:-:S06]  /*2510*/  F2FP.BF16.F32.PACK_AB R127, R227, R226 ;  /* 0x000000e2e37f723e */ /* 0x010fcc00000010ff */
[----:B------:R-:W-:Y:S01]  /*2520*/  HMMA.16816.F32.BF16 R180, R8, R44, RZ ;  /* 0x0000002c08b4723c */ /* 0x000fe200000418ff */
[----:B-1----:R-:W-:-:S07]  /*2530*/  FFMA.FTZ R0, R209, UR4, -R12 ;  /* 0x00000004d1007c23 */ /* 0x002fce000801080c */
[C---:B------:R-:W-:Y:S01]  /*2540*/  HMMA.16816.F32.BF16 R204, R8.reuse, R46, RZ ;  /* 0x0000002e08cc723c */ /* 0x040fe200000418ff */
[----:B------:R1:W-:Y:S07]  /*2550*/  MUFU.EX2 R4, R0 ;  /* 0x0000000000047308 */ /* 0x0003ee0000000800 */
[C---:B------:R-:W-:Y:S08]  /*2560*/  HMMA.16816.F32.BF16 R160, R8.reuse, R40, RZ ;  /* 0x0000002808a0723c */ /* 0x040ff000000418ff */
[----:B------:R-:W-:Y:S01]  /*2570*/  HMMA.16816.F32.BF16 R200, R8, R42, RZ ;  /* 0x0000002a08c8723c */ /* 0x000fe200000418ff */
[----:B-1----:R-:W-:-:S06]  /*2580*/  FFMA.FTZ R0, R137, UR4, -R12 ;  /* 0x0000000489007c23 */ /* 0x002fcc000801080c */
[----:B------:R-:W-:Y:S01]  /*2590*/  MUFU.EX2 R0, R0 ;  /* 0x0000000000007308 */ /* 0x000fe20000000800 */
[C---:B------:R-:W-:Y:S08]  /*25a0*/  HMMA.16816.F32.BF16 R24, R8.reuse, R36, RZ ;  /* 0x000000240818723c */ /* 0x040ff000000418ff */
[C---:B------:R-:W-:Y:S08]  /*25b0*/  HMMA.16816.F32.BF16 R184, R8.reuse, R38, RZ ;  /* 0x0000002608b8723c */ /* 0x040ff000000418ff */
[C---:B------:R-:W-:Y:S08]  /*25c0*/  HMMA.16816.F32.BF16 R32, R8.reuse, R34, RZ ;  /* 0x000000220820723c */ /* 0x040ff000000418ff */
[----:B------:R-:W-:Y:S01]  /*25d0*/  HMMA.16816.F32.BF16 R16, R8, R18, RZ ;  /* 0x000000120810723c */ /* 0x000fe200000418ff */
[----:B------:R1:W4:Y:S01]  /*25e0*/  MUFU.EX2 R8, R2 ;  /* 0x0000000200087308 */ /* 0x0003220000000800 */
        /* <DEDUP_REMOVED lines=8> */
[----:B------:R-:W-:Y:S01]  /*2670*/  FADD.FTZ R9, R13, R9 ;  /* 0x000000090d097221 */ /* 0x000fe20000010000 */
[----:B------:R-:W-:Y:S01]  /*2680*/  FADD.FTZ R244, R246, R11 ;  /* 0x0000000bf6f47221 */ /* 0x000fe20000010000 */
[--C-:B-1----:R-:W-:Y:S01]  /*2690*/  FFMA.FTZ R2, R14, UR4, -R3.reuse ;  /* 0x000000040e027c23 */ /* 0x102fe20008010803 */
[----:B------:R-:W-:-:S03]  /*26a0*/  FFMA.FTZ R3, R15, UR4, -R3 ;  /* 0x000000040f037c23 */ /* 0x000fc60008010803 */
[C---:B--2---:R-:W-:Y:S01]  /*26b0*/  HMMA.16816.F32.BF16 R56, R124.reuse, R64, R60 ;  /* 0x000000407c38723c */ /* 0x044fe2000004183c */
[----:B------:R-:W-:Y:S01]  /*26c0*/  FADD.FTZ R244, R228, R244 ;  /* 0x000000f4e4f47221 */ /* 0x000fe20000010000 */
[----:B------:R1:W-:Y:S03]  /*26d0*/  MUFU.EX2 R6, R2 ;  /* 0x0000000200067308 */ /* 0x0003e60000000800 */
[----:B------:R-:W-:Y:S01]  /*26e0*/  FADD.FTZ R244, R229, R244 ;  /* 0x000000f4e5f47221 */ /* 0x000fe20000010000 */
[----:B------:R-:W2:Y:S02]  /*26f0*/  MUFU.EX2 R5, R3 ;  /* 0x0000000300057308 */ /* 0x000ea40000000800 */
[----:B------:R-:W-:Y:S01]  /*2700*/  HMMA.16816.F32.BF16 R60, R124, R66, R92 ;  /* 0x000000427c3c723c */ /* 0x000fe2000004185c */
[----:B------:R-:W-:-:S04]  /*2710*/  FADD.FTZ R244, R230, R244 ;  /* 0x000000f4e6f47221 */ /* 0x000fc80000010000 */
[----:B------:R-:W-:Y:S01]  /*2720*/  FADD.FTZ R244, R231, R244 ;  /* 0x000000f4e7f47221 */ /* 0x000fe20000010000 */
[----:B-1----:R-:W-:Y:S02]  /*2730*/  FFMA.FTZ R2, R208, UR4, -R12 ;  /* 0x00000004d0027c23 */ /* 0x002fe4000801080c */
[C---:B------:R-:W-:Y:S01]  /*2740*/  HMMA.16816.F32.BF16 R92, R124.reuse, R98, R128 ;  /* 0x000000627c5c723c */ /* 0x040fe20000041880 */
[----:B----4-:R-:W-:Y:S01]  /*2750*/  F2FP.BF16.F32.PACK_AB R128, R7, R8 ;  /* 0x000000080780723e */ /* 0x010fe200000010ff */
[----:B------:R-:W-:Y:S01]  /*2760*/  FADD.FTZ R8, R8, R10 ;  /* 0x0000000a08087221 */ /* 0x000fe20000010000 */
[----:B------:R1:W4:Y:S01]  /*2770*/  MUFU.EX2 R3, R2 ;  /* 0x0000000200037308 */ /* 0x0003220000000800 */
[----:B--2---:R-:W-:Y:S02]  /*2780*/  F2FP.BF16.F32.PACK_AB R130, R5, R6 ;  /* 0x000000060582723e */ /* 0x004fe400000010ff */
[----:B------:R-:W-:Y:S02]  /*2790*/  FADD.FTZ R7, R7, R8 ;  /* 0x0000000807077221 */ /* 0x000fe40000010000 */
[----:B------:R-:W-:Y:S02]  /*27a0*/  HMMA.16816.F32.BF16 R44, R124, R50, R84 ;  /* 0x000000327c2c723c */ /* 0x000fe40000041854 */
[----:B------:R-:W-:-:S04]  /*27b0*/  FADD.FTZ R6, R6, R7 ;  /* 0x0000000706067221 */ /* 0x000fc80000010000 */
[----:B------:R-:W-:Y:S02]  /*27c0*/  FADD.FTZ R246, R5, R6 ;  /* 0x0000000605f67221 */ /* 0x000fe40000010000 */
[C---:B------:R-:W-:Y:S01]  /*27d0*/  HMMA.16816.F32.BF16 R144, R124.reuse, R156, R144 ;  /* 0x0000009c7c90723c */ /* 0x040fe20000041890 */
[----:B-1----:R-:W-:Y:S01]  /*27e0*/  FFMA.FTZ R2, R78, UR4, -R12 ;  /* 0x000000044e027c23 */ /* 0x002fe2000801080c */
[----:B------:R-:W-:Y:S01]  /*27f0*/  FADD.FTZ R12, R241, R239 ;  /* 0x000000eff10c7221 */ /* 0x000fe20000010000 */
[C---:B----4-:R-:W-:Y:S01]  /*2800*/  F2FP.BF16.F32.PACK_AB R129, R3.reuse, R4 ;  /* 0x000000040381723e */ /* 0x050fe200000010ff */
[----:B------:R-:W-:Y:S02]  /*2810*/  FADD.FTZ R4, R4, R9 ;  /* 0x0000000904047221 */ /* 0x000fe40000010000 */
[----:B------:R-:W-:Y:S01]  /*2820*/  FADD.FTZ R12, R240, R12 ;  /* 0x0000000cf00c7221 */ /* 0x000fe20000010000 */
[----:B------:R-:W1:Y:S01]  /*2830*/  MUFU.EX2 R2, R2 ;  /* 0x0000000200027308 */ /* 0x000e620000000800 */
[----:B------:R-:W-:Y:S01]  /*2840*/  FADD.FTZ R3, R3, R4 ;  /* 0x0000000403037221 */ /* 0x000fe20000010000 */
[----:B------:R-:W-:Y:S01]  /*2850*/  HMMA.16816.F32.BF16 R76, R124, R82, R108 ;  /* 0x000000527c4c723c */ /* 0x000fe2000004186c */
[----:B------:R-:W-:-:S04]  /*2860*/  FADD.FTZ R243, R243, R12 ;  /* 0x0000000cf3f37221 */ /* 0x000fc80000010000 */
[----:B------:R-:W-:-:S03]  /*2870*/  FADD.FTZ R243, R211, R243 ;  /* 0x000000f3d3f37221 */ /* 0x000fc60000010000 */
[----:B------:R-:W-:Y:S01]  /*2880*/  HMMA.16816.F32.BF16 R108, R124, R114, R148 ;  /* 0x000000727c6c723c */ /* 0x000fe20000041894 */
[----:B------:R-:W-:Y:S01]  /*2890*/  FADD.FTZ R243, R210, R243 ;  /* 0x000000f3d2f37221 */ /* 0x000fe20000010000 */
[----:B-1----:R-:W-:Y:S01]  /*28a0*/  F2FP.BF16.F32.PACK_AB R131, R2, R0 ;  /* 0x000000000283723e */ /* 0x002fe200000010ff */
[----:B------:R-:W-:Y:S02]  /*28b0*/  FADD.FTZ R0, R0, R3 ;  /* 0x0000000300007221 */ /* 0x000fe40000010000 */
[----:B------:R-:W-:-:S03]  /*28c0*/  FADD.FTZ R243, R226, R243 ;  /* 0x000000f3e2f37221 */ /* 0x000fc60000010000 */
        /* <DEDUP_REMOVED lines=15> */
[-C--:B---3--:R-:W-:Y:S08]  /*29c0*/  HMMA.16816.F32.BF16 R120, R124, R20.reuse, R120 ;  /* 0x000000147c78723c */ /* 0x088ff00000041878 */
        /* <DEDUP_REMOVED lines=11> */
[----:B------:R-:W-:-:S15]  /*2a80*/  @!P2 BRA `(.L_x_1819) ;  /* 0x000000240060a947 */ /* 0x000fde0003800000 */
[C---:B------:R-:W-:Y:S01]  /*2a90*/  SHF.L.U64.HI R251, R138.reuse, 0x4, R139 ;  /* 0x000000048afb7819 */ /* 0x040fe2000001028b */
[----:B------:R-:W-:Y:S01]  /*2aa0*/  IMAD.SHL.U32 R252, R138, 0x10, RZ ;  /* 0x000000108afc7824 */ /* 0x000fe200078e00ff */
[----:B------:R-:W-:Y:S01]  /*2ab0*/  LEA.HI.SX32 R225, R225, 0xfffffffe, 0x1b ;  /* 0xfffffffee1e17811 */ /* 0x000fe200078fdaff */
[----:B------:R-:W-:Y:S01]  /*2ac0*/  IMAD.MOV.U32 R137, RZ, RZ, R134 ;  /* 0x000000ffff897224 */ /* 0x000fe200078e0086 */
[----:B------:R-:W-:Y:S01]  /*2ad0*/  MOV R138, R133 ;  /* 0x00000085008a7202 */ /* 0x000fe20000000f00 */
[----:B------:R-:W-:Y:S01]  /*2ae0*/  IMAD.MOV.U32 R3, RZ, RZ, R136 ;  /* 0x000000ffff037224 */ /* 0x000fe200078e0088 */
[----:B------:R-:W-:Y:S01]  /*2af0*/  MOV R132, R135 ;  /* 0x0000008700847202 */ /* 0x000fe20000000f00 */
[----:B------:R-:W1:Y:S01]  /*2b00*/  LDCU UR8, c[0x0][0x50c] ;  /* 0x0000a180ff0877ac */ /* 0x000e620008000800 */
[----:B------:R-:W2:Y:S01]  /*2b10*/  LDCU UR4, c[0x0][0x45c] ;  /* 0x00008b80ff0477ac */ /* 0x000ea20008000800 */
[----:B------:R-:W3:Y:S01]  /*2b20*/  LDCU.64 UR6, c[0x0][0x3c0] ;  /* 0x00007800ff0677ac */ /* 0x000ee20008000a00 */
[----:B------:R-:W-:Y:S05]  /*2b30*/  BRA `(.L_x_1820) ;  /* 0x00000000005c7947 */ /* 0x000fea0003800000 */
.L_x_1822:
[----:B------:R-:W2:Y:S01]  /*2b40*/  LDL R228, [R1+0xc] ;  /* 0x00000c0001e47983 */ /* 0x000ea20000100800 */
[----:B------:R-:W-:Y:S03]  /*2b50*/  VIADD R4, R225, 0xffffffff ;  /* 0xffffffffe1047836 */ /* 0x000fe60000000000 */
[----:B------:R-:W3:Y:S04]  /*2b60*/  LDL R227, [R1] ;  /* 0x0000000001e37983 */ /* 0x000ee80000100800 */
[----:B------:R-:W4:Y:S04]  /*2b70*/  LDL R226, [R1+0x4] ;  /* 0x0000040001e27983 */ /* 0x000f280000100800 */
[----:B------:R-:W5:Y:S01]  /*2b80*/  LDL R133, [R1+0x8] ;  /* 0x0000080001857983 */ /* 0x000f620000100800 */
[-C--:B--2---:R-:W-:Y:S02]  /*2b90*/  IMAD R2, R228, R4.reuse, RZ ;  /* 0x00000004e4027224 */ /* 0x084fe400078e02ff */
[----:B---3--:R-:W-:Y:S04]  /*2ba0*/  IMAD.WIDE.U32 R4, R227, R4, RZ ;  /* 0x00000004e3047225 */ /* 0x008fe800078e00ff */
[----:B------:R-:W-:Y:S01]  /*2bb0*/  IMAD.IADD R2, R5, 0x1, R2 ;  /* 0x0000000105027824 */ /* 0x000fe200078e0202 */
[----:B------:R-:W-:Y:S02]  /*2bc0*/  LEA R8, P1, R4, R250, 0x1 ;  /* 0x000000fa04087211 */ /* 0x000fe400078208ff */
[----:B----4-:R-:W-:Y:S02]  /*2bd0*/  IADD3 R5, P0, PT, R226, R4, RZ ;  /* 0x00000004e2057210 */ /* 0x010fe40007f1e0ff */
[-C--:B------:R-:W-:Y:S03]  /*2be0*/  LEA.HI.X R9, R4, R249.reuse, R2, 0x1, P1 ;  /* 0x000000f904097211 */ /* 0x080fe600008f0c02 */
[----:B-----5:R-:W-:Y:S01]  /*2bf0*/  IMAD.X R7, R2, 0x1, R133, P0 ;  /* 0x0000000102077824 */ /* 0x020fe200000e0685 */
        /* <DEDUP_REMOVED lines=11> */
.L_x_1820:
[----:B------:R-:W-:Y:S04]  /*2cb0*/  DEPBAR.LE SB0, 0x0 ;  /* 0x000080000000791a */ /* 0x000fe80000000000 */
[----:B------:R-:W-:Y:S01]  /*2cc0*/  BAR.SYNC.DEFER_BLOCKING 0x0 ;  /* 0x0000000000007b1d */ /* 0x000fe20000010000 */
[C---:B---3--:R-:W-:Y:S04]  /*2cd0*/  IMAD.WIDE.U32 R8, R225.reuse, UR6, RZ ;  /* 0x00000006e1087c25 */ /* 0x048fe8000f8e00ff */
[C---:B------:R-:W-:Y:S01]  /*2ce0*/  IMAD R0, R225.reuse, UR7, R9 ;  /* 0x00000007e1007c24 */ /* 0x040fe2000f8e0209 */
[C---:B------:R-:W-:Y:S02]  /*2cf0*/  LEA R6, P1, R8.reuse, R248, 0x6 ;  /* 0x000000f808067211 */ /* 0x040fe400078230ff */
[C---:B------:R-:W-:Y:S02]  /*2d00*/  LEA R2, P0, R8.reuse, R252, 0x5 ;  /* 0x000000fc08027211 */ /* 0x040fe400078028ff */
        /* <DEDUP_REMOVED lines=8> */
[----:B------:R-:W-:Y:S08]  /*2d90*/  LDGSTS.E.BYPASS.LTC128B.128 [R224+0xa000], desc[UR18][R6.64] ;  /* 0x0a00000006e07fae */ /* 0x000ff0000b981a12 */
[----:B------:R-:W-:Y:S08]  /*2da0*/  LDGSTS.E.BYPASS.LTC128B.128 [R224+0xb000], desc[UR18][R6.64+0x80] ;  /* 0x0b00008006e07fae */ /* 0x000ff0000b981a12 */
[----:B------:R-:W-:Y:S08]  /*2db0*/  LDGSTS.E.BYPASS.LTC128B.128 [R224+0xa800], desc[UR18][R4.64] ;  /* 0x0a80000004e07fae */ /* 0x000ff0000b981a12 */
[----:B------:R3:W-:Y:S08]  /*2dc0*/  LDGSTS.E.BYPASS.LTC128B.128 [R224+0xb800], desc[UR18][R4.64+0x80] ;  /* 0x0b80008004e07fae */ /* 0x0007f0000b981a12 */
[----:B------:R-:W-:Y:S08]  /*2dd0*/  LDSM.16.M88.4 R32, [R213] ;  /* 0x00000000d520783b */ /* 0x000ff00000000200 */
[----:B------:R-:W3:Y:S08]  /*2de0*/  LDSM.16.M88.4 R16, [R217+UR5+0x8000] ;  /* 0x00800005d910783b */ /* 0x000ef00008000200 */
[----:B------:R-:W4:Y:S08]  /*2df0*/  LDSM.16.M88.4 R28, [R213+0x2000] ;  /* 0x00200000d51c783b */ /* 0x000f300000000200 */
[----:B------:R-:W5:Y:S08]  /*2e00*/  LDSM.16.M88.4 R140, [R217+UR5+0x8800] ;  /* 0x00880005d98c783b */ /* 0x000f700008000200 */
[----:B------:R-:W0:Y:S08]  /*2e10*/  LDGDEPBAR ;  /* 0x00000000000079af */ /* 0x000e300000000000 */
[----:B------:R-:W-:Y:S08]  /*2e20*/  LDSM.16.M88.4 R176, [R223] ;  /* 0x00000000dfb0783b */ /* 0x000ff00000000200 */
[----:B------:R-:W1:Y:S01]  /*2e30*/  LDSM.16.M88.4 R180, [R222+0x8000] ;  /* 0x00800000deb4783b */ /* 0x000e620000000200 */
[-C--:B---3--:R-:W-:Y:S07]  /*2e40*/  HMMA.16816.F32.BF16 R4, R32, R16.reuse, RZ ;  /* 0x000000102004723c */ /* 0x088fee00000418ff */
[----:B------:R-:W3:Y:S01]  /*2e50*/  LDSM.16.M88.4 R184, [R223+0x2000] ;  /* 0x00200000dfb8783b */ /* 0x000ee20000000200 */
[C---:B----4-:R-:W-:Y:S07]  /*2e60*/  HMMA.16816.F32.BF16 R8, R28.reuse, R16, RZ ;  /* 0x000000101c08723c */ /* 0x050fee00000418ff */
[----:B------:R-:W4:Y:S01]  /*2e70*/  LDSM.16.M88.4 R188, [R222+0x8800] ;  /* 0x00880000debc783b */ /* 0x000f220000000200 */
[-C--:B------:R-:W-:Y:S07]  /*2e80*/  HMMA.16816.F32.BF16 R12, R28, R18.reuse, RZ ;  /* 0x000000121c0c723c */ /* 0x080fee00000418ff */
[----:B------:R-:W-:Y:S01]  /*2e90*/  LDSM.16.M88.4 R192, [R216] ;  /* 0x00000000d8c0783b */ /* 0x000fe20000000200 */
[C---:B------:R-:W-:Y:S07]  /*2ea0*/  HMMA.16816.F32.BF16 R16, R32.reuse, R18, RZ ;  /* 0x000000122010723c */ /* 0x040fee00000418ff */
[----:B------:R-:W2:Y:S01]  /*2eb0*/  LDSM.16.M88.4 R196, [R215+0x8000] ;  /* 0x00800000d7c4783b */ /* 0x000ea20000000200 */
[-C--:B-----5:R-:W-:Y:S07]  /*2ec0*/  HMMA.16816.F32.BF16 R20, R32, R140.reuse, RZ ;  /* 0x0000008c2014723c */ /* 0x0a0fee00000418ff */
[----:B------:R-:W5:Y:S01]  /*2ed0*/  LDSM.16.M88.4 R200, [R216+0x2000] ;  /* 0x00200000d8c8783b */ /* 0x000f620000000200 */
[C---:B------:R-:W-:Y:S07]  /*2ee0*/  HMMA.16816.F32.BF16 R24, R28.reuse, R140, RZ ;  /* 0x0000008c1c18723c */ /* 0x040fee00000418ff */
[----:B------:R-:W5:Y:S01]  /*2ef0*/  LDSM.16.M88.4 R204, [R215+0x8800] ;  /* 0x00880000d7cc783b */ /* 0x000f620000000200 */
[-C--:B------:R-:W-:Y:S07]  /*2f00*/  HMMA.16816.F32.BF16 R28, R28, R142.reuse, RZ ;  /* 0x0000008e1c1c723c */ /* 0x080fee00000418ff */
[----:B------:R-:W-:Y:S01]  /*2f10*/  LDSM.16.M88.4 R208, [R221+0x2000] ;  /* 0x00200000ddd0783b */ /* 0x000fe20000000200 */
[----:B------:R-:W-:Y:S07]  /*2f20*/  HMMA.16816.F32.BF16 R32, R32, R142, RZ ;  /* 0x0000008e2020723c */ /* 0x000fee00000418ff */
[----:B------:R-:W-:Y:S01]  /*2f30*/  LDSM.16.M88.4 R140, [R221] ;  /* 0x00000000dd8c783b */ /* 0x000fe20000000200 */
[-C--:B-1----:R-:W-:Y:S08]  /*2f40*/  HMMA.16816.F32.BF16 R4, R176, R180.reuse, R4 ;  /* 0x000000b4b004723c */ /* 0x082ff00000041804 */
[C---:B---3--:R-:W-:Y:S08]  /*2f50*/  HMMA.16816.F32.BF16 R8, R184.reuse, R180, R8 ;  /* 0x000000b4b808723c */ /* 0x048ff00000041808 */
[-C--:B------:R-:W-:Y:S08]  /*2f60*/  HMMA.16816.F32.BF16 R12, R184, R182.reuse, R12 ;  /* 0x000000b6b80c723c */ /* 0x080ff0000004180c */
[C---:B------:R-:W-:Y:S01]  /*2f70*/  HMMA.16816.F32.BF16 R16, R176.reuse, R182, R16 ;  /* 0x000000b6b010723c */ /* 0x040fe20000041810 */
[----:B------:R-:W1:Y:S07]  /*2f80*/  LDSM.16.M88.4 R180, [R220+0x8000] ;  /* 0x00800000dcb4783b */ /* 0x000e6e0000000200 */
[-C--:B----4-:R-:W-:Y:S08]  /*2f90*/  HMMA.16816.F32.BF16 R20, R176, R188.reuse, R20 ;  /* 0x000000bcb014723c */ /* 0x090ff00000041814 */
[C---:B------:R-:W-:Y:S08]  /*2fa0*/  HMMA.16816.F32.BF16 R24, R184.reuse, R188, R24 ;  /* 0x000000bcb818723c */ /* 0x040ff00000041818 */
[-C--:B------:R-:W-:Y:S01]  /*2fb0*/  HMMA.16816.F32.BF16 R28, R184, R190.reuse, R28 ;  /* 0x000000beb81c723c */ /* 0x080fe2000004181c */
[----:B------:R-:W-:Y:S07]  /*2fc0*/  LDSM.16.M88.4 R184, [R213+0x4000] ;  /* 0x00400000d5b8783b */ /* 0x000fee0000000200 */
[----:B------:R-:W-:Y:S01]  /*2fd0*/  HMMA.16816.F32.BF16 R32, R176, R190, R32 ;  /* 0x000000beb020723c */ /* 0x000fe20000041820 */
[----:B------:R-:W3:Y:S07]  /*2fe0*/  LDSM.16.M88.4 R176, [R220+0x8800] ;  /* 0x00880000dcb0783b */ /* 0x000eee0000000200 */
[-C--:B--2---:R-:W-:Y:S01]  /*2ff0*/  HMMA.16816.F32.BF16 R4, R192, R196.reuse, R4 ;  /* 0x000000c4c004723c */ /* 0x084fe20000041804 */
[----:B------:R-:W2:Y:S07]  /*3000*/  LDSM.16.M88.4 R188, [R217+UR5+0x9000] ;  /* 0x00900005d9bc783b */ /* 0x000eae0008000200 */
[C---:B-----5:R-:W-:Y:S08]  /*3010*/  HMMA.16816.F32.BF16 R8, R200.reuse, R196, R8 ;  /* 0x000000c4c808723c */ /* 0x060ff00000041808 */
[-C--:B------:R-:W-:Y:S08]  /*3020*/  HMMA.16816.F32.BF16 R12, R200, R198.reuse, R12 ;  /* 0x000000c6c80c723c */ /* 0x080ff0000004180c */
[C---:B------:R-:W-:Y:S01]  /*3030*/  HMMA.16816.F32.BF16 R16, R192.reuse, R198, R16 ;  /* 0x000000c6c010723c */ /* 0x040fe20000041810 */
[----:B------:R-:W4:Y:S07]  /*3040*/  LDSM.16.M88.4 R196, [R213+0x6000] ;  /* 0x00600000d5c4783b */ /* 0x000f2e0000000200 */
        /* <DEDUP_REMOVED lines=12> */
[-C--:B---3--:R-:W-:Y:S08]  /*3110*/  HMMA.16816.F32.BF16 R20, R140, R176.reuse, R20 ;  /* 0x000000b08c14723c */ /* 0x088ff00000041814 */
[C---:B------:R-:W-:Y:S08]  /*3120*/  HMMA.16816.F32.BF16 R24, R208.reuse, R176, R24 ;  /* 0x000000b0d018723c */ /* 0x040ff00000041818 */
[-C--:B------:R-:W-:Y:S01]  /*3130*/  HMMA.16816.F32.BF16 R28, R208, R178.reuse, R28 ;  /* 0x000000b2d01c723c */ /* 0x080fe2000004181c */
[----:B------:R-:W-:Y:S07]  /*3140*/  LDSM.16.M88.4 R208, [R215+0x9000] ;  /* 0x00900000d7d0783b */ /* 0x000fee0000000200 */
[----:B------:R-:W-:Y:S01]  /*3150*/  HMMA.16816.F32.BF16 R32, R140, R178, R32 ;  /* 0x000000b28c20723c */ /* 0x000fe20000041820 */
[----:B------:R-:W3:Y:S07]  /*3160*/  LDSM.16.M88.4 R140, [R223+0x6000] ;  /* 0x00600000df8c783b */ /* 0x000eee0000000200 */
[-C--:B--2---:R-:W-:Y:S01]  /*3170*/  HMMA.16816.F32.BF16 R4, R184, R188.reuse, R4 ;  /* 0x000000bcb804723c */ /* 0x084fe20000041804 */
[----:B------:R-:W2:Y:S07]  /*3180*/  LDSM.16.M88.4 R176, [R222+0x9800] ;  /* 0x00980000deb0783b */ /* 0x000eae0000000200 */
        /* <DEDUP_REMOVED lines=9> */
[----:B------:R-:W4:Y:S07]  /*3220*/  LDSM.16.M88.4 R184, [R216+0x6000] ;  /* 0x00600000d8b8783b */ /* 0x000f2e0000000200 */
[-C--:B-1----:R-:W-:Y:S01]  /*3230*/  HMMA.16816.F32.BF16 R4, R180, R200.reuse, R4 ;  /* 0x000000c8b404723c */ /* 0x082fe20000041804 */
[----:B------:R-:W1:Y:S07]  /*3240*/  LDSM.16.M88.4 R192, [R221+0x4000] ;  /* 0x00400000ddc0783b */ /* 0x000e6e0000000200 */
[C---:B---3--:R-:W-:Y:S08]  /*3250*/  HMMA.16816.F32.BF16 R8, R140.reuse, R200, R8 ;  /* 0x000000c88c08723c */ /* 0x048ff00000041808 */
[-C--:B------:R-:W-:Y:S08]  /*3260*/  HMMA.16816.F32.BF16 R12, R140, R202.reuse, R12 ;  /* 0x000000ca8c0c723c */ /* 0x080ff0000004180c */
[C---:B------:R-:W-:Y:S08]  /*3270*/  HMMA.16816.F32.BF16 R16, R180.reuse, R202, R16 ;  /* 0x000000cab410723c */ /* 0x040ff00000041810 */
[-C--:B--2---:R-:W-:Y:S08]  /*3280*/  HMMA.16816.F32.BF16 R20, R180, R176.reuse, R20 ;  /* 0x000000b0b414723c */ /* 0x084ff00000041814 */
[C---:B------:R-:W-:Y:S08]  /*3290*/  HMMA.16816.F32.BF16 R24, R140.reuse, R176, R24 ;  /* 0x000000b08c18723c */ /* 0x040ff00000041818 */
[-C--:B------:R-:W-:Y:S01]  /*32a0*/  HMMA.16816.F32.BF16 R28, R140, R178.reuse, R28 ;  /* 0x000000b28c1c723c */ /* 0x080fe2000004181c */
[----:B------:R-:W2:Y:S07]  /*32b0*/  LDSM.16.M88.4 R140, [R221+0x6000] ;  /* 0x00600000dd8c783b */ /* 0x000eae0000000200 */
[----:B------:R-:W-:Y:S08]  /*32c0*/  HMMA.16816.F32.BF16 R32, R180, R178, R32 ;  /* 0x000000b2b420723c */ /* 0x000ff00000041820 */
[-C--:B------:R-:W-:Y:S08]  /*32d0*/  HMMA.16816.F32.BF16 R4, R204, R208.reuse, R4 ;  /* 0x000000d0cc04723c */ /* 0x080ff00000041804 */
[C---:B----4-:R-:W-:Y:S08]  /*32e0*/  HMMA.16816.F32.BF16 R8, R184.reuse, R208, R8 ;  /* 0x000000d0b808723c */ /* 0x050ff00000041808 */
        /* <DEDUP_REMOVED lines=98> */
.L_x_1821:
[----:B------:R-:W2:Y:S08]  /*3910*/  SHFL.BFLY PT, R4, R136, 0x2, 0x1f ;  /* 0x0c401f0088047f89 */ /* 0x000eb000000e0000 */
        /* <DEDUP_REMOVED lines=12> */
[----:B--2---:R-:W-:Y:S02]  /*39e0*/  FMNMX.FTZ R136, R136, R4, !PT ;  /* 0x0000000488887209 */ /* 0x004fe40007810000 */
[----:B---3--:R-:W-:Y:S03]  /*39f0*/  FMNMX.FTZ R133, R0, R2, !PT ;  /* 0x0000000200857209 */ /* 0x008fe60007810000 */
[C---:B------:R-:W-:Y:S01]  /*3a00*/  FADD.FTZ R0, -R136.reuse, R3 ;  /* 0x0000000388007221 */ /* 0x040fe20000010100 */
[----:B------:R-:W-:Y:S02]  /*3a10*/  FSETP.NEU.FTZ.AND P1, PT, R136, -INF , PT ;  /* 0xff8000008800780b */ /* 0x000fe40003f3d000 */
[----:B-1----:R-:W-:Y:S01]  /*3a20*/  FMNMX.FTZ R135, R135, R5, !PT ;  /* 0x0000000587877209 */ /* 0x002fe20007810000 */
[----:B------:R-:W-:Y:S01]  /*3a30*/  FMUL.FTZ R4, R0, UR4 ;  /* 0x0000000400047c20 */ /* 0x000fe20008410000 */
[----:B------:R-:W-:Y:S01]  /*3a40*/  FADD.FTZ R0, -R133, R138 ;  /* 0x0000008a85007221 */ /* 0x000fe20000010100 */
[----:B------:R-:W-:Y:S01]  /*3a50*/  FMUL.FTZ R138, R136, UR4 ;  /* 0x00000004888a7c20 */ /* 0x000fe20008410000 */
[----:B----4-:R-:W-:Y:S01]  /*3a60*/  FMNMX.FTZ R134, R134, R6, !PT ;  /* 0x0000000686867209 */ /* 0x010fe20007810000 */
[C---:B------:R-:W-:Y:S01]  /*3a70*/  FADD.FTZ R3, -R135.reuse, R132 ;  /* 0x0000008487037221 */ /* 0x040fe20000010100 */
[C---:B------:R-:W-:Y:S01]  /*3a80*/  FSETP.NEU.FTZ.AND P0, PT, R135.reuse, -INF , PT ;  /* 0xff8000008700780b */ /* 0x040fe20003f1d000 */
[----:B------:R1:W2:Y:S01]  /*3a90*/  MUFU.EX2 R132, R4 ;  /* 0x0000000400847308 */ /* 0x0002a20000000800 */
[----:B------:R-:W-:Y:S01]  /*3aa0*/  FSEL R138, R138, RZ, P1 ;  /* 0x000000ff8a8a7208 */ /* 0x000fe20000800000 */
[C---:B------:R-:W-:Y:S01]  /*3ab0*/  FADD.FTZ R2, -R134.reuse, R137 ;  /* 0x0000008986027221 */ /* 0x040fe20000010100 */
[----:B------:R-:W-:Y:S01]  /*3ac0*/  FMUL.FTZ R137, R135, UR4 ;  /* 0x0000000487897c20 */ /* 0x000fe20008410000 */
[----:B------:R-:W-:Y:S01]  /*3ad0*/  FMUL.FTZ R180, R133, UR4 ;  /* 0x0000000485b47c20 */ /* 0x000fe20008410000 */
[C---:B------:R-:W-:Y:S01]  /*3ae0*/  FMUL.FTZ R143, R134.reuse, UR4 ;  /* 0x00000004868f7c20 */ /* 0x040fe20008410000 */
[--C-:B------:R-:W-:Y:S01]  /*3af0*/  FFMA.FTZ R5, R179, UR4, -R138.reuse ;  /* 0x00000004b3057c23 */ /* 0x100fe2000801088a */
[----:B------:R-:W-:Y:S01]  /*3b00*/  FSETP.NEU.FTZ.AND P1, PT, R134, -INF , PT ;  /* 0xff8000008600780b */ /* 0x000fe20003f3d000 */
[----:B------:R-:W-:Y:S01]  /*3b10*/  FMUL.FTZ R3, R3, UR4 ;  /* 0x0000000403037c20 */ /* 0x000fe20008410000 */
[----:B------:R-:W-:Y:S01]  /*3b20*/  FSEL R137, R137, RZ, P0 ;  /* 0x000000ff89897208 */ /* 0x000fe20000000000 */
[----:B------:R3:W-:Y:S01]  /*3b30*/  MUFU.EX2 R240, R5 ;  /* 0x0000000500f07308 */ /* 0x0007e20000000800 */
[----:B------:R-:W-:Y:S01]  /*3b40*/  FSETP.NEU.FTZ.AND P0, PT, R133, -INF , PT ;  /* 0xff8000008500780b */ /* 0x000fe20003f1d000 */
[----:B------:R-:W-:Y:S01]  /*3b50*/  FMUL.FTZ R2, R2, UR4 ;  /* 0x0000000402027c20 */ /* 0x000fe20008410000 */
[----:B------:R-:W-:Y:S01]  /*3b60*/  FSEL R143, R143, RZ, P1 ;  /* 0x000000ff8f8f7208 */ /* 0x000fe20000800000 */
[----:B-1----:R-:W-:Y:S01]  /*3b70*/  FFMA.FTZ R4, R178, UR4, -R138 ;  /* 0x00000004b2047c23 */ /* 0x002fe2000801088a */
[----:B------:R-:W-:Y:S01]  /*3b80*/  FSEL R180, R180, RZ, P0 ;  /* 0x000000ffb4b47208 */ /* 0x000fe20000000000 */
[--C-:B------:R-:W-:Y:S04]  /*3b90*/  FFMA.FTZ R6, R12, UR4, -R137.reuse ;  /* 0x000000040c067c23 */ /* 0x100fe80008010889 */
[----:B------:R-:W1:Y:S01]  /*3ba0*/  MUFU.EX2 R3, R3 ;  /* 0x0000000300037308 */ /* 0x000e620000000800 */
[----:B------:R-:W-:Y:S01]  /*3bb0*/  FMUL.FTZ R0, R0, UR4 ;  /* 0x0000000400007c20 */ /* 0x000fe20008410000 */
[C---:B--2---:R-:W-:Y:S01]  /*3bc0*/  FMUL.FTZ R16, R132.reuse, R156 ;  /* 0x0000009c84107220 */ /* 0x044fe20000410000 */
[--C-:B------:R-:W-:Y:S07]  /*3bd0*/  FFMA.FTZ R7, R15, UR4, -R180.reuse ;  /* 0x000000040f077c23 */ /* 0x100fee00080108b4 */
[----:B------:R2:W-:Y:S01]  /*3be0*/  MUFU.EX2 R242, R4 ;  /* 0x0000000400f27308 */ /* 0x0005e20000000800 */
[C---:B------:R-:W-:Y:S01]  /*3bf0*/  FMUL.FTZ R17, R132.reuse, R157 ;  /* 0x0000009d84117220 */ /* 0x040fe20000410000 */
[C---:B------:R-:W-:Y:S01]  /*3c00*/  FMUL.FTZ R32, R132.reuse, R172 ;  /* 0x000000ac84207220 */ /* 0x040fe20000410000 */
[--C-:B---3--:R-:W-:Y:S07]  /*3c10*/  FFMA.FTZ R5, R177, UR4, -R137.reuse ;  /* 0x00000004b1057c23 */ /* 0x108fee0008010889 */
[----:B------:R3:W-:Y:S01]  /*3c20*/  MUFU.EX2 R235, R6 ;  /* 0x0000000600eb7308 */ /* 0x0007e20000000800 */
[----:B------:R-:W-:Y:S01]  /*3c30*/  FMUL.FTZ R33, R132, R173 ;  /* 0x000000ad84217220 */ /* 0x000fe20000410000 */
[--C-:B------:R-:W-:Y:S01]  /*3c40*/  FFMA.FTZ R139, R139, UR4, -R180.reuse ;  /* 0x000000048b8b7c23 */ /* 0x100fe200080108b4 */
[--C-:B------:R-:W-:Y:S07]  /*3c50*/  FFMA.FTZ R141, R141, UR4, -R180.reuse ;  /* 0x000000048d8d7c23 */ /* 0x100fee00080108b4 */
[----:B------:R4:W-:Y:S01]  /*3c60*/  MUFU.EX2 R237, R5 ;  /* 0x0000000500ed7308 */ /* 0x0009e20000000800 */
[--C-:B------:R-:W-:Y:S01]  /*3c70*/  FFMA.FTZ R140, R140, UR4, -R180.reuse ;  /* 0x000000048c8c7c23 */ /* 0x100fe200080108b4 */
[C---:B-1----:R-:W-:Y:S01]  /*3c80*/  FMUL.FTZ R18, R3.reuse, R158 ;  /* 0x0000009e03127220 */ /* 0x042fe20000410000 */
[C---:B------:R-:W-:Y:S07]  /*3c90*/  FMUL.FTZ R19, R3.reuse, R159 ;  /* 0x0000009f03137220 */ /* 0x040fee0000410000 */
[----:B------:R1:W-:Y:S01]  /*3ca0*/  MUFU.EX2 R230, R7 ;  /* 0x0000000700e67308 */ /* 0x0003e20000000800 */
[----:B------:R-:W-:Y:S01]  /*3cb0*/  LDSM.16.MT88.4 R156, [R218+0xa000] ;  /* 0x00a00000da9c783b */ /* 0x000fe20000004200 */
[----:B--2---:R-:W-:Y:S01]  /*3cc0*/  FFMA.FTZ R4, R176, UR4, -R137 ;  /* 0x00000004b0047c23 */ /* 0x004fe20008010889 */
[C---:B------:R-:W-:Y:S07]  /*3cd0*/  FMUL.FTZ R34, R3.reuse, R174 ;  /* 0x000000ae03227220 */ /* 0x040fee0000410000 */
[----:B------:R-:W2:Y:S01]  /*3ce0*/  MUFU.EX2 R2, R2 ;  /* 0x0000000200027308 */ /* 0x000ea20000000800 */
[----:B------:R-:W-:Y:S01]  /*3cf0*/  FMUL.FTZ R35, R3, R175 ;  /* 0x000000af03237220 */ /* 0x000fe20000410000 */
[----:B---3--:R-:W-:Y:S01]  /*3d00*/  FFMA.FTZ R6, R183, UR4, -R143 ;  /* 0x00000004b7067c23 */ /* 0x008fe2000801088f */
[----:B------:R-:W-:Y:S07]  /*3d10*/  FFMA.FTZ R142, R142, UR4, -R180 ;  /* 0x000000048e8e7c23 */ /* 0x000fee00080108b4 */
[----:B------:R3:W-:Y:S01]  /*3d20*/  MUFU.EX2 R238, R4 ;  /* 0x0000000400ee7308 */ /* 0x0007e20000000800 */
[----:B------:R-:W5:Y:S01]  /*3d30*/  LDSM.16.MT88.4 R176, [R219+0xa000] ;  /* 0x00a00000dbb0783b */ /* 0x000f620000004200 */
[--C-:B----4-:R-:W-:Y:S01]  /*3d40*/  FFMA.FTZ R5, R10, UR4, -R138.reuse ;  /* 0x000000040a057c23 */ /* 0x110fe2000801088a */
[C---:B------:R-:W-:Y:S07]  /*3d50*/  FMUL.FTZ R36, R132.reuse, R36 ;  /* 0x0000002484247220 */ /* 0x040fee0000410000 */
[----:B------:R4:W-:Y:S01]  /*3d60*/  MUFU.EX2 R234, R6 ;  /* 0x0000000600ea7308 */ /* 0x0009e20000000800 */
[----:B------:R-:W-:Y:S01]  /*3d70*/  FMUL.FTZ R37, R132, R37 ;  /* 0x0000002584257220 */ /* 0x000fe20000410000 */
[C---:B-1----:R-:W-:Y:S01]  /*3d80*/  FMUL.FTZ R7, R3.reuse, R151 ;  /* 0x0000009703077220 */ /* 0x042fe20000410000 */
[----:B------:R-:W-:Y:S07]  /*3d90*/  FMUL.FTZ R38, R3, R38 ;  /* 0x0000002603267220 */ /* 0x000fee0000410000 */
[----:B------:R1:W-:Y:S01]  /*3da0*/  MUFU.EX2 R239, R5 ;  /* 0x0000000500ef7308 */ /* 0x0003e20000000800 */
[----:B------:R-:W-:Y:S01]  /*3db0*/  LDSM.16.MT88.4 R172, [R219+0xa800] ;  /* 0x00a80000dbac783b */ /* 0x000fe20000004200 */
[C---:B--2---:R-:W-:Y:S01]  /*3dc0*/  FMUL.FTZ R8, R2.reuse, R144 ;  /* 0x0000009002087220 */ /* 0x044fe20000410000 */
[C---:B------:R-:W-:Y:S07]  /*3dd0*/  FMUL.FTZ R9, R2.reuse, R145 ;  /* 0x0000009102097220 */ /* 0x040fee0000410000 */
[----:B------:R-:W2:Y:S01]  /*3de0*/  MUFU.EX2 R0, R0 ;  /* 0x0000000000007308 */ /* 0x000ea20000000800 */
[C---:B------:R-:W-:Y:S01]  /*3df0*/  FMUL.FTZ R12, R2.reuse, R152 ;  /* 0x00000098020c7220 */ /* 0x040fe20000410000 */
[----:B---3--:R-:W-:Y:S01]  /*3e00*/  FFMA.FTZ R4, R11, UR4, -R138 ;  /* 0x000000040b047c23 */ /* 0x008fe2000801088a */
[C---:B------:R-:W-:Y:S01]  /*3e10*/  FMUL.FTZ R24, R2.reuse, R164 ;  /* 0x000000a402187220 */ /* 0x040fe20000410000 */
[C---:B------:R-:W-:Y:S01]  /*3e20*/  FMUL.FTZ R25, R2.reuse, R165 ;  /* 0x000000a502197220 */ /* 0x040fe20000410000 */
[C---:B------:R-:W-:Y:S05]  /*3e30*/  FMUL.FTZ R28, R2.reuse, R168 ;  /* 0x000000a8021c7220 */ /* 0x040fea0000410000 */
[----:B------:R3:W5:Y:S01]  /*3e40*/  MUFU.EX2 R241, R4 ;  /* 0x0000000400f17308 */ /* 0x0007620000000800 */
[C---:B----4-:R-:W-:Y:S01]  /*3e50*/  FMUL.FTZ R6, R3.reuse, R150 ;  /* 0x0000009603067220 */ /* 0x050fe20000410000 */
[C---:B------:R-:W-:Y:S01]  /*3e60*/  FMUL.FTZ R29, R2.reuse, R169 ;  /* 0x000000a9021d7220 */ /* 0x040fe20000410000 */
[----:B------:R-:W-:Y:S01]  /*3e70*/  FMUL.FTZ R39, R3, R39 ;  /* 0x0000002703277220 */ /* 0x000fe20000410000 */
[----:B-1----:R-:W-:Y:S01]  /*3e80*/  FFMA.FTZ R5, R13, UR4, -R137 ;  /* 0x000000040d057c23 */ /* 0x002fe20008010889 */
[C---:B------:R-:W-:Y:S01]  /*3e90*/  FMUL.FTZ R13, R2.reuse, R153 ;  /* 0x00000099020d7220 */ /* 0x040fe20000410000 */
[C---:B------:R-:W-:Y:S01]  /*3ea0*/  FMUL.FTZ R40, R2.reuse, R40 ;  /* 0x0000002802287220 */ /* 0x040fe20000410000 */
[----:B------:R-:W-:Y:S03]  /*3eb0*/  FMUL.FTZ R41, R2, R41 ;  /* 0x0000002902297220 */ /* 0x000fe60000410000 */
[----:B------:R1:W4:Y:S01]  /*3ec0*/  MUFU.EX2 R236, R5 ;  /* 0x0000000500ec7308 */ /* 0x0003220000000800 */
[C---:B--2---:R-:W-:Y:S01]  /*3ed0*/  FMUL.FTZ R10, R0.reuse, R146 ;  /* 0x00000092000a7220 */ /* 0x044fe20000410000 */
[C---:B------:R-:W-:Y:S01]  /*3ee0*/  FMUL.FTZ R11, R0.reuse, R147 ;  /* 0x00000093000b7220 */ /* 0x040fe20000410000 */
[C---:B------:R-:W-:Y:S01]  /*3ef0*/  FMUL.FTZ R15, R0.reuse, R155 ;  /* 0x0000009b000f7220 */ /* 0x040fe20000410000 */
[C---:B------:R-:W-:Y:S01]  /*3f00*/  FMUL.FTZ R26, R0.reuse, R166 ;  /* 0x000000a6001a7220 */ /* 0x040fe20000410000 */
[----:B------:R-:W-:Y:S01]  /*3f10*/  FMUL.FTZ R27, R0, R167 ;  /* 0x000000a7001b7220 */ /* 0x000fe20000410000 */
[--C-:B---3--:R-:W-:Y:S01]  /*3f20*/  FFMA.FTZ R4, R184, UR4, -R143.reuse ;  /* 0x00000004b8047c23 */ /* 0x108fe2000801088f */
[----:B-----5:R-:W-:Y:S01]  /*3f30*/  F2FP.BF16.F32.PACK_AB R150, R241, R239 ;  /* 0x000000eff196723e */ /* 0x020fe200000010ff */
[C---:B------:R-:W-:Y:S01]  /*3f40*/  FMUL.FTZ R30, R0.reuse, R170 ;  /* 0x000000aa001e7220 */ /* 0x040fe20000410000 */
[C---:B------:R-:W-:Y:S01]  /*3f50*/  FMUL.FTZ R31, R0.reuse, R171 ;  /* 0x000000ab001f7220 */ /* 0x040fe20000410000 */
[----:B------:R2:W3:Y:S01]  /*3f60*/  MUFU.EX2 R232, R4 ;  /* 0x0000000400e87308 */ /* 0x0004e20000000800 */
[C---:B------:R-:W-:Y:S01]  /*3f70*/  FMUL.FTZ R42, R0.reuse, R42 ;  /* 0x0000002a002a7220 */ /* 0x040fe20000410000 */
[----:B------:R-:W-:Y:S01]  /*3f80*/  FMUL.FTZ R43, R0, R43 ;  /* 0x0000002b002b7220 */ /* 0x000fe20000410000 */
[----:B------:R-:W-:Y:S01]  /*3f90*/  FMUL.FTZ R44, R2, R44 ;  /* 0x0000002c022c7220 */ /* 0x000fe20000410000 */
[--C-:B-1----:R-:W-:Y:S01]  /*3fa0*/  FFMA.FTZ R5, R182, UR4, -R180.reuse ;  /* 0x00000004b6057c23 */ /* 0x102fe200080108b4 */
[----:B----4-:R-:W-:Y:S01]  /*3fb0*/  F2FP.BF16.F32.PACK_AB R151, R236, R235 ;  /* 0x000000ebec97723e */ /* 0x010fe200000010ff */
[----:B------:R-:W-:Y:S01]  /*3fc0*/  FMUL.FTZ R45, R2, R45 ;  /* 0x0000002d022d7220 */ /* 0x000fe20000410000 */
[C---:B------:R-:W-:Y:S03]  /*3fd0*/  FMUL.FTZ R46, R0.reuse, R46 ;  /* 0x0000002e002e7220 */ /* 0x040fe60000410000 */
[----:B------:R1:W-:Y:S01]  /*3fe0*/  MUFU.EX2 R228, R5 ;  /* 0x0000000500e47308 */ /* 0x0003e20000000800 */
[----:B------:R-:W-:Y:S01]  /*3ff0*/  FMUL.FTZ R47, R0, R47 ;  /* 0x0000002f002f7220 */ /* 0x000fe20000410000 */
[C---:B------:R-:W-:Y:S01]  /*4000*/  FMUL.FTZ R48, R132.reuse, R48 ;  /* 0x0000003084307220 */ /* 0x040fe20000410000 */
[----:B------:R-:W-:Y:S01]  /*4010*/  FMUL.FTZ R49, R132, R49 ;  /* 0x0000003184317220 */ /* 0x000fe20000410000 */
[C---:B------:R-:W-:Y:S01]  /*4020*/  FMUL.FTZ R50, R3.reuse, R50 ;  /* 0x0000003203327220 */ /* 0x040fe20000410000 */
[----:B------:R-:W-:Y:S01]  /*4030*/  FMUL.FTZ R51, R3, R51 ;  /* 0x0000003303337220 */ /* 0x000fe20000410000 */
[--C-:B--2---:R-:W-:Y:S01]  /*4040*/  FFMA.FTZ R4, R181, UR4, -R180.reuse ;  /* 0x00000004b5047c23 */ /* 0x104fe200080108b4 */
[----:B---3--:R-:W-:Y:S01]  /*4050*/  F2FP.BF16.F32.PACK_AB R144, R234, R232 ;  /* 0x000000e8ea90723e */ /* 0x008fe200000010ff */
[C---:B------:R-:W-:Y:S01]  /*4060*/  FMUL.FTZ R52, R132.reuse, R52 ;  /* 0x0000003484347220 */ /* 0x040fe20000410000 */
[----:B------:R-:W-:Y:S01]  /*4070*/  FMUL.FTZ R53, R132, R53 ;  /* 0x0000003584357220 */ /* 0x000fe20000410000 */
[----:B------:R2:W3:Y:S01]  /*4080*/  MUFU.EX2 R229, R4 ;  /* 0x0000000400e57308 */ /* 0x0004e20000000800 */
[C---:B------:R-:W-:Y:S01]  /*4090*/  FMUL.FTZ R54, R3.reuse, R54 ;  /* 0x0000003603367220 */ /* 0x040fe20000410000 */
[----:B------:R-:W-:Y:S01]  /*40a0*/  FMUL.FTZ R55, R3, R55 ;  /* 0x0000003703377220 */ /* 0x000fe20000410000 */
[----:B------:R-:W-:Y:S01]  /*40b0*/  FMUL.FTZ R56, R2, R56 ;  /* 0x0000003802387220 */ /* 0x000fe20000410000 */
[--C-:B-1----:R-:W-:Y:S01]  /*40c0*/  FFMA.FTZ R5, R186, UR4, -R143.reuse ;  /* 0x00000004ba057c23 */ /* 0x102fe2000801088f */
[----:B------:R-:W-:Y:S01]  /*40d0*/  FMUL.FTZ R57, R2, R57 ;  /* 0x0000003902397220 */ /* 0x000fe20000410000 */
[C---:B------:R-:W-:Y:S01]  /*40e0*/  FMUL.FTZ R58, R0.reuse, R58 ;  /* 0x0000003a003a7220 */ /* 0x040fe20000410000 */
[----:B------:R-:W-:Y:S03]  /*40f0*/  FMUL.FTZ R59, R0, R59 ;  /* 0x0000003b003b7220 */ /* 0x000fe60000410000 */
[----:B------:R1:W-:Y:S01]  /*4100*/  MUFU.EX2 R231, R5 ;  /* 0x0000000500e77308 */ /* 0x0003e20000000800 */
[C---:B------:R-:W-:Y:S01]  /*4110*/  FMUL.FTZ R60, R2.reuse, R60 ;  /* 0x0000003c023c7220 */ /* 0x040fe20000410000 */
[----:B------:R-:W-:Y:S01]  /*4120*/  FMUL.FTZ R61, R2, R61 ;  /* 0x0000003d023d7220 */ /* 0x000fe20000410000 */
[C---:B------:R-:W-:Y:S01]  /*4130*/  FMUL.FTZ R62, R0.reuse, R62 ;  /* 0x0000003e003e7220 */ /* 0x040fe20000410000 */
[----:B------:R-:W-:Y:S01]  /*4140*/  FMUL.FTZ R63, R0, R63 ;  /* 0x0000003f003f7220 */ /* 0x000fe20000410000 */
[C---:B------:R-:W-:Y:S01]  /*4150*/  FMUL.FTZ R64, R132.reuse, R64 ;  /* 0x0000004084407220 */ /* 0x040fe20000410000 */
[----:B--2---:R-:W-:Y:S01]  /*4160*/  FFMA.FTZ R4, R185, UR4, -R143 ;  /* 0x00000004b9047c23 */ /* 0x004fe2000801088f */
[----:B---3--:R-:W-:Y:S01]  /*4170*/  F2FP.BF16.F32.PACK_AB R145, R229, R228 ;  /* 0x000000e4e591723e */ /* 0x008fe200000010ff */
[C---:B------:R-:W-:Y:S01]  /*4180*/  FMUL.FTZ R65, R132.reuse, R65 ;  /* 0x0000004184417220 */ /* 0x040fe20000410000 */
[C---:B------:R-:W-:Y:S01]  /*4190*/  FMUL.FTZ R66, R3.reuse, R66 ;  /* 0x0000004203427220 */ /* 0x040fe20000410000 */
[----:B------:R2:W3:Y:S01]  /*41a0*/  MUFU.EX2 R233, R4 ;  /* 0x0000000400e97308 */ /* 0x0004e20000000800 */
[C---:B------:R-:W-:Y:S01]  /*41b0*/  FMUL.FTZ R67, R3.reuse, R67 ;  /* 0x0000004303437220 */ /* 0x040fe20000410000 */
[C---:B------:R-:W-:Y:S01]  /*41c0*/  FMUL.FTZ R68, R132.reuse, R68 ;  /* 0x0000004484447220 */ /* 0x040fe20000410000 */
[----:B------:R-:W-:Y:S01]  /*41d0*/  FMUL.FTZ R69, R132, R69 ;  /* 0x0000004584457220 */ /* 0x000fe20000410000 */
[----:B-1----:R-:W-:Y:S01]  /*41e0*/  FFMA.FTZ R5, R14, UR4, -R180 ;  /* 0x000000040e057c23 */ /* 0x002fe200080108b4 */
[----:B------:R-:W-:Y:S01]  /*41f0*/  FMUL.FTZ R14, R0, R154 ;  /* 0x0000009a000e7220 */ /* 0x000fe20000410000 */
[----:B------:R-:W-:Y:S01]  /*4200*/  LDSM.16.MT88.4 R180, [R214+0xa800] ;  /* 0x00a80000d6b4783b */ /* 0x000fe20000004200 */
[C---:B------:R-:W-:Y:S03]  /*4210*/  FMUL.FTZ R70, R3.reuse, R70 ;  /* 0x0000004603467220 */ /* 0x040fe60000410000 */
[----:B------:R1:W4:Y:S01]  /*4220*/  MUFU.EX2 R227, R5 ;  /* 0x0000000500e37308 */ /* 0x0003220000000800 */
[----:B------:R-:W-:Y:S01]  /*4230*/  FMUL.FTZ R71, R3, R71 ;  /* 0x0000004703477220 */ /* 0x000fe20000410000 */
[C---:B------:R-:W-:Y:S01]  /*4240*/  FMUL.FTZ R72, R2.reuse, R72 ;  /* 0x0000004802487220 */ /* 0x040fe20000410000 */
[----:B------:R-:W-:Y:S01]  /*4250*/  FMUL.FTZ R73, R2, R73 ;  /* 0x0000004902497220 */ /* 0x000fe20000410000 */
[C---:B------:R-:W-:Y:S01]  /*4260*/  FMUL.FTZ R74, R0.reuse, R74 ;  /* 0x0000004a004a7220 */ /* 0x040fe20000410000 */
[----:B------:R-:W-:Y:S01]  /*4270*/  FMUL.FTZ R75, R0, R75 ;  /* 0x0000004b004b7220 */ /* 0x000fe20000410000 */
[----:B--2---:R-:W-:Y:S01]  /*4280*/  FMUL.FTZ R4, R132, R148 ;  /* 0x0000009484047220 */ /* 0x004fe20000410000 */
[----:B------:R-:W-:Y:S01]  /*4290*/  F2FP.BF16.F32.PACK_AB R148, R242, R240 ;  /* 0x000000f0f294723e */ /* 0x000fe200000010ff */
[----:B------:R-:W2:Y:S01]  /*42a0*/  LDSM.16.MT88.4 R152, [R214+0xa000] ;  /* 0x00a00000d698783b */ /* 0x000ea20000004200 */
[----:B---3--:R-:W-:Y:S01]  /*42b0*/  F2FP.BF16.F32.PACK_AB R146, R233, R231 ;  /* 0x000000e7e992723e */ /* 0x008fe200000010ff */
[C---:B------:R-:W-:Y:S01]  /*42c0*/  FMUL.FTZ R76, R2.reuse, R76 ;  /* 0x0000004c024c7220 */ /* 0x040fe20000410000 */
[----:B------:R-:W-:Y:S01]  /*42d0*/  FMUL.FTZ R77, R2, R77 ;  /* 0x0000004d024d7220 */ /* 0x000fe20000410000 */
[C---:B------:R-:W-:Y:S01]  /*42e0*/  FMUL.FTZ R78, R0.reuse, R78 ;  /* 0x0000004e004e7220 */ /* 0x040fe20000410000 */
[----:B------:R-:W-:Y:S01]  /*42f0*/  FMUL.FTZ R79, R0, R79 ;  /* 0x0000004f004f7220 */ /* 0x000fe20000410000 */
[----:B-1----:R-:W-:Y:S01]  /*4300*/  FMUL.FTZ R5, R132, R149 ;  /* 0x0000009584057220 */ /* 0x002fe20000410000 */
[----:B------:R-:W-:Y:S01]  /*4310*/  F2FP.BF16.F32.PACK_AB R149, R238, R237 ;  /* 0x000000edee95723e */ /* 0x000fe200000010ff */
[----:B------:R-:W-:Y:S01]  /*4320*/  FMUL.FTZ R80, R132, R80 ;  /* 0x0000005084507220 */ /* 0x000fe20000410000 */
[----:B----4-:R-:W-:Y:S01]  /*4330*/  F2FP.BF16.F32.PACK_AB R147, R230, R227 ;  /* 0x000000e3e693723e */ /* 0x010fe200000010ff */
[C---:B------:R-:W-:Y:S01]  /*4340*/  FMUL.FTZ R81, R132.reuse, R81 ;  /* 0x0000005184517220 */ /* 0x040fe20000410000 */
[C---:B------:R-:W-:Y:S01]  /*4350*/  FMUL.FTZ R82, R3.reuse, R82 ;  /* 0x0000005203527220 */ /* 0x040fe20000410000 */
[C---:B------:R-:W-:Y:S01]  /*4360*/  FMUL.FTZ R83, R3.reuse, R83 ;  /* 0x0000005303537220 */ /* 0x040fe20000410000 */
[C---:B------:R-:W-:Y:S01]  /*4370*/  FMUL.FTZ R84, R132.reuse, R84 ;  /* 0x0000005484547220 */ /* 0x040fe20000410000 */
[-C--:B------:R-:W-:Y:S01]  /*4380*/  HMMA.16816.F32.BF16 R4, R148, R20.reuse, R4 ;  /* 0x000000149404723c */ /* 0x080fe20000041804 */
[----:B------:R-:W-:Y:S04]  /*4390*/  MUFU.EX2 R202, R139 ;  /* 0x0000008b00ca7308 */ /* 0x000fe80000000800 */
[C---:B------:R-:W-:Y:S01]  /*43a0*/  FMUL.FTZ R85, R132.reuse, R85 ;  /* 0x0000005584557220 */ /* 0x040fe20000410000 */
[C---:B------:R-:W-:Y:S01]  /*43b0*/  FMUL.FTZ R86, R3.reuse, R86 ;  /* 0x0000005603567220 */ /* 0x040fe20000410000 */
[----:B------:R-:W-:Y:S01]  /*43c0*/  FMUL.FTZ R87, R3, R87 ;  /* 0x0000005703577220 */ /* 0x000fe20000410000 */
[C---:B------:R-:W-:Y:S03]  /*43d0*/  HMMA.16816.F32.BF16 R8, R144.reuse, R20, R8 ;  /* 0x000000149008723c */ /* 0x040fe60000041808 */
[----:B------:R-:W1:Y:S01]  /*43e0*/  MUFU.EX2 R139, R141 ;  /* 0x0000008d008b7308 */ /* 0x000e620000000800 */
[C---:B------:R-:W-:Y:S01]  /*43f0*/  FMUL.FTZ R21, R132.reuse, R161 ;  /* 0x000000a184157220 */ /* 0x040fe20000410000 */
[----:B------:R-:W-:Y:S01]  /*4400*/  FMUL.FTZ R20, R132, R160 ;  /* 0x000000a084147220 */ /* 0x000fe20000410000 */
[----:B------:R-:W-:Y:S01]  /*4410*/  FFMA.FTZ R160, R191, UR4, -R138 ;  /* 0x00000004bfa07c23 */ /* 0x000fe2000801088a */
[C---:B------:R-:W-:Y:S01]  /*4420*/  FMUL.FTZ R88, R2.reuse, R88 ;  /* 0x0000005802587220 */ /* 0x040fe20000410000 */
[-C--:B------:R-:W-:Y:S05]  /*4430*/  HMMA.16816.F32.BF16 R12, R144, R22.reuse, R12 ;  /* 0x00000016900c723c */ /* 0x080fea000004180c */
[----:B------:R3:W-:Y:S01]  /*4440*/  MUFU.EX2 R211, R160 ;  /* 0x000000a000d37308 */ /* 0x0007e20000000800 */
        /* <DEDUP_REMOVED lines=10> */
[----:B---3--:R-:W-:Y:S01]  /*44f0*/  LDSM.16.MT88.4 R160, [R212+0xa800] ;  /* 0x00a80000d4a0783b */ /* 0x008fe20000004200 */
        /* <DEDUP_REMOVED lines=45> */
[----:B-1----:R-:W-:Y:S01]  /*47d0*/  F2FP.BF16.F32.PACK_AB R177, R139, R202 ;  /* 0x000000ca8bb1723e */ /* 0x002fe200000010ff */
[----:B------:R-:W-:Y:S01]  /*47e0*/  FFMA.FTZ R132, R132, R246, R240 ;  /* 0x000000f684847223 */ /* 0x000fe200000100f0 */
[----:B------:R-:W-:Y:S01]  /*47f0*/  FFMA.FTZ R3, R3, R245, R237 ;  /* 0x000000f503037223 */ /* 0x000fe200000100ed */
[-C--:B------:R-:W-:Y:S03]  /*4800*/  HMMA.16816.F32.BF16 R52, R148, R156.reuse, R52 ;  /* 0x0000009c9434723c */ /* 0x080fe60000041834 */
[----:B------:R-:W-:Y:S01]  /*4810*/  FFMA.FTZ R2, R2, R244, R232 ;  /* 0x000000f402027223 */ /* 0x000fe200000100e8 */
[----:B------:R-:W-:Y:S01]  /*4820*/  FFMA.FTZ R0, R0, R243, R228 ;  /* 0x000000f300007223 */ /* 0x000fe200000100e4 */
[----:B------:R-:W-:Y:S01]  /*4830*/  FADD.FTZ R132, R242, R132 ;  /* 0x00000084f2847221 */ /* 0x000fe20000010000 */
[----:B------:R-:W-:Y:S02]  /*4840*/  ISETP.GT.AND P0, PT, R225, RZ, PT ;  /* 0x000000ffe100720c */ /* 0x000fe40003f04270 */
[C---:B------:R-:W-:Y:S04]  /*4850*/  HMMA.16816.F32.BF16 R56, R144.reuse, R156, R56 ;  /* 0x0000009c9038723c */ /* 0x040fe80000041838 */
[----:B------:R-:W-:Y:S04]  /*4860*/  FADD.FTZ R0, R229, R0 ;  /* 0x00000000e5007221 */ /* 0x000fe80000010000 */
[-C--:B------:R-:W-:Y:S03]  /*4870*/  HMMA.16816.F32.BF16 R60, R144, R158.reuse, R60 ;  /* 0x0000009e903c723c */ /* 0x080fe6000004183c */
[----:B------:R-:W-:Y:S04]  /*4880*/  FADD.FTZ R0, R227, R0 ;  /* 0x00000000e3007221 */ /* 0x000fe80000010000 */
[----:B------:R-:W-:Y:S01]  /*4890*/  FADD.FTZ R0, R230, R0 ;  /* 0x00000000e6007221 */ /* 0x000fe20000010000 */
        /* <DEDUP_REMOVED lines=21> */
[--C-:B--2---:R-:W-:Y:S03]  /*49f0*/  FFMA.FTZ R152, R187, UR4, -R138.reuse ;  /* 0x00000004bb987c23 */ /* 0x104fe6000801088a */
[-C--:B-1----:R-:W-:Y:S01]  /*4a00*/  HMMA.16816.F32.BF16 R116, R148, R156.reuse, R116 ;  /* 0x0000009c9474723c */ /* 0x082fe20000041874 */
[----:B------:R-:W1:Y:S01]  /*4a10*/  LDSM.16.MT88.4 R184, [R218+0xa800] ;  /* 0x00a80000dab8783b */ /* 0x000e620000004200 */
[----:B------:R-:W2:Y:S01]  /*4a20*/  MUFU.EX2 R210, R154 ;  /* 0x0000009a00d27308 */ /* 0x000ea20000000800 */
[----:B------:R-:W-:Y:S09]  /*4a30*/  FFMA.FTZ R138, R190, UR4, -R138 ;  /* 0x00000004be8a7c23 */ /* 0x000ff2000801088a */
[----:B------:R3:W-:Y:S01]  /*4a40*/  MUFU.EX2 R207, R152 ;  /* 0x0000009800cf7308 */ /* 0x0007e20000000800 */
[C---:B------:R-:W-:Y:S09]  /*4a50*/  HMMA.16816.F32.BF16 R120, R144.reuse, R156, R120 ;  /* 0x0000009c9078723c */ /* 0x040ff20000041878 */
[----:B------:R4:W5:Y:S01]  /*4a60*/  MUFU.EX2 R209, R138 ;  /* 0x0000008a00d17308 */ /* 0x0009620000000800 */
[-C--:B------:R-:W-:Y:S03]  /*4a70*/  HMMA.16816.F32.BF16 R124, R144, R158.reuse, R124 ;  /* 0x0000009e907c723c */ /* 0x080fe6000004187c */
[----:B--2---:R-:W-:Y:S01]  /*4a80*/  F2FP.BF16.F32.PACK_AB R141, R210, R208 ;  /* 0x000000d0d28d723e */ /* 0x004fe200000010ff */
[--C-:B---3--:R-:W-:Y:S01]  /*4a90*/  FFMA.FTZ R152, R189, UR4, -R137.reuse ;  /* 0x00000004bd987c23 */ /* 0x108fe20008010889 */
[----:B------:R-:W-:Y:S02]  /*4aa0*/  FFMA.FTZ R137, R188, UR4, -R137 ;  /* 0x00000004bc897c23 */ /* 0x000fe40008010889 */
[----:B------:R-:W2:Y:S01]  /*4ab0*/  LDSM.16.MT88.4 R188, [R212+0xb800] ;  /* 0x00b80000d4bc783b */ /* 0x000ea20000004200 */
[----:B------:R-:W-:Y:S01]  /*4ac0*/  HMMA.16816.F32.BF16 R128, R148, R158, R128 ;  /* 0x0000009e9480723c */ /* 0x000fe20000041880 */
[----:B------:R3:W-:Y:S03]  /*4ad0*/  MUFU.EX2 R206, R137 ;  /* 0x0000008900ce7308 */ /* 0x0007e60000000800 */
[--C-:B----4-:R-:W-:Y:S07]  /*4ae0*/  FFMA.FTZ R138, R201, UR4, -R143.reuse ;  /* 0x00000004c98a7c23 */ /* 0x110fee000801088f */
[----:B------:R4:W1:Y:S10]  /*4af0*/  MUFU.EX2 R205, R152 ;  /* 0x0000009800cd7308 */ /* 0x0008740000000800 */
[----:B------:R-:W-:Y:S10]  /*4b00*/  MUFU.EX2 R203, R138 ;  /* 0x0000008a00cb7308 */ /* 0x000ff40000000800 */
[----:B------:R5:W-:Y:S01]  /*4b10*/  MUFU.EX2 R138, R142 ;  /* 0x0000008e008a7308 */ /* 0x000be20000000800 */
[--C-:B---3--:R-:W-:Y:S01]  /*4b20*/  FFMA.FTZ R137, R200, UR4, -R143.reuse ;  /* 0x00000004c8897c23 */ /* 0x108fe2000801088f */
[--C-:B----4-:R-:W-:Y:S01]  /*4b30*/  FFMA.FTZ R152, R199, UR4, -R143.reuse ;  /* 0x00000004c7987c23 */ /* 0x110fe2000801088f */
[----:B------:R-:W-:Y:S07]  /*4b40*/  FFMA.FTZ R143, R192, UR4, -R143 ;  /* 0x00000004c08f7c23 */ /* 0x000fee000801088f */
[----:B------:R-:W-:Y:S01]  /*4b50*/  MUFU.EX2 R200, R137 ;  /* 0x0000008900c87308 */ /* 0x000fe20000000800 */
[----:B------:R-:W3:Y:S09]  /*4b60*/  LDSM.16.MT88.4 R192, [R219+0xb800] ;  /* 0x00b80000dbc0783b */ /* 0x000ef20000004200 */
[----:B------:R1:W4:Y:S01]  /*4b70*/  MUFU.EX2 R201, R143 ;  /* 0x0000008f00c97308 */ /* 0x0003220000000800 */
[----:B-----5:R-:W-:Y:S09]  /*4b80*/  F2FP.BF16.F32.PACK_AB R142, R209, R207 ;  /* 0x000000cfd18e723e */ /* 0x020ff200000010ff */
[----:B------:R5:W2:Y:S01]  /*4b90*/  MUFU.EX2 R137, R140 ;  /* 0x0000008c00897308 */ /* 0x000aa20000000800 */
[----:B------:R-:W3:Y:S09]  /*4ba0*/  LDSM.16.MT88.4 R196, [R214+0xb800] ;  /* 0x00b80000d6c4783b */ /* 0x000ef20000004200 */
[----:B------:R-:W2:Y:S01]  /*4bb0*/  MUFU.EX2 R204, R152 ;  /* 0x0000009800cc7308 */ /* 0x000ea20000000800 */
[----:B-1----:R-:W-:Y:S02]  /*4bc0*/  F2FP.BF16.F32.PACK_AB R143, R206, R205 ;  /* 0x000000cdce8f723e */ /* 0x002fe400000010ff */
[----:B----4-:R-:W-:Y:S02]  /*4bd0*/  F2FP.BF16.F32.PACK_AB R178, R201, R200 ;  /* 0x000000c8c9b2723e */ /* 0x010fe400000010ff */
[----:B-----5:R-:W-:Y:S02]  /*4be0*/  F2FP.BF16.F32.PACK_AB R140, R226, R211 ;  /* 0x000000d3e28c723e */ /* 0x020fe400000010ff */
[----:B--2---:R-:W-:Y:S02]  /*4bf0*/  F2FP.BF16.F32.PACK_AB R179, R138, R137 ;  /* 0x000000898ab3723e */ /* 0x004fe400000010ff */
[----:B------:R-:W-:Y:S03]  /*4c00*/  F2FP.BF16.F32.PACK_AB R176, R204, R203 ;  /* 0x000000cbccb0723e */ /* 0x000fe600000010ff */
[-C--:B------:R-:W-:Y:S01]  /*4c10*/  HMMA.16816.F32.BF16 R148, R140, R160.reuse, R4 ;  /* 0x000000a08c94723c */ /* 0x080fe20000041804 */
[----:B------:R-:W1:Y:S07]  /*4c20*/  LDSM.16.MT88.4 R4, [R218+0xb800] ;  /* 0x00b80000da04783b */ /* 0x000e6e0000004200 */
        /* <DEDUP_REMOVED lines=61> */
[----:B------:R-:W-:Y:S06]  /*5000*/  @P0 BRA `(.L_x_1820) ;  /* 0xffffffdc00280947 */ /* 0x000fec000383ffff */
.L_x_1819:
[----:B------:R-:W1:Y:S01]  /*5010*/  SHFL.BFLY PT, R0, R246, 0x2, 0x1f ;  /* 0x0c401f00f6007f89 */ /* 0x000e6200000e0000 */
[----:B------:R-:W2:Y:S01]  /*5020*/  S2UR UR4, SR_CgaCtaId ;  /* 0x00000000000479c3 */ /* 0x000ea20000008800 */
[----:B------:R-:W-:Y:S01]  /*5030*/  UMOV UR5, 0x400 ;  /* 0x0000040000057882 */ /* 0x000fe20000000000 */
[----:B------:R-:W3:Y:S01]  /*5040*/  LDCU UR6, c[0x0][0x434] ;  /* 0x00008680ff0677ac */ /* 0x000ee20008000800 */
[----:B------:R-:W4:Y:S01]  /*5050*/  SHFL.BFLY PT, R3, R245, 0x2, 0x1f ;  /* 0x0c401f00f5037f89 */ /* 0x000f2200000e0000 */
[----:B------:R-:W1:Y:S03]  /*5060*/  LDCU.U8 UR9, c[0x0][0x548] ;  /* 0x0000a900ff0977ac */ /* 0x000e660008000000 */
[----:B------:R-:W5:Y:S01]  /*5070*/  SHFL.BFLY PT, R2, R243, 0x2, 0x1f ;  /* 0x0c401f00f3027f89 */ /* 0x000f6200000e0000 */
[----:B------:R-:W3:Y:S01]  /*5080*/  S2UR UR8, SR_CTAID.Y ;  /* 0x00000000000879c3 */ /* 0x000ee20000002600 */
[----:B------:R-:W3:Y:S07]  /*5090*/  S2R R141, SR_TID.X ;  /* 0x00000000008d7919 */ /* 0x000eee0000002100 */
[----:B------:R-:W3:Y:S01]  /*50a0*/  S2UR UR7, SR_CTAID.Z ;  /* 0x00000000000779c3 */ /* 0x000ee20000002700 */
[----:B-1----:R-:W-:Y:S01]  /*50b0*/  FADD.FTZ R246, R0, R246 ;  /* 0x000000f600f67221 */ /* 0x002fe20000010000 */
[----:B--2---:R-:W-:Y:S01]  /*50c0*/  ULEA UR4, UR4, UR5, 0x18 ;  /* 0x0000000504047291 */ /* 0x004fe2000f8ec0ff */
[----:B------:R-:W1:Y:S01]  /*50d0*/  SHFL.BFLY PT, R0, R244, 0x2, 0x1f ;  /* 0x0c401f00f4007f89 */ /* 0x000e6200000e0000 */
[----:B----4-:R-:W-:-:S03]  /*50e0*/  FADD.FTZ R245, R3, R245 ;  /* 0x000000f503f57221 */ /* 0x010fc60000010000 */
[----:B------:R-:W2:Y:S01]  /*50f0*/  SHFL.BFLY PT, R4, R246, 0x1, 0x1f ;  /* 0x0c201f00f6047f89 */ /* 0x000ea200000e0000 */
[----:B-----5:R-:W-:-:S03]  /*5100*/  FADD.FTZ R243, R2, R243 ;  /* 0x000000f302f37221 */ /* 0x020fc60000010000 */
[----:B------:R-:W4:Y:S04]  /*5110*/  SHFL.BFLY PT, R3, R245, 0x1, 0x1f ;  /* 0x0c201f00f5037f89 */ /* 0x000f2800000e0000 */
[----:B------:R-:W5:Y:S01]  /*5120*/  SHFL.BFLY PT, R6, R243, 0x1, 0x1f ;  /* 0x0c201f00f3067f89 */ /* 0x000f6200000e0000 */
[C---:B---3--:R-:W-:Y:S02]  /*5130*/  SHF.L.U32 R7, R141.reuse, 0x4, RZ ;  /* 0x000000048d077819 */ /* 0x048fe400000006ff */
[----:B------:R-:W-:Y:S02]  /*5140*/  SHF.L.U32 R8, R141, 0x5, RZ ;  /* 0x000000058d087819 */ /* 0x000fe400000006ff */
[----:B------:R-:W-:Y:S01]  /*5150*/  LOP3.LUT R7, R7, 0x1c0, RZ, 0xc0, !PT ;  /* 0x000001c007077812 */ /* 0x000fe200078ec0ff */
[----:B-1----:R-:W-:Y:S01]  /*5160*/  FADD.FTZ R244, R0, R244 ;  /* 0x000000f400f47221 */ /* 0x002fe20000010000 */
[----:B--2---:R-:W-:-:S04]  /*5170*/  FADD.FTZ R246, R246, R4 ;  /* 0x00000004f6f67221 */ /* 0x004fc80000010000 */
[----:B------:R-:W1:Y:S01]  /*5180*/  SHFL.BFLY PT, R2, R244, 0x1, 0x1f ;  /* 0x0c201f00f4027f89 */ /* 0x000e6200000e0000 */
[----:B------:R-:W2:Y:S01]  /*5190*/  MUFU.RCP R0, R246 ;  /* 0x000000f600007308 */ /* 0x000ea20000001000 */
[----:B----4-:R-:W-:Y:S01]  /*51a0*/  FADD.FTZ R245, R245, R3 ;  /* 0x00000003f5f57221 */ /* 0x010fe20000010000 */
[----:B------:R-:W-:Y:S02]  /*51b0*/  SHF.L.U32 R3, R141, 0x1, RZ ;  /* 0x000000018d037819 */ /* 0x000fe400000006ff */
[----:B------:R-:W-:Y:S01]  /*51c0*/  FSETP.NE.FTZ.AND P6, PT, R246, RZ, PT ;  /* 0x000000fff600720b */ /* 0x000fe20003fd5000 */
[----:B-----5:R-:W-:Y:S01]  /*51d0*/  FADD.FTZ R243, R243, R6 ;  /* 0x00000006f3f37221 */ /* 0x020fe20000010000 */
[----:B------:R-:W-:Y:S02]  /*51e0*/  LOP3.LUT R4, R3, 0x6, RZ, 0xc0, !PT ;  /* 0x0000000603047812 */ /* 0x000fe400078ec0ff */
[----:B------:R-:W-:Y:S01]  /*51f0*/  LOP3.LUT R3, R7, 0x38, R3, 0xf8, !PT ;  /* 0x0000003807037812 */ /* 0x000fe200078ef803 */
[----:B------:R-:W3:Y:S01]  /*5200*/  MUFU.RCP R5, R245 ;  /* 0x000000f500057308 */ /* 0x000ee20000001000 */
[----:B------:R-:W-:-:S02]  /*5210*/  LOP3.LUT R4, R4, 0x7c00, R8, 0xf8, !PT ;  /* 0x00007c0004047812 */ /* 0x000fc400078ef808 */
[----:B------:R-:W-:Y:S02]  /*5220*/  FSETP.NE.FTZ.AND P5, PT, R245, RZ, PT ;  /* 0x000000fff500720b */ /* 0x000fe40003fb5000 */
[----:B------:R-:W-:Y:S02]  /*5230*/  LOP3.LUT R140, R4, R3, RZ, 0xfc, !PT ;  /* 0x00000003048c7212 */ /* 0x000fe400078efcff */
[----:B------:R-:W-:Y:S02]  /*5240*/  FSETP.NE.FTZ.AND P0, PT, R243, RZ, PT ;  /* 0x000000fff300720b */ /* 0x000fe40003f15000 */
[----:B--2---:R-:W-:Y:S01]  /*5250*/  FSEL R0, R0, 1, P6 ;  /* 0x3f80000000007808 */ /* 0x004fe20003000000 */
[----:B-1----:R-:W-:-:S04]  /*5260*/  FADD.FTZ R244, R244, R2 ;  /* 0x00000002f4f47221 */ /* 0x002fc80000010000 */
        /* <DEDUP_REMOVED lines=33> */
[----:B---3--:R-:W-:-:S02]  /*5480*/  FSEL R3, R5, 1, P5 ;  /* 0x3f80000005037808 */ /* 0x008fc40002800000 */
[----:B------:R-:W-:Y:S02]  /*5490*/  FSETP.NE.FTZ.AND P1, PT, R244, RZ, PT ;  /* 0x000000fff400720b */ /* 0x000fe40003f35000 */
[----:B------:R-:W-:Y:S01]  /*54a0*/  F2FP.BF16.F32.PACK_AB R4, R4, R148 ;  /* 0x000000940404723e */ /* 0x000fe200000010ff */
[C---:B------:R-:W-:Y:S01]  /*54b0*/  FMUL.FTZ R28, R3.reuse, R54 ;  /* 0x00000036031c7220 */ /* 0x040fe20000410000 */
[----:B------:R-:W-:Y:S01]  /*54c0*/  FMUL.FTZ R26, R3, R55 ;  /* 0x00000037031a7220 */ /* 0x000fe20000410000 */
[----:B------:R-:W2:Y:S01]  /*54d0*/  MUFU.RCP R0, R243 ;  /* 0x000000f300007308 */ /* 0x000ea20000001000 */
[----:B------:R-:W-:Y:S01]  /*54e0*/  R2P PR, R141, 0x1c ;  /* 0x0000001c8d007804 */ /* 0x000fe20000000000 */
        /* <DEDUP_REMOVED lines=14> */
[----:B------:R-:W-:Y:S01]  /*55d0*/  FMUL.FTZ R55, R2, R61 ;  /* 0x0000003d02377220 */ /* 0x000fe20000410000 */
[C---:B------:R-:W-:Y:S01]  /*55e0*/  FMUL.FTZ R18, R3.reuse, R39 ;  /* 0x0000002703127220 */ /* 0x040fe20000410000 */
[----:B--2---:R-:W-:Y:S01]  /*55f0*/  FSEL R0, R0, 1, P0 ;  /* 0x3f80000000007808 */ /* 0x004fe20000000000 */
        /* <DEDUP_REMOVED lines=39> */
[C---:B------:R-:W-:Y:S01]  /*5870*/  FMUL.FTZ R82, R3.reuse, R82 ;  /* 0x0000005203527220 */ /* 0x040fe20000410000 */
        /* <DEDUP_REMOVED lines=51> */
[----:B------:R-:W-:Y:S01]  /*5bb0*/  F2FP.BF16.F32.PACK_AB R2, R159, R158 ;  /* 0x0000009e9f02723e */ /* 0x000fe200000010ff */
[----:B------:R-:W1:Y:S01]  /*5bc0*/  LDCU.U8 UR4, c[0x0][0x549] ;  /* 0x0000a920ff0477ac */ /* 0x000e620008000000 */
[----:B------:R-:W-:Y:S01]  /*5bd0*/  F2FP.BF16.F32.PACK_AB R68, R68, R144 ;  /* 0x000000904444723e */ /* 0x000fe200000010ff */
[----:B------:R-:W-:Y:S01]  /*5be0*/  STS [R0+0x400], R67 ;  /* 0x0004004300007388 */ /* 0x000fe20000000800 */
        /* <DEDUP_REMOVED lines=11> */
[----:B------:R4:W-:Y:S01]  /*5ca0*/  STS [R0+0x2400], R8 ;  /* 0x0024000800007388 */ /* 0x0009e20000000800 */
[----:B------:R-:W-:Y:S01]  /*5cb0*/  F2FP.BF16.F32.PACK_AB R13, R13, R166 ;  /* 0x000000a60d0d723e */ /* 0x000fe200000010ff */
[----:B-1----:R-:W-:Y:S01]  /*5cc0*/  UISETP.NE.AND UP1, UPT, UR4, URZ, UPT ;  /* 0x000000ff0400728c */ /* 0x002fe2000bf25270 */
[----:B------:R-:W-:Y:S01]  /*5cd0*/  F2FP.BF16.F32.PACK_AB R21, R21, R168 ;  /* 0x000000a81515723e */ /* 0x000fe200000010ff */
[----:B------:R1:W-:Y:S01]  /*5ce0*/  STS [R5+0x2000], R7 ;  /* 0x0020000705007388 */ /* 0x0003e20000000800 */
[----:B------:R-:W-:Y:S02]  /*5cf0*/  F2FP.BF16.F32.PACK_AB R20, R20, R170 ;  /* 0x000000aa1414723e */ /* 0x000fe400000010ff */
[----:B------:R-:W-:Y:S01]  /*5d00*/  F2FP.BF16.F32.PACK_AB R19, R19, R33 ;  /* 0x000000211313723e */ /* 0x000fe200000010ff */
[----:B------:R5:W-:Y:S01]  /*5d10*/  STS [R5+0x2400], R9 ;  /* 0x0024000905007388 */ /* 0x000be20000000800 */
[----:B------:R-:W-:-:S02]  /*5d20*/  F2FP.BF16.F32.PACK_AB R18, R18, R17 ;  /* 0x000000111212723e */ /* 0x000fc400000010ff */
[----:B------:R-:W-:Y:S02]  /*5d30*/  F2FP.BF16.F32.PACK_AB R17, R49, R37 ;  /* 0x000000253111723e */ /* 0x000fe400000010ff */
[----:B--2---:R-:W-:Y:S01]  /*5d40*/  IADD3 R3, PT, PT, R0, R10, RZ ;  /* 0x0000000a00037210 */ /* 0x004fe20007ffe0ff */
[----:B------:R-:W2:Y:S01]  /*5d50*/  @UP1 LDCU.64 UR4, c[0x0][0x430] ;  /* 0x00008600ff0417ac */ /* 0x000ea20008000a00 */
[----:B------:R-:W-:Y:S02]  /*5d60*/  F2FP.BF16.F32.PACK_AB R22, R22, R25 ;  /* 0x000000191616723e */ /* 0x000fe400000010ff */
[----:B---3--:R-:W-:Y:S01]  /*5d70*/  IADD3 R2, PT, PT, R0, 0x40, RZ ;  /* 0x0000004000027810 */ /* 0x008fe20007ffe0ff */
[----:B------:R-:W-:Y:S01]  /*5d80*/  STS [R3], R16 ;  /* 0x0000001003007388 */ /* 0x000fe20000000800 */
[----:B------:R-:W-:Y:S01]  /*5d90*/  IADD3 R4, PT, PT, R6, R3, RZ ;  /* 0x0000000306047210 */ /* 0x000fe20007ffe0ff */
[----:B------:R-:W3:Y:S01]  /*5da0*/  @UP1 LDCU UR12, c[0x0][0x430] ;  /* 0x00008600ff0c17ac */ /* 0x000ee20008000800 */
[----:B------:R-:W-:Y:S01]  /*5db0*/  @P4 IADD3 R2, PT, PT, R0, -0x40, RZ ;  /* 0xffffffc000024810 */ /* 0x000fe20007ffe0ff */
[----:B------:R-:W-:Y:S01]  /*5dc0*/  STS [R3+0x400], R15 ;  /* 0x0004000f03007388 */ /* 0x000fe20000000800 */
[----:B------:R-:W-:-:S02]  /*5dd0*/  F2FP.BF16.F32.PACK_AB R24, R24, R40 ;  /* 0x000000281818723e */ /* 0x000fc400000010ff */
[----:B----4-:R-:W-:Y:S01]  /*5de0*/  IADD3 R8, PT, PT, R10, R2, RZ ;  /* 0x000000020a087210 */ /* 0x010fe20007ffe0ff */
[----:B------:R4:W-:Y:S01]  /*5df0*/  STS [R4], R12 ;  /* 0x0000000c04007388 */ /* 0x0009e20000000800 */
[----:B------:R-:W-:Y:S02]  /*5e00*/  F2FP.BF16.F32.PACK_AB R23, R23, R42 ;  /* 0x0000002a1717723e */ /* 0x000fe400000010ff */
[----:B-1----:R-:W-:Y:S01]  /*5e10*/  IADD3 R7, PT, PT, R6, R2, RZ ;  /* 0x0000000206077210 */ /* 0x002fe20007ffe0ff */
[----:B------:R-:W-:Y:S01]  /*5e20*/  STS [R4+0x400], R11 ;  /* 0x0004000b04007388 */ /* 0x000fe20000000800 */
[----:B------:R-:W-:Y:S01]  /*5e30*/  F2FP.BF16.F32.PACK_AB R63, R45, R44 ;  /* 0x0000002c2d3f723e */ /* 0x000fe200000010ff */
[----:B--2---:R-:W-:Y:S01]  /*5e40*/  @UP1 UIMAD UR5, UR5, UR4, URZ ;  /* 0x00000004050512a4 */ /* 0x004fe2000f8e02ff */
[----:B------:R-:W-:Y:S01]  /*5e50*/  F2FP.BF16.F32.PACK_AB R62, R47, R46 ;  /* 0x0000002e2f3e723e */ /* 0x000fe200000010ff */
[----:B------:R-:W-:Y:S01]  /*5e60*/  STS [R3+0x2000], R14 ;  /* 0x0020000e03007388 */ /* 0x000fe20000000800 */
[----:B------:R-:W-:Y:S01]  /*5e70*/  F2FP.BF16.F32.PACK_AB R61, R53, R132 ;  /* 0x00000084353d723e */ /* 0x000fe200000010ff */
[----:B-----5:R-:W1:Y:S01]  /*5e80*/  @P0 LDC R9, c[0x0][0x458] ;  /* 0x00011600ff090b82 */ /* 0x020e620000000800 */
[----:B------:R-:W-:Y:S01]  /*5e90*/  F2FP.BF16.F32.PACK_AB R60, R26, R28 ;  /* 0x0000001c1a3c723e */ /* 0x000fe200000010ff */
[----:B------:R-:W-:Y:S01]  /*5ea0*/  STS [R3+0x2400], R13 ;  /* 0x0024000d03007388 */ /* 0x000fe20000000800 */
[----:B------:R-:W-:Y:S01]  /*5eb0*/  F2FP.BF16.F32.PACK_AB R59, R57, R56 ;  /* 0x00000038393b723e */ /* 0x000fe200000010ff */
[----:B------:R-:W-:Y:S01]  /*5ec0*/  @UP1 UMOV UR4, 0x1 ;  /* 0x0000000100041882 */ /* 0x000fe20000000000 */
[----:B------:R-:W-:Y:S01]  /*5ed0*/  F2FP.BF16.F32.PACK_AB R57, R137, R138 ;  /* 0x0000008a8939723e */ /* 0x000fe200000010ff */
[----:B------:R-:W-:Y:S01]  /*5ee0*/  STS [R4+0x2000], R21 ;  /* 0x0020001504007388 */ /* 0x000fe20000000800 */
[----:B------:R-:W-:-:S02]  /*5ef0*/  F2FP.BF16.F32.PACK_AB R56, R29, R32 ;  /* 0x000000201d38723e */ /* 0x000fc400000010ff */
[----:B------:R-:W-:Y:S01]  /*5f00*/  IADD3 R6, PT, PT, R6, R8, RZ ;  /* 0x0000000806067210 */ /* 0x000fe20007ffe0ff */
[----:B------:R-:W-:Y:S01]  /*5f10*/  STS [R4+0x2400], R20 ;  /* 0x0024001404007388 */ /* 0x000fe20000000800 */
[----:B------:R-:W-:Y:S02]  /*5f20*/  F2FP.BF16.F32.PACK_AB R53, R69, R139 ;  /* 0x0000008b4535723e */ /* 0x000fe400000010ff */
[----:B------:R-:W-:Y:S01]  /*5f30*/  F2FP.BF16.F32.PACK_AB R52, R52, R70 ;  /* 0x000000463434723e */ /* 0x000fe200000010ff */
[----:B------:R-:W-:Y:S01]  /*5f40*/  STS [R2], R19 ;  /* 0x0000001302007388 */ /* 0x000fe20000000800 */
[----:B------:R-:W-:Y:S01]  /*5f50*/  F2FP.BF16.F32.PACK_AB R49, R81, R80 ;  /* 0x000000505131723e */ /* 0x000fe200000010ff */
[----:B----4-:R-:W2:Y:S01]  /*5f60*/  @P1 LDC R12, c[0x0][0x458] ;  /* 0x00011600ff0c1b82 */ /* 0x010ea20000000800 */
        /* <DEDUP_REMOVED lines=44> */
[----:B----4-:R-:W-:Y:S02]  /*6230*/  MOV R23, 0x7f800000 ;  /* 0x7f80000000177802 */ /* 0x010fe40000000f00 */
[----:B------:R-:W-:Y:S01]  /*6240*/  MOV R22, 0x7f800000 ;  /* 0x7f80000000167802 */ /* 0x000fe20000000f00 */
        /* <DEDUP_REMOVED lines=12> */
[----:B----4-:R-:W4:Y:S03]  /*6310*/  @P6 MUFU.LG2 R0, R246 ;  /* 0x000000f600006308 */ /* 0x010f260000000c00 */
[----:B------:R-:W-:Y:S04]  /*6320*/  STS [R3+0x6000], R43 ;  /* 0x0060002b03007388 */ /* 0x000fe80000000800 */
[----:B------:R5:W-:Y:S04]  /*6330*/  STS [R3+0x6400], R42 ;  /* 0x0064002a03007388 */ /* 0x000be80000000800 */
[----:B------:R-:W-:Y:S04]  /*6340*/  STS [R4+0x6000], R39 ;  /* 0x0060002704007388 */ /* 0x000fe80000000800 */
[----:B------:R3:W-:Y:S01]  /*6350*/  STS [R4+0x6400], R38 ;  /* 0x0064002604007388 */ /* 0x0007e20000000800 */
[----:B----4-:R-:W-:-:S03]  /*6360*/  @P6 FMUL.FTZ R0, R0, 0.69314718246459960938 ;  /* 0x3f31721800006820 */ /* 0x010fc60000410000 */
[----:B------:R-:W-:Y:S04]  /*6370*/  STS [R2+0x4000], R37 ;  /* 0x0040002502007388 */ /* 0x000fe80000000800 */
[----:B------:R-:W-:Y:S04]  /*6380*/  STS [R2+0x4400], R36 ;  /* 0x0044002402007388 */ /* 0x000fe80000000800 */
[----:B------:R-:W-:Y:S04]  /*6390*/  STS [R7+0x4000], R33 ;  /* 0x0040002107007388 */ /* 0x000fe80000000800 */
[----:B------:R-:W-:Y:S01]  /*63a0*/  STS [R7+0x4400], R32 ;  /* 0x0044002007007388 */ /* 0x000fe20000000800 */
[----:B-----5:R4:W1:Y:S03]  /*63b0*/  @P5 MUFU.LG2 R3, R245 ;  /* 0x000000f500035308 */ /* 0x0208660000000c00 */
[----:B------:R-:W-:Y:S04]  /*63c0*/  STS [R2+0x6000], R35 ;  /* 0x0060002302007388 */ /* 0x000fe80000000800 */
[----:B------:R5:W-:Y:S01]  /*63d0*/  STS [R2+0x6400], R34 ;  /* 0x0064002202007388 */ /* 0x000be20000000800 */
[----:B---3--:R-:W3:Y:S03]  /*63e0*/  LDC.64 R4, c[0x0][0x400] ;  /* 0x00010000ff047b82 */ /* 0x008ee60000000a00 */
[----:B------:R-:W-:Y:S04]  /*63f0*/  STS [R7+0x6000], R31 ;  /* 0x0060001f07007388 */ /* 0x000fe80000000800 */
[----:B------:R2:W-:Y:S04]  /*6400*/  STS [R7+0x6400], R30 ;  /* 0x0064001e07007388 */ /* 0x0005e80000000800 */
[----:B------:R-:W-:Y:S04]  /*6410*/  STS [R8+0x4000], R29 ;  /* 0x0040001d08007388 */ /* 0x000fe80000000800 */
[----:B------:R1:W-:Y:S04]  /*6420*/  STS [R8+0x4400], R28 ;  /* 0x0044001c08007388 */ /* 0x0003e80000000800 */
[----:B------:R-:W-:Y:S04]  /*6430*/  STS [R6+0x4000], R26 ;  /* 0x0040001a06007388 */ /* 0x000fe80000000800 */
[----:B------:R-:W-:Y:S01]  /*6440*/  STS [R6+0x4400], R25 ;  /* 0x0044001906007388 */ /* 0x000fe20000000800 */
[----:B-----5:R-:W5:Y:S03]  /*6450*/  @P6 LDC R2, c[0x0][0x458] ;  /* 0x00011600ff026b82 */ /* 0x020f660000000800 */
[----:B------:R-:W-:Y:S04]  /*6460*/  STS [R8+0x6000], R27 ;  /* 0x0060001b08007388 */ /* 0x000fe80000000800 */
[----:B------:R4:W-:Y:S01]  /*6470*/  STS [R8+0x6400], R66 ;  /* 0x0064004208007388 */ /* 0x0009e20000000800 */
[----:B--2---:R-:W-:-:S03]  /*6480*/  SHF.L.U32 R7, R141, 0x3, RZ ;  /* 0x000000038d077819 */ /* 0x004fc600000006ff */
[----:B------:R-:W-:Y:S04]  /*6490*/  STS [R6+0x6000], R65 ;  /* 0x0060004106007388 */ /* 0x000fe80000000800 */
[----:B------:R2:W-:Y:S01]  /*64a0*/  STS [R6+0x6400], R64 ;  /* 0x0064004006007388 */ /* 0x0005e20000000800 */
[----:B-1----:R-:W1:Y:S01]  /*64b0*/  LDC.64 R28, c[0x0][0x410] ;  /* 0x00010400ff1c7b82 */ /* 0x002e620000000a00 */
[----:B-----5:R-:W-:Y:S01]  /*64c0*/  @P6 FFMA.FTZ R23, R136, R2, R0 ;  /* 0x0000000288176223 */ /* 0x020fe20000010000 */
[----:B------:R-:W-:Y:S01]  /*64d0*/  LOP3.LUT R2, R7, 0x38, RZ, 0xc0, !PT ;  /* 0x0000003807027812 */ /* 0x000fe200078ec0ff */
[----:B----4-:R4:W1:Y:S05]  /*64e0*/  @P1 MUFU.LG2 R8, R244 ;  /* 0x000000f400081308 */ /* 0x01086a0000000c00 */
[----:B--2---:R-:W2:Y:S01]  /*64f0*/  @P5 LDC R6, c[0x0][0x458] ;  /* 0x00011600ff065b82 */ /* 0x004ea20000000800 */
[----:B---3--:R-:W-:Y:S05]  /*6500*/  BRA.U UP1, `(.L_x_1823) ;  /* 0x0000000101287547 */ /* 0x008fea000b800000 */
[----:B------:R-:W-:Y:S01]  /*6510*/  UISETP.NE.AND UP0, UPT, UR9, URZ, UPT ;  /* 0x000000ff0900728c */ /* 0x000fe2000bf05270 */
[----:B------:R-:W3:Y:S10]  /*6520*/  LDCU UR13, c[0x0][0x3e0] ;  /* 0x00007c00ff0d77ac */ /* 0x000ef40008000800 */
[----:B------:R-:W3:Y:S01]  /*6530*/  @UP0 LDCU UR4, c[0x0][0x454] ;  /* 0x00008a80ff0407ac */ /* 0x000ee20008000800 */
[----:B------:R-:W5:Y:S01]  /*6540*/  @!UP0 LDCU UR12, c[0x0][0x434] ;  /* 0x00008680ff0c87ac */ /* 0x000f620008000800 */
[----:B------:R-:W1:Y:S02]  /*6550*/  @UP0 LDCU UR5, c[0x0][0x454] ;  /* 0x00008a80ff0507ac */ /* 0x000e640008000800 */
[----:B-1----:R-:W1:Y:S01]  /*6560*/  @!UP0 LDCU UR5, c[0x0][0x434] ;  /* 0x00008680ff0587ac */ /* 0x002e620008000800 */
[----:B---3--:R-:W-:-:S02]  /*6570*/  @UP0 UIMAD UR4, UR4, UR13, URZ ;  /* 0x0000000d040402a4 */ /* 0x008fc4000f8e02ff */
[----:B-----5:R-:W-:-:S03]  /*6580*/  @!UP0 UIMAD UR4, UR12, UR13, URZ ;  /* 0x0000000d0c0482a4 */ /* 0x020fc6000f8e02ff */
[----:B------:R-:W-:Y:S01]  /*6590*/  @UP0 UMOV UR12, 0x1 ;  /* 0x00000001000c0882 */ /* 0x000fe20000000000 */
[----:B------:R-:W-:-:S08]  /*65a0*/  @!UP0 UMOV UR12, 0x1 ;  /* 0x00000001000c8882 */ /* 0x000fd00000000000 */
.L_x_1823:
[----:B------:R-:W-:Y:S01]  /*65b0*/  UISETP.NE.AND UP1, UPT, UR9, URZ, !UP1 ;  /* 0x000000ff0900728c */ /* 0x000fe2000cf25270 */
[----:B------:R-:W3:Y:S01]  /*65c0*/  @P0 MUFU.LG2 R7, R243 ;  /* 0x000000f300070308 */ /* 0x000ee20000000c00 */
[----:B------:R-:W4:Y:S01]  /*65d0*/  LDC.64 R10, c[0x0][0x408] ;  /* 0x00010200ff0a7b82 */ /* 0x000f220000000a00 */
[----:B-1----:R-:W-:Y:S01]  /*65e0*/  UIMAD UR15, UR7, UR5, URZ ;  /* 0x00000005070f72a4 */ /* 0x002fe2000f8e02ff */
[----:B------:R-:W-:Y:S01]  /*65f0*/  LOP3.LUT P2, RZ, R141, 0x3, RZ, 0xc0, !PT ;  /* 0x000000038dff7812 */ /* 0x000fe2000784c0ff */
[----:B------:R-:W-:Y:S01]  /*6600*/  UIMAD UR9, UR8, UR6, URZ ;  /* 0x00000006080972a4 */ /* 0x000fe2000f8e02ff */
[----:B------:R-:W-:Y:S01]  /*6610*/  @P5 FMUL.FTZ R0, R3, 0.69314718246459960938 ;  /* 0x3f31721803005820 */ /* 0x000fe20000410000 */
[----:B------:R-:W-:Y:S01]  /*6620*/  MOV R3, RZ ;  /* 0x000000ff00037202 */ /* 0x000fe20000000f00 */
[----:B------:R-:W-:Y:S01]  /*6630*/  UIMAD UR14, UR16, UR12, URZ ;  /* 0x0000000c100e72a4 */ /* 0x000fe2000f8e02ff */
[----:B------:R-:W-:Y:S01]  /*6640*/  BSSY.RECONVERGENT B0, `(.L_x_1824) ;  /* 0x000003d000007945 */ /* 0x000fe20003800200 */
[----:B--2---:R-:W-:Y:S01]  /*6650*/  @P5 FFMA.FTZ R22, R135, R6, R0 ;  /* 0x0000000687165223 */ /* 0x004fe20000010000 */
[----:B------:R-:W-:Y:S01]  /*6660*/  @!UP1 UIMAD UR15, UR8, UR4, UR15 ;  /* 0x00000004080f92a4 */ /* 0x000fe2000f8e020f */
[----:B------:R-:W-:Y:S01]  /*6670*/  IMAD.WIDE.U32 R2, R4, UR8, R2 ;  /* 0x0000000804027c25 */ /* 0x000fe2000f8e0002 */
[----:B------:R-:W-:-:S03]  /*6680*/  USHF.R.S32.HI UR4, URZ, 0x1f, UR9 ;  /* 0x0000001fff047899 */ /* 0x000fc60008011409 */
[----:B------:R-:W-:Y:S01]  /*6690*/  @P1 FMUL.FTZ R4, R8, 0.69314718246459960938 ;  /* 0x3f31721808041820 */ /* 0x000fe20000410000 */
[----:B------:R-:W-:Y:S01]  /*66a0*/  USEL UR9, UR9, URZ, UP1 ;  /* 0x000000ff09097287 */ /* 0x000fe20008800000 */
[----:B------:R-:W-:Y:S01]  /*66b0*/  IMAD R3, R5, UR8, R3 ;  /* 0x0000000805037c24 */ /* 0x000fe2000f8e0203 */
[----:B------:R-:W-:Y:S01]  /*66c0*/  USEL UR4, UR4, URZ, UP1 ;  /* 0x000000ff04047287 */ /* 0x000fe20008800000 */
[----:B------:R-:W-:Y:S01]  /*66d0*/  MOV R17, 0x7f800000 ;  /* 0x7f80000000117802 */ /* 0x000fe20000000f00 */
[----:B------:R-:W-:Y:S01]  /*66e0*/  USHF.R.S32.HI UR5, URZ, 0x1f, UR14 ;  /* 0x0000001fff057899 */ /* 0x000fe2000801140e */
[----:B---3--:R-:W-:Y:S01]  /*66f0*/  @P0 FMUL.FTZ R0, R7, 0.69314718246459960938 ;  /* 0x3f31721807000820 */ /* 0x008fe20000410000 */
[----:B------:R-:W-:Y:S01]  /*6700*/  USHF.R.S32.HI UR13, URZ, 0x1f, UR15 ;  /* 0x0000001fff0d7899 */ /* 0x000fe2000801140f */
[----:B------:R-:W-:Y:S01]  /*6710*/  MOV R16, 0x7f800000 ;  /* 0x7f80000000107802 */ /* 0x000fe20000000f00 */
[----:B------:R-:W-:Y:S01]  /*6720*/  UIADD3 UR9, UP1, UP0, UR14, UR9, UR15 ;  /* 0x000000090e097290 */ /* 0x000fe2000f83e00f */
[----:B------:R-:W-:Y:S01]  /*6730*/  @P1 FFMA.FTZ R17, R134, R12, R4 ;  /* 0x0000000c86111223 */ /* 0x000fe20000010004 */
[----:B------:R-:W-:Y:S01]  /*6740*/  @P0 FFMA.FTZ R16, R133, R9, R0 ;  /* 0x0000000985100223 */ /* 0x000fe20000010000 */
[----:B------:R-:W-:Y:S01]  /*6750*/  IMAD.WIDE.U32 R12, R28, UR7, R2 ;  /* 0x000000071c0c7c25 */ /* 0x000fe2000f8e0002 */
        /* <DEDUP_REMOVED lines=25> */
[----:B------:R-:W5:Y:S01]  /*68f0*/  @!P3 LDC.64 R20, c[0x0][0x420] ;  /* 0x00010800ff14bb82 */ /* 0x000f620000000a00 */
        /* <DEDUP_REMOVED lines=12> */
[----:B-----5:R-:W-:Y:S02]  /*69c0*/  @!P3 LEA R2, P0, R14, R20, 0x2 ;  /* 0x000000140e02b211 */ /* 0x020fe400078010ff */
[----:B------:R-:W-:Y:S02]  /*69d0*/  @!P4 LEA.HI.X R5, R0, R19, R5, 0x2, P1 ;  /* 0x000000130005c211 */ /* 0x000fe400008f1405 */
[----:B------:R-:W-:-:S03]  /*69e0*/  @!P3 LEA.HI.X R3, R14, R21, R3, 0x2, P0 ;  /* 0x000000150e03b211 */ /* 0x000fc600000f1403 */
[----:B------:R1:W-:Y:S04]  /*69f0*/  @!P4 STG.E desc[UR18][R4.64], R17 ;  /* 0x000000110400c986 */ /* 0x0003e8000c101912 */
[----:B------:R1:W-:Y:S02]  /*6a00*/  @!P3 STG.E desc[UR18][R2.64], R16 ;  /* 0x000000100200b986 */ /* 0x0003e4000c101912 */
.L_x_1825:
[----:B------:R-:W-:Y:S05]  /*6a10*/  BSYNC.RECONVERGENT B0 ;  /* 0x0000000000007941 */ /* 0x000fea0003800200 */
.L_x_1824:
[----:B-1----:R-:W1:Y:S01]  /*6a20*/  S2R R4, SR_TID.X ;  /* 0x0000000000047919 */ /* 0x002e620000002100 */
[----:B------:R-:W2:Y:S01]  /*6a30*/  LDCU.64 UR4, c[0x0][0x3f0] ;  /* 0x00007e00ff0477ac */ /* 0x000ea20008000a00 */
[C---:B----4-:R-:W-:Y:S01]  /*6a40*/  IMAD R0, R10.reuse, UR11, RZ ;  /* 0x0000000b0a007c24 */ /* 0x050fe2000f8e02ff */
[C---:B------:R-:W-:Y:S01]  /*6a50*/  SHF.L.U64.HI R78, R10.reuse, 0x6, R11 ;  /* 0x000000060a4e7819 */ /* 0x040fe2000001020b */
[----:B------:R-:W3:Y:S01]  /*6a60*/  LDS.128 R40, [R224] ;  /* 0x00000000e0287984 */ /* 0x000ee20000000c00 */
[----:B------:R-:W-:Y:S01]  /*6a70*/  IMAD R3, R29, UR7, R13 ;  /* 0x000000071d037c24 */ /* 0x000fe2000f8e020d */
[C---:B------:R-:W-:Y:S01]  /*6a80*/  SHF.L.U64.HI R77, R10.reuse, 0x5, R11 ;  /* 0x000000050a4d7819 */ /* 0x040fe2000001020b */
[----:B------:R-:W-:Y:S01]  /*6a90*/  IMAD.MOV.U32 R2, RZ, RZ, R12 ;  /* 0x000000ffff027224 */ /* 0x000fe200078e000c */
[----:B------:R-:W4:Y:S01]  /*6aa0*/  LDS.128 R24, [R224+0x4000] ;  /* 0x00400000e0187984 */ /* 0x000f220000000c00 */
[----:B------:R-:W-:-:S03]  /*6ab0*/  IMAD.SHL.U32 R76, R10, 0x20, RZ ;  /* 0x000000200a4c7824 */ /* 0x000fc600078e00ff */
[----:B------:R-:W5:Y:S04]  /*6ac0*/  LDS.128 R72, [R224+0x800] ;  /* 0x00080000e0487984 */ /* 0x000f680000000c00 */
[----:B------:R-:W5:Y:S04]  /*6ad0*/  LDS.128 R56, [R224+0x4800] ;  /* 0x00480000e0387984 */ /* 0x000f680000000c00 */
[----:B------:R-:W5:Y:S04]  /*6ae0*/  LDS.128 R68, [R224+0x1000] ;  /* 0x00100000e0447984 */ /* 0x000f680000000c00 */
[----:B------:R-:W5:Y:S04]  /*6af0*/  LDS.128 R52, [R224+0x5000] ;  /* 0x00500000e0347984 */ /* 0x000f680000000c00 */
[----:B------:R-:W5:Y:S01]  /*6b00*/  LDS.128 R64, [R224+0x1800] ;  /* 0x00180000e0407984 */ /* 0x000f620000000c00 */
[----:B-1----:R-:W-:-:S03]  /*6b10*/  SHF.R.U32.HI R4, RZ, 0x3, R4 ;  /* 0x00000003ff047819 */ /* 0x002fc60000011604 */
[----:B------:R-:W1:Y:S01]  /*6b20*/  LDS.128 R48, [R224+0x5800] ;  /* 0x00580000e0307984 */ /* 0x000e620000000c00 */
[----:B------:R-:W-:-:S03]  /*6b30*/  LOP3.LUT R4, R4, UR10, RZ, 0xfc, !PT ;  /* 0x0000000a04047c12 */ /* 0x000fc6000f8efcff */
[----:B------:R-:W1:Y:S02]  /*6b40*/  LDS.128 R36, [R224+0x2000] ;  /* 0x00200000e0247984 */ /* 0x000e640000000c00 */
[C---:B------:R-:W-:Y:S02]  /*6b50*/  IMAD R0, R4.reuse, R11, R0 ;  /* 0x0000000b04007224 */ /* 0x040fe400078e0200 */
[----:B------:R-:W1:Y:S01]  /*6b60*/  LDS.128 R44, [R224+0x6000] ;  /* 0x00600000e02c7984 */ /* 0x000e620000000c00 */
[----:B------:R-:W-:-:S03]  /*6b70*/  IMAD.WIDE.U32 R4, R4, R10, R2 ;  /* 0x0000000a04047225 */ /* 0x000fc600078e0002 */
[----:B------:R-:W1:Y:S01]  /*6b80*/  LDS.128 R60, [R224+0x2800] ;  /* 0x00280000e03c7984 */ /* 0x000e620000000c00 */
[----:B------:R-:W-:Y:S01]  /*6b90*/  IMAD.IADD R0, R5, 0x1, R0 ;  /* 0x0000000105007824 */ /* 0x000fe200078e0200 */
[C---:B--2---:R-:W-:Y:S02]  /*6ba0*/  LEA R2, P0, R4.reuse, UR4, 0x1 ;  /* 0x0000000404027c11 */ /* 0x044fe4000f8008ff */
[----:B------:R-:W2:Y:S02]  /*6bb0*/  LDS.128 R20, [R224+0x6800] ;  /* 0x00680000e0147984 */ /* 0x000ea40000000c00 */
[----:B------:R-:W-:Y:S01]  /*6bc0*/  LEA.HI.X R3, R4, UR5, R0, 0x1, P0 ;  /* 0x0000000504037c11 */ /* 0x000fe200080f0c00 */
[C---:B------:R-:W-:Y:S01]  /*6bd0*/  IMAD.SHL.U32 R0, R10.reuse, 0x40, RZ ;  /* 0x000000400a007824 */ /* 0x040fe200078e00ff */
[----:B------:R-:W2:Y:S01]  /*6be0*/  LDS.128 R32, [R224+0x3000] ;  /* 0x00300000e0207984 */ /* 0x000ea20000000c00 */
[-C--:B------:R-:W-:Y:S02]  /*6bf0*/  LEA R4, P0, R10, R2.reuse, 0x7 ;  /* 0x000000020a047211 */ /* 0x080fe400078038ff */
[----:B------:R-:W-:Y:S01]  /*6c00*/  IADD3 R8, P1, PT, R76, R2, RZ ;  /* 0x000000024c087210 */ /* 0x000fe20007f3e0ff */
[----:B------:R-:W2:Y:S01]  /*6c10*/  LDS.128 R16, [R224+0x7000] ;  /* 0x00700000e0107984 */ /* 0x000ea20000000c00 */
[----:B------:R-:W-:-:S02]  /*6c20*/  LEA.HI.X R5, R10, R3, R11, 0x7, P0 ;  /* 0x000000030a057211 */ /* 0x000fc400000f3c0b */
[----:B------:R-:W-:Y:S01]  /*6c30*/  IADD3 R6, P0, PT, R0, R2, RZ ;  /* 0x0000000200067210 */ /* 0x000fe20007f1e0ff */
[----:B------:R-:W2:Y:S01]  /*6c40*/  LDS.128 R28, [R224+0x3800] ;  /* 0x00380000e01c7984 */ /* 0x000ea20000000c00 */
[----:B------:R-:W-:-:S03]  /*6c50*/  IMAD.X R9, R77, 0x1, R3, P1 ;  /* 0x000000014d097824 */ /* 0x000fc600008e0603 */
[----:B------:R-:W2:Y:S01]  /*6c60*/  LDS.128 R12, [R224+0x7800] ;  /* 0x00780000e00c7984 */ /* 0x000ea20000000c00 */
[----:B------:R-:W-:Y:S01]  /*6c70*/  IMAD.X R7, R78, 0x1, R3, P0 ;  /* 0x000000014e077824 */ /* 0x000fe200000e0603 */
[----:B------:R-:W-:Y:S02]  /*6c80*/  IADD3 R10, P0, PT, R6, R76, RZ ;  /* 0x0000004c060a7210 */ /* 0x000fe40007f1e0ff */
[----:B---3--:R-:W-:Y:S03]  /*6c90*/  STG.E.128 desc[UR18][R2.64], R40 ;  /* 0x0000002802007986 */ /* 0x008fe6000c101d12 */
[----:B------:R-:W-:Y:S01]  /*6ca0*/  IMAD.X R11, R7, 0x1, R77, P0 ;  /* 0x00000001070b7824 */ /* 0x000fe200000e064d */
[----:B----4-:R3:W-:Y:S04]  /*6cb0*/  STG.E.128 desc[UR18][R2.64+0x80], R24 ;  /* 0x0000801802007986 */ /* 0x0107e8000c101d12 */
[----:B-----5:R-:W-:Y:S04]  /*6cc0*/  STG.E.128 desc[UR18][R8.64], R72 ;  /* 0x0000004808007986 */ /* 0x020fe8000c101d12 */
[----:B------:R4:W-:Y:S04]  /*6cd0*/  STG.E.128 desc[UR18][R8.64+0x80], R56 ;  /* 0x0000803808007986 */ /* 0x0009e8000c101d12 */
[----:B------:R-:W-:Y:S04]  /*6ce0*/  STG.E.128 desc[UR18][R6.64], R68 ;  /* 0x0000004406007986 */ /* 0x000fe8000c101d12 */
[----:B------:R5:W-:Y:S04]  /*6cf0*/  STG.E.128 desc[UR18][R6.64+0x80], R52 ;  /* 0x0000803406007986 */ /* 0x000be8000c101d12 */
[----:B------:R-:W-:Y:S04]  /*6d00*/  STG.E.128 desc[UR18][R10.64], R64 ;  /* 0x000000400a007986 */ /* 0x000fe8000c101d12 */
[----:B-1----:R-:W-:Y:S04]  /*6d10*/  STG.E.128 desc[UR18][R10.64+0x80], R48 ;  /* 0x000080300a007986 */ /* 0x002fe8000c101d12 */
[----:B------:R-:W-:Y:S04]  /*6d20*/  STG.E.128 desc[UR18][R4.64], R36 ;  /* 0x0000002404007986 */ /* 0x000fe8000c101d12 */
[----:B------:R-:W-:Y:S01]  /*6d30*/  STG.E.128 desc[UR18][R4.64+0x80], R44 ;  /* 0x0000802c04007986 */ /* 0x000fe2000c101d12 */
[----:B---3--:R-:W-:-:S05]  /*6d40*/  IADD3 R2, P0, PT, R4, R0, RZ ;  /* 0x0000000004027210 */ /* 0x008fca0007f1e0ff */
[----:B------:R-:W-:Y:S01]  /*6d50*/  IMAD.X R3, R5, 0x1, R78, P0 ;  /* 0x0000000105037824 */ /* 0x000fe200000e064e */
[----:B----4-:R-:W-:-:S05]  /*6d60*/  IADD3 R8, P1, PT, R4, R76, RZ ;  /* 0x0000004c04087210 */ /* 0x010fca0007f3e0ff */
[----:B------:R-:W-:Y:S01]  /*6d70*/  IMAD.X R9, R5, 0x1, R77, P1 ;  /* 0x0000000105097824 */ /* 0x000fe200008e064d */
[----:B-----5:R-:W-:-:S04]  /*6d80*/  IADD3 R6, P0, PT, R2, R76, RZ ;  /* 0x0000004c02067210 */ /* 0x020fc80007f1e0ff */
[----:B------:R-:W-:Y:S01]  /*6d90*/  STG.E.128 desc[UR18][R8.64], R60 ;  /* 0x0000003c08007986 */ /* 0x000fe2000c101d12 */
[----:B------:R-:W-:-:S03]  /*6da0*/  IMAD.X R7, R3, 0x1, R77, P0 ;  /* 0x0000000103077824 */ /* 0x000fc600000e064d */
[----:B--2---:R-:W-:Y:S04]  /*6db0*/  STG.E.128 desc[UR18][R8.64+0x80], R20 ;  /* 0x0000801408007986 */ /* 0x004fe8000c101d12 */
[----:B------:R-:W-:Y:S04]  /*6dc0*/  STG.E.128 desc[UR18][R2.64], R32 ;  /* 0x0000002002007986 */ /* 0x000fe8000c101d12 */
[----:B------:R-:W-:Y:S04]  /*6dd0*/  STG.E.128 desc[UR18][R2.64+0x80], R16 ;  /* 0x0000801002007986 */ /* 0x000fe8000c101d12 */
[----:B------:R-:W-:Y:S04]  /*6de0*/  STG.E.128 desc[UR18][R6.64], R28 ;  /* 0x0000001c06007986 */ /* 0x000fe8000c101d12 */
[----:B------:R-:W-:Y:S01]  /*6df0*/  STG.E.128 desc[UR18][R6.64+0x80], R12 ;  /* 0x0000800c06007986 */ /* 0x000fe2000c101d12 */
[----:B------:R-:W-:Y:S05]  /*6e00*/  EXIT ;  /* 0x000000000000794d */ /* 0x000fea0003800000 */
.L_x_1826:
        /* <DEDUP_REMOVED lines=15> */
.L_x_2865:


//--------------------- .text._ZN5flash16flash_fwd_kernelI23Flash_fwd_kernel_traitsILi128ELi128ELi32ELi4ELb0ELb0EN7cutlass10bfloat16_tE19Flash_kernel_traitsILi128ELi128ELi32ELi4ES3_EELb1ELb0ELb0ELb1ELb0ELb0ELb0ELb0EEEvNS_16Flash_fwd_paramsE --------------------------
	.section	.text._ZN5flash16flash_fwd_kernelI23Flash_fwd_kernel_traitsILi128ELi128ELi32ELi4ELb0ELb0EN7cutlass10bfloat16_tE19Flash_kernel_traitsILi128ELi128ELi32ELi4ES3_EELb1ELb0ELb0ELb1ELb0ELb0ELb0ELb0EEEvNS_16Flash_fwd_paramsE,"ax",@progbits
	.align	128
        .global         _ZN5flash16flash_fwd_kernelI23Flash_fwd_kernel_traitsILi128ELi128ELi32ELi4ELb0ELb0EN7cutlass10bfloat16_tE19Flash_kernel_traitsILi128ELi128ELi32ELi4ES3_EELb1ELb0ELb0ELb1ELb0ELb0ELb0ELb0EEEvNS_16Flash_fwd_paramsE
        .type           _ZN5flash16flash_fwd_kernelI23Flash_fwd_kernel_traitsILi128ELi128ELi32ELi4ELb0ELb0EN7cutlass10bfloat16_tE19Flash_kernel_traitsILi128ELi128ELi32ELi4ES3_EELb1ELb0ELb0ELb1ELb0ELb0ELb0ELb0EEEvNS_16Flash_fwd_paramsE,@function
        .size           _ZN5flash16flash_fwd_kernelI23Flash_fwd_kernel_traitsILi128ELi128ELi32ELi4ELb0ELb0EN7cutlass10bfloat16_tE19Flash_kernel_traitsILi128ELi128ELi32ELi4ES3_EELb1ELb0ELb0ELb1ELb0ELb0ELb0ELb0EEEvNS_16Flash_fwd_paramsE,(.L_x_2866 - _ZN5flash16flash_fwd_kernelI23Flash_fwd_kernel_traitsILi128ELi128ELi32ELi4ELb0ELb0EN7cutlass10bfloat16_tE19Flash_kernel_traitsILi128ELi128ELi32ELi4ES3_EELb1ELb0ELb0ELb1ELb0ELb0ELb0ELb0EEEvNS_16Flash_fwd_paramsE)
        .other          _ZN5flash16flash_fwd_kernelI23Flash_fwd_kernel_traitsILi128ELi128ELi32ELi4ELb0ELb0EN7cutlass10bfloat16_tE19Flash_kernel_traitsILi128ELi128ELi32ELi4ES3_EELb1ELb0ELb0ELb1ELb0ELb0ELb0ELb0EEEvNS_16Flash_fwd_paramsE,@"STO_CUDA_ENTRY STV_DEFAULT"
_ZN5flash16flash_fwd_kernelI23Flash_fwd_kernel_traitsILi128ELi128ELi32ELi4ELb0ELb0EN7cutlass10bfloat16_tE19Flash_kernel_traitsILi128ELi128ELi32ELi4ES3_EELb1ELb0ELb0ELb1ELb0ELb0ELb0ELb0EEEvNS_16Flash_fwd_paramsE:
.text._ZN5flash16flash_fwd_kernelI23Flash_fwd_kernel_traitsILi128ELi128ELi32ELi4ELb0ELb0EN7cutlass10bfloat16_tE19Flash_kernel_traitsILi128ELi128ELi32ELi4ES3_EELb1ELb0ELb0ELb1ELb0ELb0ELb0ELb0EEEvNS_16Flash_fwd_paramsE:
        /* <DEDUP_REMOVED lines=63> */
[----:B------:R-:W-:Y:S01]  /*03f0*/  IMAD.U32 R4, RZ, RZ, UR8 ;  /* 0x00000008ff047e24 */ /* 0x000fe2000f8e00ff */
[----:B------:R-:W-:Y:S01]  /*0400*/  UMOV UR19, 0xffffffff ;  /* 0xffffffff00137882 */ /* 0x000fe20000000000 */
[----:B------:R-:W2:Y:S03]  /*0410*/  @!UP0 LDCU UR24, c[0x0][0x434] ;  /* 0x00008680ff1887ac */ /* 0x000ea60008000800 */
[----:B------:R-:W3:Y:S01]  /*0420*/  @P1 LDG.E R5, desc[UR22][R4.64] ;  /* 0x0000001604051981 */ /* 0x000ee2000c1e1900 */
[----:B------:R-:W4:Y:S01]  /*0430*/  @!UP3 LDCU UR8, c[0x0][0x43c] ;  /* 0x00008780ff08b7ac */ /* 0x000f220008000800 */
[----:B-1----:R-:W-:-:S02]  /*0440*/  IMAD.U32 R2, RZ, RZ, UR14 ;  /* 0x0000000eff027e24 */ /* 0x002fc4000f8e00ff */
[----:B------:R-:W-:-:S05]  /*0450*/  IMAD.U32 R3, RZ, RZ, UR15 ;  /* 0x0000000fff037e24 */ /* 0x000fca000f8e00ff */
[----:B------:R-:W5:Y:S04]  /*0460*/  @P4 LDG.E R7, desc[UR22][R2.64] ;  /* 0x0000001602074981 */ /* 0x000f68000c1e1900 */
[----:B------:R1:W2:Y:S02]  /*0470*/  @P2 LDG.E R6, desc[UR22][R2.64+0x4] ;  /* 0x0000041602062981 */ /* 0x0002a4000c1e1900 */
[----:B-1----:R-:W-:Y:S01]  /*0480*/  MOV R2, UR6 ;  /* 0x0000000600027c02 */ /* 0x002fe20008000f00 */
[----:B------:R-:W-:Y:S01]  /*0490*/  IMAD.U32 R3, RZ, RZ, UR7 ;  /* 0x00000007ff037e24 */ /* 0x000fe2000f8e00ff */
[----:B------:R-:W1:Y:S04]  /*04a0*/  @!UP3 LDCU.64 UR6, c[0x0][0x488] ;  /* 0x00009100ff06b7ac */ /* 0x000e680008000a00 */
[----:B------:R4:W2:Y:S02]  /*04b0*/  @P0 LDG.E R0, desc[UR22][R2.64] ;  /* 0x0000001602000981 */ /* 0x0008a4000c1e1900 */
[----:B----4-:R-:W-:-:S02]  /*04c0*/  IMAD.U32 R2, RZ, RZ, UR11 ;  /* 0x0000000bff027e24 */ /* 0x010fc4000f8e00ff */
[----:B------:R-:W-:-:S05]  /*04d0*/  IMAD.U32 R3, RZ, RZ, UR10 ;  /* 0x0000000aff037e24 */ /* 0x000fca000f8e00ff */
[----:B------:R-:W4:Y:S01]  /*04e0*/  @!P3 LDG.E R4, desc[UR22][R2.64] ;  /* 0x000000160204b981 */ /* 0x000f22000c1e1900 */
[----:B------:R-:W-:Y:S01]  /*04f0*/  UMOV UR10, URZ ;  /* 0x000000ff000a7c82 */ /* 0x000fe20008000000 */
[----:B------:R-:W-:Y:S01]  /*0500*/  USHF.L.U32 UR28, UR20, 0x7, URZ ;  /* 0x00000007141c7899 */ /* 0x000fe200080006ff */
[----:B------:R-:W-:Y:S01]  /*0510*/  UMOV UR11, 0xffffffff ;  /* 0xffffffff000b7882 */ /* 0x000fe20000000000 */
[----:B-1----:R-:W-:-:S04]  /*0520*/  @!UP3 UISETP.NE.U32.AND UP2, UPT, UR6, URZ, UPT ;  /* 0x000000ff0600b28c */ /* 0x002fc8000bf45070 */
[----:B------:R-:W-:-:S04]  /*0530*/  @!UP3 UISETP.NE.AND.EX UP2, UPT, UR7, URZ, UPT, UP2 ;  /* 0x000000ff0700b28c */ /* 0x000fc8000bf45320 */
[----:B------:R-:W-:Y:S01]  /*0540*/  @!UP3 USEL UR8, UR8, URZ, UP2 ;  /* 0x000000ff0808b287 */ /* 0x000fe20009000000 */
[----:B---3--:R-:W-:Y:S02]  /*0550*/  @P1 R2UR UR10, R5 ;  /* 0x00000000050a12ca */ /* 0x008fe400000e0000 */
[----:B-----5:R-:W-:Y:S02]  /*0560*/  @P4 R2UR UR19, R7 ;  /* 0x00000000071342ca */ /* 0x020fe400000e0000 */
[----:B--2---:R-:W-:-:S13]  /*0570*/  @P2 R2UR UR9, R6 ;  /* 0x00000000060922ca */ /* 0x004fda00000e0000 */
        /* <DEDUP_REMOVED lines=8> */
[----:B----4-:R-:W-:Y:S01]  /*0600*/  @!P3 R2UR UR11, R4 ;  /* 0x00000000040bb2ca */ /* 0x010fe200000e0000 */
[----:B-1----:R-:W-:-:S14]  /*0610*/  BRA.U !UP0, `(.L_x_1827) ;  /* 0x0000000108187547 */ /* 0x002fdc000b800000 */
[----:B------:R-:W-:-:S13]  /*0620*/  PLOP3.LUT P1, PT, PT, PT, UP4, 0x80, 0x8 ;  /* 0x000000000008781c */ /* 0x000fda0003f2f048 */
[----:B------:R-:W2:Y:S04]  /*0630*/  @P1 LDG.E R0, desc[UR22][R2.64+0x4] ;  /* 0x0000041602001981 */ /* 0x000ea8000c1e1900 */
[----:B------:R-:W3:Y:S01]  /*0640*/  @!P1 LDG.E R2, desc[UR22][R2.64] ;  /* 0x0000001602029981 */ /* 0x000ee2000c1e1900 */
[----:B--2---:R-:W-:-:S13]  /*0650*/  @P1 R2UR UR4, R0 ;  /* 0x00000000000412ca */ /* 0x004fda00000e0000 */
[----:B------:R-:W-:-:S07]  /*0660*/  @UP4 UIADD3 UR4, UPT, UPT, UR4, -UR11, URZ ;  /* 0x8000000b04044290 */ /* 0x000fce000fffe0ff */
[----:B---3--:R-:W-:-:S15]  /*0670*/  @!P1 R2UR UR4, R2 ;  /* 0x00000000020492ca */ /* 0x008fde00000e0000 */
.L_x_1827:
[----:B------:R-:W-:Y:S01]  /*0680*/  @!UP3 UIADD3 UR21, UPT, UPT, UR8, UR4, -UR10 ;  /* 0x000000040815b290 */ /* 0x000fe2000fffe80a */
[----:B------:R-:W-:Y:S11]  /*0690*/  @!P0 EXIT ;  /* 0x000000000000894d */ /* 0x000ff60003800000 */
[----:B------:R-:W-:-:S09]  /*06a0*/  UISETP.GT.AND UP0, UPT, UR21, URZ, UPT ;  /* 0x000000ff1500728c */ /* 0x000fd2000bf04270 */
        /* <DEDUP_REMOVED lines=28> */
.L_x_1829:
        /* <DEDUP_REMOVED lines=56> */
.L_x_1831:
[----:B------:R-:W-:Y:S05]  /*0bf0*/  BSYNC.RECONVERGENT B0 ;  /* 0x0000000000007941 */ /* 0x000fea0003800200 */
.L_x_1830:
        /* <DEDUP_REMOVED lines=21> */
.L_x_1833:
[----:B------:R-:W-:Y:S05]  /*0d50*/  BSYNC.RECONVERGENT B0 ;  /* 0x0000000000007941 */ /* 0x000fea0003800200 */
.L_x_1832:
        /* <DEDUP_REMOVED lines=21> */
.L_x_1835:
[----:B------:R-:W-:Y:S05]  /*0eb0*/  BSYNC.RECONVERGENT B0 ;  /* 0x0000000000007941 */ /* 0x000fea0003800200 */
.L_x_1834:
        /* <DEDUP_REMOVED lines=20> */
.L_x_1837:
[----:B------:R-:W-:Y:S05]  /*1000*/  BSYNC.RECONVERGENT B0 ;  /* 0x0000000000007941 */ /* 0x000fea0003800200 */
.L_x_1836:
        /* <DEDUP_REMOVED lines=20> */
.L_x_1839:
[----:B------:R-:W-:Y:S05]  /*1150*/  BSYNC.RECONVERGENT B0 ;  /* 0x0000000000007941 */ /* 0x000fea0003800200 */
.L_x_1838:
        /* <DEDUP_REMOVED lines=20> */
.L_x_1841:
[----:B------:R-:W-:Y:S05]  /*12a0*/  BSYNC.RECONVERGENT B0 ;  /* 0x0000000000007941 */ /* 0x000fea0003800200 */
.L_x_1840:
        /* <DEDUP_REMOVED lines=20> */
.L_x_1843:
[----:B------:R-:W-:Y:S05]  /*13f0*/  BSYNC.RECONVERGENT B0 ;  /* 0x0000000000007941 */ /* 0x000fea0003800200 */
.L_x_1842:
        /* <DEDUP_REMOVED lines=20> */
.L_x_1845:
[----:B------:R-:W-:Y:S05]  /*1540*/  BSYNC.RECONVERGENT B0 ;  /* 0x0000000000007941 */ /* 0x000fea0003800200 */
.L_x_1844:
        /* <DEDUP_REMOVED lines=10> */
.L_x_1847:
[----:B------:R-:W-:Y:S05]  /*15f0*/  BSYNC.RECONVERGENT B0 ;  /* 0x0000000000007941 */ /* 0x000fea0003800200 */
.L_x_1846:
        /* <DEDUP_REMOVED lines=15> */
.L_x_1849:
[----:B------:R-:W-:Y:S05]  /*16f0*/  BSYNC.RECONVERGENT B0 ;  /* 0x0000000000007941 */ /* 0x000fea0003800200 */
.L_x_1848:
        /* <DEDUP_REMOVED lines=10> */
.L_x_1851:
[----:B------:R-:W-:Y:S05]  /*17a0*/  BSYNC.RECONVERGENT B0 ;  /* 0x0000000000007941 */ /* 0x000fea0003800200 */
.L_x_1850:
        /* <DEDUP_REMOVED lines=10> */
.L_x_1853:
[----:B------:R-:W-:Y:S05]  /*1850*/  BSYNC.RECONVERGENT B0 ;  /* 0x0000000000007941 */ /* 0x000fea0003800200 */
.L_x_1852:
        /* <DEDUP_REMOVED lines=10> */
.L_x_1855:
[----:B------:R-:W-:Y:S05]  /*1900*/  BSYNC.RECONVERGENT B0 ;  /* 0x0000000000007941 */ /* 0x000fea0003800200 */
.L_x_1854:
        /* <DEDUP_REMOVED lines=10> */
.L_x_1857:
[----:B------:R-:W-:Y:S05]  /*19b0*/  BSYNC.RECONVERGENT B0 ;  /* 0x0000000000007941 */ /* 0x000fea0003800200 */
.L_x_1856:
        /* <DEDUP_REMOVED lines=10> */
.L_x_1859:
[----:B------:R-:W-:Y:S05]  /*1a60*/  BSYNC.RECONVERGENT B0 ;  /* 0x0000000000007941 */ /* 0x000fea0003800200 */
.L_x_1858:
        /* <DEDUP_REMOVED lines=10> */
.L_x_1828:
        /* <DEDUP_REMOVED lines=21> */
.L_x_1860:
[----:B------:R-:W1:Y:S01]  /*1c60*/  LDCU.64 UR16, c[0x0][0x3b8] ;  /* 0x00007700ff1077ac */ /* 0x000e620008000a00 */
[----:B------:R-:W-:-:S04]  /*1c70*/  UIADD3 UR6, UPT, UPT, UR10, UR11, URZ ;  /* 0x0000000b0a067290 */ /* 0x000fc8000fffe0ff */
[----:B-1----:R-:W-:Y:S02]  /*1c80*/  UIMAD.WIDE.U32 UR34, UR6, UR16, URZ ;  /* 0x00000010062272a5 */ /* 0x002fe4000f8e00ff */
[----:B------:R-:W-:-:S04]  /*1c90*/  UIMAD UR6, UR6, UR17, URZ ;  /* 0x00000011060672a4 */ /* 0x000fc8000f8e02ff */
[----:B------:R-:W-:Y:S02]  /*1ca0*/  UIADD3 UR6, UPT, UPT, UR35, UR6, URZ ;  /* 0x0000000623067290 */ /* 0x000fe4000fffe0ff */
.L_x_1861:
        /* <DEDUP_REMOVED lines=37> */
.L_x_1862:
[----:B------:R-:W1:Y:S01]  /*1f00*/  LDCU.64 UR8, c[0x0][0x3c0] ;  /* 0x00007800ff0877ac */ /* 0x000e620008000a00 */
[----:B------:R-:W-:-:S04]  /*1f10*/  UIADD3 UR10, UPT, UPT, UR10, UR11, URZ ;  /* 0x0000000b0a0a7290 */ /* 0x000fc8000fffe0ff */
[----:B-1----:R-:W-:Y:S02]  /*1f20*/  UIMAD.WIDE.U32 UR14, UR10, UR8, URZ ;  /* 0x000000080a0e72a5 */ /* 0x002fe4000f8e00ff */
[----:B------:R-:W-:-:S04]  /*1f30*/  UIMAD UR10, UR10, UR9, URZ ;  /* 0x000000090a0a72a4 */ /* 0x000fc8000f8e02ff */
[----:B------:R-:W-:-:S12]  /*1f40*/  UIADD3 UR12, UPT, UPT, UR15, UR10, URZ ;  /* 0x0000000a0f0c7290 */ /* 0x000fd8000fffe0ff */
.L_x_1863:
[----:B------:R-:W-:Y:S01]  /*1f50*/  IMAD.SHL.U32 R222, R218, 0x8, RZ ;  /* 0x00000008dade7824 */ /* 0x000fe200078e00ff */
[----:B------:R-:W-:Y:S01]  /*1f60*/  SHF.R.U32.HI R99, RZ, 0x3, R218 ;  /* 0x00000003ff637819 */ /* 0x000fe200000116da */
[----:B------:R-:W-:Y:S01]  /*1f70*/  UIADD3 UR18, UPT, UPT, -UR28, UR24, URZ ;  /* 0x000000181c127290 */ /* 0x000fe2000fffe1ff */
[----:B------:R-:W1:Y:S01]  /*1f80*/  S2UR UR27, SR_CgaCtaId ;  /* 0x00000000001b79c3 */ /* 0x000e620000008800 */
[----:B------:R-:W2:Y:S01]  /*1f90*/  LDCU.64 UR10, c[0x0][0x3c8] ;  /* 0x00007900ff0a77ac */ /* 0x000ea20008000a00 */
[----:B------:R-:W-:Y:S01]  /*1fa0*/  LOP3.LUT R212, R222, 0x38, RZ, 0xc0, !PT ;  /* 0x00000038ded47812 */ /* 0x000fe200078ec0ff */
[C---:B------:R-:W-:Y:S01]  /*1fb0*/  VIADD R4, R99.reuse, 0x20 ;  /* 0x0000002063047836 */ /* 0x040fe20000000000 */
[C---:B------:R-:W-:Y:S01]  /*1fc0*/  IADD3 R7, PT, PT, R99.reuse, 0x30, RZ ;  /* 0x0000003063077810 */ /* 0x040fe20007ffe0ff */
[----:B------:R-:W-:Y:S01]  /*1fd0*/  VIADD R6, R99, 0x40 ;  /* 0x0000004063067836 */ /* 0x000fe20000000000 */
[----:B------:R-:W-:Y:S01]  /*1fe0*/  IADD3 R2, P0, PT, R212, UR34, RZ ;  /* 0x00000022d4027c10 */ /* 0x000fe2000ff1e0ff */
[----:B------:R-:W-:Y:S01]  /*1ff0*/  BSSY.RECONVERGENT B0, `(.L_x_1864) ;  /* 0x0000048000007945 */ /* 0x000fe20003800200 */
[----:B------:R-:W-:-:S02]  /*2000*/  ISETP.GE.AND P1, PT, R4, UR18, PT ;  /* 0x0000001204007c0c */ /* 0x000fc4000bf26270 */
[----:B------:R-:W-:Y:S01]  /*2010*/  LOP3.LUT R4, R222, 0x1f8, RZ, 0xc0, !PT ;  /* 0x000001f8de047812 */ /* 0x000fe200078ec0ff */
[----:B------:R-:W-:Y:S01]  /*2020*/  IMAD.X R3, RZ, RZ, UR6, P0 ;  /* 0x00000006ff037e24 */ /* 0x000fe200080e06ff */
[----:B------:R-:W3:Y:S01]  /*2030*/  LDCU.128 UR4, c[0x0][0x3d0] ;  /* 0x00007a00ff0477ac */ /* 0x000ee20008000c00 */
[----:B------:R-:W-:Y:S02]  /*2040*/  ISETP.GE.AND P6, PT, R6, UR18, PT ;  /* 0x0000001206007c0c */ /* 0x000fe4000bfc6270 */
[----:B------:R-:W-:Y:S01]  /*2050*/  LOP3.LUT R4, R4, 0x38, R218, 0x78, !PT ;  /* 0x0000003804047812 */ /* 0x000fe200078e78da */
[C---:B------:R-:W-:Y:S01]  /*2060*/  IMAD.WIDE.U32 R2, R99.reuse, UR16, R2 ;  /* 0x0000001063027c25 */ /* 0x040fe2000f8e0002 */
[----:B------:R-:W-:Y:S01]  /*2070*/  IADD3 R6, P2, PT, R212, UR14, RZ ;  /* 0x0000000ed4067c10 */ /* 0x000fe2000ff5e0ff */
[----:B------:R-:W4:Y:S01]  /*2080*/  LDCU.64 UR14, c[0x0][0x388] ;  /* 0x00007100ff0e77ac */ /* 0x000f220008000a00 */
[----:B------:R-:W-:Y:S01]  /*2090*/  LOP3.LUT R222, R4, 0x1e00, R222, 0xf8, !PT ;  /* 0x00001e0004de7812 */ /* 0x000fe200078ef8de */
[----:B------:R-:W-:Y:S01]  /*20a0*/  IMAD.MOV.U32 R4, RZ, RZ, R2 ;  /* 0x000000ffff047224 */ /* 0x000fe200078e0002 */
[----:B------:R-:W-:Y:S01]  /*20b0*/  SHF.R.S32.HI R2, RZ, 0x1f, R0 ;  /* 0x0000001fff027819 */ /* 0x000fe20000011400 */
[----:B------:R-:W-:Y:S01]  /*20c0*/  IMAD R5, R99, UR17, R3 ;  /* 0x0000001163057c24 */ /* 0x000fe2000f8e0203 */
[----:B------:R-:W-:Y:S01]  /*20d0*/  ISETP.GE.AND P0, PT, R7, UR18, PT ;  /* 0x0000001207007c0c */ /* 0x000fe2000bf06270 */
[----:B------:R-:W-:Y:S01]  /*20e0*/  IMAD.X R7, RZ, RZ, UR12, P2 ;  /* 0x0000000cff077e24 */ /* 0x000fe200090e06ff */
[----:B------:R-:W5:Y:S01]  /*20f0*/  LDCU.64 UR12, c[0x0][0x390] ;  /* 0x00007200ff0c77ac */ /* 0x000f620008000a00 */
[C---:B------:R-:W-:Y:S01]  /*2100*/  IADD3 R8, P2, PT, R212.reuse, UR32, RZ ;  /* 0x00000020d4087c10 */ /* 0x040fe2000ff5e0ff */
[----:B--2---:R-:W-:Y:S01]  /*2110*/  IMAD.U32 R10, RZ, RZ, UR10 ;  /* 0x0000000aff0a7e24 */ /* 0x004fe2000f8e00ff */
[C---:B------:R-:W-:Y:S01]  /*2120*/  ISETP.GE.AND P4, PT, R99.reuse, UR18, PT ;  /* 0x0000001263007c0c */ /* 0x040fe2000bf86270 */
[----:B------:R-:W-:Y:S01]  /*2130*/  IMAD.WIDE.U32 R6, R99, UR8, R6 ;  /* 0x0000000863067c25 */ /* 0x000fe2000f8e0006 */
[----:B------:R-:W-:Y:S01]  /*2140*/  IADD3.X R9, PT, PT, RZ, UR29, RZ, P2, !PT ;  /* 0x0000001dff097c10 */ /* 0x000fe200097fe4ff */
[----:B------:R-:W-:Y:S01]  /*2150*/  UMOV UR10, 0x400 ;  /* 0x00000400000a7882 */ /* 0x000fe20000000000 */
[----:B------:R-:W-:Y:S01]  /*2160*/  LOP3.LUT R229, R212, 0x40, RZ, 0xfc, !PT ;  /* 0x00000040d4e57812 */ /* 0x000fe200078efcff */
[----:B---3--:R-:W-:-:S02]  /*2170*/  IMAD R3, R2, UR4, RZ ;  /* 0x0000000402037c24 */ /* 0x008fc4000f8e02ff */
[----:B------:R-:W-:-:S04]  /*2180*/  IMAD.WIDE.U32 R4, R0, UR4, R4 ;  /* 0x0000000400047c25 */ /* 0x000fc8000f8e0004 */
[----:B------:R-:W-:Y:S01]  /*2190*/  IMAD R11, R0, UR5, R3 ;  /* 0x00000005000b7c24 */ /* 0x000fe2000f8e0203 */
[----:B----4-:R-:W-:Y:S01]  /*21a0*/  LEA R226, P2, R4, UR14, 0x1 ;  /* 0x0000000e04e27c11 */ /* 0x010fe2000f8408ff */
[----:B------:R-:W-:Y:S02]  /*21b0*/  IMAD R3, R99, UR9, R7 ;  /* 0x0000000963037c24 */ /* 0x000fe4000f8e0207 */
[----:B------:R-:W-:Y:S02]  /*21c0*/  IMAD R7, R2, UR6, RZ ;  /* 0x0000000602077c24 */ /* 0x000fe4000f8e02ff */
[----:B------:R-:W-:Y:S01]  /*21d0*/  IMAD.MOV.U32 R2, RZ, RZ, R6 ;  /* 0x000000ffff027224 */ /* 0x000fe200078e0006 */
[----:B------:R-:W-:Y:S01]  /*21e0*/  IADD3 R6, PT, PT, R5, R11, RZ ;  /* 0x0000000b05067210 */ /* 0x000fe20007ffe0ff */
[C---:B------:R-:W-:Y:S02]  /*21f0*/  IMAD R5, R0.reuse, UR7, R7 ;  /* 0x0000000700057c24 */ /* 0x040fe4000f8e0207 */
[----:B------:R-:W-:Y:S01]  /*2200*/  IMAD.WIDE.U32 R2, R0, UR6, R2 ;  /* 0x0000000600027c25 */ /* 0x000fe2000f8e0002 */
[----:B------:R-:W-:Y:S01]  /*2210*/  LEA.HI.X R225, R4, UR15, R6, 0x1, P2 ;  /* 0x0000000f04e17c11 */ /* 0x000fe200090f0c06 */
[----:B------:R-:W-:-:S02]  /*2220*/  UIMAD.WIDE.U32 UR14, UR20, 0x80, URZ ;  /* 0x00000080140e78a5 */ /* 0x000fc4000f8e00ff */
[----:B------:R-:W-:Y:S01]  /*2230*/  IMAD.IADD R0, R3, 0x1, R5 ;  /* 0x0000000103007824 */ /* 0x000fe200078e0205 */
[----:B-----5:R-:W-:Y:S01]  /*2240*/  LEA R228, P3, R2, UR12, 0x1 ;  /* 0x0000000c02e47c11 */ /* 0x020fe2000f8608ff */
[----:B-1----:R-:W-:Y:S01]  /*2250*/  ULEA UR12, UR27, UR10, 0x18 ;  /* 0x0000000a1b0c7291 */ /* 0x002fe2000f8ec0ff */
[C---:B------:R-:W-:Y:S01]  /*2260*/  VIADD R11, R99.reuse, 0x10 ;  /* 0x00000010630b7836 */ /* 0x040fe20000000000 */
[C---:B------:R-:W-:Y:S01]  /*2270*/  LOP3.LUT R12, R99.reuse, UR14, RZ, 0xfc, !PT ;  /* 0x0000000e630c7c12 */ /* 0x040fe2000f8efcff */
[----:B------:R-:W-:Y:S01]  /*2280*/  IMAD.WIDE.U32 R8, R10, UR26, R8 ;  /* 0x0000001a0a087c25 */ /* 0x000fe2000f8e0008 */
[----:B------:R-:W-:Y:S02]  /*2290*/  LEA.HI.X R227, R2, UR13, R0, 0x1, P3 ;  /* 0x0000000d02e37c11 */ /* 0x000fe400098f0c00 */
[----:B------:R-:W-:Y:S01]  /*22a0*/  MOV R0, UR11 ;  /* 0x0000000b00007c02 */ /* 0x000fe20008000f00 */
[----:B------:R-:W-:Y:S01]  /*22b0*/  VIADD R10, R99, 0x50 ;  /* 0x00000050630a7836 */ /* 0x000fe20000000000 */
[----:B------:R-:W-:-:S02]  /*22c0*/  ISETP.GE.AND P2, PT, R11, UR18, PT ;  /* 0x000000120b007c0c */ /* 0x000fc4000bf46270 */
[----:B------:R-:W-:Y:S01]  /*22d0*/  LEA R222, R222, UR12, 0x1 ;  /* 0x0000000cdede7c11 */ /* 0x000fe2000f8e08ff */
[----:B------:R-:W-:Y:S01]  /*22e0*/  IMAD R7, R0, UR26, R9 ;  /* 0x0000001a00077c24 */ /* 0x000fe2000f8e0209 */
[----:B------:R-:W-:Y:S09]  /*22f0*/  @P4 BRA `(.L_x_1865) ;  /* 0x00000000005c4947 */ /* 0x000ff20003800000 */
        /* <DEDUP_REMOVED lines=23> */
.L_x_1865:
[----:B------:R-:W-:Y:S05]  /*2470*/  BSYNC.RECONVERGENT B0 ;  /* 0x0000000000007941 */ /* 0x000fea0003800200 */
.L_x_1864:
        /* <DEDUP_REMOVED lines=29> */
.L_x_1867:
[----:B------:R-:W-:Y:S05]  /*2650*/  BSYNC.RECONVERGENT B0 ;  /* 0x0000000000007941 */ /* 0x000fea0003800200 */
.L_x_1866:
        /* <DEDUP_REMOVED lines=29> */
.L_x_1869:
[----:B------:R-:W-:Y:S05]  /*2830*/  BSYNC.RECONVERGENT B0 ;  /* 0x0000000000007941 */ /* 0x000fea0003800200 */
.L_x_1868:
        /* <DEDUP_REMOVED lines=28> */
.L_x_1871:
[----:B------:R-:W-:Y:S05]  /*2a00*/  BSYNC.RECONVERGENT B0 ;  /* 0x0000000000007941 */ /* 0x000fea0003800200 */
.L_x_1870:
        /* <DEDUP_REMOVED lines=27> */
.L_x_1873:
[----:B------:R-:W-:Y:S05]  /*2bc0*/  BSYNC.RECONVERGENT B0 ;  /* 0x0000000000007941 */ /* 0x000fea0003800200 */
.L_x_1872:
        /* <DEDUP_REMOVED lines=27> */
.L_x_1875:
[----:B------:R-:W-:Y:S05]  /*2d80*/  BSYNC.RECONVERGENT B0 ;  /* 0x0000000000007941 */ /* 0x000fea0003800200 */
.L_x_1874:
        /* <DEDUP_REMOVED lines=27> */
.L_x_1877:
[----:B------:R-:W-:Y:S05]  /*2f40*/  BSYNC.RECONVERGENT B0 ;  /* 0x0000000000007941 */ /* 0x000fea0003800200 */
.L_x_1876:
[----:B------:R-:W-:Y:S01]  /*2f50*/  UIADD3 UR4, UPT, UPT, UR21, 0x1f, URZ ;  /* 0x0000001f15047890 */ /* 0x000fe2000fffe0ff */
[----:B------:R-:W-:Y:S03]  /*2f60*/  BSSY.RECONVERGENT B0, `(.L_x_1878) ;  /* 0x000001d000007945 */ /* 0x000fe60003800200 */
[----:B------:R-:W-:-:S04]  /*2f70*/  USHF.R.S32.HI UR11, URZ, 0x1f, UR4 ;  /* 0x0000001fff0b7899 */ /* 0x000fc80008011404 */
[----:B------:R-:W-:Y:S01]  /*2f80*/  ULEA.HI UR11, UR11, UR4, URZ, 0x5 ;  /* 0x000000040b0b7291 */ /* 0x000fe2000f8f28ff */
[----:B------:R-:W-:Y:S11]  /*2f90*/  @P3 BRA `(.L_x_1879) ;  /* 0x0000000000643947 */ /* 0x000ff60003800000 */
        /* <DEDUP_REMOVED lines=25> */
.L_x_1879:
[----:B------:R-:W-:Y:S05]  /*3130*/  BSYNC.RECONVERGENT B0 ;  /* 0x0000000000007941 */ /* 0x000fea0003800200 */
.L_x_1878:
[----:B------:R-:W-:Y:S01]  /*3140*/  ULEA.HI.SX32 UR14, UR11, 0xffffffff, 0x1b ;  /* 0xffffffff0b0e7891 */ /* 0x000fe2000f8fdaff */
[----:B------:R-:W-:Y:S01]  /*3150*/  BSSY.RECONVERGENT B0, `(.L_x_1880) ;  /* 0x0000020000007945 */ /* 0x000fe20003800200 */
[----:B------:R-:W-:Y:S02]  /*3160*/  USHF.L.U64.HI UR15, UR16, 0x5, UR17 ;  /* 0x00000005100f7899 */ /* 0x000fe40008010211 */
[----:B------:R-:W-:Y:S02]  /*3170*/  UIMAD UR13, UR14, -0x20, UR21 ;  /* 0xffffffe00e0d78a4 */ /* 0x000fe4000f8e0215 */
[----:B------:R-:W-:Y:S02]  /*3180*/  USHF.L.U32 UR29, UR16, 0x5, URZ ;  /* 0x00000005101d7899 */ /* 0x000fe400080006ff */
[----:B------:R-:W-:Y:S02]  /*3190*/  USHF.R.S32.HI UR34, URZ, 0x1f, UR14 ;  /* 0x0000001fff227899 */ /* 0x000fe4000801140e */
[----:B------:R-:W-:Y:S01]  /*31a0*/  ISETP.GE.AND P4, PT, R99, UR13, PT ;  /* 0x0000000d63007c0c */ /* 0x000fe2000bf86270 */
[----:B------:R-:W-:Y:S01]  /*31b0*/  UIMAD UR5, UR15, UR14, URZ ;  /* 0x0000000e0f0572a4 */ /* 0x000fe2000f8e02ff */
[----:B------:R-:W-:Y:S01]  /*31c0*/  ISETP.GE.AND P3, PT, R11, UR13, PT ;  /* 0x0000000d0b007c0c */ /* 0x000fe2000bf66270 */
[----:B------:R-:W-:-:S02]  /*31d0*/  UIMAD.WIDE.U32 UR6, UR29, UR14, URZ ;  /* 0x0000000e1d0672a5 */ /* 0x000fc4000f8e00ff */
[----:B------:R-:W-:Y:S02]  /*31e0*/  UIMAD UR5, UR34, UR29, UR5 ;  /* 0x0000001d220572a4 */ /* 0x000fe4000f8e0205 */
[----:B------:R-:W-:Y:S02]  /*31f0*/  USHF.L.U64.HI UR32, UR16, 0x4, UR17 ;  /* 0x0000000410207899 */ /* 0x000fe40008010211 */
[----:B------:R-:W-:Y:S02]  /*3200*/  USHF.L.U32 UR33, UR16, 0x4, URZ ;  /* 0x0000000410217899 */ /* 0x000fe400080006ff */
[----:B------:R-:W-:Y:S02]  /*3210*/  UIADD3 UR5, UPT, UPT, UR7, UR5, URZ ;  /* 0x0000000507057290 */ /* 0x000fe4000fffe0ff */
[----:B------:R-:W-:Y:S10]  /*3220*/  @P4 BRA `(.L_x_1881) ;  /* 0x0000000000484947 */ /* 0x000ff40003800000 */
        /* <DEDUP_REMOVED lines=18> */
.L_x_1881:
[----:B------:R-:W-:Y:S05]  /*3350*/  BSYNC.RECONVERGENT B0 ;  /* 0x0000000000007941 */ /* 0x000fea0003800200 */
.L_x_1880:
        /* <DEDUP_REMOVED lines=21> */
.L_x_1883:
[----:B------:R-:W-:Y:S05]  /*34b0*/  BSYNC.RECONVERGENT B0 ;  /* 0x0000000000007941 */ /* 0x000fea0003800200 */
.L_x_1882:
[----:B------:R-:W5:Y:S01]  /*34c0*/  LDCU.64 UR6, c[0x0][0x538] ;  /* 0x0000a700ff0677ac */ /* 0x000f620008000a00 */
[----:B------:R-:W0:Y:S01]  /*34d0*/  LDGDEPBAR ;  /* 0x00000000000079af */ /* 0x000e220000000000 */
[----:B-----5:R-:W-:-:S04]  /*34e0*/  UISETP.NE.U32.AND UP1, UPT, UR6, URZ, UPT ;  /* 0x000000ff0600728c */ /* 0x020fc8000bf25070 */
[----:B------:R-:W-:Y:S01]  /*34f0*/  UISETP.NE.AND.EX UP1, UPT, UR7, URZ, UPT, UP1 ;  /* 0x000000ff0700728c */ /* 0x000fe2000bf25310 */
[----:B------:R-:W-:Y:S01]  /*3500*/  IMAD.SHL.U32 R238, R218, 0x40, RZ ;  /* 0x00000040daee7824 */ /* 0x000fe200078e00ff */
[----:B------:R-:W-:Y:S01]  /*3510*/  BSSY.RECONVERGENT B0, `(.L_x_1884) ;  /* 0x0000032000007945 */ /* 0x000fe20003800200 */
[----:B------:R-:W-:-:S04]  /*3520*/  DEPBAR.LE SB0, 0x0 ;  /* 0x000080000000791a */ /* 0x000fc80000000000 */
[----:B------:R-:W-:-:S04]  /*3530*/  PLOP3.LUT P0, PT, PT, PT, UP1, 0x80, 0x8 ;  /* 0x000000000008781c */ /* 0x000fc80003f0f018 */
        /* <DEDUP_REMOVED lines=8> */
[----:B-1234-:R-:W-:-:S04]  /*35c0*/  IMAD.U32 R2, RZ, RZ, UR6 ;  /* 0x00000006ff027e24 */ /* 0x01efc8000f8e00ff */
[----:B------:R-:W-:-:S05]  /*35d0*/  IMAD.U32 R3, RZ, RZ, UR7 ;  /* 0x00000007ff037e24 */ /* 0x000fca000f8e00ff */
[----:B------:R-:W2:Y:S01]  /*35e0*/  @P0 LDG.E R2, desc[UR22][R2.64] ;  /* 0x0000001602020981 */ /* 0x000ea2000c1e1900 */
[----:B-----5:R-:W2:Y:S01]  /*35f0*/  @P0 MUFU.RCP R0, UR4 ;  /* 0x0000000400000d08 */ /* 0x020ea20008001000 */
[----:B------:R-:W-:Y:S01]  /*3600*/  USHF.L.U64.HI UR7, UR8, 0x5, UR9 ;  /* 0x0000000508077899 */ /* 0x000fe20008010209 */
[----:B------:R-:W-:Y:S01]  /*3610*/  SHF.R.U32.HI R216, RZ, 0x1, R218 ;  /* 0x00000001ffd87819 */ /* 0x000fe200000116da */
[----:B------:R-:W-:Y:S01]  /*3620*/  USHF.L.U32 UR16, UR8, 0x5, URZ ;  /* 0x0000000508107899 */ /* 0x000fe200080006ff */
[----:B------:R-:W-:Y:S01]  /*3630*/  LOP3.LUT R235, R212, 0x1c0, R238, 0xf8, !PT ;  /* 0x000001c0d4eb7812 */ /* 0x000fe200078ef8ee */
[----:B------:R-:W-:Y:S02]  /*3640*/  UIMAD UR4, UR7, UR14, URZ ;  /* 0x0000000e070472a4 */ /* 0x000fe4000f8e02ff */
[----:B------:R-:W-:Y:S02]  /*3650*/  UIMAD.WIDE.U32 UR36, UR16, UR14, URZ ;  /* 0x0000000e102472a5 */ /* 0x000fe4000f8e00ff */
[----:B------:R-:W-:Y:S01]  /*3660*/  UIMAD UR4, UR34, UR16, UR4 ;  /* 0x00000010220472a4 */ /* 0x000fe2000f8e0204 */
[----:B------:R-:W-:-:S03]  /*3670*/  UMOV UR5, URZ ;  /* 0x000000ff00057c82 */ /* 0x000fc60008000000 */
[----:B------:R-:W-:Y:S01]  /*3680*/  UIADD3 UR4, UPT, UPT, UR37, UR4, URZ ;  /* 0x0000000425047290 */ /* 0x000fe2000fffe0ff */
[----:B------:R-:W-:Y:S01]  /*3690*/  BAR.SYNC.DEFER_BLOCKING 0x0 ;  /* 0x0000000000007b1d */ /* 0x000fe20000010000 */
[----:B--2---:R-:W-:-:S05]  /*36a0*/  @P0 FMUL.FTZ R0, R2, R0 ;  /* 0x0000000002000220 */ /* 0x004fca0000410000 */
[----:B------:R-:W-:-:S13]  /*36b0*/  @P0 R2UR UR6, R0 ;  /* 0x00000000000602ca */ /* 0x000fda00000e0000 */
[----:B------:R-:W-:Y:S01]  /*36c0*/  @UP1 UMOV UR5, UR6 ;  /* 0x0000000600051c82 */ /* 0x000fe20008000000 */
[----:B------:R-:W-:Y:S05]  /*36d0*/  @P4 BRA `(.L_x_1885) ;  /* 0x00000000004c4947 */ /* 0x000fea0003800000 */
        /* <DEDUP_REMOVED lines=19> */
.L_x_1885:
[----:B------:R2:W-:Y:S04]  /*3810*/  STS.128 [R222+0xa000], RZ ;  /* 0x00a000ffde007388 */ /* 0x0005e80000000c00 */
[----:B------:R2:W-:Y:S02]  /*3820*/  STS.128 [R222+0xb000], RZ ;  /* 0x00b000ffde007388 */ /* 0x0005e40000000c00 */
.L_x_1886:
[----:B------:R-:W-:Y:S05]  /*3830*/  BSYNC.RECONVERGENT B0 ;  /* 0x0000000000007941 */ /* 0x000fea0003800200 */
.L_x_1884:
[----:B------:R-:W-:Y:S01]  /*3840*/  ISETP.GE.AND P0, PT, R11, UR13, PT ;  /* 0x0000000d0b007c0c */ /* 0x000fe2000bf06270 */
[C---:B------:R-:W-:Y:S01]  /*3850*/  IMAD.SHL.U32 R217, R218.reuse, 0x20, RZ ;  /* 0x00000020dad97824 */ /* 0x040fe200078e00ff */
[----:B------:R-:W-:Y:S01]  /*3860*/  LOP3.LUT R0, R218, 0x8, RZ, 0xc0, !PT ;  /* 0x00000008da007812 */ /* 0x000fe200078ec0ff */
[----:B------:R-:W-:Y:S01]  /*3870*/  BSSY.RECONVERGENT B0, `(.L_x_1887) ;  /* 0x000001f000007945 */ /* 0x000fe20003800200 */
[C---:B-1----:R-:W-:Y:S02]  /*3880*/  LOP3.LUT R2, R238.reuse, 0x200, RZ, 0xc0, !PT ;  /* 0x00000200ee027812 */ /* 0x042fe400078ec0ff */
[----:B------:R-:W-:Y:S02]  /*3890*/  LOP3.LUT R98, R235, 0x8, R216, 0x78, !PT ;  /* 0x00000008eb627812 */ /* 0x000fe400078e78d8 */
[----:B------:R-:W-:Y:S02]  /*38a0*/  LOP3.LUT R217, R217, 0x7c00, RZ, 0xc0, !PT ;  /* 0x00007c00d9d97812 */ /* 0x000fe400078ec0ff */
[----:B------:R-:W-:-:S02]  /*38b0*/  LOP3.LUT R21, R238, 0x400, RZ, 0xc0, !PT ;  /* 0x00000400ee157812 */ /* 0x000fc400078ec0ff */
[----:B------:R-:W-:Y:S01]  /*38c0*/  LOP3.LUT R0, R235, R0, RZ, 0x3c, !PT ;  /* 0x00000000eb007212 */ /* 0x000fe200078e3cff */
[----:B------:R1:W-:Y:S01]  /*38d0*/  @P0 STS.128 [R222+0xa800], RZ ;  /* 0x00a800ffde000388 */ /* 0x0003e20000000c00 */
[----:B------:R-:W-:-:S03]  /*38e0*/  IADD3 R2, PT, PT, R98, R2, R217 ;  /* 0x0000000262027210 */ /* 0x000fc60007ffe0d9 */
[----:B------:R1:W-:Y:S01]  /*38f0*/  @P0 STS.128 [R222+0xb800], RZ ;  /* 0x00b800ffde000388 */ /* 0x0003e20000000c00 */
[----:B------:R-:W-:Y:S01]  /*3900*/  IMAD R21, R0, 0x2, R21 ;  /* 0x0000000200157824 */ /* 0x000fe200078e0215 */
[----:B------:R-:W-:Y:S01]  /*3910*/  LEA R20, R2, UR12, 0x1 ;  /* 0x0000000c02147c11 */ /* 0x000fe2000f8e08ff */
[----:B------:R-:W-:Y:S06]  /*3920*/  @P0 BRA `(.L_x_1888) ;  /* 0x00000000004c0947 */ /* 0x000fec0003800000 */
[----:B------:R-:W3:Y:S01]  /*3930*/  LDCU UR6, c[0x0][0x440] ;  /* 0x00008800ff0677ac */ /* 0x000ee20008000800 */
[----:B------:R-:W-:-:S04]  /*3940*/  ULEA UR17, UP0, UR8, UR36, 0x4 ;  /* 0x0000002408117291 */ /* 0x000fc8000f8020ff */
[----:B------:R-:W-:Y:S02]  /*3950*/  ULEA.HI.X UR13, UR8, UR4, UR9, 0x4, UP0 ;  /* 0x00000004080d7291 */ /* 0x000fe400080f2409 */
[----:B------:R-:W-:-:S04]  /*3960*/  IMAD.U32 R0, RZ, RZ, UR17 ;  /* 0x00000011ff007e24 */ /* 0x000fc8000f8e00ff */
[----:B------:R-:W-:Y:S01]  /*3970*/  IMAD.U32 R3, RZ, RZ, UR13 ;  /* 0x0000000dff037e24 */ /* 0x000fe2000f8e00ff */
[----:B------:R-:W-:Y:S02]  /*3980*/  LEA R2, P2, R0, R228, 0x1 ;  /* 0x000000e400027211 */ /* 0x000fe400078408ff */
[----:B---3--:R-:W-:Y:S02]  /*3990*/  ISETP.GE.AND P1, PT, R212, UR6, PT ;  /* 0x00000006d4007c0c */ /* 0x008fe4000bf26270 */
        /* <DEDUP_REMOVED lines=12> */
.L_x_1888:
[----:B------:R-:W-:Y:S05]  /*3a60*/  BSYNC.RECONVERGENT B0 ;  /* 0x0000000000007941 */ /* 0x000fea0003800200 */
.L_x_1887:
[----:B------:R-:W-:Y:S01]  /*3a70*/  LDSM.16.M88.4 R28, [R21+UR12+0x8000] ;  /* 0x0080000c151c783b */ /* 0x000fe20008000200 */
[----:B---3--:R-:W-:Y:S01]  /*3a80*/  IMAD.MOV.U32 R2, RZ, RZ, 0x10 ;  /* 0x00000010ff027424 */ /* 0x008fe200078e00ff */
[----:B------:R-:W-:Y:S01]  /*3a90*/  LOP3.LUT P0, RZ, R218, 0x2, RZ, 0xc0, !PT ;  /* 0x00000002daff7812 */ /* 0x000fe2000780c0ff */
[----:B------:R-:W-:Y:S01]  /*3aa0*/  VIADD R22, R21, UR12 ;  /* 0x0000000c15167c36 */ /* 0x000fe20008000000 */
[----:B------:R-:W3:Y:S01]  /*3ab0*/  LDSM.16.M88.4 R8, [R20+0x2000] ;  /* 0x002000001408783b */ /* 0x000ee20000000200 */
[----:B------:R-:W-:Y:S01]  /*3ac0*/  SHF.R.U32.HI R251, RZ, 0x2, R218 ;  /* 0x00000002fffb7819 */ /* 0x000fe200000116da */
[----:B------:R-:W-:Y:S01]  /*3ad0*/  UISETP.GE.U32.AND UP1, UPT, UR21, 0x21, UPT ;  /* 0x000000211500788c */ /* 0x000fe2000bf26070 */
[----:B------:R-:W-:Y:S01]  /*3ae0*/  SEL R0, R2, 0xfffffff0, !P0 ;  /* 0xfffffff002007807 */ /* 0x000fe20004000000 */
[----:B------:R-:W4:Y:S01]  /*3af0*/  LDSM.16.M88.4 R32, [R21+UR12+0x8800] ;  /* 0x0088000c1520783b */ /* 0x000f220008000200 */
[----:B------:R-:W-:Y:S02]  /*3b00*/  LOP3.LUT P0, RZ, R218, 0x4, RZ, 0xc0, !PT ;  /* 0x00000004daff7812 */ /* 0x000fe4000780c0ff */
[----:B------:R-:W-:Y:S01]  /*3b10*/  MOV R2, 0x20 ;  /* 0x0000002000027802 */ /* 0x000fe20000000f00 */
[----:B------:R-:W5:Y:S01]  /*3b20*/  LDSM.16.M88.4 R12, [R20] ;  /* 0x00000000140c783b */ /* 0x000f620000000200 */
[C---:B------:R-:W-:Y:S01]  /*3b30*/  IMAD R44, R0.reuse, 0x2, R22 ;  /* 0x00000002002c7824 */ /* 0x040fe200078e0216 */
[----:B------:R-:W-:Y:S01]  /*3b40*/  LOP3.LUT R251, R251, 0x7, RZ, 0xc0, !PT ;  /* 0x00000007fbfb7812 */ /* 0x000fe200078ec0ff */
[--C-:B------:R-:W-:Y:S01]  /*3b50*/  IMAD R45, R0, 0x2, R20.reuse ;  /* 0x00000002002d7824 */ /* 0x100fe200078e0214 */
[----:B------:R-:W-:Y:S01]  /*3b60*/  SEL R2, R2, 0xffffffe0, !P0 ;  /* 0xffffffe002027807 */ /* 0x000fe20004000000 */
[----:B------:R-:W0:Y:S04]  /*3b70*/  LDGDEPBAR ;  /* 0x00000000000079af */ /* 0x000e280000000000 */
[----:B------:R-:W-:Y:S01]  /*3b80*/  LDSM.16.M88.4 R36, [R44+0x8000] ;  /* 0x008000002c24783b */ /* 0x000fe20000000200 */
[----:B------:R-:W-:-:S02]  /*3b90*/  IMAD R3, R2, 0x2, R20 ;  /* 0x0000000202037824 */ /* 0x000fc400078e0214 */
[----:B------:R-:W-:Y:S01]  /*3ba0*/  IMAD R2, R2, 0x2, R22 ;  /* 0x0000000202027824 */ /* 0x000fe200078e0216 */
[----:B------:R-:W2:Y:S04]  /*3bb0*/  LDSM.16.M88.4 R4, [R45+0x2000] ;  /* 0x002000002d04783b */ /* 0x000ea80000000200 */
[----:B------:R-:W1:Y:S04]  /*3bc0*/  LDSM.16.M88.4 R40, [R44+0x8800] ;  /* 0x008800002c28783b */ /* 0x000e680000000200 */
[----:B------:R-:W1:Y:S04]  /*3bd0*/  LDSM.16.M88.4 R16, [R45] ;  /* 0x000000002d10783b */ /* 0x000e680000000200 */
[----:B------:R-:W-:Y:S04]  /*3be0*/  LDSM.16.M88.4 R24, [R3+0x2000] ;  /* 0x002000000318783b */ /* 0x000fe80000000200 */
[----:B------:R-:W1:Y:S01]  /*3bf0*/  LDSM.16.M88.4 R48, [R2+0x8000] ;  /* 0x008000000230783b */ /* 0x000e620000000200 */
[C---:B---3--:R-:W-:Y:S03]  /*3c00*/  HMMA.16816.F32.BF16 R68, R8.reuse, R30, RZ ;  /* 0x0000001e0844723c */ /* 0x048fe600000418ff */
[----:B------:R-:W3:Y:S05]  /*3c10*/  LDSM.16.M88.4 R76, [R2+0x8800] ;  /* 0x00880000024c783b */ /* 0x000eea0000000200 */
[----:B----4-:R-:W-:Y:S08]  /*3c20*/  HMMA.16816.F32.BF16 R52, R8, R32, RZ ;  /* 0x000000200834723c */ /* 0x010ff000000418ff */
[-C--:B-----5:R-:W-:Y:S08]  /*3c30*/  HMMA.16816.F32.BF16 R80, R12, R28.reuse, RZ ;  /* 0x0000001c0c50723c */ /* 0x0a0ff000000418ff */
[C---:B------:R-:W-:Y:S08]  /*3c40*/  HMMA.16816.F32.BF16 R56, R8.reuse, R28, RZ ;  /* 0x0000001c0838723c */ /* 0x040ff000000418ff */
[----:B------:R-:W-:Y:S08]  /*3c50*/  HMMA.16816.F32.BF16 R60, R8, R34, RZ ;  /* 0x00000022083c723c */ /* 0x000ff000000418ff */
[C---:B------:R-:W-:Y:S08]  /*3c60*/  HMMA.16816.F32.BF16 R64, R12.reuse, R32, RZ ;  /* 0x000000200c40723c */ /* 0x040ff000000418ff */
[C---:B------:R-:W-:Y:S08]  /*3c70*/  HMMA.16816.F32.BF16 R72, R12.reuse, R30, RZ ;  /* 0x0000001e0c48723c */ /* 0x040ff000000418ff */
[----:B------:R-:W-:Y:S01]  /*3c80*/  HMMA.16816.F32.BF16 R32, R12, R34, RZ ;  /* 0x000000220c20723c */ /* 0x000fe200000418ff */
[----:B------:R-:W4:Y:S07]  /*3c90*/  LDSM.16.M88.4 R12, [R3] ;  /* 0x00000000030c783b */ /* 0x000f2e0000000200 */
[C---:B--2---:R-:W-:Y:S08]  /*3ca0*/  HMMA.16816.F32.BF16 R28, R4.reuse, R38, R68 ;  /* 0x00000026041c723c */ /* 0x044ff00000041844 */
[C---:B-1----:R-:W-:Y:S08]  /*3cb0*/  HMMA.16816.F32.BF16 R8, R4.reuse, R40, R52 ;  /* 0x000000280408723c */ /* 0x042ff00000041834 */
[-C--:B------:R-:W-:Y:S08]  /*3cc0*/  HMMA.16816.F32.BF16 R56, R4, R36.reuse, R56 ;  /* 0x000000240438723c */ /* 0x080ff00000041838 */
[----:B------:R-:W-:Y:S01]  /*3cd0*/  HMMA.16816.F32.BF16 R84, R16, R36, R80 ;  /* 0x000000241054723c */ /* 0x000fe20000041850 */
[C---:B------:R-:W-:Y:S01]  /*3ce0*/  IMAD R36, R0.reuse, 0x2, R3 ;  /* 0x0000000200247824 */ /* 0x040fe200078e0203 */
[----:B------:R-:W-:-:S06]  /*3cf0*/  LEA R0, R0, R2, 0x1 ;  /* 0x0000000200007211 */ /* 0x000fcc00078e08ff */
[-C--:B------:R-:W-:Y:S01]  /*3d00*/  HMMA.16816.F32.BF16 R52, R4, R42.reuse, R60 ;  /* 0x0000002a0434723c */ /* 0x080fe2000004183c */
[----:B------:R-:W-:Y:S07]  /*3d10*/  LDSM.16.M88.4 R4, [R36+0x2000] ;  /* 0x002000002404783b */ /* 0x000fee0000000200 */
[C---:B------:R-:W-:Y:S01]  /*3d20*/  HMMA.16816.F32.BF16 R80, R16.reuse, R42, R32 ;  /* 0x0000002a1050723c */ /* 0x040fe20000041820 */
[----:B------:R-:W1:Y:S07]  /*3d30*/  LDSM.16.M88.4 R32, [R0+0x8000] ;  /* 0x008000000020783b */ /* 0x000e6e0000000200 */
[----:B------:R-:W-:Y:S08]  /*3d40*/  HMMA.16816.F32.BF16 R60, R16, R38, R72 ;  /* 0x00000026103c723c */ /* 0x000ff00000041848 */
[C---:B------:R-:W-:Y:S01]  /*3d50*/  HMMA.16816.F32.BF16 R68, R24.reuse, R50, R28 ;  /* 0x000000321844723c */ /* 0x040fe2000004181c */
[----:B------:R-:W2:Y:S07]  /*3d60*/  LDSM.16.M88.4 R28, [R0+0x8800] ;  /* 0x00880000001c783b */ /* 0x000eae0000000200 */
[----:B---3--:R-:W-:Y:S01]  /*3d70*/  HMMA.16816.F32.BF16 R88, R24, R76, R8 ;  /* 0x0000004c1858723c */ /* 0x008fe20000041808 */
[----:B------:R-:W3:Y:S07]  /*3d80*/  LDSM.16.M88.4 R8, [R36] ;  /* 0x000000002408783b */ /* 0x000eee0000000200 */
[----:B------:R-:W-:Y:S01]  /*3d90*/  HMMA.16816.F32.BF16 R92, R16, R40, R64 ;  /* 0x00000028105c723c */ /* 0x000fe20000041840 */
[----:B------:R-:W-:Y:S04]  /*3da0*/  LDSM.16.M88.4 R16, [R20+0x6000] ;  /* 0x006000001410783b */ /* 0x000fe80000000200 */
[----:B------:R-:W5:Y:S03]  /*3db0*/  LDSM.16.M88.4 R40, [R21+UR12+0x9000] ;  /* 0x0090000c1528783b */ /* 0x000f660008000200 */
[C---:B------:R-:W-:Y:S08]  /*3dc0*/  HMMA.16816.F32.BF16 R72, R24.reuse, R48, R56 ;  /* 0x000000301848723c */ /* 0x040ff00000041838 */
[----:B------:R-:W-:Y:S08]  /*3dd0*/  HMMA.16816.F32.BF16 R64, R24, R78, R52 ;  /* 0x0000004e1840723c */ /* 0x000ff00000041834 */
[C---:B----4-:R-:W-:Y:S08]  /*3de0*/  HMMA.16816.F32.BF16 R56, R12.reuse, R48, R84 ;  /* 0x000000300c38723c */ /* 0x050ff00000041854 */
[C---:B------:R-:W-:Y:S01]  /*3df0*/  HMMA.16816.F32.BF16 R52, R12.reuse, R50, R60 ;  /* 0x000000320c34723c */ /* 0x040fe2000004183c */
[----:B------:R-:W4:Y:S04]  /*3e00*/  LDSM.16.M88.4 R48, [R21+UR12+0x9800] ;  /* 0x0098000c1530783b */ /* 0x000f280008000200 */
[----:B------:R-:W4:Y:S03]  /*3e10*/  LDSM.16.M88.4 R20, [R20+0x4000] ;  /* 0x004000001414783b */ /* 0x000f260000000200 */
[C---:B------:R-:W-:Y:S08]  /*3e20*/  HMMA.16816.F32.BF16 R24, R12.reuse, R76, R92 ;  /* 0x0000004c0c18723c */ /* 0x040ff0000004185c */
[----:B------:R-:W-:Y:S08]  /*3e30*/  HMMA.16816.F32.BF16 R12, R12, R78, R80 ;  /* 0x0000004e0c0c723c */ /* 0x000ff00000041850 */
[C---:B-1----:R-:W-:Y:S08]  /*3e40*/  HMMA.16816.F32.BF16 R60, R4.reuse, R32, R72 ;  /* 0x00000020043c723c */ /* 0x042ff00000041848 */
[C---:B------:R-:W-:Y:S08]  /*3e50*/  HMMA.16816.F32.BF16 R68, R4.reuse, R34, R68 ;  /* 0x000000220444723c */ /* 0x040ff00000041844 */
[C---:B--2---:R-:W-:Y:S08]  /*3e60*/  HMMA.16816.F32.BF16 R80, R4.reuse, R28, R88 ;  /* 0x0000001c0450723c */ /* 0x044ff00000041858 */
[----:B------:R-:W-:Y:S01]  /*3e70*/  HMMA.16816.F32.BF16 R72, R4, R30, R64 ;  /* 0x0000001e0448723c */ /* 0x000fe20000041840 */
[----:B------:R-:W-:Y:S07]  /*3e80*/  LDSM.16.M88.4 R4, [R45+0x6000] ;  /* 0x006000002d04783b */ /* 0x000fee0000000200 */
[C---:B---3--:R-:W-:Y:S08]  /*3e90*/  HMMA.16816.F32.BF16 R76, R8.reuse, R32, R56 ;  /* 0x00000020084c723c */ /* 0x048ff00000041838 */
[C---:B------:R-:W-:Y:S08]  /*3ea0*/  HMMA.16816.F32.BF16 R52, R8.reuse, R34, R52 ;  /* 0x000000220834723c */ /* 0x040ff00000041834 */
[C---:B------:R-:W-:Y:S01]  /*3eb0*/  HMMA.16816.F32.BF16 R32, R8.reuse, R28, R24 ;  /* 0x0000001c0820723c */ /* 0x040fe20000041818 */
[----:B------:R-:W-:Y:S07]  /*3ec0*/  LDSM.16.M88.4 R24, [R44+0x9800] ;  /* 0x009800002c18783b */ /* 0x000fee0000000200 */
[----:B------:R-:W-:Y:S01]  /*3ed0*/  HMMA.16816.F32.BF16 R8, R8, R30, R12 ;  /* 0x0000001e0808723c */ /* 0x000fe2000004180c */
[----:B------:R-:W1:Y:S04]  /*3ee0*/  LDSM.16.M88.4 R28, [R44+0x9000] ;  /* 0x009000002c1c783b */ /* 0x000e680000000200 */
[----:B------:R-:W-:Y:S03]  /*3ef0*/  LDSM.16.M88.4 R12, [R3+0x6000] ;  /* 0x00600000030c783b */ /* 0x000fe60000000200 */
[C---:B-----5:R-:W-:Y:S08]  /*3f00*/  HMMA.16816.F32.BF16 R60, R16.reuse, R40, R60 ;  /* 0x00000028103c723c */ /* 0x060ff0000004183c */
[C---:B------:R-:W-:Y:S08]  /*3f10*/  HMMA.16816.F32.BF16 R68, R16.reuse, R42, R68 ;  /* 0x0000002a1044723c */ /* 0x040ff00000041844 */
[C---:B----4-:R-:W-:Y:S08]  /*3f20*/  HMMA.16816.F32.BF16 R64, R16.reuse, R48, R80 ;  /* 0x000000301040723c */ /* 0x050ff00000041850 */
[----:B------:R-:W-:Y:S01]  /*3f30*/  HMMA.16816.F32.BF16 R56, R16, R50, R72 ;  /* 0x000000321038723c */ /* 0x000fe20000041848 */
[----:B------:R2:W3:Y:S07]  /*3f40*/  LDSM.16.M88.4 R16, [R45+0x4000] ;  /* 0x004000002d10783b */ /* 0x0004ee0000000200 */
[C---:B------:R-:W-:Y:S08]  /*3f50*/  HMMA.16816.F32.BF16 R84, R20.reuse, R40, R76 ;  /* 0x000000281454723c */ /* 0x040ff0000004184c */
[C---:B------:R-:W-:Y:S01]  /*3f60*/  HMMA.16816.F32.BF16 R88, R20.reuse, R42, R52 ;  /* 0x0000002a1458723c */ /* 0x040fe20000041834 */
[----:B------:R-:W4:Y:S04]  /*3f70*/  LDSM.16.M88.4 R52, [R2+0x9000] ;  /* 0x009000000234783b */ /* 0x000f280000000200 */
[----:B------:R5:W4:Y:S03]  /*3f80*/  LDSM.16.M88.4 R40, [R2+0x9800] ;  /* 0x009800000228783b */ /* 0x000b260000000200 */
[C---:B------:R-:W-:Y:S01]  /*3f90*/  HMMA.16816.F32.BF16 R76, R20.reuse, R48, R32 ;  /* 0x00000030144c723c */ /* 0x040fe20000041820 */
[----:B------:R-:W-:Y:S07]  /*3fa0*/  LDSM.16.M88.4 R32, [R0+0x9000] ;  /* 0x009000000020783b */ /* 0x000fee0000000200 */
[----:B--2---:R-:W-:Y:S01]  /*3fb0*/  HMMA.16816.F32.BF16 R44, R20, R50, R8 ;  /* 0x00000032142c723c */ /* 0x004fe20000041808 */
[----:B------:R-:W2:Y:S04]  /*3fc0*/  LDSM.16.M88.4 R8, [R3+0x4000] ;  /* 0x004000000308783b */ /* 0x000ea80000000200 */
[----:B------:R3:W-:Y:S03]  /*3fd0*/  LDSM.16.M88.4 R48, [R0+0x9800] ;  /* 0x009800000030783b */ /* 0x0007e60000000200 */
[----:B-1----:R-:W-:Y:S01]  /*3fe0*/  HMMA.16816.F32.BF16 R20, R4, R28, R60 ;  /* 0x0000001c0414723c */ /* 0x002fe2000004183c */
[----:B-----5:R-:W-:-:S07]  /*3ff0*/  IMAD.SHL.U32 R2, R218, 0x2, RZ ;  /* 0x00000002da027824 */ /* 0x020fce00078e00ff */
[----:B------:R-:W-:Y:S01]  /*4000*/  HMMA.16816.F32.BF16 R80, R4, R30, R68 ;  /* 0x0000001e0450723c */ /* 0x000fe20000041844 */
[----:B------:R-:W-:Y:S01]  /*4010*/  LOP3.LUT R252, R2, 0x6, RZ, 0xc0, !PT ;  /* 0x0000000602fc7812 */ /* 0x000fe200078ec0ff */
[----:B------:R-:W-:-:S06]  /*4020*/  IMAD.U32 R2, RZ, RZ, UR21 ;  /* 0x00000015ff027e24 */ /* 0x000fcc000f8e00ff */
[----:B------:R-:W-:Y:S01]  /*4030*/  HMMA.16816.F32.BF16 R72, R4, R24, R64 ;  /* 0x000000180448723c */ /* 0x000fe20000041840 */
[----:B---3--:R-:W-:-:S07]  /*4040*/  LOP3.LUT R0, R216, 0x1f0, RZ, 0xc0, !PT ;  /* 0x000001f0d8007812 */ /* 0x008fce00078ec0ff */
[----:B------:R-:W-:Y:S01]  /*4050*/  HMMA.16816.F32.BF16 R60, R4, R26, R56 ;  /* 0x0000001a043c723c */ /* 0x000fe20000041838 */
[----:B------:R-:W1:Y:S01]  /*4060*/  LDSM.16.M88.4 R4, [R36+0x6000] ;  /* 0x006000002404783b */ /* 0x000e620000000200 */
[----:B------:R-:W-:Y:S01]  /*4070*/  IADD3 R251, PT, PT, R251, UR28, R0 ;  /* 0x0000001cfbfb7c10 */ /* 0x000fe2000fffe000 */
[----:B------:R-:W-:-:S05]  /*4080*/  IMAD.U32 R0, RZ, RZ, UR14 ;  /* 0x0000000eff007e24 */ /* 0x000fca000f8e00ff */
[----:B------:R-:W-:Y:S01]  /*4090*/  HMMA.16816.F32.BF16 R64, R16, R28, R84 ;  /* 0x0000001c1040723c */ /* 0x000fe20000041854 */
[----:B------:R-:W-:-:S07]  /*40a0*/  LEA R0, R0, R252, 0x5 ;  /* 0x000000fc00007211 */ /* 0x000fce00078e28ff */
[C---:B------:R-:W-:Y:S08]  /*40b0*/  HMMA.16816.F32.BF16 R68, R16.reuse, R30, R88 ;  /* 0x0000001e1044723c */ /* 0x040ff00000041858 */
[C---:B------:R-:W-:Y:S08]  /*40c0*/  HMMA.16816.F32.BF16 R76, R16.reuse, R24, R76 ;  /* 0x00000018104c723c */ /* 0x040ff0000004184c */
[----:B------:R-:W-:Y:S01]  /*40d0*/  HMMA.16816.F32.BF16 R56, R16, R26, R44 ;  /* 0x0000001a1038723c */ /* 0x000fe2000004182c */
[----:B------:R3:W5:Y:S01]  /*40e0*/  LDSM.16.M88.4 R16, [R36+0x4000] ;  /* 0x004000002410783b */ /* 0x0007620000000200 */
[----:B------:R-:W-:-:S06]  /*40f0*/  DEPBAR.LE SB0, 0x0 ;  /* 0x000080000000791a */ /* 0x000fcc0000000000 */
[C---:B----4-:R-:W-:Y:S08]  /*4100*/  HMMA.16816.F32.BF16 R44, R12.reuse, R52, R20 ;  /* 0x000000340c2c723c */ /* 0x050ff00000041814 */
[C---:B------:R-:W-:Y:S08]  /*4110*/  HMMA.16816.F32.BF16 R28, R12.reuse, R54, R80 ;  /* 0x000000360c1c723c */ /* 0x040ff00000041850 */
[C---:B------:R-:W-:Y:S08]  /*4120*/  HMMA.16816.F32.BF16 R24, R12.reuse, R40, R72 ;  /* 0x000000280c18723c */ /* 0x040ff00000041848 */
[----:B------:R-:W-:Y:S08]  /*4130*/  HMMA.16816.F32.BF16 R12, R12, R42, R60 ;  /* 0x0000002a0c0c723c */ /* 0x000ff0000004183c */
[C---:B--2---:R-:W-:Y:S08]  /*4140*/  HMMA.16816.F32.BF16 R20, R8.reuse, R52, R64 ;  /* 0x000000340814723c */ /* 0x044ff00000041840 */
[C---:B------:R-:W-:Y:S08]  /*4150*/  HMMA.16816.F32.BF16 R52, R8.reuse, R54, R68 ;  /* 0x000000360834723c */ /* 0x040ff00000041844 */
[C---:B---3--:R-:W-:Y:S08]  /*4160*/  HMMA.16816.F32.BF16 R36, R8.reuse, R40, R76 ;  /* 0x000000280824723c */ /* 0x048ff0000004184c */
[----:B------:R-:W-:Y:S01]  /*4170*/  HMMA.16816.F32.BF16 R40, R8, R42, R56 ;  /* 0x0000002a0828723c */ /* 0x000fe20000041838 */
[----:B------:R-:W-:Y:S01]  /*4180*/  IADD3 R10, PT, PT, R2, -UR24, R251 ;  /* 0x80000018020a7c10 */ /* 0x000fe2000fffe0fb */
[----:B------:R-:W-:-:S04]  /*4190*/  VIADD R11, R0, 0x8 ;  /* 0x00000008000b7836 */ /* 0x000fc80000000000 */
[----:B------:R-:W-:Y:S01]  /*41a0*/  IMAD.IADD R2, R10, 0x1, -R0 ;  /* 0x000000010a027824 */ /* 0x000fe200078e0a00 */
[----:B------:R-:W-:Y:S01]  /*41b0*/  ISETP.GE.AND P1, PT, R11, UR21, PT ;  /* 0x000000150b007c0c */ /* 0x000fe2000bf26270 */
[C---:B-1----:R-:W-:Y:S01]  /*41c0*/  HMMA.16816.F32.BF16 R60, R4.reuse, R50, R12 ;  /* 0x00000032043c723c */ /* 0x042fe2000004180c */
[----:B------:R-:W-:Y:S01]  /*41d0*/  VIADD R12, R0, 0x1 ;  /* 0x00000001000c7836 */ /* 0x000fe20000000000 */
[C---:B------:R-:W-:Y:S01]  /*41e0*/  IADD3 R13, PT, PT, R10.reuse, 0x8, RZ ;  /* 0x000000080a0d7810 */ /* 0x040fe20007ffe0ff */
[----:B------:R-:W-:Y:S01]  /*41f0*/  VIADD R9, R10, 0x48 ;  /* 0x000000480a097836 */ /* 0x000fe20000000000 */
[----:B------:R-:W-:Y:S02]  /*4200*/  IABS R3, R2 ;  /* 0x0000000200037213 */ /* 0x000fe40000000000 */
[----:B------:R-:W-:Y:S01]  /*4210*/  IADD3 R14, PT, PT, R0, 0x9, RZ ;  /* 0x00000009000e7810 */ /* 0x000fe20007ffe0ff */
[----:B------:R-:W-:Y:S01]  /*4220*/  IMAD.IADD R8, R13, 0x1, -R12 ;  /* 0x000000010d087824 */ /* 0x000fe200078e0a0c */
[----:B------:R-:W-:Y:S01]  /*4230*/  HMMA.16816.F32.BF16 R44, R4, R32, R44 ;  /* 0x00000020042c723c */ /* 0x000fe2000004182c */
[----:B------:R-:W-:Y:S01]  /*4240*/  BAR.SYNC.DEFER_BLOCKING 0x0 ;  /* 0x0000000000007b1d */ /* 0x000fe20000010000 */
[----:B------:R-:W-:-:S06]  /*4250*/  ISETP.GE.AND P2, PT, R12, UR21, PT ;  /* 0x000000150c007c0c */ /* 0x000fcc000bf46270 */
[C---:B------:R-:W-:Y:S08]  /*4260*/  HMMA.16816.F32.BF16 R56, R4.reuse, R34, R28 ;  /* 0x000000220438723c */ /* 0x040ff0000004181c */
[----:B------:R-:W-:Y:S01]  /*4270*/  HMMA.16816.F32.BF16 R64, R4, R48, R24 ;  /* 0x000000300440723c */ /* 0x000fe20000041818 */
[----:B------:R-:W-:Y:S02]  /*4280*/  IMAD.IADD R4, R10, 0x1, -R12 ;  /* 0x000000010a047824 */ /* 0x000fe400078e0a0c */
[----:B------:R-:W-:-:S03]  /*4290*/  IMAD.IADD R6, R9, 0x1, -R0 ;  /* 0x0000000109067824 */ /* 0x000fc600078e0a00 */
[----:B------:R-:W-:Y:S02]  /*42a0*/  IABS R2, R4 ;  /* 0x0000000400027213 */ /* 0x000fe40000000000 */
[C---:B-----5:R-:W-:Y:S01]  /*42b0*/  HMMA.16816.F32.BF16 R20, R16.reuse, R32, R20 ;  /* 0x000000201014723c */ /* 0x060fe20000041814 */
[----:B------:R-:W-:Y:S02]  /*42c0*/  MOV R4, R3 ;  /* 0x0000000300047202 */ /* 0x000fe40000000f00 */
[----:B------:R-:W-:Y:S02]  /*42d0*/  IMAD.MOV.U32 R3, RZ, RZ, R2 ;  /* 0x000000ffff037224 */ /* 0x000fe400078e0002 */
[----:B------:R-:W-:Y:S01]  /*42e0*/  I2FP.F32.S32 R2, R4 ;  /* 0x0000000400027245 */ /* 0x000fe20000201400 */
[----:B------:R-:W-:Y:S02]  /*42f0*/  IMAD.IADD R4, R13, 0x1, -R0 ;  /* 0x000000010d047824 */ /* 0x000fe400078e0a00 */
[----:B------:R-:W-:Y:S01]  /*4300*/  HMMA.16816.F32.BF16 R52, R16, R34, R52 ;  /* 0x000000221034723c */ /* 0x000fe20000041834 */
[----:B------:R-:W-:-:S02]  /*4310*/  I2FP.F32.S32 R3, R3 ;  /* 0x0000000300037245 */ /* 0x000fc40000201400 */
[----:B------:R-:W-:-:S05]  /*4320*/  IABS R4, R4 ;  /* 0x0000000400047213 */ /* 0x000fca0000000000 */
[C---:B------:R-:W-:Y:S03]  /*4330*/  HMMA.16816.F32.BF16 R92, R16.reuse, R48, R36 ;  /* 0x00000030105c723c */ /* 0x040fe60000041824 */
[----:B------:R-:W-:Y:S01]  /*4340*/  FFMA.FTZ R21, R3, -UR5, R21 ;  /* 0x8000000503157c23 */ /* 0x000fe20008010015 */
[----:B------:R-:W-:Y:S02]  /*4350*/  IMAD.IADD R3, R10, 0x1, -R11 ;  /* 0x000000010a037824 */ /* 0x000fe400078e0a0b */
[C---:B------:R-:W-:Y:S02]  /*4360*/  FFMA.FTZ R24, R2.reuse, -UR5, R20 ;  /* 0x8000000502187c23 */ /* 0x040fe40008010014 */
[----:B------:R-:W-:Y:S01]  /*4370*/  HMMA.16816.F32.BF16 R76, R16, R50, R40 ;  /* 0x00000032104c723c */ /* 0x000fe20000041828 */
[----:B------:R-:W-:Y:S02]  /*4380*/  IABS R3, R3 ;  /* 0x0000000300037213 */ /* 0x000fe40000000000 */
[----:B------:R-:W-:Y:S01]  /*4390*/  FFMA.FTZ R25, R2, -UR5, R54 ;  /* 0x8000000502197c23 */ /* 0x000fe20008010036 */
[----:B------:R-:W-:-:S02]  /*43a0*/  VIADD R2, R10, 0x40 ;  /* 0x000000400a027836 */ /* 0x000fc40000000000 */
[----:B------:R-:W-:-:S03]  /*43b0*/  IMAD.MOV.U32 R7, RZ, RZ, R3 ;  /* 0x000000ffff077224 */ /* 0x000fc600078e0003 */
[----:B------:R-:W-:-:S04]  /*43c0*/  IADD3 R5, PT, PT, -R0, R2, RZ ;  /* 0x0000000200057210 */ /* 0x000fc80007ffe1ff */
[----:B------:R-:W-:Y:S02]  /*43d0*/  IABS R3, R5 ;  /* 0x0000000500037213 */ /* 0x000fe40000000000 */
[----:B------:R-:W-:Y:S02]  /*43e0*/  IABS R5, R6 ;  /* 0x0000000600057213 */ /* 0x000fe40000000000 */
[----:B------:R-:W-:Y:S02]  /*43f0*/  IABS R6, R8 ;  /* 0x0000000800067213 */ /* 0x000fe40000000000 */
[----:B------:R-:W-:Y:S02]  /*4400*/  I2FP.F32.S32 R8, R7 ;  /* 0x0000000700087245 */ /* 0x000fe40000201400 */
[----:B------:R-:W-:Y:S01]  /*4410*/  MOV R7, R4 ;  /* 0x0000000400077202 */ /* 0x000fe20000000f00 */
[----:B------:R-:W-:Y:S02]  /*4420*/  IMAD.MOV.U32 R4, RZ, RZ, R3 ;  /* 0x000000ffff047224 */ /* 0x000fe400078e0003 */
        /* <DEDUP_REMOVED lines=11> */
[----:B------:R-:W-:Y:S01]  /*44e0*/  IADD3 R3, PT, PT, -R11, R9, RZ ;  /* 0x000000090b037210 */ /* 0x000fe20007ffe1ff */
[----:B------:R-:W-:Y:S01]  /*44f0*/  FFMA.FTZ R18, R4, -UR5, R23 ;  /* 0x8000000504127c23 */ /* 0x000fe20008010017 */
[----:B------:R-:W-:Y:S01]  /*4500*/  IMAD.IADD R4, R9, 0x1, -R12 ;  /* 0x0000000109047824 */ /* 0x000fe200078e0a0c */
[----:B------:R-:W-:Y:S01]  /*4510*/  IABS R6, R6 ;  /* 0x0000000600067213 */ /* 0x000fe20000000000 */
[----:B------:R-:W-:Y:S01]  /*4520*/  IMAD.IADD R5, R2, 0x1, -R11 ;  /* 0x0000000102057824 */ /* 0x000fe200078e0a0b */
[----:B------:R-:W-:Y:S02]  /*4530*/  IABS R3, R3 ;  /* 0x0000000300037213 */ /* 0x000fe40000000000 */
[----:B------:R-:W-:Y:S01]  /*4540*/  IABS R4, R4 ;  /* 0x0000000400047213 */ /* 0x000fe20000000000 */
[----:B------:R-:W-:Y:S01]  /*4550*/  IMAD.MOV.U32 R7, RZ, RZ, R6 ;  /* 0x000000ffff077224 */ /* 0x000fe200078e0006 */
[----:B------:R-:W-:-:S03]  /*4560*/  IABS R5, R5 ;  /* 0x0000000500057213 */ /* 0x000fc60000000000 */
[----:B------:R-:W-:Y:S01]  /*4570*/  IMAD.MOV.U32 R6, RZ, RZ, R4 ;  /* 0x000000ffff067224 */ /* 0x000fe200078e0004 */
[----:B------:R-:W-:Y:S01]  /*4580*/  MOV R4, R3 ;  /* 0x0000000300047202 */ /* 0x000fe20000000f00 */
[----:B------:R-:W-:Y:S01]  /*4590*/  IMAD.IADD R3, R2, 0x1, -R14 ;  /* 0x0000000102037824 */ /* 0x000fe200078e0a0e */
[----:B------:R-:W-:Y:S02]  /*45a0*/  I2FP.F32.S32 R7, R7 ;  /* 0x0000000700077245 */ /* 0x000fe40000201400 */
[----:B------:R-:W-:Y:S02]  /*45b0*/  I2FP.F32.S32 R6, R6 ;  /* 0x0000000600067245 */ /* 0x000fe40000201400 */
[----:B------:R-:W-:Y:S01]  /*45c0*/  I2FP.F32.S32 R5, R5 ;  /* 0x0000000500057245 */ /* 0x000fe20000201400 */
[----:B------:R-:W-:Y:S01]  /*45d0*/  FFMA.FTZ R16, R7, -UR5, R45 ;  /* 0x8000000507107c23 */ /* 0x000fe2000801002d */
[----:B------:R-:W-:Y:S01]  /*45e0*/  I2FP.F32.S32 R4, R4 ;  /* 0x0000000400047245 */ /* 0x000fe20000201400 */
[----:B------:R-:W-:Y:S01]  /*45f0*/  FFMA.FTZ R15, R6, -UR5, R47 ;  /* 0x80000005060f7c23 */ /* 0x000fe2000801002f */
[----:B------:R-:W-:Y:S01]  /*4600*/  IABS R3, R3 ;  /* 0x0000000300037213 */ /* 0x000fe20000000000 */
[----:B------:R-:W-:-:S02]  /*4610*/  FFMA.FTZ R12, R5, -UR5, R56 ;  /* 0x80000005050c7c23 */ /* 0x000fc40008010038 */
[----:B------:R-:W-:Y:S01]  /*4620*/  FFMA.FTZ R11, R4, -UR5, R58 ;  /* 0x80000005040b7c23 */ /* 0x000fe2000801003a */
[----:B------:R-:W-:Y:S01]  /*4630*/  I2FP.F32.S32 R8, R3 ;  /* 0x0000000300087245 */ /* 0x000fe20000201400 */
[----:B------:R-:W-:Y:S06]  /*4640*/  BRA.U !UP1, `(.L_x_1889) ;  /* 0x00000001099c7547 */ /* 0x000fec000b800000 */
[----:B------:R-:W-:Y:S01]  /*4650*/  ULEA.HI.SX32 UR6, UR11, 0xfffffffe, 0x1b ;  /* 0xfffffffe0b067891 */ /* 0x000fe2000f8fdaff */
        /* <DEDUP_REMOVED lines=38> */
.L_x_1889:
[----:B------:R-:W2:Y:S01]  /*48c0*/  LDCU UR4, c[0x0][0x3e0] ;  /* 0x00007c00ff0477ac */ /* 0x000ea20008000800 */
[C---:B------:R-:W-:Y:S01]  /*48d0*/  VIADD R26, R0.reuse, 0x10 ;  /* 0x00000010001a7836 */ /* 0x040fe20000000000 */
[C---:B------:R-:W-:Y:S01]  /*48e0*/  ISETP.GE.AND P3, PT, R0.reuse, UR21, PT ;  /* 0x0000001500007c0c */ /* 0x040fe2000bf66270 */
[----:B------:R-:W-:Y:S01]  /*48f0*/  VIADD R29, R0, 0x11 ;  /* 0x00000011001d7836 */ /* 0x000fe20000000000 */
[----:B-1----:R-:W-:Y:S01]  /*4900*/  LOP3.LUT R7, R218, 0x1f, RZ, 0xc0, !PT ;  /* 0x0000001fda077812 */ /* 0x002fe200078ec0ff */
[----:B------:R-:W-:Y:S02]  /*4910*/  VIADD R30, R0, 0x18 ;  /* 0x00000018001e7836 */ /* 0x000fe40000000000 */
[----:B------:R-:W-:Y:S01]  /*4920*/  FFMA.FTZ R6, R8, -UR5, R57 ;  /* 0x8000000508067c23 */ /* 0x000fe20008010039 */
[----:B------:R-:W-:Y:S01]  /*4930*/  IMAD.IADD R4, R2, 0x1, -R26 ;  /* 0x0000000102047824 */ /* 0x000fe200078e0a1a */
[----:B------:R-:W-:Y:S01]  /*4940*/  FSEL R87, R18, -INF , !P2 ;  /* 0xff80000012577808 */ /* 0x000fe20005000000 */
[----:B------:R-:W-:Y:S01]  /*4950*/  VIADD R31, R0, 0x19 ;  /* 0x00000019001f7836 */ /* 0x000fe20000000000 */
[----:B------:R-:W-:Y:S01]  /*4960*/  ISETP.GE.AND P6, PT, R14, UR21, PT ;  /* 0x000000150e007c0c */ /* 0x000fe2000bfc6270 */
[C---:B------:R-:W-:Y:S01]  /*4970*/  IMAD.IADD R3, R2.reuse, 0x1, -R29 ;  /* 0x0000000102037824 */ /* 0x040fe200078e0a1d */
[----:B------:R-:W-:Y:S01]  /*4980*/  IABS R5, R4 ;  /* 0x0000000400057213 */ /* 0x000fe20000000000 */
[C---:B------:R-:W-:Y:S01]  /*4990*/  IMAD.IADD R0, R2.reuse, 0x1, -R30 ;  /* 0x0000000102007824 */ /* 0x040fe200078e0a1e */
[----:B------:R-:W-:Y:S01]  /*49a0*/  FSEL R17, R17, -INF , !P3 ;  /* 0xff80000011117808 */ /* 0x000fe20005800000 */
[----:B------:R-:W-:Y:S01]  /*49b0*/  IMAD.IADD R2, R2, 0x1, -R31 ;  /* 0x0000000102027824 */ /* 0x000fe200078e0a1f */
[----:B------:R-:W-:Y:S01]  /*49c0*/  IABS R4, R3 ;  /* 0x0000000300047213 */ /* 0x000fe20000000000 */
[----:B------:R-:W1:Y:S01]  /*49d0*/  LDCU UR8, c[0x0][0x45c] ;  /* 0x00008b80ff0877ac */ /* 0x000e620008000800 */
[----:B------:R-:W-:Y:S01]  /*49e0*/  IABS R3, R0 ;  /* 0x0000000000037213 */ /* 0x000fe20000000000 */
[----:B------:R-:W-:Y:S01]  /*49f0*/  IMAD.IADD R27, R10, 0x1, -R29 ;  /* 0x000000010a1b7824 */ /* 0x000fe200078e0a1d */
[----:B------:R-:W-:Y:S01]  /*4a00*/  IABS R0, R2 ;  /* 0x0000000200007213 */ /* 0x000fe20000000000 */
[----:B--2---:R-:W-:Y:S01]  /*4a10*/  UIMAD UR4, UR25, UR4, UR26 ;  /* 0x00000004190472a4 */ /* 0x004fe2000f8e021a */
[----:B------:R-:W-:Y:S01]  /*4a20*/  I2FP.F32.S32 R5, R5 ;  /* 0x0000000500057245 */ /* 0x000fe20000201400 */
[----:B------:R-:W-:Y:S01]  /*4a30*/  IMAD.MOV.U32 R2, RZ, RZ, R3 ;  /* 0x000000ffff027224 */ /* 0x000fe200078e0003 */
[----:B------:R-:W-:Y:S01]  /*4a40*/  I2FP.F32.S32 R3, R4 ;  /* 0x0000000400037245 */ /* 0x000fe20000201400 */
[----:B------:R-:W-:Y:S01]  /*4a50*/  USHF.L.U32 UR6, UR4, 0x5, URZ ;  /* 0x0000000504067899 */ /* 0x000fe200080006ff */
[----:B------:R-:W-:Y:S01]  /*4a60*/  I2FP.F32.S32 R4, R0 ;  /* 0x0000000000047245 */ /* 0x000fe20000201400 */
[----:B------:R-:W-:Y:S01]  /*4a70*/  FFMA.FTZ R0, R5, -UR5, R64 ;  /* 0x8000000505007c23 */ /* 0x000fe20008010040 */
[----:B------:R-:W-:Y:S01]  /*4a80*/  I2FP.F32.S32 R2, R2 ;  /* 0x0000000200027245 */ /* 0x000fe20000201400 */
[----:B------:R-:W-:Y:S01]  /*4a90*/  USHF.R.S32.HI UR4, URZ, 0x1f, UR6 ;  /* 0x0000001fff047899 */ /* 0x000fe20008011406 */
[----:B------:R-:W-:Y:S01]  /*4aa0*/  FSEL R16, R16, -INF , !P2 ;  /* 0xff80000010107808 */ /* 0x000fe20005000000 */
[----:B------:R-:W-:Y:S01]  /*4ab0*/  FFMA.FTZ R3, R3, -UR5, R65 ;  /* 0x8000000503037c23 */ /* 0x000fe20008010041 */
[----:B------:R-:W-:Y:S01]  /*4ac0*/  IADD3 R7, P5, P4, R96, UR6, R7 ;  /* 0x0000000660077c10 */ /* 0x000fe2000fcbe007 */
[----:B------:R-:W-:Y:S01]  /*4ad0*/  FFMA.FTZ R2, R2, -UR5, R60 ;  /* 0x8000000502027c23 */ /* 0x000fe2000801003c */
[----:B------:R-:W-:Y:S01]  /*4ae0*/  FSEL R18, R12, -INF , !P1 ;  /* 0xff8000000c127808 */ /* 0x000fe20004800000 */
[----:B------:R-:W-:Y:S01]  /*4af0*/  FFMA.FTZ R4, R4, -UR5, R61 ;  /* 0x8000000504047c23 */ /* 0x000fe2000801003d */
[----:B------:R-:W-:Y:S01]  /*4b00*/  IADD3.X R52, PT, PT, R97, UR4, RZ, P5, P4 ;  /* 0x0000000461347c10 */ /* 0x000fe2000afe84ff */
[----:B------:R-:W-:Y:S01]  /*4b10*/  IMAD.IADD R5, R9, 0x1, -R14 ;  /* 0x0000000109057824 */ /* 0x000fe200078e0a0e */
[----:B------:R-:W-:Y:S01]  /*4b20*/  ISETP.GE.AND P5, PT, R26, UR21, PT ;  /* 0x000000151a007c0c */ /* 0x000fe2000bfa6270 */
[----:B------:R-:W-:Y:S01]  /*4b30*/  UIADD3 UR9, UPT, UPT, UR31, -0x4498517b, URZ ;  /* 0xbb67ae851f097890 */ /* 0x000fe2000fffe0ff */
[----:B------:R-:W-:Y:S01]  /*4b40*/  FSEL R54, R24, -INF , !P3 ;  /* 0xff80000018367808 */ /* 0x000fe20005800000 */
[----:B------:R-:W-:Y:S01]  /*4b50*/  IMAD.WIDE.U32 R236, R7, -0x2daee0ad, RZ ;  /* 0xd2511f5307ec7825 */ /* 0x000fe200078e00ff */
[----:B------:R-:W-:Y:S01]  /*4b60*/  FSEL R86, R22, -INF , !P3 ;  /* 0xff80000016567808 */ /* 0x000fe20005800000 */
[----:B------:R-:W-:Y:S01]  /*4b70*/  UIADD3 UR4, UPT, UPT, UR30, -0x61c88647, URZ ;  /* 0x9e3779b91e047890 */ /* 0x000fe2000fffe0ff */
[----:B------:R-:W-:Y:S01]  /*4b80*/  FSEL R23, R19, -INF , !P3 ;  /* 0xff80000013177808 */ /* 0x000fe20005800000 */
[----:B------:R-:W-:Y:S01]  /*4b90*/  UIADD3 UR26, UPT, UPT, UR30, 0x3c6ef372, URZ ;  /* 0x3c6ef3721e1a7890 */ /* 0x000fe2000fffe0ff */
[----:B------:R-:W-:Y:S01]  /*4ba0*/  FSEL R48, R0, -INF , !P5 ;  /* 0xff80000000307808 */ /* 0x000fe20006800000 */
[----:B------:R-:W-:Y:S01]  /*4bb0*/  UIADD3 UR25, UPT, UPT, UR31, 0x76cf5d0a, URZ ;  /* 0x76cf5d0a1f197890 */ /* 0x000fe2000fffe0ff */
[----:B------:R-:W-:Y:S01]  /*4bc0*/  ISETP.GE.AND P4, PT, R29, UR21, PT ;  /* 0x000000151d007c0c */ /* 0x000fe2000bf86270 */
[----:B------:R-:W-:Y:S01]  /*4bd0*/  UIADD3 UR15, UPT, UPT, UR31, 0x32370b8f, URZ ;  /* 0x32370b8f1f0f7890 */ /* 0x000fe2000fffe0ff */
[----:B------:R-:W-:Y:S01]  /*4be0*/  ISETP.GE.AND P3, PT, R30, UR21, PT ;  /* 0x000000151e007c0c */ /* 0x000fe2000bf66270 */
[----:B------:R-:W-:Y:S01]  /*4bf0*/  UIADD3 UR17, UPT, UPT, UR30, -0x255992d5, URZ ;  /* 0xdaa66d2b1e117890 */ /* 0x000fe2000fffe0ff */
[----:B------:R-:W-:Y:S01]  /*4c00*/  FSEL R22, R6, -INF , !P6 ;  /* 0xff80000006167808 */ /* 0x000fe20007000000 */
[----:B------:R-:W-:Y:S01]  /*4c10*/  UIADD3 UR13, UPT, UPT, UR31, -0x126145ec, URZ ;  /* 0xed9eba141f0d7890 */ /* 0x000fe2000fffe0ff */
[----:B------:R-:W-:Y:S01]  /*4c20*/  FMNMX3.FTZ R0, R17, R16, R18, !PT ;  /* 0x0000001011007276 */ /* 0x000fe20007810012 */
[----:B------:R-:W-:Y:S01]  /*4c30*/  UIADD3 UR12, UPT, UPT, UR31, -0x56f99767, URZ ;  /* 0xa90668991f0c7890 */ /* 0x000fe2000fffe0ff */
[----:B------:R-:W-:Y:S01]  /*4c40*/  FSEL R85, R21, -INF , !P2 ;  /* 0xff80000015557808 */ /* 0x000fe20005000000 */
[----:B------:R-:W-:Y:S01]  /*4c50*/  IMAD.IADD R28, R10, 0x1, -R30 ;  /* 0x000000010a1c7824 */ /* 0x000fe200078e0a1e */
[----:B------:R-:W-:Y:S01]  /*4c60*/  FSEL R24, R15, -INF , !P2 ;  /* 0xff8000000f187808 */ /* 0x000fe20005000000 */
[----:B------:R-:W-:Y:S01]  /*4c70*/  ULEA UR6, UR27, UR10, 0x18 ;  /* 0x0000000a1b067291 */ /* 0x000fe2000f8ec0ff */
[----:B------:R-:W-:Y:S01]  /*4c80*/  ISETP.GE.AND P2, PT, R31, UR21, PT ;  /* 0x000000151f007c0c */ /* 0x000fe2000bf46270 */
[----:B------:R-:W-:Y:S01]  /*4c90*/  UIADD3 UR27, UPT, UPT, UR30, -0x4ab325aa, URZ ;  /* 0xb54cda561e1b7890 */ /* 0x000fe2000fffe0ff */
[----:B------:R-:W-:Y:S01]  /*4ca0*/  FSEL R49, R3, -INF , !P4 ;  /* 0xff80000003317808 */ /* 0x000fe20006000000 */
[--C-:B------:R-:W-:Y:S01]  /*4cb0*/  IMAD.IADD R3, R9, 0x1, -R29.reuse ;  /* 0x0000000109037824 */ /* 0x100fe200078e0a1d */
[----:B------:R-:W-:Y:S01]  /*4cc0*/  FSEL R43, R2, -INF , !P3 ;  /* 0xff800000022b7808 */ /* 0x000fe20005800000 */
[C---:B------:R-:W-:Y:S01]  /*4cd0*/  IMAD.IADD R34, R13.reuse, 0x1, -R29 ;  /* 0x000000010d227824 */ /* 0x040fe200078e0a1d */
[----:B------:R-:W-:Y:S01]  /*4ce0*/  FMNMX3.FTZ R0, R0, R22, R48, !PT ;  /* 0x0000001600007276 */ /* 0x000fe20007810030 */
[--C-:B------:R-:W-:Y:S01]  /*4cf0*/  IMAD.IADD R35, R13, 0x1, -R26.reuse ;  /* 0x000000010d237824 */ /* 0x100fe200078e0a1a */
[----:B------:R-:W-:Y:S01]  /*4d00*/  FSEL R42, R4, -INF , !P2 ;  /* 0xff800000042a7808 */ /* 0x000fe20005000000 */
[----:B------:R-:W-:Y:S01]  /*4d10*/  IMAD.IADD R4, R9, 0x1, -R26 ;  /* 0x0000000109047824 */ /* 0x000fe200078e0a1a */
[----:B------:R-:W-:Y:S01]  /*4d20*/  FMNMX3.FTZ R0, R0, R49, R43, !PT ;  /* 0x0000003100007276 */ /* 0x000fe2000781002b */
[C---:B------:R-:W-:Y:S01]  /*4d30*/  IMAD.IADD R40, R13.reuse, 0x1, -R30 ;  /* 0x000000010d287824 */ /* 0x040fe200078e0a1e */
[----:B------:R-:W-:Y:S01]  /*4d40*/  FSEL R84, R20, -INF , !P1 ;  /* 0xff80000014547808 */ /* 0x000fe20004800000 */
[--C-:B------:R-:W-:Y:S01]  /*4d50*/  IMAD.IADD R29, R13, 0x1, -R31.reuse ;  /* 0x000000010d1d7824 */ /* 0x100fe200078e0a1f */
[----:B------:R-:W-:Y:S01]  /*4d60*/  FMNMX.FTZ R0, R42, R0, !PT ;  /* 0x000000002a007209 */ /* 0x000fe20007810000 */
[----:B------:R-:W-:Y:S01]  /*4d70*/  UIADD3 UR28, UPT, UPT, UR30, 0x1715609d, URZ ;  /* 0x1715609d1e1c7890 */ /* 0x000fe2000fffe0ff */
[----:B------:R-:W-:Y:S01]  /*4d80*/  FSEL R100, R25, -INF , !P1 ;  /* 0xff80000019647808 */ /* 0x000fe20004800000 */
[----:B------:R-:W-:Y:S01]  /*4d90*/  IMAD.IADD R25, R10, 0x1, -R31 ;  /* 0x000000010a197824 */ /* 0x000fe200078e0a1f */
[----:B------:R-:W-:Y:S01]  /*4da0*/  FSEL R19, R11, -INF , !P1 ;  /* 0xff8000000b137808 */ /* 0x000fe20004800000 */
[----:B------:R-:W2:Y:S01]  /*4db0*/  SHFL.BFLY PT, R2, R0, 0x2, 0x1f ;  /* 0x0c401f0000027f89 */ /* 0x000ea200000e0000 */
[----:B------:R-:W-:Y:S01]  /*4dc0*/  IABS R4, R4 ;  /* 0x0000000400047213 */ /* 0x000fe20000000000 */
[----:B------:R-:W-:Y:S01]  /*4dd0*/  UIADD3 UR10, UPT, UPT, UR31, 0x646e171e, URZ ;  /* 0x646e171e1f0a7890 */ /* 0x000fe2000fffe0ff */
[----:B------:R-:W-:-:S02]  /*4de0*/  IABS R5, R5 ;  /* 0x0000000500057213 */ /* 0x000fc40000000000 */
[----:B------:R-:W-:Y:S02]  /*4df0*/  IABS R3, R3 ;  /* 0x0000000300037213 */ /* 0x000fe40000000000 */
[----:B------:R-:W-:Y:S02]  /*4e00*/  SHF.R.U32.HI R41, RZ, 0x5, R218 ;  /* 0x00000005ff297819 */ /* 0x000fe400000116da */
[----:B------:R-:W-:Y:S02]  /*4e10*/  I2FP.F32.S32 R3, R3 ;  /* 0x0000000300037245 */ /* 0x000fe40000201400 */
[----:B--2---:R-:W-:-:S05]  /*4e20*/  FMNMX.FTZ R0, R0, R2, !PT ;  /* 0x0000000200007209 */ /* 0x004fca0007810000 */
[----:B------:R-:W2:Y:S02]  /*4e30*/  SHFL.BFLY PT, R2, R0, 0x1, 0x1f ;  /* 0x0c201f0000027f89 */ /* 0x000ea400000e0000 */
[----:B--2---:R-:W-:Y:S01]  /*4e40*/  FMNMX.FTZ R134, R0, R2, !PT ;  /* 0x0000000200867209 */ /* 0x004fe20007810000 */
[----:B------:R-:W-:-:S03]  /*4e50*/  IMAD.IADD R2, R9, 0x1, -R30 ;  /* 0x0000000109027824 */ /* 0x000fc600078e0a1e */
[C---:B------:R-:W-:Y:S01]  /*4e60*/  FSETP.NEU.FTZ.AND P1, PT, R134.reuse, -INF , PT ;  /* 0xff8000008600780b */ /* 0x040fe20003f3d000 */
[----:B-1----:R-:W-:Y:S01]  /*4e70*/  FMUL.FTZ R0, R134, UR8 ;  /* 0x0000000886007c20 */ /* 0x002fe20008410000 */
[----:B------:R-:W-:-:S04]  /*4e80*/  IABS R2, R2 ;  /* 0x0000000200027213 */ /* 0x000fc80000000000 */
[----:B------:R-:W-:Y:S01]  /*4e90*/  FSEL R12, R0, RZ, P1 ;  /* 0x000000ff000c7208 */ /* 0x000fe20000800000 */
[----:B------:R-:W-:Y:S02]  /*4ea0*/  IMAD.IADD R0, R9, 0x1, -R31 ;  /* 0x0000000109007824 */ /* 0x000fe400078e0a1f */
[----:B------:R-:W-:-:S03]  /*4eb0*/  IMAD.SHL.U32 R9, R99, 0x200, RZ ;  /* 0x0000020063097824 */ /* 0x000fc600078e00ff */
[----:B------:R-:W-:Y:S01]  /*4ec0*/  IABS R6, R0 ;  /* 0x0000000000067213 */ /* 0x000fe20000000000 */
[----:B------:R-:W-:Y:S01]  /*4ed0*/  IMAD.MOV.U32 R0, RZ, RZ, R4 ;  /* 0x000000ffff007224 */ /* 0x000fe200078e0004 */
[----:B------:R-:W-:Y:S02]  /*4ee0*/  I2FP.F32.S32 R4, R5 ;  /* 0x0000000500047245 */ /* 0x000fe40000201400 */
[----:B------:R-:W-:Y:S01]  /*4ef0*/  LOP3.LUT R9, R98, 0x200, R9, 0xf8, !PT ;  /* 0x0000020062097812 */ /* 0x000fe200078ef809 */
[----:B------:R-:W-:Y:S01]  /*4f00*/  IMAD.MOV.U32 R5, RZ, RZ, R6 ;  /* 0x000000ffff057224 */ /* 0x000fe200078e0006 */
[----:B------:R-:W-:Y:S02]  /*4f10*/  I2FP.F32.S32 R0, R0 ;  /* 0x0000000000007245 */ /* 0x000fe40000201400 */
[----:B------:R-:W-:Y:S01]  /*4f20*/  I2FP.F32.S32 R6, R2 ;  /* 0x0000000200067245 */ /* 0x000fe20000201400 */
[----:B------:R-:W-:Y:S01]  /*4f30*/  FFMA.FTZ R2, R4, -UR5, R59 ;  /* 0x8000000504027c23 */ /* 0x000fe2000801003b */
[----:B------:R-:W-:Y:S01]  /*4f40*/  FFMA.FTZ R4, R3, -UR5, R67 ;  /* 0x8000000503047c23 */ /* 0x000fe20008010043 */
[----:B------:R-:W-:Y:S01]  /*4f50*/  FFMA.FTZ R0, R0, -UR5, R66 ;  /* 0x8000000500007c23 */ /* 0x000fe20008010042 */
[----:B------:R-:W-:Y:S01]  /*4f60*/  I2FP.F32.S32 R5, R5 ;  /* 0x0000000500057245 */ /* 0x000fe20000201400 */
[----:B------:R-:W-:Y:S01]  /*4f70*/  FFMA.FTZ R3, R6, -UR5, R62 ;  /* 0x8000000506037c23 */ /* 0x000fe2000801003e */
[----:B------:R-:W-:-:S02]  /*4f80*/  FSEL R11, R2, -INF , !P6 ;  /* 0xff800000020b7808 */ /* 0x000fc40007000000 */
[----:B------:R-:W-:Y:S01]  /*4f90*/  FSEL R39, R0, -INF , !P5 ;  /* 0xff80000000277808 */ /* 0x000fe20006800000 */
[----:B------:R-:W-:Y:S01]  /*4fa0*/  FFMA.FTZ R2, R5, -UR5, R63 ;  /* 0x8000000505027c23 */ /* 0x000fe2000801003f */
[----:B------:R-:W-:Y:S02]  /*4fb0*/  FMNMX3.FTZ R0, R23, R24, R19, !PT ;  /* 0x0000001817007276 */ /* 0x000fe40007810013 */
[----:B------:R-:W-:Y:S02]  /*4fc0*/  FSEL R38, R4, -INF , !P4 ;  /* 0xff80000004267808 */ /* 0x000fe40006000000 */
[----:B------:R-:W-:Y:S02]  /*4fd0*/  FSEL R37, R3, -INF , !P3 ;  /* 0xff80000003257808 */ /* 0x000fe40005800000 */
[----:B------:R-:W-:Y:S02]  /*4fe0*/  FMNMX3.FTZ R0, R0, R11, R39, !PT ;  /* 0x0000000b00007276 */ /* 0x000fe40007810027 */
[----:B------:R-:W-:-:S02]  /*4ff0*/  FSEL R36, R2, -INF , !P2 ;  /* 0xff80000002247808 */ /* 0x000fc40005000000 */
[----:B------:R-:W-:-:S04]  /*5000*/  FMNMX3.FTZ R0, R0, R38, R37, !PT ;  /* 0x0000002600007276 */ /* 0x000fc80007810025 */
[----:B------:R-:W-:-:S05]  /*5010*/  FMNMX.FTZ R0, R36, R0, !PT ;  /* 0x0000000024007209 */ /* 0x000fca0007810000 */
[----:B------:R-:W1:Y:S02]  /*5020*/  SHFL.BFLY PT, R2, R0, 0x2, 0x1f ;  /* 0x0c401f0000027f89 */ /* 0x000e6400000e0000 */
[----:B-1----:R-:W-:-:S05]  /*5030*/  FMNMX.FTZ R0, R0, R2, !PT ;  /* 0x0000000200007209 */ /* 0x002fca0007810000 */
[----:B------:R-:W1:Y:S02]  /*5040*/  SHFL.BFLY PT, R2, R0, 0x1, 0x1f ;  /* 0x0c201f0000027f89 */ /* 0x000e6400000e0000 */
[----:B-1----:R-:W-:-:S04]  /*5050*/  FMNMX.FTZ R132, R0, R2, !PT ;  /* 0x0000000200847209 */ /* 0x002fc80007810000 */
[C---:B------:R-:W-:Y:S01]  /*5060*/  FSETP.NEU.FTZ.AND P1, PT, R132.reuse, -INF , PT ;  /* 0xff8000008400780b */ /* 0x040fe20003f3d000 */
[----:B------:R-:W-:-:S05]  /*5070*/  FMUL.FTZ R0, R132, UR8 ;  /* 0x0000000884007c20 */ /* 0x000fca0008410000 */
[----:B------:R-:W-:Y:S01]  /*5080*/  FSEL R8, R0, RZ, P1 ;  /* 0x000000ff00087208 */ /* 0x000fe20000800000 */
[----:B------:R-:W-:Y:S01]  /*5090*/  IMAD.U32 R0, RZ, RZ, UR20 ;  /* 0x00000014ff007e24 */ /* 0x000fe2000f8e00ff */
[----:B------:R-:W-:-:S03]  /*50a0*/  LOP3.LUT P1, RZ, R218, 0x2, RZ, 0xc0, !PT ;  /* 0x00000002daff7812 */ /* 0x000fc6000782c0ff */
[----:B------:R-:W-:-:S04]  /*50b0*/  IMAD R41, R0, 0x8, R41 ;  /* 0x0000000800297824 */ /* 0x000fc800078e0229 */
[----:B------:R-:W-:-:S04]  /*50c0*/  VIADD R0, R41, 0x4 ;  /* 0x0000000429007836 */ /* 0x000fc80000000000 */
[----:B------:R-:W-:-:S04]  /*50d0*/  IMAD.WIDE.U32 R138, R0, -0x326172a9, RZ ;  /* 0xcd9e8d57008a7825 */ /* 0x000fc800078e00ff */
[----:B------:R-:W-:Y:S01]  /*50e0*/  IMAD.U32 R0, RZ, RZ, UR14 ;  /* 0x0000000eff007e24 */ /* 0x000fe2000f8e00ff */
[----:B------:R-:W-:Y:S01]  /*50f0*/  LOP3.LUT R2, R52, UR30, R139, 0x96, !PT ;  /* 0x0000001e34027c12 */ /* 0x000fe2000f8e968b */
[----:B------:R-:W-:-:S04]  /*5100*/  UIADD3 UR14, UPT, UPT, UR30, 0x78dde6e4, URZ ;  /* 0x78dde6e41e0e7890 */ /* 0x000fc8000fffe0ff */
[----:B------:R-:W-:Y:S01]  /*5110*/  IMAD.WIDE.U32 R32, R2, -0x2daee0ad, RZ ;  /* 0xd2511f5302207825 */ /* 0x000fe200078e00ff */
[----:B------:R-:W-:-:S04]  /*5120*/  LOP3.LUT R2, R0, UR31, R237, 0x96, !PT ;  /* 0x0000001f00027c12 */ /* 0x000fc8000f8e96ed */
[----:B------:R-:W-:Y:S01]  /*5130*/  LOP3.LUT R0, R236, UR9, R33, 0x96, !PT ;  /* 0x00000009ec007c12 */ /* 0x000fe2000f8e9621 */
[----:B------:R-:W-:Y:S01]  /*5140*/  IMAD.WIDE.U32 R102, R2, -0x326172a9, RZ ;  /* 0xcd9e8d5702667825 */ /* 0x000fe200078e00ff */
[----:B------:R1:W-:Y:S03]  /*5150*/  STL.64 [R1+0x18], R32 ;  /* 0x0000182001007387 */ /* 0x0003e60000100a00 */
[----:B------:R-:W-:Y:S01]  /*5160*/  IMAD.WIDE.U32 R248, R0, -0x326172a9, RZ ;  /* 0xcd9e8d5700f87825 */ /* 0x000fe200078e00ff */
[----:B------:R-:W-:-:S04]  /*5170*/  LOP3.LUT R0, R138, UR4, R103, 0x96, !PT ;  /* 0x000000048a007c12 */ /* 0x000fc8000f8e9667 */
[----:B------:R-:W-:Y:S01]  /*5180*/  LOP3.LUT R2, R102, UR26, R249, 0x96, !PT ;  /* 0x0000001a66027c12 */ /* 0x000fe2000f8e96f9 */
[----:B------:R-:W-:Y:S01]  /*5190*/  IMAD.WIDE.U32 R4, R0, -0x2daee0ad, RZ ;  /* 0xd2511f5300047825 */ /* 0x000fe200078e00ff */
[----:B------:R-:W-:Y:S03]  /*51a0*/  STL.64 [R1+0x10], R248 ;  /* 0x000010f801007387 */ /* 0x000fe60000100a00 */
[----:B------:R-:W-:Y:S01]  /*51b0*/  IMAD.WIDE.U32 R2, R2, -0x2daee0ad, RZ ;  /* 0xd2511f5302027825 */ /* 0x000fe200078e00ff */
[----:B------:R-:W-:-:S04]  /*51c0*/  LOP3.LUT R5, R32, UR25, R5, 0x96, !PT ;  /* 0x0000001920057c12 */ /* 0x000fc8000f8e9605 */
[----:B------:R-:W-:Y:S01]  /*51d0*/  LOP3.LUT R0, R4, UR15, R3, 0x96, !PT ;  /* 0x0000000f04007c12 */ /* 0x000fe2000f8e9603 */
[----:B------:R-:W-:-:S04]  /*51e0*/  IMAD.WIDE.U32 R6, R5, -0x326172a9, RZ ;  /* 0xcd9e8d5705067825 */ /* 0x000fc800078e00ff */
[----:B------:R-:W-:Y:S01]  /*51f0*/  IMAD.WIDE.U32 R20, R0, -0x326172a9, RZ ;  /* 0xcd9e8d5700147825 */ /* 0x000fe200078e00ff */
[----:B------:R-:W-:-:S03]  /*5200*/  LOP3.LUT R4, R248, UR17, R7, 0x96, !PT ;  /* 0x00000011f8047c12 */ /* 0x000fc6000f8e9607 */
[----:B------:R-:W-:Y:S01]  /*5210*/  IMAD.IADD R0, R10, 0x1, -R14 ;  /* 0x000000010a007824 */ /* 0x000fe200078e0a0e */
[----:B------:R-:W-:Y:S01]  /*5220*/  LOP3.LUT R3, R6, UR14, R21, 0x96, !PT ;  /* 0x0000000e06037c12 */ /* 0x000fe2000f8e9615 */
[----:B------:R-:W-:Y:S01]  /*5230*/  IMAD.WIDE.U32 R4, R4, -0x2daee0ad, RZ ;  /* 0xd2511f5304047825 */ /* 0x000fe200078e00ff */
[----:B-1----:R-:W-:Y:S02]  /*5240*/  LEA R33, R9, UR6, 0x1 ;  /* 0x0000000609217c11 */ /* 0x002fe4000f8e08ff */
[----:B------:R-:W-:Y:S01]  /*5250*/  IABS R0, R0 ;  /* 0x0000000000007213 */ /* 0x000fe20000000000 */
[----:B------:R-:W-:Y:S01]  /*5260*/  IMAD.WIDE.U32 R60, R3, -0x2daee0ad, RZ ;  /* 0xd2511f53033c7825 */ /* 0x000fe200078e00ff */
[----:B------:R-:W-:-:S03]  /*5270*/  LOP3.LUT R3, R2, UR13, R5, 0x96, !PT ;  /* 0x0000000d02037c12 */ /* 0x000fc6000f8e9605 */
[----:B------:R-:W-:Y:S01]  /*5280*/  FFMA.FTZ R5, R18, UR8, -R12 ;  /* 0x0000000812057c23 */ /* 0x000fe2000801080c */
[----:B------:R-:W-:Y:S01]  /*5290*/  I2FP.F32.S32 R0, R0 ;  /* 0x0000000000007245 */ /* 0x000fe20000201400 */
[----:B------:R-:W-:Y:S01]  /*52a0*/  IMAD.IADD R21, R10, 0x1, -R26 ;  /* 0x000000010a157824 */ /* 0x000fe200078e0a1a */
[----:B------:R-:W-:Y:S01]  /*52b0*/  LOP3.LUT R2, R4, UR12, R61, 0x96, !PT ;  /* 0x0000000c04027c12 */ /* 0x000fe2000f8e963d */
[----:B------:R-:W1:Y:S01]  /*52c0*/  LDC R10, c[0x0][0x4f8] ;  /* 0x00013e00ff0a7b82 */ /* 0x000e620000000800 */
[--C-:B------:R-:W-:Y:S01]  /*52d0*/  FFMA.FTZ R4, R17, UR8, -R12.reuse ;  /* 0x0000000811047c23 */ /* 0x100fe2000801080c */
[----:B------:R-:W-:Y:S01]  /*52e0*/  FFMA.FTZ R50, R0, -UR5, R53 ;  /* 0x8000000500327c23 */ /* 0x000fe20008010035 */
[----:B------:R-:W-:Y:S01]  /*52f0*/  FFMA.FTZ R0, R16, UR8, -R12 ;  /* 0x0000000810007c23 */ /* 0x000fe2000801080c */
[----:B------:R-:W-:Y:S01]  /*5300*/  IMAD.WIDE.U32 R16, R3, -0x326172a9, RZ ;  /* 0xcd9e8d5703107825 */ /* 0x000fe200078e00ff */
[----:B------:R2:W-:Y:S03]  /*5310*/  MUFU.EX2 R231, R5 ;  /* 0x0000000500e77308 */ /* 0x0005e60000000800 */
[----:B------:R-:W-:Y:S01]  /*5320*/  FFMA.FTZ R18, R39, UR8, -R8 ;  /* 0x0000000827127c23 */ /* 0x000fe20008010808 */
[----:B------:R-:W3:Y:S01]  /*5330*/  LDSM.16.MT88.4 R152, [R33+0xa000] ;  /* 0x00a000002198783b */ /* 0x000ee20000004200 */
[----:B------:R-:W-:Y:S01]  /*5340*/  IMAD.WIDE.U32 R2, R2, -0x326172a9, RZ ;  /* 0xcd9e8d5702027825 */ /* 0x000fe200078e00ff */
[----:B------:R4:W-:Y:S02]  /*5350*/  MUFU.EX2 R233, R4 ;  /* 0x0000000400e97308 */ /* 0x0009e40000000800 */
[----:B------:R-:W-:Y:S01]  /*5360*/  LDSM.16.MT88.4 R96, [R33+0xb000] ;  /* 0x00b000002160783b */ /* 0x000fe20000004200 */
[----:B------:R-:W-:Y:S01]  /*5370*/  IMAD.MOV.U32 R6, RZ, RZ, R2 ;  /* 0x000000ffff067224 */ /* 0x000fe200078e0002 */
[C---:B------:R-:W-:Y:S01]  /*5380*/  PRMT R7, R2.reuse, 0x7771, RZ ;  /* 0x0000777102077816 */ /* 0x040fe200000000ff */
[----:B------:R5:W-:Y:S01]  /*5390*/  MUFU.EX2 R232, R0 ;  /* 0x0000000000e87308 */ /* 0x000be20000000800 */
[----:B------:R-:W-:Y:S01]  /*53a0*/  IMAD.IADD R14, R13, 0x1, -R14 ;  /* 0x000000010d0e7824 */ /* 0x000fe200078e0a0e */
[----:B------:R-:W-:Y:S01]  /*53b0*/  LDSM.16.MT88.4 R204, [R33+0xa800] ;  /* 0x00a8000021cc783b */ /* 0x000fe20000004200 */
[C---:B------:R-:W-:Y:S01]  /*53c0*/  VIADD R15, R33.reuse, 0xa040 ;  /* 0x0000a040210f7836 */ /* 0x040fe20000000000 */
[----:B------:R-:W-:Y:S01]  /*53d0*/  MUFU.EX2 R137, R18 ;  /* 0x0000001200897308 */ /* 0x000fe20000000800 */
[C---:B--2---:R-:W-:Y:S01]  /*53e0*/  PRMT R5, R2.reuse, 0x7773, RZ ;  /* 0x0000777302057816 */ /* 0x044fe200000000ff */
[----:B------:R-:W-:Y:S01]  /*53f0*/  IMAD.MOV.U32 R9, RZ, RZ, 0x20 ;  /* 0x00000020ff097424 */ /* 0x000fe200078e00ff */
[----:B------:R-:W-:Y:S01]  /*5400*/  PRMT R2, R2, 0x7772, RZ ;  /* 0x0000777202027816 */ /* 0x000fe200000000ff */
[----:B------:R-:W-:Y:S01]  /*5410*/  LDSM.16.MT88.4 R208, [R33+0xb800] ;  /* 0x00b8000021d0783b */ /* 0x000fe20000004200 */
[----:B----4-:R-:W-:Y:S01]  /*5420*/  VIADD R4, R33, 0xa000 ;  /* 0x0000a00021047836 */ /* 0x010fe20000000000 */
[----:B-1----:R-:W-:-:S02]  /*5430*/  LOP3.LUT R239, R10, 0xff, RZ, 0xc0, !PT ;  /* 0x000000ff0aef7812 */ /* 0x002fc400078ec0ff */
[----:B------:R-:W-:Y:S01]  /*5440*/  PRMT R13, R2, 0x5410, R5 ;  /* 0x00005410020d7816 */ /* 0x000fe20000000005 */
[----:B------:R-:W-:Y:S01]  /*5450*/  @P0 VIADD R15, R4, 0xffffffc0 ;  /* 0xffffffc0040f0836 */ /* 0x000fe20000000000 */
[----:B-----5:R-:W-:Y:S01]  /*5460*/  LOP3.LUT R0, R16, UR27, R3, 0x96, !PT ;  /* 0x0000001b10007c12 */ /* 0x020fe2000f8e9603 */
[----:B------:R-:W-:Y:S01]  /*5470*/  FFMA.FTZ R3, R23, UR8, -R8 ;  /* 0x0000000817037c23 */ /* 0x000fe20008010808 */
[----:B------:R-:W-:Y:S01]  /*5480*/  LOP3.LUT R5, R6, 0xff, RZ, 0xc0, !PT ;  /* 0x000000ff06057812 */ /* 0x000fe200078ec0ff */
[----:B------:R-:W-:Y:S01]  /*5490*/  FFMA.FTZ R4, R22, UR8, -R12 ;  /* 0x0000000816047c23 */ /* 0x000fe2000801080c */
[----:B------:R-:W-:Y:S01]  /*54a0*/  LOP3.LUT R6, R0, 0xff, RZ, 0xc0, !PT ;  /* 0x000000ff00067812 */ /* 0x000fe200078ec0ff */
[----:B------:R1:W-:Y:S01]  /*54b0*/  MUFU.EX2 R223, R3 ;  /* 0x0000000300df7308 */ /* 0x0003e20000000800 */
[----:B------:R-:W-:Y:S01]  /*54c0*/  SEL R2, R9, 0xffffffe0, !P1 ;  /* 0xffffffe009027807 */ /* 0x000fe20004800000 */
[----:B------:R-:W-:Y:S01]  /*54d0*/  IMAD R10, R239, 0x10000, R239 ;  /* 0x00010000ef0a7824 */ /* 0x000fe200078e02ef */
[----:B------:R-:W-:Y:S01]  /*54e0*/  IABS R14, R14 ;  /* 0x0000000e000e7213 */ /* 0x000fe20000000000 */
[----:B------:R2:W4:Y:S01]  /*54f0*/  MUFU.EX2 R234, R4 ;  /* 0x0000000400ea7308 */ /* 0x0005220000000800 */
[----:B------:R-:W-:Y:S01]  /*5500*/  LDSM.16.MT88.4 R64, [R15] ;  /* 0x000000000f40783b */ /* 0x000fe20000004200 */
[----:B------:R-:W-:-:S02]  /*5510*/  IMAD.IADD R30, R33, 0x1, R2 ;  /* 0x00000001211e7824 */ /* 0x000fc400078e0202 */
[----:B------:R-:W-:Y:S01]  /*5520*/  IMAD.IADD R26, R2, 0x1, R15 ;  /* 0x00000001021a7824 */ /* 0x000fe200078e020f */
[----:B------:R-:W-:Y:S04]  /*5530*/  LDSM.16.MT88.4 R156, [R15+0x1000] ;  /* 0x001000000f9c783b */ /* 0x000fe80000004200 */
[----:B------:R-:W5:Y:S01]  /*5540*/  LDSM.16.MT88.4 R68, [R30+0xa000] ;  /* 0x00a000001e44783b */ /* 0x000f620000004200 */
[--C-:B-1----:R-:W-:Y:S01]  /*5550*/  FFMA.FTZ R3, R11, UR8, -R8.reuse ;  /* 0x000000080b037c23 */ /* 0x102fe20008010808 */
[----:B------:R-:W-:Y:S01]  /*5560*/  PRMT R11, R5, 0x5410, R7 ;  /* 0x00005410050b7816 */ /* 0x000fe20000000007 */
[--C-:B------:R-:W-:Y:S01]  /*5570*/  FFMA.FTZ R7, R24, UR8, -R8.reuse ;  /* 0x0000000818077c23 */ /* 0x100fe20008010808 */
[----:B------:R-:W-:Y:S01]  /*5580*/  PRMT R5, R0, 0x7632, R5 ;  /* 0x0000763200057816 */ /* 0x000fe20000000005 */
[----:B--2---:R-:W-:Y:S01]  /*5590*/  FFMA.FTZ R4, R19, UR8, -R8 ;  /* 0x0000000813047c23 */ /* 0x004fe20008010808 */
[----:B------:R1:W-:Y:S01]  /*55a0*/  MUFU.EX2 R230, R3 ;  /* 0x0000000300e67308 */ /* 0x0003e20000000800 */
[----:B----4-:R-:W-:Y:S01]  /*55b0*/  F2FP.BF16.F32.PACK_AB R2, R234, R231 ;  /* 0x000000e7ea02723e */ /* 0x010fe200000010ff */
[----:B------:R-:W-:Y:S01]  /*55c0*/  FFMA.FTZ R19, R49, UR8, -R12 ;  /* 0x0000000831137c23 */ /* 0x000fe2000801080c */
[----:B------:R-:W2:Y:S01]  /*55d0*/  LDSM.16.MT88.4 R80, [R26] ;  /* 0x000000001a50783b */ /* 0x000ea20000004200 */
[----:B------:R-:W4:Y:S03]  /*55e0*/  MUFU.EX2 R221, R7 ;  /* 0x0000000700dd7308 */ /* 0x000f260000000800 */
[----:B------:R-:W2:Y:S01]  /*55f0*/  LDSM.16.MT88.4 R176, [R30+0xb000] ;  /* 0x00b000001eb0783b */ /* 0x000ea20000004200 */
[----:B------:R3:W4:Y:S03]  /*5600*/  MUFU.EX2 R224, R4 ;  /* 0x0000000400e07308 */ /* 0x0007260000000800 */
[----:B------:R-:W2:Y:S01]  /*5610*/  LDSM.16.MT88.4 R172, [R26+0x1000] ;  /* 0x001000001aac783b */ /* 0x000ea20000004200 */
[----:B------:R2:W-:Y:S01]  /*5620*/  MUFU.EX2 R241, R19 ;  /* 0x0000001300f17308 */ /* 0x0005e20000000800 */
[----:B-1----:R-:W-:-:S02]  /*5630*/  LOP3.LUT R3, R0, 0xffff, RZ, 0xc0, !PT ;  /* 0x0000ffff00037812 */ /* 0x002fc400078ec0ff */
[----:B------:R-:W-:Y:S02]  /*5640*/  LDSM.16.MT88.4 R196, [R30+0xa800] ;  /* 0x00a800001ec4783b */ /* 0x000fe40000004200 */
[----:B------:R-:W-:Y:S02]  /*5650*/  SHF.R.U32.HI R3, RZ, 0x8, R3 ;  /* 0x00000008ff037819 */ /* 0x000fe40000011603 */
[----:B------:R1:W-:Y:S01]  /*5660*/  LDSM.16.MT88.4 R180, [R30+0xb800] ;  /* 0x00b800001eb4783b */ /* 0x0003e20000004200 */
[----:B---3--:R-:W-:-:S03]  /*5670*/  SHF.R.U32.HI R4, RZ, 0x18, R0 ;  /* 0x00000018ff047819 */ /* 0x008fc60000011600 */
[----:B------:R-:W-:Y:S01]  /*5680*/  LDSM.16.MT88.4 R192, [R15+0x800] ;  /* 0x000800000fc0783b */ /* 0x000fe20000004200 */
[----:B------:R-:W-:Y:S02]  /*5690*/  LOP3.LUT R0, R5, 0xff, RZ, 0xc0, !PT ;  /* 0x000000ff05007812 */ /* 0x000fe400078ec0ff */
[----:B------:R-:W-:Y:S01]  /*56a0*/  PRMT R9, R6, 0x5410, R3 ;  /* 0x0000541006097816 */ /* 0x000fe20000000003 */
[----:B------:R-:W-:Y:S01]  /*56b0*/  LDSM.16.MT88.4 R188, [R15+0x1800] ;  /* 0x001800000fbc783b */ /* 0x000fe20000004200 */
[----:B------:R-:W-:Y:S02]  /*56c0*/  PRMT R6, R0, 0x5410, R4 ;  /* 0x0000541000067816 */ /* 0x000fe40000000004 */
[----:B------:R-:W-:Y:S01]  /*56d0*/  LOP3.LUT R3, R13, 0xff00ff, RZ, 0xc0, !PT ;  /* 0x00ff00ff0d037812 */ /* 0x000fe200078ec0ff */
[----:B------:R-:W-:Y:S01]  /*56e0*/  LDSM.16.MT88.4 R200, [R26+0x800] ;  /* 0x000800001ac8783b */ /* 0x000fe20000004200 */
[--C-:B------:R-:W-:Y:S02]  /*56f0*/  HSET2.LE.AND R0, R11, R10.reuse, PT ;  /* 0x0000000a0b007233 */ /* 0x100fe40003803000 */
[----:B------:R-:W-:Y:S01]  /*5700*/  HSET2.LE.AND R4, R9, R10, PT ;  /* 0x0000000a09047233 */ /* 0x000fe20003803000 */
[----:B------:R-:W-:Y:S01]  /*5710*/  LDSM.16.MT88.4 R184, [R26+0x1800] ;  /* 0x001800001ab8783b */ /* 0x000fe20000004200 */
[----:B------:R-:W-:-:S02]  /*5720*/  F2FP.BF16.F32.PACK_AB R5, R232, R233 ;  /* 0x000000e9e805723e */ /* 0x000fc400000010ff */
[--C-:B------:R-:W-:Y:S02]  /*5730*/  HSET2.LE.AND R9, R6, R10.reuse, PT ;  /* 0x0000000a06097233 */ /* 0x100fe40003803000 */
[----:B------:R-:W-:Y:S02]  /*5740*/  HSET2.LE.AND R3, R3, R10, PT ;  /* 0x0000000a03037233 */ /* 0x000fe40003803000 */
[----:B----4-:R-:W-:Y:S02]  /*5750*/  F2FP.BF16.F32.PACK_AB R11, R221, R223 ;  /* 0x000000dfdd0b723e */ /* 0x010fe400000010ff */
[----:B------:R-:W-:Y:S02]  /*5760*/  LOP3.LUT R6, R2, R0, RZ, 0xc0, !PT ;  /* 0x0000000002067212 */ /* 0x000fe400078ec0ff */
[----:B------:R-:W-:Y:S02]  /*5770*/  F2FP.BF16.F32.PACK_AB R7, R230, R224 ;  /* 0x000000e0e607723e */ /* 0x000fe400000010ff */
[----:B------:R-:W-:-:S02]  /*5780*/  IABS R2, R21 ;  /* 0x0000001500027213 */ /* 0x000fc40000000000 */
[----:B------:R-:W-:Y:S02]  /*5790*/  LOP3.LUT R4, R5, R4, RZ, 0xc0, !PT ;  /* 0x0000000405047212 */ /* 0x000fe400078ec0ff */
[----:B------:R-:W-:Y:S02]  /*57a0*/  LOP3.LUT R5, R11, R9, RZ, 0xc0, !PT ;  /* 0x000000090b057212 */ /* 0x000fe400078ec0ff */
[----:B------:R-:W-:Y:S01]  /*57b0*/  LOP3.LUT R7, R7, R3, RZ, 0xc0, !PT ;  /* 0x0000000307077212 */ /* 0x000fe200078ec0ff */
[----:B------:R-:W-:Y:S01]  /*57c0*/  IMAD.MOV.U32 R3, RZ, RZ, R2 ;  /* 0x000000ffff037224 */ /* 0x000fe200078e0002 */
[----:B------:R-:W-:Y:S02]  /*57d0*/  IABS R9, R28 ;  /* 0x0000001c00097213 */ /* 0x000fe40000000000 */
[----:B------:R-:W-:Y:S02]  /*57e0*/  IABS R11, R25 ;  /* 0x00000019000b7213 */ /* 0x000fe40000000000 */
[----:B------:R-:W-:Y:S01]  /*57f0*/  IABS R0, R27 ;  /* 0x0000001b00007213 */ /* 0x000fe20000000000 */
[----:B------:R-:W-:Y:S01]  /*5800*/  IMAD.MOV.U32 R2, RZ, RZ, R9 ;  /* 0x000000ffff027224 */ /* 0x000fe200078e0009 */
[C---:B------:R-:W-:Y:S01]  /*5810*/  HMMA.16816.F32.BF16 R144, R4.reuse, R152, RZ ;  /* 0x000000980490723c */ /* 0x040fe200000418ff */
[----:B------:R-:W-:Y:S01]  /*5820*/  IMAD.MOV.U32 R13, RZ, RZ, R11 ;  /* 0x000000ffff0d7224 */ /* 0x000fe200078e000b */
[----:B------:R-:W-:Y:S01]  /*5830*/  I2FP.F32.S32 R11, R3 ;  /* 0x00000003000b7245 */ /* 0x000fe20000201400 */
[----:B------:R-:W-:Y:S01]  /*5840*/  IMAD.MOV.U32 R3, RZ, RZ, R14 ;  /* 0x000000ffff037224 */ /* 0x000fe200078e000e */
[----:B------:R-:W-:Y:S01]  /*5850*/  I2FP.F32.S32 R0, R0 ;  /* 0x0000000000007245 */ /* 0x000fe20000201400 */
[----:B------:R-:W-:Y:S01]  /*5860*/  FFMA.FTZ R14, R36, UR8, -R8 ;  /* 0x00000008240e7c23 */ /* 0x000fe20008010808 */
[----:B------:R-:W-:Y:S01]  /*5870*/  I2FP.F32.S32 R9, R2 ;  /* 0x0000000200097245 */ /* 0x000fe20000201400 */
[----:B------:R-:W-:Y:S01]  /*5880*/  FFMA.FTZ R32, R11, -UR5, R92 ;  /* 0x800000050b207c23 */ /* 0x000fe2000801005c */
[----:B------:R-:W-:Y:S01]  /*5890*/  I2FP.F32.S32 R2, R13 ;  /* 0x0000000d00027245 */ /* 0x000fe20000201400 */
[----:B------:R-:W-:Y:S01]  /*58a0*/  FFMA.FTZ R31, R0, -UR5, R93 ;  /* 0x80000005001f7c23 */ /* 0x000fe2000801005d */
[----:B------:R-:W-:Y:S01]  /*58b0*/  I2FP.F32.S32 R0, R3 ;  /* 0x0000000300007245 */ /* 0x000fe20000201400 */
[----:B------:R-:W-:Y:S01]  /*58c0*/  FFMA.FTZ R27, R9, -UR5, R76 ;  /* 0x80000005091b7c23 */ /* 0x000fe2000801004c */
[----:B------:R-:W-:Y:S01]  /*58d0*/  IABS R9, R40 ;  /* 0x0000002800097213 */ /* 0x000fe20000000000 */
[----:B------:R-:W-:Y:S01]  /*58e0*/  FFMA.FTZ R28, R2, -UR5, R77 ;  /* 0x80000005021c7c23 */ /* 0x000fe2000801004d */
[----:B------:R-:W-:Y:S01]  /*58f0*/  IABS R2, R35 ;  /* 0x0000002300027213 */ /* 0x000fe20000000000 */
[----:B------:R-:W-:Y:S01]  /*5900*/  FFMA.FTZ R25, R0, -UR5, R55 ;  /* 0x8000000500197c23 */ /* 0x000fe20008010037 */
[----:B------:R-:W-:Y:S01]  /*5910*/  IABS R0, R34 ;  /* 0x0000002200007213 */ /* 0x000fe20000000000 */
[----:B------:R-:W-:Y:S01]  /*5920*/  FFMA.FTZ R13, R37, UR8, -R8 ;  /* 0x00000008250d7c23 */ /* 0x000fe20008010808 */
[----:B------:R-:W-:Y:S01]  /*5930*/  IABS R11, R29 ;  /* 0x0000001d000b7213 */ /* 0x000fe20000000000 */
[----:B------:R-:W-:Y:S01]  /*5940*/  IMAD.MOV.U32 R3, RZ, RZ, R2 ;  /* 0x000000ffff037224 */ /* 0x000fe200078e0002 */
[----:B------:R-:W-:Y:S01]  /*5950*/  FSEL R29, R50, -INF , !P6 ;  /* 0xff800000321d7808 */ /* 0x000fe20007000000 */
[----:B------:R-:W-:Y:S01]  /*5960*/  IMAD.MOV.U32 R2, RZ, RZ, R0 ;  /* 0x000000ffff027224 */ /* 0x000fe200078e0000 */
[----:B------:R-:W-:Y:S01]  /*5970*/  FSEL R32, R32, -INF , !P5 ;  /* 0xff80000020207808 */ /* 0x000fe20006800000 */
[----:B------:R-:W-:Y:S01]  /*5980*/  IMAD.MOV.U32 R0, RZ, RZ, R9 ;  /* 0x000000ffff007224 */ /* 0x000fe200078e0009 */
[----:B------:R-:W-:Y:S01]  /*5990*/  I2FP.F32.S32 R9, R3 ;  /* 0x0000000300097245 */ /* 0x000fe20000201400 */
[----:B------:R-:W-:Y:S01]  /*59a0*/  MUFU.EX2 R215, R14 ;  /* 0x0000000e00d77308 */ /* 0x000fe20000000800 */
[----:B------:R-:W-:Y:S01]  /*59b0*/  I2FP.F32.S32 R2, R2 ;  /* 0x0000000200027245 */ /* 0x000fe20000201400 */
[----:B-----5:R-:W-:Y:S01]  /*59c0*/  HMMA.16816.F32.BF16 R44, R4, R68, RZ ;  /* 0x00000044042c723c */ /* 0x020fe200000418ff */
[----:B------:R-:W-:Y:S01]  /*59d0*/  I2FP.F32.S32 R3, R0 ;  /* 0x0000000000037245 */ /* 0x000fe20000201400 */
[----:B------:R-:W-:Y:S01]  /*59e0*/  FFMA.FTZ R24, R9, -UR5, R94 ;  /* 0x8000000509187c23 */ /* 0x000fe2000801005e */
[----:B------:R-:W-:Y:S01]  /*59f0*/  I2FP.F32.S32 R0, R11 ;  /* 0x0000000b00007245 */ /* 0x000fe20000201400 */
[----:B------:R-:W-:Y:S01]  /*5a00*/  FFMA.FTZ R22, R2, -UR5, R95 ;  /* 0x8000000502167c23 */ /* 0x000fe2000801005f */
[----:B------:R-:W-:Y:S01]  /*5a10*/  LOP3.LUT R2, R20, UR28, R17, 0x96, !PT ;  /* 0x0000001c14027c12 */ /* 0x000fe2000f8e9611 */
[----:B------:R-:W-:Y:S01]  /*5a20*/  FFMA.FTZ R21, R3, -UR5, R78 ;  /* 0x8000000503157c23 */ /* 0x000fe2000801004e */
[--C-:B------:R-:W-:Y:S01]  /*5a30*/  FFMA.FTZ R20, R48, UR8, -R12.reuse ;  /* 0x0000000830147c23 */ /* 0x100fe2000801080c */
[--C-:B------:R-:W-:Y:S01]  /*5a40*/  FFMA.FTZ R9, R43, UR8, -R12.reuse ;  /* 0x000000082b097c23 */ /* 0x100fe2000801080c */
[----:B------:R-:W-:Y:S01]  /*5a50*/  FFMA.FTZ R12, R42, UR8, -R12 ;  /* 0x000000082a0c7c23 */ /* 0x000fe2000801080c */
[----:B------:R-:W-:-:S04]  /*5a60*/  IMAD.WIDE.U32 R2, R2, -0x2daee0ad, RZ ;  /* 0xd2511f5302027825 */ /* 0x000fc800078e00ff */
[----:B------:R-:W-:Y:S01]  /*5a70*/  FFMA.FTZ R23, R0, -UR5, R79 ;  /* 0x8000000500177c23 */ /* 0x000fe2000801004f */
[----:B------:R3:W-:Y:S01]  /*5a80*/  MUFU.EX2 R220, R9 ;  /* 0x0000000900dc7308 */ /* 0x0007e20000000800 */
[----:B------:R-:W-:Y:S01]  /*5a90*/  FFMA.FTZ R17, R38, UR8, -R8 ;  /* 0x0000000826117c23 */ /* 0x000fe20008010808 */
[----:B------:R-:W-:Y:S01]  /*5aa0*/  FSEL R34, R24, -INF , !P5 ;  /* 0xff80000018227808 */ /* 0x000fe20006800000 */
[C---:B------:R-:W-:Y:S01]  /*5ab0*/  HMMA.16816.F32.BF16 R56, R4.reuse, R64, RZ ;  /* 0x000000400438723c */ /* 0x040fe200000418ff */
[----:B------:R-:W-:Y:S01]  /*5ac0*/  LOP3.LUT R0, R60, UR10, R3, 0x96, !PT ;  /* 0x0000000a3c007c12 */ /* 0x000fe2000f8e9603 */
[----:B------:R-:W-:Y:S01]  /*5ad0*/  IMAD.MOV.U32 R3, RZ, RZ, R2 ;  /* 0x000000ffff037224 */ /* 0x000fe200078e0002 */
[----:B------:R4:W5:Y:S01]  /*5ae0*/  MUFU.EX2 R219, R12 ;  /* 0x0000000c00db7308 */ /* 0x0009620000000800 */
[----:B------:R-:W-:Y:S02]  /*5af0*/  PRMT R11, R2, 0x7771, RZ ;  /* 0x00007771020b7816 */ /* 0x000fe400000000ff */
[----:B------:R-:W-:Y:S01]  /*5b00*/  FSEL R24, R31, -INF , !P4 ;  /* 0xff8000001f187808 */ /* 0x000fe20006000000 */
[----:B------:R5:W5:Y:S01]  /*5b10*/  MUFU.EX2 R213, R20 ;  /* 0x0000001400d57308 */ /* 0x000b620000000800 */
[----:B------:R-:W-:Y:S01]  /*5b20*/  LOP3.LUT R3, R3, 0xff, RZ, 0xc0, !PT ;  /* 0x000000ff03037812 */ /* 0x000fe200078ec0ff */
[----:B-1----:R-:W-:Y:S01]  /*5b30*/  IMAD.WIDE.U32 R30, R41, -0x326172a9, RZ ;  /* 0xcd9e8d57291e7825 */ /* 0x002fe200078e00ff */
[----:B--2---:R-:W-:Y:S01]  /*5b40*/  FSEL R19, R28, -INF , !P2 ;  /* 0xff8000001c137808 */ /* 0x004fe20005000000 */
[----:B------:R1:W2:Y:S01]  /*5b50*/  MUFU.EX2 R214, R13 ;  /* 0x0000000d00d67308 */ /* 0x0002a20000000800 */
[C---:B---3--:R-:W-:Y:S01]  /*5b60*/  PRMT R9, R2.reuse, 0x7773, RZ ;  /* 0x0000777302097816 */ /* 0x048fe200000000ff */
[----:B------:R-:W-:Y:S01]  /*5b70*/  HMMA.16816.F32.BF16 R72, R4, R80, RZ ;  /* 0x000000500448723c */ /* 0x000fe200000418ff */
[----:B------:R-:W-:Y:S01]  /*5b80*/  PRMT R2, R2, 0x7772, RZ ;  /* 0x0000777202027816 */ /* 0x000fe200000000ff */
[----:B------:R-:W3:Y:S01]  /*5b90*/  MUFU.EX2 R240, R17 ;  /* 0x0000001100f07308 */ /* 0x000ee20000000800 */
[----:B------:R-:W-:-:S02]  /*5ba0*/  PRMT R8, R3, 0x5410, R11 ;  /* 0x0000541003087816 */ /* 0x000fc4000000000b */
[----:B------:R-:W-:Y:S02]  /*5bb0*/  PRMT R16, R2, 0x5410, R9 ;  /* 0x0000541002107816 */ /* 0x000fe40000000009 */
[C---:B------:R-:W-:Y:S01]  /*5bc0*/  LOP3.LUT R2, R0.reuse, 0xffff, RZ, 0xc0, !PT ;  /* 0x0000ffff00027812 */ /* 0x040fe200078ec0ff */
[C---:B------:R-:W-:Y:S01]  /*5bd0*/  HMMA.16816.F32.BF16 R88, R4.reuse, R96, RZ ;  /* 0x000000600458723c */ /* 0x040fe200000418ff */
[C---:B------:R-:W-:Y:S02]  /*5be0*/  PRMT R3, R0.reuse, 0x7632, R3 ;  /* 0x0000763200037816 */ /* 0x040fe40000000003 */
[----:B----4-:R-:W-:Y:S02]  /*5bf0*/  LOP3.LUT R12, R0, 0xff, RZ, 0xc0, !PT ;  /* 0x000000ff000c7812 */ /* 0x010fe400078ec0ff */
[----:B------:R-:W-:Y:S02]  /*5c00*/  SHF.R.U32.HI R9, RZ, 0x18, R0 ;  /* 0x00000018ff097819 */ /* 0x000fe40000011600 */
[----:B------:R-:W-:Y:S01]  /*5c10*/  SHF.R.U32.HI R11, RZ, 0x8, R2 ;  /* 0x00000008ff0b7819 */ /* 0x000fe20000011602 */
[----:B------:R-:W-:Y:S01]  /*5c20*/  HMMA.16816.F32.BF16 R104, R4, R176, RZ ;  /* 0x000000b00468723c */ /* 0x000fe200000418ff */
[----:B------:R-:W-:-:S02]  /*5c30*/  HSET2.LE.AND R0, R8, R10, PT ;  /* 0x0000000a08007233 */ /* 0x000fc40003803000 */
[----:B-----5:R-:W-:Y:S02]  /*5c40*/  F2FP.BF16.F32.PACK_AB R2, R219, R220 ;  /* 0x000000dcdb02723e */ /* 0x020fe400000010ff */
[----:B------:R-:W-:Y:S02]  /*5c50*/  FSEL R20, R27, -INF , !P3 ;  /* 0xff8000001b147808 */ /* 0x000fe40005800000 */
[----:B------:R-:W-:Y:S01]  /*5c60*/  LOP3.LUT R170, R2, R0, RZ, 0xc0, !PT ;  /* 0x0000000002aa7212 */ /* 0x000fe200078ec0ff */
[----:B------:R-:W-:Y:S01]  /*5c70*/  HMMA.16816.F32.BF16 R120, R4, R156, RZ ;  /* 0x0000009c0478723c */ /* 0x000fe200000418ff */
[----:B------:R-:W-:Y:S02]  /*5c80*/  FMNMX3.FTZ R0, R54, R85, R84, !PT ;  /* 0x0000005536007276 */ /* 0x000fe40007810054 */
[----:B------:R-:W-:Y:S02]  /*5c90*/  PRMT R11, R12, 0x5410, R11 ;  /* 0x000054100c0b7816 */ /* 0x000fe4000000000b */
[----:B------:R-:W-:-:S02]  /*5ca0*/  FMNMX3.FTZ R2, R0, R29, R32, !PT ;  /* 0x0000001d00027276 */ /* 0x000fc40007810020 */
[----:B------:R-:W-:Y:S01]  /*5cb0*/  FSEL R25, R25, -INF , !P6 ;  /* 0xff80000019197808 */ /* 0x000fe20007000000 */
[C---:B------:R-:W-:Y:S01]  /*5cc0*/  HMMA.16816.F32.BF16 R164, R4.reuse, R172, RZ ;  /* 0x000000ac04a4723c */ /* 0x040fe200000418ff */
[----:B------:R-:W-:Y:S02]  /*5cd0*/  FMNMX3.FTZ R2, R2, R24, R20, !PT ;  /* 0x0000001802027276 */ /* 0x000fe40007810014 */
[----:B------:R-:W-:Y:S02]  /*5ce0*/  FMNMX3.FTZ R0, R86, R87, R100, !PT ;  /* 0x0000005756007276 */ /* 0x000fe40007810064 */
[----:B------:R-:W-:Y:S02]  /*5cf0*/  FMNMX.FTZ R12, R19, R2, !PT ;  /* 0x00000002130c7209 */ /* 0x000fe40007810000 */
[----:B------:R-:W-:Y:S01]  /*5d00*/  FSEL R22, R22, -INF , !P4 ;  /* 0xff80000016167808 */ /* 0x000fe20006000000 */
[----:B------:R-:W-:Y:S01]  /*5d10*/  HMMA.16816.F32.BF16 R148, R4, R154, RZ ;  /* 0x0000009a0494723c */ /* 0x000fe200000418ff */
[----:B------:R-:W-:Y:S01]  /*5d20*/  FSEL R27, R21, -INF , !P3 ;  /* 0xff800000151b7808 */ /* 0x000fe20005800000 */
[----:B------:R-:W4:Y:S01]  /*5d30*/  SHFL.BFLY PT, R14, R12, 0x2, 0x1f ;  /* 0x0c401f000c0e7f89 */ /* 0x000f2200000e0000 */
[----:B------:R-:W-:-:S02]  /*5d40*/  FMNMX3.FTZ R0, R0, R25, R34, !PT ;  /* 0x0000001900007276 */ /* 0x000fc40007810022 */
[----:B------:R-:W-:Y:S02]  /*5d50*/  LOP3.LUT R3, R3, 0xff, RZ, 0xc0, !PT ;  /* 0x000000ff03037812 */ /* 0x000fe400078ec0ff */
[----:B------:R-:W-:Y:S01]  /*5d60*/  FSEL R23, R23, -INF , !P2 ;  /* 0xff80000017177808 */ /* 0x000fe20005000000 */
[C---:B------:R-:W-:Y:S01]  /*5d70*/  HMMA.16816.F32.BF16 R36, R4.reuse, R70, RZ ;  /* 0x000000460424723c */ /* 0x040fe200000418ff */
[----:B-1----:R-:W-:Y:S02]  /*5d80*/  FMNMX3.FTZ R13, R0, R22, R27, !PT ;  /* 0x00000016000d7276 */ /* 0x002fe4000781001b */
[----:B------:R-:W-:Y:S02]  /*5d90*/  PRMT R9, R3, 0x5410, R9 ;  /* 0x0000541003097816 */ /* 0x000fe40000000009 */
[----:B------:R-:W-:Y:S02]  /*5da0*/  HSET2.LE.AND R3, R11, R10, PT ;  /* 0x0000000a0b037233 */ /* 0x000fe40003803000 */
[----:B------:R-:W-:Y:S01]  /*5db0*/  F2FP.BF16.F32.PACK_AB R8, R241, R213 ;  /* 0x000000d5f108723e */ /* 0x000fe200000010ff */
[----:B------:R-:W-:Y:S01]  /*5dc0*/  HMMA.16816.F32.BF16 R60, R4, R66, RZ ;  /* 0x00000042043c723c */ /* 0x000fe200000418ff */
[----:B------:R-:W-:-:S02]  /*5dd0*/  FMNMX.FTZ R13, R23, R13, !PT ;  /* 0x0000000d170d7209 */ /* 0x000fc40007810000 */
[----:B------:R-:W-:Y:S02]  /*5de0*/  LOP3.LUT R0, R16, 0xff00ff, RZ, 0xc0, !PT ;  /* 0x00ff00ff10007812 */ /* 0x000fe400078ec0ff */
[----:B------:R-:W-:Y:S02]  /*5df0*/  LOP3.LUT R168, R8, R3, RZ, 0xc0, !PT ;  /* 0x0000000308a87212 */ /* 0x000fe400078ec0ff */
[----:B------:R-:W1:Y:S01]  /*5e00*/  SHFL.BFLY PT, R3, R13, 0x2, 0x1f ;  /* 0x0c401f000d037f89 */ /* 0x000e6200000e0000 */
[--C-:B------:R-:W-:Y:S01]  /*5e10*/  HSET2.LE.AND R0, R0, R10.reuse, PT ;  /* 0x0000000a00007233 */ /* 0x100fe20003803000 */
[----:B------:R-:W-:Y:S01]  /*5e20*/  HMMA.16816.F32.BF16 R76, R4, R82, RZ ;  /* 0x00000052044c723c */ /* 0x000fe200000418ff */
[----:B--2---:R-:W-:Y:S02]  /*5e30*/  F2FP.BF16.F32.PACK_AB R2, R215, R214 ;  /* 0x000000d6d702723e */ /* 0x004fe400000010ff */
[----:B------:R-:W-:Y:S02]  /*5e40*/  HSET2.LE.AND R9, R9, R10, PT ;  /* 0x0000000a09097233 */ /* 0x000fe40003803000 */
[----:B------:R-:W-:-:S02]  /*5e50*/  LOP3.LUT R171, R2, R0, RZ, 0xc0, !PT ;  /* 0x0000000002ab7212 */ /* 0x000fc400078ec0ff */
[----:B----4-:R-:W-:Y:S01]  /*5e60*/  FMNMX.FTZ R0, R12, R14, !PT ;  /* 0x0000000e0c007209 */ /* 0x010fe20007810000 */
[----:B------:R-:W-:Y:S01]  /*5e70*/  HMMA.16816.F32.BF16 R92, R4, R98, RZ ;  /* 0x00000062045c723c */ /* 0x000fe200000418ff */
[----:B------:R-:W-:Y:S02]  /*5e80*/  LOP3.LUT R2, R52, UR30, R31, 0x96, !PT ;  /* 0x0000001e34027c12 */ /* 0x000fe4000f8e961f */
[----:B---3--:R-:W-:-:S03]  /*5e90*/  F2FP.BF16.F32.PACK_AB R11, R240, R137 ;  /* 0x00000089f00b723e */ /* 0x008fc600000010ff */
[----:B------:R-:W-:Y:S01]  /*5ea0*/  IMAD.WIDE.U32 R246, R2, -0x2daee0ad, RZ ;  /* 0xd2511f5302f67825 */ /* 0x000fe200078e00ff */
[----:B------:R-:W-:Y:S01]  /*5eb0*/  LOP3.LUT R169, R11, R9, RZ, 0xc0, !PT ;  /* 0x000000090ba97212 */ /* 0x000fe200078ec0ff */
[----:B------:R-:W-:Y:S03]  /*5ec0*/  HMMA.16816.F32.BF16 R108, R4, R178, RZ ;  /* 0x000000b2046c723c */ /* 0x000fe600000418ff */
[----:B------:R-:W-:-:S05]  /*5ed0*/  LOP3.LUT R2, R236, UR9, R247, 0x96, !PT ;  /* 0x00000009ec027c12 */ /* 0x000fca000f8e96f7 */
[----:B------:R-:W-:Y:S01]  /*5ee0*/  HMMA.16816.F32.BF16 R124, R4, R158, RZ ;  /* 0x0000009e047c723c */ /* 0x000fe200000418ff */
[----:B------:R-:W-:Y:S01]  /*5ef0*/  IMAD.WIDE.U32 R244, R2, -0x326172a9, RZ ;  /* 0xcd9e8d5702f47825 */ /* 0x000fe200078e00ff */
[----:B------:R-:W-:-:S06]  /*5f00*/  LOP3.LUT R2, R30, UR4, R103, 0x96, !PT ;  /* 0x000000041e027c12 */ /* 0x000fcc000f8e9667 */
[----:B------:R-:W-:Y:S01]  /*5f10*/  HMMA.16816.F32.BF16 R48, R4, R174, RZ ;  /* 0x000000ae0430723c */ /* 0x000fe200000418ff */
[----:B------:R-:W2:Y:S01]  /*5f20*/  SHFL.BFLY PT, R5, R0, 0x1, 0x1f ;  /* 0x0c201f0000057f89 */ /* 0x000ea200000e0000 */
[----:B-1----:R-:W-:Y:S01]  /*5f30*/  FMNMX.FTZ R4, R13, R3, !PT ;  /* 0x000000030d047209 */ /* 0x002fe20007810000 */
[----:B------:R-:W-:Y:S01]  /*5f40*/  IMAD.WIDE.U32 R2, R2, -0x2daee0ad, RZ ;  /* 0xd2511f5302027825 */ /* 0x000fe200078e00ff */
[----:B------:R-:W-:-:S03]  /*5f50*/  LOP3.LUT R6, R102, UR26, R245, 0x96, !PT ;  /* 0x0000001a66067c12 */ /* 0x000fc6000f8e96f5 */
[----:B------:R-:W1:Y:S01]  /*5f60*/  SHFL.BFLY PT, R8, R4, 0x1, 0x1f ;  /* 0x0c201f0004087f89 */ /* 0x000e6200000e0000 */
[----:B------:R-:W-:Y:S01]  /*5f70*/  HMMA.16816.F32.BF16 R40, R168, R196, R44 ;  /* 0x000000c4a828723c */ /* 0x000fe2000004182c */
[----:B------:R-:W-:-:S07]  /*5f80*/  IMAD.WIDE.U32 R6, R6, -0x2daee0ad, RZ ;  /* 0xd2511f5306067825 */ /* 0x000fce00078e00ff */
[C---:B------:R-:W-:Y:S08]  /*5f90*/  HMMA.16816.F32.BF16 R144, R168.reuse, R204, R144 ;  /* 0x000000cca890723c */ /* 0x040ff00000041890 */
[----:B------:R-:W-:Y:S01]  /*5fa0*/  HMMA.16816.F32.BF16 R56, R168, R192, R56 ;  /* 0x000000c0a838723c */ /* 0x000fe20000041838 */
[----:B--2---:R-:W-:Y:S02]  /*5fb0*/  FMNMX.FTZ R136, R0, R5, !PT ;  /* 0x0000000500887209 */ /* 0x004fe40007810000 */
[----:B------:R-:W-:-:S02]  /*5fc0*/  LOP3.LUT R5, R246, UR25, R3, 0x96, !PT ;  /* 0x00000019f6057c12 */ /* 0x000fc4000f8e9603 */
[C---:B------:R-:W-:Y:S01]  /*5fd0*/  FSETP.NEU.FTZ.AND P1, PT, R136.reuse, -INF , PT ;  /* 0xff8000008800780b */ /* 0x040fe20003f3d000 */
[----:B------:R-:W-:Y:S01]  /*5fe0*/  FMUL.FTZ R0, R136, UR8 ;  /* 0x0000000888007c20 */ /* 0x000fe20008410000 */
[----:B------:R-:W-:Y:S01]  /*5ff0*/  LOP3.LUT R3, R2, UR15, R7, 0x96, !PT ;  /* 0x0000000f02037c12 */ /* 0x000fe2000f8e9607 */
[----:B------:R-:W-:Y:S01]  /*6000*/  IMAD.WIDE.U32 R12, R5, -0x326172a9, RZ ;  /* 0xcd9e8d57050c7825 */ /* 0x000fe200078e00ff */
[----:B-1----:R-:W-:Y:S01]  /*6010*/  FMNMX.FTZ R135, R4, R8, !PT ;  /* 0x0000000804877209 */ /* 0x002fe20007810000 */
        /* <DEDUP_REMOVED lines=25> */
[--C-:B------:R-:W-:Y:S01]  /*61b0*/  FFMA.FTZ R15, R22, UR8, -R0.reuse ;  /* 0x00000008160f7c23 */ /* 0x100fe20008010800 */
[C---:B------:R-:W-:Y:S01]  /*61c0*/  HMMA.16816.F32.BF16 R164, R168.reuse, R184, R164 ;  /* 0x000000b8a8a4723c */ /* 0x040fe200000418a4 */
[----:B------:R3:W-:Y:S04]  /*61d0*/  MUFU.EX2 R28, R4 ;  /* 0x00000004001c7308 */ /* 0x0007e80000000800 */
[----:B------:R4:W-:Y:S03]  /*61e0*/  MUFU.EX2 R26, R7 ;  /* 0x00000007001a7308 */ /* 0x0009e60000000800 */
[----:B------:R-:W-:Y:S01]  /*61f0*/  HMMA.16816.F32.BF16 R148, R168, R206, R148 ;  /* 0x000000cea894723c */ /* 0x000fe20000041894 */
[----:B-1----:R-:W-:Y:S01]  /*6200*/  LOP3.LUT R3, R8, UR12, R17, 0x96, !PT ;  /* 0x0000000c08037c12 */ /* 0x002fe2000f8e9611 */
[----:B------:R-:W-:-:S04]  /*6210*/  FFMA.FTZ R8, R100, UR8, -R0 ;  /* 0x0000000864087c23 */ /* 0x000fc80008010800 */
[----:B---3--:R-:W-:Y:S02]  /*6220*/  IMAD.WIDE.U32 R4, R3, -0x326172a9, RZ ;  /* 0xcd9e8d5703047825 */ /* 0x008fe400078e00ff */
[C---:B------:R-:W-:Y:S02]  /*6230*/  HMMA.16816.F32.BF16 R44, R168.reuse, R198, R36 ;  /* 0x000000c6a82c723c */ /* 0x040fe40000041824 */
[----:B------:R-:W-:Y:S01]  /*6240*/  IMAD.MOV.U32 R3, RZ, RZ, R4 ;  /* 0x000000ffff037224 */ /* 0x000fe200078e0004 */
[C---:B------:R-:W-:Y:S02]  /*6250*/  PRMT R11, R4.reuse, 0x7771, RZ ;  /* 0x00007771040b7816 */ /* 0x040fe400000000ff */
[C---:B------:R-:W-:Y:S02]  /*6260*/  PRMT R9, R4.reuse, 0x7773, RZ ;  /* 0x0000777304097816 */ /* 0x040fe400000000ff */
[----:B----4-:R-:W-:Y:S01]  /*6270*/  PRMT R7, R4, 0x7772, RZ ;  /* 0x0000777204077816 */ /* 0x010fe200000000ff */
[--C-:B------:R-:W-:Y:S01]  /*6280*/  FFMA.FTZ R4, R25, UR8, -R0.reuse ;  /* 0x0000000819047c23 */ /* 0x100fe20008010800 */
[----:B------:R-:W-:Y:S01]  /*6290*/  LOP3.LUT R6, R3, 0xff, RZ, 0xc0, !PT ;  /* 0x000000ff03067812 */ /* 0x000fe200078ec0ff */
[----:B------:R1:W-:Y:S01]  /*62a0*/  MUFU.EX2 R25, R8 ;  /* 0x0000000800197308 */ /* 0x0003e20000000800 */
[----:B------:R-:W-:Y:S01]  /*62b0*/  LOP3.LUT R3, R12, UR27, R5, 0x96, !PT ;  /* 0x0000001b0c037c12 */ /* 0x000fe2000f8e9605 */
[----:B------:R-:W-:Y:S01]  /*62c0*/  HMMA.16816.F32.BF16 R60, R168, R194, R60 ;  /* 0x000000c2a83c723c */ /* 0x000fe2000004183c */
[----:B------:R-:W-:Y:S01]  /*62d0*/  PRMT R6, R6, 0x5410, R11 ;  /* 0x0000541006067816 */ /* 0x000fe2000000000b */
[----:B------:R3:W4:Y:S01]  /*62e0*/  MUFU.EX2 R29, R4 ;  /* 0x00000004001d7308 */ /* 0x0007220000000800 */
[----:B------:R-:W-:Y:S01]  /*62f0*/  PRMT R9, R7, 0x5410, R9 ;  /* 0x0000541007097816 */ /* 0x000fe20000000009 */
[----:B------:R-:W-:Y:S01]  /*6300*/  FFMA.FTZ R11, R23, UR8, -R0 ;  /* 0x00000008170b7c23 */ /* 0x000fe20008010800 */
[----:B------:R-:W-:-:S02]  /*6310*/  PRMT R5, R3, 0x7632, R5 ;  /* 0x0000763203057816 */ /* 0x000fc40000000005 */
[----:B------:R-:W-:Y:S01]  /*6320*/  SHF.R.U32.HI R7, RZ, 0x18, R3 ;  /* 0x00000018ff077819 */ /* 0x000fe20000011603 */
[C---:B------:R-:W-:Y:S01]  /*6330*/  HMMA.16816.F32.BF16 R76, R168.reuse, R202, R76 ;  /* 0x000000caa84c723c */ /* 0x040fe2000004184c */
[----:B------:R-:W-:Y:S02]  /*6340*/  LOP3.LUT R5, R5, 0xff, RZ, 0xc0, !PT ;  /* 0x000000ff05057812 */ /* 0x000fe400078ec0ff */
[----:B------:R-:W-:Y:S02]  /*6350*/  LOP3.LUT R9, R9, 0xff00ff, RZ, 0xc0, !PT ;  /* 0x00ff00ff09097812 */ /* 0x000fe400078ec0ff */
[C---:B-1----:R-:W-:Y:S02]  /*6360*/  LOP3.LUT R8, R3.reuse, 0xff, RZ, 0xc0, !PT ;  /* 0x000000ff03087812 */ /* 0x042fe400078ec0ff */
[----:B---3--:R-:W-:Y:S01]  /*6370*/  LOP3.LUT R4, R3, 0xffff, RZ, 0xc0, !PT ;  /* 0x0000ffff03047812 */ /* 0x008fe200078ec0ff */
[----:B------:R-:W-:Y:S01]  /*6380*/  HMMA.16816.F32.BF16 R92, R168, R210, R92 ;  /* 0x000000d2a85c723c */ /* 0x000fe2000004185c */
[----:B------:R-:W-:-:S02]  /*6390*/  HSET2.LE.AND R3, R6, R10, PT ;  /* 0x0000000a06037233 */ /* 0x000fc40003803000 */
[----:B------:R-:W-:Y:S02]  /*63a0*/  SHF.R.U32.HI R4, RZ, 0x8, R4 ;  /* 0x00000008ff047819 */ /* 0x000fe40000011604 */
[----:B--2---:R-:W-:Y:S02]  /*63b0*/  F2FP.BF16.F32.PACK_AB R6, R33, R133 ;  /* 0x000000852106723e */ /* 0x004fe400000010ff */
[----:B------:R-:W-:Y:S01]  /*63c0*/  PRMT R4, R8, 0x5410, R4 ;  /* 0x0000541008047816 */ /* 0x000fe20000000004 */
[----:B------:R-:W-:Y:S01]  /*63d0*/  HMMA.16816.F32.BF16 R108, R168, R182, R108 ;  /* 0x000000b6a86c723c */ /* 0x000fe2000004186c */
[----:B------:R-:W-:Y:S02]  /*63e0*/  PRMT R8, R5, 0x5410, R7 ;  /* 0x0000541005087816 */ /* 0x000fe40000000007 */
[----:B------:R-:W-:Y:S02]  /*63f0*/  LOP3.LUT R6, R6, R3, RZ, 0xc0, !PT ;  /* 0x0000000306067212 */ /* 0x000fe400078ec0ff */
[----:B------:R-:W-:-:S02]  /*6400*/  HSET2.LE.AND R3, R9, R10, PT ;  /* 0x0000000a09037233 */ /* 0x000fc40003803000 */
[----:B----4-:R-:W-:Y:S01]  /*6410*/  F2FP.BF16.F32.PACK_AB R7, R29, R25 ;  /* 0x000000191d07723e */ /* 0x010fe200000010ff */
[C---:B------:R-:W-:Y:S01]  /*6420*/  HMMA.16816.F32.BF16 R124, R168.reuse, R190, R124 ;  /* 0x000000bea87c723c */ /* 0x040fe2000004187c */
[--C-:B------:R-:W-:Y:S02]  /*6430*/  HSET2.LE.AND R4, R4, R10.reuse, PT ;  /* 0x0000000a04047233 */ /* 0x100fe40003803000 */
[----:B------:R-:W-:Y:S02]  /*6440*/  F2FP.BF16.F32.PACK_AB R5, R35, R112 ;  /* 0x000000702305723e */ /* 0x000fe400000010ff */
[----:B------:R-:W-:Y:S02]  /*6450*/  HSET2.LE.AND R8, R8, R10, PT ;  /* 0x0000000a08087233 */ /* 0x000fe40003803000 */
[----:B------:R-:W-:Y:S01]  /*6460*/  F2FP.BF16.F32.PACK_AB R9, R26, R28 ;  /* 0x0000001c1a09723e */ /* 0x000fe200000010ff */
[----:B------:R-:W-:Y:S01]  /*6470*/  HMMA.16816.F32.BF16 R168, R168, R186, R48 ;  /* 0x000000baa8a8723c */ /* 0x000fe20000041830 */
[----:B------:R-:W-:Y:S01]  /*6480*/  LOP3.LUT R7, R7, R3, RZ, 0xc0, !PT ;  /* 0x0000000307077212 */ /* 0x000fe200078ec0ff */
[----:B------:R-:W-:Y:S01]  /*6490*/  FFMA.FTZ R3, R32, UR8, -R2 ;  /* 0x0000000820037c23 */ /* 0x000fe20008010802 */
[----:B------:R-:W-:-:S02]  /*64a0*/  LOP3.LUT R4, R5, R4, RZ, 0xc0, !PT ;  /* 0x0000000405047212 */ /* 0x000fc400078ec0ff */
[----:B------:R-:W-:Y:S01]  /*64b0*/  LOP3.LUT R5, R9, R8, RZ, 0xc0, !PT ;  /* 0x0000000809057212 */ /* 0x000fe200078ec0ff */
[--C-:B------:R-:W-:Y:S01]  /*64c0*/  FFMA.FTZ R9, R24, UR8, -R2.reuse ;  /* 0x0000000818097c23 */ /* 0x100fe20008010802 */
[----:B------:R1:W-:Y:S01]  /*64d0*/  MUFU.EX2 R21, R3 ;  /* 0x0000000300157308 */ /* 0x0003e20000000800 */
[----:B------:R-:W-:-:S03]  /*64e0*/  FFMA.FTZ R8, R20, UR8, -R2 ;  /* 0x0000000814087c23 */ /* 0x000fc60008010802 */
[----:B------:R2:W-:Y:S01]  /*64f0*/  MUFU.EX2 R20, R9 ;  /* 0x0000000900147308 */ /* 0x0005e20000000800 */
[C---:B------:R-:W-:Y:S08]  /*6500*/  HMMA.16816.F32.BF16 R36, R4.reuse, R68, RZ ;  /* 0x000000440424723c */ /* 0x040ff000000418ff */
[----:B------:R-:W-:Y:S01]  /*6510*/  HMMA.16816.F32.BF16 R48, R4, R70, RZ ;  /* 0x000000460430723c */ /* 0x000fe200000418ff */
[----:B-1----:R-:W-:Y:S01]  /*6520*/  LOP3.LUT R3, R14, UR28, R13, 0x96, !PT ;  /* 0x0000001c0e037c12 */ /* 0x002fe2000f8e960d */
[----:B------:R-:W-:Y:S01]  /*6530*/  FFMA.FTZ R14, R34, UR8, -R0 ;  /* 0x00000008220e7c23 */ /* 0x000fe20008010800 */
[----:B--2---:R-:W-:-:S03]  /*6540*/  FFMA.FTZ R9, R19, UR8, -R2 ;  /* 0x0000000813097c23 */ /* 0x004fc60008010802 */
[----:B------:R-:W-:Y:S01]  /*6550*/  IMAD.WIDE.U32 R2, R3, -0x2daee0ad, RZ ;  /* 0xd2511f5303027825 */ /* 0x000fe200078e00ff */
[----:B------:R1:W-:Y:S01]  /*6560*/  MUFU.EX2 R19, R8 ;  /* 0x0000000800137308 */ /* 0x0003e20000000800 */
[----:B------:R-:W-:Y:S03]  /*6570*/  HMMA.16816.F32.BF16 R140, R4, R152, RZ ;  /* 0x00000098048c723c */ /* 0x000fe600000418ff */
[----:B------:R2:W3:Y:S01]  /*6580*/  MUFU.EX2 R18, R9 ;  /* 0x0000000900127308 */ /* 0x0004e20000000800 */
[----:B------:R-:W-:-:S03]  /*6590*/  PRMT R12, R2, 0x7771, RZ ;  /* 0x00007771020c7816 */ /* 0x000fc600000000ff */
[----:B------:R-:W-:Y:S01]  /*65a0*/  MUFU.EX2 R14, R14 ;  /* 0x0000000e000e7308 */ /* 0x000fe20000000800 */
[C---:B------:R-:W-:Y:S01]  /*65b0*/  HMMA.16816.F32.BF16 R52, R4.reuse, R64, RZ ;  /* 0x000000400434723c */ /* 0x040fe200000418ff */
[----:B-1----:R-:W-:Y:S01]  /*65c0*/  FFMA.FTZ R8, R27, UR8, -R0 ;  /* 0x000000081b087c23 */ /* 0x002fe20008010800 */
[----:B------:R-:W-:Y:S02]  /*65d0*/  LOP3.LUT R0, R16, UR10, R3, 0x96, !PT ;  /* 0x0000000a10007c12 */ /* 0x000fe4000f8e9603 */
[C---:B------:R-:W-:Y:S01]  /*65e0*/  PRMT R3, R2.reuse, 0x7772, RZ ;  /* 0x0000777202037816 */ /* 0x040fe200000000ff */
[----:B------:R1:W-:Y:S01]  /*65f0*/  MUFU.EX2 R17, R8 ;  /* 0x0000000800117308 */ /* 0x0003e20000000800 */
[----:B--2---:R-:W-:Y:S02]  /*6600*/  IMAD.MOV.U32 R9, RZ, RZ, R2 ;  /* 0x000000ffff097224 */ /* 0x004fe400078e0002 */
[C---:B------:R-:W-:Y:S01]  /*6610*/  HMMA.16816.F32.BF16 R68, R4.reuse, R80, RZ ;  /* 0x000000500444723c */ /* 0x040fe200000418ff */
[----:B------:R2:W4:Y:S07]  /*6620*/  MUFU.EX2 R16, R11 ;  /* 0x0000000b00107308 */ /* 0x00052e0000000800 */
[----:B------:R-:W-:Y:S01]  /*6630*/  HMMA.16816.F32.BF16 R84, R4, R96, RZ ;  /* 0x000000600454723c */ /* 0x000fe200000418ff */
[----:B-1----:R-:W-:-:S02]  /*6640*/  PRMT R8, R2, 0x7773, RZ ;  /* 0x0000777302087816 */ /* 0x002fc400000000ff */
[----:B------:R-:W-:Y:S02]  /*6650*/  LOP3.LUT R2, R0, 0xffff, RZ, 0xc0, !PT ;  /* 0x0000ffff00027812 */ /* 0x000fe400078ec0ff */
[----:B------:R-:W-:-:S03]  /*6660*/  PRMT R13, R3, 0x5410, R8 ;  /* 0x00005410030d7816 */ /* 0x000fc60000000008 */
[C---:B------:R-:W-:Y:S01]  /*6670*/  HMMA.16816.F32.BF16 R100, R4.reuse, R176, RZ ;  /* 0x000000b00464723c */ /* 0x040fe200000418ff */
[----:B------:R-:W-:Y:S02]  /*6680*/  LOP3.LUT R3, R9, 0xff, RZ, 0xc0, !PT ;  /* 0x000000ff09037812 */ /* 0x000fe400078ec0ff */
[C---:B--2---:R-:W-:Y:S02]  /*6690*/  LOP3.LUT R11, R0.reuse, 0xff, RZ, 0xc0, !PT ;  /* 0x000000ff000b7812 */ /* 0x044fe400078ec0ff */
[----:B------:R-:W-:Y:S02]  /*66a0*/  SHF.R.U32.HI R9, RZ, 0x8, R2 ;  /* 0x00000008ff097819 */ /* 0x000fe40000011602 */
[----:B------:R-:W-:Y:S01]  /*66b0*/  PRMT R8, R0, 0x7632, R8 ;  /* 0x0000763200087816 */ /* 0x000fe20000000008 */
[----:B------:R-:W-:Y:S01]  /*66c0*/  HMMA.16816.F32.BF16 R116, R4, R156, RZ ;  /* 0x0000009c0474723c */ /* 0x000fe200000418ff */
[----:B------:R-:W-:Y:S02]  /*66d0*/  PRMT R9, R11, 0x5410, R9 ;  /* 0x000054100b097816 */ /* 0x000fe40000000009 */
[----:B------:R-:W1:Y:S01]  /*66e0*/  MUFU.EX2 R11, R15 ;  /* 0x0000000f000b7308 */ /* 0x000e620000000800 */
[----:B------:R-:W-:-:S02]  /*66f0*/  PRMT R12, R3, 0x5410, R12 ;  /* 0x00005410030c7816 */ /* 0x000fc4000000000c */
[----:B------:R-:W-:Y:S02]  /*6700*/  SHF.R.U32.HI R0, RZ, 0x18, R0 ;  /* 0x00000018ff007819 */ /* 0x000fe40000011600 */
[----:B------:R-:W-:Y:S01]  /*6710*/  LOP3.LUT R2, R8, 0xff, RZ, 0xc0, !PT ;  /* 0x000000ff08027812 */ /* 0x000fe200078ec0ff */
[C---:B------:R-:W-:Y:S01]  /*6720*/  HMMA.16816.F32.BF16 R152, R4.reuse, R154, RZ ;  /* 0x0000009a0498723c */ /* 0x040fe200000418ff */
[----:B------:R-:W-:Y:S02]  /*6730*/  LOP3.LUT R8, R13, 0xff00ff, RZ, 0xc0, !PT ;  /* 0x00ff00ff0d087812 */ /* 0x000fe400078ec0ff */
[----:B------:R-:W-:Y:S02]  /*6740*/  PRMT R2, R2, 0x5410, R0 ;  /* 0x0000541002027816 */ /* 0x000fe40000000000 */
[--C-:B------:R-:W-:Y:S02]  /*6750*/  HSET2.LE.AND R0, R12, R10.reuse, PT ;  /* 0x0000000a0c007233 */ /* 0x100fe40003803000 */
[----:B---3--:R-:W-:Y:S01]  /*6760*/  F2FP.BF16.F32.PACK_AB R3, R18, R19 ;  /* 0x000000131203723e */ /* 0x008fe200000010ff */
[----:B------:R-:W-:Y:S01]  /*6770*/  HMMA.16816.F32.BF16 R64, R4, R66, RZ ;  /* 0x000000420440723c */ /* 0x000fe200000418ff */
[----:B------:R-:W-:-:S02]  /*6780*/  HSET2.LE.AND R8, R8, R10, PT ;  /* 0x0000000a08087233 */ /* 0x000fc40003803000 */
[--C-:B------:R-:W-:Y:S02]  /*6790*/  HSET2.LE.AND R9, R9, R10.reuse, PT ;  /* 0x0000000a09097233 */ /* 0x100fe40003803000 */
[----:B------:R-:W-:Y:S02]  /*67a0*/  HSET2.LE.AND R10, R2, R10, PT ;  /* 0x0000000a020a7233 */ /* 0x000fe40003803000 */
[----:B------:R-:W-:Y:S01]  /*67b0*/  LOP3.LUT R130, R3, R0, RZ, 0xc0, !PT ;  /* 0x0000000003827212 */ /* 0x000fe200078ec0ff */
[----:B------:R-:W-:Y:S01]  /*67c0*/  HMMA.16816.F32.BF16 R80, R4, R82, RZ ;  /* 0x000000520450723c */ /* 0x000fe200000418ff */
[----:B----4-:R-:W-:Y:S02]  /*67d0*/  F2FP.BF16.F32.PACK_AB R2, R16, R17 ;  /* 0x000000111002723e */ /* 0x010fe400000010ff */
[----:B------:R-:W-:Y:S02]  /*67e0*/  F2FP.BF16.F32.PACK_AB R3, R20, R21 ;  /* 0x000000151403723e */ /* 0x000fe400000010ff */
[----:B-1----:R-:W-:-:S02]  /*67f0*/  F2FP.BF16.F32.PACK_AB R0, R11, R14 ;  /* 0x0000000e0b00723e */ /* 0x002fc400000010ff */
[----:B------:R-:W-:Y:S01]  /*6800*/  LOP3.LUT R131, R2, R8, RZ, 0xc0, !PT ;  /* 0x0000000802837212 */ /* 0x000fe200078ec0ff */
[C---:B------:R-:W-:Y:S01]  /*6810*/  HMMA.16816.F32.BF16 R96, R4.reuse, R98, RZ ;  /* 0x000000620460723c */ /* 0x040fe200000418ff */
[----:B------:R-:W-:Y:S01]  /*6820*/  LOP3.LUT R128, R3, R9, RZ, 0xc0, !PT ;  /* 0x0000000903807212 */ /* 0x000fe200078ec0ff */
[----:B------:R-:W-:Y:S01]  /*6830*/  FADD.FTZ R3, R233, R232 ;  /* 0x000000e8e9037221 */ /* 0x000fe20000010000 */
[----:B------:R-:W-:Y:S01]  /*6840*/  LOP3.LUT R129, R0, R10, RZ, 0xc0, !PT ;  /* 0x0000000a00817212 */ /* 0x000fe200078ec0ff */
[----:B------:R-:W-:Y:S01]  /*6850*/  FADD.FTZ R0, R112, R35 ;  /* 0x0000002370007221 */ /* 0x000fe20000010000 */
[----:B------:R-:W-:Y:S01]  /*6860*/  FADD.FTZ R2, R223, R221 ;  /* 0x000000dddf027221 */ /* 0x000fe20000010000 */
[----:B------:R-:W-:Y:S02]  /*6870*/  FADD.FTZ R3, R231, R3 ;  /* 0x00000003e7037221 */ /* 0x000fe40000010000 */
[----:B------:R-:W-:Y:S01]  /*6880*/  HMMA.16816.F32.BF16 R176, R4, R178, RZ ;  /* 0x000000b204b0723c */ /* 0x000fe200000418ff */
[----:B------:R-:W-:Y:S01]  /*6890*/  FADD.FTZ R0, R133, R0 ;  /* 0x0000000085007221 */ /* 0x000fe20000010000 */
[----:B------:R-:W-:Y:S01]  /*68a0*/  FADD.FTZ R2, R224, R2 ;  /* 0x00000002e0027221 */ /* 0x000fe20000010000 */
[----:B------:R-:W-:-:S04]  /*68b0*/  FADD.FTZ R3, R234, R3 ;  /* 0x00000003ea037221 */ /* 0x000fc80000010000 */
[----:B------:R-:W-:Y:S01]  /*68c0*/  FADD.FTZ R3, R213, R3 ;  /* 0x00000003d5037221 */ /* 0x000fe20000010000 */
[----:B------:R-:W-:Y:S01]  /*68d0*/  HMMA.16816.F32.BF16 R156, R4, R158, RZ ;  /* 0x0000009e049c723c */ /* 0x000fe200000418ff */
[----:B------:R-:W-:Y:S02]  /*68e0*/  LOP3.LUT R213, R216, 0x8, RZ, 0xc0, !PT ;  /* 0x00000008d8d57812 */ /* 0x000fe400078ec0ff */
[----:B------:R-:W-:-:S04]  /*68f0*/  FADD.FTZ R241, R241, R3 ;  /* 0x00000003f1f17221 */ /* 0x000fc80000010000 */
[----:B------:R-:W-:Y:S01]  /*6900*/  FADD.FTZ R241, R220, R241 ;  /* 0x000000f1dcf17221 */ /* 0x000fe20000010000 */
[----:B------:R-:W-:Y:S03]  /*6910*/  HMMA.16816.F32.BF16 R160, R4, R172, RZ ;  /* 0x000000ac04a0723c */ /* 0x000fe600000418ff */
[----:B------:R-:W-:-:S05]  /*6920*/  FADD.FTZ R241, R219, R241 ;  /* 0x000000f1dbf17221 */ /* 0x000fca0000010000 */
[----:B------:R-:W-:Y:S01]  /*6930*/  HMMA.16816.F32.BF16 R172, R4, R174, RZ ;  /* 0x000000ae04ac723c */ /* 0x000fe200000418ff */
        /* <DEDUP_REMOVED lines=16> */
[----:B------:R-:W-:Y:S02]  /*6a40*/  FADD.FTZ R240, R215, R240 ;  /* 0x000000f0d7f07221 */ /* 0x000fe40000010000 */
        /* <DEDUP_REMOVED lines=18> */
[----:B------:R-:W1:Y:S01]  /*6b70*/  S2R R218, SR_TID.X ;  /* 0x0000000000da7919 */ /* 0x000e620000002100 */
[----:B------:R-:W2:Y:S01]  /*6b80*/  S2UR UR30, SR_CgaCtaId ;  /* 0x00000000001e79c3 */ /* 0x000ea20000008800 */
[----:B------:R-:W3:Y:S01]  /*6b90*/  LDCU UR6, c[0x0][0x440] ;  /* 0x00008800ff0677ac */ /* 0x000ee20008000800 */
[----:B------:R-:W-:Y:S01]  /*6ba0*/  LOP3.LUT R0, R237, UR31, RZ, 0x3c, !PT ;  /* 0x0000001fed007c12 */ /* 0x000fe2000f8e3cff */
[----:B------:R-:W-:Y:S01]  /*6bb0*/  IMAD.MOV.U32 R215, RZ, RZ, 0x20 ;  /* 0x00000020ffd77424 */ /* 0x000fe200078e00ff */
[----:B------:R-:W-:Y:S01]  /*6bc0*/  LOP3.LUT R2, R30, UR4, RZ, 0x3c, !PT ;  /* 0x000000041e027c12 */ /* 0x000fe2000f8e3cff */
[----:B------:R-:W4:Y:S01]  /*6bd0*/  LDCU.64 UR8, c[0x0][0x3c0] ;  /* 0x00007800ff0877ac */ /* 0x000f220008000a00 */
[----:B------:R-:W-:Y:S01]  /*6be0*/  LOP3.LUT R213, R235, R213, RZ, 0x3c, !PT ;  /* 0x000000d5ebd57212 */ /* 0x000fe200078e3cff */
[----:B------:R5:W-:Y:S01]  /*6bf0*/  STL [R1+0x8], R0 ;  /* 0x0000080001007387 */ /* 0x000be20000100800 */
[----:B------:R-:W5:Y:S01]  /*6c00*/  S2UR UR29, SR_CgaCtaId ;  /* 0x00000000001d79c3 */ /* 0x000f620000008800 */
[----:B------:R-:W-:Y:S01]  /*6c10*/  ULEA.HI.SX32 UR11, UR11, 0xfffffffe, 0x1b ;  /* 0xfffffffe0b0b7891 */ /* 0x000fe2000f8fdaff */
[----:B------:R-:W-:Y:S01]  /*6c20*/  LOP3.LUT R213, R213, 0x200, R238, 0xf8, !PT ;  /* 0x00000200d5d57812 */ /* 0x000fe200078ef8ee */
[----:B------:R5:W-:Y:S01]  /*6c30*/  STL [R1+0x4], R2 ;  /* 0x0000040201007387 */ /* 0x000be20000100800 */
[----:B------:R-:W-:Y:S01]  /*6c40*/  IMAD.MOV.U32 R214, RZ, RZ, 0x20 ;  /* 0x00000020ffd67424 */ /* 0x000fe200078e00ff */
[----:B------:R-:W-:Y:S01]  /*6c50*/  LOP3.LUT R250, R245, UR26, RZ, 0x3c, !PT ;  /* 0x0000001af5fa7c12 */ /* 0x000fe2000f8e3cff */
[----:B------:R-:W-:Y:S01]  /*6c60*/  VIADD R252, R252, UR24 ;  /* 0x00000018fcfc7c36 */ /* 0x000fe20008000000 */
[----:B------:R-:W-:Y:S01]  /*6c70*/  LOP3.LUT R249, R249, UR26, RZ, 0x3c, !PT ;  /* 0x0000001af9f97c12 */ /* 0x000fe2000f8e3cff */
[----:B------:R-:W-:Y:S01]  /*6c80*/  IMAD.MOV.U32 R137, RZ, RZ, R134 ;  /* 0x000000ffff897224 */ /* 0x000fe200078e0086 */
[----:B------:R-:W-:Y:S01]  /*6c90*/  UMOV UR24, 0x400 ;  /* 0x0000040000187882 */ /* 0x000fe20000000000 */
[----:B------:R-:W-:Y:S01]  /*6ca0*/  IMAD.MOV.U32 R133, RZ, RZ, R135 ;  /* 0x000000ffff857224 */ /* 0x000fe200078e0087 */
[----:B---3--:R-:W-:Y:S01]  /*6cb0*/  ISETP.GE.AND P1, PT, R212, UR6, PT ;  /* 0x00000006d4007c0c */ /* 0x008fe2000bf26270 */
[----:B------:R-:W-:Y:S01]  /*6cc0*/  UMOV UR6, 0x400 ;  /* 0x0000040000067882 */ /* 0x000fe20000000000 */
[----:B------:R-:W-:-:S02]  /*6cd0*/  IMAD.MOV.U32 R3, RZ, RZ, R136 ;  /* 0x000000ffff037224 */ /* 0x000fc400078e0088 */
[----:B------:R-:W-:Y:S01]  /*6ce0*/  IMAD R223, R239, 0x10000, R239 ;  /* 0x00010000efdf7824 */ /* 0x000fe200078e02ef */
[----:B--2---:R-:W-:Y:S01]  /*6cf0*/  ULEA UR6, UR30, UR6, 0x18 ;  /* 0x000000061e067291 */ /* 0x004fe2000f8ec0ff */
[----:B------:R-:W-:Y:S01]  /*6d00*/  IMAD.MOV.U32 R221, RZ, RZ, 0x40 ;  /* 0x00000040ffdd7424 */ /* 0x000fe200078e00ff */
[----:B----4-:R-:W-:Y:S01]  /*6d10*/  USHF.L.U64.HI UR9, UR8, 0x4, UR9 ;  /* 0x0000000408097899 */ /* 0x010fe20008010209 */
[----:B------:R-:W-:Y:S01]  /*6d20*/  IMAD.U32 R224, RZ, RZ, UR11 ;  /* 0x0000000bffe07e24 */ /* 0x000fe2000f8e00ff */
[----:B------:R-:W-:Y:S01]  /*6d30*/  USHF.L.U32 UR8, UR8, 0x4, URZ ;  /* 0x0000000408087899 */ /* 0x000fe200080006ff */
[----:B------:R-:W-:Y:S01]  /*6d40*/  VIADD R251, R251, UR21 ;  /* 0x00000015fbfb7c36 */ /* 0x000fe20008000000 */
[----:B------:R-:W-:Y:S01]  /*6d50*/  LEA R213, R213, UR6, 0x1 ;  /* 0x00000006d5d57c11 */ /* 0x000fe2000f8e08ff */
[----:B-1----:R-:W-:Y:S01]  /*6d60*/  IMAD.SHL.U32 R219, R218, 0x40, RZ ;  /* 0x00000040dadb7824 */ /* 0x002fe200078e00ff */
[----:B-----5:R-:W-:Y:S01]  /*6d70*/  LOP3.LUT R0, R138, UR4, RZ, 0x3c, !PT ;  /* 0x000000048a007c12 */ /* 0x020fe2000f8e3cff */
[----:B------:R-:W-:Y:S01]  /*6d80*/  IMAD.MOV.U32 R138, RZ, RZ, R132 ;  /* 0x000000ffff8a7224 */ /* 0x000fe200078e0084 */
[C---:B------:R-:W-:Y:S01]  /*6d90*/  LOP3.LUT P6, RZ, R218.reuse, 0x2, RZ, 0xc0, !PT ;  /* 0x00000002daff7812 */ /* 0x040fe200078cc0ff */
[----:B------:R-:W-:Y:S01]  /*6da0*/  VIADD R248, R213, 0xa000 ;  /* 0x0000a000d5f87836 */ /* 0x000fe20000000000 */
[----:B------:R-:W-:Y:S01]  /*6db0*/  LOP3.LUT P0, RZ, R218, 0x2, RZ, 0xc0, !PT ;  /* 0x00000002daff7812 */ /* 0x000fe2000780c0ff */
[----:B------:R1:W-:Y:S01]  /*6dc0*/  STL [R1], R0 ;  /* 0x0000000001007387 */ /* 0x0003e20000100800 */
[----:B------:R-:W-:Y:S01]  /*6dd0*/  SEL R215, R215, 0xffffffe0, !P6 ;  /* 0xffffffe0d7d77807 */ /* 0x000fe20007000000 */
[----:B------:R-:W2:Y:S01]  /*6de0*/  LDCU UR21, c[0x0][0x440] ;  /* 0x00008800ff1577ac */ /* 0x000ea20008000800 */
[----:B------:R-:W-:-:S02]  /*6df0*/  SEL R214, R214, 0xffffffe0, !P0 ;  /* 0xffffffe0d6d67807 */ /* 0x000fc40004000000 */
[----:B------:R-:W-:Y:S01]  /*6e00*/  LOP3.LUT R220, R219, 0x400, RZ, 0xc0, !PT ;  /* 0x00000400dbdc7812 */ /* 0x000fe200078ec0ff */
[----:B------:R-:W-:Y:S01]  /*6e10*/  IMAD.IADD R215, R215, 0x1, R213 ;  /* 0x00000001d7d77824 */ /* 0x000fe200078e02d5 */
[----:B------:R-:W3:Y:S01]  /*6e20*/  LDCU UR4, c[0x0][0x45c] ;  /* 0x00008b80ff0477ac */ /* 0x000ee20008000800 */
[----:B------:R-:W-:Y:S01]  /*6e30*/  ULEA UR24, UR29, UR24, 0x18 ;  /* 0x000000181d187291 */ /* 0x000fe2000f8ec0ff */
[----:B------:R-:W-:Y:S11]  /*6e40*/  BRA `(.L_x_1891) ;  /* 0x0000000000e47947 */ /* 0x000ff60003800000 */
.L_x_1893:
[----:B------:R-:W1:Y:S01]  /*6e50*/  @!P1 LDC.64 R178, c[0x0][0x3b8] ;  /* 0x0000ee00ffb29b82 */ /* 0x000e620000000a00 */
[C---:B------:R-:W-:Y:S02]  /*6e60*/  @!P4 VIADD R0, R224.reuse, 0xffffffff ;  /* 0xffffffffe000c836 */ /* 0x040fe40000000000 */
[C---:B------:R-:W-:Y:S02]  /*6e70*/  @!P1 VIADD R2, R224.reuse, 0xffffffff ;  /* 0xffffffffe0029836 */ /* 0x040fe40000000000 */
[----:B------:R-:W-:Y:S03]  /*6e80*/  @!P1 VIADD R132, R224, 0xffffffff ;  /* 0xffffffffe0849836 */ /* 0x000fe60000000000 */
[----:B------:R-:W2:Y:S08]  /*6e90*/  @!P4 LDC.64 R176, c[0x0][0x3b8] ;  /* 0x0000ee00ffb0cb82 */ /* 0x000eb00000000a00 */
[----:B------:R-:W3:Y:S08]  /*6ea0*/  @!P1 LDC.64 R180, c[0x0][0x3b8] ;  /* 0x0000ee00ffb49b82 */ /* 0x000ef00000000a00 */
[----:B------:R-:W4:Y:S01]  /*6eb0*/  @!P4 LDC.64 R182, c[0x0][0x3b8] ;  /* 0x0000ee00ffb6cb82 */ /* 0x000f220000000a00 */
[C---:B-1----:R-:W-:Y:S04]  /*6ec0*/  @!P1 IMAD.WIDE.U32 R172, R2.reuse, R178, RZ ;  /* 0x000000b202ac9225 */ /* 0x042fe800078e00ff */
[----:B------:R-:W-:Y:S01]  /*6ed0*/  @!P1 IMAD R173, R2, R179, R173 ;  /* 0x000000b302ad9224 */ /* 0x000fe200078e02ad */
[----:B------:R-:W-:Y:S01]  /*6ee0*/  @!P4 IADD3 R2, PT, PT, R224, -0x1, RZ ;  /* 0xffffffffe002c810 */ /* 0x000fe20007ffe0ff */
[----:B--2---:R-:W-:Y:S03]  /*6ef0*/  @!P4 IMAD.WIDE.U32 R134, R0, R176, RZ ;  /* 0x000000b00086c225 */ /* 0x004fe600078e00ff */
[----:B------:R-:W-:Y:S01]  /*6f00*/  @!P1 SHF.L.U64.HI R173, R172, 0x5, R173 ;  /* 0x00000005acad9819 */ /* 0x000fe200000102ad */
[----:B------:R-:W-:Y:S02]  /*6f10*/  @!P4 IMAD R135, R0, R177, R135 ;  /* 0x000000b10087c224 */ /* 0x000fe400078e0287 */
[----:B------:R-:W-:Y:S02]  /*6f20*/  @!P4 IMAD.SHL.U32 R0, R134, 0x20, RZ ;  /* 0x000000208600c824 */ /* 0x000fe400078e00ff */
[----:B---3--:R-:W-:Y:S03]  /*6f30*/  @!P1 IMAD.WIDE.U32 R174, R132, R180, RZ ;  /* 0x000000b484ae9225 */ /* 0x008fe600078e00ff */
[----:B------:R-:W-:Y:S01]  /*6f40*/  @!P4 LEA R0, P2, R176, R0, 0x4 ;  /* 0x00000000b000c211 */ /* 0x000fe200078420ff */
[----:B------:R-:W-:Y:S01]  /*6f50*/  @!P1 IMAD R175, R132, R181, R175 ;  /* 0x000000b584af9224 */ /* 0x000fe200078e02af */
[----:B------:R-:W-:Y:S01]  /*6f60*/  @!P1 LEA R181, P5, R174, R226, 0x6 ;  /* 0x000000e2aeb59211 */ /* 0x000fe200078a30ff */
[----:B------:R-:W-:Y:S01]  /*6f70*/  @!P1 IMAD.SHL.U32 R132, R172, 0x20, RZ ;  /* 0x00000020ac849824 */ /* 0x000fe200078e00ff */
[----:B------:R-:W-:Y:S01]  /*6f80*/  @!P4 SHF.L.U64.HI R172, R134, 0x5, R135 ;  /* 0x0000000586acc819 */ /* 0x000fe20000010287 */
[----:B----4-:R-:W-:Y:S01]  /*6f90*/  @!P4 IMAD.WIDE.U32 R134, R2, R182, RZ ;  /* 0x000000b60286c225 */ /* 0x010fe200078e00ff */
[----:B------:R-:W-:Y:S02]  /*6fa0*/  @!P1 LEA.HI.X R180, R174, R225, R175, 0x6, P5 ;  /* 0x000000e1aeb49211 */ /* 0x000fe400028f34af */
[----:B------:R-:W-:Y:S01]  /*6fb0*/  @!P1 LEA R132, P3, R178, R132, 0x4 ;  /* 0x00000084b2849211 */ /* 0x000fe200078620ff */
[----:B------:R-:W-:Y:S01]  /*6fc0*/  @!P4 IMAD R135, R2, R183, R135 ;  /* 0x000000b70287c224 */ /* 0x000fe200078e0287 */
[----:B------:R-:W-:Y:S01]  /*6fd0*/  @!P4 LEA.HI.X R176, R176, R172, R177, 0x4, P2 ;  /* 0x000000acb0b0c211 */ /* 0x000fe200010f24b1 */
[----:B------:R-:W-:Y:S01]  /*6fe0*/  @!P1 IMAD.MOV.U32 R177, RZ, RZ, R180 ;  /* 0x000000ffffb19224 */ /* 0x000fe200078e00b4 */
[-C--:B------:R-:W-:Y:S02]  /*6ff0*/  @!P4 LEA R172, P2, R0, R226.reuse, 0x1 ;  /* 0x000000e200acc211 */ /* 0x080fe400078408ff */
[----:B------:R-:W-:Y:S02]  /*7000*/  @!P1 LEA.HI.X R178, R178, R173, R179, 0x4, P3 ;  /* 0x000000adb2b29211 */ /* 0x000fe400018f24b3 */
[----:B------:R-:W-:Y:S02]  /*7010*/  @!P4 LEA.HI.X R173, R0, R225, R176, 0x1, P2 ;  /* 0x000000e100adc211 */ /* 0x000fe400010f0cb0 */
[----:B------:R-:W-:Y:S02]  /*7020*/  @!P1 MOV R176, R181 ;  /* 0x000000b500b09202 */ /* 0x000fe40000000f00 */
[-C--:B------:R-:W-:Y:S02]  /*7030*/  @!P4 LEA R174, P3, R134, R226.reuse, 0x6 ;  /* 0x000000e286aec211 */ /* 0x080fe400078630ff */
[----:B------:R-:W-:Y:S01]  /*7040*/  @!P1 LEA R2, P5, R132, R226, 0x1 ;  /* 0x000000e284029211 */ /* 0x000fe200078a08ff */
[----:B------:R-:W-:Y:S01]  /*7050*/  @!PT LDS RZ, [RZ] ;  /* 0x00000000fffff984 */ /* 0x000fe20000000800 */
[----:B------:R-:W-:Y:S01]  /*7060*/  @!PT LDS RZ, [RZ] ;  /* 0x00000000fffff984 */ /* 0x000fe20000000800 */
[----:B------:R-:W-:Y:S01]  /*7070*/  @!PT LDS RZ, [RZ] ;  /* 0x00000000fffff984 */ /* 0x000fe20000000800 */
[----:B------:R1:W-:Y:S01]  /*7080*/  @!P1 LDGSTS.E.BYPASS.LTC128B.128 [R222+0x8000], desc[UR22][R176.64] ;  /* 0x08000000b0de9fae */ /* 0x0003e2000b981a16 */
[-C--:B------:R-:W-:Y:S02]  /*7090*/  @!P4 LEA.HI.X R175, R134, R225.reuse, R135, 0x6, P3 ;  /* 0x000000e186afc211 */ /* 0x080fe400018f3487 */
[----:B------:R-:W-:Y:S02]  /*70a0*/  @!P1 LEA.HI.X R135, R132, R225, R178, 0x1, P5 ;  /* 0x000000e184879211 */ /* 0x000fe400028f0cb2 */
[----:B------:R1:W-:Y:S01]  /*70b0*/  @P1 STS.128 [R222+0x8000], RZ ;  /* 0x008000ffde001388 */ /* 0x0003e20000000c00 */
[----:B------:R-:W-:Y:S04]  /*70c0*/  @!P1 MOV R134, R2 ;  /* 0x0000000200869202 */ /* 0x000fe80000000f00 */
[----:B------:R-:W-:Y:S01]  /*70d0*/  @!PT LDS RZ, [RZ] ;  /* 0x00000000fffff984 */ /* 0x000fe20000000800 */
[----:B------:R-:W-:Y:S01]  /*70e0*/  @!PT LDS RZ, [RZ] ;  /* 0x00000000fffff984 */ /* 0x000fe20000000800 */
[----:B------:R-:W-:Y:S01]  /*70f0*/  @!PT LDS RZ, [RZ] ;  /* 0x00000000fffff984 */ /* 0x000fe20000000800 */
[----:B------:R1:W-:Y:S05]  /*7100*/  @!P4 LDGSTS.E.BYPASS.LTC128B.128 [R222+0x9000], desc[UR22][R174.64+0x80] ;  /* 0x09000080aedecfae */ /* 0x0003ea000b981a16 */
[----:B------:R1:W-:Y:S05]  /*7110*/  @P4 STS.128 [R222+0x9000], RZ ;  /* 0x009000ffde004388 */ /* 0x0003ea0000000c00 */
        /* <DEDUP_REMOVED lines=10> */
[----:B------:R-:W0:Y:S01]  /*71c0*/  LDGDEPBAR ;  /* 0x00000000000079af */ /* 0x000e220000000000 */
[----:B------:R-:W-:Y:S05]  /*71d0*/  BRA `(.L_x_1892) ;  /* 0x0000001000887947 */ /* 0x000fea0003800000 */
.L_x_1891:
[----:B------:R-:W-:Y:S04]  /*71e0*/  DEPBAR.LE SB0, 0x0 ;  /* 0x000080000000791a */ /* 0x000fe80000000000 */
[----:B------:R-:W-:Y:S01]  /*71f0*/  BAR.SYNC.DEFER_BLOCKING 0x0 ;  /* 0x0000000000007b1d */ /* 0x000fe20000010000 */
[----:B-1----:R-:W-:Y:S01]  /*7200*/  IMAD.SHL.U32 R0, R218, 0x8, RZ ;  /* 0x00000008da007824 */ /* 0x002fe200078e00ff */
[----:B------:R-:W-:Y:S01]  /*7210*/  SHF.R.U32.HI R216, RZ, 0x1, R218 ;  /* 0x00000001ffd87819 */ /* 0x000fe200000116da */
[----:B------:R-:W-:Y:S03]  /*7220*/  IMAD.WIDE.U32 R8, R224, UR16, RZ ;  /* 0x00000010e0087c25 */ /* 0x000fe6000f8e00ff */
[----:B------:R-:W-:Y:S01]  /*7230*/  LOP3.LUT R212, R0, 0x38, RZ, 0xc0, !PT ;  /* 0x0000003800d47812 */ /* 0x000fe200078ec0ff */
[----:B------:R-:W-:Y:S01]  /*7240*/  IMAD R5, R224, UR7, RZ ;  /* 0x00000007e0057c24 */ /* 0x000fe2000f8e02ff */
[-C--:B------:R-:W-:Y:S01]  /*7250*/  @!P1 LEA R6, P0, R8, R228.reuse, 0x1 ;  /* 0x000000e408069211 */ /* 0x080fe200078008ff */
[----:B------:R-:W-:Y:S01]  /*7260*/  IMAD.SHL.U32 R2, R218, 0x20, RZ ;  /* 0x00000020da027824 */ /* 0x000fe200078e00ff */
[----:B------:R-:W-:Y:S01]  /*7270*/  LOP3.LUT R229, R212, 0x40, RZ, 0xfc, !PT ;  /* 0x00000040d4e57812 */ /* 0x000fe200078efcff */
[----:B------:R-:W-:Y:S02]  /*7280*/  IMAD.IADD R0, R9, 0x1, R5 ;  /* 0x0000000109007824 */ /* 0x000fe400078e0205 */
[----:B------:R-:W-:Y:S01]  /*7290*/  IMAD.U32 R9, RZ, RZ, UR9 ;  /* 0x00000009ff097e24 */ /* 0x000fe2000f8e00ff */
[----:B--2---:R-:W-:Y:S02]  /*72a0*/  ISETP.GE.AND P4, PT, R229, UR21, PT ;  /* 0x00000015e5007c0c */ /* 0x004fe4000bf86270 */
[-CC-:B------:R-:W-:Y:S02]  /*72b0*/  @!P1 LEA.HI.X R7, R8, R227.reuse, R0.reuse, 0x1, P0 ;  /* 0x000000e308079211 */ /* 0x180fe400000f0c00 */
[----:B------:R-:W-:Y:S02]  /*72c0*/  LOP3.LUT R217, R2, 0x7c00, RZ, 0xc0, !PT ;  /* 0x00007c0002d97812 */ /* 0x000fe400078ec0ff */
[----:B------:R-:W-:Y:S02]  /*72d0*/  LOP3.LUT R2, R216, 0x8, RZ, 0xc0, !PT ;  /* 0x00000008d8027812 */ /* 0x000fe400078ec0ff */
[--C-:B------:R-:W-:Y:S01]  /*72e0*/  LOP3.LUT R4, R217, 0x200, R219.reuse, 0xf8, !PT ;  /* 0x00000200d9047812 */ /* 0x100fe200078ef8db */
[----:B------:R-:W-:Y:S01]  /*72f0*/  @!PT LDS RZ, [RZ] ;  /* 0x00000000fffff984 */ /* 0x000fe20000000800 */
[----:B------:R-:W-:Y:S01]  /*7300*/  @!PT LDS RZ, [RZ] ;  /* 0x00000000fffff984 */ /* 0x000fe20000000800 */
[----:B------:R-:W-:Y:S01]  /*7310*/  @!PT LDS RZ, [RZ] ;  /* 0x00000000fffff984 */ /* 0x000fe20000000800 */
[----:B------:R1:W-:Y:S01]  /*7320*/  @!P1 LDGSTS.E.BYPASS.LTC128B.128 [R222+0xa000], desc[UR22][R6.64] ;  /* 0x0a00000006de9fae */ /* 0x0003e2000b981a16 */
[----:B------:R-:W-:Y:S03]  /*7330*/  UMOV UR6, UR24 ;  /* 0x0000001800067c82 */ /* 0x000fe60008000000 */
[C---:B------:R-:W-:Y:S04]  /*7340*/  @!P4 LEA R12, P0, R8.reuse, R228, 0x1 ;  /* 0x000000e4080cc211 */ /* 0x040fe800078008ff */
[-C--:B------:R-:W-:Y:S01]  /*7350*/  @!P4 LEA.HI.X R13, R8, R227.reuse, R0, 0x1, P0 ;  /* 0x000000e3080dc211 */ /* 0x080fe200000f0c00 */
[----:B------:R-:W-:Y:S01]  /*7360*/  @P1 STS.128 [R222+0xa000], RZ ;  /* 0x00a000ffde001388 */ /* 0x000fe20000000c00 */
[C---:B------:R-:W-:Y:S01]  /*7370*/  ISETP.GE.AND P1, PT, R212.reuse, UR21, PT ;  /* 0x00000015d4007c0c */ /* 0x040fe2000bf26270 */
[----:B------:R-:W-:Y:S01]  /*7380*/  IMAD.U32 R8, RZ, RZ, UR8 ;  /* 0x00000008ff087e24 */ /* 0x000fe2000f8e00ff */
[----:B------:R-:W-:Y:S04]  /*7390*/  LOP3.LUT R0, R212, 0x1c0, R219, 0xf8, !PT ;  /* 0x000001c0d4007812 */ /* 0x000fe800078ef8db */
[----:B------:R-:W-:Y:S01]  /*73a0*/  LOP3.LUT R4, R4, R0, R2, 0xf6, !PT ;  /* 0x0000000004047212 */ /* 0x000fe200078ef602 */
[----:B------:R-:W-:Y:S01]  /*73b0*/  @!PT LDS RZ, [RZ] ;  /* 0x00000000fffff984 */ /* 0x000fe20000000800 */
[----:B------:R-:W-:Y:S01]  /*73c0*/  @!PT LDS RZ, [RZ] ;  /* 0x00000000fffff984 */ /* 0x000fe20000000800 */
[----:B------:R-:W-:Y:S01]  /*73d0*/  @!PT LDS RZ, [RZ] ;  /* 0x00000000fffff984 */ /* 0x000fe20000000800 */
[----:B------:R-:W-:Y:S01]  /*73e0*/  @!P4 LDGSTS.E.BYPASS.LTC128B.128 [R222+0xb000], desc[UR22][R12.64+0x80] ;  /* 0x0b0000800cdecfae */ /* 0x000fe2000b981a16 */
[----:B------:R-:W-:Y:S02]  /*73f0*/  LOP3.LUT R2, R0, 0x8, R218, 0x78, !PT ;  /* 0x0000000800027812 */ /* 0x000fe400078e78da */
[----:B------:R-:W-:Y:S03]  /*7400*/  LEA R0, R4, UR6, 0x1 ;  /* 0x0000000604007c11 */ /* 0x000fe6000f8e08ff */
[----:B------:R-:W-:Y:S02]  /*7410*/  @!P1 IMAD.WIDE.U32 R8, R224, UR16, R8 ;  /* 0x00000010e0089c25 */ /* 0x000fe4000f8e0008 */
[----:B------:R-:W-:Y:S02]  /*7420*/  @P4 STS.128 [R222+0xb000], RZ ;  /* 0x00b000ffde004388 */ /* 0x000fe40000000c00 */
[----:B------:R-:W-:Y:S02]  /*7430*/  IMAD R2, R2, 0x2, R220 ;  /* 0x0000000202027824 */ /* 0x000fe400078e02dc */
[----:B-1----:R-:W-:Y:S02]  /*7440*/  IMAD.U32 R6, RZ, RZ, UR8 ;  /* 0x00000008ff067e24 */ /* 0x002fe4000f8e00ff */
[----:B------:R-:W-:Y:S02]  /*7450*/  IMAD.U32 R7, RZ, RZ, UR9 ;  /* 0x00000009ff077e24 */ /* 0x000fe4000f8e00ff */
[----:B------:R-:W-:Y:S01]  /*7460*/  VIADD R135, R2, UR6 ;  /* 0x0000000602877c36 */ /* 0x000fe20008000000 */
[----:B------:R-:W2:Y:S01]  /*7470*/  LDL R236, [R1+0x8] ;  /* 0x0000080001ec7983 */ /* 0x000ea20000100800 */
[----:B------:R-:W-:Y:S03]  /*7480*/  @!P4 IMAD.WIDE.U32 R6, R224, UR16, R6 ;  /* 0x00000010e006cc25 */ /* 0x000fe6000f8e0006 */
[----:B------:R-:W4:Y:S01]  /*7490*/  LDL R235, [R1+0x4] ;  /* 0x0000040001eb7983 */ /* 0x000f220000100800 */
[C---:B------:R-:W-:Y:S01]  /*74a0*/  @!P4 IMAD.IADD R11, R5.reuse, 0x1, R7 ;  /* 0x00000001050bc824 */ /* 0x040fe200078e0207 */
[-C--:B------:R-:W-:Y:S01]  /*74b0*/  @!P4 LEA R10, P0, R6, R228.reuse, 0x1 ;  /* 0x000000e4060ac211 */ /* 0x080fe200078008ff */
[----:B------:R-:W-:Y:S01]  /*74c0*/  @!P1 IMAD.IADD R7, R5, 0x1, R9 ;  /* 0x0000000105079824 */ /* 0x000fe200078e0209 */
[----:B------:R-:W-:Y:S01]  /*74d0*/  @!P1 LEA R5, P2, R8, R228, 0x1 ;  /* 0x000000e408059211 */ /* 0x000fe200078408ff */
[----:B------:R-:W-:Y:S01]  /*74e0*/  IMAD.IADD R208, R214, 0x1, R0 ;  /* 0x00000001d6d07824 */ /* 0x000fe200078e0200 */
[-C--:B------:R-:W-:Y:S01]  /*74f0*/  @!P4 LEA.HI.X R11, R6, R227.reuse, R11, 0x1, P0 ;  /* 0x000000e3060bc211 */ /* 0x080fe200000f0c0b */
[----:B------:R-:W-:Y:S01]  /*7500*/  IMAD.IADD R136, R135, 0x1, R214 ;  /* 0x0000000187887824 */ /* 0x000fe200078e02d6 */
[----:B------:R-:W-:Y:S01]  /*7510*/  @!P1 LEA.HI.X R7, R8, R227, R7, 0x1, P2 ;  /* 0x000000e308079211 */ /* 0x000fe200010f0c07 */
[----:B------:R-:W-:Y:S01]  /*7520*/  @!P1 IMAD.MOV.U32 R6, RZ, RZ, R5 ;  /* 0x000000ffff069224 */ /* 0x000fe200078e0005 */
[----:B------:R-:W5:Y:S01]  /*7530*/  LDL R234, [R1] ;  /* 0x0000000001ea7983 */ /* 0x000f620000100800 */
[----:B------:R-:W-:Y:S02]  /*7540*/  LOP3.LUT P0, RZ, R218, 0x4, RZ, 0xc0, !PT ;  /* 0x00000004daff7812 */ /* 0x000fe4000780c0ff */
[----:B------:R-:W-:Y:S01]  /*7550*/  ISETP.NE.AND P2, PT, R224, RZ, PT ;  /* 0x000000ffe000720c */ /* 0x000fe20003f45270 */
[----:B------:R-:W-:Y:S01]  /*7560*/  @!PT LDS RZ, [RZ] ;  /* 0x00000000fffff984 */ /* 0x000fe20000000800 */
[----:B------:R-:W-:Y:S01]  /*7570*/  @!PT LDS RZ, [RZ] ;  /* 0x00000000fffff984 */ /* 0x000fe20000000800 */
[----:B------:R-:W-:Y:S01]  /*7580*/  @!PT LDS RZ, [RZ] ;  /* 0x00000000fffff984 */ /* 0x000fe20000000800 */
[----:B------:R1:W-:Y:S01]  /*7590*/  @!P1 LDGSTS.E.BYPASS.LTC128B.128 [R222+0xa800], desc[UR22][R6.64] ;  /* 0x0a80000006de9fae */ /* 0x0003e2000b981a16 */
[----:B------:R-:W-:Y:S05]  /*75a0*/  SEL R134, R221, 0xffffffc0, !P0 ;  /* 0xffffffc0dd867807 */ /* 0x000fea0004000000 */
[----:B------:R-:W-:Y:S02]  /*75b0*/  IMAD.IADD R132, R134, 0x1, R0 ;  /* 0x0000000186847824 */ /* 0x000fe400078e0200 */
[----:B------:R-:W-:Y:S01]  /*75c0*/  @P1 STS.128 [R222+0xa800], RZ ;  /* 0x00a800ffde001388 */ /* 0x000fe20000000c00 */
[----:B------:R-:W-:Y:S02]  /*75d0*/  IMAD.IADD R134, R135, 0x1, R134 ;  /* 0x0000000187867824 */ /* 0x000fe400078e0286 */
[C---:B------:R-:W-:Y:S02]  /*75e0*/  IMAD.IADD R135, R214.reuse, 0x1, R132 ;  /* 0x00000001d6877824 */ /* 0x040fe400078e0284 */
[----:B------:R-:W-:Y:S03]  /*75f0*/  IMAD.IADD R139, R214, 0x1, R134 ;  /* 0x00000001d68b7824 */ /* 0x000fe600078e0286 */
[----:B------:R-:W-:Y:S01]  /*7600*/  @!PT LDS RZ, [RZ] ;  /* 0x00000000fffff984 */ /* 0x000fe20000000800 */
[----:B------:R-:W-:Y:S01]  /*7610*/  @!PT LDS RZ, [RZ] ;  /* 0x00000000fffff984 */ /* 0x000fe20000000800 */
[----:B------:R-:W-:Y:S01]  /*7620*/  @!PT LDS RZ, [RZ] ;  /* 0x00000000fffff984 */ /* 0x000fe20000000800 */
[----:B------:R3:W-:Y:S08]  /*7630*/  @!P4 LDGSTS.E.BYPASS.LTC128B.128 [R222+0xb800], desc[UR22][R10.64+0x80] ;  /* 0x0b8000800adecfae */ /* 0x0007f0000b981a16 */
[----:B------:R-:W-:Y:S08]  /*7640*/  @P4 STS.128 [R222+0xb800], RZ ;  /* 0x00b800ffde004388 */ /* 0x000ff00000000c00 */
[----:B------:R-:W-:Y:S08]  /*7650*/  LDSM.16.M88.4 R32, [R0] ;  /* 0x000000000020783b */ /* 0x000ff00000000200 */
[----:B------:R-:W1:Y:S08]  /*7660*/  LDSM.16.M88.4 R16, [R2+UR6+0x8000] ;  /* 0x008000060210783b */ /* 0x000e700008000200 */
[----:B------:R-:W3:Y:S08]  /*7670*/  LDSM.16.M88.4 R28, [R0+0x2000] ;  /* 0x00200000001c783b */ /* 0x000ef00000000200 */
[----:B------:R-:W3:Y:S08]  /*7680*/  LDSM.16.M88.4 R172, [R2+UR6+0x8800] ;  /* 0x0088000602ac783b */ /* 0x000ef00008000200 */
[----:B------:R-:W0:Y:S08]  /*7690*/  LDGDEPBAR ;  /* 0x00000000000079af */ /* 0x000e300000000000 */
[----:B------:R-:W-:Y:S08]  /*76a0*/  LDSM.16.M88.4 R176, [R208] ;  /* 0x00000000d0b0783b */ /* 0x000ff00000000200 */
[----:B------:R-:W3:Y:S01]  /*76b0*/  LDSM.16.M88.4 R180, [R136+0x8000] ;  /* 0x0080000088b4783b */ /* 0x000ee20000000200 */
[-C--:B-1----:R-:W-:Y:S07]  /*76c0*/  HMMA.16816.F32.BF16 R4, R32, R16.reuse, RZ ;  /* 0x000000102004723c */ /* 0x082fee00000418ff */
[----:B------:R-:W1:Y:S01]  /*76d0*/  LDSM.16.M88.4 R184, [R208+0x2000] ;  /* 0x00200000d0b8783b */ /* 0x000e620000000200 */
[C---:B---3--:R-:W-:Y:S07]  /*76e0*/  HMMA.16816.F32.BF16 R8, R28.reuse, R16, RZ ;  /* 0x000000101c08723c */ /* 0x048fee00000418ff */
[----:B------:R-:W3:Y:S01]  /*76f0*/  LDSM.16.M88.4 R188, [R136+0x8800] ;  /* 0x0088000088bc783b */ /* 0x000ee20000000200 */
[-C--:B------:R-:W-:Y:S07]  /*7700*/  HMMA.16816.F32.BF16 R12, R28, R18.reuse, RZ ;  /* 0x000000121c0c723c */ /* 0x080fee00000418ff */
[----:B------:R-:W-:Y:S01]  /*7710*/  LDSM.16.M88.4 R192, [R134+0x8000] ;  /* 0x0080000086c0783b */ /* 0x000fe20000000200 */
[C---:B------:R-:W-:Y:S07]  /*7720*/  HMMA.16816.F32.BF16 R16, R32.reuse, R18, RZ ;  /* 0x000000122010723c */ /* 0x040fee00000418ff */
[----:B------:R-:W-:Y:S01]  /*7730*/  LDSM.16.M88.4 R196, [R132+0x2000] ;  /* 0x0020000084c4783b */ /* 0x000fe20000000200 */
[-C--:B------:R-:W-:Y:S07]  /*7740*/  HMMA.16816.F32.BF16 R20, R32, R172.reuse, RZ ;  /* 0x000000ac2014723c */ /* 0x080fee00000418ff */
[----:B------:R-:W5:Y:S01]  /*7750*/  LDL.64 R232, [R1+0x18] ;  /* 0x0000180001e87983 */ /* 0x000f620000100a00 */
[C---:B------:R-:W-:Y:S05]  /*7760*/  HMMA.16816.F32.BF16 R24, R28.reuse, R172, RZ ;  /* 0x000000ac1c18723c */ /* 0x040fea00000418ff */
[----:B------:R-:W-:Y:S03]  /*7770*/  LDSM.16.M88.4 R200, [R139+0x8000] ;  /* 0x008000008bc8783b */ /* 0x000fe60000000200 */
[-C--:B------:R-:W-:Y:S05]  /*7780*/  HMMA.16816.F32.BF16 R28, R28, R174.reuse, RZ ;  /* 0x000000ae1c1c723c */ /* 0x080fea00000418ff */
[----:B------:R-:W5:Y:S03]  /*7790*/  LDL.64 R230, [R1+0x10] ;  /* 0x0000100001e67983 */ /* 0x000f660000100a00 */
[----:B------:R-:W-:Y:S03]  /*77a0*/  HMMA.16816.F32.BF16 R32, R32, R174, RZ ;  /* 0x000000ae2020723c */ /* 0x000fe600000418ff */
[----:B------:R-:W3:Y:S05]  /*77b0*/  LDSM.16.M88.4 R172, [R132] ;  /* 0x0000000084ac783b */ /* 0x000eea0000000200 */
[-C--:B------:R-:W-:Y:S03]  /*77c0*/  HMMA.16816.F32.BF16 R4, R176, R180.reuse, R4 ;  /* 0x000000b4b004723c */ /* 0x080fe60000041804 */
[----:B------:R-:W-:Y:S05]  /*77d0*/  LDSM.16.M88.4 R204, [R135+0x2000] ;  /* 0x0020000087cc783b */ /* 0x000fea0000000200 */
[C---:B-1----:R-:W-:Y:S08]  /*77e0*/  HMMA.16816.F32.BF16 R8, R184.reuse, R180, R8 ;  /* 0x000000b4b808723c */ /* 0x042ff00000041808 */
[-C--:B------:R-:W-:Y:S08]  /*77f0*/  HMMA.16816.F32.BF16 R12, R184, R182.reuse, R12 ;  /* 0x000000b6b80c723c */ /* 0x080ff0000004180c */
[C---:B------:R-:W-:Y:S01]  /*7800*/  HMMA.16816.F32.BF16 R16, R176.reuse, R182, R16 ;  /* 0x000000b6b010723c */ /* 0x040fe20000041810 */
[----:B------:R-:W1:Y:S07]  /*7810*/  LDSM.16.M88.4 R180, [R134+0x8800] ;  /* 0x0088000086b4783b */ /* 0x000e6e0000000200 */
[-C--:B---3--:R-:W-:Y:S08]  /*7820*/  HMMA.16816.F32.BF16 R20, R176, R188.reuse, R20 ;  /* 0x000000bcb014723c */ /* 0x088ff00000041814 */
[C---:B------:R-:W-:Y:S08]  /*7830*/  HMMA.16816.F32.BF16 R24, R184.reuse, R188, R24 ;  /* 0x000000bcb818723c */ /* 0x040ff00000041818 */
[-C--:B------:R-:W-:Y:S01]  /*7840*/  HMMA.16816.F32.BF16 R28, R184, R190.reuse, R28 ;  /* 0x000000beb81c723c */ /* 0x080fe2000004181c */
[----:B------:R-:W3:Y:S07]  /*7850*/  LDSM.16.M88.4 R184, [R135] ;  /* 0x0000000087b8783b */ /* 0x000eee0000000200 */
[----:B------:R-:W-:Y:S01]  /*7860*/  HMMA.16816.F32.BF16 R32, R176, R190, R32 ;  /* 0x000000beb020723c */ /* 0x000fe20000041820 */
[----:B------:R-:W3:Y:S07]  /*7870*/  LDSM.16.M88.4 R176, [R139+0x8800] ;  /* 0x008800008bb0783b */ /* 0x000eee0000000200 */
[-C--:B------:R-:W-:Y:S01]  /*7880*/  HMMA.16816.F32.BF16 R4, R172, R192.reuse, R4 ;  /* 0x000000c0ac04723c */ /* 0x080fe20000041804 */
[----:B------:R-:W-:Y:S07]  /*7890*/  LDSM.16.M88.4 R188, [R0+0x4000] ;  /* 0x0040000000bc783b */ /* 0x000fee0000000200 */
[C---:B------:R-:W-:Y:S08]  /*78a0*/  HMMA.16816.F32.BF16 R8, R196.reuse, R192, R8 ;  /* 0x000000c0c408723c */ /* 0x040ff00000041808 */
[-C--:B------:R-:W-:Y:S08]  /*78b0*/  HMMA.16816.F32.BF16 R12, R196, R194.reuse, R12 ;  /* 0x000000c2c40c723c */ /* 0x080ff0000004180c */
[C---:B------:R-:W-:Y:S01]  /*78c0*/  HMMA.16816.F32.BF16 R16, R172.reuse, R194, R16 ;  /* 0x000000c2ac10723c */ /* 0x040fe20000041810 */
[----:B------:R-:W2:Y:S07]  /*78d0*/  LDSM.16.M88.4 R192, [R2+UR6+0x9000] ;  /* 0x0090000602c0783b */ /* 0x000eae0008000200 */
[-C--:B-1----:R-:W-:Y:S08]  /*78e0*/  HMMA.16816.F32.BF16 R20, R172, R180.reuse, R20 ;  /* 0x000000b4ac14723c */ /* 0x082ff00000041814 */
[C---:B------:R-:W-:Y:S08]  /*78f0*/  HMMA.16816.F32.BF16 R24, R196.reuse, R180, R24 ;  /* 0x000000b4c418723c */ /* 0x040ff00000041818 */
[-C--:B------:R-:W-:Y:S01]  /*7900*/  HMMA.16816.F32.BF16 R28, R196, R182.reuse, R28 ;  /* 0x000000b6c41c723c */ /* 0x080fe2000004181c */
[----:B------:R-:W1:Y:S07]  /*7910*/  LDSM.16.M88.4 R196, [R0+0x6000] ;  /* 0x0060000000c4783b */ /* 0x000e6e0000000200 */
[----:B------:R-:W-:Y:S01]  /*7920*/  HMMA.16816.F32.BF16 R32, R172, R182, R32 ;  /* 0x000000b6ac20723c */ /* 0x000fe20000041820 */
[----:B------:R-:W4:Y:S07]  /*7930*/  LDSM.16.M88.4 R172, [R2+UR6+0x9800] ;  /* 0x0098000602ac783b */ /* 0x000f2e0008000200 */
[-C--:B---3--:R-:W-:Y:S01]  /*7940*/  HMMA.16816.F32.BF16 R4, R184, R200.reuse, R4 ;  /* 0x000000c8b804723c */ /* 0x088fe20000041804 */
[----:B------:R-:W-:Y:S07]  /*7950*/  LDSM.16.M88.4 R180, [R208+0x4000] ;  /* 0x00400000d0b4783b */ /* 0x000fee0000000200 */
[C---:B------:R-:W-:Y:S01]  /*7960*/  HMMA.16816.F32.BF16 R8, R204.reuse, R200, R8 ;  /* 0x000000c8cc08723c */ /* 0x040fe20000041808 */
[----:B------:R-:W-:Y:S07]  /*7970*/  LDSM.16.M88.4 R208, [R208+0x6000] ;  /* 0x00600000d0d0783b */ /* 0x000fee0000000200 */
        /* <DEDUP_REMOVED lines=8> */
[----:B------:R-:W3:Y:S07]  /*7a00*/  LDSM.16.M88.4 R176, [R136+0x9800] ;  /* 0x0098000088b0783b */ /* 0x000eee0000000200 */
[-C--:B--2---:R-:W-:Y:S01]  /*7a10*/  HMMA.16816.F32.BF16 R4, R188, R192.reuse, R4 ;  /* 0x000000c0bc04723c */ /* 0x084fe20000041804 */
[----:B------:R-:W-:Y:S07]  /*7a20*/  LDSM.16.M88.4 R184, [R132+0x4000] ;  /* 0x0040000084b8783b */ /* 0x000fee0000000200 */
[C---:B-1----:R-:W-:Y:S08]  /*7a30*/  HMMA.16816.F32.BF16 R8, R196.reuse, R192, R8 ;  /* 0x000000c0c408723c */ /* 0x042ff00000041808 */
[-C--:B------:R-:W-:Y:S08]  /*7a40*/  HMMA.16816.F32.BF16 R12, R196, R194.reuse, R12 ;  /* 0x000000c2c40c723c */ /* 0x080ff0000004180c */
[C---:B------:R-:W-:Y:S01]  /*7a50*/  HMMA.16816.F32.BF16 R16, R188.reuse, R194, R16 ;  /* 0x000000c2bc10723c */ /* 0x040fe20000041810 */
[----:B------:R-:W1:Y:S07]  /*7a60*/  LDSM.16.M88.4 R192, [R134+0x9000] ;  /* 0x0090000086c0783b */ /* 0x000e6e0000000200 */
[-C--:B----4-:R-:W-:Y:S08]  /*7a70*/  HMMA.16816.F32.BF16 R20, R188, R172.reuse, R20 ;  /* 0x000000acbc14723c */ /* 0x090ff00000041814 */
[C---:B------:R-:W-:Y:S08]  /*7a80*/  HMMA.16816.F32.BF16 R24, R196.reuse, R172, R24 ;  /* 0x000000acc418723c */ /* 0x040ff00000041818 */
[-C--:B------:R-:W-:Y:S08]  /*7a90*/  HMMA.16816.F32.BF16 R28, R196, R174.reuse, R28 ;  /* 0x000000aec41c723c */ /* 0x080ff0000004181c */
[----:B------:R-:W-:Y:S01]  /*7aa0*/  HMMA.16816.F32.BF16 R32, R188, R174, R32 ;  /* 0x000000aebc20723c */ /* 0x000fe20000041820 */
[----:B------:R2:W4:Y:S07]  /*7ab0*/  LDSM.16.M88.4 R172, [R134+0x9800] ;  /* 0x0098000086ac783b */ /* 0x00052e0000000200 */
[-C--:B---3--:R-:W-:Y:S01]  /*7ac0*/  HMMA.16816.F32.BF16 R4, R180, R200.reuse, R4 ;  /* 0x000000c8b404723c */ /* 0x088fe20000041804 */
[----:B------:R-:W-:Y:S07]  /*7ad0*/  LDSM.16.M88.4 R188, [R135+0x6000] ;  /* 0x0060000087bc783b */ /* 0x000fee0000000200 */
[C---:B------:R-:W-:Y:S08]  /*7ae0*/  HMMA.16816.F32.BF16 R8, R208.reuse, R200, R8 ;  /* 0x000000c8d008723c */ /* 0x040ff00000041808 */
[-C--:B------:R-:W-:Y:S03]  /*7af0*/  HMMA.16816.F32.BF16 R12, R208, R202.reuse, R12 ;  /* 0x000000cad00c723c */ /* 0x080fe6000004180c */
[----:B--2---:R-:W-:Y:S05]  /*7b00*/  LOP3.LUT R134, R224, R236, RZ, 0x3c, !PT ;  /* 0x000000ece0867212 */ /* 0x004fea00078e3cff */
[C---:B------:R-:W-:Y:S08]  /*7b10*/  HMMA.16816.F32.BF16 R16, R180.reuse, R202, R16 ;  /* 0x000000cab410723c */ /* 0x040ff00000041810 */
[-C--:B------:R-:W-:Y:S08]  /*7b20*/  HMMA.16816.F32.BF16 R20, R180, R176.reuse, R20 ;  /* 0x000000b0b414723c */ /* 0x080ff00000041814 */
[C---:B------:R-:W-:Y:S08]  /*7b30*/  HMMA.16816.F32.BF16 R24, R208.reuse, R176, R24 ;  /* 0x000000b0d018723c */ /* 0x040ff00000041818 */
[-C--:B------:R-:W-:Y:S08]  /*7b40*/  HMMA.16816.F32.BF16 R28, R208, R178.reuse, R28 ;  /* 0x000000b2d01c723c */ /* 0x080ff0000004181c */
[----:B------:R-:W-:Y:S01]  /*7b50*/  HMMA.16816.F32.BF16 R32, R180, R178, R32 ;  /* 0x000000b2b420723c */ /* 0x000fe20000041820 */
[----:B------:R2:W-:Y:S07]  /*7b60*/  LDSM.16.M88.4 R176, [R135+0x4000] ;  /* 0x0040000087b0783b */ /* 0x0005ee0000000200 */
[-C--:B-1----:R-:W-:Y:S01]  /*7b70*/  HMMA.16816.F32.BF16 R4, R184, R192.reuse, R4 ;  /* 0x000000c0b804723c */ /* 0x082fe20000041804 */
[----:B------:R-:W1:Y:S07]  /*7b80*/  LDSM.16.M88.4 R180, [R139+0x9000] ;  /* 0x009000008bb4783b */ /* 0x000e6e0000000200 */
[C---:B------:R-:W-:Y:S08]  /*7b90*/  HMMA.16816.F32.BF16 R8, R204.reuse, R192, R8 ;  /* 0x000000c0cc08723c */ /* 0x040ff00000041808 */
[-C--:B------:R-:W-:Y:S03]  /*7ba0*/  HMMA.16816.F32.BF16 R12, R204, R194.reuse, R12 ;  /* 0x000000c2cc0c723c */ /* 0x080fe6000004180c */
[----:B--2---:R-:W-:Y:S05]  /*7bb0*/  IMAD.WIDE.U32 R134, R134, -0x326172a9, RZ ;  /* 0xcd9e8d5786867825 */ /* 0x004fea00078e00ff */
[C---:B------:R-:W-:Y:S01]  /*7bc0*/  LOP3.LUT R0, R135.reuse, R235, RZ, 0x3c, !PT ;  /* 0x000000eb87007212 */ /* 0x040fe200078e3cff */
[C---:B------:R-:W-:Y:S04]  /*7bd0*/  HMMA.16816.F32.BF16 R16, R184.reuse, R194, R16 ;  /* 0x000000c2b810723c */ /* 0x040fe80000041810 */
[C---:B------:R-:W-:Y:S02]  /*7be0*/  LOP3.LUT R192, R134.reuse, R250, RZ, 0x3c, !PT ;  /* 0x000000fa86c07212 */ /* 0x040fe400078e3cff */
[----:B------:R-:W-:Y:S02]  /*7bf0*/  LOP3.LUT R194, R134, R249, RZ, 0x3c, !PT ;  /* 0x000000f986c27212 */ /* 0x000fe400078e3cff */
[-C--:B----4-:R-:W-:Y:S03]  /*7c00*/  HMMA.16816.F32.BF16 R20, R184, R172.reuse, R20 ;  /* 0x000000acb814723c */ /* 0x090fe60000041814 */
[----:B------:R-:W-:Y:S04]  /*7c10*/  IMAD.WIDE.U32 R192, R192, -0x2daee0ad, RZ ;  /* 0xd2511f53c0c07825 */ /* 0x000fe800078e00ff */
[----:B------:R-:W-:Y:S01]  /*7c20*/  IMAD.WIDE.U32 R194, R194, -0x2daee0ad, RZ ;  /* 0xd2511f53c2c27825 */ /* 0x000fe200078e00ff */
[C---:B------:R-:W-:Y:S04]  /*7c30*/  HMMA.16816.F32.BF16 R24, R204.reuse, R172, R24 ;  /* 0x000000accc18723c */ /* 0x040fe80000041818 */
[----:B-----5:R-:W-:Y:S01]  /*7c40*/  LOP3.LUT R172, R135, R234, RZ, 0x3c, !PT ;  /* 0x000000ea87ac7212 */ /* 0x020fe200078e3cff */
[----:B------:R-:W-:Y:S03]  /*7c50*/  IMAD.WIDE.U32 R134, R0, -0x2daee0ad, RZ ;  /* 0xd2511f5300867825 */ /* 0x000fe600078e00ff */
[-C--:B------:R-:W-:Y:S03]  /*7c60*/  HMMA.16816.F32.BF16 R28, R204, R174.reuse, R28 ;  /* 0x000000aecc1c723c */ /* 0x080fe6000004181c */
[----:B------:R-:W-:Y:S01]  /*7c70*/  LOP3.LUT R132, R246, UR25, R135, 0x96, !PT ;  /* 0x00000019f6847c12 */ /* 0x000fe2000f8e9687 */
[----:B------:R-:W-:Y:S01]  /*7c80*/  IMAD.WIDE.U32 R172, R172, -0x2daee0ad, RZ ;  /* 0xd2511f53acac7825 */ /* 0x000fe200078e00ff */
[----:B------:R-:W-:Y:S03]  /*7c90*/  LOP3.LUT R134, R134, UR15, R193, 0x96, !PT ;  /* 0x0000000f86867c12 */ /* 0x000fe6000f8e96c1 */
[----:B------:R-:W-:Y:S01]  /*7ca0*/  IMAD R0, R224, 0x20, R252 ;  /* 0x00000020e0007824 */ /* 0x000fe200078e02fc */
[----:B------:R-:W-:Y:S01]  /*7cb0*/  LOP3.LUT R2, R232, UR25, R173, 0x96, !PT ;  /* 0x00000019e8027c12 */ /* 0x000fe2000f8e96ad */
[----:B------:R-:W-:Y:S04]  /*7cc0*/  HMMA.16816.F32.BF16 R32, R184, R174, R32 ;  /* 0x000000aeb820723c */ /* 0x000fe80000041820 */
[----:B------:R-:W-:Y:S01]  /*7cd0*/  LOP3.LUT R172, R172, UR15, R195, 0x96, !PT ;  /* 0x0000000facac7c12 */ /* 0x000fe2000f8e96c3 */
[----:B------:R-:W-:Y:S03]  /*7ce0*/  IMAD.WIDE.U32 R184, R132, -0x326172a9, RZ ;  /* 0xcd9e8d5784b87825 */ /* 0x000fe600078e00ff */
[-C--:B-1----:R-:W-:Y:S05]  /*7cf0*/  HMMA.16816.F32.BF16 R4, R176, R180.reuse, R4 ;  /* 0x000000b4b004723c */ /* 0x082fea0000041804 */
[----:B------:R-:W-:Y:S02]  /*7d00*/  IMAD.IADD R0, R251, 0x1, -R0 ;  /* 0x00000001fb007824 */ /* 0x000fe400078e0a00 */
[----:B------:R-:W-:Y:S01]  /*7d10*/  IMAD.WIDE.U32 R174, R2, -0x326172a9, RZ ;  /* 0xcd9e8d5702ae7825 */ /* 0x000fe200078e00ff */
[----:B------:R-:W-:Y:S01]  /*7d20*/  LOP3.LUT R2, R244, UR17, R185, 0x96, !PT ;  /* 0x00000011f4027c12 */ /* 0x000fe2000f8e96b9 */
[C---:B------:R-:W-:Y:S04]  /*7d30*/  HMMA.16816.F32.BF16 R8, R188.reuse, R180, R8 ;  /* 0x000000b4bc08723c */ /* 0x040fe80000041808 */
[----:B------:R-:W-:Y:S01]  /*7d40*/  IMAD.WIDE.U32 R198, R134, -0x326172a9, RZ ;  /* 0xcd9e8d5786c67825 */ /* 0x000fe200078e00ff */
[----:B------:R-:W-:Y:S03]  /*7d50*/  LOP3.LUT R134, R230, UR17, R175, 0x96, !PT ;  /* 0x00000011e6867c12 */ /* 0x000fe6000f8e96af */
[----:B------:R-:W-:Y:S01]  /*7d60*/  IMAD.WIDE.U32 R202, R172, -0x326172a9, RZ ;  /* 0xcd9e8d57acca7825 */ /* 0x000fe200078e00ff */
[----:B------:R-:W-:Y:S01]  /*7d70*/  LOP3.LUT R135, R184, UR14, R199, 0x96, !PT ;  /* 0x0000000eb8877c12 */ /* 0x000fe2000f8e96c7 */
[-C--:B------:R-:W-:Y:S03]  /*7d80*/  HMMA.16816.F32.BF16 R12, R188, R182.reuse, R12 ;  /* 0x000000b6bc0c723c */ /* 0x080fe6000004180c */
[----:B------:R-:W-:Y:S01]  /*7d90*/  LOP3.LUT R132, R174, UR14, R203, 0x96, !PT ;  /* 0x0000000eae847c12 */ /* 0x000fe2000f8e96cb */
[C---:B------:R-:W-:Y:S02]  /*7da0*/  VIADD R136, R0.reuse, 0x8 ;  /* 0x0000000800887836 */ /* 0x040fe40000000000 */
[----:B------:R-:W-:Y:S02]  /*7db0*/  VIADD R172, R0, 0x7 ;  /* 0x0000000700ac7836 */ /* 0x000fe40000000000 */
[----:B------:R-:W-:Y:S01]  /*7dc0*/  IMAD.WIDE.U32 R184, R2, -0x2daee0ad, RZ ;  /* 0xd2511f5302b87825 */ /* 0x000fe200078e00ff */
[----:B------:R-:W-:Y:S01]  /*7dd0*/  IABS R2, R136 ;  /* 0x0000008800027213 */ /* 0x000fe20000000000 */
[C---:B------:R-:W-:Y:S04]  /*7de0*/  HMMA.16816.F32.BF16 R16, R176.reuse, R182, R16 ;  /* 0x000000b6b010723c */ /* 0x040fe80000041810 */
[----:B------:R-:W-:Y:S01]  /*7df0*/  IABS R136, R172 ;  /* 0x000000ac00887213 */ /* 0x000fe20000000000 */
[----:B------:R-:W-:Y:S01]  /*7e00*/  IMAD.WIDE.U32 R200, R132, -0x2daee0ad, RZ ;  /* 0xd2511f5384c87825 */ /* 0x000fe200078e00ff */
[----:B------:R-:W-:Y:S01]  /*7e10*/  I2FP.F32.S32 R2, R2 ;  /* 0x0000000200027245 */ /* 0x000fe20000201400 */
[----:B------:R1:W2:Y:S01]  /*7e20*/  LDSM.16.M88.4 R172, [R139+0x9800] ;  /* 0x009800008bac783b */ /* 0x0002a20000000200 */
[----:B------:R-:W-:Y:S01]  /*7e30*/  I2FP.F32.S32 R132, R136 ;  /* 0x0000008800847245 */ /* 0x000fe20000201400 */
[----:B------:R-:W-:Y:S04]  /*7e40*/  DEPBAR.LE SB0, 0x0 ;  /* 0x000080000000791a */ /* 0x000fe80000000000 */
[----:B------:R-:W-:Y:S01]  /*7e50*/  IABS R136, R0 ;  /* 0x0000000000887213 */ /* 0x000fe20000000000 */
[----:B------:R-:W-:Y:S01]  /*7e60*/  FFMA.FTZ R6, R2, -UR5, R6 ;  /* 0x8000000502067c23 */ /* 0x000fe20008010006 */
[----:B------:R-:W-:Y:S01]  /*7e70*/  LOP3.LUT R195, R192, UR13, R185, 0x96, !PT ;  /* 0x0000000dc0c37c12 */ /* 0x000fe2000f8e96b9 */
[----:B------:R-:W-:Y:S01]  /*7e80*/  BAR.SYNC.DEFER_BLOCKING 0x0 ;  /* 0x0000000000007b1d */ /* 0x000fe20000010000 */
[----:B------:R-:W-:Y:S01]  /*7e90*/  I2FP.F32.S32 R136, R136 ;  /* 0x0000008800887245 */ /* 0x000fe20000201400 */
[----:B------:R-:W-:Y:S01]  /*7ea0*/  FFMA.FTZ R7, R132, -UR5, R7 ;  /* 0x8000000584077c23 */ /* 0x000fe20008010007 */
[C---:B------:R-:W-:Y:S02]  /*7eb0*/  VIADD R2, R0.reuse, 0x40 ;  /* 0x0000004000027836 */ /* 0x040fe40000000000 */
[----:B------:R-:W-:Y:S02]  /*7ec0*/  VIADD R132, R0, 0x3f ;  /* 0x0000003f00847836 */ /* 0x000fe40000000000 */
[----:B------:R-:W-:Y:S01]  /*7ed0*/  FFMA.FTZ R4, R136, -UR5, R4 ;  /* 0x8000000588047c23 */ /* 0x000fe20008010004 */
[----:B------:R-:W-:Y:S01]  /*7ee0*/  IMAD.WIDE.U32 R196, R135, -0x2daee0ad, RZ ;  /* 0xd2511f5387c47825 */ /* 0x000fe200078e00ff */
[----:B------:R-:W-:Y:S02]  /*7ef0*/  IABS R2, R2 ;  /* 0x0000000200027213 */ /* 0x000fe40000000000 */
[----:B------:R-:W-:Y:S01]  /*7f00*/  IABS R132, R132 ;  /* 0x0000008400847213 */ /* 0x000fe20000000000 */
[----:B------:R-:W-:Y:S01]  /*7f10*/  IMAD.WIDE.U32 R134, R134, -0x2daee0ad, RZ ;  /* 0xd2511f5386867825 */ /* 0x000fe200078e00ff */
[----:B------:R-:W-:Y:S02]  /*7f20*/  I2FP.F32.S32 R2, R2 ;  /* 0x0000000200027245 */ /* 0x000fe40000201400 */
[----:B------:R-:W-:Y:S01]  /*7f30*/  I2FP.F32.S32 R132, R132 ;  /* 0x0000008400847245 */ /* 0x000fe20000201400 */
[----:B-1----:R-:W-:Y:S01]  /*7f40*/  VIADD R139, R0, 0x47 ;  /* 0x00000047008b7836 */ /* 0x002fe20000000000 */
[----:B------:R-:W-:Y:S01]  /*7f50*/  LOP3.LUT R194, R194, UR13, R135, 0x96, !PT ;  /* 0x0000000dc2c27c12 */ /* 0x000fe2000f8e9687 */
[----:B------:R-:W-:Y:S01]  /*7f60*/  FFMA.FTZ R8, R2, -UR5, R8 ;  /* 0x8000000502087c23 */ /* 0x000fe20008010008 */
[----:B------:R-:W-:Y:S01]  /*7f70*/  LOP3.LUT R193, R134, UR12, R201, 0x96, !PT ;  /* 0x0000000c86c17c12 */ /* 0x000fe2000f8e96c9 */
[----:B------:R-:W-:Y:S01]  /*7f80*/  FFMA.FTZ R9, R132, -UR5, R9 ;  /* 0x8000000584097c23 */ /* 0x000fe20008010009 */
[----:B------:R-:W-:Y:S01]  /*7f90*/  IABS R139, R139 ;  /* 0x0000008b008b7213 */ /* 0x000fe20000000000 */
[----:B------:R-:W-:Y:S01]  /*7fa0*/  FFMA.FTZ R14, R2, -UR5, R14 ;  /* 0x80000005020e7c23 */ /* 0x000fe2000801000e */
[----:B------:R-:W-:Y:S01]  /*7fb0*/  LOP3.LUT R192, R184, UR12, R197, 0x96, !PT ;  /* 0x0000000cb8c07c12 */ /* 0x000fe2000f8e96c5 */
[----:B------:R-:W-:Y:S01]  /*7fc0*/  FFMA.FTZ R15, R132, -UR5, R15 ;  /* 0x80000005840f7c23 */ /* 0x000fe2000801000f */
[----:B------:R-:W-:Y:S01]  /*7fd0*/  I2FP.F32.S32 R139, R139 ;  /* 0x0000008b008b7245 */ /* 0x000fe20000201400 */
[----:B------:R-:W-:Y:S02]  /*7fe0*/  VIADD R132, R0, 0xfffffff8 ;  /* 0xfffffff800847836 */ /* 0x000fe40000000000 */
[----:B------:R-:W-:Y:S01]  /*7ff0*/  FFMA.FTZ R18, R136, -UR5, R18 ;  /* 0x8000000588127c23 */ /* 0x000fe20008010012 */
[C---:B------:R-:W-:Y:S02]  /*8000*/  VIADD R2, R0.reuse, 0xfffffff7 ;  /* 0xfffffff700027836 */ /* 0x040fe40000000000 */
[C---:B------:R-:W-:Y:S01]  /*8010*/  VIADD R135, R0.reuse, 0xffffffff ;  /* 0xffffffff00877836 */ /* 0x040fe20000000000 */
[----:B------:R-:W-:Y:S01]  /*8020*/  IABS R132, R132 ;  /* 0x0000008400847213 */ /* 0x000fe20000000000 */
[-C--:B--2---:R-:W-:Y:S05]  /*8030*/  HMMA.16816.F32.BF16 R20, R176, R172.reuse, R20 ;  /* 0x000000acb014723c */ /* 0x084fea0000041814 */
[----:B------:R-:W-:Y:S01]  /*8040*/  IABS R2, R2 ;  /* 0x0000000200027213 */ /* 0x000fe20000000000 */
[C---:B------:R-:W-:Y:S01]  /*8050*/  VIADD R134, R0.reuse, 0x48 ;  /* 0x0000004800867836 */ /* 0x040fe20000000000 */
[----:B------:R-:W-:Y:S01]  /*8060*/  IABS R135, R135 ;  /* 0x0000008700877213 */ /* 0x000fe20000000000 */
[C---:B------:R-:W-:Y:S04]  /*8070*/  HMMA.16816.F32.BF16 R24, R188.reuse, R172, R24 ;  /* 0x000000acbc18723c */ /* 0x040fe80000041818 */
[----:B------:R-:W-:Y:S01]  /*8080*/  I2FP.F32.S32 R132, R132 ;  /* 0x0000008400847245 */ /* 0x000fe20000201400 */
[----:B------:R-:W-:Y:S01]  /*8090*/  VIADD R136, R0, 0xffffffe8 ;  /* 0xffffffe800887836 */ /* 0x000fe20000000000 */
[----:B------:R-:W-:Y:S01]  /*80a0*/  I2FP.F32.S32 R2, R2 ;  /* 0x0000000200027245 */ /* 0x000fe20000201400 */
[----:B------:R-:W-:Y:S01]  /*80b0*/  FFMA.FTZ R11, R139, -UR5, R11 ;  /* 0x800000058b0b7c23 */ /* 0x000fe2000801000b */
[----:B------:R-:W-:Y:S01]  /*80c0*/  I2FP.F32.S32 R135, R135 ;  /* 0x0000008700877245 */ /* 0x000fe20000201400 */
[-C--:B------:R-:W-:Y:S03]  /*80d0*/  HMMA.16816.F32.BF16 R28, R188, R174.reuse, R28 ;  /* 0x000000aebc1c723c */ /* 0x080fe6000004181c */
[----:B------:R-:W-:Y:S01]  /*80e0*/  IABS R134, R134 ;  /* 0x0000008600867213 */ /* 0x000fe20000000000 */
[----:B------:R-:W-:Y:S01]  /*80f0*/  FFMA.FTZ R16, R132, -UR5, R16 ;  /* 0x8000000584107c23 */ /* 0x000fe20008010010 */
[----:B------:R-:W-:Y:S01]  /*8100*/  IABS R136, R136 ;  /* 0x0000008800887213 */ /* 0x000fe20000000000 */
[----:B------:R-:W-:Y:S01]  /*8110*/  FFMA.FTZ R17, R2, -UR5, R17 ;  /* 0x8000000502117c23 */ /* 0x000fe20008010011 */
[----:B------:R-:W-:Y:S01]  /*8120*/  I2FP.F32.S32 R134, R134 ;  /* 0x0000008600867245 */ /* 0x000fe20000201400 */
[----:B------:R-:W-:Y:S04]  /*8130*/  HMMA.16816.F32.BF16 R32, R176, R174, R32 ;  /* 0x000000aeb020723c */ /* 0x000fe80000041820 */
[----:B------:R-:W-:Y:S01]  /*8140*/  I2FP.F32.S32 R136, R136 ;  /* 0x0000008800887245 */ /* 0x000fe20000201400 */
[----:B------:R-:W-:Y:S01]  /*8150*/  FFMA.FTZ R22, R132, -UR5, R22 ;  /* 0x8000000584167c23 */ /* 0x000fe20008010016 */
[----:B------:R-:W-:Y:S01]  /*8160*/  FFMA.FTZ R23, R2, -UR5, R23 ;  /* 0x8000000502177c23 */ /* 0x000fe20008010017 */
[C---:B------:R-:W-:Y:S02]  /*8170*/  VIADD R132, R0.reuse, 0xfffffff0 ;  /* 0xfffffff000847836 */ /* 0x040fe40000000000 */
[C---:B------:R-:W-:Y:S01]  /*8180*/  FFMA.FTZ R5, R135.reuse, -UR5, R5 ;  /* 0x8000000587057c23 */ /* 0x040fe20008010005 */
[C---:B------:R-:W-:Y:S02]  /*8190*/  VIADD R2, R0.reuse, 0xffffffef ;  /* 0xffffffef00027836 */ /* 0x040fe40000000000 */
[----:B------:R-:W-:Y:S01]  /*81a0*/  FFMA.FTZ R19, R135, -UR5, R19 ;  /* 0x8000000587137c23 */ /* 0x000fe20008010013 */
[----:B------:R-:W-:Y:S01]  /*81b0*/  VIADD R135, R0, 0xffffffe7 ;  /* 0xffffffe700877836 */ /* 0x000fe20000000000 */
[----:B------:R-:W-:Y:S01]  /*81c0*/  IABS R132, R132 ;  /* 0x0000008400847213 */ /* 0x000fe20000000000 */
[----:B------:R-:W-:Y:S01]  /*81d0*/  FFMA.FTZ R10, R134, -UR5, R10 ;  /* 0x80000005860a7c23 */ /* 0x000fe2000801000a */
[----:B------:R-:W-:Y:S01]  /*81e0*/  IABS R2, R2 ;  /* 0x0000000200027213 */ /* 0x000fe20000000000 */
[C---:B------:R-:W-:Y:S01]  /*81f0*/  VIADD R134, R0.reuse, 0x38 ;  /* 0x0000003800867836 */ /* 0x040fe20000000000 */
[----:B------:R-:W-:Y:S01]  /*8200*/  IABS R135, R135 ;  /* 0x0000008700877213 */ /* 0x000fe20000000000 */
[----:B------:R-:W-:Y:S01]  /*8210*/  VIADD R139, R0, 0x37 ;  /* 0x00000037008b7836 */ /* 0x000fe20000000000 */
[----:B------:R-:W-:Y:S01]  /*8220*/  I2FP.F32.S32 R132, R132 ;  /* 0x0000008400847245 */ /* 0x000fe20000201400 */
[----:B------:R-:W-:Y:S01]  /*8230*/  FFMA.FTZ R32, R136, -UR5, R32 ;  /* 0x8000000588207c23 */ /* 0x000fe20008010020 */
[----:B------:R-:W-:Y:S01]  /*8240*/  I2FP.F32.S32 R2, R2 ;  /* 0x0000000200027245 */ /* 0x000fe20000201400 */
[----:B------:R-:W-:Y:S01]  /*8250*/  VIADD R186, R0, 0x30 ;  /* 0x0000003000ba7836 */ /* 0x000fe20000000000 */
[----:B------:R-:W-:Y:S01]  /*8260*/  FMNMX3.FTZ R136, R3, R4, R5, !PT ;  /* 0x0000000403887276 */ /* 0x000fe20007810005 */
[----:B------:R-:W-:Y:S01]  /*8270*/  FFMA.FTZ R20, R132, -UR5, R20 ;  /* 0x8000000584147c23 */ /* 0x000fe20008010014 */
[----:B------:R-:W-:Y:S01]  /*8280*/  I2FP.F32.S32 R135, R135 ;  /* 0x0000008700877245 */ /* 0x000fe20000201400 */
[----:B------:R-:W-:Y:S01]  /*8290*/  FFMA.FTZ R21, R2, -UR5, R21 ;  /* 0x8000000502157c23 */ /* 0x000fe20008010015 */
[----:B------:R-:W-:Y:S01]  /*82a0*/  IABS R134, R134 ;  /* 0x0000008600867213 */ /* 0x000fe20000000000 */
[C---:B------:R-:W-:Y:S01]  /*82b0*/  VIADD R188, R0.reuse, 0x2f ;  /* 0x0000002f00bc7836 */ /* 0x040fe20000000000 */
[----:B------:R-:W-:Y:S01]  /*82c0*/  IABS R139, R139 ;  /* 0x0000008b008b7213 */ /* 0x000fe20000000000 */
[----:B------:R-:W-:Y:S01]  /*82d0*/  VIADD R185, R0, 0x28 ;  /* 0x0000002800b97836 */ /* 0x000fe20000000000 */
[----:B------:R-:W-:Y:S01]  /*82e0*/  FMNMX3.FTZ R136, R136, R16, R17, !PT ;  /* 0x0000001088887276 */ /* 0x000fe20007810011 */
[----:B------:R-:W-:Y:S01]  /*82f0*/  VIADD R187, R0, 0x27 ;  /* 0x0000002700bb7836 */ /* 0x000fe20000000000 */
[----:B------:R-:W-:Y:S01]  /*8300*/  FMNMX3.FTZ R0, R133, R6, R7, !PT ;  /* 0x0000000685007276 */ /* 0x000fe20007810007 */
[----:B------:R-:W-:Y:S01]  /*8310*/  FFMA.FTZ R33, R135, -UR5, R33 ;  /* 0x8000000587217c23 */ /* 0x000fe20008010021 */
[----:B------:R-:W-:Y:S01]  /*8320*/  I2FP.F32.S32 R134, R134 ;  /* 0x0000008600867245 */ /* 0x000fe20000201400 */
[----:B------:R-:W-:Y:S01]  /*8330*/  FFMA.FTZ R34, R132, -UR5, R34 ;  /* 0x8000000584227c23 */ /* 0x000fe20008010022 */
[----:B------:R-:W-:Y:S01]  /*8340*/  I2FP.F32.S32 R139, R139 ;  /* 0x0000008b008b7245 */ /* 0x000fe20000201400 */
[----:B------:R-:W-:Y:S01]  /*8350*/  FFMA.FTZ R35, R2, -UR5, R35 ;  /* 0x8000000502237c23 */ /* 0x000fe20008010023 */
[----:B------:R-:W-:Y:S01]  /*8360*/  FMNMX3.FTZ R0, R0, R18, R19, !PT ;  /* 0x0000001200007276 */ /* 0x000fe20007810013 */
[----:B------:R-:W-:Y:S01]  /*8370*/  FFMA.FTZ R12, R134, -UR5, R12 ;  /* 0x80000005860c7c23 */ /* 0x000fe2000801000c */
[----:B------:R-:W-:Y:S01]  /*8380*/  FMNMX3.FTZ R136, R136, R20, R21, !PT ;  /* 0x0000001488887276 */ /* 0x000fe20007810015 */
[----:B------:R-:W-:Y:S01]  /*8390*/  FFMA.FTZ R13, R139, -UR5, R13 ;  /* 0x800000058b0d7c23 */ /* 0x000fe2000801000d */
[----:B------:R-:W-:Y:S01]  /*83a0*/  IABS R186, R186 ;  /* 0x000000ba00ba7213 */ /* 0x000fe20000000000 */
[----:B------:R-:W-:Y:S01]  /*83b0*/  FFMA.FTZ R26, R134, -UR5, R26 ;  /* 0x80000005861a7c23 */ /* 0x000fe2000801001a */
[----:B------:R-:W-:Y:S02]  /*83c0*/  IABS R188, R188 ;  /* 0x000000bc00bc7213 */ /* 0x000fe40000000000 */
[----:B------:R-:W-:Y:S02]  /*83d0*/  FMNMX3.FTZ R184, R0, R22, R23, !PT ;  /* 0x0000001600b87276 */ /* 0x000fe40007810017 */
[----:B------:R-:W-:Y:S01]  /*83e0*/  FMNMX3.FTZ R136, R136, R32, R33, !PT ;  /* 0x0000002088887276 */ /* 0x000fe20007810021 */
[----:B------:R-:W-:Y:S06]  /*83f0*/  @P2 BRA `(.L_x_1893) ;  /* 0xffffffe800942947 */ /* 0x000fec000383ffff */
.L_x_1892:
[----:B-1----:R-:W1:Y:S01]  /*8400*/  SHFL.BFLY PT, R174, R136, 0x2, 0x1f ;  /* 0x0c401f0088ae7f89 */ /* 0x002e6200000e0000 */
[----:B------:R-:W-:Y:S01]  /*8410*/  IABS R2, R185 ;  /* 0x000000b900027213 */ /* 0x000fe20000000000 */
[----:B------:R-:W-:Y:S01]  /*8420*/  FFMA.FTZ R27, R139, -UR5, R27 ;  /* 0x800000058b1b7c23 */ /* 0x000fe2000801001b */
[----:B------:R-:W-:Y:S01]  /*8430*/  IABS R0, R187 ;  /* 0x000000bb00007213 */ /* 0x000fe20000000000 */
[----:B------:R-:W-:Y:S01]  /*8440*/  IMAD.WIDE.U32 R190, R194, -0x326172a9, RZ ;  /* 0xcd9e8d57c2be7825 */ /* 0x000fe200078e00ff */
[----:B------:R-:W-:Y:S02]  /*8450*/  MOV R134, R186 ;  /* 0x000000ba00867202 */ /* 0x000fe40000000f00 */
[----:B------:R-:W-:Y:S02]  /*8460*/  FMNMX3.FTZ R132, R184, R34, R35, !PT ;  /* 0x00000022b8847276 */ /* 0x000fe40007810023 */
[----:B------:R-:W-:Y:S02]  /*8470*/  MOV R172, R2 ;  /* 0x0000000200ac7202 */ /* 0x000fe40000000f00 */
[----:B------:R-:W-:Y:S01]  /*8480*/  MOV R173, R0 ;  /* 0x0000000000ad7202 */ /* 0x000fe20000000f00 */
[----:B------:R-:W2:Y:S01]  /*8490*/  SHFL.BFLY PT, R175, R132, 0x2, 0x1f ;  /* 0x0c401f0084af7f89 */ /* 0x000ea200000e0000 */
[----:B------:R-:W-:Y:S02]  /*84a0*/  I2FP.F32.S32 R0, R134 ;  /* 0x0000008600007245 */ /* 0x000fe40000201400 */
[----:B------:R-:W-:Y:S01]  /*84b0*/  MOV R135, R188 ;  /* 0x000000bc00877202 */ /* 0x000fe20000000f00 */
[----:B------:R-:W-:Y:S01]  /*84c0*/  IMAD.WIDE.U32 R188, R195, -0x326172a9, RZ ;  /* 0xcd9e8d57c3bc7825 */ /* 0x000fe200078e00ff */
[----:B------:R-:W-:Y:S02]  /*84d0*/  I2FP.F32.S32 R134, R172 ;  /* 0x000000ac00867245 */ /* 0x000fe40000201400 */
        /* <DEDUP_REMOVED lines=8> */
[----:B------:R-:W-:Y:S01]  /*8560*/  FMNMX3.FTZ R134, R134, R12, R13, !PT ;  /* 0x0000000c86867276 */ /* 0x000fe2000781000d */
[----:B------:R-:W-:Y:S01]  /*8570*/  FFMA.FTZ R30, R0, -UR5, R30 ;  /* 0x80000005001e7c23 */ /* 0x000fe2000801001e */
[----:B------:R-:W-:Y:S01]  /*8580*/  FMNMX3.FTZ R0, R135, R14, R15, !PT ;  /* 0x0000000e87007276 */ /* 0x000fe2000781000f */
[----:B------:R-:W-:Y:S04]  /*8590*/  IMAD.WIDE.U32 R172, R192, -0x326172a9, RZ ;  /* 0xcd9e8d57c0ac7825 */ /* 0x000fe800078e00ff */
[----:B------:R-:W-:Y:S01]  /*85a0*/  FFMA.FTZ R31, R2, -UR5, R31 ;  /* 0x80000005021f7c23 */ /* 0x000fe2000801001f */
[----:B------:R-:W-:Y:S02]  /*85b0*/  FMNMX3.FTZ R0, R0, R26, R27, !PT ;  /* 0x0000001a00007276 */ /* 0x000fe4000781001b */
[----:B------:R-:W-:Y:S02]  /*85c0*/  LOP3.LUT R139, R188, UR27, R173, 0x96, !PT ;  /* 0x0000001bbc8b7c12 */ /* 0x000fe4000f8e96ad */
[----:B-1----:R-:W-:Y:S02]  /*85d0*/  FMNMX.FTZ R174, R136, R174, !PT ;  /* 0x000000ae88ae7209 */ /* 0x002fe40007810000 */
[----:B------:R-:W-:Y:S01]  /*85e0*/  FMNMX3.FTZ R136, R134, R24, R25, !PT ;  /* 0x0000001886887276 */ /* 0x000fe20007810019 */
[----:B------:R-:W-:Y:S01]  /*85f0*/  IMAD.WIDE.U32 R134, R193, -0x326172a9, RZ ;  /* 0xcd9e8d57c1867825 */ /* 0x000fe200078e00ff */
[----:B------:R-:W-:Y:S02]  /*8600*/  FMNMX3.FTZ R0, R0, R30, R31, !PT ;  /* 0x0000001e00007276 */ /* 0x000fe4000781001f */
[----:B------:R-:W-:Y:S02]  /*8610*/  FMNMX3.FTZ R136, R136, R28, R29, !PT ;  /* 0x0000001c88887276 */ /* 0x000fe4000781001d */
[----:B--2---:R-:W-:Y:S01]  /*8620*/  FMNMX.FTZ R178, R132, R175, !PT ;  /* 0x000000af84b27209 */ /* 0x004fe20007810000 */
[----:B------:R-:W-:Y:S01]  /*8630*/  SHFL.BFLY PT, R2, R0, 0x2, 0x1f ;  /* 0x0c401f0000027f89 */ /* 0x000fe200000e0000 */
[----:B------:R-:W-:Y:S02]  /*8640*/  MOV R177, R134 ;  /* 0x0000008600b17202 */ /* 0x000fe40000000f00 */
[C---:B------:R-:W-:Y:S05]  /*8650*/  PRMT R182, R134.reuse, 0x7773, RZ ;  /* 0x0000777386b67816 */ /* 0x040fea00000000ff */
[----:B------:R-:W1:Y:S01]  /*8660*/  SHFL.BFLY PT, R173, R136, 0x2, 0x1f ;  /* 0x0c401f0088ad7f89 */ /* 0x000e6200000e0000 */
[C---:B------:R-:W-:Y:S02]  /*8670*/  PRMT R180, R134.reuse, 0x7772, RZ ;  /* 0x0000777286b47816 */ /* 0x040fe400000000ff */
[----:B------:R-:W-:Y:S05]  /*8680*/  PRMT R184, R134, 0x7771, RZ ;  /* 0x0000777186b87816 */ /* 0x000fea00000000ff */
[----:B------:R-:W2:Y:S01]  /*8690*/  SHFL.BFLY PT, R175, R174, 0x1, 0x1f ;  /* 0x0c201f00aeaf7f89 */ /* 0x000ea200000e0000 */
[----:B------:R-:W-:Y:S02]  /*86a0*/  LOP3.LUT R134, R139, 0xffff, RZ, 0xc0, !PT ;  /* 0x0000ffff8b867812 */ /* 0x000fe400078ec0ff */
[----:B------:R-:W-:Y:S05]  /*86b0*/  LOP3.LUT R132, R190, UR27, R135, 0x96, !PT ;  /* 0x0000001bbe847c12 */ /* 0x000fea000f8e9687 */
[----:B------:R-:W3:Y:S01]  /*86c0*/  SHFL.BFLY PT, R176, R178, 0x1, 0x1f ;  /* 0x0c201f00b2b07f89 */ /* 0x000ee200000e0000 */
[----:B------:R-:W-:Y:S02]  /*86d0*/  LOP3.LUT R135, R177, 0xff, RZ, 0xc0, !PT ;  /* 0x000000ffb1877812 */ /* 0x000fe400078ec0ff */
[----:B------:R-:W-:Y:S02]  /*86e0*/  MOV R179, R172 ;  /* 0x000000ac00b37202 */ /* 0x000fe40000000f00 */
[----:B------:R-:W-:Y:S02]  /*86f0*/  LOP3.LUT R177, R139, 0xff, RZ, 0xc0, !PT ;  /* 0x000000ff8bb17812 */ /* 0x000fe400078ec0ff */
[----:B------:R-:W-:Y:S02]  /*8700*/  SHF.R.U32.HI R134, RZ, 0x8, R134 ;  /* 0x00000008ff867819 */ /* 0x000fe40000011686 */
[C---:B------:R-:W-:Y:S02]  /*8710*/  PRMT R183, R172.reuse, 0x7771, RZ ;  /* 0x00007771acb77816 */ /* 0x040fe400000000ff */
[C---:B------:R-:W-:Y:S02]  /*8720*/  PRMT R185, R172.reuse, 0x7773, RZ ;  /* 0x00007773acb97816 */ /* 0x040fe400000000ff */
[----:B------:R-:W-:Y:S02]  /*8730*/  PRMT R181, R172, 0x7772, RZ ;  /* 0x00007772acb57816 */ /* 0x000fe400000000ff */
[----:B------:R-:W-:Y:S02]  /*8740*/  PRMT R177, R177, 0x5410, R134 ;  /* 0x00005410b1b17816 */ /* 0x000fe40000000086 */
[----:B------:R-:W-:Y:S02]  /*8750*/  LOP3.LUT R172, R179, 0xff, RZ, 0xc0, !PT ;  /* 0x000000ffb3ac7812 */ /* 0x000fe400078ec0ff */
[----:B-1----:R-:W-:Y:S02]  /*8760*/  FMNMX.FTZ R134, R136, R173, !PT ;  /* 0x000000ad88867209 */ /* 0x002fe40007810000 */
[----:B------:R-:W-:Y:S02]  /*8770*/  PRMT R179, R172, 0x5410, R183 ;  /* 0x00005410acb37816 */ /* 0x000fe400000000b7 */
[----:B------:R-:W-:Y:S01]  /*8780*/  FMNMX.FTZ R0, R0, R2, !PT ;  /* 0x0000000200007209 */ /* 0x000fe20007810000 */
[----:B------:R-:W1:Y:S01]  /*8790*/  SHFL.BFLY PT, R172, R134, 0x1, 0x1f ;  /* 0x0c201f0086ac7f89 */ /* 0x000e6200000e0000 */
[----:B------:R-:W-:Y:S02]  /*87a0*/  PRMT R184, R135, 0x5410, R184 ;  /* 0x0000541087b87816 */ /* 0x000fe400000000b8 */
[----:B--2---:R-:W-:Y:S02]  /*87b0*/  FMNMX.FTZ R136, R174, R175, !PT ;  /* 0x000000afae887209 */ /* 0x004fe40007810000 */
[----:B---3--:R-:W-:Y:S02]  /*87c0*/  FMNMX.FTZ R135, R178, R176, !PT ;  /* 0x000000b0b2877209 */ /* 0x008fe40007810000 */
[----:B------:R-:W-:Y:S01]  /*87d0*/  PRMT R182, R180, 0x5410, R182 ;  /* 0x00005410b4b67816 */ /* 0x000fe200000000b6 */
[----:B------:R-:W-:Y:S01]  /*87e0*/  FADD.FTZ R3, -R136, R3 ;  /* 0x0000000388037221 */ /* 0x000fe20000010100 */
[----:B------:R-:W-:Y:S01]  /*87f0*/  SHF.R.U32.HI R178, RZ, 0x18, R132 ;  /* 0x00000018ffb27819 */ /* 0x000fe20000011684 */
[----:B------:R-:W-:Y:S01]  /*8800*/  FADD.FTZ R2, -R135, R133 ;  /* 0x0000008587027221 */ /* 0x000fe20000010100 */
[C---:B------:R-:W-:Y:S01]  /*8810*/  PRMT R175, R132.reuse, 0x7632, R175 ;  /* 0x0000763284af7816 */ /* 0x040fe200000000af */
[----:B------:R-:W-:Y:S01]  /*8820*/  FMUL.FTZ R3, R3, UR4 ;  /* 0x0000000403037c20 */ /* 0x000fe20008410000 */
[----:B------:R-:W-:Y:S01]  /*8830*/  LOP3.LUT R173, R132, 0xffff, RZ, 0xc0, !PT ;  /* 0x0000ffff84ad7812 */ /* 0x000fe200078ec0ff */
[----:B------:R-:W-:Y:S01]  /*8840*/  FMUL.FTZ R2, R2, UR4 ;  /* 0x0000000402027c20 */ /* 0x000fe20008410000 */
[----:B------:R-:W-:Y:S01]  /*8850*/  LOP3.LUT R180, R132, 0xff, RZ, 0xc0, !PT ;  /* 0x000000ff84b47812 */ /* 0x000fe200078ec0ff */
[----:B------:R-:W-:Y:S01]  /*8860*/  MUFU.EX2 R133, R3 ;  /* 0x0000000300857308 */ /* 0x000fe20000000800 */
[----:B------:R-:W-:Y:S01]  /*8870*/  SHF.R.U32.HI R176, RZ, 0x18, R139 ;  /* 0x00000018ffb07819 */ /* 0x000fe2000001168b */
[----:B------:R-:W2:Y:S01]  /*8880*/  SHFL.BFLY PT, R132, R0, 0x1, 0x1f ;  /* 0x0c201f0000847f89 */ /* 0x000ea200000e0000 */
[----:B------:R-:W-:Y:S01]  /*8890*/  PRMT R174, R139, 0x7632, R174 ;  /* 0x000076328bae7816 */ /* 0x000fe200000000ae */
[C---:B------:R-:W-:Y:S01]  /*88a0*/  FMUL.FTZ R139, R136.reuse, UR4 ;  /* 0x00000004888b7c20 */ /* 0x040fe20008410000 */
[----:B------:R-:W-:Y:S05]  /*88b0*/  FSETP.NEU.FTZ.AND P2, PT, R136, -INF , PT ;  /* 0xff8000008800780b */ /* 0x000fea0003f5d000 */
[----:B------:R3:W-:Y:S01]  /*88c0*/  MUFU.EX2 R3, R2 ;  /* 0x0000000200037308 */ /* 0x0007e20000000800 */
[----:B------:R-:W-:Y:S01]  /*88d0*/  PRMT R181, R181, 0x5410, R185 ;  /* 0x00005410b5b57816 */ /* 0x000fe200000000b9 */
[----:B------:R-:W-:Y:S01]  /*88e0*/  FMUL.FTZ R185, R135, UR4 ;  /* 0x0000000487b97c20 */ /* 0x000fe20008410000 */
[----:B------:R-:W-:Y:S02]  /*88f0*/  FSEL R139, R139, RZ, P2 ;  /* 0x000000ff8b8b7208 */ /* 0x000fe40001000000 */
[----:B------:R-:W-:Y:S02]  /*8900*/  FSETP.NEU.FTZ.AND P2, PT, R135, -INF , PT ;  /* 0xff8000008700780b */ /* 0x000fe40003f5d000 */
[----:B-1----:R-:W-:Y:S01]  /*8910*/  FMNMX.FTZ R134, R134, R172, !PT ;  /* 0x000000ac86867209 */ /* 0x002fe20007810000 */
[--C-:B------:R-:W-:Y:S01]  /*8920*/  FFMA.FTZ R16, R16, UR4, -R139.reuse ;  /* 0x0000000410107c23 */ /* 0x100fe2000801088b */
[--C-:B------:R-:W-:Y:S01]  /*8930*/  FFMA.FTZ R17, R17, UR4, -R139.reuse ;  /* 0x0000000411117c23 */ /* 0x100fe2000801088b */
[----:B------:R-:W-:Y:S01]  /*8940*/  FSEL R185, R185, RZ, P2 ;  /* 0x000000ffb9b97208 */ /* 0x000fe20001000000 */
[----:B------:R-:W-:Y:S01]  /*8950*/  FFMA.FTZ R4, R4, UR4, -R139 ;  /* 0x0000000404047c23 */ /* 0x000fe2000801088b */
[----:B------:R1:W-:Y:S01]  /*8960*/  MUFU.EX2 R239, R16 ;  /* 0x0000001000ef7308 */ /* 0x0003e20000000800 */
[----:B------:R-:W-:Y:S01]  /*8970*/  FMUL.FTZ R186, R134, UR4 ;  /* 0x0000000486ba7c20 */ /* 0x000fe20008410000 */
[----:B------:R-:W-:Y:S01]  /*8980*/  LOP3.LUT R174, R174, 0xff, RZ, 0xc0, !PT ;  /* 0x000000ffaeae7812 */ /* 0x000fe200078ec0ff */
[--C-:B------:R-:W-:Y:S07]  /*8990*/  FFMA.FTZ R18, R18, UR4, -R185.reuse ;  /* 0x0000000412127c23 */ /* 0x100fee00080108b9 */
[----:B------:R4:W5:Y:S01]  /*89a0*/  MUFU.EX2 R238, R17 ;  /* 0x0000001100ee7308 */ /* 0x0009620000000800 */
[----:B------:R-:W-:Y:S01]  /*89b0*/  FSETP.NEU.FTZ.AND P2, PT, R134, -INF , PT ;  /* 0xff8000008600780b */ /* 0x000fe20003f5d000 */
[----:B------:R-:W-:Y:S01]  /*89c0*/  FFMA.FTZ R19, R19, UR4, -R185 ;  /* 0x0000000413137c23 */ /* 0x000fe200080108b9 */
[----:B---3--:R-:W-:Y:S01]  /*89d0*/  LOP3.LUT R2, R175, 0xff, RZ, 0xc0, !PT ;  /* 0x000000ffaf027812 */ /* 0x008fe200078ec0ff */
[----:B------:R-:W-:Y:S01]  /*89e0*/  FFMA.FTZ R5, R5, UR4, -R139 ;  /* 0x0000000405057c23 */ /* 0x000fe2000801088b */
[----:B--2---:R-:W-:Y:S05]  /*89f0*/  FMNMX.FTZ R132, R0, R132, !PT ;  /* 0x0000008400847209 */ /* 0x004fea0007810000 */
[----:B------:R-:W-:Y:S01]  /*8a00*/  MUFU.EX2 R237, R18 ;  /* 0x0000001200ed7308 */ /* 0x000fe20000000800 */
[----:B------:R-:W-:Y:S01]  /*8a10*/  FSEL R186, R186, RZ, P2 ;  /* 0x000000ffbaba7208 */ /* 0x000fe20001000000 */
[--C-:B------:R-:W-:Y:S01]  /*8a20*/  FFMA.FTZ R6, R6, UR4, -R185.reuse ;  /* 0x0000000406067c23 */ /* 0x100fe200080108b9 */
[--C-:B------:R-:W-:Y:S01]  /*8a30*/  HSET2.LE.AND R172, R177, R223.reuse, PT ;  /* 0x000000dfb1ac7233 */ /* 0x100fe20003803000 */
[----:B------:R-:W-:Y:S01]  /*8a40*/  FMUL.FTZ R187, R132, UR4 ;  /* 0x0000000484bb7c20 */ /* 0x000fe20008410000 */
[----:B-1----:R-:W-:Y:S05]  /*8a50*/  PRMT R16, R174, 0x5410, R176 ;  /* 0x00005410ae107816 */ /* 0x002fea00000000b0 */
[----:B------:R-:W1:Y:S01]  /*8a60*/  MUFU.EX2 R236, R19 ;  /* 0x0000001300ec7308 */ /* 0x000e620000000800 */
[--C-:B------:R-:W-:Y:S01]  /*8a70*/  HSET2.LE.AND R174, R179, R223.reuse, PT ;  /* 0x000000dfb3ae7233 */ /* 0x100fe20003803000 */
[----:B------:R-:W-:Y:S01]  /*8a80*/  FFMA.FTZ R7, R7, UR4, -R185 ;  /* 0x0000000407077c23 */ /* 0x000fe200080108b9 */
[----:B----4-:R-:W-:Y:S07]  /*8a90*/  PRMT R17, R2, 0x5410, R178 ;  /* 0x0000541002117816 */ /* 0x010fee00000000b2 */
[----:B------:R-:W-:Y:S01]  /*8aa0*/  MUFU.EX2 R234, R4 ;  /* 0x0000000400ea7308 */ /* 0x000fe20000000800 */
[----:B------:R-:W-:Y:S01]  /*8ab0*/  FSETP.NEU.FTZ.AND P2, PT, R132, -INF , PT ;  /* 0xff8000008400780b */ /* 0x000fe20003f5d000 */
[----:B------:R-:W2:Y:S01]  /*8ac0*/  LDSM.16.MT88.4 R176, [R213+0xa000] ;  /* 0x00a00000d5b0783b */ /* 0x000ea20000004200 */
[----:B------:R-:W-:Y:S07]  /*8ad0*/  LOP3.LUT R175, R181, 0xff00ff, RZ, 0xc0, !PT ;  /* 0x00ff00ffb5af7812 */ /* 0x000fee00078ec0ff */
[----:B------:R-:W3:Y:S01]  /*8ae0*/  MUFU.EX2 R235, R5 ;  /* 0x0000000500eb7308 */ /* 0x000ee20000000800 */
[----:B------:R-:W-:Y:S01]  /*8af0*/  FSEL R187, R187, RZ, P2 ;  /* 0x000000ffbbbb7208 */ /* 0x000fe20001000000 */
[--C-:B------:R-:W-:Y:S01]  /*8b00*/  FFMA.FTZ R12, R12, UR4, -R186.reuse ;  /* 0x000000040c0c7c23 */ /* 0x100fe200080108ba */
[----:B-----5:R-:W-:Y:S07]  /*8b10*/  F2FP.BF16.F32.PACK_AB R0, R238, R239 ;  /* 0x000000efee00723e */ /* 0x020fee00000010ff */
[----:B------:R4:W-:Y:S01]  /*8b20*/  MUFU.EX2 R230, R6 ;  /* 0x0000000600e67308 */ /* 0x0009e20000000800 */
[--C-:B------:R-:W-:Y:S01]  /*8b30*/  FFMA.FTZ R13, R13, UR4, -R186.reuse ;  /* 0x000000040d0d7c23 */ /* 0x100fe200080108ba */
[--C-:B------:R-:W-:Y:S01]  /*8b40*/  FFMA.FTZ R14, R14, UR4, -R187.reuse ;  /* 0x000000040e0e7c23 */ /* 0x100fe200080108bb */
[----:B------:R-:W-:Y:S01]  /*8b50*/  FFMA.FTZ R15, R15, UR4, -R187 ;  /* 0x000000040f0f7c23 */ /* 0x000fe200080108bb */
[----:B------:R-:W-:Y:S06]  /*8b60*/  LOP3.LUT R174, R0, R174, RZ, 0xc0, !PT ;  /* 0x000000ae00ae7212 */ /* 0x000fec00078ec0ff */
[----:B------:R5:W2:Y:S01]  /*8b70*/  MUFU.EX2 R231, R7 ;  /* 0x0000000700e77308 */ /* 0x000aa20000000800 */
[--C-:B------:R-:W-:Y:S01]  /*8b80*/  HSET2.LE.AND R175, R175, R223.reuse, PT ;  /* 0x000000dfafaf7233 */ /* 0x100fe20003803000 */
[--C-:B------:R-:W-:Y:S01]  /*8b90*/  FFMA.FTZ R8, R8, UR4, -R186.reuse ;  /* 0x0000000408087c23 */ /* 0x100fe200080108ba */
[----:B-1----:R-:W-:Y:S07]  /*8ba0*/  F2FP.BF16.F32.PACK_AB R2, R236, R237 ;  /* 0x000000edec02723e */ /* 0x002fee00000010ff */
[----:B------:R-:W-:Y:S01]  /*8bb0*/  MUFU.EX2 R233, R12 ;  /* 0x0000000c00e97308 */ /* 0x000fe20000000800 */
[----:B---3--:R-:W-:Y:S01]  /*8bc0*/  F2FP.BF16.F32.PACK_AB R0, R235, R234 ;  /* 0x000000eaeb00723e */ /* 0x008fe200000010ff */
[----:B------:R-:W-:Y:S01]  /*8bd0*/  FFMA.FTZ R9, R9, UR4, -R186 ;  /* 0x0000000409097c23 */ /* 0x000fe200080108ba */
[----:B------:R-:W-:Y:S07]  /*8be0*/  LOP3.LUT R175, R2, R175, RZ, 0xc0, !PT ;  /* 0x000000af02af7212 */ /* 0x000fee00078ec0ff */
[----:B------:R-:W1:Y:S01]  /*8bf0*/  MUFU.EX2 R232, R13 ;  /* 0x0000000d00e87308 */ /* 0x000e620000000800 */
[----:B------:R-:W-:Y:S01]  /*8c00*/  LOP3.LUT R172, R0, R172, RZ, 0xc0, !PT ;  /* 0x000000ac00ac7212 */ /* 0x000fe200078ec0ff */
[----:B------:R-:W-:Y:S01]  /*8c10*/  FADD.FTZ R2, -R134, R137 ;  /* 0x0000008986027221 */ /* 0x000fe20000010100 */
[----:B------:R-:W-:Y:S07]  /*8c20*/  FADD.FTZ R0, -R132, R138 ;  /* 0x0000008a84007221 */ /* 0x000fee0000010100 */
[----:B------:R-:W-:Y:S01]  /*8c30*/  MUFU.EX2 R210, R14 ;  /* 0x0000000e00d27308 */ /* 0x000fe20000000800 */
[--C-:B------:R-:W-:Y:S01]  /*8c40*/  FFMA.FTZ R10, R10, UR4, -R187.reuse ;  /* 0x000000040a0a7c23 */ /* 0x100fe200080108bb */
[----:B------:R-:W-:Y:S01]  /*8c50*/  FFMA.FTZ R11, R11, UR4, -R187 ;  /* 0x000000040b0b7c23 */ /* 0x000fe200080108bb */
[----:B----4-:R-:W-:Y:S07]  /*8c60*/  LOP3.LUT R6, R182, 0xff00ff, RZ, 0xc0, !PT ;  /* 0x00ff00ffb6067812 */ /* 0x010fee00078ec0ff */
[----:B------:R-:W3:Y:S01]  /*8c70*/  MUFU.EX2 R211, R15 ;  /* 0x0000000f00d37308 */ /* 0x000ee20000000800 */
[----:B------:R-:W-:Y:S01]  /*8c80*/  SHF.R.U32.HI R173, RZ, 0x8, R173 ;  /* 0x00000008ffad7819 */ /* 0x000fe200000116ad */
[----:B------:R-:W-:Y:S01]  /*8c90*/  FMUL.FTZ R2, R2, UR4 ;  /* 0x0000000402027c20 */ /* 0x000fe20008410000 */
[----:B------:R-:W-:Y:S07]  /*8ca0*/  FMUL.FTZ R0, R0, UR4 ;  /* 0x0000000400007c20 */ /* 0x000fee0008410000 */
[----:B------:R4:W-:Y:S01]  /*8cb0*/  MUFU.EX2 R209, R8 ;  /* 0x0000000800d17308 */ /* 0x0009e20000000800 */
[--C-:B------:R-:W-:Y:S01]  /*8cc0*/  HSET2.LE.AND R5, R184, R223.reuse, PT ;  /* 0x000000dfb8057233 */ /* 0x100fe20003803000 */
[----:B-----5:R-:W-:Y:S01]  /*8cd0*/  FMUL.FTZ R7, R3, R143 ;  /* 0x0000008f03077220 */ /* 0x020fe20000410000 */
[--C-:B------:R-:W-:Y:S07]  /*8ce0*/  HSET2.LE.AND R6, R6, R223.reuse, PT ;  /* 0x000000df06067233 */ /* 0x100fee0003803000 */
[----:B------:R5:W5:Y:S01]  /*8cf0*/  MUFU.EX2 R208, R9 ;  /* 0x0000000900d07308 */ /* 0x000b620000000800 */
[--C-:B------:R-:W-:Y:S01]  /*8d00*/  HSET2.LE.AND R4, R16, R223.reuse, PT ;  /* 0x000000df10047233 */ /* 0x100fe20003803000 */
[----:B------:R-:W-:Y:S01]  /*8d10*/  FMUL.FTZ R16, R133, R152 ;  /* 0x0000009885107220 */ /* 0x000fe20000410000 */
[----:B------:R-:W-:Y:S07]  /*8d20*/  PRMT R180, R180, 0x5410, R173 ;  /* 0x00005410b4b47816 */ /* 0x000fee00000000ad */
[----:B------:R-:W-:Y:S01]  /*8d30*/  MUFU.EX2 R207, R10 ;  /* 0x0000000a00cf7308 */ /* 0x000fe20000000800 */
[----:B--2---:R-:W-:Y:S01]  /*8d40*/  F2FP.BF16.F32.PACK_AB R173, R231, R230 ;  /* 0x000000e6e7ad723e */ /* 0x004fe200000010ff */
[----:B------:R-:W-:Y:S01]  /*8d50*/  FMUL.FTZ R18, R3, R154 ;  /* 0x0000009a03127220 */ /* 0x000fe20000410000 */
[----:B-1----:R-:W-:Y:S07]  /*8d60*/  F2FP.BF16.F32.PACK_AB R182, R232, R233 ;  /* 0x000000e9e8b6723e */ /* 0x002fee00000010ff */
[----:B------:R-:W1:Y:S01]  /*8d70*/  MUFU.EX2 R206, R11 ;  /* 0x0000000b00ce7308 */ /* 0x000e620000000800 */
[----:B---3--:R-:W-:Y:S01]  /*8d80*/  F2FP.BF16.F32.PACK_AB R183, R211, R210 ;  /* 0x000000d2d3b7723e */ /* 0x008fe200000010ff */
[----:B------:R-:W-:Y:S01]  /*8d90*/  FMUL.FTZ R19, R3, R155 ;  /* 0x0000009b03137220 */ /* 0x000fe20000410000 */
[----:B------:R-:W-:Y:S07]  /*8da0*/  LOP3.LUT R173, R173, R4, RZ, 0xc0, !PT ;  /* 0x00000004adad7212 */ /* 0x000fee00078ec0ff */
[----:B------:R-:W-:Y:S01]  /*8db0*/  MUFU.EX2 R2, R2 ;  /* 0x0000000200027308 */ /* 0x000fe20000000800 */
[----:B------:R-:W-:Y:S01]  /*8dc0*/  LOP3.LUT R182, R182, R5, RZ, 0xc0, !PT ;  /* 0x00000005b6b67212 */ /* 0x000fe200078ec0ff */
[----:B------:R-:W-:Y:S01]  /*8dd0*/  FMUL.FTZ R4, R133, R140 ;  /* 0x0000008c85047220 */ /* 0x000fe20000410000 */
[----:B------:R-:W-:Y:S07]  /*8de0*/  LOP3.LUT R183, R183, R6, RZ, 0xc0, !PT ;  /* 0x00000006b7b77212 */ /* 0x000fee00078ec0ff */
[----:B------:R-:W2:Y:S01]  /*8df0*/  MUFU.EX2 R0, R0 ;  /* 0x0000000000007308 */ /* 0x000ea20000000800 */
[----:B------:R-:W-:Y:S01]  /*8e00*/  FMUL.FTZ R5, R133, R141 ;  /* 0x0000008d85057220 */ /* 0x000fe20000410000 */
[----:B------:R-:W-:Y:S01]  /*8e10*/  FMUL.FTZ R6, R3, R142 ;  /* 0x0000008e03067220 */ /* 0x000fe20000410000 */
[--C-:B----4-:R-:W-:Y:S01]  /*8e20*/  HSET2.LE.AND R8, R180, R223.reuse, PT ;  /* 0x000000dfb4087233 */ /* 0x110fe20003803000 */
[----:B------:R-:W3:Y:S01]  /*8e30*/  LDSM.16.MT88.4 R140, [R215+0xa000] ;  /* 0x00a00000d78c783b */ /* 0x000ee20000004200 */
[--C-:B-----5:R-:W-:Y:S01]  /*8e40*/  HSET2.LE.AND R9, R17, R223.reuse, PT ;  /* 0x000000df11097233 */ /* 0x120fe20003803000 */
[C---:B------:R-:W-:Y:S01]  /*8e50*/  FMUL.FTZ R17, R133.reuse, R153 ;  /* 0x0000009985117220 */ /* 0x040fe20000410000 */
[----:B------:R-:W-:Y:S01]  /*8e60*/  F2FP.BF16.F32.PACK_AB R180, R208, R209 ;  /* 0x000000d1d0b4723e */ /* 0x000fe200000010ff */
[----:B------:R-:W-:Y:S01]  /*8e70*/  FMUL.FTZ R36, R133, R36 ;  /* 0x0000002485247220 */ /* 0x000fe20000410000 */
[-C--:B------:R-:W-:Y:S05]  /*8e80*/  HMMA.16816.F32.BF16 R4, R172, R176.reuse, R4 ;  /* 0x000000b0ac04723c */ /* 0x080fea0000041804 */
[----:B-1----:R-:W-:Y:S01]  /*8e90*/  F2FP.BF16.F32.PACK_AB R181, R206, R207 ;  /* 0x000000cfceb5723e */ /* 0x002fe200000010ff */
[----:B--2---:R-:W-:Y:S01]  /*8ea0*/  FMUL.FTZ R10, R0, R146 ;  /* 0x00000092000a7220 */ /* 0x004fe20000410000 */
[----:B------:R-:W-:Y:S01]  /*8eb0*/  LOP3.LUT R180, R180, R8, RZ, 0xc0, !PT ;  /* 0x00000008b4b47212 */ /* 0x000fe200078ec0ff */
[C---:B------:R-:W-:Y:S01]  /*8ec0*/  FMUL.FTZ R8, R2.reuse, R144 ;  /* 0x0000009002087220 */ /* 0x040fe20000410000 */
[----:B------:R-:W-:Y:S01]  /*8ed0*/  LOP3.LUT R181, R181, R9, RZ, 0xc0, !PT ;  /* 0x00000009b5b57212 */ /* 0x000fe200078ec0ff */
[----:B------:R-:W-:Y:S01]  /*8ee0*/  FMUL.FTZ R9, R2, R145 ;  /* 0x0000009102097220 */ /* 0x000fe20000410000 */
[----:B------:R-:W-:Y:S01]  /*8ef0*/  FMUL.FTZ R11, R0, R147 ;  /* 0x00000093000b7220 */ /* 0x000fe20000410000 */
[C---:B------:R-:W-:Y:S01]  /*8f00*/  FMUL.FTZ R12, R2.reuse, R148 ;  /* 0x00000094020c7220 */ /* 0x040fe20000410000 */
[----:B------:R-:W-:Y:S01]  /*8f10*/  FMUL.FTZ R13, R2, R149 ;  /* 0x00000095020d7220 */ /* 0x000fe20000410000 */
[C---:B------:R-:W-:Y:S01]  /*8f20*/  FMUL.FTZ R14, R0.reuse, R150 ;  /* 0x00000096000e7220 */ /* 0x040fe20000410000 */
[----:B------:R-:W-:Y:S01]  /*8f30*/  FMUL.FTZ R15, R0, R151 ;  /* 0x00000097000f7220 */ /* 0x000fe20000410000 */
[----:B------:R-:W-:Y:S01]  /*8f40*/  IADD3 R184, PT, PT, R213, 0xa040, RZ ;  /* 0x0000a040d5b87810 */ /* 0x000fe20007ffe0ff */
[----:B------:R-:W-:Y:S01]  /*8f50*/  FMUL.FTZ R37, R133, R37 ;  /* 0x0000002585257220 */ /* 0x000fe20000410000 */
[C---:B------:R-:W-:Y:S04]  /*8f60*/  HMMA.16816.F32.BF16 R8, R180.reuse, R176, R8 ;  /* 0x000000b0b408723c */ /* 0x040fe80000041808 */
[----:B------:R-:W-:Y:S01]  /*8f70*/  @P0 IADD3 R184, PT, PT, R248, -0x40, RZ ;  /* 0xffffffc0f8b80810 */ /* 0x000fe20007ffe0ff */
[C---:B------:R-:W-:Y:S01]  /*8f80*/  FMUL.FTZ R38, R3.reuse, R38 ;  /* 0x0000002603267220 */ /* 0x040fe20000410000 */
[----:B------:R-:W-:Y:S01]  /*8f90*/  FMUL.FTZ R39, R3, R39 ;  /* 0x0000002703277220 */ /* 0x000fe20000410000 */
[----:B------:R-:W-:Y:S01]  /*8fa0*/  FMUL.FTZ R40, R2, R40 ;  /* 0x0000002802287220 */ /* 0x000fe20000410000 */
[-C--:B------:R-:W-:Y:S01]  /*8fb0*/  HMMA.16816.F32.BF16 R12, R180, R178.reuse, R12 ;  /* 0x000000b2b40c723c */ /* 0x080fe2000004180c */
[----:B------:R-:W1:Y:S02]  /*8fc0*/  LDSM.16.MT88.4 R144, [R184] ;  /* 0x00000000b890783b */ /* 0x000e640000004200 */
[----:B------:R-:W-:Y:S01]  /*8fd0*/  IADD3 R148, PT, PT, R214, R184, RZ ;  /* 0x000000b8d6947210 */ /* 0x000fe20007ffe0ff */
        /* <DEDUP_REMOVED lines=9> */
[-C--:B---3--:R-:W-:Y:S03]  /*9070*/  HMMA.16816.F32.BF16 R36, R172, R140.reuse, R36 ;  /* 0x0000008cac24723c */ /* 0x088fe60000041824 */
        /* <DEDUP_REMOVED lines=67> */
[----:B------:R-:W-:Y:S01]  /*94b0*/  LOP3.LUT R138, R202, UR28, R191, 0x96, !PT ;  /* 0x0000001cca8a7c12 */ /* 0x000fe2000f8e96bf */
        /* <DEDUP_REMOVED lines=8> */
[----:B------:R-:W-:Y:S04]  /*9540*/  IMAD.WIDE.U32 R144, R137, -0x2daee0ad, RZ ;  /* 0xd2511f5389907825 */ /* 0x000fe800078e00ff */
[----:B------:R-:W-:Y:S01]  /*9550*/  FMUL.FTZ R107, R0, R107 ;  /* 0x0000006b006b7220 */ /* 0x000fe20000410000 */
[----:B------:R-:W-:Y:S01]  /*9560*/  ISETP.GT.AND P2, PT, R224, RZ, PT ;  /* 0x000000ffe000720c */ /* 0x000fe20003f44270 */
        /* <DEDUP_REMOVED lines=12> */
[-C--:B--2---:R-:W-:Y:S03]  /*9630*/  HMMA.16816.F32.BF16 R100, R172, R140.reuse, R100 ;  /* 0x0000008cac64723c */ /* 0x084fe60000041864 */
[----:B------:R-:W-:Y:S01]  /*9640*/  LOP3.LUT R138, R200, UR10, R147, 0x96, !PT ;  /* 0x0000000ac88a7c12 */ /* 0x000fe2000f8e9693 */
[C---:B------:R-:W-:Y:S01]  /*9650*/  FMUL.FTZ R112, R133.reuse, R112 ;  /* 0x0000007085707220 */ /* 0x040fe20000410000 */
[----:B------:R-:W-:Y:S01]  /*9660*/  MOV R151, R146 ;  /* 0x0000009200977202 */ /* 0x000fe20000000f00 */
[----:B------:R-:W-:Y:S01]  /*9670*/  FMUL.FTZ R113, R133, R113 ;  /* 0x0000007185717220 */ /* 0x000fe20000410000 */
[C---:B------:R-:W-:Y:S01]  /*9680*/  PRMT R155, R146.reuse, 0x7773, RZ ;  /* 0x00007773929b7816 */ /* 0x040fe200000000ff */
[C---:B------:R-:W-:Y:S04]  /*9690*/  HMMA.16816.F32.BF16 R104, R180.reuse, R140, R104 ;  /* 0x0000008cb468723c */ /* 0x040fe80000041868 */
[C---:B------:R-:W-:Y:S01]  /*96a0*/  PRMT R154, R146.reuse, 0x7772, RZ ;  /* 0x00007772929a7816 */ /* 0x040fe200000000ff */
[C---:B------:R-:W-:Y:S01]  /*96b0*/  FMUL.FTZ R114, R3.reuse, R114 ;  /* 0x0000007203727220 */ /* 0x040fe20000410000 */
[----:B------:R-:W-:Y:S01]  /*96c0*/  PRMT R153, R146, 0x7771, RZ ;  /* 0x0000777192997816 */ /* 0x000fe200000000ff */
[----:B------:R-:W-:Y:S01]  /*96d0*/  FMUL.FTZ R115, R3, R115 ;  /* 0x0000007303737220 */ /* 0x000fe20000410000 */
[-C--:B------:R-:W-:Y:S01]  /*96e0*/  HMMA.16816.F32.BF16 R108, R180, R142.reuse, R108 ;  /* 0x0000008eb46c723c */ /* 0x080fe2000004186c */
[----:B------:R-:W1:Y:S02]  /*96f0*/  LDSM.16.MT88.4 R144, [R184+0x1000] ;  /* 0x00100000b890783b */ /* 0x000e640000004200 */
[----:B------:R-:W-:Y:S01]  /*9700*/  PRMT R141, R137, 0x7632, R141 ;  /* 0x00007632898d7816 */ /* 0x000fe2000000008d */
[----:B------:R-:W-:Y:S01]  /*9710*/  FMUL.FTZ R116, R133, R116 ;  /* 0x0000007485747220 */ /* 0x000fe20000410000 */
[----:B------:R-:W-:Y:S01]  /*9720*/  PRMT R178, R149, 0x5410, R150 ;  /* 0x0000541095b27816 */ /* 0x000fe20000000096 */
[----:B------:R-:W-:Y:S01]  /*9730*/  FMUL.FTZ R117, R133, R117 ;  /* 0x0000007585757220 */ /* 0x000fe20000410000 */
[C---:B------:R-:W-:Y:S01]  /*9740*/  LOP3.LUT R140, R137.reuse, 0xffff, RZ, 0xc0, !PT ;  /* 0x0000ffff898c7812 */ /* 0x040fe200078ec0ff */
[C---:B------:R-:W-:Y:S04]  /*9750*/  HMMA.16816.F32.BF16 R112, R172.reuse, R142, R112 ;  /* 0x0000008eac70723c */ /* 0x040fe80000041870 */
[----:B------:R-:W-:Y:S01]  /*9760*/  LOP3.LUT R150, R137, 0xff, RZ, 0xc0, !PT ;  /* 0x000000ff89967812 */ /* 0x000fe200078ec0ff */
[C---:B------:R-:W-:Y:S01]  /*9770*/  FMUL.FTZ R118, R3.reuse, R118 ;  /* 0x0000007603767220 */ /* 0x040fe20000410000 */
[----:B------:R-:W-:Y:S01]  /*9780*/  SHF.R.U32.HI R149, RZ, 0x18, R137 ;  /* 0x00000018ff957819 */ /* 0x000fe20000011689 */
[----:B------:R-:W-:Y:S01]  /*9790*/  FMUL.FTZ R119, R3, R119 ;  /* 0x0000007703777220 */ /* 0x000fe20000410000 */
[----:B------:R-:W-:Y:S01]  /*97a0*/  LOP3.LUT R137, R141, 0xff, RZ, 0xc0, !PT ;  /* 0x000000ff8d897812 */ /* 0x000fe200078ec0ff */
[----:B------:R-:W-:Y:S01]  /*97b0*/  FMUL.FTZ R120, R2, R120 ;  /* 0x0000007802787220 */ /* 0x000fe20000410000 */
[----:B------:R-:W-:Y:S01]  /*97c0*/  LOP3.LUT R152, R152, 0xff, RZ, 0xc0, !PT ;  /* 0x000000ff98987812 */ /* 0x000fe200078ec0ff */
[----:B------:R-:W-:Y:S01]  /*97d0*/  FMUL.FTZ R121, R2, R121 ;  /* 0x0000007902797220 */ /* 0x000fe20000410000 */
[----:B------:R-:W-:Y:S01]  /*97e0*/  PRMT R177, R137, 0x5410, R149 ;  /* 0x0000541089b17816 */ /* 0x000fe20000000095 */
[C---:B------:R-:W-:Y:S01]  /*97f0*/  FMUL.FTZ R122, R0.reuse, R122 ;  /* 0x0000007a007a7220 */ /* 0x040fe20000410000 */
[----:B------:R-:W-:Y:S01]  /*9800*/  SHF.R.U32.HI R140, RZ, 0x8, R140 ;  /* 0x00000008ff8c7819 */ /* 0x000fe2000001168c */
[----:B------:R-:W-:Y:S01]  /*9810*/  FMUL.FTZ R123, R0, R123 ;  /* 0x0000007b007b7220 */ /* 0x000fe20000410000 */
[----:B------:R-:W-:Y:S01]  /*9820*/  LOP3.LUT R137, R138, 0xffff, RZ, 0xc0, !PT ;  /* 0x0000ffff8a897812 */ /* 0x000fe200078ec0ff */
[--C-:B------:R-:W-:Y:S01]  /*9830*/  FFMA.FTZ R32, R32, UR4, -R139.reuse ;  /* 0x0000000420207c23 */ /* 0x100fe2000801088b */
[----:B------:R-:W-:Y:S01]  /*9840*/  PRMT R152, R152, 0x5410, R176 ;  /* 0x0000541098987816 */ /* 0x000fe200000000b0 */
[----:B------:R-:W-:Y:S01]  /*9850*/  FFMA.FTZ R33, R33, UR4, -R139 ;  /* 0x0000000421217c23 */ /* 0x000fe2000801088b */
[----:B------:R-:W-:Y:S01]  /*9860*/  LOP3.LUT R141, R138, 0xff, RZ, 0xc0, !PT ;  /* 0x000000ff8a8d7812 */ /* 0x000fe200078ec0ff */
[--C-:B------:R-:W-:Y:S01]  /*9870*/  FFMA.FTZ R34, R34, UR4, -R185.reuse ;  /* 0x0000000422227c23 */ /* 0x100fe200080108b9 */
[--C-:B------:R-:W-:Y:S01]  /*9880*/  PRMT R176, R150, 0x5410, R140.reuse ;  /* 0x0000541096b07816 */ /* 0x100fe2000000008c */
[----:B------:R-:W-:Y:S01]  /*9890*/  FFMA.FTZ R35, R35, UR4, -R185 ;  /* 0x0000000423237c23 */ /* 0x000fe200080108b9 */
[----:B------:R-:W-:Y:S01]  /*98a0*/  SHF.R.U32.HI R137, RZ, 0x8, R137 ;  /* 0x00000008ff897819 */ /* 0x000fe20000011689 */
[----:B------:R-:W-:Y:S01]  /*98b0*/  FMUL.FTZ R124, R2, R124 ;  /* 0x0000007c027c7220 */ /* 0x000fe20000410000 */
[----:B------:R-:W-:Y:S01]  /*98c0*/  PRMT R140, R138, 0x7632, R140 ;  /* 0x000076328a8c7816 */ /* 0x000fe2000000008c */
[----:B------:R-:W-:Y:S01]  /*98d0*/  FMUL.FTZ R125, R2, R125 ;  /* 0x0000007d027d7220 */ /* 0x000fe20000410000 */
[----:B------:R-:W-:Y:S01]  /*98e0*/  PRMT R196, R141, 0x5410, R137 ;  /* 0x000054108dc47816 */ /* 0x000fe20000000089 */
[----:B------:R-:W-:Y:S01]  /*98f0*/  FMUL.FTZ R126, R0, R126 ;  /* 0x0000007e007e7220 */ /* 0x000fe20000410000 */
[----:B------:R-:W-:Y:S01]  /*9900*/  LOP3.LUT R137, R140, 0xff, RZ, 0xc0, !PT ;  /* 0x000000ff8c897812 */ /* 0x000fe200078ec0ff */
[----:B------:R-:W-:Y:S01]  /*9910*/  FMUL.FTZ R127, R0, R127 ;  /* 0x0000007f007f7220 */ /* 0x000fe20000410000 */
[----:B------:R-:W2:Y:S01]  /*9920*/  LDSM.16.MT88.4 R140, [R148+0x1000] ;  /* 0x00100000948c783b */ /* 0x000ea20000004200 */
[-C--:B-1----:R-:W-:Y:S01]  /*9930*/  HMMA.16816.F32.BF16 R116, R172, R144.reuse, R116 ;  /* 0x00000090ac74723c */ /* 0x082fe20000041874 */
[----:B------:R1:W-:Y:S02]  /*9940*/  MUFU.EX2 R205, R32 ;  /* 0x0000002000cd7308 */ /* 0x0003e40000000800 */
[----:B------:R-:W-:Y:S01]  /*9950*/  PRMT R188, R154, 0x5410, R155 ;  /* 0x000054109abc7816 */ /* 0x000fe2000000009b */
[--C-:B------:R-:W-:Y:S01]  /*9960*/  FFMA.FTZ R149, R20, UR4, -R139.reuse ;  /* 0x0000000414957c23 */ /* 0x100fe2000801088b */
[----:B------:R-:W-:Y:S06]  /*9970*/  FMUL.FTZ R20, R133, R156 ;  /* 0x0000009c85147220 */ /* 0x000fec0000410000 */
[----:B------:R3:W4:Y:S01]  /*9980*/  MUFU.EX2 R204, R33 ;  /* 0x0000002100cc7308 */ /* 0x0007220000000800 */
[----:B------:R-:W-:Y:S01]  /*9990*/  LOP3.LUT R151, R151, 0xff, RZ, 0xc0, !PT ;  /* 0x000000ff97977812 */ /* 0x000fe200078ec0ff */
[C---:B------:R-:W-:Y:S08]  /*99a0*/  HMMA.16816.F32.BF16 R120, R180.reuse, R144, R120 ;  /* 0x00000090b478723c */ /* 0x040ff00000041878 */
[----:B------:R5:W-:Y:S01]  /*99b0*/  MUFU.EX2 R202, R34 ;  /* 0x0000002200ca7308 */ /* 0x000be20000000800 */
[----:B------:R-:W-:Y:S01]  /*99c0*/  SHF.R.U32.HI R138, RZ, 0x18, R138 ;  /* 0x00000018ff8a7819 */ /* 0x000fe2000001168a */
[----:B------:R-:W-:Y:S08]  /*99d0*/  FFMA.FTZ R139, R21, UR4, -R139 ;  /* 0x00000004158b7c23 */ /* 0x000ff0000801088b */
[----:B------:R4:W-:Y:S01]  /*99e0*/  MUFU.EX2 R203, R35 ;  /* 0x0000002300cb7308 */ /* 0x0009e20000000800 */
[----:B------:R-:W-:Y:S01]  /*99f0*/  FMUL.FTZ R21, R133, R157 ;  /* 0x0000009d85157220 */ /* 0x000fe20000410000 */
[-C--:B------:R-:W-:Y:S08]  /*9a00*/  HMMA.16816.F32.BF16 R124, R180, R146.reuse, R124 ;  /* 0x00000092b47c723c */ /* 0x080ff0000004187c */
[----:B------:R-:W-:Y:S01]  /*9a10*/  MUFU.EX2 R200, R149 ;  /* 0x0000009500c87308 */ /* 0x000fe20000000800 */
[----:B------:R-:W-:Y:S01]  /*9a20*/  PRMT R195, R137, 0x5410, R138 ;  /* 0x0000541089c37816 */ /* 0x000fe2000000008a */
[--C-:B------:R-:W-:Y:S01]  /*9a30*/  FFMA.FTZ R138, R22, UR4, -R185.reuse ;  /* 0x00000004168a7c23 */ /* 0x100fe200080108b9 */
[----:B------:R-:W-:Y:S01]  /*9a40*/  FFMA.FTZ R185, R23, UR4, -R185 ;  /* 0x0000000417b97c23 */ /* 0x000fe200080108b9 */
[C---:B------:R-:W-:Y:S01]  /*9a50*/  FMUL.FTZ R22, R3.reuse, R158 ;  /* 0x0000009e03167220 */ /* 0x040fe20000410000 */
[----:B------:R-:W-:Y:S01]  /*9a60*/  FMUL.FTZ R23, R3, R159 ;  /* 0x0000009f03177220 */ /* 0x000fe20000410000 */
[----:B------:R-:W-:Y:S01]  /*9a70*/  PRMT R189, R151, 0x5410, R153 ;  /* 0x0000541097bd7816 */ /* 0x000fe20000000099 */
[--C-:B------:R-:W-:Y:S01]  /*9a80*/  FFMA.FTZ R151, R24, UR4, -R186.reuse ;  /* 0x0000000418977c23 */ /* 0x100fe200080108ba */
[--C-:B------:R-:W-:Y:S01]  /*9a90*/  HSET2.LE.AND R24, R152, R223.reuse, PT ;  /* 0x000000df98187233 */ /* 0x100fe20003803000 */
[----:B------:R-:W-:Y:S01]  /*9aa0*/  LDSM.16.MT88.4 R156, [R215+0xa800] ;  /* 0x00a80000d79c783b */ /* 0x000fe20000004200 */
[C---:B-1----:R-:W-:Y:S01]  /*9ab0*/  FMUL.FTZ R32, R133.reuse, R160 ;  /* 0x000000a085207220 */ /* 0x042fe20000410000 */
[----:B---3--:R-:W-:Y:S01]  /*9ac0*/  FMUL.FTZ R33, R133, R161 ;  /* 0x000000a185217220 */ /* 0x008fe20000410000 */
[C---:B------:R-:W-:Y:S01]  /*9ad0*/  HMMA.16816.F32.BF16 R20, R172.reuse, R146, R20 ;  /* 0x00000092ac14723c */ /* 0x040fe20000041814 */
[----:B------:R1:W-:Y:S03]  /*9ae0*/  MUFU.EX2 R199, R138 ;  /* 0x0000008a00c77308 */ /* 0x0003e60000000800 */
[C---:B-----5:R-:W-:Y:S01]  /*9af0*/  FMUL.FTZ R34, R3.reuse, R162 ;  /* 0x000000a203227220 */ /* 0x060fe20000410000 */
[----:B------:R-:W3:Y:S01]  /*9b00*/  LDSM.16.MT88.4 R152, [R213+0xa800] ;  /* 0x00a80000d598783b */ /* 0x000ee20000004200 */
[----:B----4-:R-:W-:Y:S01]  /*9b10*/  FMUL.FTZ R35, R3, R163 ;  /* 0x000000a303237220 */ /* 0x010fe20000410000 */
[--C-:B------:R-:W-:Y:S01]  /*9b20*/  FFMA.FTZ R137, R30, UR4, -R187.reuse ;  /* 0x000000041e897c23 */ /* 0x100fe200080108bb */
[----:B------:R-:W-:Y:S03]  /*9b30*/  FMUL.FTZ R30, R0, R166 ;  /* 0x000000a6001e7220 */ /* 0x000fe60000410000 */
[----:B------:R-:W-:Y:S01]  /*9b40*/  MUFU.EX2 R198, R185 ;  /* 0x000000b900c67308 */ /* 0x000fe20000000800 */
[--C-:B------:R-:W-:Y:S01]  /*9b50*/  FFMA.FTZ R145, R28, UR4, -R186.reuse ;  /* 0x000000041c917c23 */ /* 0x100fe200080108ba */
[C---:B------:R-:W-:Y:S01]  /*9b60*/  FMUL.FTZ R28, R2.reuse, R164 ;  /* 0x000000a4021c7220 */ /* 0x040fe20000410000 */
[--C-:B------:R-:W-:Y:S01]  /*9b70*/  FFMA.FTZ R150, R29, UR4, -R186.reuse ;  /* 0x000000041d967c23 */ /* 0x100fe200080108ba */
[-C--:B--2---:R-:W-:Y:S06]  /*9b80*/  HMMA.16816.F32.BF16 R32, R172, R140.reuse, R32 ;  /* 0x0000008cac20723c */ /* 0x084fec0000041820 */
[----:B------:R-:W2:Y:S01]  /*9b90*/  MUFU.EX2 R201, R139 ;  /* 0x0000008b00c97308 */ /* 0x000ea20000000800 */
[----:B------:R-:W4:Y:S01]  /*9ba0*/  LDSM.16.MT88.4 R160, [R184+0x800] ;  /* 0x00080000b8a0783b */ /* 0x000f220000004200 */
[--C-:B------:R-:W-:Y:S01]  /*9bb0*/  FFMA.FTZ R144, R31, UR4, -R187.reuse ;  /* 0x000000041f907c23 */ /* 0x100fe200080108bb */
[----:B------:R-:W-:Y:S01]  /*9bc0*/  FMUL.FTZ R29, R2, R165 ;  /* 0x000000a5021d7220 */ /* 0x000fe20000410000 */
[----:B------:R-:W-:Y:S06]  /*9bd0*/  FMUL.FTZ R31, R0, R167 ;  /* 0x000000a7001f7220 */ /* 0x000fec0000410000 */
[----:B------:R2:W-:Y:S01]  /*9be0*/  MUFU.EX2 R192, R137 ;  /* 0x0000008900c07308 */ /* 0x0005e20000000800 */
[----:B------:R-:W-:Y:S01]  /*9bf0*/  FFMA.FTZ R186, R25, UR4, -R186 ;  /* 0x0000000419ba7c23 */ /* 0x000fe200080108ba */
[----:B------:R-:W-:Y:S01]  /*9c00*/  LOP3.LUT R25, R178, 0xff00ff, RZ, 0xc0, !PT ;  /* 0x00ff00ffb2197812 */ /* 0x000fe200078ec0ff */
[--C-:B------:R-:W-:Y:S01]  /*9c10*/  FFMA.FTZ R146, R26, UR4, -R187.reuse ;  /* 0x000000041a927c23 */ /* 0x100fe200080108bb */
[----:B------:R-:W-:Y:S01]  /*9c20*/  F2FP.BF16.F32.PACK_AB R178, R204, R205 ;  /* 0x000000cdccb2723e */ /* 0x000fe200000010ff */
[----:B------:R-:W5:Y:S01]  /*9c30*/  LDSM.16.MT88.4 R164, [R148+0x800] ;  /* 0x0008000094a4783b */ /* 0x000f620000004200 */
[C---:B------:R-:W-:Y:S04]  /*9c40*/  HMMA.16816.F32.BF16 R28, R180.reuse, R140, R28 ;  /* 0x0000008cb41c723c */ /* 0x040fe8000004181c */
[----:B------:R-:W-:Y:S01]  /*9c50*/  MUFU.EX2 R193, R145 ;  /* 0x0000009100c17308 */ /* 0x000fe20000000800 */
[----:B------:R-:W-:Y:S01]  /*9c60*/  FFMA.FTZ R187, R27, UR4, -R187 ;  /* 0x000000041bbb7c23 */ /* 0x000fe200080108bb */
[----:B------:R-:W-:Y:S01]  /*9c70*/  LOP3.LUT R178, R178, R24, RZ, 0xc0, !PT ;  /* 0x00000018b2b27212 */ /* 0x000fe200078ec0ff */
[C---:B------:R-:W-:Y:S01]  /*9c80*/  FMUL.FTZ R24, R2.reuse, R168 ;  /* 0x000000a802187220 */ /* 0x040fe20000410000 */
[--C-:B-1----:R-:W-:Y:S01]  /*9c90*/  HSET2.LE.AND R138, R25, R223.reuse, PT ;  /* 0x000000df198a7233 */ /* 0x102fe20003803000 */
[----:B------:R-:W-:Y:S01]  /*9ca0*/  FMUL.FTZ R25, R2, R169 ;  /* 0x000000a902197220 */ /* 0x000fe20000410000 */
[C---:B------:R-:W-:Y:S01]  /*9cb0*/  FMUL.FTZ R26, R0.reuse, R170 ;  /* 0x000000aa001a7220 */ /* 0x040fe20000410000 */
[----:B------:R-:W-:Y:S01]  /*9cc0*/  FMUL.FTZ R27, R0, R171 ;  /* 0x000000ab001b7220 */ /* 0x000fe20000410000 */
[--C-:B------:R-:W-:Y:S02]  /*9cd0*/  HSET2.LE.AND R176, R176, R223.reuse, PT ;  /* 0x000000dfb0b07233 */ /* 0x100fe40003803000 */
[----:B------:R-:W-:Y:S01]  /*9ce0*/  MUFU.EX2 R190, R186 ;  /* 0x000000ba00be7308 */ /* 0x000fe20000000800 */
[----:B--2---:R-:W-:Y:S01]  /*9cf0*/  F2FP.BF16.F32.PACK_AB R137, R201, R200 ;  /* 0x000000c8c989723e */ /* 0x004fe200000010ff */
[C---:B------:R-:W-:Y:S01]  /*9d00*/  FMUL.FTZ R128, R133.reuse, R128 ;  /* 0x0000008085807220 */ /* 0x040fe20000410000 */
[----:B------:R-:W-:Y:S01]  /*9d10*/  FMUL.FTZ R129, R133, R129 ;  /* 0x0000008185817220 */ /* 0x000fe20000410000 */
[----:B------:R-:W-:Y:S01]  /*9d20*/  FMUL.FTZ R130, R3, R130 ;  /* 0x0000008203827220 */ /* 0x000fe20000410000 */
[-C--:B------:R-:W-:Y:S05]  /*9d30*/  HMMA.16816.F32.BF16 R24, R180, R142.reuse, R24 ;  /* 0x0000008eb418723c */ /* 0x080fea0000041818 */
[----:B------:R-:W1:Y:S01]  /*9d40*/  MUFU.EX2 R194, R150 ;  /* 0x0000009600c27308 */ /* 0x000e620000000800 */
[----:B------:R-:W2:Y:S01]  /*9d50*/  LDSM.16.MT88.4 R180, [R213+0xb800] ;  /* 0x00b80000d5b4783b */ /* 0x000ea20000004200 */
[----:B------:R-:W-:Y:S01]  /*9d60*/  F2FP.BF16.F32.PACK_AB R179, R203, R202 ;  /* 0x000000cacbb3723e */ /* 0x000fe200000010ff */
[----:B------:R-:W-:Y:S01]  /*9d70*/  FMUL.FTZ R131, R3, R131 ;  /* 0x0000008303837220 */ /* 0x000fe20000410000 */
[----:B------:R-:W-:Y:S06]  /*9d80*/  LOP3.LUT R176, R137, R176, RZ, 0xc0, !PT ;  /* 0x000000b089b07212 */ /* 0x000fec00078ec0ff */
[----:B------:R-:W4:Y:S01]  /*9d90*/  MUFU.EX2 R191, R144 ;  /* 0x0000009000bf7308 */ /* 0x000f220000000800 */
[----:B------:R-:W-:Y:S01]  /*9da0*/  LOP3.LUT R179, R179, R138, RZ, 0xc0, !PT ;  /* 0x0000008ab3b37212 */ /* 0x000fe200078ec0ff */
[----:B------:R-:W-:Y:S01]  /*9db0*/  FFMA.FTZ R133, R133, R243, R234 ;  /* 0x000000f385857223 */ /* 0x000fe200000100ea */
[--C-:B------:R-:W-:Y:S07]  /*9dc0*/  HSET2.LE.AND R137, R177, R223.reuse, PT ;  /* 0x000000dfb1897233 */ /* 0x100fee0003803000 */
[----:B------:R-:W-:Y:S01]  /*9dd0*/  MUFU.EX2 R197, R146 ;  /* 0x0000009200c57308 */ /* 0x000fe20000000800 */
[----:B------:R-:W-:Y:S01]  /*9de0*/  HMMA.16816.F32.BF16 R128, R172, R142, R128 ;  /* 0x0000008eac80723c */ /* 0x000fe20000041880 */
[----:B------:R-:W2:Y:S03]  /*9df0*/  LDSM.16.MT88.4 R172, [R215+0xb800] ;  /* 0x00b80000d7ac783b */ /* 0x000ea60000004200 */
[--C-:B------:R-:W-:Y:S01]  /*9e00*/  HSET2.LE.AND R138, R189, R223.reuse, PT ;  /* 0x000000dfbd8a7233 */ /* 0x100fe20003803000 */
[----:B------:R-:W-:Y:S01]  /*9e10*/  FFMA.FTZ R3, R3, R242, R230 ;  /* 0x000000f203037223 */ /* 0x000fe200000100e6 */
[----:B------:R-:W-:Y:S03]  /*9e20*/  F2FP.BF16.F32.PACK_AB R177, R198, R199 ;  /* 0x000000c7c6b1723e */ /* 0x000fe600000010ff */
[----:B------:R5:W-:Y:S01]  /*9e30*/  MUFU.EX2 R189, R187 ;  /* 0x000000bb00bd7308 */ /* 0x000be20000000800 */
[----:B------:R-:W-:Y:S01]  /*9e40*/  LOP3.LUT R139, R188, 0xff00ff, RZ, 0xc0, !PT ;  /* 0x00ff00ffbc8b7812 */ /* 0x000fe200078ec0ff */
[----:B------:R-:W-:Y:S01]  /*9e50*/  FFMA.FTZ R2, R2, R241, R209 ;  /* 0x000000f102027223 */ /* 0x000fe200000100d1 */
[----:B------:R-:W-:Y:S07]  /*9e60*/  LOP3.LUT R177, R177, R137, RZ, 0xc0, !PT ;  /* 0x00000089b1b17212 */ /* 0x000fee00078ec0ff */
[----:B------:R-:W5:Y:S01]  /*9e70*/  MUFU.EX2 R188, R151 ;  /* 0x0000009700bc7308 */ /* 0x000f620000000800 */
[----:B-1----:R-:W-:Y:S01]  /*9e80*/  F2FP.BF16.F32.PACK_AB R170, R194, R193 ;  /* 0x000000c1c2aa723e */ /* 0x002fe200000010ff */
[----:B------:R-:W-:Y:S01]  /*9e90*/  FFMA.FTZ R0, R0, R240, R207 ;  /* 0x000000f000007223 */ /* 0x000fe200000100cf */
[--C-:B------:R-:W-:Y:S01]  /*9ea0*/  HSET2.LE.AND R139, R139, R223.reuse, PT ;  /* 0x000000df8b8b7233 */ /* 0x100fe20003803000 */
[----:B------:R-:W-:Y:S01]  /*9eb0*/  FADD.FTZ R133, R235, R133 ;  /* 0x00000085eb857221 */ /* 0x000fe20000010000 */
[----:B------:R-:W-:Y:S01]  /*9ec0*/  LOP3.LUT R170, R170, R138, RZ, 0xc0, !PT ;  /* 0x0000008aaaaa7212 */ /* 0x000fe200078ec0ff */
[-C--:B---3--:R-:W-:Y:S01]  /*9ed0*/  HMMA.16816.F32.BF16 R140, R176, R152.reuse, R4 ;  /* 0x00000098b08c723c */ /* 0x088fe20000041804 */
[----:B------:R1:W-:Y:S04]  /*9ee0*/  LDSM.16.MT88.4 R4, [R148+0x1800] ;  /* 0x001800009404783b */ /* 0x0003e80000004200 */
[--C-:B------:R-:W-:Y:S01]  /*9ef0*/  HSET2.LE.AND R168, R196, R223.reuse, PT ;  /* 0x000000dfc4a87233 */ /* 0x100fe20003803000 */
[----:B------:R-:W-:Y:S01]  /*9f00*/  FADD.FTZ R0, R206, R0 ;  /* 0x00000000ce007221 */ /* 0x000fe20000010000 */
[----:B------:R-:W-:Y:S02]  /*9f10*/  HSET2.LE.AND R169, R195, R223, PT ;  /* 0x000000dfc3a97233 */ /* 0x000fe40003803000 */
[----:B----4-:R-:W-:Y:S01]  /*9f20*/  F2FP.BF16.F32.PACK_AB R171, R191, R192 ;  /* 0x000000c0bfab723e */ /* 0x010fe200000010ff */
[----:B-----5:R-:W3:Y:S01]  /*9f30*/  LDSM.16.MT88.4 R184, [R184+0x1800] ;  /* 0x00180000b8b8783b */ /* 0x020ee20000004200 */
[----:B------:R-:W-:Y:S01]  /*9f40*/  F2FP.BF16.F32.PACK_AB R137, R190, R188 ;  /* 0x000000bcbe89723e */ /* 0x000fe200000010ff */
[----:B------:R-:W-:Y:S01]  /*9f50*/  FADD.FTZ R0, R210, R0 ;  /* 0x00000000d2007221 */ /* 0x000fe20000010000 */
[----:B------:R-:W-:Y:S02]  /*9f60*/  F2FP.BF16.F32.PACK_AB R138, R189, R197 ;  /* 0x000000c5bd8a723e */ /* 0x000fe400000010ff */
[----:B------:R-:W-:Y:S01]  /*9f70*/  LOP3.LUT R171, R171, R139, RZ, 0xc0, !PT ;  /* 0x0000008babab7212 */ /* 0x000fe200078ec0ff */
[----:B------:R-:W-:Y:S01]  /*9f80*/  FADD.FTZ R0, R211, R0 ;  /* 0x00000000d3007221 */ /* 0x000fe20000010000 */
[----:B------:R-:W-:Y:S02]  /*9f90*/  LOP3.LUT R168, R137, R168, RZ, 0xc0, !PT ;  /* 0x000000a889a87212 */ /* 0x000fe400078ec0ff */
[----:B------:R-:W-:Y:S02]  /*9fa0*/  LOP3.LUT R169, R138, R169, RZ, 0xc0, !PT ;  /* 0x000000a98aa97212 */ /* 0x000fe400078ec0ff */
[----:B------:R-:W-:Y:S02]  /*9fb0*/  IADD3 R224, PT, PT, R224, -0x1, RZ ;  /* 0xffffffffe0e07810 */ /* 0x000fe40007ffe0ff */
[----:B------:R-:W-:Y:S02]  /*9fc0*/  MOV R138, R132 ;  /* 0x00000084008a7202 */ /* 0x000fe40000000f00 */
[----:B------:R-:W-:Y:S01]  /*9fd0*/  MOV R137, R134 ;  /* 0x0000008600897202 */ /* 0x000fe20000000f00 */
[C---:B------:R-:W-:Y:S04]  /*9fe0*/  HMMA.16816.F32.BF16 R144, R168.reuse, R152, R8 ;  /* 0x00000098a890723c */ /* 0x040fe80000041808 */
[----:B------:R-:W-:Y:S01]  /*9ff0*/  FADD.FTZ R9, R231, R3 ;  /* 0x00000003e7097221 */ /* 0x000fe20000010000 */
[----:B------:R-:W-:Y:S01]  /*a000*/  FADD.FTZ R8, R208, R2 ;  /* 0x00000002d0087221 */ /* 0x000fe20000010000 */
[----:B------:R-:W-:Y:S01]  /*a010*/  FADD.FTZ R3, R239, R133 ;  /* 0x00000085ef037221 */ /* 0x000fe20000010000 */
[----:B------:R-:W-:Y:S01]  /*a020*/  MOV R133, R135 ;  /* 0x0000008700857202 */ /* 0x000fe20000000f00 */
        /* <DEDUP_REMOVED lines=35> */
[C---:B------:R-:W-:Y:S04]  /*a260*/  HMMA.16816.F32.BF16 R164, R168.reuse, R4, R28 ;  /* 0x00000004a8a4723c */ /* 0x040fe8000004181c */
[----:B------:R-:W-:Y:S01]  /*a270*/  FADD.FTZ R5, R232, R8 ;  /* 0x00000008e8057221 */ /* 0x000fe20000010000 */
[----:B------:R-:W-:Y:S03]  /*a280*/  FADD.FTZ R4, R197, R0 ;  /* 0x00000000c5047221 */ /* 0x000fe60000010000 */
[-C--:B------:R-:W-:Y:S03]  /*a290*/  HMMA.16816.F32.BF16 R168, R168, R6.reuse, R24 ;  /* 0x00000006a8a8723c */ /* 0x080fe60000041818 */
[----:B------:R-:W-:Y:S01]  /*a2a0*/  FADD.FTZ R5, R188, R5 ;  /* 0x00000005bc057221 */ /* 0x000fe20000010000 */
[----:B------:R-:W-:Y:S03]  /*a2b0*/  FADD.FTZ R4, R189, R4 ;  /* 0x00000004bd047221 */ /* 0x000fe60000010000 */
[----:B------:R-:W-:Y:S01]  /*a2c0*/  FADD.FTZ R0, R190, R5 ;  /* 0x00000005be007221 */ /* 0x000fe20000010000 */
[----:B------:R-:W-:Y:S04]  /*a2d0*/  HMMA.16816.F32.BF16 R128, R176, R6, R128 ;  /* 0x00000006b080723c */ /* 0x000fe80000041880 */
        /* <DEDUP_REMOVED lines=9> */
[----:B------:R-:W-:Y:S07]  /*a370*/  @P2 BRA `(.L_x_1891) ;  /* 0xffffffcc00982947 */ /* 0x000fee000383ffff */
.L_x_1890:
[----:B------:R-:W1:Y:S01]  /*a380*/  SHFL.BFLY PT, R0, R243, 0x2, 0x1f ;  /* 0x0c401f00f3007f89 */ /* 0x000e6200000e0000 */
[----:B------:R-:W2:Y:S01]  /*a390*/  LDCU UR4, c[0x0][0x4fc] ;  /* 0x00009f80ff0477ac */ /* 0x000ea20008000800 */
[----:B------:R-:W-:Y:S02]  /*a3a0*/  SHF.L.U32 R5, R218, 0x4, RZ ;  /* 0x00000004da057819 */ /* 0x000fe400000006ff */
[----:B------:R-:W3:Y:S01]  /*a3b0*/  SHFL.BFLY PT, R2, R242, 0x2, 0x1f ;  /* 0x0c401f00f2027f89 */ /* 0x000ee200000e0000 */
[----:B------:R-:W4:Y:S01]  /*a3c0*/  LDCU.U8 UR8, c[0x0][0x549] ;  /* 0x0000a920ff0877ac */ /* 0x000f220008000000 */
[----:B------:R-:W-:Y:S01]  /*a3d0*/  LOP3.LUT R5, R5, 0x1c0, RZ, 0xc0, !PT ;  /* 0x000001c005057812 */ /* 0x000fe200078ec0ff */
[----:B------:R-:W-:Y:S01]  /*a3e0*/  UISETP.NE.AND UP3, UPT, UR19, -0x1, UPT ;  /* 0xffffffff1300788c */ /* 0x000fe2000bf65270 */
[----:B------:R-:W5:Y:S01]  /*a3f0*/  LDCU UR9, c[0x0][0x434] ;  /* 0x00008680ff0977ac */ /* 0x000f620008000800 */
[----:B------:R-:W5:Y:S01]  /*a400*/  LDCU UR11, c[0x0][0x434] ;  /* 0x00008680ff0b77ac */ /* 0x000f620008000800 */
[----:B------:R-:W2:Y:S01]  /*a410*/  LDCU.U8 UR10, c[0x0][0x548] ;  /* 0x0000a900ff0a77ac */ /* 0x000ea20008000000 */
[----:B----4-:R-:W-:Y:S01]  /*a420*/  UISETP.NE.AND UP1, UPT, UR8, URZ, UPT ;  /* 0x000000ff0800728c */ /* 0x010fe2000bf25270 */
[----:B-1----:R-:W-:Y:S01]  /*a430*/  FADD.FTZ R243, R0, R243 ;  /* 0x000000f300f37221 */ /* 0x002fe20000010000 */
[----:B------:R-:W-:Y:S01]  /*a440*/  UISETP.NE.AND UP2, UPT, UR19, -0x1, UPT ;  /* 0xffffffff1300788c */ /* 0x000fe2000bf45270 */
[----:B------:R-:W1:Y:S01]  /*a450*/  SHFL.BFLY PT, R0, R241, 0x2, 0x1f ;  /* 0x0c401f00f1007f89 */ /* 0x000e6200000e0000 */
[----:B---3--:R-:W-:-:S03]  /*a460*/  FADD.FTZ R242, R2, R242 ;  /* 0x000000f202f27221 */ /* 0x008fc60000010000 */
[----:B------:R-:W3:Y:S04]  /*a470*/  SHFL.BFLY PT, R3, R243, 0x1, 0x1f ;  /* 0x0c201f00f3037f89 */ /* 0x000ee800000e0000 */
[----:B------:R-:W4:Y:S01]  /*a480*/  SHFL.BFLY PT, R2, R240, 0x2, 0x1f ;  /* 0x0c401f00f0027f89 */ /* 0x000f2200000e0000 */
[----:B------:R-:W5:Y:S03]  /*a490*/  @UP1 LDCU UR8, c[0x0][0x430] ;  /* 0x00008600ff0817ac */ /* 0x000f660008000800 */
[----:B------:R-:W4:Y:S01]  /*a4a0*/  SHFL.BFLY PT, R4, R242, 0x1, 0x1f ;  /* 0x0c201f00f2047f89 */ /* 0x000f2200000e0000 */
[----:B--2---:R-:W-:Y:S01]  /*a4b0*/  UISETP.NE.AND UP0, UPT, UR10, URZ, !UP1 ;  /* 0x000000ff0a00728c */ /* 0x004fe2000cf05270 */
[----:B-1----:R-:W-:Y:S01]  /*a4c0*/  FADD.FTZ R241, R0, R241 ;  /* 0x000000f100f17221 */ /* 0x002fe20000010000 */
[----:B-----5:R-:W-:Y:S01]  /*a4d0*/  @UP1 UIMAD UR11, UR8, UR9, URZ ;  /* 0x00000009080b12a4 */ /* 0x020fe2000f8e02ff */
[----:B---3--:R-:W-:-:S03]  /*a4e0*/  FADD.FTZ R243, R243, R3 ;  /* 0x00000003f3f37221 */ /* 0x008fc60000010000 */
[----:B------:R-:W1:Y:S01]  /*a4f0*/  SHFL.BFLY PT, R133, R241, 0x1, 0x1f ;  /* 0x0c201f00f1857f89 */ /* 0x000e6200000e0000 */
[----:B------:R-:W-:Y:S01]  /*a500*/  S2UR UR8, SR_CTAID.Z ;  /* 0x00000000000879c3 */ /* 0x000fe20000002700 */
[----:B----4-:R-:W-:Y:S01]  /*a510*/  FADD.FTZ R240, R2, R240 ;  /* 0x000000f002f07221 */ /* 0x010fe20000010000 */
[----:B------:R-:W-:Y:S01]  /*a520*/  FSETP.NE.FTZ.AND P4, PT, R243, RZ, PT ;  /* 0x000000fff300720b */ /* 0x000fe20003f95000 */
[----:B------:R-:W2:Y:S01]  /*a530*/  MUFU.RCP R2, R243 ;  /* 0x000000f300027308 */ /* 0x000ea20000001000 */
[----:B------:R-:W-:Y:S02]  /*a540*/  FADD.FTZ R242, R242, R4 ;  /* 0x00000004f2f27221 */ /* 0x000fe40000010000 */
[----:B------:R-:W3:Y:S01]  /*a550*/  SHFL.BFLY PT, R137, R240, 0x1, 0x1f ;  /* 0x0c201f00f0897f89 */ /* 0x000ee200000e0000 */
[----:B------:R-:W-:Y:S02]  /*a560*/  SHF.L.U32 R4, R218, 0x1, RZ ;  /* 0x00000001da047819 */ /* 0x000fe400000006ff */
[----:B------:R-:W-:-:S02]  /*a570*/  FSETP.NE.FTZ.AND P3, PT, R242, RZ, PT ;  /* 0x000000fff200720b */ /* 0x000fc40003f75000 */
[----:B------:R-:W4:Y:S01]  /*a580*/  MUFU.RCP R0, R242 ;  /* 0x000000f200007308 */ /* 0x000f220000001000 */
[--C-:B------:R-:W-:Y:S02]  /*a590*/  LOP3.LUT R217, R217, 0x6, R4.reuse, 0xf8, !PT ;  /* 0x00000006d9d97812 */ /* 0x100fe400078ef804 */
        /* <DEDUP_REMOVED lines=42> */
[----:B------:R-:W-:Y:S01]  /*a840*/  FMUL.FTZ R2, R2, UR4 ;  /* 0x0000000402027c20 */ /* 0x000fe20008410000 */
[----:B------:R-:W-:-:S03]  /*a850*/  F2FP.BF16.F32.PACK_AB R64, R141, R140 ;  /* 0x0000008c8d40723e */ /* 0x000fc600000010ff */
[C---:B------:R-:W-:Y:S01]  /*a860*/  FMUL.FTZ R38, R2.reuse, R38 ;  /* 0x0000002602267220 */ /* 0x040fe20000410000 */
[C---:B------:R-:W-:Y:S01]  /*a870*/  FMUL.FTZ R7, R2.reuse, R39 ;  /* 0x0000002702077220 */ /* 0x040fe20000410000 */
[----:B------:R-:W2:Y:S01]  /*a880*/  MUFU.RCP R0, R133 ;  /* 0x0000008500007308 */ /* 0x000ea20000001000 */
        /* <DEDUP_REMOVED lines=9> */
[----:B-1----:R-:W-:Y:S01]  /*a920*/  FSEL R31, R31, 1, P1 ;  /* 0x3f8000001f1f7808 */ /* 0x002fe20000800000 */
[C---:B------:R-:W-:Y:S01]  /*a930*/  FMUL.FTZ R54, R2.reuse, R54 ;  /* 0x0000003602367220 */ /* 0x040fe20000410000 */
[C---:B------:R-:W-:Y:S01]  /*a940*/  FMUL.FTZ R13, R2.reuse, R55 ;  /* 0x00000037020d7220 */ /* 0x040fe20000410000 */
[C---:B------:R-:W-:Y:S01]  /*a950*/  FMUL.FTZ R70, R2.reuse, R70 ;  /* 0x0000004602467220 */ /* 0x040fe20000410000 */
[C---:B------:R-:W-:Y:S01]  /*a960*/  FMUL.FTZ R71, R2.reuse, R71 ;  /* 0x0000004702477220 */ /* 0x040fe20000410000 */
[----:B------:R-:W-:Y:S01]  /*a970*/  FMUL.FTZ R31, R31, UR4 ;  /* 0x000000041f1f7c20 */ /* 0x000fe20008410000 */
[C---:B------:R-:W-:Y:S01]  /*a980*/  FMUL.FTZ R82, R2.reuse, R82 ;  /* 0x0000005202527220 */ /* 0x040fe20000410000 */
[----:B------:R-:W-:Y:S01]  /*a990*/  FMUL.FTZ R53, R2, R83 ;  /* 0x0000005302357220 */ /* 0x000fe20000410000 */
[----:B--2---:R-:W-:Y:S01]  /*a9a0*/  FSEL R0, R0, 1, P2 ;  /* 0x3f80000000007808 */ /* 0x004fe20001000000 */
[C---:B------:R-:W-:Y:S01]  /*a9b0*/  FMUL.FTZ R17, R31.reuse, R59 ;  /* 0x0000003b1f117220 */ /* 0x040fe20000410000 */
[C---:B------:R-:W-:Y:S01]  /*a9c0*/  FMUL.FTZ R59, R31.reuse, R63 ;  /* 0x0000003f1f3b7220 */ /* 0x040fe20000410000 */
[----:B------:R-:W-:Y:S01]  /*a9d0*/  F2FP.BF16.F32.PACK_AB R63, R8, R12 ;  /* 0x0000000c083f723e */ /* 0x000fe200000010ff */
[----:B------:R-:W-:Y:S01]  /*a9e0*/  FMUL.FTZ R5, R31, R62 ;  /* 0x0000003e1f057220 */ /* 0x000fe20000410000 */
[----:B------:R-:W-:Y:S01]  /*a9f0*/  FMUL.FTZ R0, R0, UR4 ;  /* 0x0000000400007c20 */ /* 0x000fe20008410000 */
[----:B------:R-:W-:Y:S01]  /*aa00*/  F2FP.BF16.F32.PACK_AB R12, R65, R34 ;  /* 0x00000022410c723e */ /* 0x000fe200000010ff */
[----:B------:R-:W-:Y:S01]  /*aa10*/  FMUL.FTZ R146, R31, R146 ;  /* 0x000000921f927220 */ /* 0x000fe20000410000 */
[----:B------:R-:W-:Y:S01]  /*aa20*/  MOV R65, 0x10 ;  /* 0x0000001000417802 */ /* 0x000fe20000000f00 */
[C---:B------:R-:W-:Y:S01]  /*aa30*/  FMUL.FTZ R6, R0.reuse, R60 ;  /* 0x0000003c00067220 */ /* 0x040fe20000410000 */
[C---:B------:R-:W-:Y:S01]  /*aa40*/  FMUL.FTZ R60, R0.reuse, R61 ;  /* 0x0000003d003c7220 */ /* 0x040fe20000410000 */
[----:B------:R-:W-:Y:S01]  /*aa50*/  F2FP.BF16.F32.PACK_AB R62, R7, R38 ;  /* 0x00000026073e723e */ /* 0x000fe200000010ff */
[C---:B------:R-:W-:Y:S01]  /*aa60*/  FMUL.FTZ R144, R0.reuse, R144 ;  /* 0x0000009000907220 */ /* 0x040fe20000410000 */
[----:B------:R-:W-:Y:S01]  /*aa70*/  F2FP.BF16.F32.PACK_AB R7, R11, R50 ;  /* 0x000000320b07723e */ /* 0x000fe200000010ff */
[----:B------:R-:W-:Y:S01]  /*aa80*/  FMUL.FTZ R66, R0, R145 ;  /* 0x0000009100427220 */ /* 0x000fe20000410000 */
[----:B------:R-:W-:Y:S01]  /*aa90*/  F2FP.BF16.F32.PACK_AB R60, R60, R6 ;  /* 0x000000063c3c723e */ /* 0x000fe200000010ff */
[----:B------:R-:W-:Y:S01]  /*aaa0*/  FMUL.FTZ R147, R31, R147 ;  /* 0x000000931f937220 */ /* 0x000fe20000410000 */
[----:B------:R-:W-:Y:S01]  /*aab0*/  LEA R6, R217, UR6, 0x1 ;  /* 0x00000006d9067c11 */ /* 0x000fe2000f8e08ff */
[C---:B------:R-:W-:Y:S01]  /*aac0*/  FMUL.FTZ R86, R2.reuse, R86 ;  /* 0x0000005602567220 */ /* 0x040fe20000410000 */
[----:B------:R-:W-:Y:S01]  /*aad0*/  F2FP.BF16.F32.PACK_AB R11, R67, R20 ;  /* 0x00000014430b723e */ /* 0x000fe200000010ff */
[----:B------:R-:W-:Y:S01]  /*aae0*/  FMUL.FTZ R49, R2, R87 ;  /* 0x0000005702317220 */ /* 0x000fe20000410000 */
[----:B------:R-:W-:Y:S01]  /*aaf0*/  SEL R65, R65, 0xfffffff0, !P0 ;  /* 0xfffffff041417807 */ /* 0x000fe20004000000 */
[----:B------:R1:W-:Y:S01]  /*ab00*/  STS [R6+0x400], R10 ;  /* 0x0004000a06007388 */ /* 0x0003e20000000800 */
[----:B------:R-:W-:Y:S01]  /*ab10*/  LOP3.LUT P0, RZ, R218, 0x8, RZ, 0xc0, !PT ;  /* 0x00000008daff7812 */ /* 0x000fe2000780c0ff */
        /* <DEDUP_REMOVED lines=53> */
[----:B------:R-:W-:Y:S01]  /*ae70*/  F2FP.BF16.F32.PACK_AB R146, R147, R146 ;  /* 0x000000929392723e */ /* 0x000fe200000010ff */
[C---:B------:R-:W-:Y:S01]  /*ae80*/  FMUL.FTZ R42, R31.reuse, R42 ;  /* 0x0000002a1f2a7220 */ /* 0x040fe20000410000 */
[----:B------:R-:W-:Y:S01]  /*ae90*/  F2FP.BF16.F32.PACK_AB R4, R4, R148 ;  /* 0x000000940404723e */ /* 0x000fe200000010ff */
[----:B------:R1:W-:Y:S01]  /*aea0*/  STS [R5], R2 ;  /* 0x0000000205007388 */ /* 0x0003e20000000800 */
[----:B------:R-:W-:Y:S01]  /*aeb0*/  FMUL.FTZ R9, R31, R43 ;  /* 0x0000002b1f097220 */ /* 0x000fe20000410000 */
[----:B------:R-:W-:Y:S01]  /*aec0*/  F2FP.BF16.F32.PACK_AB R3, R3, R150 ;  /* 0x000000960303723e */ /* 0x000fe200000010ff */
[C---:B------:R-:W-:Y:S01]  /*aed0*/  FMUL.FTZ R46, R31.reuse, R46 ;  /* 0x0000002e1f2e7220 */ /* 0x040fe20000410000 */
[----:B------:R2:W-:Y:S01]  /*aee0*/  STS [R5+0x400], R0 ;  /* 0x0004000005007388 */ /* 0x0005e20000000800 */
[C---:B------:R-:W-:Y:S01]  /*aef0*/  FMUL.FTZ R15, R31.reuse, R47 ;  /* 0x0000002f1f0f7220 */ /* 0x040fe20000410000 */
[----:B------:R-:W-:Y:S01]  /*af00*/  F2FP.BF16.F32.PACK_AB R8, R14, R21 ;  /* 0x000000150e08723e */ /* 0x000fe200000010ff */
[----:B------:R-:W3:Y:S01]  /*af10*/  S2UR UR6, SR_CTAID.Y ;  /* 0x00000000000679c3 */ /* 0x000ee20000002600 */
        /* <DEDUP_REMOVED lines=8> */
[----:B------:R4:W-:Y:S01]  /*afa0*/  STS [R5+0x2000], R4 ;  /* 0x0020000405007388 */ /* 0x0009e20000000800 */
[----:B------:R-:W-:Y:S01]  /*afb0*/  F2FP.BF16.F32.PACK_AB R15, R15, R46 ;  /* 0x0000002e0f0f723e */ /* 0x000fe200000010ff */
[----:B------:R-:W3:Y:S01]  /*afc0*/  @!UP3 LDCU.64 UR4, c[0x0][0x400] ;  /* 0x00008000ff04b7ac */ /* 0x000ee20008000a00 */
[----:B------:R-:W-:Y:S01]  /*afd0*/  F2FP.BF16.F32.PACK_AB R14, R25, R29 ;  /* 0x0000001d190e723e */ /* 0x000fe200000010ff */
[----:B------:R-:W-:Y:S01]  /*afe0*/  STS [R5+0x2400], R3 ;  /* 0x0024000305007388 */ /* 0x000fe20000000800 */
[----:B------:R-:W-:Y:S01]  /*aff0*/  F2FP.BF16.F32.PACK_AB R13, R13, R54 ;  /* 0x000000360d0d723e */ /* 0x000fe200000010ff */
[C---:B------:R-:W-:Y:S01]  /*b000*/  FMUL.FTZ R78, R31.reuse, R78 ;  /* 0x0000004e1f4e7220 */ /* 0x040fe20000410000 */
[C---:B------:R-:W-:Y:S01]  /*b010*/  FMUL.FTZ R51, R31.reuse, R79 ;  /* 0x0000004f1f337220 */ /* 0x040fe20000410000 */
[----:B------:R-:W-:Y:S01]  /*b020*/  F2FP.BF16.F32.PACK_AB R18, R18, R56 ;  /* 0x000000381212723e */ /* 0x000fe200000010ff */
[C---:B------:R-:W-:Y:S01]  /*b030*/  FMUL.FTZ R90, R31.reuse, R90 ;  /* 0x0000005a1f5a7220 */ /* 0x040fe20000410000 */
[C---:B-1----:R-:W-:Y:S01]  /*b040*/  IADD3 R2, PT, PT, R6.reuse, R10, RZ ;  /* 0x0000000a06027210 */ /* 0x042fe20007ffe0ff */
[----:B------:R-:W-:Y:S01]  /*b050*/  FMUL.FTZ R47, R31, R91 ;  /* 0x0000005b1f2f7220 */ /* 0x000fe20000410000 */
        /* <DEDUP_REMOVED lines=11> */
[----:B------:R-:W-:Y:S01]  /*b110*/  FMUL.FTZ R39, R31, R107 ;  /* 0x0000006b1f277220 */ /* 0x000fe20000410000 */
[----:B------:R-:W-:Y:S01]  /*b120*/  F2FP.BF16.F32.PACK_AB R53, R53, R82 ;  /* 0x000000523535723e */ /* 0x000fe200000010ff */
[----:B------:R-:W-:Y:S01]  /*b130*/  FMUL.FTZ R110, R31, R110 ;  /* 0x0000006e1f6e7220 */ /* 0x000fe20000410000 */
[----:B----4-:R-:W-:Y:S01]  /*b140*/  IADD3 R4, PT, PT, R65, R2, RZ ;  /* 0x0000000241047210 */ /* 0x010fe20007ffe0ff */
[----:B------:R-:W-:Y:S01]  /*b150*/  FMUL.FTZ R35, R31, R111 ;  /* 0x0000006f1f237220 */ /* 0x000fe20000410000 */
        /* <DEDUP_REMOVED lines=25> */
[----:B---3--:R-:W-:Y:S01]  /*b2f0*/  @!UP3 UIMAD.WIDE.U32 UR12, UR6, UR4, URZ ;  /* 0x00000004060cb2a5 */ /* 0x008fe2000f8e00ff */
[----:B------:R-:W-:Y:S01]  /*b300*/  F2FP.BF16.F32.PACK_AB R41, R103, R102 ;  /* 0x000000666729723e */ /* 0x000fe200000010ff */
[----:B------:R-:W-:Y:S01]  /*b310*/  STS [R0], R14 ;  /* 0x0000000e00007388 */ /* 0x000fe20000000800 */
[----:B-1----:R-:W-:Y:S01]  /*b320*/  IADD3 R8, PT, PT, R10, R0, RZ ;  /* 0x000000000a087210 */ /* 0x002fe20007ffe0ff */
[----:B------:R-:W-:Y:S01]  /*b330*/  @!UP3 UIMAD UR7, UR6, UR5, UR13 ;  /* 0x000000050607b2a4 */ /* 0x000fe2000f8e020d */
[----:B------:R-:W-:Y:S01]  /*b340*/  F2FP.BF16.F32.PACK_AB R38, R113, R112 ;  /* 0x000000707126723e */ /* 0x000fe200000010ff */
[----:B------:R-:W-:Y:S01]  /*b350*/  STS [R0+0x400], R13 ;  /* 0x0004000d00007388 */ /* 0x000fe20000000800 */
[C---:B--2---:R-:W-:Y:S01]  /*b360*/  IADD3 R7, PT, PT, R65.reuse, R0, RZ ;  /* 0x0000000041077210 */ /* 0x044fe20007ffe0ff */
[----:B------:R-:W1:Y:S01]  /*b370*/  @UP3 LDCU.64 UR4, c[0x0][0x408] ;  /* 0x00008100ff0437ac */ /* 0x000e620008000a00 */
[----:B------:R-:W-:Y:S01]  /*b380*/  IADD3 R3, PT, PT, R65, R8, RZ ;  /* 0x0000000841037210 */ /* 0x000fe20007ffe0ff */
[----:B------:R-:W2:Y:S01]  /*b390*/  @P4 LDC R10, c[0x0][0x458] ;  /* 0x00011600ff0a4b82 */ /* 0x000ea20000000800 */
[----:B------:R-:W-:Y:S01]  /*b3a0*/  F2FP.BF16.F32.PACK_AB R37, R37, R114 ;  /* 0x000000722525723e */ /* 0x000fe200000010ff */
[----:B------:R-:W-:Y:S01]  /*b3b0*/  STS [R7], R12 ;  /* 0x0000000c07007388 */ /* 0x000fe20000000800 */
[----:B------:R-:W-:Y:S01]  /*b3c0*/  F2FP.BF16.F32.PACK_AB R40, R105, R104 ;  /* 0x000000686928723e */ /* 0x000fe200000010ff */
[----:B------:R-:W-:Y:S01]  /*b3d0*/  FMUL.FTZ R170, R31, R170 ;  /* 0x000000aa1faa7220 */ /* 0x000fe20000410000 */
[----:B------:R-:W-:Y:S01]  /*b3e0*/  F2FP.BF16.F32.PACK_AB R39, R39, R106 ;  /* 0x0000006a2727723e */ /* 0x000fe200000010ff */
[----:B------:R-:W-:Y:S01]  /*b3f0*/  STS [R7+0x400], R11 ;  /* 0x0004000b07007388 */ /* 0x000fe20000000800 */
[----:B------:R-:W-:Y:S01]  /*b400*/  F2FP.BF16.F32.PACK_AB R36, R36, R108 ;  /* 0x0000006c2424723e */ /* 0x000fe200000010ff */
[----:B----4-:R3:W4:Y:S01]  /*b410*/  @P4 MUFU.LG2 R9, R243 ;  /* 0x000000f300094308 */ /* 0x0107220000000c00 */
[----:B------:R-:W-:Y:S01]  /*b420*/  F2FP.BF16.F32.PACK_AB R35, R35, R110 ;  /* 0x0000006e2323723e */ /* 0x000fe200000010ff */
[----:B------:R-:W-:Y:S01]  /*b430*/  STS [R0+0x2000], R18 ;  /* 0x0020001200007388 */ /* 0x000fe20000000800 */
[----:B------:R-:W-:-:S02]  /*b440*/  F2FP.BF16.F32.PACK_AB R34, R117, R116 ;  /* 0x000000747522723e */ /* 0x000fc400000010ff */
        /* <DEDUP_REMOVED lines=9> */
[----:B------:R-:W-:Y:S01]  /*b4e0*/  STS [R7+0x2400], R59 ;  /* 0x0024003b07007388 */ /* 0x000fe20000000800 */
[----:B------:R-:W-:Y:S01]  /*b4f0*/  F2FP.BF16.F32.PACK_AB R27, R27, R124 ;  /* 0x0000007c1b1b723e */ /* 0x000fe200000010ff */
[----:B------:R-:W-:Y:S01]  /*b500*/  @!UP2 UIMAD UR19, UR6, UR9, URZ ;  /* 0x000000090613a2a4 */ /* 0x000fe2000f8e02ff */
[----:B------:R-:W-:Y:S01]  /*b510*/  F2FP.BF16.F32.PACK_AB R26, R26, R126 ;  /* 0x0000007e1a1a723e */ /* 0x000fe200000010ff */
[----:B------:R-:W-:Y:S01]  /*b520*/  STS [R8], R58 ;  /* 0x0000003a08007388 */ /* 0x000fe20000000800 */
[----:B------:R-:W-:Y:S01]  /*b530*/  F2FP.BF16.F32.PACK_AB R25, R161, R160 ;  /* 0x000000a0a119723e */ /* 0x000fe200000010ff */
[----:B------:R-:W1:Y:S01]  /*b540*/  @UP1 LDCU UR5, c[0x0][0x430] ;  /* 0x00008600ff0517ac */ /* 0x000e620008000800 */
[----:B------:R-:W-:Y:S01]  /*b550*/  F2FP.BF16.F32.PACK_AB R24, R24, R162 ;  /* 0x000000a21818723e */ /* 0x000fe200000010ff */
[----:B------:R-:W-:Y:S01]  /*b560*/  STS [R8+0x400], R57 ;  /* 0x0004003908007388 */ /* 0x000fe20000000800 */
[----:B------:R-:W-:Y:S01]  /*b570*/  F2FP.BF16.F32.PACK_AB R21, R129, R128 ;  /* 0x000000808115723e */ /* 0x000fe200000010ff */
        /* <DEDUP_REMOVED lines=38> */
[----:B------:R3:W-:Y:S04]  /*b7e0*/  STS [R8+0x4400], R24 ;  /* 0x0044001808007388 */ /* 0x0007e80000000800 */
[----:B------:R3:W-:Y:S04]  /*b7f0*/  STS [R3+0x4000], R21 ;  /* 0x0040001503007388 */ /* 0x0007e80000000800 */
[----:B------:R3:W-:Y:S01]  /*b800*/  STS [R3+0x4400], R20 ;  /* 0x0044001403007388 */ /* 0x0007e20000000800 */
[----:B-----5:R-:W-:-:S03]  /*b810*/  FMUL.FTZ R0, R31, R171 ;  /* 0x000000ab1f007220 */ /* 0x020fc60000410000 */
[----:B------:R3:W-:Y:S02]  /*b820*/  STS [R8+0x6000], R23 ;  /* 0x0060001708007388 */ /* 0x0007e40000000800 */
[----:B------:R-:W-:Y:S02]  /*b830*/  F2FP.BF16.F32.PACK_AB R0, R0, R170 ;  /* 0x000000aa0000723e */ /* 0x000fe400000010ff */
[----:B------:R3:W-:Y:S04]  /*b840*/  STS [R8+0x6400], R22 ;  /* 0x0064001608007388 */ /* 0x0007e80000000800 */
[----:B------:R3:W-:Y:S01]  /*b850*/  STS [R3+0x6000], R19 ;  /* 0x0060001303007388 */ /* 0x0007e20000000800 */
[----:B-12-4-:R-:W-:Y:S05]  /*b860*/  BRA.U UP1, `(.L_x_1894) ;  /* 0x0000000101207547 */ /* 0x016fea000b800000 */
        /* <DEDUP_REMOVED lines=8> */
.L_x_1894:
[----:B------:R1:W-:Y:S01]  /*b8f0*/  STS [R3+0x6400], R0 ;  /* 0x0064000003007388 */ /* 0x0003e20000000800 */
[----:B------:R-:W2:Y:S01]  /*b900*/  S2UR UR9, SR_CTAID.X ;  /* 0x00000000000979c3 */ /* 0x000ea20000002500 */
[----:B------:R-:W4:Y:S01]  /*b910*/  @P3 MUFU.LG2 R5, R242 ;  /* 0x000000f200053308 */ /* 0x000f220000000c00 */
[----:B------:R-:W-:-:S06]  /*b920*/  UIMAD UR11, UR8, UR11, URZ ;  /* 0x0000000b080b72a4 */ /* 0x000fcc000f8e02ff */
[----:B------:R-:W-:Y:S01]  /*b930*/  BAR.SYNC.DEFER_BLOCKING 0x0 ;  /* 0x0000000000007b1d */ /* 0x000fe20000010000 */
[----:B------:R-:W-:Y:S01]  /*b940*/  LOP3.LUT P0, RZ, R218, 0x3, RZ, 0xc0, !PT ;  /* 0x00000003daff7812 */ /* 0x000fe2000780c0ff */
[----:B------:R-:W-:Y:S01]  /*b950*/  USEL UR19, UR19, URZ, UP0 ;  /* 0x000000ff13137287 */ /* 0x000fe20008000000 */
[----:B------:R-:W-:Y:S01]  /*b960*/  MOV R15, 0x7f800000 ;  /* 0x7f800000000f7802 */ /* 0x000fe20000000f00 */
[----:B------:R-:W-:Y:S01]  /*b970*/  @!UP0 UIMAD UR11, UR6, UR4, UR11 ;  /* 0x00000004060b82a4 */ /* 0x000fe2000f8e020b */
[----:B------:R-:W-:-:S03]  /*b980*/  MOV R14, 0x7f800000 ;  /* 0x7f800000000e7802 */ /* 0x000fc60000000f00 */
[----:B---3--:R-:W3:Y:S01]  /*b990*/  @P3 LDC R8, c[0x0][0x458] ;  /* 0x00011600ff083b82 */ /* 0x008ee20000000800 */
[----:B------:R-:W5:Y:S01]  /*b9a0*/  @P2 MUFU.LG2 R2, R133 ;  /* 0x0000008500022308 */ /* 0x000f620000000c00 */
[----:B------:R-:W-:Y:S01]  /*b9b0*/  USEL UR13, UR13, URZ, UP0 ;  /* 0x000000ff0d0d7287 */ /* 0x000fe20008000000 */
[----:B------:R-:W-:Y:S01]  /*b9c0*/  BSSY.RECONVERGENT B0, `(.L_x_1895) ;  /* 0x000003c000007945 */ /* 0x000fe20003800200 */
[----:B------:R-:W-:Y:S01]  /*b9d0*/  USHF.R.S32.HI UR6, URZ, 0x1f, UR11 ;  /* 0x0000001fff067899 */ /* 0x000fe2000801140b */
[----:B------:R-:W-:Y:S02]  /*b9e0*/  MOV R13, 0x7f800000 ;  /* 0x7f800000000d7802 */ /* 0x000fe40000000f00 */
[----:B------:R-:W-:Y:S01]  /*b9f0*/  MOV R12, 0x7f800000 ;  /* 0x7f800000000c7802 */ /* 0x000fe20000000f00 */
[----:B------:R-:W3:Y:S01]  /*ba00*/  @P2 LDC R7, c[0x0][0x458] ;  /* 0x00011600ff072b82 */ /* 0x000ee20000000800 */
[----:B------:R-:W3:Y:S01]  /*ba10*/  @P1 MUFU.LG2 R4, R137 ;  /* 0x0000008900041308 */ /* 0x000ee20000000c00 */
[----:B--2---:R-:W-:-:S06]  /*ba20*/  UIMAD UR9, UR9, UR5, URZ ;  /* 0x00000005090972a4 */ /* 0x004fcc000f8e02ff */
[----:B------:R-:W2:Y:S01]  /*ba30*/  @P1 LDC R6, c[0x0][0x458] ;  /* 0x00011600ff061b82 */ /* 0x000ea20000000800 */
[----:B-1----:R-:W-:Y:S01]  /*ba40*/  @P4 FMUL.FTZ R0, R9, 0.69314718246459960938 ;  /* 0x3f31721809004820 */ /* 0x002fe20000410000 */
[----:B------:R1:W1:Y:S01]  /*ba50*/  LDS.128 R20, [R222+0x3800] ;  /* 0x00380000de147984 */ /* 0x0002620000000c00 */
[----:B------:R-:W-:Y:S01]  /*ba60*/  USHF.L.U32 UR9, UR9, 0x7, URZ ;  /* 0x0000000709097899 */ /* 0x000fe200080006ff */
[----:B----4-:R-:W-:Y:S01]  /*ba70*/  @P3 FMUL.FTZ R3, R5, 0.69314718246459960938 ;  /* 0x3f31721805033820 */ /* 0x010fe20000410000 */
[----:B------:R-:W-:Y:S01]  /*ba80*/  @P4 FFMA.FTZ R15, R136, R10, R0 ;  /* 0x0000000a880f4223 */ /* 0x000fe20000010000 */
[----:B-----5:R-:W-:Y:S01]  /*ba90*/  @P2 FMUL.FTZ R2, R2, 0.69314718246459960938 ;  /* 0x3f31721802022820 */ /* 0x020fe20000410000 */
[----:B------:R-:W-:Y:S01]  /*baa0*/  USHF.R.S32.HI UR4, URZ, 0x1f, UR9 ;  /* 0x0000001fff047899 */ /* 0x000fe20008011409 */
[----:B---3--:R-:W-:Y:S01]  /*bab0*/  @P3 FFMA.FTZ R14, R135, R8, R3 ;  /* 0x00000008870e3223 */ /* 0x008fe20000010003 */
[----:B------:R-:W-:Y:S01]  /*bac0*/  UIADD3 UR19, UP1, UP0, UR9, UR19, UR11 ;  /* 0x0000001309137290 */ /* 0x000fe2000f83e00b */
[----:B------:R-:W-:-:S03]  /*bad0*/  @P1 FMUL.FTZ R0, R4, 0.69314718246459960938 ;  /* 0x3f31721804001820 */ /* 0x000fc60000410000 */
[----:B------:R-:W-:Y:S01]  /*bae0*/  UIADD3.X UR4, UPT, UPT, UR4, UR13, UR6, UP1, UP0 ;  /* 0x0000000d04047290 */ /* 0x000fe20008fe0406 */
[----:B------:R-:W-:Y:S01]  /*baf0*/  @P2 FFMA.FTZ R13, R134, R7, R2 ;  /* 0x00000007860d2223 */ /* 0x000fe20000010002 */
[----:B--2---:R-:W-:Y:S01]  /*bb00*/  @P1 FFMA.FTZ R12, R132, R6, R0 ;  /* 0x00000006840c1223 */ /* 0x004fe20000010000 */
[----:B-1----:R-:W-:Y:S09]  /*bb10*/  @P0 BRA `(.L_x_1896) ;  /* 0x0000000000980947 */ /* 0x002ff20003800000 */
        /* <DEDUP_REMOVED lines=38> */
.L_x_1896:
[----:B------:R-:W-:Y:S05]  /*bd80*/  BSYNC.RECONVERGENT B0 ;  /* 0x0000000000007941 */ /* 0x000fea0003800200 */
.L_x_1895:
[----:B------:R-:W2:Y:S01]  /*bd90*/  S2R R24, SR_TID.X ;  /* 0x0000000000187919 */ /* 0x000ea20000002100 */
[----:B------:R-:W3:Y:S01]  /*bda0*/  S2UR UR11, SR_CTAID.X ;  /* 0x00000000000b79c3 */ /* 0x000ee20000002500 */
[----:B------:R-:W-:Y:S01]  /*bdb0*/  SHF.R.U32.HI R10, RZ, 0x3, R218 ;  /* 0x00000003ff0a7819 */ /* 0x000fe200000116da */
[----:B------:R-:W4:Y:S01]  /*bdc0*/  LDCU.64 UR4, c[0x0][0x410] ;  /* 0x00008200ff0477ac */ /* 0x000f220008000a00 */
[----:B------:R2:W2:Y:S01]  /*bdd0*/  LDS.128 R16, [R222] ;  /* 0x00000000de107984 */ /* 0x0004a20000000c00 */
[----:B------:R-:W-:Y:S01]  /*bde0*/  BSSY.RECONVERGENT B0, `(.L_x_1897) ;  /* 0x0000029000007945 */ /* 0x000fe20003800200 */
[C---:B-1----:R-:W-:Y:S01]  /*bdf0*/  IADD3 R4, PT, PT, R10.reuse, 0x50, RZ ;  /* 0x000000500a047810 */ /* 0x042fe20007ffe0ff */
[C---:B------:R-:W-:Y:S01]  /*be00*/  VIADD R2, R10.reuse, 0x10 ;  /* 0x000000100a027836 */ /* 0x040fe20000000000 */
[----:B------:R1:W1:Y:S01]  /*be10*/  LDS.128 R12, [R222+0x4000] ;  /* 0x00400000de0c7984 */ /* 0x0002620000000c00 */
[C---:B------:R-:W-:Y:S01]  /*be20*/  VIADD R0, R10.reuse, 0x20 ;  /* 0x000000200a007836 */ /* 0x040fe20000000000 */
[----:B------:R-:W-:Y:S01]  /*be30*/  UIMAD.WIDE.U32 UR20, UR20, 0x80, URZ ;  /* 0x00000080141478a5 */ /* 0x000fe2000f8e00ff */
        /* <DEDUP_REMOVED lines=9> */
[----:B------:R-:W-:Y:S01]  /*bed0*/  UMOV UR9, UR21 ;  /* 0x0000001500097c82 */ /* 0x000fe20008000000 */
[----:B------:R-:W-:Y:S01]  /*bee0*/  ISETP.GE.AND P3, PT, R0, UR18, PT ;  /* 0x0000001200007c0c */ /* 0x000fe2000bf66270 */
[----:B----4-:R-:W-:Y:S01]  /*bef0*/  IMAD.U32 R0, RZ, RZ, UR4 ;  /* 0x00000004ff007e24 */ /* 0x010fe2000f8e00ff */
[----:B------:R-:W-:Y:S01]  /*bf00*/  ISETP.GE.AND P2, PT, R4, UR18, PT ;  /* 0x0000001204007c0c */ /* 0x000fe2000bf46270 */
[----:B---3--:R-:W-:Y:S02]  /*bf10*/  UIMAD.WIDE.U32 UR14, UR11, 0x80, URZ ;  /* 0x000000800b0e78a5 */ /* 0x008fe4000f8e00ff */
[----:B------:R-:W-:Y:S01]  /*bf20*/  IMAD.WIDE.U32 R8, R0, UR8, R2 ;  /* 0x0000000800087c25 */ /* 0x000fe2000f8e0002 */
[----:B------:R-:W-:-:S02]  /*bf30*/  MOV R0, UR5 ;  /* 0x0000000500007c02 */ /* 0x000fc40008000f00 */
[----:B--2---:R-:W-:-:S03]  /*bf40*/  SHF.R.U32.HI R24, RZ, 0x3, R24 ;  /* 0x00000003ff187819 */ /* 0x004fc60000011618 */
[----:B------:R-:W-:Y:S01]  /*bf50*/  IMAD R7, R0, UR8, R9 ;  /* 0x0000000800077c24 */ /* 0x000fe2000f8e0209 */
[----:B------:R-:W-:Y:S01]  /*bf60*/  LOP3.LUT R24, R24, UR14, RZ, 0xfc, !PT ;  /* 0x0000000e18187c12 */ /* 0x000fe2000f8efcff */
[----:B------:R-:W-:Y:S06]  /*bf70*/  @P1 BRA `(.L_x_1898) ;  /* 0x00000000003c1947 */ /* 0x000fec0003800000 */
[----:B------:R-:W2:Y:S01]  /*bf80*/  LDCU.64 UR6, c[0x0][0x408] ;  /* 0x00008100ff0677ac */ /* 0x000ea20008000a00 */
[----:B------:R-:W-:Y:S01]  /*bf90*/  MOV R6, R8 ;  /* 0x0000000800067202 */ /* 0x000fe20000000f00 */
[----:B------:R-:W3:Y:S01]  /*bfa0*/  LDCU.64 UR4, c[0x0][0x3f0] ;  /* 0x00007e00ff0477ac */ /* 0x000ee20008000a00 */
[----:B------:R-:W4:Y:S01]  /*bfb0*/  LDCU UR10, c[0x0][0x440] ;  /* 0x00008800ff0a77ac */ /* 0x000f220008000800 */
[----:B--2---:R-:W-:Y:S02]  /*bfc0*/  UIMAD UR8, UR9, UR6, URZ ;  /* 0x00000006090872a4 */ /* 0x004fe4000f8e02ff */
[----:B------:R-:W-:-:S04]  /*bfd0*/  IMAD.WIDE.U32 R4, R24, UR6, R6 ;  /* 0x0000000618047c25 */ /* 0x000fc8000f8e0006 */
[----:B------:R-:W-:Y:S01]  /*bfe0*/  IMAD.U32 R0, RZ, RZ, UR8 ;  /* 0x00000008ff007e24 */ /* 0x000fe2000f8e00ff */
[----:B---3--:R-:W-:Y:S02]  /*bff0*/  LEA R2, P1, R4, UR4, 0x1 ;  /* 0x0000000404027c11 */ /* 0x008fe4000f8208ff */
[----:B----4-:R-:W-:Y:S01]  /*c000*/  ISETP.GE.AND P6, PT, R212, UR10, PT ;  /* 0x0000000ad4007c0c */ /* 0x010fe2000bfc6270 */
[----:B------:R-:W-:-:S04]  /*c010*/  IMAD R0, R24, UR7, R0 ;  /* 0x0000000718007c24 */ /* 0x000fc8000f8e0200 */
[----:B------:R-:W-:-:S05]  /*c020*/  IMAD.IADD R0, R0, 0x1, R5 ;  /* 0x0000000100007824 */ /* 0x000fca00078e0205 */
[----:B------:R-:W-:Y:S02]  /*c030*/  LEA.HI.X R3, R4, UR5, R0, 0x1, P1 ;  /* 0x0000000504037c11 */ /* 0x000fe400088f0c00 */
[----:B------:R-:W-:-:S03]  /*c040*/  ISETP.GE.AND P1, PT, R229, UR10, PT ;  /* 0x0000000ae5007c0c */ /* 0x000fc6000bf26270 */
[----:B------:R2:W-:Y:S10]  /*c050*/  @!P6 STG.E.128 desc[UR22][R2.64], R16 ;  /* 0x000000100200e986 */ /* 0x0005f4000c101d16 */
[----:B-1----:R2:W-:Y:S02]  /*c060*/  @!P1 STG.E.128 desc[UR22][R2.64+0x80], R12 ;  /* 0x0000800c02009986 */ /* 0x0025e4000c101d16 */
.L_x_1898:
[----:B------:R-:W-:Y:S05]  /*c070*/  BSYNC.RECONVERGENT B0 ;  /* 0x0000000000007941 */ /* 0x000fea0003800200 */
.L_x_1897:
[----:B--2---:R2:W3:Y:S01]  /*c080*/  LDS.128 R16, [R222+0x800] ;  /* 0x00080000de107984 */ /* 0x0044e20000000c00 */
[----:B------:R-:W-:Y:S01]  /*c090*/  BSSY.RECONVERGENT B0, `(.L_x_1899) ;  /* 0x0000016000007945 */ /* 0x000fe20003800200 */
[----:B------:R-:W-:Y:S02]  /*c0a0*/  ISETP.GE.AND P1, PT, R11, UR18, PT ;  /* 0x000000120b007c0c */ /* 0x000fe4000bf26270 */
[----:B-1----:R2:W1:Y:S01]  /*c0b0*/  LDS.128 R12, [R222+0x4800] ;  /* 0x00480000de0c7984 */ /* 0x0024620000000c00 */
[----:B------:R-:W-:Y:S01]  /*c0c0*/  IADD3 R11, PT, PT, R10, 0x70, RZ ;  /* 0x000000700a0b7810 */ /* 0x000fe20007ffe0ff */
[----:B------:R-:W-:Y:S09]  /*c0d0*/  @P0 BRA `(.L_x_1900) ;  /* 0x0000000000440947 */ /* 0x000ff20003800000 */
[----:B------:R-:W4:Y:S01]  /*c0e0*/  LDCU.64 UR6, c[0x0][0x408] ;  /* 0x00008100ff0677ac */ /* 0x000f220008000a00 */
[----:B------:R-:W-:Y:S02]  /*c0f0*/  IADD3 R0, P0, PT, R24, 0x10, RZ ;  /* 0x0000001018007810 */ /* 0x000fe40007f1e0ff */
[----:B------:R-:W-:Y:S01]  /*c100*/  MOV R3, R7 ;  /* 0x0000000700037202 */ /* 0x000fe20000000f00 */
[----:B------:R-:W5:Y:S02]  /*c110*/  LDCU.64 UR4, c[0x0][0x3f0] ;  /* 0x00007e00ff0477ac */ /* 0x000f640008000a00 */
[----:B------:R-:W-:Y:S01]  /*c120*/  IMAD.X R2, RZ, RZ, UR9, P0 ;  /* 0x00000009ff027e24 */ /* 0x000fe200080e06ff */
[----:B------:R-:W2:Y:S03]  /*c130*/  LDCU UR8, c[0x0][0x440] ;  /* 0x00008800ff0877ac */ /* 0x000ea60008000800 */
[----:B----4-:R-:W-:-:S02]  /*c140*/  IMAD R10, R2, UR6, RZ ;  /* 0x00000006020a7c24 */ /* 0x010fc4000f8e02ff */
[----:B------:R-:W-:-:S04]  /*c150*/  IMAD.MOV.U32 R2, RZ, RZ, R8 ;  /* 0x000000ffff027224 */ /* 0x000fc800078e0008 */
[----:B------:R-:W-:Y:S01]  /*c160*/  IMAD.WIDE.U32 R4, R0, UR6, R2 ;  /* 0x0000000600047c25 */ /* 0x000fe2000f8e0002 */
[----:B--2---:R-:W-:-:S03]  /*c170*/  ISETP.GE.AND P6, PT, R212, UR8, PT ;  /* 0x00000008d4007c0c */ /* 0x004fc6000bfc6270 */
[----:B------:R-:W-:Y:S01]  /*c180*/  IMAD R0, R0, UR7, R10 ;  /* 0x0000000700007c24 */ /* 0x000fe2000f8e020a */
[----:B-----5:R-:W-:-:S03]  /*c190*/  LEA R2, P0, R4, UR4, 0x1 ;  /* 0x0000000404027c11 */ /* 0x020fc6000f8008ff */
[----:B------:R-:W-:-:S05]  /*c1a0*/  IMAD.IADD R0, R0, 0x1, R5 ;  /* 0x0000000100007824 */ /* 0x000fca00078e0205 */
[----:B------:R-:W-:Y:S02]  /*c1b0*/  LEA.HI.X R3, R4, UR5, R0, 0x1, P0 ;  /* 0x0000000504037c11 */ /* 0x000fe400080f0c00 */
[----:B------:R-:W-:-:S03]  /*c1c0*/  ISETP.GE.AND P0, PT, R229, UR8, PT ;  /* 0x00000008e5007c0c */ /* 0x000fc6000bf06270 */
[----:B---3--:R4:W-:Y:S10]  /*c1d0*/  @!P6 STG.E.128 desc[UR22][R2.64], R16 ;  /* 0x000000100200e986 */ /* 0x0089f4000c101d16 */
[----:B-1----:R4:W-:Y:S02]  /*c1e0*/  @!P0 STG.E.128 desc[UR22][R2.64+0x80], R12 ;  /* 0x0000800c02008986 */ /* 0x0029e4000c101d16 */
.L_x_1900:
[----:B------:R-:W-:Y:S05]  /*c1f0*/  BSYNC.RECONVERGENT B0 ;  /* 0x0000000000007941 */ /* 0x000fea0003800200 */
.L_x_1899:
[----:B---34-:R3:W4:Y:S01]  /*c200*/  LDS.128 R16, [R222+0x1000] ;  /* 0x00100000de107984 */ /* 0x0187220000000c00 */
[----:B------:R-:W-:Y:S01]  /*c210*/  BSSY.RECONVERGENT B0, `(.L_x_1901) ;  /* 0x0000015000007945 */ /* 0x000fe20003800200 */
[----:B------:R-:W-:Y:S02]  /*c220*/  ISETP.GE.AND P0, PT, R11, UR18, PT ;  /* 0x000000120b007c0c */ /* 0x000fe4000bf06270 */
[----:B-1----:R3:W1:Y:S01]  /*c230*/  LDS.128 R12, [R222+0x5000] ;  /* 0x00500000de0c7984 */ /* 0x0026620000000c00 */
[----:B------:R-:W-:Y:S05]  /*c240*/  @P5 BRA `(.L_x_1902) ;  /* 0x0000000000445947 */ /* 0x000fea0003800000 */
[----:B------:R-:W5:Y:S01]  /*c250*/  LDCU.64 UR6, c[0x0][0x408] ;  /* 0x00008100ff0677ac */ /* 0x000f620008000a00 */
[----:B------:R-:W-:Y:S02]  /*c260*/  IADD3 R0, P5, PT, R24, 0x20, RZ ;  /* 0x0000002018007810 */ /* 0x000fe40007fbe0ff */
[----:B------:R-:W-:Y:S01]  /*c270*/  MOV R3, R7 ;  /* 0x0000000700037202 */ /* 0x000fe20000000f00 */
[----:B------:R-:W2:Y:S02]  /*c280*/  LDCU.64 UR4, c[0x0][0x3f0] ;  /* 0x00007e00ff0477ac */ /* 0x000ea40008000a00 */
[----:B------:R-:W-:Y:S01]  /*c290*/  IMAD.X R2, RZ, RZ, UR9, P5 ;  /* 0x00000009ff027e24 */ /* 0x000fe2000a8e06ff */
[----:B------:R-:W3:Y:S03]  /*c2a0*/  LDCU UR8, c[0x0][0x440] ;  /* 0x00008800ff0877ac */ /* 0x000ee60008000800 */
[----:B-----5:R-:W-:-:S02]  /*c2b0*/  IMAD R10, R2, UR6, RZ ;  /* 0x00000006020a7c24 */ /* 0x020fc4000f8e02ff */
[----:B------:R-:W-:-:S04]  /*c2c0*/  IMAD.MOV.U32 R2, RZ, RZ, R8 ;  /* 0x000000ffff027224 */ /* 0x000fc800078e0008 */
[----:B------:R-:W-:Y:S01]  /*c2d0*/  IMAD.WIDE.U32 R4, R0, UR6, R2 ;  /* 0x0000000600047c25 */ /* 0x000fe2000f8e0002 */
[----:B---3--:R-:W-:-:S03]  /*c2e0*/  ISETP.GE.AND P6, PT, R212, UR8, PT ;  /* 0x00000008d4007c0c */ /* 0x008fc6000bfc6270 */
[----:B------:R-:W-:Y:S01]  /*c2f0*/  IMAD R0, R0, UR7, R10 ;  /* 0x0000000700007c24 */ /* 0x000fe2000f8e020a */
[----:B--2---:R-:W-:-:S03]  /*c300*/  LEA R2, P5, R4, UR4, 0x1 ;  /* 0x0000000404027c11 */ /* 0x004fc6000f8a08ff */
[----:B------:R-:W-:-:S05]  /*c310*/  IMAD.IADD R0, R0, 0x1, R5 ;  /* 0x0000000100007824 */ /* 0x000fca00078e0205 */
[----:B------:R-:W-:Y:S02]  /*c320*/  LEA.HI.X R3, R4, UR5, R0, 0x1, P5 ;  /* 0x0000000504037c11 */ /* 0x000fe4000a8f0c00 */
[----:B------:R-:W-:-:S03]  /*c330*/  ISETP.GE.AND P5, PT, R229, UR8, PT ;  /* 0x00000008e5007c0c */ /* 0x000fc6000bfa6270 */
[----:B----4-:R2:W-:Y:S10]  /*c340*/  @!P6 STG.E.128 desc[UR22][R2.64], R16 ;  /* 0x000000100200e986 */ /* 0x0105f4000c101d16 */
[----:B-1----:R2:W-:Y:S02]  /*c350*/  @!P5 STG.E.128 desc[UR22][R2.64+0x80], R12 ;  /* 0x0000800c0200d986 */ /* 0x0025e4000c101d16 */
.L_x_1902:
[----:B------:R-:W-:Y:S05]  /*c360*/  BSYNC.RECONVERGENT B0 ;  /* 0x0000000000007941 */ /* 0x000fea0003800200 */
.L_x_1901:
[----:B--2-4-:R2:W4:Y:S01]  /*c370*/  LDS.128 R16, [R222+0x1800] ;  /* 0x00180000de107984 */ /* 0x0145220000000c00 */
[----:B------:R-:W-:Y:S03]  /*c380*/  BSSY.RECONVERGENT B0, `(.L_x_1903) ;  /* 0x0000014000007945 */ /* 0x000fe60003800200 */
[----:B-1----:R2:W1:Y:S01]  /*c390*/  LDS.128 R12, [R222+0x5800] ;  /* 0x00580000de0c7984 */ /* 0x0024620000000c00 */
[----:B------:R-:W-:Y:S05]  /*c3a0*/  @P4 BRA `(.L_x_1904) ;  /* 0x0000000000444947 */ /* 0x000fea0003800000 */
[----:B------:R-:W5:Y:S01]  /*c3b0*/  LDCU.64 UR6, c[0x0][0x408] ;  /* 0x00008100ff0677ac */ /* 0x000f620008000a00 */
[----:B------:R-:W-:Y:S02]  /*c3c0*/  IADD3 R0, P4, PT, R24, 0x30, RZ ;  /* 0x0000003018007810 */ /* 0x000fe40007f9e0ff */
[----:B------:R-:W-:Y:S01]  /*c3d0*/  MOV R3, R7 ;  /* 0x0000000700037202 */ /* 0x000fe20000000f00 */
[----:B------:R-:W3:Y:S02]  /*c3e0*/  LDCU UR8, c[0x0][0x440] ;  /* 0x00008800ff0877ac */ /* 0x000ee40008000800 */
[----:B------:R-:W-:Y:S01]  /*c3f0*/  IMAD.X R2, RZ, RZ, UR9, P4 ;  /* 0x00000009ff027e24 */ /* 0x000fe2000a0e06ff */
[----:B------:R-:W2:Y:S03]  /*c400*/  LDCU.64 UR4, c[0x0][0x3f0] ;  /* 0x00007e00ff0477ac */ /* 0x000ea60008000a00 */
[----:B-----5:R-:W-:-:S02]  /*c410*/  IMAD R10, R2, UR6, RZ ;  /* 0x00000006020a7c24 */ /* 0x020fc4000f8e02ff */
[----:B------:R-:W-:Y:S01]  /*c420*/  IMAD.MOV.U32 R2, RZ, RZ, R8 ;  /* 0x000000ffff027224 */ /* 0x000fe200078e0008 */
[----:B---3--:R-:W-:-:S03]  /*c430*/  ISETP.GE.AND P5, PT, R212, UR8, PT ;  /* 0x00000008d4007c0c */ /* 0x008fc6000bfa6270 */
[----:B------:R-:W-:Y:S01]  /*c440*/  IMAD.WIDE.U32 R4, R0, UR6, R2 ;  /* 0x0000000600047c25 */ /* 0x000fe2000f8e0002 */
[----:B------:R-:W-:-:S03]  /*c450*/  ISETP.GE.AND P4, PT, R229, UR8, PT ;  /* 0x00000008e5007c0c */ /* 0x000fc6000bf86270 */
[----:B------:R-:W-:Y:S01]  /*c460*/  IMAD R0, R0, UR7, R10 ;  /* 0x0000000700007c24 */ /* 0x000fe2000f8e020a */
[----:B--2---:R-:W-:-:S03]  /*c470*/  LEA R2, P6, R4, UR4, 0x1 ;  /* 0x0000000404027c11 */ /* 0x004fc6000f8c08ff */
[----:B------:R-:W-:-:S05]  /*c480*/  IMAD.IADD R0, R0, 0x1, R5 ;  /* 0x0000000100007824 */ /* 0x000fca00078e0205 */
[----:B------:R-:W-:-:S05]  /*c490*/  LEA.HI.X R3, R4, UR5, R0, 0x1, P6 ;  /* 0x0000000504037c11 */ /* 0x000fca000b0f0c00 */
[----:B----4-:R2:W-:Y:S04]  /*c4a0*/  @!P5 STG.E.128 desc[UR22][R2.64], R16 ;  /* 0x000000100200d986 */ /* 0x0105e8000c101d16 */
[----:B-1----:R2:W-:Y:S02]  /*c4b0*/  @!P4 STG.E.128 desc[UR22][R2.64+0x80], R12 ;  /* 0x0000800c0200c986 */ /* 0x0025e4000c101d16 */
.L_x_1904:
[----:B------:R-:W-:Y:S05]  /*c4c0*/  BSYNC.RECONVERGENT B0 ;  /* 0x0000000000007941 */ /* 0x000fea0003800200 */
.L_x_1903:
        /* <DEDUP_REMOVED lines=21> */
.L_x_1906:
[----:B------:R-:W-:Y:S05]  /*c620*/  BSYNC.RECONVERGENT B0 ;  /* 0x0000000000007941 */ /* 0x000fea0003800200 */
.L_x_1905:
        /* <DEDUP_REMOVED lines=21> */
.L_x_1908:
[----:B------:R-:W-:Y:S05]  /*c780*/  BSYNC.RECONVERGENT B0 ;  /* 0x0000000000007941 */ /* 0x000fea0003800200 */
.L_x_1907:
        /* <DEDUP_REMOVED lines=21> */
.L_x_1910:
[----:B------:R-:W-:Y:S05]  /*c8e0*/  BSYNC.RECONVERGENT B0 ;  /* 0x0000000000007941 */ /* 0x000fea0003800200 */
.L_x_1909:
[----:B------:R-:W-:Y:S05]  /*c8f0*/  @P0 EXIT ;  /* 0x000000000000094d */ /* 0x000fea0003800000 */
[----:B------:R-:W5:Y:S01]  /*c900*/  LDCU.64 UR6, c[0x0][0x408] ;  /* 0x00008100ff0677ac */ /* 0x000f620008000a00 */
[----:B--23--:R-:W2:Y:S01]  /*c910*/  LDS.128 R220, [R222+0x7800] ;  /* 0x00780000dedc7984 */ /* 0x00cea20000000c00 */
        /* <DEDUP_REMOVED lines=16> */
[----:B--2---:R-:W-:Y:S01]  /*ca20*/  STG.E.128 desc[UR22][R2.64+0x80], R220 ;  /* 0x000080dc02007986 */ /* 0x004fe2000c101d16 */
[----:B------:R-:W-:Y:S05]  /*ca30*/  EXIT ;  /* 0x000000000000794d */ /* 0x000fea0003800000 */
.L_x_1911:
        /* <DEDUP_REMOVED lines=12> */
.L_x_2866:


//--------------------- .text._ZN5flash16flash_fwd_kernelI23Flash_fwd_kernel_traitsILi128ELi128ELi32ELi4ELb0ELb0EN7cutlass10bfloat16_tE19Flash_kernel_traitsILi128ELi128ELi32ELi4ES3_EELb1ELb0ELb0ELb0ELb0ELb0ELb0ELb1EEEvNS_16Flash_fwd_paramsE --------------------------
	.section	.text._ZN5flash16flash_fwd_kernelI23Flash_fwd_kernel_traitsILi128ELi128ELi32ELi4ELb0ELb0EN7cutlass10bfloat16_tE19Flash_kernel_traitsILi128ELi128ELi32ELi4ES3_EELb1ELb0ELb0ELb0ELb0ELb0ELb0ELb1EEEvNS_16Flash_fwd_paramsE,"ax",@progbits
	.align	128
        .global         _ZN5flash16flash_fwd_kernelI23Flash_fwd_kernel_traitsILi128ELi128ELi32ELi4ELb0ELb0EN7cutlass10bfloat16_tE19Flash_kernel_traitsILi128ELi128ELi32ELi4ES3_EELb1ELb0ELb0ELb0ELb0ELb0ELb0ELb1EEEvNS_16Flash_fwd_paramsE
        .type           _ZN5flash16flash_fwd_kernelI23Flash_fwd_kernel_traitsILi128ELi128ELi32ELi4ELb0ELb0EN7cutlass10bfloat16_tE19Flash_kernel_traitsILi128ELi128ELi32ELi4ES3_EELb1ELb0ELb0ELb0ELb0ELb0ELb0ELb1EEEvNS_16Flash_fwd_paramsE,@function
        .size           _ZN5flash16flash_fwd_kernelI23Flash_fwd_kernel_traitsILi128ELi128ELi32ELi4ELb0ELb0EN7cutlass10bfloat16_tE19Flash_kernel_traitsILi128ELi128ELi32ELi4ES3_EELb1ELb0ELb0ELb0ELb0ELb0ELb0ELb1EEEvNS_16Flash_fwd_paramsE,(.L_x_2867 - _ZN5flash16flash_fwd_kernelI23Flash_fwd_kernel_traitsILi128ELi128ELi32ELi4ELb0ELb0EN7cutlass10bfloat16_tE19Flash_kernel_traitsILi128ELi128ELi32ELi4ES3_EELb1ELb0ELb0ELb0ELb0ELb0ELb0ELb1EEEvNS_16Flash_fwd_paramsE)
        .other          _ZN5flash16flash_fwd_kernelI23Flash_fwd_kernel_traitsILi128ELi128ELi32ELi4ELb0ELb0EN7cutlass10bfloat16_tE19Flash_kernel_traitsILi128ELi128ELi32ELi4ES3_EELb1ELb0ELb0ELb0ELb0ELb0ELb0ELb1EEEvNS_16Flash_fwd_paramsE,@"STO_CUDA_ENTRY STV_DEFAULT"
_ZN5flash16flash_fwd_kernelI23Flash_fwd_kernel_traitsILi128ELi128ELi32ELi4ELb0ELb0EN7cutlass10bfloat16_tE19Flash_kernel_traitsILi128ELi128ELi32ELi4ES3_EELb1ELb0ELb0ELb0ELb0ELb0ELb0ELb1EEEvNS_16Flash_fwd_paramsE:
.text._ZN5flash16flash_fwd_kernelI23Flash_fwd_kernel_traitsILi128ELi128ELi32ELi4ELb0ELb0EN7cutlass10bfloat16_tE19Flash_kernel_traitsILi128ELi128ELi32ELi4ES3_EELb1ELb0ELb0ELb0ELb0ELb0ELb0ELb1EEEvNS_16Flash_fwd_paramsE:
        /* <DEDUP_REMOVED lines=62> */
[----:B------:R-:W-:Y:S01]  /*03e0*/  IMAD.U32 R5, RZ, RZ, UR9 ;  /* 0x00000009ff057e24 */ /* 0x000fe2000f8e00ff */
[----:B------:R-:W-:Y:S01]  /*03f0*/  UMOV UR19, 0xffffffff ;  /* 0xffffffff00137882 */ /* 0x000fe20000000000 */
[----:B------:R-:W-:Y:S01]  /*0400*/  IMAD.U32 R4, RZ, RZ, UR8 ;  /* 0x00000008ff047e24 */ /* 0x000fe2000f8e00ff */
[----:B------:R-:W2:Y:S04]  /*0410*/  @!UP3 LDCU UR9, c[0x0][0x43c] ;  /* 0x00008780ff09b7ac */ /* 0x000ea80008000800 */
[----:B------:R-:W3:Y:S01]  /*0420*/  @P1 LDG.E R5, desc[UR24][R4.64] ;  /* 0x0000001804051981 */ /* 0x000ee2000c1e1900 */
[----:B-1----:R-:W-:-:S02]  /*0430*/  IMAD.U32 R2, RZ, RZ, UR14 ;  /* 0x0000000eff027e24 */ /* 0x002fc4000f8e00ff */
[----:B------:R-:W-:-:S05]  /*0440*/  IMAD.U32 R3, RZ, RZ, UR15 ;  /* 0x0000000fff037e24 */ /* 0x000fca000f8e00ff */
[----:B------:R-:W4:Y:S04]  /*0450*/  @P4 LDG.E R7, desc[UR24][R2.64] ;  /* 0x0000001802074981 */ /* 0x000f28000c1e1900 */
[----:B------:R1:W5:Y:S02]  /*0460*/  @P2 LDG.E R6, desc[UR24][R2.64+0x4] ;  /* 0x0000041802062981 */ /* 0x000364000c1e1900 */
[----:B-1----:R-:W-:Y:S01]  /*0470*/  MOV R2, UR6 ;  /* 0x0000000600027c02 */ /* 0x002fe20008000f00 */
[----:B------:R-:W-:Y:S01]  /*0480*/  IMAD.U32 R3, RZ, RZ, UR7 ;  /* 0x00000007ff037e24 */ /* 0x000fe2000f8e00ff */
[----:B------:R-:W1:Y:S04]  /*0490*/  @!UP3 LDCU.64 UR6, c[0x0][0x488] ;  /* 0x00009100ff06b7ac */ /* 0x000e680008000a00 */
[----:B------:R2:W5:Y:S02]  /*04a0*/  @P0 LDG.E R0, desc[UR24][R2.64] ;  /* 0x0000001802000981 */ /* 0x000564000c1e1900 */
[----:B--2---:R-:W-:-:S02]  /*04b0*/  IMAD.U32 R2, RZ, RZ, UR11 ;  /* 0x0000000bff027e24 */ /* 0x004fc4000f8e00ff */
[----:B------:R-:W-:-:S05]  /*04c0*/  IMAD.U32 R3, RZ, RZ, UR10 ;  /* 0x0000000aff037e24 */ /* 0x000fca000f8e00ff */
[----:B------:R-:W2:Y:S01]  /*04d0*/  @!P3 LDG.E R4, desc[UR24][R2.64] ;  /* 0x000000180204b981 */ /* 0x000ea2000c1e1900 */
[----:B------:R-:W5:Y:S01]  /*04e0*/  @!UP0 LDCU UR18, c[0x0][0x434] ;  /* 0x00008680ff1287ac */ /* 0x000f620008000800 */
[----:B-1----:R-:W-:-:S04]  /*04f0*/  @!UP3 UISETP.NE.U32.AND UP2, UPT, UR6, URZ, UPT ;  /* 0x000000ff0600b28c */ /* 0x002fc8000bf45070 */
[----:B------:R-:W-:Y:S01]  /*0500*/  @!UP3 UISETP.NE.AND.EX UP2, UPT, UR7, URZ, UPT, UP2 ;  /* 0x000000ff0700b28c */ /* 0x000fe2000bf45320 */
[----:B------:R-:W-:Y:S01]  /*0510*/  UMOV UR8, URZ ;  /* 0x000000ff00087c82 */ /* 0x000fe20008000000 */
[----:B------:R-:W-:Y:S01]  /*0520*/  USHF.L.U32 UR23, UR20, 0x7, URZ ;  /* 0x0000000714177899 */ /* 0x000fe200080006ff */
[----:B---3--:R-:W-:Y:S02]  /*0530*/  @P1 R2UR UR8, R5 ;  /* 0x00000000050812ca */ /* 0x008fe400000e0000 */
[----:B----4-:R-:W-:Y:S02]  /*0540*/  @P4 R2UR UR19, R7 ;  /* 0x00000000071342ca */ /* 0x010fe400000e0000 */
[----:B-----5:R-:W-:-:S13]  /*0550*/  @P2 R2UR UR10, R6 ;  /* 0x00000000060a22ca */ /* 0x020fda00000e0000 */
[----:B------:R-:W-:Y:S02]  /*0560*/  @UP0 UIADD3 UR18, UPT, UPT, UR10, -UR19, URZ ;  /* 0x800000130a120290 */ /* 0x000fe4000fffe0ff */
[----:B------:R-:W-:Y:S02]  /*0570*/  UISETP.NE.U32.AND UP0, UPT, UR4, URZ, UPT ;  /* 0x000000ff0400728c */ /* 0x000fe4000bf05070 */
[----:B------:R-:W-:Y:S02]  /*0580*/  @!UP3 USEL UR4, UR9, URZ, UP2 ;  /* 0x000000ff0904b287 */ /* 0x000fe40009000000 */
[----:B------:R-:W-:Y:S01]  /*0590*/  UISETP.NE.AND.EX UP0, UPT, UR5, URZ, UPT, UP0 ;  /* 0x000000ff0500728c */ /* 0x000fe2000bf05300 */
[----:B------:R-:W-:Y:S01]  /*05a0*/  UMOV UR9, 0xffffffff ;  /* 0xffffffff00097882 */ /* 0x000fe20000000000 */
[----:B------:R-:W-:Y:S01]  /*05b0*/  UISETP.GT.AND UP1, UPT, UR18, UR23, UPT ;  /* 0x000000171200728c */ /* 0x000fe2000bf24270 */
[----:B------:R-:W-:-:S05]  /*05c0*/  @P0 R2UR UR28, R0 ;  /* 0x00000000001c02ca */ /* 0x000fca00000e0000 */
[----:B------:R-:W-:-:S03]  /*05d0*/  PLOP3.LUT P0, PT, PT, PT, UP1, 0x80, 0x8 ;  /* 0x000000000008781c */ /* 0x000fc60003f0f018 */
[----:B------:R-:W1:Y:S05]  /*05e0*/  @!UP0 LDCU UR5, c[0x0][0x438] ;  /* 0x00008700ff0587ac */ /* 0x000e6a0008000800 */
[----:B------:R-:W-:Y:S01]  /*05f0*/  @UP3 UIADD3 UR28, UPT, UPT, UR28, -UR8, URZ ;  /* 0x800000081c1c3290 */ /* 0x000fe2000fffe0ff */
[----:B--2---:R-:W-:Y:S01]  /*0600*/  @!P3 R2UR UR9, R4 ;  /* 0x000000000409b2ca */ /* 0x004fe200000e0000 */
[----:B-1----:R-:W-:-:S14]  /*0610*/  BRA.U !UP0, `(.L_x_1912) ;  /* 0x0000000108187547 */ /* 0x002fdc000b800000 */
[----:B------:R-:W-:-:S13]  /*0620*/  PLOP3.LUT P1, PT, PT, PT, UP4, 0x80, 0x8 ;  /* 0x000000000008781c */ /* 0x000fda0003f2f048 */
[----:B------:R-:W2:Y:S04]  /*0630*/  @P1 LDG.E R0, desc[UR24][R2.64+0x4] ;  /* 0x0000041802001981 */ /* 0x000ea8000c1e1900 */
[----:B------:R-:W3:Y:S01]  /*0640*/  @!P1 LDG.E R2, desc[UR24][R2.64] ;  /* 0x0000001802029981 */ /* 0x000ee2000c1e1900 */
[----:B--2---:R-:W-:-:S13]  /*0650*/  @P1 R2UR UR5, R0 ;  /* 0x00000000000512ca */ /* 0x004fda00000e0000 */
[----:B------:R-:W-:-:S07]  /*0660*/  @UP4 UIADD3 UR5, UPT, UPT, UR5, -UR9, URZ ;  /* 0x8000000905054290 */ /* 0x000fce000fffe0ff */
[----:B---3--:R-:W-:-:S15]  /*0670*/  @!P1 R2UR UR5, R2 ;  /* 0x00000000020592ca */ /* 0x008fde00000e0000 */
.L_x_1912:
        /* <DEDUP_REMOVED lines=15> */
[----:B------:R-:W1:Y:S02]  /*0770*/  @UP1 LDCU UR6, c[0x0][0x430] ;  /* 0x00008600ff0617ac */ /* 0x000e640008000800 */
[----:B------:R-:W-:Y:S01]  /*0780*/  @!UP0 UMOV UR7, UR10 ;  /* 0x0000000a00078c82 */ /* 0x000fe20008000000 */
        /* <DEDUP_REMOVED lines=14> */
.L_x_1914:
[----:B------:R-:W-:Y:S01]  /*0870*/  IMAD.SHL.U32 R12, R214, 0x8, RZ ;  /* 0x00000008d60c7824 */ /* 0x000fe200078e00ff */
[----:B------:R-:W2:Y:S01]  /*0880*/  LDCU.64 UR4, c[0x0][0x410] ;  /* 0x00008200ff0477ac */ /* 0x000ea20008000a00 */
[----:B------:R-:W-:Y:S01]  /*0890*/  SHF.R.U32.HI R214, RZ, 0x3, R214 ;  /* 0x00000003ffd67819 */ /* 0x000fe200000116d6 */
[----:B------:R-:W-:Y:S02]  /*08a0*/  BSSY.RECONVERGENT B0, `(.L_x_1915) ;  /* 0x0000034000007945 */ /* 0x000fe40003800200 */
[----:B------:R-:W-:Y:S01]  /*08b0*/  LOP3.LUT R12, R12, 0x38, RZ, 0xc0, !PT ;  /* 0x000000380c0c7812 */ /* 0x000fe200078ec0ff */
[----:B------:R-:W-:Y:S01]  /*08c0*/  UISETP.NE.AND UP1, UPT, UR8, URZ, !UP1 ;  /* 0x000000ff0800728c */ /* 0x000fe2000cf25270 */
[----:B------:R-:W-:Y:S01]  /*08d0*/  VIADD R14, R214, 0x10 ;  /* 0x00000010d60e7836 */ /* 0x000fe20000000000 */
[----:B------:R-:W-:Y:S01]  /*08e0*/  UIADD3 UR18, UPT, UPT, -UR23, UR18, URZ ;  /* 0x0000001217127290 */ /* 0x000fe2000fffe1ff */
[----:B------:R-:W-:Y:S01]  /*08f0*/  IADD3 R2, P0, PT, R12, UR7, RZ ;  /* 0x000000070c027c10 */ /* 0x000fe2000ff1e0ff */
[----:B------:R-:W3:Y:S01]  /*0900*/  LDCU UR7, c[0x0][0x434] ;  /* 0x00008680ff0777ac */ /* 0x000ee20008000800 */
[----:B------:R-:W-:Y:S01]  /*0910*/  VIADD R16, R214, 0x20 ;  /* 0x00000020d6107836 */ /* 0x000fe20000000000 */
[----:B------:R-:W-:Y:S01]  /*0920*/  ISETP.NE.AND P1, PT, R12, RZ, PT ;  /* 0x000000ff0c00720c */ /* 0x000fe20003f25270 */
[C---:B------:R-:W-:Y:S01]  /*0930*/  VIADD R18, R214.reuse, 0x30 ;  /* 0x00000030d6127836 */ /* 0x040fe20000000000 */
[----:B------:R-:W-:Y:S01]  /*0940*/  UISETP.NE.AND UP0, UPT, UR19, -0x1, UPT ;  /* 0xffffffff1300788c */ /* 0x000fe2000bf05270 */
[----:B------:R-:W-:Y:S01]  /*0950*/  IMAD.X R3, RZ, RZ, UR9, P0 ;  /* 0x00000009ff037e24 */ /* 0x000fe200080e06ff */
[----:B----4-:R-:W-:Y:S01]  /*0960*/  UIMAD UR11, UR26, UR11, URZ ;  /* 0x0000000b1a0b72a4 */ /* 0x010fe2000f8e02ff */
[----:B------:R-:W-:Y:S01]  /*0970*/  ISETP.GE.AND P4, PT, R214, UR18, PT ;  /* 0x00000012d6007c0c */ /* 0x000fe2000bf86270 */
[----:B------:R-:W-:Y:S01]  /*0980*/  UIMAD.WIDE.U32 UR20, UR20, 0x80, URZ ;  /* 0x00000080141478a5 */ /* 0x000fe2000f8e00ff */
[----:B--2---:R-:W-:Y:S01]  /*0990*/  IMAD.U32 R0, RZ, RZ, UR4 ;  /* 0x00000004ff007e24 */ /* 0x004fe2000f8e00ff */
[----:B-1----:R-:W-:Y:S01]  /*09a0*/  UIMAD UR4, UR23, UR6, URZ ;  /* 0x00000006170472a4 */ /* 0x002fe2000f8e02ff */
[----:B------:R-:W-:Y:S01]  /*09b0*/  ISETP.GE.AND P0, PT, R14, UR18, PT ;  /* 0x000000120e007c0c */ /* 0x000fe2000bf06270 */
[----:B------:R-:W-:Y:S01]  /*09c0*/  @!UP1 UIMAD UR11, UR27, UR10, UR11 ;  /* 0x0000000a1b0b92a4 */ /* 0x000fe2000f8e020b */
[----:B------:R-:W-:Y:S01]  /*09d0*/  IMAD.WIDE.U32 R10, R0, UR26, R2 ;  /* 0x0000001a000a7c25 */ /* 0x000fe2000f8e0002 */
[----:B------:R-:W-:Y:S01]  /*09e0*/  USHF.R.S32.HI UR10, URZ, 0x1f, UR4 ;  /* 0x0000001fff0a7899 */ /* 0x000fe20008011404 */
[----:B------:R-:W-:Y:S01]  /*09f0*/  ISETP.GE.AND P3, PT, R16, UR18, PT ;  /* 0x0000001210007c0c */ /* 0x000fe2000bf66270 */
[----:B------:R-:W-:Y:S01]  /*0a00*/  USHF.R.S32.HI UR8, URZ, 0x1f, UR11 ;  /* 0x0000001fff087899 */ /* 0x000fe2000801140b */
[----:B------:R-:W-:Y:S01]  /*0a10*/  IMAD.U32 R0, RZ, RZ, UR5 ;  /* 0x00000005ff007e24 */ /* 0x000fe2000f8e00ff */
[----:B---3--:R-:W-:Y:S01]  /*0a20*/  UIMAD UR7, UR27, UR7, URZ ;  /* 0x000000071b0772a4 */ /* 0x008fe2000f8e02ff */
[----:B------:R-:W-:Y:S01]  /*0a30*/  ISETP.GE.AND P2, PT, R18, UR18, PT ;  /* 0x0000001212007c0c */ /* 0x000fe2000bf46270 */
[C---:B------:R-:W-:Y:S01]  /*0a40*/  VIADD R20, R214.reuse, 0x40 ;  /* 0x00000040d6147836 */ /* 0x040fe20000000000 */
[----:B------:R-:W-:Y:S01]  /*0a50*/  LOP3.LUT R7, R214, UR20, RZ, 0xfc, !PT ;  /* 0x00000014d6077c12 */ /* 0x000fe2000f8efcff */
[----:B------:R-:W-:Y:S01]  /*0a60*/  USEL UR7, UR7, UR19, !UP0 ;  /* 0x0000001307077287 */ /* 0x000fe2000c000000 */
[----:B------:R-:W-:Y:S01]  /*0a70*/  LOP3.LUT R13, R12, 0x40, RZ, 0xfc, !PT ;  /* 0x000000400c0d7812 */ /* 0x000fe200078efcff */
[----:B------:R-:W-:-:S02]  /*0a80*/  IMAD R9, R0, UR26, R11 ;  /* 0x0000001a00097c24 */ /* 0x000fc4000f8e020b */
[----:B------:R-:W-:Y:S02]  /*0a90*/  USHF.R.S32.HI UR5, URZ, 0x1f, UR7 ;  /* 0x0000001fff057899 */ /* 0x000fe40008011407 */
[----:B------:R-:W-:Y:S02]  /*0aa0*/  USEL UR7, UR7, URZ, UP1 ;  /* 0x000000ff07077287 */ /* 0x000fe40008800000 */
        /* <DEDUP_REMOVED lines=19> */
.L_x_1916:
[----:B------:R-:W-:Y:S05]  /*0be0*/  BSYNC.RECONVERGENT B0 ;  /* 0x0000000000007941 */ /* 0x000fea0003800200 */
.L_x_1915:
        /* <DEDUP_REMOVED lines=21> */
.L_x_1918:
[----:B------:R-:W-:Y:S05]  /*0d40*/  BSYNC.RECONVERGENT B0 ;  /* 0x0000000000007941 */ /* 0x000fea0003800200 */
.L_x_1917:
        /* <DEDUP_REMOVED lines=21> */
.L_x_1920:
[----:B------:R-:W-:Y:S05]  /*0ea0*/  BSYNC.RECONVERGENT B0 ;  /* 0x0000000000007941 */ /* 0x000fea0003800200 */
.L_x_1919:
[----:B------:R-:W-:Y:S01]  /*0eb0*/  BSSY.RECONVERGENT B0, `(.L_x_1921) ;  /* 0x0000015000007945 */ /* 0x000fe20003800200 */
[----:B------:R-:W-:Y:S02]  /*0ec0*/  ISETP.GE.AND P3, PT, R17, UR18, PT ;  /* 0x0000001211007c0c */ /* 0x000fe4000bf66270 */
[----:B------:R-:W-:Y:S01]  /*0ed0*/  IADD3 R15, PT, PT, R214, 0x70, RZ ;  /* 0x00000070d60f7810 */ /* 0x000fe20007ffe0ff */
[----:B------:R-:W-:Y:S05]  /*0ee0*/  @P2 BRA `(.L_x_1922) ;  /* 0x0000000000442947 */ /* 0x000fea0003800000 */
        /* <DEDUP_REMOVED lines=17> */
.L_x_1922:
[----:B------:R-:W-:Y:S05]  /*1000*/  BSYNC.RECONVERGENT B0 ;  /* 0x0000000000007941 */ /* 0x000fea0003800200 */
.L_x_1921:
[----:B------:R-:W-:Y:S01]  /*1010*/  BSSY.RECONVERGENT B0, `(.L_x_1923) ;  /* 0x0000014000007945 */ /* 0x000fe20003800200 */
[----:B------:R-:W-:-:S03]  /*1020*/  ISETP.GE.AND P2, PT, R15, UR18, PT ;  /* 0x000000120f007c0c */ /* 0x000fc6000bf46270 */
        /* <DEDUP_REMOVED lines=18> */
.L_x_1924:
[----:B------:R-:W-:Y:S05]  /*1150*/  BSYNC.RECONVERGENT B0 ;  /* 0x0000000000007941 */ /* 0x000fea0003800200 */
.L_x_1923:
        /* <DEDUP_REMOVED lines=20> */
.L_x_1926:
[----:B------:R-:W-:Y:S05]  /*12a0*/  BSYNC.RECONVERGENT B0 ;  /* 0x0000000000007941 */ /* 0x000fea0003800200 */
.L_x_1925:
        /* <DEDUP_REMOVED lines=20> */
.L_x_1928:
[----:B------:R-:W-:Y:S05]  /*13f0*/  BSYNC.RECONVERGENT B0 ;  /* 0x0000000000007941 */ /* 0x000fea0003800200 */
.L_x_1927:
        /* <DEDUP_REMOVED lines=20> */
.L_x_1930:
[----:B------:R-:W-:Y:S05]  /*1540*/  BSYNC.RECONVERGENT B0 ;  /* 0x0000000000007941 */ /* 0x000fea0003800200 */
.L_x_1929:
        /* <DEDUP_REMOVED lines=10> */
.L_x_1932:
[----:B------:R-:W-:Y:S05]  /*15f0*/  BSYNC.RECONVERGENT B0 ;  /* 0x0000000000007941 */ /* 0x000fea0003800200 */
.L_x_1931:
        /* <DEDUP_REMOVED lines=15> */
.L_x_1934:
[----:B------:R-:W-:Y:S05]  /*16f0*/  BSYNC.RECONVERGENT B0 ;  /* 0x0000000000007941 */ /* 0x000fea0003800200 */
.L_x_1933:
        /* <DEDUP_REMOVED lines=10> */
.L_x_1936:
[----:B------:R-:W-:Y:S05]  /*17a0*/  BSYNC.RECONVERGENT B0 ;  /* 0x0000000000007941 */ /* 0x000fea0003800200 */
.L_x_1935:
        /* <DEDUP_REMOVED lines=10> */
.L_x_1938:
[----:B------:R-:W-:Y:S05]  /*1850*/  BSYNC.RECONVERGENT B0 ;  /* 0x0000000000007941 */ /* 0x000fea0003800200 */
.L_x_1937:
        /* <DEDUP_REMOVED lines=10> */
.L_x_1940:
[----:B------:R-:W-:Y:S05]  /*1900*/  BSYNC.RECONVERGENT B0 ;  /* 0x0000000000007941 */ /* 0x000fea0003800200 */
.L_x_1939:
        /* <DEDUP_REMOVED lines=10> */
.L_x_1942:
[----:B------:R-:W-:Y:S05]  /*19b0*/  BSYNC.RECONVERGENT B0 ;  /* 0x0000000000007941 */ /* 0x000fea0003800200 */
.L_x_1941:
        /* <DEDUP_REMOVED lines=10> */
.L_x_1944:
[----:B------:R-:W-:Y:S05]  /*1a60*/  BSYNC.RECONVERGENT B0 ;  /* 0x0000000000007941 */ /* 0x000fea0003800200 */
.L_x_1943:
        /* <DEDUP_REMOVED lines=10> */
.L_x_1913:
[----:B------:R-:W-:Y:S02]  /*1b10*/  UISETP.NE.AND UP0, UPT, UR19, -0x1, UPT ;  /* 0xffffffff1300788c */ /* 0x000fe4000bf05270 */
[----:B------:R-:W-:Y:S02]  /*1b20*/  UISETP.NE.AND UP1, UPT, UR9, -0x1, UPT ;  /* 0xffffffff0900788c */ /* 0x000fe4000bf25270 */
[----:B------:R-:W-:-:S04]  /*1b30*/  UIADD3 UR22, UPT, UPT, UR28, 0x1f, URZ ;  /* 0x0000001f1c167890 */ /* 0x000fc8000fffe0ff */
[----:B------:R-:W-:-:S03]  /*1b40*/  USHF.R.U32.HI UR22, URZ, 0x5, UR22 ;  /* 0x00000005ff167899 */ /* 0x000fc60008011616 */
[----:B------:R-:W1:Y:S01]  /*1b50*/  @!UP0 LDCU.64 UR6, c[0x0][0x398] ;  /* 0x00007300ff0687ac */ /* 0x000e620008000a00 */
[----:B------:R-:W2:Y:S01]  /*1b60*/  @UP0 LDCU.64 UR4, c[0x0][0x3b0] ;  /* 0x00007600ff0407ac */ /* 0x000ea20008000a00 */
[----:B------:R-:W-:Y:S02]  /*1b70*/  UIADD3 UR21, UPT, UPT, UR22, -0x1, URZ ;  /* 0xffffffff16157890 */ /* 0x000fe4000fffe0ff */
        /* <DEDUP_REMOVED lines=17> */
.L_x_1945:
[----:B------:R-:W1:Y:S01]  /*1c90*/  LDCU.64 UR14, c[0x0][0x3b8] ;  /* 0x00007700ff0e77ac */ /* 0x000e620008000a00 */
[----:B------:R-:W-:-:S04]  /*1ca0*/  UIADD3 UR11, UPT, UPT, UR8, UR9, URZ ;  /* 0x00000009080b7290 */ /* 0x000fc8000fffe0ff */
[----:B-1----:R-:W-:Y:S02]  /*1cb0*/  UIMAD.WIDE.U32 UR32, UR11, UR14, URZ ;  /* 0x0000000e0b2072a5 */ /* 0x002fe4000f8e00ff */
[----:B------:R-:W-:-:S04]  /*1cc0*/  UIMAD UR11, UR11, UR15, URZ ;  /* 0x0000000f0b0b72a4 */ /* 0x000fc8000f8e02ff */
[----:B------:R-:W-:Y:S02]  /*1cd0*/  UIADD3 UR11, UPT, UPT, UR33, UR11, URZ ;  /* 0x0000000b210b7290 */ /* 0x000fe4000fffe0ff */
.L_x_1946:
[----:B------:R-:W1:Y:S01]  /*1ce0*/  LDC R5, c[0x0][0x3e8] ;  /* 0x0000fa00ff057b82 */ /* 0x000e620000000800 */
[----:B------:R-:W2:Y:S01]  /*1cf0*/  S2R R6, SR_CTAID.Z ;  /* 0x0000000000067919 */ /* 0x000ea20000002700 */
[----:B------:R-:W-:Y:S02]  /*1d00*/  LOP3.LUT R105, R214, 0x1f, RZ, 0xc0, !PT ;  /* 0x0000001fd6697812 */ /* 0x000fe400078ec0ff */
[----:B-1----:R-:W-:-:S04]  /*1d10*/  IABS R4, R5 ;  /* 0x0000000500047213 */ /* 0x002fc80000000000 */
[----:B------:R-:W1:Y:S01]  /*1d20*/  I2F.RP R2, R4 ;  /* 0x0000000400027306 */ /* 0x000e620000209400 */
[----:B--2---:R-:W-:-:S07]  /*1d30*/  IABS R6, R6 ;  /* 0x0000000600067213 */ /* 0x004fce0000000000 */
[----:B-1----:R-:W1:Y:S02]  /*1d40*/  MUFU.RCP R2, R2 ;  /* 0x0000000200027308 */ /* 0x002e640000001000 */
[----:B-1----:R-:W-:-:S06]  /*1d50*/  VIADD R2, R2, 0xffffffe ;  /* 0x0ffffffe02027836 */ /* 0x002fcc0000000000 */
[----:B------:R-:W1:Y:S02]  /*1d60*/  F2I.FTZ.U32.TRUNC.NTZ R3, R2 ;  /* 0x0000000200037305 */ /* 0x000e64000021f000 */
[----:B-1----:R-:W-:Y:S02]  /*1d70*/  IMAD.MOV R0, RZ, RZ, -R3 ;  /* 0x000000ffff007224 */ /* 0x002fe400078e0a03 */
[----:B------:R-:W-:Y:S02]  /*1d80*/  IMAD.MOV.U32 R2, RZ, RZ, RZ ;  /* 0x000000ffff027224 */ /* 0x000fe400078e00ff */
[----:B------:R-:W-:-:S04]  /*1d90*/  IMAD R0, R0, R4, RZ ;  /* 0x0000000400007224 */ /* 0x000fc800078e02ff */
[----:B------:R-:W-:Y:S01]  /*1da0*/  IMAD.HI.U32 R0, R3, R0, R2 ;  /* 0x0000000003007227 */ /* 0x000fe200078e0002 */
[----:B------:R-:W-:-:S05]  /*1db0*/  MOV R3, R6 ;  /* 0x0000000600037202 */ /* 0x000fca0000000f00 */
[----:B------:R-:W-:-:S04]  /*1dc0*/  IMAD.HI.U32 R0, R0, R3, RZ ;  /* 0x0000000300007227 */ /* 0x000fc800078e00ff */
[----:B------:R-:W-:-:S04]  /*1dd0*/  IMAD.MOV R2, RZ, RZ, -R0 ;  /* 0x000000ffff027224 */ /* 0x000fc800078e0a00 */
        /* <DEDUP_REMOVED lines=23> */
.L_x_1947:
[----:B------:R-:W1:Y:S01]  /*1f50*/  LDCU.64 UR12, c[0x0][0x3c0] ;  /* 0x00007800ff0c77ac */ /* 0x000e620008000a00 */
[----:B------:R-:W-:-:S04]  /*1f60*/  UIADD3 UR8, UPT, UPT, UR8, UR9, URZ ;  /* 0x0000000908087290 */ /* 0x000fc8000fffe0ff */
[----:B-1----:R-:W-:Y:S02]  /*1f70*/  UIMAD.WIDE.U32 UR34, UR8, UR12, URZ ;  /* 0x0000000c082272a5 */ /* 0x002fe4000f8e00ff */
[----:B------:R-:W-:-:S04]  /*1f80*/  UIMAD UR8, UR8, UR13, URZ ;  /* 0x0000000d080872a4 */ /* 0x000fc8000f8e02ff */
[----:B------:R-:W-:-:S12]  /*1f90*/  UIADD3 UR17, UPT, UPT, UR35, UR8, URZ ;  /* 0x0000000823117290 */ /* 0x000fd8000fffe0ff */
.L_x_1948:
[----:B------:R-:W-:Y:S01]  /*1fa0*/  SHF.R.U32.HI R94, RZ, 0x3, R214 ;  /* 0x00000003ff5e7819 */ /* 0x000fe200000116d6 */
[----:B------:R-:W-:Y:S01]  /*1fb0*/  IMAD.SHL.U32 R220, R214, 0x8, RZ ;  /* 0x00000008d6dc7824 */ /* 0x000fe200078e00ff */
[----:B------:R-:W-:Y:S01]  /*1fc0*/  UIADD3 UR18, UPT, UPT, -UR23, UR18, URZ ;  /* 0x0000001217127290 */ /* 0x000fe2000fffe1ff */
[----:B------:R-:W-:Y:S01]  /*1fd0*/  SHF.R.S32.HI R8, RZ, 0x1f, R0 ;  /* 0x0000001fff087819 */ /* 0x000fe20000011400 */
[----:B------:R-:W1:Y:S01]  /*1fe0*/  LDCU.64 UR8, c[0x0][0x3c8] ;  /* 0x00007900ff0877ac */ /* 0x000e620008000a00 */
[----:B------:R-:W-:Y:S01]  /*1ff0*/  VIADD R2, R94, 0x30 ;  /* 0x000000305e027836 */ /* 0x000fe20000000000 */
[----:B------:R-:W-:Y:S01]  /*2000*/  LOP3.LUT R4, R220, 0x1f8, RZ, 0xc0, !PT ;  /* 0x000001f8dc047812 */ /* 0x000fe200078ec0ff */
[----:B------:R-:W-:Y:S01]  /*2010*/  VIADD R3, R94, 0x20 ;  /* 0x000000205e037836 */ /* 0x000fe20000000000 */
[----:B------:R-:W-:Y:S01]  /*2020*/  LOP3.LUT R207, R220, 0x38, RZ, 0xc0, !PT ;  /* 0x00000038dccf7812 */ /* 0x000fe200078ec0ff */
[----:B------:R-:W2:Y:S01]  /*2030*/  LDCU.128 UR4, c[0x0][0x3d0] ;  /* 0x00007a00ff0477ac */ /* 0x000ea20008000c00 */
[----:B------:R-:W-:Y:S01]  /*2040*/  ISETP.GE.AND P2, PT, R2, UR18, PT ;  /* 0x0000001202007c0c */ /* 0x000fe2000bf46270 */
[----:B------:R-:W3:Y:S01]  /*2050*/  S2UR UR29, SR_CgaCtaId ;  /* 0x00000000001d79c3 */ /* 0x000ee20000008800 */
[----:B------:R-:W-:Y:S01]  /*2060*/  LOP3.LUT R2, R4, 0x38, R214, 0x78, !PT ;  /* 0x0000003804027812 */ /* 0x000fe200078e78d6 */
[C---:B------:R-:W-:Y:S01]  /*2070*/  VIADD R9, R94.reuse, 0x10 ;  /* 0x000000105e097836 */ /* 0x040fe20000000000 */
[----:B------:R-:W-:Y:S01]  /*2080*/  ISETP.GE.AND P3, PT, R3, UR18, PT ;  /* 0x0000001203007c0c */ /* 0x000fe2000bf66270 */
[----:B------:R-:W-:Y:S01]  /*2090*/  VIADD R3, R94, 0x40 ;  /* 0x000000405e037836 */ /* 0x000fe20000000000 */
[----:B------:R-:W-:Y:S01]  /*20a0*/  LOP3.LUT R220, R2, 0x1e00, R220, 0xf8, !PT ;  /* 0x00001e0002dc7812 */ /* 0x000fe200078ef8dc */
[----:B------:R-:W-:Y:S01]  /*20b0*/  BSSY.RECONVERGENT B0, `(.L_x_1949) ;  /* 0x0000047000007945 */ /* 0x000fe20003800200 */
[C---:B------:R-:W-:Y:S01]  /*20c0*/  IADD3 R4, P5, PT, R207.reuse, UR32, RZ ;  /* 0x00000020cf047c10 */ /* 0x040fe2000ffbe0ff */
[----:B------:R-:W-:Y:S01]  /*20d0*/  UIMAD.WIDE.U32 UR32, UR20, 0x80, URZ ;  /* 0x00000080142078a5 */ /* 0x000fe2000f8e00ff */
[----:B------:R-:W-:-:S02]  /*20e0*/  IADD3 R2, P4, PT, R207, UR34, RZ ;  /* 0x00000022cf027c10 */ /* 0x000fc4000ff9e0ff */
[----:B------:R-:W-:Y:S01]  /*20f0*/  IADD3 R6, P0, PT, R207, UR10, RZ ;  /* 0x0000000acf067c10 */ /* 0x000fe2000ff1e0ff */
[----:B-1----:R-:W-:Y:S01]  /*2100*/  IMAD.U32 R10, RZ, RZ, UR8 ;  /* 0x00000008ff0a7e24 */ /* 0x002fe2000f8e00ff */
[----:B------:R-:W-:Y:S01]  /*2110*/  ISETP.GE.AND P1, PT, R3, UR18, PT ;  /* 0x0000001203007c0c */ /* 0x000fe2000bf26270 */
[----:B------:R-:W-:Y:S01]  /*2120*/  IMAD.X R3, RZ, RZ, UR17, P4 ;  /* 0x00000011ff037e24 */ /* 0x000fe2000a0e06ff */
[----:B------:R-:W-:Y:S01]  /*2130*/  IADD3.X R5, PT, PT, RZ, UR11, RZ, P5, !PT ;  /* 0x0000000bff057c10 */ /* 0x000fe2000affe4ff */
[----:B------:R-:W1:Y:S01]  /*2140*/  LDCU.64 UR10, c[0x0][0x388] ;  /* 0x00007100ff0a77ac */ /* 0x000e620008000a00 */
[----:B------:R-:W-:Y:S01]  /*2150*/  IMAD.X R7, RZ, RZ, UR16, P0 ;  /* 0x00000010ff077e24 */ /* 0x000fe200080e06ff */
[----:B------:R-:W-:Y:S01]  /*2160*/  LOP3.LUT R100, R207, 0x40, RZ, 0xfc, !PT ;  /* 0x00000040cf647812 */ /* 0x000fe200078efcff */
[C---:B------:R-:W-:Y:S01]  /*2170*/  IMAD.WIDE.U32 R2, R94.reuse, UR12, R2 ;  /* 0x0000000c5e027c25 */ /* 0x040fe2000f8e0002 */
[----:B------:R-:W4:Y:S01]  /*2180*/  LDCU.64 UR16, c[0x0][0x390] ;  /* 0x00007200ff1077ac */ /* 0x000f220008000a00 */
[----:B------:R-:W-:-:S02]  /*2190*/  LOP3.LUT R14, R94, UR32, RZ, 0xfc, !PT ;  /* 0x000000205e0e7c12 */ /* 0x000fc4000f8efcff */
[----:B------:R-:W-:Y:S01]  /*21a0*/  IMAD.WIDE.U32 R4, R94, UR14, R4 ;  /* 0x0000000e5e047c25 */ /* 0x000fe2000f8e0004 */
[----:B------:R-:W-:-:S03]  /*21b0*/  UMOV UR8, 0x400 ;  /* 0x0000040000087882 */ /* 0x000fc60000000000 */
[----:B------:R-:W-:-:S04]  /*21c0*/  IMAD.WIDE.U32 R10, R10, UR26, R6 ;  /* 0x0000001a0a0a7c25 */ /* 0x000fc8000f8e0006 */
[----:B------:R-:W-:Y:S02]  /*21d0*/  IMAD R5, R94, UR15, R5 ;  /* 0x0000000f5e057c24 */ /* 0x000fe4000f8e0205 */
[----:B--2---:R-:W-:Y:S02]  /*21e0*/  IMAD R7, R8, UR4, RZ ;  /* 0x0000000408077c24 */ /* 0x004fe4000f8e02ff */
[----:B------:R-:W-:Y:S02]  /*21f0*/  IMAD R3, R94, UR13, R3 ;  /* 0x0000000d5e037c24 */ /* 0x000fe4000f8e0203 */
[----:B------:R-:W-:Y:S02]  /*2200*/  IMAD R6, R8, UR6, RZ ;  /* 0x0000000608067c24 */ /* 0x000fe4000f8e02ff */
[C---:B------:R-:W-:Y:S02]  /*2210*/  IMAD R7, R0.reuse, UR5, R7 ;  /* 0x0000000500077c24 */ /* 0x040fe4000f8e0207 */
[----:B------:R-:W-:-:S04]  /*2220*/  IMAD.WIDE.U32 R4, R0, UR4, R4 ;  /* 0x0000000400047c25 */ /* 0x000fc8000f8e0004 */
[----:B------:R-:W-:Y:S01]  /*2230*/  IMAD R6, R0, UR7, R6 ;  /* 0x0000000700067c24 */ /* 0x000fe2000f8e0206 */
[----:B-1----:R-:W-:Y:S01]  /*2240*/  LEA R99, P4, R4, UR10, 0x1 ;  /* 0x0000000a04637c11 */ /* 0x002fe2000f8808ff */
[----:B------:R-:W-:Y:S01]  /*2250*/  IMAD.WIDE.U32 R2, R0, UR6, R2 ;  /* 0x0000000600027c25 */ /* 0x000fe2000f8e0002 */
[----:B------:R-:W-:Y:S01]  /*2260*/  IADD3 R0, PT, PT, R5, R7, RZ ;  /* 0x0000000705007210 */ /* 0x000fe20007ffe0ff */
[----:B------:R-:W-:Y:S02]  /*2270*/  USHF.L.U64.HI UR10, UR14, 0x5, UR15 ;  /* 0x000000050e0a7899 */ /* 0x000fe4000801020f */
[----:B------:R-:W-:Y:S01]  /*2280*/  IMAD.IADD R3, R3, 0x1, R6 ;  /* 0x0000000103037824 */ /* 0x000fe200078e0206 */
[----:B----4-:R-:W-:Y:S01]  /*2290*/  LEA R13, P0, R2, UR16, 0x1 ;  /* 0x00000010020d7c11 */ /* 0x010fe2000f8008ff */
[----:B------:R1:W-:Y:S01]  /*22a0*/  STL [R1+0x50], R99 ;  /* 0x0000506301007387 */ /* 0x0003e20000100800 */
[----:B------:R-:W-:Y:S01]  /*22b0*/  LEA.HI.X R98, R4, UR11, R0, 0x1, P4 ;  /* 0x0000000b04627c11 */ /* 0x000fe2000a0f0c00 */
[----:B------:R-:W-:Y:S01]  /*22c0*/  USHF.L.U32 UR11, UR14, 0x5, URZ ;  /* 0x000000050e0b7899 */ /* 0x000fe200080006ff */
[----:B------:R-:W-:Y:S01]  /*22d0*/  LEA.HI.X R12, R2, UR17, R3, 0x1, P0 ;  /* 0x00000011020c7c11 */ /* 0x000fe200080f0c03 */
[----:B------:R1:W-:Y:S01]  /*22e0*/  STL [R1+0x5c], R13 ;  /* 0x00005c0d01007387 */ /* 0x0003e20000100800 */
[C---:B------:R-:W-:Y:S01]  /*22f0*/  ISETP.GE.AND P0, PT, R94.reuse, UR18, PT ;  /* 0x000000125e007c0c */ /* 0x040fe2000bf06270 */
[----:B---3--:R-:W-:Y:S01]  /*2300*/  ULEA UR17, UR29, UR8, 0x18 ;  /* 0x000000081d117291 */ /* 0x008fe2000f8ec0ff */
[----:B------:R-:W-:Y:S01]  /*2310*/  MOV R0, UR9 ;  /* 0x0000000900007c02 */ /* 0x000fe20008000f00 */
[----:B------:R1:W-:Y:S01]  /*2320*/  STL [R1+0x4c], R98 ;  /* 0x00004c6201007387 */ /* 0x0003e20000100800 */
[----:B------:R-:W-:Y:S01]  /*2330*/  UIMAD UR16, UR21, -0x20, UR28 ;  /* 0xffffffe0151078a4 */ /* 0x000fe2000f8e021c */
[----:B------:R-:W-:Y:S01]  /*2340*/  ISETP.GE.AND P4, PT, R9, UR18, PT ;  /* 0x0000001209007c0c */ /* 0x000fe2000bf86270 */
[----:B------:R-:W-:Y:S01]  /*2350*/  VIADD R8, R94, 0x50 ;  /* 0x000000505e087836 */ /* 0x000fe20000000000 */
[----:B------:R1:W-:Y:S01]  /*2360*/  STL [R1+0x58], R12 ;  /* 0x0000580c01007387 */ /* 0x0003e20000100800 */
[----:B------:R-:W-:Y:S01]  /*2370*/  LEA R220, R220, UR17, 0x1 ;  /* 0x00000011dcdc7c11 */ /* 0x000fe2000f8e08ff */
[----:B------:R-:W-:-:S02]  /*2380*/  IMAD R7, R0, UR26, R11 ;  /* 0x0000001a00077c24 */ /* 0x000fc4000f8e020b */
[----:B------:R1:W-:Y:S02]  /*2390*/  STL [R1+0x54], R100 ;  /* 0x0000546401007387 */ /* 0x0003e40000100800 */
[----:B------:R-:W-:Y:S05]  /*23a0*/  @P0 BRA `(.L_x_1950) ;  /* 0x00000000005c0947 */ /* 0x000fea0003800000 */
[----:B------:R-:W2:Y:S01]  /*23b0*/  LDCU.64 UR4, c[0x0][0x3b0] ;  /* 0x00007600ff0477ac */ /* 0x000ea20008000a00 */
[----:B------:R-:W-:Y:S01]  /*23c0*/  MOV R6, R10 ;  /* 0x0000000a00067202 */ /* 0x000fe20000000f00 */
[----:B------:R-:W3:Y:S01]  /*23d0*/  LDCU UR9, c[0x0][0x440] ;  /* 0x00008800ff0977ac */ /* 0x000ee20008000800 */
[----:B------:R-:W4:Y:S01]  /*23e0*/  LDCU.64 UR6, c[0x0][0x380] ;  /* 0x00007000ff0677ac */ /* 0x000f220008000a00 */
[----:B--2---:R-:W-:Y:S02]  /*23f0*/  UIMAD UR29, UR33, UR4, URZ ;  /* 0x00000004211d72a4 */ /* 0x004fe4000f8e02ff */
[----:B------:R-:W-:Y:S01]  /*2400*/  IMAD.WIDE.U32 R4, R14, UR4, R6 ;  /* 0x000000040e047c25 */ /* 0x000fe2000f8e0006 */
[----:B---3--:R-:W-:-:S03]  /*2410*/  ISETP.GE.AND P5, PT, R207, UR9, PT ;  /* 0x00000009cf007c0c */ /* 0x008fc6000bfa6270 */
[----:B------:R-:W-:Y:S01]  /*2420*/  IMAD.U32 R0, RZ, RZ, UR29 ;  /* 0x0000001dff007e24 */ /* 0x000fe2000f8e00ff */
[----:B------:R-:W-:Y:S02]  /*2430*/  ISETP.GE.AND P0, PT, R100, UR9, PT ;  /* 0x0000000964007c0c */ /* 0x000fe4000bf06270 */
[----:B----4-:R-:W-:Y:S01]  /*2440*/  LEA R2, P6, R4, UR6, 0x1 ;  /* 0x0000000604027c11 */ /* 0x010fe2000f8c08ff */
        /* <DEDUP_REMOVED lines=13> */
.L_x_1950:
[----:B------:R-:W-:Y:S05]  /*2520*/  BSYNC.RECONVERGENT B0 ;  /* 0x0000000000007941 */ /* 0x000fea0003800200 */
.L_x_1949:
[----:B------:R-:W-:Y:S01]  /*2530*/  USHF.L.U64.HI UR9, UR14, 0x4, UR15 ;  /* 0x000000040e097899 */ /* 0x000fe2000801020f */
        /* <DEDUP_REMOVED lines=29> */
.L_x_1952:
[----:B------:R-:W-:Y:S05]  /*2710*/  BSYNC.RECONVERGENT B0 ;  /* 0x0000000000007941 */ /* 0x000fea0003800200 */
.L_x_1951:
[----:B------:R-:W-:Y:S01]  /*2720*/  USHF.L.U32 UR29, UR14, 0x4, URZ ;  /* 0x000000040e1d7899 */ /* 0x000fe200080006ff */
        /* <DEDUP_REMOVED lines=29> */
.L_x_1954:
[----:B------:R-:W-:Y:S05]  /*2900*/  BSYNC.RECONVERGENT B0 ;  /* 0x0000000000007941 */ /* 0x000fea0003800200 */
.L_x_1953:
        /* <DEDUP_REMOVED lines=29> */
.L_x_1956:
[----:B------:R-:W-:Y:S05]  /*2ae0*/  BSYNC.RECONVERGENT B0 ;  /* 0x0000000000007941 */ /* 0x000fea0003800200 */
.L_x_1955:
        /* <DEDUP_REMOVED lines=29> */
.L_x_1958:
[----:B------:R-:W-:Y:S05]  /*2cc0*/  BSYNC.RECONVERGENT B0 ;  /* 0x0000000000007941 */ /* 0x000fea0003800200 */
.L_x_1957:
[----:B------:R-:W-:Y:S01]  /*2cd0*/  UIMAD.WIDE.U32 UR36, UR11, UR21, URZ ;  /* 0x000000150b2472a5 */ /* 0x000fe2000f8e00ff */
        /* <DEDUP_REMOVED lines=28> */
.L_x_1960:
[----:B------:R-:W-:Y:S05]  /*2ea0*/  BSYNC.RECONVERGENT B0 ;  /* 0x0000000000007941 */ /* 0x000fea0003800200 */
.L_x_1959:
[----:B------:R-:W-:Y:S04]  /*2eb0*/  BSSY.RECONVERGENT B0, `(.L_x_1961) ;  /* 0x000001b000007945 */ /* 0x000fe80003800200 */
[----:B------:R-:W-:Y:S05]  /*2ec0*/  @P6 BRA `(.L_x_1962) ;  /* 0x0000000000646947 */ /* 0x000fea0003800000 */
        /* <DEDUP_REMOVED lines=25> */
.L_x_1962:
[----:B------:R-:W-:Y:S05]  /*3060*/  BSYNC.RECONVERGENT B0 ;  /* 0x0000000000007941 */ /* 0x000fea0003800200 */
.L_x_1961:
[----:B------:R-:W-:Y:S04]  /*3070*/  BSSY.RECONVERGENT B0, `(.L_x_1963) ;  /* 0x000001b000007945 */ /* 0x000fe80003800200 */
[----:B------:R-:W-:Y:S05]  /*3080*/  @P5 BRA `(.L_x_1964) ;  /* 0x0000000000645947 */ /* 0x000fea0003800000 */
        /* <DEDUP_REMOVED lines=25> */
.L_x_1964:
[----:B------:R-:W-:Y:S05]  /*3220*/  BSYNC.RECONVERGENT B0 ;  /* 0x0000000000007941 */ /* 0x000fea0003800200 */
.L_x_1963:
        /* <DEDUP_REMOVED lines=22> */
.L_x_1966:
[----:B------:R-:W-:Y:S05]  /*3390*/  BSYNC.RECONVERGENT B0 ;  /* 0x0000000000007941 */ /* 0x000fea0003800200 */
.L_x_1965:
        /* <DEDUP_REMOVED lines=21> */
.L_x_1968:
[----:B------:R-:W-:Y:S05]  /*34f0*/  BSYNC.RECONVERGENT B0 ;  /* 0x0000000000007941 */ /* 0x000fea0003800200 */
.L_x_1967:
[----:B------:R-:W0:Y:S01]  /*3500*/  LDGDEPBAR ;  /* 0x00000000000079af */ /* 0x000e220000000000 */
[----:B------:R-:W-:Y:S01]  /*3510*/  UIMAD.WIDE.U32 UR14, UR35, UR21, URZ ;  /* 0x00000015230e72a5 */ /* 0x000fe2000f8e00ff */
[----:B------:R-:W-:Y:S01]  /*3520*/  SHF.L.U32 R7, R214, 0x6, RZ ;  /* 0x00000006d6077819 */ /* 0x000fe200000006ff */
[----:B------:R-:W-:Y:S01]  /*3530*/  UIMAD UR4, UR34, UR21, URZ ;  /* 0x00000015220472a4 */ /* 0x000fe2000f8e02ff */
[----:B------:R-:W-:Y:S02]  /*3540*/  BSSY.RECONVERGENT B0, `(.L_x_1969) ;  /* 0x000001b000007945 */ /* 0x000fe40003800200 */
[----:B------:R-:W-:Y:S01]  /*3550*/  LOP3.LUT R6, R207, 0x1c0, R7, 0xf8, !PT ;  /* 0x000001c0cf067812 */ /* 0x000fe200078ef807 */
[----:B------:R-:W-:Y:S01]  /*3560*/  UIADD3 UR4, UPT, UPT, UR15, UR4, URZ ;  /* 0x000000040f047290 */ /* 0x000fe2000fffe0ff */
        /* <DEDUP_REMOVED lines=22> */
.L_x_1970:
[----:B------:R1:W-:Y:S04]  /*36d0*/  STS.128 [R220+0xa000], RZ ;  /* 0x00a000ffdc007388 */ /* 0x0003e80000000c00 */
[----:B------:R1:W-:Y:S02]  /*36e0*/  STS.128 [R220+0xb000], RZ ;  /* 0x00b000ffdc007388 */ /* 0x0003e40000000c00 */
.L_x_1971:
[----:B------:R-:W-:Y:S05]  /*36f0*/  BSYNC.RECONVERGENT B0 ;  /* 0x0000000000007941 */ /* 0x000fea0003800200 */
.L_x_1969:
[----:B------:R-:W-:Y:S01]  /*3700*/  SHF.R.U32.HI R211, RZ, 0x1, R214 ;  /* 0x00000001ffd37819 */ /* 0x000fe200000116d6 */
[C---:B------:R-:W-:Y:S01]  /*3710*/  IMAD.SHL.U32 R212, R214.reuse, 0x20, RZ ;  /* 0x00000020d6d47824 */ /* 0x040fe200078e00ff */
[----:B------:R-:W-:Y:S01]  /*3720*/  ISETP.GE.AND P0, PT, R9, UR16, PT ;  /* 0x0000001009007c0c */ /* 0x000fe2000bf06270 */
[----:B------:R-:W-:Y:S01]  /*3730*/  BSSY.RECONVERGENT B0, `(.L_x_1972) ;  /* 0x0000022000007945 */ /* 0x000fe20003800200 */
[----:B------:R-:W-:Y:S02]  /*3740*/  LOP3.LUT R0, R211, 0x8, RZ, 0xc0, !PT ;  /* 0x00000008d3007812 */ /* 0x000fe400078ec0ff */
[----:B--234-:R-:W-:Y:S02]  /*3750*/  LOP3.LUT R3, R214, 0x8, RZ, 0xc0, !PT ;  /* 0x00000008d6037812 */ /* 0x01cfe400078ec0ff */
[----:B------:R-:W-:Y:S02]  /*3760*/  LOP3.LUT R96, R6, R0, RZ, 0x3c, !PT ;  /* 0x0000000006607212 */ /* 0x000fe400078e3cff */
[----:B------:R-:W-:-:S02]  /*3770*/  LOP3.LUT R2, R7, 0x200, RZ, 0xc0, !PT ;  /* 0x0000020007027812 */ /* 0x000fc400078ec0ff */
[----:B------:R-:W-:Y:S01]  /*3780*/  LOP3.LUT R212, R212, 0x7c00, RZ, 0xc0, !PT ;  /* 0x00007c00d4d47812 */ /* 0x000fe200078ec0ff */
[----:B------:R2:W-:Y:S01]  /*3790*/  STL [R1+0x20], R96 ;  /* 0x0000206001007387 */ /* 0x0005e20000100800 */
[----:B------:R-:W-:Y:S02]  /*37a0*/  LOP3.LUT R0, R6, R3, RZ, 0x3c, !PT ;  /* 0x0000000306007212 */ /* 0x000fe400078e3cff */
        /* <DEDUP_REMOVED lines=26> */
.L_x_1973:
[----:B------:R-:W-:Y:S05]  /*3950*/  BSYNC.RECONVERGENT B0 ;  /* 0x0000000000007941 */ /* 0x000fea0003800200 */
.L_x_1972:
[----:B-1----:R-:W-:Y:S01]  /*3960*/  LDSM.16.M88.4 R12, [R32+UR17+0x8000] ;  /* 0x00800011200c783b */ /* 0x002fe20008000200 */
[----:B------:R-:W-:Y:S01]  /*3970*/  IMAD.MOV.U32 R95, RZ, RZ, 0x10 ;  /* 0x00000010ff5f7424 */ /* 0x000fe200078e00ff */
[----:B------:R-:W-:Y:S01]  /*3980*/  LOP3.LUT P6, RZ, R214, 0x2, RZ, 0xc0, !PT ;  /* 0x00000002d6ff7812 */ /* 0x000fe200078cc0ff */
[----:B---3--:R-:W-:Y:S01]  /*3990*/  VIADD R2, R32, UR17 ;  /* 0x0000001120027c36 */ /* 0x008fe20008000000 */
[----:B------:R-:W1:Y:S01]  /*39a0*/  LDSM.16.M88.4 R8, [R0] ;  /* 0x000000000008783b */ /* 0x000e620000000200 */
[----:B------:R-:W-:Y:S01]  /*39b0*/  IMAD.MOV.U32 R33, RZ, RZ, 0x20 ;  /* 0x00000020ff217424 */ /* 0x000fe200078e00ff */
[----:B------:R-:W-:Y:S01]  /*39c0*/  SEL R95, R95, 0xfffffff0, !P6 ;  /* 0xfffffff05f5f7807 */ /* 0x000fe20007000000 */
[----:B------:R-:W3:Y:S01]  /*39d0*/  LDCU UR4, c[0x0][0x3e0] ;  /* 0x00007c00ff0477ac */ /* 0x000ee20008000800 */
[----:B------:R-:W4:Y:S01]  /*39e0*/  LDSM.16.M88.4 R4, [R0+0x2000] ;  /* 0x002000000004783b */ /* 0x000f220000000200 */
[----:B------:R-:W-:Y:S02]  /*39f0*/  LOP3.LUT P2, RZ, R214, 0x4, RZ, 0xc0, !PT ;  /* 0x00000004d6ff7812 */ /* 0x000fe4000784c0ff */
[C---:B------:R-:W-:Y:S01]  /*3a00*/  IMAD R3, R95.reuse, 0x2, R2 ;  /* 0x000000025f037824 */ /* 0x040fe200078e0202 */
[----:B------:R-:W5:Y:S01]  /*3a10*/  LDSM.16.M88.4 R24, [R32+UR17+0x8800] ;  /* 0x008800112018783b */ /* 0x000f620008000200 */
[----:B------:R-:W-:Y:S01]  /*3a20*/  IMAD R57, R95, 0x2, R0 ;  /* 0x000000025f397824 */ /* 0x000fe200078e0200 */
[----:B------:R-:W-:Y:S01]  /*3a30*/  SEL R97, R33, 0xffffffe0, !P2 ;  /* 0xffffffe021617807 */ /* 0x000fe20005000000 */
[----:B------:R-:W-:Y:S01]  /*3a40*/  UISETP.GE.U32.AND UP1, UPT, UR28, 0x21, UPT ;  /* 0x000000211c00788c */ /* 0x000fe2000bf26070 */
[----:B------:R-:W-:Y:S01]  /*3a50*/  LDSM.16.M88.4 R48, [R3+0x8800] ;  /* 0x008800000330783b */ /* 0x000fe20000000200 */
[----:B------:R-:W1:Y:S02]  /*3a60*/  LDCU.U8 UR12, c[0x0][0x4f8] ;  /* 0x00009f00ff0c77ac */ /* 0x000e640008000000 */
[C---:B------:R-:W-:Y:S01]  /*3a70*/  IMAD R2, R97.reuse, 0x2, R2 ;  /* 0x0000000261027824 */ /* 0x040fe200078e0202 */
[----:B------:R-:W2:Y:S01]  /*3a80*/  LDSM.16.M88.4 R16, [R57+0x2000] ;  /* 0x002000003910783b */ /* 0x000ea20000000200 */
[----:B------:R-:W-:-:S02]  /*3a90*/  IMAD R59, R97, 0x2, R0 ;  /* 0x00000002613b7824 */ /* 0x000fc400078e0200 */
[C---:B------:R-:W-:Y:S01]  /*3aa0*/  IMAD R56, R95.reuse, 0x2, R2 ;  /* 0x000000025f387824 */ /* 0x040fe200078e0202 */
[----:B------:R-:W2:Y:S01]  /*3ab0*/  LDSM.16.M88.4 R44, [R3+0x8000] ;  /* 0x00800000032c783b */ /* 0x000ea20000000200 */
[----:B------:R-:W-:Y:S01]  /*3ac0*/  IMAD R58, R95, 0x2, R59 ;  /* 0x000000025f3a7824 */ /* 0x000fe200078e023b */
[----:B---3--:R-:W-:Y:S02]  /*3ad0*/  UIMAD UR26, UR27, UR4, UR26 ;  /* 0x000000041b1a72a4 */ /* 0x008fe4000f8e021a */
[----:B------:R-:W3:Y:S04]  /*3ae0*/  LDSM.16.M88.4 R20, [R57] ;  /* 0x000000003914783b */ /* 0x000ee80000000200 */
[----:B------:R-:W-:Y:S04]  /*3af0*/  LDSM.16.M88.4 R36, [R2+0x8000] ;  /* 0x008000000224783b */ /* 0x000fe80000000200 */
[----:B------:R-:W-:Y:S04]  /*3b00*/  LDSM.16.M88.4 R40, [R2+0x8800] ;  /* 0x008800000228783b */ /* 0x000fe80000000200 */
[----:B------:R-:W0:Y:S01]  /*3b10*/  LDGDEPBAR ;  /* 0x00000000000079af */ /* 0x000e220000000000 */
[-C--:B-1----:R-:W-:Y:S08]  /*3b20*/  HMMA.16816.F32.BF16 R64, R8, R12.reuse, RZ ;  /* 0x0000000c0840723c */ /* 0x082ff000000418ff */
[C---:B----4-:R-:W-:Y:S08]  /*3b30*/  HMMA.16816.F32.BF16 R28, R4.reuse, R12, RZ ;  /* 0x0000000c041c723c */ /* 0x050ff000000418ff */
[-C--:B------:R-:W-:Y:S08]  /*3b40*/  HMMA.16816.F32.BF16 R60, R4, R14.reuse, RZ ;  /* 0x0000000e043c723c */ /* 0x080ff000000418ff */
[----:B------:R-:W-:Y:S08]  /*3b50*/  HMMA.16816.F32.BF16 R88, R8, R14, RZ ;  /* 0x0000000e0858723c */ /* 0x000ff000000418ff */
[-C--:B-----5:R-:W-:Y:S08]  /*3b60*/  HMMA.16816.F32.BF16 R12, R4, R24.reuse, RZ ;  /* 0x00000018040c723c */ /* 0x0a0ff000000418ff */
[C---:B------:R-:W-:Y:S08]  /*3b70*/  HMMA.16816.F32.BF16 R80, R8.reuse, R24, RZ ;  /* 0x000000180850723c */ /* 0x040ff000000418ff */
[-C--:B------:R-:W-:Y:S01]  /*3b80*/  HMMA.16816.F32.BF16 R76, R8, R26.reuse, RZ ;  /* 0x0000001a084c723c */ /* 0x080fe200000418ff */
[----:B------:R-:W1:Y:S07]  /*3b90*/  LDSM.16.M88.4 R8, [R59+0x2000] ;  /* 0x002000003b08783b */ /* 0x000e6e0000000200 */
[----:B------:R-:W-:Y:S01]  /*3ba0*/  HMMA.16816.F32.BF16 R52, R4, R26, RZ ;  /* 0x0000001a0434723c */ /* 0x000fe200000418ff */
[----:B------:R-:W-:Y:S07]  /*3bb0*/  LDSM.16.M88.4 R4, [R58+0x2000] ;  /* 0x002000003a04783b */ /* 0x000fee0000000200 */
[C---:B--2---:R-:W-:Y:S01]  /*3bc0*/  HMMA.16816.F32.BF16 R68, R16.reuse, R48, R12 ;  /* 0x000000301044723c */ /* 0x044fe2000004180c */
[----:B------:R-:W2:Y:S07]  /*3bd0*/  LDSM.16.M88.4 R12, [R59] ;  /* 0x000000003b0c783b */ /* 0x000eae0000000200 */
[C---:B------:R-:W-:Y:S01]  /*3be0*/  HMMA.16816.F32.BF16 R72, R16.reuse, R44, R28 ;  /* 0x0000002c1048723c */ /* 0x040fe2000004181c */
[----:B------:R-:W-:Y:S07]  /*3bf0*/  LDSM.16.M88.4 R28, [R58] ;  /* 0x000000003a1c783b */ /* 0x000fee0000000200 */
[C---:B------:R-:W-:Y:S08]  /*3c00*/  HMMA.16816.F32.BF16 R60, R16.reuse, R46, R60 ;  /* 0x0000002e103c723c */ /* 0x040ff0000004183c */
[----:B------:R-:W-:Y:S01]  /*3c10*/  HMMA.16816.F32.BF16 R52, R16, R50, R52 ;  /* 0x000000321034723c */ /* 0x000fe20000041834 */
[----:B------:R-:W4:Y:S07]  /*3c20*/  LDSM.16.M88.4 R16, [R56+0x8000] ;  /* 0x008000003810783b */ /* 0x000f2e0000000200 */
[C---:B---3--:R-:W-:Y:S01]  /*3c30*/  HMMA.16816.F32.BF16 R24, R20.reuse, R44, R64 ;  /* 0x0000002c1418723c */ /* 0x048fe20000041840 */
[----:B------:R-:W3:Y:S07]  /*3c40*/  LDSM.16.M88.4 R64, [R56+0x8800] ;  /* 0x008800003840783b */ /* 0x000eee0000000200 */
[C---:B------:R-:W-:Y:S08]  /*3c50*/  HMMA.16816.F32.BF16 R84, R20.reuse, R48, R80 ;  /* 0x000000301454723c */ /* 0x040ff00000041850 */
[C---:B------:R-:W-:Y:S08]  /*3c60*/  HMMA.16816.F32.BF16 R80, R20.reuse, R46, R88 ;  /* 0x0000002e1450723c */ /* 0x040ff00000041858 */
[----:B------:R-:W-:Y:S01]  /*3c70*/  HMMA.16816.F32.BF16 R76, R20, R50, R76 ;  /* 0x00000032144c723c */ /* 0x000fe2000004184c */
[----:B------:R-:W-:Y:S04]  /*3c80*/  LDSM.16.M88.4 R48, [R32+UR17+0x9000] ;  /* 0x009000112030783b */ /* 0x000fe80008000200 */
[----:B------:R-:W-:Y:S03]  /*3c90*/  LDSM.16.M88.4 R32, [R32+UR17+0x9800] ;  /* 0x009800112020783b */ /* 0x000fe60008000200 */
[C---:B-1----:R-:W-:Y:S01]  /*3ca0*/  HMMA.16816.F32.BF16 R44, R8.reuse, R36, R72 ;  /* 0x00000024082c723c */ /* 0x042fe20000041848 */
[----:B------:R-:W-:Y:S07]  /*3cb0*/  LDSM.16.M88.4 R20, [R0+0x4000] ;  /* 0x004000000014783b */ /* 0x000fee0000000200 */
[C---:B------:R-:W-:Y:S08]  /*3cc0*/  HMMA.16816.F32.BF16 R68, R8.reuse, R40, R68 ;  /* 0x000000280844723c */ /* 0x040ff00000041844 */
[C---:B------:R-:W-:Y:S08]  /*3cd0*/  HMMA.16816.F32.BF16 R60, R8.reuse, R38, R60 ;  /* 0x00000026083c723c */ /* 0x040ff0000004183c */
[----:B------:R-:W-:Y:S08]  /*3ce0*/  HMMA.16816.F32.BF16 R52, R8, R42, R52 ;  /* 0x0000002a0834723c */ /* 0x000ff00000041834 */
[C---:B--2---:R-:W-:Y:S01]  /*3cf0*/  HMMA.16816.F32.BF16 R8, R12.reuse, R36, R24 ;  /* 0x000000240c08723c */ /* 0x044fe20000041818 */
[----:B------:R1:W2:Y:S07]  /*3d00*/  LDSM.16.M88.4 R24, [R0+0x6000] ;  /* 0x006000000018783b */ /* 0x0002ae0000000200 */
[C---:B------:R-:W-:Y:S08]  /*3d10*/  HMMA.16816.F32.BF16 R36, R12.reuse, R38, R80 ;  /* 0x000000260c24723c */ /* 0x040ff00000041850 */
[C---:B------:R-:W-:Y:S08]  /*3d20*/  HMMA.16816.F32.BF16 R80, R12.reuse, R40, R84 ;  /* 0x000000280c50723c */ /* 0x040ff00000041854 */
[----:B------:R-:W-:Y:S01]  /*3d30*/  HMMA.16816.F32.BF16 R40, R12, R42, R76 ;  /* 0x0000002a0c28723c */ /* 0x000fe2000004184c */
[----:B------:R-:W-:Y:S01]  /*3d40*/  LDSM.16.M88.4 R12, [R57+0x6000] ;  /* 0x00600000390c783b */ /* 0x000fe20000000200 */
[----:B-1----:R-:W-:-:S06]  /*3d50*/  IMAD.U32 R0, RZ, RZ, UR21 ;  /* 0x00000015ff007e24 */ /* 0x002fcc000f8e00ff */
[C---:B----4-:R-:W-:Y:S08]  /*3d60*/  HMMA.16816.F32.BF16 R76, R4.reuse, R18, R60 ;  /* 0x00000012044c723c */ /* 0x050ff0000004183c */
[C---:B------:R-:W-:Y:S08]  /*3d70*/  HMMA.16816.F32.BF16 R44, R4.reuse, R16, R44 ;  /* 0x00000010042c723c */ /* 0x040ff0000004182c */
[C---:B---3--:R-:W-:Y:S08]  /*3d80*/  HMMA.16816.F32.BF16 R84, R4.reuse, R64, R68 ;  /* 0x000000400454723c */ /* 0x048ff00000041844 */
        /* <DEDUP_REMOVED lines=8> */
[----:B------:R-:W4:Y:S07]  /*3e10*/  LDSM.16.M88.4 R40, [R3+0x9800] ;  /* 0x009800000328783b */ /* 0x000f2e0000000200 */
[C---:B--2---:R-:W-:Y:S08]  /*3e20*/  HMMA.16816.F32.BF16 R64, R24.reuse, R50, R76 ;  /* 0x000000321840723c */ /* 0x044ff0000004184c */
[C---:B------:R-:W-:Y:S08]  /*3e30*/  HMMA.16816.F32.BF16 R76, R24.reuse, R32, R84 ;  /* 0x00000020184c723c */ /* 0x040ff00000041854 */
[-C--:B------:R-:W-:Y:S01]  /*3e40*/  HMMA.16816.F32.BF16 R52, R24, R48.reuse, R44 ;  /* 0x000000301834723c */ /* 0x080fe2000004182c */
[----:B------:R-:W-:Y:S07]  /*3e50*/  LDSM.16.M88.4 R44, [R2+0x9000] ;  /* 0x00900000022c783b */ /* 0x000fee0000000200 */
[C---:B------:R-:W-:Y:S01]  /*3e60*/  HMMA.16816.F32.BF16 R60, R20.reuse, R48, R4 ;  /* 0x00000030143c723c */ /* 0x040fe20000041804 */
[----:B------:R-:W2:Y:S07]  /*3e70*/  LDSM.16.M88.4 R4, [R59+0x6000] ;  /* 0x006000003b04783b */ /* 0x000eae0000000200 */
[C---:B------:R-:W-:Y:S08]  /*3e80*/  HMMA.16816.F32.BF16 R84, R20.reuse, R50, R72 ;  /* 0x000000321454723c */ /* 0x040ff00000041848 */
[-C--:B------:R-:W-:Y:S01]  /*3e90*/  HMMA.16816.F32.BF16 R48, R20, R34.reuse, R28 ;  /* 0x000000221430723c */ /* 0x080fe2000004181c */
[----:B------:R5:W2:Y:S07]  /*3ea0*/  LDSM.16.M88.4 R28, [R2+0x9800] ;  /* 0x00980000021c783b */ /* 0x000aae0000000200 */
[----:B------:R-:W-:Y:S01]  /*3eb0*/  HMMA.16816.F32.BF16 R88, R24, R34, R88 ;  /* 0x000000221858723c */ /* 0x000fe20000041858 */
[----:B------:R-:W-:Y:S07]  /*3ec0*/  LDSM.16.M88.4 R24, [R58+0x4000] ;  /* 0x004000003a18783b */ /* 0x000fee0000000200 */
[----:B------:R-:W-:Y:S01]  /*3ed0*/  HMMA.16816.F32.BF16 R80, R20, R32, R68 ;  /* 0x000000201450723c */ /* 0x000fe20000041844 */
[----:B------:R-:W-:Y:S04]  /*3ee0*/  LDSM.16.M88.4 R32, [R56+0x9000] ;  /* 0x009000003820783b */ /* 0x000fe80000000200 */
[----:B------:R-:W2:Y:S03]  /*3ef0*/  LDSM.16.M88.4 R20, [R58+0x6000] ;  /* 0x006000003a14783b */ /* 0x000ea60000000200 */
[----:B-1----:R-:W-:Y:S01]  /*3f00*/  HMMA.16816.F32.BF16 R52, R12, R36, R52 ;  /* 0x000000240c34723c */ /* 0x002fe20000041834 */
[----:B-----5:R-:W-:-:S05]  /*3f10*/  IMAD.SHL.U32 R2, R214, 0x2, RZ ;  /* 0x00000002d6027824 */ /* 0x020fca00078e00ff */
[----:B------:R-:W-:Y:S02]  /*3f20*/  LOP3.LUT R104, R2, 0x6, RZ, 0xc0, !PT ;  /* 0x0000000602687812 */ /* 0x000fe400078ec0ff */
[----:B---3--:R-:W-:Y:S03]  /*3f30*/  HMMA.16816.F32.BF16 R60, R16, R36, R60 ;  /* 0x00000024103c723c */ /* 0x008fe6000004183c */
[----:B------:R-:W-:-:S04]  /*3f40*/  IMAD R0, R0, 0x20, R104 ;  /* 0x0000002000007824 */ /* 0x000fc800078e0268 */
[C---:B------:R-:W-:Y:S01]  /*3f50*/  VIADD R2, R0.reuse, 0x8 ;  /* 0x0000000800027836 */ /* 0x040fe20000000000 */
[C---:B------:R-:W-:Y:S01]  /*3f60*/  HMMA.16816.F32.BF16 R72, R12.reuse, R38, R64 ;  /* 0x000000260c48723c */ /* 0x040fe20000041840 */
[C---:B------:R-:W-:Y:S01]  /*3f70*/  VIADD R3, R0.reuse, 0x1 ;  /* 0x0000000100037836 */ /* 0x040fe20000000000 */
[----:B------:R-:W-:Y:S02]  /*3f80*/  ISETP.GE.U32.AND P0, PT, R0, UR28, PT ;  /* 0x0000001c00007c0c */ /* 0x000fe4000bf06070 */
[----:B------:R-:W-:Y:S01]  /*3f90*/  ISETP.GE.U32.AND P4, PT, R2, UR28, PT ;  /* 0x0000001c02007c0c */ /* 0x000fe2000bf86070 */
[----:B------:R-:W-:Y:S01]  /*3fa0*/  VIADD R2, R0, 0x10 ;  /* 0x0000001000027836 */ /* 0x000fe20000000000 */
[----:B------:R-:W-:Y:S02]  /*3fb0*/  ISETP.GE.U32.AND P5, PT, R3, UR28, PT ;  /* 0x0000001c03007c0c */ /* 0x000fe4000bfa6070 */
[----:B----4-:R-:W-:Y:S02]  /*3fc0*/  HMMA.16816.F32.BF16 R76, R12, R40, R76 ;  /* 0x000000280c4c723c */ /* 0x010fe4000004184c */
[----:B------:R-:W-:Y:S01]  /*3fd0*/  ISETP.GE.U32.AND P1, PT, R2, UR28, PT ;  /* 0x0000001c02007c0c */ /* 0x000fe2000bf26070 */
[----:B------:R-:W-:-:S05]  /*3fe0*/  VIADD R2, R0, 0x11 ;  /* 0x0000001100027836 */ /* 0x000fca0000000000 */
[----:B------:R-:W-:Y:S01]  /*3ff0*/  HMMA.16816.F32.BF16 R68, R12, R42, R88 ;  /* 0x0000002a0c44723c */ /* 0x000fe20000041858 */
[----:B------:R-:W1:Y:S01]  /*4000*/  LDSM.16.M88.4 R12, [R56+0x9800] ;  /* 0x00980000380c783b */ /* 0x000e620000000200 */
[----:B------:R-:W-:-:S06]  /*4010*/  DEPBAR.LE SB0, 0x0 ;  /* 0x000080000000791a */ /* 0x000fcc0000000000 */
[C---:B------:R-:W-:Y:S08]  /*4020*/  HMMA.16816.F32.BF16 R64, R16.reuse, R38, R84 ;  /* 0x000000261040723c */ /* 0x040ff00000041854 */
[C---:B------:R-:W-:Y:S08]  /*4030*/  HMMA.16816.F32.BF16 R80, R16.reuse, R40, R80 ;  /* 0x000000281050723c */ /* 0x040ff00000041850 */
[----:B------:R-:W-:Y:S08]  /*4040*/  HMMA.16816.F32.BF16 R40, R16, R42, R48 ;  /* 0x0000002a1028723c */ /* 0x000ff00000041830 */
[-C--:B--2---:R-:W-:Y:S08]  /*4050*/  HMMA.16816.F32.BF16 R36, R4, R44.reuse, R52 ;  /* 0x0000002c0424723c */ /* 0x084ff00000041834 */
[----:B------:R-:W-:Y:S08]  /*4060*/  HMMA.16816.F32.BF16 R16, R8, R44, R60 ;  /* 0x0000002c0810723c */ /* 0x000ff0000004183c */
[C---:B------:R-:W-:Y:S08]  /*4070*/  HMMA.16816.F32.BF16 R48, R4.reuse, R46, R72 ;  /* 0x0000002e0430723c */ /* 0x040ff00000041848 */
[C---:B------:R-:W-:Y:S08]  /*4080*/  HMMA.16816.F32.BF16 R76, R4.reuse, R28, R76 ;  /* 0x0000001c044c723c */ /* 0x040ff0000004184c */
[----:B------:R-:W-:Y:S08]  /*4090*/  HMMA.16816.F32.BF16 R68, R4, R30, R68 ;  /* 0x0000001e0444723c */ /* 0x000ff00000041844 */
        /* <DEDUP_REMOVED lines=9> */
[----:B------:R-:W-:Y:S01]  /*4130*/  HMMA.16816.F32.BF16 R32, R24, R34, R4 ;  /* 0x000000221820723c */ /* 0x000fe20000041804 */
[----:B------:R-:W-:Y:S02]  /*4140*/  VIADD R4, R0, 0x9 ;  /* 0x0000000900047836 */ /* 0x000fe40000000000 */
[----:B------:R-:W-:Y:S02]  /*4150*/  FSEL R48, R18, -INF , !P0 ;  /* 0xff80000012307808 */ /* 0x000fe40004000000 */
[----:B------:R-:W-:Y:S01]  /*4160*/  FSEL R51, R16, -INF , !P0 ;  /* 0xff80000010337808 */ /* 0x000fe20004000000 */
[----:B------:R-:W-:Y:S01]  /*4170*/  BAR.SYNC.DEFER_BLOCKING 0x0 ;  /* 0x0000000000007b1d */ /* 0x000fe20000010000 */
[----:B------:R-:W-:Y:S01]  /*4180*/  ISETP.GE.U32.AND P3, PT, R4, UR28, PT ;  /* 0x0000001c04007c0c */ /* 0x000fe2000bf66070 */
[----:B-1----:R-:W-:Y:S01]  /*4190*/  HMMA.16816.F32.BF16 R8, R20, R12, R76 ;  /* 0x0000000c1408723c */ /* 0x002fe2000004184c */
[----:B------:R-:W-:Y:S01]  /*41a0*/  ISETP.GE.U32.AND P0, PT, R2, UR28, PT ;  /* 0x0000001c02007c0c */ /* 0x000fe2000bf06070 */
[C---:B------:R-:W-:Y:S01]  /*41b0*/  VIADD R2, R0.reuse, 0x18 ;  /* 0x0000001800027836 */ /* 0x040fe20000000000 */
[----:B------:R-:W-:Y:S01]  /*41c0*/  FSEL R38, R19, -INF , !P5 ;  /* 0xff80000013267808 */ /* 0x000fe20006800000 */
[----:B------:R-:W-:Y:S01]  /*41d0*/  VIADD R0, R0, 0x19 ;  /* 0x0000001900007836 */ /* 0x000fe20000000000 */
[----:B------:R-:W-:-:S03]  /*41e0*/  FSEL R39, R28, -INF , !P4 ;  /* 0xff8000001c277808 */ /* 0x000fc60006000000 */
[----:B------:R-:W-:Y:S01]  /*41f0*/  HMMA.16816.F32.BF16 R4, R24, R12, R44 ;  /* 0x0000000c1804723c */ /* 0x000fe2000004182c */
[----:B------:R-:W-:Y:S02]  /*4200*/  FSEL R45, R37, -INF , !P5 ;  /* 0xff800000252d7808 */ /* 0x000fe40006800000 */
[----:B------:R-:W-:Y:S02]  /*4210*/  FSEL R36, R34, -INF , !P4 ;  /* 0xff80000022247808 */ /* 0x000fe40006000000 */
[----:B------:R-:W-:Y:S02]  /*4220*/  FSEL R46, R17, -INF , !P5 ;  /* 0xff800000112e7808 */ /* 0x000fe40006800000 */
[----:B------:R-:W-:Y:S01]  /*4230*/  FSEL R47, R30, -INF , !P4 ;  /* 0xff8000001e2f7808 */ /* 0x000fe20006000000 */
[----:B------:R-:W-:Y:S01]  /*4240*/  HMMA.16816.F32.BF16 R20, R20, R14, R68 ;  /* 0x0000000e1414723c */ /* 0x000fe20000041844 */
[----:B------:R-:W-:Y:S02]  /*4250*/  FSEL R44, R32, -INF , !P4 ;  /* 0xff800000202c7808 */ /* 0x000fe40006000000 */
[----:B------:R-:W-:-:S02]  /*4260*/  ISETP.GE.U32.AND P5, PT, R2, UR28, PT ;  /* 0x0000001c02007c0c */ /* 0x000fc4000bfa6070 */
[----:B------:R-:W-:Y:S02]  /*4270*/  ISETP.GE.U32.AND P4, PT, R0, UR28, PT ;  /* 0x0000001c00007c0c */ /* 0x000fe4000bf86070 */
[----:B------:R-:W-:Y:S01]  /*4280*/  FSEL R34, R29, -INF , !P3 ;  /* 0xff8000001d227808 */ /* 0x000fe20005800000 */
[----:B------:R-:W-:Y:S01]  /*4290*/  HMMA.16816.F32.BF16 R24, R24, R14, R40 ;  /* 0x0000000e1818723c */ /* 0x000fe20000041828 */
[----:B------:R-:W-:Y:S02]  /*42a0*/  FSEL R35, R35, -INF , !P3 ;  /* 0xff80000023237808 */ /* 0x000fe40005800000 */
[----:B------:R-:W-:Y:S02]  /*42b0*/  FSEL R12, R6, -INF , !P1 ;  /* 0xff800000060c7808 */ /* 0x000fe40004800000 */
[----:B------:R-:W-:Y:S02]  /*42c0*/  FSEL R28, R8, -INF , !P1 ;  /* 0xff800000081c7808 */ /* 0x000fe40004800000 */
[----:B------:R-:W-:-:S02]  /*42d0*/  FMNMX3.FTZ R2, R48, R38, R36, !PT ;  /* 0x0000002630027276 */ /* 0x000fc40007810024 */
[----:B------:R-:W-:Y:S02]  /*42e0*/  FMNMX3.FTZ R0, R50, R45, R39, !PT ;  /* 0x0000002d32007276 */ /* 0x000fe40007810027 */
[----:B------:R-:W-:Y:S02]  /*42f0*/  FSEL R13, R7, -INF , !P0 ;  /* 0xff800000070d7808 */ /* 0x000fe40004000000 */
[----:B------:R-:W-:Y:S02]  /*4300*/  FSEL R17, R9, -INF , !P0 ;  /* 0xff80000009117808 */ /* 0x000fe40004000000 */
[----:B------:R-:W-:Y:S02]  /*4310*/  FSEL R20, R20, -INF , !P5 ;  /* 0xff80000014147808 */ /* 0x000fe40006800000 */
[----:B------:R-:W-:Y:S02]  /*4320*/  FMNMX3.FTZ R2, R2, R35, R12, !PT ;  /* 0x0000002302027276 */ /* 0x000fe4000781000c */
[----:B------:R-:W-:-:S02]  /*4330*/  FSEL R26, R26, -INF , !P5 ;  /* 0xff8000001a1a7808 */ /* 0x000fc40006800000 */
[----:B------:R-:W-:Y:S02]  /*4340*/  FMNMX3.FTZ R0, R0, R34, R28, !PT ;  /* 0x0000002200007276 */ /* 0x000fe4000781001c */
[----:B------:R-:W-:Y:S02]  /*4350*/  FSEL R37, R31, -INF , !P3 ;  /* 0xff8000001f257808 */ /* 0x000fe40005800000 */
[----:B------:R-:W-:Y:S02]  /*4360*/  FSEL R31, R10, -INF , !P1 ;  /* 0xff8000000a1f7808 */ /* 0x000fe40004800000 */
[----:B------:R-:W-:Y:S02]  /*4370*/  FSEL R14, R21, -INF , !P4 ;  /* 0xff800000150e7808 */ /* 0x000fe40006000000 */
[----:B------:R-:W-:Y:S02]  /*4380*/  FSEL R27, R27, -INF , !P4 ;  /* 0xff8000001b1b7808 */ /* 0x000fe40006000000 */
[----:B------:R-:W-:-:S02]  /*4390*/  FMNMX3.FTZ R3, R52, R49, R47, !PT ;  /* 0x0000003134037276 */ /* 0x000fc4000781002f */
[----:B------:R-:W-:Y:S02]  /*43a0*/  FMNMX3.FTZ R2, R2, R13, R26, !PT ;  /* 0x0000000d02027276 */ /* 0x000fe4000781001a */
[----:B------:R-:W-:Y:S02]  /*43b0*/  FMNMX3.FTZ R0, R0, R17, R20, !PT ;  /* 0x0000001100007276 */ /* 0x000fe40007810014 */
[----:B------:R-:W-:Y:S02]  /*43c0*/  FSEL R33, R33, -INF , !P3 ;  /* 0xff80000021217808 */ /* 0x000fe40005800000 */
[----:B------:R-:W-:Y:S02]  /*43d0*/  FSEL R32, R4, -INF , !P1 ;  /* 0xff80000004207808 */ /* 0x000fe40004800000 */
[----:B------:R-:W-:Y:S02]  /*43e0*/  FSEL R30, R5, -INF , !P0 ;  /* 0xff800000051e7808 */ /* 0x000fe40004000000 */
[----:B------:R-:W-:-:S02]  /*43f0*/  FSEL R29, R11, -INF , !P0 ;  /* 0xff8000000b1d7808 */ /* 0x000fc40004000000 */
[----:B------:R-:W-:Y:S02]  /*4400*/  FSEL R19, R22, -INF , !P5 ;  /* 0xff80000016137808 */ /* 0x000fe40006800000 */
[----:B------:R-:W-:Y:S02]  /*4410*/  FSEL R15, R23, -INF , !P4 ;  /* 0xff800000170f7808 */ /* 0x000fe40006000000 */
[----:B------:R-:W-:Y:S02]  /*4420*/  FMNMX3.FTZ R8, R3, R37, R31, !PT ;  /* 0x0000002503087276 */ /* 0x000fe4000781001f */
[----:B------:R-:W-:Y:S02]  /*4430*/  FMNMX.FTZ R7, R27, R2, !PT ;  /* 0x000000021b077209 */ /* 0x000fe40007810000 */
[----:B------:R-:W-:Y:S01]  /*4440*/  FMNMX.FTZ R6, R14, R0, !PT ;  /* 0x000000000e067209 */ /* 0x000fe20007810000 */
[----:B------:R-:W-:Y:S06]  /*4450*/  BRA.U !UP1, `(.L_x_1974) ;  /* 0x00000001099c7547 */ /* 0x000fec000b800000 */
        /* <DEDUP_REMOVED lines=39> */
.L_x_1974:
[----:B-1----:R-:W1:Y:S01]  /*46d0*/  SHFL.BFLY PT, R3, R7, 0x2, 0x1f ;  /* 0x0c401f0007037f89 */ /* 0x002e6200000e0000 */
[----:B------:R-:W-:Y:S01]  /*46e0*/  FMNMX3.FTZ R0, R8, R29, R19, !PT ;  /* 0x0000001d08007276 */ /* 0x000fe20007810013 */
[----:B------:R-:W2:Y:S01]  /*46f0*/  S2UR UR5, SR_CgaCtaId ;  /* 0x00000000000579c3 */ /* 0x000ea20000008800 */
[----:B------:R-:W-:Y:S01]  /*4700*/  FMNMX3.FTZ R2, R51, R46, R44, !PT ;  /* 0x0000002e33027276 */ /* 0x000fe2000781002c */
[----:B------:R-:W3:Y:S01]  /*4710*/  SHFL.BFLY PT, R4, R6, 0x2, 0x1f ;  /* 0x0c401f0006047f89 */ /* 0x000ee200000e0000 */
[----:B------:R-:W-:Y:S01]  /*4720*/  FMNMX.FTZ R0, R15, R0, !PT ;  /* 0x000000000f007209 */ /* 0x000fe20007810000 */
[----:B------:R-:W-:Y:S01]  /*4730*/  IMAD.SHL.U32 R94, R94, 0x200, RZ ;  /* 0x000002005e5e7824 */ /* 0x000fe200078e00ff */
[----:B------:R-:W-:Y:S01]  /*4740*/  FSEL R24, R24, -INF , !P5 ;  /* 0xff80000018187808 */ /* 0x000fe20006800000 */
[----:B------:R-:W-:Y:S01]  /*4750*/  USHF.L.U32 UR4, UR12, 0x10, URZ ;  /* 0x000000100c047899 */ /* 0x000fe200080006ff */
[----:B------:R-:W-:Y:S01]  /*4760*/  FMNMX3.FTZ R2, R2, R33, R32, !PT ;  /* 0x0000002102027276 */ /* 0x000fe20007810020 */
[----:B------:R-:W4:Y:S01]  /*4770*/  SHFL.BFLY PT, R133, R0, 0x2, 0x1f ;  /* 0x0c401f0000857f89 */ /* 0x000f2200000e0000 */
[----:B------:R-:W-:Y:S01]  /*4780*/  FSEL R25, R25, -INF , !P4 ;  /* 0xff80000019197808 */ /* 0x000fe20006000000 */
[----:B------:R-:W-:Y:S01]  /*4790*/  USHF.L.U32 UR6, UR26, 0x5, URZ ;  /* 0x000000051a067899 */ /* 0x000fe200080006ff */
[----:B------:R-:W-:Y:S01]  /*47a0*/  FMNMX3.FTZ R2, R2, R30, R24, !PT ;  /* 0x0000001e02027276 */ /* 0x000fe20007810018 */
[----:B------:R-:W-:Y:S01]  /*47b0*/  IMAD.U32 R8, RZ, RZ, UR12 ;  /* 0x0000000cff087e24 */ /* 0x000fe2000f8e00ff */
[----:B------:R-:W-:Y:S01]  /*47c0*/  SHF.R.U32.HI R9, RZ, 0x5, R214 ;  /* 0x00000005ff097819 */ /* 0x000fe200000116d6 */
[----:B------:R-:W-:Y:S01]  /*47d0*/  UIADD3 UR7, UPT, UPT, UR31, -0x4498517b, URZ ;  /* 0xbb67ae851f077890 */ /* 0x000fe2000fffe0ff */
[----:B------:R-:W-:Y:S01]  /*47e0*/  FMNMX.FTZ R2, R25, R2, !PT ;  /* 0x0000000219027209 */ /* 0x000fe20007810000 */
[----:B------:R-:W-:-:S02]  /*47f0*/  UIADD3 UR17, UPT, UPT, UR31, 0x76cf5d0a, URZ ;  /* 0x76cf5d0a1f117890 */ /* 0x000fc4000fffe0ff */
[----:B------:R-:W-:Y:S02]  /*4800*/  UIADD3 UR15, UPT, UPT, UR31, 0x32370b8f, URZ ;  /* 0x32370b8f1f0f7890 */ /* 0x000fe4000fffe0ff */
[----:B------:R-:W5:Y:S01]  /*4810*/  SHFL.BFLY PT, R136, R2, 0x2, 0x1f ;  /* 0x0c401f0002887f89 */ /* 0x000f6200000e0000 */
[----:B------:R-:W-:Y:S01]  /*4820*/  UIADD3 UR16, UPT, UPT, UR30, -0x255992d5, URZ ;  /* 0xdaa66d2b1e107890 */ /* 0x000fe2000fffe0ff */
[----:B-1----:R-:W-:Y:S01]  /*4830*/  FMNMX.FTZ R135, R7, R3, !PT ;  /* 0x0000000307877209 */ /* 0x002fe20007810000 */
[----:B------:R-:W-:Y:S01]  /*4840*/  IMAD.U32 R3, RZ, RZ, UR20 ;  /* 0x00000014ff037e24 */ /* 0x000fe2000f8e00ff */
[----:B--2---:R-:W-:Y:S01]  /*4850*/  ULEA UR5, UR5, UR8, 0x18 ;  /* 0x0000000805057291 */ /* 0x004fe2000f8ec0ff */
[----:B------:R-:W-:Y:S01]  /*4860*/  IMAD.U32 R7, RZ, RZ, UR4 ;  /* 0x00000004ff077e24 */ /* 0x000fe2000f8e00ff */
[----:B---3--:R-:W-:Y:S01]  /*4870*/  FMNMX.FTZ R134, R6, R4, !PT ;  /* 0x0000000406867209 */ /* 0x008fe20007810000 */
[----:B------:R-:W-:Y:S01]  /*4880*/  IMAD R3, R3, 0x8, R9 ;  /* 0x0000000803037824 */ /* 0x000fe200078e0209 */
[----:B------:R-:W1:Y:S01]  /*4890*/  SHFL.BFLY PT, R4, R135, 0x1, 0x1f ;  /* 0x0c201f0087047f89 */ /* 0x000e6200000e0000 */
[----:B------:R-:W-:-:S02]  /*48a0*/  USHF.R.S32.HI UR4, URZ, 0x1f, UR6 ;  /* 0x0000001fff047899 */ /* 0x000fc40008011406 */
[----:B------:R-:W-:Y:S01]  /*48b0*/  IMAD.WIDE.U32 R204, R3, -0x326172a9, RZ ;  /* 0xcd9e8d5703cc7825 */ /* 0x000fe200078e00ff */
[----:B------:R-:W2:Y:S01]  /*48c0*/  SHFL.BFLY PT, R5, R134, 0x1, 0x1f ;  /* 0x0c201f0086057f89 */ /* 0x000ea200000e0000 */
[----:B----4-:R-:W-:Y:S01]  /*48d0*/  FMNMX.FTZ R133, R0, R133, !PT ;  /* 0x0000008500857209 */ /* 0x010fe20007810000 */
[----:B------:R-:W-:Y:S01]  /*48e0*/  UIADD3 UR14, UPT, UPT, UR30, 0x78dde6e4, URZ ;  /* 0x78dde6e41e0e7890 */ /* 0x000fe2000fffe0ff */
[----:B------:R-:W-:Y:S01]  /*48f0*/  LOP3.LUT R0, R96, 0x200, R94, 0xf8, !PT ;  /* 0x0000020060007812 */ /* 0x000fe200078ef85e */
[----:B------:R-:W-:Y:S02]  /*4900*/  UIADD3 UR13, UPT, UPT, UR31, -0x126145ec, URZ ;  /* 0xed9eba141f0d7890 */ /* 0x000fe4000fffe0ff */
[----:B------:R-:W3:Y:S01]  /*4910*/  SHFL.BFLY PT, R6, R133, 0x1, 0x1f ;  /* 0x0c201f0085067f89 */ /* 0x000ee200000e0000 */
[----:B------:R-:W-:Y:S01]  /*4920*/  LEA R240, R0, UR5, 0x1 ;  /* 0x0000000500f07c11 */ /* 0x000fe2000f8e08ff */
[----:B------:R-:W-:Y:S01]  /*4930*/  UIADD3 UR10, UPT, UPT, UR31, -0x56f99767, URZ ;  /* 0xa90668991f0a7890 */ /* 0x000fe2000fffe0ff */
[----:B------:R-:W-:Y:S01]  /*4940*/  LOP3.LUT R0, R8, 0xff0000, R7, 0xf8, !PT ;  /* 0x00ff000008007812 */ /* 0x000fe200078ef807 */
[----:B------:R-:W-:Y:S01]  /*4950*/  UIADD3 UR11, UPT, UPT, UR30, 0x1715609d, URZ ;  /* 0x1715609d1e0b7890 */ /* 0x000fe2000fffe0ff */
[----:B-----5:R-:W-:Y:S01]  /*4960*/  FMNMX.FTZ R136, R2, R136, !PT ;  /* 0x0000008802887209 */ /* 0x020fe20007810000 */
[C---:B------:R-:W-:Y:S01]  /*4970*/  VIADD R2, R240.reuse, 0xa000 ;  /* 0x0000a000f0027836 */ /* 0x040fe20000000000 */
[----:B------:R-:W-:Y:S01]  /*4980*/  UIADD3 UR8, UPT, UPT, UR31, 0x646e171e, URZ ;  /* 0x646e171e1f087890 */ /* 0x000fe2000fffe0ff */
[C---:B------:R-:W-:Y:S01]  /*4990*/  VIADD R96, R240.reuse, 0xa020 ;  /* 0x0000a020f0607836 */ /* 0x040fe20000000000 */
[----:B------:R-:W-:Y:S01]  /*49a0*/  UIADD3 UR9, UPT, UPT, UR30, -0x4ab325aa, URZ ;  /* 0xb54cda561e097890 */ /* 0x000fe2000fffe0ff */
[----:B------:R-:W-:Y:S01]  /*49b0*/  VIADD R60, R240, 0xa040 ;  /* 0x0000a040f03c7836 */ /* 0x000fe20000000000 */
[----:B------:R-:W4:Y:S01]  /*49c0*/  SHFL.BFLY PT, R7, R136, 0x1, 0x1f ;  /* 0x0c201f0088077f89 */ /* 0x000f2200000e0000 */
[C---:B------:R-:W-:Y:S01]  /*49d0*/  @P6 VIADD R96, R2.reuse, 0xffffffe0 ;  /* 0xffffffe002606836 */ /* 0x040fe20000000000 */
[----:B-1----:R-:W-:Y:S01]  /*49e0*/  FMNMX.FTZ R135, R135, R4, !PT ;  /* 0x0000000487877209 */ /* 0x002fe20007810000 */
[----:B------:R-:W-:Y:S01]  /*49f0*/  @P2 VIADD R60, R2, 0xffffffc0 ;  /* 0xffffffc0023c2836 */ /* 0x000fe20000000000 */
[----:B------:R-:W-:Y:S01]  /*4a00*/  IADD3 R4, P1, P0, R92, UR6, R105 ;  /* 0x000000065c047c10 */ /* 0x000fe2000f83e069 */
[----:B------:R-:W-:Y:S01]  /*4a10*/  VIADD R2, R3, 0x4 ;  /* 0x0000000403027836 */ /* 0x000fe20000000000 */
[----:B------:R-:W1:Y:S01]  /*4a20*/  LDCU UR6, c[0x0][0x45c] ;  /* 0x00008b80ff0677ac */ /* 0x000e620008000800 */
[----:B--2---:R-:W-:Y:S01]  /*4a30*/  FMNMX.FTZ R134, R134, R5, !PT ;  /* 0x0000000586867209 */ /* 0x004fe20007810000 */
[----:B------:R-:W-:Y:S01]  /*4a40*/  IMAD.U32 R3, RZ, RZ, UR21 ;  /* 0x00000015ff037e24 */ /* 0x000fe2000f8e00ff */
[----:B------:R-:W-:Y:S01]  /*4a50*/  LDSM.16.MT88.4 R140, [R96+0x800] ;  /* 0x00080000608c783b */ /* 0x000fe20000004200 */
[----:B------:R-:W-:Y:S01]  /*4a60*/  IMAD.WIDE.U32 R198, R2, -0x326172a9, RZ ;  /* 0xcd9e8d5702c67825 */ /* 0x000fe200078e00ff */
[----:B------:R-:W-:Y:S01]  /*4a70*/  IADD3.X R2, PT, PT, R93, UR4, RZ, P1, P0 ;  /* 0x000000045d027c10 */ /* 0x000fe20008fe04ff */
[----:B------:R-:W-:Y:S01]  /*4a80*/  UIADD3 UR4, UPT, UPT, UR30, -0x61c88647, URZ ;  /* 0x9e3779b91e047890 */ /* 0x000fe2000fffe0ff */
[----:B------:R-:W-:Y:S01]  /*4a90*/  FSETP.NEU.FTZ.AND P1, PT, R135, -INF , PT ;  /* 0xff8000008700780b */ /* 0x000fe20003f3d000 */
[----:B------:R-:W-:Y:S01]  /*4aa0*/  IMAD.WIDE.U32 R10, R4, -0x2daee0ad, RZ ;  /* 0xd2511f53040a7825 */ /* 0x000fe200078e00ff */
[C---:B------:R-:W-:Y:S01]  /*4ab0*/  LOP3.LUT R5, R2.reuse, UR30, R205, 0x96, !PT ;  /* 0x0000001e02057c12 */ /* 0x040fe2000f8e96cd */
[----:B------:R-:W-:Y:S01]  /*4ac0*/  UIADD3 UR21, UPT, UPT, UR30, 0x3c6ef372, URZ ;  /* 0x3c6ef3721e157890 */ /* 0x000fe2000fffe0ff */
[----:B------:R-:W-:Y:S01]  /*4ad0*/  LOP3.LUT R4, R2, UR30, R199, 0x96, !PT ;  /* 0x0000001e02047c12 */ /* 0x000fe2000f8e96c7 */
[----:B------:R-:W2:Y:S01]  /*4ae0*/  LDCU UR27, c[0x0][0x448] ;  /* 0x00008900ff1b77ac */ /* 0x000ea20008000800 */
[----:B------:R-:W-:Y:S01]  /*4af0*/  LOP3.LUT R2, R3, UR31, R11, 0x96, !PT ;  /* 0x0000001f03027c12 */ /* 0x000fe2000f8e960b */
[----:B------:R-:W-:Y:S01]  /*4b00*/  IMAD.WIDE.U32 R66, R5, -0x2daee0ad, RZ ;  /* 0xd2511f5305427825 */ /* 0x000fe200078e00ff */
[----:B------:R-:W-:Y:S01]  /*4b10*/  FSETP.NEU.FTZ.AND P0, PT, R134, -INF , PT ;  /* 0xff8000008600780b */ /* 0x000fe20003f1d000 */
[----:B------:R5:W-:Y:S01]  /*4b20*/  STL.64 [R1+0x98], R10 ;  /* 0x0000980a01007387 */ /* 0x000be20000100a00 */
[----:B---3--:R-:W-:Y:S01]  /*4b30*/  FMNMX.FTZ R133, R133, R6, !PT ;  /* 0x0000000685857209 */ /* 0x008fe20007810000 */
[----:B------:R-:W-:Y:S01]  /*4b40*/  IMAD.WIDE.U32 R64, R4, -0x2daee0ad, RZ ;  /* 0xd2511f5304407825 */ /* 0x000fe200078e00ff */
[----:B------:R-:W-:Y:S01]  /*4b50*/  LOP3.LUT R3, R10, UR7, R67, 0x96, !PT ;  /* 0x000000070a037c12 */ /* 0x000fe2000f8e9643 */
[----:B------:R-:W-:Y:S01]  /*4b60*/  STL.64 [R1+0x90], R66 ;  /* 0x0000904201007387 */ /* 0x000fe20000100a00 */
[----:B----4-:R-:W-:Y:S01]  /*4b70*/  FMNMX.FTZ R136, R136, R7, !PT ;  /* 0x0000000788887209 */ /* 0x010fe20007810000 */
[----:B------:R-:W-:Y:S01]  /*4b80*/  IMAD.WIDE.U32 R4, R2, -0x326172a9, RZ ;  /* 0xcd9e8d5702047825 */ /* 0x000fe200078e00ff */
[----:B------:R-:W-:Y:S01]  /*4b90*/  LOP3.LUT R2, R10, UR7, R65, 0x96, !PT ;  /* 0x000000070a027c12 */ /* 0x000fe2000f8e9641 */
[----:B------:R-:W-:Y:S02]  /*4ba0*/  STL.64 [R1+0x88], R64 ;  /* 0x0000884001007387 */ /* 0x000fe40000100a00 */
[----:B------:R-:W-:-:S04]  /*4bb0*/  IMAD.WIDE.U32 R62, R3, -0x326172a9, RZ ;  /* 0xcd9e8d57033e7825 */ /* 0x000fc800078e00ff */
[----:B-1----:R-:W-:Y:S01]  /*4bc0*/  FMUL.FTZ R3, R135, UR6 ;  /* 0x0000000687037c20 */ /* 0x002fe20008410000 */
[----:B------:R-:W-:Y:S01]  /*4bd0*/  LOP3.LUT R8, R204, UR4, R5, 0x96, !PT ;  /* 0x00000004cc087c12 */ /* 0x000fe2000f8e9605 */
[----:B------:R-:W-:Y:S01]  /*4be0*/  LDSM.16.MT88.4 R224, [R60+0x800] ;  /* 0x000800003ce0783b */ /* 0x000fe20000004200 */
[----:B------:R-:W-:-:S04]  /*4bf0*/  IMAD.WIDE.U32 R58, R2, -0x326172a9, RZ ;  /* 0xcd9e8d57023a7825 */ /* 0x000fc800078e00ff */
[----:B------:R-:W-:Y:S01]  /*4c00*/  FMUL.FTZ R2, R134, UR6 ;  /* 0x0000000686027c20 */ /* 0x000fe20008410000 */
[----:B------:R-:W-:Y:S01]  /*4c10*/  FSEL R3, R3, RZ, P1 ;  /* 0x000000ff03037208 */ /* 0x000fe20000800000 */
[----:B------:R1:W-:Y:S01]  /*4c20*/  STL.64 [R1+0x80], R62 ;  /* 0x0000803e01007387 */ /* 0x0003e20000100a00 */
[----:B------:R-:W-:Y:S01]  /*4c30*/  LOP3.LUT R9, R198, UR4, R5, 0x96, !PT ;  /* 0x00000004c6097c12 */ /* 0x000fe2000f8e9605 */
[----:B------:R-:W-:Y:S01]  /*4c40*/  FMUL.FTZ R5, R136, UR6 ;  /* 0x0000000688057c20 */ /* 0x000fe20008410000 */
[----:B------:R-:W-:Y:S01]  /*4c50*/  FSEL R2, R2, RZ, P0 ;  /* 0x000000ff02027208 */ /* 0x000fe20000000000 */
[----:B------:R-:W-:Y:S01]  /*4c60*/  FFMA.FTZ R40, R13, UR6, -R3 ;  /* 0x000000060d287c23 */ /* 0x000fe20008010803 */
[----:B------:R-:W-:Y:S01]  /*4c70*/  LOP3.LUT R18, R4, UR21, R63, 0x96, !PT ;  /* 0x0000001504127c12 */ /* 0x000fe2000f8e963f */
[----:B------:R-:W-:Y:S01]  /*4c80*/  FFMA.FTZ R6, R48, UR6, -R3 ;  /* 0x0000000630067c23 */ /* 0x000fe20008010803 */
[----:B------:R-:W-:Y:S01]  /*4c90*/  LOP3.LUT R16, R4, UR21, R59, 0x96, !PT ;  /* 0x0000001504107c12 */ /* 0x000fe2000f8e963b */
[----:B------:R-:W-:Y:S01]  /*4ca0*/  FMUL.FTZ R4, R133, UR6 ;  /* 0x0000000685047c20 */ /* 0x000fe20008410000 */
[----:B------:R-:W-:Y:S01]  /*4cb0*/  FSETP.NEU.FTZ.AND P1, PT, R136, -INF , PT ;  /* 0xff8000008800780b */ /* 0x000fe20003f3d000 */
[--C-:B-----5:R-:W-:Y:S01]  /*4cc0*/  FFMA.FTZ R11, R35, UR6, -R3.reuse ;  /* 0x00000006230b7c23 */ /* 0x120fe20008010803 */
[----:B------:R-:W-:Y:S01]  /*4cd0*/  FSETP.NEU.FTZ.AND P0, PT, R133, -INF , PT ;  /* 0xff8000008500780b */ /* 0x000fe20003f1d000 */
[--C-:B------:R-:W-:Y:S01]  /*4ce0*/  FFMA.FTZ R21, R45, UR6, -R2.reuse ;  /* 0x000000062d157c23 */ /* 0x100fe20008010802 */
[--C-:B------:R-:W-:Y:S01]  /*4cf0*/  FFMA.FTZ R7, R38, UR6, -R3.reuse ;  /* 0x0000000626077c23 */ /* 0x100fe20008010803 */
[--C-:B------:R-:W-:Y:S01]  /*4d00*/  FFMA.FTZ R10, R36, UR6, -R3.reuse ;  /* 0x00000006240a7c23 */ /* 0x100fe20008010803 */
[--C-:B------:R-:W-:Y:S01]  /*4d10*/  FFMA.FTZ R12, R12, UR6, -R3.reuse ;  /* 0x000000060c0c7c23 */ /* 0x100fe20008010803 */
[--C-:B------:R-:W-:Y:S01]  /*4d20*/  FFMA.FTZ R41, R26, UR6, -R3.reuse ;  /* 0x000000061a297c23 */ /* 0x100fe20008010803 */
[----:B------:R-:W-:Y:S01]  /*4d30*/  FFMA.FTZ R53, R27, UR6, -R3 ;  /* 0x000000061b357c23 */ /* 0x000fe20008010803 */
[--C-:B------:R-:W-:Y:S01]  /*4d40*/  FFMA.FTZ R13, R50, UR6, -R2.reuse ;  /* 0x00000006320d7c23 */ /* 0x100fe20008010802 */
[--C-:B------:R-:W-:Y:S01]  /*4d50*/  FFMA.FTZ R22, R39, UR6, -R2.reuse ;  /* 0x0000000627167c23 */ /* 0x100fe20008010802 */
[--C-:B------:R-:W-:Y:S01]  /*4d60*/  FFMA.FTZ R35, R34, UR6, -R2.reuse ;  /* 0x0000000622237c23 */ /* 0x100fe20008010802 */
[--C-:B------:R-:W-:Y:S01]  /*4d70*/  FFMA.FTZ R43, R28, UR6, -R2.reuse ;  /* 0x000000061c2b7c23 */ /* 0x100fe20008010802 */
[--C-:B------:R-:W-:Y:S01]  /*4d80*/  FFMA.FTZ R45, R17, UR6, -R2.reuse ;  /* 0x00000006112d7c23 */ /* 0x100fe20008010802 */
[--C-:B------:R-:W-:Y:S01]  /*4d90*/  FFMA.FTZ R54, R20, UR6, -R2.reuse ;  /* 0x0000000614367c23 */ /* 0x100fe20008010802 */
[----:B------:R-:W-:Y:S01]  /*4da0*/  FFMA.FTZ R56, R14, UR6, -R2 ;  /* 0x000000060e387c23 */ /* 0x000fe20008010802 */
[----:B------:R-:W-:Y:S01]  /*4db0*/  FSEL R3, R5, RZ, P1 ;  /* 0x000000ff05037208 */ /* 0x000fe20000800000 */
[----:B------:R3:W-:Y:S01]  /*4dc0*/  MUFU.EX2 R103, R6 ;  /* 0x0000000600677308 */ /* 0x0007e20000000800 */
[----:B------:R-:W-:Y:S01]  /*4dd0*/  FSEL R2, R4, RZ, P0 ;  /* 0x000000ff04027208 */ /* 0x000fe20000000000 */
[----:B------:R-:W-:Y:S01]  /*4de0*/  IMAD.WIDE.U32 R4, R9, -0x2daee0ad, RZ ;  /* 0xd2511f5309047825 */ /* 0x000fe200078e00ff */
[----:B------:R4:W-:Y:S03]  /*4df0*/  STL.64 [R1+0x78], R58 ;  /* 0x0000783a01007387 */ /* 0x0009e60000100a00 */
        /* <DEDUP_REMOVED lines=16> */
[----:B------:R-:W-:Y:S01]  /*4f00*/  IMAD.WIDE.U32 R2, R8, -0x2daee0ad, RZ ;  /* 0xd2511f5308027825 */ /* 0x000fe200078e00ff */
[----:B------:R5:W-:Y:S01]  /*4f10*/  MUFU.EX2 R70, R12 ;  /* 0x0000000c00467308 */ /* 0x000be20000000800 */
[----:B------:R-:W2:Y:S01]  /*4f20*/  LDSM.16.MT88.4 R48, [R240+0xa000] ;  /* 0x00a00000f030783b */ /* 0x000ea20000004200 */
[----:B------:R-:W2:Y:S01]  /*4f30*/  LDCU UR6, c[0x0][0x444] ;  /* 0x00008880ff0677ac */ /* 0x000ea20008000800 */
[----:B------:R-:W-:Y:S01]  /*4f40*/  IMAD.WIDE.U32 R18, R18, -0x2daee0ad, RZ ;  /* 0xd2511f5312127825 */ /* 0x000fe200078e00ff */
[----:B------:R-:W-:Y:S01]  /*4f50*/  LOP3.LUT R8, R66, UR17, R3, 0x96, !PT ;  /* 0x0000001142087c12 */ /* 0x000fe2000f8e9603 */
[----:B------:R1:W-:Y:S01]  /*4f60*/  MUFU.EX2 R85, R10 ;  /* 0x0000000a00557308 */ /* 0x0003e20000000800 */
[----:B------:R-:W-:Y:S01]  /*4f70*/  LOP3.LUT R3, R64, UR17, R5, 0x96, !PT ;  /* 0x0000001140037c12 */ /* 0x000fe2000f8e9605 */
[----:B------:R-:W-:Y:S01]  /*4f80*/  IMAD.WIDE.U32 R16, R16, -0x2daee0ad, RZ ;  /* 0xd2511f5310107825 */ /* 0x000fe200078e00ff */
[----:B------:R-:W-:Y:S01]  /*4f90*/  LOP3.LUT R14, R2, UR15, R19, 0x96, !PT ;  /* 0x0000000f020e7c12 */ /* 0x000fe2000f8e9613 */
[----:B------:R4:W4:Y:S01]  /*4fa0*/  MUFU.EX2 R102, R7 ;  /* 0x0000000700667308 */ /* 0x0009220000000800 */
[----:B------:R-:W-:Y:S01]  /*4fb0*/  LDSM.16.MT88.4 R148, [R240+0xa800] ;  /* 0x00a80000f094783b */ /* 0x000fe20000004200 */
[----:B------:R-:W-:-:S02]  /*4fc0*/  IMAD.WIDE.U32 R8, R8, -0x326172a9, RZ ;  /* 0xcd9e8d5708087825 */ /* 0x000fc400078e00ff */
[----:B------:R4:W-:Y:S01]  /*4fd0*/  MUFU.EX2 R101, R13 ;  /* 0x0000000d00657308 */ /* 0x0009e20000000800 */
[----:B------:R-:W-:Y:S01]  /*4fe0*/  LDSM.16.MT88.4 R236, [R240+0xb000] ;  /* 0x00b00000f0ec783b */ /* 0x000fe20000004200 */
[----:B------:R-:W-:Y:S01]  /*4ff0*/  IMAD.WIDE.U32 R2, R3, -0x326172a9, RZ ;  /* 0xcd9e8d5703027825 */ /* 0x000fe200078e00ff */
[----:B---3--:R-:W-:Y:S01]  /*5000*/  LOP3.LUT R6, R62, UR16, R9, 0x96, !PT ;  /* 0x000000103e067c12 */ /* 0x008fe2000f8e9609 */
[----:B------:R3:W-:Y:S01]  /*5010*/  MUFU.EX2 R72, R11 ;  /* 0x0000000b00487308 */ /* 0x0007e20000000800 */
[----:B------:R-:W-:Y:S01]  /*5020*/  LDSM.16.MT88.4 R112, [R60+0x1800] ;  /* 0x001800003c70783b */ /* 0x000fe20000004200 */
[----:B------:R-:W-:Y:S01]  /*5030*/  IMAD.WIDE.U32 R14, R14, -0x326172a9, RZ ;  /* 0xcd9e8d570e0e7825 */ /* 0x000fe200078e00ff */
[----:B-----5:R-:W-:Y:S01]  /*5040*/  LOP3.LUT R12, R58, UR16, R3, 0x96, !PT ;  /* 0x000000103a0c7c12 */ /* 0x020fe2000f8e9603 */
[----:B------:R-:W-:Y:S01]  /*5050*/  MUFU.EX2 R68, R22 ;  /* 0x0000001600447308 */ /* 0x000fe20000000800 */
[----:B-1----:R-:W-:Y:S01]  /*5060*/  LOP3.LUT R10, R4, UR15, R17, 0x96, !PT ;  /* 0x0000000f040a7c12 */ /* 0x002fe2000f8e9611 */
[----:B----4-:R-:W-:Y:S01]  /*5070*/  IMAD.WIDE.U32 R6, R6, -0x2daee0ad, RZ ;  /* 0xd2511f5306067825 */ /* 0x010fe200078e00ff */
[----:B------:R-:W-:Y:S01]  /*5080*/  LOP3.LUT R4, R8, UR14, R15, 0x96, !PT ;  /* 0x0000000e08047c12 */ /* 0x000fe2000f8e960f */
[----:B------:R-:W-:Y:S01]  /*5090*/  MUFU.EX2 R116, R23 ;  /* 0x0000001700747308 */ /* 0x000fe20000000800 */
[----:B------:R-:W-:Y:S01]  /*50a0*/  F2FP.BF16.F32.PACK_AB R32, R102, R103 ;  /* 0x000000676620723e */ /* 0x000fe200000010ff */
[----:B------:R-:W-:Y:S01]  /*50b0*/  IMAD.WIDE.U32 R12, R12, -0x2daee0ad, RZ ;  /* 0xd2511f530c0c7825 */ /* 0x000fe200078e00ff */
[----:B------:R-:W-:Y:S01]  /*50c0*/  LOP3.LUT R9, R18, UR13, R7, 0x96, !PT ;  /* 0x0000000d12097c12 */ /* 0x000fe2000f8e9607 */
[----:B------:R-:W-:Y:S01]  /*50d0*/  MUFU.EX2 R100, R21 ;  /* 0x0000001500647308 */ /* 0x000fe20000000800 */
[----:B------:R-:W-:Y:S01]  /*50e0*/  PRMT R196, R32, 0x7610, R196 ;  /* 0x0000761020c47816 */ /* 0x000fe200000000c4 */
[----:B---3--:R-:W-:Y:S01]  /*50f0*/  IMAD.WIDE.U32 R10, R10, -0x326172a9, RZ ;  /* 0xcd9e8d570a0a7825 */ /* 0x008fe200078e00ff */
[----:B------:R-:W-:Y:S01]  /*5100*/  LOP3.LUT R7, R16, UR13, R13, 0x96, !PT ;  /* 0x0000000d10077c12 */ /* 0x000fe2000f8e960d */
[----:B------:R1:W-:Y:S01]  /*5110*/  MUFU.EX2 R117, R20 ;  /* 0x0000001400757308 */ /* 0x0003e20000000800 */
[----:B------:R-:W-:Y:S01]  /*5120*/  PRMT R194, R32, 0x7632, R194 ;  /* 0x0000763220c27816 */ /* 0x000fe200000000c2 */
[----:B------:R-:W-:Y:S01]  /*5130*/  IMAD.WIDE.U32 R4, R4, -0x2daee0ad, RZ ;  /* 0xd2511f5304047825 */ /* 0x000fe200078e00ff */
[----:B------:R-:W-:Y:S01]  /*5140*/  LOP3.LUT R2, R2, UR14, R11, 0x96, !PT ;  /* 0x0000000e02027c12 */ /* 0x000fe2000f8e960b */
[----:B------:R-:W-:Y:S02]  /*5150*/  MUFU.EX2 R84, R26 ;  /* 0x0000001a00547308 */ /* 0x000fe40000000800 */
[----:B------:R-:W-:Y:S01]  /*5160*/  IMAD.WIDE.U32 R8, R9, -0x326172a9, RZ ;  /* 0xcd9e8d5709087825 */ /* 0x000fe200078e00ff */
[----:B------:R-:W-:Y:S01]  /*5170*/  LOP3.LUT R5, R6, UR10, R5, 0x96, !PT ;  /* 0x0000000a06057c12 */ /* 0x000fe2000f8e9605 */
[----:B------:R3:W-:Y:S02]  /*5180*/  MUFU.EX2 R166, R27 ;  /* 0x0000001b00a67308 */ /* 0x0007e40000000800 */
[----:B------:R-:W-:Y:S01]  /*5190*/  IMAD.WIDE.U32 R6, R7, -0x326172a9, RZ ;  /* 0xcd9e8d5707067825 */ /* 0x000fe200078e00ff */
[----:B------:R-:W-:Y:S01]  /*51a0*/  LOP3.LUT R14, R14, UR11, R9, 0x96, !PT ;  /* 0x0000000b0e0e7c12 */ /* 0x000fe2000f8e9609 */
[----:B------:R-:W-:Y:S02]  /*51b0*/  MUFU.EX2 R167, R34 ;  /* 0x0000002200a77308 */ /* 0x000fe40000000800 */
[----:B------:R-:W-:Y:S01]  /*51c0*/  IMAD.WIDE.U32 R2, R2, -0x2daee0ad, RZ ;  /* 0xd2511f5302027825 */ /* 0x000fe200078e00ff */
[----:B------:R-:W-:Y:S01]  /*51d0*/  LOP3.LUT R10, R10, UR11, R7, 0x96, !PT ;  /* 0x0000000b0a0a7c12 */ /* 0x000fe2000f8e9607 */
[----:B------:R-:W-:Y:S02]  /*51e0*/  MUFU.EX2 R69, R33 ;  /* 0x0000002100457308 */ /* 0x000fe40000000800 */
[----:B-1----:R-:W-:Y:S01]  /*51f0*/  IMAD.WIDE.U32 R20, R5, -0x326172a9, RZ ;  /* 0xcd9e8d5705147825 */ /* 0x002fe200078e00ff */
[----:B------:R-:W-:Y:S01]  /*5200*/  LOP3.LUT R12, R12, UR10, R3, 0x96, !PT ;  /* 0x0000000a0c0c7c12 */ /* 0x000fe2000f8e9603 */
[----:B------:R-:W-:Y:S02]  /*5210*/  MUFU.EX2 R35, R35 ;  /* 0x0000002300237308 */ /* 0x000fe40000000800 */
[----:B------:R-:W-:Y:S01]  /*5220*/  IMAD.WIDE.U32 R22, R10, -0x2daee0ad, RZ ;  /* 0xd2511f530a167825 */ /* 0x000fe200078e00ff */
[C---:B------:R-:W-:Y:S01]  /*5230*/  PRMT R63, R20.reuse, 0x7773, RZ ;  /* 0x00007773143f7816 */ /* 0x040fe200000000ff */
[----:B------:R-:W-:Y:S01]  /*5240*/  MUFU.EX2 R47, R47 ;  /* 0x0000002f002f7308 */ /* 0x000fe20000000800 */
[----:B------:R-:W-:Y:S01]  /*5250*/  PRMT R62, R20, 0x7772, RZ ;  /* 0x00007772143e7816 */ /* 0x000fe200000000ff */
[----:B------:R-:W-:Y:S01]  /*5260*/  IMAD.WIDE.U32 R24, R14, -0x2daee0ad, RZ ;  /* 0xd2511f530e187825 */ /* 0x000fe200078e00ff */
[----:B------:R-:W-:Y:S01]  /*5270*/  LOP3.LUT R80, R2, UR8, R23, 0x96, !PT ;  /* 0x0000000802507c12 */ /* 0x000fe2000f8e9617 */
[----:B------:R-:W-:Y:S01]  /*5280*/  MUFU.EX2 R73, R37 ;  /* 0x0000002500497308 */ /* 0x000fe20000000800 */
[----:B------:R-:W-:Y:S01]  /*5290*/  LOP3.LUT R28, R8, UR9, R21, 0x96, !PT ;  /* 0x00000009081c7c12 */ /* 0x000fe2000f8e9615 */
[----:B---3--:R-:W-:Y:S01]  /*52a0*/  IMAD.WIDE.U32 R26, R12, -0x326172a9, RZ ;  /* 0xcd9e8d570c1a7825 */ /* 0x008fe200078e00ff */
[----:B------:R-:W-:Y:S01]  /*52b0*/  LOP3.LUT R31, R4, UR8, R25, 0x96, !PT ;  /* 0x00000008041f7c12 */ /* 0x000fe2000f8e9619 */
[----:B------:R-:W-:Y:S01]  /*52c0*/  MUFU.EX2 R40, R40 ;  /* 0x0000002800287308 */ /* 0x000fe20000000800 */
[----:B------:R-:W-:Y:S01]  /*52d0*/  PRMT R9, R62, 0x5410, R63 ;  /* 0x000054103e097816 */ /* 0x000fe2000000003f */
[----:B------:R-:W-:Y:S01]  /*52e0*/  IMAD.MOV.U32 R2, RZ, RZ, R22 ;  /* 0x000000ffff027224 */ /* 0x000fe200078e0016 */
[----:B------:R-:W-:Y:S01]  /*52f0*/  LOP3.LUT R27, R6, UR9, R27, 0x96, !PT ;  /* 0x00000009061b7c12 */ /* 0x000fe2000f8e961b */
[----:B------:R-:W-:Y:S01]  /*5300*/  IMAD.MOV.U32 R5, RZ, RZ, R20 ;  /* 0x000000ffff057224 */ /* 0x000fe200078e0014 */
[C---:B------:R-:W-:Y:S01]  /*5310*/  PRMT R83, R26.reuse, 0x7773, RZ ;  /* 0x000077731a537816 */ /* 0x040fe200000000ff */
[----:B------:R-:W-:Y:S01]  /*5320*/  IMAD.MOV.U32 R4, RZ, RZ, R24 ;  /* 0x000000ffff047224 */ /* 0x000fe200078e0018 */
[----:B------:R-:W-:Y:S01]  /*5330*/  PRMT R82, R26, 0x7772, RZ ;  /* 0x000077721a527816 */ /* 0x000fe200000000ff */
[----:B------:R-:W-:Y:S01]  /*5340*/  IMAD.MOV.U32 R3, RZ, RZ, R26 ;  /* 0x000000ffff037224 */ /* 0x000fe200078e001a */
[----:B------:R-:W-:Y:S01]  /*5350*/  LOP3.LUT R18, R2, 0xff, RZ, 0xc0, !PT ;  /* 0x000000ff02127812 */ /* 0x000fe200078ec0ff */
[----:B------:R-:W-:Y:S01]  /*5360*/  MUFU.EX2 R36, R36 ;  /* 0x0000002400247308 */ /* 0x000fe20000000800 */
[----:B------:R-:W-:Y:S01]  /*5370*/  SHF.R.U32.HI R2, RZ, 0x10, R31 ;  /* 0x00000010ff027819 */ /* 0x000fe2000001161f */
[----:B------:R-:W-:Y:S01]  /*5380*/  IMAD R32, R95, 0x2, R240 ;  /* 0x000000025f207824 */ /* 0x000fe200078e02f0 */
[----:B------:R-:W-:Y:S01]  /*5390*/  PRMT R79, R26, 0x7771, RZ ;  /* 0x000077711a4f7816 */ /* 0x000fe200000000ff */
[----:B------:R-:W-:Y:S01]  /*53a0*/  MUFU.EX2 R58, R38 ;  /* 0x00000026003a7308 */ /* 0x000fe20000000800 */
[----:B------:R-:W-:-:S02]  /*53b0*/  LOP3.LUT R14, R5, 0xff, RZ, 0xc0, !PT ;  /* 0x000000ff050e7812 */ /* 0x000fc400078ec0ff */
[----:B------:R-:W-:Y:S01]  /*53c0*/  LOP3.LUT R13, R4, 0xff, RZ, 0xc0, !PT ;  /* 0x000000ff040d7812 */ /* 0x000fe200078ec0ff */
[----:B------:R-:W1:Y:S01]  /*53d0*/  MUFU.EX2 R43, R43 ;  /* 0x0000002b002b7308 */ /* 0x000e620000000800 */
[----:B------:R-:W-:Y:S01]  /*53e0*/  LOP3.LUT R19, R3, 0xff, RZ, 0xc0, !PT ;  /* 0x000000ff03137812 */ /* 0x000fe200078ec0ff */
[----:B------:R-:W3:Y:S01]  /*53f0*/  LDSM.16.MT88.4 R64, [R32+0xa000] ;  /* 0x00a000002040783b */ /* 0x000ee20000004200 */
[----:B------:R-:W-:Y:S01]  /*5400*/  SHF.R.U32.HI R3, RZ, 0x10, R28 ;  /* 0x00000010ff037819 */ /* 0x000fe2000001161c */
[----:B------:R-:W4:Y:S01]  /*5410*/  MUFU.EX2 R45, R45 ;  /* 0x0000002d002d7308 */ /* 0x000f220000000800 */
[----:B------:R-:W-:Y:S01]  /*5420*/  LOP3.LUT R5, R27, 0xffff, RZ, 0xc0, !PT ;  /* 0x0000ffff1b057812 */ /* 0x000fe200078ec0ff */
[----:B------:R-:W-:Y:S01]  /*5430*/  LDSM.16.MT88.4 R232, [R32+0xb000] ;  /* 0x00b0000020e8783b */ /* 0x000fe20000004200 */
[----:B------:R-:W-:Y:S01]  /*5440*/  LOP3.LUT R6, R31, 0xffff, RZ, 0xc0, !PT ;  /* 0x0000ffff1f067812 */ /* 0x000fe200078ec0ff */
[----:B------:R-:W-:Y:S01]  /*5450*/  MUFU.EX2 R59, R41 ;  /* 0x00000029003b7308 */ /* 0x000fe20000000800 */
[----:B------:R-:W-:-:S02]  /*5460*/  LOP3.LUT R4, R80, 0xffff, RZ, 0xc0, !PT ;  /* 0x0000ffff50047812 */ /* 0x000fc400078ec0ff */
[----:B------:R-:W-:Y:S01]  /*5470*/  PRMT R78, R20, 0x7771, RZ ;  /* 0x00007771144e7816 */ /* 0x000fe200000000ff */
[----:B------:R-:W-:Y:S01]  /*5480*/  MUFU.EX2 R53, R53 ;  /* 0x0000003500357308 */ /* 0x000fe20000000800 */
[----:B------:R-:W-:Y:S02]  /*5490*/  PRMT R208, R24, 0x7771, RZ ;  /* 0x0000777118d07816 */ /* 0x000fe400000000ff */
[----:B------:R-:W-:Y:S01]  /*54a0*/  SHF.R.U32.HI R16, RZ, 0x10, R80 ;  /* 0x00000010ff107819 */ /* 0x000fe20000011650 */
[----:B------:R5:W-:Y:S01]  /*54b0*/  MUFU.EX2 R206, R44 ;  /* 0x0000002c00ce7308 */ /* 0x000be20000000800 */
[----:B------:R-:W-:Y:S02]  /*54c0*/  PRMT R11, R82, 0x5410, R83 ;  /* 0x00005410520b7816 */ /* 0x000fe40000000053 */
[----:B------:R-:W-:Y:S01]  /*54d0*/  LOP3.LUT R12, R9, 0xff00ff, RZ, 0xc0, !PT ;  /* 0x00ff00ff090c7812 */ /* 0x000fe200078ec0ff */
[----:B------:R1:W2:Y:S01]  /*54e0*/  MUFU.EX2 R197, R46 ;  /* 0x0000002e00c57308 */ /* 0x0002a20000000800 */
[----:B------:R-:W-:-:S02]  /*54f0*/  PRMT R215, R24, 0x7772, RZ ;  /* 0x0000777218d77816 */ /* 0x000fc400000000ff */
[----:B------:R-:W-:Y:S01]  /*5500*/  PRMT R213, R24, 0x7773, RZ ;  /* 0x0000777318d57816 */ /* 0x000fe200000000ff */
[----:B------:R-:W-:Y:S01]  /*5510*/  MUFU.EX2 R54, R54 ;  /* 0x0000003600367308 */ /* 0x000fe20000000800 */
[----:B------:R-:W-:Y:S02]  /*5520*/  LOP3.LUT R7, R28, 0xffff, RZ, 0xc0, !PT ;  /* 0x0000ffff1c077812 */ /* 0x000fe400078ec0ff */
[----:B------:R-:W-:Y:S01]  /*5530*/  LOP3.LUT R9, R2, 0xff, RZ, 0xc0, !PT ;  /* 0x000000ff02097812 */ /* 0x000fe200078ec0ff */
[----:B------:R-:W-:Y:S01]  /*5540*/  MUFU.EX2 R71, R39 ;  /* 0x0000002700477308 */ /* 0x000fe20000000800 */
[C---:B------:R-:W-:Y:S01]  /*5550*/  PRMT R223, R22.reuse, 0x7772, RZ ;  /* 0x0000777216df7816 */ /* 0x040fe200000000ff */
[----:B-----5:R-:W-:Y:S01]  /*5560*/  IMAD.MOV.U32 R44, RZ, RZ, R70 ;  /* 0x000000ffff2c7224 */ /* 0x020fe200078e0046 */
[----:B------:R-:W-:Y:S01]  /*5570*/  PRMT R222, R22, 0x7773, RZ ;  /* 0x0000777316de7816 */ /* 0x000fe200000000ff */
[----:B------:R-:W-:Y:S01]  /*5580*/  MUFU.EX2 R57, R42 ;  /* 0x0000002a00397308 */ /* 0x000fe20000000800 */
[----:B------:R-:W-:Y:S01]  /*5590*/  SHF.R.U32.HI R10, RZ, 0x10, R27 ;  /* 0x00000010ff0a7819 */ /* 0x000fe2000001161b */
[----:B-1----:R-:W-:Y:S01]  /*55a0*/  IMAD.MOV.U32 R46, RZ, RZ, R43 ;  /* 0x000000ffff2e7224 */ /* 0x002fe200078e002b */
[----:B------:R-:W-:-:S02]  /*55b0*/  PRMT R2, R19, 0x5410, R79 ;  /* 0x0000541013027816 */ /* 0x000fc4000000004f */
[----:B------:R-:W-:Y:S02]  /*55c0*/  SHF.R.U32.HI R221, RZ, 0x8, R5 ;  /* 0x00000008ffdd7819 */ /* 0x000fe40000011605 */
[----:B------:R-:W-:Y:S02]  /*55d0*/  SHF.R.U32.HI R245, RZ, 0x8, R6 ;  /* 0x00000008fff57819 */ /* 0x000fe40000011606 */
[----:B------:R-:W-:Y:S02]  /*55e0*/  SHF.R.U32.HI R244, RZ, 0x8, R4 ;  /* 0x00000008fff47819 */ /* 0x000fe40000011604 */
[----:B------:R-:W-:Y:S02]  /*55f0*/  LOP3.LUT R15, R3, 0xff, RZ, 0xc0, !PT ;  /* 0x000000ff030f7812 */ /* 0x000fe400078ec0ff */
[----:B------:R-:W-:Y:S02]  /*5600*/  SHF.R.U32.HI R61, RZ, 0x18, R28 ;  /* 0x00000018ff3d7819 */ /* 0x000fe4000001161c */
[----:B------:R-:W-:-:S02]  /*5610*/  SHF.R.U32.HI R94, RZ, 0x18, R80 ;  /* 0x00000018ff5e7819 */ /* 0x000fc40000011650 */
[----:B------:R-:W-:Y:S02]  /*5620*/  PRMT R4, R14, 0x5410, R78 ;  /* 0x000054100e047816 */ /* 0x000fe4000000004e */
[----:B------:R-:W-:Y:S02]  /*5630*/  PRMT R3, R13, 0x5410, R208 ;  /* 0x000054100d037816 */ /* 0x000fe400000000d0 */
[----:B------:R-:W-:Y:S02]  /*5640*/  LOP3.LUT R6, R11, 0xff00ff, RZ, 0xc0, !PT ;  /* 0x00ff00ff0b067812 */ /* 0x000fe400078ec0ff */
[----:B------:R-:W-:Y:S02]  /*5650*/  LOP3.LUT R5, R16, 0xff, RZ, 0xc0, !PT ;  /* 0x000000ff10057812 */ /* 0x000fe400078ec0ff */
[----:B------:R-:W-:Y:S02]  /*5660*/  LOP3.LUT R77, R31, 0xff, RZ, 0xc0, !PT ;  /* 0x000000ff1f4d7812 */ /* 0x000fe400078ec0ff */
[----:B------:R-:W-:-:S02]  /*5670*/  PRMT R8, R215, 0x5410, R213 ;  /* 0x00005410d7087816 */ /* 0x000fc400000000d5 */
[----:B------:R-:W-:Y:S02]  /*5680*/  SHF.R.U32.HI R209, RZ, 0x8, R7 ;  /* 0x00000008ffd17819 */ /* 0x000fe40000011607 */
[----:B------:R-:W-:Y:S02]  /*5690*/  PRMT R210, R22, 0x7771, RZ ;  /* 0x0000777116d27816 */ /* 0x000fe400000000ff */
[----:B------:R-:W-:Y:S02]  /*56a0*/  LOP3.LUT R33, R28, 0xff, RZ, 0xc0, !PT ;  /* 0x000000ff1c217812 */ /* 0x000fe400078ec0ff */
[----:B------:R-:W-:Y:S02]  /*56b0*/  LOP3.LUT R34, R27, 0xff, RZ, 0xc0, !PT ;  /* 0x000000ff1b227812 */ /* 0x000fe400078ec0ff */
[----:B------:R-:W-:Y:S02]  /*56c0*/  SHF.R.U32.HI R76, RZ, 0x18, R27 ;  /* 0x00000018ff4c7819 */ /* 0x000fe4000001161b */
[----:B------:R-:W-:-:S02]  /*56d0*/  SHF.R.U32.HI R92, RZ, 0x18, R31 ;  /* 0x00000018ff5c7819 */ /* 0x000fc4000001161f */
[----:B------:R-:W-:Y:S02]  /*56e0*/  LOP3.LUT R93, R80, 0xff, RZ, 0xc0, !PT ;  /* 0x000000ff505d7812 */ /* 0x000fe400078ec0ff */
[----:B------:R-:W-:Y:S02]  /*56f0*/  PRMT R17, R223, 0x5410, R222 ;  /* 0x00005410df117816 */ /* 0x000fe400000000de */
[----:B------:R-:W-:Y:S02]  /*5700*/  LOP3.LUT R7, R10, 0xff, RZ, 0xc0, !PT ;  /* 0x000000ff0a077812 */ /* 0x000fe400078ec0ff */
[--C-:B------:R-:W-:Y:S02]  /*5710*/  HSET2.LE.AND R16, R12, R0.reuse, PT ;  /* 0x000000000c107233 */ /* 0x100fe40003803000 */
[----:B------:R-:W-:Y:S02]  /*5720*/  HSET2.LE.AND R12, R2, R0, PT ;  /* 0x00000000020c7233 */ /* 0x000fe40003803000 */
[----:B------:R-:W-:-:S02]  /*5730*/  PRMT R13, R15, 0x5410, R61 ;  /* 0x000054100f0d7816 */ /* 0x000fc4000000003d */
[----:B------:R-:W-:Y:S02]  /*5740*/  PRMT R2, R5, 0x5410, R94 ;  /* 0x0000541005027816 */ /* 0x000fe4000000005e */
[----:B------:R-:W-:Y:S02]  /*5750*/  LOP3.LUT R8, R8, 0xff00ff, RZ, 0xc0, !PT ;  /* 0x00ff00ff08087812 */ /* 0x000fe400078ec0ff */
[--C-:B------:R-:W-:Y:S02]  /*5760*/  HSET2.LE.AND R15, R4, R0.reuse, PT ;  /* 0x00000000040f7233 */ /* 0x100fe40003803000 */
[--C-:B------:R-:W-:Y:S02]  /*5770*/  HSET2.LE.AND R21, R3, R0.reuse, PT ;  /* 0x0000000003157233 */ /* 0x100fe40003803000 */
[----:B------:R-:W-:Y:S02]  /*5780*/  HSET2.LE.AND R14, R6, R0, PT ;  /* 0x00000000060e7233 */ /* 0x000fe40003803000 */
[----:B------:R-:W-:-:S02]  /*5790*/  PRMT R5, R77, 0x5410, R245 ;  /* 0x000054104d057816 */ /* 0x000fc400000000f5 */
[----:B------:R-:W-:Y:S02]  /*57a0*/  LOP3.LUT R11, R17, 0xff00ff, RZ, 0xc0, !PT ;  /* 0x00ff00ff110b7812 */ /* 0x000fe400078ec0ff */
[----:B------:R-:W-:Y:S02]  /*57b0*/  PRMT R10, R18, 0x5410, R210 ;  /* 0x00005410120a7816 */ /* 0x000fe400000000d2 */
[----:B------:R-:W-:Y:S02]  /*57c0*/  PRMT R9, R9, 0x5410, R92 ;  /* 0x0000541009097816 */ /* 0x000fe4000000005c */
[----:B------:R-:W-:Y:S02]  /*57d0*/  PRMT R7, R7, 0x5410, R76 ;  /* 0x0000541007077816 */ /* 0x000fe4000000004c */
[----:B------:R-:W-:Y:S02]  /*57e0*/  PRMT R6, R33, 0x5410, R209 ;  /* 0x0000541021067816 */ /* 0x000fe400000000d1 */
[----:B------:R-:W-:-:S02]  /*57f0*/  PRMT R4, R34, 0x5410, R221 ;  /* 0x0000541022047816 */ /* 0x000fc400000000dd */
[----:B------:R-:W-:Y:S02]  /*5800*/  PRMT R3, R93, 0x5410, R244 ;  /* 0x000054105d037816 */ /* 0x000fe400000000f4 */
[--C-:B------:R-:W-:Y:S02]  /*5810*/  HSET2.LE.AND R23, R8, R0.reuse, PT ;  /* 0x0000000008177233 */ /* 0x100fe40003803000 */
[--C-:B------:R-:W-:Y:S02]  /*5820*/  HSET2.LE.AND R17, R5, R0.reuse, PT ;  /* 0x0000000005117233 */ /* 0x100fe40003803000 */
[--C-:B------:R-:W-:Y:S02]  /*5830*/  HSET2.LE.AND R19, R10, R0.reuse, PT ;  /* 0x000000000a137233 */ /* 0x100fe40003803000 */
[--C-:B------:R-:W-:Y:S02]  /*5840*/  HSET2.LE.AND R30, R11, R0.reuse, PT ;  /* 0x000000000b1e7233 */ /* 0x100fe40003803000 */
[----:B------:R-:W-:-:S02]  /*5850*/  HSET2.LE.AND R8, R6, R0, PT ;  /* 0x0000000006087233 */ /* 0x000fc40003803000 */
[--C-:B------:R-:W-:Y:S02]  /*5860*/  HSET2.LE.AND R13, R13, R0.reuse, PT ;  /* 0x000000000d0d7233 */ /* 0x100fe40003803000 */
[--C-:B------:R-:W-:Y:S02]  /*5870*/  HSET2.LE.AND R18, R9, R0.reuse, PT ;  /* 0x0000000009127233 */ /* 0x100fe40003803000 */
[--C-:B------:R-:W-:Y:S02]  /*5880*/  HSET2.LE.AND R4, R4, R0.reuse, PT ;  /* 0x0000000004047233 */ /* 0x100fe40003803000 */
[--C-:B------:R-:W-:Y:S02]  /*5890*/  HSET2.LE.AND R5, R7, R0.reuse, PT ;  /* 0x0000000007057233 */ /* 0x100fe40003803000 */
[--C-:B------:R-:W-:Y:S02]  /*58a0*/  HSET2.LE.AND R25, R3, R0.reuse, PT ;  /* 0x0000000003197233 */ /* 0x100fe40003803000 */
[----:B------:R-:W-:-:S02]  /*58b0*/  HSET2.LE.AND R29, R2, R0, PT ;  /* 0x00000000021d7233 */ /* 0x000fc40003803000 */
[----:B------:R-:W-:Y:S02]  /*58c0*/  F2FP.BF16.F32.PACK_AB R0, R166, R84 ;  /* 0x00000054a600723e */ /* 0x000fe400000010ff */
[----:B------:R-:W-:Y:S02]  /*58d0*/  F2FP.BF16.F32.PACK_AB R2, R100, R101 ;  /* 0x000000656402723e */ /* 0x000fe400000010ff */
[C---:B------:R-:W-:Y:S02]  /*58e0*/  PRMT R81, R0.reuse, 0x7610, R81 ;  /* 0x0000761000517816 */ /* 0x040fe40000000051 */
[----:B------:R-:W-:Y:S02]  /*58f0*/  PRMT R186, R0, 0x7632, R186 ;  /* 0x0000763200ba7816 */ /* 0x000fe400000000ba */
[----:B------:R-:W-:Y:S02]  /*5900*/  F2FP.BF16.F32.PACK_AB R0, R116, R117 ;  /* 0x000000757400723e */ /* 0x000fe400000010ff */
[----:B------:R-:W-:-:S02]  /*5910*/  F2FP.BF16.F32.PACK_AB R3, R69, R167 ;  /* 0x000000a74503723e */ /* 0x000fc400000010ff */
[C---:B------:R-:W-:Y:S02]  /*5920*/  PRMT R192, R0.reuse, 0x7610, R192 ;  /* 0x0000761000c07816 */ /* 0x040fe400000000c0 */
[----:B------:R-:W-:Y:S02]  /*5930*/  PRMT R189, R0, 0x7632, R189 ;  /* 0x0000763200bd7816 */ /* 0x000fe400000000bd */
[----:B------:R-:W-:Y:S02]  /*5940*/  F2FP.BF16.F32.PACK_AB R0, R35, R68 ;  /* 0x000000442300723e */ /* 0x000fe400000010ff */
[----:B------:R-:W-:Y:S02]  /*5950*/  PRMT R195, R2, 0x7610, R195 ;  /* 0x0000761002c37816 */ /* 0x000fe400000000c3 */
[C---:B------:R-:W-:Y:S02]  /*5960*/  PRMT R187, R0.reuse, 0x7610, R187 ;  /* 0x0000761000bb7816 */ /* 0x040fe400000000bb */
[----:B------:R-:W-:-:S02]  /*5970*/  PRMT R184, R0, 0x7632, R184 ;  /* 0x0000763200b87816 */ /* 0x000fc400000000b8 */
[----:B------:R-:W-:Y:S02]  /*5980*/  F2FP.BF16.F32.PACK_AB R0, R73, R47 ;  /* 0x0000002f4900723e */ /* 0x000fe400000010ff */
[----:B------:R-:W-:Y:S02]  /*5990*/  PRMT R190, R2, 0x7632, R190 ;  /* 0x0000763202be7816 */ /* 0x000fe400000000be */
[C---:B------:R-:W-:Y:S02]  /*59a0*/  PRMT R183, R0.reuse, 0x7632, R183 ;  /* 0x0000763200b77816 */ /* 0x040fe400000000b7 */
[----:B------:R-:W-:Y:S02]  /*59b0*/  PRMT R181, R0, 0x7610, R181 ;  /* 0x0000761000b57816 */ /* 0x000fe400000000b5 */
[----:B------:R-:W-:Y:S02]  /*59c0*/  F2FP.BF16.F32.PACK_AB R0, R40, R70 ;  /* 0x000000462800723e */ /* 0x000fe400000010ff */
[----:B------:R-:W-:-:S02]  /*59d0*/  PRMT R193, R3, 0x7610, R193 ;  /* 0x0000761003c17816 */ /* 0x000fc400000000c1 */
[----:B------:R-:W-:Y:S02]  /*59e0*/  PRMT R191, R3, 0x7632, R191 ;  /* 0x0000763203bf7816 */ /* 0x000fe400000000bf */
[----:B------:R-:W-:Y:S02]  /*59f0*/  F2FP.BF16.F32.PACK_AB R2, R72, R85 ;  /* 0x000000554802723e */ /* 0x000fe400000010ff */
[C---:B------:R-:W-:Y:S02]  /*5a00*/  PRMT R179, R0.reuse, 0x7610, R179 ;  /* 0x0000761000b37816 */ /* 0x040fe400000000b3 */
[----:B------:R-:W-:Y:S02]  /*5a10*/  PRMT R178, R0, 0x7632, R178 ;  /* 0x0000763200b27816 */ /* 0x000fe400000000b2 */
[----:B------:R-:W-:Y:S02]  /*5a20*/  PRMT R0, R193, 0x5410, R191 ;  /* 0x00005410c1007816 */ /* 0x000fe400000000bf */
[----:B------:R-:W-:-:S02]  /*5a30*/  PRMT R188, R2, 0x7632, R188 ;  /* 0x0000763202bc7816 */ /* 0x000fc400000000bc */
[----:B------:R-:W-:Y:S02]  /*5a40*/  PRMT R185, R2, 0x7610, R185 ;  /* 0x0000761002b97816 */ /* 0x000fe400000000b9 */
[----:B------:R-:W-:Y:S02]  /*5a50*/  LOP3.LUT R10, R0, R15, RZ, 0xc0, !PT ;  /* 0x0000000f000a7212 */ /* 0x000fe400078ec0ff */
[----:B------:R-:W-:Y:S01]  /*5a60*/  PRMT R0, R185, 0x5410, R188 ;  /* 0x00005410b9007816 */ /* 0x000fe200000000bc */
[----:B------:R-:W-:Y:S01]  /*5a70*/  MUFU.EX2 R15, R55 ;  /* 0x00000037000f7308 */ /* 0x000fe20000000800 */
[----:B------:R-:W-:Y:S02]  /*5a80*/  F2FP.BF16.F32.PACK_AB R2, R58, R36 ;  /* 0x000000243a02723e */ /* 0x000fe400000010ff */
[----:B------:R-:W-:Y:S02]  /*5a90*/  LOP3.LUT R11, R0, R16, RZ, 0xc0, !PT ;  /* 0x00000010000b7212 */ /* 0x000fe400078ec0ff */
[----:B------:R-:W-:-:S02]  /*5aa0*/  PRMT R0, R187, 0x5410, R184 ;  /* 0x00005410bb007816 */ /* 0x000fc400000000b8 */
[----:B------:R-:W-:Y:S02]  /*5ab0*/  PRMT R182, R2, 0x7610, R182 ;  /* 0x0000761002b67816 */ /* 0x000fe400000000b6 */
[----:B------:R-:W-:Y:S01]  /*5ac0*/  LOP3.LUT R6, R0, R12, RZ, 0xc0, !PT ;  /* 0x0000000c00067212 */ /* 0x000fe200078ec0ff */
[----:B------:R-:W-:Y:S01]  /*5ad0*/  IMAD R12, R97, 0x2, R240 ;  /* 0x00000002610c7824 */ /* 0x000fe200078e02f0 */
[----:B------:R-:W-:Y:S01]  /*5ae0*/  PRMT R0, R181, 0x5410, R183 ;  /* 0x00005410b5007816 */ /* 0x000fe200000000b7 */
[----:B------:R-:W-:Y:S01]  /*5af0*/  LDSM.16.MT88.4 R240, [R240+0xb800] ;  /* 0x00b80000f0f0783b */ /* 0x000fe20000004200 */
[----:B------:R-:W-:Y:S02]  /*5b00*/  PRMT R180, R2, 0x7632, R180 ;  /* 0x0000763202b47816 */ /* 0x000fe400000000b4 */
[----:B------:R-:W-:Y:S01]  /*5b10*/  LOP3.LUT R7, R0, R14, RZ, 0xc0, !PT ;  /* 0x0000000e00077212 */ /* 0x000fe200078ec0ff */
[----:B------:R-:W1:Y:S01]  /*5b20*/  LDSM.16.MT88.4 R200, [R12+0xa000] ;  /* 0x00a000000cc8783b */ /* 0x000e620000004200 */
[----:B------:R-:W-:Y:S01]  /*5b30*/  PRMT R0, R81, 0x5410, R186 ;  /* 0x0000541051007816 */ /* 0x000fe200000000ba */
[----:B------:R-:W-:Y:S01]  /*5b40*/  MUFU.EX2 R14, R56 ;  /* 0x00000038000e7308 */ /* 0x000fe20000000800 */
[----:B----4-:R-:W-:Y:S01]  /*5b50*/  F2FP.BF16.F32.PACK_AB R2, R45, R46 ;  /* 0x0000002e2d02723e */ /* 0x010fe200000010ff */
[----:B------:R-:W-:Y:S01]  /*5b60*/  LDSM.16.MT88.4 R96, [R96+0x1800] ;  /* 0x001800006060783b */ /* 0x000fe20000004200 */
[----:B------:R-:W-:-:S02]  /*5b70*/  LOP3.LUT R8, R0, R8, RZ, 0xc0, !PT ;  /* 0x0000000800087212 */ /* 0x000fc400078ec0ff */
[----:B------:R-:W-:Y:S02]  /*5b80*/  PRMT R0, R196, 0x5410, R194 ;  /* 0x00005410c4007816 */ /* 0x000fe400000000c2 */
[----:B------:R-:W-:Y:S02]  /*5b90*/  PRMT R177, R2, 0x7610, R177 ;  /* 0x0000761002b17816 */ /* 0x000fe400000000b1 */
[----:B------:R-:W-:Y:S02]  /*5ba0*/  LOP3.LUT R9, R0, R13, RZ, 0xc0, !PT ;  /* 0x0000000d00097212 */ /* 0x000fe400078ec0ff */
[----:B------:R-:W-:Y:S01]  /*5bb0*/  PRMT R0, R195, 0x5410, R190 ;  /* 0x00005410c3007816 */ /* 0x000fe200000000be */
[----:B------:R-:W4:Y:S01]  /*5bc0*/  MUFU.EX2 R13, R52 ;  /* 0x00000034000d7308 */ /* 0x000f220000000800 */
[----:B------:R-:W-:Y:S02]  /*5bd0*/  PRMT R175, R2, 0x7632, R175 ;  /* 0x0000763202af7816 */ /* 0x000fe400000000af */
[----:B------:R-:W-:Y:S01]  /*5be0*/  LOP3.LUT R4, R0, R4, RZ, 0xc0, !PT ;  /* 0x0000000400047212 */ /* 0x000fe200078ec0ff */
[----:B--2---:R-:W-:Y:S01]  /*5bf0*/  HMMA.16816.F32.BF16 R152, R8, R48, RZ ;  /* 0x000000300898723c */ /* 0x004fe200000418ff */
[----:B------:R-:W-:-:S02]  /*5c00*/  PRMT R0, R192, 0x5410, R189 ;  /* 0x00005410c0007816 */ /* 0x000fc400000000bd */
[----:B------:R-:W-:Y:S02]  /*5c10*/  F2FP.BF16.F32.PACK_AB R2, R197, R206 ;  /* 0x000000cec502723e */ /* 0x000fe400000010ff */
[----:B------:R-:W-:Y:S02]  /*5c20*/  LOP3.LUT R5, R0, R5, RZ, 0xc0, !PT ;  /* 0x0000000500057212 */ /* 0x000fe400078ec0ff */
[----:B------:R-:W-:Y:S01]  /*5c30*/  F2FP.BF16.F32.PACK_AB R0, R53, R59 ;  /* 0x0000003b3500723e */ /* 0x000fe200000010ff */
[----:B---3--:R-:W-:Y:S01]  /*5c40*/  HMMA.16816.F32.BF16 R144, R8, R64, RZ ;  /* 0x000000400890723c */ /* 0x008fe200000418ff */
[----:B------:R-:W-:Y:S02]  /*5c50*/  PRMT R176, R2, 0x7610, R176 ;  /* 0x0000761002b07816 */ /* 0x000fe400000000b0 */
[C---:B------:R-:W-:Y:S02]  /*5c60*/  PRMT R139, R0.reuse, 0x7610, R139 ;  /* 0x00007610008b7816 */ /* 0x040fe4000000008b */
[----:B------:R-:W-:-:S02]  /*5c70*/  PRMT R138, R0, 0x7632, R138 ;  /* 0x00007632008a7816 */ /* 0x000fc4000000008a */
[----:B----4-:R-:W-:Y:S01]  /*5c80*/  F2FP.BF16.F32.PACK_AB R0, R15, R13 ;  /* 0x0000000d0f00723e */ /* 0x010fe200000010ff */
[C---:B------:R-:W-:Y:S01]  /*5c90*/  HMMA.16816.F32.BF16 R168, R4.reuse, R48, RZ ;  /* 0x0000003004a8723c */ /* 0x040fe200000418ff */
[----:B------:R-:W-:Y:S01]  /*5ca0*/  PRMT R172, R2, 0x7632, R172 ;  /* 0x0000763202ac7816 */ /* 0x000fe200000000ac */
[----:B------:R-:W-:Y:S01]  /*5cb0*/  IMAD.MOV.U32 R48, RZ, RZ, R36 ;  /* 0x000000ffff307224 */ /* 0x000fe200078e0024 */
[C---:B------:R-:W-:Y:S01]  /*5cc0*/  PRMT R31, R0.reuse, 0x7610, R31 ;  /* 0x00007610001f7816 */ /* 0x040fe2000000001f */
[----:B------:R-:W-:Y:S01]  /*5cd0*/  IMAD.MOV.U32 R49, RZ, RZ, R71 ;  /* 0x000000ffff317224 */ /* 0x000fe200078e0047 */
[----:B------:R-:W-:Y:S02]  /*5ce0*/  PRMT R27, R0, 0x7632, R27 ;  /* 0x00007632001b7816 */ /* 0x000fe4000000001b */
[----:B------:R-:W-:Y:S01]  /*5cf0*/  PRMT R0, R176, 0x5410, R172 ;  /* 0x00005410b0007816 */ /* 0x000fe200000000ac */
[----:B------:R-:W-:Y:S01]  /*5d00*/  HMMA.16816.F32.BF16 R160, R4, R64, RZ ;  /* 0x0000004004a0723c */ /* 0x000fe200000418ff */
[----:B------:R-:W-:Y:S01]  /*5d10*/  F2FP.BF16.F32.PACK_AB R2, R14, R54 ;  /* 0x000000360e02723e */ /* 0x000fe200000010ff */
[----:B------:R-:W-:Y:S01]  /*5d20*/  IMAD.MOV.U32 R64, RZ, RZ, R40 ;  /* 0x000000ffff407224 */ /* 0x000fe200078e0028 */
[----:B------:R-:W-:Y:S01]  /*5d30*/  LOP3.LUT R130, R0, R21, RZ, 0xc0, !PT ;  /* 0x0000001500827212 */ /* 0x000fe200078ec0ff */
[----:B------:R-:W-:Y:S01]  /*5d40*/  IMAD.MOV.U32 R65, RZ, RZ, R45 ;  /* 0x000000ffff417224 */ /* 0x000fe200078e002d */
[----:B------:R-:W-:Y:S01]  /*5d50*/  PRMT R0, R139, 0x5410, R138 ;  /* 0x000054108b007816 */ /* 0x000fe2000000008a */
[----:B------:R-:W-:Y:S01]  /*5d60*/  IMAD.MOV.U32 R45, RZ, RZ, R69 ;  /* 0x000000ffff2d7224 */ /* 0x000fe200078e0045 */
[C---:B------:R-:W-:Y:S01]  /*5d70*/  PRMT R137, R2.reuse, 0x7610, R137 ;  /* 0x0000761002897816 */ /* 0x040fe20000000089 */
[----:B-1----:R-:W-:Y:S01]  /*5d80*/  HMMA.16816.F32.BF16 R36, R8, R200, RZ ;  /* 0x000000c80824723c */ /* 0x002fe200000418ff */
[----:B------:R-:W-:Y:S01]  /*5d90*/  PRMT R132, R2, 0x7632, R132 ;  /* 0x0000763202847816 */ /* 0x000fe20000000084 */
[----:B------:R-:W-:Y:S01]  /*5da0*/  IMAD R2, R95, 0x2, R60 ;  /* 0x000000025f027824 */ /* 0x000fe200078e023c */
[----:B------:R-:W-:Y:S01]  /*5db0*/  LOP3.LUT R131, R0, R23, RZ, 0xc0, !PT ;  /* 0x0000001700837212 */ /* 0x000fe200078ec0ff */
[----:B------:R-:W-:Y:S01]  /*5dc0*/  FADD.FTZ R23, R101, R100 ;  /* 0x0000006465177221 */ /* 0x000fe20000010000 */
[----:B------:R-:W-:-:S02]  /*5dd0*/  PRMT R0, R137, 0x5410, R132 ;  /* 0x0000541089007816 */ /* 0x000fc40000000084 */
[----:B------:R-:W-:Y:S01]  /*5de0*/  F2FP.BF16.F32.PACK_AB R3, R57, R71 ;  /* 0x000000473903723e */ /* 0x000fe200000010ff */
[C---:B------:R-:W-:Y:S01]  /*5df0*/  HMMA.16816.F32.BF16 R40, R4.reuse, R200, RZ ;  /* 0x000000c80428723c */ /* 0x040fe200000418ff */
[----:B------:R-:W-:Y:S01]  /*5e00*/  LOP3.LUT R126, R0, R19, RZ, 0xc0, !PT ;  /* 0x00000013007e7212 */ /* 0x000fe200078ec0ff */
[----:B------:R-:W-:Y:S01]  /*5e10*/  IMAD.MOV.U32 R201, RZ, RZ, R15 ;  /* 0x000000ffffc97224 */ /* 0x000fe200078e000f */
[----:B------:R-:W-:Y:S01]  /*5e20*/  PRMT R0, R182, 0x5410, R180 ;  /* 0x00005410b6007816 */ /* 0x000fe200000000b4 */
[----:B------:R-:W-:Y:S01]  /*5e30*/  IMAD.MOV.U32 R200, RZ, RZ, R14 ;  /* 0x000000ffffc87224 */ /* 0x000fe200078e000e */
[----:B------:R-:W-:Y:S01]  /*5e40*/  PRMT R174, R3, 0x7610, R174 ;  /* 0x0000761003ae7816 */ /* 0x000fe200000000ae */
[----:B------:R-:W-:Y:S01]  /*5e50*/  LDSM.16.MT88.4 R216, [R2+0x800] ;  /* 0x0008000002d8783b */ /* 0x000fe20000004200 */
[----:B------:R-:W-:Y:S01]  /*5e60*/  LOP3.LUT R128, R0, R17, RZ, 0xc0, !PT ;  /* 0x0000001100807212 */ /* 0x000fe200078ec0ff */
[----:B------:R-:W-:Y:S01]  /*5e70*/  HMMA.16816.F32.BF16 R88, R4, R232, RZ ;  /* 0x000000e80458723c */ /* 0x000fe200000418ff */
[----:B------:R-:W-:-:S02]  /*5e80*/  PRMT R0, R179, 0x5410, R178 ;  /* 0x00005410b3007816 */ /* 0x000fc400000000b2 */
[----:B------:R-:W-:Y:S01]  /*5e90*/  PRMT R173, R3, 0x7632, R173 ;  /* 0x0000763203ad7816 */ /* 0x000fe200000000ad */
[----:B------:R-:W-:Y:S01]  /*5ea0*/  IMAD R3, R95, 0x2, R12 ;  /* 0x000000025f037824 */ /* 0x000fe200078e020c */
[----:B------:R-:W-:Y:S02]  /*5eb0*/  LOP3.LUT R129, R0, R18, RZ, 0xc0, !PT ;  /* 0x0000001200817212 */ /* 0x000fe400078ec0ff */
[----:B------:R-:W-:Y:S02]  /*5ec0*/  PRMT R0, R31, 0x5410, R27 ;  /* 0x000054101f007816 */ /* 0x000fe4000000001b */
[----:B------:R-:W-:Y:S01]  /*5ed0*/  PRMT R28, R28, 0x7632, R28 ;  /* 0x000076321c1c7816 */ /* 0x000fe2000000001c */
[----:B------:R-:W1:Y:S01]  /*5ee0*/  LDSM.16.MT88.4 R228, [R3+0xa000] ;  /* 0x00a0000003e4783b */ /* 0x000e620000004200 */
[----:B------:R-:W-:Y:S01]  /*5ef0*/  LOP3.LUT R127, R0, R30, RZ, 0xc0, !PT ;  /* 0x0000001e007f7212 */ /* 0x000fe200078ec0ff */
[C---:B------:R-:W-:Y:S01]  /*5f00*/  HMMA.16816.F32.BF16 R144, R128.reuse, R140, R144 ;  /* 0x0000008c8090723c */ /* 0x040fe20000041890 */
[----:B------:R-:W-:Y:S01]  /*5f10*/  PRMT R0, R177, 0x5410, R175 ;  /* 0x00005410b1007816 */ /* 0x000fe200000000af */
[----:B------:R2:W-:Y:S01]  /*5f20*/  LDSM.16.MT88.4 R16, [R3+0xb000] ;  /* 0x00b000000310783b */ /* 0x0005e20000004200 */
[----:B------:R-:W-:Y:S01]  /*5f30*/  LOP3.LUT R28, R28, 0xff, RZ, 0xc0, !PT ;  /* 0x000000ff1c1c7812 */ /* 0x000fe200078ec0ff */
[----:B------:R-:W-:Y:S01]  /*5f40*/  IMAD.MOV.U32 R30, RZ, RZ, R53 ;  /* 0x000000ffff1e7224 */ /* 0x000fe200078e0035 */
[----:B------:R-:W-:Y:S01]  /*5f50*/  LOP3.LUT R124, R0, R25, RZ, 0xc0, !PT ;  /* 0x00000019007c7212 */ /* 0x000fe200078ec0ff */
[----:B------:R-:W-:Y:S01]  /*5f60*/  FADD.FTZ R25, R103, R102 ;  /* 0x0000006667197221 */ /* 0x000fe20000010000 */
[----:B------:R-:W-:Y:S01]  /*5f70*/  PRMT R0, R174, 0x5410, R173 ;  /* 0x00005410ae007816 */ /* 0x000fe200000000ad */
[C---:B------:R-:W-:Y:S01]  /*5f80*/  HMMA.16816.F32.BF16 R36, R128.reuse, R224, R36 ;  /* 0x000000e08024723c */ /* 0x040fe20000041824 */
[----:B------:R-:W-:Y:S01]  /*5f90*/  ISETP.LE.U32.AND P0, PT, R28, UR12, PT ;  /* 0x0000000c1c007c0c */ /* 0x000fe2000bf03070 */
[----:B------:R-:W-:Y:S01]  /*5fa0*/  IMAD.MOV.U32 R28, RZ, RZ, R46 ;  /* 0x000000ffff1c7224 */ /* 0x000fe200078e002e */
[----:B------:R-:W-:Y:S01]  /*5fb0*/  LOP3.LUT R125, R0, R29, RZ, 0xc0, !PT ;  /* 0x0000001d007d7212 */ /* 0x000fe200078ec0ff */
[----:B------:R-:W-:Y:S01]  /*5fc0*/  IMAD.MOV.U32 R29, RZ, RZ, R13 ;  /* 0x000000ffff1d7224 */ /* 0x000fe200078e000d */
[----:B------:R-:W-:Y:S01]  /*5fd0*/  LOP3.LUT R0, R211, 0x30, RZ, 0xc0, !PT ;  /* 0x00000030d3007812 */ /* 0x000fe200078ec0ff */
[----:B------:R-:W3:Y:S01]  /*5fe0*/  LDSM.16.MT88.4 R12, [R12+0xb000] ;  /* 0x00b000000c0c783b */ /* 0x000ee20000004200 */
[----:B------:R-:W-:Y:S01]  /*5ff0*/  ISETP.LE.U32.AND P4, PT, R33, UR12, PT ;  /* 0x0000000c21007c0c */ /* 0x000fe2000bf83070 */
[----:B------:R-:W-:Y:S01]  /*6000*/  HMMA.16816.F32.BF16 R152, R128, R148, R152 ;  /* 0x000000948098723c */ /* 0x000fe20000041898 */
[----:B------:R-:W-:-:S02]  /*6010*/  LEA.HI R0, R105, R0, RZ, 0x1e ;  /* 0x0000000069007211 */ /* 0x000fc400078ff0ff */
[----:B------:R-:W-:Y:S02]  /*6020*/  ISETP.LE.U32.AND P5, PT, R61, UR12, PT ;  /* 0x0000000c3d007c0c */ /* 0x000fe4000bfa3070 */
[----:B------:R-:W-:Y:S01]  /*6030*/  ISETP.GT.U32.AND P1, PT, R63, UR12, PT ;  /* 0x0000000c3f007c0c */ /* 0x000fe2000bf24070 */
[----:B------:R-:W-:Y:S02]  /*6040*/  @!P0 HFMA2.BF16_V2 R95, -RZ.H0_H0, RZ.H0_H0, -R196.H0_H0 ;  /* 0x200000ffff5f8231 */ /* 0x000fe400003409c4 */
[----:B------:R-:W-:Y:S01]  /*6050*/  IMAD R21, R0, UR27, R104 ;  /* 0x0000001b00157c24 */ /* 0x000fe2000f8e0268 */
[----:B------:R-:W-:Y:S01]  /*6060*/  PRMT R0, R27, 0x7632, R0 ;  /* 0x000076321b007816 */ /* 0x000fe20000000000 */
[C---:B------:R-:W-:Y:S01]  /*6070*/  HMMA.16816.F32.BF16 R160, R124.reuse, R140, R160 ;  /* 0x0000008c7ca0723c */ /* 0x040fe200000418a0 */
[----:B------:R-:W-:Y:S01]  /*6080*/  IMAD.MOV.U32 R141, RZ, RZ, R54 ;  /* 0x000000ffff8d7224 */ /* 0x000fe200078e0036 */
[----:B------:R-:W-:Y:S01]  /*6090*/  @!P0 PRMT R196, R95, 0x5410, RZ ;  /* 0x000054105fc48816 */ /* 0x000fe200000000ff */
[----:B------:R-:W-:Y:S01]  /*60a0*/  @!P4 HFMA2.BF16_V2 R108, -RZ.H0_H0, RZ.H0_H0, -R81.H0_H0 ;  /* 0x200000ffff6cc231 */ /* 0x000fe20000340951 */
[----:B------:R-:W-:Y:S01]  /*60b0*/  ISETP.GT.U32.AND P0, PT, R62, UR12, PT ;  /* 0x0000000c3e007c0c */ /* 0x000fe2000bf04070 */
[----:B------:R-:W-:Y:S01]  /*60c0*/  IMAD.MOV.U32 R140, RZ, RZ, R59 ;  /* 0x000000ffff8c7224 */ /* 0x000fe200078e003b */
[----:B------:R-:W-:Y:S01]  /*60d0*/  LOP3.LUT R0, R0, 0xff, RZ, 0xc0, !PT ;  /* 0x000000ff00007812 */ /* 0x000fe200078ec0ff */
[----:B------:R-:W-:Y:S01]  /*60e0*/  @!P5 HFMA2.BF16_V2 R110, -RZ.H0_H0, RZ.H0_H0, -R194.H0_H0 ;  /* 0x200000ffff6ed231 */ /* 0x000fe200003409c2 */
[----:B------:R-:W-:Y:S01]  /*60f0*/  @!P4 PRMT R81, R108, 0x5410, RZ ;  /* 0x000054106c51c816 */ /* 0x000fe200000000ff */
[C---:B------:R-:W-:Y:S01]  /*6100*/  HMMA.16816.F32.BF16 R40, R124.reuse, R224, R40 ;  /* 0x000000e07c28723c */ /* 0x040fe20000041828 */
[----:B------:R-:W-:Y:S01]  /*6110*/  ISETP.LE.U32.AND P4, PT, R34, UR12, PT ;  /* 0x0000000c22007c0c */ /* 0x000fe2000bf83070 */
[----:B------:R-:W-:Y:S01]  /*6120*/  IMAD.MOV.U32 R225, RZ, RZ, R58 ;  /* 0x000000ffffe17224 */ /* 0x000fe200078e003a */
[----:B------:R-:W-:Y:S01]  /*6130*/  @!P5 PRMT R194, R110, 0x5410, RZ ;  /* 0x000054106ec2d816 */ /* 0x000fe200000000ff */
[----:B------:R-:W-:Y:S01]  /*6140*/  IMAD.MOV.U32 R224, RZ, RZ, R57 ;  /* 0x000000ffffe07224 */ /* 0x000fe200078e0039 */
[----:B------:R-:W-:Y:S01]  /*6150*/  ISETP.LE.U32.AND P5, PT, R0, UR12, PT ;  /* 0x0000000c00007c0c */ /* 0x000fe2000bfa3070 */
[----:B------:R-:W-:Y:S01]  /*6160*/  @P1 HFMA2.BF16_V2 R158, -RZ.H0_H0, RZ.H0_H0, -R188.H0_H0 ;  /* 0x200000ffff9e1231 */ /* 0x000fe200003409bc */
[----:B------:R-:W-:Y:S01]  /*6170*/  PRMT R20, R20, 0x7770, RZ ;  /* 0x0000777014147816 */ /* 0x000fe200000000ff */
[----:B------:R-:W-:Y:S01]  /*6180*/  @P0 HFMA2.BF16_V2 R164, -RZ.H0_H0, RZ.H0_H0, -R185.H0_H0 ;  /* 0x200000ffffa40231 */ /* 0x000fe200003409b9 */
[----:B------:R-:W-:Y:S01]  /*6190*/  HMMA.16816.F32.BF16 R168, R124, R148, R168 ;  /* 0x000000947ca8723c */ /* 0x000fe200000418a8 */
[----:B------:R-:W-:Y:S01]  /*61a0*/  IMAD.MOV.U32 R148, RZ, RZ, R73 ;  /* 0x000000ffff947224 */ /* 0x000fe200078e0049 */
[----:B------:R-:W-:Y:S01]  /*61b0*/  ISETP.LE.U32.AND P3, PT, R20, UR12, PT ;  /* 0x0000000c14007c0c */ /* 0x000fe2000bf63070 */
[----:B------:R-:W-:Y:S01]  /*61c0*/  IMAD.MOV.U32 R149, RZ, RZ, R35 ;  /* 0x000000ffff957224 */ /* 0x000fe200078e0023 */
[----:B------:R-:W-:Y:S01]  /*61d0*/  @P0 PRMT R185, R164, 0x5410, RZ ;  /* 0x00005410a4b90816 */ /* 0x000fe200000000ff */
[----:B------:R-:W-:Y:S01]  /*61e0*/  @!P4 HFMA2.BF16_V2 R109, -RZ.H0_H0, RZ.H0_H0, -R195.H0_H0 ;  /* 0x200000ffff6dc231 */ /* 0x000fe200003409c3 */
[----:B------:R-:W-:Y:S01]  /*61f0*/  ISETP.GT.U32.AND P0, PT, R83, UR12, PT ;  /* 0x0000000c53007c0c */ /* 0x000fe2000bf04070 */
[----:B------:R4:W5:Y:S01]  /*6200*/  LDSM.16.MT88.4 R32, [R2+0x1800] ;  /* 0x001800000220783b */ /* 0x0009620000004200 */
[----:B-1----:R-:W-:Y:S01]  /*6210*/  HMMA.16816.F32.BF16 R52, R8, R228, RZ ;  /* 0x000000e40834723c */ /* 0x002fe200000418ff */
[----:B------:R-:W-:Y:S01]  /*6220*/  @!P5 HFMA2.BF16_V2 R157, -RZ.H0_H0, RZ.H0_H0, -R192.H0_H0 ;  /* 0x200000ffff9dd231 */ /* 0x000fe200003409c0 */
[----:B------:R-:W-:Y:S01]  /*6230*/  @!P4 PRMT R195, R109, 0x5410, RZ ;  /* 0x000054106dc3c816 */ /* 0x000fe200000000ff */
[----:B--2---:R-:W-:Y:S01]  /*6240*/  FADD.FTZ R3, R117, R116 ;  /* 0x0000007475037221 */ /* 0x004fe20000010000 */
[----:B------:R-:W-:-:S02]  /*6250*/  ISETP.GT.U32.AND P4, PT, R78, UR12, PT ;  /* 0x0000000c4e007c0c */ /* 0x000fc4000bf84070 */
[----:B------:R-:W-:Y:S01]  /*6260*/  @P1 PRMT R188, R158, 0x5410, RZ ;  /* 0x000054109ebc1816 */ /* 0x000fe200000000ff */
[----:B------:R-:W-:Y:S01]  /*6270*/  @!P3 HFMA2.BF16_V2 R165, -RZ.H0_H0, RZ.H0_H0, -R193.H0_H0 ;  /* 0x200000ffffa5b231 */ /* 0x000fe200003409c1 */
[-C--:B---3--:R-:W-:Y:S01]  /*6280*/  HMMA.16816.F32.BF16 R100, R8, R12.reuse, RZ ;  /* 0x0000000c0864723c */ /* 0x088fe200000418ff */
[----:B------:R-:W-:Y:S02]  /*6290*/  ISETP.GT.U32.AND P1, PT, R79, UR12, PT ;  /* 0x0000000c4f007c0c */ /* 0x000fe4000bf24070 */
[----:B------:R-:W-:Y:S02]  /*62a0*/  @!P5 PRMT R192, R157, 0x5410, RZ ;  /* 0x000054109dc0d816 */ /* 0x000fe400000000ff */
[----:B------:R-:W-:Y:S02]  /*62b0*/  ISETP.LE.U32.AND P5, PT, R76, UR12, PT ;  /* 0x0000000c4c007c0c */ /* 0x000fe4000bfa3070 */
[----:B------:R-:W-:Y:S01]  /*62c0*/  PRMT R26, R26, 0x7770, RZ ;  /* 0x000077701a1a7816 */ /* 0x000fe200000000ff */
[----:B------:R-:W-:Y:S01]  /*62d0*/  HMMA.16816.F32.BF16 R104, R4, R12, RZ ;  /* 0x0000000c0468723c */ /* 0x000fe200000418ff */
[----:B------:R1:W2:Y:S01]  /*62e0*/  LDL.LU.S16 R12, [R1+0x18] ;  /* 0x00001800010c7983 */ /* 0x0002a20000300600 */
[----:B------:R-:W-:Y:S01]  /*62f0*/  @P4 HFMA2.BF16_V2 R156, -RZ.H0_H0, RZ.H0_H0, -R191.H0_H0 ;  /* 0x200000ffff9c4231 */ /* 0x000fe200003409bf */
[----:B------:R-:W-:-:S02]  /*6300*/  @!P3 PRMT R193, R165, 0x5410, RZ ;  /* 0x00005410a5c1b816 */ /* 0x000fc400000000ff */
[----:B------:R1:W3:Y:S03]  /*6310*/  LDL.LU.S16 R83, [R1+0x14] ;  /* 0x0000140001537983 */ /* 0x0002e60000300600 */
[----:B------:R-:W-:Y:S01]  /*6320*/  HMMA.16816.F32.BF16 R56, R4, R228, RZ ;  /* 0x000000e40438723c */ /* 0x000fe200000418ff */
[----:B------:R-:W-:Y:S01]  /*6330*/  IMAD.MOV.U32 R229, RZ, RZ, R72 ;  /* 0x000000ffffe57224 */ /* 0x000fe200078e0048 */
[----:B------:R-:W-:Y:S01]  /*6340*/  @P4 PRMT R191, R156, 0x5410, RZ ;  /* 0x000054109cbf4816 */ /* 0x000fe200000000ff */
[----:B------:R-:W-:Y:S01]  /*6350*/  IMAD.MOV.U32 R228, RZ, RZ, R68 ;  /* 0x000000ffffe47224 */ /* 0x000fe200078e0044 */
[----:B------:R-:W-:Y:S01]  /*6360*/  ISETP.GT.U32.AND P4, PT, R82, UR12, PT ;  /* 0x0000000c52007c0c */ /* 0x000fe2000bf84070 */
[----:B------:R-:W-:Y:S01]  /*6370*/  @P1 HFMA2.BF16_V2 R159, -RZ.H0_H0, RZ.H0_H0, -R184.H0_H0 ;  /* 0x200000ffff9f1231 */ /* 0x000fe200003409b8 */
[----:B------:R-:W-:Y:S01]  /*6380*/  ISETP.LE.U32.AND P3, PT, R26, UR12, PT ;  /* 0x0000000c1a007c0c */ /* 0x000fe2000bf63070 */
[----:B------:R-:W-:Y:S01]  /*6390*/  @!P5 HFMA2.BF16_V2 R111, -RZ.H0_H0, RZ.H0_H0, -R189.H0_H0 ;  /* 0x200000ffff6fd231 */ /* 0x000fe200003409bd */
[----:B------:R-:W-:Y:S01]  /*63a0*/  HMMA.16816.F32.BF16 R68, R8, R236, RZ ;  /* 0x000000ec0844723c */ /* 0x000fe200000418ff */
[----:B------:R-:W-:-:S07]  /*63b0*/  @P0 HFMA2.BF16_V2 R248, -RZ.H0_H0, RZ.H0_H0, -R183.H0_H0 ;  /* 0x200000fffff80231 */ /* 0x000fce00003409b7 */
[----:B------:R-:W-:Y:S01]  /*63c0*/  HMMA.16816.F32.BF16 R72, R4, R236, RZ ;  /* 0x000000ec0448723c */ /* 0x000fe200000418ff */
[----:B------:R-:W-:Y:S02]  /*63d0*/  IMAD.MOV.U32 R237, RZ, RZ, R85 ;  /* 0x000000ffffed7224 */ /* 0x000fe400078e0055 */
[----:B------:R-:W-:Y:S02]  /*63e0*/  @P4 HFMA2.BF16_V2 R247, -RZ.H0_H0, RZ.H0_H0, -R181.H0_H0 ;  /* 0x200000fffff74231 */ /* 0x000fe400003409b5 */
[----:B------:R-:W-:Y:S01]  /*63f0*/  IMAD.MOV.U32 R236, RZ, RZ, R84 ;  /* 0x000000ffffec7224 */ /* 0x000fe200078e0054 */
[----:B------:R-:W-:Y:S01]  /*6400*/  @P1 PRMT R184, R159, 0x5410, RZ ;  /* 0x000054109fb81816 */ /* 0x000fe200000000ff */
[----:B------:R-:W-:Y:S01]  /*6410*/  FADD.FTZ R0, R237, R25 ;  /* 0x00000019ed007221 */ /* 0x000fe20000010000 */
[----:B------:R-:W-:Y:S01]  /*6420*/  FADD.FTZ R26, R47, R3 ;  /* 0x000000032f1a7221 */ /* 0x000fe20000010000 */
[----:B----4-:R-:W-:Y:S01]  /*6430*/  FADD.FTZ R2, R236, R166 ;  /* 0x000000a6ec027221 */ /* 0x010fe20000010000 */
[----:B------:R-:W-:Y:S01]  /*6440*/  HMMA.16816.F32.BF16 R84, R8, R232, RZ ;  /* 0x000000e80854723c */ /* 0x000fe200000418ff */
[----:B------:R-:W-:Y:S01]  /*6450*/  FADD.FTZ R20, R228, R23 ;  /* 0x00000017e4147221 */ /* 0x000fe20000010000 */
[----:B------:R-:W-:Y:S01]  /*6460*/  @!P5 PRMT R189, R111, 0x5410, RZ ;  /* 0x000054106fbdd816 */ /* 0x000fe200000000ff */
[----:B------:R-:W-:Y:S01]  /*6470*/  FADD.FTZ R25, R167, R2 ;  /* 0x00000002a7197221 */ /* 0x000fe20000010000 */
[----:B------:R1:W4:Y:S04]  /*6480*/  LDL.LU.S16 R82, [R1+0xc] ;  /* 0x00000c0001527983 */ /* 0x0003280000300600 */
[----:B------:R-:W-:Y:S01]  /*6490*/  HMMA.16816.F32.BF16 R68, R128, R240, R68 ;  /* 0x000000f08044723c */ /* 0x000fe20000041844 */
[----:B------:R-:W-:Y:S01]  /*64a0*/  ISETP.LE.U32.AND P1, PT, R92, UR12, PT ;  /* 0x0000000c5c007c0c */ /* 0x000fe2000bf23070 */
[----:B------:R-:W-:-:S06]  /*64b0*/  FADD.FTZ R23, R229, R0 ;  /* 0x00000000e5177221 */ /* 0x000fcc0000010000 */
[----:B------:R-:W-:Y:S01]  /*64c0*/  HMMA.16816.F32.BF16 R72, R124, R240, R72 ;  /* 0x000000f07c48723c */ /* 0x000fe20000041848 */
[----:B------:R-:W-:Y:S02]  /*64d0*/  IMAD.MOV.U32 R241, RZ, RZ, R48 ;  /* 0x000000fffff17224 */ /* 0x000fe400078e0030 */
[----:B------:R-:W-:Y:S01]  /*64e0*/  IMAD.MOV.U32 R240, RZ, RZ, R49 ;  /* 0x000000fffff07224 */ /* 0x000fe200078e0031 */
[----:B------:R-:W-:Y:S01]  /*64f0*/  @P0 PRMT R183, R248, 0x5410, RZ ;  /* 0x00005410f8b70816 */ /* 0x000fe200000000ff */
[----:B------:R-:W-:-:S03]  /*6500*/  IMAD.MOV.U32 R228, RZ, RZ, R224 ;  /* 0x000000ffffe47224 */ /* 0x000fc600078e00e0 */
[----:B------:R-:W-:Y:S01]  /*6510*/  HMMA.16816.F32.BF16 R164, R4, R50, RZ ;  /* 0x0000003204a4723c */ /* 0x000fe200000418ff */
[----:B------:R-:W-:Y:S01]  /*6520*/  @P4 PRMT R181, R247, 0x5410, RZ ;  /* 0x00005410f7b54816 */ /* 0x000fe200000000ff */
[----:B------:R-:W-:Y:S01]  /*6530*/  IMAD.MOV.U32 R229, RZ, RZ, R225 ;  /* 0x000000ffffe57224 */ /* 0x000fe200078e00e1 */
[----:B------:R-:W-:Y:S01]  /*6540*/  ISETP.LE.U32.AND P5, PT, R77, UR12, PT ;  /* 0x0000000c4d007c0c */ /* 0x000fe2000bfa3070 */
[----:B------:R-:W-:-:S04]  /*6550*/  IMAD.MOV.U32 R224, RZ, RZ, R140 ;  /* 0x000000ffffe07224 */ /* 0x000fc800078e008c */
[----:B------:R-:W-:Y:S01]  /*6560*/  HMMA.16816.F32.BF16 R52, R128, R216, R52 ;  /* 0x000000d88034723c */ /* 0x000fe20000041834 */
[----:B------:R-:W-:Y:S01]  /*6570*/  ISETP.LE.U32.AND P0, PT, R93, UR12, PT ;  /* 0x0000000c5d007c0c */ /* 0x000fe2000bf03070 */
[----:B------:R-:W-:Y:S01]  /*6580*/  IMAD.MOV.U32 R225, RZ, RZ, R141 ;  /* 0x000000ffffe17224 */ /* 0x000fe200078e008d */
[----:B------:R-:W-:-:S05]  /*6590*/  ISETP.LE.U32.AND P4, PT, R94, UR12, PT ;  /* 0x0000000c5e007c0c */ /* 0x000fca000bf83070 */
[----:B------:R-:W-:Y:S01]  /*65a0*/  HMMA.16816.F32.BF16 R56, R124, R216, R56 ;  /* 0x000000d87c38723c */ /* 0x000fe20000041838 */
[----:B------:R-:W-:Y:S02]  /*65b0*/  IMAD.MOV.U32 R216, RZ, RZ, R64 ;  /* 0x000000ffffd87224 */ /* 0x000fe400078e0040 */
[----:B------:R-:W-:-:S05]  /*65c0*/  IMAD.MOV.U32 R217, RZ, RZ, R65 ;  /* 0x000000ffffd97224 */ /* 0x000fca00078e0041 */
[----:B------:R-:W-:Y:S08]  /*65d0*/  HMMA.16816.F32.BF16 R48, R8, R50, RZ ;  /* 0x000000320830723c */ /* 0x000ff000000418ff */
[----:B------:R-:W-:Y:S08]  /*65e0*/  HMMA.16816.F32.BF16 R156, R4, R66, RZ ;  /* 0x00000042049c723c */ /* 0x000ff000000418ff */
[-C--:B------:R-:W-:Y:S08]  /*65f0*/  HMMA.16816.F32.BF16 R116, R8, R16.reuse, RZ ;  /* 0x000000100874723c */ /* 0x080ff000000418ff */
[----:B------:R-:W-:Y:S08]  /*6600*/  HMMA.16816.F32.BF16 R120, R4, R16, RZ ;  /* 0x000000100478723c */ /* 0x000ff000000418ff */
[----:B------:R-:W-:Y:S08]  /*6610*/  HMMA.16816.F32.BF16 R64, R8, R66, RZ ;  /* 0x000000420840723c */ /* 0x000ff000000418ff */
[-C--:B------:R-:W-:Y:S08]  /*6620*/  HMMA.16816.F32.BF16 R84, R128, R96.reuse, R84 ;  /* 0x000000608054723c */ /* 0x080ff00000041854 */
[----:B------:R-:W-:Y:S01]  /*6630*/  HMMA.16816.F32.BF16 R88, R124, R96, R88 ;  /* 0x000000607c58723c */ /* 0x000fe20000041858 */
[----:B------:R-:W-:-:S02]  /*6640*/  IMAD.MOV.U32 R96, RZ, RZ, R44 ;  /* 0x000000ffff607224 */ /* 0x000fc400078e002c */
[----:B------:R-:W-:-:S05]  /*6650*/  IMAD.MOV.U32 R97, RZ, RZ, R45 ;  /* 0x000000ffff617224 */ /* 0x000fca00078e002d */
[C---:B------:R-:W-:Y:S08]  /*6660*/  HMMA.16816.F32.BF16 R44, R4.reuse, R202, RZ ;  /* 0x000000ca042c723c */ /* 0x040ff000000418ff */
[C---:B------:R-:W-:Y:S08]  /*6670*/  HMMA.16816.F32.BF16 R60, R4.reuse, R230, RZ ;  /* 0x000000e6043c723c */ /* 0x040ff000000418ff */
[C---:B------:R-:W-:Y:S08]  /*6680*/  HMMA.16816.F32.BF16 R76, R4.reuse, R238, RZ ;  /* 0x000000ee044c723c */ /* 0x040ff000000418ff */
[C---:B------:R-:W-:Y:S08]  /*6690*/  HMMA.16816.F32.BF16 R92, R4.reuse, R234, RZ ;  /* 0x000000ea045c723c */ /* 0x040ff000000418ff */
[C---:B------:R-:W-:Y:S08]  /*66a0*/  HMMA.16816.F32.BF16 R108, R4.reuse, R14, RZ ;  /* 0x0000000e046c723c */ /* 0x040ff000000418ff */
[----:B------:R-:W-:Y:S08]  /*66b0*/  HMMA.16816.F32.BF16 R4, R4, R18, RZ ;  /* 0x000000120404723c */ /* 0x000ff000000418ff */
[-C--:B------:R-:W-:Y:S08]  /*66c0*/  HMMA.16816.F32.BF16 R100, R128, R112.reuse, R100 ;  /* 0x000000708064723c */ /* 0x080ff00000041864 */
[----:B------:R-:W-:Y:S01]  /*66d0*/  HMMA.16816.F32.BF16 R104, R124, R112, R104 ;  /* 0x000000707c68723c */ /* 0x000fe20000041868 */
[----:B------:R-:W-:-:S02]  /*66e0*/  IMAD.MOV.U32 R113, RZ, RZ, R148 ;  /* 0x000000ffff717224 */ /* 0x000fc400078e0094 */
[----:B------:R-:W-:-:S05]  /*66f0*/  IMAD.MOV.U32 R112, RZ, RZ, R149 ;  /* 0x000000ffff707224 */ /* 0x000fca00078e0095 */
[-C--:B------:R-:W-:Y:S08]  /*6700*/  HMMA.16816.F32.BF16 R164, R124, R150.reuse, R164 ;  /* 0x000000967ca4723c */ /* 0x080ff000000418a4 */
[----:B------:R-:W-:Y:S08]  /*6710*/  HMMA.16816.F32.BF16 R148, R128, R150, R48 ;  /* 0x000000968094723c */ /* 0x000ff00000041830 */
[----:B------:R-:W-:Y:S08]  /*6720*/  HMMA.16816.F32.BF16 R156, R124, R142, R156 ;  /* 0x0000008e7c9c723c */ /* 0x000ff0000004189c */
[----:B------:R-:W-:Y:S08]  /*6730*/  HMMA.16816.F32.BF16 R48, R8, R202, RZ ;  /* 0x000000ca0830723c */ /* 0x000ff000000418ff */
[-C--:B-----5:R-:W-:Y:S08]  /*6740*/  HMMA.16816.F32.BF16 R116, R128, R32.reuse, R116 ;  /* 0x000000208074723c */ /* 0x0a0ff00000041874 */
[----:B------:R-:W-:Y:S01]  /*6750*/  HMMA.16816.F32.BF16 R120, R124, R32, R120 ;  /* 0x000000207c78723c */ /* 0x000fe20000041878 */
[----:B------:R1:W5:Y:S07]  /*6760*/  LDL.LU.S16 R33, [R1+0x1c] ;  /* 0x00001c0001217983 */ /* 0x00036e0000300600 */
[----:B------:R-:W-:Y:S08]  /*6770*/  HMMA.16816.F32.BF16 R140, R128, R142, R64 ;  /* 0x0000008e808c723c */ /* 0x000ff00000041840 */
[C---:B------:R-:W-:Y:S08]  /*6780*/  HMMA.16816.F32.BF16 R64, R8.reuse, R230, RZ ;  /* 0x000000e60840723c */ /* 0x040ff000000418ff */
[C---:B------:R-:W-:Y:S08]  /*6790*/  HMMA.16816.F32.BF16 R236, R8.reuse, R238, RZ ;  /* 0x000000ee08ec723c */ /* 0x040ff000000418ff */
[C---:B------:R-:W-:Y:S08]  /*67a0*/  HMMA.16816.F32.BF16 R232, R8.reuse, R234, RZ ;  /* 0x000000ea08e8723c */ /* 0x040ff000000418ff */
[----:B------:R-:W-:Y:S08]  /*67b0*/  HMMA.16816.F32.BF16 R16, R8, R18, RZ ;  /* 0x000000120810723c */ /* 0x000ff000000418ff */
[----:B------:R-:W-:Y:S01]  /*67c0*/  HMMA.16816.F32.BF16 R44, R124, R226, R44 ;  /* 0x000000e27c2c723c */ /* 0x000fe2000004182c */
[----:B--2---:R-:W-:-:S07]  /*67d0*/  @!P1 HFMA2.BF16_V2 R12, -RZ.H0_H0, RZ.H0_H0, -R178.H0_H0 ;  /* 0x200000ffff0c9231 */ /* 0x004fce00003409b2 */
[----:B------:R-:W-:Y:S01]  /*67e0*/  HMMA.16816.F32.BF16 R60, R124, R218, R60 ;  /* 0x000000da7c3c723c */ /* 0x000fe2000004183c */
[----:B---3--:R-:W-:Y:S01]  /*67f0*/  @!P0 HFMA2.BF16_V2 R83, -RZ.H0_H0, RZ.H0_H0, -R177.H0_H0 ;  /* 0x200000ffff538231 */ /* 0x008fe200003409b1 */
[----:B------:R-:W-:-:S06]  /*6800*/  PRMT R202, R12, 0x7610, R202 ;  /* 0x000076100cca7816 */ /* 0x000fcc00000000ca */
[----:B------:R-:W-:Y:S01]  /*6810*/  HMMA.16816.F32.BF16 R12, R8, R14, RZ ;  /* 0x0000000e080c723c */ /* 0x000fe200000418ff */
[----:B------:R1:W2:Y:S07]  /*6820*/  LDL.LU.S16 R11, [R1+0x8] ;  /* 0x00000800010b7983 */ /* 0x0002ae0000300600 */
[C---:B------:R-:W-:Y:S08]  /*6830*/  HMMA.16816.F32.BF16 R76, R124.reuse, R242, R76 ;  /* 0x000000f27c4c723c */ /* 0x040ff0000004184c */
[C---:B------:R-:W-:Y:S08]  /*6840*/  HMMA.16816.F32.BF16 R92, R124.reuse, R98, R92 ;  /* 0x000000627c5c723c */ /* 0x040ff0000004185c */
[C---:B------:R-:W-:Y:S08]  /*6850*/  HMMA.16816.F32.BF16 R108, R124.reuse, R114, R108 ;  /* 0x000000727c6c723c */ /* 0x040ff0000004186c */
[----:B------:R-:W-:Y:S01]  /*6860*/  HMMA.16816.F32.BF16 R124, R124, R34, R4 ;  /* 0x000000227c7c723c */ /* 0x000fe20000041804 */
[----:B------:R-:W-:-:S04]  /*6870*/  PRMT R6, R83, 0x7610, R6 ;  /* 0x0000761053067816 */ /* 0x000fc80000000006 */
[----:B------:R-:W-:Y:S02]  /*6880*/  @!P0 PRMT R177, R6, 0x5410, RZ ;  /* 0x0000541006b18816 */ /* 0x000fe400000000ff */
[----:B------:R1:W3:Y:S01]  /*6890*/  LDL.LU.S16 R6, [R1+0x10] ;  /* 0x0000100001067983 */ /* 0x0002e20000300600 */
[----:B------:R-:W-:Y:S01]  /*68a0*/  @!P3 HFMA2.BF16_V2 R246, -RZ.H0_H0, RZ.H0_H0, -R187.H0_H0 ;  /* 0x200000fffff6b231 */ /* 0x000fe200003409bb */
[----:B------:R-:W-:-:S04]  /*68b0*/  PRMT R0, R24, 0x7770, RZ ;  /* 0x0000777018007816 */ /* 0x000fc800000000ff */
[----:B------:R-:W-:Y:S02]  /*68c0*/  @!P3 PRMT R187, R246, 0x5410, RZ ;  /* 0x00005410f6bbb816 */ /* 0x000fe400000000ff */
[----:B------:R-:W-:Y:S02]  /*68d0*/  ISETP.LE.U32.AND P3, PT, R0, UR12, PT ;  /* 0x0000000c00007c0c */ /* 0x000fe4000bf63070 */
[----:B------:R-:W-:Y:S01]  /*68e0*/  PRMT R0, R31, 0x7632, R0 ;  /* 0x000076321f007816 */ /* 0x000fe20000000000 */
[----:B------:R-:W-:-:S03]  /*68f0*/  @!P5 HFMA2.BF16_V2 R249, -RZ.H0_H0, RZ.H0_H0, -R182.H0_H0 ;  /* 0x200000fffff9d231 */ /* 0x000fc600003409b6 */
[----:B------:R-:W-:Y:S02]  /*6900*/  LOP3.LUT R0, R0, 0xff, RZ, 0xc0, !PT ;  /* 0x000000ff00007812 */ /* 0x000fe400078ec0ff */
[----:B------:R-:W-:Y:S02]  /*6910*/  @!P5 PRMT R182, R249, 0x5410, RZ ;  /* 0x00005410f9b6d816 */ /* 0x000fe400000000ff */
[----:B------:R-:W-:-:S13]  /*6920*/  ISETP.LE.U32.AND P5, PT, R0, UR12, PT ;  /* 0x0000000c00007c0c */ /* 0x000fda000bfa3070 */
[----:B------:R-:W-:-:S05]  /*6930*/  @!P5 HFMA2.BF16_V2 R250, -RZ.H0_H0, RZ.H0_H0, -R179.H0_H0 ;  /* 0x200000fffffad231 */ /* 0x000fca00003409b3 */
[----:B------:R-:W-:Y:S02]  /*6940*/  @!P5 PRMT R179, R250, 0x5410, RZ ;  /* 0x00005410fab3d816 */ /* 0x000fe400000000ff */
[----:B------:R-:W-:Y:S01]  /*6950*/  ISETP.GT.U32.AND P5, PT, R208, UR12, PT ;  /* 0x0000000cd0007c0c */ /* 0x000fe2000bfa4070 */
[----:B----4-:R-:W-:Y:S01]  /*6960*/  @!P4 HFMA2.BF16_V2 R82, -RZ.H0_H0, RZ.H0_H0, -R173.H0_H0 ;  /* 0x200000ffff52c231 */ /* 0x010fe200003409ad */
[----:B------:R-:W-:Y:S02]  /*6970*/  @!P1 PRMT R178, R202, 0x5410, RZ ;  /* 0x00005410cab29816 */ /* 0x000fe400000000ff */
[----:B------:R-:W-:Y:S02]  /*6980*/  ISETP.GT.U32.AND P1, PT, R215, UR12, PT ;  /* 0x0000000cd7007c0c */ /* 0x000fe4000bf24070 */
[----:B------:R-:W-:-:S04]  /*6990*/  PRMT R5, R82, 0x7610, R5 ;  /* 0x0000761052057816 */ /* 0x000fc80000000005 */
[----:B------:R-:W-:Y:S02]  /*69a0*/  @!P4 PRMT R173, R5, 0x5410, RZ ;  /* 0x0000541005adc816 */ /* 0x000fe400000000ff */
[----:B------:R1:W4:Y:S01]  /*69b0*/  LDL.LU.S16 R5, [R1+0x4] ;  /* 0x0000040001057983 */ /* 0x0003220000300600 */
[----:B--2---:R-:W-:-:S05]  /*69c0*/  @P5 HFMA2.BF16_V2 R11, -RZ.H0_H0, RZ.H0_H0, -R172.H0_H0 ;  /* 0x200000ffff0b5231 */ /* 0x004fca00003409ac */
[----:B------:R-:W-:-:S04]  /*69d0*/  PRMT R3, R11, 0x7610, R3 ;  /* 0x000076100b037816 */ /* 0x000fc80000000003 */
[----:B------:R-:W-:Y:S02]  /*69e0*/  @P5 PRMT R172, R3, 0x5410, RZ ;  /* 0x0000541003ac5816 */ /* 0x000fe400000000ff */
[----:B------:R1:W2:Y:S01]  /*69f0*/  LDL.LU.S16 R3, [R1] ;  /* 0x0000000001037983 */ /* 0x0002a20000300600 */
[----:B---3--:R-:W-:-:S05]  /*6a00*/  @P1 HFMA2.BF16_V2 R6, -RZ.H0_H0, RZ.H0_H0, -R139.H0_H0 ;  /* 0x200000ffff061231 */ /* 0x008fca000034098b */
[----:B------:R-:W-:-:S04]  /*6a10*/  PRMT R4, R6, 0x7610, R4 ;  /* 0x0000761006047816 */ /* 0x000fc80000000004 */
[----:B------:R-:W-:Y:S02]  /*6a20*/  @P1 PRMT R139, R4, 0x5410, RZ ;  /* 0x00005410048b1816 */ /* 0x000fe400000000ff */
[----:B------:R1:W3:Y:S01]  /*6a30*/  LDL.LU.S16 R4, [R1+0x24] ;  /* 0x0000240001047983 */ /* 0x0002e20000300600 */
[----:B------:R-:W-:Y:S01]  /*6a40*/  PRMT R0, R80, 0x7632, R0 ;  /* 0x0000763250007816 */ /* 0x000fe20000000000 */
[----:B-----5:R-:W-:Y:S01]  /*6a50*/  @!P3 HFMA2.BF16_V2 R33, -RZ.H0_H0, RZ.H0_H0, -R176.H0_H0 ;  /* 0x200000ffff21b231 */ /* 0x020fe200003409b0 */
[----:B------:R-:W-:Y:S02]  /*6a60*/  ISETP.GT.U32.AND P0, PT, R213, UR12, PT ;  /* 0x0000000cd5007c0c */ /* 0x000fe4000bf04070 */
[----:B------:R-:W-:Y:S02]  /*6a70*/  LOP3.LUT R0, R0, 0xff, RZ, 0xc0, !PT ;  /* 0x000000ff00007812 */ /* 0x000fe400078ec0ff */
[----:B------:R-:W-:Y:S02]  /*6a80*/  PRMT R22, R22, 0x7770, RZ ;  /* 0x0000777016167816 */ /* 0x000fe400000000ff */
[----:B------:R-:W-:-:S02]  /*6a90*/  PRMT R32, R33, 0x7610, R32 ;  /* 0x0000761021207816 */ /* 0x000fc40000000020 */
[----:B------:R-:W-:Y:S02]  /*6aa0*/  ISETP.LE.U32.AND P5, PT, R0, UR12, PT ;  /* 0x0000000c00007c0c */ /* 0x000fe4000bfa3070 */
[----:B------:R-:W-:Y:S02]  /*6ab0*/  ISETP.LE.U32.AND P4, PT, R22, UR12, PT ;  /* 0x0000000c16007c0c */ /* 0x000fe4000bf83070 */
[----:B------:R-:W-:Y:S01]  /*6ac0*/  @!P3 PRMT R176, R32, 0x5410, RZ ;  /* 0x0000541020b0b816 */ /* 0x000fe200000000ff */
[----:B------:R-:W-:Y:S01]  /*6ad0*/  USHF.L.U32 UR28, UR22, 0x5, URZ ;  /* 0x00000005161c7899 */ /* 0x000fe200080006ff */
[----:B------:R-:W-:Y:S01]  /*6ae0*/  ISETP.GT.U32.AND P3, PT, R210, UR12, PT ;  /* 0x0000000cd2007c0c */ /* 0x000fe2000bf64070 */
[----:B------:R-:W-:Y:S01]  /*6af0*/  UIMAD UR23, UR26, UR6, UR23 ;  /* 0x000000061a1772a4 */ /* 0x000fe2000f8e0217 */
[----:B------:R-:W-:Y:S01]  /*6b00*/  ISETP.GT.U32.AND P1, PT, R223, UR12, PT ;  /* 0x0000000cdf007c0c */ /* 0x000fe2000bf24070 */
[----:B------:R-:W5:Y:S01]  /*6b10*/  LDCU.64 UR6, c[0x0][0x418] ;  /* 0x00008300ff0677ac */ /* 0x000f620008000a00 */
[----:B------:R1:W3:Y:S01]  /*6b20*/  LDL.LU.S16 R22, [R1+0x28] ;  /* 0x0000280001167983 */ /* 0x0002e20000300600 */
[----:B------:R-:W-:-:S03]  /*6b30*/  UIMAD UR23, UR23, UR27, UR28 ;  /* 0x0000001b171772a4 */ /* 0x000fc6000f8e021c */
[----:B------:R1:W3:Y:S01]  /*6b40*/  LDL.LU.S16 R11, [R1+0x2c] ;  /* 0x00002c00010b7983 */ /* 0x0002e20000300600 */
[----:B------:R-:W-:Y:S01]  /*6b50*/  @!P4 HFMA2.BF16_V2 R252, -RZ.H0_H0, RZ.H0_H0, -R137.H0_H0 ;  /* 0x200000fffffcc231 */ /* 0x000fe20000340989 */
[----:B------:R-:W-:Y:S02]  /*6b60*/  UIADD3 UR23, UPT, UPT, UR23, -0x20, URZ ;  /* 0xffffffe017177890 */ /* 0x000fe4000fffe0ff */
[----:B------:R1:W3:Y:S01]  /*6b70*/  LDL.LU.S16 R6, [R1+0x34] ;  /* 0x0000340001067983 */ /* 0x0002e20000300600 */
[----:B------:R-:W-:Y:S02]  /*6b80*/  @P3 HFMA2.BF16_V2 R251, -RZ.H0_H0, RZ.H0_H0, -R132.H0_H0 ;  /* 0x200000fffffb3231 */ /* 0x000fe40000340984 */
[----:B----4-:R-:W-:-:S05]  /*6b90*/  @P0 HFMA2.BF16_V2 R5, -RZ.H0_H0, RZ.H0_H0, -R138.H0_H0 ;  /* 0x200000ffff050231 */ /* 0x010fca000034098a */
[----:B------:R-:W-:-:S04]  /*6ba0*/  PRMT R0, R5, 0x7610, R0 ;  /* 0x0000761005007816 */ /* 0x000fc80000000000 */
[----:B------:R-:W-:Y:S02]  /*6bb0*/  @P0 PRMT R138, R0, 0x5410, RZ ;  /* 0x00005410008a0816 */ /* 0x000fe400000000ff */
[----:B------:R-:W-:Y:S02]  /*6bc0*/  LOP3.LUT R0, R209, 0xffff, RZ, 0xc0, !PT ;  /* 0x0000ffffd1007812 */ /* 0x000fe400078ec0ff */
[----:B------:R-:W-:Y:S02]  /*6bd0*/  @!P4 PRMT R137, R252, 0x5410, RZ ;  /* 0x00005410fc89c816 */ /* 0x000fe400000000ff */
[----:B------:R-:W-:Y:S02]  /*6be0*/  ISETP.LE.U32.AND P4, PT, R0, UR12, PT ;  /* 0x0000000c00007c0c */ /* 0x000fe4000bf83070 */
[----:B------:R-:W-:Y:S02]  /*6bf0*/  @P3 PRMT R132, R251, 0x5410, RZ ;  /* 0x00005410fb843816 */ /* 0x000fe400000000ff */
[----:B------:R-:W-:-:S02]  /*6c00*/  IADD3 R0, P3, PT, R21, UR23, RZ ;  /* 0x0000001715007c10 */ /* 0x000fc4000ff7e0ff */
[----:B------:R-:W-:Y:S01]  /*6c10*/  LOP3.LUT R5, R245, 0xffff, RZ, 0xc0, !PT ;  /* 0x0000fffff5057812 */ /* 0x000fe200078ec0ff */
[----:B--2---:R-:W-:-:S05]  /*6c20*/  @!P5 HFMA2.BF16_V2 R3, -RZ.H0_H0, RZ.H0_H0, -R174.H0_H0 ;  /* 0x200000ffff03d231 */ /* 0x004fca00003409ae */
[----:B------:R-:W-:Y:S02]  /*6c30*/  PRMT R2, R3, 0x7610, R2 ;  /* 0x0000761003027816 */ /* 0x000fe40000000002 */
[----:B------:R-:W-:Y:S02]  /*6c40*/  SHF.R.S32.HI R3, RZ, 0x1f, R21 ;  /* 0x0000001fff037819 */ /* 0x000fe40000011415 */
[----:B------:R-:W-:Y:S01]  /*6c50*/  @!P5 PRMT R174, R2, 0x5410, RZ ;  /* 0x0000541002aed816 */ /* 0x000fe200000000ff */
[----:B------:R-:W-:-:S05]  /*6c60*/  IMAD.U32 R2, RZ, RZ, UR23 ;  /* 0x00000017ff027e24 */ /* 0x000fca000f8e00ff */
[----:B------:R-:W-:Y:S02]  /*6c70*/  LEA.HI.X.SX32 R3, R2, R3, 0x1, P3 ;  /* 0x0000000302037211 */ /* 0x000fe400018f0eff */
[C---:B-----5:R-:W-:Y:S02]  /*6c80*/  LEA R2, P3, R0.reuse, UR6, 0x1 ;  /* 0x0000000600027c11 */ /* 0x060fe4000f8608ff */
[----:B------:R-:W-:Y:S02]  /*6c90*/  ISETP.LE.U32.AND P5, PT, R5, UR12, PT ;  /* 0x0000000c05007c0c */ /* 0x000fe4000bfa3070 */
[----:B------:R-:W-:Y:S01]  /*6ca0*/  LEA.HI.X R3, R0, UR7, R3, 0x1, P3 ;  /* 0x0000000700037c11 */ /* 0x000fe200098f0c03 */
[----:B------:R1:W2:Y:S01]  /*6cb0*/  LDL.LU.S16 R5, [R1+0x38] ;  /* 0x0000380001057983 */ /* 0x0002a20000300600 */
[----:B---3--:R-:W-:-:S05]  /*6cc0*/  @P1 HFMA2.BF16_V2 R4, -RZ.H0_H0, RZ.H0_H0, -R31.H0_H0 ;  /* 0x200000ffff041231 */ /* 0x008fca000034091f */
[----:B------:R-:W-:Y:S02]  /*6cd0*/  PRMT R21, R4, 0x7610, R21 ;  /* 0x0000761004157816 */ /* 0x000fe40000000015 */
[----:B------:R-:W-:-:S04]  /*6ce0*/  LOP3.LUT R4, R221, 0xffff, RZ, 0xc0, !PT ;  /* 0x0000ffffdd047812 */ /* 0x000fc800078ec0ff */
[----:B------:R-:W-:Y:S02]  /*6cf0*/  ISETP.LE.U32.AND P3, PT, R4, UR12, PT ;  /* 0x0000000c04007c0c */ /* 0x000fe4000bf63070 */
[----:B------:R1:W3:Y:S01]  /*6d00*/  LDL.LU.S16 R4, [R1+0x30] ;  /* 0x0000300001047983 */ /* 0x0002e20000300600 */
[----:B------:R-:W-:Y:S02]  /*6d10*/  LOP3.LUT R0, R244, 0xffff, RZ, 0xc0, !PT ;  /* 0x0000fffff4007812 */ /* 0x000fe400078ec0ff */
[----:B------:R-:W-:Y:S02]  /*6d20*/  @P1 PRMT R31, R21, 0x5410, RZ ;  /* 0x00005410151f1816 */ /* 0x000fe400000000ff */
[----:B------:R-:W-:Y:S01]  /*6d30*/  ISETP.LE.U32.AND P1, PT, R0, UR12, PT ;  /* 0x0000000c00007c0c */ /* 0x000fe2000bf23070 */
[----:B------:R-:W-:-:S06]  /*6d40*/  USHF.L.U32 UR6, UR27, 0x3, URZ ;  /* 0x000000031b067899 */ /* 0x000fcc00080006ff */
[----:B------:R-:W-:Y:S02]  /*6d50*/  IMAD.U32 R0, RZ, RZ, UR6 ;  /* 0x00000006ff007e24 */ /* 0x000fe4000f8e00ff */
[----:B------:R-:W-:Y:S02]  /*6d60*/  @!P4 HFMA2.BF16_V2 R11, -RZ.H0_H0, RZ.H0_H0, -R186.H0_H0 ;  /* 0x200000ffff0bc231 */ /* 0x000fe400003409ba */
[----:B------:R-:W-:-:S03]  /*6d70*/  @!P3 HFMA2.BF16_V2 R6, -RZ.H0_H0, RZ.H0_H0, -R190.H0_H0 ;  /* 0x200000ffff06b231 */ /* 0x000fc600003409be */
[----:B------:R-:W-:Y:S02]  /*6d80*/  PRMT R10, R11, 0x7610, R10 ;  /* 0x000076100b0a7816 */ /* 0x000fe4000000000a */
[----:B------:R-:W-:Y:S01]  /*6d90*/  PRMT R9, R6, 0x7610, R9 ;  /* 0x0000761006097816 */ /* 0x000fe20000000009 */
[----:B------:R-:W-:Y:S01]  /*6da0*/  IMAD.U32 R6, RZ, RZ, UR27 ;  /* 0x0000001bff067e24 */ /* 0x000fe2000f8e00ff */
[----:B------:R-:W-:Y:S01]  /*6db0*/  @!P4 PRMT R186, R10, 0x5410, RZ ;  /* 0x000054100abac816 */ /* 0x000fe200000000ff */
[----:B------:R4:W-:Y:S01]  /*6dc0*/  STG.E.U16 desc[UR24][R2.64], R81 ;  /* 0x0000005102007986 */ /* 0x0009e2000c101518 */
[----:B------:R-:W-:-:S03]  /*6dd0*/  @!P3 PRMT R190, R9, 0x5410, RZ ;  /* 0x0000541009beb816 */ /* 0x000fc600000000ff */
[----:B------:R-:W-:Y:S01]  /*6de0*/  STG.E.U16 desc[UR24][R2.64+0x2], R186 ;  /* 0x000002ba02007986 */ /* 0x000fe2000c101518 */
[----:B------:R-:W-:Y:S01]  /*6df0*/  IMAD.U32 R10, RZ, RZ, UR27 ;  /* 0x0000001bff0a7e24 */ /* 0x000fe2000f8e00ff */
[----:B------:R-:W-:Y:S01]  /*6e00*/  ISETP.GT.U32.AND P0, PT, R222, UR12, PT ;  /* 0x0000000cde007c0c */ /* 0x000fe2000bf04070 */
[----:B------:R-:W-:Y:S01]  /*6e10*/  FADD.FTZ R20, R112, R20 ;  /* 0x0000001470147221 */ /* 0x000fe20000010000 */
[----:B------:R-:W-:Y:S01]  /*6e20*/  FADD.FTZ R21, R113, R26 ;  /* 0x0000001a71157221 */ /* 0x000fe20000010000 */
[----:B------:R-:W-:Y:S01]  /*6e30*/  IMAD.MOV.U32 R33, RZ, RZ, R96 ;  /* 0x000000ffff217224 */ /* 0x000fe200078e0060 */
[C---:B------:R-:W-:Y:S09]  /*6e40*/  HMMA.16816.F32.BF16 R48, R128.reuse, R226, R48 ;  /* 0x000000e28030723c */ /* 0x040ff20000041830 */
[----:B------:R-:W-:Y:S01]  /*6e50*/  @P0 HFMA2.BF16_V2 R22, -RZ.H0_H0, RZ.H0_H0, -R27.H0_H0 ;  /* 0x200000ffff160231 */ /* 0x000fe2000034091b */
[----:B------:R-:W-:Y:S04]  /*6e60*/  HMMA.16816.F32.BF16 R64, R128, R218, R64 ;  /* 0x000000da8040723c */ /* 0x000fe80000041840 */
[----:B------:R-:W-:Y:S01]  /*6e70*/  PRMT R24, R22, 0x7610, R24 ;  /* 0x0000761016187816 */ /* 0x000fe20000000018 */
[----:B------:R-:W-:-:S03]  /*6e80*/  FADD.FTZ R22, R97, R25 ;  /* 0x0000001961167221 */ /* 0x000fc60000010000 */
[----:B------:R-:W-:Y:S01]  /*6e90*/  HMMA.16816.F32.BF16 R96, R128, R98, R232 ;  /* 0x000000628060723c */ /* 0x000fe200000418e8 */
[----:B------:R-:W-:-:S07]  /*6ea0*/  @P0 PRMT R27, R24, 0x5410, RZ ;  /* 0x00005410181b0816 */ /* 0x000fce00000000ff */
[----:B------:R-:W-:Y:S01]  /*6eb0*/  HMMA.16816.F32.BF16 R112, R128, R114, R12 ;  /* 0x000000728070723c */ /* 0x000fe2000004180c */
[----:B------:R-:W-:-:S07]  /*6ec0*/  FADD.FTZ R232, R241, R22 ;  /* 0x00000016f1e87221 */ /* 0x000fce0000010000 */
[C---:B----4-:R-:W-:Y:S08]  /*6ed0*/  HMMA.16816.F32.BF16 R80, R128.reuse, R242, R236 ;  /* 0x000000f28050723c */ /* 0x050ff000000418ec */
[----:B------:R-:W-:Y:S01]  /*6ee0*/  HMMA.16816.F32.BF16 R128, R128, R34, R16 ;  /* 0x000000228080723c */ /* 0x000fe20000041810 */
[----:B------:R-:W-:-:S04]  /*6ef0*/  FADD.FTZ R232, R229, R232 ;  /* 0x000000e8e5e87221 */ /* 0x000fc80000010000 */
[----:B------:R-:W-:-:S04]  /*6f00*/  FADD.FTZ R232, R206, R232 ;  /* 0x000000e8cee87221 */ /* 0x000fc80000010000 */
[----:B------:R-:W-:Y:S01]  /*6f10*/  FADD.FTZ R232, R197, R232 ;  /* 0x000000e8c5e87221 */ /* 0x000fe20000010000 */
[----:B--2---:R-:W-:-:S05]  /*6f20*/  @!P5 HFMA2.BF16_V2 R5, -RZ.H0_H0, RZ.H0_H0, -R180.H0_H0 ;  /* 0x200000ffff05d231 */ /* 0x004fca00003409b4 */
[----:B------:R-:W-:-:S04]  /*6f30*/  PRMT R8, R5, 0x7610, R8 ;  /* 0x0000761005087816 */ /* 0x000fc80000000008 */
[----:B------:R-:W-:Y:S01]  /*6f40*/  @!P5 PRMT R180, R8, 0x5410, RZ ;  /* 0x0000541008b4d816 */ /* 0x000fe200000000ff */
[----:B------:R-:W-:Y:S02]  /*6f50*/  IMAD.U32 R8, RZ, RZ, UR27 ;  /* 0x0000001bff087e24 */ /* 0x000fe4000f8e00ff */
[----:B---3--:R-:W-:-:S05]  /*6f60*/  @!P1 HFMA2.BF16_V2 R4, -RZ.H0_H0, RZ.H0_H0, -R175.H0_H0 ;  /* 0x200000ffff049231 */ /* 0x008fca00003409af */
[----:B------:R-:W-:Y:S01]  /*6f70*/  PRMT R7, R4, 0x7610, R7 ;  /* 0x0000761004077816 */ /* 0x000fe20000000007 */
[----:B------:R-:W-:-:S03]  /*6f80*/  IMAD.WIDE R4, R0, 0x2, R2 ;  /* 0x0000000200047825 */ /* 0x000fc600078e0202 */
[----:B------:R-:W-:Y:S01]  /*6f90*/  @!P1 PRMT R175, R7, 0x5410, RZ ;  /* 0x0000541007af9816 */ /* 0x000fe200000000ff */
[----:B------:R-:W-:Y:S01]  /*6fa0*/  IMAD.WIDE R6, R6, 0x70, R4 ;  /* 0x0000007006067825 */ /* 0x000fe200078e0204 */
[----:B------:R-:W-:Y:S04]  /*6fb0*/  STG.E.U16 desc[UR24][R4.64], R196 ;  /* 0x000000c404007986 */ /* 0x000fe8000c101518 */
[----:B------:R2:W-:Y:S01]  /*6fc0*/  STG.E.U16 desc[UR24][R4.64+0x2], R194 ;  /* 0x000002c204007986 */ /* 0x0005e2000c101518 */
[----:B------:R-:W-:-:S03]  /*6fd0*/  IMAD.WIDE R8, R8, -0x70, R6 ;  /* 0xffffff9008087825 */ /* 0x000fc600078e0206 */
[----:B------:R-:W-:Y:S04]  /*6fe0*/  STG.E.U16 desc[UR24][R6.64], R195 ;  /* 0x000000c306007986 */ /* 0x000fe8000c101518 */
[----:B------:R3:W-:Y:S01]  /*6ff0*/  STG.E.U16 desc[UR24][R6.64+0x2], R190 ;  /* 0x000002be06007986 */ /* 0x0007e2000c101518 */
[----:B--2---:R-:W-:-:S04]  /*7000*/  IMAD.WIDE R4, R0, 0x2, R6 ;  /* 0x0000000200047825 */ /* 0x004fc800078e0206 */
[----:B------:R-:W-:-:S04]  /*7010*/  IMAD.U32 R0, RZ, RZ, UR27 ;  /* 0x0000001bff007e24 */ /* 0x000fc8000f8e00ff */
[----:B---3--:R-:W-:Y:S01]  /*7020*/  IMAD.WIDE R6, R0, 0x70, R8 ;  /* 0x0000007000067825 */ /* 0x008fe200078e0208 */
[----:B------:R-:W-:Y:S04]  /*7030*/  STG.E.U16 desc[UR24][R4.64], R192 ;  /* 0x000000c004007986 */ /* 0x000fe8000c101518 */
[----:B------:R-:W-:Y:S01]  /*7040*/  STG.E.U16 desc[UR24][R4.64+0x2], R189 ;  /* 0x000002bd04007986 */ /* 0x000fe2000c101518 */
[----:B------:R-:W-:-:S03]  /*7050*/  IMAD.WIDE R10, R10, -0x70, R6 ;  /* 0xffffff900a0a7825 */ /* 0x000fc600078e0206 */
[----:B------:R-:W-:Y:S04]  /*7060*/  STG.E.U16 desc[UR24][R2.64+0x10], R193 ;  /* 0x000010c102007986 */ /* 0x000fe8000c101518 */
[----:B------:R-:W-:Y:S04]  /*7070*/  STG.E.U16 desc[UR24][R2.64+0x12], R191 ;  /* 0x000012bf02007986 */ /* 0x000fe8000c101518 */
[----:B------:R-:W-:Y:S04]  /*7080*/  STG.E.U16 desc[UR24][R8.64+0x10], R185 ;  /* 0x000010b908007986 */ /* 0x000fe8000c101518 */
[----:B------:R2:W-:Y:S04]  /*7090*/  STG.E.U16 desc[UR24][R8.64+0x12], R188 ;  /* 0x000012bc08007986 */ /* 0x0005e8000c101518 */
[----:B------:R-:W-:Y:S04]  /*70a0*/  STG.E.U16 desc[UR24][R6.64+0x10], R187 ;  /* 0x000010bb06007986 */ /* 0x000fe8000c101518 */
[----:B------:R3:W-:Y:S04]  /*70b0*/  STG.E.U16 desc[UR24][R6.64+0x12], R184 ;  /* 0x000012b806007986 */ /* 0x0007e8000c101518 */
[----:B------:R-:W-:Y:S01]  /*70c0*/  STG.E.U16 desc[UR24][R4.64+0x12], R183 ;  /* 0x000012b704007986 */ /* 0x000fe2000c101518 */
[----:B--2---:R-:W-:-:S04]  /*70d0*/  IMAD.U32 R8, RZ, RZ, UR27 ;  /* 0x0000001bff087e24 */ /* 0x004fc8000f8e00ff */
[----:B------:R-:W-:-:S04]  /*70e0*/  IMAD.WIDE R8, R8, 0x70, R10 ;  /* 0x0000007008087825 */ /* 0x000fc800078e020a */
[----:B---3--:R-:W-:Y:S01]  /*70f0*/  IMAD.U32 R6, RZ, RZ, UR27 ;  /* 0x0000001bff067e24 */ /* 0x008fe2000f8e00ff */
[----:B------:R-:W-:Y:S03]  /*7100*/  STG.E.U16 desc[UR24][R4.64+0x10], R181 ;  /* 0x000010b504007986 */ /* 0x000fe6000c101518 */
[----:B------:R-:W-:Y:S01]  /*7110*/  IMAD.WIDE R6, R6, -0x70, R8 ;  /* 0xffffff9006067825 */ /* 0x000fe200078e0208 */
[----:B------:R-:W-:Y:S04]  /*7120*/  STG.E.U16 desc[UR24][R2.64+0x20], R182 ;  /* 0x000020b602007986 */ /* 0x000fe8000c101518 */
[----:B------:R-:W-:Y:S04]  /*7130*/  STG.E.U16 desc[UR24][R2.64+0x22], R180 ;  /* 0x000022b402007986 */ /* 0x000fe8000c101518 */
[----:B------:R-:W-:Y:S04]  /*7140*/  STG.E.U16 desc[UR24][R10.64+0x20], R179 ;  /* 0x000020b30a007986 */ /* 0x000fe8000c101518 */
[----:B------:R-:W-:Y:S04]  /*7150*/  STG.E.U16 desc[UR24][R10.64+0x22], R178 ;  /* 0x000022b20a007986 */ /* 0x000fe8000c101518 */
[----:B------:R-:W-:Y:S04]  /*7160*/  STG.E.U16 desc[UR24][R8.64+0x20], R177 ;  /* 0x000020b108007986 */ /* 0x000fe8000c101518 */
[----:B------:R2:W-:Y:S04]  /*7170*/  STG.E.U16 desc[UR24][R8.64+0x22], R175 ;  /* 0x000022af08007986 */ /* 0x0005e8000c101518 */
[----:B------:R-:W-:Y:S04]  /*7180*/  STG.E.U16 desc[UR24][R4.64+0x20], R174 ;  /* 0x000020ae04007986 */ /* 0x000fe8000c101518 */
[----:B------:R-:W-:Y:S04]  /*7190*/  STG.E.U16 desc[UR24][R4.64+0x22], R173 ;  /* 0x000022ad04007986 */ /* 0x000fe8000c101518 */
[----:B------:R-:W-:Y:S04]  /*71a0*/  STG.E.U16 desc[UR24][R2.64+0x30], R176 ;  /* 0x000030b002007986 */ /* 0x000fe8000c101518 */
[----:B------:R-:W-:Y:S04]  /*71b0*/  STG.E.U16 desc[UR24][R2.64+0x32], R172 ;  /* 0x000032ac02007986 */ /* 0x000fe8000c101518 */
[----:B------:R-:W-:Y:S01]  /*71c0*/  STG.E.U16 desc[UR24][R6.64+0x30], R139 ;  /* 0x0000308b06007986 */ /* 0x000fe2000c101518 */
[----:B--2---:R-:W-:-:S03]  /*71d0*/  IMAD.WIDE R8, R0, 0x70, R6 ;  /* 0x0000007000087825 */ /* 0x004fc600078e0206 */
[----:B------:R2:W-:Y:S01]  /*71e0*/  STG.E.U16 desc[UR24][R6.64+0x32], R138 ;  /* 0x0000328a06007986 */ /* 0x0005e2000c101518 */
[----:B------:R-:W-:-:S03]  /*71f0*/  FADD.FTZ R0, R33, R23 ;  /* 0x0000001721007221 */ /* 0x000fc60000010000 */
[----:B------:R-:W-:Y:S04]  /*7200*/  STG.E.U16 desc[UR24][R8.64+0x30], R137 ;  /* 0x0000308908007986 */ /* 0x000fe8000c101518 */
[----:B------:R-:W-:Y:S04]  /*7210*/  STG.E.U16 desc[UR24][R8.64+0x32], R132 ;  /* 0x0000328408007986 */ /* 0x000fe8000c101518 */
[----:B------:R-:W-:Y:S04]  /*7220*/  STG.E.U16 desc[UR24][R4.64+0x30], R31 ;  /* 0x0000301f04007986 */ /* 0x000fe8000c101518 */
[----:B------:R3:W-:Y:S01]  /*7230*/  STG.E.U16 desc[UR24][R4.64+0x32], R27 ;  /* 0x0000321b04007986 */ /* 0x0007e2000c101518 */
[----:B--2---:R-:W-:Y:S01]  /*7240*/  FADD.FTZ R6, R240, R21 ;  /* 0x00000015f0067221 */ /* 0x004fe20000010000 */
[----:B---3--:R-:W-:Y:S01]  /*7250*/  FADD.FTZ R4, R28, R20 ;  /* 0x000000141c047221 */ /* 0x008fe20000010000 */
        /* <DEDUP_REMOVED lines=9> */
[----:B-1----:R-:W-:Y:S06]  /*72f0*/  BRA.U !UP1, `(.L_x_1975) ;  /* 0x0000003d09f07547 */ /* 0x002fec000b800000 */
[----:B------:R-:W2:Y:S01]  /*7300*/  LDL.LU.64 R228, [R1+0x98] ;  /* 0x0000980001e47983 */ /* 0x000ea20000300a00 */
[----:B------:R-:W1:Y:S01]  /*7310*/  S2R R214, SR_TID.X ;  /* 0x0000000000d67919 */ /* 0x000e620000002100 */
[----:B------:R-:W-:Y:S01]  /*7320*/  LOP3.LUT R4, R204, UR4, RZ, 0x3c, !PT ;  /* 0x00000004cc047c12 */ /* 0x000fe2000f8e3cff */
[----:B------:R-:W3:Y:S01]  /*7330*/  S2UR UR6, SR_CgaCtaId ;  /* 0x00000000000679c3 */ /* 0x000ee20000008800 */
[----:B------:R-:W4:Y:S01]  /*7340*/  LDCU UR7, c[0x0][0x440] ;  /* 0x00008800ff0777ac */ /* 0x000f220008000800 */
[----:B------:R-:W5:Y:S04]  /*7350*/  LDL.LU R30, [R1+0x20] ;  /* 0x00002000011e7983 */ /* 0x000f680000300800 */
[----:B------:R-:W3:Y:S02]  /*7360*/  LDL.64 R224, [R1+0x80] ;  /* 0x0000800001e07983 */ /* 0x000ee40000100a00 */
[----:B------:R-:W2:Y:S02]  /*7370*/  LDC.64 R236, c[0x0][0x3c0] ;  /* 0x0000f000ffec7b82 */ /* 0x000ea40000000a00 */
[----:B------:R-:W3:Y:S01]  /*7380*/  LDL.64 R200, [R1+0x78] ;  /* 0x0000780001c87983 */ /* 0x000ee20000100a00 */
[----:B------:R-:W-:Y:S01]  /*7390*/  IMAD.MOV.U32 R206, RZ, RZ, 0x20 ;  /* 0x00000020ffce7424 */ /* 0x000fe200078e00ff */
[----:B------:R-:W-:Y:S01]  /*73a0*/  UMOV UR26, 0x400 ;  /* 0x00000400001a7882 */ /* 0x000fe20000000000 */
[----:B------:R-:W-:Y:S01]  /*73b0*/  IMAD.MOV.U32 R137, RZ, RZ, R133 ;  /* 0x000000ffff897224 */ /* 0x000fe200078e0085 */
[----:B------:R-:W-:Y:S01]  /*73c0*/  USHF.L.U32 UR28, UR27, 0x3, URZ ;  /* 0x000000031b1c7899 */ /* 0x000fe200080006ff */
[----:B------:R-:W-:Y:S01]  /*73d0*/  IMAD.MOV.U32 R132, RZ, RZ, R134 ;  /* 0x000000ffff847224 */ /* 0x000fe200078e0086 */
[----:B------:R-:W-:Y:S01]  /*73e0*/  UIADD3 UR22, UPT, UPT, UR22, -0x2, URZ ;  /* 0xfffffffe16167890 */ /* 0x000fe2000fffe0ff */
[----:B------:R-:W-:Y:S01]  /*73f0*/  IMAD.MOV.U32 R217, RZ, RZ, 0x40 ;  /* 0x00000040ffd97424 */ /* 0x000fe200078e00ff */
[----:B------:R-:W2:Y:S01]  /*7400*/  LDCU UR27, c[0x0][0x440] ;  /* 0x00008800ff1b77ac */ /* 0x000ea20008000800 */
[----:B----4-:R-:W-:Y:S01]  /*7410*/  ISETP.GE.AND P3, PT, R207, UR7, PT ;  /* 0x00000007cf007c0c */ /* 0x010fe2000bf66270 */
[----:B------:R-:W-:Y:S01]  /*7420*/  USHF.L.U32 UR23, UR12, 0x10, URZ ;  /* 0x000000100c177899 */ /* 0x000fe200080006ff */
[C---:B-1----:R-:W-:Y:S01]  /*7430*/  IMAD.SHL.U32 R29, R214.reuse, 0x40, RZ ;  /* 0x00000040d61d7824 */ /* 0x042fe200078e00ff */
[C---:B------:R-:W-:Y:S01]  /*7440*/  LOP3.LUT P0, RZ, R214.reuse, 0x2, RZ, 0xc0, !PT ;  /* 0x00000002d6ff7812 */ /* 0x040fe2000780c0ff */
[C---:B------:R-:W-:Y:S01]  /*7450*/  IMAD.SHL.U32 R213, R214.reuse, 0x40, RZ ;  /* 0x00000040d6d57824 */ /* 0x040fe200078e00ff */
[----:B------:R-:W-:-:S02]  /*7460*/  LOP3.LUT R216, R214, 0x8, RZ, 0xc0, !PT ;  /* 0x00000008d6d87812 */ /* 0x000fc400078ec0ff */
[----:B------:R-:W-:Y:S02]  /*7470*/  SEL R206, R206, 0xffffffe0, !P0 ;  /* 0xffffffe0cece7807 */ /* 0x000fe40004000000 */
[----:B------:R-:W-:Y:S02]  /*7480*/  LOP3.LUT R215, R213, 0x400, RZ, 0xc0, !PT ;  /* 0x00000400d5d77812 */ /* 0x000fe400078ec0ff */
[----:B--2---:R-:W-:-:S05]  /*7490*/  LOP3.LUT R0, R229, UR31, RZ, 0x3c, !PT ;  /* 0x0000001fe5007c12 */ /* 0x004fca000f8e3cff */
[----:B------:R1:W-:Y:S01]  /*74a0*/  STL [R1+0x74], R0 ;  /* 0x0000740001007387 */ /* 0x0003e20000100800 */
[----:B-----5:R-:W-:-:S03]  /*74b0*/  LOP3.LUT R205, R30, 0x200, R29, 0xf8, !PT ;  /* 0x000002001ecd7812 */ /* 0x020fc600078ef81d */
[----:B------:R2:W-:Y:S01]  /*74c0*/  STL [R1+0x70], R4 ;  /* 0x0000700401007387 */ /* 0x0005e20000100800 */
[----:B------:R-:W-:Y:S01]  /*74d0*/  IMAD.MOV.U32 R30, RZ, RZ, 0x20 ;  /* 0x00000020ff1e7424 */ /* 0x000fe200078e00ff */
[----:B------:R-:W-:Y:S01]  /*74e0*/  LEA R205, R205, UR5, 0x1 ;  /* 0x00000005cdcd7c11 */ /* 0x000fe2000f8e08ff */
[----:B---3--:R-:W-:-:S03]  /*74f0*/  ULEA UR5, UR6, UR26, 0x18 ;  /* 0x0000001a06057291 */ /* 0x008fc6000f8ec0ff */
[----:B------:R-:W-:-:S05]  /*7500*/  SEL R208, R30, 0xffffffe0, !P6 ;  /* 0xffffffe01ed07807 */ /* 0x000fca0007000000 */
[----:B------:R-:W-:Y:S01]  /*7510*/  IMAD.IADD R208, R205, 0x1, R208 ;  /* 0x00000001cdd07824 */ /* 0x000fe200078e02d0 */
[----:B-1----:R-:W-:Y:S01]  /*7520*/  LOP3.LUT R0, R198, UR4, RZ, 0x3c, !PT ;  /* 0x00000004c6007c12 */ /* 0x002fe2000f8e3cff */
[----:B------:R-:W1:Y:S01]  /*7530*/  LDCU UR4, c[0x0][0x45c] ;  /* 0x00008b80ff0477ac */ /* 0x000e620008000800 */
[----:B--2---:R-:W-:-:S03]  /*7540*/  LOP3.LUT R4, R225, UR21, RZ, 0x3c, !PT ;  /* 0x00000015e1047c12 */ /* 0x004fc6000f8e3cff */
[----:B------:R2:W-:Y:S04]  /*7550*/  STL [R1+0x6c], R0 ;  /* 0x00006c0001007387 */ /* 0x0005e80000100800 */
[----:B------:R3:W-:Y:S04]  /*7560*/  STL [R1+0x48], R2 ;  /* 0x0000480201007387 */ /* 0x0007e80000100800 */
[----:B------:R4:W-:Y:S04]  /*7570*/  STL [R1+0x44], R3 ;  /* 0x0000440301007387 */ /* 0x0009e80000100800 */
[----:B------:R-:W-:Y:S01]  /*7580*/  STL [R1+0x68], R4 ;  /* 0x0000680401007387 */ /* 0x000fe20000100800 */
[----:B--2---:R-:W-:-:S02]  /*7590*/  IMAD.MOV.U32 R0, RZ, RZ, R136 ;  /* 0x000000ffff007224 */ /* 0x004fc400078e0088 */
[----:B---3--:R-:W-:Y:S01]  /*75a0*/  IMAD.MOV.U32 R2, RZ, RZ, R135 ;  /* 0x000000ffff027224 */ /* 0x008fe200078e0087 */
[----:B----4-:R-:W-:-:S05]  /*75b0*/  LOP3.LUT R3, R201, UR21, RZ, 0x3c, !PT ;  /* 0x00000015c9037c12 */ /* 0x010fca000f8e3cff */
[----:B------:R2:W-:Y:S02]  /*75c0*/  STL [R1+0x64], R3 ;  /* 0x0000640301007387 */ /* 0x0005e40000100800 */
[----:B--2---:R-:W-:-:S05]  /*75d0*/  VIADD R3, R205, 0xa000 ;  /* 0x0000a000cd037836 */ /* 0x004fca0000000000 */
[----:B------:R2:W-:Y:S01]  /*75e0*/  STL [R1+0x60], R3 ;  /* 0x0000600301007387 */ /* 0x0005e20000100800 */
[----:B-1----:R-:W-:Y:S05]  /*75f0*/  BRA `(.L_x_1976) ;  /* 0x00000000009c7947 */ /* 0x002fea0003800000 */
.L_x_1978:
[----:B------:R-:W2:Y:S01]  /*7600*/  LDL R188, [R1+0x50] ;  /* 0x0000500001bc7983 */ /* 0x000ea20000100800 */
[----:B------:R-:W1:Y:S01]  /*7610*/  LDC.64 R138, c[0x0][0x3b8] ;  /* 0x0000ee00ff8a7b82 */ /* 0x000e620000000a00 */
[----:B------:R-:W-:Y:S02]  /*7620*/  UIADD3 UR6, UPT, UPT, UR22, -0x1, URZ ;  /* 0xffffffff16067890 */ /* 0x000fe4000fffe0ff */
[----:B------:R-:W3:Y:S04]  /*7630*/  LDL R187, [R1+0x4c] ;  /* 0x00004c0001bb7983 */ /* 0x000ee80000100800 */
[----:B-1----:R-:W-:Y:S04]  /*7640*/  IMAD.WIDE.U32 R134, R138, UR6, RZ ;  /* 0x000000068a867c25 */ /* 0x002fe8000f8e00ff */
[----:B------:R-:W-:Y:S02]  /*7650*/  IMAD R135, R139, UR6, R135 ;  /* 0x000000068b877c24 */ /* 0x000fe4000f8e0287 */
[C---:B------:R-:W-:Y:S03]  /*7660*/  IMAD.SHL.U32 R3, R134.reuse, 0x20, RZ ;  /* 0x0000002086037824 */ /* 0x040fe600078e00ff */
[----:B------:R-:W-:Y:S02]  /*7670*/  SHF.L.U64.HI R135, R134, 0x5, R135 ;  /* 0x0000000586877819 */ /* 0x000fe40000010287 */
[C---:B------:R-:W-:Y:S04]  /*7680*/  LEA R133, P4, R138.reuse, R3, 0x4 ;  /* 0x000000038a857211 */ /* 0x040fe800078820ff */
[----:B------:R-:W-:Y:S02]  /*7690*/  LEA.HI.X R138, R138, R135, R139, 0x4, P4 ;  /* 0x000000878a8a7211 */ /* 0x000fe400020f248b */
[CC--:B--2---:R-:W-:Y:S02]  /*76a0*/  @!P1 LEA R172, P0, R3.reuse, R188.reuse, 0x1 ;  /* 0x000000bc03ac9211 */ /* 0x0c4fe400078008ff */
[-C--:B------:R-:W-:Y:S02]  /*76b0*/  @!P3 LEA R178, P5, R3, R188.reuse, 0x1 ;  /* 0x000000bc03b2b211 */ /* 0x080fe400078a08ff */
[----:B------:R-:W-:Y:S02]  /*76c0*/  LEA R134, P4, R133, R188, 0x1 ;  /* 0x000000bc85867211 */ /* 0x000fe400078808ff */
[CCC-:B---3--:R-:W-:Y:S02]  /*76d0*/  @!P3 LEA.HI.X R139, R3.reuse, R187.reuse, R135.reuse, 0x1, P5 ;  /* 0x000000bb038bb211 */ /* 0x1c8fe400028f0c87 */
[-C--:B------:R-:W-:Y:S02]  /*76e0*/  @!P1 LEA.HI.X R173, R3, R187.reuse, R135, 0x1, P0 ;  /* 0x000000bb03ad9211 */ /* 0x080fe400000f0c87 */
[----:B------:R-:W-:Y:S01]  /*76f0*/  LEA.HI.X R135, R133, R187, R138, 0x1, P4 ;  /* 0x000000bb85877211 */ /* 0x000fe200020f0c8a */
        /* <DEDUP_REMOVED lines=23> */
.L_x_1976:
[----:B---3--:R-:W3:Y:S01]  /*7870*/  LDL R8, [R1+0x5c] ;  /* 0x00005c0001087983 */ /* 0x008ee20000100800 */
[----:B------:R-:W-:Y:S04]  /*7880*/  DEPBAR.LE SB0, 0x0 ;  /* 0x000080000000791a */ /* 0x000fe80000000000 */
[----:B------:R-:W4:Y:S01]  /*7890*/  LDL R11, [R1+0x58] ;  /* 0x00005800010b7983 */ /* 0x000f220000100800 */
[----:B------:R-:W-:Y:S01]  /*78a0*/  IMAD.WIDE.U32 R4, R236, UR22, RZ ;  /* 0x00000016ec047c25 */ /* 0x000fe2000f8e00ff */
[----:B------:R-:W-:Y:S01]  /*78b0*/  SHF.R.U32.HI R211, RZ, 0x1, R214 ;  /* 0x00000001ffd37819 */ /* 0x000fe200000116d6 */
[----:B------:R-:W-:Y:S02]  /*78c0*/  UISETP.NE.AND UP0, UPT, UR22, URZ, UPT ;  /* 0x000000ff1600728c */ /* 0x000fe4000bf05270 */
[----:B------:R-:W5:Y:S01]  /*78d0*/  LDL R10, [R1+0x54] ;  /* 0x00005400010a7983 */ /* 0x000f620000100800 */
[----:B--2---:R-:W-:Y:S01]  /*78e0*/  IMAD R3, R237, UR22, R5 ;  /* 0x00000016ed037c24 */ /* 0x004fe2000f8e0205 */
[----:B------:R-:W-:Y:S01]  /*78f0*/  LOP3.LUT P2, RZ, R214, 0x4, RZ, 0xc0, !PT ;  /* 0x00000004d6ff7812 */ /* 0x000fe2000784c0ff */
[----:B------:R-:W-:Y:S01]  /*7900*/  IMAD.SHL.U32 R9, R4, 0x20, RZ ;  /* 0x0000002004097824 */ /* 0x000fe200078e00ff */
[----:B------:R-:W-:Y:S01]  /*7910*/  BAR.SYNC.DEFER_BLOCKING 0x0 ;  /* 0x0000000000007b1d */ /* 0x000fe20000010000 */
[----:B------:R-:W-:Y:S01]  /*7920*/  IMAD.SHL.U32 R12, R214, 0x8, RZ ;  /* 0x00000008d60c7824 */ /* 0x000fe200078e00ff */
[----:B------:R-:W-:Y:S02]  /*7930*/  SEL R134, R217, 0xffffffc0, !P2 ;  /* 0xffffffc0d9867807 */ /* 0x000fe40005000000 */
[----:B-----5:R-:W-:Y:S01]  /*7940*/  ISETP.GE.AND P1, PT, R10, UR27, PT ;  /* 0x0000001b0a007c0c */ /* 0x020fe2000bf26270 */
[----:B------:R-:W-:Y:S01]  /*7950*/  IMAD.SHL.U32 R10, R214, 0x20, RZ ;  /* 0x00000020d60a7824 */ /* 0x000fe200078e00ff */
[CC--:B---3--:R-:W-:Y:S01]  /*7960*/  LEA R6, P0, R4.reuse, R8.reuse, 0x6 ;  /* 0x0000000804067211 */ /* 0x0c8fe200078030ff */
[----:B------:R-:W2:Y:S03]  /*7970*/  LDL R139, [R1+0x74] ;  /* 0x00007400018b7983 */ /* 0x000ea60000100800 */
[--C-:B----4-:R-:W-:Y:S02]  /*7980*/  LEA.HI.X R7, R4, R11, R3.reuse, 0x6, P0 ;  /* 0x0000000b04077211 */ /* 0x110fe400000f3403 */
[----:B------:R-:W3:Y:S01]  /*7990*/  LDL R218, [R1+0x70] ;  /* 0x0000700001da7983 */ /* 0x000ee20000100800 */
[----:B------:R-:W-:Y:S02]  /*79a0*/  LEA R9, P0, R236, R9, 0x4 ;  /* 0x00000009ec097211 */ /* 0x000fe400078020ff */
[----:B------:R-:W-:Y:S02]  /*79b0*/  SHF.L.U64.HI R3, R4, 0x5, R3 ;  /* 0x0000000504037819 */ /* 0x000fe40000010203 */
[----:B------:R-:W-:Y:S01]  /*79c0*/  @!PT LDS RZ, [RZ] ;  /* 0x00000000fffff984 */ /* 0x000fe20000000800 */
[----:B------:R-:W-:Y:S01]  /*79d0*/  @!PT LDS RZ, [RZ] ;  /* 0x00000000fffff984 */ /* 0x000fe20000000800 */
[----:B------:R-:W-:Y:S01]  /*79e0*/  @!PT LDS RZ, [RZ] ;  /* 0x00000000fffff984 */ /* 0x000fe20000000800 */
[----:B------:R-:W-:Y:S01]  /*79f0*/  @!P3 LDGSTS.E.BYPASS.LTC128B.128 [R220+0xa000], desc[UR24][R6.64] ;  /* 0x0a00000006dcbfae */ /* 0x000fe2000b981a18 */
[----:B------:R-:W-:Y:S02]  /*7a00*/  LOP3.LUT R212, R10, 0x7c00, RZ, 0xc0, !PT ;  /* 0x00007c000ad47812 */ /* 0x000fe400078ec0ff */
[----:B------:R-:W-:Y:S02]  /*7a10*/  LEA.HI.X R10, R236, R3, R237, 0x4, P0 ;  /* 0x00000003ec0a7211 */ /* 0x000fe400000f24ed */
[----:B------:R-:W-:Y:S01]  /*7a20*/  @P3 STS.128 [R220+0xa000], RZ ;  /* 0x00a000ffdc003388 */ /* 0x000fe20000000c00 */
[----:B------:R-:W-:Y:S02]  /*7a30*/  ISETP.GE.AND P3, PT, R207, UR27, PT ;  /* 0x0000001bcf007c0c */ /* 0x000fe4000bf66270 */
[C---:B------:R-:W-:Y:S02]  /*7a40*/  LEA R8, P0, R9.reuse, R8, 0x1 ;  /* 0x0000000809087211 */ /* 0x040fe400078008ff */
[----:B------:R-:W-:Y:S01]  /*7a50*/  @!PT LDS RZ, [RZ] ;  /* 0x00000000fffff984 */ /* 0x000fe20000000800 */
[----:B------:R-:W-:Y:S01]  /*7a60*/  @!PT LDS RZ, [RZ] ;  /* 0x00000000fffff984 */ /* 0x000fe20000000800 */
[----:B------:R-:W-:Y:S01]  /*7a70*/  @!PT LDS RZ, [RZ] ;  /* 0x00000000fffff984 */ /* 0x000fe20000000800 */
[----:B------:R1:W-:Y:S01]  /*7a80*/  @!P1 LDGSTS.E.BYPASS.LTC128B.128 [R220+0xb000], desc[UR24][R6.64+0x80] ;  /* 0x0b00008006dc9fae */ /* 0x0003e2000b981a18 */
[----:B------:R-:W-:Y:S02]  /*7a90*/  LOP3.LUT R207, R12, 0x38, RZ, 0xc0, !PT ;  /* 0x000000380ccf7812 */ /* 0x000fe400078ec0ff */
[----:B------:R-:W-:Y:S02]  /*7aa0*/  LEA.HI.X R9, R9, R11, R10, 0x1, P0 ;  /* 0x0000000b09097211 */ /* 0x000fe400000f0c0a */
[----:B------:R-:W-:Y:S01]  /*7ab0*/  @P1 STS.128 [R220+0xb000], RZ ;  /* 0x00b000ffdc001388 */ /* 0x000fe20000000c00 */
[--C-:B------:R-:W-:Y:S02]  /*7ac0*/  LOP3.LUT R3, R207, 0x1c0, R213.reuse, 0xf8, !PT ;  /* 0x000001c0cf037812 */ /* 0x100fe400078ef8d5 */
[----:B------:R-:W-:Y:S02]  /*7ad0*/  LOP3.LUT R5, R212, 0x200, R213, 0xf8, !PT ;  /* 0x00000200d4057812 */ /* 0x000fe400078ef8d5 */
[----:B------:R-:W4:Y:S01]  /*7ae0*/  LDL R210, [R1+0x68] ;  /* 0x0000680001d27983 */ /* 0x000f220000100800 */
[----:B------:R-:W-:Y:S02]  /*7af0*/  LOP3.LUT R4, R211, 0x8, RZ, 0xc0, !PT ;  /* 0x00000008d3047812 */ /* 0x000fe400078ec0ff */
[----:B------:R-:W-:Y:S02]  /*7b00*/  LOP3.LUT R133, R3, R216, RZ, 0x3c, !PT ;  /* 0x000000d803857212 */ /* 0x000fe400078e3cff */
[----:B------:R-:W-:Y:S01]  /*7b10*/  @!PT LDS RZ, [RZ] ;  /* 0x00000000fffff984 */ /* 0x000fe20000000800 */
[----:B------:R-:W-:Y:S01]  /*7b20*/  @!PT LDS RZ, [RZ] ;  /* 0x00000000fffff984 */ /* 0x000fe20000000800 */
[----:B------:R-:W-:Y:S01]  /*7b30*/  @!PT LDS RZ, [RZ] ;  /* 0x00000000fffff984 */ /* 0x000fe20000000800 */
[----:B------:R-:W-:Y:S01]  /*7b40*/  @!P3 LDGSTS.E.BYPASS.LTC128B.128 [R220+0xa800], desc[UR24][R8.64] ;  /* 0x0a80000008dcbfae */ /* 0x000fe2000b981a18 */
[----:B------:R-:W-:Y:S04]  /*7b50*/  LOP3.LUT R4, R5, R3, R4, 0xf6, !PT ;  /* 0x0000000305047212 */ /* 0x000fe800078ef604 */
[----:B------:R-:W-:Y:S01]  /*7b60*/  @P3 STS.128 [R220+0xa800], RZ ;  /* 0x00a800ffdc003388 */ /* 0x000fe20000000c00 */
[----:B------:R-:W-:Y:S01]  /*7b70*/  IMAD R133, R133, 0x2, R215 ;  /* 0x0000000285857824 */ /* 0x000fe200078e02d7 */
[----:B------:R-:W-:Y:S03]  /*7b80*/  LEA R3, R4, UR5, 0x1 ;  /* 0x0000000504037c11 */ /* 0x000fe6000f8e08ff */
[----:B------:R-:W-:Y:S01]  /*7b90*/  @!PT LDS RZ, [RZ] ;  /* 0x00000000fffff984 */ /* 0x000fe20000000800 */
[----:B------:R-:W-:Y:S01]  /*7ba0*/  @!PT LDS RZ, [RZ] ;  /* 0x00000000fffff984 */ /* 0x000fe20000000800 */
[----:B------:R-:W-:Y:S01]  /*7bb0*/  @!PT LDS RZ, [RZ] ;  /* 0x00000000fffff984 */ /* 0x000fe20000000800 */
[----:B------:R5:W-:Y:S01]  /*7bc0*/  @!P1 LDGSTS.E.BYPASS.LTC128B.128 [R220+0xb800], desc[UR24][R8.64+0x80] ;  /* 0x0b80008008dc9fae */ /* 0x000be2000b981a18 */
[----:B------:R-:W-:Y:S02]  /*7bd0*/  VIADD R136, R133, UR5 ;  /* 0x0000000585887c36 */ /* 0x000fe40008000000 */
[--C-:B------:R-:W-:Y:S02]  /*7be0*/  IMAD.IADD R192, R3, 0x1, R206.reuse ;  /* 0x0000000103c07824 */ /* 0x100fe400078e02ce */
[----:B------:R-:W-:Y:S01]  /*7bf0*/  @P1 STS.128 [R220+0xb800], RZ ;  /* 0x00b800ffdc001388 */ /* 0x000fe20000000c00 */
[----:B------:R-:W-:Y:S02]  /*7c00*/  IMAD.IADD R138, R136, 0x1, R206 ;  /* 0x00000001888a7824 */ /* 0x000fe400078e02ce */
[----:B------:R-:W-:Y:S02]  /*7c10*/  IMAD.IADD R135, R134, 0x1, R3 ;  /* 0x0000000186877824 */ /* 0x000fe400078e0203 */
[----:B------:R-:W-:Y:S01]  /*7c20*/  LDSM.16.M88.4 R32, [R3] ;  /* 0x000000000320783b */ /* 0x000fe20000000200 */
[----:B------:R-:W-:Y:S02]  /*7c30*/  IMAD.IADD R134, R136, 0x1, R134 ;  /* 0x0000000188867824 */ /* 0x000fe400078e0286 */
[----:B------:R-:W-:Y:S02]  /*7c40*/  IMAD.IADD R136, R135, 0x1, R206 ;  /* 0x0000000187887824 */ /* 0x000fe400078e02ce */
[----:B------:R-:W1:Y:S01]  /*7c50*/  LDSM.16.M88.4 R16, [R133+UR5+0x8000] ;  /* 0x008000058510783b */ /* 0x000e620008000200 */
[----:B------:R-:W-:Y:S04]  /*7c60*/  IMAD.IADD R196, R206, 0x1, R134 ;  /* 0x00000001cec47824 */ /* 0x000fe800078e0286 */
[----:B------:R-:W5:Y:S05]  /*7c70*/  LDSM.16.M88.4 R28, [R3+0x2000] ;  /* 0x00200000031c783b */ /* 0x000f6a0000000200 */
[----:B------:R-:W5:Y:S05]  /*7c80*/  LDSM.16.M88.4 R172, [R133+UR5+0x8800] ;  /* 0x0088000585ac783b */ /* 0x000f6a0008000200 */
[----:B------:R-:W4:Y:S05]  /*7c90*/  LDL R204, [R1+0x64] ;  /* 0x0000640001cc7983 */ /* 0x000f2a0000100800 */
[----:B------:R-:W-:Y:S05]  /*7ca0*/  LDSM.16.M88.4 R176, [R192] ;  /* 0x00000000c0b0783b */ /* 0x000fea0000000200 */
[----:B------:R-:W4:Y:S05]  /*7cb0*/  LDL R209, [R1+0x6c] ;  /* 0x00006c0001d17983 */ /* 0x000f2a0000100800 */
[----:B------:R-:W5:Y:S05]  /*7cc0*/  LDSM.16.M88.4 R180, [R138+0x8000] ;  /* 0x008000008ab4783b */ /* 0x000f6a0000000200 */
[----:B------:R-:W4:Y:S05]  /*7cd0*/  LDL.64 R202, [R1+0x90] ;  /* 0x0000900001ca7983 */ /* 0x000f2a0000100a00 */
[----:B------:R-:W5:Y:S01]  /*7ce0*/  LDSM.16.M88.4 R184, [R192+0x2000] ;  /* 0x00200000c0b8783b */ /* 0x000f620000000200 */
[-C--:B-1----:R-:W-:Y:S04]  /*7cf0*/  HMMA.16816.F32.BF16 R4, R32, R16.reuse, RZ ;  /* 0x000000102004723c */ /* 0x082fe800000418ff */
[----:B------:R-:W4:Y:S05]  /*7d00*/  LDL.64 R200, [R1+0x88] ;  /* 0x0000880001c87983 */ /* 0x000f2a0000100a00 */
[----:B------:R-:W1:Y:S01]  /*7d10*/  LDSM.16.M88.4 R188, [R138+0x8800] ;  /* 0x008800008abc783b */ /* 0x000e620000000200 */
[C---:B-----5:R-:W-:Y:S04]  /*7d20*/  HMMA.16816.F32.BF16 R8, R28.reuse, R16, RZ ;  /* 0x000000101c08723c */ /* 0x060fe800000418ff */
[----:B------:R-:W0:Y:S04]  /*7d30*/  LDGDEPBAR ;  /* 0x00000000000079af */ /* 0x000e280000000000 */
[-C--:B------:R-:W-:Y:S08]  /*7d40*/  HMMA.16816.F32.BF16 R12, R28, R18.reuse, RZ ;  /* 0x000000121c0c723c */ /* 0x080ff000000418ff */
[C---:B------:R-:W-:Y:S08]  /*7d50*/  HMMA.16816.F32.BF16 R16, R32.reuse, R18, RZ ;  /* 0x000000122010723c */ /* 0x040ff000000418ff */
        /* <DEDUP_REMOVED lines=9> */
[----:B------:R-:W5:Y:S07]  /*7df0*/  LDSM.16.M88.4 R180, [R134+0x8000] ;  /* 0x0080000086b4783b */ /* 0x000f6e0000000200 */
[-C--:B-1----:R-:W-:Y:S08]  /*7e00*/  HMMA.16816.F32.BF16 R20, R176, R188.reuse, R20 ;  /* 0x000000bcb014723c */ /* 0x082ff00000041814 */
[C---:B------:R-:W-:Y:S08]  /*7e10*/  HMMA.16816.F32.BF16 R24, R184.reuse, R188, R24 ;  /* 0x000000bcb818723c */ /* 0x040ff00000041818 */
[-C--:B------:R-:W-:Y:S01]  /*7e20*/  HMMA.16816.F32.BF16 R28, R184, R190.reuse, R28 ;  /* 0x000000beb81c723c */ /* 0x080fe2000004181c */
[----:B------:R-:W1:Y:S07]  /*7e30*/  LDSM.16.M88.4 R184, [R135+0x2000] ;  /* 0x0020000087b8783b */ /* 0x000e6e0000000200 */
[----:B------:R-:W-:Y:S01]  /*7e40*/  HMMA.16816.F32.BF16 R32, R176, R190, R32 ;  /* 0x000000beb020723c */ /* 0x000fe20000041820 */
[----:B------:R-:W1:Y:S05]  /*7e50*/  LDSM.16.M88.4 R176, [R134+0x8800] ;  /* 0x0088000086b0783b */ /* 0x000e6a0000000200 */
[----:B------:R-:W-:Y:S02]  /*7e60*/  LDSM.16.M88.4 R188, [R136+0x2000] ;  /* 0x0020000088bc783b */ /* 0x000fe40000000200 */
[-C--:B-----5:R-:W-:Y:S08]  /*7e70*/  HMMA.16816.F32.BF16 R4, R172, R180.reuse, R4 ;  /* 0x000000b4ac04723c */ /* 0x0a0ff00000041804 */
[C---:B-1----:R-:W-:Y:S08]  /*7e80*/  HMMA.16816.F32.BF16 R8, R184.reuse, R180, R8 ;  /* 0x000000b4b808723c */ /* 0x042ff00000041808 */
[-C--:B------:R-:W-:Y:S08]  /*7e90*/  HMMA.16816.F32.BF16 R12, R184, R182.reuse, R12 ;  /* 0x000000b6b80c723c */ /* 0x080ff0000004180c */
[C---:B------:R-:W-:Y:S01]  /*7ea0*/  HMMA.16816.F32.BF16 R16, R172.reuse, R182, R16 ;  /* 0x000000b6ac10723c */ /* 0x040fe20000041810 */
[----:B------:R-:W-:Y:S07]  /*7eb0*/  LDSM.16.M88.4 R180, [R136] ;  /* 0x0000000088b4783b */ /* 0x000fee0000000200 */
[-C--:B------:R-:W-:Y:S08]  /*7ec0*/  HMMA.16816.F32.BF16 R20, R172, R176.reuse, R20 ;  /* 0x000000b0ac14723c */ /* 0x080ff00000041814 */
[C---:B------:R-:W-:Y:S08]  /*7ed0*/  HMMA.16816.F32.BF16 R24, R184.reuse, R176, R24 ;  /* 0x000000b0b818723c */ /* 0x040ff00000041818 */
[-C--:B------:R-:W-:Y:S01]  /*7ee0*/  HMMA.16816.F32.BF16 R28, R184, R178.reuse, R28 ;  /* 0x000000b2b81c723c */ /* 0x080fe2000004181c */
[----:B------:R-:W1:Y:S07]  /*7ef0*/  LDSM.16.M88.4 R184, [R196+0x8000] ;  /* 0x00800000c4b8783b */ /* 0x000e6e0000000200 */
[----:B------:R-:W-:Y:S01]  /*7f00*/  HMMA.16816.F32.BF16 R32, R172, R178, R32 ;  /* 0x000000b2ac20723c */ /* 0x000fe20000041820 */
[----:B------:R-:W5:Y:S05]  /*7f10*/  LDSM.16.M88.4 R172, [R196+0x8800] ;  /* 0x00880000c4ac783b */ /* 0x000f6a0000000200 */
[----:B------:R-:W-:Y:S02]  /*7f20*/  LDSM.16.M88.4 R176, [R3+0x4000] ;  /* 0x0040000003b0783b */ /* 0x000fe40000000200 */
[-C--:B-1----:R-:W-:Y:S08]  /*7f30*/  HMMA.16816.F32.BF16 R4, R180, R184.reuse, R4 ;  /* 0x000000b8b404723c */ /* 0x082ff00000041804 */
[C---:B------:R-:W-:Y:S08]  /*7f40*/  HMMA.16816.F32.BF16 R8, R188.reuse, R184, R8 ;  /* 0x000000b8bc08723c */ /* 0x040ff00000041808 */
[-C--:B------:R-:W-:Y:S08]  /*7f50*/  HMMA.16816.F32.BF16 R12, R188, R186.reuse, R12 ;  /* 0x000000babc0c723c */ /* 0x080ff0000004180c */
[C---:B------:R-:W-:Y:S01]  /*7f60*/  HMMA.16816.F32.BF16 R16, R180.reuse, R186, R16 ;  /* 0x000000bab410723c */ /* 0x040fe20000041810 */
[----:B------:R-:W1:Y:S07]  /*7f70*/  LDSM.16.M88.4 R184, [R133+UR5+0x9000] ;  /* 0x0090000585b8783b */ /* 0x000e6e0008000200 */
[-C--:B-----5:R-:W-:Y:S08]  /*7f80*/  HMMA.16816.F32.BF16 R20, R180, R172.reuse, R20 ;  /* 0x000000acb414723c */ /* 0x0a0ff00000041814 */
[C---:B------:R-:W-:Y:S08]  /*7f90*/  HMMA.16816.F32.BF16 R24, R188.reuse, R172, R24 ;  /* 0x000000acbc18723c */ /* 0x040ff00000041818 */
[-C--:B------:R-:W-:Y:S01]  /*7fa0*/  HMMA.16816.F32.BF16 R28, R188, R174.reuse, R28 ;  /* 0x000000aebc1c723c */ /* 0x080fe2000004181c */
[----:B------:R2:W5:Y:S07]  /*7fb0*/  LDSM.16.M88.4 R188, [R3+0x6000] ;  /* 0x0060000003bc783b */ /* 0x00056e0000000200 */
[----:B------:R-:W-:Y:S01]  /*7fc0*/  HMMA.16816.F32.BF16 R32, R180, R174, R32 ;  /* 0x000000aeb420723c */ /* 0x000fe20000041820 */
[----:B------:R-:W3:Y:S05]  /*7fd0*/  LDSM.16.M88.4 R172, [R133+UR5+0x9800] ;  /* 0x0098000585ac783b */ /* 0x000eea0008000200 */
[----:B------:R-:W-:Y:S02]  /*7fe0*/  LDSM.16.M88.4 R180, [R192+0x4000] ;  /* 0x00400000c0b4783b */ /* 0x000fe40000000200 */
[-C--:B-1----:R-:W-:Y:S03]  /*7ff0*/  HMMA.16816.F32.BF16 R4, R176, R184.reuse, R4 ;  /* 0x000000b8b004723c */ /* 0x082fe60000041804 */
[----:B------:R-:W-:Y:S02]  /*8000*/  LDSM.16.M88.4 R192, [R192+0x6000] ;  /* 0x00600000c0c0783b */ /* 0x000fe40000000200 */
[----:B--2---:R-:W-:Y:S03]  /*8010*/  LOP3.LUT R3, R139, UR22, RZ, 0x3c, !PT ;  /* 0x000000168b037c12 */ /* 0x004fe6000f8e3cff */
[C---:B-----5:R-:W-:Y:S08]  /*8020*/  HMMA.16816.F32.BF16 R8, R188.reuse, R184, R8 ;  /* 0x000000b8bc08723c */ /* 0x060ff00000041808 */
[-C--:B------:R-:W-:Y:S08]  /*8030*/  HMMA.16816.F32.BF16 R12, R188, R186.reuse, R12 ;  /* 0x000000babc0c723c */ /* 0x080ff0000004180c */
[C---:B------:R-:W-:Y:S01]  /*8040*/  HMMA.16816.F32.BF16 R16, R176.reuse, R186, R16 ;  /* 0x000000bab010723c */ /* 0x040fe20000041810 */
[----:B------:R-:W1:Y:S07]  /*8050*/  LDSM.16.M88.4 R184, [R138+0x9000] ;  /* 0x009000008ab8783b */ /* 0x000e6e0000000200 */
[-C--:B---3--:R-:W-:Y:S08]  /*8060*/  HMMA.16816.F32.BF16 R20, R176, R172.reuse, R20 ;  /* 0x000000acb014723c */ /* 0x088ff00000041814 */
[C---:B------:R-:W-:Y:S08]  /*8070*/  HMMA.16816.F32.BF16 R24, R188.reuse, R172, R24 ;  /* 0x000000acbc18723c */ /* 0x040ff00000041818 */
[-C--:B------:R-:W-:Y:S01]  /*8080*/  HMMA.16816.F32.BF16 R28, R188, R174.reuse, R28 ;  /* 0x000000aebc1c723c */ /* 0x080fe2000004181c */
[----:B------:R2:W3:Y:S07]  /*8090*/  LDSM.16.M88.4 R188, [R138+0x9800] ;  /* 0x009800008abc783b */ /* 0x0004ee0000000200 */
[----:B------:R-:W-:Y:S01]  /*80a0*/  HMMA.16816.F32.BF16 R32, R176, R174, R32 ;  /* 0x000000aeb020723c */ /* 0x000fe20000041820 */
[----:B------:R-:W-:Y:S05]  /*80b0*/  LDSM.16.M88.4 R172, [R135+0x4000] ;  /* 0x0040000087ac783b */ /* 0x000fea0000000200 */
[----:B------:R-:W5:Y:S02]  /*80c0*/  LDSM.16.M88.4 R176, [R134+0x9000] ;  /* 0x0090000086b0783b */ /* 0x000f640000000200 */
[-C--:B-1----:R-:W-:Y:S05]  /*80d0*/  HMMA.16816.F32.BF16 R4, R180, R184.reuse, R4 ;  /* 0x000000b8b404723c */ /* 0x082fea0000041804 */
[----:B--2---:R-:W-:Y:S03]  /*80e0*/  IMAD.WIDE.U32 R138, R3, -0x326172a9, RZ ;  /* 0xcd9e8d57038a7825 */ /* 0x004fe600078e00ff */
[C---:B------:R-:W-:Y:S04]  /*80f0*/  HMMA.16816.F32.BF16 R8, R192.reuse, R184, R8 ;  /* 0x000000b8c008723c */ /* 0x040fe80000041808 */
[----:B------:R-:W-:Y:S04]  /*8100*/  LOP3.LUT R3, R139, R218, RZ, 0x3c, !PT ;  /* 0x000000da8b037212 */ /* 0x000fe800078e3cff */
        /* <DEDUP_REMOVED lines=9> */
[----:B------:R-:W-:Y:S02]  /*81a0*/  LDSM.16.M88.4 R188, [R136+0x6000] ;  /* 0x0060000088bc783b */ /* 0x000fe40000000200 */
[-C--:B-----5:R-:W-:Y:S03]  /*81b0*/  HMMA.16816.F32.BF16 R4, R172, R176.reuse, R4 ;  /* 0x000000b0ac04723c */ /* 0x0a0fe60000041804 */
[----:B------:R-:W-:Y:S05]  /*81c0*/  LDSM.16.M88.4 R196, [R196+0x9800] ;  /* 0x00980000c4c4783b */ /* 0x000fea0000000200 */
[C---:B-1----:R-:W-:Y:S04]  /*81d0*/  HMMA.16816.F32.BF16 R8, R184.reuse, R176, R8 ;  /* 0x000000b0b808723c */ /* 0x042fe80000041808 */
[----:B--2---:R-:W-:Y:S01]  /*81e0*/  IMAD.WIDE.U32 R134, R3, -0x2daee0ad, RZ ;  /* 0xd2511f5303867825 */ /* 0x004fe200078e00ff */
[----:B----4-:R-:W-:Y:S03]  /*81f0*/  LOP3.LUT R3, R138, R204, RZ, 0x3c, !PT ;  /* 0x000000cc8a037212 */ /* 0x010fe600078e3cff */
[-C--:B------:R-:W-:Y:S08]  /*8200*/  HMMA.16816.F32.BF16 R12, R184, R178.reuse, R12 ;  /* 0x000000b2b80c723c */ /* 0x080ff0000004180c */
[C---:B------:R-:W-:Y:S01]  /*8210*/  HMMA.16816.F32.BF16 R16, R172.reuse, R178, R16 ;  /* 0x000000b2ac10723c */ /* 0x040fe20000041810 */
[----:B------:R-:W1:Y:S01]  /*8220*/  LDSM.16.M88.4 R176, [R136+0x4000] ;  /* 0x0040000088b0783b */ /* 0x000e620000000200 */
[----:B------:R-:W-:Y:S04]  /*8230*/  DEPBAR.LE SB0, 0x0 ;  /* 0x000080000000791a */ /* 0x000fe80000000000 */
[----:B------:R-:W-:Y:S02]  /*8240*/  BAR.SYNC.DEFER_BLOCKING 0x0 ;  /* 0x0000000000007b1d */ /* 0x000fe40000010000 */
[-C--:B---3--:R-:W-:Y:S08]  /*8250*/  HMMA.16816.F32.BF16 R20, R172, R192.reuse, R20 ;  /* 0x000000c0ac14723c */ /* 0x088ff00000041814 */
[C---:B------:R-:W-:Y:S08]  /*8260*/  HMMA.16816.F32.BF16 R24, R184.reuse, R192, R24 ;  /* 0x000000c0b818723c */ /* 0x040ff00000041818 */
[-C--:B------:R-:W-:Y:S03]  /*8270*/  HMMA.16816.F32.BF16 R28, R184, R194.reuse, R28 ;  /* 0x000000c2b81c723c */ /* 0x080fe6000004181c */
[----:B------:R-:W-:Y:S05]  /*8280*/  LOP3.LUT R184, R202, UR17, R135, 0x96, !PT ;  /* 0x00000011cab87c12 */ /* 0x000fea000f8e9687 */
[----:B------:R-:W-:Y:S04]  /*8290*/  HMMA.16816.F32.BF16 R32, R172, R194, R32 ;  /* 0x000000c2ac20723c */ /* 0x000fe80000041820 */
[----:B------:R-:W-:Y:S04]  /*82a0*/  LOP3.LUT R174, R139, R209, RZ, 0x3c, !PT ;  /* 0x000000d18bae7212 */ /* 0x000fe800078e3cff */
[-C--:B-1----:R-:W-:Y:S05]  /*82b0*/  HMMA.16816.F32.BF16 R4, R176, R180.reuse, R4 ;  /* 0x000000b4b004723c */ /* 0x082fea0000041804 */
[----:B------:R-:W-:Y:S03]  /*82c0*/  IMAD.WIDE.U32 R174, R174, -0x2daee0ad, RZ ;  /* 0xd2511f53aeae7825 */ /* 0x000fe600078e00ff */
[C---:B------:R-:W-:Y:S04]  /*82d0*/  HMMA.16816.F32.BF16 R8, R188.reuse, R180, R8 ;  /* 0x000000b4bc08723c */ /* 0x040fe80000041808 */
[----:B------:R-:W-:Y:S02]  /*82e0*/  LOP3.LUT R180, R138, R210, RZ, 0x3c, !PT ;  /* 0x000000d28ab47212 */ /* 0x000fe400078e3cff */
[----:B------:R-:W-:Y:S02]  /*82f0*/  LOP3.LUT R186, R200, UR17, R175, 0x96, !PT ;  /* 0x00000011c8ba7c12 */ /* 0x000fe4000f8e96af */
[-C--:B------:R-:W-:Y:S03]  /*8300*/  HMMA.16816.F32.BF16 R12, R188, R182.reuse, R12 ;  /* 0x000000b6bc0c723c */ /* 0x080fe6000004180c */
[----:B------:R-:W-:Y:S01]  /*8310*/  IMAD.WIDE.U32 R180, R180, -0x2daee0ad, RZ ;  /* 0xd2511f53b4b47825 */ /* 0x000fe200078e00ff */
[----:B------:R-:W-:Y:S04]  /*8320*/  FMNMX3.FTZ R133, R2, R6, R7, !PT ;  /* 0x0000000602857276 */ /* 0x000fe80007810007 */
[C---:B------:R-:W-:Y:S04]  /*8330*/  HMMA.16816.F32.BF16 R16, R176.reuse, R182, R16 ;  /* 0x000000b6b010723c */ /* 0x040fe80000041810 */
[----:B------:R-:W-:Y:S02]  /*8340*/  LOP3.LUT R185, R134, UR15, R181, 0x96, !PT ;  /* 0x0000000f86b97c12 */ /* 0x000fe4000f8e96b5 */
[----:B------:R-:W-:Y:S02]  /*8350*/  FMNMX3.FTZ R134, R0, R4, R5, !PT ;  /* 0x0000000400867276 */ /* 0x000fe40007810005 */
[-C--:B------:R-:W-:Y:S08]  /*8360*/  HMMA.16816.F32.BF16 R20, R176, R196.reuse, R20 ;  /* 0x000000c4b014723c */ /* 0x080ff00000041814 */
[C---:B------:R-:W-:Y:S04]  /*8370*/  HMMA.16816.F32.BF16 R24, R188.reuse, R196, R24 ;  /* 0x000000c4bc18723c */ /* 0x040fe80000041818 */
[----:B------:R-:W-:Y:S02]  /*8380*/  FMNMX3.FTZ R134, R134, R16, R17, !PT ;  /* 0x0000001086867276 */ /* 0x000fe40007810011 */
[----:B------:R-:W-:Y:S02]  /*8390*/  FMNMX3.FTZ R133, R133, R18, R19, !PT ;  /* 0x0000001285857276 */ /* 0x000fe40007810013 */
[-C--:B------:R-:W-:Y:S03]  /*83a0*/  HMMA.16816.F32.BF16 R28, R188, R198.reuse, R28 ;  /* 0x000000c6bc1c723c */ /* 0x080fe6000004181c */
[----:B------:R-:W-:Y:S02]  /*83b0*/  FMNMX3.FTZ R136, R134, R20, R21, !PT ;  /* 0x0000001486887276 */ /* 0x000fe40007810015 */
[----:B------:R-:W-:Y:S03]  /*83c0*/  FMNMX3.FTZ R183, R133, R22, R23, !PT ;  /* 0x0000001685b77276 */ /* 0x000fe60007810017 */
[----:B------:R-:W-:Y:S04]  /*83d0*/  HMMA.16816.F32.BF16 R32, R176, R198, R32 ;  /* 0x000000c6b020723c */ /* 0x000fe80000041820 */
[----:B------:R-:W-:Y:S01]  /*83e0*/  FMNMX3.FTZ R179, R137, R10, R11, !PT ;  /* 0x0000000a89b37276 */ /* 0x000fe2000781000b */
[----:B------:R-:W-:Y:S01]  /*83f0*/  IMAD.WIDE.U32 R176, R3, -0x2daee0ad, RZ ;  /* 0xd2511f5303b07825 */ /* 0x000fe200078e00ff */
[----:B------:R-:W-:Y:S04]  /*8400*/  FMNMX3.FTZ R3, R132, R8, R9, !PT ;  /* 0x0000000884037276 */ /* 0x000fe80007810009 */
[----:B------:R-:W-:Y:S04]  /*8410*/  FMNMX3.FTZ R3, R3, R12, R13, !PT ;  /* 0x0000000c03037276 */ /* 0x000fe8000781000d */
[----:B------:R-:W-:Y:S05]  /*8420*/  FMNMX3.FTZ R182, R3, R24, R25, !PT ;  /* 0x0000001803b67276 */ /* 0x000fea0007810019 */
[----:B------:R-:W-:Y:S01]  /*8430*/  FMNMX3.FTZ R136, R136, R32, R33, !PT ;  /* 0x0000002088887276 */ /* 0x000fe20007810021 */
[----:B------:R-:W-:Y:S06]  /*8440*/  BRA.U.ANY UP0, `(.L_x_1978) ;  /* 0xfffffff1006c7547 */ /* 0x000fec000b93ffff */
.L_x_1977:
[----:B------:R-:W-:Y:S01]  /*8450*/  FMNMX3.FTZ R175, R183, R34, R35, !PT ;  /* 0x00000022b7af7276 */ /* 0x000fe20007810023 */
[----:B------:R-:W2:Y:S01]  /*8460*/  LDL.64 R190, [R1+0x80] ;  /* 0x0000800001be7983 */ /* 0x000ea20000100a00 */
[----:B------:R-:W-:Y:S01]  /*8470*/  FMNMX3.FTZ R133, R179, R14, R15, !PT ;  /* 0x0000000eb3857276 */ /* 0x000fe2000781000f */
[----:B-1----:R-:W-:Y:S01]  /*8480*/  IMAD.WIDE.U32 R172, R185, -0x326172a9, RZ ;  /* 0xcd9e8d57b9ac7825 */ /* 0x002fe200078e00ff */
[----:B------:R-:W-:Y:S01]  /*8490*/  FMNMX3.FTZ R3, R182, R28, R29, !PT ;  /* 0x0000001cb6037276 */ /* 0x000fe2000781001d */
[----:B------:R-:W-:Y:S01]  /*84a0*/  UISETP.GT.AND UP0, UPT, UR22, URZ, UPT ;  /* 0x000000ff1600728c */ /* 0x000fe2000bf04270 */
[----:B------:R-:W-:Y:S01]  /*84b0*/  FMNMX3.FTZ R133, R133, R26, R27, !PT ;  /* 0x0000001a85857276 */ /* 0x000fe2000781001b */
[----:B------:R-:W3:Y:S01]  /*84c0*/  LDL.64 R188, [R1+0x78] ;  /* 0x0000780001bc7983 */ /* 0x000ee20000100a00 */
[----:B------:R-:W-:Y:S01]  /*84d0*/  LOP3.LUT R174, R174, UR15, R177, 0x96, !PT ;  /* 0x0000000faeae7c12 */ /* 0x000fe2000f8e96b1 */
[----:B------:R-:W-:Y:S01]  /*84e0*/  IMAD.WIDE.U32 R138, R184, -0x326172a9, RZ ;  /* 0xcd9e8d57b88a7825 */ /* 0x000fe200078e00ff */
[----:B------:R-:W-:Y:S01]  /*84f0*/  FMNMX3.FTZ R133, R133, R30, R31, !PT ;  /* 0x0000001e85857276 */ /* 0x000fe2000781001f */
[----:B------:R-:W-:Y:S02]  /*8500*/  UIADD3 UR6, UPT, UPT, UR22, -0x1, URZ ;  /* 0xffffffff16067890 */ /* 0x000fe4000fffe0ff */
[----:B------:R-:W1:Y:S01]  /*8510*/  SHFL.BFLY PT, R178, R136, 0x2, 0x1f ;  /* 0x0c401f0088b27f89 */ /* 0x000e6200000e0000 */
[----:B------:R-:W-:Y:S01]  /*8520*/  LOP3.LUT R138, R138, UR14, R173, 0x96, !PT ;  /* 0x0000000e8a8a7c12 */ /* 0x000fe2000f8e96ad */
[----:B------:R-:W-:Y:S06]  /*8530*/  IMAD.WIDE.U32 R134, R186, -0x326172a9, RZ ;  /* 0xcd9e8d57ba867825 */ /* 0x000fec00078e00ff */
[----:B------:R-:W4:Y:S01]  /*8540*/  SHFL.BFLY PT, R181, R175, 0x2, 0x1f ;  /* 0x0c401f00afb57f89 */ /* 0x000f2200000e0000 */
[----:B------:R-:W-:Y:S01]  /*8550*/  UMOV UR22, UR6 ;  /* 0x0000000600167c82 */ /* 0x000fe20008000000 */
[----:B------:R-:W-:Y:S06]  /*8560*/  IMAD.WIDE.U32 R186, R174, -0x326172a9, RZ ;  /* 0xcd9e8d57aeba7825 */ /* 0x000fec00078e00ff */
[----:B------:R-:W5:Y:S01]  /*8570*/  SHFL.BFLY PT, R179, R3, 0x2, 0x1f ;  /* 0x0c401f0003b37f89 */ /* 0x000f6200000e0000 */
[----:B------:R-:W-:Y:S01]  /*8580*/  IMAD.WIDE.U32 R228, R138, -0x2daee0ad, RZ ;  /* 0xd2511f538ae47825 */ /* 0x000fe200078e00ff */
[----:B------:R-:W-:Y:S06]  /*8590*/  LOP3.LUT R134, R134, UR14, R187, 0x96, !PT ;  /* 0x0000000e86867c12 */ /* 0x000fec000f8e96bb */
[----:B------:R-:W5:Y:S01]  /*85a0*/  SHFL.BFLY PT, R174, R133, 0x2, 0x1f ;  /* 0x0c401f0085ae7f89 */ /* 0x000f6200000e0000 */
[----:B------:R-:W-:Y:S01]  /*85b0*/  IMAD.WIDE.U32 R234, R134, -0x2daee0ad, RZ ;  /* 0xd2511f5386ea7825 */ /* 0x000fe200078e00ff */
[----:B-1----:R-:W-:Y:S02]  /*85c0*/  FMNMX.FTZ R136, R136, R178, !PT ;  /* 0x000000b288887209 */ /* 0x002fe40007810000 */
[----:B----4-:R-:W-:Y:S04]  /*85d0*/  FMNMX.FTZ R181, R175, R181, !PT ;  /* 0x000000b5afb57209 */ /* 0x010fe80007810000 */
[----:B------:R-:W1:Y:S01]  /*85e0*/  SHFL.BFLY PT, R178, R136, 0x1, 0x1f ;  /* 0x0c201f0088b27f89 */ /* 0x000e6200000e0000 */
[----:B-----5:R-:W-:Y:S07]  /*85f0*/  FMNMX.FTZ R179, R3, R179, !PT ;  /* 0x000000b303b37209 */ /* 0x020fee0007810000 */
[----:B------:R-:W4:Y:S01]  /*8600*/  SHFL.BFLY PT, R173, R181, 0x1, 0x1f ;  /* 0x0c201f00b5ad7f89 */ /* 0x000f2200000e0000 */
[----:B------:R-:W-:Y:S07]  /*8610*/  FMNMX.FTZ R133, R133, R174, !PT ;  /* 0x000000ae85857209 */ /* 0x000fee0007810000 */
[----:B------:R-:W5:Y:S01]  /*8620*/  SHFL.BFLY PT, R175, R179, 0x1, 0x1f ;  /* 0x0c201f00b3af7f89 */ /* 0x000f6200000e0000 */
[----:B-1----:R-:W-:Y:S04]  /*8630*/  FMNMX.FTZ R136, R136, R178, !PT ;  /* 0x000000b288887209 */ /* 0x002fe80007810000 */
[C---:B------:R-:W-:Y:S01]  /*8640*/  FSETP.NEU.FTZ.AND P1, PT, R136.reuse, -INF , PT ;  /* 0xff8000008800780b */ /* 0x040fe20003f3d000 */
[----:B------:R-:W-:Y:S04]  /*8650*/  FADD.FTZ R0, -R136, R0 ;  /* 0x0000000088007221 */ /* 0x000fe80000010100 */
[----:B------:R-:W-:Y:S01]  /*8660*/  FMUL.FTZ R0, R0, UR4 ;  /* 0x0000000400007c20 */ /* 0x000fe20008410000 */
[----:B--2---:R-:W-:Y:S05]  /*8670*/  LOP3.LUT R139, R190, UR16, R139, 0x96, !PT ;  /* 0x00000010be8b7c12 */ /* 0x004fea000f8e968b */
[----:B------:R-:W-:Y:S01]  /*8680*/  IMAD.WIDE.U32 R182, R139, -0x2daee0ad, RZ ;  /* 0xd2511f538bb67825 */ /* 0x000fe200078e00ff */
[----:B---3--:R-:W-:Y:S02]  /*8690*/  LOP3.LUT R135, R188, UR16, R135, 0x96, !PT ;  /* 0x00000010bc877c12 */ /* 0x008fe4000f8e9687 */
[----:B------:R-:W-:Y:S03]  /*86a0*/  LOP3.LUT R177, R182, UR10, R229, 0x96, !PT ;  /* 0x0000000ab6b17c12 */ /* 0x000fe6000f8e96e5 */
[----:B------:R-:W-:Y:S01]  /*86b0*/  IMAD.WIDE.U32 R138, R135, -0x2daee0ad, RZ ;  /* 0xd2511f53878a7825 */ /* 0x000fe200078e00ff */
[----:B------:R-:W-:Y:S04]  /*86c0*/  LOP3.LUT R180, R180, UR13, R183, 0x96, !PT ;  /* 0x0000000db4b47c12 */ /* 0x000fe8000f8e96b7 */
[----:B------:R-:W-:Y:S01]  /*86d0*/  LOP3.LUT R135, R176, UR13, R139, 0x96, !PT ;  /* 0x0000000db0877c12 */ /* 0x000fe2000f8e968b */
[----:B------:R-:W-:Y:S01]  /*86e0*/  IMAD.WIDE.U32 R184, R180, -0x326172a9, RZ ;  /* 0xcd9e8d57b4b87825 */ /* 0x000fe200078e00ff */
[----:B------:R-:W-:Y:S02]  /*86f0*/  LOP3.LUT R134, R138, UR10, R235, 0x96, !PT ;  /* 0x0000000a8a867c12 */ /* 0x000fe4000f8e96eb */
[----:B------:R1:W2:Y:S01]  /*8700*/  LDL.S16 R235, [R1+0x4] ;  /* 0x0000040001eb7983 */ /* 0x0002a20000100600 */
[----:B------:R-:W-:Y:S01]  /*8710*/  IMAD.WIDE.U32 R176, R177, -0x326172a9, RZ ;  /* 0xcd9e8d57b1b07825 */ /* 0x000fe200078e00ff */
[----:B------:R-:W-:Y:S03]  /*8720*/  LOP3.LUT R203, R172, UR11, R185, 0x96, !PT ;  /* 0x0000000baccb7c12 */ /* 0x000fe6000f8e96b9 */
[----:B------:R-:W-:Y:S01]  /*8730*/  IMAD.WIDE.U32 R182, R135, -0x326172a9, RZ ;  /* 0xcd9e8d5787b67825 */ /* 0x000fe200078e00ff */
[----:B------:R-:W-:Y:S02]  /*8740*/  LOP3.LUT R139, R184, UR9, R177, 0x96, !PT ;  /* 0x00000009b88b7c12 */ /* 0x000fe4000f8e96b1 */
[----:B------:R-:W3:Y:S01]  /*8750*/  SHFL.BFLY PT, R177, R133, 0x1, 0x1f ;  /* 0x0c201f0085b17f89 */ /* 0x000ee200000e0000 */
[----:B------:R-:W-:Y:S01]  /*8760*/  IMAD.WIDE.U32 R134, R134, -0x326172a9, RZ ;  /* 0xcd9e8d5786867825 */ /* 0x000fe200078e00ff */
[C---:B------:R-:W-:Y:S02]  /*8770*/  LOP3.LUT R138, R139.reuse, 0xffff, RZ, 0xc0, !PT ;  /* 0x0000ffff8b8a7812 */ /* 0x040fe400078ec0ff */
[----:B------:R-:W-:Y:S01]  /*8780*/  LOP3.LUT R172, R139, 0xff, RZ, 0xc0, !PT ;  /* 0x000000ff8bac7812 */ /* 0x000fe200078ec0ff */
[----:B------:R-:W-:Y:S01]  /*8790*/  IMAD.MOV.U32 R218, RZ, RZ, R134 ;  /* 0x000000ffffda7224 */ /* 0x000fe200078e0086 */
[----:B------:R-:W-:Y:S01]  /*87a0*/  LOP3.LUT R174, R182, UR9, R135, 0x96, !PT ;  /* 0x00000009b6ae7c12 */ /* 0x000fe2000f8e9687 */
[----:B------:R-:W-:Y:S01]  /*87b0*/  IMAD.MOV.U32 R204, RZ, RZ, R176 ;  /* 0x000000ffffcc7224 */ /* 0x000fe200078e00b0 */
[----:B------:R-:W-:Y:S02]  /*87c0*/  SHF.R.U32.HI R138, RZ, 0x8, R138 ;  /* 0x00000008ff8a7819 */ /* 0x000fe4000001168a */
[----:B------:R-:W-:Y:S02]  /*87d0*/  LOP3.LUT R135, R174, 0xffff, RZ, 0xc0, !PT ;  /* 0x0000ffffae877812 */ /* 0x000fe400078ec0ff */
[----:B------:R-:W-:Y:S02]  /*87e0*/  LOP3.LUT R3, R138, 0xffff, RZ, 0xc0, !PT ;  /* 0x0000ffff8a037812 */ /* 0x000fe400078ec0ff */
[----:B------:R-:W-:Y:S02]  /*87f0*/  SHF.R.U32.HI R180, RZ, 0x8, R135 ;  /* 0x00000008ffb47819 */ /* 0x000fe40000011687 */
[----:B------:R-:W-:Y:S02]  /*8800*/  ISETP.LE.U32.AND P5, PT, R3, UR12, PT ;  /* 0x0000000c03007c0c */ /* 0x000fe4000bfa3070 */
[----:B------:R-:W-:Y:S02]  /*8810*/  LOP3.LUT R3, R180, 0xffff, RZ, 0xc0, !PT ;  /* 0x0000ffffb4037812 */ /* 0x000fe400078ec0ff */
[----:B----4-:R-:W-:Y:S02]  /*8820*/  FMNMX.FTZ R135, R181, R173, !PT ;  /* 0x000000adb5877209 */ /* 0x010fe40007810000 */
[----:B------:R-:W-:Y:S01]  /*8830*/  ISETP.LE.U32.AND P4, PT, R3, UR12, PT ;  /* 0x0000000c03007c0c */ /* 0x000fe2000bf83070 */
[----:B------:R-:W-:Y:S01]  /*8840*/  FMUL.FTZ R3, R136, UR4 ;  /* 0x0000000488037c20 */ /* 0x000fe20008410000 */
[C---:B------:R-:W-:Y:S01]  /*8850*/  FSETP.NEU.FTZ.AND P0, PT, R135.reuse, -INF , PT ;  /* 0xff8000008700780b */ /* 0x040fe20003f1d000 */
[----:B------:R-:W-:Y:S01]  /*8860*/  FMUL.FTZ R173, R135, UR4 ;  /* 0x0000000487ad7c20 */ /* 0x000fe20008410000 */
[C---:B------:R-:W-:Y:S02]  /*8870*/  PRMT R223, R134.reuse, 0x7771, RZ ;  /* 0x0000777186df7816 */ /* 0x040fe400000000ff */
[----:B------:R-:W-:Y:S02]  /*8880*/  FSEL R3, R3, RZ, P1 ;  /* 0x000000ff03037208 */ /* 0x000fe40000800000 */
[C---:B------:R-:W-:Y:S02]  /*8890*/  PRMT R226, R134.reuse, 0x7772, RZ ;  /* 0x0000777286e27816 */ /* 0x040fe400000000ff */
[----:B------:R-:W-:Y:S01]  /*88a0*/  PRMT R225, R134, 0x7773, RZ ;  /* 0x0000777386e17816 */ /* 0x000fe200000000ff */
[--C-:B------:R-:W-:Y:S01]  /*88b0*/  FFMA.FTZ R187, R21, UR4, -R3.reuse ;  /* 0x0000000415bb7c23 */ /* 0x100fe20008010803 */
[----:B------:R-:W-:Y:S01]  /*88c0*/  PRMT R185, R172, 0x5410, R138 ;  /* 0x00005410acb97816 */ /* 0x000fe2000000008a */
[--C-:B------:R-:W-:Y:S01]  /*88d0*/  FFMA.FTZ R222, R33, UR4, -R3.reuse ;  /* 0x0000000421de7c23 */ /* 0x100fe20008010803 */
[----:B------:R-:W-:Y:S01]  /*88e0*/  PRMT R197, R176, 0x7772, RZ ;  /* 0x00007772b0c57816 */ /* 0x000fe200000000ff */
[--C-:B------:R-:W-:Y:S01]  /*88f0*/  FFMA.FTZ R210, R32, UR4, -R3.reuse ;  /* 0x0000000420d27c23 */ /* 0x100fe20008010803 */
[----:B------:R-:W-:Y:S01]  /*8900*/  ISETP.LE.U32.AND P6, PT, R172, UR12, PT ;  /* 0x0000000cac007c0c */ /* 0x000fe2000bfc3070 */
[----:B------:R-:W-:Y:S01]  /*8910*/  FFMA.FTZ R172, R4, UR4, -R3 ;  /* 0x0000000404ac7c23 */ /* 0x000fe20008010803 */
[----:B------:R-:W-:Y:S01]  /*8920*/  LOP3.LUT R209, R186, UR11, R183, 0x96, !PT ;  /* 0x0000000bbad17c12 */ /* 0x000fe2000f8e96b7 */
[--C-:B------:R-:W-:Y:S01]  /*8930*/  FFMA.FTZ R186, R20, UR4, -R3.reuse ;  /* 0x0000000414ba7c23 */ /* 0x100fe20008010803 */
[C---:B------:R-:W-:Y:S01]  /*8940*/  PRMT R224, R176.reuse, 0x7773, RZ ;  /* 0x00007773b0e07816 */ /* 0x040fe200000000ff */
[----:B------:R-:W-:Y:S01]  /*8950*/  MUFU.EX2 R202, R172 ;  /* 0x000000ac00ca7308 */ /* 0x000fe20000000800 */
[----:B------:R-:W-:Y:S01]  /*8960*/  PRMT R219, R176, 0x7771, RZ ;  /* 0x00007771b0db7816 */ /* 0x000fe200000000ff */
[--C-:B------:R-:W-:Y:S01]  /*8970*/  FFMA.FTZ R176, R17, UR4, -R3.reuse ;  /* 0x0000000411b07c23 */ /* 0x100fe20008010803 */
[----:B------:R-:W-:Y:S01]  /*8980*/  FSEL R138, R173, RZ, P0 ;  /* 0x000000ffad8a7208 */ /* 0x000fe20000000000 */
[--C-:B------:R-:W-:Y:S01]  /*8990*/  FFMA.FTZ R173, R5, UR4, -R3.reuse ;  /* 0x0000000405ad7c23 */ /* 0x100fe20008010803 */
[----:B-----5:R-:W-:Y:S01]  /*89a0*/  FMNMX.FTZ R134, R179, R175, !PT ;  /* 0x000000afb3867209 */ /* 0x020fe20007810000 */
[----:B------:R-:W-:Y:S01]  /*89b0*/  FFMA.FTZ R175, R16, UR4, -R3 ;  /* 0x0000000410af7c23 */ /* 0x000fe20008010803 */
[----:B------:R-:W-:Y:S01]  /*89c0*/  FADD.FTZ R3, -R135, R2 ;  /* 0x0000000287037221 */ /* 0x000fe20000010100 */
[----:B---3--:R-:W-:Y:S01]  /*89d0*/  FMNMX.FTZ R133, R133, R177, !PT ;  /* 0x000000b185857209 */ /* 0x008fe20007810000 */
[----:B------:R-:W-:Y:S01]  /*89e0*/  FFMA.FTZ R16, R6, UR4, -R138 ;  /* 0x0000000406107c23 */ /* 0x000fe2000801088a */
[C---:B------:R-:W-:Y:S01]  /*89f0*/  FADD.FTZ R2, -R134.reuse, R132 ;  /* 0x0000008486027221 */ /* 0x040fe20000010100 */
[----:B------:R-:W-:Y:S01]  /*8a00*/  FMUL.FTZ R4, R3, UR4 ;  /* 0x0000000403047c20 */ /* 0x000fe20008410000 */
[----:B------:R-:W-:Y:S01]  /*8a10*/  FSETP.NEU.FTZ.AND P0, PT, R133, -INF , PT ;  /* 0xff8000008500780b */ /* 0x000fe20003f1d000 */
[----:B------:R3:W4:Y:S01]  /*8a20*/  MUFU.EX2 R3, R0 ;  /* 0x0000000000037308 */ /* 0x0007220000000800 */
[C---:B------:R-:W-:Y:S01]  /*8a30*/  FMUL.FTZ R5, R134.reuse, UR4 ;  /* 0x0000000486057c20 */ /* 0x040fe20008410000 */
[----:B------:R-:W-:Y:S01]  /*8a40*/  FSETP.NEU.FTZ.AND P1, PT, R134, -INF , PT ;  /* 0xff8000008600780b */ /* 0x000fe20003f3d000 */
[----:B------:R-:W-:Y:S07]  /*8a50*/  FMUL.FTZ R2, R2, UR4 ;  /* 0x0000000402027c20 */ /* 0x000fee0008410000 */
[----:B------:R5:W-:Y:S01]  /*8a60*/  MUFU.EX2 R132, R4 ;  /* 0x0000000400847308 */ /* 0x000be20000000800 */
[--C-:B------:R-:W-:Y:S01]  /*8a70*/  FFMA.FTZ R194, R22, UR4, -R138.reuse ;  /* 0x0000000416c27c23 */ /* 0x100fe2000801088a */
[----:B------:R-:W-:Y:S01]  /*8a80*/  FSEL R5, R5, RZ, P1 ;  /* 0x000000ff05057208 */ /* 0x000fe20000800000 */
[--C-:B------:R-:W-:Y:S01]  /*8a90*/  FFMA.FTZ R193, R23, UR4, -R138.reuse ;  /* 0x0000000417c17c23 */ /* 0x100fe2000801088a */
[--C-:B------:R-:W-:Y:S01]  /*8aa0*/  FFMA.FTZ R7, R7, UR4, -R138.reuse ;  /* 0x0000000407077c23 */ /* 0x100fe2000801088a */
[--C-:B------:R-:W-:Y:S01]  /*8ab0*/  FFMA.FTZ R179, R19, UR4, -R138.reuse ;  /* 0x0000000413b37c23 */ /* 0x100fe2000801088a */
[--C-:B------:R-:W-:Y:S01]  /*8ac0*/  FFMA.FTZ R178, R18, UR4, -R138.reuse ;  /* 0x0000000412b27c23 */ /* 0x100fe2000801088a */
[----:B------:R-:W-:Y:S01]  /*8ad0*/  FFMA.FTZ R8, R8, UR4, -R5 ;  /* 0x0000000408087c23 */ /* 0x000fe20008010805 */
[--C-:B------:R-:W-:Y:S01]  /*8ae0*/  FFMA.FTZ R230, R34, UR4, -R138.reuse ;  /* 0x0000000422e67c23 */ /* 0x100fe2000801088a */
[----:B------:R-:W-:Y:S01]  /*8af0*/  FFMA.FTZ R231, R35, UR4, -R138 ;  /* 0x0000000423e77c23 */ /* 0x000fe2000801088a */
[----:B---3--:R-:W-:Y:S01]  /*8b00*/  FADD.FTZ R0, -R133, R137 ;  /* 0x0000008985007221 */ /* 0x008fe20000010100 */
[----:B------:R-:W-:Y:S01]  /*8b10*/  FFMA.FTZ R9, R9, UR4, -R5 ;  /* 0x0000000409097c23 */ /* 0x000fe20008010805 */
[----:B------:R3:W-:Y:S01]  /*8b20*/  MUFU.EX2 R138, R173 ;  /* 0x000000ad008a7308 */ /* 0x0007e20000000800 */
[----:B------:R-:W-:Y:S01]  /*8b30*/  PRMT R6, R139, 0x7632, R6 ;  /* 0x000076328b067816 */ /* 0x000fe20000000006 */
[----:B-----5:R-:W-:Y:S01]  /*8b40*/  FMUL.FTZ R4, R133, UR4 ;  /* 0x0000000485047c20 */ /* 0x020fe20008410000 */
[----:B------:R-:W-:Y:S07]  /*8b50*/  FMUL.FTZ R0, R0, UR4 ;  /* 0x0000000400007c20 */ /* 0x000fee0008410000 */
[----:B------:R5:W-:Y:S01]  /*8b60*/  MUFU.EX2 R201, R16 ;  /* 0x0000001000c97308 */ /* 0x000be20000000800 */
[----:B------:R-:W-:Y:S01]  /*8b70*/  SHF.R.U32.HI R139, RZ, 0x18, R139 ;  /* 0x00000018ff8b7819 */ /* 0x000fe2000001168b */
[----:B------:R-:W-:Y:S01]  /*8b80*/  IMAD.U32 R17, RZ, RZ, UR12 ;  /* 0x0000000cff117e24 */ /* 0x000fe2000f8e00ff */
[----:B------:R-:W-:Y:S07]  /*8b90*/  FSEL R4, R4, RZ, P0 ;  /* 0x000000ff04047208 */ /* 0x000fee0000000000 */
[----:B------:R-:W1:Y:S01]  /*8ba0*/  MUFU.EX2 R2, R2 ;  /* 0x0000000200027308 */ /* 0x000e620000000800 */
[----:B------:R-:W-:Y:S01]  /*8bb0*/  LOP3.LUT R6, R6, 0xff, RZ, 0xc0, !PT ;  /* 0x000000ff06067812 */ /* 0x000fe200078ec0ff */
[--C-:B------:R-:W-:Y:S01]  /*8bc0*/  FFMA.FTZ R190, R24, UR4, -R5.reuse ;  /* 0x0000000418be7c23 */ /* 0x100fe20008010805 */
[----:B------:R-:W-:Y:S01]  /*8bd0*/  MOV R177, UR23 ;  /* 0x0000001700b17c02 */ /* 0x000fe20008000f00 */
        /* <DEDUP_REMOVED lines=8> */
[----:B----4-:R-:W-:Y:S01]  /*8c60*/  FMUL.FTZ R4, R3, R152 ;  /* 0x0000009803047220 */ /* 0x010fe20000410000 */
[----:B------:R1:W4:Y:S01]  /*8c70*/  MUFU.EX2 R200, R8 ;  /* 0x0000000800c87308 */ /* 0x0003220000000800 */
[----:B------:R1:W2:Y:S01]  /*8c80*/  LDL.S16 R152, [R1+0x14] ;  /* 0x0000140001987983 */ /* 0x0002a20000100600 */
[----:B------:R-:W-:Y:S01]  /*8c90*/  ISETP.LE.U32.AND P0, PT, R139, UR12, PT ;  /* 0x0000000c8b007c0c */ /* 0x000fe2000bf03070 */
[----:B------:R-:W-:Y:S07]  /*8ca0*/  FFMA.FTZ R189, R25, UR4, -R5 ;  /* 0x0000000419bd7c23 */ /* 0x000fee0008010805 */
[----:B------:R4:W-:Y:S01]  /*8cb0*/  MUFU.EX2 R196, R9 ;  /* 0x0000000900c47308 */ /* 0x0009e20000000800 */
[----:B------:R-:W-:Y:S01]  /*8cc0*/  PRMT R183, R6, 0x5410, R139 ;  /* 0x0000541006b77816 */ /* 0x000fe2000000008b */
[----:B------:R-:W-:Y:S01]  /*8cd0*/  FMUL.FTZ R32, R3, R140 ;  /* 0x0000008c03207220 */ /* 0x000fe20000410000 */
[----:B------:R-:W-:Y:S07]  /*8ce0*/  LOP3.LUT R177, R17, 0xff0000, R177, 0xf8, !PT ;  /* 0x00ff000011b17812 */ /* 0x000fee00078ef8b1 */
[----:B------:R-:W-:Y:S01]  /*8cf0*/  MUFU.EX2 R199, R10 ;  /* 0x0000000a00c77308 */ /* 0x000fe20000000800 */
[--C-:B------:R-:W-:Y:S01]  /*8d00*/  FFMA.FTZ R137, R12, UR4, -R5.reuse ;  /* 0x000000040c897c23 */ /* 0x100fe20008010805 */
[--C-:B------:R-:W-:Y:S01]  /*8d10*/  FFMA.FTZ R139, R13, UR4, -R5.reuse ;  /* 0x000000040d8b7c23 */ /* 0x100fe20008010805 */
[--C-:B------:R-:W-:Y:S07]  /*8d20*/  FFMA.FTZ R172, R28, UR4, -R5.reuse ;  /* 0x000000041cac7c23 */ /* 0x100fee0008010805 */
[----:B------:R-:W-:Y:S01]  /*8d30*/  MUFU.EX2 R195, R11 ;  /* 0x0000000b00c37308 */ /* 0x000fe20000000800 */
[----:B---3--:R-:W-:Y:S01]  /*8d40*/  FFMA.FTZ R173, R29, UR4, -R5 ;  /* 0x000000041dad7c23 */ /* 0x008fe20008010805 */
[C---:B------:R-:W-:Y:S01]  /*8d50*/  FMUL.FTZ R21, R3.reuse, R145 ;  /* 0x0000009103157220 */ /* 0x040fe20000410000 */
[C---:B------:R-:W-:Y:S07]  /*8d60*/  FFMA.FTZ R140, R3.reuse, R232, R202 ;  /* 0x000000e8038c7223 */ /* 0x040fee00000100ca */
[----:B------:R-:W3:Y:S01]  /*8d70*/  MUFU.EX2 R0, R0 ;  /* 0x0000000000007308 */ /* 0x000ee20000000800 */
[C---:B------:R-:W-:Y:S01]  /*8d80*/  FMUL.FTZ R5, R3.reuse, R153 ;  /* 0x0000009903057220 */ /* 0x040fe20000410000 */
[C---:B-----5:R-:W-:Y:S01]  /*8d90*/  FMUL.FTZ R16, R3.reuse, R148 ;  /* 0x0000009403107220 */ /* 0x060fe20000410000 */
        /* <DEDUP_REMOVED lines=27> */
[C---:B-1----:R-:W-:Y:S01]  /*8f50*/  FMUL.FTZ R8, R2.reuse, R168 ;  /* 0x000000a802087220 */ /* 0x042fe20000410000 */
[C---:B----4-:R-:W-:Y:S01]  /*8f60*/  FMUL.FTZ R9, R2.reuse, R169 ;  /* 0x000000a902097220 */ /* 0x050fe20000410000 */
        /* <DEDUP_REMOVED lines=30> */
[----:B------:R-:W-:Y:S01]  /*9150*/  FFMA.FTZ R3, R2, R221, R200 ;  /* 0x000000dd02037223 */ /* 0x000fe200000100c8 */
[C---:B---3--:R-:W-:Y:S01]  /*9160*/  FMUL.FTZ R11, R0.reuse, R171 ;  /* 0x000000ab000b7220 */ /* 0x048fe20000410000 */
[C---:B------:R-:W-:Y:S01]  /*9170*/  FFMA.FTZ R2, R0.reuse, R227, R199 ;  /* 0x000000e300027223 */ /* 0x040fe200000100c7 */
        /* <DEDUP_REMOVED lines=32> */
[--C-:B------:R-:W-:Y:S01]  /*9380*/  FADD.FTZ R149, R195, R2.reuse ;  /* 0x00000002c3957221 */ /* 0x100fe20000010000 */
[----:B------:R-:W-:Y:S01]  /*9390*/  FMUL.FTZ R19, R132, R151 ;  /* 0x0000009784137220 */ /* 0x000fe20000410000 */
[----:B------:R-:W-:Y:S01]  /*93a0*/  MUFU.EX2 R170, R186 ;  /* 0x000000ba00aa7308 */ /* 0x000fe20000000800 */
[----:B------:R-:W-:Y:S01]  /*93b0*/  PRMT R2, R0, 0x7632, R2 ;  /* 0x0000763200027816 */ /* 0x000fe20000000002 */
[----:B------:R-:W-:Y:S01]  /*93c0*/  FMUL.FTZ R18, R132, R150 ;  /* 0x0000009684127220 */ /* 0x000fe20000410000 */
[----:B------:R-:W-:Y:S07]  /*93d0*/  ISETP.LE.U32.AND P1, PT, R6, UR12, PT ;  /* 0x0000000c06007c0c */ /* 0x000fee000bf23070 */
[----:B------:R-:W-:Y:S01]  /*93e0*/  MUFU.EX2 R150, R182 ;  /* 0x000000b600967308 */ /* 0x000fe20000000800 */
[C---:B------:R-:W-:Y:S01]  /*93f0*/  FMUL.FTZ R22, R132.reuse, R146 ;  /* 0x0000009284167220 */ /* 0x040fe20000410000 */
[C---:B------:R-:W-:Y:S01]  /*9400*/  FMUL.FTZ R23, R132.reuse, R147 ;  /* 0x0000009384177220 */ /* 0x040fe20000410000 */
[C---:B------:R-:W-:Y:S07]  /*9410*/  FMUL.FTZ R6, R132.reuse, R154 ;  /* 0x0000009a84067220 */ /* 0x040fee0000410000 */
[----:B------:R1:W-:Y:S01]  /*9420*/  MUFU.EX2 R198, R7 ;  /* 0x0000000700c67308 */ /* 0x0003e20000000800 */
[C---:B------:R-:W-:Y:S01]  /*9430*/  FMUL.FTZ R34, R132.reuse, R142 ;  /* 0x0000008e84227220 */ /* 0x040fe20000410000 */
[C---:B------:R-:W-:Y:S01]  /*9440*/  FMUL.FTZ R35, R132.reuse, R143 ;  /* 0x0000008f84237220 */ /* 0x040fe20000410000 */
[C---:B------:R-:W-:Y:S07]  /*9450*/  FMUL.FTZ R38, R132.reuse, R38 ;  /* 0x0000002684267220 */ /* 0x040fee0000410000 */
[----:B------:R-:W-:Y:S01]  /*9460*/  MUFU.EX2 R178, R178 ;  /* 0x000000b200b27308 */ /* 0x000fe20000000800 */
[C---:B------:R-:W-:Y:S01]  /*9470*/  FMUL.FTZ R39, R132.reuse, R39 ;  /* 0x0000002784277220 */ /* 0x040fe20000410000 */
[C---:B------:R-:W-:Y:S01]  /*9480*/  FMUL.FTZ R50, R132.reuse, R50 ;  /* 0x0000003284327220 */ /* 0x040fe20000410000 */
[C---:B------:R-:W-:Y:S07]  /*9490*/  FMUL.FTZ R51, R132.reuse, R51 ;  /* 0x0000003384337220 */ /* 0x040fee0000410000 */
[----:B------:R-:W3:Y:S01]  /*94a0*/  MUFU.EX2 R179, R179 ;  /* 0x000000b300b37308 */ /* 0x000ee20000000800 */
[C---:B------:R-:W-:Y:S01]  /*94b0*/  FMUL.FTZ R54, R132.reuse, R54 ;  /* 0x0000003684367220 */ /* 0x040fe20000410000 */
[C---:B------:R-:W-:Y:S01]  /*94c0*/  FMUL.FTZ R55, R132.reuse, R55 ;  /* 0x0000003784377220 */ /* 0x040fe20000410000 */
[C---:B------:R-:W-:Y:S01]  /*94d0*/  FMUL.FTZ R66, R132.reuse, R66 ;  /* 0x0000004284427220 */ /* 0x040fe20000410000 */
[C---:B------:R-:W-:Y:S01]  /*94e0*/  FMUL.FTZ R67, R132.reuse, R67 ;  /* 0x0000004384437220 */ /* 0x040fe20000410000 */
[C---:B------:R-:W-:Y:S01]  /*94f0*/  FMUL.FTZ R70, R132.reuse, R70 ;  /* 0x0000004684467220 */ /* 0x040fe20000410000 */
[C---:B-1----:R-:W-:Y:S01]  /*9500*/  FMUL.FTZ R7, R132.reuse, R155 ;  /* 0x0000009b84077220 */ /* 0x042fe20000410000 */
        /* <DEDUP_REMOVED lines=15> */
[----:B------:R-:W-:Y:S01]  /*9600*/  MUFU.EX2 R155, R139 ;  /* 0x0000008b009b7308 */ /* 0x000fe20000000800 */
[----:B------:R-:W-:Y:S01]  /*9610*/  FFMA.FTZ R132, R132, R233, R201 ;  /* 0x000000e984847223 */ /* 0x000fe200000100c9 */
[----:B------:R-:W-:Y:S01]  /*9620*/  FADD.FTZ R3, R196, R3 ;  /* 0x00000003c4037221 */ /* 0x000fe20000010000 */
[----:B---3--:R-:W-:Y:S07]  /*9630*/  F2FP.BF16.F32.PACK_AB R160, R179, R178 ;  /* 0x000000b2b3a0723e */ /* 0x008fee00000010ff */
[----:B------:R-:W1:Y:S01]  /*9640*/  MUFU.EX2 R148, R137 ;  /* 0x0000008900947308 */ /* 0x000e620000000800 */
[----:B------:R-:W-:Y:S01]  /*9650*/  FADD.FTZ R144, R198, R132 ;  /* 0x00000084c6907221 */ /* 0x000fe20000010000 */
[----:B------:R-:W-:Y:S01]  /*9660*/  FADD.FTZ R140, R138, R140 ;  /* 0x0000008c8a8c7221 */ /* 0x000fe20000010000 */
[----:B------:R-:W-:Y:S07]  /*9670*/  F2FP.BF16.F32.PACK_AB R138, R198, R201 ;  /* 0x000000c9c68a723e */ /* 0x000fee00000010ff */
[----:B------:R-:W3:Y:S01]  /*9680*/  MUFU.EX2 R175, R175 ;  /* 0x000000af00af7308 */ /* 0x000ee20000000800 */
[----:B------:R-:W-:Y:S01]  /*9690*/  FADD.FTZ R144, R178, R144 ;  /* 0x00000090b2907221 */ /* 0x000fe20000010000 */
[----:B------:R-:W-:Y:S08]  /*96a0*/  PRMT R143, R197, 0x5410, R224 ;  /* 0x00005410c58f7816 */ /* 0x000ff000000000e0 */
[----:B------:R-:W4:Y:S01]  /*96b0*/  MUFU.EX2 R176, R176 ;  /* 0x000000b000b07308 */ /* 0x000f220000000800 */
[----:B------:R-:W-:Y:S01]  /*96c0*/  FADD.FTZ R167, R179, R144 ;  /* 0x00000090b3a77221 */ /* 0x000fe20000010000 */
[----:B------:R-:W-:Y:S01]  /*96d0*/  LOP3.LUT R143, R143, 0xff00ff, RZ, 0xc0, !PT ;  /* 0x00ff00ff8f8f7812 */ /* 0x000fe200078ec0ff */
[----:B------:R-:W5:Y:S07]  /*96e0*/  LDSM.16.MT88.4 R144, [R205+0xa000] ;  /* 0x00a00000cd90783b */ /* 0x000f6e0000004200 */
[----:B------:R-:W5:Y:S01]  /*96f0*/  MUFU.EX2 R166, R181 ;  /* 0x000000b500a67308 */ /* 0x000f620000000800 */
[----:B------:R-:W-:Y:S02]  /*9700*/  PRMT R162, R160, 0x7632, R162 ;  /* 0x00007632a0a27816 */ /* 0x000fe400000000a2 */
[----:B-1----:R-:W-:Y:S01]  /*9710*/  F2FP.BF16.F32.PACK_AB R163, R155, R148 ;  /* 0x000000949ba3723e */ /* 0x002fe200000010ff */
[----:B------:R-:W-:Y:S01]  /*9720*/  FADD.FTZ R148, R148, R3 ;  /* 0x0000000394947221 */ /* 0x000fe20000010000 */
[----:B------:R-:W-:Y:S01]  /*9730*/  PRMT R3, R0, 0x5410, R2 ;  /* 0x0000541000037816 */ /* 0x000fe20000000002 */
[----:B---3--:R-:W-:Y:S01]  /*9740*/  FADD.FTZ R132, R175, R140 ;  /* 0x0000008caf847221 */ /* 0x008fe20000010000 */
[--C-:B------:R-:W-:Y:S01]  /*9750*/  HSET2.LE.AND R140, R185, R177.reuse, PT ;  /* 0x000000b1b98c7233 */ /* 0x100fe20003803000 */
[----:B------:R-:W-:Y:S01]  /*9760*/  FADD.FTZ R155, R155, R148 ;  /* 0x000000949b9b7221 */ /* 0x000fe20000010000 */
[----:B------:R-:W-:Y:S01]  /*9770*/  PRMT R137, R138, 0x7632, R137 ;  /* 0x000076328a897816 */ /* 0x000fe20000000089 */
[C-C-:B----4-:R-:W-:Y:S01]  /*9780*/  FADD.FTZ R154, R176.reuse, R132.reuse ;  /* 0x00000084b09a7221 */ /* 0x150fe20000010000 */
[----:B------:R-:W-:Y:S02]  /*9790*/  F2FP.BF16.F32.PACK_AB R159, R176, R175 ;  /* 0x000000afb09f723e */ /* 0x000fe400000010ff */
[----:B------:R-:W-:Y:S02]  /*97a0*/  LOP3.LUT R175, R204, 0xff, RZ, 0xc0, !PT ;  /* 0x000000ffccaf7812 */ /* 0x000fe400078ec0ff */
[----:B------:R-:W-:Y:S02]  /*97b0*/  LOP3.LUT R140, R3, R140, RZ, 0xc0, !PT ;  /* 0x0000008c038c7212 */ /* 0x000fe400078ec0ff */
[----:B------:R-:W-:Y:S02]  /*97c0*/  PRMT R142, R175, 0x5410, R219 ;  /* 0x00005410af8e7816 */ /* 0x000fe400000000db */
[----:B------:R-:W-:Y:S02]  /*97d0*/  PRMT R3, R138, 0x5410, R137 ;  /* 0x000054108a037816 */ /* 0x000fe40000000089 */
[----:B------:R-:W-:Y:S02]  /*97e0*/  PRMT R161, R159, 0x7632, R161 ;  /* 0x000076329fa17816 */ /* 0x000fe400000000a1 */
[--C-:B------:R-:W-:Y:S02]  /*97f0*/  HSET2.LE.AND R142, R142, R177.reuse, PT ;  /* 0x000000b18e8e7233 */ /* 0x100fe40003803000 */
[--C-:B------:R-:W-:Y:S02]  /*9800*/  HSET2.LE.AND R143, R143, R177.reuse, PT ;  /* 0x000000b18f8f7233 */ /* 0x100fe40003803000 */
[----:B------:R-:W-:Y:S01]  /*9810*/  F2FP.BF16.F32.PACK_AB R156, R196, R200 ;  /* 0x000000c8c49c723e */ /* 0x000fe200000010ff */
[----:B------:R-:W-:Y:S01]  /*9820*/  VIADD R200, R205, 0xa040 ;  /* 0x0000a040cdc87836 */ /* 0x000fe20000000000 */
[----:B------:R-:W-:Y:S01]  /*9830*/  PRMT R132, R174, 0x7632, R132 ;  /* 0x00007632ae847816 */ /* 0x000fe20000000084 */
[----:B--2---:R-:W-:Y:S01]  /*9840*/  @!P5 HFMA2.BF16_V2 R235, -RZ.H0_H0, RZ.H0_H0, -R2.H0_H0 ;  /* 0x200000ffffebd231 */ /* 0x004fe20000340902 */
[----:B------:R-:W-:Y:S02]  /*9850*/  SHF.R.U32.HI R153, RZ, 0x18, R174 ;  /* 0x00000018ff997819 */ /* 0x000fe400000116ae */
[----:B------:R-:W-:Y:S02]  /*9860*/  PRMT R139, R156, 0x7632, R139 ;  /* 0x000076329c8b7816 */ /* 0x000fe4000000008b */
[----:B------:R-:W-:Y:S02]  /*9870*/  PRMT R178, R235, 0x7610, R178 ;  /* 0x00007610ebb27816 */ /* 0x000fe400000000b2 */
[----:B------:R-:W-:Y:S02]  /*9880*/  LOP3.LUT R132, R132, 0xff, RZ, 0xc0, !PT ;  /* 0x000000ff84847812 */ /* 0x000fe400078ec0ff */
[----:B------:R-:W-:Y:S02]  /*9890*/  @!P5 PRMT R2, R178, 0x5410, RZ ;  /* 0x00005410b202d816 */ /* 0x000fe400000000ff */
[----:B------:R-:W-:Y:S02]  /*98a0*/  F2FP.BF16.F32.PACK_AB R157, R195, R199 ;  /* 0x000000c7c39d723e */ /* 0x000fe400000010ff */
[----:B------:R-:W-:Y:S02]  /*98b0*/  PRMT R164, R163, 0x7632, R164 ;  /* 0x00007632a3a47816 */ /* 0x000fe400000000a4 */
[----:B------:R-:W-:Y:S01]  /*98c0*/  PRMT R158, R157, 0x7632, R158 ;  /* 0x000076329d9e7816 */ /* 0x000fe2000000009e */
[----:B------:R-:W-:Y:S05]  /*98d0*/  @!P6 HFMA2.BF16_V2 R152, -RZ.H0_H0, RZ.H0_H0, -R0.H0_H0 ;  /* 0x200000ffff98e231 */ /* 0x000fea0000340900 */
[----:B------:R1:W-:Y:S01]  /*98e0*/  @!P6 STL.S16 [R1+0x14], R152 ;  /* 0x000014980100e387 */ /* 0x0003e20000100600 */
[----:B------:R-:W-:Y:S03]  /*98f0*/  PRMT R141, R152, 0x7610, R141 ;  /* 0x00007610988d7816 */ /* 0x000fe6000000008d */
[----:B------:R2:W-:Y:S01]  /*9900*/  @!P5 STL.S16 [R1+0x4], R235 ;  /* 0x000004eb0100d387 */ /* 0x0005e20000100600 */
[----:B------:R-:W-:Y:S02]  /*9910*/  @!P6 PRMT R0, R141, 0x5410, RZ ;  /* 0x000054108d00e816 */ /* 0x000fe400000000ff */
[--C-:B------:R-:W-:Y:S01]  /*9920*/  HSET2.LE.AND R141, R183, R177.reuse, PT ;  /* 0x000000b1b78d7233 */ /* 0x100fe20003803000 */
[----:B------:R-:W3:Y:S01]  /*9930*/  LDL.LU R168, [R1+0x44] ;  /* 0x0000440001a87983 */ /* 0x000ee20000300800 */
[----:B------:R-:W-:Y:S03]  /*9940*/  ISETP.GT.U32.AND P6, PT, R197, UR12, PT ;  /* 0x0000000cc5007c0c */ /* 0x000fe6000bfc4070 */
[----:B------:R-:W4:Y:S01]  /*9950*/  LDL.LU R151, [R1+0x48] ;  /* 0x0000480001977983 */ /* 0x000f220000300800 */
[----:B------:R-:W-:Y:S02]  /*9960*/  LOP3.LUT R141, R3, R141, RZ, 0xc0, !PT ;  /* 0x0000008d038d7212 */ /* 0x000fe400078ec0ff */
[----:B------:R-:W-:Y:S01]  /*9970*/  PRMT R3, R159, 0x5410, R161 ;  /* 0x000054109f037816 */ /* 0x000fe200000000a1 */
[----:B------:R3:W4:Y:S03]  /*9980*/  LDL.S16 R186, [R1+0x40] ;  /* 0x0000400001ba7983 */ /* 0x0007260000100600 */
[----:B------:R-:W-:Y:S01]  /*9990*/  LOP3.LUT R142, R3, R142, RZ, 0xc0, !PT ;  /* 0x0000008e038e7212 */ /* 0x000fe200078ec0ff */
[----:B------:R3:W4:Y:S01]  /*99a0*/  LDL.S16 R182, [R1+0x3c] ;  /* 0x00003c0001b67983 */ /* 0x0007220000100600 */
[----:B------:R-:W-:Y:S03]  /*99b0*/  PRMT R3, R160, 0x5410, R162 ;  /* 0x00005410a0037816 */ /* 0x000fe600000000a2 */
[----:B------:R-:W4:Y:S01]  /*99c0*/  LDL R171, [R1+0x60] ;  /* 0x0000600001ab7983 */ /* 0x000f220000100800 */
[----:B-1----:R-:W-:Y:S02]  /*99d0*/  LOP3.LUT R152, R174, 0xff, RZ, 0xc0, !PT ;  /* 0x000000ffae987812 */ /* 0x002fe400078ec0ff */
[----:B------:R-:W-:Y:S01]  /*99e0*/  LOP3.LUT R143, R3, R143, RZ, 0xc0, !PT ;  /* 0x0000008f038f7212 */ /* 0x000fe200078ec0ff */
[----:B------:R1:W4:Y:S01]  /*99f0*/  LDL.S16 R179, [R1+0x38] ;  /* 0x0000380001b37983 */ /* 0x0003220000100600 */
[----:B------:R-:W-:Y:S01]  /*9a00*/  PRMT R148, R152, 0x5410, R180 ;  /* 0x0000541098947816 */ /* 0x000fe200000000b4 */
[----:B-----5:R-:W-:Y:S01]  /*9a10*/  FADD.FTZ R3, R166, R149 ;  /* 0x00000095a6037221 */ /* 0x020fe20000010000 */
[----:B------:R-:W-:Y:S01]  /*9a20*/  PRMT R149, R132, 0x5410, R153 ;  /* 0x0000541084957816 */ /* 0x000fe20000000099 */
[----:B------:R1:W5:Y:S01]  /*9a30*/  LDL.S16 R178, [R1+0x34] ;  /* 0x0000340001b27983 */ /* 0x0003620000100600 */
[----:B------:R-:W-:Y:S01]  /*9a40*/  LOP3.LUT R180, R218, 0xff, RZ, 0xc0, !PT ;  /* 0x000000ffdab47812 */ /* 0x000fe200078ec0ff */
[-C--:B------:R-:W-:Y:S01]  /*9a50*/  HMMA.16816.F32.BF16 R4, R140, R144.reuse, R4 ;  /* 0x000000908c04723c */ /* 0x080fe20000041804 */
[----:B--2---:R-:W2:Y:S01]  /*9a60*/  LDC R235, c[0x0][0x448] ;  /* 0x00011200ffeb7b82 */ /* 0x004ea20000000800 */
[----:B------:R-:W-:Y:S03]  /*9a70*/  MOV R218, UR28 ;  /* 0x0000001c00da7c02 */ /* 0x000fe60008000f00 */
[----:B------:R-:W-:Y:S01]  /*9a80*/  FADD.FTZ R174, R150, R3 ;  /* 0x0000000396ae7221 */ /* 0x000fe20000010000 */
[--C-:B------:R-:W-:Y:S02]  /*9a90*/  HSET2.LE.AND R148, R148, R177.reuse, PT ;  /* 0x000000b194947233 */ /* 0x100fe40003803000 */
[----:B------:R-:W-:Y:S02]  /*9aa0*/  PRMT R3, R156, 0x5410, R139 ;  /* 0x000054109c037816 */ /* 0x000fe4000000008b */
[----:B------:R-:W-:Y:S02]  /*9ab0*/  F2FP.BF16.F32.PACK_AB R166, R150, R166 ;  /* 0x000000a696a6723e */ /* 0x000fe400000010ff */
[----:B------:R-:W-:Y:S02]  /*9ac0*/  LOP3.LUT R148, R3, R148, RZ, 0xc0, !PT ;  /* 0x0000009403947212 */ /* 0x000fe400078ec0ff */
[----:B------:R-:W-:Y:S01]  /*9ad0*/  PRMT R150, R180, 0x5410, R223 ;  /* 0x00005410b4967816 */ /* 0x000fe200000000df */
[----:B------:R-:W1:Y:S01]  /*9ae0*/  MUFU.EX2 R3, R187 ;  /* 0x000000bb00037308 */ /* 0x000e620000000800 */
[--C-:B------:R-:W-:Y:S02]  /*9af0*/  HSET2.LE.AND R149, R149, R177.reuse, PT ;  /* 0x000000b195957233 */ /* 0x100fe40003803000 */
[----:B------:R-:W-:Y:S02]  /*9b00*/  PRMT R165, R166, 0x7632, R165 ;  /* 0x00007632a6a57816 */ /* 0x000fe400000000a5 */
[----:B------:R-:W-:Y:S02]  /*9b10*/  HSET2.LE.AND R150, R150, R177, PT ;  /* 0x000000b196967233 */ /* 0x000fe40003803000 */
[----:B-1----:R-:W-:Y:S01]  /*9b20*/  F2FP.BF16.F32.PACK_AB R176, R3, R170 ;  /* 0x000000aa03b0723e */ /* 0x002fe200000010ff */
[----:B---3--:R-:W-:Y:S02]  /*9b30*/  IMAD.MOV.U32 R169, RZ, RZ, R168 ;  /* 0x000000ffffa97224 */ /* 0x008fe400078e00a8 */
[----:B----4-:R-:W-:Y:S01]  /*9b40*/  IMAD.MOV.U32 R168, RZ, RZ, R151 ;  /* 0x000000ffffa87224 */ /* 0x010fe200078e0097 */
[----:B------:R-:W-:Y:S01]  /*9b50*/  PRMT R151, R226, 0x5410, R225 ;  /* 0x00005410e2977816 */ /* 0x000fe200000000e1 */
[----:B------:R-:W-:Y:S03]  /*9b60*/  @!P1 HFMA2.BF16_V2 R186, -RZ.H0_H0, RZ.H0_H0, -R138.H0_H0 ;  /* 0x200000ffffba9231 */ /* 0x000fe6000034098a */
[----:B------:R1:W-:Y:S01]  /*9b70*/  STG.E.U16 desc[UR24][R168.64+-0x40], R0 ;  /* 0xffffc000a8007986 */ /* 0x0003e2000c101518 */
[----:B------:R-:W-:Y:S01]  /*9b80*/  LOP3.LUT R151, R151, 0xff00ff, RZ, 0xc0, !PT ;  /* 0x00ff00ff97977812 */ /* 0x000fe200078ec0ff */
[----:B------:R-:W-:Y:S02]  /*9b90*/  @!P0 HFMA2.BF16_V2 R182, -RZ.H0_H0, RZ.H0_H0, -R137.H0_H0 ;  /* 0x200000ffffb68231 */ /* 0x000fe40000340989 */
[----:B------:R3:W-:Y:S02]  /*9ba0*/  STG.E.U16 desc[UR24][R168.64+-0x3e], R2 ;  /* 0xffffc202a8007986 */ /* 0x0007e4000c101518 */
[----:B------:R-:W-:Y:S02]  /*9bb0*/  HSET2.LE.AND R151, R151, R177, PT ;  /* 0x000000b197977233 */ /* 0x000fe40003803000 */
[----:B------:R-:W-:Y:S01]  /*9bc0*/  @!P1 STL.S16 [R1+0x40], R186 ;  /* 0x000040ba01009387 */ /* 0x000fe20000100600 */
[----:B------:R-:W-:Y:S02]  /*9bd0*/  @P2 IADD3 R200, PT, PT, R171, -0x40, RZ ;  /* 0xffffffc0abc82810 */ /* 0x000fe40007ffe0ff */
[----:B------:R-:W-:Y:S01]  /*9be0*/  MUFU.EX2 R171, R189 ;  /* 0x000000bd00ab7308 */ /* 0x000fe20000000800 */
[----:B------:R4:W-:Y:S02]  /*9bf0*/  @!P0 STL.S16 [R1+0x3c], R182 ;  /* 0x00003cb601008387 */ /* 0x0009e40000100600 */
[----:B------:R-:W-:Y:S02]  /*9c00*/  IMAD.IADD R204, R206, 0x1, R200 ;  /* 0x00000001cecc7824 */ /* 0x000fe400078e02c8 */
[----:B-----5:R-:W-:Y:S05]  /*9c10*/  @!P4 HFMA2.BF16_V2 R178, -RZ.H0_H0, RZ.H0_H0, -R139.H0_H0 ;  /* 0x200000ffffb2c231 */ /* 0x020fea000034098b */
[----:B------:R-:W-:Y:S04]  /*9c20*/  PRMT R181, R178, 0x7610, R181 ;  /* 0x00007610b2b57816 */ /* 0x000fe800000000b5 */
[----:B------:R-:W-:Y:S02]  /*9c30*/  @!P4 PRMT R139, R181, 0x5410, RZ ;  /* 0x00005410b58bc816 */ /* 0x000fe400000000ff */
[----:B-1----:R-:W-:Y:S04]  /*9c40*/  PRMT R0, R157, 0x5410, R158 ;  /* 0x000054109d007816 */ /* 0x002fe8000000009e */
[----:B------:R-:W-:Y:S02]  /*9c50*/  LOP3.LUT R149, R0, R149, RZ, 0xc0, !PT ;  /* 0x0000009500957212 */ /* 0x000fe400078ec0ff */
[----:B------:R-:W-:Y:S04]  /*9c60*/  PRMT R0, R163, 0x5410, R164 ;  /* 0x00005410a3007816 */ /* 0x000fe800000000a4 */
[----:B------:R-:W-:Y:S01]  /*9c70*/  LOP3.LUT R150, R0, R150, RZ, 0xc0, !PT ;  /* 0x0000009600967212 */ /* 0x000fe200078ec0ff */
[----:B------:R-:W-:Y:S02]  /*9c80*/  FADD.FTZ R0, R170, R154 ;  /* 0x0000009aaa007221 */ /* 0x000fe40000010000 */
[----:B------:R1:W-:Y:S02]  /*9c90*/  MUFU.EX2 R170, R193 ;  /* 0x000000c100aa7308 */ /* 0x0003e40000000800 */
[----:B------:R-:W-:Y:S01]  /*9ca0*/  FADD.FTZ R185, R3, R0 ;  /* 0x0000000003b97221 */ /* 0x000fe20000010000 */
[----:B------:R-:W-:Y:S07]  /*9cb0*/  PRMT R0, R166, 0x5410, R165 ;  /* 0x00005410a6007816 */ /* 0x000fee00000000a5 */
[----:B------:R-:W3:Y:S01]  /*9cc0*/  MUFU.EX2 R154, R190 ;  /* 0x000000be009a7308 */ /* 0x000ee20000000800 */
[----:B------:R-:W-:Y:S09]  /*9cd0*/  LOP3.LUT R151, R0, R151, RZ, 0xc0, !PT ;  /* 0x0000009700977212 */ /* 0x000ff200078ec0ff */
[----:B------:R-:W5:Y:S01]  /*9ce0*/  MUFU.EX2 R0, R194 ;  /* 0x000000c200007308 */ /* 0x000f620000000800 */
[C---:B------:R-:W-:Y:S01]  /*9cf0*/  HMMA.16816.F32.BF16 R8, R148.reuse, R144, R8 ;  /* 0x000000909408723c */ /* 0x040fe20000041808 */
[----:B-1----:R1:W2:Y:S03]  /*9d00*/  LDL.S16 R193, [R1+0x28] ;  /* 0x0000280001c17983 */ /* 0x0022a60000100600 */
[----:B---3--:R-:W-:Y:S04]  /*9d10*/  FADD.FTZ R2, R154, R155 ;  /* 0x0000009b9a027221 */ /* 0x008fe80000010000 */
[-C--:B------:R-:W-:Y:S03]  /*9d20*/  HMMA.16816.F32.BF16 R12, R148, R146.reuse, R12 ;  /* 0x00000092940c723c */ /* 0x080fe6000004180c */
[----:B-----5:R-:W-:Y:S01]  /*9d30*/  FADD.FTZ R3, R0, R167 ;  /* 0x000000a700037221 */ /* 0x020fe20000010000 */
[C---:B------:R-:W-:Y:S01]  /*9d40*/  F2FP.BF16.F32.PACK_AB R0, R170.reuse, R0 ;  /* 0x00000000aa00723e */ /* 0x040fe200000010ff */
[C---:B------:R-:W-:Y:S01]  /*9d50*/  FADD.FTZ R221, R171.reuse, R2 ;  /* 0x00000002abdd7221 */ /* 0x040fe20000010000 */
[----:B------:R-:W-:Y:S02]  /*9d60*/  IMAD.U32 R2, RZ, RZ, UR28 ;  /* 0x0000001cff027e24 */ /* 0x000fe4000f8e00ff */
[----:B------:R-:W-:Y:S01]  /*9d70*/  FADD.FTZ R189, R170, R3 ;  /* 0x00000003aabd7221 */ /* 0x000fe20000010000 */
[C---:B------:R-:W-:Y:S01]  /*9d80*/  HMMA.16816.F32.BF16 R16, R140.reuse, R146, R16 ;  /* 0x000000928c10723c */ /* 0x040fe20000041810 */
[----:B------:R-:W-:Y:S01]  /*9d90*/  IMAD.U32 R170, RZ, RZ, UR28 ;  /* 0x0000001cffaa7e24 */ /* 0x000fe2000f8e00ff */
[----:B------:R1:W3:Y:S02]  /*9da0*/  LDL.S16 R167, [R1+0x2c] ;  /* 0x00002c0001a77983 */ /* 0x0002e40000100600 */
[----:B------:R-:W-:Y:S02]  /*9db0*/  F2FP.BF16.F32.PACK_AB R3, R171, R154 ;  /* 0x0000009aab03723e */ /* 0x000fe400000010ff */
[----:B------:R-:W-:Y:S01]  /*9dc0*/  LEA R170, P5, R170, R168, 0x1 ;  /* 0x000000a8aaaa7211 */ /* 0x000fe200078a08ff */
[----:B------:R-:W5:Y:S03]  /*9dd0*/  LDSM.16.MT88.4 R144, [R208+0xa000] ;  /* 0x00a00000d090783b */ /* 0x000f660000004200 */
[----:B------:R-:W-:Y:S02]  /*9de0*/  LEA.HI.X.SX32 R171, R2, R169, 0x1, P5 ;  /* 0x000000a902ab7211 */ /* 0x000fe400028f0eff */
[----:B------:R-:W-:Y:S02]  /*9df0*/  PRMT R2, R182, 0x7610, R2 ;  /* 0x00007610b6027816 */ /* 0x000fe40000000002 */
[----:B------:R-:W-:Y:S01]  /*9e00*/  ISETP.LE.U32.AND P5, PT, R152, UR12, PT ;  /* 0x0000000c98007c0c */ /* 0x000fe2000bfa3070 */
[----:B----4-:R1:W4:Y:S01]  /*9e10*/  LDL.S16 R182, [R1+0x30] ;  /* 0x0000300001b67983 */ /* 0x0103220000100600 */
[----:B------:R-:W-:Y:S02]  /*9e20*/  @!P0 PRMT R137, R2, 0x5410, RZ ;  /* 0x0000541002898816 */ /* 0x000fe400000000ff */
[----:B------:R-:W-:Y:S02]  /*9e30*/  PRMT R152, R186, 0x7610, R152 ;  /* 0x00007610ba987816 */ /* 0x000fe40000000098 */
[----:B------:R-:W-:Y:S01]  /*9e40*/  ISETP.LE.U32.AND P0, PT, R132, UR12, PT ;  /* 0x0000000c84007c0c */ /* 0x000fe2000bf03070 */
[----:B------:R1:W-:Y:S01]  /*9e50*/  STG.E.U16 desc[UR24][R170.64+-0x3e], R137 ;  /* 0xffffc289aa007986 */ /* 0x0003e2000c101518 */
[----:B------:R-:W-:Y:S01]  /*9e60*/  @!P1 PRMT R138, R152, 0x5410, RZ ;  /* 0x00005410988a9816 */ /* 0x000fe200000000ff */
[----:B------:R-:W5:Y:S01]  /*9e70*/  MUFU.EX2 R132, R191 ;  /* 0x000000bf00847308 */ /* 0x000f620000000800 */
[----:B------:R-:W-:Y:S02]  /*9e80*/  ISETP.LE.U32.AND P1, PT, R153, UR12, PT ;  /* 0x0000000c99007c0c */ /* 0x000fe4000bf23070 */
[----:B------:R-:W-:Y:S01]  /*9e90*/  LDSM.16.MT88.4 R152, [R204] ;  /* 0x00000000cc98783b */ /* 0x000fe20000004200 */
[----:B------:R-:W-:Y:S05]  /*9ea0*/  @!P5 HFMA2.BF16_V2 R179, -RZ.H0_H0, RZ.H0_H0, -R156.H0_H0 ;  /* 0x200000ffffb3d231 */ /* 0x000fea000034099c */
[----:B------:R-:W-:Y:S02]  /*9eb0*/  PRMT R183, R179, 0x7610, R183 ;  /* 0x00007610b3b77816 */ /* 0x000fe400000000b7 */
[----:B------:R-:W-:Y:S02]  /*9ec0*/  @!P5 STL.S16 [R1+0x38], R179 ;  /* 0x000038b30100d387 */ /* 0x000fe40000100600 */
[----:B------:R-:W-:Y:S01]  /*9ed0*/  @!P5 PRMT R156, R183, 0x5410, RZ ;  /* 0x00005410b79cd816 */ /* 0x000fe200000000ff */
[----:B-----5:R-:W-:Y:S01]  /*9ee0*/  FADD.FTZ R2, R132, R174 ;  /* 0x000000ae84027221 */ /* 0x020fe20000010000 */
[----:B------:R2:W-:Y:S01]  /*9ef0*/  @!P4 STL.S16 [R1+0x34], R178 ;  /* 0x000034b20100c387 */ /* 0x0005e20000100600 */
[----:B------:R-:W-:Y:S03]  /*9f00*/  ISETP.GT.U32.AND P5, PT, R219, UR12, PT ;  /* 0x0000000cdb007c0c */ /* 0x000fe6000bfa4070 */
[----:B------:R2:W5:Y:S04]  /*9f10*/  LDL.S16 R186, [R1+0x24] ;  /* 0x0000240001ba7983 */ /* 0x0005680000100600 */
[----:B------:R3:W5:Y:S01]  /*9f20*/  LDL.S16 R181, [R1+0x1c] ;  /* 0x00001c0001b57983 */ /* 0x0007620000100600 */
[-C--:B------:R-:W-:Y:S03]  /*9f30*/  HMMA.16816.F32.BF16 R20, R140, R144.reuse, R20 ;  /* 0x000000908c14723c */ /* 0x080fe60000041814 */
[----:B-1----:R1:W5:Y:S04]  /*9f40*/  LDL.S16 R137, [R1+0x20] ;  /* 0x0000200001897983 */ /* 0x0023680000100600 */
[----:B------:R-:W-:Y:S01]  /*9f50*/  STG.E.U16 desc[UR24][R170.64+-0x40], R138 ;  /* 0xffffc08aaa007986 */ /* 0x000fe2000c101518 */
[C---:B------:R-:W-:Y:S08]  /*9f60*/  HMMA.16816.F32.BF16 R24, R148.reuse, R144, R24 ;  /* 0x000000909418723c */ /* 0x040ff00000041818 */
[-C--:B------:R-:W-:Y:S03]  /*9f70*/  HMMA.16816.F32.BF16 R28, R148, R146.reuse, R28 ;  /* 0x00000092941c723c */ /* 0x080fe6000004181c */
[----:B--2---:R-:W-:Y:S05]  /*9f80*/  IMAD.WIDE R178, R235, 0x70, R170 ;  /* 0x00000070ebb27825 */ /* 0x004fea00078e02aa */
[C---:B------:R-:W-:Y:S01]  /*9f90*/  HMMA.16816.F32.BF16 R32, R140.reuse, R146, R32 ;  /* 0x000000928c20723c */ /* 0x040fe20000041820 */
[----:B------:R-:W2:Y:S03]  /*9fa0*/  LDSM.16.MT88.4 R144, [R200] ;  /* 0x00000000c890783b */ /* 0x000ea60000004200 */
[----:B------:R-:W-:Y:S05]  /*9fb0*/  LEA R218, P4, R218, R178, 0x1 ;  /* 0x000000b2dada7211 */ /* 0x000fea00078808ff */
[----:B------:R-:W-:Y:S04]  /*9fc0*/  STG.E.U16 desc[UR24][R178.64+-0x40], R156 ;  /* 0xffffc09cb2007986 */ /* 0x000fe8000c101518 */
[----:B------:R1:W-:Y:S02]  /*9fd0*/  STG.E.U16 desc[UR24][R178.64+-0x3e], R139 ;  /* 0xffffc28bb2007986 */ /* 0x0003e4000c101518 */
[----:B-1----:R-:W-:Y:S01]  /*9fe0*/  PRMT R139, R3, 0x7632, R139 ;  /* 0x00007632038b7816 */ /* 0x002fe2000000008b */
[-C--:B--2---:R-:W-:Y:S08]  /*9ff0*/  HMMA.16816.F32.BF16 R36, R140, R144.reuse, R36 ;  /* 0x000000908c24723c */ /* 0x084ff00000041824 */
[C---:B------:R-:W-:Y:S01]  /*a000*/  HMMA.16816.F32.BF16 R40, R148.reuse, R144, R40 ;  /* 0x000000909428723c */ /* 0x040fe20000041828 */
[----:B------:R-:W1:Y:S07]  /*a010*/  MUFU.EX2 R144, R192 ;  /* 0x000000c000907308 */ /* 0x000e6e0000000800 */
[-C--:B------:R-:W-:Y:S03]  /*a020*/  HMMA.16816.F32.BF16 R44, R148, R146.reuse, R44 ;  /* 0x00000092942c723c */ /* 0x080fe6000004182c */
[C---:B-1----:R-:W-:Y:S05]  /*a030*/  FADD.FTZ R196, R144.reuse, R2 ;  /* 0x0000000290c47221 */ /* 0x042fea0000010000 */
[C---:B------:R-:W-:Y:S01]  /*a040*/  HMMA.16816.F32.BF16 R48, R140.reuse, R146, R48 ;  /* 0x000000928c30723c */ /* 0x040fe20000041830 */
[----:B------:R-:W-:Y:S03]  /*a050*/  IMAD.U32 R2, RZ, RZ, UR28 ;  /* 0x0000001cff027e24 */ /* 0x000fe6000f8e00ff */
[----:B------:R-:W-:Y:S02]  /*a060*/  F2FP.BF16.F32.PACK_AB R132, R144, R132 ;  /* 0x000000849084723e */ /* 0x000fe400000010ff */
[----:B------:R-:W-:Y:S01]  /*a070*/  LEA.HI.X.SX32 R219, R2, R179, 0x1, P4 ;  /* 0x000000b302db7211 */ /* 0x000fe200020f0eff */
[----:B------:R-:W1:Y:S01]  /*a080*/  LDSM.16.MT88.4 R144, [R205+0xb000] ;  /* 0x00b00000cd90783b */ /* 0x000e620000004200 */
[-C--:B------:R-:W-:Y:S03]  /*a090*/  HMMA.16816.F32.BF16 R52, R140, R152.reuse, R52 ;  /* 0x000000988c34723c */ /* 0x080fe60000041834 */
[----:B------:R-:W-:Y:S02]  /*a0a0*/  ISETP.LE.U32.AND P4, PT, R175, UR12, PT ;  /* 0x0000000caf007c0c */ /* 0x000fe4000bf83070 */
[----:B------:R-:W-:Y:S03]  /*a0b0*/  PRMT R138, R132, 0x7632, R138 ;  /* 0x00007632848a7816 */ /* 0x000fe6000000008a */
[C---:B------:R-:W-:Y:S08]  /*a0c0*/  HMMA.16816.F32.BF16 R56, R148.reuse, R152, R56 ;  /* 0x000000989438723c */ /* 0x040ff00000041838 */
[-C--:B------:R-:W-:Y:S08]  /*a0d0*/  HMMA.16816.F32.BF16 R60, R148, R154.reuse, R60 ;  /* 0x0000009a943c723c */ /* 0x080ff0000004183c */
[C---:B------:R-:W-:Y:S01]  /*a0e0*/  HMMA.16816.F32.BF16 R64, R140.reuse, R154, R64 ;  /* 0x0000009a8c40723c */ /* 0x040fe20000041840 */
[----:B------:R-:W2:Y:S07]  /*a0f0*/  LDSM.16.MT88.4 R152, [R208+0xb000] ;  /* 0x00b00000d098783b */ /* 0x000eae0000004200 */
[-C--:B-1----:R-:W-:Y:S08]  /*a100*/  HMMA.16816.F32.BF16 R68, R140, R144.reuse, R68 ;  /* 0x000000908c44723c */ /* 0x082ff00000041844 */
[C---:B------:R-:W-:Y:S08]  /*a110*/  HMMA.16816.F32.BF16 R72, R148.reuse, R144, R72 ;  /* 0x000000909448723c */ /* 0x040ff00000041848 */
[-C--:B------:R-:W-:Y:S08]  /*a120*/  HMMA.16816.F32.BF16 R76, R148, R146.reuse, R76 ;  /* 0x00000092944c723c */ /* 0x080ff0000004184c */
[C---:B------:R-:W-:Y:S08]  /*a130*/  HMMA.16816.F32.BF16 R80, R140.reuse, R146, R80 ;  /* 0x000000928c50723c */ /* 0x040ff00000041850 */
[-C--:B--2---:R-:W-:Y:S08]  /*a140*/  HMMA.16816.F32.BF16 R84, R140, R152.reuse, R84 ;  /* 0x000000988c54723c */ /* 0x084ff00000041854 */
[C---:B------:R-:W-:Y:S04]  /*a150*/  HMMA.16816.F32.BF16 R88, R148.reuse, R152, R88 ;  /* 0x000000989458723c */ /* 0x040fe80000041858 */
[----:B------:R-:W-:Y:S04]  /*a160*/  PRMT R152, R176, 0x7610, R152 ;  /* 0x00007610b0987816 */ /* 0x000fe80000000098 */
[-C--:B------:R-:W-:Y:S08]  /*a170*/  HMMA.16816.F32.BF16 R92, R148, R154.reuse, R92 ;  /* 0x0000009a945c723c */ /* 0x080ff0000004185c */
[C---:B------:R-:W-:Y:S04]  /*a180*/  HMMA.16816.F32.BF16 R96, R140.reuse, R154, R96 ;  /* 0x0000009a8c60723c */ /* 0x040fe80000041860 */
[----:B------:R-:W-:Y:S05]  /*a190*/  @!P4 HFMA2.BF16_V2 R193, -RZ.H0_H0, RZ.H0_H0, -R159.H0_H0 ;  /* 0x200000ffffc1c231 */ /* 0x000fea000034099f */
[----:B------:R-:W-:Y:S04]  /*a1a0*/  PRMT R187, R193, 0x7610, R187 ;  /* 0x00007610c1bb7816 */ /* 0x000fe800000000bb */
[----:B------:R-:W-:Y:S01]  /*a1b0*/  @!P4 PRMT R159, R187, 0x5410, RZ ;  /* 0x00005410bb9fc816 */ /* 0x000fe200000000ff */
[----:B---3--:R-:W-:Y:S05]  /*a1c0*/  @!P1 HFMA2.BF16_V2 R167, -RZ.H0_H0, RZ.H0_H0, -R158.H0_H0 ;  /* 0x200000ffffa79231 */ /* 0x008fea000034099e */
[----:B------:R-:W-:Y:S04]  /*a1d0*/  PRMT R175, R167, 0x7610, R175 ;  /* 0x00007610a7af7816 */ /* 0x000fe800000000af */
[----:B------:R-:W-:Y:S01]  /*a1e0*/  @!P1 PRMT R158, R175, 0x5410, RZ ;  /* 0x00005410af9e9816 */ /* 0x000fe200000000ff */
[----:B----4-:R-:W-:Y:S04]  /*a1f0*/  @!P0 HFMA2.BF16_V2 R182, -RZ.H0_H0, RZ.H0_H0, -R157.H0_H0 ;  /* 0x200000ffffb68231 */ /* 0x010fe8000034099d */
[----:B------:R-:W-:Y:S04]  /*a200*/  STG.E.U16 desc[UR24][R218.64+-0x3e], R158 ;  /* 0xffffc29eda007986 */ /* 0x000fe8000c101518 */
[----:B------:R1:W-:Y:S01]  /*a210*/  @!P0 STL.S16 [R1+0x30], R182 ;  /* 0x000030b601008387 */ /* 0x0003e20000100600 */
[----:B------:R-:W-:Y:S03]  /*a220*/  PRMT R2, R182, 0x7610, R2 ;  /* 0x00007610b6027816 */ /* 0x000fe60000000002 */
[----:B------:R2:W-:Y:S01]  /*a230*/  @!P1 STL.S16 [R1+0x2c], R167 ;  /* 0x00002ca701009387 */ /* 0x0005e20000100600 */
[----:B------:R-:W-:Y:S02]  /*a240*/  @!P0 PRMT R157, R2, 0x5410, RZ ;  /* 0x00005410029d8816 */ /* 0x000fe400000000ff */
[----:B------:R-:W-:Y:S01]  /*a250*/  ISETP.GT.U32.AND P0, PT, R224, UR12, PT ;  /* 0x0000000ce0007c0c */ /* 0x000fe2000bf04070 */
[----:B------:R3:W4:Y:S01]  /*a260*/  LDL.S16 R174, [R1] ;  /* 0x0000000001ae7983 */ /* 0x0007220000100600 */
[----:B------:R-:W-:Y:S03]  /*a270*/  ISETP.GT.U32.AND P1, PT, R223, UR12, PT ;  /* 0x0000000cdf007c0c */ /* 0x000fe6000bf24070 */
[----:B------:R3:W-:Y:S04]  /*a280*/  STG.E.U16 desc[UR24][R218.64+-0x40], R157 ;  /* 0xffffc09dda007986 */ /* 0x0007e8000c101518 */
[----:B------:R3:W-:Y:S01]  /*a290*/  STG.E.U16 desc[UR24][R168.64+-0x30], R159 ;  /* 0xffffd09fa8007986 */ /* 0x0007e2000c101518 */
[----:B-----5:R-:W-:Y:S02]  /*a2a0*/  @P5 HFMA2.BF16_V2 R186, -RZ.H0_H0, RZ.H0_H0, -R161.H0_H0 ;  /* 0x200000ffffba5231 */ /* 0x020fe400003409a1 */
[----:B-1----:R-:W-:Y:S04]  /*a2b0*/  IMAD.WIDE.U32 R182, R203, -0x2daee0ad, RZ ;  /* 0xd2511f53cbb67825 */ /* 0x002fe800078e00ff */
[----:B------:R-:W-:Y:S01]  /*a2c0*/  @P0 HFMA2.BF16_V2 R181, -RZ.H0_H0, RZ.H0_H0, -R162.H0_H0 ;  /* 0x200000ffffb50231 */ /* 0x000fe200003409a2 */
[----:B--2---:R1:W2:Y:S01]  /*a2d0*/  LDL.S16 R167, [R1+0x18] ;  /* 0x0000180001a77983 */ /* 0x0042a20000100600 */
[----:B------:R-:W-:Y:S01]  /*a2e0*/  @P6 HFMA2.BF16_V2 R137, -RZ.H0_H0, RZ.H0_H0, -R160.H0_H0 ;  /* 0x200000ffff896231 */ /* 0x000fe200003409a0 */
[----:B------:R-:W-:Y:S02]  /*a2f0*/  LOP3.LUT R2, R228, UR8, R183, 0x96, !PT ;  /* 0x00000008e4027c12 */ /* 0x000fe4000f8e96b7 */
[----:B------:R-:W-:Y:S01]  /*a300*/  @!P4 STL.S16 [R1+0x28], R193 ;  /* 0x000028c10100c387 */ /* 0x000fe20000100600 */
[----:B------:R-:W-:Y:S02]  /*a310*/  ISETP.LE.U32.AND P4, PT, R180, UR12, PT ;  /* 0x0000000cb4007c0c */ /* 0x000fe4000bf83070 */
[----:B------:R-:W-:Y:S01]  /*a320*/  LOP3.LUT R175, R2, 0xffff, RZ, 0xc0, !PT ;  /* 0x0000ffff02af7812 */ /* 0x000fe200078ec0ff */
[----:B------:R1:W5:Y:S01]  /*a330*/  LDL.S16 R187, [R1+0xc] ;  /* 0x00000c0001bb7983 */ /* 0x0003620000100600 */
[----:B------:R-:W-:Y:S02]  /*a340*/  PRMT R145, R137, 0x7610, R145 ;  /* 0x0000761089917816 */ /* 0x000fe40000000091 */
[----:B---3--:R-:W-:Y:S01]  /*a350*/  PRMT R157, R186, 0x7610, R157 ;  /* 0x00007610ba9d7816 */ /* 0x008fe2000000009d */
[----:B------:R-:W-:Y:S01]  /*a360*/  @P5 STL.S16 [R1+0x24], R186 ;  /* 0x000024ba01005387 */ /* 0x000fe20000100600 */
[----:B------:R-:W-:Y:S02]  /*a370*/  SHF.R.U32.HI R175, RZ, 0x8, R175 ;  /* 0x00000008ffaf7819 */ /* 0x000fe400000116af */
[----:B------:R-:W-:Y:S01]  /*a380*/  @P5 PRMT R161, R157, 0x5410, RZ ;  /* 0x000054109da15816 */ /* 0x000fe200000000ff */
[----:B------:R3:W-:Y:S01]  /*a390*/  @P6 STL.S16 [R1+0x20], R137 ;  /* 0x0000208901006387 */ /* 0x0007e20000100600 */
[----:B------:R-:W-:Y:S02]  /*a3a0*/  PRMT R144, R181, 0x7610, R144 ;  /* 0x00007610b5907816 */ /* 0x000fe40000000090 */
[----:B------:R-:W-:Y:S01]  /*a3b0*/  @P6 PRMT R160, R145, 0x5410, RZ ;  /* 0x0000541091a06816 */ /* 0x000fe200000000ff */
[----:B------:R1:W-:Y:S01]  /*a3c0*/  @P0 STL.S16 [R1+0x1c], R181 ;  /* 0x00001cb501000387 */ /* 0x0003e20000100600 */
[----:B------:R-:W-:Y:S02]  /*a3d0*/  ISETP.GT.U32.AND P6, PT, R226, UR12, PT ;  /* 0x0000000ce2007c0c */ /* 0x000fe4000bfc4070 */
[----:B------:R-:W-:Y:S01]  /*a3e0*/  @P0 PRMT R162, R144, 0x5410, RZ ;  /* 0x0000541090a20816 */ /* 0x000fe200000000ff */
[----:B------:R1:W5:Y:S01]  /*a3f0*/  LDL.S16 R158, [R1+0x10] ;  /* 0x00001000019e7983 */ /* 0x0003620000100600 */
[----:B------:R-:W-:Y:S02]  /*a400*/  ISETP.GT.U32.AND P0, PT, R225, UR12, PT ;  /* 0x0000000ce1007c0c */ /* 0x000fe4000bf04070 */
[----:B------:R-:W-:Y:S01]  /*a410*/  PRMT R159, R2, 0x7632, R159 ;  /* 0x00007632029f7816 */ /* 0x000fe2000000009f */
[----:B------:R-:W-:Y:S01]  /*a420*/  STG.E.U16 desc[UR24][R168.64+-0x2e], R161 ;  /* 0xffffd2a1a8007986 */ /* 0x000fe2000c101518 */
[C---:B------:R-:W-:Y:S02]  /*a430*/  PRMT R228, R182.reuse, 0x7772, RZ ;  /* 0x00007772b6e47816 */ /* 0x040fe400000000ff */
[----:B------:R-:W-:Y:S01]  /*a440*/  LOP3.LUT R159, R159, 0xff, RZ, 0xc0, !PT ;  /* 0x000000ff9f9f7812 */ /* 0x000fe200078ec0ff */
[----:B------:R1:W-:Y:S01]  /*a450*/  STG.E.U16 desc[UR24][R170.64+-0x30], R160 ;  /* 0xffffd0a0aa007986 */ /* 0x0003e2000c101518 */
[----:B------:R-:W-:Y:S03]  /*a460*/  PRMT R229, R182, 0x7773, RZ ;  /* 0x00007773b6e57816 */ /* 0x000fe600000000ff */
[----:B------:R-:W1:Y:S01]  /*a470*/  LDSM.16.MT88.4 R144, [R200+0x1000] ;  /* 0x00100000c890783b */ /* 0x000e620000004200 */
[----:B---3--:R-:W-:Y:S07]  /*a480*/  LOP3.LUT R137, R175, 0xffff, RZ, 0xc0, !PT ;  /* 0x0000ffffaf897812 */ /* 0x008fee00078ec0ff */
[----:B------:R3:W3:Y:S01]  /*a490*/  LDL.S16 R186, [R1+0x8] ;  /* 0x0000080001ba7983 */ /* 0x0006e20000100600 */
[----:B-1----:R-:W-:Y:S01]  /*a4a0*/  IMAD.WIDE.U32 R180, R209, -0x2daee0ad, RZ ;  /* 0xd2511f53d1b47825 */ /* 0x002fe200078e00ff */
[----:B------:R-:W-:Y:S01]  /*a4b0*/  ISETP.LE.U32.AND P5, PT, R137, UR12, PT ;  /* 0x0000000c89007c0c */ /* 0x000fe2000bfa3070 */
[----:B------:R-:W-:Y:S01]  /*a4c0*/  MUFU.EX2 R209, R188 ;  /* 0x000000bc00d17308 */ /* 0x000fe20000000800 */
[----:B------:R-:W-:Y:S02]  /*a4d0*/  STG.E.U16 desc[UR24][R170.64+-0x2e], R162 ;  /* 0xffffd2a2aa007986 */ /* 0x000fe4000c101518 */
[----:B------:R-:W-:Y:S02]  /*a4e0*/  LOP3.LUT R157, R234, UR8, R181, 0x96, !PT ;  /* 0x00000008ea9d7c12 */ /* 0x000fe4000f8e96b5 */
[----:B------:R-:W-:Y:S01]  /*a4f0*/  LDSM.16.MT88.4 R192, [R205+0xb800] ;  /* 0x00b80000cdc0783b */ /* 0x000fe20000004200 */
[C---:B------:R-:W-:Y:S02]  /*a500*/  PRMT R227, R180.reuse, 0x7772, RZ ;  /* 0x00007772b4e37816 */ /* 0x040fe400000000ff */
[C---:B------:R-:W-:Y:S02]  /*a510*/  PRMT R226, R180.reuse, 0x7773, RZ ;  /* 0x00007773b4e27816 */ /* 0x040fe400000000ff */
[----:B------:R-:W-:Y:S02]  /*a520*/  PRMT R225, R180, 0x7771, RZ ;  /* 0x00007771b4e17816 */ /* 0x000fe400000000ff */
[----:B------:R-:W-:Y:S01]  /*a530*/  SHF.R.U32.HI R160, RZ, 0x18, R2 ;  /* 0x00000018ffa07819 */ /* 0x000fe20000011602 */
[-C--:B------:R-:W-:Y:S08]  /*a540*/  HMMA.16816.F32.BF16 R100, R140, R144.reuse, R100 ;  /* 0x000000908c64723c */ /* 0x080ff00000041864 */
[C---:B------:R-:W-:Y:S04]  /*a550*/  HMMA.16816.F32.BF16 R104, R148.reuse, R144, R104 ;  /* 0x000000909468723c */ /* 0x040fe80000041868 */
[----:B------:R-:W-:Y:S02]  /*a560*/  SHF.R.U32.HI R145, RZ, 0x18, R157 ;  /* 0x00000018ff917819 */ /* 0x000fe4000001169d */
[----:B------:R-:W-:Y:S02]  /*a570*/  PRMT R144, R157, 0x7632, R144 ;  /* 0x000076329d907816 */ /* 0x000fe40000000090 */
[-C--:B------:R-:W-:Y:S03]  /*a580*/  HMMA.16816.F32.BF16 R108, R148, R146.reuse, R108 ;  /* 0x00000092946c723c */ /* 0x080fe6000004186c */
[----:B------:R-:W-:Y:S05]  /*a590*/  LOP3.LUT R144, R144, 0xff, RZ, 0xc0, !PT ;  /* 0x000000ff90907812 */ /* 0x000fea00078ec0ff */
[C---:B------:R-:W-:Y:S04]  /*a5a0*/  HMMA.16816.F32.BF16 R112, R140.reuse, R146, R112 ;  /* 0x000000928c70723c */ /* 0x040fe80000041870 */
[----:B----4-:R-:W-:Y:S05]  /*a5b0*/  @!P4 HFMA2.BF16_V2 R174, -RZ.H0_H0, RZ.H0_H0, -R163.H0_H0 ;  /* 0x200000ffffaec231 */ /* 0x010fea00003409a3 */
[----:B------:R1:W-:Y:S01]  /*a5c0*/  @!P4 STL.S16 [R1], R174 ;  /* 0x000000ae0100c387 */ /* 0x0003e20000100600 */
[----:B------:R-:W-:Y:S04]  /*a5d0*/  PRMT R137, R174, 0x7610, R137 ;  /* 0x00007610ae897816 */ /* 0x000fe80000000089 */
[----:B------:R-:W-:Y:S05]  /*a5e0*/  @!P4 PRMT R163, R137, 0x5410, RZ ;  /* 0x0000541089a3c816 */ /* 0x000fea00000000ff */
[----:B------:R4:W-:Y:S01]  /*a5f0*/  STG.E.U16 desc[UR24][R178.64+-0x30], R163 ;  /* 0xffffd0a3b2007986 */ /* 0x0009e2000c101518 */
[----:B--2---:R-:W-:Y:S05]  /*a600*/  @P1 HFMA2.BF16_V2 R167, -RZ.H0_H0, RZ.H0_H0, -R164.H0_H0 ;  /* 0x200000ffffa71231 */ /* 0x004fea00003409a4 */
[----:B------:R2:W-:Y:S01]  /*a610*/  @P1 STL.S16 [R1+0x18], R167 ;  /* 0x000018a701001387 */ /* 0x0005e20000100600 */
[----:B------:R-:W-:Y:S01]  /*a620*/  PRMT R190, R167, 0x7610, R190 ;  /* 0x00007610a7be7816 */ /* 0x000fe200000000be */
[----:B-----5:R-:W-:Y:S01]  /*a630*/  @P6 HFMA2.BF16_V2 R187, -RZ.H0_H0, RZ.H0_H0, -R166.H0_H0 ;  /* 0x200000ffffbb6231 */ /* 0x020fe200003409a6 */
[----:B-1----:R-:W-:Y:S02]  /*a640*/  LOP3.LUT R174, R2, 0xff, RZ, 0xc0, !PT ;  /* 0x000000ff02ae7812 */ /* 0x002fe400078ec0ff */
[----:B------:R-:W-:Y:S02]  /*a650*/  @P1 PRMT R164, R190, 0x5410, RZ ;  /* 0x00005410bea41816 */ /* 0x000fe400000000ff */
[----:B------:R-:W-:Y:S01]  /*a660*/  ISETP.LE.U32.AND P4, PT, R174, UR12, PT ;  /* 0x0000000cae007c0c */ /* 0x000fe2000bf83070 */
[----:B------:R-:W-:Y:S01]  /*a670*/  @P6 STL.S16 [R1+0xc], R187 ;  /* 0x00000cbb01006387 */ /* 0x000fe20000100600 */
[----:B------:R-:W-:Y:S02]  /*a680*/  PRMT R161, R187, 0x7610, R161 ;  /* 0x00007610bba17816 */ /* 0x000fe400000000a1 */
[----:B------:R-:W-:Y:S01]  /*a690*/  PRMT R2, R0, 0x7632, R2 ;  /* 0x0000763200027816 */ /* 0x000fe20000000002 */
[----:B------:R1:W-:Y:S01]  /*a6a0*/  STG.E.U16 desc[UR24][R178.64+-0x2e], R164 ;  /* 0xffffd2a4b2007986 */ /* 0x0003e2000c101518 */
[----:B------:R-:W-:Y:S02]  /*a6b0*/  @P6 PRMT R166, R161, 0x5410, RZ ;  /* 0x00005410a1a66816 */ /* 0x000fe400000000ff */
[----:B------:R-:W-:Y:S01]  /*a6c0*/  ISETP.LE.U32.AND P6, PT, R160, UR12, PT ;  /* 0x0000000ca0007c0c */ /* 0x000fe2000bfc3070 */
[----:B----4-:R-:W-:Y:S02]  /*a6d0*/  IMAD.WIDE R162, R235, -0x70, R178 ;  /* 0xffffff90eba27825 */ /* 0x010fe400078e02b2 */
[----:B------:R-:W-:Y:S02]  /*a6e0*/  STG.E.U16 desc[UR24][R218.64+-0x30], R166 ;  /* 0xffffd0a6da007986 */ /* 0x000fe4000c101518 */
[----:B------:R-:W-:Y:S01]  /*a6f0*/  @!P4 HFMA2.BF16_V2 R158, -RZ.H0_H0, RZ.H0_H0, -R152.H0_H0 ;  /* 0x200000ffff9ec231 */ /* 0x000fe20000340998 */
[----:B--2---:R-:W-:Y:S04]  /*a700*/  LOP3.LUT R167, R157, 0xffff, RZ, 0xc0, !PT ;  /* 0x0000ffff9da77812 */ /* 0x004fe800078ec0ff */
[----:B------:R-:W-:Y:S02]  /*a710*/  PRMT R153, R158, 0x7610, R153 ;  /* 0x000076109e997816 */ /* 0x000fe40000000099 */
[----:B------:R-:W-:Y:S01]  /*a720*/  SHF.R.U32.HI R167, RZ, 0x8, R167 ;  /* 0x00000008ffa77819 */ /* 0x000fe200000116a7 */
[----:B------:R-:W-:Y:S03]  /*a730*/  @!P6 HFMA2.BF16_V2 R246, -RZ.H0_H0, RZ.H0_H0, -R2.H0_H0 ;  /* 0x200000fffff6e231 */ /* 0x000fe60000340902 */
[----:B------:R-:W-:Y:S04]  /*a740*/  LOP3.LUT R137, R167, 0xffff, RZ, 0xc0, !PT ;  /* 0x0000ffffa7897812 */ /* 0x000fe800078ec0ff */
[----:B------:R-:W-:Y:S01]  /*a750*/  ISETP.LE.U32.AND P1, PT, R137, UR12, PT ;  /* 0x0000000c89007c0c */ /* 0x000fe2000bf23070 */
[----:B---3--:R-:W-:Y:S01]  /*a760*/  @P0 HFMA2.BF16_V2 R186, -RZ.H0_H0, RZ.H0_H0, -R165.H0_H0 ;  /* 0x200000ffffba0231 */ /* 0x008fe200003409a5 */
[----:B------:R-:W-:Y:S01]  /*a770*/  PRMT R137, R176, 0x7632, R137 ;  /* 0x00007632b0897816 */ /* 0x000fe20000000089 */
[----:B-1----:R-:W-:Y:S01]  /*a780*/  MUFU.EX2 R164, R210 ;  /* 0x000000d200a47308 */ /* 0x002fe20000000800 */
[----:B------:R-:W-:Y:S02]  /*a790*/  PRMT R179, R227, 0x5410, R226 ;  /* 0x00005410e3b37816 */ /* 0x000fe400000000e2 */
[----:B------:R-:W-:Y:S01]  /*a7a0*/  PRMT R156, R186, 0x7610, R156 ;  /* 0x00007610ba9c7816 */ /* 0x000fe2000000009c */
[----:B------:R-:W-:Y:S01]  /*a7b0*/  @P0 STL.S16 [R1+0x8], R186 ;  /* 0x000008ba01000387 */ /* 0x000fe20000100600 */
[----:B------:R-:W-:Y:S05]  /*a7c0*/  @!P5 HFMA2.BF16_V2 R248, -RZ.H0_H0, RZ.H0_H0, -R137.H0_H0 ;  /* 0x200000fffff8d231 */ /* 0x000fea0000340989 */
[----:B------:R1:W-:Y:S01]  /*a7d0*/  MUFU.EX2 R210, R173 ;  /* 0x000000ad00d27308 */ /* 0x0003e20000000800 */
[----:B------:R-:W-:Y:S01]  /*a7e0*/  @P0 PRMT R165, R156, 0x5410, RZ ;  /* 0x000054109ca50816 */ /* 0x000fe200000000ff */
[----:B------:R2:W-:Y:S01]  /*a7f0*/  @!P4 STL.S16 [R1+0x10], R158 ;  /* 0x0000109e0100c387 */ /* 0x0005e20000100600 */
[----:B------:R-:W-:Y:S01]  /*a800*/  PRMT R156, R152, 0x5410, R137 ;  /* 0x00005410989c7816 */ /* 0x000fe20000000089 */
[----:B------:R-:W-:Y:S01]  /*a810*/  @!P1 HFMA2.BF16_V2 R244, -RZ.H0_H0, RZ.H0_H0, -R139.H0_H0 ;  /* 0x200000fffff49231 */ /* 0x000fe2000034098b */
[----:B------:R-:W-:Y:S01]  /*a820*/  @!P5 PRMT R137, R248, 0x5410, RZ ;  /* 0x00005410f889d816 */ /* 0x000fe200000000ff */
[----:B------:R3:W-:Y:S01]  /*a830*/  STG.E.U16 desc[UR24][R218.64+-0x2e], R165 ;  /* 0xffffd2a5da007986 */ /* 0x0007e2000c101518 */
[----:B------:R-:W-:Y:S02]  /*a840*/  @!P4 PRMT R152, R153, 0x5410, RZ ;  /* 0x000054109998c816 */ /* 0x000fe400000000ff */
[C---:B------:R-:W-:Y:S01]  /*a850*/  ISETP.LE.U32.AND P0, PT, R159.reuse, UR12, PT ;  /* 0x0000000c9f007c0c */ /* 0x040fe2000bf03070 */
[----:B------:R4:W-:Y:S01]  /*a860*/  STG.E.U16 desc[UR24][R168.64+-0x1e], R137 ;  /* 0xffffe289a8007986 */ /* 0x0009e2000c101518 */
[----:B------:R-:W-:Y:S02]  /*a870*/  ISETP.LE.U32.AND P5, PT, R144, UR12, PT ;  /* 0x0000000c90007c0c */ /* 0x000fe4000bfa3070 */
[----:B------:R-:W-:Y:S01]  /*a880*/  PRMT R159, R159, 0x5410, R160 ;  /* 0x000054109f9f7816 */ /* 0x000fe200000000a0 */
[----:B------:R5:W-:Y:S01]  /*a890*/  STG.E.U16 desc[UR24][R168.64+-0x20], R152 ;  /* 0xffffe098a8007986 */ /* 0x000be2000c101518 */
[----:B------:R-:W-:Y:S03]  /*a8a0*/  LOP3.LUT R179, R179, 0xff00ff, RZ, 0xc0, !PT ;  /* 0x00ff00ffb3b37812 */ /* 0x000fe600078ec0ff */
[--C-:B-1----:R-:W-:Y:S02]  /*a8b0*/  HSET2.LE.AND R173, R159, R177.reuse, PT ;  /* 0x000000b19fad7233 */ /* 0x102fe40003803000 */
[----:B------:R-:W-:Y:S02]  /*a8c0*/  HSET2.LE.AND R179, R179, R177, PT ;  /* 0x000000b1b3b37233 */ /* 0x000fe40003803000 */
[----:B------:R-:W-:Y:S02]  /*a8d0*/  @!P0 HFMA2.BF16_V2 R247, -RZ.H0_H0, RZ.H0_H0, -R0.H0_H0 ;  /* 0x200000fffff78231 */ /* 0x000fe40000340900 */
[----:B------:R-:W-:Y:S01]  /*a8e0*/  @!P5 HFMA2.BF16_V2 R251, -RZ.H0_H0, RZ.H0_H0, -R132.H0_H0 ;  /* 0x200000fffffbd231 */ /* 0x000fe20000340984 */
[----:B--2---:R-:W-:Y:S02]  /*a8f0*/  LOP3.LUT R158, R157, 0xff, RZ, 0xc0, !PT ;  /* 0x000000ff9d9e7812 */ /* 0x004fe400078ec0ff */
[----:B------:R-:W-:Y:S02]  /*a900*/  PRMT R157, R3, 0x5410, R139 ;  /* 0x00005410039d7816 */ /* 0x000fe4000000008b */
[----:B------:R-:W-:Y:S01]  /*a910*/  ISETP.LE.U32.AND P4, PT, R158, UR12, PT ;  /* 0x0000000c9e007c0c */ /* 0x000fe2000bf83070 */
[----:B---3--:R1:W2:Y:S01]  /*a920*/  MUFU.EX2 R165, R222 ;  /* 0x000000de00a57308 */ /* 0x0082a20000000800 */
[----:B------:R-:W-:Y:S02]  /*a930*/  @!P1 PRMT R139, R244, 0x5410, RZ ;  /* 0x00005410f48b9816 */ /* 0x000fe400000000ff */
[----:B------:R-:W-:Y:S02]  /*a940*/  PRMT R176, R158, 0x5410, R167 ;  /* 0x000054109eb07816 */ /* 0x000fe400000000a7 */
[----:B----4-:R-:W-:Y:S05]  /*a950*/  PRMT R137, R0, 0x5410, R2 ;  /* 0x0000541000897816 */ /* 0x010fea0000000002 */
[----:B------:R-:W3:Y:S01]  /*a960*/  MUFU.EX2 R158, R230 ;  /* 0x000000e6009e7308 */ /* 0x000ee20000000800 */
[----:B------:R-:W-:Y:S01]  /*a970*/  @!P6 PRMT R2, R246, 0x5410, RZ ;  /* 0x00005410f602e816 */ /* 0x000fe200000000ff */
[----:B-----5:R-:W-:Y:S01]  /*a980*/  IMAD.MOV.U32 R152, RZ, RZ, R182 ;  /* 0x000000ffff987224 */ /* 0x020fe200078e00b6 */
[----:B------:R-:W-:Y:S01]  /*a990*/  @!P0 PRMT R0, R247, 0x5410, RZ ;  /* 0x00005410f7008816 */ /* 0x000fe200000000ff */
[----:B------:R-:W-:Y:S02]  /*a9a0*/  @!P4 HFMA2.BF16_V2 R245, -RZ.H0_H0, RZ.H0_H0, -R3.H0_H0 ;  /* 0x200000fffff5c231 */ /* 0x000fe40000340903 */
[----:B------:R2:W-:Y:S01]  /*a9b0*/  STG.E.U16 desc[UR24][R162.64+-0x1e], R2 ;  /* 0xffffe202a2007986 */ /* 0x0005e2000c101518 */
[----:B------:R-:W-:Y:S01]  /*a9c0*/  LOP3.LUT R161, R152, 0xff, RZ, 0xc0, !PT ;  /* 0x000000ff98a17812 */ /* 0x000fe200078ec0ff */
[----:B-1----:R-:W-:Y:S01]  /*a9d0*/  IMAD.WIDE R222, R235, 0x70, R162 ;  /* 0x00000070ebde7825 */ /* 0x002fe200078e02a2 */
[----:B------:R-:W-:Y:S01]  /*a9e0*/  ISETP.LE.U32.AND P0, PT, R145, UR12, PT ;  /* 0x0000000c91007c0c */ /* 0x000fe2000bf03070 */
[----:B------:R1:W-:Y:S01]  /*a9f0*/  STG.E.U16 desc[UR24][R162.64+-0x20], R0 ;  /* 0xffffe000a2007986 */ /* 0x0003e2000c101518 */
[----:B------:R-:W-:Y:S02]  /*aa00*/  @!P4 PRMT R3, R245, 0x5410, RZ ;  /* 0x00005410f503c816 */ /* 0x000fe400000000ff */
[----:B------:R-:W-:Y:S01]  /*aa10*/  ISETP.LE.U32.AND P6, PT, R161, UR12, PT ;  /* 0x0000000ca1007c0c */ /* 0x000fe2000bfc3070 */
[----:B------:R4:W-:Y:S01]  /*aa20*/  STG.E.U16 desc[UR24][R222.64+-0x1e], R139 ;  /* 0xffffe28bde007986 */ /* 0x0009e2000c101518 */
[--C-:B------:R-:W-:Y:S02]  /*aa30*/  HSET2.LE.AND R176, R176, R177.reuse, PT ;  /* 0x000000b1b0b07233 */ /* 0x100fe40003803000 */
[----:B------:R-:W-:Y:S01]  /*aa40*/  LOP3.LUT R173, R137, R173, RZ, 0xc0, !PT ;  /* 0x000000ad89ad7212 */ /* 0x000fe200078ec0ff */
[----:B------:R5:W-:Y:S01]  /*aa50*/  STG.E.U16 desc[UR24][R222.64+-0x20], R3 ;  /* 0xffffe003de007986 */ /* 0x000be2000c101518 */
[----:B------:R-:W-:Y:S02]  /*aa60*/  ISETP.GT.U32.AND P1, PT, R227, UR12, PT ;  /* 0x0000000ce3007c0c */ /* 0x000fe4000bf24070 */
[----:B------:R-:W-:Y:S01]  /*aa70*/  LOP3.LUT R176, R157, R176, RZ, 0xc0, !PT ;  /* 0x000000b09db07212 */ /* 0x000fe200078ec0ff */
[----:B------:R-:W-:Y:S01]  /*aa80*/  @!P0 HFMA2.BF16_V2 R250, -RZ.H0_H0, RZ.H0_H0, -R138.H0_H0 ;  /* 0x200000fffffa8231 */ /* 0x000fe2000034098a */
[----:B------:R-:W3:Y:S01]  /*aa90*/  LDSM.16.MT88.4 R152, [R204+0x1000] ;  /* 0x00100000cc98783b */ /* 0x000ee20000004200 */
[----:B--2---:R-:W-:Y:S04]  /*aaa0*/  F2FP.BF16.F32.PACK_AB R2, R165, R164 ;  /* 0x000000a4a502723e */ /* 0x004fe800000010ff */
[----:B-1----:R-:W-:Y:S01]  /*aab0*/  PRMT R0, R2, 0x7632, R0 ;  /* 0x0000763202007816 */ /* 0x002fe20000000000 */
[----:B------:R-:W-:Y:S01]  /*aac0*/  @!P6 HFMA2.BF16_V2 R252, -RZ.H0_H0, RZ.H0_H0, -R2.H0_H0 ;  /* 0x200000fffffce231 */ /* 0x000fe20000340902 */
[----:B------:R-:W-:Y:S02]  /*aad0*/  PRMT R162, R182, 0x7771, RZ ;  /* 0x00007771b6a27816 */ /* 0x000fe400000000ff */
[----:B----4-:R-:W-:Y:S02]  /*aae0*/  PRMT R139, R132, 0x5410, R138 ;  /* 0x00005410848b7816 */ /* 0x010fe4000000008a */
[----:B------:R-:W-:Y:S02]  /*aaf0*/  @!P5 PRMT R132, R251, 0x5410, RZ ;  /* 0x00005410fb84d816 */ /* 0x000fe400000000ff */
[----:B------:R-:W-:Y:S02]  /*ab00*/  @!P0 PRMT R138, R250, 0x5410, RZ ;  /* 0x00005410fa8a8816 */ /* 0x000fe400000000ff */
[----:B-----5:R-:W-:Y:S01]  /*ab10*/  PRMT R3, R2, 0x5410, R0 ;  /* 0x0000541002037816 */ /* 0x020fe20000000000 */
[----:B------:R1:W-:Y:S01]  /*ab20*/  STG.E.U16 desc[UR24][R218.64+-0x20], R132 ;  /* 0xffffe084da007986 */ /* 0x0003e2000c101518 */
[----:B------:R-:W-:Y:S02]  /*ab30*/  @!P6 PRMT R2, R252, 0x5410, RZ ;  /* 0x00005410fc02e816 */ /* 0x000fe400000000ff */
[----:B------:R-:W-:Y:S01]  /*ab40*/  ISETP.GT.U32.AND P4, PT, R162, UR12, PT ;  /* 0x0000000ca2007c0c */ /* 0x000fe2000bf84070 */
[----:B------:R2:W-:Y:S01]  /*ab50*/  STG.E.U16 desc[UR24][R218.64+-0x1e], R138 ;  /* 0xffffe28ada007986 */ /* 0x0005e2000c101518 */
[----:B------:R-:W-:Y:S03]  /*ab60*/  ISETP.GT.U32.AND P6, PT, R228, UR12, PT ;  /* 0x0000000ce4007c0c */ /* 0x000fe6000bfc4070 */
[----:B------:R4:W-:Y:S01]  /*ab70*/  STG.E.U16 desc[UR24][R168.64+-0x10], R2 ;  /* 0xfffff002a8007986 */ /* 0x0009e2000c101518 */
[-C--:B---3--:R-:W-:Y:S07]  /*ab80*/  HMMA.16816.F32.BF16 R116, R140, R152.reuse, R116 ;  /* 0x000000988c74723c */ /* 0x088fee0000041874 */
[----:B------:R-:W-:Y:S01]  /*ab90*/  @P4 HFMA2.BF16_V2 R249, -RZ.H0_H0, RZ.H0_H0, -R0.H0_H0 ;  /* 0x200000fffff94231 */ /* 0x000fe20000340900 */
[C---:B------:R-:W-:Y:S01]  /*aba0*/  HMMA.16816.F32.BF16 R120, R148.reuse, R152, R120 ;  /* 0x000000989478723c */ /* 0x040fe20000041878 */
[----:B------:R-:W3:Y:S03]  /*abb0*/  MUFU.EX2 R153, R231 ;  /* 0x000000e700997308 */ /* 0x000ee60000000800 */
[----:B------:R-:W-:Y:S01]  /*abc0*/  @P4 PRMT R0, R249, 0x5410, RZ ;  /* 0x00005410f9004816 */ /* 0x000fe200000000ff */
[----:B------:R-:W-:Y:S01]  /*abd0*/  FADD.FTZ R152, R164, R185 ;  /* 0x000000b9a4987221 */ /* 0x000fe20000010000 */
[----:B-1----:R-:W-:Y:S02]  /*abe0*/  IADD3 R132, P0, PT, R168, -0x40, RZ ;  /* 0xffffffc0a8847810 */ /* 0x002fe40007f1e0ff */
[-C--:B------:R-:W-:Y:S01]  /*abf0*/  HMMA.16816.F32.BF16 R124, R148, R154.reuse, R124 ;  /* 0x0000009a947c723c */ /* 0x080fe2000004187c */
[----:B------:R1:W-:Y:S02]  /*ac00*/  STG.E.U16 desc[UR24][R168.64+-0xe], R0 ;  /* 0xfffff200a8007986 */ /* 0x0003e4000c101518 */
[----:B------:R5:W-:Y:S01]  /*ac10*/  MUFU.EX2 R148, R184 ;  /* 0x000000b800947308 */ /* 0x000be20000000800 */
[----:B--2---:R-:W-:Y:S01]  /*ac20*/  MOV R138, R180 ;  /* 0x000000b4008a7202 */ /* 0x004fe20000000f00 */
[----:B------:R-:W-:Y:S01]  /*ac30*/  FADD.FTZ R149, R158, R189 ;  /* 0x000000bd9e957221 */ /* 0x000fe20000010000 */
[----:B----4-:R-:W-:Y:S01]  /*ac40*/  IADD3.X R2, PT, PT, R169, -0x1, RZ, P0, !PT ;  /* 0xffffffffa9027810 */ /* 0x010fe200007fe4ff */
[----:B------:R2:W-:Y:S01]  /*ac50*/  STL [R1+0x48], R132 ;  /* 0x0000488401007387 */ /* 0x0005e20000100800 */
[----:B------:R-:W-:Y:S01]  /*ac60*/  LOP3.LUT R224, R138, 0xff, RZ, 0xc0, !PT ;  /* 0x000000ff8ae07812 */ /* 0x000fe200078ec0ff */
[----:B------:R-:W-:Y:S04]  /*ac70*/  HMMA.16816.F32.BF16 R128, R140, R154, R128 ;  /* 0x0000009a8c80723c */ /* 0x000fe80000041880 */
[----:B------:R-:W4:Y:S01]  /*ac80*/  MUFU.EX2 R138, R172 ;  /* 0x000000ac008a7308 */ /* 0x000f220000000800 */
[----:B------:R2:W-:Y:S01]  /*ac90*/  STL [R1+0x44], R2 ;  /* 0x0000440201007387 */ /* 0x0005e20000100800 */
[C---:B------:R-:W-:Y:S01]  /*aca0*/  PRMT R178, R224.reuse, 0x5410, R225 ;  /* 0x00005410e0b27816 */ /* 0x040fe200000000e1 */
[----:B------:R-:W-:Y:S02]  /*acb0*/  FADD.FTZ R232, R165, R152 ;  /* 0x00000098a5e87221 */ /* 0x000fe40000010000 */
[----:B------:R-:W-:Y:S01]  /*acc0*/  LDSM.16.MT88.4 R180, [R208+0xa800] ;  /* 0x00a80000d0b4783b */ /* 0x000fe20000004200 */
[----:B---3--:R-:W-:Y:S01]  /*acd0*/  FADD.FTZ R233, R153, R149 ;  /* 0x0000009599e97221 */ /* 0x008fe20000010000 */
[----:B------:R-:W-:Y:S02]  /*ace0*/  ISETP.GT.U32.AND P4, PT, R225, UR12, PT ;  /* 0x0000000ce1007c0c */ /* 0x000fe4000bf84070 */
[--C-:B------:R-:W-:Y:S02]  /*acf0*/  HSET2.LE.AND R178, R178, R177.reuse, PT ;  /* 0x000000b1b2b27233 */ /* 0x100fe40003803000 */
[----:B------:R-:W-:Y:S02]  /*ad00*/  ISETP.LE.U32.AND P5, PT, R224, UR12, PT ;  /* 0x0000000ce0007c0c */ /* 0x000fe4000bfa3070 */
[----:B-----5:R-:W-:Y:S01]  /*ad10*/  LDSM.16.MT88.4 R184, [R200+0x800] ;  /* 0x00080000c8b8783b */ /* 0x020fe20000004200 */
[----:B----4-:R-:W-:Y:S01]  /*ad20*/  FADD.FTZ R221, R138, R221 ;  /* 0x000000dd8add7221 */ /* 0x010fe20000010000 */
[----:B------:R-:W-:Y:S03]  /*ad30*/  ISETP.GT.U32.AND P0, PT, R226, UR12, PT ;  /* 0x0000000ce2007c0c */ /* 0x000fe6000bf04070 */
[----:B------:R-:W-:Y:S01]  /*ad40*/  FADD.FTZ R221, R210, R221 ;  /* 0x000000ddd2dd7221 */ /* 0x000fe20000010000 */
[----:B-1----:R-:W-:Y:S02]  /*ad50*/  PRMT R0, R144, 0x5410, R145 ;  /* 0x0000541090007816 */ /* 0x002fe40000000091 */
[----:B------:R-:W1:Y:S01]  /*ad60*/  LDSM.16.MT88.4 R144, [R205+0xa800] ;  /* 0x00a80000cd90783b */ /* 0x000e620000004200 */
[----:B--2---:R-:W-:Y:S02]  /*ad70*/  PRMT R132, R161, 0x5410, R162 ;  /* 0x00005410a1847816 */ /* 0x004fe400000000a2 */
[----:B------:R-:W-:Y:S02]  /*ad80*/  PRMT R2, R174, 0x5410, R175 ;  /* 0x00005410ae027816 */ /* 0x000fe400000000af */
[----:B------:R-:W-:Y:S03]  /*ad90*/  PRMT R175, R228, 0x5410, R229 ;  /* 0x00005410e4af7816 */ /* 0x000fe600000000e5 */
[----:B------:R-:W2:Y:S01]  /*ada0*/  LDSM.16.MT88.4 R188, [R204+0x800] ;  /* 0x00080000ccbc783b */ /* 0x000ea20000004200 */
[--C-:B------:R-:W-:Y:S02]  /*adb0*/  HSET2.LE.AND R174, R132, R177.reuse, PT ;  /* 0x000000b184ae7233 */ /* 0x100fe40003803000 */
[----:B------:R-:W-:Y:S02]  /*adc0*/  LOP3.LUT R175, R175, 0xff00ff, RZ, 0xc0, !PT ;  /* 0x00ff00ffafaf7812 */ /* 0x000fe400078ec0ff */
[--C-:B------:R-:W-:Y:S02]  /*add0*/  HSET2.LE.AND R172, R2, R177.reuse, PT ;  /* 0x000000b102ac7233 */ /* 0x100fe40003803000 */
[----:B------:R-:W-:Y:S01]  /*ade0*/  LOP3.LUT R174, R3, R174, RZ, 0xc0, !PT ;  /* 0x000000ae03ae7212 */ /* 0x000fe200078ec0ff */
[----:B------:R-:W-:Y:S01]  /*adf0*/  LDSM.16.MT88.4 R200, [R200+0x1800] ;  /* 0x00180000c8c8783b */ /* 0x000fe20000004200 */
[--C-:B------:R-:W-:Y:S02]  /*ae00*/  HSET2.LE.AND R175, R175, R177.reuse, PT ;  /* 0x000000b1afaf7233 */ /* 0x100fe40003803000 */
[----:B------:R-:W-:Y:S02]  /*ae10*/  HSET2.LE.AND R177, R0, R177, PT ;  /* 0x000000b100b17233 */ /* 0x000fe40003803000 */
[----:B------:R-:W-:Y:S02]  /*ae20*/  F2FP.BF16.F32.PACK_AB R0, R153, R158 ;  /* 0x0000009e9900723e */ /* 0x000fe400000010ff */
[----:B------:R-:W-:Y:S02]  /*ae30*/  LOP3.LUT R172, R156, R172, RZ, 0xc0, !PT ;  /* 0x000000ac9cac7212 */ /* 0x000fe400078ec0ff */
[----:B------:R-:W-:Y:S01]  /*ae40*/  PRMT R2, R0, 0x7632, R2 ;  /* 0x0000763200027816 */ /* 0x000fe20000000002 */
[----:B------:R-:W-:Y:S01]  /*ae50*/  @P6 HFMA2.BF16_V2 R243, -RZ.H0_H0, RZ.H0_H0, -R0.H0_H0 ;  /* 0x200000fffff36231 */ /* 0x000fe20000340900 */
[----:B------:R-:W-:Y:S01]  /*ae60*/  F2FP.BF16.F32.PACK_AB R132, R210, R138 ;  /* 0x0000008ad284723e */ /* 0x000fe200000010ff */
[----:B------:R-:W-:Y:S01]  /*ae70*/  FADD.FTZ R138, R148, R196 ;  /* 0x000000c4948a7221 */ /* 0x000fe20000010000 */
[----:B------:R-:W-:Y:S01]  /*ae80*/  PRMT R137, R0, 0x5410, R2 ;  /* 0x0000541000897816 */ /* 0x000fe20000000002 */
[----:B------:R-:W3:Y:S01]  /*ae90*/  LDSM.16.MT88.4 R196, [R208+0xb800] ;  /* 0x00b80000d0c4783b */ /* 0x000ee20000004200 */
[----:B------:R-:W-:Y:S01]  /*aea0*/  F2FP.BF16.F32.PACK_AB R3, R209, R148 ;  /* 0x00000094d103723e */ /* 0x000fe200000010ff */
[--C-:B------:R-:W-:Y:S01]  /*aeb0*/  @!P5 HFMA2.BF16_V2 R242, -RZ.H0_H0, RZ.H0_H0, -R132.reuse.H0_H0 ;  /* 0x200000fffff2d231 */ /* 0x100fe20000340984 */
[----:B------:R-:W-:Y:S01]  /*aec0*/  LOP3.LUT R175, R137, R175, RZ, 0xc0, !PT ;  /* 0x000000af89af7212 */ /* 0x000fe200078ec0ff */
[----:B------:R-:W-:Y:S01]  /*aed0*/  @P4 HFMA2.BF16_V2 R241, -RZ.H0_H0, RZ.H0_H0, -R132.H1_H1 ;  /* 0x200000fffff14231 */ /* 0x000fe20000360984 */
[----:B------:R-:W-:Y:S01]  /*aee0*/  @P6 PRMT R0, R243, 0x5410, RZ ;  /* 0x00005410f3006816 */ /* 0x000fe200000000ff */
[--C-:B------:R-:W-:Y:S01]  /*aef0*/  @P0 HFMA2.BF16_V2 R239, -RZ.H0_H0, RZ.H0_H0, -R3.reuse.H1_H1 ;  /* 0x200000ffffef0231 */ /* 0x100fe20000360903 */
[C---:B------:R-:W-:Y:S01]  /*af00*/  LOP3.LUT R178, R132.reuse, R178, RZ, 0xc0, !PT ;  /* 0x000000b284b27212 */ /* 0x040fe200078ec0ff */
[----:B------:R-:W-:Y:S01]  /*af10*/  @P1 HFMA2.BF16_V2 R240, -RZ.H0_H0, RZ.H0_H0, -R3.H0_H0 ;  /* 0x200000fffff01231 */ /* 0x000fe20000340903 */
[----:B------:R-:W-:Y:S01]  /*af20*/  LOP3.LUT R179, R3, R179, RZ, 0xc0, !PT ;  /* 0x000000b303b37212 */ /* 0x000fe200078ec0ff */
[-C--:B-1----:R-:W-:Y:S01]  /*af30*/  HMMA.16816.F32.BF16 R152, R172, R144.reuse, R4 ;  /* 0x00000090ac98723c */ /* 0x082fe20000041804 */
[----:B------:R-:W1:Y:S04]  /*af40*/  LDSM.16.MT88.4 R4, [R204+0x1800] ;  /* 0x00180000cc04783b */ /* 0x000e680000004200 */
[----:B------:R-:W-:Y:S01]  /*af50*/  LOP3.LUT R177, R139, R177, RZ, 0xc0, !PT ;  /* 0x000000b18bb17212 */ /* 0x000fe200078ec0ff */
[----:B------:R-:W-:Y:S01]  /*af60*/  FADD.FTZ R227, R209, R138 ;  /* 0x0000008ad1e37221 */ /* 0x000fe20000010000 */
[----:B------:R-:W-:Y:S01]  /*af70*/  ISETP.GT.U32.AND P6, PT, R229, UR12, PT ;  /* 0x0000000ce5007c0c */ /* 0x000fe2000bfc4070 */
[----:B------:R-:W-:Y:S04]  /*af80*/  IMAD.MOV.U32 R137, RZ, RZ, R133 ;  /* 0x000000ffff897224 */ /* 0x000fe800078e0085 */
[C---:B------:R-:W-:Y:S04]  /*af90*/  HMMA.16816.F32.BF16 R168, R176.reuse, R144, R8 ;  /* 0x00000090b0a8723c */ /* 0x040fe80000041808 */
[----:B------:R-:W-:Y:S02]  /*afa0*/  PRMT R8, R132, 0x7632, R8 ;  /* 0x0000763284087816 */ /* 0x000fe40000000008 */
[----:B------:R-:W-:Y:S02]  /*afb0*/  @!P5 PRMT R132, R242, 0x5410, RZ ;  /* 0x00005410f284d816 */ /* 0x000fe400000000ff */
[-C--:B------:R-:W-:Y:S03]  /*afc0*/  HMMA.16816.F32.BF16 R164, R176, R146.reuse, R12 ;  /* 0x00000092b0a4723c */ /* 0x080fe6000004180c */
[----:B------:R-:W-:Y:S01]  /*afd0*/  @P4 PRMT R8, R241, 0x5410, RZ ;  /* 0x00005410f1084816 */ /* 0x000fe200000000ff */
[----:B------:R-:W-:Y:S04]  /*afe0*/  @P6 HFMA2.BF16_V2 R238, -RZ.H0_H0, RZ.H0_H0, -R2.H0_H0 ;  /* 0x200000ffffee6231 */ /* 0x000fe80000340902 */
[C---:B------:R-:W-:Y:S04]  /*aff0*/  HMMA.16816.F32.BF16 R148, R172.reuse, R146, R16 ;  /* 0x00000092ac94723c */ /* 0x040fe80000041810 */
[----:B------:R-:W-:Y:S04]  /*b000*/  @P6 PRMT R2, R238, 0x5410, RZ ;  /* 0x00005410ee026816 */ /* 0x000fe800000000ff */
        /* <DEDUP_REMOVED lines=26> */
[C---:B------:R-:W-:Y:S04]  /*b1b0*/  IMAD.WIDE R4, R235.reuse, -0x70, R222 ;  /* 0xffffff90eb047825 */ /* 0x040fe800078e02de */
[-C--:B------:R-:W-:Y:S01]  /*b1c0*/  HMMA.16816.F32.BF16 R124, R176, R6.reuse, R124 ;  /* 0x00000006b07c723c */ /* 0x080fe2000004187c */
[----:B------:R1:W-:Y:S02]  /*b1d0*/  STG.E.U16 desc[UR24][R4.64+-0x10], R0 ;  /* 0xfffff00004007986 */ /* 0x0003e4000c101518 */
[----:B------:R-:W-:Y:S02]  /*b1e0*/  IMAD.WIDE R10, R235, 0x70, R4 ;  /* 0x00000070eb0a7825 */ /* 0x000fe400078e0204 */
[----:B------:R2:W-:Y:S03]  /*b1f0*/  STG.E.U16 desc[UR24][R4.64+-0xe], R2 ;  /* 0xfffff20204007986 */ /* 0x0005e6000c101518 */
[----:B------:R-:W-:Y:S01]  /*b200*/  HMMA.16816.F32.BF16 R128, R172, R6, R128 ;  /* 0x00000006ac80723c */ /* 0x000fe20000041880 */
[----:B------:R3:W-:Y:S04]  /*b210*/  STG.E.U16 desc[UR24][R10.64+-0x10], R132 ;  /* 0xfffff0840a007986 */ /* 0x0007e8000c101518 */
[----:B------:R-:W-:Y:S01]  /*b220*/  STG.E.U16 desc[UR24][R10.64+-0xe], R8 ;  /* 0xfffff2080a007986 */ /* 0x000fe2000c101518 */
[----:B-1----:R-:W-:Y:S02]  /*b230*/  PRMT R0, R3, 0x7632, R0 ;  /* 0x0000763203007816 */ /* 0x002fe40000000000 */
[----:B------:R-:W-:Y:S02]  /*b240*/  @P0 PRMT R0, R239, 0x5410, RZ ;  /* 0x00005410ef000816 */ /* 0x000fe400000000ff */
[----:B------:R-:W-:Y:S02]  /*b250*/  @P1 PRMT R3, R240, 0x5410, RZ ;  /* 0x00005410f0031816 */ /* 0x000fe400000000ff */
[----:B--2---:R-:W-:Y:S01]  /*b260*/  MOV R2, R135 ;  /* 0x0000008700027202 */ /* 0x004fe20000000f00 */
[----:B------:R1:W-:Y:S01]  /*b270*/  STG.E.U16 desc[UR24][R218.64+-0xe], R0 ;  /* 0xfffff200da007986 */ /* 0x0003e2000c101518 */
[----:B---3--:R-:W-:Y:S03]  /*b280*/  IMAD.MOV.U32 R132, RZ, RZ, R134 ;  /* 0x000000ffff847224 */ /* 0x008fe600078e0086 */
[----:B------:R3:W-:Y:S01]  /*b290*/  STG.E.U16 desc[UR24][R218.64+-0x10], R3 ;  /* 0xfffff003da007986 */ /* 0x0007e2000c101518 */
[----:B-1----:R-:W-:Y:S01]  /*b2a0*/  IMAD.MOV.U32 R0, RZ, RZ, R136 ;  /* 0x000000ffff007224 */ /* 0x002fe200078e0088 */
[----:B------:R-:W-:Y:S06]  /*b2b0*/  BRA.U UP0, `(.L_x_1976) ;  /* 0xffffffc5006c7547 */ /* 0x000fec000b83ffff */
.L_x_1975:
[----:B------:R-:W1:Y:S01]  /*b2c0*/  SHFL.BFLY PT, R0, R232, 0x2, 0x1f ;  /* 0x0c401f00e8007f89 */ /* 0x000e6200000e0000 */
[----:B------:R-:W2:Y:S01]  /*b2d0*/  LDCU UR4, c[0x0][0x4fc] ;  /* 0x00009f80ff0477ac */ /* 0x000ea20008000800 */
[----:B------:R-:W-:Y:S01]  /*b2e0*/  SHF.L.U32 R5, R214, 0x4, RZ ;  /* 0x00000004d6057819 */ /* 0x000fe200000006ff */
[----:B------:R-:W4:Y:S01]  /*b2f0*/  S2UR UR6, SR_CTAID.Y ;  /* 0x00000000000679c3 */ /* 0x000f220000002600 */
[----:B------:R-:W5:Y:S01]  /*b300*/  SHFL.BFLY PT, R2, R233, 0x2, 0x1f ;  /* 0x0c401f00e9027f89 */ /* 0x000f6200000e0000 */
[----:B------:R-:W3:Y:S01]  /*b310*/  LDCU.U8 UR8, c[0x0][0x549] ;  /* 0x0000a920ff0877ac */ /* 0x000ee20008000000 */
[----:B------:R-:W-:Y:S01]  /*b320*/  LOP3.LUT R5, R5, 0x1c0, RZ, 0xc0, !PT ;  /* 0x000001c005057812 */ /* 0x000fe200078ec0ff */
[----:B------:R-:W-:Y:S01]  /*b330*/  UISETP.NE.AND UP3, UPT, UR19, -0x1, UPT ;  /* 0xffffffff1300788c */ /* 0x000fe2000bf65270 */
[----:B------:R-:W2:Y:S01]  /*b340*/  LDCU UR9, c[0x0][0x434] ;  /* 0x00008680ff0977ac */ /* 0x000ea20008000800 */
[----:B------:R-:W2:Y:S01]  /*b350*/  LDCU UR11, c[0x0][0x434] ;  /* 0x00008680ff0b77ac */ /* 0x000ea20008000800 */
[----:B------:R-:W2:Y:S01]  /*b360*/  LDCU.U8 UR10, c[0x0][0x548] ;  /* 0x0000a900ff0a77ac */ /* 0x000ea20008000000 */
[----:B---3--:R-:W-:Y:S01]  /*b370*/  UISETP.NE.AND UP1, UPT, UR8, URZ, UPT ;  /* 0x000000ff0800728c */ /* 0x008fe2000bf25270 */
[----:B-1----:R-:W-:Y:S01]  /*b380*/  FADD.FTZ R232, R0, R232 ;  /* 0x000000e800e87221 */ /* 0x002fe20000010000 */
[----:B------:R-:W-:Y:S01]  /*b390*/  UISETP.NE.AND UP2, UPT, UR19, -0x1, UPT ;  /* 0xffffffff1300788c */ /* 0x000fe2000bf45270 */
[----:B------:R-:W1:Y:S01]  /*b3a0*/  SHFL.BFLY PT, R0, R221, 0x2, 0x1f ;  /* 0x0c401f00dd007f89 */ /* 0x000e6200000e0000 */
[----:B-----5:R-:W-:-:S03]  /*b3b0*/  FADD.FTZ R233, R2, R233 ;  /* 0x000000e902e97221 */ /* 0x020fc60000010000 */
[----:B------:R-:W3:Y:S04]  /*b3c0*/  SHFL.BFLY PT, R3, R232, 0x1, 0x1f ;  /* 0x0c201f00e8037f89 */ /* 0x000ee800000e0000 */
[----:B------:R-:W5:Y:S01]  /*b3d0*/  SHFL.BFLY PT, R2, R227, 0x2, 0x1f ;  /* 0x0c401f00e3027f89 */ /* 0x000f6200000e0000 */
[----:B------:R-:W4:Y:S03]  /*b3e0*/  @UP1 LDCU UR8, c[0x0][0x430] ;  /* 0x00008600ff0817ac */ /* 0x000f260008000800 */
[----:B------:R-:W5:Y:S01]  /*b3f0*/  SHFL.BFLY PT, R4, R233, 0x1, 0x1f ;  /* 0x0c201f00e9047f89 */ /* 0x000f6200000e0000 */
[----:B--2---:R-:W-:Y:S01]  /*b400*/  UISETP.NE.AND UP0, UPT, UR10, URZ, !UP1 ;  /* 0x000000ff0a00728c */ /* 0x004fe2000cf05270 */
[----:B-1----:R-:W-:Y:S01]  /*b410*/  FADD.FTZ R221, R0, R221 ;  /* 0x000000dd00dd7221 */ /* 0x002fe20000010000 */
[----:B----4-:R-:W-:Y:S01]  /*b420*/  @UP1 UIMAD UR11, UR8, UR9, URZ ;  /* 0x00000009080b12a4 */ /* 0x010fe2000f8e02ff */
[----:B---3--:R-:W-:-:S03]  /*b430*/  FADD.FTZ R232, R232, R3 ;  /* 0x00000003e8e87221 */ /* 0x008fc60000010000 */
[----:B------:R-:W1:Y:S01]  /*b440*/  SHFL.BFLY PT, R132, R221, 0x1, 0x1f ;  /* 0x0c201f00dd847f89 */ /* 0x000e6200000e0000 */
[----:B------:R-:W2:Y:S01]  /*b450*/  S2UR UR8, SR_CTAID.Z ;  /* 0x00000000000879c3 */ /* 0x000ea20000002700 */
[----:B-----5:R-:W-:Y:S01]  /*b460*/  FADD.FTZ R227, R2, R227 ;  /* 0x000000e302e37221 */ /* 0x020fe20000010000 */
[----:B------:R-:W-:Y:S01]  /*b470*/  FSETP.NE.FTZ.AND P4, PT, R232, RZ, PT ;  /* 0x000000ffe800720b */ /* 0x000fe20003f95000 */
[----:B------:R-:W3:Y:S01]  /*b480*/  MUFU.RCP R2, R232 ;  /* 0x000000e800027308 */ /* 0x000ee20000001000 */
[----:B------:R-:W-:Y:S02]  /*b490*/  FADD.FTZ R233, R233, R4 ;  /* 0x00000004e9e97221 */ /* 0x000fe40000010000 */
[----:B------:R-:W4:Y:S01]  /*b4a0*/  SHFL.BFLY PT, R137, R227, 0x1, 0x1f ;  /* 0x0c201f00e3897f89 */ /* 0x000f2200000e0000 */
[----:B------:R-:W-:Y:S02]  /*b4b0*/  SHF.L.U32 R4, R214, 0x1, RZ ;  /* 0x00000001d6047819 */ /* 0x000fe400000006ff */
[----:B------:R-:W-:-:S02]  /*b4c0*/  FSETP.NE.FTZ.AND P3, PT, R233, RZ, PT ;  /* 0x000000ffe900720b */ /* 0x000fc40003f75000 */
[----:B------:R-:W5:Y:S01]  /*b4d0*/  MUFU.RCP R0, R233 ;  /* 0x000000e900007308 */ /* 0x000f620000001000 */
[--C-:B------:R-:W-:Y:S02]  /*b4e0*/  LOP3.LUT R212, R212, 0x6, R4.reuse, 0xf8, !PT ;  /* 0x00000006d4d47812 */ /* 0x100fe400078ef804 */
[----:B------:R-:W-:-:S04]  /*b4f0*/  LOP3.LUT R4, R5, 0x38, R4, 0xf8, !PT ;  /* 0x0000003805047812 */ /* 0x000fc800078ef804 */
[----:B------:R-:W-:Y:S02]  /*b500*/  LOP3.LUT R212, R212, R4, RZ, 0xfc, !PT ;  /* 0x00000004d4d47212 */ /* 0x000fe400078efcff */
[----:B---3--:R-:W-:Y:S01]  /*b510*/  FSEL R3, R2, 1, P4 ;  /* 0x3f80000002037808 */ /* 0x008fe20002000000 */
[----:B-1----:R-:W-:-:S05]  /*b520*/  FADD.FTZ R132, R221, R132 ;  /* 0x00000084dd847221 */ /* 0x002fca0000010000 */
[----:B------:R-:W-:Y:S02]  /*b530*/  FSETP.NE.FTZ.AND P1, PT, R132, RZ, PT ;  /* 0x000000ff8400720b */ /* 0x000fe40003f35000 */
[----:B-----5:R-:W-:Y:S01]  /*b540*/  FSEL R2, R0, 1, P3 ;  /* 0x3f80000000027808 */ /* 0x020fe20001800000 */
[----:B------:R-:W-:Y:S01]  /*b550*/  FMUL.FTZ R0, R3, UR4 ;  /* 0x0000000403007c20 */ /* 0x000fe20008410000 */
[----:B----4-:R-:W-:-:S03]  /*b560*/  FADD.FTZ R137, R227, R137 ;  /* 0x00000089e3897221 */ /* 0x010fc60000010000 */
        /* <DEDUP_REMOVED lines=35> */
[----:B------:R-:W-:-:S02]  /*b7a0*/  F2FP.BF16.F32.PACK_AB R64, R153, R152 ;  /* 0x000000989940723e */ /* 0x000fc400000010ff */
[----:B------:R-:W-:Y:S01]  /*b7b0*/  F2FP.BF16.F32.PACK_AB R8, R8, R140 ;  /* 0x0000008c0808723e */ /* 0x000fe200000010ff */
[C---:B------:R-:W-:Y:S01]  /*b7c0*/  FMUL.FTZ R54, R2.reuse, R54 ;  /* 0x0000003602367220 */ /* 0x040fe20000410000 */
[C---:B------:R-:W-:Y:S01]  /*b7d0*/  FMUL.FTZ R21, R2.reuse, R55 ;  /* 0x0000003702157220 */ /* 0x040fe20000410000 */
[----:B------:R-:W3:Y:S01]  /*b7e0*/  MUFU.RCP R0, R132 ;  /* 0x0000008400007308 */ /* 0x000ee20000001000 */
[C---:B------:R-:W-:Y:S01]  /*b7f0*/  FMUL.FTZ R11, R2.reuse, R51 ;  /* 0x00000033020b7220 */ /* 0x040fe20000410000 */
[C---:B------:R-:W-:Y:S01]  /*b800*/  FMUL.FTZ R154, R2.reuse, R154 ;  /* 0x0000009a029a7220 */ /* 0x040fe20000410000 */
[C---:B------:R-:W-:Y:S01]  /*b810*/  FMUL.FTZ R10, R2.reuse, R155 ;  /* 0x0000009b020a7220 */ /* 0x040fe20000410000 */
[C---:B------:R-:W-:Y:S01]  /*b820*/  FMUL.FTZ R53, R2.reuse, R67 ;  /* 0x0000004302357220 */ /* 0x040fe20000410000 */
[----:B------:R-:W-:Y:S01]  /*b830*/  MOV R67, 0x20 ;  /* 0x0000002000437802 */ /* 0x000fe20000000f00 */
[C---:B------:R-:W-:Y:S01]  /*b840*/  FMUL.FTZ R150, R2.reuse, R150 ;  /* 0x0000009602967220 */ /* 0x040fe20000410000 */
[----:B------:R-:W-:Y:S01]  /*b850*/  FMUL.FTZ R151, R2, R151 ;  /* 0x0000009702977220 */ /* 0x000fe20000410000 */
[----:B------:R-:W-:Y:S01]  /*b860*/  F2FP.BF16.F32.PACK_AB R10, R10, R154 ;  /* 0x0000009a0a0a723e */ /* 0x000fe200000010ff */
[----:B------:R-:W-:Y:S01]  /*b870*/  FMUL.FTZ R24, R2, R66 ;  /* 0x0000004202187220 */ /* 0x000fe20000410000 */
[----:B-1----:R-:W-:Y:S01]  /*b880*/  FSEL R30, R30, 1, P0 ;  /* 0x3f8000001e1e7808 */ /* 0x002fe20000000000 */
[C---:B------:R-:W-:Y:S01]  /*b890*/  FMUL.FTZ R146, R2.reuse, R146 ;  /* 0x0000009202927220 */ /* 0x040fe20000410000 */
[C---:B------:R-:W-:Y:S01]  /*b8a0*/  FMUL.FTZ R147, R2.reuse, R147 ;  /* 0x0000009302937220 */ /* 0x040fe20000410000 */
[C---:B------:R-:W-:Y:S01]  /*b8b0*/  FMUL.FTZ R142, R2.reuse, R142 ;  /* 0x0000008e028e7220 */ /* 0x040fe20000410000 */
[----:B------:R-:W-:Y:S01]  /*b8c0*/  FMUL.FTZ R7, R2, R143 ;  /* 0x0000008f02077220 */ /* 0x000fe20000410000 */
[----:B------:R-:W-:Y:S01]  /*b8d0*/  FMUL.FTZ R30, R30, UR4 ;  /* 0x000000041e1e7c20 */ /* 0x000fe20008410000 */
[C---:B------:R-:W-:Y:S01]  /*b8e0*/  FMUL.FTZ R38, R2.reuse, R38 ;  /* 0x0000002602267220 */ /* 0x040fe20000410000 */
[----:B------:R-:W-:Y:S01]  /*b8f0*/  FMUL.FTZ R13, R2, R39 ;  /* 0x00000027020d7220 */ /* 0x000fe20000410000 */
[----:B---3--:R-:W-:Y:S01]  /*b900*/  FSEL R0, R0, 1, P1 ;  /* 0x3f80000000007808 */ /* 0x008fe20000800000 */
[C---:B------:R-:W-:Y:S01]  /*b910*/  FMUL.FTZ R6, R30.reuse, R62 ;  /* 0x0000003e1e067220 */ /* 0x040fe20000410000 */
[C---:B------:R-:W-:Y:S01]  /*b920*/  FMUL.FTZ R51, R30.reuse, R63 ;  /* 0x0000003f1e337220 */ /* 0x040fe20000410000 */
[C---:B------:R-:W-:Y:S01]  /*b930*/  FMUL.FTZ R5, R30.reuse, R58 ;  /* 0x0000003a1e057220 */ /* 0x040fe20000410000 */
[----:B------:R-:W-:Y:S01]  /*b940*/  FMUL.FTZ R55, R30, R59 ;  /* 0x0000003b1e377220 */ /* 0x000fe20000410000 */
[----:B------:R-:W-:Y:S01]  /*b950*/  FMUL.FTZ R0, R0, UR4 ;  /* 0x0000000400007c20 */ /* 0x000fe20008410000 */
[C---:B------:R-:W-:Y:S01]  /*b960*/  FMUL.FTZ R170, R30.reuse, R170 ;  /* 0x000000aa1eaa7220 */ /* 0x040fe20000410000 */
[----:B------:R-:W-:Y:S01]  /*b970*/  F2FP.BF16.F32.PACK_AB R51, R51, R6 ;  /* 0x000000063333723e */ /* 0x000fe200000010ff */
[----:B------:R-:W-:Y:S01]  /*b980*/  FMUL.FTZ R171, R30, R171 ;  /* 0x000000ab1eab7220 */ /* 0x000fe20000410000 */
[C---:B------:R-:W-:Y:S01]  /*b990*/  FMUL.FTZ R19, R0.reuse, R56 ;  /* 0x0000003800137220 */ /* 0x040fe20000410000 */
[C---:B------:R-:W-:Y:S01]  /*b9a0*/  FMUL.FTZ R56, R0.reuse, R57 ;  /* 0x0000003900387220 */ /* 0x040fe20000410000 */
[----:B------:R-:W-:Y:S01]  /*b9b0*/  F2FP.BF16.F32.PACK_AB R57, R21, R54 ;  /* 0x000000361539723e */ /* 0x000fe200000010ff */
[C---:B------:R-:W-:Y:S01]  /*b9c0*/  FMUL.FTZ R168, R0.reuse, R168 ;  /* 0x000000a800a87220 */ /* 0x040fe20000410000 */
[----:B------:R-:W-:Y:S01]  /*b9d0*/  F2FP.BF16.F32.PACK_AB R54, R65, R139 ;  /* 0x0000008b4136723e */ /* 0x000fe200000010ff */
[----:B------:R-:W-:Y:S01]  /*b9e0*/  FMUL.FTZ R66, R0, R169 ;  /* 0x000000a900427220 */ /* 0x000fe20000410000 */
[----:B------:R-:W-:Y:S01]  /*b9f0*/  MOV R65, 0x10 ;  /* 0x0000001000417802 */ /* 0x000fe20000000f00 */
[----:B------:R-:W-:Y:S01]  /*ba00*/  FMUL.FTZ R50, R2, R50 ;  /* 0x0000003202327220 */ /* 0x000fe20000410000 */
[----:B------:R-:W-:Y:S01]  /*ba10*/  LEA R6, R212, UR5, 0x1 ;  /* 0x00000005d4067c11 */ /* 0x000fe2000f8e08ff */
[C---:B------:R-:W-:Y:S01]  /*ba20*/  FMUL.FTZ R70, R2.reuse, R70 ;  /* 0x0000004602467220 */ /* 0x040fe20000410000 */
[----:B------:R-:W-:Y:S01]  /*ba30*/  SEL R65, R65, 0xfffffff0, !P2 ;  /* 0xfffffff041417807 */ /* 0x000fe20005000000 */
[----:B------:R-:W-:Y:S01]  /*ba40*/  FMUL.FTZ R49, R2, R71 ;  /* 0x0000004702317220 */ /* 0x000fe20000410000 */
[----:B------:R-:W-:Y:S01]  /*ba50*/  LOP3.LUT P2, RZ, R214, 0x8, RZ, 0xc0, !PT ;  /* 0x00000008d6ff7812 */ /* 0x000fe2000784c0ff */
        /* <DEDUP_REMOVED lines=54> */
[----:B------:R-:W-:Y:S01]  /*bdc0*/  FMUL.FTZ R162, R30, R162 ;  /* 0x000000a21ea27220 */ /* 0x000fe20000410000 */
[----:B------:R-:W-:Y:S01]  /*bdd0*/  F2FP.BF16.F32.PACK_AB R4, R4, R164 ;  /* 0x000000a40404723e */ /* 0x000fe200000010ff */
[----:B------:R1:W-:Y:S01]  /*bde0*/  STS [R5], R2 ;  /* 0x0000000205007388 */ /* 0x0003e20000000800 */
[C---:B------:R-:W-:Y:S01]  /*bdf0*/  FMUL.FTZ R9, R30.reuse, R163 ;  /* 0x000000a31e097220 */ /* 0x040fe20000410000 */
[----:B------:R-:W-:Y:S01]  /*be00*/  F2FP.BF16.F32.PACK_AB R3, R3, R166 ;  /* 0x000000a60303723e */ /* 0x000fe200000010ff */
[C---:B------:R-:W-:Y:S01]  /*be10*/  FMUL.FTZ R158, R30.reuse, R158 ;  /* 0x0000009e1e9e7220 */ /* 0x040fe20000410000 */
[----:B------:R3:W-:Y:S01]  /*be20*/  STS [R5+0x400], R0 ;  /* 0x0004000005007388 */ /* 0x0007e20000000800 */
        /* <DEDUP_REMOVED lines=8> */
[C---:B------:R-:W-:Y:S01]  /*beb0*/  FMUL.FTZ R46, R30.reuse, R46 ;  /* 0x0000002e1e2e7220 */ /* 0x040fe20000410000 */
[----:B------:R-:W-:Y:S01]  /*bec0*/  FMUL.FTZ R47, R30, R47 ;  /* 0x0000002f1e2f7220 */ /* 0x000fe20000410000 */
[----:B------:R-:W-:Y:S01]  /*bed0*/  F2FP.BF16.F32.PACK_AB R61, R161, R160 ;  /* 0x000000a0a13d723e */ /* 0x000fe200000010ff */
[----:B------:R4:W-:Y:S01]  /*bee0*/  STS [R5+0x2000], R4 ;  /* 0x0020000405007388 */ /* 0x0009e20000000800 */
[----:B------:R-:W-:Y:S01]  /*bef0*/  F2FP.BF16.F32.PACK_AB R9, R9, R162 ;  /* 0x000000a20909723e */ /* 0x000fe200000010ff */
[----:B------:R-:W5:Y:S01]  /*bf00*/  @!UP3 LDCU.64 UR4, c[0x0][0x400] ;  /* 0x00008000ff04b7ac */ /* 0x000f620008000a00 */
[----:B------:R-:W-:Y:S01]  /*bf10*/  F2FP.BF16.F32.PACK_AB R16, R16, R156 ;  /* 0x0000009c1010723e */ /* 0x000fe200000010ff */
[----:B------:R-:W-:Y:S01]  /*bf20*/  STS [R5+0x2400], R3 ;  /* 0x0024000305007388 */ /* 0x000fe20000000800 */
[----:B------:R-:W-:Y:S01]  /*bf30*/  F2FP.BF16.F32.PACK_AB R15, R15, R158 ;  /* 0x0000009e0f0f723e */ /* 0x000fe200000010ff */
[----:B------:R-:W-:Y:S01]  /*bf40*/  FMUL.FTZ R74, R30, R74 ;  /* 0x0000004a1e4a7220 */ /* 0x000fe20000410000 */
[----:B------:R-:W-:Y:S01]  /*bf50*/  F2FP.BF16.F32.PACK_AB R14, R14, R12 ;  /* 0x0000000c0e0e723e */ /* 0x000fe200000010ff */
[----:B------:R-:W-:Y:S01]  /*bf60*/  FMUL.FTZ R75, R30, R75 ;  /* 0x0000004b1e4b7220 */ /* 0x000fe20000410000 */
[----:B-1----:R-:W-:Y:S01]  /*bf70*/  IADD3 R2, PT, PT, R6, R10, RZ ;  /* 0x0000000a06027210 */ /* 0x002fe20007ffe0ff */
[C---:B------:R-:W-:Y:S01]  /*bf80*/  FMUL.FTZ R78, R30.reuse, R78 ;  /* 0x0000004e1e4e7220 */ /* 0x040fe20000410000 */
[----:B------:R-:W-:Y:S01]  /*bf90*/  F2FP.BF16.F32.PACK_AB R13, R13, R38 ;  /* 0x000000260d0d723e */ /* 0x000fe200000010ff */
[----:B------:R-:W-:Y:S01]  /*bfa0*/  FMUL.FTZ R43, R30, R79 ;  /* 0x0000004f1e2b7220 */ /* 0x000fe20000410000 */
[C---:B---3--:R-:W-:Y:S01]  /*bfb0*/  IADD3 R0, PT, PT, R6.reuse, 0x40, RZ ;  /* 0x0000004006007810 */ /* 0x048fe20007ffe0ff */
[----:B------:R-:W-:Y:S01]  /*bfc0*/  STS [R2], R63 ;  /* 0x0000003f02007388 */ /* 0x000fe20000000800 */
[----:B------:R-:W-:Y:S01]  /*bfd0*/  @P2 IADD3 R0, PT, PT, R6, -0x40, RZ ;  /* 0xffffffc006002810 */ /* 0x000fe20007ffe0ff */
        /* <DEDUP_REMOVED lines=9> */
[----:B----4-:R-:W-:Y:S01]  /*c070*/  IADD3 R4, PT, PT, R65, R2, RZ ;  /* 0x0000000241047210 */ /* 0x010fe20007ffe0ff */
        /* <DEDUP_REMOVED lines=18> */
[----:B------:R-:W-:Y:S01]  /*c1a0*/  FMUL.FTZ R22, R30, R123 ;  /* 0x0000007b1e167220 */ /* 0x000fe20000410000 */
[----:B------:R-:W-:Y:S01]  /*c1b0*/  F2FP.BF16.F32.PACK_AB R45, R83, R82 ;  /* 0x00000052532d723e */ /* 0x000fe200000010ff */
[----:B------:R-:W-:Y:S01]  /*c1c0*/  STS [R4+0x2000], R16 ;  /* 0x0020001004007388 */ /* 0x000fe20000000800 */
[----:B------:R-:W-:Y:S01]  /*c1d0*/  F2FP.BF16.F32.PACK_AB R48, R48, R72 ;  /* 0x000000483030723e */ /* 0x000fe200000010ff */
[----:B-----5:R-:W-:Y:S01]  /*c1e0*/  @!UP3 UIMAD.WIDE.U32 UR12, UR6, UR4, URZ ;  /* 0x00000004060cb2a5 */ /* 0x020fe2000f8e00ff */
[----:B------:R-:W-:Y:S01]  /*c1f0*/  F2FP.BF16.F32.PACK_AB R47, R75, R74 ;  /* 0x0000004a4b2f723e */ /* 0x000fe200000010ff */
[----:B------:R-:W-:Y:S01]  /*c200*/  STS [R4+0x2400], R15 ;  /* 0x0024000f04007388 */ /* 0x000fe20000000800 */
[----:B------:R-:W-:Y:S01]  /*c210*/  F2FP.BF16.F32.PACK_AB R44, R77, R76 ;  /* 0x0000004c4d2c723e */ /* 0x000fe200000010ff */
[----:B------:R-:W-:Y:S01]  /*c220*/  @!UP3 UIMAD UR7, UR6, UR5, UR13 ;  /* 0x000000050607b2a4 */ /* 0x000fe2000f8e020d */
[----:B------:R-:W-:Y:S01]  /*c230*/  F2FP.BF16.F32.PACK_AB R43, R43, R78 ;  /* 0x0000004e2b2b723e */ /* 0x000fe200000010ff */
[----:B------:R-:W-:Y:S01]  /*c240*/  STS [R0], R14 ;  /* 0x0000000e00007388 */ /* 0x000fe20000000800 */
[----:B-1----:R-:W-:Y:S01]  /*c250*/  IADD3 R8, PT, PT, R10, R0, RZ ;  /* 0x000000000a087210 */ /* 0x002fe20007ffe0ff */
[----:B------:R-:W1:Y:S01]  /*c260*/  @UP3 LDCU.64 UR4, c[0x0][0x408] ;  /* 0x00008100ff0437ac */ /* 0x000e620008000a00 */
[----:B------:R-:W-:Y:S01]  /*c270*/  F2FP.BF16.F32.PACK_AB R42, R85, R84 ;  /* 0x00000054552a723e */ /* 0x000fe200000010ff */
[----:B------:R-:W-:Y:S01]  /*c280*/  STS [R0+0x400], R13 ;  /* 0x0004000d00007388 */ /* 0x000fe20000000800 */
[C---:B---3--:R-:W-:Y:S01]  /*c290*/  IADD3 R7, PT, PT, R65.reuse, R0, RZ ;  /* 0x0000000041077210 */ /* 0x048fe20007ffe0ff */
[----:B------:R-:W3:Y:S01]  /*c2a0*/  @P4 LDC R10, c[0x0][0x458] ;  /* 0x00011600ff0a4b82 */ /* 0x000ee20000000800 */
[----:B------:R-:W-:Y:S01]  /*c2b0*/  IADD3 R3, PT, PT, R65, R8, RZ ;  /* 0x0000000841037210 */ /* 0x000fe20007ffe0ff */
[----:B------:R-:W-:Y:S01]  /*c2c0*/  FMUL.FTZ R126, R30, R126 ;  /* 0x0000007e1e7e7220 */ /* 0x000fe20000410000 */
[----:B------:R-:W-:Y:S01]  /*c2d0*/  F2FP.BF16.F32.PACK_AB R41, R87, R86 ;  /* 0x000000565729723e */ /* 0x000fe200000010ff */
[----:B------:R-:W-:Y:S01]  /*c2e0*/  STS [R7], R12 ;  /* 0x0000000c07007388 */ /* 0x000fe20000000800 */
[----:B------:R-:W-:-:S02]  /*c2f0*/  F2FP.BF16.F32.PACK_AB R38, R97, R96 ;  /* 0x000000606126723e */ /* 0x000fc400000010ff */
[----:B------:R-:W-:Y:S01]  /*c300*/  F2FP.BF16.F32.PACK_AB R37, R37, R98 ;  /* 0x000000622525723e */ /* 0x000fe200000010ff */
[----:B------:R-:W-:Y:S01]  /*c310*/  STS [R7+0x400], R11 ;  /* 0x0004000b07007388 */ /* 0x000fe20000000800 */
[----:B------:R-:W-:Y:S01]  /*c320*/  F2FP.BF16.F32.PACK_AB R40, R89, R88 ;  /* 0x000000585928723e */ /* 0x000fe200000010ff */
[----:B----4-:R4:W2:Y:S01]  /*c330*/  @P4 MUFU.LG2 R9, R232 ;  /* 0x000000e800094308 */ /* 0x0108a20000000c00 */
        /* <DEDUP_REMOVED lines=25> */
[----:B------:R-:W-:Y:S01]  /*c4d0*/  STS [R3], R54 ;  /* 0x0000003603007388 */ /* 0x000fe20000000800 */
[----:B------:R-:W-:Y:S01]  /*c4e0*/  F2FP.BF16.F32.PACK_AB R21, R129, R128 ;  /* 0x000000808115723e */ /* 0x000fe200000010ff */
[----:B------:R-:W-:Y:S01]  /*c4f0*/  USHF.R.S32.HI UR13, URZ, 0x1f, UR19 ;  /* 0x0000001fff0d7899 */ /* 0x000fe20008011413 */
        /* <DEDUP_REMOVED lines=42> */
[----:B-123--:R-:W-:Y:S05]  /*c7a0*/  BRA.U UP1, `(.L_x_1979) ;  /* 0x0000000101207547 */ /* 0x00efea000b800000 */
        /* <DEDUP_REMOVED lines=8> */
.L_x_1979:
[----:B------:R1:W-:Y:S01]  /*c830*/  STS [R3+0x6400], R0 ;  /* 0x0064000003007388 */ /* 0x0003e20000000800 */
[----:B------:R-:W2:Y:S01]  /*c840*/  S2UR UR9, SR_CTAID.X ;  /* 0x00000000000979c3 */ /* 0x000ea20000002500 */
[----:B------:R-:W3:Y:S01]  /*c850*/  @P3 MUFU.LG2 R5, R233 ;  /* 0x000000e900053308 */ /* 0x000ee20000000c00 */
[----:B------:R-:W-:-:S06]  /*c860*/  UIMAD UR11, UR8, UR11, URZ ;  /* 0x0000000b080b72a4 */ /* 0x000fcc000f8e02ff */
[----:B------:R-:W-:Y:S01]  /*c870*/  BAR.SYNC.DEFER_BLOCKING 0x0 ;  /* 0x0000000000007b1d */ /* 0x000fe20000010000 */
[----:B------:R-:W-:Y:S01]  /*c880*/  LOP3.LUT P2, RZ, R214, 0x3, RZ, 0xc0, !PT ;  /* 0x00000003d6ff7812 */ /* 0x000fe2000784c0ff */
[----:B------:R-:W-:Y:S01]  /*c890*/  USEL UR19, UR19, URZ, UP0 ;  /* 0x000000ff13137287 */ /* 0x000fe20008000000 */
[----:B------:R-:W-:Y:S01]  /*c8a0*/  MOV R17, 0x7f800000 ;  /* 0x7f80000000117802 */ /* 0x000fe20000000f00 */
[----:B------:R-:W-:Y:S01]  /*c8b0*/  @!UP0 UIMAD UR11, UR6, UR4, UR11 ;  /* 0x00000004060b82a4 */ /* 0x000fe2000f8e020b */
[----:B------:R-:W-:-:S03]  /*c8c0*/  MOV R16, 0x7f800000 ;  /* 0x7f80000000107802 */ /* 0x000fc60000000f00 */
[----:B----4-:R-:W4:Y:S01]  /*c8d0*/  @P3 LDC R8, c[0x0][0x458] ;  /* 0x00011600ff083b82 */ /* 0x010f220000000800 */
[----:B------:R-:W5:Y:S01]  /*c8e0*/  @P1 MUFU.LG2 R2, R132 ;  /* 0x0000008400021308 */ /* 0x000f620000000c00 */
[----:B------:R-:W-:Y:S01]  /*c8f0*/  USEL UR13, UR13, URZ, UP0 ;  /* 0x000000ff0d0d7287 */ /* 0x000fe20008000000 */
[----:B------:R-:W-:Y:S01]  /*c900*/  BSSY.RECONVERGENT B0, `(.L_x_1980) ;  /* 0x000003c000007945 */ /* 0x000fe20003800200 */
[----:B------:R-:W-:Y:S01]  /*c910*/  USHF.R.S32.HI UR6, URZ, 0x1f, UR11 ;  /* 0x0000001fff067899 */ /* 0x000fe2000801140b */
[----:B------:R-:W-:Y:S02]  /*c920*/  MOV R15, 0x7f800000 ;  /* 0x7f800000000f7802 */ /* 0x000fe40000000f00 */
[----:B------:R-:W-:Y:S01]  /*c930*/  MOV R14, 0x7f800000 ;  /* 0x7f800000000e7802 */ /* 0x000fe20000000f00 */
[----:B------:R-:W4:Y:S01]  /*c940*/  @P1 LDC R7, c[0x0][0x458] ;  /* 0x00011600ff071b82 */ /* 0x000f220000000800 */
[----:B------:R-:W4:Y:S01]  /*c950*/  @P0 MUFU.LG2 R4, R137 ;  /* 0x0000008900040308 */ /* 0x000f220000000c00 */
[----:B--2---:R-:W-:-:S06]  /*c960*/  UIMAD UR9, UR9, UR5, URZ ;  /* 0x00000005090972a4 */ /* 0x004fcc000f8e02ff */
[----:B------:R-:W2:Y:S01]  /*c970*/  @P0 LDC R6, c[0x0][0x458] ;  /* 0x00011600ff060b82 */ /* 0x000ea20000000800 */
[----:B-1----:R-:W-:Y:S01]  /*c980*/  @P4 FMUL.FTZ R0, R9, 0.69314718246459960938 ;  /* 0x3f31721809004820 */ /* 0x002fe20000410000 */
[----:B------:R1:W1:Y:S01]  /*c990*/  LDS.128 R20, [R220+0x3800] ;  /* 0x00380000dc147984 */ /* 0x0002620000000c00 */
[----:B------:R-:W-:Y:S01]  /*c9a0*/  USHF.L.U32 UR9, UR9, 0x7, URZ ;  /* 0x0000000709097899 */ /* 0x000fe200080006ff */
[----:B---3--:R-:W-:Y:S01]  /*c9b0*/  @P3 FMUL.FTZ R3, R5, 0.69314718246459960938 ;  /* 0x3f31721805033820 */ /* 0x008fe20000410000 */
[----:B------:R-:W-:Y:S01]  /*c9c0*/  @P4 FFMA.FTZ R17, R136, R10, R0 ;  /* 0x0000000a88114223 */ /* 0x000fe20000010000 */
[----:B-----5:R-:W-:Y:S01]  /*c9d0*/  @P1 FMUL.FTZ R2, R2, 0.69314718246459960938 ;  /* 0x3f31721802021820 */ /* 0x020fe20000410000 */
[----:B------:R-:W-:Y:S01]  /*c9e0*/  USHF.R.S32.HI UR4, URZ, 0x1f, UR9 ;  /* 0x0000001fff047899 */ /* 0x000fe20008011409 */
[----:B----4-:R-:W-:Y:S01]  /*c9f0*/  @P3 FFMA.FTZ R16, R135, R8, R3 ;  /* 0x0000000887103223 */ /* 0x010fe20000010003 */
[----:B------:R-:W-:Y:S01]  /*ca00*/  UIADD3 UR19, UP1, UP0, UR9, UR19, UR11 ;  /* 0x0000001309137290 */ /* 0x000fe2000f83e00b */
[----:B------:R-:W-:-:S03]  /*ca10*/  @P0 FMUL.FTZ R0, R4, 0.69314718246459960938 ;  /* 0x3f31721804000820 */ /* 0x000fc60000410000 */
[----:B------:R-:W-:Y:S01]  /*ca20*/  UIADD3.X UR4, UPT, UPT, UR4, UR13, UR6, UP1, UP0 ;  /* 0x0000000d04047290 */ /* 0x000fe20008fe0406 */
[----:B------:R-:W-:Y:S01]  /*ca30*/  @P1 FFMA.FTZ R15, R134, R7, R2 ;  /* 0x00000007860f1223 */ /* 0x000fe20000010002 */
[----:B--2---:R-:W-:Y:S01]  /*ca40*/  @P0 FFMA.FTZ R14, R133, R6, R0 ;  /* 0x00000006850e0223 */ /* 0x004fe20000010000 */
[----:B-1----:R-:W-:Y:S09]  /*ca50*/  @P2 BRA `(.L_x_1981) ;  /* 0x0000000000982947 */ /* 0x002ff20003800000 */
[----:B------:R-:W-:Y:S02]  /*ca60*/  LOP3.LUT R0, R211, 0x30, RZ, 0xc0, !PT ;  /* 0x00000030d3007812 */ /* 0x000fe400078ec0ff */
[----:B------:R-:W-:-:S04]  /*ca70*/  LOP3.LUT R2, R214, 0x1f, RZ, 0xc0, !PT ;  /* 0x0000001fd6027812 */ /* 0x000fc800078ec0ff */
[----:B------:R-:W-:-:S04]  /*ca80*/  LEA.HI R0, R2, R0, RZ, 0x1e ;  /* 0x0000000002007211 */ /* 0x000fc800078ff0ff */
[C---:B------:R-:W-:Y:S01]  /*ca90*/  ISETP.GE.AND P6, PT, R0.reuse, UR18, PT ;  /* 0x0000001200007c0c */ /* 0x040fe2000bfc6270 */
[C---:B------:R-:W-:Y:S02]  /*caa0*/  VIADD R2, R0.reuse, 0x8 ;  /* 0x0000000800027836 */ /* 0x040fe40000000000 */
[C---:B------:R-:W-:Y:S02]  /*cab0*/  VIADD R5, R0.reuse, 0x40 ;  /* 0x0000004000057836 */ /* 0x040fe40000000000 */
[----:B------:R-:W-:Y:S01]  /*cac0*/  VIADD R4, R0, 0x48 ;  /* 0x0000004800047836 */ /* 0x000fe20000000000 */
        /* <DEDUP_REMOVED lines=31> */
.L_x_1981:
[----:B------:R-:W-:Y:S05]  /*ccc0*/  BSYNC.RECONVERGENT B0 ;  /* 0x0000000000007941 */ /* 0x000fea0003800200 */
.L_x_1980:
[----:B------:R2:W5:Y:S01]  /*ccd0*/  LDL R24, [R1+0x54] ;  /* 0x0000540001187983 */ /* 0x0005620000100800 */
[----:B------:R-:W3:Y:S01]  /*cce0*/  S2UR UR11, SR_CTAID.X ;  /* 0x00000000000b79c3 */ /* 0x000ee20000002500 */
[----:B------:R-:W-:Y:S01]  /*ccf0*/  SHF.R.U32.HI R10, RZ, 0x3, R214 ;  /* 0x00000003ff0a7819 */ /* 0x000fe200000116d6 */
[----:B------:R-:W4:Y:S01]  /*cd00*/  LDCU.64 UR4, c[0x0][0x410] ;  /* 0x00008200ff0477ac */ /* 0x000f220008000a00 */
[----:B------:R-:W2:Y:S01]  /*cd10*/  S2R R25, SR_TID.X ;  /* 0x0000000000197919 */ /* 0x000ea20000002100 */
[----:B------:R-:W-:Y:S01]  /*cd20*/  BSSY.RECONVERGENT B0, `(.L_x_1982) ;  /* 0x000002a000007945 */ /* 0x000fe20003800200 */
[C---:B-1----:R-:W-:Y:S01]  /*cd30*/  IADD3 R4, PT, PT, R10.reuse, 0x50, RZ ;  /* 0x000000500a047810 */ /* 0x042fe20007ffe0ff */
[C---:B------:R-:W-:Y:S01]  /*cd40*/  VIADD R2, R10.reuse, 0x10 ;  /* 0x000000100a027836 */ /* 0x040fe20000000000 */
[----:B------:R1:W1:Y:S01]  /*cd50*/  LDS.128 R16, [R220] ;  /* 0x00000000dc107984 */ /* 0x0002620000000c00 */
[C---:B------:R-:W-:Y:S01]  /*cd60*/  VIADD R0, R10.reuse, 0x20 ;  /* 0x000000200a007836 */ /* 0x040fe20000000000 */
[----:B------:R-:W-:Y:S01]  /*cd70*/  UIMAD.WIDE.U32 UR20, UR20, 0x80, URZ ;  /* 0x00000080141478a5 */ /* 0x000fe2000f8e00ff */
[----:B------:R-:W-:Y:S01]  /*cd80*/  VIADD R3, R10, 0x30 ;  /* 0x000000300a037836 */ /* 0x000fe20000000000 */
[----:B------:R1:W1:Y:S01]  /*cd90*/  LDS.128 R12, [R220+0x4000] ;  /* 0x00400000dc0c7984 */ /* 0x0002620000000c00 */
        /* <DEDUP_REMOVED lines=11> */
[----:B---3--:R-:W-:Y:S01]  /*ce50*/  UIMAD.WIDE.U32 UR14, UR11, 0x80, URZ ;  /* 0x000000800b0e78a5 */ /* 0x008fe2000f8e00ff */
[----:B------:R-:W-:Y:S02]  /*ce60*/  ISETP.GE.AND P2, PT, R4, UR18, PT ;  /* 0x0000001204007c0c */ /* 0x000fe4000bf46270 */
[----:B------:R-:W-:Y:S01]  /*ce70*/  IMAD.WIDE.U32 R8, R0, UR8, R2 ;  /* 0x0000000800087c25 */ /* 0x000fe2000f8e0002 */
[----:B------:R-:W-:-:S05]  /*ce80*/  MOV R0, UR5 ;  /* 0x0000000500007c02 */ /* 0x000fca0008000f00 */
[----:B------:R-:W-:Y:S01]  /*ce90*/  IMAD R7, R0, UR8, R9 ;  /* 0x0000000800077c24 */ /* 0x000fe2000f8e0209 */
[----:B--2---:R-:W-:-:S04]  /*cea0*/  SHF.R.U32.HI R25, RZ, 0x3, R25 ;  /* 0x00000003ff197819 */ /* 0x004fc80000011619 */
        /* <DEDUP_REMOVED lines=14> */
[----:B-----5:R-:W-:-:S03]  /*cf90*/  ISETP.GE.AND P1, PT, R24, UR10, PT ;  /* 0x0000000a18007c0c */ /* 0x020fc6000bf26270 */
[----:B-1----:R2:W-:Y:S10]  /*cfa0*/  @!P6 STG.E.128 desc[UR24][R2.64], R16 ;  /* 0x000000100200e986 */ /* 0x0025f4000c101d18 */
[----:B------:R2:W-:Y:S02]  /*cfb0*/  @!P1 STG.E.128 desc[UR24][R2.64+0x80], R12 ;  /* 0x0000800c02009986 */ /* 0x0005e4000c101d18 */
.L_x_1983:
[----:B------:R-:W-:Y:S05]  /*cfc0*/  BSYNC.RECONVERGENT B0 ;  /* 0x0000000000007941 */ /* 0x000fea0003800200 */
.L_x_1982:
[----:B-12---:R1:W2:Y:S01]  /*cfd0*/  LDS.128 R16, [R220+0x800] ;  /* 0x00080000dc107984 */ /* 0x0062a20000000c00 */
[----:B------:R-:W-:Y:S01]  /*cfe0*/  BSSY.RECONVERGENT B0, `(.L_x_1984) ;  /* 0x0000016000007945 */ /* 0x000fe20003800200 */
[----:B------:R-:W-:Y:S02]  /*cff0*/  ISETP.GE.AND P1, PT, R11, UR18, PT ;  /* 0x000000120b007c0c */ /* 0x000fe4000bf26270 */
[----:B------:R1:W3:Y:S01]  /*d000*/  LDS.128 R12, [R220+0x4800] ;  /* 0x00480000dc0c7984 */ /* 0x0002e20000000c00 */
        /* <DEDUP_REMOVED lines=19> */
.L_x_1985:
[----:B------:R-:W-:Y:S05]  /*d140*/  BSYNC.RECONVERGENT B0 ;  /* 0x0000000000007941 */ /* 0x000fea0003800200 */
.L_x_1984:
        /* <DEDUP_REMOVED lines=22> */
.L_x_1987:
[----:B------:R-:W-:Y:S05]  /*d2b0*/  BSYNC.RECONVERGENT B0 ;  /* 0x0000000000007941 */ /* 0x000fea0003800200 */
.L_x_1986:
        /* <DEDUP_REMOVED lines=21> */
.L_x_1989:
[----:B------:R-:W-:Y:S05]  /*d410*/  BSYNC.RECONVERGENT B0 ;  /* 0x0000000000007941 */ /* 0x000fea0003800200 */
.L_x_1988:
        /* <DEDUP_REMOVED lines=21> */
.L_x_1991:
[----:B------:R-:W-:Y:S05]  /*d570*/  BSYNC.RECONVERGENT B0 ;  /* 0x0000000000007941 */ /* 0x000fea0003800200 */
.L_x_1990:
        /* <DEDUP_REMOVED lines=21> */
.L_x_1993:
[----:B------:R-:W-:Y:S05]  /*d6d0*/  BSYNC.RECONVERGENT B0 ;  /* 0x0000000000007941 */ /* 0x000fea0003800200 */
.L_x_1992:
        /* <DEDUP_REMOVED lines=21> */
.L_x_1995:
[----:B------:R-:W-:Y:S05]  /*d830*/  BSYNC.RECONVERGENT B0 ;  /* 0x0000000000007941 */ /* 0x000fea0003800200 */
.L_x_1994:
        /* <DEDUP_REMOVED lines=21> */
.L_x_1996:
        /* <DEDUP_REMOVED lines=15> */
.L_x_2867:


//--------------------- .text._ZN5flash16flash_fwd_kernelI23Flash_fwd_kernel_traitsILi128ELi128ELi32ELi4ELb0ELb0EN7cutlass10bfloat16_tE19Flash_kernel_traitsILi128ELi128ELi32ELi4ES3_EELb0ELb0ELb0ELb0ELb0ELb0ELb1ELb0EEEvNS_16Flash_fwd_paramsE --------------------------
	.section	.text._ZN5flash16flash_fwd_kernelI23Flash_fwd_kernel_traitsILi128ELi128ELi32ELi4ELb0ELb0EN7cutlass10bfloat16_tE19Flash_kernel_traitsILi128ELi128ELi32ELi4ES3_EELb0ELb0ELb0ELb0ELb0ELb0ELb1ELb0EEEvNS_16Flash_fwd_paramsE,"ax",@progbits
	.align	128
        .global         _ZN5flash16flash_fwd_kernelI23Flash_fwd_kernel_traitsILi128ELi128ELi32ELi4ELb0ELb0EN7cutlass10bfloat16_tE19Flash_kernel_traitsILi128ELi128ELi32ELi4ES3_EELb0ELb0ELb0ELb0ELb0ELb0ELb1ELb0EEEvNS_16Flash_fwd_paramsE
        .type           _ZN5flash16flash_fwd_kernelI23Flash_fwd_kernel_traitsILi128ELi128ELi32ELi4ELb0ELb0EN7cutlass10bfloat16_tE19Flash_kernel_traitsILi128ELi128ELi32ELi4ES3_EELb0ELb0ELb0ELb0ELb0ELb0ELb1ELb0EEEvNS_16Flash_fwd_paramsE,@function
        .size           _ZN5flash16flash_fwd_kernelI23Flash_fwd_kernel_traitsILi128ELi128ELi32ELi4ELb0ELb0EN7cutlass10bfloat16_tE19Flash_kernel_traitsILi128ELi128ELi32ELi4ES3_EELb0ELb0ELb0ELb0ELb0ELb0ELb1ELb0EEEvNS_16Flash_fwd_paramsE,(.L_x_2868 - _ZN5flash16flash_fwd_kernelI23Flash_fwd_kernel_traitsILi128ELi128ELi32ELi4ELb0ELb0EN7cutlass10bfloat16_tE19Flash_kernel_traitsILi128ELi128ELi32ELi4ES3_EELb0ELb0ELb0ELb0ELb0ELb0ELb1ELb0EEEvNS_16Flash_fwd_paramsE)
        .other          _ZN5flash16flash_fwd_kernelI23Flash_fwd_kernel_traitsILi128ELi128ELi32ELi4ELb0ELb0EN7cutlass10bfloat16_tE19Flash_kernel_traitsILi128ELi128ELi32ELi4ES3_EELb0ELb0ELb0ELb0ELb0ELb0ELb1ELb0EEEvNS_16Flash_fwd_paramsE,@"STO_CUDA_ENTRY STV_DEFAULT"
_ZN5flash16flash_fwd_kernelI23Flash_fwd_kernel_traitsILi128ELi128ELi32ELi4ELb0ELb0EN7cutlass10bfloat16_tE19Flash_kernel_traitsILi128ELi128ELi32ELi4ES3_EELb0ELb0ELb0ELb0ELb0ELb0ELb1ELb0EEEvNS_16Flash_fwd_paramsE:
.text._ZN5flash16flash_fwd_kernelI23Flash_fwd_kernel_traitsILi128ELi128ELi32ELi4ELb0ELb0EN7cutlass10bfloat16_tE19Flash_kernel_traitsILi128ELi128ELi32ELi4ES3_EELb0ELb0ELb0ELb0ELb0ELb0ELb1ELb0EEEvNS_16Flash_fwd_paramsE:
        /* <DEDUP_REMOVED lines=59> */
.L_x_1997:
        /* <DEDUP_REMOVED lines=16> */
[----:B---3--:R-:W-:-:S04]  /*04b0*/  @!P1 IMAD.WIDE.U32 R2, R30, R4, RZ ;  /* 0x000000041e029225 */ /* 0x008fc800078e00ff */
[----:B------:R-:W-:Y:S02]  /*04c0*/  @!P1 IMAD R5, R30, R5, R3 ;  /* 0x000000051e059224 */ /* 0x000fe400078e0203 */
[----:B------:R-:W3:Y:S01]  /*04d0*/  @P2 LDC R14, c[0x0][0x430] ;  /* 0x00010c00ff0e2b82 */ /* 0x000ee20000000800 */
[----:B------:R-:W-:Y:S01]  /*04e0*/  @!P1 MOV R0, R2 ;  /* 0x0000000200009202 */ /* 0x000fe20000000f00 */
[----:B-1----:R-:W-:-:S04]  /*04f0*/  @P1 IMAD.WIDE.U32 R2, R31, R8, RZ ;  /* 0x000000081f021225 */ /* 0x002fc800078e00ff */
[----:B----4-:R-:W-:Y:S01]  /*0500*/  @P2 IMAD R7, R6, R7, RZ ;  /* 0x0000000706072224 */ /* 0x010fe200078e02ff */
        /* <DEDUP_REMOVED lines=11> */
.L_x_1999:
[----:B------:R-:W1:Y:S01]  /*05c0*/  LDCU.64 UR4, c[0x0][0x410] ;  /* 0x00008200ff0477ac */ /* 0x000e620008000a00 */
[----:B------:R-:W-:Y:S01]  /*05d0*/  @P1 IMAD.MOV.U32 R0, RZ, RZ, R2 ;  /* 0x000000ffff001224 */ /* 0x000fe200078e0002 */
[----:B------:R-:W-:Y:S01]  /*05e0*/  LOP3.LUT R16, R16, 0x38, RZ, 0xc0, !PT ;  /* 0x0000003810107812 */ /* 0x000fe200078ec0ff */
[----:B------:R-:W2:Y:S01]  /*05f0*/  LDC R29, c[0x0][0x434] ;  /* 0x00010d00ff1d7b82 */ /* 0x000ea20000000800 */
        /* <DEDUP_REMOVED lines=13> */
[----:B---3--:R-:W-:Y:S01]  /*06d0*/  IMAD R18, R14, UR18, RZ ;  /* 0x000000120e127c24 */ /* 0x008fe2000f8e02ff */
        /* <DEDUP_REMOVED lines=9> */
[----:B------:R-:W3:Y:S01]  /*0770*/  LDCU UR6, c[0x0][0x440] ;  /* 0x00008800ff0677ac */ /* 0x000ee20008000800 */
[----:B------:R-:W-:Y:S01]  /*0780*/  IMAD.MOV.U32 R8, RZ, RZ, R10 ;  /* 0x000000ffff087224 */ /* 0x000fe200078e000a */
[----:B------:R-:W5:Y:S01]  /*0790*/  LDCU.64 UR4, c[0x0][0x3f0] ;  /* 0x00007e00ff0477ac */ /* 0x000f620008000a00 */
[----:B---3--:R-:W-:Y:S02]  /*07a0*/  ISETP.GE.AND P6, PT, R16, UR6, PT ;  /* 0x0000000610007c0c */ /* 0x008fe4000bfc6270 */
        /* <DEDUP_REMOVED lines=9> */
.L_x_2001:
[----:B------:R-:W-:Y:S05]  /*0840*/  BSYNC.RECONVERGENT B0 ;  /* 0x0000000000007941 */ /* 0x000fea0003800200 */
.L_x_2000:
        /* <DEDUP_REMOVED lines=9> */
[----:B------:R-:W-:Y:S01]  /*08e0*/  IMAD.X R0, RZ, RZ, UR9, P0 ;  /* 0x00000009ff007e24 */ /* 0x000fe200080e06ff */
        /* <DEDUP_REMOVED lines=11> */
.L_x_2003:
[----:B------:R-:W-:Y:S05]  /*09a0*/  BSYNC.RECONVERGENT B0 ;  /* 0x0000000000007941 */ /* 0x000fea0003800200 */
.L_x_2002:
        /* <DEDUP_REMOVED lines=21> */
.L_x_2005:
[----:B------:R-:W-:Y:S05]  /*0b00*/  BSYNC.RECONVERGENT B0 ;  /* 0x0000000000007941 */ /* 0x000fea0003800200 */
.L_x_2004:
        /* <DEDUP_REMOVED lines=21> */
.L_x_2007:
[----:B------:R-:W-:Y:S05]  /*0c60*/  BSYNC.RECONVERGENT B0 ;  /* 0x0000000000007941 */ /* 0x000fea0003800200 */
.L_x_2006:
[----:B------:R-:W-:Y:S01]  /*0c70*/  BSSY.RECONVERGENT B0, `(.L_x_2008) ;  /* 0x0000015000007945 */ /* 0x000fe20003800200 */
[----:B------:R-:W-:Y:S01]  /*0c80*/  ISETP.GE.AND P5, PT, R22, R12, PT ;  /* 0x0000000c1600720c */ /* 0x000fe20003fa6270 */
[----:B----4-:R-:W-:Y:S02]  /*0c90*/  IMAD R13, R28, R7, RZ ;  /* 0x000000071c0d7224 */ /* 0x010fe400078e02ff */
[----:B------:R-:W-:Y:S10]  /*0ca0*/  @P1 BRA `(.L_x_2009) ;  /* 0x0000000000441947 */ /* 0x000ff40003800000 */
        /* <DEDUP_REMOVED lines=17> */
.L_x_2009:
[----:B------:R-:W-:Y:S05]  /*0dc0*/  BSYNC.RECONVERGENT B0 ;  /* 0x0000000000007941 */ /* 0x000fea0003800200 */
.L_x_2008:
[C---:B--2---:R-:W-:Y:S01]  /*0dd0*/  IMAD R0, R30.reuse, R29, RZ ;  /* 0x0000001d1e007224 */ /* 0x044fe200078e02ff */
[----:B------:R-:W-:Y:S01]  /*0de0*/  ISETP.NE.AND P3, PT, R31, -0x1, PT ;  /* 0xffffffff1f00780c */ /* 0x000fe20003f65270 */
[----:B------:R-:W-:Y:S01]  /*0df0*/  BSSY.RECONVERGENT B0, `(.L_x_2010) ;  /* 0x0000016000007945 */ /* 0x000fe20003800200 */
[----:B------:R-:W-:Y:S01]  /*0e00*/  @!P2 IMAD R13, R30, R15, R13 ;  /* 0x0000000f1e0da224 */ /* 0x000fe200078e020d */
[----:B------:R-:W-:Y:S02]  /*0e10*/  ISETP.NE.AND P1, PT, R16, RZ, PT ;  /* 0x000000ff1000720c */ /* 0x000fe40003f25270 */
[----:B------:R-:W-:Y:S01]  /*0e20*/  SEL R15, R0, R31, !P3 ;  /* 0x0000001f000f7207 */ /* 0x000fe20005800000 */
[----:B------:R-:W-:Y:S10]  /*0e30*/  @P0 BRA `(.L_x_2011) ;  /* 0x0000000000440947 */ /* 0x000ff40003800000 */
[----:B------:R-:W2:Y:S01]  /*0e40*/  LDCU.64 UR6, c[0x0][0x408] ;  /* 0x00008100ff0677ac */ /* 0x000ea20008000a00 */
[----:B------:R-:W-:Y:S01]  /*0e50*/  IADD3 R6, P0, PT, R20, 0x50, RZ ;  /* 0x0000005014067810 */ /* 0x000fe20007f1e0ff */
[----:B-1-34-:R-:W-:Y:S01]  /*0e60*/  IMAD.MOV.U32 R2, RZ, RZ, R10 ;  /* 0x000000ffff027224 */ /* 0x01afe200078e000a */
        /* <DEDUP_REMOVED lines=14> */
.L_x_2011:
[----:B------:R-:W-:Y:S05]  /*0f50*/  BSYNC.RECONVERGENT B0 ;  /* 0x0000000000007941 */ /* 0x000fea0003800200 */
.L_x_2010:
        /* <DEDUP_REMOVED lines=19> */
.L_x_2013:
[----:B------:R-:W-:Y:S05]  /*1090*/  BSYNC.RECONVERGENT B0 ;  /* 0x0000000000007941 */ /* 0x000fea0003800200 */
.L_x_2012:
        /* <DEDUP_REMOVED lines=19> */
.L_x_2015:
[----:B------:R-:W-:Y:S05]  /*11d0*/  BSYNC.RECONVERGENT B0 ;  /* 0x0000000000007941 */ /* 0x000fea0003800200 */
.L_x_2014:
        /* <DEDUP_REMOVED lines=20> */
.L_x_2017:
[----:B------:R-:W-:Y:S05]  /*1320*/  BSYNC.RECONVERGENT B0 ;  /* 0x0000000000007941 */ /* 0x000fea0003800200 */
.L_x_2016:
        /* <DEDUP_REMOVED lines=15> */
.L_x_2019:
[----:B------:R-:W-:Y:S05]  /*1420*/  BSYNC.RECONVERGENT B0 ;  /* 0x0000000000007941 */ /* 0x000fea0003800200 */
.L_x_2018:
        /* <DEDUP_REMOVED lines=10> */
.L_x_2021:
[----:B------:R-:W-:Y:S05]  /*14d0*/  BSYNC.RECONVERGENT B0 ;  /* 0x0000000000007941 */ /* 0x000fea0003800200 */
.L_x_2020:
        /* <DEDUP_REMOVED lines=10> */
.L_x_2023:
[----:B------:R-:W-:Y:S05]  /*1580*/  BSYNC.RECONVERGENT B0 ;  /* 0x0000000000007941 */ /* 0x000fea0003800200 */
.L_x_2022:
        /* <DEDUP_REMOVED lines=10> */
.L_x_2025:
[----:B------:R-:W-:Y:S05]  /*1630*/  BSYNC.RECONVERGENT B0 ;  /* 0x0000000000007941 */ /* 0x000fea0003800200 */
.L_x_2024:
        /* <DEDUP_REMOVED lines=10> */
.L_x_2027:
[----:B------:R-:W-:Y:S05]  /*16e0*/  BSYNC.RECONVERGENT B0 ;  /* 0x0000000000007941 */ /* 0x000fea0003800200 */
.L_x_2026:
        /* <DEDUP_REMOVED lines=10> */
.L_x_2029:
[----:B------:R-:W-:Y:S05]  /*1790*/  BSYNC.RECONVERGENT B0 ;  /* 0x0000000000007941 */ /* 0x000fea0003800200 */
.L_x_2028:
        /* <DEDUP_REMOVED lines=10> */
.L_x_1998:
        /* <DEDUP_REMOVED lines=22> */
.L_x_2030:
[----:B------:R-:W1:Y:S01]  /*19a0*/  LDCU.64 UR12, c[0x0][0x3b8] ;  /* 0x00007700ff0c77ac */ /* 0x000e620008000a00 */
[----:B------:R-:W-:-:S05]  /*19b0*/  IADD3 R2, PT, PT, R10, R11, RZ ;  /* 0x0000000b0a027210 */ /* 0x000fca0007ffe0ff */
[C---:B-1----:R-:W-:Y:S02]  /*19c0*/  IMAD R0, R2.reuse, UR13, RZ ;  /* 0x0000000d02007c24 */ /* 0x042fe4000f8e02ff */
[----:B------:R-:W-:-:S05]  /*19d0*/  IMAD.WIDE.U32 R2, R2, UR12, RZ ;  /* 0x0000000c02027c25 */ /* 0x000fca000f8e00ff */
[----:B------:R-:W-:Y:S02]  /*19e0*/  IADD3 R6, PT, PT, R3, R0, RZ ;  /* 0x0000000003067210 */ /* 0x000fe40007ffe0ff */
[----:B------:R-:W-:-:S07]  /*19f0*/  MOV R5, R2 ;  /* 0x0000000200057202 */ /* 0x000fce0000000f00 */
.L_x_2031:
        /* <DEDUP_REMOVED lines=39> */
.L_x_2032:
[----:B------:R-:W1:Y:S01]  /*1c70*/  LDC.64 R138, c[0x0][0x3c0] ;  /* 0x0000f000ff8a7b82 */ /* 0x000e620000000a00 */
[----:B------:R-:W-:-:S05]  /*1c80*/  IADD3 R0, PT, PT, R10, R11, RZ ;  /* 0x0000000b0a007210 */ /* 0x000fca0007ffe0ff */
[C---:B-1----:R-:W-:Y:S02]  /*1c90*/  IMAD R4, R0.reuse, R139, RZ ;  /* 0x0000008b00047224 */ /* 0x042fe400078e02ff */
[----:B------:R-:W-:-:S05]  /*1ca0*/  IMAD.WIDE.U32 R2, R0, R138, RZ ;  /* 0x0000008a00027225 */ /* 0x000fca00078e00ff */
[----:B------:R-:W-:-:S07]  /*1cb0*/  IADD3 R0, PT, PT, R3, R4, RZ ;  /* 0x0000000403007210 */ /* 0x000fce0007ffe0ff */
.L_x_2033:
[----:B------:R-:W-:Y:S01]  /*1cc0*/  IMAD.SHL.U32 R18, R113, 0x8, RZ ;  /* 0x0000000871127824 */ /* 0x000fe200078e00ff */
[----:B------:R-:W-:Y:S01]  /*1cd0*/  SHF.R.U32.HI R114, RZ, 0x3, R113 ;  /* 0x00000003ff727819 */ /* 0x000fe20000011671 */
[----:B------:R-:W-:Y:S01]  /*1ce0*/  VIADD R15, R12, -UR18 ;  /* 0x800000120c0f7c36 */ /* 0x000fe20008000000 */
[----:B------:R-:W1:Y:S01]  /*1cf0*/  LDCU.128 UR8, c[0x0][0x3d0] ;  /* 0x00007a00ff0877ac */ /* 0x000e620008000c00 */
[----:B------:R-:W-:Y:S01]  /*1d00*/  SHF.R.S32.HI R7, RZ, 0x1f, R8 ;  /* 0x0000001fff077819 */ /* 0x000fe20000011408 */
[----:B------:R-:W2:Y:S01]  /*1d10*/  S2UR UR5, SR_CgaCtaId ;  /* 0x00000000000579c3 */ /* 0x000ea20000008800 */
[----:B------:R-:W-:Y:S01]  /*1d20*/  LOP3.LUT R115, R18, 0x38, RZ, 0xc0, !PT ;  /* 0x0000003812737812 */ /* 0x000fe200078ec0ff */
[C---:B------:R-:W-:Y:S01]  /*1d30*/  VIADD R3, R114.reuse, 0x20 ;  /* 0x0000002072037836 */ /* 0x040fe20000000000 */
[----:B------:R-:W3:Y:S01]  /*1d40*/  LDCU.64 UR14, c[0x0][0x390] ;  /* 0x00007200ff0e77ac */ /* 0x000ee20008000a00 */
[----:B------:R4:W-:Y:S01]  /*1d50*/  STL [R1+0xc], R15 ;  /* 0x00000c0f01007387 */ /* 0x0009e20000100800 */
[----:B------:R-:W-:Y:S01]  /*1d60*/  IADD3 R2, P0, PT, R115, R2, RZ ;  /* 0x0000000273027210 */ /* 0x000fe20007f1e0ff */
[----:B------:R-:W-:Y:S01]  /*1d70*/  BSSY.RECONVERGENT B0, `(.L_x_2034) ;  /* 0x0000046000007945 */ /* 0x000fe20003800200 */
[----:B------:R-:W-:Y:S01]  /*1d80*/  ISETP.GE.AND P3, PT, R3, R15, PT ;  /* 0x0000000f0300720c */ /* 0x000fe20003f66270 */
[----:B------:R-:W5:Y:S01]  /*1d90*/  LDCU.64 UR16, c[0x0][0x388] ;  /* 0x00007100ff1077ac */ /* 0x000f620008000a00 */
[----:B------:R-:W-:Y:S01]  /*1da0*/  IADD3.X R3, PT, PT, RZ, R0, RZ, P0, !PT ;  /* 0x00000000ff037210 */ /* 0x000fe200007fe4ff */
[C---:B------:R-:W-:Y:S01]  /*1db0*/  VIADD R0, R114.reuse, 0x40 ;  /* 0x0000004072007836 */ /* 0x040fe20000000000 */
[C---:B------:R-:W-:Y:S01]  /*1dc0*/  IADD3 R4, P1, PT, R115.reuse, R5, RZ ;  /* 0x0000000573047210 */ /* 0x040fe20007f3e0ff */
[----:B------:R-:W4:Y:S01]  /*1dd0*/  LDCU.64 UR6, c[0x0][0x3c8] ;  /* 0x00007900ff0677ac */ /* 0x000f220008000a00 */
[C---:B------:R-:W-:Y:S01]  /*1de0*/  IADD3 R17, PT, PT, R114.reuse, 0x10, RZ ;  /* 0x0000001072117810 */ /* 0x040fe20007ffe0ff */
[----:B------:R-:W-:Y:S01]  /*1df0*/  IMAD.WIDE.U32 R2, R114, R138, R2 ;  /* 0x0000008a72027225 */ /* 0x000fe200078e0002 */
[----:B------:R-:W-:Y:S01]  /*1e00*/  LOP3.LUT R251, R115, 0x40, RZ, 0xfc, !PT ;  /* 0x0000004073fb7812 */ /* 0x000fe200078efcff */
[----:B------:R-:W-:-:S02]  /*1e10*/  UMOV UR4, 0x400 ;  /* 0x0000040000047882 */ /* 0x000fc40000000000 */
[----:B------:R-:W-:Y:S01]  /*1e20*/  IMAD.X R5, RZ, RZ, R6, P1 ;  /* 0x000000ffff057224 */ /* 0x000fe200008e0606 */
[----:B------:R-:W-:Y:S01]  /*1e30*/  ISETP.GE.AND P1, PT, R0, R15, PT ;  /* 0x0000000f0000720c */ /* 0x000fe20003f26270 */
[C---:B------:R-:W-:Y:S02]  /*1e40*/  IMAD R3, R114.reuse, R139, R3 ;  /* 0x0000008b72037224 */ /* 0x040fe400078e0203 */
[C---:B------:R-:W-:Y:S02]  /*1e50*/  VIADD R6, R114.reuse, 0x30 ;  /* 0x0000003072067836 */ /* 0x040fe40000000000 */
[----:B------:R-:W-:Y:S01]  /*1e60*/  IMAD.WIDE.U32 R4, R114, UR12, R4 ;  /* 0x0000000c72047c25 */ /* 0x000fe2000f8e0004 */
[----:B--2---:R-:W-:Y:S02]  /*1e70*/  ULEA UR5, UR5, UR4, 0x18 ;  /* 0x0000000405057291 */ /* 0x004fe4000f8ec0ff */
[----:B------:R-:W-:Y:S01]  /*1e80*/  ISETP.GE.AND P2, PT, R6, R15, PT ;  /* 0x0000000f0600720c */ /* 0x000fe20003f46270 */
[----:B-1----:R-:W-:-:S04]  /*1e90*/  IMAD.WIDE.U32 R2, R8, UR10, R2 ;  /* 0x0000000a08027c25 */ /* 0x002fc8000f8e0002 */
[C---:B------:R-:W-:Y:S01]  /*1ea0*/  IMAD R6, R7.reuse, UR8, RZ ;  /* 0x0000000807067c24 */ /* 0x040fe2000f8e02ff */
[----:B---3--:R-:W-:Y:S01]  /*1eb0*/  LEA R19, P4, R2, UR14, 0x1 ;  /* 0x0000000e02137c11 */ /* 0x008fe2000f8808ff */
[----:B------:R-:W-:Y:S02]  /*1ec0*/  IMAD R5, R114, UR13, R5 ;  /* 0x0000000d72057c24 */ /* 0x000fe4000f8e0205 */
[----:B------:R-:W-:Y:S01]  /*1ed0*/  IMAD R0, R7, UR10, RZ ;  /* 0x0000000a07007c24 */ /* 0x000fe2000f8e02ff */
[----:B------:R-:W-:Y:S01]  /*1ee0*/  USHF.L.U64.HI UR10, UR12, 0x5, UR13 ;  /* 0x000000050c0a7899 */ /* 0x000fe2000801020d */
[C---:B------:R-:W-:Y:S01]  /*1ef0*/  IMAD R9, R8.reuse, UR9, R6 ;  /* 0x0000000908097c24 */ /* 0x040fe2000f8e0206 */
[----:B------:R1:W-:Y:S01]  /*1f00*/  STL [R1], R19 ;  /* 0x0000001301007387 */ /* 0x0003e20000100800 */
[----:B------:R-:W-:Y:S01]  /*1f10*/  IMAD.WIDE.U32 R6, R8, UR8, R4 ;  /* 0x0000000808067c25 */ /* 0x000fe2000f8e0004 */
[----:B------:R-:W-:Y:S01]  /*1f20*/  IADD3 R4, P0, PT, R115, R13, RZ ;  /* 0x0000000d73047210 */ /* 0x000fe20007f1e0ff */
[----:B------:R-:W-:-:S02]  /*1f30*/  USHF.L.U32 UR8, UR19, 0x7, URZ ;  /* 0x0000000713087899 */ /* 0x000fc400080006ff */
[----:B------:R-:W-:Y:S01]  /*1f40*/  IMAD R5, R8, UR11, R0 ;  /* 0x0000000b08057c24 */ /* 0x000fe2000f8e0200 */
[----:B------:R-:W-:Y:S01]  /*1f50*/  IADD3 R0, PT, PT, R7, R9, RZ ;  /* 0x0000000907007210 */ /* 0x000fe20007ffe0ff */
[----:B------:R-:W-:Y:S01]  /*1f60*/  USHF.R.U32.HI UR11, URZ, 0x19, UR19 ;  /* 0x00000019ff0b7899 */ /* 0x000fe20008011613 */
[----:B-----5:R-:W-:Y:S01]  /*1f70*/  LEA R230, P5, R6, UR16, 0x1 ;  /* 0x0000001006e67c11 */ /* 0x020fe2000f8a08ff */
[----:B------:R-:W-:Y:S01]  /*1f80*/  IMAD.IADD R3, R3, 0x1, R5 ;  /* 0x0000000103037824 */ /* 0x000fe200078e0205 */
[C---:B------:R-:W-:Y:S01]  /*1f90*/  LOP3.LUT R20, R114.reuse, UR8, RZ, 0xfc, !PT ;  /* 0x0000000872147c12 */ /* 0x040fe2000f8efcff */
[----:B------:R-:W-:Y:S01]  /*1fa0*/  IMAD.X R5, RZ, RZ, R14, P0 ;  /* 0x000000ffff057224 */ /* 0x000fe200000e060e */
[----:B------:R-:W-:Y:S02]  /*1fb0*/  ISETP.GE.AND P0, PT, R114, R15, PT ;  /* 0x0000000f7200720c */ /* 0x000fe40003f06270 */
[----:B------:R-:W-:Y:S01]  /*1fc0*/  LEA.HI.X R229, R6, UR17, R0, 0x1, P5 ;  /* 0x0000001106e57c11 */ /* 0x000fe2000a8f0c00 */
[----:B----4-:R-:W-:Y:S01]  /*1fd0*/  IMAD.WIDE.U32 R12, R28, UR6, R4 ;  /* 0x000000061c0c7c25 */ /* 0x010fe2000f8e0004 */
[----:B------:R-:W-:-:S02]  /*1fe0*/  LOP3.LUT R0, R18, 0x1f8, RZ, 0xc0, !PT ;  /* 0x000001f812007812 */ /* 0x000fc400078ec0ff */
[----:B------:R-:W-:Y:S01]  /*1ff0*/  LEA.HI.X R252, R2, UR15, R3, 0x1, P4 ;  /* 0x0000000f02fc7c11 */ /* 0x000fe2000a0f0c03 */
[----:B------:R-:W-:Y:S01]  /*2000*/  IMAD R11, R28, UR7, R13 ;  /* 0x000000071c0b7c24 */ /* 0x000fe2000f8e020d */
[----:B------:R-:W-:Y:S01]  /*2010*/  LOP3.LUT R0, R0, 0x38, R113, 0x78, !PT ;  /* 0x0000003800007812 */ /* 0x000fe200078e7871 */
[----:B------:R-:W-:Y:S01]  /*2020*/  VIADD R6, R114, 0x50 ;  /* 0x0000005072067836 */ /* 0x000fe20000000000 */
[----:B------:R-:W-:Y:S02]  /*2030*/  ISETP.GE.AND P4, PT, R17, R15, PT ;  /* 0x0000000f1100720c */ /* 0x000fe40003f86270 */
[----:B------:R-:W-:-:S04]  /*2040*/  LOP3.LUT R0, R0, 0x1e00, R18, 0xf8, !PT ;  /* 0x00001e0000007812 */ /* 0x000fc800078ef812 */
[----:B------:R-:W-:Y:S01]  /*2050*/  LEA R225, R0, UR5, 0x1 ;  /* 0x0000000500e17c11 */ /* 0x000fe2000f8e08ff */
[----:B-1----:R-:W-:Y:S06]  /*2060*/  @P0 BRA `(.L_x_2035) ;  /* 0x0000000000580947 */ /* 0x002fec0003800000 */
        /* <DEDUP_REMOVED lines=22> */
.L_x_2035:
[----:B------:R-:W-:Y:S05]  /*21d0*/  BSYNC.RECONVERGENT B0 ;  /* 0x0000000000007941 */ /* 0x000fea0003800200 */
.L_x_2034:
[----:B------:R-:W-:Y:S01]  /*21e0*/  USHF.L.U32 UR4, UR12, 0x5, URZ ;  /* 0x000000050c047899 */ /* 0x000fe200080006ff */
[----:B------:R-:W-:Y:S01]  /*21f0*/  BSSY.RECONVERGENT B0, `(.L_x_2036) ;  /* 0x000001d000007945 */ /* 0x000fe20003800200 */
[----:B------:R-:W-:Y:S02]  /*2200*/  ISETP.GE.AND P0, PT, R6, R15, PT ;  /* 0x0000000f0600720c */ /* 0x000fe40003f06270 */
[----:B------:R-:W-:Y:S01]  /*2210*/  IADD3 R7, PT, PT, R114, 0x60, RZ ;  /* 0x0000006072077810 */ /* 0x000fe20007ffe0ff */
[----:B------:R-:W-:Y:S10]  /*2220*/  @P4 BRA `(.L_x_2037) ;  /* 0x0000000000644947 */ /* 0x000ff40003800000 */
        /* <DEDUP_REMOVED lines=25> */
.L_x_2037:
[----:B------:R-:W-:Y:S05]  /*23c0*/  BSYNC.RECONVERGENT B0 ;  /* 0x0000000000007941 */ /* 0x000fea0003800200 */
.L_x_2036:
[----:B------:R-:W-:Y:S01]  /*23d0*/  USHF.L.U64.HI UR14, UR12, 0x4, UR13 ;  /* 0x000000040c0e7899 */ /* 0x000fe2000801020d */
[----:B------:R-:W-:Y:S01]  /*23e0*/  BSSY.RECONVERGENT B0, `(.L_x_2038) ;  /* 0x000001d000007945 */ /* 0x000fe20003800200 */
[----:B------:R-:W-:Y:S02]  /*23f0*/  ISETP.GE.AND P6, PT, R7, R15, PT ;  /* 0x0000000f0700720c */ /* 0x000fe40003fc6270 */
        /* <DEDUP_REMOVED lines=27> */
.L_x_2039:
[----:B------:R-:W-:Y:S05]  /*25b0*/  BSYNC.RECONVERGENT B0 ;  /* 0x0000000000007941 */ /* 0x000fea0003800200 */
.L_x_2038:
[----:B------:R-:W-:Y:S01]  /*25c0*/  LEA.HI.SX32 R69, R226, 0xffffffff, 0x1b ;  /* 0xffffffffe2457811 */ /* 0x000fe200078fdaff */
[----:B------:R-:W-:Y:S01]  /*25d0*/  BSSY.RECONVERGENT B0, `(.L_x_2040) ;  /* 0x000001d000007945 */ /* 0x000fe20003800200 */
[----:B------:R-:W-:-:S03]  /*25e0*/  ISETP.GE.AND P5, PT, R8, R15, PT ;  /* 0x0000000f0800720c */ /* 0x000fc60003fa6270 */
[----:B------:R-:W-:Y:S01]  /*25f0*/  IMAD R15, R69, -0x20, R68 ;  /* 0xffffffe0450f7824 */ /* 0x000fe200078e0244 */
        /* <DEDUP_REMOVED lines=26> */
.L_x_2041:
[----:B------:R-:W-:Y:S05]  /*27a0*/  BSYNC.RECONVERGENT B0 ;  /* 0x0000000000007941 */ /* 0x000fea0003800200 */
.L_x_2040:
[----:B------:R-:W-:Y:S01]  /*27b0*/  USHF.L.U32 UR15, UR12, 0x4, URZ ;  /* 0x000000040c0f7899 */ /* 0x000fe200080006ff */
[----:B------:R-:W-:Y:S01]  /*27c0*/  BSSY.RECONVERGENT B0, `(.L_x_2042) ;  /* 0x000001c000007945 */ /* 0x000fe20003800200 */
[----:B------:R-:W-:-:S03]  /*27d0*/  ISETP.GE.AND P4, PT, R114, R15, PT ;  /* 0x0000000f7200720c */ /* 0x000fc60003f86270 */
        /* <DEDUP_REMOVED lines=26> */
.L_x_2043:
[----:B------:R-:W-:Y:S05]  /*2980*/  BSYNC.RECONVERGENT B0 ;  /* 0x0000000000007941 */ /* 0x000fea0003800200 */
.L_x_2042:
[----:B------:R-:W-:Y:S01]  /*2990*/  SHF.R.S32.HI R14, RZ, 0x1f, R69 ;  /* 0x0000001fff0e7819 */ /* 0x000fe20000011445 */
[----:B------:R-:W-:Y:S01]  /*29a0*/  IMAD R0, R69, UR10, RZ ;  /* 0x0000000a45007c24 */ /* 0x000fe2000f8e02ff */
[----:B------:R-:W-:Y:S01]  /*29b0*/  BSSY.RECONVERGENT B0, `(.L_x_2044) ;  /* 0x000001e000007945 */ /* 0x000fe20003800200 */
[----:B------:R-:W-:Y:S01]  /*29c0*/  ISETP.GE.AND P3, PT, R17, R15, PT ;  /* 0x0000000f1100720c */ /* 0x000fe20003f66270 */
[----:B------:R-:W-:-:S04]  /*29d0*/  IMAD.WIDE.U32 R8, R69, UR4, RZ ;  /* 0x0000000445087c25 */ /* 0x000fc8000f8e00ff */
[----:B------:R-:W-:Y:S01]  /*29e0*/  IMAD R16, R14, UR4, R0 ;  /* 0x000000040e107c24 */ /* 0x000fe2000f8e0200 */
[----:B------:R-:W-:Y:S07]  /*29f0*/  @P0 BRA `(.L_x_2045) ;  /* 0x0000000000640947 */ /* 0x000fee0003800000 */
        /* <DEDUP_REMOVED lines=25> */
.L_x_2045:
[----:B------:R-:W-:Y:S05]  /*2b90*/  BSYNC.RECONVERGENT B0 ;  /* 0x0000000000007941 */ /* 0x000fea0003800200 */
.L_x_2044:
        /* <DEDUP_REMOVED lines=27> */
.L_x_2047:
[----:B------:R-:W-:Y:S05]  /*2d50*/  BSYNC.RECONVERGENT B0 ;  /* 0x0000000000007941 */ /* 0x000fea0003800200 */
.L_x_2046:
        /* <DEDUP_REMOVED lines=27> */
.L_x_2049:
[----:B------:R-:W-:Y:S05]  /*2f10*/  BSYNC.RECONVERGENT B0 ;  /* 0x0000000000007941 */ /* 0x000fea0003800200 */
.L_x_2048:
[----:B------:R-:W-:Y:S01]  /*2f20*/  BSSY.RECONVERGENT B0, `(.L_x_2050) ;  /* 0x0000012000007945 */ /* 0x000fe20003800200 */
[----:B------:R-:W-:-:S03]  /*2f30*/  IADD3 R0, PT, PT, R9, R16, RZ ;  /* 0x0000001009007210 */ /* 0x000fc60007ffe0ff */
[----:B------:R-:W-:Y:S05]  /*2f40*/  @P4 BRA `(.L_x_2051) ;  /* 0x00000000003c4947 */ /* 0x000fea0003800000 */
[----:B------:R-:W5:Y:S01]  /*2f50*/  LDCU UR6, c[0x0][0x440] ;  /* 0x00008800ff0677ac */ /* 0x000f620008000800 */
        /* <DEDUP_REMOVED lines=14> */
.L_x_2051:
[----:B------:R-:W-:Y:S05]  /*3040*/  BSYNC.RECONVERGENT B0 ;  /* 0x0000000000007941 */ /* 0x000fea0003800200 */
.L_x_2050:
[----:B------:R-:W-:Y:S04]  /*3050*/  BSSY.RECONVERGENT B0, `(.L_x_2052) ;  /* 0x0000013000007945 */ /* 0x000fe80003800200 */
[----:B------:R-:W-:Y:S05]  /*3060*/  @P3 BRA `(.L_x_2053) ;  /* 0x0000000000443947 */ /* 0x000fea0003800000 */
[----:B------:R-:W5:Y:S01]  /*3070*/  LDCU UR6, c[0x0][0x440] ;  /* 0x00008800ff0677ac */ /* 0x000f620008000800 */
[----:B-1234-:R-:W-:-:S04]  /*3080*/  IADD3 R3, P0, PT, R8, UR15, RZ ;  /* 0x0000000f08037c10 */ /* 0x01efc8000ff1e0ff */
        /* <DEDUP_REMOVED lines=15> */
.L_x_2053:
[----:B------:R-:W-:Y:S05]  /*3180*/  BSYNC.RECONVERGENT B0 ;  /* 0x0000000000007941 */ /* 0x000fea0003800200 */
.L_x_2052:
[----:B------:R-:W0:Y:S01]  /*3190*/  LDGDEPBAR ;  /* 0x00000000000079af */ /* 0x000e220000000000 */
[C---:B------:R-:W-:Y:S01]  /*31a0*/  SHF.L.U64.HI R0, R138.reuse, 0x5, R139 ;  /* 0x000000058a007819 */ /* 0x040fe2000001028b */
[----:B------:R-:W-:Y:S01]  /*31b0*/  BSSY.RECONVERGENT B0, `(.L_x_2054) ;  /* 0x000001e000007945 */ /* 0x000fe20003800200 */
[----:B-1234-:R-:W-:Y:S02]  /*31c0*/  SHF.L.U32 R2, R138, 0x5, RZ ;  /* 0x000000058a027819 */ /* 0x01efe400000006ff */
[----:B------:R-:W-:Y:S01]  /*31d0*/  SHF.L.U32 R214, R113, 0x6, RZ ;  /* 0x0000000671d67819 */ /* 0x000fe200000006ff */
[-C--:B------:R-:W-:Y:S02]  /*31e0*/  IMAD R0, R0, R69.reuse, RZ ;  /* 0x0000004500007224 */ /* 0x080fe400078e02ff */
[----:B------:R-:W-:Y:S01]  /*31f0*/  IMAD.WIDE.U32 R4, R2, R69, RZ ;  /* 0x0000004502047225 */ /* 0x000fe200078e00ff */
[----:B------:R-:W-:-:S03]  /*3200*/  LOP3.LUT R6, R214, 0x1c0, RZ, 0xc0, !PT ;  /* 0x000001c0d6067812 */ /* 0x000fc600078ec0ff */
[----:B------:R-:W-:Y:S01]  /*3210*/  IMAD R3, R14, R2, R0 ;  /* 0x000000020e037224 */ /* 0x000fe200078e0200 */
        /* <DEDUP_REMOVED lines=21> */
.L_x_2055:
[----:B------:R2:W-:Y:S04]  /*3370*/  STS.128 [R225+0xa000], RZ ;  /* 0x00a000ffe1007388 */ /* 0x0005e80000000c00 */
[----:B------:R2:W-:Y:S02]  /*3380*/  STS.128 [R225+0xb000], RZ ;  /* 0x00b000ffe1007388 */ /* 0x0005e40000000c00 */
.L_x_2056:
[----:B------:R-:W-:Y:S05]  /*3390*/  BSYNC.RECONVERGENT B0 ;  /* 0x0000000000007941 */ /* 0x000fea0003800200 */
.L_x_2054:
[----:B------:R-:W-:Y:S01]  /*33a0*/  ISETP.GE.AND P0, PT, R17, R15, PT ;  /* 0x0000000f1100720c */ /* 0x000fe20003f06270 */
[C---:B------:R-:W-:Y:S01]  /*33b0*/  IMAD.SHL.U32 R7, R113.reuse, 0x20, RZ ;  /* 0x0000002071077824 */ /* 0x040fe200078e00ff */
[----:B------:R-:W-:Y:S01]  /*33c0*/  SHF.R.U32.HI R112, RZ, 0x1, R113 ;  /* 0x00000001ff707819 */ /* 0x000fe20000011671 */
[----:B------:R-:W-:Y:S01]  /*33d0*/  BSSY.RECONVERGENT B0, `(.L_x_2057) ;  /* 0x000001e000007945 */ /* 0x000fe20003800200 */
[----:B-1----:R-:W-:Y:S02]  /*33e0*/  LOP3.LUT R2, R113, 0x8, RZ, 0xc0, !PT ;  /* 0x0000000871027812 */ /* 0x002fe400078ec0ff */
        /* <DEDUP_REMOVED lines=28> */
.L_x_2058:
[----:B------:R-:W-:Y:S05]  /*35b0*/  BSYNC.RECONVERGENT B0 ;  /* 0x0000000000007941 */ /* 0x000fea0003800200 */
.L_x_2057:
[----:B------:R-:W-:Y:S01]  /*35c0*/  LDSM.16.M88.4 R4, [R212+0x2000] ;  /* 0x00200000d404783b */ /* 0x000fe20000000200 */
[----:B---3--:R-:W-:Y:S01]  /*35d0*/  IMAD.MOV.U32 R2, RZ, RZ, 0x10 ;  /* 0x00000010ff027424 */ /* 0x008fe200078e00ff */
[C---:B------:R-:W-:Y:S01]  /*35e0*/  LOP3.LUT P0, RZ, R113.reuse, 0x2, RZ, 0xc0, !PT ;  /* 0x0000000271ff7812 */ /* 0x040fe2000780c0ff */
[----:B------:R-:W-:Y:S01]  /*35f0*/  VIADD R219, R214, UR5 ;  /* 0x00000005d6db7c36 */ /* 0x000fe20008000000 */
[----:B------:R-:W3:Y:S01]  /*3600*/  LDSM.16.M88.4 R24, [R214+UR5+0x8800] ;  /* 0x00880005d618783b */ /* 0x000ee20008000200 */
[----:B------:R-:W-:Y:S01]  /*3610*/  IMAD.MOV.U32 R222, RZ, RZ, 0x20 ;  /* 0x00000020ffde7424 */ /* 0x000fe200078e00ff */
[----:B------:R-:W-:Y:S01]  /*3620*/  SEL R0, R2, 0xfffffff0, !P0 ;  /* 0xfffffff002007807 */ /* 0x000fe20004000000 */
[----:B------:R-:W4:Y:S01]  /*3630*/  LDCU UR6, c[0x0][0x50c] ;  /* 0x0000a180ff0677ac */ /* 0x000f220008000800 */
[----:B------:R-:W5:Y:S01]  /*3640*/  LDSM.16.M88.4 R20, [R214+UR5+0x8000] ;  /* 0x00800005d614783b */ /* 0x000f620008000200 */
[----:B------:R-:W-:Y:S02]  /*3650*/  LOP3.LUT P0, RZ, R113, 0x4, RZ, 0xc0, !PT ;  /* 0x0000000471ff7812 */ /* 0x000fe4000780c0ff */
[C---:B------:R-:W-:Y:S01]  /*3660*/  LEA R29, R0.reuse, R212, 0x1 ;  /* 0x000000d4001d7211 */ /* 0x040fe200078e08ff */
[----:B------:R-:W2:Y:S01]  /*3670*/  LDSM.16.M88.4 R8, [R212] ;  /* 0x00000000d408783b */ /* 0x000ea20000000200 */
[----:B------:R-:W-:Y:S01]  /*3680*/  IMAD R31, R0, 0x2, R219 ;  /* 0x00000002001f7824 */ /* 0x000fe200078e02db */
[----:B------:R-:W-:-:S02]  /*3690*/  SEL R70, R222, 0xffffffe0, !P0 ;  /* 0xffffffe0de467807 */ /* 0x000fc40004000000 */
[----:B------:R-:W-:Y:S02]  /*36a0*/  LDSM.16.M88.4 R12, [R29+0x2000] ;  /* 0x002000001d0c783b */ /* 0x000fe40000000200 */
[C---:B------:R-:W-:Y:S01]  /*36b0*/  LEA R30, R70.reuse, R219, 0x1 ;  /* 0x000000db461e7211 */ /* 0x040fe200078e08ff */
[----:B------:R-:W-:Y:S01]  /*36c0*/  IMAD R2, R70, 0x2, R212 ;  /* 0x0000000246027824 */ /* 0x000fe200078e02d4 */
[----:B------:R-:W1:Y:S02]  /*36d0*/  LDSM.16.M88.4 R56, [R31+0x8800] ;  /* 0x008800001f38783b */ /* 0x000e640000000200 */
[C---:B------:R-:W-:Y:S01]  /*36e0*/  LEA R28, R0.reuse, R30, 0x1 ;  /* 0x0000001e001c7211 */ /* 0x040fe200078e08ff */
[----:B------:R-:W-:Y:S01]  /*36f0*/  IMAD R3, R0, 0x2, R2 ;  /* 0x0000000200037824 */ /* 0x000fe200078e0202 */
[----:B------:R-:W4:Y:S04]  /*3700*/  LDSM.16.M88.4 R48, [R31+0x8000] ;  /* 0x008000001f30783b */ /* 0x000f280000000200 */
[----:B------:R-:W4:Y:S04]  /*3710*/  LDSM.16.M88.4 R16, [R29] ;  /* 0x000000001d10783b */ /* 0x000f280000000200 */
[----:B------:R-:W-:Y:S04]  /*3720*/  LDSM.16.M88.4 R72, [R30+0x8000] ;  /* 0x008000001e48783b */ /* 0x000fe80000000200 */
[----:B------:R-:W4:Y:S04]  /*3730*/  LDSM.16.M88.4 R44, [R2] ;  /* 0x00000000022c783b */ /* 0x000f280000000200 */
[----:B------:R-:W-:Y:S01]  /*3740*/  LDSM.16.M88.4 R60, [R28+0x8000] ;  /* 0x008000001c3c783b */ /* 0x000fe20000000200 */
[C---:B---3--:R-:W-:Y:S03]  /*3750*/  HMMA.16816.F32.BF16 R52, R4.reuse, R24, RZ ;  /* 0x000000180434723c */ /* 0x048fe600000418ff */
[----:B------:R-:W-:Y:S04]  /*3760*/  LDSM.16.M88.4 R40, [R3] ;  /* 0x000000000328783b */ /* 0x000fe80000000200 */
[----:B------:R-:W-:Y:S01]  /*3770*/  LDSM.16.M88.4 R76, [R214+UR5+0x9000] ;  /* 0x00900005d64c783b */ /* 0x000fe20008000200 */
[C---:B-----5:R-:W-:Y:S03]  /*3780*/  HMMA.16816.F32.BF16 R36, R4.reuse, R20, RZ ;  /* 0x000000140424723c */ /* 0x060fe600000418ff */
[----:B------:R-:W0:Y:S05]  /*3790*/  LDGDEPBAR ;  /* 0x00000000000079af */ /* 0x000e2a0000000000 */
[C---:B------:R-:W-:Y:S08]  /*37a0*/  HMMA.16816.F32.BF16 R64, R4.reuse, R22, RZ ;  /* 0x000000160440723c */ /* 0x040ff000000418ff */
[----:B------:R-:W-:Y:S01]  /*37b0*/  HMMA.16816.F32.BF16 R84, R4, R26, RZ ;  /* 0x0000001a0454723c */ /* 0x000fe200000418ff */
[----:B------:R-:W3:Y:S07]  /*37c0*/  LDSM.16.M88.4 R4, [R2+0x2000] ;  /* 0x002000000204783b */ /* 0x000eee0000000200 */
[C---:B--2---:R-:W-:Y:S08]  /*37d0*/  HMMA.16816.F32.BF16 R32, R8.reuse, R20, RZ ;  /* 0x000000140820723c */ /* 0x044ff000000418ff */
[C---:B------:R-:W-:Y:S08]  /*37e0*/  HMMA.16816.F32.BF16 R88, R8.reuse, R24, RZ ;  /* 0x000000180858723c */ /* 0x040ff000000418ff */
[C---:B------:R-:W-:Y:S08]  /*37f0*/  HMMA.16816.F32.BF16 R92, R8.reuse, R22, RZ ;  /* 0x00000016085c723c */ /* 0x040ff000000418ff */
[----:B------:R-:W-:Y:S08]  /*3800*/  HMMA.16816.F32.BF16 R24, R8, R26, RZ ;  /* 0x0000001a0818723c */ /* 0x000ff000000418ff */
[C---:B-1----:R-:W-:Y:S01]  /*3810*/  HMMA.16816.F32.BF16 R96, R12.reuse, R56, R52 ;  /* 0x000000380c60723c */ /* 0x042fe20000041834 */
[----:B------:R-:W1:Y:S07]  /*3820*/  LDSM.16.M88.4 R52, [R30+0x8800] ;  /* 0x008800001e34783b */ /* 0x000e6e0000000200 */
[-C--:B----4-:R-:W-:Y:S01]  /*3830*/  HMMA.16816.F32.BF16 R8, R12, R48.reuse, R36 ;  /* 0x000000300c08723c */ /* 0x090fe20000041824 */
[----:B------:R-:W2:Y:S07]  /*3840*/  LDSM.16.M88.4 R36, [R3+0x2000] ;  /* 0x002000000324783b */ /* 0x000eae0000000200 */
[----:B------:R-:W-:Y:S01]  /*3850*/  HMMA.16816.F32.BF16 R20, R16, R48, R32 ;  /* 0x000000301014723c */ /* 0x000fe20000041820 */
[----:B------:R-:W4:Y:S07]  /*3860*/  LDSM.16.M88.4 R32, [R212+0x4000] ;  /* 0x00400000d420783b */ /* 0x000f2e0000000200 */
[C---:B------:R-:W-:Y:S01]  /*3870*/  HMMA.16816.F32.BF16 R80, R12.reuse, R50, R64 ;  /* 0x000000320c50723c */ /* 0x040fe20000041840 */
[----:B------:R-:W-:Y:S07]  /*3880*/  LDSM.16.M88.4 R64, [R31+0x9000] ;  /* 0x009000001f40783b */ /* 0x000fee0000000200 */
[----:B------:R-:W-:Y:S08]  /*3890*/  HMMA.16816.F32.BF16 R12, R12, R58, R84 ;  /* 0x0000003a0c0c723c */ /* 0x000ff00000041854 */
[----:B------:R-:W-:Y:S08]  /*38a0*/  HMMA.16816.F32.BF16 R84, R16, R50, R92 ;  /* 0x000000321054723c */ /* 0x000ff0000004185c */
[----:B------:R-:W-:Y:S08]  /*38b0*/  HMMA.16816.F32.BF16 R20, R44, R72, R20 ;  /* 0x000000482c14723c */ /* 0x000ff00000041814 */
[----:B------:R-:W-:Y:S01]  /*38c0*/  HMMA.16816.F32.BF16 R48, R16, R58, R24 ;  /* 0x0000003a1030723c */ /* 0x000fe20000041818 */
[----:B------:R-:W5:Y:S07]  /*38d0*/  LDSM.16.M88.4 R24, [R212+0x6000] ;  /* 0x00600000d418783b */ /* 0x000f6e0000000200 */
[----:B---3--:R-:W-:Y:S08]  /*38e0*/  HMMA.16816.F32.BF16 R8, R4, R72, R8 ;  /* 0x000000480408723c */ /* 0x008ff00000041808 */
[----:B------:R-:W-:Y:S01]  /*38f0*/  HMMA.16816.F32.BF16 R100, R16, R56, R88 ;  /* 0x000000381064723c */ /* 0x000fe20000041858 */
[----:B------:R-:W-:Y:S07]  /*3900*/  LDSM.16.M88.4 R88, [R30+0x9000] ;  /* 0x009000001e58783b */ /* 0x000fee0000000200 */
[----:B-1----:R-:W-:Y:S08]  /*3910*/  HMMA.16816.F32.BF16 R104, R4, R54, R12 ;  /* 0x000000360468723c */ /* 0x002ff0000004180c */
[-C--:B------:R-:W-:Y:S01]  /*3920*/  HMMA.16816.F32.BF16 R16, R40, R60.reuse, R20 ;  /* 0x0000003c2810723c */ /* 0x080fe20000041814 */
[----:B------:R-:W1:Y:S07]  /*3930*/  LDSM.16.M88.4 R20, [R29+0x4000] ;  /* 0x004000001d14783b */ /* 0x000e6e0000000200 */
[----:B--2---:R-:W-:Y:S01]  /*3940*/  HMMA.16816.F32.BF16 R12, R36, R60, R8 ;  /* 0x0000003c240c723c */ /* 0x004fe20000041808 */
[----:B------:R-:W2:Y:S07]  /*3950*/  LDSM.16.M88.4 R8, [R29+0x6000] ;  /* 0x006000001d08783b */ /* 0x000eae0000000200 */
[C---:B------:R-:W-:Y:S08]  /*3960*/  HMMA.16816.F32.BF16 R108, R4.reuse, R52, R96 ;  /* 0x00000034046c723c */ /* 0x040ff00000041860 */
[----:B------:R-:W-:Y:S08]  /*3970*/  HMMA.16816.F32.BF16 R56, R4, R74, R80 ;  /* 0x0000004a0438723c */ /* 0x000ff00000041850 */
[----:B------:R-:W-:Y:S08]  /*3980*/  HMMA.16816.F32.BF16 R96, R44, R52, R100 ;  /* 0x000000342c60723c */ /* 0x000ff00000041864 */
[----:B----4-:R-:W-:Y:S01]  /*3990*/  HMMA.16816.F32.BF16 R4, R32, R76, R16 ;  /* 0x0000004c2004723c */ /* 0x010fe20000041810 */
[----:B------:R-:W3:Y:S07]  /*39a0*/  LDSM.16.M88.4 R16, [R2+0x4000] ;  /* 0x004000000210783b */ /* 0x000eee0000000200 */
[C---:B------:R-:W-:Y:S08]  /*39b0*/  HMMA.16816.F32.BF16 R72, R44.reuse, R74, R84 ;  /* 0x0000004a2c48723c */ /* 0x040ff00000041854 */
[----:B------:R-:W-:Y:S01]  /*39c0*/  HMMA.16816.F32.BF16 R100, R44, R54, R48 ;  /* 0x000000362c64723c */ /* 0x000fe20000041830 */
[----:B------:R-:W-:Y:S04]  /*39d0*/  LDSM.16.M88.4 R52, [R28+0x9000] ;  /* 0x009000001c34783b */ /* 0x000fe80000000200 */
[----:B------:R-:W4:Y:S03]  /*39e0*/  LDSM.16.M88.4 R44, [R3+0x4000] ;  /* 0x00400000032c783b */ /* 0x000f260000000200 */
[----:B-----5:R-:W-:Y:S08]  /*39f0*/  HMMA.16816.F32.BF16 R48, R24, R76, R12 ;  /* 0x0000004c1830723c */ /* 0x020ff0000004180c */
[-C--:B------:R-:W-:Y:S08]  /*3a00*/  HMMA.16816.F32.BF16 R56, R36, R62.reuse, R56 ;  /* 0x0000003e2438723c */ /* 0x080ff00000041838 */
[----:B------:R-:W-:Y:S08]  /*3a10*/  HMMA.16816.F32.BF16 R72, R40, R62, R72 ;  /* 0x0000003e2848723c */ /* 0x000ff00000041848 */
[-C--:B-1----:R-:W-:Y:S01]  /*3a20*/  HMMA.16816.F32.BF16 R12, R20, R64.reuse, R4 ;  /* 0x00000040140c723c */ /* 0x082fe20000041804 */
[----:B------:R-:W-:Y:S07]  /*3a30*/  LDSM.16.M88.4 R4, [R2+0x6000] ;  /* 0x006000000204783b */ /* 0x000fee0000000200 */
[----:B--2---:R-:W-:Y:S01]  /*3a40*/  HMMA.16816.F32.BF16 R60, R8, R64, R48 ;  /* 0x00000040083c723c */ /* 0x004fe20000041830 */
[----:B------:R-:W1:Y:S07]  /*3a50*/  LDSM.16.M88.4 R48, [R28+0x8800] ;  /* 0x008800001c30783b */ /* 0x000e6e0000000200 */
[----:B------:R-:W-:Y:S08]  /*3a60*/  HMMA.16816.F32.BF16 R72, R32, R78, R72 ;  /* 0x0000004e2048723c */ /* 0x000ff00000041848 */
[----:B---3--:R-:W-:Y:S01]  /*3a70*/  HMMA.16816.F32.BF16 R80, R16, R88, R12 ;  /* 0x000000581050723c */ /* 0x008fe2000004180c */
[----:B------:R2:W-:Y:S07]  /*3a80*/  LDSM.16.M88.4 R12, [R3+0x6000] ;  /* 0x00600000030c783b */ /* 0x0005ee0000000200 */
[----:B------:R-:W-:Y:S01]  /*3a90*/  HMMA.16816.F32.BF16 R76, R24, R78, R56 ;  /* 0x0000004e184c723c */ /* 0x000fe20000041838 */
[----:B------:R-:W3:Y:S07]  /*3aa0*/  LDSM.16.M88.4 R56, [R214+UR5+0x9800] ;  /* 0x00980005d638783b */ /* 0x000eee0008000200 */
[----:B------:R-:W-:Y:S08]  /*3ab0*/  HMMA.16816.F32.BF16 R72, R20, R66, R72 ;  /* 0x000000421448723c */ /* 0x000ff00000041848 */
[----:B----4-:R-:W-:Y:S01]  /*3ac0*/  HMMA.16816.F32.BF16 R92, R44, R52, R80 ;  /* 0x000000342c5c723c */ /* 0x010fe20000041850 */
[----:B--2---:R-:W-:-:S07]  /*3ad0*/  SHF.L.U32 R3, R113, 0x1, RZ ;  /* 0x0000000171037819 */ /* 0x004fce00000006ff */
[C---:B-1----:R-:W-:Y:S08]  /*3ae0*/  HMMA.16816.F32.BF16 R84, R36.reuse, R48, R108 ;  /* 0x000000302454723c */ /* 0x042ff0000004186c */
[----:B------:R-:W-:Y:S01]  /*3af0*/  HMMA.16816.F32.BF16 R80, R36, R50, R104 ;  /* 0x000000322450723c */ /* 0x000fe20000041868 */
[----:B------:R-:W1:Y:S02]  /*3b00*/  LDSM.16.M88.4 R36, [R31+0x9800] ;  /* 0x009800001f24783b */ /* 0x000e640000000200 */
[----:B------:R-:W-:-:S05]  /*3b10*/  FMUL.FTZ R2, R92, UR6 ;  /* 0x000000065c027c20 */ /* 0x000fca0008410000 */
[----:B------:R-:W-:Y:S01]  /*3b20*/  HMMA.16816.F32.BF16 R60, R4, R88, R60 ;  /* 0x00000058043c723c */ /* 0x000fe2000004183c */
[----:B------:R2:W-:Y:S07]  /*3b30*/  MUFU.TANH R88, R2 ;  /* 0x0000000200587308 */ /* 0x0005ee0000002400 */
[C---:B------:R-:W-:Y:S08]  /*3b40*/  HMMA.16816.F32.BF16 R96, R40.reuse, R48, R96 ;  /* 0x000000302860723c */ /* 0x040ff00000041860 */
[----:B------:R-:W-:Y:S01]  /*3b50*/  HMMA.16816.F32.BF16 R100, R40, R50, R100 ;  /* 0x000000322864723c */ /* 0x000fe20000041864 */
[----:B--2---:R-:W-:-:S04]  /*3b60*/  FMUL.FTZ R2, R93, UR6 ;  /* 0x000000065d027c20 */ /* 0x004fc80008410000 */
[----:B------:R2:W-:Y:S03]  /*3b70*/  MUFU.TANH R89, R2 ;  /* 0x0000000200597308 */ /* 0x0005e60000002400 */
[----:B------:R-:W-:Y:S01]  /*3b80*/  HMMA.16816.F32.BF16 R40, R16, R90, R72 ;  /* 0x0000005a1028723c */ /* 0x000fe20000041848 */
[----:B------:R-:W4:Y:S07]  /*3b90*/  LDSM.16.M88.4 R72, [R30+0x9800] ;  /* 0x009800001e48783b */ /* 0x000f2e0000000200 */
[----:B------:R-:W-:Y:S08]  /*3ba0*/  HMMA.16816.F32.BF16 R76, R8, R66, R76 ;  /* 0x00000042084c723c */ /* 0x000ff0000004184c */
[----:B---3--:R-:W-:Y:S01]  /*3bb0*/  HMMA.16816.F32.BF16 R64, R24, R56, R84 ;  /* 0x000000381840723c */ /* 0x008fe20000041854 */
[----:B--2---:R-:W-:-:S04]  /*3bc0*/  FMUL.FTZ R2, R94, UR6 ;  /* 0x000000065e027c20 */ /* 0x004fc80008410000 */
[----:B------:R2:W-:Y:S03]  /*3bd0*/  MUFU.TANH R85, R2 ;  /* 0x0000000200557308 */ /* 0x0005e60000002400 */
[----:B------:R-:W-:Y:S08]  /*3be0*/  HMMA.16816.F32.BF16 R60, R12, R52, R60 ;  /* 0x000000340c3c723c */ /* 0x000ff0000004183c */
[----:B------:R-:W-:Y:S01]  /*3bf0*/  HMMA.16816.F32.BF16 R48, R44, R54, R40 ;  /* 0x000000362c30723c */ /* 0x000fe20000041828 */
[----:B--2---:R-:W-:-:S07]  /*3c00*/  FMUL.FTZ R2, R95, UR6 ;  /* 0x000000065f027c20 */ /* 0x004fce0008410000 */
[----:B------:R-:W-:Y:S01]  /*3c10*/  HMMA.16816.F32.BF16 R80, R24, R58, R80 ;  /* 0x0000003a1850723c */ /* 0x000fe20000041850 */
[----:B------:R2:W-:Y:S07]  /*3c20*/  MUFU.TANH R86, R2 ;  /* 0x0000000200567308 */ /* 0x0005ee0000002400 */
[----:B------:R-:W-:Y:S01]  /*3c30*/  HMMA.16816.F32.BF16 R40, R4, R90, R76 ;  /* 0x0000005a0428723c */ /* 0x000fe2000004184c */
[----:B------:R-:W3:Y:S01]  /*3c40*/  LDSM.16.M88.4 R76, [R28+0x9800] ;  /* 0x009800001c4c783b */ /* 0x000ee20000000200 */
[----:B------:R-:W-:-:S04]  /*3c50*/  DEPBAR.LE SB0, 0x0 ;  /* 0x000080000000791a */ /* 0x000fc80000000000 */
[----:B------:R-:W-:Y:S02]  /*3c60*/  FMUL.FTZ R51, R51, UR6 ;  /* 0x0000000633337c20 */ /* 0x000fe40008410000 */
[----:B-1----:R-:W-:Y:S04]  /*3c70*/  HMMA.16816.F32.BF16 R24, R8, R36, R64 ;  /* 0x000000240818723c */ /* 0x002fe80000041840 */
[----:B------:R-:W-:Y:S01]  /*3c80*/  MUFU.TANH R51, R51 ;  /* 0x0000003300337308 */ /* 0x000fe20000002400 */
[----:B--2---:R-:W-:-:S03]  /*3c90*/  FMUL.FTZ R2, R60, UR6 ;  /* 0x000000063c027c20 */ /* 0x004fc60008410000 */
[----:B------:R-:W-:Y:S04]  /*3ca0*/  HMMA.16816.F32.BF16 R8, R8, R38, R80 ;  /* 0x000000260808723c */ /* 0x000fe80000041850 */
[----:B------:R1:W-:Y:S04]  /*3cb0*/  MUFU.TANH R71, R2 ;  /* 0x0000000200477308 */ /* 0x0003e80000002400 */
[----:B------:R-:W-:Y:S08]  /*3cc0*/  HMMA.16816.F32.BF16 R40, R12, R54, R40 ;  /* 0x000000360c28723c */ /* 0x000ff00000041828 */
[----:B----4-:R-:W-:Y:S01]  /*3cd0*/  HMMA.16816.F32.BF16 R24, R4, R72, R24 ;  /* 0x000000480418723c */ /* 0x010fe20000041818 */
[----:B-1----:R-:W-:-:S07]  /*3ce0*/  FMUL.FTZ R2, R61, UR6 ;  /* 0x000000063d027c20 */ /* 0x002fce0008410000 */
[----:B------:R-:W-:Y:S01]  /*3cf0*/  HMMA.16816.F32.BF16 R8, R4, R74, R8 ;  /* 0x0000004a0408723c */ /* 0x000fe20000041808 */
[----:B------:R1:W-:Y:S02]  /*3d00*/  MUFU.TANH R84, R2 ;  /* 0x0000000200547308 */ /* 0x0003e40000002400 */
[----:B------:R-:W-:Y:S01]  /*3d10*/  FMUL.FTZ R40, R40, UR6 ;  /* 0x0000000628287c20 */ /* 0x000fe20008410000 */
[----:B------:R-:W-:Y:S01]  /*3d20*/  FMUL.FTZ R42, R42, UR6 ;  /* 0x000000062a2a7c20 */ /* 0x000fe20008410000 */
[----:B------:R-:W-:-:S04]  /*3d30*/  FMUL.FTZ R41, R41, UR6 ;  /* 0x0000000629297c20 */ /* 0x000fc80008410000 */
[----:B------:R-:W-:Y:S03]  /*3d40*/  MUFU.TANH R40, R40 ;  /* 0x0000002800287308 */ /* 0x000fe60000002400 */
[----:B---3--:R-:W-:Y:S05]  /*3d50*/  HMMA.16816.F32.BF16 R28, R12, R76, R24 ;  /* 0x0000004c0c1c723c */ /* 0x008fea0000041818 */
[----:B------:R-:W-:Y:S01]  /*3d60*/  MUFU.TANH R42, R42 ;  /* 0x0000002a002a7308 */ /* 0x000fe20000002400 */
[----:B-1----:R-:W-:-:S07]  /*3d70*/  FMUL.FTZ R2, R62, UR6 ;  /* 0x000000063e027c20 */ /* 0x002fce0008410000 */
[----:B------:R1:W2:Y:S08]  /*3d80*/  MUFU.TANH R52, R2 ;  /* 0x0000000200347308 */ /* 0x0002b00000002400 */
[----:B------:R-:W-:Y:S01]  /*3d90*/  MUFU.TANH R41, R41 ;  /* 0x0000002900297308 */ /* 0x000fe20000002400 */
[----:B-1----:R-:W-:Y:S02]  /*3da0*/  FMUL.FTZ R2, R63, UR6 ;  /* 0x000000063f027c20 */ /* 0x002fe40008410000 */
[C---:B------:R-:W-:Y:S05]  /*3db0*/  HMMA.16816.F32.BF16 R60, R32.reuse, R56, R96 ;  /* 0x00000038203c723c */ /* 0x040fea0000041860 */
[----:B------:R1:W3:Y:S03]  /*3dc0*/  MUFU.TANH R53, R2 ;  /* 0x0000000200357308 */ /* 0x0002e60000002400 */
[----:B------:R-:W-:Y:S01]  /*3dd0*/  HMMA.16816.F32.BF16 R32, R32, R58, R100 ;  /* 0x0000003a2020723c */ /* 0x000fe20000041864 */
[----:B-1----:R-:W-:-:S11]  /*3de0*/  FMUL.FTZ R2, R48, UR6 ;  /* 0x0000000630027c20 */ /* 0x002fd60008410000 */
[C---:B------:R-:W-:Y:S01]  /*3df0*/  HMMA.16816.F32.BF16 R24, R20.reuse, R36, R60 ;  /* 0x000000241418723c */ /* 0x040fe2000004183c */
[----:B------:R1:W-:Y:S07]  /*3e00*/  MUFU.TANH R57, R2 ;  /* 0x0000000200397308 */ /* 0x0003ee0000002400 */
[----:B------:R-:W-:Y:S08]  /*3e10*/  HMMA.16816.F32.BF16 R4, R20, R38, R32 ;  /* 0x000000261404723c */ /* 0x000ff00000041820 */
[----:B------:R-:W-:Y:S01]  /*3e20*/  HMMA.16816.F32.BF16 R20, R12, R78, R8 ;  /* 0x0000004e0c14723c */ /* 0x000fe20000041808 */
[----:B------:R-:W-:Y:S01]  /*3e30*/  FMUL.FTZ R10, R30, UR6 ;  /* 0x000000061e0a7c20 */ /* 0x000fe20008410000 */
[----:B-1----:R-:W-:-:S06]  /*3e40*/  FMUL.FTZ R2, R49, UR6 ;  /* 0x0000000631027c20 */ /* 0x002fcc0008410000 */
[C---:B------:R-:W-:Y:S01]  /*3e50*/  HMMA.16816.F32.BF16 R24, R16.reuse, R72, R24 ;  /* 0x000000481018723c */ /* 0x040fe20000041818 */
[----:B------:R1:W-:Y:S07]  /*3e60*/  MUFU.TANH R56, R2 ;  /* 0x0000000200387308 */ /* 0x0003ee0000002400 */
[----:B------:R-:W-:Y:S03]  /*3e70*/  HMMA.16816.F32.BF16 R4, R16, R74, R4 ;  /* 0x0000004a1004723c */ /* 0x000fe60000041804 */
[----:B------:R-:W-:Y:S01]  /*3e80*/  FMUL.FTZ R13, R20, UR6 ;  /* 0x00000006140d7c20 */ /* 0x000fe20008410000 */
[----:B------:R-:W-:-:S03]  /*3e90*/  FMUL.FTZ R14, R21, UR6 ;  /* 0x00000006150e7c20 */ /* 0x000fc60008410000 */
[----:B------:R-:W-:Y:S01]  /*3ea0*/  MUFU.TANH R20, R13 ;  /* 0x0000000d00147308 */ /* 0x000fe20000002400 */
[----:B-1----:R-:W-:-:S07]  /*3eb0*/  FMUL.FTZ R2, R50, UR6 ;  /* 0x0000000632027c20 */ /* 0x002fce0008410000 */
[----:B------:R1:W4:Y:S05]  /*3ec0*/  MUFU.TANH R50, R2 ;  /* 0x0000000200327308 */ /* 0x00032a0000002400 */
[----:B------:R-:W-:Y:S03]  /*3ed0*/  HMMA.16816.F32.BF16 R4, R44, R78, R4 ;  /* 0x0000004e2c04723c */ /* 0x000fe60000041804 */
[----:B------:R-:W-:Y:S01]  /*3ee0*/  MUFU.TANH R14, R14 ;  /* 0x0000000e000e7308 */ /* 0x000fe20000002400 */
[----:B-1----:R-:W-:-:S07]  /*3ef0*/  FMUL.FTZ R2, R43, UR6 ;  /* 0x000000062b027c20 */ /* 0x002fce0008410000 */
[----:B------:R1:W5:Y:S08]  /*3f00*/  MUFU.TANH R49, R2 ;  /* 0x0000000200317308 */ /* 0x0003700000002400 */
[----:B------:R-:W-:Y:S01]  /*3f10*/  FMUL.FTZ R18, R4, UR6 ;  /* 0x0000000604127c20 */ /* 0x000fe20008410000 */
[----:B------:R-:W-:Y:S01]  /*3f20*/  FMUL.FTZ R19, R5, UR6 ;  /* 0x0000000605137c20 */ /* 0x000fe20008410000 */
[----:B------:R-:W-:Y:S01]  /*3f30*/  FMUL.FTZ R17, R6, UR6 ;  /* 0x0000000606117c20 */ /* 0x000fe20008410000 */
[----:B------:R-:W-:Y:S01]  /*3f40*/  FMUL.FTZ R7, R7, UR6 ;  /* 0x0000000607077c20 */ /* 0x000fe20008410000 */
[----:B-1----:R-:W-:-:S04]  /*3f50*/  FMUL.FTZ R2, R28, UR6 ;  /* 0x000000061c027c20 */ /* 0x002fc80008410000 */
[----:B------:R1:W-:Y:S02]  /*3f60*/  MUFU.TANH R54, R2 ;  /* 0x0000000200367308 */ /* 0x0003e40000002400 */
[----:B-1----:R-:W-:Y:S01]  /*3f70*/  LOP3.LUT R2, R3, 0x6, RZ, 0xc0, !PT ;  /* 0x0000000603027812 */ /* 0x002fe200078ec0ff */
[----:B------:R-:W-:-:S04]  /*3f80*/  FMUL.FTZ R3, R29, UR6 ;  /* 0x000000061d037c20 */ /* 0x000fc80008410000 */
[----:B------:R-:W-:Y:S01]  /*3f90*/  IMAD R2, R69, 0x20, R2 ;  /* 0x0000002045027824 */ /* 0x000fe200078e0202 */
[----:B------:R1:W-:Y:S03]  /*3fa0*/  MUFU.TANH R55, R3 ;  /* 0x0000000300377308 */ /* 0x0003e60000002400 */
[C---:B------:R-:W-:Y:S01]  /*3fb0*/  VIADD R8, R2.reuse, 0x8 ;  /* 0x0000000802087836 */ /* 0x040fe20000000000 */
[C---:B------:R-:W-:Y:S01]  /*3fc0*/  IADD3 R9, PT, PT, R2.reuse, 0x1, RZ ;  /* 0x0000000102097810 */ /* 0x040fe20007ffe0ff */
[----:B------:R-:W-:Y:S01]  /*3fd0*/  BAR.SYNC.DEFER_BLOCKING 0x0 ;  /* 0x0000000000007b1d */ /* 0x000fe20000010000 */
[-C--:B------:R-:W-:Y:S02]  /*3fe0*/  ISETP.GE.AND P4, PT, R2, R68.reuse, PT ;  /* 0x000000440200720c */ /* 0x080fe40003f86270 */
[-C--:B------:R-:W-:Y:S01]  /*3ff0*/  ISETP.GE.AND P2, PT, R8, R68.reuse, PT ;  /* 0x000000440800720c */ /* 0x080fe20003f46270 */
[----:B------:R-:W-:Y:S01]  /*4000*/  FMUL.FTZ R8, R31, UR6 ;  /* 0x000000061f087c20 */ /* 0x000fe20008410000 */
[----:B------:R-:W-:Y:S01]  /*4010*/  ISETP.GE.AND P3, PT, R9, R68, PT ;  /* 0x000000440900720c */ /* 0x000fe20003f66270 */
[----:B------:R-:W5:Y:S01]  /*4020*/  MUFU.TANH R69, R10 ;  /* 0x0000000a00457308 */ /* 0x000f620000002400 */
[----:B--2---:R-:W-:-:S02]  /*4030*/  FSEL R37, R52, -INF , !P4 ;  /* 0xff80000034257808 */ /* 0x004fc40006000000 */
[----:B------:R-:W-:Y:S02]  /*4040*/  FSEL R31, R71, -INF , !P4 ;  /* 0xff800000471f7808 */ /* 0x000fe40006000000 */
[----:B------:R-:W-:Y:S02]  /*4050*/  FSEL R63, R85, -INF , !P4 ;  /* 0xff800000553f7808 */ /* 0x000fe40006000000 */
[----:B-1----:R-:W-:Y:S01]  /*4060*/  IADD3 R3, PT, PT, R2, 0x9, RZ ;  /* 0x0000000902037810 */ /* 0x002fe20007ffe0ff */
[----:B------:R1:W2:Y:S01]  /*4070*/  MUFU.TANH R32, R8 ;  /* 0x0000000800207308 */ /* 0x0002a20000002400 */
[----:B------:R-:W-:Y:S02]  /*4080*/  FSEL R62, R88, -INF , !P4 ;  /* 0xff800000583e7808 */ /* 0x000fe40006000000 */
[----:B------:R-:W-:Y:S01]  /*4090*/  ISETP.GE.AND P1, PT, R3, R68, PT ;  /* 0x000000440300720c */ /* 0x000fe20003f26270 */
[----:B------:R-:W-:Y:S01]  /*40a0*/  VIADD R3, R2, 0x10 ;  /* 0x0000001002037836 */ /* 0x000fe20000000000 */
[----:B---3--:R-:W-:-:S02]  /*40b0*/  FSEL R36, R53, -INF , !P3 ;  /* 0xff80000035247808 */ /* 0x008fc40005800000 */
[----:B------:R-:W-:Y:S02]  /*40c0*/  FSEL R30, R84, -INF , !P3 ;  /* 0xff800000541e7808 */ /* 0x000fe40005800000 */
[-C--:B------:R-:W-:Y:S02]  /*40d0*/  ISETP.GE.AND P5, PT, R3, R68.reuse, PT ;  /* 0x000000440300720c */ /* 0x080fe40003fa6270 */
[C---:B------:R-:W-:Y:S02]  /*40e0*/  IADD3 R3, PT, PT, R2.reuse, 0x11, RZ ;  /* 0x0000001102037810 */ /* 0x040fe40007ffe0ff */
[----:B------:R-:W-:Y:S02]  /*40f0*/  P2R R12, PR, RZ, 0x20 ;  /* 0x00000020ff0c7803 */ /* 0x000fe40000000000 */
[----:B------:R-:W-:Y:S01]  /*4100*/  ISETP.GE.AND P6, PT, R3, R68, PT ;  /* 0x000000440300720c */ /* 0x000fe20003fc6270 */
[C---:B------:R-:W-:Y:S01]  /*4110*/  VIADD R3, R2.reuse, 0x18 ;  /* 0x0000001802037836 */ /* 0x040fe20000000000 */
[----:B------:R-:W-:Y:S01]  /*4120*/  IADD3 R2, PT, PT, R2, 0x19, RZ ;  /* 0x0000001902027810 */ /* 0x000fe20007ffe0ff */
[----:B-1----:R-:W-:Y:S01]  /*4130*/  HMMA.16816.F32.BF16 R8, R44, R76, R24 ;  /* 0x0000004c2c08723c */ /* 0x002fe20000041818 */
[----:B------:R-:W-:-:S02]  /*4140*/  FSEL R61, R86, -INF , !P3 ;  /* 0xff800000563d7808 */ /* 0x000fc40005800000 */
[-C--:B------:R-:W-:Y:S01]  /*4150*/  ISETP.GE.AND P5, PT, R3, R68.reuse, PT ;  /* 0x000000440300720c */ /* 0x080fe20003fa6270 */
[----:B------:R-:W-:Y:S01]  /*4160*/  FMUL.FTZ R3, R22, UR6 ;  /* 0x0000000616037c20 */ /* 0x000fe20008410000 */
[----:B------:R-:W-:Y:S01]  /*4170*/  ISETP.GE.AND P4, PT, R2, R68, PT ;  /* 0x000000440200720c */ /* 0x000fe20003f86270 */
[----:B------:R-:W-:Y:S01]  /*4180*/  FMUL.FTZ R2, R23, UR6 ;  /* 0x0000000617027c20 */ /* 0x000fe20008410000 */
[----:B------:R-:W-:Y:S01]  /*4190*/  FSEL R60, R89, -INF , !P3 ;  /* 0xff800000593c7808 */ /* 0x000fe20005800000 */
[----:B------:R1:W3:Y:S01]  /*41a0*/  MUFU.TANH R13, R3 ;  /* 0x00000003000d7308 */ /* 0x0002e20000002400 */
[----:B------:R-:W-:Y:S02]  /*41b0*/  ISETP.GE.U32.AND P3, PT, R68, 0x21, PT ;  /* 0x000000214400780c */ /* 0x000fe40003f66070 */
[----:B------:R-:W-:Y:S02]  /*41c0*/  FSEL R48, R42, -INF , !P2 ;  /* 0xff8000002a307808 */ /* 0x000fe40005000000 */
[----:B------:R-:W-:-:S02]  /*41d0*/  FSEL R28, R40, -INF , !P2 ;  /* 0xff800000281c7808 */ /* 0x000fc40005000000 */
[----:B----4-:R-:W-:Y:S02]  /*41e0*/  FSEL R58, R50, -INF , !P2 ;  /* 0xff800000323a7808 */ /* 0x010fe40005000000 */
[----:B------:R-:W-:Y:S02]  /*41f0*/  FSEL R52, R57, -INF , !P2 ;  /* 0xff80000039347808 */ /* 0x000fe40005000000 */
[----:B------:R-:W-:Y:S01]  /*4200*/  FMUL.FTZ R16, R8, UR6 ;  /* 0x0000000608107c20 */ /* 0x000fe20008410000 */
[----:B------:R-:W-:Y:S01]  /*4210*/  FMUL.FTZ R15, R9, UR6 ;  /* 0x00000006090f7c20 */ /* 0x000fe20008410000 */
[----:B------:R1:W4:Y:S01]  /*4220*/  MUFU.TANH R8, R2 ;  /* 0x0000000200087308 */ /* 0x0003220000002400 */
[----:B------:R-:W-:Y:S01]  /*4230*/  ISETP.NE.AND P2, PT, R12, RZ, PT ;  /* 0x000000ff0c00720c */ /* 0x000fe20003f45270 */
[----:B------:R-:W-:Y:S01]  /*4240*/  FMUL.FTZ R9, R10, UR6 ;  /* 0x000000060a097c20 */ /* 0x000fe20008410000 */
[----:B------:R-:W-:Y:S01]  /*4250*/  FMUL.FTZ R10, R11, UR6 ;  /* 0x000000060b0a7c20 */ /* 0x000fe20008410000 */
[----:B-----5:R-:W-:-:S02]  /*4260*/  FSEL R49, R49, -INF , !P1 ;  /* 0xff80000031317808 */ /* 0x020fc40004800000 */
[----:B------:R-:W-:Y:S02]  /*4270*/  FSEL R29, R41, -INF , !P1 ;  /* 0xff800000291d7808 */ /* 0x000fe40004800000 */
[----:B------:R-:W-:Y:S02]  /*4280*/  FSEL R59, R51, -INF , !P1 ;  /* 0xff800000333b7808 */ /* 0x000fe40004800000 */
[----:B------:R-:W-:Y:S02]  /*4290*/  FSEL R56, R56, -INF , !P1 ;  /* 0xff80000038387808 */ /* 0x000fe40004800000 */
[----:B------:R-:W-:Y:S02]  /*42a0*/  FSEL R69, R69, -INF , !P2 ;  /* 0xff80000045457808 */ /* 0x000fe40005000000 */
[----:B------:R-:W-:Y:S02]  /*42b0*/  FSEL R54, R54, -INF , !P2 ;  /* 0xff80000036367808 */ /* 0x000fe40005000000 */
[----:B--2---:R-:W-:-:S02]  /*42c0*/  FSEL R68, R32, -INF , !P6 ;  /* 0xff80000020447808 */ /* 0x004fc40007000000 */
[----:B------:R-:W-:Y:S01]  /*42d0*/  FSEL R55, R55, -INF , !P6 ;  /* 0xff80000037377808 */ /* 0x000fe20007000000 */
[----:B-1-34-:R-:W-:Y:S06]  /*42e0*/  @!P3 BRA `(.L_x_2059) ;  /* 0x000000000088b947 */ /* 0x01afec0003800000 */
[----:B------:R-:W-:-:S05]  /*42f0*/  LEA.HI.SX32 R2, R226, 0xfffffffe, 0x1b ;  /* 0xfffffffee2027811 */ /* 0x000fca00078fdaff */
[C---:B------:R-:W-:Y:S02]  /*4300*/  IMAD R4, R2.reuse, UR10, RZ ;  /* 0x0000000a02047c24 */ /* 0x040fe4000f8e02ff */
[----:B------:R-:W-:Y:S01]  /*4310*/  IMAD.WIDE.U32 R2, R2, UR4, RZ ;  /* 0x0000000402027c25 */ /* 0x000fe2000f8e00ff */
[----:B------:R-:W1:Y:S03]  /*4320*/  LDCU UR4, c[0x0][0x440] ;  /* 0x00008800ff0477ac */ /* 0x000e660008000800 */
        /* <DEDUP_REMOVED lines=30> */
.L_x_2059:
[----:B-1----:R-:W-:Y:S01]  /*4510*/  FMNMX3.FTZ R2, R37, R36, R48, !PT ;  /* 0x0000002425027276 */ /* 0x002fe20007810030 */
[----:B------:R-:W1:Y:S01]  /*4520*/  MUFU.TANH R5, R17 ;  /* 0x0000001100057308 */ /* 0x000e620000002400 */
[----:B------:R-:W-:Y:S01]  /*4530*/  FMNMX3.FTZ R3, R31, R30, R28, !PT ;  /* 0x0000001e1f037276 */ /* 0x000fe2000781001c */
[----:B------:R-:W2:Y:S01]  /*4540*/  LDCU UR4, c[0x0][0x45c] ;  /* 0x00008b80ff0477ac */ /* 0x000ea20008000800 */
[----:B------:R-:W-:Y:S02]  /*4550*/  FSEL R57, R13, -INF , !P5 ;  /* 0xff8000000d397808 */ /* 0x000fe40006800000 */
[----:B------:R-:W-:Y:S02]  /*4560*/  FMNMX3.FTZ R2, R2, R49, R69, !PT ;  /* 0x0000003102027276 */ /* 0x000fe40007810045 */
[----:B------:R-:W-:Y:S01]  /*4570*/  FSEL R51, R20, -INF , !P5 ;  /* 0xff80000014337808 */ /* 0x000fe20006800000 */
[----:B------:R-:W3:Y:S01]  /*4580*/  MUFU.TANH R13, R16 ;  /* 0x00000010000d7308 */ /* 0x000ee20000002400 */
[----:B------:R-:W-:-:S02]  /*4590*/  FMNMX3.FTZ R3, R3, R29, R54, !PT ;  /* 0x0000001d03037276 */ /* 0x000fc40007810036 */
[----:B------:R-:W-:Y:S02]  /*45a0*/  FSEL R53, R8, -INF , !P4 ;  /* 0xff80000008357808 */ /* 0x000fe40006000000 */
[----:B------:R-:W-:Y:S02]  /*45b0*/  FMNMX3.FTZ R2, R2, R68, R57, !PT ;  /* 0x0000004402027276 */ /* 0x000fe40007810039 */
[----:B------:R-:W-:Y:S01]  /*45c0*/  FSEL R50, R14, -INF , !P4 ;  /* 0xff8000000e327808 */ /* 0x000fe20006000000 */
[----:B------:R-:W4:Y:S01]  /*45d0*/  MUFU.TANH R11, R9 ;  /* 0x00000009000b7308 */ /* 0x000f220000002400 */
[----:B------:R-:W-:Y:S02]  /*45e0*/  FMNMX3.FTZ R3, R3, R55, R51, !PT ;  /* 0x0000003703037276 */ /* 0x000fe40007810033 */
[----:B------:R-:W-:Y:S02]  /*45f0*/  FMNMX.FTZ R2, R53, R2, !PT ;  /* 0x0000000235027209 */ /* 0x000fe40007810000 */
[----:B------:R-:W-:-:S02]  /*4600*/  FMNMX.FTZ R3, R50, R3, !PT ;  /* 0x0000000332037209 */ /* 0x000fc40007810000 */
[----:B------:R-:W-:Y:S01]  /*4610*/  ISETP.NE.AND P1, PT, R12, RZ, PT ;  /* 0x000000ff0c00720c */ /* 0x000fe20003f25270 */
[----:B------:R-:W5:Y:S01]  /*4620*/  SHFL.BFLY PT, R133, R2, 0x2, 0x1f ;  /* 0x0c401f0002857f89 */ /* 0x000f6200000e0000 */
[----:B------:R-:W2:Y:S01]  /*4630*/  MUFU.TANH R6, R18 ;  /* 0x0000001200067308 */ /* 0x000ea20000002400 */
[----:B-1----:R-:W-:Y:S02]  /*4640*/  FSEL R84, R5, -INF , !P5 ;  /* 0xff80000005547808 */ /* 0x002fe40006800000 */
[----:B------:R-:W1:Y:S01]  /*4650*/  SHFL.BFLY PT, R4, R3, 0x2, 0x1f ;  /* 0x0c401f0003047f89 */ /* 0x000e6200000e0000 */
[----:B---3--:R-:W-:Y:S02]  /*4660*/  FSEL R71, R13, -INF , !P1 ;  /* 0xff8000000d477808 */ /* 0x008fe40004800000 */
[----:B------:R-:W-:Y:S02]  /*4670*/  FMNMX3.FTZ R5, R62, R60, R52, !PT ;  /* 0x0000003c3e057276 */ /* 0x000fe40007810034 */
[----:B------:R2:W-:Y:S01]  /*4680*/  MUFU.TANH R12, R15 ;  /* 0x0000000f000c7308 */ /* 0x0005e20000002400 */
[----:B----4-:R-:W-:-:S02]  /*4690*/  FSEL R78, R11, -INF , !P1 ;  /* 0xff8000000b4e7808 */ /* 0x010fc40004800000 */
[----:B------:R-:W-:-:S05]  /*46a0*/  LOP3.LUT P2, RZ, R113, 0x2, RZ, 0xc0, !PT ;  /* 0x0000000271ff7812 */ /* 0x000fca000784c0ff */
[----:B------:R-:W3:Y:S01]  /*46b0*/  MUFU.TANH R8, R7 ;  /* 0x0000000700087308 */ /* 0x000ee20000002400 */
[----:B-----5:R-:W-:-:S07]  /*46c0*/  FMNMX.FTZ R133, R2, R133, !PT ;  /* 0x0000008502857209 */ /* 0x020fce0007810000 */
[----:B------:R-:W4:Y:S01]  /*46d0*/  MUFU.TANH R10, R10 ;  /* 0x0000000a000a7308 */ /* 0x000f220000002400 */
[----:B------:R-:W-:Y:S01]  /*46e0*/  IMAD.SHL.U32 R2, R114, 0x200, RZ ;  /* 0x0000020072027824 */ /* 0x000fe200078e00ff */
[----:B--2---:R-:W-:Y:S02]  /*46f0*/  FSEL R15, R6, -INF , !P5 ;  /* 0xff800000060f7808 */ /* 0x004fe40006800000 */
[----:B-1----:R-:W-:Y:S02]  /*4700*/  FMNMX.FTZ R3, R3, R4, !PT ;  /* 0x0000000403037209 */ /* 0x002fe40007810000 */
[----:B------:R-:W1:Y:S01]  /*4710*/  SHFL.BFLY PT, R4, R133, 0x1, 0x1f ;  /* 0x0c201f0085047f89 */ /* 0x000e6200000e0000 */
[----:B------:R-:W-:Y:S01]  /*4720*/  LOP3.LUT R2, R112, 0x200, R2, 0xf8, !PT ;  /* 0x0000020070027812 */ /* 0x000fe200078ef802 */
[----:B------:R-:W2:Y:S01]  /*4730*/  MUFU.TANH R7, R19 ;  /* 0x0000001300077308 */ /* 0x000ea20000002400 */
[----:B------:R-:W-:Y:S01]  /*4740*/  FMNMX3.FTZ R6, R5, R56, R71, !PT ;  /* 0x0000003805067276 */ /* 0x000fe20007810047 */
[----:B------:R-:W5:Y:S01]  /*4750*/  SHFL.BFLY PT, R134, R3, 0x1, 0x1f ;  /* 0x0c201f0003867f89 */ /* 0x000f6200000e0000 */
[----:B------:R-:W-:-:S02]  /*4760*/  LEA R213, R2, UR5, 0x1 ;  /* 0x0000000502d57c11 */ /* 0x000fc4000f8e08ff */
[----:B---3--:R-:W-:Y:S02]  /*4770*/  FSEL R79, R8, -INF , !P4 ;  /* 0xff800000084f7808 */ /* 0x008fe40006000000 */
[----:B------:R-:W-:Y:S01]  /*4780*/  IADD3 R64, PT, PT, R213, 0xa000, RZ ;  /* 0x0000a000d5407810 */ /* 0x000fe20007ffe0ff */
[----:B------:R-:W-:Y:S01]  /*4790*/  IMAD R2, R70, 0x2, R213 ;  /* 0x0000000246027824 */ /* 0x000fe200078e02d5 */
[----:B------:R-:W-:Y:S01]  /*47a0*/  FSEL R70, R12, -INF , !P6 ;  /* 0xff8000000c467808 */ /* 0x000fe20007000000 */
[----:B------:R-:W-:Y:S01]  /*47b0*/  LDSM.16.MT88.4 R24, [R213+0xa000] ;  /* 0x00a00000d518783b */ /* 0x000fe20000004200 */
[----:B----4-:R-:W-:Y:S01]  /*47c0*/  FSEL R77, R10, -INF , !P6 ;  /* 0xff8000000a4d7808 */ /* 0x010fe20007000000 */
[----:B------:R-:W-:Y:S02]  /*47d0*/  IMAD R9, R0, 0x2, R2 ;  /* 0x0000000200097824 */ /* 0x000fe400078e0202 */
[----:B------:R-:W-:Y:S01]  /*47e0*/  LDSM.16.MT88.4 R20, [R2+0xa000] ;  /* 0x00a000000214783b */ /* 0x000fe20000004200 */
[----:B--2---:R-:W-:-:S03]  /*47f0*/  FSEL R76, R7, -INF , !P4 ;  /* 0xff800000074c7808 */ /* 0x004fc60006000000 */
[----:B------:R-:W-:Y:S01]  /*4800*/  LDSM.16.MT88.4 R16, [R9+0xa000] ;  /* 0x00a000000910783b */ /* 0x000fe20000004200 */
[----:B------:R-:W-:Y:S02]  /*4810*/  FMNMX3.FTZ R7, R6, R70, R15, !PT ;  /* 0x0000004606077276 */ /* 0x000fe4000781000f */
[----:B-1----:R-:W-:Y:S01]  /*4820*/  FMNMX.FTZ R133, R133, R4, !PT ;  /* 0x0000000485857209 */ /* 0x002fe20007810000 */
[----:B------:R-:W-:Y:S01]  /*4830*/  LDSM.16.MT88.4 R32, [R213+0xb000] ;  /* 0x00b00000d520783b */ /* 0x000fe20000004200 */
[----:B------:R-:W-:Y:S02]  /*4840*/  FMNMX3.FTZ R4, R63, R61, R58, !PT ;  /* 0x0000003d3f047276 */ /* 0x000fe4000781003a */
[----:B-----5:R-:W-:Y:S01]  /*4850*/  FMNMX.FTZ R134, R3, R134, !PT ;  /* 0x0000008603867209 */ /* 0x020fe20007810000 */
[----:B------:R-:W-:Y:S01]  /*4860*/  LDSM.16.MT88.4 R80, [R213+0xb800] ;  /* 0x00b80000d550783b */ /* 0x000fe20000004200 */
[----:B------:R-:W-:Y:S02]  /*4870*/  FMNMX3.FTZ R5, R4, R59, R78, !PT ;  /* 0x0000003b04057276 */ /* 0x000fe4000781004e */
[----:B------:R-:W-:Y:S01]  /*4880*/  LEA R3, R0, R213, 0x1 ;  /* 0x000000d500037211 */ /* 0x000fe200078e08ff */
[C---:B------:R-:W-:Y:S01]  /*4890*/  FMUL.FTZ R4, R134.reuse, UR4 ;  /* 0x0000000486047c20 */ /* 0x040fe20008410000 */
[----:B------:R-:W-:Y:S01]  /*48a0*/  FMNMX3.FTZ R6, R5, R77, R84, !PT ;  /* 0x0000004d05067276 */ /* 0x000fe20007810054 */
[----:B------:R-:W-:Y:S01]  /*48b0*/  LDSM.16.MT88.4 R156, [R213+0xa800] ;  /* 0x00a80000d59c783b */ /* 0x000fe20000004200 */
[----:B------:R-:W-:-:S02]  /*48c0*/  FSETP.NEU.FTZ.AND P1, PT, R134, -INF , PT ;  /* 0xff8000008600780b */ /* 0x000fc40003f3d000 */
        /* <DEDUP_REMOVED lines=13> */
[----:B------:R1:W-:Y:S04]  /*49a0*/  MUFU.EX2 R249, R8 ;  /* 0x0000000800f97308 */ /* 0x0003e80000000800 */
[----:B------:R3:W-:Y:S04]  /*49b0*/  MUFU.EX2 R246, R7 ;  /* 0x0000000700f67308 */ /* 0x0007e80000000800 */
[----:B------:R4:W-:Y:S01]  /*49c0*/  MUFU.EX2 R250, R6 ;  /* 0x0000000600fa7308 */ /* 0x0009e20000000800 */
[----:B-1----:R-:W-:-:S02]  /*49d0*/  FFMA.FTZ R8, R28, UR4, -R3 ;  /* 0x000000041c087c23 */ /* 0x002fc40008010803 */
[----:B------:R-:W-:Y:S01]  /*49e0*/  LDSM.16.MT88.4 R28, [R9+0xb000] ;  /* 0x00b00000091c783b */ /* 0x000fe20000004200 */
[--C-:B---3--:R-:W-:Y:S01]  /*49f0*/  FFMA.FTZ R7, R37, UR4, -R12.reuse ;  /* 0x0000000425077c23 */ /* 0x108fe2000801080c */
[----:B------:R2:W-:Y:S01]  /*4a00*/  MUFU.EX2 R248, R8 ;  /* 0x0000000800f87308 */ /* 0x0005e20000000800 */
[----:B----4-:R-:W-:-:S03]  /*4a10*/  FFMA.FTZ R6, R36, UR4, -R12 ;  /* 0x0000000424067c23 */ /* 0x010fc6000801080c */
[----:B------:R-:W-:Y:S01]  /*4a20*/  MUFU.EX2 R245, R7 ;  /* 0x0000000700f57308 */ /* 0x000fe20000000800 */
[----:B------:R1:W-:Y:S03]  /*4a30*/  LDSM.16.MT88.4 R36, [R2+0xb000] ;  /* 0x00b000000224783b */ /* 0x0003e60000004200 */
[----:B------:R3:W4:Y:S01]  /*4a40*/  MUFU.EX2 R231, R6 ;  /* 0x0000000600e77308 */ /* 0x0007220000000800 */
[----:B--2---:R-:W-:-:S05]  /*4a50*/  FMNMX.FTZ R8, R5, R10, !PT ;  /* 0x0000000a05087209 */ /* 0x004fca0007810000 */
[----:B------:R-:W2:Y:S01]  /*4a60*/  SHFL.BFLY PT, R9, R8, 0x1, 0x1f ;  /* 0x0c201f0008097f89 */ /* 0x000ea200000e0000 */
[----:B---3--:R-:W-:Y:S01]  /*4a70*/  FFMA.FTZ R6, R49, UR4, -R12 ;  /* 0x0000000431067c23 */ /* 0x008fe2000801080c */
[----:B----4-:R-:W-:-:S03]  /*4a80*/  F2FP.BF16.F32.PACK_AB R5, R231, R245 ;  /* 0x000000f5e705723e */ /* 0x010fc600000010ff */
[----:B------:R3:W-:Y:S01]  /*4a90*/  MUFU.EX2 R247, R6 ;  /* 0x0000000600f77308 */ /* 0x0007e20000000800 */
[----:B-1----:R-:W-:-:S04]  /*4aa0*/  FFMA.FTZ R2, R48, UR4, -R12 ;  /* 0x0000000430027c23 */ /* 0x002fc8000801080c */
[----:B------:R1:W4:Y:S01]  /*4ab0*/  MUFU.EX2 R244, R2 ;  /* 0x0000000200f47308 */ /* 0x0003220000000800 */
[----:B---3--:R-:W-:Y:S02]  /*4ac0*/  F2FP.BF16.F32.PACK_AB R6, R250, R248 ;  /* 0x000000f8fa06723e */ /* 0x008fe400000010ff */
[----:B--2---:R-:W-:Y:S02]  /*4ad0*/  FMNMX.FTZ R136, R8, R9, !PT ;  /* 0x0000000908887209 */ /* 0x004fe40007810000 */
[----:B-1----:R-:W-:-:S03]  /*4ae0*/  FMNMX.FTZ R2, R4, R11, !PT ;  /* 0x0000000b04027209 */ /* 0x002fc60007810000 */
[C---:B------:R-:W-:Y:S01]  /*4af0*/  FMUL.FTZ R8, R136.reuse, UR4 ;  /* 0x0000000488087c20 */ /* 0x040fe20008410000 */
[----:B------:R-:W-:Y:S01]  /*4b00*/  FSETP.NEU.FTZ.AND P1, PT, R136, -INF , PT ;  /* 0xff8000008800780b */ /* 0x000fe20003f3d000 */
[----:B------:R-:W1:Y:S01]  /*4b10*/  SHFL.BFLY PT, R10, R2, 0x1, 0x1f ;  /* 0x0c201f00020a7f89 */ /* 0x000e6200000e0000 */
[----:B------:R-:W-:Y:S02]  /*4b20*/  F2FP.BF16.F32.PACK_AB R4, R246, R249 ;  /* 0x000000f9f604723e */ /* 0x000fe400000010ff */
[----:B------:R-:W-:Y:S02]  /*4b30*/  FSEL R13, R8, RZ, P1 ;  /* 0x000000ff080d7208 */ /* 0x000fe40000800000 */
[----:B----4-:R-:W-:-:S03]  /*4b40*/  F2FP.BF16.F32.PACK_AB R7, R247, R244 ;  /* 0x000000f4f707723e */ /* 0x010fc600000010ff */
[--C-:B------:R-:W-:Y:S01]  /*4b50*/  FFMA.FTZ R8, R62, UR4, -R13.reuse ;  /* 0x000000043e087c23 */ /* 0x100fe2000801080d */
[----:B------:R-:W-:-:S03]  /*4b60*/  FFMA.FTZ R9, R60, UR4, -R13 ;  /* 0x000000043c097c23 */ /* 0x000fc6000801080d */
[----:B------:R2:W-:Y:S01]  /*4b70*/  MUFU.EX2 R223, R8 ;  /* 0x0000000800df7308 */ /* 0x0005e20000000800 */
[C---:B------:R-:W-:Y:S03]  /*4b80*/  HMMA.16816.F32.BF16 R144, R4.reuse, R24, RZ ;  /* 0x000000180490723c */ /* 0x040fe600000418ff */
[----:B------:R3:W-:Y:S05]  /*4b90*/  MUFU.EX2 R221, R9 ;  /* 0x0000000900dd7308 */ /* 0x0007ea0000000800 */
[----:B------:R-:W-:Y:S01]  /*4ba0*/  HMMA.16816.F32.BF16 R164, R4, R40, RZ ;  /* 0x0000002804a4723c */ /* 0x000fe200000418ff */
[----:B-1----:R-:W-:Y:S01]  /*4bb0*/  FMNMX.FTZ R135, R2, R10, !PT ;  /* 0x0000000a02877209 */ /* 0x002fe20007810000 */
[----:B--2---:R-:W-:-:S03]  /*4bc0*/  FFMA.FTZ R8, R56, UR4, -R13 ;  /* 0x0000000438087c23 */ /* 0x004fc6000801080d */
[C---:B------:R-:W-:Y:S01]  /*4bd0*/  FSETP.NEU.FTZ.AND P1, PT, R135.reuse, -INF , PT ;  /* 0xff8000008700780b */ /* 0x040fe20003f3d000 */
[----:B------:R-:W-:Y:S01]  /*4be0*/  FMUL.FTZ R2, R135, UR4 ;  /* 0x0000000487027c20 */ /* 0x000fe20008410000 */
[----:B------:R1:W-:Y:S01]  /*4bf0*/  MUFU.EX2 R228, R8 ;  /* 0x0000000800e47308 */ /* 0x0003e20000000800 */
[----:B------:R-:W-:Y:S03]  /*4c00*/  HMMA.16816.F32.BF16 R72, R4, R20, RZ ;  /* 0x000000140448723c */ /* 0x000fe600000418ff */
[----:B------:R-:W-:Y:S01]  /*4c10*/  FSEL R14, R2, RZ, P1 ;  /* 0x000000ff020e7208 */ /* 0x000fe20000800000 */
[----:B------:R-:W-:-:S04]  /*4c20*/  FFMA.FTZ R2, R52, UR4, -R13 ;  /* 0x0000000434027c23 */ /* 0x000fc8000801080d */
[----:B------:R2:W4:Y:S01]  /*4c30*/  MUFU.EX2 R227, R2 ;  /* 0x0000000200e37308 */ /* 0x0005220000000800 */
[--C-:B---3--:R-:W-:Y:S01]  /*4c40*/  FFMA.FTZ R9, R61, UR4, -R14.reuse ;  /* 0x000000043d097c23 */ /* 0x108fe2000801080e */
[C---:B------:R-:W-:Y:S01]  /*4c50*/  HMMA.16816.F32.BF16 R88, R4.reuse, R16, RZ ;  /* 0x000000100458723c */ /* 0x040fe200000418ff */
[--C-:B-1----:R-:W-:Y:S02]  /*4c60*/  FFMA.FTZ R8, R58, UR4, -R14.reuse ;  /* 0x000000043a087c23 */ /* 0x102fe4000801080e */
[----:B------:R-:W-:Y:S04]  /*4c70*/  MUFU.EX2 R216, R9 ;  /* 0x0000000900d87308 */ /* 0x000fe80000000800 */
[----:B------:R1:W-:Y:S01]  /*4c80*/  MUFU.EX2 R218, R8 ;  /* 0x0000000800da7308 */ /* 0x0003e20000000800 */
[----:B------:R-:W-:Y:S01]  /*4c90*/  HMMA.16816.F32.BF16 R92, R4, R32, RZ ;  /* 0x00000020045c723c */ /* 0x000fe200000418ff */
[----:B--2---:R-:W-:Y:S01]  /*4ca0*/  FFMA.FTZ R2, R63, UR4, -R14 ;  /* 0x000000043f027c23 */ /* 0x004fe2000801080e */
[----:B----4-:R-:W-:-:S03]  /*4cb0*/  F2FP.BF16.F32.PACK_AB R10, R228, R227 ;  /* 0x000000e3e40a723e */ /* 0x010fc600000010ff */
[----:B------:R2:W3:Y:S03]  /*4cc0*/  MUFU.EX2 R220, R2 ;  /* 0x0000000200dc7308 */ /* 0x0004e60000000800 */
[----:B------:R-:W-:Y:S01]  /*4cd0*/  HMMA.16816.F32.BF16 R100, R4, R44, RZ ;  /* 0x0000002c0464723c */ /* 0x000fe200000418ff */
[----:B-1----:R-:W-:-:S07]  /*4ce0*/  F2FP.BF16.F32.PACK_AB R8, R221, R223 ;  /* 0x000000dfdd08723e */ /* 0x002fce00000010ff */
[----:B------:R-:W-:Y:S01]  /*4cf0*/  HMMA.16816.F32.BF16 R104, R4, R36, RZ ;  /* 0x000000240468723c */ /* 0x000fe200000418ff */
[----:B--2---:R-:W-:Y:S01]  /*4d00*/  FFMA.FTZ R2, R59, UR4, -R14 ;  /* 0x000000043b027c23 */ /* 0x004fe2000801080e */
[----:B---3--:R-:W-:-:S06]  /*4d10*/  F2FP.BF16.F32.PACK_AB R9, R216, R220 ;  /* 0x000000dcd809723e */ /* 0x008fcc00000010ff */
[C---:B------:R-:W-:Y:S01]  /*4d20*/  HMMA.16816.F32.BF16 R120, R4.reuse, R28, RZ ;  /* 0x0000001c0478723c */ /* 0x040fe200000418ff */
[----:B------:R1:W2:Y:S07]  /*4d30*/  MUFU.EX2 R224, R2 ;  /* 0x0000000200e07308 */ /* 0x0002ae0000000800 */
[----:B------:R-:W-:Y:S01]  /*4d40*/  HMMA.16816.F32.BF16 R152, R4, R26, RZ ;  /* 0x0000001a0498723c */ /* 0x000fe200000418ff */
[----:B-1----:R-:W-:Y:S01]  /*4d50*/  VIADD R2, R213, 0xa040 ;  /* 0x0000a040d5027836 */ /* 0x002fe20000000000 */
[----:B--2---:R-:W-:Y:S01]  /*4d60*/  F2FP.BF16.F32.PACK_AB R11, R224, R218 ;  /* 0x000000dae00b723e */ /* 0x004fe200000010ff */
[----:B------:R-:W-:-:S05]  /*4d70*/  @P0 VIADD R2, R64, 0xffffffc0 ;  /* 0xffffffc040020836 */ /* 0x000fca0000000000 */
[C---:B------:R-:W-:Y:S01]  /*4d80*/  HMMA.16816.F32.BF16 R168, R4.reuse, R42, RZ ;  /* 0x0000002a04a8723c */ /* 0x040fe200000418ff */
[----:B------:R-:W-:Y:S01]  /*4d90*/  LEA R217, R0, R2, 0x1 ;  /* 0x0000000200d97211 */ /* 0x000fe200078e08ff */
[--C-:B------:R-:W-:Y:S01]  /*4da0*/  FFMA.FTZ R0, R69, UR4, -R12.reuse ;  /* 0x0000000445007c23 */ /* 0x100fe2000801080c */
[----:B------:R-:W-:Y:S05]  /*4db0*/  LDSM.16.MT88.4 R112, [R2+0x1800] ;  /* 0x001800000270783b */ /* 0x000fea0000004200 */
[C---:B------:R-:W-:Y:S01]  /*4dc0*/  HMMA.16816.F32.BF16 R60, R4.reuse, R22, RZ ;  /* 0x00000016043c723c */ /* 0x040fe200000418ff */
[----:B------:R1:W-:Y:S07]  /*4dd0*/  MUFU.EX2 R132, R0 ;  /* 0x0000000000847308 */ /* 0x0003ee0000000800 */
[----:B------:R-:W-:Y:S01]  /*4de0*/  HMMA.16816.F32.BF16 R108, R4, R18, RZ ;  /* 0x00000012046c723c */ /* 0x000fe200000418ff */
[----:B-1----:R-:W-:-:S07]  /*4df0*/  FFMA.FTZ R0, R53, UR4, -R12 ;  /* 0x0000000435007c23 */ /* 0x002fce000801080c */
        /* <DEDUP_REMOVED lines=8> */
[----:B------:R-:W-:Y:S01]  /*4e80*/  IADD3 R4, PT, PT, R213, 0xa020, RZ ;  /* 0x0000a020d5047810 */ /* 0x000fe20007ffe0ff */
[----:B------:R1:W2:Y:S01]  /*4e90*/  LDSM.16.MT88.4 R48, [R2+0x800] ;  /* 0x000800000230783b */ /* 0x0002a20000004200 */
[----:B------:R-:W-:Y:S01]  /*4ea0*/  @P2 IADD3 R4, PT, PT, R64, -0x20, RZ ;  /* 0xffffffe040042810 */ /* 0x000fe20007ffe0ff */
[C---:B------:R-:W-:Y:S01]  /*4eb0*/  HMMA.16816.F32.BF16 R232, R8.reuse, R22, RZ ;  /* 0x0000001608e8723c */ /* 0x040fe200000418ff */
[----:B------:R3:W-:Y:S01]  /*4ec0*/  MUFU.EX2 R22, R3 ;  /* 0x0000000300167308 */ /* 0x0007e20000000800 */
[----:B------:R-:W4:Y:S03]  /*4ed0*/  LDSM.16.MT88.4 R64, [R217+0x800] ;  /* 0x00080000d940783b */ /* 0x000f260000004200 */
[----:B------:R-:W-:Y:S01]  /*4ee0*/  MUFU.EX2 R215, R6 ;  /* 0x0000000600d77308 */ /* 0x000fe20000000800 */
[----:B------:R-:W5:Y:S02]  /*4ef0*/  LDSM.16.MT88.4 R172, [R4+0x800] ;  /* 0x0008000004ac783b */ /* 0x000f640000004200 */
[----:B------:R-:W-:Y:S01]  /*4f00*/  HMMA.16816.F32.BF16 R180, R8, R16, RZ ;  /* 0x0000001008b4723c */ /* 0x000fe200000418ff */
[----:B------:R-:W1:Y:S01]  /*4f10*/  MUFU.EX2 R137, R7 ;  /* 0x0000000700897308 */ /* 0x000e620000000800 */
[----:B------:R-:W5:Y:S01]  /*4f20*/  LDSM.16.MT88.4 R96, [R4+0x1800] ;  /* 0x001800000460783b */ /* 0x000f620000004200 */
[----:B---3--:R-:W-:-:S05]  /*4f30*/  FFMA.FTZ R3, R68, UR4, -R12 ;  /* 0x0000000444037c23 */ /* 0x008fca000801080c */
[----:B------:R-:W-:Y:S01]  /*4f40*/  HMMA.16816.F32.BF16 R204, R8, R18, RZ ;  /* 0x0000001208cc723c */ /* 0x000fe200000418ff */
[----:B------:R-:W3:Y:S01]  /*4f50*/  LDSM.16.MT88.4 R16, [R217+0x1800] ;  /* 0x00180000d910783b */ /* 0x000ee20000004200 */
[----:B------:R2:W2:Y:S01]  /*4f60*/  MUFU.EX2 R23, R3 ;  /* 0x0000000300177308 */ /* 0x0004a20000000800 */
[----:B-1----:R-:W-:Y:S01]  /*4f70*/  FFMA.FTZ R2, R57, UR4, -R12 ;  /* 0x0000000439027c23 */ /* 0x002fe2000801080c */
[----:B------:R-:W-:-:S04]  /*4f80*/  F2FP.BF16.F32.PACK_AB R124, R215, R137 ;  /* 0x00000089d77c723e */ /* 0x000fc800000010ff */
[C---:B------:R-:W-:Y:S01]  /*4f90*/  HMMA.16816.F32.BF16 R192, R8.reuse, R24, RZ ;  /* 0x0000001808c0723c */ /* 0x040fe200000418ff */
[----:B------:R1:W-:Y:S07]  /*4fa0*/  MUFU.EX2 R12, R2 ;  /* 0x00000002000c7308 */ /* 0x0003ee0000000800 */
[----:B------:R-:W-:Y:S01]  /*4fb0*/  HMMA.16816.F32.BF16 R240, R8, R26, RZ ;  /* 0x0000001a08f0723c */ /* 0x000fe200000418ff */
[----:B--2---:R-:W-:Y:S01]  /*4fc0*/  FFMA.FTZ R3, R15, UR4, -R13 ;  /* 0x000000040f037c23 */ /* 0x004fe2000801080d */
[----:B------:R-:W-:-:S03]  /*4fd0*/  F2FP.BF16.F32.PACK_AB R125, R23, R132 ;  /* 0x00000084177d723e */ /* 0x000fc600000010ff */
[----:B------:R-:W-:Y:S01]  /*4fe0*/  MUFU.EX2 R7, R3 ;  /* 0x0000000300077308 */ /* 0x000fe20000000800 */
[--C-:B-1----:R-:W-:Y:S02]  /*4ff0*/  FFMA.FTZ R2, R71, UR4, -R13.reuse ;  /* 0x0000000447027c23 */ /* 0x102fe4000801080d */
[C---:B------:R-:W-:Y:S08]  /*5000*/  HMMA.16816.F32.BF16 R176, R8.reuse, R32, RZ ;  /* 0x0000002008b0723c */ /* 0x040ff000000418ff */
[C---:B------:R-:W-:Y:S08]  /*5010*/  HMMA.16816.F32.BF16 R208, R8.reuse, R34, RZ ;  /* 0x0000002208d0723c */ /* 0x040ff000000418ff */
[C---:B------:R-:W-:Y:S08]  /*5020*/  HMMA.16816.F32.BF16 R116, R8.reuse, R28, RZ ;  /* 0x0000001c0874723c */ /* 0x040ff000000418ff */
[C---:B------:R-:W-:Y:S08]  /*5030*/  HMMA.16816.F32.BF16 R188, R8.reuse, R40, RZ ;  /* 0x0000002808bc723c */ /* 0x040ff000000418ff */
[C---:B------:R-:W-:Y:S08]  /*5040*/  HMMA.16816.F32.BF16 R236, R8.reuse, R42, RZ ;  /* 0x0000002a08ec723c */ /* 0x040ff000000418ff */
[C---:B------:R-:W-:Y:S01]  /*5050*/  HMMA.16816.F32.BF16 R184, R8.reuse, R20, RZ ;  /* 0x0000001408b8723c */ /* 0x040fe200000418ff */
[----:B------:R1:W2:Y:S04]  /*5060*/  MUFU.EX2 R20, R0 ;  /* 0x0000000000147308 */ /* 0x0002a80000000800 */
[----:B------:R-:W4:Y:S03]  /*5070*/  MUFU.EX2 R21, R5 ;  /* 0x0000000500157308 */ /* 0x000f260000000800 */
[----:B------:R-:W-:Y:S01]  /*5080*/  HMMA.16816.F32.BF16 R32, R8, R44, RZ ;  /* 0x0000002c0820723c */ /* 0x000fe200000418ff */
[----:B-1----:R-:W-:-:S07]  /*5090*/  FFMA.FTZ R0, R70, UR4, -R13 ;  /* 0x0000000446007c23 */ /* 0x002fce000801080d */
[----:B------:R-:W-:Y:S01]  /*50a0*/  HMMA.16816.F32.BF16 R200, R8, R46, RZ ;  /* 0x0000002e08c8723c */ /* 0x000fe200000418ff */
[----:B--2---:R-:W-:Y:S02]  /*50b0*/  F2FP.BF16.F32.PACK_AB R127, R20, R12 ;  /* 0x0000000c147f723e */ /* 0x004fe400000010ff */
[----:B----4-:R-:W-:-:S05]  /*50c0*/  F2FP.BF16.F32.PACK_AB R126, R22, R21 ;  /* 0x00000015167e723e */ /* 0x010fca00000010ff */
[C---:B------:R-:W-:Y:S08]  /*50d0*/  HMMA.16816.F32.BF16 R24, R8.reuse, R36, RZ ;  /* 0x000000240818723c */ /* 0x040ff000000418ff */
[C---:B------:R-:W-:Y:S08]  /*50e0*/  HMMA.16816.F32.BF16 R196, R8.reuse, R38, RZ ;  /* 0x0000002608c4723c */ /* 0x040ff000000418ff */
[----:B------:R-:W-:Y:S01]  /*50f0*/  HMMA.16816.F32.BF16 R28, R8, R30, RZ ;  /* 0x0000001e081c723c */ /* 0x000fe200000418ff */
[----:B------:R1:W-:Y:S01]  /*5100*/  MUFU.EX2 R9, R2 ;  /* 0x0000000200097308 */ /* 0x0003e20000000800 */
[----:B------:R-:W-:Y:S01]  /*5110*/  FADD.FTZ R10, R223, R221 ;  /* 0x000000dddf0a7221 */ /* 0x000fe20000010000 */
[----:B------:R-:W-:-:S02]  /*5120*/  FADD.FTZ R11, R220, R216 ;  /* 0x000000d8dc0b7221 */ /* 0x000fc40000010000 */
[----:B------:R2:W4:Y:S01]  /*5130*/  MUFU.EX2 R8, R0 ;  /* 0x0000000000087308 */ /* 0x0005220000000800 */
[----:B------:R-:W-:Y:S01]  /*5140*/  FADD.FTZ R10, R227, R10 ;  /* 0x0000000ae30a7221 */ /* 0x000fe20000010000 */
[----:B------:R-:W-:Y:S01]  /*5150*/  FADD.FTZ R11, R218, R11 ;  /* 0x0000000bda0b7221 */ /* 0x000fe20000010000 */
[----:B------:R-:W-:Y:S02]  /*5160*/  HMMA.16816.F32.BF16 R40, R124, R48, R72 ;  /* 0x000000307c28723c */ /* 0x000fe40000041848 */
[----:B------:R-:W-:Y:S01]  /*5170*/  FADD.FTZ R10, R228, R10 ;  /* 0x0000000ae40a7221 */ /* 0x000fe20000010000 */
[----:B------:R-:W-:Y:S01]  /*5180*/  FADD.FTZ R11, R224, R11 ;  /* 0x0000000be00b7221 */ /* 0x000fe20000010000 */
[----:B-1----:R-:W-:Y:S01]  /*5190*/  FFMA.FTZ R2, R76, UR4, -R13 ;  /* 0x000000044c027c23 */ /* 0x002fe2000801080d */
[----:B------:R-:W-:-:S03]  /*51a0*/  FADD.FTZ R13, R249, R246 ;  /* 0x000000f6f90d7221 */ /* 0x000fc60000010000 */
[----:B------:R-:W-:Y:S01]  /*51b0*/  HMMA.16816.F32.BF16 R44, R124, R50, R60 ;  /* 0x000000327c2c723c */ /* 0x000fe2000004183c */
[----:B------:R1:W-:Y:S01]  /*51c0*/  MUFU.EX2 R6, R2 ;  /* 0x0000000200067308 */ /* 0x0003e20000000800 */
[----:B--2---:R-:W-:Y:S01]  /*51d0*/  FFMA.FTZ R0, R78, UR4, -R14 ;  /* 0x000000044e007c23 */ /* 0x004fe2000801080e */
[----:B------:R-:W-:-:S03]  /*51e0*/  FADD.FTZ R13, R248, R13 ;  /* 0x0000000df80d7221 */ /* 0x000fc60000010000 */
[----:B------:R2:W-:Y:S01]  /*51f0*/  MUFU.EX2 R5, R0 ;  /* 0x0000000000057308 */ /* 0x0005e20000000800 */
[----:B------:R-:W-:Y:S01]  /*5200*/  FADD.FTZ R248, R250, R13 ;  /* 0x0000000dfaf87221 */ /* 0x000fe20000010000 */
[----:B------:R-:W-:Y:S03]  /*5210*/  HMMA.16816.F32.BF16 R56, R124, R64, R88 ;  /* 0x000000407c38723c */ /* 0x000fe60000041858 */
[----:B------:R-:W-:Y:S01]  /*5220*/  FADD.FTZ R248, R137, R248 ;  /* 0x000000f889f87221 */ /* 0x000fe20000010000 */
[----:B-1----:R-:W-:-:S04]  /*5230*/  FFMA.FTZ R2, R77, UR4, -R14 ;  /* 0x000000044d027c23 */ /* 0x002fc8000801080e */
[----:B------:R-:W-:Y:S01]  /*5240*/  HMMA.16816.F32.BF16 R72, R124, R80, R92 ;  /* 0x000000507c48723c */ /* 0x000fe2000004185c */
[----:B------:R-:W-:Y:S01]  /*5250*/  FADD.FTZ R248, R215, R248 ;  /* 0x000000f8d7f87221 */ /* 0x000fe20000010000 */
[----:B------:R1:W5:Y:S01]  /*5260*/  MUFU.EX2 R3, R2 ;  /* 0x0000000200037308 */ /* 0x0003620000000800 */
[----:B--2---:R-:W-:Y:S02]  /*5270*/  FFMA.FTZ R0, R84, UR4, -R14 ;  /* 0x0000000454007c23 */ /* 0x004fe4000801080e */
[----:B------:R-:W-:-:S03]  /*5280*/  FADD.FTZ R248, R21, R248 ;  /* 0x000000f815f87221 */ /* 0x000fc60000010000 */
[C---:B------:R-:W-:Y:S01]  /*5290*/  HMMA.16816.F32.BF16 R60, R124.reuse, R66, R108 ;  /* 0x000000427c3c723c */ /* 0x040fe2000004186c */
[----:B------:R-:W-:Y:S01]  /*52a0*/  FADD.FTZ R248, R22, R248 ;  /* 0x000000f816f87221 */ /* 0x000fe20000010000 */
[----:B------:R-:W-:Y:S06]  /*52b0*/  MUFU.EX2 R0, R0 ;  /* 0x0000000000007308 */ /* 0x000fec0000000800 */
[----:B------:R-:W-:Y:S01]  /*52c0*/  HMMA.16816.F32.BF16 R144, R124, R156, R144 ;  /* 0x0000009c7c90723c */ /* 0x000fe20000041890 */
[----:B-1----:R-:W-:Y:S01]  /*52d0*/  FFMA.FTZ R2, R79, UR4, -R14 ;  /* 0x000000044f027c23 */ /* 0x002fe2000801080e */
[----:B------:R-:W-:-:S04]  /*52e0*/  FADD.FTZ R14, R245, R231 ;  /* 0x000000e7f50e7221 */ /* 0x000fc80000010000 */
[----:B------:R-:W-:Y:S01]  /*52f0*/  FADD.FTZ R14, R244, R14 ;  /* 0x0000000ef40e7221 */ /* 0x000fe20000010000 */
[----:B------:R-:W1:Y:S01]  /*5300*/  MUFU.EX2 R2, R2 ;  /* 0x0000000200027308 */ /* 0x000e620000000800 */
[C---:B------:R-:W-:Y:S01]  /*5310*/  HMMA.16816.F32.BF16 R76, R124.reuse, R82, R128 ;  /* 0x000000527c4c723c */ /* 0x040fe20000041880 */
[----:B----4-:R-:W-:Y:S01]  /*5320*/  F2FP.BF16.F32.PACK_AB R128, R8, R9 ;  /* 0x000000090880723e */ /* 0x010fe200000010ff */
[----:B------:R-:W-:Y:S01]  /*5330*/  FADD.FTZ R247, R247, R14 ;  /* 0x0000000ef7f77221 */ /* 0x000fe20000010000 */
[----:B-----5:R-:W-:Y:S01]  /*5340*/  F2FP.BF16.F32.PACK_AB R129, R3, R5 ;  /* 0x000000050381723e */ /* 0x020fe200000010ff */
[----:B------:R-:W-:Y:S01]  /*5350*/  FADD.FTZ R9, R9, R10 ;  /* 0x0000000a09097221 */ /* 0x000fe20000010000 */
[----:B------:R-:W-:Y:S01]  /*5360*/  F2FP.BF16.F32.PACK_AB R130, R6, R7 ;  /* 0x000000070682723e */ /* 0x000fe200000010ff */
[----:B------:R-:W-:Y:S01]  /*5370*/  FADD.FTZ R5, R5, R11 ;  /* 0x0000000b05057221 */ /* 0x000fe20000010000 */
[----:B------:R-:W-:Y:S01]  /*5380*/  FADD.FTZ R247, R132, R247 ;  /* 0x000000f784f77221 */ /* 0x000fe20000010000 */
[----:B------:R-:W-:Y:S01]  /*5390*/  FADD.FTZ R8, R8, R9 ;  /* 0x0000000908087221 */ /* 0x000fe20000010000 */
[C---:B------:R-:W-:Y:S01]  /*53a0*/  HMMA.16816.F32.BF16 R164, R124.reuse, R172, R164 ;  /* 0x000000ac7ca4723c */ /* 0x040fe200000418a4 */
[----:B------:R-:W-:Y:S01]  /*53b0*/  FADD.FTZ R3, R3, R5 ;  /* 0x0000000503037221 */ /* 0x000fe20000010000 */
[----:B------:R-:W-:Y:S01]  /*53c0*/  FADD.FTZ R247, R23, R247 ;  /* 0x000000f717f77221 */ /* 0x000fe20000010000 */
[----:B------:R-:W-:Y:S01]  /*53d0*/  FADD.FTZ R7, R7, R8 ;  /* 0x0000000807077221 */ /* 0x000fe20000010000 */
[----:B-1----:R-:W-:Y:S01]  /*53e0*/  F2FP.BF16.F32.PACK_AB R131, R2, R0 ;  /* 0x000000000283723e */ /* 0x002fe200000010ff */
[----:B------:R-:W-:Y:S01]  /*53f0*/  FADD.FTZ R0, R0, R3 ;  /* 0x0000000300007221 */ /* 0x000fe20000010000 */
[----:B------:R-:W-:Y:S01]  /*5400*/  FADD.FTZ R247, R12, R247 ;  /* 0x000000f70cf77221 */ /* 0x000fe20000010000 */
[----:B------:R-:W-:Y:S01]  /*5410*/  FADD.FTZ R250, R6, R7 ;  /* 0x0000000706fa7221 */ /* 0x000fe20000010000 */
[----:B------:R-:W-:Y:S01]  /*5420*/  HMMA.16816.F32.BF16 R88, R124, R96, R100 ;  /* 0x000000607c58723c */ /* 0x000fe20000041864 */
[----:B------:R-:W-:Y:S01]  /*5430*/  FADD.FTZ R249, R2, R0 ;  /* 0x0000000002f97221 */ /* 0x000fe20000010000 */
[----:B------:R-:W-:-:S06]  /*5440*/  FADD.FTZ R247, R20, R247 ;  /* 0x000000f714f77221 */ /* 0x000fcc0000010000 */
[C---:B------:R-:W-:Y:S08]  /*5450*/  HMMA.16816.F32.BF16 R104, R124.reuse, R112, R104 ;  /* 0x000000707c68723c */ /* 0x040ff00000041868 */
[C---:B---3--:R-:W-:Y:S08]  /*5460*/  HMMA.16816.F32.BF16 R120, R124.reuse, R16, R120 ;  /* 0x000000107c78723c */ /* 0x048ff00000041878 */
        /* <DEDUP_REMOVED lines=24> */
[C---:B------:R-:W-:Y:S01]  /*55f0*/  SHF.L.U64.HI R3, R138.reuse, 0x4, R139 ;  /* 0x000000048a037819 */ /* 0x040fe2000001028b */
[----:B------:R-:W-:Y:S01]  /*5600*/  IMAD.SHL.U32 R2, R138, 0x10, RZ ;  /* 0x000000108a027824 */ /* 0x000fe200078e00ff */
[----:B------:R-:W2:Y:S01]  /*5610*/  LDCU UR15, c[0x0][0x440] ;  /* 0x00008800ff0f77ac */ /* 0x000ea20008000800 */
[----:B------:R-:W-:Y:S01]  /*5620*/  LEA.HI.SX32 R226, R226, 0xfffffffe, 0x1b ;  /* 0xfffffffee2e27811 */ /* 0x000fe200078fdaff */
[----:B------:R-:W-:Y:S01]  /*5630*/  IMAD.MOV.U32 R138, RZ, RZ, R133 ;  /* 0x000000ffff8a7224 */ /* 0x000fe200078e0085 */
[----:B------:R3:W-:Y:S01]  /*5640*/  STL [R1+0x4], R3 ;  /* 0x0000040301007387 */ /* 0x0007e20000100800 */
[----:B------:R-:W4:Y:S01]  /*5650*/  LDCU.64 UR6, c[0x0][0x3b8] ;  /* 0x00007700ff0677ac */ /* 0x000f220008000a00 */
[----:B------:R-:W-:Y:S01]  /*5660*/  MOV R137, R134 ;  /* 0x0000008600897202 */ /* 0x000fe20000000f00 */
[----:B------:R-:W-:Y:S01]  /*5670*/  IMAD.MOV.U32 R132, RZ, RZ, R135 ;  /* 0x000000ffff847224 */ /* 0x000fe200078e0087 */
[----:B------:R2:W-:Y:S01]  /*5680*/  STL [R1+0x8], R2 ;  /* 0x0000080201007387 */ /* 0x0005e20000100800 */
[C---:B------:R-:W-:Y:S01]  /*5690*/  VIADD R221, R4.reuse, 0x800 ;  /* 0x0000080004dd7836 */ /* 0x040fe20000000000 */
[----:B------:R-:W1:Y:S01]  /*56a0*/  LDCU UR14, c[0x0][0x440] ;  /* 0x00008800ff0e77ac */ /* 0x000e620008000800 */
[----:B------:R-:W-:-:S02]  /*56b0*/  VIADD R220, R4, 0x1800 ;  /* 0x0000180004dc7836 */ /* 0x000fc40000000000 */
[----:B------:R-:W-:Y:S01]  /*56c0*/  IMAD.MOV.U32 R224, RZ, RZ, 0x40 ;  /* 0x00000040ffe07424 */ /* 0x000fe200078e00ff */
[----:B------:R-:W2:Y:S01]  /*56d0*/  LDCU UR13, c[0x0][0x50c] ;  /* 0x0000a180ff0d77ac */ /* 0x000ea20008000800 */
[----:B------:R-:W2:Y:S01]  /*56e0*/  LDCU UR4, c[0x0][0x45c] ;  /* 0x00008b80ff0477ac */ /* 0x000ea20008000800 */
[----:B----4-:R-:W-:Y:S02]  /*56f0*/  USHF.L.U64.HI UR9, UR6, 0x5, UR7 ;  /* 0x0000000506097899 */ /* 0x010fe40008010207 */
[----:B------:R-:W-:Y:S02]  /*5700*/  USHF.L.U32 UR8, UR6, 0x5, URZ ;  /* 0x0000000506087899 */ /* 0x000fe400080006ff */
[----:B------:R-:W-:Y:S01]  /*5710*/  USHF.L.U64.HI UR10, UR6, 0x4, UR7 ;  /* 0x00000004060a7899 */ /* 0x000fe20008010207 */
[----:B---3--:R-:W-:Y:S01]  /*5720*/  IMAD.MOV.U32 R3, RZ, RZ, R136 ;  /* 0x000000ffff037224 */ /* 0x008fe200078e0088 */
[C---:B-1----:R-:W-:Y:S01]  /*5730*/  LOP3.LUT P0, RZ, R0.reuse, 0x2, RZ, 0xc0, !PT ;  /* 0x0000000200ff7812 */ /* 0x042fe2000780c0ff */
[----:B------:R-:W-:Y:S01]  /*5740*/  USHF.L.U32 UR12, UR6, 0x4, URZ ;  /* 0x00000004060c7899 */ /* 0x000fe200080006ff */
[----:B------:R-:W-:Y:S01]  /*5750*/  SHF.L.U32 R15, R0, 0x3, RZ ;  /* 0x00000003000f7819 */ /* 0x000fe200000006ff */
[----:B------:R-:W1:Y:S01]  /*5760*/  LDCU.64 UR6, c[0x0][0x3c0] ;  /* 0x00007800ff0677ac */ /* 0x000e620008000a00 */
[----:B------:R-:W-:-:S02]  /*5770*/  SEL R223, R222, 0xffffffe0, !P0 ;  /* 0xffffffe0dedf7807 */ /* 0x000fc40004000000 */
[----:B------:R-:W-:Y:S02]  /*5780*/  LOP3.LUT R15, R15, 0x38, RZ, 0xc0, !PT ;  /* 0x000000380f0f7812 */ /* 0x000fe400078ec0ff */
[----:B------:R-:W-:Y:S01]  /*5790*/  IADD3 R0, PT, PT, R213, 0xa040, RZ ;  /* 0x0000a040d5007810 */ /* 0x000fe20007ffe0ff */
[----:B------:R-:W-:Y:S01]  /*57a0*/  IMAD.IADD R216, R212, 0x1, R223 ;  /* 0x00000001d4d87824 */ /* 0x000fe200078e02df */
[----:B--2---:R-:W-:Y:S02]  /*57b0*/  ISETP.GE.AND P1, PT, R15, UR15, PT ;  /* 0x0000000f0f007c0c */ /* 0x004fe4000bf26270 */
[-C--:B------:R-:W-:Y:S02]  /*57c0*/  IADD3 R215, PT, PT, R219, R223.reuse, RZ ;  /* 0x000000dfdbd77210 */ /* 0x080fe40007ffe0ff */
[----:B------:R-:W-:Y:S01]  /*57d0*/  IADD3 R218, PT, PT, R213, R223, RZ ;  /* 0x000000dfd5da7210 */ /* 0x000fe20007ffe0ff */
[----:B------:R-:W-:Y:S08]  /*57e0*/  BRA `(.L_x_2061) ;  /* 0x0000000000b07947 */ /* 0x000ff00003800000 */
.L_x_2063:
[----:B------:R-:W-:Y:S01]  /*57f0*/  VIADD R2, R226, 0xffffffff ;  /* 0xffffffffe2027836 */ /* 0x000fe20000000000 */
[----:B------:R-:W-:Y:S01]  /*5800*/  MOV R9, UR10 ;  /* 0x0000000a00097c02 */ /* 0x000fe20008000f00 */
[----:B------:R-:W-:Y:S02]  /*5810*/  IMAD.U32 R8, RZ, RZ, UR12 ;  /* 0x0000000cff087e24 */ /* 0x000fe4000f8e00ff */
[C---:B------:R-:W-:Y:S02]  /*5820*/  IMAD R10, R2.reuse, UR9, RZ ;  /* 0x00000009020a7c24 */ /* 0x040fe4000f8e02ff */
[----:B------:R-:W-:Y:S04]  /*5830*/  IMAD.WIDE.U32 R6, R2, UR8, RZ ;  /* 0x0000000802067c25 */ /* 0x000fe8000f8e00ff */
[----:B------:R-:W-:Y:S01]  /*5840*/  IMAD.U32 R4, RZ, RZ, UR12 ;  /* 0x0000000cff047e24 */ /* 0x000fe2000f8e00ff */
[CC--:B------:R-:W-:Y:S01]  /*5850*/  @!P4 LEA R12, P3, R6.reuse, R230.reuse, 0x1 ;  /* 0x000000e6060cc211 */ /* 0x0c0fe200078608ff */
[----:B------:R-:W-:Y:S01]  /*5860*/  IMAD.U32 R5, RZ, RZ, UR10 ;  /* 0x0000000aff057e24 */ /* 0x000fe2000f8e00ff */
[----:B------:R-:W-:Y:S01]  /*5870*/  @!P1 LEA R14, P6, R6, R230, 0x1 ;  /* 0x000000e6060e9211 */ /* 0x000fe200078c08ff */
[C---:B------:R-:W-:Y:S04]  /*5880*/  @!P1 IMAD.WIDE.U32 R8, R2.reuse, UR8, R8 ;  /* 0x0000000802089c25 */ /* 0x040fe8000f8e0008 */
[----:B------:R-:W-:Y:S01]  /*5890*/  @!P4 IMAD.WIDE.U32 R4, R2, UR8, R4 ;  /* 0x000000080204cc25 */ /* 0x000fe2000f8e0004 */
[----:B------:R-:W-:Y:S02]  /*58a0*/  IADD3 R2, PT, PT, R7, R10, RZ ;  /* 0x0000000a07027210 */ /* 0x000fe40007ffe0ff */
[-C--:B------:R-:W-:Y:S01]  /*58b0*/  @!P1 LEA R15, P5, R8, R230.reuse, 0x1 ;  /* 0x000000e6080f9211 */ /* 0x080fe200078a08ff */
[----:B------:R-:W-:Y:S01]  /*58c0*/  @!P1 IMAD.IADD R11, R10, 0x1, R9 ;  /* 0x000000010a0b9824 */ /* 0x000fe200078e0209 */
[CCC-:B------:R-:W-:Y:S02]  /*58d0*/  @!P1 LEA.HI.X R7, R6.reuse, R229.reuse, R2.reuse, 0x1, P6 ;  /* 0x000000e506079211 */ /* 0x1c0fe400030f0c02 */
[----:B------:R-:W-:Y:S01]  /*58e0*/  @!P4 LEA.HI.X R13, R6, R229, R2, 0x1, P3 ;  /* 0x000000e5060dc211 */ /* 0x000fe200018f0c02 */
[----:B------:R-:W-:Y:S01]  /*58f0*/  @!P1 IMAD.MOV.U32 R6, RZ, RZ, R14 ;  /* 0x000000ffff069224 */ /* 0x000fe200078e000e */
[----:B------:R-:W-:Y:S02]  /*5900*/  @!P4 IADD3 R9, PT, PT, R10, R5, RZ ;  /* 0x000000050a09c210 */ /* 0x000fe40007ffe0ff */
[----:B------:R-:W-:Y:S02]  /*5910*/  @!P4 LEA R10, P2, R4, R230, 0x1 ;  /* 0x000000e6040ac211 */ /* 0x000fe400078408ff */
[----:B------:R-:W-:Y:S01]  /*5920*/  @!PT LDS RZ, [RZ] ;  /* 0x00000000fffff984 */ /* 0x000fe20000000800 */
[----:B------:R-:W-:Y:S01]  /*5930*/  @!PT LDS RZ, [RZ] ;  /* 0x00000000fffff984 */ /* 0x000fe20000000800 */
[----:B------:R-:W-:Y:S01]  /*5940*/  @!PT LDS RZ, [RZ] ;  /* 0x00000000fffff984 */ /* 0x000fe20000000800 */
[----:B------:R1:W-:Y:S01]  /*5950*/  @!P1 LDGSTS.E.BYPASS.LTC128B.128 [R225+0x8000], desc[UR20][R6.64] ;  /* 0x0800000006e19fae */ /* 0x0003e2000b981a14 */
[-C--:B------:R-:W-:Y:S02]  /*5960*/  @!P1 LEA.HI.X R5, R8, R229.reuse, R11, 0x1, P5 ;  /* 0x000000e508059211 */ /* 0x080fe400028f0c0b */
[----:B------:R-:W-:Y:S01]  /*5970*/  @!P4 LEA.HI.X R11, R4, R229, R9, 0x1, P2 ;  /* 0x000000e5040bc211 */ /* 0x000fe200010f0c09 */
[----:B------:R1:W-:Y:S01]  /*5980*/  @P1 STS.128 [R225+0x8000], RZ ;  /* 0x008000ffe1001388 */ /* 0x0003e20000000c00 */
[----:B------:R-:W-:Y:S03]  /*5990*/  @!P1 MOV R4, R15 ;  /* 0x0000000f00049202 */ /* 0x000fe60000000f00 */
        /* <DEDUP_REMOVED lines=17> */
.L_x_2061:
[----:B------:R-:W2:Y:S01]  /*5ab0*/  LDL R8, [R1] ;  /* 0x0000000001087983 */ /* 0x000ea20000100800 */
[----:B------:R-:W-:Y:S04]  /*5ac0*/  DEPBAR.LE SB0, 0x0 ;  /* 0x000080000000791a */ /* 0x000fe80000000000 */
[----:B------:R-:W3:Y:S01]  /*5ad0*/  LDL R2, [R1+0x8] ;  /* 0x0000080001027983 */ /* 0x000ee20000100800 */
[C---:B-1----:R-:W-:Y:S01]  /*5ae0*/  IMAD.WIDE.U32 R4, R226.reuse, UR6, RZ ;  /* 0x00000006e2047c25 */ /* 0x042fe2000f8e00ff */
[----:B------:R-:W-:Y:S03]  /*5af0*/  BAR.SYNC.DEFER_BLOCKING 0x0 ;  /* 0x0000000000007b1d */ /* 0x000fe60000010000 */
[----:B------:R-:W-:Y:S01]  /*5b00*/  IMAD R0, R226, UR7, R5 ;  /* 0x00000007e2007c24 */ /* 0x000fe2000f8e0205 */
[----:B------:R-:W-:Y:S02]  /*5b10*/  ISETP.GE.AND P4, PT, R251, UR14, PT ;  /* 0x0000000efb007c0c */ /* 0x000fe4000bf86270 */
[C---:B---3--:R-:W-:Y:S01]  /*5b20*/  LEA R2, P0, R4.reuse, R2, 0x5 ;  /* 0x0000000204027211 */ /* 0x048fe200078028ff */
[----:B------:R-:W3:Y:S01]  /*5b30*/  LDL R10, [R1+0x4] ;  /* 0x00000400010a7983 */ /* 0x000ee20000100800 */
[C---:B--2---:R-:W-:Y:S01]  /*5b40*/  LEA R6, P2, R4.reuse, R8, 0x6 ;  /* 0x0000000804067211 */ /* 0x044fe200078430ff */
[----:B------:R-:W1:Y:S03]  /*5b50*/  S2R R9, SR_TID.X ;  /* 0x0000000000097919 */ /* 0x000e660000002100 */
[--C-:B------:R-:W-:Y:S02]  /*5b60*/  LEA.HI.X R7, R4, R252, R0.reuse, 0x6, P2 ;  /* 0x000000fc04077211 */ /* 0x100fe400010f3400 */
[----:B------:R-:W-:Y:S01]  /*5b70*/  ISETP.NE.AND P2, PT, R226, RZ, PT ;  /* 0x000000ffe200720c */ /* 0x000fe20003f45270 */
[----:B------:R-:W2:Y:S02]  /*5b80*/  S2R R20, SR_TID.X ;  /* 0x0000000000147919 */ /* 0x000ea40000002100 */
        /* <DEDUP_REMOVED lines=8> */
[----:B------:R-:W-:Y:S01]  /*5c10*/  @!P4 LDGSTS.E.BYPASS.LTC128B.128 [R225+0xb000], desc[UR20][R6.64+0x80] ;  /* 0x0b00008006e1cfae */ /* 0x000fe2000b981a14 */
[----:B-1----:R-:W-:Y:S07]  /*5c20*/  SHF.L.U32 R9, R9, 0x3, RZ ;  /* 0x0000000309097819 */ /* 0x002fee00000006ff */
[----:B------:R-:W-:Y:S01]  /*5c30*/  @P4 STS.128 [R225+0xb000], RZ ;  /* 0x00b000ffe1004388 */ /* 0x000fe20000000c00 */
[----:B------:R-:W-:Y:S04]  /*5c40*/  LOP3.LUT R9, R9, 0x38, RZ, 0xc0, !PT ;  /* 0x0000003809097812 */ /* 0x000fe800078ec0ff */
[----:B------:R-:W-:Y:S02]  /*5c50*/  ISETP.GE.AND P1, PT, R9, UR14, PT ;  /* 0x0000000e09007c0c */ /* 0x000fe4000bf26270 */
[----:B---3--:R-:W-:Y:S02]  /*5c60*/  LEA.HI.X R0, R4, R10, R0, 0x5, P0 ;  /* 0x0000000a04007211 */ /* 0x008fe400000f2c00 */
[C---:B------:R-:W-:Y:S04]  /*5c70*/  LEA R4, P0, R2.reuse, R8, 0x1 ;  /* 0x0000000802047211 */ /* 0x040fe800078008ff */
[----:B------:R-:W-:Y:S02]  /*5c80*/  LEA.HI.X R5, R2, R252, R0, 0x1, P0 ;  /* 0x000000fc02057211 */ /* 0x000fe400000f0c00 */
[----:B--2---:R-:W-:Y:S03]  /*5c90*/  LOP3.LUT P0, RZ, R20, 0x4, RZ, 0xc0, !PT ;  /* 0x0000000414ff7812 */ /* 0x004fe6000780c0ff */
[----:B------:R-:W-:Y:S01]  /*5ca0*/  @!PT LDS RZ, [RZ] ;  /* 0x00000000fffff984 */ /* 0x000fe20000000800 */
[----:B------:R-:W-:Y:S01]  /*5cb0*/  @!PT LDS RZ, [RZ] ;  /* 0x00000000fffff984 */ /* 0x000fe20000000800 */
[----:B------:R-:W-:Y:S01]  /*5cc0*/  @!PT LDS RZ, [RZ] ;  /* 0x00000000fffff984 */ /* 0x000fe20000000800 */
[----:B------:R-:W-:Y:S01]  /*5cd0*/  @!P1 LDGSTS.E.BYPASS.LTC128B.128 [R225+0xa800], desc[UR20][R4.64] ;  /* 0x0a80000004e19fae */ /* 0x000fe2000b981a14 */
[----:B------:R-:W-:Y:S04]  /*5ce0*/  SEL R0, R224, 0xffffffc0, !P0 ;  /* 0xffffffc0e0007807 */ /* 0x000fe80004000000 */
[-C--:B------:R-:W-:Y:S02]  /*5cf0*/  IADD3 R2, PT, PT, R212, R0.reuse, RZ ;  /* 0x00000000d4027210 */ /* 0x080fe40007ffe0ff */
[----:B------:R-:W-:Y:S01]  /*5d00*/  IADD3 R0, PT, PT, R219, R0, RZ ;  /* 0x00000000db007210 */ /* 0x000fe20007ffe0ff */
[----:B------:R-:W-:Y:S01]  /*5d10*/  @P1 STS.128 [R225+0xa800], RZ ;  /* 0x00a800ffe1001388 */ /* 0x000fe20000000c00 */
[C---:B------:R-:W-:Y:S02]  /*5d20*/  IADD3 R133, PT, PT, R223.reuse, R2, RZ ;  /* 0x00000002df857210 */ /* 0x040fe40007ffe0ff */
[----:B------:R-:W-:Y:S05]  /*5d30*/  IADD3 R134, PT, PT, R223, R0, RZ ;  /* 0x00000000df867210 */ /* 0x000fea0007ffe0ff */
        /* <DEDUP_REMOVED lines=10> */
[----:B------:R-:W-:Y:S08]  /*5de0*/  LDSM.16.M88.4 R176, [R216] ;  /* 0x00000000d8b0783b */ /* 0x000ff00000000200 */
[----:B------:R-:W4:Y:S01]  /*5df0*/  LDSM.16.M88.4 R180, [R215+0x8000] ;  /* 0x00800000d7b4783b */ /* 0x000f220000000200 */
[-C--:B-1----:R-:W-:Y:S07]  /*5e00*/  HMMA.16816.F32.BF16 R4, R32, R16.reuse, RZ ;  /* 0x000000102004723c */ /* 0x082fee00000418ff */
[----:B------:R-:W1:Y:S01]  /*5e10*/  LDSM.16.M88.4 R184, [R216+0x2000] ;  /* 0x00200000d8b8783b */ /* 0x000e620000000200 */
[C---:B--2---:R-:W-:Y:S07]  /*5e20*/  HMMA.16816.F32.BF16 R8, R28.reuse, R16, RZ ;  /* 0x000000101c08723c */ /* 0x044fee00000418ff */
[----:B------:R-:W2:Y:S01]  /*5e30*/  LDSM.16.M88.4 R188, [R215+0x8800] ;  /* 0x00880000d7bc783b */ /* 0x000ea20000000200 */
[-C--:B------:R-:W-:Y:S07]  /*5e40*/  HMMA.16816.F32.BF16 R12, R28, R18.reuse, RZ ;  /* 0x000000121c0c723c */ /* 0x080fee00000418ff */
[----:B------:R-:W-:Y:S01]  /*5e50*/  LDSM.16.M88.4 R192, [R2] ;  /* 0x0000000002c0783b */ /* 0x000fe20000000200 */
[C---:B------:R-:W-:Y:S07]  /*5e60*/  HMMA.16816.F32.BF16 R16, R32.reuse, R18, RZ ;  /* 0x000000122010723c */ /* 0x040fee00000418ff */
[----:B------:R-:W5:Y:S01]  /*5e70*/  LDSM.16.M88.4 R196, [R0+0x8000] ;  /* 0x0080000000c4783b */ /* 0x000f620000000200 */
        /* <DEDUP_REMOVED lines=8> */
[-C--:B----4-:R-:W-:Y:S08]  /*5f00*/  HMMA.16816.F32.BF16 R4, R176, R180.reuse, R4 ;  /* 0x000000b4b004723c */ /* 0x090ff00000041804 */
        /* <DEDUP_REMOVED lines=10> */
[-C--:B-----5:R-:W-:Y:S01]  /*5fb0*/  HMMA.16816.F32.BF16 R4, R192, R196.reuse, R4 ;  /* 0x000000c4c004723c */ /* 0x0a0fe20000041804 */
        /* <DEDUP_REMOVED lines=78> */
[----:B------:R-:W2:Y:S01]  /*64a0*/  MUFU.TANH R185, R9 ;  /* 0x0000000900b97308 */ /* 0x000ea20000002400 */
[----:B-1----:R-:W1:Y:S01]  /*64b0*/  LDSM.16.M88.4 R4, [R134+0x9800] ;  /* 0x009800008604783b */ /* 0x002e620000000200 */
[----:B------:R-:W-:Y:S08]  /*64c0*/  DEPBAR.LE SB0, 0x0 ;  /* 0x000080000000791a */ /* 0x000ff00000000000 */
[----:B------:R-:W-:Y:S01]  /*64d0*/  MUFU.TANH R184, R10 ;  /* 0x0000000a00b87308 */ /* 0x000fe20000002400 */
[----:B------:R-:W-:Y:S09]  /*64e0*/  BAR.SYNC.DEFER_BLOCKING 0x0 ;  /* 0x0000000000007b1d */ /* 0x000ff20000010000 */
[----:B------:R-:W-:Y:S01]  /*64f0*/  MUFU.TANH R183, R11 ;  /* 0x0000000b00b77308 */ /* 0x000fe20000002400 */
[----:B--2---:R-:W-:Y:S09]  /*6500*/  FMNMX3.FTZ R2, R137, R186, R185, !PT ;  /* 0x000000ba89027276 */ /* 0x004ff200078100b9 */
[----:B------:R-:W-:Y:S10]  /*6510*/  MUFU.TANH R189, R12 ;  /* 0x0000000c00bd7308 */ /* 0x000ff40000002400 */
[----:B------:R-:W2:Y:S10]  /*6520*/  MUFU.TANH R188, R13 ;  /* 0x0000000d00bc7308 */ /* 0x000eb40000002400 */
[----:B------:R-:W-:Y:S01]  /*6530*/  MUFU.TANH R187, R14 ;  /* 0x0000000e00bb7308 */ /* 0x000fe20000002400 */
[-C--:B-1----:R-:W-:Y:S09]  /*6540*/  HMMA.16816.F32.BF16 R20, R192, R4.reuse, R20 ;  /* 0x00000004c014723c */ /* 0x082ff20000041814 */
[----:B------:R-:W-:Y:S01]  /*6550*/  MUFU.TANH R190, R15 ;  /* 0x0000000f00be7308 */ /* 0x000fe20000002400 */
[C---:B------:R-:W-:Y:S04]  /*6560*/  HMMA.16816.F32.BF16 R24, R140.reuse, R4, R24 ;  /* 0x000000048c18723c */ /* 0x040fe80000041818 */
[----:B------:R-:W-:Y:S05]  /*6570*/  FMNMX3.FTZ R5, R3, R179, R178, !PT ;  /* 0x000000b303057276 */ /* 0x000fea00078100b2 */
        /* <DEDUP_REMOVED lines=14> */
[----:B--2---:R-:W-:Y:S01]  /*6660*/  FMNMX3.FTZ R2, R2, R189, R188, !PT ;  /* 0x000000bd02027276 */ /* 0x004fe200078100bc */
[----:B------:R-:W-:Y:S01]  /*6670*/  FMUL.FTZ R0, R30, UR13 ;  /* 0x0000000d1e007c20 */ /* 0x000fe20008410000 */
[----:B------:R-:W-:Y:S01]  /*6680*/  FMUL.FTZ R28, R28, UR13 ;  /* 0x0000000d1c1c7c20 */ /* 0x000fe20008410000 */
[----:B------:R-:W-:Y:S04]  /*6690*/  FMUL.FTZ R29, R29, UR13 ;  /* 0x0000000d1d1d7c20 */ /* 0x000fe80008410000 */
[----:B------:R-:W2:Y:S01]  /*66a0*/  MUFU.TANH R19, R19 ;  /* 0x0000001300137308 */ /* 0x000ea20000002400 */
[----:B-1----:R-:W-:Y:S01]  /*66b0*/  FMNMX3.FTZ R5, R5, R16, R17, !PT ;  /* 0x0000001005057276 */ /* 0x002fe20007810011 */
[----:B------:R-:W-:Y:S01]  /*66c0*/  FMUL.FTZ R32, R32, UR13 ;  /* 0x0000000d20207c20 */ /* 0x000fe20008410000 */
[----:B------:R-:W-:Y:S01]  /*66d0*/  FMUL.FTZ R33, R33, UR13 ;  /* 0x0000000d21217c20 */ /* 0x000fe20008410000 */
[----:B------:R-:W-:Y:S06]  /*66e0*/  FMUL.FTZ R34, R34, UR13 ;  /* 0x0000000d22227c20 */ /* 0x000fec0008410000 */
        /* <DEDUP_REMOVED lines=30> */
.L_x_2062:
[----:B-1----:R-:W1:Y:S01]  /*68d0*/  SHFL.BFLY PT, R4, R136, 0x2, 0x1f ;  /* 0x0c401f0088047f89 */ /* 0x002e6200000e0000 */
[C---:B------:R-:W-:Y:S02]  /*68e0*/  IADD3 R25, PT, PT, R213.reuse, 0xa040, RZ ;  /* 0x0000a040d5197810 */ /* 0x040fe40007ffe0ff */
[----:B------:R-:W-:Y:S05]  /*68f0*/  IADD3 R24, PT, PT, R213, 0xa000, RZ ;  /* 0x0000a000d5187810 */ /* 0x000fea0007ffe0ff */
[----:B------:R-:W2:Y:S08]  /*6900*/  SHFL.BFLY PT, R2, R0, 0x2, 0x1f ;  /* 0x0c401f0000027f89 */ /* 0x000eb000000e0000 */
[----:B------:R-:W3:Y:S08]  /*6910*/  SHFL.BFLY PT, R5, R135, 0x2, 0x1f ;  /* 0x0c401f0087057f89 */ /* 0x000ef000000e0000 */
[----:B------:R-:W4:Y:S08]  /*6920*/  SHFL.BFLY PT, R6, R134, 0x2, 0x1f ;  /* 0x0c401f0086067f89 */ /* 0x000f3000000e0000 */
[----:B------:R-:W-:Y:S01]  /*6930*/  LDSM.16.MT88.4 R20, [R213+0xa000] ;  /* 0x00a00000d514783b */ /* 0x000fe20000004200 */
[----:B-1----:R-:W-:Y:S02]  /*6940*/  FMNMX.FTZ R136, R136, R4, !PT ;  /* 0x0000000488887209 */ /* 0x002fe40007810000 */
[----:B--2---:R-:W-:Y:S05]  /*6950*/  FMNMX.FTZ R0, R0, R2, !PT ;  /* 0x0000000200007209 */ /* 0x004fea0007810000 */
[----:B------:R-:W1:Y:S01]  /*6960*/  SHFL.BFLY PT, R4, R136, 0x1, 0x1f ;  /* 0x0c201f0088047f89 */ /* 0x000e6200000e0000 */
[----:B---3--:R-:W-:Y:S07]  /*6970*/  FMNMX.FTZ R135, R135, R5, !PT ;  /* 0x0000000587877209 */ /* 0x008fee0007810000 */
[----:B------:R-:W2:Y:S01]  /*6980*/  SHFL.BFLY PT, R2, R0, 0x1, 0x1f ;  /* 0x0c201f0000027f89 */ /* 0x000ea200000e0000 */
[----:B----4-:R-:W-:Y:S07]  /*6990*/  FMNMX.FTZ R134, R134, R6, !PT ;  /* 0x0000000686867209 */ /* 0x010fee0007810000 */
[----:B------:R-:W3:Y:S08]  /*69a0*/  SHFL.BFLY PT, R5, R135, 0x1, 0x1f ;  /* 0x0c201f0087057f89 */ /* 0x000ef000000e0000 */
[----:B------:R-:W4:Y:S01]  /*69b0*/  SHFL.BFLY PT, R6, R134, 0x1, 0x1f ;  /* 0x0c201f0086067f89 */ /* 0x000f2200000e0000 */
[----:B-1----:R-:W-:Y:S04]  /*69c0*/  FMNMX.FTZ R136, R136, R4, !PT ;  /* 0x0000000488887209 */ /* 0x002fe80007810000 */
[C---:B------:R-:W-:Y:S01]  /*69d0*/  FSETP.NEU.FTZ.AND P3, PT, R136.reuse, -INF , PT ;  /* 0xff8000008800780b */ /* 0x040fe20003f7d000 */
[----:B------:R-:W-:Y:S01]  /*69e0*/  FMUL.FTZ R180, R136, UR4 ;  /* 0x0000000488b47c20 */ /* 0x000fe20008410000 */
[----:B--2---:R-:W-:Y:S01]  /*69f0*/  FMNMX.FTZ R133, R0, R2, !PT ;  /* 0x0000000200857209 */ /* 0x004fe20007810000 */
[----:B------:R-:W-:Y:S01]  /*6a00*/  FADD.FTZ R0, -R136, R3 ;  /* 0x0000000388007221 */ /* 0x000fe20000010100 */
[----:B---3--:R-:W-:Y:S02]  /*6a10*/  FMNMX.FTZ R135, R135, R5, !PT ;  /* 0x0000000587877209 */ /* 0x008fe40007810000 */
[----:B------:R-:W-:Y:S01]  /*6a20*/  FSEL R180, R180, RZ, P3 ;  /* 0x000000ffb4b47208 */ /* 0x000fe20001800000 */
[----:B------:R-:W-:Y:S01]  /*6a30*/  FMUL.FTZ R4, R0, UR4 ;  /* 0x0000000400047c20 */ /* 0x000fe20008410000 */
[C---:B------:R-:W-:Y:S01]  /*6a40*/  FSETP.NEU.FTZ.AND P2, PT, R135.reuse, -INF , PT ;  /* 0xff8000008700780b */ /* 0x040fe20003f5d000 */
[C---:B------:R-:W-:Y:S01]  /*6a50*/  FADD.FTZ R3, -R135.reuse, R132 ;  /* 0x0000008487037221 */ /* 0x040fe20000010100 */
[----:B------:R-:W-:Y:S01]  /*6a60*/  FMUL.FTZ R143, R135, UR4 ;  /* 0x00000004878f7c20 */ /* 0x000fe20008410000 */
[----:B------:R-:W-:Y:S01]  /*6a70*/  FFMA.FTZ R5, R179, UR4, -R180 ;  /* 0x00000004b3057c23 */ /* 0x000fe200080108b4 */
[----:B------:R1:W2:Y:S01]  /*6a80*/  MUFU.EX2 R132, R4 ;  /* 0x0000000400847308 */ /* 0x0002a20000000800 */
[----:B----4-:R-:W-:Y:S01]  /*6a90*/  FMNMX.FTZ R134, R134, R6, !PT ;  /* 0x0000000686867209 */ /* 0x010fe20007810000 */
[----:B------:R-:W-:Y:S01]  /*6aa0*/  FMUL.FTZ R182, R133, UR4 ;  /* 0x0000000485b67c20 */ /* 0x000fe20008410000 */
[----:B------:R-:W-:Y:S07]  /*6ab0*/  FSEL R143, R143, RZ, P2 ;  /* 0x000000ff8f8f7208 */ /* 0x000fee0001000000 */
[----:B------:R3:W-:Y:S01]  /*6ac0*/  MUFU.EX2 R244, R5 ;  /* 0x0000000500f47308 */ /* 0x0007e20000000800 */
[----:B------:R-:W-:Y:S01]  /*6ad0*/  FSETP.NEU.FTZ.AND P2, PT, R133, -INF , PT ;  /* 0xff8000008500780b */ /* 0x000fe20003f5d000 */
[C---:B------:R-:W-:Y:S01]  /*6ae0*/  FMUL.FTZ R181, R134.reuse, UR4 ;  /* 0x0000000486b57c20 */ /* 0x040fe20008410000 */
[----:B------:R-:W-:Y:S01]  /*6af0*/  FSETP.NEU.FTZ.AND P3, PT, R134, -INF , PT ;  /* 0xff8000008600780b */ /* 0x000fe20003f7d000 */
[----:B------:R-:W-:Y:S01]  /*6b00*/  FFMA.FTZ R6, R18, UR4, -R143 ;  /* 0x0000000412067c23 */ /* 0x000fe2000801088f */
[----:B------:R-:W-:Y:S01]  /*6b10*/  FSEL R182, R182, RZ, P2 ;  /* 0x000000ffb6b67208 */ /* 0x000fe20001000000 */
[----:B------:R-:W-:Y:S01]  /*6b20*/  FMUL.FTZ R3, R3, UR4 ;  /* 0x0000000403037c20 */ /* 0x000fe20008410000 */
[----:B------:R-:W-:Y:S03]  /*6b30*/  FSEL R181, R181, RZ, P3 ;  /* 0x000000ffb5b57208 */ /* 0x000fe60001800000 */
[----:B------:R4:W-:Y:S01]  /*6b40*/  MUFU.EX2 R239, R6 ;  /* 0x0000000600ef7308 */ /* 0x0009e20000000800 */
[----:B------:R-:W-:Y:S01]  /*6b50*/  FADD.FTZ R0, -R133, R138 ;  /* 0x0000008a85007221 */ /* 0x000fe20000010100 */
[----:B-1----:R-:W-:Y:S01]  /*6b60*/  FFMA.FTZ R4, R178, UR4, -R180 ;  /* 0x00000004b2047c23 */ /* 0x002fe200080108b4 */
[----:B------:R-:W-:Y:S01]  /*6b70*/  FFMA.FTZ R7, R190, UR4, -R182 ;  /* 0x00000004be077c23 */ /* 0x000fe200080108b6 */
[----:B------:R-:W-:Y:S06]  /*6b80*/  FADD.FTZ R2, -R134, R137 ;  /* 0x0000008986027221 */ /* 0x000fec0000010100 */
[----:B------:R-:W1:Y:S01]  /*6b90*/  MUFU.EX2 R3, R3 ;  /* 0x0000000300037308 */ /* 0x000e620000000800 */
[----:B---3--:R-:W-:Y:S01]  /*6ba0*/  FFMA.FTZ R5, R177, UR4, -R143 ;  /* 0x00000004b1057c23 */ /* 0x008fe2000801088f */
[----:B------:R-:W-:Y:S01]  /*6bb0*/  FMUL.FTZ R0, R0, UR4 ;  /* 0x0000000400007c20 */ /* 0x000fe20008410000 */
[----:B------:R-:W-:Y:S07]  /*6bc0*/  FMUL.FTZ R2, R2, UR4 ;  /* 0x0000000402027c20 */ /* 0x000fee0008410000 */
[----:B------:R3:W-:Y:S01]  /*6bd0*/  MUFU.EX2 R246, R4 ;  /* 0x0000000400f67308 */ /* 0x0007e20000000800 */
[----:B------:R-:W-:Y:S01]  /*6be0*/  MOV R137, R25 ;  /* 0x0000001900897202 */ /* 0x000fe20000000f00 */
[----:B--2---:R-:W-:Y:S01]  /*6bf0*/  FMUL.FTZ R32, R132, R172 ;  /* 0x000000ac84207220 */ /* 0x004fe20000410000 */
[----:B------:R-:W-:Y:S07]  /*6c00*/  @P0 IADD3 R137, PT, PT, R24, -0x40, RZ ;  /* 0xffffffc018890810 */ /* 0x000fee0007ffe0ff */
[----:B------:R2:W-:Y:S01]  /*6c10*/  MUFU.EX2 R241, R5 ;  /* 0x0000000500f17308 */ /* 0x0005e20000000800 */
[----:B----4-:R-:W-:Y:S01]  /*6c20*/  FFMA.FTZ R6, R185, UR4, -R181 ;  /* 0x00000004b9067c23 */ /* 0x010fe200080108b5 */
[C---:B------:R-:W-:Y:S01]  /*6c30*/  FMUL.FTZ R33, R132.reuse, R173 ;  /* 0x000000ad84217220 */ /* 0x040fe20000410000 */
[----:B------:R-:W-:Y:S07]  /*6c40*/  IADD3 R138, PT, PT, R223, R137, RZ ;  /* 0x00000089df8a7210 */ /* 0x000fee0007ffe0ff */
[----:B------:R4:W-:Y:S01]  /*6c50*/  MUFU.EX2 R234, R7 ;  /* 0x0000000700ea7308 */ /* 0x0009e20000000800 */
[----:B------:R-:W-:Y:S01]  /*6c60*/  FMUL.FTZ R36, R132, R36 ;  /* 0x0000002484247220 */ /* 0x000fe20000410000 */
[C---:B-1----:R-:W-:Y:S01]  /*6c70*/  FMUL.FTZ R18, R3.reuse, R158 ;  /* 0x0000009e03127220 */ /* 0x042fe20000410000 */
[C---:B------:R-:W-:Y:S07]  /*6c80*/  FMUL.FTZ R34, R3.reuse, R174 ;  /* 0x000000ae03227220 */ /* 0x040fee0000410000 */
[----:B------:R1:W-:Y:S01]  /*6c90*/  MUFU.EX2 R238, R6 ;  /* 0x0000000600ee7308 */ /* 0x0003e20000000800 */
[C---:B------:R-:W-:Y:S01]  /*6ca0*/  FMUL.FTZ R35, R3.reuse, R175 ;  /* 0x000000af03237220 */ /* 0x040fe20000410000 */
[--C-:B---3--:R-:W-:Y:S01]  /*6cb0*/  FFMA.FTZ R4, R176, UR4, -R143.reuse ;  /* 0x00000004b0047c23 */ /* 0x108fe2000801088f */
[----:B------:R-:W-:Y:S07]  /*6cc0*/  FMUL.FTZ R37, R132, R37 ;  /* 0x0000002584257220 */ /* 0x000fee0000410000 */
[----:B------:R-:W3:Y:S01]  /*6cd0*/  MUFU.EX2 R2, R2 ;  /* 0x0000000200027308 */ /* 0x000ee20000000800 */
[----:B------:R-:W5:Y:S01]  /*6ce0*/  LDSM.16.MT88.4 R176, [R218+0xa000] ;  /* 0x00a00000dab0783b */ /* 0x000f620000004200 */
[----:B--2---:R-:W-:Y:S01]  /*6cf0*/  FFMA.FTZ R5, R16, UR4, -R180 ;  /* 0x0000000410057c23 */ /* 0x004fe200080108b4 */
[----:B------:R-:W-:Y:S07]  /*6d00*/  FMUL.FTZ R16, R132, R156 ;  /* 0x0000009c84107220 */ /* 0x000fee0000410000 */
[----:B------:R2:W-:Y:S01]  /*6d10*/  MUFU.EX2 R242, R4 ;  /* 0x0000000400f27308 */ /* 0x0005e20000000800 */
[C---:B------:R-:W-:Y:S01]  /*6d20*/  FMUL.FTZ R38, R3.reuse, R38 ;  /* 0x0000002603267220 */ /* 0x040fe20000410000 */
[C---:B----4-:R-:W-:Y:S01]  /*6d30*/  FMUL.FTZ R7, R3.reuse, R151 ;  /* 0x0000009703077220 */ /* 0x050fe20000410000 */
[C---:B------:R-:W-:Y:S07]  /*6d40*/  FMUL.FTZ R39, R3.reuse, R39 ;  /* 0x0000002703277220 */ /* 0x040fee0000410000 */
[----:B------:R4:W-:Y:S01]  /*6d50*/  MUFU.EX2 R243, R5 ;  /* 0x0000000500f37308 */ /* 0x0009e20000000800 */
[----:B------:R-:W-:Y:S01]  /*6d60*/  LDSM.16.MT88.4 R172, [R221] ;  /* 0x00000000ddac783b */ /* 0x000fe20000004200 */
[----:B-1----:R-:W-:Y:S01]  /*6d70*/  FMUL.FTZ R6, R3, R150 ;  /* 0x0000009603067220 */ /* 0x002fe20000410000 */
[--C-:B------:R-:W-:Y:S07]  /*6d80*/  FFMA.FTZ R139, R139, UR4, -R182.reuse ;  /* 0x000000048b8b7c23 */ /* 0x100fee00080108b6 */
[----:B------:R-:W1:Y:S01]  /*6d90*/  MUFU.EX2 R0, R0 ;  /* 0x0000000000007308 */ /* 0x000e620000000800 */
[----:B------:R-:W-:Y:S01]  /*6da0*/  FFMA.FTZ R141, R141, UR4, -R182 ;  /* 0x000000048d8d7c23 */ /* 0x000fe200080108b6 */
[C---:B---3--:R-:W-:Y:S01]  /*6db0*/  FMUL.FTZ R8, R2.reuse, R144 ;  /* 0x0000009002087220 */ /* 0x048fe20000410000 */
[C---:B------:R-:W-:Y:S01]  /*6dc0*/  FMUL.FTZ R9, R2.reuse, R145 ;  /* 0x0000009102097220 */ /* 0x040fe20000410000 */
[C---:B------:R-:W-:Y:S01]  /*6dd0*/  FMUL.FTZ R12, R2.reuse, R152 ;  /* 0x00000098020c7220 */ /* 0x040fe20000410000 */
[----:B------:R-:W-:Y:S01]  /*6de0*/  FMUL.FTZ R13, R2, R153 ;  /* 0x00000099020d7220 */ /* 0x000fe20000410000 */
[----:B--2---:R-:W-:Y:S01]  /*6df0*/  FFMA.FTZ R4, R17, UR4, -R180 ;  /* 0x0000000411047c23 */ /* 0x004fe200080108b4 */
[----:B------:R-:W-:Y:S01]  /*6e00*/  FMUL.FTZ R17, R132, R157 ;  /* 0x0000009d84117220 */ /* 0x000fe20000410000 */
[C---:B------:R-:W-:Y:S01]  /*6e10*/  FMUL.FTZ R24, R2.reuse, R164 ;  /* 0x000000a402187220 */ /* 0x040fe20000410000 */
[C---:B------:R-:W-:Y:S01]  /*6e20*/  FMUL.FTZ R25, R2.reuse, R165 ;  /* 0x000000a502197220 */ /* 0x040fe20000410000 */
[----:B----4-:R-:W-:Y:S01]  /*6e30*/  FFMA.FTZ R5, R19, UR4, -R143 ;  /* 0x0000000413057c23 */ /* 0x010fe2000801088f */
[----:B------:R2:W3:Y:S01]  /*6e40*/  MUFU.EX2 R245, R4 ;  /* 0x0000000400f57308 */ /* 0x0004e20000000800 */
[----:B------:R-:W-:Y:S01]  /*6e50*/  FMUL.FTZ R19, R3, R159 ;  /* 0x0000009f03137220 */ /* 0x000fe20000410000 */
[----:B------:R-:W-:Y:S01]  /*6e60*/  FMUL.FTZ R28, R2, R168 ;  /* 0x000000a8021c7220 */ /* 0x000fe20000410000 */
[C---:B-1----:R-:W-:Y:S07]  /*6e70*/  FMUL.FTZ R10, R0.reuse, R146 ;  /* 0x00000092000a7220 */ /* 0x042fee0000410000 */
[----:B------:R1:W4:Y:S01]  /*6e80*/  MUFU.EX2 R240, R5 ;  /* 0x0000000500f07308 */ /* 0x0003220000000800 */
[C---:B------:R-:W-:Y:S01]  /*6e90*/  FMUL.FTZ R11, R0.reuse, R147 ;  /* 0x00000093000b7220 */ /* 0x040fe20000410000 */
[C---:B------:R-:W-:Y:S01]  /*6ea0*/  FMUL.FTZ R14, R0.reuse, R154 ;  /* 0x0000009a000e7220 */ /* 0x040fe20000410000 */
[C---:B------:R-:W-:Y:S01]  /*6eb0*/  FMUL.FTZ R15, R0.reuse, R155 ;  /* 0x0000009b000f7220 */ /* 0x040fe20000410000 */
[C---:B------:R-:W-:Y:S01]  /*6ec0*/  FMUL.FTZ R26, R0.reuse, R166 ;  /* 0x000000a6001a7220 */ /* 0x040fe20000410000 */
[----:B------:R-:W5:Y:S01]  /*6ed0*/  LDSM.16.MT88.4 R152, [R137] ;  /* 0x000000008998783b */ /* 0x000f620000004200 */
[----:B------:R-:W-:Y:S01]  /*6ee0*/  FMUL.FTZ R27, R0, R167 ;  /* 0x000000a7001b7220 */ /* 0x000fe20000410000 */
[----:B------:R-:W-:Y:S01]  /*6ef0*/  FMUL.FTZ R29, R2, R169 ;  /* 0x000000a9021d7220 */ /* 0x000fe20000410000 */
[C---:B------:R-:W-:Y:S01]  /*6f00*/  FMUL.FTZ R30, R0.reuse, R170 ;  /* 0x000000aa001e7220 */ /* 0x040fe20000410000 */
[----:B------:R-:W-:Y:S01]  /*6f10*/  FMUL.FTZ R31, R0, R171 ;  /* 0x000000ab001f7220 */ /* 0x000fe20000410000 */
[--C-:B--2---:R-:W-:Y:S01]  /*6f20*/  FFMA.FTZ R4, R186, UR4, -R181.reuse ;  /* 0x00000004ba047c23 */ /* 0x104fe200080108b5 */
[----:B---3--:R-:W-:Y:S01]  /*6f30*/  F2FP.BF16.F32.PACK_AB R150, R245, R243 ;  /* 0x000000f3f596723e */ /* 0x008fe200000010ff */
[----:B------:R-:W-:Y:S01]  /*6f40*/  FMUL.FTZ R40, R2, R40 ;  /* 0x0000002802287220 */ /* 0x000fe20000410000 */
[----:B------:R-:W2:Y:S01]  /*6f50*/  LDSM.16.MT88.4 R156, [R138] ;  /* 0x000000008a9c783b */ /* 0x000ea20000004200 */
[--C-:B-1----:R-:W-:Y:S01]  /*6f60*/  FFMA.FTZ R5, R184, UR4, -R182.reuse ;  /* 0x00000004b8057c23 */ /* 0x102fe200080108b6 */
[----:B------:R1:W3:Y:S01]  /*6f70*/  MUFU.EX2 R236, R4 ;  /* 0x0000000400ec7308 */ /* 0x0002e20000000800 */
[----:B----4-:R-:W-:Y:S01]  /*6f80*/  F2FP.BF16.F32.PACK_AB R151, R240, R239 ;  /* 0x000000eff097723e */ /* 0x010fe200000010ff */
[----:B------:R-:W-:Y:S01]  /*6f90*/  FMUL.FTZ R41, R2, R41 ;  /* 0x0000002902297220 */ /* 0x000fe20000410000 */
[C---:B------:R-:W-:Y:S07]  /*6fa0*/  FMUL.FTZ R42, R0.reuse, R42 ;  /* 0x0000002a002a7220 */ /* 0x040fee0000410000 */
[----:B------:R4:W-:Y:S01]  /*6fb0*/  MUFU.EX2 R232, R5 ;  /* 0x0000000500e87308 */ /* 0x0009e20000000800 */
[----:B------:R-:W-:Y:S01]  /*6fc0*/  FMUL.FTZ R43, R0, R43 ;  /* 0x0000002b002b7220 */ /* 0x000fe20000410000 */
[--C-:B------:R-:W-:Y:S01]  /*6fd0*/  FFMA.FTZ R140, R140, UR4, -R182.reuse ;  /* 0x000000048c8c7c23 */ /* 0x100fe200080108b6 */
[--C-:B------:R-:W-:Y:S01]  /*6fe0*/  FFMA.FTZ R142, R142, UR4, -R182.reuse ;  /* 0x000000048e8e7c23 */ /* 0x100fe200080108b6 */
[C---:B------:R-:W-:Y:S01]  /*6ff0*/  FMUL.FTZ R44, R2.reuse, R44 ;  /* 0x0000002c022c7220 */ /* 0x040fe20000410000 */
[----:B------:R-:W-:Y:S01]  /*7000*/  FMUL.FTZ R45, R2, R45 ;  /* 0x0000002d022d7220 */ /* 0x000fe20000410000 */
[C---:B------:R-:W-:Y:S01]  /*7010*/  FMUL.FTZ R46, R0.reuse, R46 ;  /* 0x0000002e002e7220 */ /* 0x040fe20000410000 */
[----:B------:R-:W-:Y:S01]  /*7020*/  FMUL.FTZ R47, R0, R47 ;  /* 0x0000002f002f7220 */ /* 0x000fe20000410000 */
[C---:B------:R-:W-:Y:S01]  /*7030*/  FMUL.FTZ R48, R132.reuse, R48 ;  /* 0x0000003084307220 */ /* 0x040fe20000410000 */
[----:B------:R-:W-:Y:S01]  /*7040*/  FMUL.FTZ R49, R132, R49 ;  /* 0x0000003184317220 */ /* 0x000fe20000410000 */
[--C-:B-1----:R-:W-:Y:S01]  /*7050*/  FFMA.FTZ R4, R183, UR4, -R182.reuse ;  /* 0x00000004b7047c23 */ /* 0x102fe200080108b6 */
[----:B---3--:R-:W-:Y:S01]  /*7060*/  F2FP.BF16.F32.PACK_AB R144, R238, R236 ;  /* 0x000000ecee90723e */ /* 0x008fe200000010ff */
[C---:B------:R-:W-:Y:S01]  /*7070*/  FMUL.FTZ R50, R3.reuse, R50 ;  /* 0x0000003203327220 */ /* 0x040fe20000410000 */
[----:B------:R-:W-:Y:S01]  /*7080*/  FMUL.FTZ R51, R3, R51 ;  /* 0x0000003303337220 */ /* 0x000fe20000410000 */
[--C-:B----4-:R-:W-:Y:S01]  /*7090*/  FFMA.FTZ R5, R189, UR4, -R181.reuse ;  /* 0x00000004bd057c23 */ /* 0x110fe200080108b5 */
[----:B------:R1:W3:Y:S01]  /*70a0*/  MUFU.EX2 R233, R4 ;  /* 0x0000000400e97308 */ /* 0x0002e20000000800 */
[C---:B------:R-:W-:Y:S01]  /*70b0*/  FMUL.FTZ R52, R132.reuse, R52 ;  /* 0x0000003484347220 */ /* 0x040fe20000410000 */
        /* <DEDUP_REMOVED lines=12> */
[----:B-1----:R-:W-:Y:S01]  /*7180*/  FFMA.FTZ R4, R188, UR4, -R181 ;  /* 0x00000004bc047c23 */ /* 0x002fe200080108b5 */
[----:B---3--:R-:W-:Y:S01]  /*7190*/  F2FP.BF16.F32.PACK_AB R145, R233, R232 ;  /* 0x000000e8e991723e */ /* 0x008fe200000010ff */
[C---:B------:R-:W-:Y:S01]  /*71a0*/  FMUL.FTZ R64, R132.reuse, R64 ;  /* 0x0000004084407220 */ /* 0x040fe20000410000 */
[C---:B------:R-:W-:Y:S01]  /*71b0*/  FMUL.FTZ R65, R132.reuse, R65 ;  /* 0x0000004184417220 */ /* 0x040fe20000410000 */
[----:B----4-:R-:W-:Y:S01]  /*71c0*/  FFMA.FTZ R5, R187, UR4, -R182 ;  /* 0x00000004bb057c23 */ /* 0x010fe200080108b6 */
[----:B------:R1:W3:Y:S01]  /*71d0*/  MUFU.EX2 R237, R4 ;  /* 0x0000000400ed7308 */ /* 0x0002e20000000800 */
[----:B------:R-:W-:Y:S01]  /*71e0*/  LDSM.16.MT88.4 R184, [R217+0x800] ;  /* 0x00080000d9b8783b */ /* 0x000fe20000004200 */
[C---:B------:R-:W-:Y:S01]  /*71f0*/  FMUL.FTZ R66, R3.reuse, R66 ;  /* 0x0000004203427220 */ /* 0x040fe20000410000 */
[C---:B------:R-:W-:Y:S07]  /*7200*/  FMUL.FTZ R67, R3.reuse, R67 ;  /* 0x0000004303437220 */ /* 0x040fee0000410000 */
[----:B------:R4:W5:Y:S01]  /*7210*/  MUFU.EX2 R231, R5 ;  /* 0x0000000500e77308 */ /* 0x0009620000000800 */
        /* <DEDUP_REMOVED lines=9> */
[----:B-1----:R-:W-:Y:S01]  /*72b0*/  FMUL.FTZ R4, R132, R148 ;  /* 0x0000009484047220 */ /* 0x002fe20000410000 */
[----:B------:R-:W-:Y:S01]  /*72c0*/  F2FP.BF16.F32.PACK_AB R148, R246, R244 ;  /* 0x000000f4f694723e */ /* 0x000fe200000010ff */
[----:B------:R-:W-:Y:S01]  /*72d0*/  FMUL.FTZ R77, R2, R77 ;  /* 0x0000004d024d7220 */ /* 0x000fe20000410000 */
[----:B---3--:R-:W-:Y:S01]  /*72e0*/  F2FP.BF16.F32.PACK_AB R146, R237, R235 ;  /* 0x000000ebed92723e */ /* 0x008fe200000010ff */
[----:B----4-:R-:W-:Y:S01]  /*72f0*/  FMUL.FTZ R5, R132, R149 ;  /* 0x0000009584057220 */ /* 0x010fe20000410000 */
[----:B------:R-:W-:Y:S01]  /*7300*/  F2FP.BF16.F32.PACK_AB R149, R242, R241 ;  /* 0x000000f1f295723e */ /* 0x000fe200000010ff */
[----:B------:R-:W-:Y:S01]  /*7310*/  FMUL.FTZ R78, R0, R78 ;  /* 0x0000004e004e7220 */ /* 0x000fe20000410000 */
[----:B-----5:R-:W-:Y:S01]  /*7320*/  F2FP.BF16.F32.PACK_AB R147, R234, R231 ;  /* 0x000000e7ea93723e */ /* 0x020fe200000010ff */
[----:B------:R-:W-:Y:S01]  /*7330*/  FMUL.FTZ R79, R0, R79 ;  /* 0x0000004f004f7220 */ /* 0x000fe20000410000 */
[C---:B------:R-:W-:Y:S01]  /*7340*/  FMUL.FTZ R80, R132.reuse, R80 ;  /* 0x0000005084507220 */ /* 0x040fe20000410000 */
        /* <DEDUP_REMOVED lines=22> */
[----:B------:R-:W-:Y:S01]  /*74b0*/  FMUL.FTZ R93, R2, R93 ;  /* 0x0000005d025d7220 */ /* 0x000fe20000410000 */
[----:B------:R-:W-:Y:S01]  /*74c0*/  LDSM.16.MT88.4 R160, [R213+0xa800] ;  /* 0x00a80000d5a0783b */ /* 0x000fe20000004200 */
        /* <DEDUP_REMOVED lines=47> */
[----:B------:R-:W-:Y:S01]  /*77c0*/  FFMA.FTZ R132, R132, R250, R244 ;  /* 0x000000fa84847223 */ /* 0x000fe200000100f4 */
[----:B------:R-:W-:Y:S01]  /*77d0*/  ISETP.GT.AND P2, PT, R226, RZ, PT ;  /* 0x000000ffe200720c */ /* 0x000fe20003f44270 */
[-C--:B--2---:R-:W-:Y:S03]  /*77e0*/  HMMA.16816.F32.BF16 R52, R148, R156.reuse, R52 ;  /* 0x0000009c9434723c */ /* 0x084fe60000041834 */
[----:B------:R-:W-:Y:S01]  /*77f0*/  FFMA.FTZ R3, R3, R249, R241 ;  /* 0x000000f903037223 */ /* 0x000fe200000100f1 */
[----:B------:R-:W-:Y:S01]  /*7800*/  FFMA.FTZ R2, R2, R248, R236 ;  /* 0x000000f802027223 */ /* 0x000fe200000100ec */
[----:B------:R-:W-:Y:S01]  /*7810*/  FFMA.FTZ R0, R0, R247, R232 ;  /* 0x000000f700007223 */ /* 0x000fe200000100e8 */
[----:B------:R-:W-:Y:S02]  /*7820*/  FADD.FTZ R132, R246, R132 ;  /* 0x00000084f6847221 */ /* 0x000fe40000010000 */
[C---:B------:R-:W-:Y:S04]  /*7830*/  HMMA.16816.F32.BF16 R56, R144.reuse, R156, R56 ;  /* 0x0000009c9038723c */ /* 0x040fe80000041838 */
[----:B------:R-:W-:Y:S04]  /*7840*/  FADD.FTZ R0, R233, R0 ;  /* 0x00000000e9007221 */ /* 0x000fe80000010000 */
        /* <DEDUP_REMOVED lines=14> */
[----:B------:R2:W3:Y:S07]  /*7930*/  LDSM.16.MT88.4 R156, [R138+0x1000] ;  /* 0x001000008a9c783b */ /* 0x0004ee0000004200 */
[-C--:B-1----:R-:W-:Y:S08]  /*7940*/  HMMA.16816.F32.BF16 R100, R148, R152.reuse, R100 ;  /* 0x000000989464723c */ /* 0x082ff00000041864 */
[C---:B------:R-:W-:Y:S04]  /*7950*/  HMMA.16816.F32.BF16 R104, R144.reuse, R152, R104 ;  /* 0x000000989068723c */ /* 0x040fe80000041868 */
[--C-:B------:R-:W-:Y:S01]  /*7960*/  FFMA.FTZ R153, R196, UR4, -R180.reuse ;  /* 0x00000004c4997c23 */ /* 0x100fe200080108b4 */
[--C-:B------:R-:W-:Y:S01]  /*7970*/  FFMA.FTZ R152, R198, UR4, -R143.reuse ;  /* 0x00000004c6987c23 */ /* 0x100fe2000801088f */
[--C-:B--2---:R-:W-:Y:S02]  /*7980*/  FFMA.FTZ R138, R199, UR4, -R180.reuse ;  /* 0x00000004c78a7c23 */ /* 0x104fe400080108b4 */
[-C--:B------:R-:W-:Y:S01]  /*7990*/  HMMA.16816.F32.BF16 R108, R144, R154.reuse, R108 ;  /* 0x0000009a906c723c */ /* 0x080fe2000004186c */
[----:B------:R1:W-:Y:S10]  /*79a0*/  MUFU.EX2 R227, R153 ;  /* 0x0000009900e37308 */ /* 0x0003f40000000800 */
[----:B------:R2:W-:Y:S01]  /*79b0*/  MUFU.EX2 R228, R138 ;  /* 0x0000008a00e47308 */ /* 0x0005e20000000800 */
[C---:B------:R-:W-:Y:S09]  /*79c0*/  HMMA.16816.F32.BF16 R112, R148.reuse, R154, R112 ;  /* 0x0000009a9470723c */ /* 0x040ff20000041870 */
[----:B------:R4:W-:Y:S01]  /*79d0*/  MUFU.EX2 R209, R152 ;  /* 0x0000009800d17308 */ /* 0x0009e20000000800 */
[----:B-1----:R-:W-:Y:S01]  /*79e0*/  FFMA.FTZ R153, R197, UR4, -R143 ;  /* 0x00000004c5997c23 */ /* 0x002fe2000801088f */
[-C--:B---3--:R-:W-:Y:S01]  /*79f0*/  HMMA.16816.F32.BF16 R116, R148, R156.reuse, R116 ;  /* 0x0000009c9474723c */ /* 0x088fe20000041874 */
[----:B------:R-:W-:Y:S02]  /*7a00*/  LDSM.16.MT88.4 R196, [R137+0x1800] ;  /* 0x0018000089c4783b */ /* 0x000fe40000004200 */
[--C-:B--2---:R-:W-:Y:S01]  /*7a10*/  FFMA.FTZ R138, R191, UR4, -R180.reuse ;  /* 0x00000004bf8a7c23 */ /* 0x104fe200080108b4 */
[----:B------:R-:W-:Y:S04]  /*7a20*/  FFMA.FTZ R180, R194, UR4, -R180 ;  /* 0x00000004c2b47c23 */ /* 0x000fe800080108b4 */
[----:B------:R-:W-:Y:S01]  /*7a30*/  MUFU.EX2 R211, R153 ;  /* 0x0000009900d37308 */ /* 0x000fe20000000800 */
[----:B----4-:R-:W-:Y:S01]  /*7a40*/  FFMA.FTZ R152, R200, UR4, -R181 ;  /* 0x00000004c8987c23 */ /* 0x010fe200080108b5 */
[C---:B------:R-:W-:Y:S08]  /*7a50*/  HMMA.16816.F32.BF16 R120, R144.reuse, R156, R120 ;  /* 0x0000009c9078723c */ /* 0x040ff00000041878 */
[----:B------:R1:W-:Y:S01]  /*7a60*/  MUFU.EX2 R208, R138 ;  /* 0x0000008a00d07308 */ /* 0x0003e20000000800 */
[----:B------:R-:W-:Y:S09]  /*7a70*/  LDSM.16.MT88.4 R188, [R213+0xb800] ;  /* 0x00b80000d5bc783b */ /* 0x000ff20000004200 */
[----:B------:R-:W2:Y:S01]  /*7a80*/  MUFU.EX2 R210, R180 ;  /* 0x000000b400d27308 */ /* 0x000ea20000000800 */
[-C--:B------:R-:W-:Y:S09]  /*7a90*/  HMMA.16816.F32.BF16 R124, R144, R158.reuse, R124 ;  /* 0x0000009e907c723c */ /* 0x080ff2000004187c */
[----:B------:R3:W4:Y:S10]  /*7aa0*/  MUFU.EX2 R200, R141 ;  /* 0x0000008d00c87308 */ /* 0x0007340000000800 */
[----:B------:R-:W-:Y:S01]  /*7ab0*/  MUFU.EX2 R205, R152 ;  /* 0x0000009800cd7308 */ /* 0x000fe20000000800 */
[--C-:B-1----:R-:W-:Y:S01]  /*7ac0*/  FFMA.FTZ R138, R193, UR4, -R143.reuse ;  /* 0x00000004c18a7c23 */ /* 0x102fe2000801088f */
[----:B------:R-:W-:Y:S08]  /*7ad0*/  HMMA.16816.F32.BF16 R128, R148, R158, R128 ;  /* 0x0000009e9480723c */ /* 0x000ff00000041880 */
[----:B------:R1:W-:Y:S01]  /*7ae0*/  MUFU.EX2 R206, R138 ;  /* 0x0000008a00ce7308 */ /* 0x0003e20000000800 */
[----:B------:R-:W-:Y:S01]  /*7af0*/  FFMA.FTZ R143, R192, UR4, -R143 ;  /* 0x00000004c08f7c23 */ /* 0x000fe2000801088f */
[----:B--2---:R-:W-:Y:S02]  /*7b00*/  F2FP.BF16.F32.PACK_AB R142, R210, R208 ;  /* 0x000000d0d28e723e */ /* 0x004fe400000010ff */
[----:B---3--:R-:W-:Y:S06]  /*7b10*/  F2FP.BF16.F32.PACK_AB R141, R211, R209 ;  /* 0x000000d1d38d723e */ /* 0x008fec00000010ff */
[----:B------:R-:W2:Y:S01]  /*7b20*/  MUFU.EX2 R207, R143 ;  /* 0x0000008f00cf7308 */ /* 0x000ea20000000800 */
[----:B----4-:R-:W-:Y:S01]  /*7b30*/  F2FP.BF16.F32.PACK_AB R177, R200, R203 ;  /* 0x000000cbc8b1723e */ /* 0x010fe200000010ff */
[--C-:B-1----:R-:W-:Y:S08]  /*7b40*/  FFMA.FTZ R138, R202, UR4, -R181.reuse ;  /* 0x00000004ca8a7c23 */ /* 0x102ff000080108b5 */
[----:B------:R1:W3:Y:S01]  /*7b50*/  MUFU.EX2 R204, R138 ;  /* 0x0000008a00cc7308 */ /* 0x0002e20000000800 */
[----:B--2---:R-:W-:Y:S01]  /*7b60*/  F2FP.BF16.F32.PACK_AB R143, R207, R206 ;  /* 0x000000cecf8f723e */ /* 0x004fe200000010ff */
[--C-:B-1----:R-:W-:Y:S01]  /*7b70*/  FFMA.FTZ R138, R201, UR4, -R181.reuse ;  /* 0x00000004c98a7c23 */ /* 0x102fe200080108b5 */
[----:B------:R-:W-:Y:S01]  /*7b80*/  FFMA.FTZ R181, R195, UR4, -R181 ;  /* 0x00000004c3b57c23 */ /* 0x000fe200080108b5 */
[----:B---3--:R-:W-:Y:S01]  /*7b90*/  F2FP.BF16.F32.PACK_AB R176, R205, R204 ;  /* 0x000000cccdb0723e */ /* 0x008fe200000010ff */
[----:B------:R-:W-:Y:S05]  /*7ba0*/  LDSM.16.MT88.4 R192, [R220] ;  /* 0x00000000dcc0783b */ /* 0x000fea0000004200 */
[----:B------:R-:W-:Y:S10]  /*7bb0*/  MUFU.EX2 R201, R138 ;  /* 0x0000008a00c97308 */ /* 0x000ff40000000800 */
[----:B------:R1:W2:Y:S10]  /*7bc0*/  MUFU.EX2 R138, R140 ;  /* 0x0000008c008a7308 */ /* 0x0002b40000000800 */
[----:B------:R3:W4:Y:S01]  /*7bd0*/  MUFU.EX2 R202, R181 ;  /* 0x000000b500ca7308 */ /* 0x0007220000000800 */
[----:B-1----:R-:W-:Y:S02]  /*7be0*/  F2FP.BF16.F32.PACK_AB R140, R228, R227 ;  /* 0x000000e3e48c723e */ /* 0x002fe400000010ff */
[----:B--2---:R-:W-:Y:S01]  /*7bf0*/  F2FP.BF16.F32.PACK_AB R179, R139, R138 ;  /* 0x0000008a8bb3723e */ /* 0x004fe200000010ff */
[----:B---3--:R1:W2:Y:S01]  /*7c00*/  LDSM.16.MT88.4 R180, [R137+0x800] ;  /* 0x0008000089b4783b */ /* 0x0082a20000004200 */
[----:B----4-:R-:W-:Y:S03]  /*7c10*/  F2FP.BF16.F32.PACK_AB R178, R202, R201 ;  /* 0x000000c9cab2723e */ /* 0x010fe600000010ff */
        /* <DEDUP_REMOVED lines=64> */
.L_x_2060:
[----:B------:R-:W2:Y:S01]  /*8020*/  LDL R176, [R1+0x10] ;  /* 0x0000100001b07983 */ /* 0x000ea20000100800 */
[----:B------:R-:W1:Y:S01]  /*8030*/  S2UR UR4, SR_CgaCtaId ;  /* 0x00000000000479c3 */ /* 0x000e620000008800 */
[----:B------:R-:W-:Y:S02]  /*8040*/  UMOV UR5, 0x400 ;  /* 0x0000040000057882 */ /* 0x000fe40000000000 */
[----:B------:R-:W3:Y:S04]  /*8050*/  SHFL.BFLY PT, R0, R250, 0x2, 0x1f ;  /* 0x0c401f00fa007f89 */ /* 0x000ee800000e0000 */
[----:B------:R-:W4:Y:S04]  /*8060*/  SHFL.BFLY PT, R3, R249, 0x2, 0x1f ;  /* 0x0c401f00f9037f89 */ /* 0x000f2800000e0000 */
[----:B------:R-:W5:Y:S01]  /*8070*/  SHFL.BFLY PT, R2, R247, 0x2, 0x1f ;  /* 0x0c401f00f7027f89 */ /* 0x000f6200000e0000 */
[----:B------:R-:W5:Y:S01]  /*8080*/  S2R R143, SR_TID.X ;  /* 0x00000000008f7919 */ /* 0x000f620000002100 */
[----:B------:R-:W2:Y:S01]  /*8090*/  S2R R177, SR_CTAID.Y ;  /* 0x0000000000b17919 */ /* 0x000ea20000002600 */
        /* <DEDUP_REMOVED lines=9> */
[----:B------:R-:W-:Y:S02]  /*8130*/  SHF.L.U32 R7, R143, 0x5, RZ ;  /* 0x000000058f077819 */ /* 0x000fe400000006ff */
[----:B------:R-:W-:Y:S01]  /*8140*/  LOP3.LUT R6, R6, 0x1c0, RZ, 0xc0, !PT ;  /* 0x000001c006067812 */ /* 0x000fe200078ec0ff */
[----:B-1----:R-:W-:Y:S01]  /*8150*/  FADD.FTZ R248, R0, R248 ;  /* 0x000000f800f87221 */ /* 0x002fe20000010000 */
[----:B---3--:R-:W-:-:S04]  /*8160*/  FADD.FTZ R250, R250, R4 ;  /* 0x00000004fafa7221 */ /* 0x008fc80000010000 */
        /* <DEDUP_REMOVED lines=11> */
[----:B------:R-:W-:Y:S02]  /*8220*/  LOP3.LUT R142, R4, R3, RZ, 0xfc, !PT ;  /* 0x00000003048e7212 */ /* 0x000fe400078efcff */
[----:B------:R-:W-:Y:S02]  /*8230*/  FSETP.NE.FTZ.AND P1, PT, R132, RZ, PT ;  /* 0x000000ff8400720b */ /* 0x000fe40003f35000 */
[----:B---3--:R-:W-:Y:S01]  /*8240*/  FSEL R0, R0, 1, P4 ;  /* 0x3f80000000007808 */ /* 0x008fe20002000000 */
[----:B-1----:R-:W-:-:S04]  /*8250*/  FADD.FTZ R248, R248, R2 ;  /* 0x00000002f8f87221 */ /* 0x002fc80000010000 */
[C---:B------:R-:W-:Y:S01]  /*8260*/  FMUL.FTZ R148, R0.reuse, R148 ;  /* 0x0000009400947220 */ /* 0x040fe20000410000 */
[----:B------:R-:W1:Y:S01]  /*8270*/  MUFU.RCP R2, R248 ;  /* 0x000000f800027308 */ /* 0x000e620000001000 */
[----:B----4-:R-:W-:Y:S01]  /*8280*/  FSEL R3, R5, 1, P3 ;  /* 0x3f80000005037808 */ /* 0x010fe20001800000 */
        /* <DEDUP_REMOVED lines=33> */
[C---:B------:R-:W-:Y:S01]  /*84a0*/  FMUL.FTZ R27, R3.reuse, R67 ;  /* 0x00000043031b7220 */ /* 0x040fe20000410000 */
[C---:B------:R-:W-:Y:S01]  /*84b0*/  FMUL.FTZ R150, R3.reuse, R150 ;  /* 0x0000009603967220 */ /* 0x040fe20000410000 */
        /* <DEDUP_REMOVED lines=41> */
[----:B------:R-:W-:Y:S01]  /*8750*/  MOV R63, 0x10 ;  /* 0x00000010003f7802 */ /* 0x000fe20000000f00 */
[C---:B------:R-:W-:Y:S01]  /*8760*/  FMUL.FTZ R6, R0.reuse, R62 ;  /* 0x0000003e00067220 */ /* 0x040fe20000410000 */
[----:B------:R-:W-:Y:S01]  /*8770*/  FMUL.FTZ R146, R0, R146 ;  /* 0x0000009200927220 */ /* 0x000fe20000410000 */
[----:B------:R-:W-:Y:S01]  /*8780*/  F2FP.BF16.F32.PACK_AB R56, R56, R2 ;  /* 0x000000023838723e */ /* 0x000fe200000010ff */
[C---:B------:R-:W-:Y:S01]  /*8790*/  FMUL.FTZ R8, R0.reuse, R147 ;  /* 0x0000009300087220 */ /* 0x040fe20000410000 */
        /* <DEDUP_REMOVED lines=61> */
[----:B------:R-:W-:Y:S02]  /*8b70*/  LOP3.LUT P0, RZ, R143, 0x8, RZ, 0xc0, !PT ;  /* 0x000000088fff7812 */ /* 0x000fe4000780c0ff */
[----:B------:R-:W-:-:S02]  /*8b80*/  IADD3 R6, PT, PT, R2, R63, RZ ;  /* 0x0000003f02067210 */ /* 0x000fc40007ffe0ff */
[----:B------:R-:W-:Y:S02]  /*8b90*/  F2FP.BF16.F32.PACK_AB R62, R145, R144 ;  /* 0x00000090913e723e */ /* 0x000fe400000010ff */
[----:B------:R-:W-:Y:S01]  /*8ba0*/  F2FP.BF16.F32.PACK_AB R8, R8, R146 ;  /* 0x000000920808723e */ /* 0x000fe200000010ff */
[----:B------:R1:W-:Y:S01]  /*8bb0*/  STS [R6], R3 ;  /* 0x0000000306007388 */ /* 0x0003e20000000800 */
[----:B------:R-:W-:Y:S02]  /*8bc0*/  F2FP.BF16.F32.PACK_AB R9, R9, R154 ;  /* 0x0000009a0909723e */ /* 0x000fe400000010ff */
[----:B------:R-:W-:Y:S01]  /*8bd0*/  SEL R222, R222, 0xffffffe0, !P0 ;  /* 0xffffffe0dede7807 */ /* 0x000fe20004000000 */
[----:B------:R3:W-:Y:S01]  /*8be0*/  STS [R6+0x400], R0 ;  /* 0x0004000006007388 */ /* 0x0007e20000000800 */
[----:B------:R-:W-:Y:S02]  /*8bf0*/  LOP3.LUT P0, RZ, R143, 0x10, RZ, 0xc0, !PT ;  /* 0x000000108fff7812 */ /* 0x000fe4000780c0ff */
[----:B------:R-:W-:Y:S01]  /*8c00*/  F2FP.BF16.F32.PACK_AB R7, R7, R152 ;  /* 0x000000980707723e */ /* 0x000fe200000010ff */
[----:B------:R-:W-:Y:S01]  /*8c10*/  STS [R2+0x2000], R62 ;  /* 0x0020003e02007388 */ /* 0x000fe20000000800 */
        /* <DEDUP_REMOVED lines=13> */
[C---:B---3--:R-:W-:Y:S01]  /*8cf0*/  IADD3 R0, PT, PT, R2.reuse, 0x40, RZ ;  /* 0x0000004002007810 */ /* 0x048fe20007ffe0ff */
[----:B------:R-:W-:Y:S01]  /*8d00*/  STS [R3], R15 ;  /* 0x0000000f03007388 */ /* 0x000fe20000000800 */
[----:B------:R-:W-:Y:S02]  /*8d10*/  IADD3 R4, PT, PT, R63, R3, RZ ;  /* 0x000000033f047210 */ /* 0x000fe40007ffe0ff */
[----:B------:R-:W-:Y:S01]  /*8d20*/  @P0 IADD3 R0, PT, PT, R2, -0x40, RZ ;  /* 0xffffffc002000810 */ /* 0x000fe20007ffe0ff */
[----:B------:R1:W-:Y:S01]  /*8d30*/  STS [R3+0x400], R14 ;  /* 0x0004000e03007388 */ /* 0x0003e20000000800 */
[----:B------:R-:W-:-:S02]  /*8d40*/  F2FP.BF16.F32.PACK_AB R17, R17, R38 ;  /* 0x000000261111723e */ /* 0x000fc400000010ff */
[----:B------:R-:W-:Y:S01]  /*8d50*/  F2FP.BF16.F32.PACK_AB R23, R23, R16 ;  /* 0x000000101717723e */ /* 0x000fe200000010ff */
[----:B------:R-:W-:Y:S01]  /*8d60*/  STS [R4], R11 ;  /* 0x0000000b04007388 */ /* 0x000fe20000000800 */
[----:B------:R-:W-:Y:S01]  /*8d70*/  F2FP.BF16.F32.PACK_AB R16, R35, R137 ;  /* 0x000000892310723e */ /* 0x000fe200000010ff */
[----:B----4-:R-:W3:Y:S01]  /*8d80*/  LDC.U8 R9, c[0x0][0x549] ;  /* 0x00015240ff097b82 */ /* 0x010ee20000000000 */
[----:B------:R-:W-:Y:S01]  /*8d90*/  F2FP.BF16.F32.PACK_AB R21, R21, R50 ;  /* 0x000000321515723e */ /* 0x000fe200000010ff */
[----:B------:R-:W-:Y:S01]  /*8da0*/  STS [R4+0x400], R10 ;  /* 0x0004000a04007388 */ /* 0x000fe20000000800 */
[-C--:B------:R-:W-:Y:S02]  /*8db0*/  IADD3 R8, PT, PT, R222, R0.reuse, RZ ;  /* 0x00000000de087210 */ /* 0x080fe40007ffe0ff */
[----:B-----5:R-:W-:Y:S01]  /*8dc0*/  IADD3 R7, PT, PT, R63, R0, RZ ;  /* 0x000000003f077210 */ /* 0x020fe20007ffe0ff */
[----:B------:R4:W-:Y:S01]  /*8dd0*/  STS [R3+0x2000], R13 ;  /* 0x0020000d03007388 */ /* 0x0009e20000000800 */
        /* <DEDUP_REMOVED lines=9> */
[----:B------:R-:W-:Y:S01]  /*8e70*/  F2FP.BF16.F32.PACK_AB R54, R27, R30 ;  /* 0x0000001e1b36723e */ /* 0x000fe200000010ff */
[----:B-1----:R-:W1:Y:S01]  /*8e80*/  LDC.U8 R14, c[0x0][0x548] ;  /* 0x00015200ff0e7b82 */ /* 0x002e620000000000 */
[----:B------:R-:W-:Y:S01]  /*8e90*/  IADD3 R5, PT, PT, R63, R8, RZ ;  /* 0x000000083f057210 */ /* 0x000fe20007ffe0ff */
        /* <DEDUP_REMOVED lines=8> */
[----:B----4-:R4:W1:Y:S01]  /*8f20*/  @P2 MUFU.LG2 R13, R248 ;  /* 0x000000f8000d2308 */ /* 0x0108620000000c00 */
[----:B------:R-:W-:Y:S01]  /*8f30*/  F2FP.BF16.F32.PACK_AB R46, R83, R82 ;  /* 0x00000052532e723e */ /* 0x000fe200000010ff */
[----:B------:R-:W-:Y:S01]  /*8f40*/  STS [R7+0x400], R21 ;  /* 0x0004001507007388 */ /* 0x000fe20000000800 */
[----:B------:R-:W-:Y:S01]  /*8f50*/  F2FP.BF16.F32.PACK_AB R49, R49, R72 ;  /* 0x000000483131723e */ /* 0x000fe200000010ff */
[----:B-----5:R-:W1:Y:S01]  /*8f60*/  @P3 LDC R12, c[0x0][0x458] ;  /* 0x00011600ff0c3b82 */ /* 0x020e620000000800 */
        /* <DEDUP_REMOVED lines=14> */
[----:B------:R-:W-:Y:S01]  /*9050*/  F2FP.BF16.F32.PACK_AB R40, R40, R90 ;  /* 0x0000005a2828723e */ /* 0x000fe200000010ff */
[----:B--2---:R-:W2:Y:S01]  /*9060*/  LDC R16, c[0x0][0x434] ;  /* 0x00010d00ff107b82 */ /* 0x004ea20000000800 */
        /* <DEDUP_REMOVED lines=12> */
[----:B------:R-:W-:Y:S01]  /*9130*/  ISETP.NE.AND P6, PT, R176, -0x1, PT ;  /* 0xffffffffb000780c */ /* 0x000fe20003fc5270 */
        /* <DEDUP_REMOVED lines=34> */
[----:B-----5:R-:W5:Y:S03]  /*9360*/  @!P6 LDC.64 R2, c[0x0][0x400] ;  /* 0x00010000ff02eb82 */ /* 0x020f660000000a00 */
[----:B------:R-:W-:Y:S04]  /*9370*/  STS [R0+0x6000], R33 ;  /* 0x0060002100007388 */ /* 0x000fe80000000800 */
[----:B------:R1:W-:Y:S01]  /*9380*/  STS [R0+0x6400], R32 ;  /* 0x0064002000007388 */ /* 0x0003e20000000800 */
[----:B----4-:R-:W2:Y:S03]  /*9390*/  @P5 LDC R4, c[0x0][0x430] ;  /* 0x00010c00ff045b82 */ /* 0x010ea60000000800 */
[----:B------:R-:W-:Y:S04]  /*93a0*/  STS [R7+0x6000], R29 ;  /* 0x0060001d07007388 */ /* 0x000fe80000000800 */
[----:B------:R4:W-:Y:S04]  /*93b0*/  STS [R7+0x6400], R28 ;  /* 0x0064001c07007388 */ /* 0x0009e80000000800 */
[----:B------:R3:W-:Y:S04]  /*93c0*/  STS [R8+0x4000], R27 ;  /* 0x0040001b08007388 */ /* 0x0007e80000000800 */
[----:B------:R-:W-:Y:S01]  /*93d0*/  STS [R8+0x4400], R26 ;  /* 0x0044001a08007388 */ /* 0x000fe20000000800 */
[----:B-----5:R-:W-:Y:S01]  /*93e0*/  @!P6 IMAD.WIDE.U32 R10, R177, R2, RZ ;  /* 0x00000002b10ae225 */ /* 0x020fe200078e00ff */
[----:B------:R-:W-:-:S02]  /*93f0*/  @P5 MOV R2, 0x1 ;  /* 0x0000000100025802 */ /* 0x000fc40000000f00 */
[----:B------:R-:W-:Y:S04]  /*9400*/  STS [R5+0x4000], R25 ;  /* 0x0040001905007388 */ /* 0x000fe80000000800 */
[----:B------:R-:W-:Y:S01]  /*9410*/  STS [R5+0x4400], R24 ;  /* 0x0044001805007388 */ /* 0x000fe20000000800 */
[----:B-1----:R-:W2:Y:S03]  /*9420*/  LDC R0, c[0x0][0x434] ;  /* 0x00010d00ff007b82 */ /* 0x002ea60000000800 */
[----:B------:R-:W-:Y:S04]  /*9430*/  STS [R8+0x6000], R67 ;  /* 0x0060004308007388 */ /* 0x000fe80000000800 */
[----:B------:R1:W-:Y:S01]  /*9440*/  STS [R8+0x6400], R66 ;  /* 0x0064004208007388 */ /* 0x0003e20000000800 */
[----:B----4-:R4:W1:Y:S03]  /*9450*/  @P4 MUFU.LG2 R7, R250 ;  /* 0x000000fa00074308 */ /* 0x0108660000000c00 */
[----:B------:R-:W-:Y:S01]  /*9460*/  STS [R5+0x6000], R65 ;  /* 0x0060004105007388 */ /* 0x000fe20000000800 */
[----:B---3--:R-:W3:Y:S03]  /*9470*/  S2R R27, SR_CTAID.Z ;  /* 0x00000000001b7919 */ /* 0x008ee60000002700 */
[----:B------:R5:W-:Y:S01]  /*9480*/  STS [R5+0x6400], R64 ;  /* 0x0064004005007388 */ /* 0x000be20000000800 */
[----:B--2---:R-:W-:-:S02]  /*9490*/  @P5 IMAD R0, R4, R16, RZ ;  /* 0x0000001004005224 */ /* 0x004fc400078e02ff */
[----:B------:R-:W2:Y:S08]  /*94a0*/  @P5 LDC R4, c[0x0][0x430] ;  /* 0x00010c00ff045b82 */ /* 0x000eb00000000800 */
[----:B-1----:R-:W1:Y:S01]  /*94b0*/  @P6 LDC.64 R8, c[0x0][0x408] ;  /* 0x00010200ff086b82 */ /* 0x002e620000000a00 */
[----:B-----5:R4:W1:Y:S01]  /*94c0*/  @P3 MUFU.LG2 R5, R249 ;  /* 0x000000f900053308 */ /* 0x0208620000000c00 */
[----:B---3--:R-:W-:Y:S05]  /*94d0*/  @P5 BRA `(.L_x_2064) ;  /* 0x0000000000205947 */ /* 0x008fea0003800000 */
[----:B------:R-:W-:Y:S01]  /*94e0*/  ISETP.NE.AND P0, PT, R14, RZ, PT ;  /* 0x000000ff0e00720c */ /* 0x000fe20003f05270 */
[----:B------:R-:W3:-:S12]  /*94f0*/  LDC R15, c[0x0][0x3e0] ;  /* 0x0000f800ff0f7b82 */ /* 0x000ed80000000800 */
[----:B------:R-:W3:Y:S01]  /*9500*/  @P0 LDC R2, c[0x0][0x454] ;  /* 0x00011500ff020b82 */ /* 0x000ee20000000800 */
[----:B--2---:R-:W-:Y:S02]  /*9510*/  @P0 MOV R4, 0x1 ;  /* 0x0000000100040802 */ /* 0x004fe40000000f00 */
[----:B------:R-:W-:-:S05]  /*9520*/  @!P0 MOV R4, 0x1 ;  /* 0x0000000100048802 */ /* 0x000fca0000000f00 */
[----:B------:R-:W2:Y:S01]  /*9530*/  @P0 LDC R0, c[0x0][0x454] ;  /* 0x00011500ff000b82 */ /* 0x000ea20000000800 */
[-C--:B---3--:R-:W-:Y:S02]  /*9540*/  @P0 IMAD R2, R2, R15.reuse, RZ ;  /* 0x0000000f02020224 */ /* 0x088fe400078e02ff */
[----:B------:R-:W-:-:S07]  /*9550*/  @!P0 IMAD R2, R16, R15, RZ ;  /* 0x0000000f10028224 */ /* 0x000fce00078e02ff */
.L_x_2064:
[----:B------:R-:W-:Y:S01]  /*9560*/  BAR.SYNC.DEFER_BLOCKING 0x0 ;  /* 0x0000000000007b1d */ /* 0x000fe20000010000 */
[C---:B------:R-:W-:Y:S01]  /*9570*/  ISETP.NE.AND P0, PT, R176.reuse, -0x1, PT ;  /* 0xffffffffb000780c */ /* 0x040fe20003f05270 */
[----:B-1----:R-:W-:Y:S01]  /*9580*/  @P6 IMAD.WIDE.U32 R22, R176, R8, RZ ;  /* 0x00000008b0166225 */ /* 0x002fe200078e00ff */
[----:B------:R-:W-:-:S05]  /*9590*/  ISETP.NE.AND P5, PT, R14, RZ, !P5 ;  /* 0x000000ff0e00720c */ /* 0x000fca0006fa5270 */
[----:B------:R-:W1:Y:S01]  /*95a0*/  @P2 LDC R15, c[0x0][0x458] ;  /* 0x00011600ff0f2b82 */ /* 0x000e620000000800 */
[----:B------:R-:W-:Y:S01]  /*95b0*/  @!P6 IMAD R26, R177, R3, R11 ;  /* 0x00000003b11ae224 */ /* 0x000fe200078e020b */
[----:B------:R3:W5:Y:S01]  /*95c0*/  LDL R32, [R1+0xc] ;  /* 0x00000c0001207983 */ /* 0x0007620000100800 */
[----:B------:R-:W4:Y:S01]  /*95d0*/  @P1 MUFU.LG2 R11, R132 ;  /* 0x00000084000b1308 */ /* 0x000f220000000c00 */
[----:B------:R-:W-:Y:S02]  /*95e0*/  @P6 IMAD R26, R176, R9, R23 ;  /* 0x00000009b01a6224 */ /* 0x000fe400078e0217 */
[----:B------:R-:W-:Y:S01]  /*95f0*/  @P3 FMUL.FTZ R5, R5, 0.69314718246459960938 ;  /* 0x3f31721805053820 */ /* 0x000fe20000410000 */
[----:B--2---:R-:W-:Y:S02]  /*9600*/  IMAD R0, R27, R0, RZ ;  /* 0x000000001b007224 */ /* 0x004fe400078e02ff */
[----:B------:R-:W-:Y:S01]  /*9610*/  @P4 FMUL.FTZ R3, R7, 0.69314718246459960938 ;  /* 0x3f31721807034820 */ /* 0x000fe20000410000 */
[----:B------:R-:W2:Y:S01]  /*9620*/  @P1 LDC R14, c[0x0][0x458] ;  /* 0x00011600ff0e1b82 */ /* 0x000ea20000000800 */
[C---:B------:R-:W-:Y:S01]  /*9630*/  @!P0 IMAD R176, R177.reuse, R16, RZ ;  /* 0x00000010b1b08224 */ /* 0x040fe200078e02ff */
[----:B------:R-:W-:Y:S01]  /*9640*/  MOV R24, 0x7f800000 ;  /* 0x7f80000000187802 */ /* 0x000fe20000000f00 */
[----:B------:R-:W-:Y:S01]  /*9650*/  @!P5 IMAD R0, R177, R2, R0 ;  /* 0x00000002b100d224 */ /* 0x000fe200078e0200 */
[----:B------:R-:W-:Y:S01]  /*9660*/  MOV R25, 0x7f800000 ;  /* 0x7f80000000197802 */ /* 0x000fe20000000f00 */
[----:B------:R-:W-:Y:S01]  /*9670*/  @P3 FFMA.FTZ R24, R135, R12, R5 ;  /* 0x0000000c87183223 */ /* 0x000fe20000010005 */
[----:B------:R3:W-:Y:S01]  /*9680*/  @!P0 STL [R1+0x10], R176 ;  /* 0x000010b001008387 */ /* 0x0007e20000100800 */
[----:B------:R-:W-:Y:S01]  /*9690*/  LOP3.LUT P0, RZ, R143, 0x3, RZ, 0xc0, !PT ;  /* 0x000000038fff7812 */ /* 0x000fe2000780c0ff */
[----:B------:R-:W-:-:S02]  /*96a0*/  IMAD R2, R4, UR18, RZ ;  /* 0x0000001204027c24 */ /* 0x000fc4000f8e02ff */
[----:B------:R-:W-:Y:S01]  /*96b0*/  @P4 FFMA.FTZ R25, R136, R6, R3 ;  /* 0x0000000688194223 */ /* 0x000fe20000010003 */
[----:B------:R3:W3:Y:S01]  /*96c0*/  LDS.128 R28, [R225+0x3800] ;  /* 0x00380000e11c7984 */ /* 0x0006e20000000c00 */
[----:B------:R-:W-:Y:S01]  /*96d0*/  SEL R5, R176, RZ, P5 ;  /* 0x000000ffb0057207 */ /* 0x000fe20002800000 */
[----:B------:R-:W-:Y:S01]  /*96e0*/  @P2 FMUL.FTZ R7, R13, 0.69314718246459960938 ;  /* 0x3f3172180d072820 */ /* 0x000fe20000410000 */
[----:B------:R-:W-:Y:S01]  /*96f0*/  SHF.R.S32.HI R3, RZ, 0x1f, R176 ;  /* 0x0000001fff037819 */ /* 0x000fe200000114b0 */
[----:B----4-:R-:W-:Y:S01]  /*9700*/  @P1 FMUL.FTZ R6, R11, 0.69314718246459960938 ;  /* 0x3f3172180b061820 */ /* 0x010fe20000410000 */
[----:B------:R-:W-:Y:S01]  /*9710*/  IADD3 R8, P4, P3, R2, R5, R0 ;  /* 0x0000000502087210 */ /* 0x000fe20007b9e000 */
[----:B------:R-:W-:Y:S01]  /*9720*/  BSSY.RECONVERGENT B0, `(.L_x_2065) ;  /* 0x0000032000007945 */ /* 0x000fe20003800200 */
[----:B------:R-:W-:Y:S02]  /*9730*/  SEL R3, R3, RZ, P5 ;  /* 0x000000ff03037207 */ /* 0x000fe40002800000 */
[----:B------:R-:W-:-:S02]  /*9740*/  SHF.R.S32.HI R2, RZ, 0x1f, R2 ;  /* 0x0000001fff027819 */ /* 0x000fc40000011402 */
[----:B------:R-:W-:Y:S02]  /*9750*/  SHF.R.S32.HI R0, RZ, 0x1f, R0 ;  /* 0x0000001fff007819 */ /* 0x000fe40000011400 */
[----:B------:R-:W-:Y:S01]  /*9760*/  MOV R21, 0x7f800000 ;  /* 0x7f80000000157802 */ /* 0x000fe20000000f00 */
[----:B-1----:R-:W-:Y:S01]  /*9770*/  @P2 FFMA.FTZ R21, R134, R15, R7 ;  /* 0x0000000f86152223 */ /* 0x002fe20000010007 */
[----:B------:R-:W-:Y:S01]  /*9780*/  MOV R20, 0x7f800000 ;  /* 0x7f80000000147802 */ /* 0x000fe20000000f00 */
[----:B--2---:R-:W-:Y:S01]  /*9790*/  @P1 FFMA.FTZ R20, R133, R14, R6 ;  /* 0x0000000e85141223 */ /* 0x004fe20000010006 */
[----:B------:R-:W-:Y:S02]  /*97a0*/  @!P6 MOV R13, R10 ;  /* 0x0000000a000de202 */ /* 0x000fe40000000f00 */
[----:B------:R-:W-:Y:S01]  /*97b0*/  IADD3.X R5, PT, PT, R2, R3, R0, P4, P3 ;  /* 0x0000000302057210 */ /* 0x000fe200027e6400 */
[----:B---3--:R-:W-:Y:S06]  /*97c0*/  @P0 BRA `(.L_x_2066) ;  /* 0x00000000009c0947 */ /* 0x008fec0003800000 */
        /* <DEDUP_REMOVED lines=25> */
[----:B------:R-:W-:Y:S02]  /*9960*/  @!P3 IADD3 R0, P1, PT, R9, R8, RZ ;  /* 0x000000080900b210 */ /* 0x000fe40007f3e0ff */
[C---:B--2---:R-:W-:Y:S01]  /*9970*/  @!P4 LEA R6, P0, R7.reuse, R14, 0x2 ;  /* 0x0000000e0706c211 */ /* 0x044fe200078010ff */
[----:B------:R1:W-:Y:S03]  /*9980*/  @!P5 STG.E desc[UR20][R10.64], R25 ;  /* 0x000000190a00d986 */ /* 0x0003e6000c101914 */
        /* <DEDUP_REMOVED lines=11> */
.L_x_2066:
[----:B------:R-:W-:Y:S05]  /*9a40*/  BSYNC.RECONVERGENT B0 ;  /* 0x0000000000007941 */ /* 0x000fea0003800200 */
.L_x_2065:
[----:B------:R-:W2:Y:S01]  /*9a50*/  S2R R0, SR_TID.X ;  /* 0x0000000000007919 */ /* 0x000ea20000002100 */
[----:B-1----:R-:W-:Y:S01]  /*9a60*/  IMAD.SHL.U32 R20, R143, 0x8, RZ ;  /* 0x000000088f147824 */ /* 0x002fe200078e00ff */
[----:B------:R-:W1:Y:S01]  /*9a70*/  S2UR UR10, SR_CTAID.X ;  /* 0x00000000000a79c3 */ /* 0x000e620000002500 */
[----:B------:R-:W-:Y:S01]  /*9a80*/  @P6 IMAD.MOV.U32 R13, RZ, RZ, R22 ;  /* 0x000000ffff0d6224 */ /* 0x000fe200078e0016 */
[----:B------:R3:W4:Y:S01]  /*9a90*/  LDS.128 R8, [R225+0x4000] ;  /* 0x00400000e1087984 */ /* 0x0007220000000c00 */
[----:B------:R-:W3:Y:S01]  /*9aa0*/  LDCU.64 UR4, c[0x0][0x410] ;  /* 0x00008200ff0477ac */ /* 0x000ee20008000a00 */
[----:B------:R-:W-:Y:S01]  /*9ab0*/  LOP3.LUT R20, R20, 0x38, RZ, 0xc0, !PT ;  /* 0x0000003814147812 */ /* 0x000fe200078ec0ff */
[----:B------:R-:W-:Y:S01]  /*9ac0*/  BSSY.RECONVERGENT B0, `(.L_x_2067) ;  /* 0x0000025000007945 */ /* 0x000fe20003800200 */
[----:B------:R-:W-:-:S05]  /*9ad0*/  SHF.R.U32.HI R19, RZ, 0x3, R143 ;  /* 0x00000003ff137819 */ /* 0x000fca000001168f */
[C---:B------:R-:W-:Y:S02]  /*9ae0*/  VIADD R5, R19.reuse, 0x20 ;  /* 0x0000002013057836 */ /* 0x040fe40000000000 */
[C---:B------:R-:W-:Y:S02]  /*9af0*/  VIADD R4, R19.reuse, 0x30 ;  /* 0x0000003013047836 */ /* 0x040fe40000000000 */
[----:B------:R-:W-:Y:S01]  /*9b00*/  VIADD R18, R19, 0x50 ;  /* 0x0000005013127836 */ /* 0x000fe20000000000 */
[-C--:B-----5:R-:W-:Y:S02]  /*9b10*/  ISETP.GE.AND P5, PT, R5, R32.reuse, PT ;  /* 0x000000200500720c */ /* 0x0a0fe40003fa6270 */
[----:B------:R-:W-:Y:S01]  /*9b20*/  ISETP.GE.AND P4, PT, R4, R32, PT ;  /* 0x000000200400720c */ /* 0x000fe20003f86270 */
[----:B-1----:R-:W-:Y:S01]  /*9b30*/  USHF.L.U32 UR9, UR10, 0x7, URZ ;  /* 0x000000070a097899 */ /* 0x002fe200080006ff */
[----:B--2---:R-:W-:Y:S01]  /*9b40*/  SHF.R.U32.HI R2, RZ, 0x3, R0 ;  /* 0x00000003ff027819 */ /* 0x004fe20000011600 */
[----:B------:R-:W-:-:S04]  /*9b50*/  VIADD R0, R19, 0x10 ;  /* 0x0000001013007836 */ /* 0x000fc80000000000 */
[C---:B------:R-:W-:Y:S01]  /*9b60*/  LOP3.LUT R21, R19.reuse, UR9, RZ, 0xfc, !PT ;  /* 0x0000000913157c12 */ /* 0x040fe2000f8efcff */
[----:B------:R-:W-:Y:S01]  /*9b70*/  VIADD R2, R2, 0x70 ;  /* 0x0000007002027836 */ /* 0x000fe20000000000 */
[----:B------:R-:W-:Y:S01]  /*9b80*/  ISETP.GE.AND P1, PT, R0, R32, PT ;  /* 0x000000200000720c */ /* 0x000fe20003f26270 */
[----:B------:R-:W-:-:S03]  /*9b90*/  VIADD R0, R19, 0x40 ;  /* 0x0000004013007836 */ /* 0x000fc60000000000 */
[-C--:B------:R-:W-:Y:S02]  /*9ba0*/  ISETP.GE.AND P0, PT, R2, R32.reuse, PT ;  /* 0x000000200200720c */ /* 0x080fe40003f06270 */
[----:B------:R-:W-:Y:S02]  /*9bb0*/  IADD3 R2, P2, PT, R20, R13, RZ ;  /* 0x0000000d14027210 */ /* 0x000fe40007f5e0ff */
[----:B------:R1:W2:Y:S01]  /*9bc0*/  LDS.128 R12, [R225] ;  /* 0x00000000e10c7984 */ /* 0x0002a20000000c00 */
[-C--:B------:R-:W-:Y:S02]  /*9bd0*/  ISETP.GE.AND P3, PT, R0, R32.reuse, PT ;  /* 0x000000200000720c */ /* 0x080fe40003f66270 */
[----:B------:R-:W-:Y:S01]  /*9be0*/  IMAD.X R3, RZ, RZ, R26, P2 ;  /* 0x000000ffff037224 */ /* 0x000fe200010e061a */
[----:B------:R-:W-:Y:S01]  /*9bf0*/  ISETP.GE.AND P2, PT, R19, R32, PT ;  /* 0x000000201300720c */ /* 0x000fe20003f46270 */
[----:B---3--:R-:W-:-:S04]  /*9c00*/  IMAD.WIDE.U32 R16, R27, UR4, R2 ;  /* 0x000000041b107c25 */ /* 0x008fc8000f8e0002 */
[----:B------:R-:W-:-:S08]  /*9c10*/  IMAD R7, R27, UR5, R17 ;  /* 0x000000051b077c24 */ /* 0x000fd0000f8e0211 */
[----:B----4-:R-:W-:Y:S05]  /*9c20*/  @P2 BRA `(.L_x_2068) ;  /* 0x0000000000382947 */ /* 0x010fea0003800000 */
[----:B------:R-:W3:Y:S01]  /*9c30*/  LDC.64 R2, c[0x0][0x408] ;  /* 0x00010200ff027b82 */ /* 0x000ee20000000a00 */
[----:B------:R-:W4:Y:S01]  /*9c40*/  LDCU.64 UR4, c[0x0][0x3f0] ;  /* 0x00007e00ff0477ac */ /* 0x000f220008000a00 */
[----:B------:R-:W-:Y:S01]  /*9c50*/  IMAD.MOV.U32 R6, RZ, RZ, R16 ;  /* 0x000000ffff067224 */ /* 0x000fe200078e0010 */
[----:B------:R-:W5:Y:S02]  /*9c60*/  LDCU UR6, c[0x0][0x440] ;  /* 0x00008800ff0677ac */ /* 0x000f640008000800 */
[----:B-----5:R-:W-:Y:S01]  /*9c70*/  ISETP.GE.AND P6, PT, R20, UR6, PT ;  /* 0x0000000614007c0c */ /* 0x020fe2000bfc6270 */
[----:B---3--:R-:W-:Y:S02]  /*9c80*/  IMAD R0, R2, UR11, RZ ;  /* 0x0000000b02007c24 */ /* 0x008fe4000f8e02ff */
[----:B------:R-:W-:-:S04]  /*9c90*/  IMAD.WIDE.U32 R4, R21, R2, R6 ;  /* 0x0000000215047225 */ /* 0x000fc800078e0006 */
[----:B------:R-:W-:Y:S01]  /*9ca0*/  IMAD R3, R21, R3, R0 ;  /* 0x0000000315037224 */ /* 0x000fe200078e0200 */
[----:B----4-:R-:W-:-:S04]  /*9cb0*/  LEA R2, P2, R4, UR4, 0x1 ;  /* 0x0000000404027c11 */ /* 0x010fc8000f8408ff */
[----:B------:R-:W-:-:S04]  /*9cc0*/  IADD3 R3, PT, PT, R5, R3, RZ ;  /* 0x0000000305037210 */ /* 0x000fc80007ffe0ff */
[----:B------:R-:W-:Y:S02]  /*9cd0*/  LEA.HI.X R3, R4, UR5, R3, 0x1, P2 ;  /* 0x0000000504037c11 */ /* 0x000fe400090f0c03 */
[----:B------:R-:W-:-:S03]  /*9ce0*/  ISETP.GE.AND P2, PT, R251, UR6, PT ;  /* 0x00000006fb007c0c */ /* 0x000fc6000bf46270 */
[----:B--2---:R3:W-:Y:S10]  /*9cf0*/  @!P6 STG.E.128 desc[UR20][R2.64], R12 ;  /* 0x0000000c0200e986 */ /* 0x0047f4000c101d14 */
[----:B------:R3:W-:Y:S02]  /*9d00*/  @!P2 STG.E.128 desc[UR20][R2.64+0x80], R8 ;  /* 0x000080080200a986 */ /* 0x0007e4000c101d14 */
.L_x_2068:
[----:B------:R-:W-:Y:S05]  /*9d10*/  BSYNC.RECONVERGENT B0 ;  /* 0x0000000000007941 */ /* 0x000fea0003800200 */
.L_x_2067:
[----:B--23--:R2:W3:Y:S01]  /*9d20*/  LDS.128 R12, [R225+0x800] ;  /* 0x00080000e10c7984 */ /* 0x00c4e20000000c00 */
[----:B------:R-:W-:Y:S01]  /*9d30*/  BSSY.RECONVERGENT B0, `(.L_x_2069) ;  /* 0x0000016000007945 */ /* 0x000fe20003800200 */
[----:B------:R-:W-:Y:S02]  /*9d40*/  ISETP.GE.AND P2, PT, R18, R32, PT ;  /* 0x000000201200720c */ /* 0x000fe40003f46270 */
[----:B------:R2:W4:Y:S01]  /*9d50*/  LDS.128 R8, [R225+0x4800] ;  /* 0x00480000e1087984 */ /* 0x0005220000000c00 */
[----:B------:R-:W-:Y:S01]  /*9d60*/  IADD3 R19, PT, PT, R19, 0x60, RZ ;  /* 0x0000006013137810 */ /* 0x000fe20007ffe0ff */
[----:B------:R-:W-:Y:S09]  /*9d70*/  @P1 BRA `(.L_x_2070) ;  /* 0x0000000000441947 */ /* 0x000ff20003800000 */
[----:B------:R-:W5:Y:S01]  /*9d80*/  LDCU.64 UR6, c[0x0][0x408] ;  /* 0x00008100ff0677ac */ /* 0x000f620008000a00 */
[----:B------:R-:W-:Y:S02]  /*9d90*/  IADD3 R0, P1, PT, R21, 0x10, RZ ;  /* 0x0000001015007810 */ /* 0x000fe40007f3e0ff */
[----:B------:R-:W-:Y:S01]  /*9da0*/  MOV R3, R7 ;  /* 0x0000000700037202 */ /* 0x000fe20000000f00 */
[----:B------:R-:W1:Y:S02]  /*9db0*/  LDCU.64 UR4, c[0x0][0x3f0] ;  /* 0x00007e00ff0477ac */ /* 0x000e640008000a00 */
[----:B------:R-:W-:Y:S01]  /*9dc0*/  IMAD.X R2, RZ, RZ, UR11, P1 ;  /* 0x0000000bff027e24 */ /* 0x000fe200088e06ff */
        /* <DEDUP_REMOVED lines=10> */
[----:B---3--:R1:W-:Y:S10]  /*9e70*/  @!P6 STG.E.128 desc[UR20][R2.64], R12 ;  /* 0x0000000c0200e986 */ /* 0x0083f4000c101d14 */
[----:B----4-:R1:W-:Y:S02]  /*9e80*/  @!P1 STG.E.128 desc[UR20][R2.64+0x80], R8 ;  /* 0x0000800802009986 */ /* 0x0103e4000c101d14 */
.L_x_2070:
[----:B------:R-:W-:Y:S05]  /*9e90*/  BSYNC.RECONVERGENT B0 ;  /* 0x0000000000007941 */ /* 0x000fea0003800200 */
.L_x_2069:
[----:B-1-3--:R1:W3:Y:S01]  /*9ea0*/  LDS.128 R12, [R225+0x1000] ;  /* 0x00100000e10c7984 */ /* 0x00a2e20000000c00 */
[----:B------:R-:W-:Y:S01]  /*9eb0*/  BSSY.RECONVERGENT B0, `(.L_x_2071) ;  /* 0x0000015000007945 */ /* 0x000fe20003800200 */
[----:B------:R-:W-:Y:S02]  /*9ec0*/  ISETP.GE.AND P1, PT, R19, R32, PT ;  /* 0x000000201300720c */ /* 0x000fe40003f26270 */
[----:B----4-:R1:W4:Y:S01]  /*9ed0*/  LDS.128 R8, [R225+0x5000] ;  /* 0x00500000e1087984 */ /* 0x0103220000000c00 */
[----:B------:R-:W-:Y:S05]  /*9ee0*/  @P5 BRA `(.L_x_2072) ;  /* 0x0000000000445947 */ /* 0x000fea0003800000 */
[----:B------:R-:W5:Y:S01]  /*9ef0*/  LDCU.64 UR6, c[0x0][0x408] ;  /* 0x00008100ff0677ac */ /* 0x000f620008000a00 */
[----:B------:R-:W-:Y:S02]  /*9f00*/  IADD3 R0, P5, PT, R21, 0x20, RZ ;  /* 0x0000002015007810 */ /* 0x000fe40007fbe0ff */
[----:B------:R-:W-:Y:S01]  /*9f10*/  MOV R3, R7 ;  /* 0x0000000700037202 */ /* 0x000fe20000000f00 */
[----:B------:R-:W2:Y:S02]  /*9f20*/  LDCU.64 UR4, c[0x0][0x3f0] ;  /* 0x00007e00ff0477ac */ /* 0x000ea40008000a00 */
[----:B------:R-:W-:Y:S01]  /*9f30*/  IMAD.X R2, RZ, RZ, UR11, P5 ;  /* 0x0000000bff027e24 */ /* 0x000fe2000a8e06ff */
[----:B------:R-:W1:Y:S03]  /*9f40*/  LDCU UR8, c[0x0][0x440] ;  /* 0x00008800ff0877ac */ /* 0x000e660008000800 */
[----:B-----5:R-:W-:-:S02]  /*9f50*/  IMAD R18, R2, UR6, RZ ;  /* 0x0000000602127c24 */ /* 0x020fc4000f8e02ff */
[----:B------:R-:W-:-:S04]  /*9f60*/  IMAD.MOV.U32 R2, RZ, RZ, R16 ;  /* 0x000000ffff027224 */ /* 0x000fc800078e0010 */
[----:B------:R-:W-:Y:S01]  /*9f70*/  IMAD.WIDE.U32 R4, R0, UR6, R2 ;  /* 0x0000000600047c25 */ /* 0x000fe2000f8e0002 */
[----:B-1----:R-:W-:-:S03]  /*9f80*/  ISETP.GE.AND P6, PT, R20, UR8, PT ;  /* 0x0000000814007c0c */ /* 0x002fc6000bfc6270 */
[----:B------:R-:W-:Y:S01]  /*9f90*/  IMAD R0, R0, UR7, R18 ;  /* 0x0000000700007c24 */ /* 0x000fe2000f8e0212 */
[----:B--2---:R-:W-:-:S03]  /*9fa0*/  LEA R2, P5, R4, UR4, 0x1 ;  /* 0x0000000404027c11 */ /* 0x004fc6000f8a08ff */
[----:B------:R-:W-:-:S05]  /*9fb0*/  IMAD.IADD R0, R5, 0x1, R0 ;  /* 0x0000000105007824 */ /* 0x000fca00078e0200 */
[----:B------:R-:W-:Y:S02]  /*9fc0*/  LEA.HI.X R3, R4, UR5, R0, 0x1, P5 ;  /* 0x0000000504037c11 */ /* 0x000fe4000a8f0c00 */
[----:B------:R-:W-:-:S03]  /*9fd0*/  ISETP.GE.AND P5, PT, R251, UR8, PT ;  /* 0x00000008fb007c0c */ /* 0x000fc6000bfa6270 */
[----:B---3--:R1:W-:Y:S10]  /*9fe0*/  @!P6 STG.E.128 desc[UR20][R2.64], R12 ;  /* 0x0000000c0200e986 */ /* 0x0083f4000c101d14 */
[----:B----4-:R1:W-:Y:S02]  /*9ff0*/  @!P5 STG.E.128 desc[UR20][R2.64+0x80], R8 ;  /* 0x000080080200d986 */ /* 0x0103e4000c101d14 */
.L_x_2072:
[----:B------:R-:W-:Y:S05]  /*a000*/  BSYNC.RECONVERGENT B0 ;  /* 0x0000000000007941 */ /* 0x000fea0003800200 */
.L_x_2071:
[----:B-1-3--:R1:W3:Y:S01]  /*a010*/  LDS.128 R12, [R225+0x1800] ;  /* 0x00180000e10c7984 */ /* 0x00a2e20000000c00 */
[----:B------:R-:W-:Y:S03]  /*a020*/  BSSY.RECONVERGENT B0, `(.L_x_2073) ;  /* 0x0000014000007945 */ /* 0x000fe60003800200 */
[----:B----4-:R1:W4:Y:S01]  /*a030*/  LDS.128 R8, [R225+0x5800] ;  /* 0x00580000e1087984 */ /* 0x0103220000000c00 */
[----:B------:R-:W-:Y:S05]  /*a040*/  @P4 BRA `(.L_x_2074) ;  /* 0x0000000000444947 */ /* 0x000fea0003800000 */
[----:B------:R-:W5:Y:S01]  /*a050*/  LDCU.64 UR6, c[0x0][0x408] ;  /* 0x00008100ff0677ac */ /* 0x000f620008000a00 */
[----:B------:R-:W-:Y:S02]  /*a060*/  IADD3 R0, P4, PT, R21, 0x30, RZ ;  /* 0x0000003015007810 */ /* 0x000fe40007f9e0ff */
[----:B------:R-:W-:Y:S01]  /*a070*/  MOV R3, R7 ;  /* 0x0000000700037202 */ /* 0x000fe20000000f00 */
[----:B------:R-:W2:Y:S02]  /*a080*/  LDCU UR8, c[0x0][0x440] ;  /* 0x00008800ff0877ac */ /* 0x000ea40008000800 */
[----:B------:R-:W-:Y:S01]  /*a090*/  IMAD.X R2, RZ, RZ, UR11, P4 ;  /* 0x0000000bff027e24 */ /* 0x000fe2000a0e06ff */
        /* <DEDUP_REMOVED lines=10> */
[----:B---3--:R1:W-:Y:S04]  /*a140*/  @!P5 STG.E.128 desc[UR20][R2.64], R12 ;  /* 0x0000000c0200d986 */ /* 0x0083e8000c101d14 */
[----:B----4-:R1:W-:Y:S02]  /*a150*/  @!P4 STG.E.128 desc[UR20][R2.64+0x80], R8 ;  /* 0x000080080200c986 */ /* 0x0103e4000c101d14 */
.L_x_2074:
[----:B------:R-:W-:Y:S05]  /*a160*/  BSYNC.RECONVERGENT B0 ;  /* 0x0000000000007941 */ /* 0x000fea0003800200 */
.L_x_2073:
        /* <DEDUP_REMOVED lines=21> */
.L_x_2076:
[----:B------:R-:W-:Y:S05]  /*a2c0*/  BSYNC.RECONVERGENT B0 ;  /* 0x0000000000007941 */ /* 0x000fea0003800200 */
.L_x_2075:
        /* <DEDUP_REMOVED lines=21> */
.L_x_2078:
[----:B------:R-:W-:Y:S05]  /*a420*/  BSYNC.RECONVERGENT B0 ;  /* 0x0000000000007941 */ /* 0x000fea0003800200 */
.L_x_2077:
        /* <DEDUP_REMOVED lines=21> */
.L_x_2080:
[----:B------:R-:W-:Y:S05]  /*a580*/  BSYNC.RECONVERGENT B0 ;  /* 0x0000000000007941 */ /* 0x000fea0003800200 */
.L_x_2079:
        /* <DEDUP_REMOVED lines=21> */
.L_x_2081:
        /* <DEDUP_REMOVED lines=10> */
.L_x_2868:


//--------------------- .text._ZN5flash16flash_fwd_kernelI23Flash_fwd_kernel_traitsILi128ELi128ELi32ELi4ELb0ELb0EN7cutlass10bfloat16_tE19Flash_kernel_traitsILi128ELi128ELi32ELi4ES3_EELb1ELb0ELb0ELb1ELb0ELb0ELb0ELb1EEEvNS_16Flash_fwd_paramsE --------------------------
	.section	.text._ZN5flash16flash_fwd_kernelI23Flash_fwd_kernel_traitsILi128ELi128ELi32ELi4ELb0ELb0EN7cutlass10bfloat16_tE19Flash_kernel_traitsILi128ELi128ELi32ELi4ES3_EELb1ELb0ELb0ELb1ELb0ELb0ELb0ELb1EEEvNS_16Flash_fwd_paramsE,"ax",@progbits
	.align	128
        .global         _ZN5flash16flash_fwd_kernelI23Flash_fwd_kernel_traitsILi128ELi128ELi32ELi4ELb0ELb0EN7cutlass10bfloat16_tE19Flash_kernel_traitsILi128ELi128ELi32ELi4ES3_EELb1ELb0ELb0ELb1ELb0ELb0ELb0ELb1EEEvNS_16Flash_fwd_paramsE
        .type           _ZN5flash16flash_fwd_kernelI23Flash_fwd_kernel_traitsILi128ELi128ELi32ELi4ELb0ELb0EN7cutlass10bfloat16_tE19Flash_kernel_traitsILi128ELi128ELi32ELi4ES3_EELb1ELb0ELb0ELb1ELb0ELb0ELb0ELb1EEEvNS_16Flash_fwd_paramsE,@function
        .size           _ZN5flash16flash_fwd_kernelI23Flash_fwd_kernel_traitsILi128ELi128ELi32ELi4ELb0ELb0EN7cutlass10bfloat16_tE19Flash_kernel_traitsILi128ELi128ELi32ELi4ES3_EELb1ELb0ELb0ELb1ELb0ELb0ELb0ELb1EEEvNS_16Flash_fwd_paramsE,(.L_x_2869 - _ZN5flash16flash_fwd_kernelI23Flash_fwd_kernel_traitsILi128ELi128ELi32ELi4ELb0ELb0EN7cutlass10bfloat16_tE19Flash_kernel_traitsILi128ELi128ELi32ELi4ES3_EELb1ELb0ELb0ELb1ELb0ELb0ELb0ELb1EEEvNS_16Flash_fwd_paramsE)
        .other          _ZN5flash16flash_fwd_kernelI23Flash_fwd_kernel_traitsILi128ELi128ELi32ELi4ELb0ELb0EN7cutlass10bfloat16_tE19Flash_kernel_traitsILi128ELi128ELi32ELi4ES3_EELb1ELb0ELb0ELb1ELb0ELb0ELb0ELb1EEEvNS_16Flash_fwd_paramsE,@"STO_CUDA_ENTRY STV_DEFAULT"
_ZN5flash16flash_fwd_kernelI23Flash_fwd_kernel_traitsILi128ELi128ELi32ELi4ELb0ELb0EN7cutlass10bfloat16_tE19Flash_kernel_traitsILi128ELi128ELi32ELi4ES3_EELb1ELb0ELb0ELb1ELb0ELb0ELb0ELb1EEEvNS_16Flash_fwd_paramsE:
.text._ZN5flash16flash_fwd_kernelI23Flash_fwd_kernel_traitsILi128ELi128ELi32ELi4ELb0ELb0EN7cutlass10bfloat16_tE19Flash_kernel_traitsILi128ELi128ELi32ELi4ES3_EELb1ELb0ELb0ELb1ELb0ELb0ELb0ELb1EEEvNS_16Flash_fwd_paramsE:
        /* <DEDUP_REMOVED lines=76> */
[----:B----4-:R-:W-:Y:S01]  /*04c0*/  IMAD.U32 R2, RZ, RZ, UR11 ;  /* 0x0000000bff027e24 */ /* 0x010fe2000f8e00ff */
[----:B------:R-:W4:Y:S01]  /*04d0*/  LDCU UR11, c[0x0][0x3e0] ;  /* 0x00007c00ff0b77ac */ /* 0x000f220008000800 */
[----:B------:R-:W-:-:S05]  /*04e0*/  IMAD.U32 R3, RZ, RZ, UR10 ;  /* 0x0000000aff037e24 */ /* 0x000fca000f8e00ff */
[----:B------:R-:W2:Y:S01]  /*04f0*/  @!P3 LDG.E R4, desc[UR24][R2.64] ;  /* 0x000000180204b981 */ /* 0x000ea2000c1e1900 */
[----:B------:R-:W-:Y:S01]  /*0500*/  UMOV UR10, URZ ;  /* 0x000000ff000a7c82 */ /* 0x000fe20008000000 */
[----:B------:R-:W-:Y:S01]  /*0510*/  USHF.L.U32 UR23, UR33, 0x7, URZ ;  /* 0x0000000721177899 */ /* 0x000fe200080006ff */
[----:B------:R-:W-:Y:S01]  /*0520*/  UMOV UR13, 0xffffffff ;  /* 0xffffffff000d7882 */ /* 0x000fe20000000000 */
[----:B-1----:R-:W-:-:S04]  /*0530*/  @!UP3 UISETP.NE.U32.AND UP2, UPT, UR6, URZ, UPT ;  /* 0x000000ff0600b28c */ /* 0x002fc8000bf45070 */
[----:B------:R-:W-:Y:S02]  /*0540*/  @!UP3 UISETP.NE.AND.EX UP2, UPT, UR7, URZ, UPT, UP2 ;  /* 0x000000ff0700b28c */ /* 0x000fe4000bf45320 */
[----:B----4-:R-:W-:Y:S02]  /*0550*/  UIMAD UR27, UR29, UR11, UR28 ;  /* 0x0000000b1d1b72a4 */ /* 0x010fe4000f8e021c */
        /* <DEDUP_REMOVED lines=20> */
.L_x_2082:
[----:B------:R-:W-:Y:S01]  /*06a0*/  @!UP3 UIADD3 UR26, UPT, UPT, UR8, UR4, -UR10 ;  /* 0x00000004081ab290 */ /* 0x000fe2000fffe80a */
[----:B------:R-:W-:Y:S11]  /*06b0*/  @!P0 EXIT ;  /* 0x000000000000894d */ /* 0x000ff60003800000 */
[----:B------:R-:W-:-:S09]  /*06c0*/  UISETP.GT.AND UP0, UPT, UR26, URZ, UPT ;  /* 0x000000ff1a00728c */ /* 0x000fd2000bf04270 */
[----:B------:R-:W-:Y:S05]  /*06d0*/  BRA.U UP0, `(.L_x_2083) ;  /* 0x00000015000c7547 */ /* 0x000fea000b800000 */
        /* <DEDUP_REMOVED lines=10> */
[----:B------:R-:W1:Y:S03]  /*0780*/  @UP1 LDCU UR6, c[0x0][0x430] ;  /* 0x00008600ff0617ac */ /* 0x000e660008000800 */
[----:B------:R-:W-:Y:S02]  /*0790*/  @UP0 UIMAD UR9, UR19, UR7, UR13 ;  /* 0x00000007130902a4 */ /* 0x000fe4000f8e020d */
[----:B----4-:R-:W-:Y:S01]  /*07a0*/  @UP1 UIMAD UR8, UR4, UR5, URZ ;  /* 0x00000005040812a4 */ /* 0x010fe2000f8e02ff */
[----:B------:R-:W-:Y:S01]  /*07b0*/  @UP1 UMOV UR7, 0x1 ;  /* 0x0000000100071882 */ /* 0x000fe20000000000 */
[----:B------:R-:W-:Y:S01]  /*07c0*/  @UP0 UMOV UR14, UR12 ;  /* 0x0000000c000e0c82 */ /* 0x000fe20008000000 */
[----:B--2---:R-:W-:Y:S09]  /*07d0*/  BRA.U UP1, `(.L_x_2084) ;  /* 0x0000000101247547 */ /* 0x004ff2000b800000 */
[----:B------:R-:W-:-:S11]  /*07e0*/  UISETP.NE.AND UP0, UPT, UR10, URZ, UPT ;  /* 0x000000ff0a00728c */ /* 0x000fd6000bf05270 */
[----:B------:R-:W2:Y:S01]  /*07f0*/  @UP0 LDCU UR7, c[0x0][0x454] ;  /* 0x00008a80ff0707ac */ /* 0x000ea20008000800 */
[----:B------:R-:W3:Y:S01]  /*0800*/  @!UP0 LDCU UR4, c[0x0][0x434] ;  /* 0x00008680ff0487ac */ /* 0x000ee20008000800 */
[----:B------:R-:W4:Y:S01]  /*0810*/  @UP0 LDCU UR8, c[0x0][0x454] ;  /* 0x00008a80ff0807ac */ /* 0x000f220008000800 */
[----:B-1----:R-:W-:Y:S01]  /*0820*/  @UP0 UMOV UR6, 0x1 ;  /* 0x0000000100060882 */ /* 0x002fe20000000000 */
[----:B----4-:R-:W4:Y:S01]  /*0830*/  @!UP0 LDCU UR8, c[0x0][0x434] ;  /* 0x00008680ff0887ac */ /* 0x010f220008000800 */
[----:B------:R-:W-:Y:S01]  /*0840*/  @!UP0 UMOV UR6, 0x1 ;  /* 0x0000000100068882 */ /* 0x000fe20000000000 */
[----:B--2---:R-:W-:Y:S02]  /*0850*/  @UP0 UIMAD UR7, UR11, UR7, URZ ;  /* 0x000000070b0702a4 */ /* 0x004fe4000f8e02ff */
[----:B---3--:R-:W-:-:S12]  /*0860*/  @!UP0 UIMAD UR7, UR11, UR4, URZ ;  /* 0x000000040b0782a4 */ /* 0x008fd8000f8e02ff */
.L_x_2084:
[----:B------:R-:W2:Y:S01]  /*0870*/  LDCU UR12, c[0x0][0x434] ;  /* 0x00008680ff0c77ac */ /* 0x000ea20008000800 */
[----:B------:R-:W-:Y:S01]  /*0880*/  IMAD.SHL.U32 R12, R212, 0x8, RZ ;  /* 0x00000008d40c7824 */ /* 0x000fe200078e00ff */
[----:B------:R-:W-:Y:S01]  /*0890*/  SHF.R.U32.HI R212, RZ, 0x3, R212 ;  /* 0x00000003ffd47819 */ /* 0x000fe200000116d4 */
[----:B------:R-:W-:Y:S01]  /*08a0*/  BSSY.RECONVERGENT B0, `(.L_x_2085) ;  /* 0x0000035000007945 */ /* 0x000fe20003800200 */
[----:B------:R-:W-:Y:S01]  /*08b0*/  UISETP.NE.AND UP1, UPT, UR10, URZ, !UP1 ;  /* 0x000000ff0a00728c */ /* 0x000fe2000cf25270 */
[----:B------:R-:W3:Y:S01]  /*08c0*/  LDCU.64 UR4, c[0x0][0x410] ;  /* 0x00008200ff0477ac */ /* 0x000ee20008000a00 */
[----:B------:R-:W-:Y:S01]  /*08d0*/  LOP3.LUT R12, R12, 0x38, RZ, 0xc0, !PT ;  /* 0x000000380c0c7812 */ /* 0x000fe200078ec0ff */
[C---:B------:R-:W-:Y:S01]  /*08e0*/  VIADD R15, R212.reuse, 0x20 ;  /* 0x00000020d40f7836 */ /* 0x040fe20000000000 */
[----:B------:R-:W-:Y:S01]  /*08f0*/  IADD3 R14, PT, PT, R212, 0x10, RZ ;  /* 0x00000010d40e7810 */ /* 0x000fe20007ffe0ff */
[----:B----4-:R-:W-:Y:S01]  /*0900*/  UIMAD UR8, UR28, UR8, URZ ;  /* 0x000000081c0872a4 */ /* 0x010fe2000f8e02ff */
[----:B------:R-:W-:Y:S01]  /*0910*/  IADD3 R2, P0, PT, R12, UR14, RZ ;  /* 0x0000000e0c027c10 */ /* 0x000fe2000ff1e0ff */
[----:B------:R-:W-:Y:S01]  /*0920*/  UIADD3 UR20, UPT, UPT, -UR23, UR20, URZ ;  /* 0x0000001417147290 */ /* 0x000fe2000fffe1ff */
[C---:B------:R-:W-:Y:S01]  /*0930*/  VIADD R16, R212.reuse, 0x30 ;  /* 0x00000030d4107836 */ /* 0x040fe20000000000 */
[----:B------:R-:W-:Y:S01]  /*0940*/  UISETP.NE.AND UP0, UPT, UR19, -0x1, UPT ;  /* 0xffffffff1300788c */ /* 0x000fe2000bf05270 */
[C---:B------:R-:W-:Y:S01]  /*0950*/  IADD3 R18, PT, PT, R212.reuse, 0x40, RZ ;  /* 0x00000040d4127810 */ /* 0x040fe20007ffe0ff */
[----:B------:R-:W-:Y:S01]  /*0960*/  @!UP1 UIMAD UR8, UR29, UR7, UR8 ;  /* 0x000000071d0892a4 */ /* 0x000fe2000f8e0208 */
[----:B------:R-:W-:Y:S01]  /*0970*/  IMAD.X R3, RZ, RZ, UR9, P0 ;  /* 0x00000009ff037e24 */ /* 0x000fe200080e06ff */
[----:B--2---:R-:W-:Y:S01]  /*0980*/  UIMAD UR7, UR29, UR12, URZ ;  /* 0x0000000c1d0772a4 */ /* 0x004fe2000f8e02ff */
[----:B------:R-:W-:Y:S01]  /*0990*/  ISETP.GE.AND P0, PT, R212, UR20, PT ;  /* 0x00000014d4007c0c */ /* 0x000fe2000bf06270 */
[----:B-1----:R-:W-:Y:S01]  /*09a0*/  UIMAD UR23, UR23, UR6, URZ ;  /* 0x00000006171772a4 */ /* 0x002fe2000f8e02ff */
[----:B------:R-:W-:Y:S01]  /*09b0*/  ISETP.GE.AND P3, PT, R14, UR20, PT ;  /* 0x000000140e007c0c */ /* 0x000fe2000bf66270 */
[----:B------:R-:W-:Y:S01]  /*09c0*/  USEL UR7, UR7, UR19, !UP0 ;  /* 0x0000001307077287 */ /* 0x000fe2000c000000 */
[----:B------:R-:W-:Y:S01]  /*09d0*/  ISETP.GE.AND P2, PT, R15, UR20, PT ;  /* 0x000000140f007c0c */ /* 0x000fe2000bf46270 */
[----:B---3--:R-:W-:Y:S01]  /*09e0*/  IMAD.U32 R0, RZ, RZ, UR4 ;  /* 0x00000004ff007e24 */ /* 0x008fe2000f8e00ff */
[----:B------:R-:W-:Y:S01]  /*09f0*/  USHF.R.S32.HI UR12, URZ, 0x1f, UR23 ;  /* 0x0000001fff0c7899 */ /* 0x000fe20008011417 */
        /* <DEDUP_REMOVED lines=9> */
[----:B------:R-:W-:Y:S01]  /*0a90*/  UIADD3 UR7, UP1, UP0, UR23, UR7, UR8 ;  /* 0x0000000717077290 */ /* 0x000fe2000f83e008 */
[----:B------:R-:W-:Y:S01]  /*0aa0*/  LOP3.LUT R13, R12, 0x40, RZ, 0xfc, !PT ;  /* 0x000000400c0d7812 */ /* 0x000fe200078efcff */
[----:B------:R-:W-:Y:S01]  /*0ab0*/  UIMAD.WIDE.U32 UR10, UR33, 0x80, URZ ;  /* 0x00000080210a78a5 */ /* 0x000fe2000f8e00ff */
[----:B------:R-:W-:Y:S01]  /*0ac0*/  IMAD R9, R0, UR28, R11 ;  /* 0x0000001c00097c24 */ /* 0x000fe2000f8e020b */
[----:B------:R-:W-:-:S04]  /*0ad0*/  UIADD3.X UR12, UPT, UPT, UR12, UR4, UR5, UP1, UP0 ;  /* 0x000000040c0c7290 */ /* 0x000fc80008fe0405 */
[----:B------:R-:W-:Y:S01]  /*0ae0*/  LOP3.LUT R7, R212, UR10, RZ, 0xfc, !PT ;  /* 0x0000000ad4077c12 */ /* 0x000fe2000f8efcff */
[----:B------:R-:W-:Y:S07]  /*0af0*/  @P0 BRA `(.L_x_2086) ;  /* 0x00000000003c0947 */ /* 0x000fee0003800000 */
        /* <DEDUP_REMOVED lines=15> */
.L_x_2086:
[----:B------:R-:W-:Y:S05]  /*0bf0*/  BSYNC.RECONVERGENT B0 ;  /* 0x0000000000007941 */ /* 0x000fea0003800200 */
.L_x_2085:
        /* <DEDUP_REMOVED lines=21> */
.L_x_2088:
[----:B------:R-:W-:Y:S05]  /*0d50*/  BSYNC.RECONVERGENT B0 ;  /* 0x0000000000007941 */ /* 0x000fea0003800200 */
.L_x_2087:
        /* <DEDUP_REMOVED lines=21> */
.L_x_2090:
[----:B------:R-:W-:Y:S05]  /*0eb0*/  BSYNC.RECONVERGENT B0 ;  /* 0x0000000000007941 */ /* 0x000fea0003800200 */
.L_x_2089:
        /* <DEDUP_REMOVED lines=20> */
.L_x_2092:
[----:B------:R-:W-:Y:S05]  /*1000*/  BSYNC.RECONVERGENT B0 ;  /* 0x0000000000007941 */ /* 0x000fea0003800200 */
.L_x_2091:
        /* <DEDUP_REMOVED lines=20> */
.L_x_2094:
[----:B------:R-:W-:Y:S05]  /*1150*/  BSYNC.RECONVERGENT B0 ;  /* 0x0000000000007941 */ /* 0x000fea0003800200 */
.L_x_2093:
        /* <DEDUP_REMOVED lines=20> */
.L_x_2096:
[----:B------:R-:W-:Y:S05]  /*12a0*/  BSYNC.RECONVERGENT B0 ;  /* 0x0000000000007941 */ /* 0x000fea0003800200 */
.L_x_2095:
        /* <DEDUP_REMOVED lines=20> */
.L_x_2098:
[----:B------:R-:W-:Y:S05]  /*13f0*/  BSYNC.RECONVERGENT B0 ;  /* 0x0000000000007941 */ /* 0x000fea0003800200 */
.L_x_2097:
        /* <DEDUP_REMOVED lines=20> */
.L_x_2100:
[----:B------:R-:W-:Y:S05]  /*1540*/  BSYNC.RECONVERGENT B0 ;  /* 0x0000000000007941 */ /* 0x000fea0003800200 */
.L_x_2099:
        /* <DEDUP_REMOVED lines=10> */
.L_x_2102:
[----:B------:R-:W-:Y:S05]  /*15f0*/  BSYNC.RECONVERGENT B0 ;  /* 0x0000000000007941 */ /* 0x000fea0003800200 */
.L_x_2101:
        /* <DEDUP_REMOVED lines=15> */
.L_x_2104:
[----:B------:R-:W-:Y:S05]  /*16f0*/  BSYNC.RECONVERGENT B0 ;  /* 0x0000000000007941 */ /* 0x000fea0003800200 */
.L_x_2103:
        /* <DEDUP_REMOVED lines=10> */
.L_x_2106:
[----:B------:R-:W-:Y:S05]  /*17a0*/  BSYNC.RECONVERGENT B0 ;  /* 0x0000000000007941 */ /* 0x000fea0003800200 */
.L_x_2105:
        /* <DEDUP_REMOVED lines=10> */
.L_x_2108:
[----:B------:R-:W-:Y:S05]  /*1850*/  BSYNC.RECONVERGENT B0 ;  /* 0x0000000000007941 */ /* 0x000fea0003800200 */
.L_x_2107:
        /* <DEDUP_REMOVED lines=10> */
.L_x_2110:
[----:B------:R-:W-:Y:S05]  /*1900*/  BSYNC.RECONVERGENT B0 ;  /* 0x0000000000007941 */ /* 0x000fea0003800200 */
.L_x_2109:
        /* <DEDUP_REMOVED lines=10> */
.L_x_2112:
[----:B------:R-:W-:Y:S05]  /*19b0*/  BSYNC.RECONVERGENT B0 ;  /* 0x0000000000007941 */ /* 0x000fea0003800200 */
.L_x_2111:
        /* <DEDUP_REMOVED lines=10> */
.L_x_2114:
[----:B------:R-:W-:Y:S05]  /*1a60*/  BSYNC.RECONVERGENT B0 ;  /* 0x0000000000007941 */ /* 0x000fea0003800200 */
.L_x_2113:
        /* <DEDUP_REMOVED lines=10> */
.L_x_2083:
        /* <DEDUP_REMOVED lines=22> */
[----:B------:R-:W-:-:S03]  /*1c70*/  UIMAD UR11, UR29, UR5, UR7 ;  /* 0x000000051d0b72a4 */ /* 0x000fc6000f8e0207 */
[----:B------:R-:W-:Y:S01]  /*1c80*/  UMOV UR12, UR6 ;  /* 0x00000006000c7c82 */ /* 0x000fe20008000000 */
[----:B------:R-:W-:Y:S05]  /*1c90*/  BRA `(.L_x_2116) ;  /* 0x0000000000187947 */ /* 0x000fea0003800000 */
.L_x_2115:
[----:B------:R-:W1:Y:S01]  /*1ca0*/  LDCU.64 UR16, c[0x0][0x3b8] ;  /* 0x00007700ff1077ac */ /* 0x000e620008000a00 */
[----:B------:R-:W-:-:S04]  /*1cb0*/  UIADD3 UR11, UPT, UPT, UR10, UR13, URZ ;  /* 0x0000000d0a0b7290 */ /* 0x000fc8000fffe0ff */
[----:B-1----:R-:W-:Y:S02]  /*1cc0*/  UIMAD.WIDE.U32 UR4, UR11, UR16, URZ ;  /* 0x000000100b0472a5 */ /* 0x002fe4000f8e00ff */
[----:B------:R-:W-:-:S04]  /*1cd0*/  UIMAD UR11, UR11, UR17, URZ ;  /* 0x000000110b0b72a4 */ /* 0x000fc8000f8e02ff */
[----:B------:R-:W-:Y:S01]  /*1ce0*/  UIADD3 UR11, UPT, UPT, UR5, UR11, URZ ;  /* 0x0000000b050b7290 */ /* 0x000fe2000fffe0ff */
[----:B------:R-:W-:Y:S02]  /*1cf0*/  UMOV UR12, UR4 ;  /* 0x00000004000c7c82 */ /* 0x000fe40008000000 */
.L_x_2116:
        /* <DEDUP_REMOVED lines=39> */
.L_x_2117:
[----:B------:R-:W1:Y:S01]  /*1f70*/  LDCU.64 UR8, c[0x0][0x3c0] ;  /* 0x00007800ff0877ac */ /* 0x000e620008000a00 */
[----:B------:R-:W-:-:S04]  /*1f80*/  UIADD3 UR10, UPT, UPT, UR10, UR13, URZ ;  /* 0x0000000d0a0a7290 */ /* 0x000fc8000fffe0ff */
[----:B-1----:R-:W-:Y:S02]  /*1f90*/  UIMAD.WIDE.U32 UR14, UR10, UR8, URZ ;  /* 0x000000080a0e72a5 */ /* 0x002fe4000f8e00ff */
[----:B------:R-:W-:-:S04]  /*1fa0*/  UIMAD UR10, UR10, UR9, URZ ;  /* 0x000000090a0a72a4 */ /* 0x000fc8000f8e02ff */
[----:B------:R-:W-:-:S12]  /*1fb0*/  UIADD3 UR10, UPT, UPT, UR15, UR10, URZ ;  /* 0x0000000a0f0a7290 */ /* 0x000fd8000fffe0ff */
.L_x_2118:
[----:B------:R-:W-:Y:S01]  /*1fc0*/  IMAD.SHL.U32 R220, R212, 0x8, RZ ;  /* 0x00000008d4dc7824 */ /* 0x000fe200078e00ff */
[--C-:B------:R-:W-:Y:S01]  /*1fd0*/  SHF.R.U32.HI R96, RZ, 0x3, R212.reuse ;  /* 0x00000003ff607819 */ /* 0x100fe200000116d4 */
[----:B------:R-:W-:Y:S01]  /*1fe0*/  UIADD3 UR18, UPT, UPT, -UR23, UR20, URZ ;  /* 0x0000001417127290 */ /* 0x000fe2000fffe1ff */
[----:B------:R-:W1:Y:S01]  /*1ff0*/  S2UR UR35, SR_CgaCtaId ;  /* 0x00000000002379c3 */ /* 0x000e620000008800 */
[----:B------:R-:W2:Y:S01]  /*2000*/  LDCU.128 UR4, c[0x0][0x3d0] ;  /* 0x00007a00ff0477ac */ /* 0x000ea20008000c00 */
[----:B------:R-:W-:Y:S01]  /*2010*/  LOP3.LUT R205, R220, 0x38, RZ, 0xc0, !PT ;  /* 0x00000038dccd7812 */ /* 0x000fe200078ec0ff */
[----:B------:R-:W-:Y:S01]  /*2020*/  VIADD R2, R96, 0x30 ;  /* 0x0000003060027836 */ /* 0x000fe20000000000 */
[----:B------:R-:W-:Y:S01]  /*2030*/  LOP3.LUT R7, R220, 0x1f8, RZ, 0xc0, !PT ;  /* 0x000001f8dc077812 */ /* 0x000fe200078ec0ff */
[C---:B------:R-:W-:Y:S01]  /*2040*/  VIADD R6, R96.reuse, 0x40 ;  /* 0x0000004060067836 */ /* 0x040fe20000000000 */
[C---:B------:R-:W-:Y:S01]  /*2050*/  IADD3 R4, P1, PT, R205.reuse, UR12, RZ ;  /* 0x0000000ccd047c10 */ /* 0x040fe2000ff3e0ff */
[----:B------:R-:W-:Y:S01]  /*2060*/  VIADD R3, R96, 0x20 ;  /* 0x0000002060037836 */ /* 0x000fe20000000000 */
[----:B------:R-:W-:Y:S01]  /*2070*/  ISETP.GE.AND P2, PT, R2, UR18, PT ;  /* 0x0000001202007c0c */ /* 0x000fe2000bf46270 */
[----:B------:R-:W3:Y:S01]  /*2080*/  LDCU.64 UR12, c[0x0][0x390] ;  /* 0x00007200ff0c77ac */ /* 0x000ee20008000a00 */
[----:B------:R-:W-:Y:S01]  /*2090*/  IADD3 R2, P0, PT, R205, UR14, RZ ;  /* 0x0000000ecd027c10 */ /* 0x000fe2000ff1e0ff */
[----:B------:R-:W-:Y:S01]  /*20a0*/  VIADD R12, R96, 0x10 ;  /* 0x00000010600c7836 */ /* 0x000fe20000000000 */
[----:B------:R-:W-:Y:S01]  /*20b0*/  IADD3.X R5, PT, PT, RZ, UR11, RZ, P1, !PT ;  /* 0x0000000bff057c10 */ /* 0x000fe20008ffe4ff */
[----:B------:R-:W4:Y:S01]  /*20c0*/  LDCU.64 UR14, c[0x0][0x388] ;  /* 0x00007100ff0e77ac */ /* 0x000f220008000a00 */
[----:B------:R-:W-:Y:S01]  /*20d0*/  ISETP.GE.AND P1, PT, R6, UR18, PT ;  /* 0x0000001206007c0c */ /* 0x000fe2000bf26270 */
[----:B------:R-:W-:Y:S01]  /*20e0*/  BSSY.RECONVERGENT B0, `(.L_x_2119) ;  /* 0x0000044000007945 */ /* 0x000fe20003800200 */
[----:B------:R-:W-:Y:S01]  /*20f0*/  LOP3.LUT R6, R7, 0x38, R212, 0x78, !PT ;  /* 0x0000003807067812 */ /* 0x000fe200078e78d4 */
[----:B------:R-:W-:Y:S01]  /*2100*/  IMAD.WIDE.U32 R4, R96, UR16, R4 ;  /* 0x0000001060047c25 */ /* 0x000fe2000f8e0004 */
[----:B------:R-:W-:-:S02]  /*2110*/  ISETP.GE.AND P3, PT, R3, UR18, PT ;  /* 0x0000001203007c0c */ /* 0x000fc4000bf66270 */
[----:B------:R-:W-:Y:S01]  /*2120*/  LOP3.LUT R220, R6, 0x1e00, R220, 0xf8, !PT ;  /* 0x00001e0006dc7812 */ /* 0x000fe200078ef8dc */
[----:B------:R-:W-:Y:S01]  /*2130*/  IMAD.X R3, RZ, RZ, UR10, P0 ;  /* 0x0000000aff037e24 */ /* 0x000fe200080e06ff */
[----:B------:R-:W-:Y:S01]  /*2140*/  SHF.R.S32.HI R6, RZ, 0x1f, R0 ;  /* 0x0000001fff067819 */ /* 0x000fe20000011400 */
[C---:B------:R-:W-:Y:S01]  /*2150*/  IMAD R5, R96.reuse, UR17, R5 ;  /* 0x0000001160057c24 */ /* 0x040fe2000f8e0205 */
[C---:B------:R-:W-:Y:S01]  /*2160*/  IADD3 R8, P0, PT, R205.reuse, UR34, RZ ;  /* 0x00000022cd087c10 */ /* 0x040fe2000ff1e0ff */
[----:B------:R-:W-:Y:S01]  /*2170*/  IMAD.WIDE.U32 R2, R96, UR8, R2 ;  /* 0x0000000860027c25 */ /* 0x000fe2000f8e0002 */
[----:B------:R-:W5:Y:S01]  /*2180*/  LDCU.64 UR10, c[0x0][0x3c8] ;  /* 0x00007900ff0a77ac */ /* 0x000f620008000a00 */
[----:B------:R-:W-:Y:S02]  /*2190*/  LOP3.LUT R99, R205, 0x40, RZ, 0xfc, !PT ;  /* 0x00000040cd637812 */ /* 0x000fe400078efcff */
[----:B--2---:R-:W-:Y:S02]  /*21a0*/  IMAD R7, R6, UR4, RZ ;  /* 0x0000000406077c24 */ /* 0x004fe4000f8e02ff */
[----:B------:R-:W-:-:S02]  /*21b0*/  IMAD R3, R96, UR9, R3 ;  /* 0x0000000960037c24 */ /* 0x000fc4000f8e0203 */
[----:B------:R-:W-:Y:S02]  /*21c0*/  IMAD R6, R6, UR6, RZ ;  /* 0x0000000606067c24 */ /* 0x000fe4000f8e02ff */
[C---:B------:R-:W-:Y:S02]  /*21d0*/  IMAD R7, R0.reuse, UR5, R7 ;  /* 0x0000000500077c24 */ /* 0x040fe4000f8e0207 */
[----:B------:R-:W-:Y:S01]  /*21e0*/  IMAD.WIDE.U32 R4, R0, UR4, R4 ;  /* 0x0000000400047c25 */ /* 0x000fe2000f8e0004 */
[----:B------:R-:W-:-:S03]  /*21f0*/  UMOV UR4, 0x400 ;  /* 0x0000040000047882 */ /* 0x000fc60000000000 */
[----:B------:R-:W-:Y:S01]  /*2200*/  IMAD R6, R0, UR7, R6 ;  /* 0x0000000700067c24 */ /* 0x000fe2000f8e0206 */
[----:B----4-:R-:W-:Y:S01]  /*2210*/  LEA R101, P4, R4, UR14, 0x1 ;  /* 0x0000000e04657c11 */ /* 0x010fe2000f8808ff */
[----:B------:R-:W-:Y:S01]  /*2220*/  IMAD.WIDE.U32 R2, R0, UR6, R2 ;  /* 0x0000000600027c25 */ /* 0x000fe2000f8e0002 */
[----:B------:R-:W-:-:S03]  /*2230*/  IADD3 R0, PT, PT, R5, R7, RZ ;  /* 0x0000000705007210 */ /* 0x000fc60007ffe0ff */
[----:B------:R-:W-:Y:S01]  /*2240*/  IMAD.X R9, RZ, RZ, UR32, P0 ;  /* 0x00000020ff097e24 */ /* 0x000fe200080e06ff */
[----:B---3--:R-:W-:Y:S01]  /*2250*/  LEA R14, P0, R2, UR12, 0x1 ;  /* 0x0000000c020e7c11 */ /* 0x008fe2000f8008ff */
[----:B------:R-:W-:Y:S01]  /*2260*/  IMAD.IADD R3, R3, 0x1, R6 ;  /* 0x0000000103037824 */ /* 0x000fe200078e0206 */
[----:B------:R-:W-:Y:S01]  /*2270*/  LEA.HI.X R100, R4, UR15, R0, 0x1, P4 ;  /* 0x0000000f04647c11 */ /* 0x000fe2000a0f0c00 */
[----:B------:R2:W-:Y:S01]  /*2280*/  STL [R1+0x58], R101 ;  /* 0x0000586501007387 */ /* 0x0005e20000100800 */
[----:B-----5:R-:W-:Y:S01]  /*2290*/  IMAD.U32 R10, RZ, RZ, UR10 ;  /* 0x0000000aff0a7e24 */ /* 0x020fe2000f8e00ff */
[----:B------:R-:W-:Y:S01]  /*22a0*/  UIMAD.WIDE.U32 UR14, UR33, 0x80, URZ ;  /* 0x00000080210e78a5 */ /* 0x000fe2000f8e00ff */
[----:B------:R-:W-:Y:S01]  /*22b0*/  LEA.HI.X R13, R2, UR13, R3, 0x1, P0 ;  /* 0x0000000d020d7c11 */ /* 0x000fe200080f0c03 */
[----:B------:R2:W-:Y:S01]  /*22c0*/  STL [R1+0x60], R14 ;  /* 0x0000600e01007387 */ /* 0x0005e20000100800 */
[----:B------:R-:W-:Y:S01]  /*22d0*/  ISETP.GE.AND P0, PT, R96, UR18, PT ;  /* 0x0000001260007c0c */ /* 0x000fe2000bf06270 */
[----:B-1----:R-:W-:Y:S01]  /*22e0*/  ULEA UR12, UR35, UR4, 0x18 ;  /* 0x00000004230c7291 */ /* 0x002fe2000f8ec0ff */
[----:B------:R-:W-:Y:S01]  /*22f0*/  MOV R0, UR11 ;  /* 0x0000000b00007c02 */ /* 0x000fe20008000f00 */
[----:B------:R2:W-:Y:S01]  /*2300*/  STL [R1+0x54], R100 ;  /* 0x0000546401007387 */ /* 0x0005e20000100800 */
[----:B------:R-:W-:Y:S01]  /*2310*/  IMAD.WIDE.U32 R8, R10, UR28, R8 ;  /* 0x0000001c0a087c25 */ /* 0x000fe2000f8e0008 */
[----:B------:R-:W-:Y:S01]  /*2320*/  USHF.L.U64.HI UR10, UR16, 0x5, UR17 ;  /* 0x00000005100a7899 */ /* 0x000fe20008010211 */
[----:B------:R-:W-:Y:S01]  /*2330*/  ISETP.GE.AND P4, PT, R12, UR18, PT ;  /* 0x000000120c007c0c */ /* 0x000fe2000bf86270 */
[----:B------:R2:W-:Y:S01]  /*2340*/  STL [R1+0x5c], R13 ;  /* 0x00005c0d01007387 */ /* 0x0005e20000100800 */
[C---:B------:R-:W-:Y:S01]  /*2350*/  LOP3.LUT R10, R96.reuse, UR14, RZ, 0xfc, !PT ;  /* 0x0000000e600a7c12 */ /* 0x040fe2000f8efcff */
[----:B------:R-:W-:Y:S01]  /*2360*/  VIADD R11, R96, 0x50 ;  /* 0x00000050600b7836 */ /* 0x000fe20000000000 */
[----:B------:R-:W-:Y:S01]  /*2370*/  LEA R220, R220, UR12, 0x1 ;  /* 0x0000000cdcdc7c11 */ /* 0x000fe2000f8e08ff */
[----:B------:R2:W-:Y:S01]  /*2380*/  STL [R1+0x50], R99 ;  /* 0x0000506301007387 */ /* 0x0005e20000100800 */
[----:B------:R-:W-:Y:S01]  /*2390*/  IMAD R7, R0, UR28, R9 ;  /* 0x0000001c00077c24 */ /* 0x000fe2000f8e0209 */
[----:B------:R-:W-:Y:S06]  /*23a0*/  @P0 BRA `(.L_x_2120) ;  /* 0x00000000005c0947 */ /* 0x000fec0003800000 */
[----:B------:R-:W1:Y:S01]  /*23b0*/  LDCU.64 UR4, c[0x0][0x3b0] ;  /* 0x00007600ff0477ac */ /* 0x000e620008000a00 */
[----:B------:R-:W-:Y:S01]  /*23c0*/  MOV R6, R8 ;  /* 0x0000000800067202 */ /* 0x000fe20000000f00 */
[----:B------:R-:W3:Y:S01]  /*23d0*/  LDCU UR11, c[0x0][0x440] ;  /* 0x00008800ff0b77ac */ /* 0x000ee20008000800 */
[----:B------:R-:W4:Y:S01]  /*23e0*/  LDCU.64 UR6, c[0x0][0x380] ;  /* 0x00007000ff0677ac */ /* 0x000f220008000a00 */
[----:B-1----:R-:W-:Y:S02]  /*23f0*/  UIMAD UR13, UR15, UR4, URZ ;  /* 0x000000040f0d72a4 */ /* 0x002fe4000f8e02ff */
        /* <DEDUP_REMOVED lines=18> */
.L_x_2120:
[----:B------:R-:W-:Y:S05]  /*2520*/  BSYNC.RECONVERGENT B0 ;  /* 0x0000000000007941 */ /* 0x000fea0003800200 */
.L_x_2119:
[----:B------:R-:W-:Y:S01]  /*2530*/  USHF.L.U32 UR11, UR16, 0x5, URZ ;  /* 0x00000005100b7899 */ /* 0x000fe200080006ff */
        /* <DEDUP_REMOVED lines=9> */
[----:B-1----:R-:W-:Y:S01]  /*25d0*/  IMAD.X R2, RZ, RZ, UR15, P4 ;  /* 0x0000000fff027e24 */ /* 0x002fe2000a0e06ff */
        /* <DEDUP_REMOVED lines=19> */
.L_x_2122:
[----:B------:R-:W-:Y:S05]  /*2710*/  BSYNC.RECONVERGENT B0 ;  /* 0x0000000000007941 */ /* 0x000fea0003800200 */
.L_x_2121:
[----:B------:R-:W-:Y:S01]  /*2720*/  UIMAD UR13, UR21, -0x20, UR26 ;  /* 0xffffffe0150d78a4 */ /* 0x000fe2000f8e021a */
[----:B------:R-:W-:Y:S01]  /*2730*/  BSSY.RECONVERGENT B0, `(.L_x_2123) ;  /* 0x000001d000007945 */ /* 0x000fe20003800200 */
[----:B------:R-:W-:Y:S02]  /*2740*/  ISETP.GE.AND P6, PT, R11, UR18, PT ;  /* 0x000000120b007c0c */ /* 0x000fe4000bfc6270 */
[----:B------:R-:W-:Y:S01]  /*2750*/  IADD3 R11, PT, PT, R96, 0x70, RZ ;  /* 0x00000070600b7810 */ /* 0x000fe20007ffe0ff */
[----:B------:R-:W-:Y:S05]  /*2760*/  @P3 BRA `(.L_x_2124) ;  /* 0x0000000000643947 */ /* 0x000fea0003800000 */
[----:B------:R-:W4:Y:S01]  /*2770*/  LDCU.64 UR6, c[0x0][0x3b0] ;  /* 0x00007600ff0677ac */ /* 0x000f220008000a00 */
[----:B------:R-:W-:Y:S01]  /*2780*/  IADD3 R0, P3, PT, R10, 0x20, RZ ;  /* 0x000000200a007810 */ /* 0x000fe20007f7e0ff */
[----:B------:R-:W-:Y:S01]  /*2790*/  IMAD.MOV.U32 R4, RZ, RZ, R8 ;  /* 0x000000ffff047224 */ /* 0x000fe200078e0008 */
[----:B------:R-:W-:Y:S01]  /*27a0*/  MOV R5, R7 ;  /* 0x0000000700057202 */ /* 0x000fe20000000f00 */
[----:B------:R-:W5:Y:S02]  /*27b0*/  LDCU UR32, c[0x0][0x440] ;  /* 0x00008800ff2077ac */ /* 0x000f640008000800 */
[----:B-1-3--:R-:W-:Y:S01]  /*27c0*/  IMAD.X R2, RZ, RZ, UR15, P3 ;  /* 0x0000000fff027e24 */ /* 0x00afe200098e06ff */
        /* <DEDUP_REMOVED lines=19> */
.L_x_2124:
[----:B------:R-:W-:Y:S05]  /*2900*/  BSYNC.RECONVERGENT B0 ;  /* 0x0000000000007941 */ /* 0x000fea0003800200 */
.L_x_2123:
[----:B------:R-:W-:Y:S01]  /*2910*/  USHF.L.U64.HI UR32, UR16, 0x4, UR17 ;  /* 0x0000000410207899 */ /* 0x000fe20008010211 */
[----:B------:R-:W-:Y:S01]  /*2920*/  BSSY.RECONVERGENT B0, `(.L_x_2125) ;  /* 0x000001c000007945 */ /* 0x000fe20003800200 */
[----:B------:R-:W-:-:S03]  /*2930*/  ISETP.GE.AND P5, PT, R11, UR18, PT ;  /* 0x000000120b007c0c */ /* 0x000fc6000bfa6270 */
[----:B------:R-:W-:Y:S10]  /*2940*/  @P2 BRA `(.L_x_2126) ;  /* 0x0000000000642947 */ /* 0x000ff40003800000 */
[----:B------:R-:W5:Y:S01]  /*2950*/  LDCU.64 UR6, c[0x0][0x3b0] ;  /* 0x00007600ff0677ac */ /* 0x000f620008000a00 */
[----:B------:R-:W-:Y:S01]  /*2960*/  IADD3 R0, P2, PT, R10, 0x30, RZ ;  /* 0x000000300a007810 */ /* 0x000fe20007f5e0ff */
[----:B------:R-:W-:Y:S01]  /*2970*/  IMAD.MOV.U32 R4, RZ, RZ, R8 ;  /* 0x000000ffff047224 */ /* 0x000fe200078e0008 */
[----:B------:R-:W-:Y:S01]  /*2980*/  MOV R5, R7 ;  /* 0x0000000700057202 */ /* 0x000fe20000000f00 */
[----:B------:R-:W2:Y:S02]  /*2990*/  LDCU UR33, c[0x0][0x440] ;  /* 0x00008800ff2177ac */ /* 0x000ea40008000800 */
[----:B-1-34-:R-:W-:Y:S01]  /*29a0*/  IMAD.X R2, RZ, RZ, UR15, P2 ;  /* 0x0000000fff027e24 */ /* 0x01afe200090e06ff */
        /* <DEDUP_REMOVED lines=19> */
.L_x_2126:
[----:B------:R-:W-:Y:S05]  /*2ae0*/  BSYNC.RECONVERGENT B0 ;  /* 0x0000000000007941 */ /* 0x000fea0003800200 */
.L_x_2125:
[----:B------:R-:W-:Y:S01]  /*2af0*/  USHF.L.U32 UR33, UR16, 0x4, URZ ;  /* 0x0000000410217899 */ /* 0x000fe200080006ff */
        /* <DEDUP_REMOVED lines=28> */
.L_x_2128:
[----:B------:R-:W-:Y:S05]  /*2cc0*/  BSYNC.RECONVERGENT B0 ;  /* 0x0000000000007941 */ /* 0x000fea0003800200 */
.L_x_2127:
[----:B------:R-:W-:Y:S01]  /*2cd0*/  UIMAD.WIDE.U32 UR34, UR11, UR21, URZ ;  /* 0x000000150b2272a5 */ /* 0x000fe2000f8e00ff */
        /* <DEDUP_REMOVED lines=28> */
.L_x_2130:
[----:B------:R-:W-:Y:S05]  /*2ea0*/  BSYNC.RECONVERGENT B0 ;  /* 0x0000000000007941 */ /* 0x000fea0003800200 */
.L_x_2129:
[----:B------:R-:W-:Y:S04]  /*2eb0*/  BSSY.RECONVERGENT B0, `(.L_x_2131) ;  /* 0x000001b000007945 */ /* 0x000fe80003800200 */
[----:B------:R-:W-:Y:S05]  /*2ec0*/  @P6 BRA `(.L_x_2132) ;  /* 0x0000000000646947 */ /* 0x000fea0003800000 */
        /* <DEDUP_REMOVED lines=25> */
.L_x_2132:
[----:B------:R-:W-:Y:S05]  /*3060*/  BSYNC.RECONVERGENT B0 ;  /* 0x0000000000007941 */ /* 0x000fea0003800200 */
.L_x_2131:
[----:B------:R-:W-:Y:S04]  /*3070*/  BSSY.RECONVERGENT B0, `(.L_x_2133) ;  /* 0x000001b000007945 */ /* 0x000fe80003800200 */
[----:B------:R-:W-:Y:S05]  /*3080*/  @P5 BRA `(.L_x_2134) ;  /* 0x0000000000645947 */ /* 0x000fea0003800000 */
        /* <DEDUP_REMOVED lines=25> */
.L_x_2134:
[----:B------:R-:W-:Y:S05]  /*3220*/  BSYNC.RECONVERGENT B0 ;  /* 0x0000000000007941 */ /* 0x000fea0003800200 */
.L_x_2133:
        /* <DEDUP_REMOVED lines=22> */
.L_x_2136:
[----:B------:R-:W-:Y:S05]  /*3390*/  BSYNC.RECONVERGENT B0 ;  /* 0x0000000000007941 */ /* 0x000fea0003800200 */
.L_x_2135:
[----:B------:R-:W-:Y:S04]  /*33a0*/  BSSY.RECONVERGENT B0, `(.L_x_2137) ;  /* 0x0000015000007945 */ /* 0x000fe80003800200 */
[----:B------:R-:W-:Y:S05]  /*33b0*/  @P3 BRA `(.L_x_2138) ;  /* 0x00000000004c3947 */ /* 0x000fea0003800000 */
[----:B------:R-:W5:Y:S01]  /*33c0*/  LDCU UR4, c[0x0][0x440] ;  /* 0x00008800ff0477ac */ /* 0x000f620008000800 */
[----:B------:R-:W-:-:S04]  /*33d0*/  UIADD3 UR7, UP0, UPT, UR33, UR34, URZ ;  /* 0x0000002221077290 */ /* 0x000fc8000ff1e0ff */
[----:B------:R-:W-:Y:S02]  /*33e0*/  UIADD3.X UR6, UPT, UPT, UR32, UR5, URZ, UP0, !UPT ;  /* 0x0000000520067290 */ /* 0x000fe400087fe4ff */
[----:B------:R-:W-:-:S04]  /*33f0*/  IMAD.U32 R0, RZ, RZ, UR7 ;  /* 0x00000007ff007e24 */ /* 0x000fc8000f8e00ff */
[----:B-1-34-:R-:W-:Y:S01]  /*3400*/  IMAD.U32 R3, RZ, RZ, UR6 ;  /* 0x00000006ff037e24 */ /* 0x01afe2000f8e00ff */
[C---:B------:R-:W-:Y:S02]  /*3410*/  LEA R2, P2, R0.reuse, R101, 0x1 ;  /* 0x0000006500027211 */ /* 0x040fe400078408ff */
        /* <DEDUP_REMOVED lines=13> */
.L_x_2138:
[----:B------:R-:W-:Y:S05]  /*34f0*/  BSYNC.RECONVERGENT B0 ;  /* 0x0000000000007941 */ /* 0x000fea0003800200 */
.L_x_2137:
        /* <DEDUP_REMOVED lines=21> */
[----:B------:R-:W-:Y:S01]  /*3650*/  SHF.R.U32.HI R210, RZ, 0x1, R212 ;  /* 0x00000001ffd27819 */ /* 0x000fe200000116d4 */
[----:B------:R-:W-:Y:S01]  /*3660*/  USHF.L.U64.HI UR4, UR8, 0x5, UR9 ;  /* 0x0000000508047899 */ /* 0x000fe20008010209 */
[----:B------:R-:W-:Y:S01]  /*3670*/  LOP3.LUT R94, R205, 0x1c0, R6, 0xf8, !PT ;  /* 0x000001c0cd5e7812 */ /* 0x000fe200078ef806 */
[----:B------:R-:W-:Y:S02]  /*3680*/  UIMAD.WIDE.U32 UR14, UR14, UR21, URZ ;  /* 0x000000150e0e72a5 */ /* 0x000fe4000f8e00ff */
[----:B------:R-:W-:Y:S01]  /*3690*/  UIMAD UR4, UR4, UR21, URZ ;  /* 0x00000015040472a4 */ /* 0x000fe2000f8e02ff */
[----:B------:R-:W-:-:S03]  /*36a0*/  UMOV UR6, URZ ;  /* 0x000000ff00067c82 */ /* 0x000fc60008000000 */
[----:B------:R-:W-:Y:S01]  /*36b0*/  UIADD3 UR4, UPT, UPT, UR15, UR4, URZ ;  /* 0x000000040f047290 */ /* 0x000fe2000fffe0ff */
[----:B------:R-:W-:Y:S01]  /*36c0*/  BAR.SYNC.DEFER_BLOCKING 0x0 ;  /* 0x0000000000007b1d */ /* 0x000fe20000010000 */
[----:B---3--:R-:W-:-:S05]  /*36d0*/  @P0 FMUL.FTZ R0, R2, R0 ;  /* 0x0000000002000220 */ /* 0x008fca0000410000 */
        /* <DEDUP_REMOVED lines=22> */
.L_x_2140:
[----:B------:R3:W-:Y:S04]  /*3840*/  STS.128 [R220+0xa000], RZ ;  /* 0x00a000ffdc007388 */ /* 0x0007e80000000c00 */
[----:B------:R3:W-:Y:S02]  /*3850*/  STS.128 [R220+0xb000], RZ ;  /* 0x00b000ffdc007388 */ /* 0x0007e40000000c00 */
.L_x_2141:
[----:B------:R-:W-:Y:S05]  /*3860*/  BSYNC.RECONVERGENT B0 ;  /* 0x0000000000007941 */ /* 0x000fea0003800200 */
.L_x_2139:
[----:B------:R-:W-:Y:S01]  /*3870*/  ISETP.GE.AND P0, PT, R12, UR13, PT ;  /* 0x0000000d0c007c0c */ /* 0x000fe2000bf06270 */
[C---:B------:R-:W-:Y:S01]  /*3880*/  IMAD.SHL.U32 R211, R212.reuse, 0x20, RZ ;  /* 0x00000020d4d37824 */ /* 0x040fe200078e00ff */
[----:B-1----:R-:W-:Y:S01]  /*3890*/  LOP3.LUT R2, R212, 0x8, RZ, 0xc0, !PT ;  /* 0x00000008d4027812 */ /* 0x002fe200078ec0ff */
[----:B------:R-:W-:Y:S01]  /*38a0*/  BSSY.RECONVERGENT B0, `(.L_x_2142) ;  /* 0x000001f000007945 */ /* 0x000fe20003800200 */
[----:B------:R-:W-:Y:S02]  /*38b0*/  LOP3.LUT R0, R94, 0x8, R210, 0x78, !PT ;  /* 0x000000085e007812 */ /* 0x000fe400078e78d2 */
[C---:B------:R-:W-:Y:S02]  /*38c0*/  LOP3.LUT R3, R6.reuse, 0x200, RZ, 0xc0, !PT ;  /* 0x0000020006037812 */ /* 0x040fe400078ec0ff */
        /* <DEDUP_REMOVED lines=9> */
[----:B------:R-:W4:Y:S01]  /*3960*/  LDCU UR5, c[0x0][0x440] ;  /* 0x00008800ff0577ac */ /* 0x000f220008000800 */
[----:B------:R-:W-:-:S04]  /*3970*/  ULEA UR13, UP0, UR8, UR14, 0x4 ;  /* 0x0000000e080d7291 */ /* 0x000fc8000f8020ff */
[----:B------:R-:W-:Y:S02]  /*3980*/  ULEA.HI.X UR7, UR8, UR4, UR9, 0x4, UP0 ;  /* 0x0000000408077291 */ /* 0x000fe400080f2409 */
[----:B------:R-:W-:-:S04]  /*3990*/  IMAD.U32 R3, RZ, RZ, UR13 ;  /* 0x0000000dff037e24 */ /* 0x000fc8000f8e00ff */
[----:B------:R-:W-:Y:S01]  /*39a0*/  IMAD.U32 R4, RZ, RZ, UR7 ;  /* 0x00000007ff047e24 */ /* 0x000fe2000f8e00ff */
[----:B------:R-:W-:Y:S02]  /*39b0*/  LEA R2, P2, R3, R14, 0x1 ;  /* 0x0000000e03027211 */ /* 0x000fe400078408ff */
        /* <DEDUP_REMOVED lines=13> */
.L_x_2143:
[----:B------:R-:W-:Y:S05]  /*3a90*/  BSYNC.RECONVERGENT B0 ;  /* 0x0000000000007941 */ /* 0x000fea0003800200 */
.L_x_2142:
[----:B------:R-:W-:Y:S01]  /*3aa0*/  LDSM.16.M88.4 R28, [R24+UR12+0x8000] ;  /* 0x0080000c181c783b */ /* 0x000fe20008000200 */
[----:B------:R-:W-:Y:S01]  /*3ab0*/  IMAD.MOV.U32 R93, RZ, RZ, 0x10 ;  /* 0x00000010ff5d7424 */ /* 0x000fe200078e00ff */
[----:B------:R-:W-:Y:S01]  /*3ac0*/  LOP3.LUT P0, RZ, R212, 0x2, RZ, 0xc0, !PT ;  /* 0x00000002d4ff7812 */ /* 0x000fe2000780c0ff */
[----:B----4-:R-:W-:Y:S01]  /*3ad0*/  VIADD R2, R24, UR12 ;  /* 0x0000000c18027c36 */ /* 0x010fe20008000000 */
[----:B--2---:R-:W2:Y:S01]  /*3ae0*/  LDSM.16.M88.4 R12, [R0+0x2000] ;  /* 0x00200000000c783b */ /* 0x004ea20000000200 */
[----:B------:R-:W-:Y:S01]  /*3af0*/  IMAD.MOV.U32 R3, RZ, RZ, 0x20 ;  /* 0x00000020ff037424 */ /* 0x000fe200078e00ff */
[----:B------:R-:W-:Y:S01]  /*3b00*/  SEL R93, R93, 0xfffffff0, !P0 ;  /* 0xfffffff05d5d7807 */ /* 0x000fe20004000000 */
[----:B------:R-:W-:Y:S01]  /*3b10*/  UISETP.GE.U32.AND UP1, UPT, UR26, 0x21, UPT ;  /* 0x000000211a00788c */ /* 0x000fe2000bf26070 */
[----:B------:R-:W4:Y:S01]  /*3b20*/  LDSM.16.M88.4 R16, [R0] ;  /* 0x000000000010783b */ /* 0x000f220000000200 */
[----:B------:R-:W-:Y:S01]  /*3b30*/  LOP3.LUT P1, RZ, R212, 0x4, RZ, 0xc0, !PT ;  /* 0x00000004d4ff7812 */ /* 0x000fe2000782c0ff */
[----:B------:R-:W1:Y:S01]  /*3b40*/  LDCU.U8 UR7, c[0x0][0x4f8] ;  /* 0x00009f00ff0777ac */ /* 0x000e620008000000 */
        /* <DEDUP_REMOVED lines=9> */
[----:B------:R-:W1:Y:S04]  /*3be0*/  LDSM.16.M88.4 R8, [R41] ;  /* 0x000000002908783b */ /* 0x000e680000000200 */
[----:B------:R-:W1:Y:S04]  /*3bf0*/  LDSM.16.M88.4 R36, [R40+0x8800] ;  /* 0x008800002824783b */ /* 0x000e680000000200 */
[----:B------:R-:W-:Y:S04]  /*3c00*/  LDSM.16.M88.4 R20, [R92+0x2000] ;  /* 0x002000005c14783b */ /* 0x000fe80000000200 */
[----:B------:R-:W1:Y:S04]  /*3c10*/  LDSM.16.M88.4 R60, [R2+0x8000] ;  /* 0x00800000023c783b */ /* 0x000e680000000200 */
[----:B------:R-:W1:Y:S01]  /*3c20*/  LDSM.16.M88.4 R84, [R2+0x8800] ;  /* 0x008800000254783b */ /* 0x000e620000000200 */
[C---:B--2---:R-:W-:Y:S03]  /*3c30*/  HMMA.16816.F32.BF16 R64, R12.reuse, R30, RZ ;  /* 0x0000001e0c40723c */ /* 0x044fe600000418ff */
[----:B------:R-:W0:Y:S05]  /*3c40*/  LDGDEPBAR ;  /* 0x00000000000079af */ /* 0x000e2a0000000000 */
[-C--:B------:R-:W-:Y:S08]  /*3c50*/  HMMA.16816.F32.BF16 R48, R12, R28.reuse, RZ ;  /* 0x0000001c0c30723c */ /* 0x080ff000000418ff */
[C---:B----4-:R-:W-:Y:S08]  /*3c60*/  HMMA.16816.F32.BF16 R80, R16.reuse, R28, RZ ;  /* 0x0000001c1050723c */ /* 0x050ff000000418ff */
[----:B------:R-:W-:Y:S01]  /*3c70*/  HMMA.16816.F32.BF16 R76, R16, R30, RZ ;  /* 0x0000001e104c723c */ /* 0x000fe200000418ff */
[----:B------:R-:W2:Y:S07]  /*3c80*/  LDSM.16.M88.4 R28, [R92] ;  /* 0x000000005c1c783b */ /* 0x000eae0000000200 */
[C---:B-----5:R-:W-:Y:S08]  /*3c90*/  HMMA.16816.F32.BF16 R56, R12.reuse, R32, RZ ;  /* 0x000000200c38723c */ /* 0x060ff000000418ff */
[----:B------:R-:W-:Y:S08]  /*3ca0*/  HMMA.16816.F32.BF16 R52, R12, R34, RZ ;  /* 0x000000220c34723c */ /* 0x000ff000000418ff */
[C---:B------:R-:W-:Y:S08]  /*3cb0*/  HMMA.16816.F32.BF16 R72, R16.reuse, R32, RZ ;  /* 0x000000201048723c */ /* 0x040ff000000418ff */
[----:B------:R-:W-:Y:S08]  /*3cc0*/  HMMA.16816.F32.BF16 R68, R16, R34, RZ ;  /* 0x000000221044723c */ /* 0x000ff000000418ff */
[C---:B---3--:R-:W-:Y:S08]  /*3cd0*/  HMMA.16816.F32.BF16 R32, R4.reuse, R46, R64 ;  /* 0x0000002e0420723c */ /* 0x048ff00000041840 */
[-C--:B------:R-:W-:Y:S08]  /*3ce0*/  HMMA.16816.F32.BF16 R12, R4, R44.reuse, R48 ;  /* 0x0000002c040c723c */ /* 0x080ff00000041830 */
[C---:B-1----:R-:W-:Y:S08]  /*3cf0*/  HMMA.16816.F32.BF16 R48, R8.reuse, R44, R80 ;  /* 0x0000002c0830723c */ /* 0x042ff00000041850 */
[----:B------:R-:W-:Y:S01]  /*3d00*/  HMMA.16816.F32.BF16 R44, R8, R46, R76 ;  /* 0x0000002e082c723c */ /* 0x000fe2000004184c */
[----:B------:R-:W-:-:S07]  /*3d10*/  IMAD R76, R93, 0x2, R92 ;  /* 0x000000025d4c7824 */ /* 0x000fce00078e025c */
[C---:B------:R-:W-:Y:S08]  /*3d20*/  HMMA.16816.F32.BF16 R16, R4.reuse, R36, R56 ;  /* 0x000000240410723c */ /* 0x040ff00000041838 */
[----:B------:R-:W-:Y:S01]  /*3d30*/  HMMA.16816.F32.BF16 R52, R4, R38, R52 ;  /* 0x000000260434723c */ /* 0x000fe20000041834 */
[----:B------:R-:W-:Y:S07]  /*3d40*/  LDSM.16.M88.4 R4, [R76+0x2000] ;  /* 0x002000004c04783b */ /* 0x000fee0000000200 */
[C---:B------:R-:W-:Y:S08]  /*3d50*/  HMMA.16816.F32.BF16 R56, R8.reuse, R36, R72 ;  /* 0x000000240838723c */ /* 0x040ff00000041848 */
[----:B------:R-:W-:Y:S01]  /*3d60*/  HMMA.16816.F32.BF16 R80, R8, R38, R68 ;  /* 0x000000260850723c */ /* 0x000fe20000041844 */
[----:B------:R-:W1:Y:S04]  /*3d70*/  LDSM.16.M88.4 R36, [R3+0x8000] ;  /* 0x008000000324783b */ /* 0x000e680000000200 */
[----:B------:R-:W-:Y:S03]  /*3d80*/  LDSM.16.M88.4 R8, [R76] ;  /* 0x000000004c08783b */ /* 0x000fe60000000200 */
[C---:B------:R-:W-:Y:S01]  /*3d90*/  HMMA.16816.F32.BF16 R68, R20.reuse, R62, R32 ;  /* 0x0000003e1444723c */ /* 0x040fe20000041820 */
[----:B------:R-:W3:Y:S07]  /*3da0*/  LDSM.16.M88.4 R32, [R3+0x8800] ;  /* 0x008800000320783b */ /* 0x000eee0000000200 */
[C---:B------:R-:W-:Y:S01]  /*3db0*/  HMMA.16816.F32.BF16 R72, R20.reuse, R60, R12 ;  /* 0x0000003c1448723c */ /* 0x040fe2000004180c */
[----:B------:R-:W-:Y:S07]  /*3dc0*/  LDSM.16.M88.4 R12, [R0+0x6000] ;  /* 0x00600000000c783b */ /* 0x000fee0000000200 */
[C---:B------:R-:W-:Y:S01]  /*3dd0*/  HMMA.16816.F32.BF16 R88, R20.reuse, R84, R16 ;  /* 0x000000541458723c */ /* 0x040fe20000041810 */
[----:B------:R4:W-:Y:S07]  /*3de0*/  LDSM.16.M88.4 R16, [R0+0x4000] ;  /* 0x004000000010783b */ /* 0x0009ee0000000200 */
[----:B------:R-:W-:Y:S08]  /*3df0*/  HMMA.16816.F32.BF16 R64, R20, R86, R52 ;  /* 0x000000561440723c */ /* 0x000ff00000041834 */
[C---:B--2---:R-:W-:Y:S01]  /*3e00*/  HMMA.16816.F32.BF16 R52, R28.reuse, R60, R48 ;  /* 0x0000003c1c34723c */ /* 0x044fe20000041830 */
[----:B------:R-:W-:Y:S07]  /*3e10*/  LDSM.16.M88.4 R48, [R24+UR12+0x9800] ;  /* 0x0098000c1830783b */ /* 0x000fee0008000200 */
[----:B------:R-:W-:Y:S01]  /*3e20*/  HMMA.16816.F32.BF16 R20, R28, R62, R44 ;  /* 0x0000003e1c14723c */ /* 0x000fe2000004182c */
[----:B------:R-:W2:Y:S01]  /*3e30*/  LDSM.16.M88.4 R44, [R24+UR12+0x9000] ;  /* 0x0090000c182c783b */ /* 0x000ea20008000200 */
[----:B----4-:R-:W-:-:S03]  /*3e40*/  LOP3.LUT R0, R210, 0x1f0, RZ, 0xc0, !PT ;  /* 0x000001f0d2007812 */ /* 0x010fc600078ec0ff */
[----:B------:R-:W-:Y:S03]  /*3e50*/  LDSM.16.M88.4 R24, [R40+0x9000] ;  /* 0x009000002818783b */ /* 0x000fe60000000200 */
[C---:B------:R-:W-:Y:S08]  /*3e60*/  HMMA.16816.F32.BF16 R56, R28.reuse, R84, R56 ;  /* 0x000000541c38723c */ /* 0x040ff00000041838 */
[----:B------:R-:W-:Y:S08]  /*3e70*/  HMMA.16816.F32.BF16 R28, R28, R86, R80 ;  /* 0x000000561c1c723c */ /* 0x000ff00000041850 */
[C---:B-1----:R-:W-:Y:S08]  /*3e80*/  HMMA.16816.F32.BF16 R60, R4.reuse, R36, R72 ;  /* 0x00000024043c723c */ /* 0x042ff00000041848 */
[C---:B------:R-:W-:Y:S08]  /*3e90*/  HMMA.16816.F32.BF16 R68, R4.reuse, R38, R68 ;  /* 0x000000260444723c */ /* 0x040ff00000041844 */
[C---:B---3--:R-:W-:Y:S08]  /*3ea0*/  HMMA.16816.F32.BF16 R72, R4.reuse, R32, R88 ;  /* 0x000000200448723c */ /* 0x048ff00000041858 */
[----:B------:R-:W-:Y:S01]  /*3eb0*/  HMMA.16816.F32.BF16 R64, R4, R34, R64 ;  /* 0x000000220440723c */ /* 0x000fe20000041840 */
[----:B------:R-:W1:Y:S07]  /*3ec0*/  LDSM.16.M88.4 R4, [R41+0x6000] ;  /* 0x006000002904783b */ /* 0x000e6e0000000200 */
[C---:B------:R-:W-:Y:S08]  /*3ed0*/  HMMA.16816.F32.BF16 R52, R8.reuse, R36, R52 ;  /* 0x000000240834723c */ /* 0x040ff00000041834 */
[C---:B------:R-:W-:Y:S01]  /*3ee0*/  HMMA.16816.F32.BF16 R36, R8.reuse, R38, R20 ;  /* 0x000000260824723c */ /* 0x040fe20000041814 */
[----:B------:R-:W3:Y:S07]  /*3ef0*/  LDSM.16.M88.4 R20, [R40+0x9800] ;  /* 0x009800002814783b */ /* 0x000eee0000000200 */
[C---:B------:R-:W-:Y:S08]  /*3f00*/  HMMA.16816.F32.BF16 R56, R8.reuse, R32, R56 ;  /* 0x000000200838723c */ /* 0x040ff00000041838 */
[----:B------:R-:W-:Y:S01]  /*3f10*/  HMMA.16816.F32.BF16 R32, R8, R34, R28 ;  /* 0x000000220820723c */ /* 0x000fe2000004181c */
[----:B------:R4:W5:Y:S04]  /*3f20*/  LDSM.16.M88.4 R8, [R41+0x4000] ;  /* 0x004000002908783b */ /* 0x0009680000000200 */
[----:B------:R-:W-:Y:S03]  /*3f30*/  LDSM.16.M88.4 R28, [R2+0x9000] ;  /* 0x00900000021c783b */ /* 0x000fe60000000200 */
[C---:B--2---:R-:W-:Y:S08]  /*3f40*/  HMMA.16816.F32.BF16 R60, R12.reuse, R44, R60 ;  /* 0x0000002c0c3c723c */ /* 0x044ff0000004183c */
[C---:B------:R-:W-:Y:S08]  /*3f50*/  HMMA.16816.F32.BF16 R68, R12.reuse, R46, R68 ;  /* 0x0000002e0c44723c */ /* 0x040ff00000041844 */
[C---:B------:R-:W-:Y:S08]  /*3f60*/  HMMA.16816.F32.BF16 R72, R12.reuse, R48, R72 ;  /* 0x000000300c48723c */ /* 0x040ff00000041848 */
[----:B------:R-:W-:Y:S01]  /*3f70*/  HMMA.16816.F32.BF16 R64, R12, R50, R64 ;  /* 0x000000320c40723c */ /* 0x000fe20000041840 */
[----:B------:R-:W2:Y:S07]  /*3f80*/  LDSM.16.M88.4 R12, [R92+0x6000] ;  /* 0x006000005c0c783b */ /* 0x000eae0000000200 */
[C---:B------:R-:W-:Y:S08]  /*3f90*/  HMMA.16816.F32.BF16 R52, R16.reuse, R44, R52 ;  /* 0x0000002c1034723c */ /* 0x040ff00000041834 */
[C---:B------:R-:W-:Y:S01]  /*3fa0*/  HMMA.16816.F32.BF16 R44, R16.reuse, R46, R36 ;  /* 0x0000002e102c723c */ /* 0x040fe20000041824 */
[----:B------:R3:W2:Y:S07]  /*3fb0*/  LDSM.16.M88.4 R36, [R2+0x9800] ;  /* 0x009800000224783b */ /* 0x0006ae0000000200 */
[C---:B----4-:R-:W-:Y:S08]  /*3fc0*/  HMMA.16816.F32.BF16 R40, R16.reuse, R48, R56 ;  /* 0x000000301028723c */ /* 0x050ff00000041838 */
[----:B------:R-:W-:Y:S01]  /*3fd0*/  HMMA.16816.F32.BF16 R32, R16, R50, R32 ;  /* 0x000000321020723c */ /* 0x000fe20000041820 */
[----:B------:R-:W4:Y:S07]  /*3fe0*/  LDSM.16.M88.4 R16, [R92+0x4000] ;  /* 0x004000005c10783b */ /* 0x000f2e0000000200 */
[----:B-1----:R-:W-:Y:S01]  /*3ff0*/  HMMA.16816.F32.BF16 R60, R4, R24, R60 ;  /* 0x00000018043c723c */ /* 0x002fe2000004183c */
[----:B---3--:R-:W-:-:S04]  /*4000*/  SHF.R.U32.HI R2, RZ, 0x2, R212 ;  /* 0x00000002ff027819 */ /* 0x008fc800000116d4 */
[----:B------:R-:W-:-:S03]  /*4010*/  LOP3.LUT R2, R2, 0x7, RZ, 0xc0, !PT ;  /* 0x0000000702027812 */ /* 0x000fc600078ec0ff */
[----:B------:R-:W-:Y:S01]  /*4020*/  HMMA.16816.F32.BF16 R68, R4, R26, R68 ;  /* 0x0000001a0444723c */ /* 0x000fe20000041844 */
[----:B------:R-:W-:Y:S01]  /*4030*/  IADD3 R102, PT, PT, R2, UR23, R0 ;  /* 0x0000001702667c10 */ /* 0x000fe2000fffe000 */
[----:B------:R-:W-:Y:S01]  /*4040*/  IMAD.U32 R0, RZ, RZ, UR21 ;  /* 0x00000015ff007e24 */ /* 0x000fe2000f8e00ff */
[----:B------:R-:W-:-:S03]  /*4050*/  MOV R2, UR26 ;  /* 0x0000001a00027c02 */ /* 0x000fc60008000f00 */
[----:B------:R-:W-:Y:S01]  /*4060*/  STL [R1+0x84], R102 ;  /* 0x0000846601007387 */ /* 0x000fe20000100800 */
[----:B------:R-:W-:Y:S01]  /*4070*/  IADD3 R2, PT, PT, R2, -UR20, R102 ;  /* 0x8000001402027c10 */ /* 0x000fe2000fffe066 */
[C---:B------:R-:W-:Y:S08]  /*4080*/  HMMA.16816.F32.BF16 R56, R4.reuse, R22, R64 ;  /* 0x000000160438723c */ /* 0x040ff00000041840 */
[----:B------:R-:W-:Y:S01]  /*4090*/  HMMA.16816.F32.BF16 R72, R4, R20, R72 ;  /* 0x000000140448723c */ /* 0x000fe20000041848 */
[----:B------:R-:W-:Y:S07]  /*40a0*/  LDSM.16.M88.4 R4, [R76+0x4000] ;  /* 0x004000004c04783b */ /* 0x000fee0000000200 */
[C---:B-----5:R-:W-:Y:S08]  /*40b0*/  HMMA.16816.F32.BF16 R48, R8.reuse, R24, R52 ;  /* 0x000000180830723c */ /* 0x060ff00000041834 */
[C---:B------:R-:W-:Y:S08]  /*40c0*/  HMMA.16816.F32.BF16 R44, R8.reuse, R26, R44 ;  /* 0x0000001a082c723c */ /* 0x040ff0000004182c */
[C---:B------:R-:W-:Y:S08]  /*40d0*/  HMMA.16816.F32.BF16 R40, R8.reuse, R20, R40 ;  /* 0x000000140828723c */ /* 0x040ff00000041828 */
[----:B------:R-:W-:Y:S01]  /*40e0*/  HMMA.16816.F32.BF16 R32, R8, R22, R32 ;  /* 0x000000160820723c */ /* 0x000fe20000041820 */
[----:B------:R-:W1:Y:S07]  /*40f0*/  LDSM.16.M88.4 R8, [R3+0x9000] ;  /* 0x009000000308783b */ /* 0x000e6e0000000200 */
[C---:B--2---:R-:W-:Y:S08]  /*4100*/  HMMA.16816.F32.BF16 R52, R12.reuse, R28, R60 ;  /* 0x0000001c0c34723c */ /* 0x044ff0000004183c */
[C---:B------:R-:W-:Y:S08]  /*4110*/  HMMA.16816.F32.BF16 R60, R12.reuse, R30, R68 ;  /* 0x0000001e0c3c723c */ /* 0x040ff00000041844 */
[C---:B------:R-:W-:Y:S01]  /*4120*/  HMMA.16816.F32.BF16 R68, R12.reuse, R38, R56 ;  /* 0x000000260c44723c */ /* 0x040fe20000041838 */
[----:B------:R2:W3:Y:S07]  /*4130*/  LDSM.16.M88.4 R56, [R3+0x9800] ;  /* 0x009800000338783b */ /* 0x0004ee0000000200 */
[----:B------:R-:W-:Y:S08]  /*4140*/  HMMA.16816.F32.BF16 R72, R12, R36, R72 ;  /* 0x000000240c48723c */ /* 0x000ff00000041848 */
[C---:B----4-:R-:W-:Y:S08]  /*4150*/  HMMA.16816.F32.BF16 R24, R16.reuse, R28, R48 ;  /* 0x0000001c1018723c */ /* 0x050ff00000041830 */
[----:B------:R-:W-:Y:S01]  /*4160*/  HMMA.16816.F32.BF16 R12, R16, R30, R44 ;  /* 0x0000001e100c723c */ /* 0x000fe2000004182c */
[----:B------:R4:W5:Y:S01]  /*4170*/  LDSM.16.M88.4 R28, [R76+0x6000] ;  /* 0x006000004c1c783b */ /* 0x0009620000000200 */
[----:B--2---:R-:W-:Y:S01]  /*4180*/  IMAD.SHL.U32 R3, R212, 0x2, RZ ;  /* 0x00000002d4037824 */ /* 0x004fe200078e00ff */
[----:B------:R-:W-:-:S04]  /*4190*/  DEPBAR.LE SB0, 0x0 ;  /* 0x000080000000791a */ /* 0x000fc80000000000 */
[----:B------:R-:W-:Y:S01]  /*41a0*/  LOP3.LUT R104, R3, 0x6, RZ, 0xc0, !PT ;  /* 0x0000000603687812 */ /* 0x000fe200078ec0ff */
[----:B------:R-:W-:Y:S04]  /*41b0*/  HMMA.16816.F32.BF16 R20, R16, R36, R40 ;  /* 0x000000241014723c */ /* 0x000fe80000041828 */
[----:B------:R-:W-:-:S04]  /*41c0*/  IMAD R0, R0, 0x20, R104 ;  /* 0x0000002000007824 */ /* 0x000fc800078e0268 */
[----:B------:R-:W-:Y:S01]  /*41d0*/  HMMA.16816.F32.BF16 R16, R16, R38, R32 ;  /* 0x000000261010723c */ /* 0x000fe20000041820 */
[----:B------:R-:W-:Y:S01]  /*41e0*/  IMAD.IADD R3, R2, 0x1, -R0 ;  /* 0x0000000102037824 */ /* 0x000fe200078e0a00 */
[----:B------:R-:W-:Y:S01]  /*41f0*/  BAR.SYNC.DEFER_BLOCKING 0x0 ;  /* 0x0000000000007b1d */ /* 0x000fe20000010000 */
[----:B------:R-:W-:-:S03]  /*4200*/  ISETP.GE.U32.AND P3, PT, R0, UR26, PT ;  /* 0x0000001a00007c0c */ /* 0x000fc6000bf66070 */
[----:B------:R-:W-:Y:S02]  /*4210*/  IABS R3, R3 ;  /* 0x0000000300037213 */ /* 0x000fe40000000000 */
[----:B-1----:R-:W-:Y:S02]  /*4220*/  HMMA.16816.F32.BF16 R32, R4, R8, R24 ;  /* 0x000000080420723c */ /* 0x002fe40000041818 */
[----:B------:R-:W-:-:S06]  /*4230*/  I2FP.F32.S32 R3, R3 ;  /* 0x0000000300037245 */ /* 0x000fcc0000201400 */
[C---:B------:R-:W-:Y:S08]  /*4240*/  HMMA.16816.F32.BF16 R36, R4.reuse, R10, R12 ;  /* 0x0000000a0424723c */ /* 0x040ff0000004180c */
[----:B---3--:R-:W-:Y:S03]  /*4250*/  HMMA.16816.F32.BF16 R64, R4, R56, R20 ;  /* 0x000000380440723c */ /* 0x008fe60000041814 */
[----:B------:R-:W-:-:S05]  /*4260*/  FFMA.FTZ R32, R3, -UR6, R32 ;  /* 0x8000000603207c23 */ /* 0x000fca0008010020 */
[----:B----4-:R-:W-:Y:S01]  /*4270*/  HMMA.16816.F32.BF16 R76, R4, R58, R16 ;  /* 0x0000003a044c723c */ /* 0x010fe20000041810 */
[C---:B------:R-:W-:Y:S02]  /*4280*/  VIADD R6, R0.reuse, 0x1 ;  /* 0x0000000100067836 */ /* 0x040fe40000000000 */
[----:B------:R-:W-:Y:S02]  /*4290*/  VIADD R7, R0, 0x8 ;  /* 0x0000000800077836 */ /* 0x000fe40000000000 */
[----:B------:R-:W-:Y:S01]  /*42a0*/  FFMA.FTZ R27, R3, -UR6, R38 ;  /* 0x80000006031b7c23 */ /* 0x000fe20008010026 */
[----:B------:R-:W-:Y:S01]  /*42b0*/  VIADD R5, R2, 0x8 ;  /* 0x0000000802057836 */ /* 0x000fe20000000000 */
[----:B------:R-:W-:Y:S01]  /*42c0*/  ISETP.GE.U32.AND P2, PT, R6, UR26, PT ;  /* 0x0000001a06007c0c */ /* 0x000fe2000bf46070 */
[C---:B------:R-:W-:Y:S01]  /*42d0*/  VIADD R4, R2.reuse, 0x40 ;  /* 0x0000004002047836 */ /* 0x040fe20000000000 */
[----:B-----5:R-:W-:Y:S01]  /*42e0*/  HMMA.16816.F32.BF16 R20, R28, R8, R52 ;  /* 0x000000081c14723c */ /* 0x020fe20000041834 */
[C---:B------:R-:W-:Y:S01]  /*42f0*/  IMAD.IADD R9, R2.reuse, 0x1, -R6 ;  /* 0x0000000102097824 */ /* 0x040fe200078e0a06 */
[----:B------:R-:W-:Y:S01]  /*4300*/  ISETP.GE.U32.AND P0, PT, R7, UR26, PT ;  /* 0x0000001a07007c0c */ /* 0x000fe2000bf06070 */
[----:B------:R-:W-:Y:S01]  /*4310*/  IMAD.IADD R8, R2, 0x1, -R7 ;  /* 0x0000000102087824 */ /* 0x000fe200078e0a07 */
[----:B------:R-:W-:Y:S01]  /*4320*/  FSEL R52, R32, -INF , !P3 ;  /* 0xff80000020347808 */ /* 0x000fe20005800000 */
[----:B------:R-:W-:Y:S01]  /*4330*/  VIADD R3, R2, 0x48 ;  /* 0x0000004802037836 */ /* 0x000fe20000000000 */
[----:B------:R-:W-:-:S02]  /*4340*/  FSEL R44, R27, -INF , !P0 ;  /* 0xff8000001b2c7808 */ /* 0x000fc40004000000 */
[----:B------:R-:W-:Y:S01]  /*4350*/  HMMA.16816.F32.BF16 R60, R28, R10, R60 ;  /* 0x0000000a1c3c723c */ /* 0x000fe2000004183c */
[----:B------:R-:W-:Y:S01]  /*4360*/  IABS R10, R9 ;  /* 0x00000009000a7213 */ /* 0x000fe20000000000 */
[--C-:B------:R-:W-:Y:S01]  /*4370*/  IMAD.IADD R11, R4, 0x1, -R0.reuse ;  /* 0x00000001040b7824 */ /* 0x100fe200078e0a00 */
[----:B------:R-:W-:Y:S01]  /*4380*/  IABS R8, R8 ;  /* 0x0000000800087213 */ /* 0x000fe20000000000 */
[----:B------:R-:W-:Y:S01]  /*4390*/  IMAD.IADD R13, R3, 0x1, -R0 ;  /* 0x00000001030d7824 */ /* 0x000fe200078e0a00 */
[----:B------:R-:W-:Y:S01]  /*43a0*/  IADD3 R9, PT, PT, -R0, R5, RZ ;  /* 0x0000000500097210 */ /* 0x000fe20007ffe1ff */
[----:B------:R-:W-:Y:S02]  /*43b0*/  IMAD.MOV.U32 R12, RZ, RZ, R10 ;  /* 0x000000ffff0c7224 */ /* 0x000fe400078e000a */
[----:B------:R-:W-:Y:S01]  /*43c0*/  IMAD.MOV.U32 R14, RZ, RZ, R8 ;  /* 0x000000ffff0e7224 */ /* 0x000fe200078e0008 */
[----:B------:R-:W-:Y:S02]  /*43d0*/  IABS R9, R9 ;  /* 0x0000000900097213 */ /* 0x000fe40000000000 */
[----:B------:R-:W-:-:S02]  /*43e0*/  IABS R8, R11 ;  /* 0x0000000b00087213 */ /* 0x000fc40000000000 */
[----:B------:R-:W-:Y:S01]  /*43f0*/  IABS R10, R13 ;  /* 0x0000000d000a7213 */ /* 0x000fe20000000000 */
[----:B------:R-:W-:Y:S01]  /*4400*/  IMAD.MOV.U32 R11, RZ, RZ, R9 ;  /* 0x000000ffff0b7224 */ /* 0x000fe200078e0009 */
[----:B------:R-:W-:Y:S01]  /*4410*/  I2FP.F32.S32 R12, R12 ;  /* 0x0000000c000c7245 */ /* 0x000fe20000201400 */
[----:B------:R-:W-:Y:S02]  /*4420*/  IMAD.MOV.U32 R9, RZ, RZ, R8 ;  /* 0x000000ffff097224 */ /* 0x000fe400078e0008 */
[----:B------:R-:W-:Y:S01]  /*4430*/  IMAD.MOV.U32 R8, RZ, RZ, R10 ;  /* 0x000000ffff087224 */ /* 0x000fe200078e000a */
[----:B------:R-:W-:Y:S01]  /*4440*/  I2FP.F32.S32 R10, R14 ;  /* 0x0000000e000a7245 */ /* 0x000fe20000201400 */
[----:B------:R-:W-:Y:S01]  /*4450*/  FFMA.FTZ R26, R12, -UR6, R33 ;  /* 0x800000060c1a7c23 */ /* 0x000fe20008010021 */
[----:B------:R-:W-:Y:S02]  /*4460*/  I2FP.F32.S32 R9, R9 ;  /* 0x0000000900097245 */ /* 0x000fe40000201400 */
[----:B------:R-:W-:Y:S01]  /*4470*/  I2FP.F32.S32 R8, R8 ;  /* 0x0000000800087245 */ /* 0x000fe20000201400 */
[----:B------:R-:W-:Y:S01]  /*4480*/  FFMA.FTZ R25, R10, -UR6, R36 ;  /* 0x800000060a197c23 */ /* 0x000fe20008010024 */
[----:B------:R-:W-:Y:S01]  /*4490*/  I2FP.F32.S32 R11, R11 ;  /* 0x0000000b000b7245 */ /* 0x000fe20000201400 */
[----:B------:R-:W-:Y:S01]  /*44a0*/  FFMA.FTZ R20, R9, -UR6, R20 ;  /* 0x8000000609147c23 */ /* 0x000fe20008010014 */
[----:B------:R-:W-:-:S02]  /*44b0*/  IMAD.IADD R9, R4, 0x1, -R6 ;  /* 0x0000000104097824 */ /* 0x000fc400078e0a06 */
[----:B------:R-:W-:Y:S01]  /*44c0*/  FFMA.FTZ R19, R8, -UR6, R22 ;  /* 0x8000000608137c23 */ /* 0x000fe20008010016 */
[----:B------:R-:W-:Y:S02]  /*44d0*/  IMAD.IADD R8, R5, 0x1, -R6 ;  /* 0x0000000105087824 */ /* 0x000fe400078e0a06 */
[----:B------:R-:W-:Y:S01]  /*44e0*/  FFMA.FTZ R24, R11, -UR6, R34 ;  /* 0x800000060b187c23 */ /* 0x000fe20008010022 */
[--C-:B------:R-:W-:Y:S01]  /*44f0*/  IMAD.IADD R10, R4, 0x1, -R7.reuse ;  /* 0x00000001040a7824 */ /* 0x100fe200078e0a07 */
[----:B------:R-:W-:Y:S01]  /*4500*/  IADD3 R6, PT, PT, -R6, R3, RZ ;  /* 0x0000000306067210 */ /* 0x000fe20007ffe1ff */
[----:B------:R-:W-:Y:S01]  /*4510*/  IMAD.IADD R11, R3, 0x1, -R7 ;  /* 0x00000001030b7824 */ /* 0x000fe200078e0a07 */
[----:B------:R-:W-:Y:S02]  /*4520*/  IABS R8, R8 ;  /* 0x0000000800087213 */ /* 0x000fe40000000000 */
[----:B------:R-:W-:Y:S02]  /*4530*/  IABS R7, R9 ;  /* 0x0000000900077213 */ /* 0x000fe40000000000 */
[----:B------:R-:W-:Y:S01]  /*4540*/  IABS R9, R10 ;  /* 0x0000000a00097213 */ /* 0x000fe20000000000 */
[----:B------:R-:W-:Y:S01]  /*4550*/  IMAD.MOV.U32 R12, RZ, RZ, R8 ;  /* 0x000000ffff0c7224 */ /* 0x000fe200078e0008 */
[----:B------:R-:W-:Y:S01]  /*4560*/  IABS R11, R11 ;  /* 0x0000000b000b7213 */ /* 0x000fe20000000000 */
[----:B------:R-:W-:Y:S01]  /*4570*/  IMAD.MOV.U32 R10, RZ, RZ, R7 ;  /* 0x000000ffff0a7224 */ /* 0x000fe200078e0007 */
[----:B------:R-:W-:Y:S01]  /*4580*/  IABS R6, R6 ;  /* 0x0000000600067213 */ /* 0x000fe20000000000 */
[----:B------:R-:W-:Y:S01]  /*4590*/  IMAD.MOV.U32 R7, RZ, RZ, R9 ;  /* 0x000000ffff077224 */ /* 0x000fe200078e0009 */
[----:B------:R-:W-:Y:S01]  /*45a0*/  FSEL R49, R20, -INF , !P3 ;  /* 0xff80000014317808 */ /* 0x000fe20005800000 */
[----:B------:R-:W-:Y:S01]  /*45b0*/  IMAD.MOV.U32 R8, RZ, RZ, R11 ;  /* 0x000000ffff087224 */ /* 0x000fe200078e000b */
[----:B------:R-:W-:-:S02]  /*45c0*/  I2FP.F32.S32 R9, R6 ;  /* 0x0000000600097245 */ /* 0x000fc40000201400 */
[----:B------:R-:W-:Y:S02]  /*45d0*/  I2FP.F32.S32 R11, R12 ;  /* 0x0000000c000b7245 */ /* 0x000fe40000201400 */
[----:B------:R-:W-:Y:S01]  /*45e0*/  I2FP.F32.S32 R10, R10 ;  /* 0x0000000a000a7245 */ /* 0x000fe20000201400 */
[----:B------:R-:W-:Y:S01]  /*45f0*/  FFMA.FTZ R15, R9, -UR6, R23 ;  /* 0x80000006090f7c23 */ /* 0x000fe20008010017 */
[----:B------:R-:W-:Y:S01]  /*4600*/  I2FP.F32.S32 R7, R7 ;  /* 0x0000000700077245 */ /* 0x000fe20000201400 */
[----:B------:R-:W-:Y:S01]  /*4610*/  FFMA.FTZ R18, R11, -UR6, R35 ;  /* 0x800000060b127c23 */ /* 0x000fe20008010023 */
[----:B------:R-:W-:Y:S01]  /*4620*/  I2FP.F32.S32 R6, R8 ;  /* 0x0000000800067245 */ /* 0x000fe20000201400 */
[----:B------:R-:W-:Y:S02]  /*4630*/  VIADD R9, R0, 0x9 ;  /* 0x0000000900097836 */ /* 0x000fe40000000000 */
[----:B------:R-:W-:Y:S01]  /*4640*/  FFMA.FTZ R17, R10, -UR6, R21 ;  /* 0x800000060a117c23 */ /* 0x000fe20008010015 */
[----:B------:R-:W-:Y:S01]  /*4650*/  FFMA.FTZ R13, R7, -UR6, R60 ;  /* 0x80000006070d7c23 */ /* 0x000fe2000801003c */
[----:B------:R-:W-:-:S02]  /*4660*/  VIADD R8, R0, 0x10 ;  /* 0x0000001000087836 */ /* 0x000fc40000000000 */
[----:B------:R-:W-:Y:S01]  /*4670*/  FFMA.FTZ R11, R6, -UR6, R62 ;  /* 0x80000006060b7c23 */ /* 0x000fe2000801003e */
[C---:B------:R-:W-:Y:S01]  /*4680*/  VIADD R7, R0.reuse, 0x11 ;  /* 0x0000001100077836 */ /* 0x040fe20000000000 */
[C---:B------:R-:W-:Y:S01]  /*4690*/  IADD3 R6, PT, PT, R0.reuse, 0x18, RZ ;  /* 0x0000001800067810 */ /* 0x040fe20007ffe0ff */
[----:B------:R-:W-:Y:S01]  /*46a0*/  VIADD R0, R0, 0x19 ;  /* 0x0000001900007836 */ /* 0x000fe20000000000 */
[----:B------:R-:W-:Y:S01]  /*46b0*/  FSEL R48, R17, -INF , !P2 ;  /* 0xff80000011307808 */ /* 0x000fe20005000000 */
[C---:B------:R-:W-:Y:S01]  /*46c0*/  IMAD.IADD R10, R2.reuse, 0x1, -R9 ;  /* 0x00000001020a7824 */ /* 0x040fe200078e0a09 */
[----:B------:R-:W-:Y:S01]  /*46d0*/  FSEL R54, R15, -INF , !P2 ;  /* 0xff8000000f367808 */ /* 0x000fe20005000000 */
[C-C-:B------:R-:W-:Y:S01]  /*46e0*/  IMAD.IADD R12, R2.reuse, 0x1, -R8.reuse ;  /* 0x00000001020c7824 */ /* 0x140fe200078e0a08 */
[----:B------:R-:W-:Y:S01]  /*46f0*/  FSEL R46, R13, -INF , !P0 ;  /* 0xff8000000d2e7808 */ /* 0x000fe20004000000 */
[----:B------:R-:W-:Y:S01]  /*4700*/  IMAD.IADD R14, R2, 0x1, -R7 ;  /* 0x00000001020e7824 */ /* 0x000fe200078e0a07 */
[----:B------:R-:W-:Y:S01]  /*4710*/  FSEL R53, R11, -INF , !P0 ;  /* 0xff8000000b357808 */ /* 0x000fe20004000000 */
[--C-:B------:R-:W-:Y:S01]  /*4720*/  IMAD.IADD R11, R5, 0x1, -R9.reuse ;  /* 0x00000001050b7824 */ /* 0x100fe200078e0a09 */
[----:B------:R-:W-:Y:S01]  /*4730*/  ISETP.GE.U32.AND P4, PT, R9, UR26, PT ;  /* 0x0000001a09007c0c */ /* 0x000fe2000bf86070 */
[--C-:B------:R-:W-:Y:S01]  /*4740*/  IMAD.IADD R13, R4, 0x1, -R9.reuse ;  /* 0x00000001040d7824 */ /* 0x100fe200078e0a09 */
[----:B------:R-:W-:Y:S01]  /*4750*/  ISETP.GE.U32.AND P6, PT, R8, UR26, PT ;  /* 0x0000001a08007c0c */ /* 0x000fe2000bfc6070 */
[--C-:B------:R-:W-:Y:S01]  /*4760*/  IMAD.IADD R17, R4, 0x1, -R8.reuse ;  /* 0x0000000104117824 */ /* 0x100fe200078e0a08 */
[----:B------:R-:W-:Y:S01]  /*4770*/  IADD3 R15, PT, PT, -R8, R5, RZ ;  /* 0x00000005080f7210 */ /* 0x000fe20007ffe1ff */
[C---:B------:R-:W-:Y:S01]  /*4780*/  IMAD.IADD R9, R3.reuse, 0x1, -R9 ;  /* 0x0000000103097824 */ /* 0x040fe200078e0a09 */
[----:B------:R-:W-:Y:S01]  /*4790*/  IADD3 R36, PT, PT, -R6, R3, RZ ;  /* 0x0000000306247210 */ /* 0x000fe20007ffe1ff */
[C---:B------:R-:W-:Y:S01]  /*47a0*/  IMAD.IADD R8, R3.reuse, 0x1, -R8 ;  /* 0x0000000103087824 */ /* 0x040fe200078e0a08 */
[----:B------:R-:W-:Y:S01]  /*47b0*/  FSEL R47, R24, -INF , !P3 ;  /* 0xff800000182f7808 */ /* 0x000fe20005800000 */
[--C-:B------:R-:W-:Y:S01]  /*47c0*/  IMAD.IADD R20, R3, 0x1, -R7.reuse ;  /* 0x0000000103147824 */ /* 0x100fe200078e0a07 */
[----:B------:R-:W-:Y:S01]  /*47d0*/  FSEL R55, R19, -INF , !P3 ;  /* 0xff80000013377808 */ /* 0x000fe20005800000 */
[----:B------:R-:W-:Y:S01]  /*47e0*/  IMAD.IADD R33, R3, 0x1, -R0 ;  /* 0x0000000103217824 */ /* 0x000fe200078e0a00 */
[----:B------:R-:W-:Y:S01]  /*47f0*/  IABS R3, R10 ;  /* 0x0000000a00037213 */ /* 0x000fe20000000000 */
[----:B------:R-:W-:Y:S01]  /*4800*/  IMAD.IADD R16, R2, 0x1, -R6 ;  /* 0x0000000102107824 */ /* 0x000fe200078e0a06 */
[----:B------:R-:W-:Y:S01]  /*4810*/  ISETP.GE.U32.AND P3, PT, R0, UR26, PT ;  /* 0x0000001a00007c0c */ /* 0x000fe2000bf66070 */
[--C-:B------:R-:W-:Y:S01]  /*4820*/  IMAD.IADD R38, R2, 0x1, -R0.reuse ;  /* 0x0000000102267824 */ /* 0x100fe200078e0a00 */
[----:B------:R-:W-:Y:S01]  /*4830*/  IABS R2, R12 ;  /* 0x0000000c00027213 */ /* 0x000fe20000000000 */
[C-C-:B------:R-:W-:Y:S01]  /*4840*/  IMAD.IADD R32, R5.reuse, 0x1, -R0.reuse ;  /* 0x0000000105207824 */ /* 0x140fe200078e0a00 */
[----:B------:R-:W-:Y:S01]  /*4850*/  FSEL R51, R26, -INF , !P2 ;  /* 0xff8000001a337808 */ /* 0x000fe20005000000 */
[C---:B------:R-:W-:Y:S01]  /*4860*/  IMAD.IADD R34, R4.reuse, 0x1, -R0 ;  /* 0x0000000104227824 */ /* 0x040fe200078e0a00 */
[----:B------:R-:W-:Y:S01]  /*4870*/  IABS R0, R14 ;  /* 0x0000000e00007213 */ /* 0x000fe20000000000 */
[--C-:B------:R-:W-:Y:S01]  /*4880*/  IMAD.IADD R19, R5, 0x1, -R7.reuse ;  /* 0x0000000105137824 */ /* 0x100fe200078e0a07 */
[----:B------:R-:W-:Y:S01]  /*4890*/  FSEL R50, R25, -INF , !P0 ;  /* 0xff80000019327808 */ /* 0x000fe20004000000 */
[--C-:B------:R-:W-:Y:S01]  /*48a0*/  IMAD.IADD R22, R5, 0x1, -R6.reuse ;  /* 0x0000000105167824 */ /* 0x100fe200078e0a06 */
[C---:B------:R-:W-:Y:S01]  /*48b0*/  HMMA.16816.F32.BF16 R24, R28.reuse, R56, R72 ;  /* 0x000000381c18723c */ /* 0x040fe20000041848 */
[C---:B------:R-:W-:Y:S01]  /*48c0*/  IMAD.IADD R21, R4.reuse, 0x1, -R7 ;  /* 0x0000000104157824 */ /* 0x040fe200078e0a07 */
[----:B------:R-:W-:Y:S01]  /*48d0*/  P2R R23, PR, RZ, 0x10 ;  /* 0x00000010ff177803 */ /* 0x000fe20000000000 */
[----:B------:R-:W-:Y:S01]  /*48e0*/  IMAD.IADD R35, R4, 0x1, -R6 ;  /* 0x0000000104237824 */ /* 0x000fe200078e0a06 */
[----:B------:R-:W-:Y:S01]  /*48f0*/  IABS R4, R16 ;  /* 0x0000001000047213 */ /* 0x000fe20000000000 */
[----:B------:R-:W-:Y:S01]  /*4900*/  IMAD.MOV.U32 R5, RZ, RZ, R3 ;  /* 0x000000ffff057224 */ /* 0x000fe200078e0003 */
[----:B------:R-:W-:Y:S01]  /*4910*/  ISETP.GE.U32.AND P4, PT, R6, UR26, PT ;  /* 0x0000001a06007c0c */ /* 0x000fe2000bf86070 */
[----:B------:R-:W-:Y:S01]  /*4920*/  IMAD.MOV.U32 R3, RZ, RZ, R2 ;  /* 0x000000ffff037224 */ /* 0x000fe200078e0002 */
[----:B------:R-:W-:Y:S01]  /*4930*/  IABS R6, R17 ;  /* 0x0000001100067213 */ /* 0x000fe20000000000 */
[----:B------:R-:W-:Y:S01]  /*4940*/  IMAD.MOV.U32 R2, RZ, RZ, R0 ;  /* 0x000000ffff027224 */ /* 0x000fe200078e0000 */
[----:B------:R-:W-:Y:S01]  /*4950*/  I2FP.F32.S32 R5, R5 ;  /* 0x0000000500057245 */ /* 0x000fe20000201400 */
[----:B------:R-:W-:Y:S01]  /*4960*/  IMAD.MOV.U32 R0, RZ, RZ, R4 ;  /* 0x000000ffff007224 */ /* 0x000fe200078e0004 */
[----:B------:R-:W-:Y:S01]  /*4970*/  I2FP.F32.S32 R3, R3 ;  /* 0x0000000300037245 */ /* 0x000fe20000201400 */
[----:B------:R-:W-:Y:S01]  /*4980*/  HMMA.16816.F32.BF16 R28, R28, R58, R68 ;  /* 0x0000003a1c1c723c */ /* 0x000fe20000041844 */
        /* <DEDUP_REMOVED lines=8> */
[----:B------:R-:W-:-:S02]  /*4a10*/  IABS R4, R15 ;  /* 0x0000000f00047213 */ /* 0x000fc40000000000 */
[----:B------:R-:W-:Y:S01]  /*4a20*/  ISETP.GE.U32.AND P5, PT, R7, UR26, PT ;  /* 0x0000001a07007c0c */ /* 0x000fe2000bfa6070 */
[----:B------:R-:W-:Y:S01]  /*4a30*/  IMAD.MOV.U32 R7, RZ, RZ, R3 ;  /* 0x000000ffff077224 */ /* 0x000fe200078e0003 */
[----:B------:R-:W-:Y:S01]  /*4a40*/  IABS R0, R9 ;  /* 0x0000000900007213 */ /* 0x000fe20000000000 */
[----:B------:R-:W-:Y:S01]  /*4a50*/  IMAD.MOV.U32 R5, RZ, RZ, R2 ;  /* 0x000000ffff057224 */ /* 0x000fe200078e0002 */
[----:B------:R-:W-:Y:S01]  /*4a60*/  MOV R3, R6 ;  /* 0x0000000600037202 */ /* 0x000fe20000000f00 */
[----:B------:R-:W-:Y:S01]  /*4a70*/  IMAD.MOV.U32 R2, RZ, RZ, R4 ;  /* 0x000000ffff027224 */ /* 0x000fe200078e0004 */
[----:B------:R-:W-:Y:S02]  /*4a80*/  I2FP.F32.S32 R4, R0 ;  /* 0x0000000000047245 */ /* 0x000fe40000201400 */
[----:B------:R-:W-:Y:S02]  /*4a90*/  I2FP.F32.S32 R7, R7 ;  /* 0x0000000700077245 */ /* 0x000fe40000201400 */
[----:B------:R-:W-:-:S02]  /*4aa0*/  I2FP.F32.S32 R0, R3 ;  /* 0x0000000300007245 */ /* 0x000fc40000201400 */
[----:B------:R-:W-:Y:S01]  /*4ab0*/  FSEL R45, R18, -INF , !P2 ;  /* 0xff800000122d7808 */ /* 0x000fe20005000000 */
[----:B------:R-:W-:Y:S01]  /*4ac0*/  FFMA.FTZ R18, R7, -UR6, R39 ;  /* 0x8000000607127c23 */ /* 0x000fe20008010027 */
[----:B------:R-:W-:Y:S01]  /*4ad0*/  FFMA.FTZ R39, R4, -UR6, R63 ;  /* 0x8000000604277c23 */ /* 0x000fe2000801003f */
[----:B------:R-:W-:Y:S01]  /*4ae0*/  FFMA.FTZ R15, R0, -UR6, R24 ;  /* 0x80000006000f7c23 */ /* 0x000fe20008010018 */
[----:B------:R-:W-:Y:S02]  /*4af0*/  IABS R0, R8 ;  /* 0x0000000800007213 */ /* 0x000fe40000000000 */
[----:B------:R-:W-:Y:S02]  /*4b00*/  IABS R4, R20 ;  /* 0x0000001400047213 */ /* 0x000fe40000000000 */
[----:B------:R-:W-:Y:S01]  /*4b10*/  I2FP.F32.S32 R5, R5 ;  /* 0x0000000500057245 */ /* 0x000fe20000201400 */
[----:B------:R-:W-:Y:S01]  /*4b20*/  IMAD.MOV.U32 R7, RZ, RZ, R0 ;  /* 0x000000ffff077224 */ /* 0x000fe200078e0000 */
[----:B------:R-:W-:Y:S01]  /*4b30*/  I2FP.F32.S32 R2, R2 ;  /* 0x0000000200027245 */ /* 0x000fe20000201400 */
[----:B------:R-:W-:Y:S01]  /*4b40*/  IMAD.MOV.U32 R0, RZ, RZ, R4 ;  /* 0x000000ffff007224 */ /* 0x000fe200078e0004 */
[----:B------:R-:W-:Y:S01]  /*4b50*/  IABS R3, R19 ;  /* 0x0000001300037213 */ /* 0x000fe20000000000 */
[----:B------:R-:W-:Y:S01]  /*4b60*/  FFMA.FTZ R17, R5, -UR6, R61 ;  /* 0x8000000605117c23 */ /* 0x000fe2000801003d */
[----:B------:R-:W-:Y:S01]  /*4b70*/  IABS R6, R22 ;  /* 0x0000001600067213 */ /* 0x000fe20000000000 */
[----:B------:R-:W-:Y:S01]  /*4b80*/  FFMA.FTZ R16, R2, -UR6, R66 ;  /* 0x8000000602107c23 */ /* 0x000fe20008010042 */
[----:B------:R-:W-:Y:S01]  /*4b90*/  IABS R2, R21 ;  /* 0x0000001500027213 */ /* 0x000fe20000000000 */
        /* <DEDUP_REMOVED lines=13> */
[----:B------:R-:W-:Y:S01]  /*4c70*/  IMAD.MOV.U32 R2, RZ, RZ, R0 ;  /* 0x000000ffff027224 */ /* 0x000fe200078e0000 */
[----:B------:R-:W-:-:S02]  /*4c80*/  IABS R0, R36 ;  /* 0x0000002400007213 */ /* 0x000fc40000000000 */
[----:B------:R-:W-:Y:S02]  /*4c90*/  IABS R3, R34 ;  /* 0x0000002200037213 */ /* 0x000fe40000000000 */
        /* <DEDUP_REMOVED lines=10> */
[----:B------:R-:W-:Y:S01]  /*4d40*/  I2FP.F32.S32 R0, R0 ;  /* 0x0000000000007245 */ /* 0x000fe20000201400 */
[----:B------:R-:W-:Y:S01]  /*4d50*/  FFMA.FTZ R8, R3, -UR6, R29 ;  /* 0x8000000603087c23 */ /* 0x000fe2000801001d */
[----:B------:R-:W-:Y:S01]  /*4d60*/  ISETP.NE.AND P2, PT, R23, RZ, PT ;  /* 0x000000ff1700720c */ /* 0x000fe20003f45270 */
[----:B------:R-:W-:Y:S01]  /*4d70*/  FFMA.FTZ R11, R2, -UR6, R30 ;  /* 0x80000006020b7c23 */ /* 0x000fe2000801001e */
[----:B------:R-:W-:Y:S01]  /*4d80*/  IABS R7, R38 ;  /* 0x0000002600077213 */ /* 0x000fe20000000000 */
[----:B------:R-:W-:Y:S01]  /*4d90*/  FFMA.FTZ R12, R0, -UR6, R31 ;  /* 0x80000006000c7c23 */ /* 0x000fe2000801001f */
[----:B------:R-:W-:-:S02]  /*4da0*/  FSEL R36, R18, -INF , !P2 ;  /* 0xff80000012247808 */ /* 0x000fc40005000000 */
[----:B------:R-:W-:Y:S02]  /*4db0*/  FSEL R38, R17, -INF , !P2 ;  /* 0xff80000011267808 */ /* 0x000fe40005000000 */
[----:B------:R-:W-:Y:S02]  /*4dc0*/  FSEL R35, R16, -INF , !P6 ;  /* 0xff80000010237808 */ /* 0x000fe40007000000 */
[----:B------:R-:W-:Y:S02]  /*4dd0*/  FSEL R37, R15, -INF , !P6 ;  /* 0xff8000000f257808 */ /* 0x000fe40007000000 */
[----:B------:R-:W-:Y:S01]  /*4de0*/  FSEL R34, R9, -INF , !P5 ;  /* 0xff80000009227808 */ /* 0x000fe20006800000 */
[----:B------:R-:W-:Y:S06]  /*4df0*/  BRA.U !UP1, `(.L_x_2144) ;  /* 0x00000001099c7547 */ /* 0x000fec000b800000 */
[----:B------:R-:W-:-:S04]  /*4e00*/  UIADD3 UR4, UPT, UPT, UR22, -0x2, URZ ;  /* 0xfffffffe16047890 */ /* 0x000fc8000fffe0ff */
[----:B------:R-:W-:Y:S02]  /*4e10*/  UIMAD.WIDE.U32 UR8, UR11, UR4, URZ ;  /* 0x000000040b0872a5 */ /* 0x000fe4000f8e00ff */
[----:B------:R-:W-:-:S04]  /*4e20*/  UIMAD UR4, UR10, UR4, URZ ;  /* 0x000000040a0472a4 */ /* 0x000fc8000f8e02ff */
[----:B------:R-:W-:Y:S01]  /*4e30*/  UIADD3 UR4, UPT, UPT, UR9, UR4, URZ ;  /* 0x0000000409047290 */ /* 0x000fe2000fffe0ff */
[----:B------:R-:W-:Y:S01]  /*4e40*/  IMAD.U32 R2, RZ, RZ, UR8 ;  /* 0x00000008ff027e24 */ /* 0x000fe2000f8e00ff */
[----:B------:R-:W-:Y:S01]  /*4e50*/  UIADD3 UR8, UP0, UPT, UR33, UR8, URZ ;  /* 0x0000000821087290 */ /* 0x000fe2000ff1e0ff */
[----:B------:R-:W-:-:S03]  /*4e60*/  IMAD.U32 R3, RZ, RZ, UR9 ;  /* 0x00000009ff037e24 */ /* 0x000fc6000f8e00ff */
[----:B------:R-:W-:Y:S01]  /*4e70*/  IMAD.U32 R0, RZ, RZ, UR4 ;  /* 0x00000004ff007e24 */ /* 0x000fe2000f8e00ff */
[----:B------:R-:W-:Y:S01]  /*4e80*/  UIADD3.X UR4, UPT, UPT, UR32, UR4, URZ, UP0, !UPT ;  /* 0x0000000420047290 */ /* 0x000fe200087fe4ff */
[----:B------:R-:W-:-:S04]  /*4e90*/  LEA R4, P0, R2, R101, 0x1 ;  /* 0x0000006502047211 */ /* 0x000fc800078008ff */
[----:B------:R-:W-:Y:S01]  /*4ea0*/  LEA.HI.X R5, R2, R100, R0, 0x1, P0 ;  /* 0x0000006402057211 */ /* 0x000fe200000f0c00 */
[----:B------:R-:W-:Y:S02]  /*4eb0*/  IMAD.U32 R3, RZ, RZ, UR4 ;  /* 0x00000004ff037e24 */ /* 0x000fe4000f8e00ff */
[----:B------:R-:W-:-:S03]  /*4ec0*/  IMAD.U32 R0, RZ, RZ, UR8 ;  /* 0x00000008ff007e24 */ /* 0x000fc6000f8e00ff */
[----:B------:R-:W1:Y:S02]  /*4ed0*/  LDCU UR4, c[0x0][0x440] ;  /* 0x00008800ff0477ac */ /* 0x000e640008000800 */
        /* <DEDUP_REMOVED lines=25> */
.L_x_2144:
[----:B-1----:R-:W-:Y:S01]  /*5070*/  FMNMX3.FTZ R2, R47, R45, R44, !PT ;  /* 0x0000002d2f027276 */ /* 0x002fe2000781002c */
[----:B------:R-:W1:Y:S01]  /*5080*/  S2UR UR5, SR_CgaCtaId ;  /* 0x00000000000579c3 */ /* 0x000e620000008800 */
[----:B------:R-:W-:Y:S01]  /*5090*/  FMNMX3.FTZ R0, R49, R48, R46, !PT ;  /* 0x0000003031007276 */ /* 0x000fe2000781002e */
[----:B------:R-:W2:Y:S01]  /*50a0*/  S2R R9, SR_CTAID.X ;  /* 0x0000000000097919 */ /* 0x000ea20000002500 */
[----:B------:R-:W-:Y:S01]  /*50b0*/  FSEL R29, R13, -INF , !P4 ;  /* 0xff8000000d1d7808 */ /* 0x000fe20006000000 */
[----:B------:R-:W-:Y:S01]  /*50c0*/  UMOV UR8, 0x400 ;  /* 0x0000040000087882 */ /* 0x000fe20000000000 */
[----:B------:R-:W-:Y:S01]  /*50d0*/  FMNMX3.FTZ R2, R2, R36, R35, !PT ;  /* 0x0000002402027276 */ /* 0x000fe20007810023 */
[----:B------:R-:W-:Y:S01]  /*50e0*/  USHF.L.U32 UR4, UR7, 0x10, URZ ;  /* 0x0000001007047899 */ /* 0x000fe200080006ff */
[----:B------:R-:W-:Y:S01]  /*50f0*/  FSEL R33, R14, -INF , !P5 ;  /* 0xff8000000e217808 */ /* 0x000fe20006800000 */
[----:B------:R-:W-:Y:S01]  /*5100*/  UIADD3 UR9, UPT, UPT, UR31, -0x4498517b, URZ ;  /* 0xbb67ae851f097890 */ /* 0x000fe2000fffe0ff */
[----:B------:R-:W-:Y:S01]  /*5110*/  FSEL R31, R6, -INF , !P4 ;  /* 0xff800000061f7808 */ /* 0x000fe20006000000 */
[----:B------:R-:W-:Y:S01]  /*5120*/  UIADD3 UR28, UPT, UPT, UR30, 0x3c6ef372, URZ ;  /* 0x3c6ef3721e1c7890 */ /* 0x000fe2000fffe0ff */
[----:B------:R-:W-:Y:S01]  /*5130*/  FMNMX3.FTZ R0, R0, R38, R37, !PT ;  /* 0x0000002600007276 */ /* 0x000fe20007810025 */
[----:B------:R-:W-:Y:S01]  /*5140*/  UIADD3 UR16, UPT, UPT, UR31, 0x32370b8f, URZ ;  /* 0x32370b8f1f107890 */ /* 0x000fe2000fffe0ff */
[----:B------:R-:W-:Y:S01]  /*5150*/  FSEL R18, R10, -INF , !P3 ;  /* 0xff8000000a127808 */ /* 0x000fe20005800000 */
[----:B------:R-:W-:Y:S01]  /*5160*/  UIADD3 UR17, UPT, UPT, UR30, -0x255992d5, URZ ;  /* 0xdaa66d2b1e117890 */ /* 0x000fe2000fffe0ff */
[----:B------:R-:W-:Y:S01]  /*5170*/  FMNMX3.FTZ R2, R2, R34, R29, !PT ;  /* 0x0000002202027276 */ /* 0x000fe2000781001d */
[----:B------:R-:W-:Y:S01]  /*5180*/  UIADD3 UR15, UPT, UPT, UR30, 0x78dde6e4, URZ ;  /* 0x78dde6e41e0f7890 */ /* 0x000fe2000fffe0ff */
[----:B------:R-:W-:Y:S01]  /*5190*/  FSEL R25, R8, -INF , !P3 ;  /* 0xff80000008197808 */ /* 0x000fe20005800000 */
[----:B------:R-:W-:Y:S01]  /*51a0*/  UIADD3 UR14, UPT, UPT, UR31, -0x126145ec, URZ ;  /* 0xed9eba141f0e7890 */ /* 0x000fe2000fffe0ff */
[----:B------:R-:W-:Y:S01]  /*51b0*/  FMNMX3.FTZ R0, R0, R33, R31, !PT ;  /* 0x0000002100007276 */ /* 0x000fe2000781001f */
[----:B------:R-:W-:Y:S01]  /*51c0*/  UIADD3 UR12, UPT, UPT, UR31, -0x56f99767, URZ ;  /* 0xa90668991f0c7890 */ /* 0x000fe2000fffe0ff */
[----:B------:R-:W-:Y:S01]  /*51d0*/  FMNMX.FTZ R135, R18, R2, !PT ;  /* 0x0000000212877209 */ /* 0x000fe20007810000 */
[----:B------:R-:W-:Y:S01]  /*51e0*/  IMAD.MOV.U32 R2, RZ, RZ, R7 ;  /* 0x000000ffff027224 */ /* 0x000fe200078e0007 */
[----:B------:R-:W-:Y:S01]  /*51f0*/  ISETP.NE.AND P0, PT, R23, RZ, PT ;  /* 0x000000ff1700720c */ /* 0x000fe20003f05270 */
[----:B-1----:R-:W-:Y:S01]  /*5200*/  ULEA UR5, UR5, UR8, 0x18 ;  /* 0x0000000805057291 */ /* 0x002fe2000f8ec0ff */
[----:B------:R-:W-:Y:S01]  /*5210*/  FMNMX.FTZ R134, R25, R0, !PT ;  /* 0x0000000019867209 */ /* 0x000fe20007810000 */
[----:B------:R-:W1:Y:S01]  /*5220*/  SHFL.BFLY PT, R4, R135, 0x2, 0x1f ;  /* 0x0c401f0087047f89 */ /* 0x000e6200000e0000 */
[----:B------:R-:W-:Y:S01]  /*5230*/  FSEL R32, R39, -INF , !P0 ;  /* 0xff80000027207808 */ /* 0x000fe20004000000 */
[----:B------:R-:W-:Y:S01]  /*5240*/  USHF.L.U32 UR8, UR27, 0x5, URZ ;  /* 0x000000051b087899 */ /* 0x000fe200080006ff */
[----:B------:R-:W-:Y:S01]  /*5250*/  FSEL R30, R20, -INF , !P6 ;  /* 0xff800000141e7808 */ /* 0x000fe20007000000 */
[----:B------:R-:W3:Y:S01]  /*5260*/  SHFL.BFLY PT, R6, R134, 0x2, 0x1f ;  /* 0x0c401f0086067f89 */ /* 0x000ee200000e0000 */
[----:B------:R-:W-:Y:S01]  /*5270*/  FMNMX3.FTZ R0, R55, R54, R53, !PT ;  /* 0x0000003637007276 */ /* 0x000fe20007810035 */
[----:B------:R-:W-:Y:S01]  /*5280*/  UIADD3 UR13, UPT, UPT, UR30, 0x1715609d, URZ ;  /* 0x1715609d1e0d7890 */ /* 0x000fe2000fffe0ff */
[----:B------:R-:W-:Y:S01]  /*5290*/  FSEL R28, R19, -INF , !P5 ;  /* 0xff800000131c7808 */ /* 0x000fe20006800000 */
[----:B------:R-:W-:Y:S01]  /*52a0*/  UIADD3 UR10, UPT, UPT, UR31, 0x646e171e, URZ ;  /* 0x646e171e1f0a7890 */ /* 0x000fe2000fffe0ff */
[----:B------:R-:W-:Y:S01]  /*52b0*/  FSEL R27, R11, -INF , !P4 ;  /* 0xff8000000b1b7808 */ /* 0x000fe20006000000 */
[----:B------:R-:W-:Y:S01]  /*52c0*/  UIADD3 UR11, UPT, UPT, UR30, -0x4ab325aa, URZ ;  /* 0xb54cda561e0b7890 */ /* 0x000fe2000fffe0ff */
[----:B------:R-:W-:Y:S01]  /*52d0*/  FMNMX3.FTZ R0, R0, R32, R30, !PT ;  /* 0x0000002000007276 */ /* 0x000fe2000781001e */
[----:B------:R-:W4:Y:S01]  /*52e0*/  LDCU UR29, c[0x0][0x448] ;  /* 0x00008900ff1d77ac */ /* 0x000f220008000800 */
[----:B------:R-:W-:-:S02]  /*52f0*/  FSEL R26, R12, -INF , !P3 ;  /* 0xff8000000c1a7808 */ /* 0x000fc40005800000 */
[----:B------:R-:W-:Y:S02]  /*5300*/  FMNMX3.FTZ R0, R0, R28, R27, !PT ;  /* 0x0000001c00007276 */ /* 0x000fe4000781001b */
[----:B------:R-:W-:Y:S02]  /*5310*/  I2FP.F32.S32 R3, R2 ;  /* 0x0000000200037245 */ /* 0x000fe40000201400 */
[----:B------:R-:W-:Y:S02]  /*5320*/  FMNMX.FTZ R5, R26, R0, !PT ;  /* 0x000000001a057209 */ /* 0x000fe40007810000 */
[----:B------:R-:W-:Y:S01]  /*5330*/  FSEL R24, R41, -INF , !P0 ;  /* 0xff80000029187808 */ /* 0x000fe20004000000 */
[----:B------:R-:W-:Y:S01]  /*5340*/  FFMA.FTZ R3, R3, -UR6, R77 ;  /* 0x8000000603037c23 */ /* 0x000fe2000801004d */
[----:B------:R-:W-:Y:S01]  /*5350*/  FSEL R23, R40, -INF , !P6 ;  /* 0xff80000028177808 */ /* 0x000fe20007000000 */
[----:B------:R-:W5:Y:S01]  /*5360*/  SHFL.BFLY PT, R8, R5, 0x2, 0x1f ;  /* 0x0c401f0005087f89 */ /* 0x000f6200000e0000 */
[----:B------:R-:W-:-:S02]  /*5370*/  FMNMX3.FTZ R2, R52, R51, R50, !PT ;  /* 0x0000003334027276 */ /* 0x000fc40007810032 */
[----:B------:R-:W-:Y:S02]  /*5380*/  FSEL R22, R43, -INF , !P5 ;  /* 0xff8000002b167808 */ /* 0x000fe40006800000 */
[----:B------:R-:W-:Y:S02]  /*5390*/  FSEL R21, R42, -INF , !P4 ;  /* 0xff8000002a157808 */ /* 0x000fe40006000000 */
[----:B------:R-:W-:Y:S02]  /*53a0*/  FMNMX3.FTZ R0, R2, R24, R23, !PT ;  /* 0x0000001802007276 */ /* 0x000fe40007810017 */
[----:B------:R-:W-:Y:S02]  /*53b0*/  FSEL R16, R3, -INF , !P3 ;  /* 0xff80000003107808 */ /* 0x000fe40005800000 */
[----:B------:R-:W-:Y:S02]  /*53c0*/  FMNMX3.FTZ R0, R0, R22, R21, !PT ;  /* 0x0000001600007276 */ /* 0x000fe40007810015 */
[----:B------:R-:W-:-:S02]  /*53d0*/  LOP3.LUT R2, R210, 0x8, RZ, 0xc0, !PT ;  /* 0x00000008d2027812 */ /* 0x000fc400078ec0ff */
[----:B-1----:R-:W-:Y:S02]  /*53e0*/  FMNMX.FTZ R135, R135, R4, !PT ;  /* 0x0000000487877209 */ /* 0x002fe40007810000 */
[----:B------:R-:W-:Y:S01]  /*53f0*/  FMNMX.FTZ R4, R16, R0, !PT ;  /* 0x0000000010047209 */ /* 0x000fe20007810000 */
[----:B------:R-:W-:Y:S01]  /*5400*/  IMAD.SHL.U32 R0, R96, 0x200, RZ ;  /* 0x0000020060007824 */ /* 0x000fe200078e00ff */
[----:B------:R-:W-:Y:S01]  /*5410*/  LOP3.LUT R15, R94, R2, RZ, 0x3c, !PT ;  /* 0x000000025e0f7212 */ /* 0x000fe200078e3cff */
[----:B------:R-:W-:Y:S01]  /*5420*/  IMAD.U32 R2, RZ, RZ, UR4 ;  /* 0x00000004ff027e24 */ /* 0x000fe2000f8e00ff */
[----:B------:R-:W-:Y:S01]  /*5430*/  LOP3.LUT P6, RZ, R212, 0x2, RZ, 0xc0, !PT ;  /* 0x00000002d4ff7812 */ /* 0x000fe200078cc0ff */
[----:B------:R-:W1:Y:S01]  /*5440*/  SHFL.BFLY PT, R136, R4, 0x2, 0x1f ;  /* 0x0c401f0004887f89 */ /* 0x000e6200000e0000 */
[----:B------:R-:W-:Y:S01]  /*5450*/  LOP3.LUT R0, R15, 0x200, R0, 0xf8, !PT ;  /* 0x000002000f007812 */ /* 0x000fe200078ef800 */
[----:B------:R-:W-:Y:S01]  /*5460*/  USHF.R.S32.HI UR4, URZ, 0x1f, UR8 ;  /* 0x0000001fff047899 */ /* 0x000fe20008011408 */
[----:B---3--:R-:W-:Y:S01]  /*5470*/  FMNMX.FTZ R134, R134, R6, !PT ;  /* 0x0000000686867209 */ /* 0x008fe20007810000 */
[----:B------:R-:W-:Y:S01]  /*5480*/  IMAD.U32 R6, RZ, RZ, UR7 ;  /* 0x00000007ff067e24 */ /* 0x000fe2000f8e00ff */
[----:B------:R-:W-:Y:S01]  /*5490*/  SHF.R.U32.HI R3, RZ, 0x5, R212 ;  /* 0x00000005ff037819 */ /* 0x000fe200000116d4 */
[----:B------:R-:W3:Y:S01]  /*54a0*/  SHFL.BFLY PT, R7, R135, 0x1, 0x1f ;  /* 0x0c201f0087077f89 */ /* 0x000ee200000e0000 */
[----:B------:R-:W-:-:S02]  /*54b0*/  LEA R20, R0, UR5, 0x1 ;  /* 0x0000000500147c11 */ /* 0x000fc4000f8e08ff */
[----:B------:R-:W-:Y:S01]  /*54c0*/  LOP3.LUT R0, R6, 0xff0000, R2, 0xf8, !PT ;  /* 0x00ff000006007812 */ /* 0x000fe200078ef802 */
[----:B--2---:R-:W-:Y:S01]  /*54d0*/  IMAD R3, R9, 0x8, R3 ;  /* 0x0000000809037824 */ /* 0x004fe200078e0203 */
[----:B-----5:R-:W-:Y:S01]  /*54e0*/  FMNMX.FTZ R5, R5, R8, !PT ;  /* 0x0000000805057209 */ /* 0x020fe20007810000 */
[C---:B------:R-:W-:Y:S01]  /*54f0*/  VIADD R2, R20.reuse, 0xa000 ;  /* 0x0000a00014027836 */ /* 0x040fe20000000000 */
[----:B------:R-:W-:Y:S01]  /*5500*/  IADD3 R8, P2, P0, R95, UR8, R105 ;  /* 0x000000085f087c10 */ /* 0x000fe2000f85e069 */
[C---:B------:R-:W-:Y:S01]  /*5510*/  VIADD R96, R20.reuse, 0xa020 ;  /* 0x0000a02014607836 */ /* 0x040fe20000000000 */
[----:B------:R2:W-:Y:S01]  /*5520*/  STL [R1+0x10], R15 ;  /* 0x0000100f01007387 */ /* 0x0005e20000100800 */
[----:B------:R-:W-:Y:S01]  /*5530*/  VIADD R60, R20, 0xa040 ;  /* 0x0000a040143c7836 */ /* 0x000fe20000000000 */
[----:B------:R-:W5:Y:S01]  /*5540*/  LDCU UR8, c[0x0][0x45c] ;  /* 0x00008b80ff0877ac */ /* 0x000f620008000800 */
[C---:B------:R-:W-:Y:S01]  /*5550*/  @P6 VIADD R96, R2.reuse, 0xffffffe0 ;  /* 0xffffffe002606836 */ /* 0x040fe20000000000 */
[----:B------:R-:W4:Y:S01]  /*5560*/  SHFL.BFLY PT, R133, R5, 0x1, 0x1f ;  /* 0x0c201f0005857f89 */ /* 0x000f2200000e0000 */
[----:B------:R-:W-:Y:S01]  /*5570*/  @P1 VIADD R60, R2, 0xffffffc0 ;  /* 0xffffffc0023c1836 */ /* 0x000fe20000000000 */
[----:B------:R-:W-:Y:S01]  /*5580*/  IADD3.X R2, PT, PT, R97, UR4, RZ, P2, P0 ;  /* 0x0000000461027c10 */ /* 0x000fe200097e04ff */
[C---:B------:R-:W-:Y:S01]  /*5590*/  IMAD.WIDE.U32 R222, R3.reuse, -0x326172a9, RZ ;  /* 0xcd9e8d5703de7825 */ /* 0x040fe200078e00ff */
[----:B------:R-:W5:Y:S01]  /*55a0*/  SHFL.BFLY PT, R9, R134, 0x1, 0x1f ;  /* 0x0c201f0086097f89 */ /* 0x000f6200000e0000 */
[----:B-1----:R-:W-:Y:S01]  /*55b0*/  FMNMX.FTZ R136, R4, R136, !PT ;  /* 0x0000008804887209 */ /* 0x002fe20007810000 */
[----:B------:R-:W-:Y:S01]  /*55c0*/  UIADD3 UR4, UPT, UPT, UR30, -0x61c88647, URZ ;  /* 0x9e3779b91e047890 */ /* 0x000fe2000fffe0ff */
[----:B------:R-:W-:Y:S01]  /*55d0*/  VIADD R6, R3, 0x4 ;  /* 0x0000000403067836 */ /* 0x000fe20000000000 */
[----:B------:R-:W-:Y:S01]  /*55e0*/  LOP3.LUT R3, R2, UR30, R223, 0x96, !PT ;  /* 0x0000001e02037c12 */ /* 0x000fe2000f8e96df */
[----:B------:R-:W-:Y:S01]  /*55f0*/  IMAD.U32 R4, RZ, RZ, UR21 ;  /* 0x00000015ff047e24 */ /* 0x000fe2000f8e00ff */
[----:B------:R-:W1:Y:S01]  /*5600*/  SHFL.BFLY PT, R10, R136, 0x1, 0x1f ;  /* 0x0c201f00880a7f89 */ /* 0x000e6200000e0000 */
[----:B------:R-:W-:Y:S01]  /*5610*/  IMAD.WIDE.U32 R214, R6, -0x326172a9, RZ ;  /* 0xcd9e8d5706d67825 */ /* 0x000fe200078e00ff */
[----:B---3--:R-:W-:Y:S01]  /*5620*/  FMNMX.FTZ R135, R135, R7, !PT ;  /* 0x0000000787877209 */ /* 0x008fe20007810000 */
[----:B------:R-:W-:Y:S01]  /*5630*/  UIADD3 UR21, UPT, UPT, UR31, 0x76cf5d0a, URZ ;  /* 0x76cf5d0a1f157890 */ /* 0x000fe2000fffe0ff */
[----:B------:R-:W-:Y:S01]  /*5640*/  LDSM.16.MT88.4 R148, [R20+0xa800] ;  /* 0x00a800001494783b */ /* 0x000fe20000004200 */
[----:B------:R-:W-:Y:S01]  /*5650*/  IMAD.WIDE.U32 R12, R8, -0x2daee0ad, RZ ;  /* 0xd2511f53080c7825 */ /* 0x000fe200078e00ff */
[----:B------:R-:W-:-:S02]  /*5660*/  LOP3.LUT R2, R2, UR30, R215, 0x96, !PT ;  /* 0x0000001e02027c12 */ /* 0x000fc4000f8e96d7 */
[----:B------:R-:W-:Y:S01]  /*5670*/  FSETP.NEU.FTZ.AND P2, PT, R135, -INF , PT ;  /* 0xff8000008700780b */ /* 0x000fe20003f5d000 */
[----:B------:R-:W-:Y:S01]  /*5680*/  LDSM.16.MT88.4 R232, [R20+0xb000] ;  /* 0x00b0000014e8783b */ /* 0x000fe20000004200 */
[----:B------:R-:W-:Y:S01]  /*5690*/  LOP3.LUT R4, R4, UR31, R13, 0x96, !PT ;  /* 0x0000001f04047c12 */ /* 0x000fe2000f8e960d */
[----:B--2---:R-:W-:Y:S02]  /*56a0*/  IMAD.WIDE.U32 R14, R3, -0x2daee0ad, RZ ;  /* 0xd2511f53030e7825 */ /* 0x004fe400078e00ff */
[----:B------:R2:W-:Y:S01]  /*56b0*/  STL.64 [R1+0xa8], R12 ;  /* 0x0000a80c01007387 */ /* 0x0005e20000100a00 */
[----:B----4-:R-:W-:Y:S01]  /*56c0*/  FMNMX.FTZ R133, R5, R133, !PT ;  /* 0x0000008505857209 */ /* 0x010fe20007810000 */
[----:B------:R-:W-:Y:S01]  /*56d0*/  IMAD.WIDE.U32 R40, R2, -0x2daee0ad, RZ ;  /* 0xd2511f5302287825 */ /* 0x000fe200078e00ff */
[----:B------:R-:W-:Y:S01]  /*56e0*/  LOP3.LUT R3, R12, UR9, R15, 0x96, !PT ;  /* 0x000000090c037c12 */ /* 0x000fe2000f8e960f */
[----:B------:R3:W-:Y:S01]  /*56f0*/  STL.64 [R1+0x98], R14 ;  /* 0x0000980e01007387 */ /* 0x0007e20000100a00 */
[----:B-----5:R-:W-:Y:S01]  /*5700*/  FMNMX.FTZ R134, R134, R9, !PT ;  /* 0x0000000986867209 */ /* 0x020fe20007810000 */
[----:B------:R-:W-:Y:S01]  /*5710*/  IMAD.WIDE.U32 R6, R4, -0x326172a9, RZ ;  /* 0xcd9e8d5704067825 */ /* 0x000fe200078e00ff */
[----:B------:R-:W-:Y:S01]  /*5720*/  LOP3.LUT R2, R12, UR9, R41, 0x96, !PT ;  /* 0x000000090c027c12 */ /* 0x000fe2000f8e9629 */
[----:B------:R4:W-:Y:S01]  /*5730*/  STL.64 [R1+0xa0], R40 ;  /* 0x0000a02801007387 */ /* 0x0009e20000100a00 */
[----:B------:R-:W-:Y:S01]  /*5740*/  FSETP.NEU.FTZ.AND P0, PT, R134, -INF , PT ;  /* 0xff8000008600780b */ /* 0x000fe20003f1d000 */
[----:B------:R-:W-:Y:S01]  /*5750*/  IMAD.WIDE.U32 R64, R3, -0x326172a9, RZ ;  /* 0xcd9e8d5703407825 */ /* 0x000fe200078e00ff */
[--C-:B------:R-:W-:Y:S01]  /*5760*/  LOP3.LUT R3, R222, UR4, R7.reuse, 0x96, !PT ;  /* 0x00000004de037c12 */ /* 0x100fe2000f8e9607 */
[----:B------:R-:W-:Y:S01]  /*5770*/  LDSM.16.MT88.4 R236, [R20+0xb800] ;  /* 0x00b8000014ec783b */ /* 0x000fe20000004200 */
[----:B------:R-:W-:Y:S01]  /*5780*/  LOP3.LUT R5, R214, UR4, R7, 0x96, !PT ;  /* 0x00000004d6057c12 */ /* 0x000fe2000f8e9607 */
[----:B------:R-:W-:Y:S01]  /*5790*/  IMAD.WIDE.U32 R62, R2, -0x326172a9, RZ ;  /* 0xcd9e8d57023e7825 */ /* 0x000fe200078e00ff */
[----:B------:R-:W-:Y:S01]  /*57a0*/  LOP3.LUT R4, R6, UR28, R65, 0x96, !PT ;  /* 0x0000001c06047c12 */ /* 0x000fe2000f8e9641 */
[----:B------:R5:W-:Y:S01]  /*57b0*/  STL.64 [R1+0x88], R64 ;  /* 0x0000884001007387 */ /* 0x000be20000100a00 */
[----:B-1----:R-:W-:Y:S01]  /*57c0*/  FMNMX.FTZ R136, R136, R10, !PT ;  /* 0x0000000a88887209 */ /* 0x002fe20007810000 */
[----:B------:R-:W-:Y:S01]  /*57d0*/  IMAD.WIDE.U32 R2, R3, -0x2daee0ad, RZ ;  /* 0xd2511f5303027825 */ /* 0x000fe200078e00ff */
[----:B------:R-:W-:Y:S01]  /*57e0*/  LOP3.LUT R6, R6, UR28, R63, 0x96, !PT ;  /* 0x0000001c06067c12 */ /* 0x000fe2000f8e963f */
[----:B------:R1:W-:Y:S03]  /*57f0*/  STL.64 [R1+0x90], R62 ;  /* 0x0000903e01007387 */ /* 0x0003e60000100a00 */
[----:B------:R-:W-:Y:S01]  /*5800*/  LOP3.LUT R11, R14, UR21, R3, 0x96, !PT ;  /* 0x000000150e0b7c12 */ /* 0x000fe2000f8e9603 */
[----:B------:R-:W-:Y:S01]  /*5810*/  FMUL.FTZ R3, R134, UR8 ;  /* 0x0000000886037c20 */ /* 0x000fe20008410000 */
[----:B------:R-:W-:Y:S01]  /*5820*/  LDSM.16.MT88.4 R140, [R96+0x800] ;  /* 0x00080000608c783b */ /* 0x000fe20000004200 */
[----:B--2---:R-:W-:-:S03]  /*5830*/  IMAD.WIDE.U32 R12, R4, -0x2daee0ad, RZ ;  /* 0xd2511f53040c7825 */ /* 0x004fc600078e00ff */
[----:B------:R-:W-:Y:S01]  /*5840*/  FSEL R3, R3, RZ, P0 ;  /* 0x000000ff03037208 */ /* 0x000fe20000000000 */
[----:B------:R-:W-:Y:S01]  /*5850*/  LDSM.16.MT88.4 R216, [R60+0x800] ;  /* 0x000800003cd8783b */ /* 0x000fe20000004200 */
[----:B------:R-:W-:Y:S01]  /*5860*/  IMAD.WIDE.U32 R4, R5, -0x2daee0ad, RZ ;  /* 0xd2511f5305047825 */ /* 0x000fe200078e00ff */
[----:B------:R-:W-:-:S03]  /*5870*/  LOP3.LUT R17, R2, UR16, R13, 0x96, !PT ;  /* 0x0000001002117c12 */ /* 0x000fc6000f8e960d */
[----:B------:R-:W-:Y:S01]  /*5880*/  FMUL.FTZ R2, R135, UR8 ;  /* 0x0000000887027c20 */ /* 0x000fe20008410000 */
[----:B------:R-:W-:Y:S01]  /*5890*/  FFMA.FTZ R19, R46, UR8, -R3 ;  /* 0x000000082e137c23 */ /* 0x000fe20008010803 */
[----:B---3--:R-:W-:Y:S01]  /*58a0*/  IMAD.WIDE.U32 R14, R6, -0x2daee0ad, RZ ;  /* 0xd2511f53060e7825 */ /* 0x008fe200078e00ff */
[----:B------:R-:W-:-:S03]  /*58b0*/  LOP3.LUT R10, R40, UR21, R5, 0x96, !PT ;  /* 0x00000015280a7c12 */ /* 0x000fc6000f8e9605 */
[--C-:B------:R-:W-:Y:S01]  /*58c0*/  FFMA.FTZ R13, R49, UR8, -R3.reuse ;  /* 0x00000008310d7c23 */ /* 0x100fe20008010803 */
[----:B------:R-:W-:Y:S01]  /*58d0*/  FSEL R2, R2, RZ, P2 ;  /* 0x000000ff02027208 */ /* 0x000fe20001000000 */
[----:B------:R-:W-:Y:S01]  /*58e0*/  FFMA.FTZ R38, R38, UR8, -R3 ;  /* 0x0000000826267c23 */ /* 0x000fe20008010803 */
[----:B------:R-:W-:Y:S01]  /*58f0*/  LOP3.LUT R15, R4, UR16, R15, 0x96, !PT ;  /* 0x00000010040f7c12 */ /* 0x000fe2000f8e960f */
        /* <DEDUP_REMOVED lines=11> */
[--C-:B------:R-:W-:Y:S01]  /*59b0*/  FFMA.FTZ R18, R48, UR8, -R3.reuse ;  /* 0x0000000830127c23 */ /* 0x100fe20008010803 */
[--C-:B------:R-:W-:Y:S01]  /*59c0*/  FFMA.FTZ R45, R37, UR8, -R3.reuse ;  /* 0x00000008252d7c23 */ /* 0x100fe20008010803 */
[--C-:B------:R-:W-:Y:S01]  /*59d0*/  FFMA.FTZ R46, R33, UR8, -R3.reuse ;  /* 0x00000008212e7c23 */ /* 0x100fe20008010803 */
[--C-:B------:R-:W-:Y:S01]  /*59e0*/  FFMA.FTZ R56, R31, UR8, -R3.reuse ;  /* 0x000000081f387c23 */ /* 0x100fe20008010803 */
[----:B------:R-:W-:Y:S01]  /*59f0*/  FFMA.FTZ R59, R25, UR8, -R3 ;  /* 0x00000008193b7c23 */ /* 0x000fe20008010803 */
[C---:B------:R-:W-:Y:S01]  /*5a00*/  FMUL.FTZ R3, R133.reuse, UR8 ;  /* 0x0000000885037c20 */ /* 0x040fe20008410000 */
[--C-:B------:R-:W-:Y:S01]  /*5a10*/  FFMA.FTZ R35, R24, UR8, -R2.reuse ;  /* 0x0000000818237c23 */ /* 0x100fe20008010802 */
[----:B------:R-:W-:Y:S01]  /*5a20*/  FSETP.NEU.FTZ.AND P0, PT, R133, -INF , PT ;  /* 0xff8000008500780b */ /* 0x000fe20003f1d000 */
[--C-:B------:R-:W-:Y:S01]  /*5a30*/  FFMA.FTZ R39, R23, UR8, -R2.reuse ;  /* 0x0000000817277c23 */ /* 0x100fe20008010802 */
[----:B----4-:R-:W-:Y:S01]  /*5a40*/  FFMA.FTZ R40, R22, UR8, -R2 ;  /* 0x0000000816287c23 */ /* 0x010fe20008010802 */
[----:B------:R-:W-:-:S04]  /*5a50*/  IMAD.WIDE.U32 R24, R11, -0x326172a9, RZ ;  /* 0xcd9e8d570b187825 */ /* 0x000fc800078e00ff */
[--C-:B------:R-:W-:Y:S01]  /*5a60*/  FFMA.FTZ R29, R52, UR8, -R2.reuse ;  /* 0x00000008341d7c23 */ /* 0x100fe20008010802 */
[--C-:B------:R-:W-:Y:S01]  /*5a70*/  FFMA.FTZ R31, R51, UR8, -R2.reuse ;  /* 0x00000008331f7c23 */ /* 0x100fe20008010802 */
[----:B------:R-:W-:Y:S01]  /*5a80*/  FFMA.FTZ R33, R50, UR8, -R2 ;  /* 0x0000000832217c23 */ /* 0x000fe20008010802 */
[----:B------:R-:W-:-:S04]  /*5a90*/  IMAD.WIDE.U32 R22, R10, -0x326172a9, RZ ;  /* 0xcd9e8d570a167825 */ /* 0x000fc800078e00ff */
[--C-:B------:R-:W-:Y:S01]  /*5aa0*/  FFMA.FTZ R57, R21, UR8, -R2.reuse ;  /* 0x0000000815397c23 */ /* 0x100fe20008010802 */
[----:B------:R-:W-:Y:S01]  /*5ab0*/  FFMA.FTZ R58, R16, UR8, -R2 ;  /* 0x00000008103a7c23 */ /* 0x000fe20008010802 */
[----:B------:R-:W-:Y:S01]  /*5ac0*/  FSEL R2, R3, RZ, P0 ;  /* 0x000000ff03027208 */ /* 0x000fe20000000000 */
[----:B------:R-:W-:Y:S01]  /*5ad0*/  MUFU.EX2 R103, R8 ;  /* 0x0000000800677308 */ /* 0x000fe20000000800 */
[----:B------:R-:W-:Y:S01]  /*5ae0*/  LOP3.LUT R10, R64, UR17, R25, 0x96, !PT ;  /* 0x00000011400a7c12 */ /* 0x000fe2000f8e9619 */
[----:B------:R-:W2:Y:S01]  /*5af0*/  LDSM.16.MT88.4 R48, [R20+0xa000] ;  /* 0x00a000001430783b */ /* 0x000ea20000004200 */
[----:B------:R-:W-:Y:S01]  /*5b00*/  LOP3.LUT R4, R62, UR17, R23, 0x96, !PT ;  /* 0x000000113e047c12 */ /* 0x000fe2000f8e9617 */
[----:B-----5:R3:W4:Y:S01]  /*5b10*/  MUFU.EX2 R64, R9 ;  /* 0x0000000900407308 */ /* 0x0207220000000800 */
        /* <DEDUP_REMOVED lines=8> */
[----:B------:R5:W-:Y:S01]  /*5ba0*/  MUFU.EX2 R70, R5 ;  /* 0x0000000500467308 */ /* 0x000be20000000800 */
[----:B------:R-:W-:Y:S01]  /*5bb0*/  IMAD.WIDE.U32 R10, R10, -0x2daee0ad, RZ ;  /* 0xd2511f530a0a7825 */ /* 0x000fe200078e00ff */
[----:B------:R-:W-:Y:S01]  /*5bc0*/  LDSM.16.MT88.4 R112, [R60+0x1800] ;  /* 0x001800003c70783b */ /* 0x000fe20000004200 */
[----:B------:R-:W2:Y:S01]  /*5bd0*/  LDCU UR8, c[0x0][0x444] ;  /* 0x00008880ff0877ac */ /* 0x000ea20008000800 */
[----:B------:R1:W-:Y:S01]  /*5be0*/  MUFU.EX2 R102, R7 ;  /* 0x0000000700667308 */ /* 0x0003e20000000800 */
[----:B---3--:R-:W-:-:S03]  /*5bf0*/  IMAD.WIDE.U32 R8, R17, -0x326172a9, RZ ;  /* 0xcd9e8d5711087825 */ /* 0x008fc600078e00ff */
[----:B------:R3:W-:Y:S01]  /*5c00*/  MUFU.EX2 R68, R6 ;  /* 0x0000000600447308 */ /* 0x0007e20000000800 */
[----:B------:R-:W-:-:S03]  /*5c10*/  IMAD.WIDE.U32 R2, R15, -0x326172a9, RZ ;  /* 0xcd9e8d570f027825 */ /* 0x000fc600078e00ff */
[----:B------:R4:W-:Y:S01]  /*5c20*/  MUFU.EX2 R101, R13 ;  /* 0x0000000d00657308 */ /* 0x0009e20000000800 */
[----:B-----5:R-:W-:Y:S01]  /*5c30*/  IMAD.WIDE.U32 R4, R4, -0x2daee0ad, RZ ;  /* 0xd2511f5304047825 */ /* 0x020fe200078e00ff */
[----:B------:R-:W-:Y:S02]  /*5c40*/  LOP3.LUT R3, R22, UR15, R3, 0x96, !PT ;  /* 0x0000000f16037c12 */ /* 0x000fe4000f8e9603 */
[----:B------:R5:W-:Y:S01]  /*5c50*/  MUFU.EX2 R54, R29 ;  /* 0x0000001d00367308 */ /* 0x000be20000000800 */
[----:B-1----:R-:W-:-:S03]  /*5c60*/  LOP3.LUT R7, R24, UR15, R9, 0x96, !PT ;  /* 0x0000000f18077c12 */ /* 0x002fc6000f8e9609 */
[----:B------:R1:W-:Y:S01]  /*5c70*/  MUFU.EX2 R100, R18 ;  /* 0x0000001200647308 */ /* 0x0003e20000000800 */
[----:B---3--:R-:W-:Y:S02]  /*5c80*/  LOP3.LUT R6, R12, UR14, R11, 0x96, !PT ;  /* 0x0000000e0c067c12 */ /* 0x008fe4000f8e960b */
[----:B------:R-:W-:Y:S01]  /*5c90*/  LOP3.LUT R11, R14, UR14, R5, 0x96, !PT ;  /* 0x0000000e0e0b7c12 */ /* 0x000fe2000f8e9605 */
[----:B------:R-:W-:Y:S01]  /*5ca0*/  IMAD.WIDE.U32 R14, R7, -0x2daee0ad, RZ ;  /* 0xd2511f53070e7825 */ /* 0x000fe200078e00ff */
[----:B------:R3:W-:Y:S03]  /*5cb0*/  MUFU.EX2 R55, R19 ;  /* 0x0000001300377308 */ /* 0x0007e60000000800 */
[----:B----4-:R-:W-:Y:S01]  /*5cc0*/  IMAD.WIDE.U32 R12, R3, -0x2daee0ad, RZ ;  /* 0xd2511f53030c7825 */ /* 0x010fe200078e00ff */
[----:B------:R-:W-:Y:S01]  /*5cd0*/  LOP3.LUT R3, R10, UR12, R15, 0x96, !PT ;  /* 0x0000000c0a037c12 */ /* 0x000fe2000f8e960f */
[----:B------:R-:W-:Y:S02]  /*5ce0*/  MUFU.EX2 R118, R16 ;  /* 0x0000001000767308 */ /* 0x000fe40000000800 */
[----:B------:R-:W-:Y:S01]  /*5cf0*/  IMAD.WIDE.U32 R10, R11, -0x326172a9, RZ ;  /* 0xcd9e8d570b0a7825 */ /* 0x000fe200078e00ff */
[----:B------:R-:W-:Y:S01]  /*5d00*/  LOP3.LUT R4, R4, UR12, R13, 0x96, !PT ;  /* 0x0000000c04047c12 */ /* 0x000fe2000f8e960d */
[----:B------:R-:W-:Y:S02]  /*5d10*/  MUFU.EX2 R167, R31 ;  /* 0x0000001f00a77308 */ /* 0x000fe40000000800 */
[----:B------:R-:W-:Y:S01]  /*5d20*/  IMAD.WIDE.U32 R6, R6, -0x326172a9, RZ ;  /* 0xcd9e8d5706067825 */ /* 0x000fe200078e00ff */
[----:B------:R-:W-:Y:S01]  /*5d30*/  LOP3.LUT R2, R2, UR13, R11, 0x96, !PT ;  /* 0x0000000d02027c12 */ /* 0x000fe2000f8e960b */
[----:B------:R-:W-:Y:S02]  /*5d40*/  MUFU.EX2 R117, R21 ;  /* 0x0000001500757308 */ /* 0x000fe40000000800 */
[----:B------:R-:W-:Y:S01]  /*5d50*/  IMAD.WIDE.U32 R22, R3, -0x326172a9, RZ ;  /* 0xcd9e8d5703167825 */ /* 0x000fe200078e00ff */
[----:B------:R-:W-:Y:S01]  /*5d60*/  LOP3.LUT R8, R8, UR13, R7, 0x96, !PT ;  /* 0x0000000d08087c12 */ /* 0x000fe2000f8e9607 */
[----:B------:R-:W4:Y:S02]  /*5d70*/  MUFU.EX2 R38, R38 ;  /* 0x0000002600267308 */ /* 0x000f240000000800 */
        /* <DEDUP_REMOVED lines=8> */
[----:B-----5:R-:W-:Y:S01]  /*5e00*/  IMAD.WIDE.U32 R28, R4, -0x326172a9, RZ ;  /* 0xcd9e8d57041c7825 */ /* 0x020fe200078e00ff */
        /* <DEDUP_REMOVED lines=10> */
[----:B-1----:R-:W-:Y:S01]  /*5eb0*/  LOP3.LUT R18, R2, 0xff, RZ, 0xc0, !PT ;  /* 0x000000ff02127812 */ /* 0x002fe200078ec0ff */
[----:B------:R-:W1:Y:S01]  /*5ec0*/  MUFU.EX2 R74, R35 ;  /* 0x00000023004a7308 */ /* 0x000e620000000800 */
[----:B------:R-:W-:-:S02]  /*5ed0*/  SHF.R.U32.HI R2, RZ, 0x10, R34 ;  /* 0x00000010ff027819 */ /* 0x000fc40000011622 */
[----:B------:R-:W-:Y:S01]  /*5ee0*/  PRMT R83, R28, 0x7771, RZ ;  /* 0x000077711c537816 */ /* 0x000fe200000000ff */
[----:B------:R-:W5:Y:S01]  /*5ef0*/  MUFU.EX2 R71, R43 ;  /* 0x0000002b00477308 */ /* 0x000f620000000800 */
[----:B------:R-:W-:Y:S02]  /*5f00*/  LOP3.LUT R14, R5, 0xff, RZ, 0xc0, !PT ;  /* 0x000000ff050e7812 */ /* 0x000fe400078ec0ff */
[----:B------:R-:W-:Y:S01]  /*5f10*/  LOP3.LUT R13, R4, 0xff, RZ, 0xc0, !PT ;  /* 0x000000ff040d7812 */ /* 0x000fe200078ec0ff */
[----:B------:R2:W-:Y:S01]  /*5f20*/  MUFU.EX2 R248, R47 ;  /* 0x0000002f00f87308 */ /* 0x0005e20000000800 */
[----:B---3--:R-:W-:Y:S02]  /*5f30*/  LOP3.LUT R19, R3, 0xff, RZ, 0xc0, !PT ;  /* 0x000000ff03137812 */ /* 0x008fe400078ec0ff */
[----:B------:R-:W-:Y:S01]  /*5f40*/  SHF.R.U32.HI R3, RZ, 0x10, R23 ;  /* 0x00000010ff037819 */ /* 0x000fe20000011617 */
[----:B------:R-:W-:Y:S01]  /*5f50*/  MUFU.EX2 R39, R39 ;  /* 0x0000002700277308 */ /* 0x000fe20000000800 */
[----:B------:R-:W-:-:S02]  /*5f60*/  LOP3.LUT R5, R30, 0xffff, RZ, 0xc0, !PT ;  /* 0x0000ffff1e057812 */ /* 0x000fc400078ec0ff */
[----:B------:R-:W-:Y:S01]  /*5f70*/  LOP3.LUT R6, R34, 0xffff, RZ, 0xc0, !PT ;  /* 0x0000ffff22067812 */ /* 0x000fe200078ec0ff */
[----:B------:R-:W3:Y:S01]  /*5f80*/  MUFU.EX2 R72, R40 ;  /* 0x0000002800487308 */ /* 0x000ee20000000800 */
[----:B------:R-:W-:Y:S02]  /*5f90*/  LOP3.LUT R4, R80, 0xffff, RZ, 0xc0, !PT ;  /* 0x0000ffff50047812 */ /* 0x000fe400078ec0ff */
[----:B------:R-:W-:Y:S01]  /*5fa0*/  PRMT R82, R22, 0x7771, RZ ;  /* 0x0000777116527816 */ /* 0x000fe200000000ff */
[----:B------:R-:W-:Y:S01]  /*5fb0*/  MUFU.EX2 R36, R45 ;  /* 0x0000002d00247308 */ /* 0x000fe20000000800 */
[----:B------:R-:W-:Y:S01]  /*5fc0*/  PRMT R242, R26, 0x7771, RZ ;  /* 0x000077711af27816 */ /* 0x000fe200000000ff */
[----:B--2---:R-:W-:Y:S01]  /*5fd0*/  IMAD.MOV.U32 R47, RZ, RZ, R64 ;  /* 0x000000ffff2f7224 */ /* 0x004fe200078e0040 */
[----:B------:R-:W-:Y:S01]  /*5fe0*/  SHF.R.U32.HI R16, RZ, 0x10, R80 ;  /* 0x00000010ff107819 */ /* 0x000fe20000011650 */
[----:B------:R4:W2:Y:S01]  /*5ff0*/  MUFU.EX2 R240, R46 ;  /* 0x0000002e00f07308 */ /* 0x0008a20000000800 */
[----:B------:R-:W-:-:S02]  /*6000*/  PRMT R11, R92, 0x5410, R94 ;  /* 0x000054105c0b7816 */ /* 0x000fc4000000005e */
[----:B------:R-:W-:Y:S01]  /*6010*/  LOP3.LUT R12, R9, 0xff00ff, RZ, 0xc0, !PT ;  /* 0x00ff00ff090c7812 */ /* 0x000fe200078ec0ff */
[----:B------:R-:W2:Y:S01]  /*6020*/  MUFU.EX2 R244, R44 ;  /* 0x0000002c00f47308 */ /* 0x000ea20000000800 */
[C---:B------:R-:W-:Y:S02]  /*6030*/  PRMT R247, R26.reuse, 0x7772, RZ ;  /* 0x000077721af77816 */ /* 0x040fe400000000ff */
[----:B------:R-:W-:Y:S01]  /*6040*/  PRMT R246, R26, 0x7773, RZ ;  /* 0x000077731af67816 */ /* 0x000fe200000000ff */
[----:B------:R-:W-:Y:S01]  /*6050*/  MUFU.EX2 R221, R57 ;  /* 0x0000003900dd7308 */ /* 0x000fe20000000800 */
[----:B------:R-:W-:Y:S02]  /*6060*/  LOP3.LUT R7, R23, 0xffff, RZ, 0xc0, !PT ;  /* 0x0000ffff17077812 */ /* 0x000fe400078ec0ff */
[----:B------:R-:W-:Y:S01]  /*6070*/  LOP3.LUT R9, R2, 0xff, RZ, 0xc0, !PT ;  /* 0x000000ff02097812 */ /* 0x000fe200078ec0ff */
[----:B------:R-:W2:Y:S01]  /*6080*/  MUFU.EX2 R213, R58 ;  /* 0x0000003a00d57308 */ /* 0x000ea20000000800 */
[C---:B------:R-:W-:Y:S01]  /*6090*/  PRMT R251, R24.reuse, 0x7772, RZ ;  /* 0x0000777218fb7816 */ /* 0x040fe200000000ff */
[----:B----4-:R-:W-:Y:S01]  /*60a0*/  IMAD.MOV.U32 R46, RZ, RZ, R38 ;  /* 0x000000ffff2e7224 */ /* 0x010fe200078e0026 */
[----:B------:R-:W-:Y:S01]  /*60b0*/  PRMT R250, R24, 0x7773, RZ ;  /* 0x0000777318fa7816 */ /* 0x000fe200000000ff */
[----:B------:R-:W-:Y:S01]  /*60c0*/  MUFU.EX2 R204, R52 ;  /* 0x0000003400cc7308 */ /* 0x000fe20000000800 */
[----:B------:R-:W-:-:S02]  /*60d0*/  SHF.R.U32.HI R10, RZ, 0x10, R30 ;  /* 0x00000010ff0a7819 */ /* 0x000fc4000001161e */
[----:B------:R-:W-:Y:S01]  /*60e0*/  PRMT R2, R19, 0x5410, R83 ;  /* 0x0000541013027816 */ /* 0x000fe20000000053 */
[----:B------:R-:W4:Y:S01]  /*60f0*/  MUFU.EX2 R206, R53 ;  /* 0x0000003500ce7308 */ /* 0x000f220000000800 */
[----:B------:R-:W-:Y:S02]  /*6100*/  SHF.R.U32.HI R249, RZ, 0x8, R5 ;  /* 0x00000008fff97819 */ /* 0x000fe40000011605 */
[----:B------:R-:W-:Y:S01]  /*6110*/  SHF.R.U32.HI R73, RZ, 0x8, R6 ;  /* 0x00000008ff497819 */ /* 0x000fe20000011606 */
[----:B------:R-:W-:Y:S01]  /*6120*/  MUFU.EX2 R241, R56 ;  /* 0x0000003800f17308 */ /* 0x000fe20000000800 */
[----:B------:R-:W-:Y:S02]  /*6130*/  SHF.R.U32.HI R252, RZ, 0x8, R4 ;  /* 0x00000008fffc7819 */ /* 0x000fe40000011604 */
[----:B------:R-:W-:Y:S01]  /*6140*/  LOP3.LUT R15, R3, 0xff, RZ, 0xc0, !PT ;  /* 0x000000ff030f7812 */ /* 0x000fe200078ec0ff */
[----:B------:R-:W4:Y:S01]  /*6150*/  MUFU.EX2 R207, R59 ;  /* 0x0000003b00cf7308 */ /* 0x000f220000000800 */
[----:B------:R-:W-:-:S02]  /*6160*/  SHF.R.U32.HI R63, RZ, 0x18, R23 ;  /* 0x00000018ff3f7819 */ /* 0x000fc40000011617 */
[----:B------:R-:W-:Y:S01]  /*6170*/  SHF.R.U32.HI R109, RZ, 0x18, R80 ;  /* 0x00000018ff6d7819 */ /* 0x000fe20000011650 */
[----:B------:R-:W-:Y:S01]  /*6180*/  MUFU.EX2 R208, R41 ;  /* 0x0000002900d07308 */ /* 0x000fe20000000800 */
[----:B------:R-:W-:Y:S02]  /*6190*/  PRMT R4, R14, 0x5410, R82 ;  /* 0x000054100e047816 */ /* 0x000fe40000000052 */
[----:B------:R-:W-:Y:S01]  /*61a0*/  PRMT R3, R13, 0x5410, R242 ;  /* 0x000054100d037816 */ /* 0x000fe200000000f2 */
[----:B------:R4:W4:Y:S01]  /*61b0*/  MUFU.EX2 R209, R42 ;  /* 0x0000002a00d17308 */ /* 0x0009220000000800 */
[----:B------:R-:W-:Y:S02]  /*61c0*/  LOP3.LUT R6, R11, 0xff00ff, RZ, 0xc0, !PT ;  /* 0x00ff00ff0b067812 */ /* 0x000fe400078ec0ff */
[----:B------:R-:W-:Y:S02]  /*61d0*/  LOP3.LUT R5, R16, 0xff, RZ, 0xc0, !PT ;  /* 0x000000ff10057812 */ /* 0x000fe400078ec0ff */
[----:B------:R-:W-:-:S02]  /*61e0*/  LOP3.LUT R79, R34, 0xff, RZ, 0xc0, !PT ;  /* 0x000000ff224f7812 */ /* 0x000fc400078ec0ff */
[----:B------:R-:W-:Y:S02]  /*61f0*/  PRMT R8, R247, 0x5410, R246 ;  /* 0x00005410f7087816 */ /* 0x000fe400000000f6 */
[----:B------:R-:W-:Y:S02]  /*6200*/  SHF.R.U32.HI R243, RZ, 0x8, R7 ;  /* 0x00000008fff37819 */ /* 0x000fe40000011607 */
[----:B------:R-:W-:Y:S02]  /*6210*/  PRMT R245, R24, 0x7771, RZ ;  /* 0x0000777118f57816 */ /* 0x000fe400000000ff */
[----:B------:R-:W-:Y:S02]  /*6220*/  LOP3.LUT R61, R23, 0xff, RZ, 0xc0, !PT ;  /* 0x000000ff173d7812 */ /* 0x000fe400078ec0ff */
[----:B------:R-:W-:Y:S02]  /*6230*/  LOP3.LUT R62, R30, 0xff, RZ, 0xc0, !PT ;  /* 0x000000ff1e3e7812 */ /* 0x000fe400078ec0ff */
[----:B------:R-:W-:-:S02]  /*6240*/  SHF.R.U32.HI R78, RZ, 0x18, R30 ;  /* 0x00000018ff4e7819 */ /* 0x000fc4000001161e */
[----:B------:R-:W-:Y:S02]  /*6250*/  SHF.R.U32.HI R95, RZ, 0x18, R34 ;  /* 0x00000018ff5f7819 */ /* 0x000fe40000011622 */
[----:B------:R-:W-:Y:S02]  /*6260*/  LOP3.LUT R108, R80, 0xff, RZ, 0xc0, !PT ;  /* 0x000000ff506c7812 */ /* 0x000fe400078ec0ff */
[----:B------:R-:W-:Y:S02]  /*6270*/  PRMT R17, R251, 0x5410, R250 ;  /* 0x00005410fb117816 */ /* 0x000fe400000000fa */
[----:B------:R-:W-:Y:S02]  /*6280*/  LOP3.LUT R7, R10, 0xff, RZ, 0xc0, !PT ;  /* 0x000000ff0a077812 */ /* 0x000fe400078ec0ff */
[--C-:B------:R-:W-:Y:S02]  /*6290*/  HSET2.LE.AND R16, R12, R0.reuse, PT ;  /* 0x000000000c107233 */ /* 0x100fe40003803000 */
[----:B------:R-:W-:-:S02]  /*62a0*/  HSET2.LE.AND R12, R2, R0, PT ;  /* 0x00000000020c7233 */ /* 0x000fc40003803000 */
[----:B------:R-:W-:Y:S02]  /*62b0*/  PRMT R13, R15, 0x5410, R63 ;  /* 0x000054100f0d7816 */ /* 0x000fe4000000003f */
[----:B------:R-:W-:Y:S02]  /*62c0*/  PRMT R2, R5, 0x5410, R109 ;  /* 0x0000541005027816 */ /* 0x000fe4000000006d */
[----:B------:R-:W-:Y:S02]  /*62d0*/  LOP3.LUT R8, R8, 0xff00ff, RZ, 0xc0, !PT ;  /* 0x00ff00ff08087812 */ /* 0x000fe400078ec0ff */
[--C-:B------:R-:W-:Y:S02]  /*62e0*/  HSET2.LE.AND R15, R4, R0.reuse, PT ;  /* 0x00000000040f7233 */ /* 0x100fe40003803000 */
[--C-:B------:R-:W-:Y:S02]  /*62f0*/  HSET2.LE.AND R25, R3, R0.reuse, PT ;  /* 0x0000000003197233 */ /* 0x100fe40003803000 */
[----:B------:R-:W-:-:S02]  /*6300*/  HSET2.LE.AND R14, R6, R0, PT ;  /* 0x00000000060e7233 */ /* 0x000fc40003803000 */
[----:B------:R-:W-:Y:S02]  /*6310*/  PRMT R5, R79, 0x5410, R73 ;  /* 0x000054104f057816 */ /* 0x000fe40000000049 */
[----:B------:R-:W-:Y:S01]  /*6320*/  LOP3.LUT R11, R17, 0xff00ff, RZ, 0xc0, !PT ;  /* 0x00ff00ff110b7812 */ /* 0x000fe200078ec0ff */
[----:B------:R-:W-:Y:S01]  /*6330*/  IMAD R17, R93, 0x2, R20 ;  /* 0x000000025d117824 */ /* 0x000fe200078e0214 */
[----:B------:R-:W-:Y:S02]  /*6340*/  PRMT R10, R18, 0x5410, R245 ;  /* 0x00005410120a7816 */ /* 0x000fe400000000f5 */
[----:B------:R-:W-:Y:S02]  /*6350*/  PRMT R9, R9, 0x5410, R95 ;  /* 0x0000541009097816 */ /* 0x000fe4000000005f */
[----:B------:R-:W-:Y:S01]  /*6360*/  PRMT R7, R7, 0x5410, R78 ;  /* 0x0000541007077816 */ /* 0x000fe2000000004e */
[----:B------:R-:W4:Y:S01]  /*6370*/  LDSM.16.MT88.4 R64, [R17+0xa000] ;  /* 0x00a000001140783b */ /* 0x000f220000004200 */
[----:B------:R-:W-:-:S02]  /*6380*/  PRMT R6, R61, 0x5410, R243 ;  /* 0x000054103d067816 */ /* 0x000fc400000000f3 */
[----:B------:R-:W-:Y:S01]  /*6390*/  PRMT R4, R62, 0x5410, R249 ;  /* 0x000054103e047816 */ /* 0x000fe200000000f9 */
[----:B------:R-:W-:Y:S01]  /*63a0*/  LDSM.16.MT88.4 R224, [R17+0xb000] ;  /* 0x00b0000011e0783b */ /* 0x000fe20000004200 */
[----:B------:R-:W-:Y:S02]  /*63b0*/  PRMT R3, R108, 0x5410, R252 ;  /* 0x000054106c037816 */ /* 0x000fe400000000fc */
        /* <DEDUP_REMOVED lines=10> */
[----:B------:R-:W-:Y:S02]  /*6460*/  HSET2.LE.AND R31, R2, R0, PT ;  /* 0x00000000021f7233 */ /* 0x000fe40003803000 */
[----:B------:R-:W-:Y:S02]  /*6470*/  F2FP.BF16.F32.PACK_AB R0, R167, R54 ;  /* 0x00000036a700723e */ /* 0x000fe400000010ff */
[----:B------:R-:W-:Y:S02]  /*6480*/  F2FP.BF16.F32.PACK_AB R2, R100, R101 ;  /* 0x000000656402723e */ /* 0x000fe400000010ff */
[C---:B------:R-:W-:Y:S02]  /*6490*/  PRMT R81, R0.reuse, 0x7610, R81 ;  /* 0x0000761000517816 */ /* 0x040fe40000000051 */
[----:B------:R-:W-:Y:S02]  /*64a0*/  PRMT R184, R0, 0x7632, R184 ;  /* 0x0000763200b87816 */ /* 0x000fe400000000b8 */
[----:B------:R-:W-:-:S02]  /*64b0*/  F2FP.BF16.F32.PACK_AB R0, R117, R118 ;  /* 0x000000767500723e */ /* 0x000fc400000010ff */
[----:B-1----:R-:W-:Y:S02]  /*64c0*/  F2FP.BF16.F32.PACK_AB R3, R74, R69 ;  /* 0x000000454a03723e */ /* 0x002fe400000010ff */
[C---:B------:R-:W-:Y:S02]  /*64d0*/  PRMT R190, R0.reuse, 0x7610, R190 ;  /* 0x0000761000be7816 */ /* 0x040fe400000000be */
[----:B------:R-:W-:Y:S02]  /*64e0*/  PRMT R187, R0, 0x7632, R187 ;  /* 0x0000763200bb7816 */ /* 0x000fe400000000bb */
[----:B------:R-:W-:Y:S02]  /*64f0*/  F2FP.BF16.F32.PACK_AB R0, R38, R55 ;  /* 0x000000372600723e */ /* 0x000fe400000010ff */
[----:B------:R-:W-:Y:S02]  /*6500*/  PRMT R193, R2, 0x7610, R193 ;  /* 0x0000761002c17816 */ /* 0x000fe400000000c1 */
[----:B------:R-:W-:-:S02]  /*6510*/  PRMT R185, R0, 0x7610, R185 ;  /* 0x0000761000b97816 */ /* 0x000fc400000000b9 */
[----:B------:R-:W-:Y:S02]  /*6520*/  PRMT R182, R0, 0x7632, R182 ;  /* 0x0000763200b67816 */ /* 0x000fe400000000b6 */
[----:B------:R-:W-:Y:S02]  /*6530*/  F2FP.BF16.F32.PACK_AB R0, R195, R166 ;  /* 0x000000a6c300723e */ /* 0x000fe400000010ff */
[----:B------:R-:W-:Y:S02]  /*6540*/  PRMT R188, R2, 0x7632, R188 ;  /* 0x0000763202bc7816 */ /* 0x000fe400000000bc */
[C---:B------:R-:W-:Y:S02]  /*6550*/  PRMT R181, R0.reuse, 0x7632, R181 ;  /* 0x0000763200b57816 */ /* 0x040fe400000000b5 */
[----:B------:R-:W-:Y:S02]  /*6560*/  PRMT R179, R0, 0x7610, R179 ;  /* 0x0000761000b37816 */ /* 0x000fe400000000b3 */
[----:B-----5:R-:W-:-:S02]  /*6570*/  F2FP.BF16.F32.PACK_AB R0, R71, R47 ;  /* 0x0000002f4700723e */ /* 0x020fc400000010ff */
[C---:B------:R-:W-:Y:S02]  /*6580*/  PRMT R191, R3.reuse, 0x7610, R191 ;  /* 0x0000761003bf7816 */ /* 0x040fe400000000bf */
[----:B------:R-:W-:Y:S02]  /*6590*/  PRMT R189, R3, 0x7632, R189 ;  /* 0x0000763203bd7816 */ /* 0x000fe400000000bd */
[----:B------:R-:W-:Y:S02]  /*65a0*/  F2FP.BF16.F32.PACK_AB R2, R70, R68 ;  /* 0x000000444602723e */ /* 0x000fe400000010ff */
[C---:B------:R-:W-:Y:S02]  /*65b0*/  PRMT R177, R0.reuse, 0x7610, R177 ;  /* 0x0000761000b17816 */ /* 0x040fe400000000b1 */
[----:B------:R-:W-:Y:S02]  /*65c0*/  PRMT R176, R0, 0x7632, R176 ;  /* 0x0000763200b07816 */ /* 0x000fe400000000b0 */
[----:B------:R-:W-:-:S02]  /*65d0*/  PRMT R0, R191, 0x5410, R189 ;  /* 0x00005410bf007816 */ /* 0x000fc400000000bd */
[C---:B------:R-:W-:Y:S02]  /*65e0*/  PRMT R186, R2.reuse, 0x7632, R186 ;  /* 0x0000763202ba7816 */ /* 0x040fe400000000ba */
[----:B------:R-:W-:Y:S02]  /*65f0*/  PRMT R183, R2, 0x7610, R183 ;  /* 0x0000761002b77816 */ /* 0x000fe400000000b7 */
[----:B------:R-:W-:Y:S02]  /*6600*/  LOP3.LUT R10, R0, R15, RZ, 0xc0, !PT ;  /* 0x0000000f000a7212 */ /* 0x000fe400078ec0ff */
[----:B------:R-:W-:Y:S02]  /*6610*/  PRMT R0, R183, 0x5410, R186 ;  /* 0x00005410b7007816 */ /* 0x000fe400000000ba */
[----:B------:R-:W-:Y:S02]  /*6620*/  F2FP.BF16.F32.PACK_AB R33, R102, R103 ;  /* 0x000000676621723e */ /* 0x000fe400000010ff */
[----:B------:R-:W-:-:S02]  /*6630*/  LOP3.LUT R11, R0, R16, RZ, 0xc0, !PT ;  /* 0x00000010000b7212 */ /* 0x000fc400078ec0ff */
[----:B------:R-:W-:Y:S02]  /*6640*/  PRMT R0, R185, 0x5410, R182 ;  /* 0x00005410b9007816 */ /* 0x000fe400000000b6 */
        /* <DEDUP_REMOVED lines=8> */
[----:B------:R-:W-:-:S02]  /*66d0*/  PRMT R0, R81, 0x5410, R184 ;  /* 0x0000541051007816 */ /* 0x000fc400000000b8 */
[----:B---3--:R-:W-:Y:S02]  /*66e0*/  F2FP.BF16.F32.PACK_AB R2, R72, R39 ;  /* 0x000000274802723e */ /* 0x008fe400000010ff */
[----:B------:R-:W-:Y:S02]  /*66f0*/  LOP3.LUT R8, R0, R8, RZ, 0xc0, !PT ;  /* 0x0000000800087212 */ /* 0x000fe400078ec0ff */
[----:B------:R-:W-:Y:S02]  /*6700*/  PRMT R0, R194, 0x5410, R192 ;  /* 0x00005410c2007816 */ /* 0x000fe400000000c0 */
[----:B------:R-:W-:Y:S02]  /*6710*/  PRMT R180, R2, 0x7610, R180 ;  /* 0x0000761002b47816 */ /* 0x000fe400000000b4 */
[----:B------:R-:W-:Y:S02]  /*6720*/  LOP3.LUT R9, R0, R13, RZ, 0xc0, !PT ;  /* 0x0000000d00097212 */ /* 0x000fe400078ec0ff */
[----:B------:R-:W-:-:S02]  /*6730*/  PRMT R0, R193, 0x5410, R188 ;  /* 0x00005410c1007816 */ /* 0x000fc400000000bc */
[----:B------:R-:W-:Y:S02]  /*6740*/  PRMT R178, R2, 0x7632, R178 ;  /* 0x0000763202b27816 */ /* 0x000fe400000000b2 */
[----:B------:R-:W-:Y:S01]  /*6750*/  LOP3.LUT R4, R0, R4, RZ, 0xc0, !PT ;  /* 0x0000000400047212 */ /* 0x000fe200078ec0ff */
[C---:B------:R-:W-:Y:S01]  /*6760*/  HMMA.16816.F32.BF16 R152, R8.reuse, R48, RZ ;  /* 0x000000300898723c */ /* 0x040fe200000418ff */
[----:B------:R-:W-:Y:S02]  /*6770*/  PRMT R0, R190, 0x5410, R187 ;  /* 0x00005410be007816 */ /* 0x000fe400000000bb */
[----:B--2---:R-:W-:Y:S02]  /*6780*/  F2FP.BF16.F32.PACK_AB R2, R240, R36 ;  /* 0x00000024f002723e */ /* 0x004fe400000010ff */
[----:B------:R-:W-:Y:S02]  /*6790*/  LOP3.LUT R5, R0, R5, RZ, 0xc0, !PT ;  /* 0x0000000500057212 */ /* 0x000fe400078ec0ff */
[----:B------:R-:W-:Y:S01]  /*67a0*/  F2FP.BF16.F32.PACK_AB R0, R248, R244 ;  /* 0x000000f4f800723e */ /* 0x000fe200000010ff */
[----:B----4-:R-:W-:Y:S01]  /*67b0*/  HMMA.16816.F32.BF16 R144, R8, R64, RZ ;  /* 0x000000400890723c */ /* 0x010fe200000418ff */
[----:B------:R-:W-:-:S02]  /*67c0*/  PRMT R175, R2, 0x7610, R175 ;  /* 0x0000761002af7816 */ /* 0x000fc400000000af */
[----:B------:R-:W-:Y:S02]  /*67d0*/  PRMT R173, R2, 0x7632, R173 ;  /* 0x0000763202ad7816 */ /* 0x000fe400000000ad */
[----:B------:R-:W-:Y:S02]  /*67e0*/  F2FP.BF16.F32.PACK_AB R2, R213, R221 ;  /* 0x000000ddd502723e */ /* 0x000fe400000010ff */
[C---:B------:R-:W-:Y:S01]  /*67f0*/  PRMT R137, R0.reuse, 0x7610, R137 ;  /* 0x0000761000897816 */ /* 0x040fe20000000089 */
[----:B------:R-:W-:Y:S01]  /*6800*/  HMMA.16816.F32.BF16 R168, R4, R48, RZ ;  /* 0x0000003004a8723c */ /* 0x000fe200000418ff */
[----:B------:R-:W-:Y:S01]  /*6810*/  PRMT R132, R0, 0x7632, R132 ;  /* 0x0000763200847816 */ /* 0x000fe20000000084 */
[----:B------:R-:W-:Y:S01]  /*6820*/  IMAD.MOV.U32 R49, RZ, RZ, R36 ;  /* 0x000000ffff317224 */ /* 0x000fe200078e0024 */
[----:B------:R-:W-:Y:S01]  /*6830*/  F2FP.BF16.F32.PACK_AB R0, R206, R204 ;  /* 0x000000ccce00723e */ /* 0x000fe200000010ff */
[----:B------:R-:W-:Y:S01]  /*6840*/  IMAD.MOV.U32 R48, RZ, RZ, R39 ;  /* 0x000000ffff307224 */ /* 0x000fe200078e0027 */
[----:B------:R-:W-:-:S02]  /*6850*/  PRMT R174, R2, 0x7610, R174 ;  /* 0x0000761002ae7816 */ /* 0x000fc400000000ae */
[----:B------:R-:W-:Y:S01]  /*6860*/  PRMT R138, R2, 0x7632, R138 ;  /* 0x00007632028a7816 */ /* 0x000fe2000000008a */
[-C--:B-1----:R-:W-:Y:S01]  /*6870*/  HMMA.16816.F32.BF16 R36, R8, R196.reuse, RZ ;  /* 0x000000c40824723c */ /* 0x082fe200000418ff */
[C---:B------:R-:W-:Y:S02]  /*6880*/  PRMT R33, R0.reuse, 0x7610, R33 ;  /* 0x0000761000217816 */ /* 0x040fe40000000021 */
[----:B------:R-:W-:Y:S02]  /*6890*/  PRMT R30, R0, 0x7632, R30 ;  /* 0x00007632001e7816 */ /* 0x000fe4000000001e */
[----:B------:R-:W-:Y:S02]  /*68a0*/  PRMT R0, R174, 0x5410, R138 ;  /* 0x00005410ae007816 */ /* 0x000fe4000000008a */
[----:B------:R-:W-:Y:S01]  /*68b0*/  F2FP.BF16.F32.PACK_AB R2, R207, R241 ;  /* 0x000000f1cf02723e */ /* 0x000fe200000010ff */
[----:B------:R-:W-:Y:S01]  /*68c0*/  HMMA.16816.F32.BF16 R40, R4, R196, RZ ;  /* 0x000000c40428723c */ /* 0x000fe200000418ff */
[----:B------:R-:W-:Y:S01]  /*68d0*/  LOP3.LUT R130, R0, R25, RZ, 0xc0, !PT ;  /* 0x0000001900827212 */ /* 0x000fe200078ec0ff */
[----:B------:R-:W-:Y:S01]  /*68e0*/  IMAD.MOV.U32 R196, RZ, RZ, R71 ;  /* 0x000000ffffc47224 */ /* 0x000fe200078e0047 */
[----:B------:R-:W-:Y:S01]  /*68f0*/  PRMT R0, R137, 0x5410, R132 ;  /* 0x0000541089007816 */ /* 0x000fe20000000084 */
[----:B------:R-:W-:Y:S01]  /*6900*/  IMAD.MOV.U32 R197, RZ, RZ, R72 ;  /* 0x000000ffffc57224 */ /* 0x000fe200078e0048 */
[----:B------:R-:W-:-:S02]  /*6910*/  PRMT R35, R2, 0x7610, R35 ;  /* 0x0000761002237816 */ /* 0x000fc40000000023 */
[----:B------:R-:W-:Y:S01]  /*6920*/  PRMT R34, R2, 0x7632, R34 ;  /* 0x0000763202227816 */ /* 0x000fe20000000022 */
[----:B------:R-:W-:Y:S01]  /*6930*/  IMAD R2, R93, 0x2, R60 ;  /* 0x000000025d027824 */ /* 0x000fe200078e023c */
[----:B------:R-:W-:Y:S01]  /*6940*/  LOP3.LUT R131, R0, R27, RZ, 0xc0, !PT ;  /* 0x0000001b00837212 */ /* 0x000fe200078ec0ff */
[----:B------:R-:W-:Y:S01]  /*6950*/  FADD.FTZ R27, R101, R100 ;  /* 0x00000064651b7221 */ /* 0x000fe20000010000 */
[----:B------:R-:W-:Y:S01]  /*6960*/  PRMT R0, R35, 0x5410, R34 ;  /* 0x0000541023007816 */ /* 0x000fe20000000022 */
[----:B------:R-:W-:Y:S01]  /*6970*/  HMMA.16816.F32.BF16 R160, R4, R64, RZ ;  /* 0x0000004004a0723c */ /* 0x000fe200000418ff */
[----:B------:R-:W-:Y:S01]  /*6980*/  F2FP.BF16.F32.PACK_AB R3, R209, R208 ;  /* 0x000000d0d103723e */ /* 0x000fe200000010ff */
[----:B------:R-:W-:Y:S01]  /*6990*/  IMAD.MOV.U32 R64, RZ, RZ, R73 ;  /* 0x000000ffff407224 */ /* 0x000fe200078e0049 */
[----:B------:R-:W-:Y:S01]  /*69a0*/  LOP3.LUT R126, R0, R21, RZ, 0xc0, !PT ;  /* 0x00000015007e7212 */ /* 0x000fe200078ec0ff */
[----:B------:R-:W-:Y:S01]  /*69b0*/  IMAD.MOV.U32 R65, RZ, RZ, R74 ;  /* 0x000000ffff417224 */ /* 0x000fe200078e004a */
[----:B------:R-:W-:Y:S01]  /*69c0*/  PRMT R0, R180, 0x5410, R178 ;  /* 0x00005410b4007816 */ /* 0x000fe200000000b2 */
[----:B------:R-:W-:Y:S01]  /*69d0*/  LDSM.16.MT88.4 R200, [R2+0x800] ;  /* 0x0008000002c8783b */ /* 0x000fe20000004200 */
[C---:B------:R-:W-:Y:S01]  /*69e0*/  PRMT R172, R3.reuse, 0x7610, R172 ;  /* 0x0000761003ac7816 */ /* 0x040fe200000000ac */
[----:B------:R-:W-:Y:S01]  /*69f0*/  HMMA.16816.F32.BF16 R84, R8, R224, RZ ;  /* 0x000000e00854723c */ /* 0x000fe200000418ff */
[----:B------:R-:W-:Y:S01]  /*6a00*/  PRMT R139, R3, 0x7632, R139 ;  /* 0x00007632038b7816 */ /* 0x000fe2000000008b */
[----:B------:R-:W-:Y:S01]  /*6a10*/  IMAD R3, R93, 0x2, R12 ;  /* 0x000000025d037824 */ /* 0x000fe200078e020c */
[----:B------:R-:W-:Y:S01]  /*6a20*/  LOP3.LUT R128, R0, R18, RZ, 0xc0, !PT ;  /* 0x0000001200807212 */ /* 0x000fe200078ec0ff */
[----:B------:R-:W-:Y:S01]  /*6a30*/  LDSM.16.MT88.4 R12, [R12+0xb000] ;  /* 0x00b000000c0c783b */ /* 0x000fe20000004200 */
[----:B------:R-:W-:-:S02]  /*6a40*/  PRMT R0, R177, 0x5410, R176 ;  /* 0x00005410b1007816 */ /* 0x000fc400000000b0 */
[----:B------:R-:W-:Y:S01]  /*6a50*/  PRMT R23, R23, 0x7632, R23 ;  /* 0x0000763217177816 */ /* 0x000fe20000000017 */
[----:B------:R-:W-:Y:S01]  /*6a60*/  LDSM.16.MT88.4 R228, [R3+0xa000] ;  /* 0x00a0000003e4783b */ /* 0x000fe20000004200 */
[----:B------:R-:W-:Y:S01]  /*6a70*/  LOP3.LUT R129, R0, R19, RZ, 0xc0, !PT ;  /* 0x0000001300817212 */ /* 0x000fe200078ec0ff */
[----:B------:R-:W-:Y:S01]  /*6a80*/  HMMA.16816.F32.BF16 R88, R4, R224, RZ ;  /* 0x000000e00458723c */ /* 0x000fe200000418ff */
[----:B------:R-:W-:Y:S01]  /*6a90*/  LOP3.LUT R23, R23, 0xff, RZ, 0xc0, !PT ;  /* 0x000000ff17177812 */ /* 0x000fe200078ec0ff */
[----:B------:R1:W2:Y:S01]  /*6aa0*/  LDSM.16.MT88.4 R16, [R3+0xb000] ;  /* 0x00b000000310783b */ /* 0x0002a20000004200 */
[----:B------:R-:W-:Y:S02]  /*6ab0*/  PRMT R22, R22, 0x7770, RZ ;  /* 0x0000777016167816 */ /* 0x000fe400000000ff */
[----:B------:R-:W-:Y:S02]  /*6ac0*/  PRMT R0, R33, 0x5410, R30 ;  /* 0x0000541021007816 */ /* 0x000fe4000000001e */
[----:B------:R-:W-:Y:S01]  /*6ad0*/  ISETP.LE.U32.AND P0, PT, R23, UR7, PT ;  /* 0x0000000717007c0c */ /* 0x000fe2000bf03070 */
[----:B------:R-:W-:Y:S01]  /*6ae0*/  HMMA.16816.F32.BF16 R152, R128, R148, R152 ;  /* 0x000000948098723c */ /* 0x000fe20000041898 */
[----:B------:R-:W-:-:S02]  /*6af0*/  ISETP.LE.U32.AND P3, PT, R22, UR7, PT ;  /* 0x0000000716007c0c */ /* 0x000fc4000bf63070 */
[----:B------:R-:W3:Y:S01]  /*6b00*/  LDSM.16.MT88.4 R20, [R2+0x1800] ;  /* 0x001800000214783b */ /* 0x000ee20000004200 */
[----:B------:R-:W-:Y:S02]  /*6b10*/  ISETP.LE.U32.AND P5, PT, R63, UR7, PT ;  /* 0x000000073f007c0c */ /* 0x000fe4000bfa3070 */
[----:B------:R-:W-:Y:S01]  /*6b20*/  LOP3.LUT R127, R0, R32, RZ, 0xc0, !PT ;  /* 0x00000020007f7212 */ /* 0x000fe200078ec0ff */
[----:B------:R-:W-:Y:S01]  /*6b30*/  IMAD.MOV.U32 R32, RZ, RZ, R70 ;  /* 0x000000ffff207224 */ /* 0x000fe200078e0046 */
[----:B------:R-:W-:Y:S01]  /*6b40*/  PRMT R0, R175, 0x5410, R173 ;  /* 0x00005410af007816 */ /* 0x000fe200000000ad */
[----:B------:R-:W-:Y:S01]  /*6b50*/  HMMA.16816.F32.BF16 R84, R128, R96, R84 ;  /* 0x000000608054723c */ /* 0x000fe20000041854 */
[----:B------:R-:W-:Y:S02]  /*6b60*/  ISETP.LE.U32.AND P4, PT, R61, UR7, PT ;  /* 0x000000073d007c0c */ /* 0x000fe4000bf83070 */
[----:B------:R-:W-:Y:S01]  /*6b70*/  LOP3.LUT R124, R0, R29, RZ, 0xc0, !PT ;  /* 0x0000001d007c7212 */ /* 0x000fe200078ec0ff */
[----:B------:R-:W-:Y:S01]  /*6b80*/  FADD.FTZ R29, R103, R102 ;  /* 0x00000066671d7221 */ /* 0x000fe20000010000 */
[----:B------:R-:W-:Y:S01]  /*6b90*/  PRMT R0, R172, 0x5410, R139 ;  /* 0x00005410ac007816 */ /* 0x000fe2000000008b */
[----:B------:R-:W-:Y:S01]  /*6ba0*/  @!P3 HFMA2.BF16_V2 R165, -RZ.H0_H0, RZ.H0_H0, -R191.H0_H0 ;  /* 0x200000ffffa5b231 */ /* 0x000fe200003409bf */
[----:B------:R-:W-:Y:S01]  /*6bb0*/  ISETP.GT.U32.AND P2, PT, R77, UR7, PT ;  /* 0x000000074d007c0c */ /* 0x000fe2000bf44070 */
[----:B------:R-:W-:Y:S01]  /*6bc0*/  @!P5 HFMA2.BF16_V2 R116, -RZ.H0_H0, RZ.H0_H0, -R192.H0_H0 ;  /* 0x200000ffff74d231 */ /* 0x000fe200003409c0 */
[----:B------:R-:W-:Y:S01]  /*6bd0*/  LOP3.LUT R125, R0, R31, RZ, 0xc0, !PT ;  /* 0x0000001f007d7212 */ /* 0x000fe200078ec0ff */
[----:B-1----:R-:W-:Y:S01]  /*6be0*/  FADD.FTZ R3, R118, R117 ;  /* 0x0000007576037221 */ /* 0x002fe20000010000 */
[----:B------:R-:W-:Y:S01]  /*6bf0*/  LOP3.LUT R0, R210, 0x30, RZ, 0xc0, !PT ;  /* 0x00000030d2007812 */ /* 0x000fe200078ec0ff */
[----:B------:R-:W-:Y:S01]  /*6c00*/  IMAD.MOV.U32 R31, RZ, RZ, R69 ;  /* 0x000000ffff1f7224 */ /* 0x000fe200078e0045 */
[----:B------:R-:W-:Y:S01]  /*6c10*/  @!P5 PRMT R192, R116, 0x5410, RZ ;  /* 0x0000541074c0d816 */ /* 0x000fe200000000ff */
[----:B------:R-:W-:Y:S01]  /*6c20*/  @!P4 HFMA2.BF16_V2 R110, -RZ.H0_H0, RZ.H0_H0, -R81.H0_H0 ;  /* 0x200000ffff6ec231 */ /* 0x000fe20000340951 */
[----:B------:R-:W-:Y:S01]  /*6c30*/  LEA.HI R0, R105, R0, RZ, 0x1e ;  /* 0x0000000069007211 */ /* 0x000fe200078ff0ff */
[----:B------:R-:W-:Y:S01]  /*6c40*/  HMMA.16816.F32.BF16 R168, R124, R148, R168 ;  /* 0x000000947ca8723c */ /* 0x000fe200000418a8 */
[----:B------:R-:W-:Y:S01]  /*6c50*/  IMAD.MOV.U32 R148, RZ, RZ, R68 ;  /* 0x000000ffff947224 */ /* 0x000fe200078e0044 */
[----:B------:R-:W-:Y:S01]  /*6c60*/  PRMT R28, R28, 0x7770, RZ ;  /* 0x000077701c1c7816 */ /* 0x000fe200000000ff */
[----:B------:R-:W-:Y:S01]  /*6c70*/  IMAD.MOV.U32 R149, RZ, RZ, R55 ;  /* 0x000000ffff957224 */ /* 0x000fe200078e0037 */
[----:B------:R-:W-:Y:S01]  /*6c80*/  @!P4 PRMT R81, R110, 0x5410, RZ ;  /* 0x000054106e51c816 */ /* 0x000fe200000000ff */
[----:B------:R-:W-:Y:S01]  /*6c90*/  IMAD R25, R0, UR29, R104 ;  /* 0x0000001d00197c24 */ /* 0x000fe2000f8e0268 */
[----:B------:R-:W-:Y:S01]  /*6ca0*/  PRMT R0, R30, 0x7632, R0 ;  /* 0x000076321e007816 */ /* 0x000fe20000000000 */
[----:B------:R-:W-:Y:S01]  /*6cb0*/  FADD.FTZ R27, R149, R27 ;  /* 0x0000001b951b7221 */ /* 0x000fe20000010000 */
[----:B------:R-:W-:Y:S01]  /*6cc0*/  IMAD.MOV.U32 R149, RZ, RZ, R32 ;  /* 0x000000ffff957224 */ /* 0x000fe200078e0020 */
[-C--:B--2---:R-:W-:Y:S01]  /*6cd0*/  HMMA.16816.F32.BF16 R116, R8, R16.reuse, RZ ;  /* 0x000000100874723c */ /* 0x084fe200000418ff */
[----:B------:R-:W-:Y:S01]  /*6ce0*/  LOP3.LUT R0, R0, 0xff, RZ, 0xc0, !PT ;  /* 0x000000ff00007812 */ /* 0x000fe200078ec0ff */
[----:B------:R-:W-:Y:S01]  /*6cf0*/  IMAD.MOV.U32 R32, RZ, RZ, R197 ;  /* 0x000000ffff207224 */ /* 0x000fe200078e00c5 */
[----:B------:R-:W-:Y:S01]  /*6d00*/  ISETP.LE.U32.AND P4, PT, R62, UR7, PT ;  /* 0x000000073e007c0c */ /* 0x000fe2000bf83070 */
[----:B------:R-:W-:Y:S01]  /*6d10*/  IMAD.MOV.U32 R197, RZ, RZ, R65 ;  /* 0x000000ffffc57224 */ /* 0x000fe200078e0041 */
[----:B------:R-:W-:Y:S01]  /*6d20*/  ISETP.LE.U32.AND P5, PT, R0, UR7, PT ;  /* 0x0000000700007c0c */ /* 0x000fe2000bfa3070 */
[----:B------:R-:W-:Y:S01]  /*6d30*/  FADD.FTZ R0, R148, R29 ;  /* 0x0000001d94007221 */ /* 0x000fe20000010000 */
[----:B------:R-:W-:Y:S01]  /*6d40*/  IMAD.MOV.U32 R148, RZ, RZ, R31 ;  /* 0x000000ffff947224 */ /* 0x000fe200078e001f */
[----:B------:R-:W-:Y:S01]  /*6d50*/  HMMA.16816.F32.BF16 R120, R4, R16, RZ ;  /* 0x000000100478723c */ /* 0x000fe200000418ff */
[----:B------:R-:W-:Y:S01]  /*6d60*/  IMAD.MOV.U32 R31, RZ, RZ, R196 ;  /* 0x000000ffff1f7224 */ /* 0x000fe200078e00c4 */
[----:B------:R1:W2:Y:S01]  /*6d70*/  LDL.LU.S16 R62, [R1+0x18] ;  /* 0x00001800013e7983 */ /* 0x0002a20000300600 */
[----:B------:R-:W-:-:S02]  /*6d80*/  IMAD.MOV.U32 R196, RZ, RZ, R64 ;  /* 0x000000ffffc47224 */ /* 0x000fc400078e0040 */
[----:B------:R-:W-:Y:S02]  /*6d90*/  @!P0 HFMA2.BF16_V2 R93, -RZ.H0_H0, RZ.H0_H0, -R194.H0_H0 ;  /* 0x200000ffff5d8231 */ /* 0x000fe400003409c2 */
[----:B------:R-:W-:Y:S01]  /*6da0*/  IMAD.MOV.U32 R64, RZ, RZ, R48 ;  /* 0x000000ffff407224 */ /* 0x000fe200078e0030 */
[----:B------:R1:W4:Y:S01]  /*6db0*/  LDL.LU.S16 R61, [R1+0x14] ;  /* 0x00001400013d7983 */ /* 0x0003220000300600 */
[----:B------:R-:W-:Y:S01]  /*6dc0*/  IMAD.MOV.U32 R65, RZ, RZ, R49 ;  /* 0x000000ffff417224 */ /* 0x000fe200078e0031 */
[----:B------:R-:W-:Y:S01]  /*6dd0*/  HMMA.16816.F32.BF16 R100, R8, R12, RZ ;  /* 0x0000000c0864723c */ /* 0x000fe200000418ff */
[----:B------:R-:W-:Y:S02]  /*6de0*/  IMAD.MOV.U32 R48, RZ, RZ, R47 ;  /* 0x000000ffff307224 */ /* 0x000fe400078e002f */
[----:B------:R-:W-:Y:S02]  /*6df0*/  @!P5 HFMA2.BF16_V2 R158, -RZ.H0_H0, RZ.H0_H0, -R190.H0_H0 ;  /* 0x200000ffff9ed231 */ /* 0x000fe400003409be */
[----:B------:R-:W-:Y:S01]  /*6e00*/  IMAD.MOV.U32 R49, RZ, RZ, R46 ;  /* 0x000000ffff317224 */ /* 0x000fe200078e002e */
[----:B------:R1:W5:Y:S01]  /*6e10*/  LDL.LU.S16 R47, [R1+0x20] ;  /* 0x00002000012f7983 */ /* 0x0003620000300600 */
[----:B------:R-:W-:Y:S01]  /*6e20*/  @P2 HFMA2.BF16_V2 R159, -RZ.H0_H0, RZ.H0_H0, -R186.H0_H0 ;  /* 0x200000ffff9f2231 */ /* 0x000fe200003409ba */
[----:B------:R-:W-:Y:S01]  /*6e30*/  @!P3 PRMT R191, R165, 0x5410, RZ ;  /* 0x00005410a5bfb816 */ /* 0x000fe200000000ff */
[----:B------:R-:W-:Y:S01]  /*6e40*/  @!P4 HFMA2.BF16_V2 R111, -RZ.H0_H0, RZ.H0_H0, -R193.H0_H0 ;  /* 0x200000ffff6fc231 */ /* 0x000fe200003409c1 */
[-C--:B---3--:R-:W-:Y:S01]  /*6e50*/  HMMA.16816.F32.BF16 R116, R128, R20.reuse, R116 ;  /* 0x000000148074723c */ /* 0x088fe20000041874 */
[----:B------:R1:W3:Y:S07]  /*6e60*/  LDL.LU.S16 R46, [R1+0x1c] ;  /* 0x00001c00012e7983 */ /* 0x0002ee0000300600 */
[----:B------:R-:W-:Y:S01]  /*6e70*/  HMMA.16816.F32.BF16 R120, R124, R20, R120 ;  /* 0x000000147c78723c */ /* 0x000fe20000041878 */
[----:B------:R1:W2:Y:S01]  /*6e80*/  LDL.LU.S16 R21, [R1+0x24] ;  /* 0x0000240001157983 */ /* 0x0002a20000300600 */
[----:B------:R-:W-:-:S02]  /*6e90*/  @!P5 PRMT R190, R158, 0x5410, RZ ;  /* 0x000054109ebed816 */ /* 0x000fc400000000ff */
[----:B------:R-:W-:-:S04]  /*6ea0*/  ISETP.LE.U32.AND P5, PT, R78, UR7, PT ;  /* 0x000000074e007c0c */ /* 0x000fc8000bfa3070 */
[----:B------:R-:W-:Y:S01]  /*6eb0*/  HMMA.16816.F32.BF16 R104, R4, R12, RZ ;  /* 0x0000000c0468723c */ /* 0x000fe200000418ff */
[----:B------:R-:W-:-:S07]  /*6ec0*/  @P2 PRMT R186, R159, 0x5410, RZ ;  /* 0x000054109fba2816 */ /* 0x000fce00000000ff */
[----:B------:R-:W-:Y:S01]  /*6ed0*/  HMMA.16816.F32.BF16 R88, R124, R96, R88 ;  /* 0x000000607c58723c */ /* 0x000fe20000041858 */
[----:B------:R-:W-:Y:S01]  /*6ee0*/  @!P5 HFMA2.BF16_V2 R156, -RZ.H0_H0, RZ.H0_H0, -R187.H0_H0 ;  /* 0x200000ffff9cd231 */ /* 0x000fe200003409bb */
[----:B------:R-:W-:Y:S02]  /*6ef0*/  ISETP.LE.U32.AND P3, PT, R28, UR7, PT ;  /* 0x000000071c007c0c */ /* 0x000fe4000bf63070 */
[----:B------:R-:W-:Y:S02]  /*6f00*/  @!P0 PRMT R194, R93, 0x5410, RZ ;  /* 0x000054105dc28816 */ /* 0x000fe400000000ff */
[----:B------:R-:W-:Y:S02]  /*6f10*/  @!P5 PRMT R187, R156, 0x5410, RZ ;  /* 0x000054109cbbd816 */ /* 0x000fe400000000ff */
[----:B------:R-:W-:Y:S01]  /*6f20*/  ISETP.LE.U32.AND P5, PT, R79, UR7, PT ;  /* 0x000000074f007c0c */ /* 0x000fe2000bfa3070 */
[----:B------:R-:W-:Y:S01]  /*6f30*/  HMMA.16816.F32.BF16 R144, R128, R140, R144 ;  /* 0x0000008c8090723c */ /* 0x000fe20000041890 */
[----:B------:R-:W-:-:S02]  /*6f40*/  ISETP.GT.U32.AND P2, PT, R83, UR7, PT ;  /* 0x0000000753007c0c */ /* 0x000fc4000bf44070 */
[----:B------:R-:W-:Y:S02]  /*6f50*/  @!P4 PRMT R193, R111, 0x5410, RZ ;  /* 0x000054106fc1c816 */ /* 0x000fe400000000ff */
[----:B------:R-:W-:Y:S02]  /*6f60*/  ISETP.GT.U32.AND P0, PT, R76, UR7, PT ;  /* 0x000000074c007c0c */ /* 0x000fe4000bf04070 */
[----:B------:R-:W-:Y:S01]  /*6f70*/  ISETP.GT.U32.AND P4, PT, R82, UR7, PT ;  /* 0x0000000752007c0c */ /* 0x000fe2000bf84070 */
[----:B------:R-:W-:Y:S01]  /*6f80*/  HMMA.16816.F32.BF16 R160, R124, R140, R160 ;  /* 0x0000008c7ca0723c */ /* 0x000fe200000418a0 */
[----:B------:R-:W-:-:S07]  /*6f90*/  IMAD.MOV.U32 R141, RZ, RZ, R54 ;  /* 0x000000ffff8d7224 */ /* 0x000fce00078e0036 */
[----:B------:R-:W-:Y:S01]  /*6fa0*/  HMMA.16816.F32.BF16 R56, R4, R228, RZ ;  /* 0x000000e40438723c */ /* 0x000fe200000418ff */
[----:B------:R-:W-:-:S07]  /*6fb0*/  FADD.FTZ R20, R149, R0 ;  /* 0x0000000095147221 */ /* 0x000fce0000010000 */
[----:B------:R-:W-:Y:S01]  /*6fc0*/  HMMA.16816.F32.BF16 R52, R8, R228, RZ ;  /* 0x000000e40834723c */ /* 0x000fe200000418ff */
[----:B------:R-:W-:-:S07]  /*6fd0*/  FADD.FTZ R16, R166, R3 ;  /* 0x00000003a6107221 */ /* 0x000fce0000010000 */
[----:B------:R-:W-:Y:S08]  /*6fe0*/  HMMA.16816.F32.BF16 R72, R4, R232, RZ ;  /* 0x000000e80448723c */ /* 0x000ff000000418ff */
[C---:B------:R-:W-:Y:S08]  /*6ff0*/  HMMA.16816.F32.BF16 R40, R124.reuse, R216, R40 ;  /* 0x000000d87c28723c */ /* 0x040ff00000041828 */
[----:B------:R-:W-:Y:S01]  /*7000*/  HMMA.16816.F32.BF16 R104, R124, R112, R104 ;  /* 0x000000707c68723c */ /* 0x000fe20000041868 */
[----:B------:R-:W-:-:S07]  /*7010*/  PRMT R24, R24, 0x7770, RZ ;  /* 0x0000777018187816 */ /* 0x000fce00000000ff */
[----:B------:R-:W-:Y:S08]  /*7020*/  HMMA.16816.F32.BF16 R36, R128, R216, R36 ;  /* 0x000000d88024723c */ /* 0x000ff00000041824 */
[----:B------:R-:W-:Y:S01]  /*7030*/  HMMA.16816.F32.BF16 R68, R8, R232, RZ ;  /* 0x000000e80844723c */ /* 0x000fe200000418ff */
[----:B------:R-:W-:Y:S02]  /*7040*/  USHF.L.U32 UR32, UR22, 0x5, URZ ;  /* 0x0000000516207899 */ /* 0x000fe400080006ff */
[----:B------:R-:W-:-:S05]  /*7050*/  UIMAD UR23, UR27, UR8, UR23 ;  /* 0x000000081b1772a4 */ /* 0x000fca000f8e0217 */
[C---:B------:R-:W-:Y:S01]  /*7060*/  HMMA.16816.F32.BF16 R100, R128.reuse, R112, R100 ;  /* 0x000000708064723c */ /* 0x040fe20000041864 */
[----:B--2---:R-:W-:Y:S02]  /*7070*/  @!P5 HFMA2.BF16_V2 R21, -RZ.H0_H0, RZ.H0_H0, -R180.H0_H0 ;  /* 0x200000ffff15d231 */ /* 0x004fe400003409b4 */
[----:B------:R-:W-:Y:S01]  /*7080*/  @!P3 HFMA2.BF16_V2 R62, -RZ.H0_H0, RZ.H0_H0, -R185.H0_H0 ;  /* 0x200000ffff3eb231 */ /* 0x000fe200003409b9 */
[----:B------:R-:W-:Y:S01]  /*7090*/  PRMT R0, R26, 0x7770, RZ ;  /* 0x000077701a007816 */ /* 0x000fe200000000ff */
[----:B------:R-:W-:Y:S01]  /*70a0*/  @P0 HFMA2.BF16_V2 R164, -RZ.H0_H0, RZ.H0_H0, -R183.H0_H0 ;  /* 0x200000ffffa40231 */ /* 0x000fe200003409b7 */
[----:B------:R-:W-:Y:S01]  /*70b0*/  PRMT R13, R21, 0x7610, R13 ;  /* 0x00007610150d7816 */ /* 0x000fe2000000000d */
[----:B------:R-:W-:Y:S01]  /*70c0*/  @P4 HFMA2.BF16_V2 R157, -RZ.H0_H0, RZ.H0_H0, -R189.H0_H0 ;  /* 0x200000ffff9d4231 */ /* 0x000fe200003409bd */
[----:B------:R1:W2:Y:S01]  /*70d0*/  LDL.LU.S16 R21, [R1+0x28] ;  /* 0x0000280001157983 */ /* 0x0002a20000300600 */
[----:B------:R-:W-:Y:S01]  /*70e0*/  HMMA.16816.F32.BF16 R52, R128, R200, R52 ;  /* 0x000000c88034723c */ /* 0x000fe20000041834 */
[----:B------:R-:W-:Y:S01]  /*70f0*/  @!P5 PRMT R180, R13, 0x5410, RZ ;  /* 0x000054100db4d816 */ /* 0x000fe200000000ff */
[----:B------:R-:W-:Y:S01]  /*7100*/  FADD.FTZ R2, R141, R167 ;  /* 0x000000a78d027221 */ /* 0x000fe20000010000 */
[----:B------:R1:W2:Y:S01]  /*7110*/  LDL.LU.S16 R13, [R1+0x4c] ;  /* 0x00004c00010d7983 */ /* 0x0002a20000300600 */
[----:B------:R-:W-:-:S02]  /*7120*/  IMAD.MOV.U32 R229, RZ, RZ, R48 ;  /* 0x000000ffffe57224 */ /* 0x000fc400078e0030 */
[----:B----4-:R-:W-:Y:S02]  /*7130*/  @P2 HFMA2.BF16_V2 R61, -RZ.H0_H0, RZ.H0_H0, -R182.H0_H0 ;  /* 0x200000ffff3d2231 */ /* 0x010fe400003409b6 */
[----:B------:R-:W-:Y:S01]  /*7140*/  HMMA.16816.F32.BF16 R56, R124, R200, R56 ;  /* 0x000000c87c38723c */ /* 0x000fe20000041838 */
[----:B------:R1:W4:Y:S01]  /*7150*/  LDL.LU.S16 R96, [R1+0x48] ;  /* 0x0000480001607983 */ /* 0x0003220000300600 */
[----:B------:R-:W-:Y:S01]  /*7160*/  IMAD.MOV.U32 R228, RZ, RZ, R197 ;  /* 0x000000ffffe47224 */ /* 0x000fe200078e00c5 */
[----:B------:R-:W1:Y:S02]  /*7170*/  LDCU.64 UR8, c[0x0][0x418] ;  /* 0x00008300ff0877ac */ /* 0x000e640008000a00 */
[----:B------:R1:W4:Y:S01]  /*7180*/  LDL.LU.S16 R83, [R1+0x40] ;  /* 0x0000400001537983 */ /* 0x0003220000300600 */
[----:B------:R-:W-:Y:S02]  /*7190*/  PRMT R60, R62, 0x7610, R60 ;  /* 0x000076103e3c7816 */ /* 0x000fe4000000003c */
[----:B------:R-:W-:Y:S01]  /*71a0*/  @P0 PRMT R183, R164, 0x5410, RZ ;  /* 0x00005410a4b70816 */ /* 0x000fe200000000ff */
[----:B------:R-:W-:Y:S01]  /*71b0*/  HMMA.16816.F32.BF16 R76, R4, R234, RZ ;  /* 0x000000ea044c723c */ /* 0x000fe200000418ff */
[----:B------:R-:W-:-:S02]  /*71c0*/  @!P3 PRMT R185, R60, 0x5410, RZ ;  /* 0x000054103cb9b816 */ /* 0x000fc400000000ff */
[----:B------:R-:W-:Y:S01]  /*71d0*/  @P4 PRMT R189, R157, 0x5410, RZ ;  /* 0x000054109dbd4816 */ /* 0x000fe200000000ff */
[----:B------:R-:W-:Y:S01]  /*71e0*/  IMAD.MOV.U32 R201, RZ, RZ, R49 ;  /* 0x000000ffffc97224 */ /* 0x000fe200078e0031 */
[----:B------:R-:W-:Y:S01]  /*71f0*/  ISETP.LE.U32.AND P3, PT, R0, UR7, PT ;  /* 0x0000000700007c0c */ /* 0x000fe2000bf63070 */
[----:B------:R1:W4:Y:S01]  /*7200*/  LDL.LU.S16 R82, [R1+0x64] ;  /* 0x0000640001527983 */ /* 0x0003220000300600 */
[----:B------:R-:W-:Y:S01]  /*7210*/  PRMT R0, R34, 0x7632, R0 ;  /* 0x0000763222007816 */ /* 0x000fe20000000000 */
[----:B------:R-:W-:Y:S01]  /*7220*/  HMMA.16816.F32.BF16 R72, R124, R236, R72 ;  /* 0x000000ec7c48723c */ /* 0x000fe20000041848 */
[----:B------:R-:W-:Y:S02]  /*7230*/  ISETP.GT.U32.AND P0, PT, R94, UR7, PT ;  /* 0x000000075e007c0c */ /* 0x000fe4000bf04070 */
[----:B------:R-:W-:Y:S02]  /*7240*/  ISETP.GT.U32.AND P4, PT, R92, UR7, PT ;  /* 0x000000075c007c0c */ /* 0x000fe4000bf84070 */
[----:B------:R-:W-:-:S03]  /*7250*/  LOP3.LUT R0, R0, 0xff, RZ, 0xc0, !PT ;  /* 0x000000ff00007812 */ /* 0x000fc600078ec0ff */
[----:B------:R-:W-:Y:S01]  /*7260*/  HMMA.16816.F32.BF16 R164, R4, R50, RZ ;  /* 0x0000003204a4723c */ /* 0x000fe200000418ff */
[----:B------:R-:W-:-:S07]  /*7270*/  ISETP.LE.U32.AND P5, PT, R0, UR7, PT ;  /* 0x0000000700007c0c */ /* 0x000fce000bfa3070 */
[----:B------:R-:W-:Y:S01]  /*7280*/  HMMA.16816.F32.BF16 R48, R8, R50, RZ ;  /* 0x000000320830723c */ /* 0x000fe200000418ff */
[----:B-----5:R-:W-:Y:S02]  /*7290*/  @P0 HFMA2.BF16_V2 R47, -RZ.H0_H0, RZ.H0_H0, -R181.H0_H0 ;  /* 0x200000ffff2f0231 */ /* 0x020fe400003409b5 */
[----:B---3--:R-:W-:Y:S01]  /*72a0*/  @P4 HFMA2.BF16_V2 R46, -RZ.H0_H0, RZ.H0_H0, -R179.H0_H0 ;  /* 0x200000ffff2e4231 */ /* 0x008fe200003409b3 */
[----:B------:R-:W-:Y:S02]  /*72b0*/  PRMT R45, R61, 0x7610, R45 ;  /* 0x000076103d2d7816 */ /* 0x000fe4000000002d */
[----:B------:R-:W-:Y:S02]  /*72c0*/  PRMT R44, R47, 0x7610, R44 ;  /* 0x000076102f2c7816 */ /* 0x000fe4000000002c */
[----:B------:R-:W-:Y:S01]  /*72d0*/  PRMT R28, R46, 0x7610, R28 ;  /* 0x000076102e1c7816 */ /* 0x000fe2000000001c */
[----:B------:R-:W-:Y:S01]  /*72e0*/  FADD.FTZ R17, R148, R2 ;  /* 0x0000000294117221 */ /* 0x000fe20000010000 */
[----:B------:R-:W-:Y:S01]  /*72f0*/  @P2 PRMT R182, R45, 0x5410, RZ ;  /* 0x000054102db62816 */ /* 0x000fe200000000ff */
[----:B------:R-:W-:Y:S01]  /*7300*/  IMAD.MOV.U32 R217, RZ, RZ, R64 ;  /* 0x000000ffffd97224 */ /* 0x000fe200078e0040 */
[----:B------:R-:W-:Y:S01]  /*7310*/  @P0 PRMT R181, R44, 0x5410, RZ ;  /* 0x000054102cb50816 */ /* 0x000fe200000000ff */
[----:B------:R-:W-:Y:S01]  /*7320*/  HMMA.16816.F32.BF16 R164, R124, R150, R164 ;  /* 0x000000967ca4723c */ /* 0x000fe200000418a4 */
[----:B------:R-:W-:Y:S01]  /*7330*/  @P4 PRMT R179, R28, 0x5410, RZ ;  /* 0x000054101cb34816 */ /* 0x000fe200000000ff */
[----:B------:R-:W-:Y:S01]  /*7340*/  IMAD.MOV.U32 R200, RZ, RZ, R196 ;  /* 0x000000ffffc87224 */ /* 0x000fe200078e00c4 */
[----:B------:R-:W-:Y:S01]  /*7350*/  ISETP.LE.U32.AND P2, PT, R95, UR7, PT ;  /* 0x000000075f007c0c */ /* 0x000fe2000bf43070 */
[----:B------:R3:W5:Y:S01]  /*7360*/  LDL.LU.S16 R28, [R1+0x3c] ;  /* 0x00003c00011c7983 */ /* 0x0007620000300600 */
[----:B------:R-:W-:-:S02]  /*7370*/  ISETP.LE.U32.AND P0, PT, R108, UR7, PT ;  /* 0x000000076c007c0c */ /* 0x000fc4000bf03070 */
[----:B------:R-:W-:Y:S01]  /*7380*/  ISETP.LE.U32.AND P4, PT, R109, UR7, PT ;  /* 0x000000076d007c0c */ /* 0x000fe2000bf83070 */
[----:B------:R-:W-:Y:S08]  /*7390*/  HMMA.16816.F32.BF16 R148, R128, R150, R48 ;  /* 0x000000968094723c */ /* 0x000ff00000041830 */
[C---:B------:R-:W-:Y:S08]  /*73a0*/  HMMA.16816.F32.BF16 R156, R4.reuse, R66, RZ ;  /* 0x00000042049c723c */ /* 0x040ff000000418ff */
[C---:B------:R-:W-:Y:S08]  /*73b0*/  HMMA.16816.F32.BF16 R44, R4.reuse, R198, RZ ;  /* 0x000000c6042c723c */ /* 0x040ff000000418ff */
[C---:B------:R-:W-:Y:S08]  /*73c0*/  HMMA.16816.F32.BF16 R60, R4.reuse, R230, RZ ;  /* 0x000000e6043c723c */ /* 0x040ff000000418ff */
[C---:B------:R-:W-:Y:S08]  /*73d0*/  HMMA.16816.F32.BF16 R92, R4.reuse, R226, RZ ;  /* 0x000000e2045c723c */ /* 0x040ff000000418ff */
[----:B------:R-:W-:Y:S08]  /*73e0*/  HMMA.16816.F32.BF16 R108, R4, R14, RZ ;  /* 0x0000000e046c723c */ /* 0x000ff000000418ff */
[----:B------:R-:W-:Y:S08]  /*73f0*/  HMMA.16816.F32.BF16 R48, R8, R198, RZ ;  /* 0x000000c60830723c */ /* 0x000ff000000418ff */
[-C--:B------:R-:W-:Y:S08]  /*7400*/  HMMA.16816.F32.BF16 R4, R4, R18.reuse, RZ ;  /* 0x000000120404723c */ /* 0x080ff000000418ff */
[----:B------:R-:W-:Y:S08]  /*7410*/  HMMA.16816.F32.BF16 R196, R8, R18, RZ ;  /* 0x0000001208c4723c */ /* 0x000ff000000418ff */
[C---:B------:R-:W-:Y:S08]  /*7420*/  HMMA.16816.F32.BF16 R156, R124.reuse, R142, R156 ;  /* 0x0000008e7c9c723c */ /* 0x040ff0000004189c */
[C---:B------:R-:W-:Y:S08]  /*7430*/  HMMA.16816.F32.BF16 R44, R124.reuse, R218, R44 ;  /* 0x000000da7c2c723c */ /* 0x040ff0000004182c */
[C---:B------:R-:W-:Y:S08]  /*7440*/  HMMA.16816.F32.BF16 R60, R124.reuse, R202, R60 ;  /* 0x000000ca7c3c723c */ /* 0x040ff0000004183c */
[C---:B------:R-:W-:Y:S08]  /*7450*/  HMMA.16816.F32.BF16 R76, R124.reuse, R238, R76 ;  /* 0x000000ee7c4c723c */ /* 0x040ff0000004184c */
[C---:B------:R-:W-:Y:S08]  /*7460*/  HMMA.16816.F32.BF16 R92, R124.reuse, R98, R92 ;  /* 0x000000627c5c723c */ /* 0x040ff0000004185c */
[C---:B------:R-:W-:Y:S08]  /*7470*/  HMMA.16816.F32.BF16 R108, R124.reuse, R114, R108 ;  /* 0x000000727c6c723c */ /* 0x040ff0000004186c */
[----:B------:R-:W-:Y:S01]  /*7480*/  HMMA.16816.F32.BF16 R124, R124, R22, R4 ;  /* 0x000000167c7c723c */ /* 0x000fe20000041804 */
[----:B------:R-:W-:-:S02]  /*7490*/  IMAD.MOV.U32 R216, RZ, RZ, R65 ;  /* 0x000000ffffd87224 */ /* 0x000fc400078e0041 */
[----:B------:R-:W-:-:S05]  /*74a0*/  FADD.FTZ R16, R195, R16 ;  /* 0x00000010c3107221 */ /* 0x000fca0000010000 */
[----:B------:R-:W-:Y:S01]  /*74b0*/  HMMA.16816.F32.BF16 R68, R128, R236, R68 ;  /* 0x000000ec8044723c */ /* 0x000fe20000041844 */
[----:B--2---:R-:W-:-:S05]  /*74c0*/  @!P5 HFMA2.BF16_V2 R21, -RZ.H0_H0, RZ.H0_H0, -R177.H0_H0 ;  /* 0x200000ffff15d231 */ /* 0x004fca00003409b1 */
[----:B------:R-:W-:Y:S02]  /*74d0*/  PRMT R12, R21, 0x7610, R12 ;  /* 0x00007610150c7816 */ /* 0x000fe4000000000c */
[----:B------:R3:W2:Y:S04]  /*74e0*/  LDL.LU.S16 R21, [R1+0x44] ;  /* 0x0000440001157983 */ /* 0x0006a80000300600 */
[----:B------:R3:W3:Y:S01]  /*74f0*/  LDL.LU.S16 R19, [R1+0x38] ;  /* 0x0000380001137983 */ /* 0x0006e20000300600 */
[----:B----4-:R-:W-:-:S03]  /*7500*/  @!P4 HFMA2.BF16_V2 R83, -RZ.H0_H0, RZ.H0_H0, -R139.H0_H0 ;  /* 0x200000ffff53c231 */ /* 0x010fc6000034098b */
[----:B------:R4:W4:Y:S02]  /*7510*/  LDL.LU.S16 R18, [R1+0x30] ;  /* 0x0000300001127983 */ /* 0x0009240000300600 */
[----:B------:R-:W-:-:S04]  /*7520*/  PRMT R6, R83, 0x7610, R6 ;  /* 0x0000761053067816 */ /* 0x000fc80000000006 */
[----:B------:R-:W-:Y:S02]  /*7530*/  @!P4 PRMT R139, R6, 0x5410, RZ ;  /* 0x00005410068bc816 */ /* 0x000fe400000000ff */
[----:B------:R1:W4:Y:S01]  /*7540*/  LDL.LU.S16 R6, [R1+0x2c] ;  /* 0x00002c0001067983 */ /* 0x0003220000300600 */
[----:B------:R-:W-:Y:S02]  /*7550*/  @!P0 HFMA2.BF16_V2 R96, -RZ.H0_H0, RZ.H0_H0, -R175.H0_H0 ;  /* 0x200000ffff608231 */ /* 0x000fe400003409af */
[----:B------:R-:W-:-:S03]  /*7560*/  @!P3 HFMA2.BF16_V2 R82, -RZ.H0_H0, RZ.H0_H0, -R174.H0_H0 ;  /* 0x200000ffff52b231 */ /* 0x000fc600003409ae */
[----:B------:R-:W-:-:S04]  /*7570*/  PRMT R29, R96, 0x7610, R29 ;  /* 0x00007610601d7816 */ /* 0x000fc8000000001d */
[----:B------:R-:W-:Y:S02]  /*7580*/  @!P0 PRMT R175, R29, 0x5410, RZ ;  /* 0x000054101daf8816 */ /* 0x000fe400000000ff */
[----:B------:R-:W-:Y:S02]  /*7590*/  ISETP.GT.U32.AND P0, PT, R246, UR7, PT ;  /* 0x00000007f6007c0c */ /* 0x000fe4000bf04070 */
[----:B------:R-:W-:-:S04]  /*75a0*/  PRMT R5, R82, 0x7610, R5 ;  /* 0x0000761052057816 */ /* 0x000fc80000000005 */
[----:B------:R-:W-:Y:S02]  /*75b0*/  @!P3 PRMT R174, R5, 0x5410, RZ ;  /* 0x0000541005aeb816 */ /* 0x000fe400000000ff */
[----:B------:R1:W4:Y:S01]  /*75c0*/  LDL.LU.S16 R5, [R1+0x34] ;  /* 0x0000340001057983 */ /* 0x0003220000300600 */
[----:B------:R-:W-:Y:S01]  /*75d0*/  @!P2 HFMA2.BF16_V2 R13, -RZ.H0_H0, RZ.H0_H0, -R176.H0_H0 ;  /* 0x200000ffff0da231 */ /* 0x000fe200003409b0 */
[----:B------:R-:W-:Y:S02]  /*75e0*/  @!P5 PRMT R177, R12, 0x5410, RZ ;  /* 0x000054100cb1d816 */ /* 0x000fe400000000ff */
[----:B------:R-:W-:Y:S01]  /*75f0*/  ISETP.GT.U32.AND P5, PT, R242, UR7, PT ;  /* 0x00000007f2007c0c */ /* 0x000fe2000bfa4070 */
[----:B------:R-:W-:Y:S01]  /*7600*/  HMMA.16816.F32.BF16 R64, R8, R66, RZ ;  /* 0x000000420840723c */ /* 0x000fe200000418ff */
[----:B------:R-:W-:Y:S02]  /*7610*/  PRMT R97, R13, 0x7610, R97 ;  /* 0x000076100d617816 */ /* 0x000fe40000000061 */
[----:B------:R-:W-:-:S02]  /*7620*/  ISETP.LE.U32.AND P4, PT, R24, UR7, PT ;  /* 0x0000000718007c0c */ /* 0x000fc4000bf83070 */
[----:B------:R-:W-:Y:S02]  /*7630*/  @!P2 PRMT R176, R97, 0x5410, RZ ;  /* 0x0000541061b0a816 */ /* 0x000fe400000000ff */
[----:B------:R-:W-:Y:S02]  /*7640*/  ISETP.GT.U32.AND P2, PT, R247, UR7, PT ;  /* 0x00000007f7007c0c */ /* 0x000fe4000bf44070 */
[----:B------:R-:W-:-:S03]  /*7650*/  ISETP.GT.U32.AND P3, PT, R245, UR7, PT ;  /* 0x00000007f5007c0c */ /* 0x000fc6000bf64070 */
[----:B-----5:R-:W-:Y:S01]  /*7660*/  @P5 HFMA2.BF16_V2 R28, -RZ.H0_H0, RZ.H0_H0, -R138.H0_H0 ;  /* 0x200000ffff1c5231 */ /* 0x020fe2000034098a */
[----:B------:R-:W-:-:S04]  /*7670*/  PRMT R0, R80, 0x7632, R0 ;  /* 0x0000763250007816 */ /* 0x000fc80000000000 */
[----:B------:R-:W-:Y:S02]  /*7680*/  PRMT R26, R28, 0x7610, R26 ;  /* 0x000076101c1a7816 */ /* 0x000fe4000000001a */
[----:B------:R-:W-:Y:S01]  /*7690*/  LOP3.LUT R0, R0, 0xff, RZ, 0xc0, !PT ;  /* 0x000000ff00007812 */ /* 0x000fe200078ec0ff */
[----:B------:R-:W-:Y:S01]  /*76a0*/  HMMA.16816.F32.BF16 R140, R128, R142, R64 ;  /* 0x0000008e808c723c */ /* 0x000fe20000041840 */
[----:B------:R-:W-:Y:S02]  /*76b0*/  @P5 PRMT R138, R26, 0x5410, RZ ;  /* 0x000054101a8a5816 */ /* 0x000fe400000000ff */
[----:B------:R-:W-:-:S05]  /*76c0*/  ISETP.LE.U32.AND P5, PT, R0, UR7, PT ;  /* 0x0000000700007c0c */ /* 0x000fca000bfa3070 */
[C---:B------:R-:W-:Y:S08]  /*76d0*/  HMMA.16816.F32.BF16 R64, R8.reuse, R230, RZ ;  /* 0x000000e60840723c */ /* 0x040ff000000418ff */
[C---:B------:R-:W-:Y:S08]  /*76e0*/  HMMA.16816.F32.BF16 R232, R8.reuse, R234, RZ ;  /* 0x000000ea08e8723c */ /* 0x040ff000000418ff */
[C---:B------:R-:W-:Y:S08]  /*76f0*/  HMMA.16816.F32.BF16 R224, R8.reuse, R226, RZ ;  /* 0x000000e208e0723c */ /* 0x040ff000000418ff */
[----:B------:R-:W-:Y:S01]  /*7700*/  HMMA.16816.F32.BF16 R12, R8, R14, RZ ;  /* 0x0000000e080c723c */ /* 0x000fe200000418ff */
[----:B---3--:R-:W-:-:S05]  /*7710*/  @P0 HFMA2.BF16_V2 R19, -RZ.H0_H0, RZ.H0_H0, -R132.H0_H0 ;  /* 0x200000ffff130231 */ /* 0x008fca0000340984 */
[----:B------:R-:W-:-:S04]  /*7720*/  PRMT R4, R19, 0x7610, R4 ;  /* 0x0000761013047816 */ /* 0x000fc80000000004 */
[----:B------:R-:W-:Y:S02]  /*7730*/  @P0 PRMT R132, R4, 0x5410, RZ ;  /* 0x0000541004840816 */ /* 0x000fe400000000ff */
[----:B------:R3:W5:Y:S01]  /*7740*/  LDL.LU.S16 R4, [R1+0x68] ;  /* 0x0000680001047983 */ /* 0x0007620000300600 */
[----:B--2---:R-:W-:Y:S02]  /*7750*/  @P2 HFMA2.BF16_V2 R21, -RZ.H0_H0, RZ.H0_H0, -R137.H0_H0 ;  /* 0x200000ffff152231 */ /* 0x004fe40000340989 */
[----:B----4-:R-:W-:Y:S02]  /*7760*/  @!P4 HFMA2.BF16_V2 R18, -RZ.H0_H0, RZ.H0_H0, -R35.H0_H0 ;  /* 0x200000ffff12c231 */ /* 0x010fe40000340923 */
[----:B------:R-:W-:Y:S01]  /*7770*/  @P3 HFMA2.BF16_V2 R6, -RZ.H0_H0, RZ.H0_H0, -R34.H0_H0 ;  /* 0x200000ffff063231 */ /* 0x000fe20000340922 */
[----:B------:R-:W-:Y:S02]  /*7780*/  PRMT R11, R21, 0x7610, R11 ;  /* 0x00007610150b7816 */ /* 0x000fe4000000000b */
[----:B------:R-:W-:-:S02]  /*7790*/  PRMT R0, R18, 0x7610, R0 ;  /* 0x0000761012007816 */ /* 0x000fc40000000000 */
[----:B------:R3:W2:Y:S01]  /*77a0*/  LDL.LU.S16 R18, [R1+0x6c] ;  /* 0x00006c0001127983 */ /* 0x0006a20000300600 */
[----:B------:R-:W-:-:S03]  /*77b0*/  @P2 PRMT R137, R11, 0x5410, RZ ;  /* 0x000054100b892816 */ /* 0x000fc600000000ff */
[----:B------:R3:W4:Y:S01]  /*77c0*/  LDL.LU.S16 R21, [R1+0x70] ;  /* 0x0000700001157983 */ /* 0x0007220000300600 */
[----:B------:R-:W-:-:S03]  /*77d0*/  PRMT R3, R6, 0x7610, R3 ;  /* 0x0000761006037816 */ /* 0x000fc60000000003 */
[----:B------:R3:W3:Y:S04]  /*77e0*/  LDL.LU.S16 R19, [R1+0x78] ;  /* 0x0000780001137983 */ /* 0x0006e80000300600 */
[----:B------:R1:W3:Y:S04]  /*77f0*/  LDL.LU.S16 R11, [R1+0x7c] ;  /* 0x00007c00010b7983 */ /* 0x0002e80000300600 */
[----:B------:R1:W3:Y:S01]  /*7800*/  LDL.LU.S16 R6, [R1+0x74] ;  /* 0x0000740001067983 */ /* 0x0002e20000300600 */
[----:B------:R-:W-:Y:S01]  /*7810*/  UIMAD UR23, UR23, UR29, UR32 ;  /* 0x0000001d171772a4 */ /* 0x000fe2000f8e0220 */
[----:B------:R-:W-:Y:S01]  /*7820*/  @!P5 HFMA2.BF16_V2 R5, -RZ.H0_H0, RZ.H0_H0, -R172.H0_H0 ;  /* 0x200000ffff05d231 */ /* 0x000fe200003409ac */
[----:B------:R-:W-:-:S02]  /*7830*/  ISETP.GT.U32.AND P2, PT, R251, UR7, PT ;  /* 0x00000007fb007c0c */ /* 0x000fc4000bf44070 */
[----:B------:R-:W-:Y:S01]  /*7840*/  UIADD3 UR23, UPT, UPT, UR23, -0x20, URZ ;  /* 0xffffffe017177890 */ /* 0x000fe2000fffe0ff */
[----:B------:R-:W-:Y:S02]  /*7850*/  @!P4 PRMT R35, R0, 0x5410, RZ ;  /* 0x000054100023c816 */ /* 0x000fe400000000ff */
[----:B------:R-:W-:Y:S02]  /*7860*/  PRMT R2, R5, 0x7610, R2 ;  /* 0x0000761005027816 */ /* 0x000fe40000000002 */
[----:B------:R-:W-:Y:S02]  /*7870*/  LOP3.LUT R0, R243, 0xffff, RZ, 0xc0, !PT ;  /* 0x0000fffff3007812 */ /* 0x000fe400078ec0ff */
[----:B------:R-:W-:Y:S01]  /*7880*/  @!P5 PRMT R172, R2, 0x5410, RZ ;  /* 0x0000541002acd816 */ /* 0x000fe200000000ff */
[----:B------:R-:W-:Y:S01]  /*7890*/  IMAD.U32 R2, RZ, RZ, UR23 ;  /* 0x00000017ff027e24 */ /* 0x000fe2000f8e00ff */
[----:B------:R-:W-:Y:S02]  /*78a0*/  ISETP.LE.U32.AND P4, PT, R0, UR7, PT ;  /* 0x0000000700007c0c */ /* 0x000fe4000bf83070 */
[----:B------:R-:W-:-:S02]  /*78b0*/  @P3 PRMT R34, R3, 0x5410, RZ ;  /* 0x0000541003223816 */ /* 0x000fc400000000ff */
[----:B------:R-:W-:Y:S02]  /*78c0*/  SHF.R.S32.HI R3, RZ, 0x1f, R25 ;  /* 0x0000001fff037819 */ /* 0x000fe40000011419 */
[----:B------:R-:W-:-:S04]  /*78d0*/  IADD3 R0, P3, PT, R25, UR23, RZ ;  /* 0x0000001719007c10 */ /* 0x000fc8000ff7e0ff */
[----:B------:R-:W-:Y:S02]  /*78e0*/  LEA.HI.X.SX32 R3, R2, R3, 0x1, P3 ;  /* 0x0000000302037211 */ /* 0x000fe400018f0eff */
[----:B-1----:R-:W-:Y:S02]  /*78f0*/  LEA R2, P3, R0, UR8, 0x1 ;  /* 0x0000000800027c11 */ /* 0x002fe4000f8608ff */
[----:B------:R-:W-:Y:S02]  /*7900*/  ISETP.GT.U32.AND P0, PT, R250, UR7, PT ;  /* 0x00000007fa007c0c */ /* 0x000fe4000bf04070 */
[----:B------:R-:W-:Y:S02]  /*7910*/  LEA.HI.X R3, R0, UR9, R3, 0x1, P3 ;  /* 0x0000000900037c11 */ /* 0x000fe400098f0c03 */
[----:B------:R-:W-:Y:S02]  /*7920*/  LOP3.LUT R0, R252, 0xffff, RZ, 0xc0, !PT ;  /* 0x0000fffffc007812 */ /* 0x000fe400078ec0ff */
[----:B------:R-:W-:-:S04]  /*7930*/  LOP3.LUT R5, R200, 0xffff, RZ, 0xc0, !PT ;  /* 0x0000ffffc8057812 */ /* 0x000fc800078ec0ff */
[----:B------:R-:W-:Y:S01]  /*7940*/  ISETP.LE.U32.AND P5, PT, R5, UR7, PT ;  /* 0x0000000705007c0c */ /* 0x000fe2000bfa3070 */
[----:B------:R-:W-:Y:S01]  /*7950*/  USHF.L.U32 UR8, UR29, 0x3, URZ ;  /* 0x000000031d087899 */ /* 0x000fe200080006ff */
[----:B------:R1:W-:Y:S01]  /*7960*/  STG.E.U16 desc[UR24][R2.64], R81 ;  /* 0x0000005102007986 */ /* 0x0003e2000c101518 */
[----:B------:R-:W-:Y:S01]  /*7970*/  FADD.FTZ R17, R228, R17 ;  /* 0x00000011e4117221 */ /* 0x000fe20000010000 */
[C---:B------:R-:W-:Y:S08]  /*7980*/  HMMA.16816.F32.BF16 R48, R128.reuse, R218, R48 ;  /* 0x000000da8030723c */ /* 0x040ff00000041830 */
[C---:B------:R-:W-:Y:S08]  /*7990*/  HMMA.16816.F32.BF16 R64, R128.reuse, R202, R64 ;  /* 0x000000ca8040723c */ /* 0x040ff00000041840 */
[C---:B------:R-:W-:Y:S08]  /*79a0*/  HMMA.16816.F32.BF16 R96, R128.reuse, R98, R224 ;  /* 0x000000628060723c */ /* 0x040ff000000418e0 */
[C---:B------:R-:W-:Y:S08]  /*79b0*/  HMMA.16816.F32.BF16 R112, R128.reuse, R114, R12 ;  /* 0x000000728070723c */ /* 0x040ff0000004180c */
[C---:B-1----:R-:W-:Y:S08]  /*79c0*/  HMMA.16816.F32.BF16 R80, R128.reuse, R238, R232 ;  /* 0x000000ee8050723c */ /* 0x042ff000000418e8 */
[----:B------:R-:W-:Y:S01]  /*79d0*/  HMMA.16816.F32.BF16 R128, R128, R22, R196 ;  /* 0x000000168080723c */ /* 0x000fe200000418c4 */
[----:B-----5:R-:W-:-:S05]  /*79e0*/  @P2 HFMA2.BF16_V2 R4, -RZ.H0_H0, RZ.H0_H0, -R33.H0_H0 ;  /* 0x200000ffff042231 */ /* 0x020fca0000340921 */
[----:B------:R-:W-:-:S04]  /*79f0*/  PRMT R24, R4, 0x7610, R24 ;  /* 0x0000761004187816 */ /* 0x000fc80000000018 */
[----:B------:R-:W-:Y:S02]  /*7a00*/  @P2 PRMT R33, R24, 0x5410, RZ ;  /* 0x0000541018212816 */ /* 0x000fe400000000ff */
[----:B------:R-:W-:Y:S02]  /*7a10*/  ISETP.LE.U32.AND P2, PT, R0, UR7, PT ;  /* 0x0000000700007c0c */ /* 0x000fe4000bf43070 */
[----:B------:R-:W-:Y:S01]  /*7a20*/  LOP3.LUT R4, R249, 0xffff, RZ, 0xc0, !PT ;  /* 0x0000fffff9047812 */ /* 0x000fe200078ec0ff */
[----:B--2---:R-:W-:-:S03]  /*7a30*/  @P0 HFMA2.BF16_V2 R18, -RZ.H0_H0, RZ.H0_H0, -R30.H0_H0 ;  /* 0x200000ffff120231 */ /* 0x004fc6000034091e */
[----:B------:R-:W-:Y:S01]  /*7a40*/  ISETP.LE.U32.AND P3, PT, R4, UR7, PT ;  /* 0x0000000704007c0c */ /* 0x000fe2000bf63070 */
[----:B------:R-:W-:Y:S01]  /*7a50*/  IMAD.U32 R0, RZ, RZ, UR8 ;  /* 0x00000008ff007e24 */ /* 0x000fe2000f8e00ff */
[----:B------:R-:W-:Y:S01]  /*7a60*/  PRMT R4, R18, 0x7610, R4 ;  /* 0x0000761012047816 */ /* 0x000fe20000000004 */
[----:B----4-:R-:W-:Y:S02]  /*7a70*/  @!P4 HFMA2.BF16_V2 R21, -RZ.H0_H0, RZ.H0_H0, -R184.H0_H0 ;  /* 0x200000ffff15c231 */ /* 0x010fe400003409b8 */
[----:B---3--:R-:W-:Y:S01]  /*7a80*/  @!P5 HFMA2.BF16_V2 R11, -RZ.H0_H0, RZ.H0_H0, -R178.H0_H0 ;  /* 0x200000ffff0bd231 */ /* 0x008fe200003409b2 */
[----:B------:R-:W-:Y:S01]  /*7a90*/  @P0 PRMT R30, R4, 0x5410, RZ ;  /* 0x00005410041e0816 */ /* 0x000fe200000000ff */
[----:B------:R-:W-:Y:S02]  /*7aa0*/  @!P2 HFMA2.BF16_V2 R6, -RZ.H0_H0, RZ.H0_H0, -R173.H0_H0 ;  /* 0x200000ffff06a231 */ /* 0x000fe400003409ad */
[----:B------:R-:W-:Y:S01]  /*7ab0*/  IMAD.WIDE R4, R0, 0x2, R2 ;  /* 0x0000000200047825 */ /* 0x000fe200078e0202 */
[----:B------:R-:W-:-:S03]  /*7ac0*/  PRMT R10, R21, 0x7610, R10 ;  /* 0x00007610150a7816 */ /* 0x000fc6000000000a */
[----:B------:R-:W-:Y:S01]  /*7ad0*/  @!P3 HFMA2.BF16_V2 R19, -RZ.H0_H0, RZ.H0_H0, -R188.H0_H0 ;  /* 0x200000ffff13b231 */ /* 0x000fe200003409bc */
[----:B------:R-:W-:Y:S01]  /*7ae0*/  PRMT R7, R6, 0x7610, R7 ;  /* 0x0000761006077816 */ /* 0x000fe20000000007 */
[----:B------:R-:W-:Y:S01]  /*7af0*/  IMAD.U32 R6, RZ, RZ, UR29 ;  /* 0x0000001dff067e24 */ /* 0x000fe2000f8e00ff */
[----:B------:R-:W-:Y:S02]  /*7b00*/  PRMT R8, R11, 0x7610, R8 ;  /* 0x000076100b087816 */ /* 0x000fe40000000008 */
[----:B------:R-:W-:Y:S01]  /*7b10*/  @!P2 PRMT R173, R7, 0x5410, RZ ;  /* 0x0000541007ada816 */ /* 0x000fe200000000ff */
[----:B------:R-:W-:Y:S01]  /*7b20*/  IMAD.WIDE R6, R6, 0x70, R4 ;  /* 0x0000007006067825 */ /* 0x000fe200078e0204 */
[----:B------:R-:W-:Y:S02]  /*7b30*/  @!P4 PRMT R184, R10, 0x5410, RZ ;  /* 0x000054100ab8c816 */ /* 0x000fe400000000ff */
[----:B------:R-:W-:Y:S02]  /*7b40*/  PRMT R9, R19, 0x7610, R9 ;  /* 0x0000761013097816 */ /* 0x000fe40000000009 */
[----:B------:R-:W-:Y:S01]  /*7b50*/  @!P5 PRMT R178, R8, 0x5410, RZ ;  /* 0x0000541008b2d816 */ /* 0x000fe200000000ff */
[----:B------:R-:W-:Y:S01]  /*7b60*/  IMAD.U32 R8, RZ, RZ, UR29 ;  /* 0x0000001dff087e24 */ /* 0x000fe2000f8e00ff */
[----:B------:R-:W-:Y:S01]  /*7b70*/  @!P3 PRMT R188, R9, 0x5410, RZ ;  /* 0x0000541009bcb816 */ /* 0x000fe200000000ff */
[----:B------:R-:W-:Y:S02]  /*7b80*/  STG.E.U16 desc[UR24][R2.64+0x2], R184 ;  /* 0x000002b802007986 */ /* 0x000fe4000c101518 */
[----:B------:R-:W-:-:S02]  /*7b90*/  IMAD.WIDE R8, R8, -0x70, R6 ;  /* 0xffffff9008087825 */ /* 0x000fc400078e0206 */
[----:B------:R-:W-:Y:S04]  /*7ba0*/  STG.E.U16 desc[UR24][R4.64], R194 ;  /* 0x000000c204007986 */ /* 0x000fe8000c101518 */
[----:B------:R1:W-:Y:S01]  /*7bb0*/  STG.E.U16 desc[UR24][R4.64+0x2], R192 ;  /* 0x000002c004007986 */ /* 0x0003e2000c101518 */
[----:B------:R-:W-:-:S03]  /*7bc0*/  IMAD.U32 R10, RZ, RZ, UR29 ;  /* 0x0000001dff0a7e24 */ /* 0x000fc6000f8e00ff */
[----:B------:R-:W-:Y:S04]  /*7bd0*/  STG.E.U16 desc[UR24][R6.64], R193 ;  /* 0x000000c106007986 */ /* 0x000fe8000c101518 */
[----:B------:R2:W-:Y:S01]  /*7be0*/  STG.E.U16 desc[UR24][R6.64+0x2], R188 ;  /* 0x000002bc06007986 */ /* 0x0005e2000c101518 */
[----:B-1----:R-:W-:-:S04]  /*7bf0*/  IMAD.WIDE R4, R0, 0x2, R6 ;  /* 0x0000000200047825 */ /* 0x002fc800078e0206 */
[----:B------:R-:W-:-:S04]  /*7c00*/  IMAD.U32 R0, RZ, RZ, UR29 ;  /* 0x0000001dff007e24 */ /* 0x000fc8000f8e00ff */
[----:B--2---:R-:W-:Y:S01]  /*7c10*/  IMAD.WIDE R6, R0, 0x70, R8 ;  /* 0x0000007000067825 */ /* 0x004fe200078e0208 */
        /* <DEDUP_REMOVED lines=10> */
[----:B-1----:R-:W-:-:S04]  /*7cc0*/  IMAD.U32 R8, RZ, RZ, UR29 ;  /* 0x0000001dff087e24 */ /* 0x002fc8000f8e00ff */
[----:B------:R-:W-:-:S04]  /*7cd0*/  IMAD.WIDE R8, R8, 0x70, R10 ;  /* 0x0000007008087825 */ /* 0x000fc800078e020a */
[----:B--2---:R-:W-:Y:S01]  /*7ce0*/  IMAD.U32 R6, RZ, RZ, UR29 ;  /* 0x0000001dff067e24 */ /* 0x004fe2000f8e00ff */
[----:B------:R-:W-:Y:S03]  /*7cf0*/  STG.E.U16 desc[UR24][R4.64+0x10], R179 ;  /* 0x000010b304007986 */ /* 0x000fe6000c101518 */
[----:B------:R-:W-:Y:S01]  /*7d00*/  IMAD.WIDE R6, R6, -0x70, R8 ;  /* 0xffffff9006067825 */ /* 0x000fe200078e0208 */
[----:B------:R-:W-:Y:S04]  /*7d10*/  STG.E.U16 desc[UR24][R2.64+0x20], R180 ;  /* 0x000020b402007986 */ /* 0x000fe8000c101518 */
[----:B------:R-:W-:Y:S04]  /*7d20*/  STG.E.U16 desc[UR24][R2.64+0x22], R178 ;  /* 0x000022b202007986 */ /* 0x000fe8000c101518 */
[----:B------:R-:W-:Y:S04]  /*7d30*/  STG.E.U16 desc[UR24][R10.64+0x20], R177 ;  /* 0x000020b10a007986 */ /* 0x000fe8000c101518 */
[----:B------:R-:W-:Y:S04]  /*7d40*/  STG.E.U16 desc[UR24][R10.64+0x22], R176 ;  /* 0x000022b00a007986 */ /* 0x000fe8000c101518 */
[----:B------:R-:W-:Y:S04]  /*7d50*/  STG.E.U16 desc[UR24][R8.64+0x20], R175 ;  /* 0x000020af08007986 */ /* 0x000fe8000c101518 */
[----:B------:R1:W-:Y:S01]  /*7d60*/  STG.E.U16 desc[UR24][R8.64+0x22], R173 ;  /* 0x000022ad08007986 */ /* 0x0003e2000c101518 */
[----:B------:R-:W-:-:S03]  /*7d70*/  FADD.FTZ R18, R201, R27 ;  /* 0x0000001bc9127221 */ /* 0x000fc60000010000 */
[----:B------:R-:W-:Y:S04]  /*7d80*/  STG.E.U16 desc[UR24][R4.64+0x20], R172 ;  /* 0x000020ac04007986 */ /* 0x000fe8000c101518 */
[----:B------:R-:W-:Y:S04]  /*7d90*/  STG.E.U16 desc[UR24][R4.64+0x22], R139 ;  /* 0x0000228b04007986 */ /* 0x000fe8000c101518 */
[----:B------:R-:W-:Y:S04]  /*7da0*/  STG.E.U16 desc[UR24][R2.64+0x30], R174 ;  /* 0x000030ae02007986 */ /* 0x000fe8000c101518 */
[----:B------:R-:W-:Y:S04]  /*7db0*/  STG.E.U16 desc[UR24][R2.64+0x32], R138 ;  /* 0x0000328a02007986 */ /* 0x000fe8000c101518 */
[----:B------:R-:W-:Y:S01]  /*7dc0*/  STG.E.U16 desc[UR24][R6.64+0x30], R137 ;  /* 0x0000308906007986 */ /* 0x000fe2000c101518 */
[----:B-1----:R-:W-:-:S04]  /*7dd0*/  IMAD.WIDE R8, R0, 0x70, R6 ;  /* 0x0000007000087825 */ /* 0x002fc800078e0206 */
[----:B------:R-:W-:Y:S01]  /*7de0*/  FADD.FTZ R0, R229, R20 ;  /* 0x00000014e5007221 */ /* 0x000fe20000010000 */
[----:B------:R1:W-:Y:S03]  /*7df0*/  STG.E.U16 desc[UR24][R6.64+0x32], R132 ;  /* 0x0000328406007986 */ /* 0x0003e6000c101518 */
[----:B------:R-:W-:Y:S01]  /*7e00*/  FADD.FTZ R0, R31, R0 ;  /* 0x000000001f007221 */ /* 0x000fe20000010000 */
[----:B------:R-:W-:Y:S04]  /*7e10*/  STG.E.U16 desc[UR24][R8.64+0x30], R35 ;  /* 0x0000302308007986 */ /* 0x000fe8000c101518 */
[----:B------:R-:W-:Y:S04]  /*7e20*/  STG.E.U16 desc[UR24][R8.64+0x32], R34 ;  /* 0x0000322208007986 */ /* 0x000fe8000c101518 */
[----:B------:R-:W-:Y:S04]  /*7e30*/  STG.E.U16 desc[UR24][R4.64+0x30], R33 ;  /* 0x0000302104007986 */ /* 0x000fe8000c101518 */
[----:B------:R2:W-:Y:S01]  /*7e40*/  STG.E.U16 desc[UR24][R4.64+0x32], R30 ;  /* 0x0000321e04007986 */ /* 0x0005e2000c101518 */
[----:B------:R-:W-:Y:S01]  /*7e50*/  FADD.FTZ R0, R244, R0 ;  /* 0x00000000f4007221 */ /* 0x000fe20000010000 */
[----:B-1----:R-:W-:-:S03]  /*7e60*/  FADD.FTZ R6, R208, R16 ;  /* 0x00000010d0067221 */ /* 0x002fc60000010000 */
[----:B------:R-:W-:Y:S01]  /*7e70*/  FADD.FTZ R0, R248, R0 ;  /* 0x00000000f8007221 */ /* 0x000fe20000010000 */
[----:B------:R-:W-:Y:S01]  /*7e80*/  FADD.FTZ R231, R209, R6 ;  /* 0x00000006d1e77221 */ /* 0x000fe20000010000 */
[----:B--2---:R-:W-:Y:S01]  /*7e90*/  FADD.FTZ R5, R216, R18 ;  /* 0x00000012d8057221 */ /* 0x004fe20000010000 */
[----:B------:R-:W-:-:S03]  /*7ea0*/  FADD.FTZ R4, R217, R17 ;  /* 0x00000011d9047221 */ /* 0x000fc60000010000 */
[----:B------:R-:W-:Y:S01]  /*7eb0*/  FADD.FTZ R5, R240, R5 ;  /* 0x00000005f0057221 */ /* 0x000fe20000010000 */
[----:B------:R-:W-:-:S03]  /*7ec0*/  FADD.FTZ R6, R32, R4 ;  /* 0x0000000420067221 */ /* 0x000fc60000010000 */
[----:B------:R-:W-:Y:S01]  /*7ed0*/  FADD.FTZ R4, R241, R5 ;  /* 0x00000005f1047221 */ /* 0x000fe20000010000 */
[----:B------:R-:W-:Y:S01]  /*7ee0*/  FADD.FTZ R5, R221, R6 ;  /* 0x00000006dd057221 */ /* 0x000fe20000010000 */
[----:B------:R1:W-:Y:S02]  /*7ef0*/  STL [R1+0x4c], R0 ;  /* 0x00004c0001007387 */ /* 0x0003e40000100800 */
[----:B------:R-:W-:-:S05]  /*7f00*/  FADD.FTZ R4, R207, R4 ;  /* 0x00000004cf047221 */ /* 0x000fca0000010000 */
[----:B------:R2:W-:Y:S01]  /*7f10*/  STL [R1+0x2c], R4 ;  /* 0x00002c0401007387 */ /* 0x0005e20000100800 */
[----:B-1----:R-:W-:-:S05]  /*7f20*/  FADD.FTZ R0, R213, R5 ;  /* 0x00000005d5007221 */ /* 0x002fca0000010000 */
[----:B------:R2:W-:Y:S01]  /*7f30*/  STL [R1+0x48], R0 ;  /* 0x0000480001007387 */ /* 0x0005e20000100800 */
[----:B------:R-:W-:-:S04]  /*7f40*/  FADD.FTZ R231, R204, R231 ;  /* 0x000000e7cce77221 */ /* 0x000fc80000010000 */
[----:B------:R-:W-:Y:S01]  /*7f50*/  FADD.FTZ R231, R206, R231 ;  /* 0x000000e7cee77221 */ /* 0x000fe20000010000 */
[----:B------:R-:W-:Y:S06]  /*7f60*/  BRA.U !UP1, `(.L_x_2145) ;  /* 0x0000004509a47547 */ /* 0x000fec000b800000 */
[----:B------:R-:W3:Y:S01]  /*7f70*/  LDL.LU.64 R216, [R1+0xa8] ;  /* 0x0000a80001d87983 */ /* 0x000ee20000300a00 */
[----:B--2---:R-:W-:Y:S01]  /*7f80*/  LOP3.LUT R4, R212, 0x3, RZ, 0xc0, !PT ;  /* 0x00000003d4047812 */ /* 0x004fe200078ec0ff */
[----:B------:R-:W1:Y:S01]  /*7f90*/  LDCU UR8, c[0x0][0x440] ;  /* 0x00008800ff0877ac */ /* 0x000e620008000800 */
[----:B------:R-:W-:Y:S01]  /*7fa0*/  LOP3.LUT R5, R222, UR4, RZ, 0x3c, !PT ;  /* 0x00000004de057c12 */ /* 0x000fe2000f8e3cff */
[----:B------:R-:W2:Y:S01]  /*7fb0*/  LDL.LU R31, [R1+0x10] ;  /* 0x00001000011f7983 */ /* 0x000ea20000300800 */
[----:B------:R-:W4:Y:S03]  /*7fc0*/  S2UR UR9, SR_CgaCtaId ;  /* 0x00000000000979c3 */ /* 0x000f260000008800 */
[----:B------:R-:W5:Y:S04]  /*7fd0*/  LDL.LU R32, [R1+0x84] ;  /* 0x0000840001207983 */ /* 0x000f680000300800 */
[----:B------:R-:W5:Y:S01]  /*7fe0*/  LDL.64 R200, [R1+0x88] ;  /* 0x0000880001c87983 */ /* 0x000f620000100a00 */
[----:B------:R-:W2:Y:S03]  /*7ff0*/  LDC.64 R236, c[0x0][0x3c0] ;  /* 0x0000f000ffec7b82 */ /* 0x000ea60000000a00 */
[----:B------:R-:W5:Y:S01]  /*8000*/  LDL.64 R228, [R1+0x90] ;  /* 0x0000900001e47983 */ /* 0x000f620000100a00 */
[----:B------:R-:W-:Y:S01]  /*8010*/  IMAD.MOV.U32 R207, RZ, RZ, 0x20 ;  /* 0x00000020ffcf7424 */ /* 0x000fe200078e00ff */
[----:B------:R-:W-:Y:S01]  /*8020*/  UMOV UR23, 0x400 ;  /* 0x0000040000177882 */ /* 0x000fe20000000000 */
[----:B------:R-:W-:Y:S01]  /*8030*/  IMAD.MOV.U32 R137, RZ, RZ, R133 ;  /* 0x000000ffff897224 */ /* 0x000fe200078e0085 */
[----:B------:R-:W4:Y:S01]  /*8040*/  S2R R212, SR_TID.X ;  /* 0x0000000000d47919 */ /* 0x000f220000002100 */
[----:B------:R-:W-:Y:S01]  /*8050*/  IMAD.MOV.U32 R132, RZ, RZ, R134 ;  /* 0x000000ffff847224 */ /* 0x000fe200078e0086 */
[----:B-1----:R-:W-:Y:S01]  /*8060*/  ISETP.GE.AND P2, PT, R205, UR8, PT ;  /* 0x00000008cd007c0c */ /* 0x002fe2000bf46270 */
[----:B------:R-:W-:Y:S01]  /*8070*/  IMAD.MOV.U32 R215, RZ, RZ, 0x40 ;  /* 0x00000040ffd77424 */ /* 0x000fe200078e00ff */
[----:B------:R-:W-:-:S02]  /*8080*/  UIADD3 UR22, UPT, UPT, UR22, -0x2, URZ ;  /* 0xfffffffe16167890 */ /* 0x000fc4000fffe0ff */
[----:B------:R-:W-:Y:S02]  /*8090*/  USHF.L.U32 UR29, UR29, 0x3, URZ ;  /* 0x000000031d1d7899 */ /* 0x000fe400080006ff */
[----:B------:R-:W-:Y:S01]  /*80a0*/  USHF.L.U32 UR8, UR7, 0x10, URZ ;  /* 0x0000001007087899 */ /* 0x000fe200080006ff */
[C---:B----4-:R-:W-:Y:S01]  /*80b0*/  IMAD.SHL.U32 R213, R212.reuse, 0x40, RZ ;  /* 0x00000040d4d57824 */ /* 0x050fe200078e00ff */
[----:B------:R-:W-:-:S04]  /*80c0*/  LOP3.LUT P0, RZ, R212, 0x2, RZ, 0xc0, !PT ;  /* 0x00000002d4ff7812 */ /* 0x000fc8000780c0ff */
[----:B------:R-:W-:Y:S02]  /*80d0*/  SEL R207, R207, 0xffffffe0, !P0 ;  /* 0xffffffe0cfcf7807 */ /* 0x000fe40004000000 */
[----:B---3--:R-:W-:Y:S01]  /*80e0*/  LOP3.LUT R0, R217, UR31, RZ, 0x3c, !PT ;  /* 0x0000001fd9007c12 */ /* 0x008fe2000f8e3cff */
[----:B------:R-:W-:Y:S02]  /*80f0*/  IMAD.SHL.U32 R217, R212, 0x40, RZ ;  /* 0x00000040d4d97824 */ /* 0x000fe400078e00ff */
[----:B------:R-:W-:Y:S02]  /*8100*/  IMAD.MOV.U32 R216, RZ, RZ, R2 ;  /* 0x000000ffffd87224 */ /* 0x000fe400078e0002 */
[----:B------:R1:W-:Y:S01]  /*8110*/  STL [R1+0x80], R0 ;  /* 0x0000800001007387 */ /* 0x0003e20000100800 */
[----:B--2---:R-:W-:Y:S01]  /*8120*/  LOP3.LUT R206, R31, 0x200, R217, 0xf8, !PT ;  /* 0x000002001fce7812 */ /* 0x004fe200078ef8d9 */
[----:B------:R-:W-:Y:S02]  /*8130*/  IMAD.MOV.U32 R217, RZ, RZ, R3 ;  /* 0x000000ffffd97224 */ /* 0x000fe400078e0003 */
[----:B------:R2:W-:Y:S01]  /*8140*/  STL [R1+0x7c], R5 ;  /* 0x00007c0501007387 */ /* 0x0005e20000100800 */
[----:B------:R-:W-:Y:S01]  /*8150*/  LEA R206, R206, UR5, 0x1 ;  /* 0x00000005cece7c11 */ /* 0x000fe2000f8e08ff */
[----:B------:R-:W-:Y:S01]  /*8160*/  IMAD.MOV.U32 R3, RZ, RZ, R135 ;  /* 0x000000ffff037224 */ /* 0x000fe200078e0087 */
[----:B------:R-:W-:Y:S01]  /*8170*/  ULEA UR5, UR9, UR23, 0x18 ;  /* 0x0000001709057291 */ /* 0x000fe2000f8ec0ff */
[----:B-----5:R-:W-:-:S02]  /*8180*/  LOP3.LUT R2, R229, UR28, RZ, 0x3c, !PT ;  /* 0x0000001ce5027c12 */ /* 0x020fc4000f8e3cff */
[----:B-1----:R-:W-:Y:S01]  /*8190*/  LOP3.LUT R0, R214, UR4, RZ, 0x3c, !PT ;  /* 0x00000004d6007c12 */ /* 0x002fe2000f8e3cff */
[----:B------:R-:W1:Y:S01]  /*81a0*/  LDCU UR4, c[0x0][0x45c] ;  /* 0x00008b80ff0477ac */ /* 0x000e620008000800 */
[----:B------:R-:W-:Y:S02]  /*81b0*/  LOP3.LUT R214, R213, 0x400, RZ, 0xc0, !PT ;  /* 0x00000400d5d67812 */ /* 0x000fe400078ec0ff */
[----:B--2---:R-:W-:Y:S01]  /*81c0*/  LOP3.LUT R5, R201, UR28, RZ, 0x3c, !PT ;  /* 0x0000001cc9057c12 */ /* 0x004fe2000f8e3cff */
[----:B------:R2:W-:Y:S02]  /*81d0*/  STL [R1+0x78], R0 ;  /* 0x0000780001007387 */ /* 0x0005e40000100800 */
[----:B--2---:R-:W-:Y:S01]  /*81e0*/  VIADD R0, R32, UR26 ;  /* 0x0000001a20007c36 */ /* 0x004fe20008000000 */
[----:B------:R-:W2:Y:S01]  /*81f0*/  LDCU UR26, c[0x0][0x440] ;  /* 0x00008800ff1a77ac */ /* 0x000ea20008000800 */
[----:B------:R-:W-:-:S03]  /*8200*/  IMAD.MOV.U32 R32, RZ, RZ, 0x20 ;  /* 0x00000020ff207424 */ /* 0x000fc600078e00ff */
[----:B------:R3:W-:Y:S02]  /*8210*/  STL [R1+0x74], R0 ;  /* 0x0000740001007387 */ /* 0x0007e40000100800 */
[----:B------:R-:W-:Y:S02]  /*8220*/  SEL R208, R32, 0xffffffe0, !P6 ;  /* 0xffffffe020d07807 */ /* 0x000fe40007000000 */
[----:B------:R-:W-:Y:S03]  /*8230*/  STL [R1+0x70], R5 ;  /* 0x0000700501007387 */ /* 0x000fe60000100800 */
[----:B------:R-:W-:Y:S01]  /*8240*/  IMAD.IADD R208, R206, 0x1, R208 ;  /* 0x00000001ced07824 */ /* 0x000fe200078e02d0 */
[----:B------:R4:W-:Y:S01]  /*8250*/  STL [R1+0x6c], R2 ;  /* 0x00006c0201007387 */ /* 0x0009e20000100800 */
[----:B---3--:R-:W-:Y:S01]  /*8260*/  IMAD.MOV.U32 R0, RZ, RZ, R136 ;  /* 0x000000ffff007224 */ /* 0x008fe200078e0088 */
[----:B----4-:R-:W-:-:S05]  /*8270*/  LEA R2, R4, UR20, 0x1 ;  /* 0x0000001404027c11 */ /* 0x010fca000f8e08ff */
[----:B------:R3:W-:Y:S02]  /*8280*/  STL [R1+0x68], R2 ;  /* 0x0000680201007387 */ /* 0x0007e40000100800 */
[----:B---3--:R-:W-:-:S05]  /*8290*/  VIADD R2, R206, 0xa000 ;  /* 0x0000a000ce027836 */ /* 0x008fca0000000000 */
[----:B------:R3:W-:Y:S01]  /*82a0*/  STL [R1+0x64], R2 ;  /* 0x0000640201007387 */ /* 0x0007e20000100800 */
[----:B-12---:R-:W-:Y:S05]  /*82b0*/  BRA `(.L_x_2146) ;  /* 0x00000000009c7947 */ /* 0x006fea0003800000 */
.L_x_2148:
        /* <DEDUP_REMOVED lines=11> */
[CC--:B------:R-:W-:Y:S02]  /*8370*/  @!P2 LEA R179, P5, R2.reuse, R193.reuse, 0x1 ;  /* 0x000000c102b3a211 */ /* 0x0c0fe400078a08ff */
[C---:B------:R-:W-:Y:S02]  /*8380*/  LEA R134, P4, R133.reuse, R193, 0x1 ;  /* 0x000000c185867211 */ /* 0x040fe400078808ff */
        /* <DEDUP_REMOVED lines=26> */
.L_x_2146:
[----:B------:R-:W2:Y:S01]  /*8530*/  LDL R13, [R1+0x60] ;  /* 0x00006000010d7983 */ /* 0x000ea20000100800 */
[----:B---34-:R-:W-:Y:S01]  /*8540*/  IMAD.SHL.U32 R2, R212, 0x8, RZ ;  /* 0x00000008d4027824 */ /* 0x018fe200078e00ff */
[----:B------:R-:W-:Y:S04]  /*8550*/  DEPBAR.LE SB0, 0x0 ;  /* 0x000080000000791a */ /* 0x000fe80000000000 */
[----:B------:R-:W3:Y:S01]  /*8560*/  LDL R12, [R1+0x5c] ;  /* 0x00005c00010c7983 */ /* 0x000ee20000100800 */
[----:B------:R-:W-:Y:S01]  /*8570*/  LOP3.LUT R205, R2, 0x38, RZ, 0xc0, !PT ;  /* 0x0000003802cd7812 */ /* 0x000fe200078ec0ff */
[----:B------:R-:W-:Y:S01]  /*8580*/  IMAD.WIDE.U32 R6, R236, UR22, RZ ;  /* 0x00000016ec067c25 */ /* 0x000fe2000f8e00ff */
[----:B------:R-:W-:Y:S01]  /*8590*/  SHF.R.U32.HI R210, RZ, 0x1, R212 ;  /* 0x00000001ffd27819 */ /* 0x000fe200000116d4 */
[----:B------:R-:W-:Y:S01]  /*85a0*/  BAR.SYNC.DEFER_BLOCKING 0x0 ;  /* 0x0000000000007b1d */ /* 0x000fe20000010000 */
[----:B------:R-:W-:Y:S01]  /*85b0*/  LOP3.LUT R8, R205, 0x40, RZ, 0xfc, !PT ;  /* 0x00000040cd087812 */ /* 0x000fe200078efcff */
[----:B------:R-:W-:Y:S01]  /*85c0*/  IMAD R2, R237, UR22, R7 ;  /* 0x00000016ed027c24 */ /* 0x000fe2000f8e0207 */
[----:B------:R-:W-:Y:S01]  /*85d0*/  UISETP.NE.AND UP0, UPT, UR22, URZ, UPT ;  /* 0x000000ff1600728c */ /* 0x000fe2000bf05270 */
[----:B------:R-:W-:Y:S01]  /*85e0*/  IMAD.SHL.U32 R10, R6, 0x20, RZ ;  /* 0x00000020060a7824 */ /* 0x000fe200078e00ff */
[----:B------:R-:W-:Y:S02]  /*85f0*/  ISETP.GE.AND P3, PT, R8, UR26, PT ;  /* 0x0000001a08007c0c */ /* 0x000fe4000bf66270 */
[--C-:B------:R-:W-:Y:S01]  /*8600*/  SHF.L.U64.HI R9, R6, 0x5, R2.reuse ;  /* 0x0000000506097819 */ /* 0x100fe20000010202 */
[----:B------:R1:W-:Y:S06]  /*8610*/  STL [R1+0x50], R8 ;  /* 0x0000500801007387 */ /* 0x0003ec0000100800 */
[----:B------:R-:W4:Y:S06]  /*8620*/  LDL R218, [R1+0x68] ;  /* 0x0000680001da7983 */ /* 0x000f2c0000100800 */
[----:B------:R-:W5:Y:S06]  /*8630*/  LDL R202, [R1+0x78] ;  /* 0x0000780001ca7983 */ /* 0x000f6c0000100800 */
[----:B------:R-:W4:Y:S06]  /*8640*/  LDL R219, [R1+0x80] ;  /* 0x0000800001db7983 */ /* 0x000f2c0000100800 */
[----:B------:R-:W5:Y:S06]  /*8650*/  LDL.64 R200, [R1+0x98] ;  /* 0x0000980001c87983 */ /* 0x000f6c0000100a00 */
[----:B------:R-:W5:Y:S06]  /*8660*/  LDL R209, [R1+0x74] ;  /* 0x0000740001d17983 */ /* 0x000f6c0000100800 */
[----:B------:R-:W5:Y:S01]  /*8670*/  LDL R204, [R1+0x7c] ;  /* 0x00007c0001cc7983 */ /* 0x000f620000100800 */
[----:B-1----:R-:W-:Y:S05]  /*8680*/  IMAD.SHL.U32 R8, R212, 0x20, RZ ;  /* 0x00000020d4087824 */ /* 0x002fea00078e00ff */
[----:B------:R-:W5:Y:S01]  /*8690*/  LDL R203, [R1+0x70] ;  /* 0x0000700001cb7983 */ /* 0x000f620000100800 */
[----:B------:R-:W-:Y:S05]  /*86a0*/  LOP3.LUT R211, R8, 0x7c00, RZ, 0xc0, !PT ;  /* 0x00007c0008d37812 */ /* 0x000fea00078ec0ff */
[----:B------:R-:W5:Y:S01]  /*86b0*/  LDL R139, [R1+0x6c] ;  /* 0x00006c00018b7983 */ /* 0x000f620000100800 */
[-C--:B--2---:R-:W-:Y:S02]  /*86c0*/  LEA R4, P0, R6, R13.reuse, 0x6 ;  /* 0x0000000d06047211 */ /* 0x084fe400078030ff */
[----:B------:R-:W-:Y:S02]  /*86d0*/  @!P3 LEA R8, P1, R10, R13, 0x1 ;  /* 0x0000000d0a08b211 */ /* 0x000fe400078208ff */
[----:B---3--:R-:W-:Y:S02]  /*86e0*/  LEA.HI.X R5, R6, R12, R2, 0x6, P0 ;  /* 0x0000000c06057211 */ /* 0x008fe400000f3402 */
[C---:B------:R-:W-:Y:S02]  /*86f0*/  LEA R7, P0, R236.reuse, R10, 0x4 ;  /* 0x0000000aec077211 */ /* 0x040fe400078020ff */
[C---:B------:R-:W-:Y:S01]  /*8700*/  LOP3.LUT R2, R205.reuse, 0x1c0, R213, 0xf8, !PT ;  /* 0x000001c0cd027812 */ /* 0x040fe200078ef8d5 */
[----:B------:R-:W-:Y:S01]  /*8710*/  @!PT LDS RZ, [RZ] ;  /* 0x00000000fffff984 */ /* 0x000fe20000000800 */
[----:B------:R-:W-:Y:S01]  /*8720*/  @!PT LDS RZ, [RZ] ;  /* 0x00000000fffff984 */ /* 0x000fe20000000800 */
[----:B------:R-:W-:Y:S01]  /*8730*/  @!PT LDS RZ, [RZ] ;  /* 0x00000000fffff984 */ /* 0x000fe20000000800 */
[----:B------:R1:W-:Y:S01]  /*8740*/  @!P2 LDGSTS.E.BYPASS.LTC128B.128 [R220+0xa000], desc[UR24][R4.64] ;  /* 0x0a00000004dcafae */ /* 0x0003e2000b981a18 */
[----:B------:R-:W-:Y:S02]  /*8750*/  LEA.HI.X R11, R236, R9, R237, 0x4, P0 ;  /* 0x00000009ec0b7211 */ /* 0x000fe400000f24ed */
[-C--:B------:R-:W-:Y:S03]  /*8760*/  @!P3 LEA.HI.X R9, R10, R12.reuse, R9, 0x1, P1 ;  /* 0x0000000c0a09b211 */ /* 0x080fe600008f0c09 */
[----:B------:R-:W-:Y:S01]  /*8770*/  @P2 STS.128 [R220+0xa000], RZ ;  /* 0x00a000ffdc002388 */ /* 0x000fe20000000c00 */
[----:B------:R-:W-:Y:S02]  /*8780*/  ISETP.GE.AND P2, PT, R205, UR26, PT ;  /* 0x0000001acd007c0c */ /* 0x000fe4000bf46270 */
[C---:B------:R-:W-:Y:S03]  /*8790*/  LEA R6, P0, R7.reuse, R13, 0x1 ;  /* 0x0000000d07067211 */ /* 0x040fe600078008ff */
[----:B------:R-:W-:Y:S01]  /*87a0*/  @!PT LDS RZ, [RZ] ;  /* 0x00000000fffff984 */ /* 0x000fe20000000800 */
[----:B------:R-:W-:Y:S01]  /*87b0*/  @!PT LDS RZ, [RZ] ;  /* 0x00000000fffff984 */ /* 0x000fe20000000800 */
[----:B------:R-:W-:Y:S01]  /*87c0*/  @!PT LDS RZ, [RZ] ;  /* 0x00000000fffff984 */ /* 0x000fe20000000800 */
[----:B------:R-:W-:Y:S01]  /*87d0*/  @!P3 LDGSTS.E.BYPASS.LTC128B.128 [R220+0xb000], desc[UR24][R8.64+0x80] ;  /* 0x0b00008008dcbfae */ /* 0x000fe2000b981a18 */
[----:B------:R-:W-:Y:S02]  /*87e0*/  LOP3.LUT R133, R2, 0x8, R212, 0x78, !PT ;  /* 0x0000000802857812 */ /* 0x000fe400078e78d4 */
[----:B------:R-:W-:Y:S03]  /*87f0*/  LEA.HI.X R7, R7, R12, R11, 0x1, P0 ;  /* 0x0000000c07077211 */ /* 0x000fe600000f0c0b */
[----:B------:R-:W-:Y:S01]  /*8800*/  @P3 STS.128 [R220+0xb000], RZ ;  /* 0x00b000ffdc003388 */ /* 0x000fe20000000c00 */
[----:B------:R-:W-:Y:S01]  /*8810*/  LOP3.LUT P1, RZ, R212, 0x4, RZ, 0xc0, !PT ;  /* 0x00000004d4ff7812 */ /* 0x000fe2000782c0ff */
[----:B------:R-:W-:Y:S03]  /*8820*/  IMAD R133, R133, 0x2, R214 ;  /* 0x0000000285857824 */ /* 0x000fe600078e02d6 */
[----:B------:R-:W-:Y:S01]  /*8830*/  SEL R134, R215, 0xffffffc0, !P1 ;  /* 0xffffffc0d7867807 */ /* 0x000fe20004800000 */
[----:B------:R-:W-:Y:S01]  /*8840*/  @!PT LDS RZ, [RZ] ;  /* 0x00000000fffff984 */ /* 0x000fe20000000800 */
[----:B------:R-:W-:Y:S01]  /*8850*/  @!PT LDS RZ, [RZ] ;  /* 0x00000000fffff984 */ /* 0x000fe20000000800 */
[----:B------:R-:W-:Y:S01]  /*8860*/  @!PT LDS RZ, [RZ] ;  /* 0x00000000fffff984 */ /* 0x000fe20000000800 */
[----:B------:R-:W-:Y:S01]  /*8870*/  @!P2 LDGSTS.E.BYPASS.LTC128B.128 [R220+0xa800], desc[UR24][R6.64] ;  /* 0x0a80000006dcafae */ /* 0x000fe2000b981a18 */
[----:B------:R-:W-:Y:S05]  /*8880*/  VIADD R136, R133, UR5 ;  /* 0x0000000585887c36 */ /* 0x000fea0008000000 */
[----:B------:R-:W-:Y:S01]  /*8890*/  @P2 STS.128 [R220+0xa800], RZ ;  /* 0x00a800ffdc002388 */ /* 0x000fe20000000c00 */
[----:B------:R-:W-:Y:S05]  /*88a0*/  IMAD.IADD R138, R136, 0x1, R207 ;  /* 0x00000001888a7824 */ /* 0x000fea00078e02cf */
[----:B------:R-:W-:Y:S01]  /*88b0*/  @!PT LDS RZ, [RZ] ;  /* 0x00000000fffff984 */ /* 0x000fe20000000800 */
[----:B------:R-:W-:Y:S01]  /*88c0*/  @!PT LDS RZ, [RZ] ;  /* 0x00000000fffff984 */ /* 0x000fe20000000800 */
[----:B------:R-:W-:Y:S01]  /*88d0*/  @!PT LDS RZ, [RZ] ;  /* 0x00000000fffff984 */ /* 0x000fe20000000800 */
[----:B------:R2:W-:Y:S01]  /*88e0*/  @!P3 LDGSTS.E.BYPASS.LTC128B.128 [R220+0xb800], desc[UR24][R6.64+0x80] ;  /* 0x0b80008006dcbfae */ /* 0x0005e2000b981a18 */
[----:B-1----:R-:W-:Y:S02]  /*88f0*/  LOP3.LUT R5, R211, 0x200, R213, 0xf8, !PT ;  /* 0x00000200d3057812 */ /* 0x002fe400078ef8d5 */
[----:B------:R-:W-:Y:S03]  /*8900*/  LOP3.LUT R4, R210, 0x8, RZ, 0xc0, !PT ;  /* 0x00000008d2047812 */ /* 0x000fe600078ec0ff */
[----:B------:R-:W-:Y:S01]  /*8910*/  @P3 STS.128 [R220+0xb800], RZ ;  /* 0x00b800ffdc003388 */ /* 0x000fe20000000c00 */
[----:B------:R-:W-:Y:S05]  /*8920*/  LOP3.LUT R4, R5, R2, R4, 0xf6, !PT ;  /* 0x0000000205047212 */ /* 0x000fea00078ef604 */
[----:B------:R-:W-:Y:S01]  /*8930*/  LDSM.16.M88.4 R16, [R133+UR5+0x8000] ;  /* 0x008000058510783b */ /* 0x000fe20008000200 */
[----:B------:R-:W-:Y:S05]  /*8940*/  LEA R2, R4, UR5, 0x1 ;  /* 0x0000000504027c11 */ /* 0x000fea000f8e08ff */
[----:B------:R-:W-:Y:S01]  /*8950*/  LDSM.16.M88.4 R172, [R133+UR5+0x8800] ;  /* 0x0088000585ac783b */ /* 0x000fe20008000200 */
[--C-:B------:R-:W-:Y:S02]  /*8960*/  IMAD.IADD R192, R2, 0x1, R207.reuse ;  /* 0x0000000102c07824 */ /* 0x100fe400078e02cf */
[----:B------:R-:W-:Y:S03]  /*8970*/  IMAD.IADD R135, R134, 0x1, R2 ;  /* 0x0000000186877824 */ /* 0x000fe600078e0202 */
[----:B------:R-:W2:Y:S01]  /*8980*/  LDSM.16.M88.4 R32, [R2] ;  /* 0x000000000220783b */ /* 0x000ea20000000200 */
[----:B------:R-:W-:Y:S02]  /*8990*/  IMAD.IADD R134, R136, 0x1, R134 ;  /* 0x0000000188867824 */ /* 0x000fe400078e0286 */
[----:B------:R-:W-:Y:S02]  /*89a0*/  IMAD.IADD R196, R135, 0x1, R207 ;  /* 0x0000000187c47824 */ /* 0x000fe400078e02cf */
[----:B------:R-:W-:Y:S01]  /*89b0*/  IMAD.IADD R136, R207, 0x1, R134 ;  /* 0x00000001cf887824 */ /* 0x000fe200078e0286 */
[----:B------:R-:W1:Y:S06]  /*89c0*/  LDSM.16.M88.4 R28, [R2+0x2000] ;  /* 0x00200000021c783b */ /* 0x000e6c0000000200 */
[----:B------:R-:W0:Y:S06]  /*89d0*/  LDGDEPBAR ;  /* 0x00000000000079af */ /* 0x000e2c0000000000 */
[----:B------:R-:W-:Y:S06]  /*89e0*/  LDSM.16.M88.4 R176, [R192] ;  /* 0x00000000c0b0783b */ /* 0x000fec0000000200 */
[----:B------:R-:W3:Y:S06]  /*89f0*/  LDSM.16.M88.4 R180, [R138+0x8000] ;  /* 0x008000008ab4783b */ /* 0x000eec0000000200 */
[----:B------:R-:W4:Y:S06]  /*8a00*/  LDSM.16.M88.4 R184, [R192+0x2000] ;  /* 0x00200000c0b8783b */ /* 0x000f2c0000000200 */
[----:B------:R-:W5:Y:S01]  /*8a10*/  LDSM.16.M88.4 R188, [R138+0x8800] ;  /* 0x008800008abc783b */ /* 0x000f620000000200 */
[-C--:B--2---:R-:W-:Y:S08]  /*8a20*/  HMMA.16816.F32.BF16 R4, R32, R16.reuse, RZ ;  /* 0x000000102004723c */ /* 0x084ff000000418ff */
[C---:B-1----:R-:W-:Y:S08]  /*8a30*/  HMMA.16816.F32.BF16 R8, R28.reuse, R16, RZ ;  /* 0x000000101c08723c */ /* 0x042ff000000418ff */
[-C--:B------:R-:W-:Y:S08]  /*8a40*/  HMMA.16816.F32.BF16 R12, R28, R18.reuse, RZ ;  /* 0x000000121c0c723c */ /* 0x080ff000000418ff */
[C---:B------:R-:W-:Y:S08]  /*8a50*/  HMMA.16816.F32.BF16 R16, R32.reuse, R18, RZ ;  /* 0x000000122010723c */ /* 0x040ff000000418ff */
[-C--:B------:R-:W-:Y:S08]  /*8a60*/  HMMA.16816.F32.BF16 R20, R32, R172.reuse, RZ ;  /* 0x000000ac2014723c */ /* 0x080ff000000418ff */
[C---:B------:R-:W-:Y:S08]  /*8a70*/  HMMA.16816.F32.BF16 R24, R28.reuse, R172, RZ ;  /* 0x000000ac1c18723c */ /* 0x040ff000000418ff */
[-C--:B------:R-:W-:Y:S08]  /*8a80*/  HMMA.16816.F32.BF16 R28, R28, R174.reuse, RZ ;  /* 0x000000ae1c1c723c */ /* 0x080ff000000418ff */
[----:B------:R-:W-:Y:S01]  /*8a90*/  HMMA.16816.F32.BF16 R32, R32, R174, RZ ;  /* 0x000000ae2020723c */ /* 0x000fe200000418ff */
[----:B------:R-:W-:Y:S07]  /*8aa0*/  LDSM.16.M88.4 R172, [R135] ;  /* 0x0000000087ac783b */ /* 0x000fee0000000200 */
[-C--:B---3--:R-:W-:Y:S08]  /*8ab0*/  HMMA.16816.F32.BF16 R4, R176, R180.reuse, R4 ;  /* 0x000000b4b004723c */ /* 0x088ff00000041804 */
[C---:B----4-:R-:W-:Y:S08]  /*8ac0*/  HMMA.16816.F32.BF16 R8, R184.reuse, R180, R8 ;  /* 0x000000b4b808723c */ /* 0x050ff00000041808 */
[-C--:B------:R-:W-:Y:S08]  /*8ad0*/  HMMA.16816.F32.BF16 R12, R184, R182.reuse, R12 ;  /* 0x000000b6b80c723c */ /* 0x080ff0000004180c */
[C---:B------:R-:W-:Y:S01]  /*8ae0*/  HMMA.16816.F32.BF16 R16, R176.reuse, R182, R16 ;  /* 0x000000b6b010723c */ /* 0x040fe20000041810 */
[----:B------:R-:W1:Y:S07]  /*8af0*/  LDSM.16.M88.4 R180, [R134+0x8000] ;  /* 0x0080000086b4783b */ /* 0x000e6e0000000200 */
[-C--:B-----5:R-:W-:Y:S08]  /*8b00*/  HMMA.16816.F32.BF16 R20, R176, R188.reuse, R20 ;  /* 0x000000bcb014723c */ /* 0x0a0ff00000041814 */
[C---:B------:R-:W-:Y:S08]  /*8b10*/  HMMA.16816.F32.BF16 R24, R184.reuse, R188, R24 ;  /* 0x000000bcb818723c */ /* 0x040ff00000041818 */
[-C--:B------:R-:W-:Y:S01]  /*8b20*/  HMMA.16816.F32.BF16 R28, R184, R190.reuse, R28 ;  /* 0x000000beb81c723c */ /* 0x080fe2000004181c */
[----:B------:R-:W2:Y:S07]  /*8b30*/  LDSM.16.M88.4 R184, [R135+0x2000] ;  /* 0x0020000087b8783b */ /* 0x000eae0000000200 */
[----:B------:R-:W-:Y:S01]  /*8b40*/  HMMA.16816.F32.BF16 R32, R176, R190, R32 ;  /* 0x000000beb020723c */ /* 0x000fe20000041820 */
[----:B------:R-:W3:Y:S06]  /*8b50*/  LDSM.16.M88.4 R176, [R134+0x8800] ;  /* 0x0088000086b0783b */ /* 0x000eec0000000200 */
[----:B------:R-:W-:Y:S01]  /*8b60*/  LDSM.16.M88.4 R188, [R196+0x2000] ;  /* 0x00200000c4bc783b */ /* 0x000fe20000000200 */
[-C--:B-1----:R-:W-:Y:S08]  /*8b70*/  HMMA.16816.F32.BF16 R4, R172, R180.reuse, R4 ;  /* 0x000000b4ac04723c */ /* 0x082ff00000041804 */
[C---:B--2---:R-:W-:Y:S08]  /*8b80*/  HMMA.16816.F32.BF16 R8, R184.reuse, R180, R8 ;  /* 0x000000b4b808723c */ /* 0x044ff00000041808 */
        /* <DEDUP_REMOVED lines=8> */
[----:B------:R-:W2:Y:S06]  /*8c10*/  LDSM.16.M88.4 R172, [R136+0x8800] ;  /* 0x0088000088ac783b */ /* 0x000eac0000000200 */
        /* <DEDUP_REMOVED lines=8> */
[-C--:B------:R-:W-:Y:S01]  /*8ca0*/  HMMA.16816.F32.BF16 R28, R188, R174.reuse, R28 ;  /* 0x000000aebc1c723c */ /* 0x080fe2000004181c */
[----:B------:R2:W3:Y:S07]  /*8cb0*/  LDSM.16.M88.4 R188, [R2+0x6000] ;  /* 0x0060000002bc783b */ /* 0x0004ee0000000200 */
[----:B------:R-:W-:Y:S01]  /*8cc0*/  HMMA.16816.F32.BF16 R32, R180, R174, R32 ;  /* 0x000000aeb420723c */ /* 0x000fe20000041820 */
[----:B------:R-:W4:Y:S06]  /*8cd0*/  LDSM.16.M88.4 R172, [R133+UR5+0x9800] ;  /* 0x0098000585ac783b */ /* 0x000f2c0008000200 */
[----:B------:R-:W-:Y:S01]  /*8ce0*/  LDSM.16.M88.4 R180, [R192+0x4000] ;  /* 0x00400000c0b4783b */ /* 0x000fe20000000200 */
[-C--:B-1----:R-:W-:Y:S05]  /*8cf0*/  HMMA.16816.F32.BF16 R4, R176, R184.reuse, R4 ;  /* 0x000000b8b004723c */ /* 0x082fea0000041804 */
[----:B------:R-:W-:Y:S01]  /*8d00*/  LDSM.16.M88.4 R192, [R192+0x6000] ;  /* 0x00600000c0c0783b */ /* 0x000fe20000000200 */
[----:B--2---:R-:W-:Y:S02]  /*8d10*/  LOP3.LUT R2, R219, UR22, RZ, 0x3c, !PT ;  /* 0x00000016db027c12 */ /* 0x004fe4000f8e3cff */
[C---:B---3--:R-:W-:Y:S08]  /*8d20*/  HMMA.16816.F32.BF16 R8, R188.reuse, R184, R8 ;  /* 0x000000b8bc08723c */ /* 0x048ff00000041808 */
        /* <DEDUP_REMOVED lines=8> */
[----:B------:R-:W-:Y:S06]  /*8db0*/  LDSM.16.M88.4 R172, [R135+0x4000] ;  /* 0x0040000087ac783b */ /* 0x000fec0000000200 */
        /* <DEDUP_REMOVED lines=9> */
[----:B------:R2:W4:Y:S07]  /*8e50*/  LDSM.16.M88.4 R192, [R134+0x9800] ;  /* 0x0098000086c0783b */ /* 0x00052e0000000200 */
[----:B------:R-:W-:Y:S01]  /*8e60*/  HMMA.16816.F32.BF16 R32, R180, R190, R32 ;  /* 0x000000beb420723c */ /* 0x000fe20000041820 */
[----:B------:R-:W-:Y:S06]  /*8e70*/  LDSM.16.M88.4 R180, [R196+0x4000] ;  /* 0x00400000c4b4783b */ /* 0x000fec0000000200 */
[----:B------:R-:W5:Y:S01]  /*8e80*/  LDSM.16.M88.4 R188, [R136+0x9000] ;  /* 0x0090000088bc783b */ /* 0x000f620000000200 */
[-C--:B---3--:R-:W-:Y:S05]  /*8e90*/  HMMA.16816.F32.BF16 R4, R172, R176.reuse, R4 ;  /* 0x000000b0ac04723c */ /* 0x088fea0000041804 */
[----:B------:R-:W3:Y:S03]  /*8ea0*/  LDSM.16.M88.4 R196, [R196+0x6000] ;  /* 0x00600000c4c4783b */ /* 0x000ee60000000200 */
[C---:B-1----:R-:W-:Y:S01]  /*8eb0*/  HMMA.16816.F32.BF16 R8, R184.reuse, R176, R8 ;  /* 0x000000b0b808723c */ /* 0x042fe20000041808 */
[----:B--2---:R-:W-:Y:S04]  /*8ec0*/  IMAD.U32 R134, RZ, RZ, UR22 ;  /* 0x00000016ff867e24 */ /* 0x004fe8000f8e00ff */
[----:B------:R-:W-:Y:S03]  /*8ed0*/  IMAD R134, R134, 0x20, R218 ;  /* 0x0000002086867824 */ /* 0x000fe600078e02da */
[-C--:B------:R-:W-:Y:S03]  /*8ee0*/  HMMA.16816.F32.BF16 R12, R184, R178.reuse, R12 ;  /* 0x000000b2b80c723c */ /* 0x080fe6000004180c */
[----:B------:R-:W-:Y:S05]  /*8ef0*/  IMAD.IADD R134, R209, 0x1, -R134 ;  /* 0x00000001d1867824 */ /* 0x000fea00078e0a86 */
[C---:B------:R-:W-:Y:S01]  /*8f00*/  HMMA.16816.F32.BF16 R16, R172.reuse, R178, R16 ;  /* 0x000000b2ac10723c */ /* 0x040fe20000041810 */
[----:B------:R-:W2:Y:S07]  /*8f10*/  LDL.64 R178, [R1+0xa0] ;  /* 0x0000a00001b27983 */ /* 0x000eae0000100a00 */
[-C--:B----4-:R-:W-:Y:S08]  /*8f20*/  HMMA.16816.F32.BF16 R20, R172, R192.reuse, R20 ;  /* 0x000000c0ac14723c */ /* 0x090ff00000041814 */
[C---:B------:R-:W-:Y:S08]  /*8f30*/  HMMA.16816.F32.BF16 R24, R184.reuse, R192, R24 ;  /* 0x000000c0b818723c */ /* 0x040ff00000041818 */
[-C--:B------:R-:W-:Y:S03]  /*8f40*/  HMMA.16816.F32.BF16 R28, R184, R194.reuse, R28 ;  /* 0x000000c2b81c723c */ /* 0x080fe6000004181c */
[----:B------:R-:W-:Y:S05]  /*8f50*/  IMAD.WIDE.U32 R184, R2, -0x326172a9, RZ ;  /* 0xcd9e8d5702b87825 */ /* 0x000fea00078e00ff */
[C---:B------:R-:W-:Y:S01]  /*8f60*/  LOP3.LUT R133, R185.reuse, R204, RZ, 0x3c, !PT ;  /* 0x000000ccb9857212 */ /* 0x040fe200078e3cff */
[----:B------:R-:W-:Y:S04]  /*8f70*/  HMMA.16816.F32.BF16 R32, R172, R194, R32 ;  /* 0x000000c2ac20723c */ /* 0x000fe80000041820 */
[----:B------:R-:W-:Y:S01]  /*8f80*/  LOP3.LUT R2, R184, R203, RZ, 0x3c, !PT ;  /* 0x000000cbb8027212 */ /* 0x000fe200078e3cff */
[----:B------:R-:W-:Y:S01]  /*8f90*/  VIADD R172, R134, 0x8 ;  /* 0x0000000886ac7836 */ /* 0x000fe20000000000 */
[----:B------:R-:W-:Y:S01]  /*8fa0*/  LOP3.LUT R184, R184, R139, RZ, 0x3c, !PT ;  /* 0x0000008bb8b87212 */ /* 0x000fe200078e3cff */
[----:B------:R-:W-:Y:S01]  /*8fb0*/  VIADD R173, R134, 0x7 ;  /* 0x0000000786ad7836 */ /* 0x000fe20000000000 */
[----:B------:R-:W-:Y:S01]  /*8fc0*/  LOP3.LUT R135, R185, R202, RZ, 0x3c, !PT ;  /* 0x000000cab9877212 */ /* 0x000fe200078e3cff */
[----:B------:R-:W-:Y:S01]  /*8fd0*/  IMAD.WIDE.U32 R138, R133, -0x2daee0ad, RZ ;  /* 0xd2511f53858a7825 */ /* 0x000fe200078e00ff */
[----:B------:R-:W-:Y:S01]  /*8fe0*/  IABS R172, R172 ;  /* 0x000000ac00ac7213 */ /* 0x000fe20000000000 */
[-C--:B-----5:R-:W-:Y:S05]  /*8ff0*/  HMMA.16816.F32.BF16 R4, R180, R188.reuse, R4 ;  /* 0x000000bcb404723c */ /* 0x0a0fea0000041804 */
[----:B------:R-:W-:Y:S01]  /*9000*/  IABS R173, R173 ;  /* 0x000000ad00ad7213 */ /* 0x000fe20000000000 */
[----:B------:R-:W-:Y:S01]  /*9010*/  IMAD.WIDE.U32 R186, R2, -0x2daee0ad, RZ ;  /* 0xd2511f5302ba7825 */ /* 0x000fe200078e00ff */
[----:B------:R-:W-:Y:S01]  /*9020*/  I2FP.F32.S32 R2, R172 ;  /* 0x000000ac00027245 */ /* 0x000fe20000201400 */
[C---:B---3--:R-:W-:Y:S04]  /*9030*/  HMMA.16816.F32.BF16 R8, R196.reuse, R188, R8 ;  /* 0x000000bcc408723c */ /* 0x048fe80000041808 */
[----:B------:R-:W-:Y:S01]  /*9040*/  I2FP.F32.S32 R133, R173 ;  /* 0x000000ad00857245 */ /* 0x000fe20000201400 */
[----:B------:R-:W-:Y:S01]  /*9050*/  IMAD.WIDE.U32 R184, R184, -0x2daee0ad, RZ ;  /* 0xd2511f53b8b87825 */ /* 0x000fe200078e00ff */
[----:B------:R-:W-:Y:S01]  /*9060*/  LOP3.LUT R176, R138, UR16, R187, 0x96, !PT ;  /* 0x000000108ab07c12 */ /* 0x000fe2000f8e96bb */
[----:B------:R1:W3:Y:S01]  /*9070*/  LDSM.16.M88.4 R172, [R136+0x9800] ;  /* 0x0098000088ac783b */ /* 0x0002e20000000200 */
[----:B------:R-:W-:Y:S01]  /*9080*/  LOP3.LUT R177, R200, UR21, R139, 0x96, !PT ;  /* 0x00000015c8b17c12 */ /* 0x000fe2000f8e968b */
[----:B------:R-:W-:Y:S04]  /*9090*/  DEPBAR.LE SB0, 0x0 ;  /* 0x000080000000791a */ /* 0x000fe80000000000 */
[----:B------:R-:W-:Y:S01]  /*90a0*/  BAR.SYNC.DEFER_BLOCKING 0x0 ;  /* 0x0000000000007b1d */ /* 0x000fe20000010000 */
[----:B------:R-:W-:Y:S01]  /*90b0*/  VIADD R138, R134, 0x47 ;  /* 0x00000047868a7836 */ /* 0x000fe20000000000 */
[-C--:B------:R-:W-:Y:S05]  /*90c0*/  HMMA.16816.F32.BF16 R12, R196, R190.reuse, R12 ;  /* 0x000000bec40c723c */ /* 0x080fea000004180c */
[----:B------:R-:W-:Y:S01]  /*90d0*/  FFMA.FTZ R6, R2, -UR6, R6 ;  /* 0x8000000602067c23 */ /* 0x000fe20008010006 */
[----:B------:R-:W-:Y:S01]  /*90e0*/  FFMA.FTZ R7, R133, -UR6, R7 ;  /* 0x8000000685077c23 */ /* 0x000fe20008010007 */
[C---:B------:R-:W-:Y:S01]  /*90f0*/  VIADD R133, R134.reuse, 0x48 ;  /* 0x0000004886857836 */ /* 0x040fe20000000000 */
[C---:B------:R-:W-:Y:S04]  /*9100*/  HMMA.16816.F32.BF16 R16, R180.reuse, R190, R16 ;  /* 0x000000beb410723c */ /* 0x040fe80000041810 */
[----:B------:R-:W-:Y:S01]  /*9110*/  IABS R133, R133 ;  /* 0x0000008500857213 */ /* 0x000fe20000000000 */
[----:B------:R-:W-:Y:S01]  /*9120*/  VIADD R2, R134, 0x40 ;  /* 0x0000004086027836 */ /* 0x000fe20000000000 */
[----:B-1----:R-:W-:Y:S01]  /*9130*/  IABS R136, R138 ;  /* 0x0000008a00887213 */ /* 0x002fe20000000000 */
[----:B------:R-:W-:Y:S01]  /*9140*/  IMAD.WIDE.U32 R138, R135, -0x2daee0ad, RZ ;  /* 0xd2511f53878a7825 */ /* 0x000fe200078e00ff */
[----:B------:R-:W-:Y:S02]  /*9150*/  I2FP.F32.S32 R133, R133 ;  /* 0x0000008500857245 */ /* 0x000fe40000201400 */
[----:B------:R-:W-:Y:S01]  /*9160*/  IABS R2, R2 ;  /* 0x0000000200027213 */ /* 0x000fe20000000000 */
[----:B------:R-:W-:Y:S01]  /*9170*/  IMAD.MOV.U32 R135, RZ, RZ, R136 ;  /* 0x000000ffff877224 */ /* 0x000fe200078e0088 */
[----:B------:R-:W-:Y:S01]  /*9180*/  LOP3.LUT R189, R138, UR16, R185, 0x96, !PT ;  /* 0x000000108abd7c12 */ /* 0x000fe2000f8e96b9 */
[C---:B------:R-:W-:Y:S01]  /*9190*/  VIADD R136, R134.reuse, 0xffffffff ;  /* 0xffffffff86887836 */ /* 0x040fe20000000000 */
[----:B------:R-:W-:Y:S01]  /*91a0*/  I2FP.F32.S32 R2, R2 ;  /* 0x0000000200027245 */ /* 0x000fe20000201400 */
[----:B------:R-:W-:Y:S01]  /*91b0*/  FFMA.FTZ R10, R133, -UR6, R10 ;  /* 0x80000006850a7c23 */ /* 0x000fe2000801000a */
[----:B------:R-:W-:Y:S01]  /*91c0*/  I2FP.F32.S32 R135, R135 ;  /* 0x0000008700877245 */ /* 0x000fe20000201400 */
[----:B------:R-:W-:Y:S01]  /*91d0*/  VIADD R133, R134, 0x37 ;  /* 0x0000003786857836 */ /* 0x000fe20000000000 */
[----:B------:R-:W-:Y:S01]  /*91e0*/  IABS R136, R136 ;  /* 0x0000008800887213 */ /* 0x000fe20000000000 */
[----:B------:R-:W-:Y:S01]  /*91f0*/  FFMA.FTZ R8, R2, -UR6, R8 ;  /* 0x8000000602087c23 */ /* 0x000fe20008010008 */
[----:B------:R-:W-:Y:S01]  /*9200*/  IABS R138, R134 ;  /* 0x00000086008a7213 */ /* 0x000fe20000000000 */
[----:B------:R-:W-:Y:S01]  /*9210*/  FFMA.FTZ R11, R135, -UR6, R11 ;  /* 0x80000006870b7c23 */ /* 0x000fe2000801000b */
[----:B------:R-:W-:Y:S01]  /*9220*/  I2FP.F32.S32 R136, R136 ;  /* 0x0000008800887245 */ /* 0x000fe20000201400 */
[----:B------:R-:W-:Y:S01]  /*9230*/  VIADD R135, R134, 0x3f ;  /* 0x0000003f86877836 */ /* 0x000fe20000000000 */
[----:B------:R-:W-:Y:S01]  /*9240*/  IABS R133, R133 ;  /* 0x0000008500857213 */ /* 0x000fe20000000000 */
[-C--:B---3--:R-:W-:Y:S03]  /*9250*/  HMMA.16816.F32.BF16 R20, R180, R172.reuse, R20 ;  /* 0x000000acb414723c */ /* 0x088fe60000041814 */
[----:B------:R-:W-:Y:S01]  /*9260*/  IABS R135, R135 ;  /* 0x0000008700877213 */ /* 0x000fe20000000000 */
[----:B------:R-:W-:Y:S01]  /*9270*/  FFMA.FTZ R14, R2, -UR6, R14 ;  /* 0x80000006020e7c23 */ /* 0x000fe2000801000e */
[----:B------:R-:W-:Y:S01]  /*9280*/  I2FP.F32.S32 R133, R133 ;  /* 0x0000008500857245 */ /* 0x000fe20000201400 */
[C---:B------:R-:W-:Y:S01]  /*9290*/  VIADD R2, R134.reuse, 0x38 ;  /* 0x0000003886027836 */ /* 0x040fe20000000000 */
[----:B------:R-:W-:Y:S01]  /*92a0*/  I2FP.F32.S32 R135, R135 ;  /* 0x0000008700877245 */ /* 0x000fe20000201400 */
[C---:B------:R-:W-:Y:S04]  /*92b0*/  HMMA.16816.F32.BF16 R24, R196.reuse, R172, R24 ;  /* 0x000000acc418723c */ /* 0x040fe80000041818 */
[----:B------:R-:W-:Y:S01]  /*92c0*/  IABS R2, R2 ;  /* 0x0000000200027213 */ /* 0x000fe20000000000 */
[C---:B------:R-:W-:Y:S01]  /*92d0*/  FFMA.FTZ R9, R135.reuse, -UR6, R9 ;  /* 0x8000000687097c23 */ /* 0x040fe20008010009 */
[----:B------:R-:W-:Y:S01]  /*92e0*/  I2FP.F32.S32 R138, R138 ;  /* 0x0000008a008a7245 */ /* 0x000fe20000201400 */
[----:B------:R-:W-:Y:S01]  /*92f0*/  FFMA.FTZ R15, R135, -UR6, R15 ;  /* 0x80000006870f7c23 */ /* 0x000fe2000801000f */
[----:B------:R-:W-:Y:S01]  /*9300*/  I2FP.F32.S32 R2, R2 ;  /* 0x0000000200027245 */ /* 0x000fe20000201400 */
[----:B------:R-:W-:Y:S02]  /*9310*/  VIADD R135, R134, 0xfffffff8 ;  /* 0xfffffff886877836 */ /* 0x000fe40000000000 */
[C---:B------:R-:W-:Y:S01]  /*9320*/  FFMA.FTZ R5, R136.reuse, -UR6, R5 ;  /* 0x8000000688057c23 */ /* 0x040fe20008010005 */
[----:B------:R-:W-:Y:S01]  /*9330*/  FFMA.FTZ R19, R136, -UR6, R19 ;  /* 0x8000000688137c23 */ /* 0x000fe20008010013 */
[----:B------:R-:W-:Y:S01]  /*9340*/  VIADD R136, R134, 0xfffffff7 ;  /* 0xfffffff786887836 */ /* 0x000fe20000000000 */
[-C--:B------:R-:W-:Y:S03]  /*9350*/  HMMA.16816.F32.BF16 R28, R196, R174.reuse, R28 ;  /* 0x000000aec41c723c */ /* 0x080fe6000004181c */
[----:B------:R-:W-:Y:S01]  /*9360*/  IABS R135, R135 ;  /* 0x0000008700877213 */ /* 0x000fe20000000000 */
[C---:B------:R-:W-:Y:S01]  /*9370*/  FFMA.FTZ R12, R2.reuse, -UR6, R12 ;  /* 0x80000006020c7c23 */ /* 0x040fe2000801000c */
[----:B------:R-:W-:Y:S01]  /*9380*/  IABS R136, R136 ;  /* 0x0000008800887213 */ /* 0x000fe20000000000 */
[C---:B------:R-:W-:Y:S01]  /*9390*/  FFMA.FTZ R13, R133.reuse, -UR6, R13 ;  /* 0x80000006850d7c23 */ /* 0x040fe2000801000d */
[----:B------:R-:W-:Y:S01]  /*93a0*/  I2FP.F32.S32 R135, R135 ;  /* 0x0000008700877245 */ /* 0x000fe20000201400 */
[----:B------:R-:W-:Y:S01]  /*93b0*/  FFMA.FTZ R26, R2, -UR6, R26 ;  /* 0x80000006021a7c23 */ /* 0x000fe2000801001a */
[----:B------:R-:W-:Y:S01]  /*93c0*/  I2FP.F32.S32 R136, R136 ;  /* 0x0000008800887245 */ /* 0x000fe20000201400 */
[----:B------:R-:W-:Y:S01]  /*93d0*/  FFMA.FTZ R27, R133, -UR6, R27 ;  /* 0x80000006851b7c23 */ /* 0x000fe2000801001b */
[C---:B------:R-:W-:Y:S02]  /*93e0*/  VIADD R2, R134.reuse, 0x30 ;  /* 0x0000003086027836 */ /* 0x040fe40000000000 */
[C---:B------:R-:W-:Y:S01]  /*93f0*/  FFMA.FTZ R16, R135.reuse, -UR6, R16 ;  /* 0x8000000687107c23 */ /* 0x040fe20008010010 */
[----:B------:R-:W-:Y:S01]  /*9400*/  FFMA.FTZ R22, R135, -UR6, R22 ;  /* 0x8000000687167c23 */ /* 0x000fe20008010016 */
[----:B------:R-:W-:Y:S02]  /*9410*/  VIADD R133, R134, 0x2f ;  /* 0x0000002f86857836 */ /* 0x000fe40000000000 */
[----:B------:R-:W-:Y:S01]  /*9420*/  FFMA.FTZ R4, R138, -UR6, R4 ;  /* 0x800000068a047c23 */ /* 0x000fe20008010004 */
[----:B------:R-:W-:Y:S01]  /*9430*/  IABS R2, R2 ;  /* 0x0000000200027213 */ /* 0x000fe20000000000 */
[----:B------:R-:W-:Y:S02]  /*9440*/  VIADD R135, R134, 0x28 ;  /* 0x0000002886877836 */ /* 0x000fe40000000000 */
[----:B------:R-:W-:Y:S01]  /*9450*/  FFMA.FTZ R18, R138, -UR6, R18 ;  /* 0x800000068a127c23 */ /* 0x000fe20008010012 */
[----:B------:R-:W-:Y:S01]  /*9460*/  IABS R133, R133 ;  /* 0x0000008500857213 */ /* 0x000fe20000000000 */
[----:B------:R-:W-:Y:S04]  /*9470*/  HMMA.16816.F32.BF16 R32, R180, R174, R32 ;  /* 0x000000aeb420723c */ /* 0x000fe80000041820 */
[----:B------:R-:W-:Y:S01]  /*9480*/  I2FP.F32.S32 R2, R2 ;  /* 0x0000000200027245 */ /* 0x000fe20000201400 */
[----:B------:R-:W-:Y:S01]  /*9490*/  VIADD R138, R134, 0xfffffff0 ;  /* 0xfffffff0868a7836 */ /* 0x000fe20000000000 */
[----:B------:R-:W-:Y:S01]  /*94a0*/  I2FP.F32.S32 R133, R133 ;  /* 0x0000008500857245 */ /* 0x000fe20000201400 */
[C---:B------:R-:W-:Y:S01]  /*94b0*/  FFMA.FTZ R17, R136.reuse, -UR6, R17 ;  /* 0x8000000688117c23 */ /* 0x040fe20008010011 */
[----:B------:R-:W-:Y:S01]  /*94c0*/  FMNMX3.FTZ R180, R137, R10, R11, !PT ;  /* 0x0000000a89b47276 */ /* 0x000fe2000781000b */
[----:B------:R-:W-:Y:S01]  /*94d0*/  FFMA.FTZ R23, R136, -UR6, R23 ;  /* 0x8000000688177c23 */ /* 0x000fe20008010017 */
[----:B------:R-:W-:Y:S01]  /*94e0*/  IABS R138, R138 ;  /* 0x0000008a008a7213 */ /* 0x000fe20000000000 */
[----:B------:R-:W-:Y:S02]  /*94f0*/  VIADD R136, R134, 0x27 ;  /* 0x0000002786887836 */ /* 0x000fe40000000000 */
[----:B------:R-:W-:Y:S01]  /*9500*/  FFMA.FTZ R24, R2, -UR6, R24 ;  /* 0x8000000602187c23 */ /* 0x000fe20008010018 */
[C---:B------:R-:W-:Y:S01]  /*9510*/  VIADD R173, R134.reuse, 0xffffffe8 ;  /* 0xffffffe886ad7836 */ /* 0x040fe20000000000 */
[----:B------:R-:W-:Y:S01]  /*9520*/  I2FP.F32.S32 R138, R138 ;  /* 0x0000008a008a7245 */ /* 0x000fe20000201400 */
[----:B------:R-:W-:Y:S02]  /*9530*/  VIADD R172, R134, 0xffffffe7 ;  /* 0xffffffe786ac7836 */ /* 0x000fe40000000000 */
[----:B------:R-:W-:Y:S01]  /*9540*/  FFMA.FTZ R25, R133, -UR6, R25 ;  /* 0x8000000685197c23 */ /* 0x000fe20008010019 */
[----:B------:R-:W-:Y:S01]  /*9550*/  FFMA.FTZ R30, R2, -UR6, R30 ;  /* 0x80000006021e7c23 */ /* 0x000fe2000801001e */
[----:B------:R-:W-:Y:S01]  /*9560*/  FMNMX3.FTZ R2, R3, R6, R7, !PT ;  /* 0x0000000603027276 */ /* 0x000fe20007810007 */
[----:B------:R-:W-:Y:S01]  /*9570*/  FFMA.FTZ R31, R133, -UR6, R31 ;  /* 0x80000006851f7c23 */ /* 0x000fe2000801001f */
[----:B------:R-:W-:Y:S01]  /*9580*/  IABS R172, R172 ;  /* 0x000000ac00ac7213 */ /* 0x000fe20000000000 */
[----:B------:R-:W-:Y:S01]  /*9590*/  FFMA.FTZ R20, R138, -UR6, R20 ;  /* 0x800000068a147c23 */ /* 0x000fe20008010014 */
[----:B------:R-:W-:Y:S01]  /*95a0*/  FMNMX3.FTZ R133, R0, R4, R5, !PT ;  /* 0x0000000400857276 */ /* 0x000fe20007810005 */
[----:B------:R-:W-:Y:S01]  /*95b0*/  FFMA.FTZ R34, R138, -UR6, R34 ;  /* 0x800000068a227c23 */ /* 0x000fe20008010022 */
[----:B------:R-:W-:Y:S01]  /*95c0*/  FMNMX3.FTZ R2, R2, R18, R19, !PT ;  /* 0x0000001202027276 */ /* 0x000fe20007810013 */
[----:B------:R-:W-:Y:S01]  /*95d0*/  IMAD.WIDE.U32 R174, R177, -0x326172a9, RZ ;  /* 0xcd9e8d57b1ae7825 */ /* 0x000fe200078e00ff */
[----:B------:R-:W-:Y:S02]  /*95e0*/  FMNMX3.FTZ R133, R133, R16, R17, !PT ;  /* 0x0000001085857276 */ /* 0x000fe40007810011 */
[----:B------:R-:W-:Y:S01]  /*95f0*/  FMNMX3.FTZ R2, R2, R22, R23, !PT ;  /* 0x0000001602027276 */ /* 0x000fe20007810017 */
[----:B------:R-:W-:Y:S01]  /*9600*/  IMAD.WIDE.U32 R176, R176, -0x326172a9, RZ ;  /* 0xcd9e8d57b0b07825 */ /* 0x000fe200078e00ff */
[----:B--2---:R-:W-:Y:S03]  /*9610*/  LOP3.LUT R188, R178, UR21, R139, 0x96, !PT ;  /* 0x00000015b2bc7c12 */ /* 0x004fe6000f8e968b */
[----:B------:R-:W-:Y:S01]  /*9620*/  VIADD R139, R134, 0xffffffef ;  /* 0xffffffef868b7836 */ /* 0x000fe20000000000 */
[----:B------:R-:W-:Y:S02]  /*9630*/  IABS R134, R135 ;  /* 0x0000008700867213 */ /* 0x000fe40000000000 */
[----:B------:R-:W-:Y:S02]  /*9640*/  IABS R135, R136 ;  /* 0x0000008800877213 */ /* 0x000fe40000000000 */
[----:B------:R-:W-:Y:S02]  /*9650*/  IABS R139, R139 ;  /* 0x0000008b008b7213 */ /* 0x000fe40000000000 */
[----:B------:R-:W-:Y:S02]  /*9660*/  I2FP.F32.S32 R134, R134 ;  /* 0x0000008600867245 */ /* 0x000fe40000201400 */
[----:B------:R-:W-:Y:S02]  /*9670*/  IABS R136, R173 ;  /* 0x000000ad00887213 */ /* 0x000fe40000000000 */
[----:B------:R-:W-:Y:S01]  /*9680*/  I2FP.F32.S32 R139, R139 ;  /* 0x0000008b008b7245 */ /* 0x000fe20000201400 */
[----:B------:R-:W-:Y:S01]  /*9690*/  FFMA.FTZ R28, R134, -UR6, R28 ;  /* 0x80000006861c7c23 */ /* 0x000fe2000801001c */
        /* <DEDUP_REMOVED lines=11> */
[----:B------:R-:W-:Y:S02]  /*9750*/  FMNMX3.FTZ R136, R136, R32, R33, !PT ;  /* 0x0000002088887276 */ /* 0x000fe40007810021 */
[----:B------:R-:W-:Y:S01]  /*9760*/  FMNMX3.FTZ R178, R2, R34, R35, !PT ;  /* 0x0000002202b27276 */ /* 0x000fe20007810023 */
[----:B------:R-:W-:Y:S06]  /*9770*/  BRA.U.ANY UP0, `(.L_x_2148) ;  /* 0xffffffe900d07547 */ /* 0x000fec000b93ffff */
.L_x_2147:
[----:B------:R-:W-:Y:S01]  /*9780*/  FMNMX3.FTZ R2, R180, R14, R15, !PT ;  /* 0x0000000eb4027276 */ /* 0x000fe2000781000f */
[----:B------:R-:W2:Y:S01]  /*9790*/  LDL.64 R190, [R1+0x88] ;  /* 0x0000880001be7983 */ /* 0x000ea20000100a00 */
[----:B-1----:R-:W-:Y:S01]  /*97a0*/  FMNMX3.FTZ R172, R181, R24, R25, !PT ;  /* 0x00000018b5ac7276 */ /* 0x002fe20007810019 */
[----:B------:R-:W-:Y:S01]  /*97b0*/  IMAD.WIDE.U32 R138, R188, -0x326172a9, RZ ;  /* 0xcd9e8d57bc8a7825 */ /* 0x000fe200078e00ff */
        /* <DEDUP_REMOVED lines=11> */
[----:B------:R-:W-:Y:S01]  /*9870*/  SHFL.BFLY PT, R180, R178, 0x2, 0x1f ;  /* 0x0c401f00b2b47f89 */ /* 0x000fe200000e0000 */
[----:B------:R-:W-:Y:S01]  /*9880*/  UMOV UR22, UR9 ;  /* 0x0000000900167c82 */ /* 0x000fe20008000000 */
[----:B------:R-:W-:Y:S06]  /*9890*/  IMAD.WIDE.U32 R232, R138, -0x2daee0ad, RZ ;  /* 0xd2511f538ae87825 */ /* 0x000fec00078e00ff */
[----:B------:R-:W4:Y:S04]  /*98a0*/  LDL.LU R218, [R1+0x48] ;  /* 0x0000480001da7983 */ /* 0x000f280000300800 */
[----:B------:R-:W5:Y:S01]  /*98b0*/  SHFL.BFLY PT, R181, R133, 0x2, 0x1f ;  /* 0x0c401f0085b57f89 */ /* 0x000f6200000e0000 */
[----:B-1----:R-:W-:Y:S07]  /*98c0*/  FMNMX.FTZ R136, R136, R179, !PT ;  /* 0x000000b388887209 */ /* 0x002fee0007810000 */
[----:B------:R-:W1:Y:S01]  /*98d0*/  SHFL.BFLY PT, R174, R136, 0x1, 0x1f ;  /* 0x0c201f0088ae7f89 */ /* 0x000e6200000e0000 */
[----:B-----5:R-:W-:Y:S01]  /*98e0*/  FMNMX.FTZ R133, R133, R181, !PT ;  /* 0x000000b585857209 */ /* 0x020fe20007810000 */
[----:B------:R-:W-:Y:S01]  /*98f0*/  IMAD.U32 R181, RZ, RZ, UR8 ;  /* 0x00000008ffb57e24 */ /* 0x000fe2000f8e00ff */
[----:B-1----:R-:W-:Y:S04]  /*9900*/  FMNMX.FTZ R136, R136, R174, !PT ;  /* 0x000000ae88887209 */ /* 0x002fe80007810000 */
[----:B------:R-:W-:Y:S02]  /*9910*/  FSETP.NEU.FTZ.AND P0, PT, R136, -INF , PT ;  /* 0xff8000008800780b */ /* 0x000fe40003f1d000 */
[----:B--2---:R-:W-:Y:S02]  /*9920*/  LOP3.LUT R173, R190, UR17, R175, 0x96, !PT ;  /* 0x00000011bead7c12 */ /* 0x004fe4000f8e96af */
[----:B------:R-:W1:Y:S03]  /*9930*/  SHFL.BFLY PT, R175, R2, 0x2, 0x1f ;  /* 0x0c401f0002af7f89 */ /* 0x000e6600000e0000 */
[----:B------:R-:W-:Y:S01]  /*9940*/  IMAD.WIDE.U32 R172, R173, -0x2daee0ad, RZ ;  /* 0xd2511f53adac7825 */ /* 0x000fe200078e00ff */
[----:B---3--:R-:W-:Y:S04]  /*9950*/  LOP3.LUT R139, R182, UR17, R139, 0x96, !PT ;  /* 0x00000011b68b7c12 */ /* 0x008fe8000f8e968b */
[----:B------:R-:W-:Y:S01]  /*9960*/  LOP3.LUT R135, R186, UR14, R173, 0x96, !PT ;  /* 0x0000000eba877c12 */ /* 0x000fe2000f8e96ad */
[----:B------:R-:W-:Y:S01]  /*9970*/  IMAD.WIDE.U32 R182, R139, -0x2daee0ad, RZ ;  /* 0xd2511f538bb67825 */ /* 0x000fe200078e00ff */
[----:B------:R-:W-:Y:S04]  /*9980*/  LOP3.LUT R172, R172, UR12, R235, 0x96, !PT ;  /* 0x0000000cacac7c12 */ /* 0x000fe8000f8e96eb */
[----:B------:R-:W-:Y:S01]  /*9990*/  LOP3.LUT R139, R184, UR14, R183, 0x96, !PT ;  /* 0x0000000eb88b7c12 */ /* 0x000fe2000f8e96b7 */
[----:B------:R-:W-:Y:S01]  /*99a0*/  IMAD.WIDE.U32 R184, R135, -0x326172a9, RZ ;  /* 0xcd9e8d5787b87825 */ /* 0x000fe200078e00ff */
[----:B------:R-:W-:Y:S02]  /*99b0*/  LOP3.LUT R138, R182, UR12, R233, 0x96, !PT ;  /* 0x0000000cb68a7c12 */ /* 0x000fe4000f8e96e9 */
[----:B------:R-:W-:Y:S01]  /*99c0*/  FMNMX.FTZ R135, R178, R180, !PT ;  /* 0x000000b4b2877209 */ /* 0x000fe20007810000 */
[----:B------:R-:W-:Y:S01]  /*99d0*/  IMAD.WIDE.U32 R182, R139, -0x326172a9, RZ ;  /* 0xcd9e8d578bb67825 */ /* 0x000fe200078e00ff */
[----:B------:R-:W-:Y:S01]  /*99e0*/  LOP3.LUT R221, R176, UR13, R185, 0x96, !PT ;  /* 0x0000000db0dd7c12 */ /* 0x000fe2000f8e96b9 */
[----:B------:R-:W2:Y:S02]  /*99f0*/  LDC R233, c[0x0][0x448] ;  /* 0x00011200ffe97b82 */ /* 0x000ea40000000800 */
[----:B------:R-:W-:Y:S01]  /*9a00*/  IMAD.WIDE.U32 R138, R138, -0x326172a9, RZ ;  /* 0xcd9e8d578a8a7825 */ /* 0x000fe200078e00ff */
[----:B------:R-:W-:Y:S02]  /*9a10*/  LOP3.LUT R222, R134, UR13, R183, 0x96, !PT ;  /* 0x0000000d86de7c12 */ /* 0x000fe4000f8e96b7 */
[----:B-1----:R-:W-:Y:S01]  /*9a20*/  FMNMX.FTZ R134, R2, R175, !PT ;  /* 0x000000af02867209 */ /* 0x002fe20007810000 */
[----:B------:R-:W-:Y:S01]  /*9a30*/  IMAD.WIDE.U32 R172, R172, -0x326172a9, RZ ;  /* 0xcd9e8d57acac7825 */ /* 0x000fe200078e00ff */
[----:B------:R-:W-:Y:S02]  /*9a40*/  LOP3.LUT R182, R182, UR11, R139, 0x96, !PT ;  /* 0x0000000bb6b67c12 */ /* 0x000fe4000f8e968b */
[----:B------:R-:W1:Y:S01]  /*9a50*/  SHFL.BFLY PT, R139, R135, 0x1, 0x1f ;  /* 0x0c201f00878b7f89 */ /* 0x000e6200000e0000 */
[----:B------:R-:W-:Y:S01]  /*9a60*/  IMAD.MOV.U32 R204, RZ, RZ, R172 ;  /* 0x000000ffffcc7224 */ /* 0x000fe200078e00ac */
[C---:B------:R-:W-:Y:S01]  /*9a70*/  PRMT R178, R172.reuse, 0x7772, RZ ;  /* 0x00007772acb27816 */ /* 0x040fe200000000ff */
[----:B------:R-:W-:Y:S01]  /*9a80*/  IMAD.MOV.U32 R230, RZ, RZ, R138 ;  /* 0x000000ffffe67224 */ /* 0x000fe200078e008a */
[C---:B------:R-:W-:Y:S02]  /*9a90*/  PRMT R176, R172.reuse, 0x7773, RZ ;  /* 0x00007773acb07816 */ /* 0x040fe400000000ff */
[----:B------:R-:W-:Y:S02]  /*9aa0*/  PRMT R200, R172, 0x7771, RZ ;  /* 0x00007771acc87816 */ /* 0x000fe400000000ff */
[----:B------:R-:W3:Y:S01]  /*9ab0*/  SHFL.BFLY PT, R172, R134, 0x1, 0x1f ;  /* 0x0c201f0086ac7f89 */ /* 0x000ee200000e0000 */
[----:B------:R-:W-:Y:S02]  /*9ac0*/  LOP3.LUT R177, R184, UR11, R173, 0x96, !PT ;  /* 0x0000000bb8b17c12 */ /* 0x000fe4000f8e96ad */
[----:B------:R-:W-:Y:S02]  /*9ad0*/  LOP3.LUT R175, R182, 0xffff, RZ, 0xc0, !PT ;  /* 0x0000ffffb6af7812 */ /* 0x000fe400078ec0ff */
[----:B------:R-:W-:Y:S02]  /*9ae0*/  LOP3.LUT R173, R177, 0xffff, RZ, 0xc0, !PT ;  /* 0x0000ffffb1ad7812 */ /* 0x000fe400078ec0ff */
[----:B------:R-:W-:Y:S02]  /*9af0*/  SHF.R.U32.HI R185, RZ, 0x8, R175 ;  /* 0x00000008ffb97819 */ /* 0x000fe400000116af */
[----:B------:R-:W-:Y:S02]  /*9b00*/  SHF.R.U32.HI R186, RZ, 0x8, R173 ;  /* 0x00000008ffba7819 */ /* 0x000fe400000116ad */
[----:B------:R-:W5:Y:S01]  /*9b10*/  SHFL.BFLY PT, R173, R133, 0x1, 0x1f ;  /* 0x0c201f0085ad7f89 */ /* 0x000f6200000e0000 */
[----:B------:R-:W-:Y:S02]  /*9b20*/  PRMT R229, R138, 0x7773, RZ ;  /* 0x000077738ae57816 */ /* 0x000fe400000000ff */
[----:B------:R-:W-:Y:S02]  /*9b30*/  LOP3.LUT R2, R186, 0xffff, RZ, 0xc0, !PT ;  /* 0x0000ffffba027812 */ /* 0x000fe400078ec0ff */
[C---:B------:R-:W-:Y:S02]  /*9b40*/  PRMT R227, R138.reuse, 0x7771, RZ ;  /* 0x000077718ae37816 */ /* 0x040fe400000000ff */
[----:B------:R-:W-:Y:S01]  /*9b50*/  PRMT R228, R138, 0x7772, RZ ;  /* 0x000077728ae47816 */ /* 0x000fe200000000ff */
[----:B------:R-:W-:Y:S01]  /*9b60*/  FMUL.FTZ R138, R136, UR4 ;  /* 0x00000004888a7c20 */ /* 0x000fe20008410000 */
[----:B------:R-:W-:Y:S02]  /*9b70*/  ISETP.LE.U32.AND P6, PT, R2, UR7, PT ;  /* 0x0000000702007c0c */ /* 0x000fe4000bfc3070 */
[----:B------:R-:W-:Y:S02]  /*9b80*/  LOP3.LUT R2, R185, 0xffff, RZ, 0xc0, !PT ;  /* 0x0000ffffb9027812 */ /* 0x000fe400078ec0ff */
[----:B-1----:R-:W-:Y:S01]  /*9b90*/  FMNMX.FTZ R135, R135, R139, !PT ;  /* 0x0000008b87877209 */ /* 0x002fe20007810000 */
[----:B------:R-:W-:Y:S01]  /*9ba0*/  IMAD.U32 R139, RZ, RZ, UR7 ;  /* 0x00000007ff8b7e24 */ /* 0x000fe2000f8e00ff */
[----:B------:R-:W-:Y:S02]  /*9bb0*/  ISETP.LE.U32.AND P3, PT, R2, UR7, PT ;  /* 0x0000000702007c0c */ /* 0x000fe4000bf63070 */
[----:B------:R-:W-:Y:S01]  /*9bc0*/  FSEL R138, R138, RZ, P0 ;  /* 0x000000ff8a8a7208 */ /* 0x000fe20000000000 */
[C---:B------:R-:W-:Y:S01]  /*9bd0*/  FMUL.FTZ R2, R135.reuse, UR4 ;  /* 0x0000000487027c20 */ /* 0x040fe20008410000 */
[----:B---3--:R-:W-:Y:S02]  /*9be0*/  FMNMX.FTZ R134, R134, R172, !PT ;  /* 0x000000ac86867209 */ /* 0x008fe40007810000 */
[----:B------:R-:W-:Y:S01]  /*9bf0*/  FSETP.NEU.FTZ.AND P0, PT, R135, -INF , PT ;  /* 0xff8000008700780b */ /* 0x000fe20003f1d000 */
[--C-:B------:R-:W-:Y:S01]  /*9c00*/  FFMA.FTZ R179, R5, UR4, -R138.reuse ;  /* 0x0000000405b37c23 */ /* 0x100fe2000801088a */
[----:B------:R-:W-:Y:S01]  /*9c10*/  LOP3.LUT R181, R139, 0xff0000, R181, 0xf8, !PT ;  /* 0x00ff00008bb57812 */ /* 0x000fe200078ef8b5 */
[----:B------:R-:W-:Y:S01]  /*9c20*/  FMUL.FTZ R5, R134, UR4 ;  /* 0x0000000486057c20 */ /* 0x000fe20008410000 */
[----:B------:R-:W-:Y:S01]  /*9c30*/  FSEL R2, R2, RZ, P0 ;  /* 0x000000ff02027208 */ /* 0x000fe20000000000 */
[--C-:B------:R-:W-:Y:S01]  /*9c40*/  FFMA.FTZ R192, R16, UR4, -R138.reuse ;  /* 0x0000000410c07c23 */ /* 0x100fe2000801088a */
[----:B------:R-:W-:Y:S01]  /*9c50*/  FSETP.NEU.FTZ.AND P0, PT, R134, -INF , PT ;  /* 0xff8000008600780b */ /* 0x000fe20003f1d000 */
[--C-:B------:R-:W-:Y:S01]  /*9c60*/  FFMA.FTZ R193, R17, UR4, -R138.reuse ;  /* 0x0000000411c17c23 */ /* 0x100fe2000801088a */
[--C-:B------:R-:W-:Y:S01]  /*9c70*/  FFMA.FTZ R202, R20, UR4, -R138.reuse ;  /* 0x0000000414ca7c23 */ /* 0x100fe2000801088a */
[--C-:B------:R-:W-:Y:S01]  /*9c80*/  FFMA.FTZ R209, R21, UR4, -R138.reuse ;  /* 0x0000000415d17c23 */ /* 0x100fe2000801088a */
[----:B------:R-:W-:Y:S01]  /*9c90*/  FSEL R5, R5, RZ, P0 ;  /* 0x000000ff05057208 */ /* 0x000fe20000000000 */
        /* <DEDUP_REMOVED lines=11> */
[----:B------:R-:W-:Y:S01]  /*9d50*/  FADD.FTZ R2, -R136, R0 ;  /* 0x0000000088027221 */ /* 0x000fe20000010100 */
[----:B-----5:R-:W-:Y:S01]  /*9d60*/  FMNMX.FTZ R133, R133, R173, !PT ;  /* 0x000000ad85857209 */ /* 0x020fe20007810000 */
[----:B------:R-:W-:Y:S01]  /*9d70*/  FADD.FTZ R0, -R135, R3 ;  /* 0x0000000387007221 */ /* 0x000fe20000010100 */
[----:B------:R-:W-:Y:S01]  /*9d80*/  FFMA.FTZ R194, R12, UR4, -R5 ;  /* 0x000000040cc27c23 */ /* 0x000fe20008010805 */
[----:B------:R-:W-:Y:S01]  /*9d90*/  FADD.FTZ R3, -R134, R132 ;  /* 0x0000008486037221 */ /* 0x000fe20000010100 */
[----:B------:R-:W3:Y:S01]  /*9da0*/  LDL.LU R12, [R1+0x4c] ;  /* 0x00004c00010c7983 */ /* 0x000ee20000300800 */
[----:B------:R-:W-:Y:S01]  /*9db0*/  FMUL.FTZ R4, R0, UR4 ;  /* 0x0000000400047c20 */ /* 0x000fe20008410000 */
[----:B------:R-:W-:Y:S01]  /*9dc0*/  FADD.FTZ R0, -R133, R137 ;  /* 0x0000008985007221 */ /* 0x000fe20000010100 */
[--C-:B------:R-:W-:Y:S01]  /*9dd0*/  FFMA.FTZ R137, R9, UR4, -R5.reuse ;  /* 0x0000000409897c23 */ /* 0x100fe20008010805 */
[----:B------:R-:W-:Y:S01]  /*9de0*/  MUFU.EX2 R198, R179 ;  /* 0x000000b300c67308 */ /* 0x000fe20000000800 */
[----:B------:R1:W5:Y:S01]  /*9df0*/  LDL.S16 R9, [R1+0x34] ;  /* 0x0000340001097983 */ /* 0x0003620000100600 */
[----:B------:R-:W-:Y:S01]  /*9e00*/  FMUL.FTZ R2, R2, UR4 ;  /* 0x0000000402027c20 */ /* 0x000fe20008410000 */
[----:B------:R-:W-:Y:S07]  /*9e10*/  FMUL.FTZ R6, R133, UR4 ;  /* 0x0000000485067c20 */ /* 0x000fee0008410000 */
[----:B------:R4:W2:Y:S01]  /*9e20*/  MUFU.EX2 R132, R4 ;  /* 0x0000000400847308 */ /* 0x0008a20000000800 */
[C---:B------:R-:W-:Y:S01]  /*9e30*/  ISETP.GT.U32.AND P5, PT, R178.reuse, UR7, PT ;  /* 0x00000007b2007c0c */ /* 0x040fe2000bfa4070 */
[----:B------:R-:W-:Y:S01]  /*9e40*/  FMUL.FTZ R3, R3, UR4 ;  /* 0x0000000403037c20 */ /* 0x000fe20008410000 */
[----:B------:R-:W-:Y:S01]  /*9e50*/  PRMT R199, R178, 0x5410, R176 ;  /* 0x00005410b2c77816 */ /* 0x000fe200000000b0 */
[----:B------:R-:W-:Y:S01]  /*9e60*/  IMAD.U32 R178, RZ, RZ, UR29 ;  /* 0x0000001dffb27e24 */ /* 0x000fe2000f8e00ff */
[----:B------:R-:W-:Y:S05]  /*9e70*/  FSETP.NEU.FTZ.AND P0, PT, R133, -INF , PT ;  /* 0xff8000008500780b */ /* 0x000fea0003f1d000 */
[----:B------:R-:W1:Y:S01]  /*9e80*/  MUFU.EX2 R2, R2 ;  /* 0x0000000200027308 */ /* 0x000e620000000800 */
[----:B------:R-:W-:Y:S01]  /*9e90*/  LOP3.LUT R183, R177, 0xff, RZ, 0xc0, !PT ;  /* 0x000000ffb1b77812 */ /* 0x000fe200078ec0ff */
[--C-:B------:R-:W-:Y:S01]  /*9ea0*/  FFMA.FTZ R180, R29, UR4, -R5.reuse ;  /* 0x000000041db47c23 */ /* 0x100fe20008010805 */
[----:B------:R-:W-:Y:S07]  /*9eb0*/  ISETP.GT.U32.AND P4, PT, R176, UR7, PT ;  /* 0x00000007b0007c0c */ /* 0x000fee000bf84070 */
[----:B------:R-:W1:Y:S01]  /*9ec0*/  MUFU.EX2 R139, R139 ;  /* 0x0000008b008b7308 */ /* 0x000e620000000800 */
[--C-:B------:R-:W-:Y:S01]  /*9ed0*/  FFMA.FTZ R8, R8, UR4, -R5.reuse ;  /* 0x0000000408087c23 */ /* 0x100fe20008010805 */
[--C-:B------:R-:W-:Y:S01]  /*9ee0*/  FFMA.FTZ R195, R13, UR4, -R5.reuse ;  /* 0x000000040dc37c23 */ /* 0x100fe20008010805 */
[--C-:B------:R-:W-:Y:S01]  /*9ef0*/  FFMA.FTZ R172, R24, UR4, -R5.reuse ;  /* 0x0000000418ac7c23 */ /* 0x100fe20008010805 */
[----:B----4-:R-:W-:Y:S01]  /*9f00*/  FSEL R4, R6, RZ, P0 ;  /* 0x000000ff06047208 */ /* 0x010fe20000000000 */
[----:B------:R-:W-:Y:S01]  /*9f10*/  IMAD.U32 R6, RZ, RZ, UR29 ;  /* 0x0000001dff067e24 */ /* 0x000fe2000f8e00ff */
[----:B------:R-:W-:Y:S01]  /*9f20*/  LEA R178, P0, R178, R216, 0x1 ;  /* 0x000000d8b2b27211 */ /* 0x000fe200078008ff */
[C---:B--2---:R-:W-:Y:S01]  /*9f30*/  FMUL.FTZ R23, R132.reuse, R147 ;  /* 0x0000009384177220 */ /* 0x044fe20000410000 */
[----:B------:R-:W-:Y:S01]  /*9f40*/  FMUL.FTZ R34, R132, R142 ;  /* 0x0000008e84227220 */ /* 0x000fe20000410000 */
[----:B------:R-:W-:Y:S01]  /*9f50*/  FFMA.FTZ R196, R14, UR4, -R4 ;  /* 0x000000040ec47c23 */ /* 0x000fe20008010804 */
[----:B------:R-:W-:Y:S01]  /*9f60*/  LEA.HI.X.SX32 R179, R6, R217, 0x1, P0 ;  /* 0x000000d906b37211 */ /* 0x000fe200000f0eff */
[C---:B-1----:R-:W-:Y:S01]  /*9f70*/  FMUL.FTZ R32, R2.reuse, R140 ;  /* 0x0000008c02207220 */ /* 0x042fe20000410000 */
[----:B------:R-:W-:Y:S01]  /*9f80*/  ISETP.LE.U32.AND P0, PT, R183, UR7, PT ;  /* 0x00000007b7007c0c */ /* 0x000fe2000bf03070 */
[----:B------:R-:W-:Y:S01]  /*9f90*/  FMUL.FTZ R21, R2, R145 ;  /* 0x0000009102157220 */ /* 0x000fe20000410000 */
[----:B------:R-:W-:Y:S01]  /*9fa0*/  F2FP.BF16.F32.PACK_AB R140, R198, R139 ;  /* 0x0000008bc68c723e */ /* 0x000fe200000010ff */
[----:B------:R-:W-:Y:S01]  /*9fb0*/  MUFU.EX2 R145, R138 ;  /* 0x0000008a00917308 */ /* 0x000fe20000000800 */
[----:B------:R-:W-:Y:S01]  /*9fc0*/  FMUL.FTZ R22, R132, R146 ;  /* 0x0000009284167220 */ /* 0x000fe20000410000 */
[----:B------:R-:W-:Y:S01]  /*9fd0*/  FMUL.FTZ R33, R2, R141 ;  /* 0x0000008d02217220 */ /* 0x000fe20000410000 */
[----:B------:R-:W-:Y:S07]  /*9fe0*/  PRMT R146, R177, 0x7632, R146 ;  /* 0x00007632b1927816 */ /* 0x000fee0000000092 */
[----:B------:R-:W1:Y:S01]  /*9ff0*/  MUFU.EX2 R3, R3 ;  /* 0x0000000300037308 */ /* 0x000e620000000800 */
        /* <DEDUP_REMOVED lines=8> */
[--C-:B------:R-:W-:Y:S01]  /*a080*/  FFMA.FTZ R141, R2, R218, R139.reuse ;  /* 0x000000da028d7223 */ /* 0x100fe2000001008b */
[----:B------:R-:W-:Y:S01]  /*a090*/  FFMA.FTZ R10, R10, UR4, -R4 ;  /* 0x000000040a0a7c23 */ /* 0x000fe20008010804 */
[C---:B------:R-:W-:Y:S01]  /*a0a0*/  FMUL.FTZ R5, R2.reuse, R153 ;  /* 0x0000009902057220 */ /* 0x040fe20000410000 */
[----:B------:R-:W-:Y:S01]  /*a0b0*/  MUFU.EX2 R187, R187 ;  /* 0x000000bb00bb7308 */ /* 0x000fe20000000800 */
        /* <DEDUP_REMOVED lines=16> */
[----:B------:R-:W-:Y:S01]  /*a1c0*/  PRMT R139, R140, 0x7632, R139 ;  /* 0x000076328c8b7816 */ /* 0x000fe2000000008b */
        /* <DEDUP_REMOVED lines=12> */
[----:B------:R-:W-:Y:S01]  /*a290*/  LOP3.LUT R146, R146, 0xff, RZ, 0xc0, !PT ;  /* 0x000000ff92927812 */ /* 0x000fe200078ec0ff */
[C---:B-1----:R-:W-:Y:S01]  /*a2a0*/  FMUL.FTZ R25, R3.reuse, R161 ;  /* 0x000000a103197220 */ /* 0x042fe20000410000 */
[----:B------:R-:W-:Y:S01]  /*a2b0*/  PRMT R144, R140, 0x5410, R139 ;  /* 0x000054108c907816 */ /* 0x000fe2000000008b */
[----:B------:R-:W-:Y:S01]  /*a2c0*/  FMUL.FTZ R0, R0, UR4 ;  /* 0x0000000400007c20 */ /* 0x000fe20008410000 */
[C---:B------:R-:W-:Y:S01]  /*a2d0*/  FMUL.FTZ R6, R132.reuse, R154 ;  /* 0x0000009a84067220 */ /* 0x040fe20000410000 */
[C---:B------:R-:W-:Y:S01]  /*a2e0*/  FMUL.FTZ R7, R132.reuse, R155 ;  /* 0x0000009b84077220 */ /* 0x040fe20000410000 */
[C---:B------:R-:W-:Y:S01]  /*a2f0*/  FMUL.FTZ R18, R132.reuse, R150 ;  /* 0x0000009684127220 */ /* 0x040fe20000410000 */
[C---:B------:R-:W-:Y:S01]  /*a300*/  FMUL.FTZ R19, R132.reuse, R151 ;  /* 0x0000009784137220 */ /* 0x040fe20000410000 */
[C---:B------:R-:W-:Y:S01]  /*a310*/  FMUL.FTZ R35, R132.reuse, R143 ;  /* 0x0000008f84237220 */ /* 0x040fe20000410000 */
[----:B------:R-:W1:Y:S01]  /*a320*/  MUFU.EX2 R0, R0 ;  /* 0x0000000000007308 */ /* 0x000e620000000800 */
        /* <DEDUP_REMOVED lines=24> */
[----:B-1----:R-:W-:Y:S01]  /*a4b0*/  FMUL.FTZ R31, R0, R159 ;  /* 0x0000009f001f7220 */ /* 0x002fe20000410000 */
[----:B------:R1:W-:Y:S01]  /*a4c0*/  MUFU.EX2 R138, R8 ;  /* 0x00000008008a7308 */ /* 0x0003e20000000800 */
[C---:B------:R-:W-:Y:S01]  /*a4d0*/  FMUL.FTZ R13, R3.reuse, R165 ;  /* 0x000000a5030d7220 */ /* 0x040fe20000410000 */
[C---:B------:R-:W-:Y:S01]  /*a4e0*/  FMUL.FTZ R24, R3.reuse, R160 ;  /* 0x000000a003187220 */ /* 0x040fe20000410000 */
[C---:B------:R-:W-:Y:S07]  /*a4f0*/  FMUL.FTZ R28, R3.reuse, R156 ;  /* 0x0000009c031c7220 */ /* 0x040fee0000410000 */
[----:B------:R-:W2:Y:S01]  /*a500*/  MUFU.EX2 R154, R137 ;  /* 0x00000089009a7308 */ /* 0x000ea20000000800 */
        /* <DEDUP_REMOVED lines=26> */
[----:B------:R1:W-:Y:S01]  /*a6b0*/  MUFU.EX2 R152, R10 ;  /* 0x0000000a00987308 */ /* 0x0003e20000000800 */
[----:B------:R-:W-:Y:S01]  /*a6c0*/  FADD.FTZ R141, R198, R141 ;  /* 0x0000008dc68d7221 */ /* 0x000fe20000010000 */
[C---:B------:R-:W-:Y:S01]  /*a6d0*/  FMUL.FTZ R27, R0.reuse, R163 ;  /* 0x000000a3001b7220 */ /* 0x040fe20000410000 */
[C---:B------:R-:W-:Y:S07]  /*a6e0*/  FMUL.FTZ R26, R0.reuse, R162 ;  /* 0x000000a2001a7220 */ /* 0x040fee0000410000 */
[----:B------:R-:W-:Y:S01]  /*a6f0*/  MUFU.EX2 R148, R193 ;  /* 0x000000c100947308 */ /* 0x000fe20000000800 */
[C---:B------:R-:W-:Y:S01]  /*a700*/  FMUL.FTZ R15, R0.reuse, R167 ;  /* 0x000000a7000f7220 */ /* 0x040fe20000410000 */
[C---:B------:R-:W-:Y:S01]  /*a710*/  FMUL.FTZ R30, R0.reuse, R158 ;  /* 0x0000009e001e7220 */ /* 0x040fe20000410000 */
[C---:B------:R-:W-:Y:S07]  /*a720*/  FMUL.FTZ R58, R0.reuse, R58 ;  /* 0x0000003a003a7220 */ /* 0x040fee0000410000 */
[----:B------:R-:W-:Y:S01]  /*a730*/  MUFU.EX2 R137, R189 ;  /* 0x000000bd00897308 */ /* 0x000fe20000000800 */
        /* <DEDUP_REMOVED lines=24> */
[----:B------:R-:W1:Y:S01]  /*a8c0*/  MUFU.EX2 R150, R190 ;  /* 0x000000be00967308 */ /* 0x000e620000000800 */
[----:B------:R-:W-:Y:S09]  /*a8d0*/  IMAD.U32 R218, RZ, RZ, UR29 ;  /* 0x0000001dffda7e24 */ /* 0x000ff2000f8e00ff */
[----:B------:R-:W-:Y:S10]  /*a8e0*/  MUFU.EX2 R195, R195 ;  /* 0x000000c300c37308 */ /* 0x000ff40000000800 */
[----:B------:R-:W-:Y:S01]  /*a8f0*/  MUFU.EX2 R197, R197 ;  /* 0x000000c500c57308 */ /* 0x000fe20000000800 */
[----:B---3--:R-:W-:Y:S01]  /*a900*/  FFMA.FTZ R2, R132, R12, R145 ;  /* 0x0000000c84027223 */ /* 0x008fe20000010091 */
[----:B------:R-:W-:Y:S01]  /*a910*/  FMUL.FTZ R12, R3, R164 ;  /* 0x000000a4030c7220 */ /* 0x000fe20000410000 */
[C---:B------:R-:W-:Y:S02]  /*a920*/  F2FP.BF16.F32.PACK_AB R132, R187.reuse, R145 ;  /* 0x00000091bb84723e */ /* 0x040fe400000010ff */
[----:B------:R-:W-:Y:S01]  /*a930*/  FADD.FTZ R149, R187, R2 ;  /* 0x00000002bb957221 */ /* 0x000fe20000010000 */
[----:B-----5:R-:W-:Y:S01]  /*a940*/  @!P0 HFMA2.BF16_V2 R9, -RZ.H0_H0, RZ.H0_H0, -R140.H0_H0 ;  /* 0x200000ffff098231 */ /* 0x020fe2000034098c */
[----:B--2---:R-:W-:Y:S02]  /*a950*/  F2FP.BF16.F32.PACK_AB R2, R154, R138 ;  /* 0x0000008a9a02723e */ /* 0x004fe400000010ff */
[----:B------:R-:W-:Y:S01]  /*a960*/  SHF.R.U32.HI R145, RZ, 0x18, R177 ;  /* 0x00000018ff917819 */ /* 0x000fe200000116b1 */
[----:B-1----:R-:W-:Y:S01]  /*a970*/  FADD.FTZ R149, R150, R149 ;  /* 0x0000009596957221 */ /* 0x002fe20000010000 */
[----:B------:R1:W-:Y:S01]  /*a980*/  @!P0 STL.S16 [R1+0x34], R9 ;  /* 0x0000340901008387 */ /* 0x0003e20000100600 */
[----:B------:R-:W-:Y:S03]  /*a990*/  PRMT R11, R9, 0x7610, R11 ;  /* 0x00007610090b7816 */ /* 0x000fe6000000000b */
[----:B------:R-:W2:Y:S01]  /*a9a0*/  LDL.LU R14, [R1+0x2c] ;  /* 0x00002c00010e7983 */ /* 0x000ea20000300800 */
[----:B------:R-:W-:Y:S01]  /*a9b0*/  @!P0 PRMT R140, R11, 0x5410, RZ ;  /* 0x000054100b8c8816 */ /* 0x000fe200000000ff */
[----:B------:R-:W-:Y:S01]  /*a9c0*/  FMUL.FTZ R11, R0, R171 ;  /* 0x000000ab000b7220 */ /* 0x000fe20000410000 */
[----:B------:R-:W-:Y:S01]  /*a9d0*/  ISETP.LE.U32.AND P0, PT, R146, UR7, PT ;  /* 0x0000000792007c0c */ /* 0x000fe2000bf03070 */
[----:B------:R4:W3:Y:S01]  /*a9e0*/  LDL.S16 R147, [R1+0x30] ;  /* 0x0000300001937983 */ /* 0x0008e20000100600 */
[----:B------:R-:W-:Y:S03]  /*a9f0*/  IMAD.WIDE.U32 R170, R221, -0x2daee0ad, RZ ;  /* 0xd2511f53ddaa7825 */ /* 0x000fe600078e00ff */
[----:B------:R4:W5:Y:S04]  /*aa00*/  LDL.S16 R142, [R1+0x28] ;  /* 0x00002800018e7983 */ /* 0x0009680000100600 */
[----:B------:R4:W4:Y:S04]  /*aa10*/  LDL.S16 R164, [R1+0x3c] ;  /* 0x00003c0001a47983 */ /* 0x0009280000100600 */
[----:B------:R2:W4:Y:S04]  /*aa20*/  LDL.S16 R161, [R1+0x38] ;  /* 0x0000380001a17983 */ /* 0x0005280000100600 */
[----:B------:R-:W-:Y:S01]  /*aa30*/  STG.E.U16 desc[UR24][R216.64+-0x40], R140 ;  /* 0xffffc08cd8007986 */ /* 0x000fe2000c101518 */
[C---:B-1----:R-:W-:Y:S01]  /*aa40*/  FMUL.FTZ R9, R3.reuse, R169 ;  /* 0x000000a903097220 */ /* 0x042fe20000410000 */
[----:B--2---:R-:W-:Y:S01]  /*aa50*/  FFMA.FTZ R3, R3, R14, R138 ;  /* 0x0000000e03037223 */ /* 0x004fe2000001008a */
[C---:B------:R-:W-:Y:S01]  /*aa60*/  FMUL.FTZ R14, R0.reuse, R166 ;  /* 0x000000a6000e7220 */ /* 0x040fe20000410000 */
[----:B------:R-:W-:Y:S01]  /*aa70*/  FFMA.FTZ R0, R0, R231, R152 ;  /* 0x000000e700007223 */ /* 0x000fe20000010098 */
[C---:B------:R-:W-:Y:S01]  /*aa80*/  F2FP.BF16.F32.PACK_AB R138, R137.reuse, R152 ;  /* 0x00000098898a723e */ /* 0x040fe200000010ff */
[----:B---3--:R-:W-:Y:S02]  /*aa90*/  @!P6 HFMA2.BF16_V2 R147, -RZ.H0_H0, RZ.H0_H0, -R139.H0_H0 ;  /* 0x200000ffff93e231 */ /* 0x008fe4000034098b */
[--C-:B------:R-:W-:Y:S01]  /*aaa0*/  FADD.FTZ R154, R154, R3.reuse ;  /* 0x000000039a9a7221 */ /* 0x100fe20000010000 */
[----:B------:R-:W-:Y:S01]  /*aab0*/  PRMT R3, R132, 0x7632, R3 ;  /* 0x0000763284037816 */ /* 0x000fe20000000003 */
[--C-:B------:R-:W-:Y:S01]  /*aac0*/  FADD.FTZ R155, R137, R0.reuse ;  /* 0x00000000899b7221 */ /* 0x100fe20000010000 */
[----:B-----5:R-:W-:Y:S01]  /*aad0*/  @!P0 HFMA2.BF16_V2 R142, -RZ.H0_H0, RZ.H0_H0, -R132.H0_H0 ;  /* 0x200000ffff8e8231 */ /* 0x020fe20000340984 */
[----:B------:R1:W-:Y:S01]  /*aae0*/  @!P6 STL.S16 [R1+0x30], R147 ;  /* 0x000030930100e387 */ /* 0x0003e20000100600 */
[----:B------:R-:W-:Y:S01]  /*aaf0*/  PRMT R143, R147, 0x7610, R143 ;  /* 0x00007610938f7816 */ /* 0x000fe2000000008f */
[----:B------:R-:W-:Y:S01]  /*ab00*/  MUFU.EX2 R166, R209 ;  /* 0x000000d100a67308 */ /* 0x000fe20000000800 */
[----:B------:R-:W-:Y:S01]  /*ab10*/  PRMT R0, R2, 0x7632, R0 ;  /* 0x0000763202007816 */ /* 0x000fe20000000000 */
[----:B------:R2:W-:Y:S01]  /*ab20*/  @!P0 STL.S16 [R1+0x28], R142 ;  /* 0x0000288e01008387 */ /* 0x0005e20000100600 */
[----:B------:R-:W-:Y:S07]  /*ab30*/  @!P6 PRMT R139, R143, 0x5410, RZ ;  /* 0x000054108f8be816 */ /* 0x000fee00000000ff */
[----:B------:R-:W-:Y:S01]  /*ab40*/  MUFU.EX2 R209, R188 ;  /* 0x000000bc00d17308 */ /* 0x000fe20000000800 */
[----:B------:R-:W-:Y:S01]  /*ab50*/  PRMT R151, R142, 0x7610, R151 ;  /* 0x000076108e977816 */ /* 0x000fe20000000097 */
[----:B------:R3:W5:Y:S01]  /*ab60*/  LDL.S16 R159, [R1+0x44] ;  /* 0x00004400019f7983 */ /* 0x0007620000100600 */
[----:B------:R-:W-:Y:S02]  /*ab70*/  ISETP.LE.U32.AND P6, PT, R145, UR7, PT ;  /* 0x0000000791007c0c */ /* 0x000fe4000bfc3070 */
[----:B------:R-:W-:Y:S01]  /*ab80*/  PRMT R143, R132, 0x5410, R3 ;  /* 0x00005410848f7816 */ /* 0x000fe20000000003 */
[----:B------:R3:W3:Y:S01]  /*ab90*/  LDL.S16 R153, [R1+0x40] ;  /* 0x0000400001997983 */ /* 0x0006e20000100600 */
[----:B------:R-:W-:Y:S03]  /*aba0*/  @!P0 PRMT R132, R151, 0x5410, RZ ;  /* 0x0000541097848816 */ /* 0x000fe600000000ff */
[----:B------:R-:W2:Y:S01]  /*abb0*/  MUFU.EX2 R151, R191 ;  /* 0x000000bf00977308 */ /* 0x000ea20000000800 */
[----:B------:R-:W-:Y:S01]  /*abc0*/  STG.E.U16 desc[UR24][R216.64+-0x3e], R139 ;  /* 0xffffc28bd8007986 */ /* 0x000fe2000c101518 */
[----:B------:R-:W-:Y:S02]  /*abd0*/  PRMT R137, R138, 0x7632, R137 ;  /* 0x000076328a897816 */ /* 0x000fe40000000089 */
[----:B------:R-:W-:Y:S01]  /*abe0*/  PRMT R145, R146, 0x5410, R145 ;  /* 0x0000541092917816 */ /* 0x000fe20000000091 */
[----:B------:R-:W-:Y:S01]  /*abf0*/  STG.E.U16 desc[UR24][R178.64+-0x40], R132 ;  /* 0xffffc084b2007986 */ /* 0x000fe2000c101518 */
[----:B------:R-:W-:Y:S01]  /*ac00*/  PRMT R231, R170, 0x7773, RZ ;  /* 0x00007773aae77816 */ /* 0x000fe200000000ff */
[----:B----4-:R-:W-:Y:S03]  /*ac10*/  @!P6 HFMA2.BF16_V2 R164, -RZ.H0_H0, RZ.H0_H0, -R3.H0_H0 ;  /* 0x200000ffffa4e231 */ /* 0x010fe60000340903 */
[----:B-1----:R-:W1:Y:S02]  /*ac20*/  MUFU.EX2 R147, R192 ;  /* 0x000000c000937308 */ /* 0x002e640000000800 */
[----:B------:R4:W-:Y:S01]  /*ac30*/  @!P6 STL.S16 [R1+0x3c], R164 ;  /* 0x00003ca40100e387 */ /* 0x0009e20000100600 */
[----:B------:R-:W-:Y:S01]  /*ac40*/  PRMT R157, R164, 0x7610, R157 ;  /* 0x00007610a49d7816 */ /* 0x000fe2000000009d */
[----:B--2---:R-:W-:Y:S01]  /*ac50*/  FADD.FTZ R177, R151, R149 ;  /* 0x0000009597b17221 */ /* 0x004fe20000010000 */
[----:B------:R-:W-:Y:S01]  /*ac60*/  LOP3.LUT R142, R182, 0xff, RZ, 0xc0, !PT ;  /* 0x000000ffb68e7812 */ /* 0x000fe200078ec0ff */
[----:B------:R-:W-:Y:S01]  /*ac70*/  IMAD.WIDE R190, R233, 0x70, R178 ;  /* 0x00000070e9be7825 */ /* 0x000fe200078e02b2 */
[----:B------:R-:W-:Y:S02]  /*ac80*/  @!P6 PRMT R3, R157, 0x5410, RZ ;  /* 0x000054109d03e816 */ /* 0x000fe400000000ff */
[----:B------:R-:W-:Y:S03]  /*ac90*/  ISETP.LE.U32.AND P0, PT, R142, UR7, PT ;  /* 0x000000078e007c0c */ /* 0x000fe6000bf03070 */
[----:B------:R2:W-:Y:S01]  /*aca0*/  STG.E.U16 desc[UR24][R178.64+-0x3e], R3 ;  /* 0xffffc203b2007986 */ /* 0x0005e2000c101518 */
[----:B-1----:R-:W-:Y:S01]  /*acb0*/  FADD.FTZ R141, R147, R141 ;  /* 0x0000008d938d7221 */ /* 0x002fe20000010000 */
[C---:B------:R-:W-:Y:S03]  /*acc0*/  F2FP.BF16.F32.PACK_AB R147, R148.reuse, R147 ;  /* 0x000000939493723e */ /* 0x040fe600000010ff */
[--C-:B------:R-:W-:Y:S01]  /*acd0*/  FADD.FTZ R169, R148, R141.reuse ;  /* 0x0000008d94a97221 */ /* 0x100fe20000010000 */
[----:B------:R-:W-:Y:S02]  /*ace0*/  PRMT R141, R182, 0x7632, R141 ;  /* 0x00007632b68d7816 */ /* 0x000fe4000000008d */
[----:B------:R-:W-:Y:S02]  /*acf0*/  F2FP.BF16.F32.PACK_AB R148, R151, R150 ;  /* 0x000000969794723e */ /* 0x000fe400000010ff */
[----:B------:R-:W-:Y:S01]  /*ad00*/  @!P0 HFMA2.BF16_V2 R161, -RZ.H0_H0, RZ.H0_H0, -R2.H0_H0 ;  /* 0x200000ffffa18231 */ /* 0x000fe20000340902 */
[----:B------:R-:W-:Y:S02]  /*ad10*/  LOP3.LUT R141, R141, 0xff, RZ, 0xc0, !PT ;  /* 0x000000ff8d8d7812 */ /* 0x000fe400078ec0ff */
[----:B------:R-:W-:Y:S02]  /*ad20*/  PRMT R151, R2, 0x5410, R0 ;  /* 0x0000541002977816 */ /* 0x000fe40000000000 */
[----:B------:R-:W-:Y:S01]  /*ad30*/  @!P0 STL.S16 [R1+0x38], R161 ;  /* 0x000038a101008387 */ /* 0x000fe20000100600 */
[----:B------:R-:W-:Y:S01]  /*ad40*/  ISETP.LE.U32.AND P6, PT, R141, UR7, PT ;  /* 0x000000078d007c0c */ /* 0x000fe2000bfc3070 */
[----:B----4-:R-:W-:Y:S01]  /*ad50*/  IMAD.WIDE.U32 R164, R222, -0x2daee0ad, RZ ;  /* 0xd2511f53dea47825 */ /* 0x010fe200078e00ff */
[----:B------:R-:W-:Y:S01]  /*ad60*/  PRMT R152, R161, 0x7610, R152 ;  /* 0x00007610a1987816 */ /* 0x000fe20000000098 */
[----:B------:R1:W4:Y:S01]  /*ad70*/  LDL.S16 R163, [R1+0x1c] ;  /* 0x00001c0001a37983 */ /* 0x0003220000100600 */
[----:B------:R-:W-:Y:S02]  /*ad80*/  PRMT R150, R138, 0x5410, R137 ;  /* 0x000054108a967816 */ /* 0x000fe40000000089 */
[----:B------:R-:W-:Y:S01]  /*ad90*/  @!P0 PRMT R2, R152, 0x5410, RZ ;  /* 0x0000541098028816 */ /* 0x000fe200000000ff */
[----:B------:R1:W4:Y:S01]  /*ada0*/  LDL.S16 R157, [R1+0x14] ;  /* 0x00001400019d7983 */ /* 0x0003220000100600 */
[----:B------:R-:W-:Y:S02]  /*adb0*/  LEA R218, P0, R218, R190, 0x1 ;  /* 0x000000bedada7211 */ /* 0x000fe400078008ff */
[----:B------:R-:W-:Y:S01]  /*adc0*/  PRMT R132, R148, 0x7632, R132 ;  /* 0x0000763294847816 */ /* 0x000fe20000000084 */
[----:B------:R1:W-:Y:S01]  /*add0*/  STG.E.U16 desc[UR24][R190.64+-0x40], R2 ;  /* 0xffffc002be007986 */ /* 0x0003e2000c101518 */
[----:B--2---:R-:W-:Y:S01]  /*ade0*/  IMAD.U32 R3, RZ, RZ, UR29 ;  /* 0x0000001dff037e24 */ /* 0x004fe2000f8e00ff */
[----:B------:R-:W-:Y:S04]  /*adf0*/  PRMT R152, R142, 0x5410, R185 ;  /* 0x000054108e987816 */ /* 0x000fe800000000b9 */
[----:B------:R-:W-:Y:S02]  /*ae00*/  LEA.HI.X.SX32 R219, R3, R191, 0x1, P0 ;  /* 0x000000bf03db7211 */ /* 0x000fe400000f0eff */
[----:B------:R-:W-:Y:S02]  /*ae10*/  LOP3.LUT R3, R204, 0xff, RZ, 0xc0, !PT ;  /* 0x000000ffcc037812 */ /* 0x000fe400078ec0ff */
[----:B------:R-:W-:Y:S02]  /*ae20*/  ISETP.GT.U32.AND P0, PT, R200, UR7, PT ;  /* 0x00000007c8007c0c */ /* 0x000fe4000bf04070 */
[----:B-1----:R-:W-:Y:S04]  /*ae30*/  SHF.R.U32.HI R2, RZ, 0x18, R182 ;  /* 0x00000018ff027819 */ /* 0x002fe800000116b6 */
[----:B------:R-:W-:Y:S05]  /*ae40*/  PRMT R149, R141, 0x5410, R2 ;  /* 0x000054108d957816 */ /* 0x000fea0000000002 */
[--C-:B------:R-:W-:Y:S05]  /*ae50*/  HSET2.LE.AND R149, R149, R181.reuse, PT ;  /* 0x000000b595957233 */ /* 0x100fea0003803000 */
[----:B------:R-:W-:Y:S01]  /*ae60*/  LOP3.LUT R149, R150, R149, RZ, 0xc0, !PT ;  /* 0x0000009596957212 */ /* 0x000fe200078ec0ff */
[----:B-----5:R-:W-:Y:S02]  /*ae70*/  @!P3 HFMA2.BF16_V2 R159, -RZ.H0_H0, RZ.H0_H0, -R0.H0_H0 ;  /* 0x200000ffff9fb231 */ /* 0x020fe40000340900 */
[----:B---3--:R-:W-:Y:S03]  /*ae80*/  @!P6 HFMA2.BF16_V2 R153, -RZ.H0_H0, RZ.H0_H0, -R138.H0_H0 ;  /* 0x200000ffff99e231 */ /* 0x008fe6000034098a */
[----:B------:R1:W-:Y:S01]  /*ae90*/  @!P3 STL.S16 [R1+0x44], R159 ;  /* 0x0000449f0100b387 */ /* 0x0003e20000100600 */
[----:B------:R-:W-:Y:S03]  /*aea0*/  PRMT R140, R159, 0x7610, R140 ;  /* 0x000076109f8c7816 */ /* 0x000fe6000000008c */
[----:B------:R2:W-:Y:S01]  /*aeb0*/  @!P6 STL.S16 [R1+0x40], R153 ;  /* 0x000040990100e387 */ /* 0x0005e20000100600 */
[----:B------:R-:W-:Y:S02]  /*aec0*/  @!P3 PRMT R0, R140, 0x5410, RZ ;  /* 0x000054108c00b816 */ /* 0x000fe400000000ff */
[----:B------:R-:W-:Y:S01]  /*aed0*/  PRMT R139, R153, 0x7610, R139 ;  /* 0x00007610998b7816 */ /* 0x000fe2000000008b */
[----:B------:R3:W5:Y:S01]  /*aee0*/  LDL.S16 R162, [R1+0x10] ;  /* 0x0000100001a27983 */ /* 0x0007620000100600 */
[----:B------:R-:W-:Y:S02]  /*aef0*/  ISETP.LE.U32.AND P3, PT, R2, UR7, PT ;  /* 0x0000000702007c0c */ /* 0x000fe4000bf63070 */
[----:B------:R-:W-:Y:S01]  /*af00*/  @!P6 PRMT R138, R139, 0x5410, RZ ;  /* 0x000054108b8ae816 */ /* 0x000fe200000000ff */
[----:B------:R3:W3:Y:S01]  /*af10*/  LDL.S16 R161, [R1+0xc] ;  /* 0x00000c0001a17983 */ /* 0x0006e20000100600 */
[----:B------:R-:W-:Y:S01]  /*af20*/  ISETP.LE.U32.AND P6, PT, R3, UR7, PT ;  /* 0x0000000703007c0c */ /* 0x000fe2000bfc3070 */
[----:B------:R-:W-:Y:S01]  /*af30*/  MUFU.EX2 R139, R194 ;  /* 0x000000c2008b7308 */ /* 0x000fe20000000800 */
[----:B------:R-:W-:Y:S01]  /*af40*/  PRMT R2, R147, 0x7632, R2 ;  /* 0x0000763293027816 */ /* 0x000fe20000000002 */
[----:B------:R4:W-:Y:S01]  /*af50*/  STG.E.U16 desc[UR24][R190.64+-0x3e], R0 ;  /* 0xffffc200be007986 */ /* 0x0009e2000c101518 */
[----:B------:R-:W-:Y:S03]  /*af60*/  PRMT R140, R183, 0x5410, R186 ;  /* 0x00005410b78c7816 */ /* 0x000fe600000000ba */
[----:B------:R-:W-:Y:S02]  /*af70*/  STG.E.U16 desc[UR24][R218.64+-0x40], R138 ;  /* 0xffffc08ada007986 */ /* 0x000fe4000c101518 */
[----:B------:R-:W-:Y:S02]  /*af80*/  HSET2.LE.AND R140, R140, R181, PT ;  /* 0x000000b58c8c7233 */ /* 0x000fe40003803000 */
[----:B-1----:R1:W3:Y:S03]  /*af90*/  LDL.S16 R159, [R1+0x8] ;  /* 0x00000800019f7983 */ /* 0x0022e60000100600 */
[----:B------:R-:W-:Y:S02]  /*afa0*/  LOP3.LUT R140, R144, R140, RZ, 0xc0, !PT ;  /* 0x0000008c908c7212 */ /* 0x000fe400078ec0ff */
[----:B--2---:R-:W-:Y:S01]  /*afb0*/  PRMT R153, R3, 0x5410, R200 ;  /* 0x0000541003997816 */ /* 0x004fe200000000c8 */
[----:B------:R-:W-:Y:S01]  /*afc0*/  VIADD R200, R206, 0xa040 ;  /* 0x0000a040cec87836 */ /* 0x000fe20000000000 */
[----:B------:R-:W-:Y:S02]  /*afd0*/  PRMT R3, R148, 0x7610, R3 ;  /* 0x0000761094037816 */ /* 0x000fe40000000003 */
[----:B------:R-:W2:Y:S01]  /*afe0*/  MUFU.EX2 R148, R196 ;  /* 0x000000c400947308 */ /* 0x000ea20000000800 */
[----:B----4-:R-:W-:Y:S01]  /*aff0*/  PRMT R0, R147, 0x7610, R0 ;  /* 0x0000761093007816 */ /* 0x010fe20000000000 */
[----:B------:R-:W-:Y:S02]  /*b000*/  @!P3 HFMA2.BF16_V2 R163, -RZ.H0_H0, RZ.H0_H0, -R137.H0_H0 ;  /* 0x200000ffffa3b231 */ /* 0x000fe40000340989 */
[----:B--2---:R-:W-:Y:S02]  /*b010*/  FADD.FTZ R167, R148, R155 ;  /* 0x0000009b94a77221 */ /* 0x004fe40000010000 */
[----:B------:R-:W-:Y:S01]  /*b020*/  @!P6 HFMA2.BF16_V2 R157, -RZ.H0_H0, RZ.H0_H0, -R0.H0_H0 ;  /* 0x200000ffff9de231 */ /* 0x000fe20000340900 */
[----:B------:R2:W-:Y:S01]  /*b030*/  @!P3 STL.S16 [R1+0x1c], R163 ;  /* 0x00001ca30100b387 */ /* 0x0005e20000100600 */
[----:B------:R-:W-:Y:S01]  /*b040*/  PRMT R142, R163, 0x7610, R142 ;  /* 0x00007610a38e7816 */ /* 0x000fe2000000008e */
[----:B------:R-:W-:Y:S02]  /*b050*/  FADD.FTZ R167, R197, R167 ;  /* 0x000000a7c5a77221 */ /* 0x000fe40000010000 */
[----:B------:R4:W-:Y:S01]  /*b060*/  @!P6 STL.S16 [R1+0x14], R157 ;  /* 0x0000149d0100e387 */ /* 0x0009e20000100600 */
[----:B------:R-:W-:Y:S02]  /*b070*/  PRMT R141, R157, 0x7610, R141 ;  /* 0x000076109d8d7816 */ /* 0x000fe4000000008d */
[----:B------:R-:W-:Y:S02]  /*b080*/  @!P3 PRMT R137, R142, 0x5410, RZ ;  /* 0x000054108e89b816 */ /* 0x000fe400000000ff */
[--C-:B------:R-:W-:Y:S02]  /*b090*/  HSET2.LE.AND R142, R153, R181.reuse, PT ;  /* 0x000000b5998e7233 */ /* 0x100fe40003803000 */
[----:B------:R-:W-:Y:S01]  /*b0a0*/  ISETP.GT.U32.AND P3, PT, R229, UR7, PT ;  /* 0x00000007e5007c0c */ /* 0x000fe2000bf64070 */
[----:B------:R1:W-:Y:S01]  /*b0b0*/  STG.E.U16 desc[UR24][R218.64+-0x3e], R137 ;  /* 0xffffc289da007986 */ /* 0x0003e2000c101518 */
[----:B--2---:R-:W-:Y:S01]  /*b0c0*/  FADD.FTZ R163, R139, R154 ;  /* 0x0000009a8ba37221 */ /* 0x004fe20000010000 */
[----:B------:R-:W-:Y:S02]  /*b0d0*/  F2FP.BF16.F32.PACK_AB R139, R195, R139 ;  /* 0x0000008bc38b723e */ /* 0x000fe400000010ff */
[----:B----4-:R-:W2:Y:S02]  /*b0e0*/  LDL R157, [R1+0x64] ;  /* 0x00006400019d7983 */ /* 0x010ea40000100800 */
[----:B------:R-:W-:Y:S01]  /*b0f0*/  PRMT R138, R139, 0x7632, R138 ;  /* 0x000076328b8a7816 */ /* 0x000fe2000000008a */
[----:B------:R-:W-:Y:S02]  /*b100*/  FADD.FTZ R163, R195, R163 ;  /* 0x000000a3c3a37221 */ /* 0x000fe40000010000 */
[----:B------:R-:W-:Y:S01]  /*b110*/  LDSM.16.MT88.4 R192, [R206+0xb800] ;  /* 0x00b80000cec0783b */ /* 0x000fe20000004200 */
[----:B-1----:R-:W-:Y:S02]  /*b120*/  PRMT R137, R0, 0x5410, R2 ;  /* 0x0000541000897816 */ /* 0x002fe40000000002 */
[----:B------:R-:W-:Y:S02]  /*b130*/  @!P6 PRMT R0, R141, 0x5410, RZ ;  /* 0x000054108d00e816 */ /* 0x000fe400000000ff */
[--C-:B------:R-:W-:Y:S02]  /*b140*/  HSET2.LE.AND R141, R145, R181.reuse, PT ;  /* 0x000000b5918d7233 */ /* 0x100fe40003803000 */
[----:B------:R-:W-:Y:S01]  /*b150*/  LOP3.LUT R142, R137, R142, RZ, 0xc0, !PT ;  /* 0x0000008e898e7212 */ /* 0x000fe200078ec0ff */
[----:B------:R1:W-:Y:S01]  /*b160*/  STG.E.U16 desc[UR24][R216.64+-0x30], R0 ;  /* 0xffffd000d8007986 */ /* 0x0003e2000c101518 */
[----:B------:R-:W-:Y:S02]  /*b170*/  LOP3.LUT R137, R230, 0xff, RZ, 0xc0, !PT ;  /* 0x000000ffe6897812 */ /* 0x000fe400078ec0ff */
[----:B------:R-:W-:Y:S02]  /*b180*/  LOP3.LUT R141, R143, R141, RZ, 0xc0, !PT ;  /* 0x0000008d8f8d7212 */ /* 0x000fe400078ec0ff */
[----:B------:R-:W-:Y:S02]  /*b190*/  PRMT R150, R137, 0x5410, R227 ;  /* 0x0000541089967816 */ /* 0x000fe400000000e3 */
[----:B------:R-:W-:Y:S02]  /*b1a0*/  ISETP.GT.U32.AND P6, PT, R228, UR7, PT ;  /* 0x00000007e4007c0c */ /* 0x000fe4000bfc4070 */
[----:B------:R-:W-:Y:S02]  /*b1b0*/  PRMT R230, R170, 0x7772, RZ ;  /* 0x00007772aae67816 */ /* 0x000fe400000000ff */
[--C-:B------:R-:W-:Y:S02]  /*b1c0*/  HSET2.LE.AND R150, R150, R181.reuse, PT ;  /* 0x000000b596967233 */ /* 0x100fe40003803000 */
[----:B-1----:R-:W-:Y:S05]  /*b1d0*/  LOP3.LUT R0, R199, 0xff00ff, RZ, 0xc0, !PT ;  /* 0x00ff00ffc7007812 */ /* 0x002fea00078ec0ff */
[----:B------:R-:W-:Y:S02]  /*b1e0*/  HSET2.LE.AND R143, R0, R181, PT ;  /* 0x000000b5008f7233 */ /* 0x000fe40003803000 */
[----:B------:R-:W-:Y:S04]  /*b1f0*/  PRMT R0, R3, 0x5410, R132 ;  /* 0x0000541003007816 */ /* 0x000fe80000000084 */
[----:B------:R-:W-:Y:S02]  /*b200*/  LOP3.LUT R143, R0, R143, RZ, 0xc0, !PT ;  /* 0x0000008f008f7212 */ /* 0x000fe400078ec0ff */
[----:B------:R-:W-:Y:S02]  /*b210*/  PRMT R0, R228, 0x5410, R229 ;  /* 0x00005410e4007816 */ /* 0x000fe400000000e5 */
[C---:B------:R-:W-:Y:S02]  /*b220*/  PRMT R229, R164.reuse, 0x7772, RZ ;  /* 0x00007772a4e57816 */ /* 0x040fe400000000ff */
[----:B------:R-:W-:Y:S01]  /*b230*/  PRMT R228, R164, 0x7773, RZ ;  /* 0x00007773a4e47816 */ /* 0x000fe200000000ff */
[----:B-----5:R-:W-:Y:S02]  /*b240*/  @P0 HFMA2.BF16_V2 R162, -RZ.H0_H0, RZ.H0_H0, -R2.H0_H0 ;  /* 0x200000ffffa20231 */ /* 0x020fe40000340902 */
[----:B---3--:R-:W-:Y:S03]  /*b250*/  @P5 HFMA2.BF16_V2 R161, -RZ.H0_H0, RZ.H0_H0, -R3.H0_H0 ;  /* 0x200000ffffa15231 */ /* 0x008fe60000340903 */
[----:B------:R-:W-:Y:S01]  /*b260*/  @P0 STL.S16 [R1+0x10], R162 ;  /* 0x000010a201000387 */ /* 0x000fe20000100600 */
[----:B------:R-:W-:Y:S03]  /*b270*/  PRMT R146, R162, 0x7610, R146 ;  /* 0x00007610a2927816 */ /* 0x000fe60000000092 */
[----:B------:R1:W-:Y:S01]  /*b280*/  @P5 STL.S16 [R1+0xc], R161 ;  /* 0x00000ca101005387 */ /* 0x0003e20000100600 */
[----:B------:R-:W-:Y:S02]  /*b290*/  PRMT R158, R161, 0x7610, R158 ;  /* 0x00007610a19e7816 */ /* 0x000fe4000000009e */
[----:B------:R-:W-:Y:S02]  /*b2a0*/  @P0 PRMT R2, R146, 0x5410, RZ ;  /* 0x0000541092020816 */ /* 0x000fe400000000ff */
[----:B------:R-:W-:Y:S01]  /*b2b0*/  @P5 PRMT R3, R158, 0x5410, RZ ;  /* 0x000054109e035816 */ /* 0x000fe200000000ff */
[----:B------:R-:W3:Y:S01]  /*b2c0*/  LDSM.16.MT88.4 R144, [R206+0xa000] ;  /* 0x00a00000ce90783b */ /* 0x000ee20000004200 */
[----:B------:R-:W-:Y:S01]  /*b2d0*/  ISETP.GT.U32.AND P5, PT, R227, UR7, PT ;  /* 0x00000007e3007c0c */ /* 0x000fe2000bfa4070 */
[----:B------:R-:W-:Y:S01]  /*b2e0*/  @P4 HFMA2.BF16_V2 R159, -RZ.H0_H0, RZ.H0_H0, -R132.H0_H0 ;  /* 0x200000ffff9f4231 */ /* 0x000fe20000340984 */
[----:B------:R-:W-:Y:S04]  /*b2f0*/  PRMT R227, R164, 0x7771, RZ ;  /* 0x00007771a4e37816 */ /* 0x000fe800000000ff */
[----:B------:R-:W-:Y:S01]  /*b300*/  PRMT R156, R159, 0x7610, R156 ;  /* 0x000076109f9c7816 */ /* 0x000fe2000000009c */
[----:B------:R-:W-:Y:S03]  /*b310*/  @P4 STL.S16 [R1+0x8], R159 ;  /* 0x0000089f01004387 */ /* 0x000fe60000100600 */
[----:B------:R-:W-:Y:S01]  /*b320*/  @P4 PRMT R132, R156, 0x5410, RZ ;  /* 0x000054109c844816 */ /* 0x000fe200000000ff */
[----:B------:R4:W5:Y:S01]  /*b330*/  LDL.S16 R168, [R1+0x4] ;  /* 0x0000040001a87983 */ /* 0x0009620000100600 */
[----:B------:R-:W-:Y:S02]  /*b340*/  ISETP.LE.U32.AND P4, PT, R137, UR7, PT ;  /* 0x0000000789007c0c */ /* 0x000fe4000bf83070 */
[----:B------:R-:W-:Y:S01]  /*b350*/  MUFU.EX2 R137, R202 ;  /* 0x000000ca00897308 */ /* 0x000fe20000000800 */
[----:B------:R4:W-:Y:S01]  /*b360*/  STG.E.U16 desc[UR24][R216.64+-0x2e], R2 ;  /* 0xffffd202d8007986 */ /* 0x0009e2000c101518 */
[----:B-1----:R-:W-:Y:S03]  /*b370*/  LOP3.LUT R161, R234, UR10, R171, 0x96, !PT ;  /* 0x0000000aeaa17c12 */ /* 0x002fe6000f8e96ab */
[----:B------:R-:W-:Y:S01]  /*b380*/  STG.E.U16 desc[UR24][R178.64+-0x30], R3 ;  /* 0xffffd003b2007986 */ /* 0x000fe2000c101518 */
[----:B------:R-:W-:Y:S01]  /*b390*/  IMAD.MOV.U32 R171, RZ, RZ, R170 ;  /* 0x000000ffffab7224 */ /* 0x000fe200078e00aa */
[----:B------:R-:W-:Y:S02]  /*b3a0*/  LOP3.LUT R162, R161, 0xffff, RZ, 0xc0, !PT ;  /* 0x0000ffffa1a27812 */ /* 0x000fe400078ec0ff */
[----:B------:R1:W-:Y:S02]  /*b3b0*/  STG.E.U16 desc[UR24][R178.64+-0x2e], R132 ;  /* 0xffffd284b2007986 */ /* 0x0003e4000c101518 */
[----:B------:R-:W-:Y:S01]  /*b3c0*/  SHF.R.U32.HI R162, RZ, 0x8, R162 ;  /* 0x00000008ffa27819 */ /* 0x000fe200000116a2 */
[-C--:B---3--:R-:W-:Y:S05]  /*b3d0*/  HMMA.16816.F32.BF16 R4, R140, R144.reuse, R4 ;  /* 0x000000908c04723c */ /* 0x088fea0000041804 */
[----:B----4-:R-:W-:Y:S02]  /*b3e0*/  F2FP.BF16.F32.PACK_AB R2, R197, R148 ;  /* 0x00000094c502723e */ /* 0x010fe400000010ff */
[--C-:B------:R-:W-:Y:S01]  /*b3f0*/  HSET2.LE.AND R148, R152, R181.reuse, PT ;  /* 0x000000b598947233 */ /* 0x100fe20003803000 */
[----:B------:R-:W-:Y:S01]  /*b400*/  LDSM.16.MT88.4 R196, [R208+0xb800] ;  /* 0x00b80000d0c4783b */ /* 0x000fe20000004200 */
[----:B------:R-:W-:Y:S01]  /*b410*/  PRMT R160, R2, 0x7632, R160 ;  /* 0x0000763202a07816 */ /* 0x000fe200000000a0 */
[----:B------:R-:W-:Y:S01]  /*b420*/  @P6 HFMA2.BF16_V2 R252, -RZ.H0_H0, RZ.H0_H0, -R2.H0_H0 ;  /* 0x200000fffffc6231 */ /* 0x000fe20000340902 */
[----:B-1----:R1:W-:Y:S01]  /*b430*/  MUFU.EX2 R132, R175 ;  /* 0x000000af00847308 */ /* 0x0023e20000000800 */
[----:B------:R-:W-:Y:S02]  /*b440*/  LOP3.LUT R148, R151, R148, RZ, 0xc0, !PT ;  /* 0x0000009497947212 */ /* 0x000fe400078ec0ff */
[----:B------:R-:W-:Y:S01]  /*b450*/  LOP3.LUT R151, R0, 0xff00ff, RZ, 0xc0, !PT ;  /* 0x00ff00ff00977812 */ /* 0x000fe200078ec0ff */
[----:B--2---:R-:W-:Y:S01]  /*b460*/  @P1 VIADD R200, R157, 0xffffffc0 ;  /* 0xffffffc09dc81836 */ /* 0x004fe20000000000 */
[----:B------:R-:W2:Y:S01]  /*b470*/  LDSM.16.MT88.4 R152, [R208+0xa000] ;  /* 0x00a00000d098783b */ /* 0x000ea20000004200 */
[----:B------:R-:W-:Y:S02]  /*b480*/  PRMT R0, R139, 0x5410, R138 ;  /* 0x000054108b007816 */ /* 0x000fe4000000008a */
[----:B------:R-:W-:Y:S01]  /*b490*/  HSET2.LE.AND R151, R151, R181, PT ;  /* 0x000000b597977233 */ /* 0x000fe20003803000 */
[----:B------:R-:W-:Y:S01]  /*b4a0*/  IMAD.IADD R204, R207, 0x1, R200 ;  /* 0x00000001cfcc7824 */ /* 0x000fe200078e02c8 */
[----:B------:R-:W-:Y:S02]  /*b4b0*/  LOP3.LUT R150, R0, R150, RZ, 0xc0, !PT ;  /* 0x0000009600967212 */ /* 0x000fe400078ec0ff */
[----:B------:R-:W-:Y:S01]  /*b4c0*/  PRMT R0, R2, 0x5410, R160 ;  /* 0x0000541002007816 */ /* 0x000fe200000000a0 */
[----:B------:R-:W3:Y:S01]  /*b4d0*/  LDSM.16.MT88.4 R156, [R200] ;  /* 0x00000000c89c783b */ /* 0x000ee20000004200 */
[----:B-1----:R-:W-:Y:S01]  /*b4e0*/  IMAD.MOV.U32 R175, RZ, RZ, R164 ;  /* 0x000000ffffaf7224 */ /* 0x002fe200078e00a4 */
[----:B------:R-:W-:Y:S02]  /*b4f0*/  @P6 PRMT R2, R252, 0x5410, RZ ;  /* 0x00005410fc026816 */ /* 0x000fe400000000ff */
[----:B------:R-:W-:Y:S02]  /*b500*/  LOP3.LUT R151, R0, R151, RZ, 0xc0, !PT ;  /* 0x0000009700977212 */ /* 0x000fe400078ec0ff */
[----:B------:R-:W-:Y:S04]  /*b510*/  LOP3.LUT R0, R162, 0xffff, RZ, 0xc0, !PT ;  /* 0x0000ffffa2007812 */ /* 0x000fe800078ec0ff */
[----:B------:R-:W-:Y:S01]  /*b520*/  ISETP.LE.U32.AND P0, PT, R0, UR7, PT ;  /* 0x0000000700007c0c */ /* 0x000fe2000bf03070 */
        /* <DEDUP_REMOVED lines=13> */
[----:B---3--:R-:W-:Y:S05]  /*b600*/  FADD.FTZ R164, R157, R163 ;  /* 0x000000a39da47221 */ /* 0x008fea0000010000 */
[C---:B------:R-:W-:Y:S04]  /*b610*/  HMMA.16816.F32.BF16 R48, R140.reuse, R158, R48 ;  /* 0x0000009e8c30723c */ /* 0x040fe80000041830 */
[----:B------:R-:W-:Y:S02]  /*b620*/  LOP3.LUT R158, R232, UR10, R165, 0x96, !PT ;  /* 0x0000000ae89e7c12 */ /* 0x000fe4000f8e96a5 */
[----:B------:R-:W-:Y:S01]  /*b630*/  MUFU.EX2 R165, R203 ;  /* 0x000000cb00a57308 */ /* 0x000fe20000000800 */
[----:B------:R-:W-:Y:S01]  /*b640*/  F2FP.BF16.F32.PACK_AB R163, R132, R157 ;  /* 0x0000009d84a3723e */ /* 0x000fe200000010ff */
[-C--:B-1----:R-:W-:Y:S08]  /*b650*/  HMMA.16816.F32.BF16 R52, R140, R144.reuse, R52 ;  /* 0x000000908c34723c */ /* 0x082ff00000041834 */
[----:B------:R1:W-:Y:S01]  /*b660*/  MUFU.EX2 R157, R225 ;  /* 0x000000e1009d7308 */ /* 0x0003e20000000800 */
[----:B------:R-:W-:Y:S04]  /*b670*/  LOP3.LUT R159, R158, 0xffff, RZ, 0xc0, !PT ;  /* 0x0000ffff9e9f7812 */ /* 0x000fe800078ec0ff */
[----:B------:R-:W-:Y:S01]  /*b680*/  SHF.R.U32.HI R159, RZ, 0x8, R159 ;  /* 0x00000008ff9f7819 */ /* 0x000fe2000001169f */
[C---:B------:R-:W-:Y:S04]  /*b690*/  HMMA.16816.F32.BF16 R56, R148.reuse, R144, R56 ;  /* 0x000000909438723c */ /* 0x040fe80000041838 */
[----:B------:R-:W-:Y:S04]  /*b6a0*/  LOP3.LUT R0, R159, 0xffff, RZ, 0xc0, !PT ;  /* 0x0000ffff9f007812 */ /* 0x000fe800078ec0ff */
[-C--:B------:R-:W-:Y:S03]  /*b6b0*/  HMMA.16816.F32.BF16 R60, R148, R146.reuse, R60 ;  /* 0x00000092943c723c */ /* 0x080fe6000004183c */
[----:B-1----:R-:W-:Y:S05]  /*b6c0*/  PRMT R225, R170, 0x7771, RZ ;  /* 0x00007771aae17816 */ /* 0x002fea00000000ff */
[C---:B------:R-:W-:Y:S01]  /*b6d0*/  HMMA.16816.F32.BF16 R64, R140.reuse, R146, R64 ;  /* 0x000000928c40723c */ /* 0x040fe20000041840 */
[----:B------:R-:W1:Y:S07]  /*b6e0*/  LDSM.16.MT88.4 R144, [R208+0xb000] ;  /* 0x00b00000d090783b */ /* 0x000e6e0000004200 */
[-C--:B--2---:R-:W-:Y:S08]  /*b6f0*/  HMMA.16816.F32.BF16 R68, R140, R152.reuse, R68 ;  /* 0x000000988c44723c */ /* 0x084ff00000041844 */
[C---:B------:R-:W-:Y:S08]  /*b700*/  HMMA.16816.F32.BF16 R72, R148.reuse, R152, R72 ;  /* 0x000000989448723c */ /* 0x040ff00000041848 */
[-C--:B------:R-:W-:Y:S08]  /*b710*/  HMMA.16816.F32.BF16 R76, R148, R154.reuse, R76 ;  /* 0x0000009a944c723c */ /* 0x080ff0000004184c */
[C---:B------:R-:W-:Y:S08]  /*b720*/  HMMA.16816.F32.BF16 R80, R140.reuse, R154, R80 ;  /* 0x0000009a8c50723c */ /* 0x040ff00000041850 */
[-C--:B-1----:R-:W-:Y:S08]  /*b730*/  HMMA.16816.F32.BF16 R84, R140, R144.reuse, R84 ;  /* 0x000000908c54723c */ /* 0x082ff00000041854 */
[C---:B------:R-:W-:Y:S08]  /*b740*/  HMMA.16816.F32.BF16 R88, R148.reuse, R144, R88 ;  /* 0x000000909458723c */ /* 0x040ff00000041858 */
[-C--:B------:R-:W-:Y:S08]  /*b750*/  HMMA.16816.F32.BF16 R92, R148, R146.reuse, R92 ;  /* 0x00000092945c723c */ /* 0x080ff0000004185c */
[C---:B------:R-:W-:Y:S04]  /*b760*/  HMMA.16816.F32.BF16 R96, R140.reuse, R146, R96 ;  /* 0x000000928c60723c */ /* 0x040fe80000041860 */
[----:B-----5:R-:W-:Y:S05]  /*b770*/  @!P4 HFMA2.BF16_V2 R168, -RZ.H0_H0, RZ.H0_H0, -R139.H0_H0 ;  /* 0x200000ffffa8c231 */ /* 0x020fea000034098b */
[----:B------:R1:W-:Y:S01]  /*b780*/  @!P4 STL.S16 [R1+0x4], R168 ;  /* 0x000004a80100c387 */ /* 0x0003e20000100600 */
[----:B------:R-:W-:Y:S03]  /*b790*/  PRMT R3, R168, 0x7610, R3 ;  /* 0x00007610a8037816 */ /* 0x000fe60000000003 */
[----:B------:R4:W2:Y:S01]  /*b7a0*/  LDL.S16 R182, [R1+0x18] ;  /* 0x0000180001b67983 */ /* 0x0008a20000100600 */
[----:B------:R-:W-:Y:S01]  /*b7b0*/  @!P4 PRMT R139, R3, 0x5410, RZ ;  /* 0x00005410038bc816 */ /* 0x000fe200000000ff */
[----:B------:R-:W-:Y:S01]  /*b7c0*/  FADD.FTZ R3, R137, R169 ;  /* 0x000000a989037221 */ /* 0x000fe20000010000 */
[----:B------:R-:W-:Y:S01]  /*b7d0*/  ISETP.LE.U32.AND P4, PT, R0, UR7, PT ;  /* 0x0000000700007c0c */ /* 0x000fe2000bf83070 */
[----:B------:R4:W3:Y:S01]  /*b7e0*/  LDL.S16 R179, [R1+0x24] ;  /* 0x0000240001b37983 */ /* 0x0008e20000100600 */
[C---:B------:R-:W-:Y:S01]  /*b7f0*/  F2FP.BF16.F32.PACK_AB R0, R166.reuse, R137 ;  /* 0x00000089a600723e */ /* 0x040fe200000010ff */
[----:B------:R-:W-:Y:S01]  /*b800*/  FADD.FTZ R166, R166, R3 ;  /* 0x00000003a6a67221 */ /* 0x000fe20000010000 */
[----:B------:R-:W-:Y:S01]  /*b810*/  MUFU.EX2 R137, R174 ;  /* 0x000000ae00897308 */ /* 0x000fe20000000800 */
[----:B------:R4:W5:Y:S09]  /*b820*/  LDL.S16 R178, [R1] ;  /* 0x0000000001b27983 */ /* 0x0009720000100600 */
[----:B------:R4:W-:Y:S01]  /*b830*/  MUFU.EX2 R169, R224 ;  /* 0x000000e000a97308 */ /* 0x0009e20000000800 */
[----:B------:R4:W-:Y:S01]  /*b840*/  STG.E.U16 desc[UR24][R190.64+-0x30], R139 ;  /* 0xffffd08bbe007986 */ /* 0x0009e2000c101518 */
[----:B------:R-:W-:Y:S08]  /*b850*/  @!P4 HFMA2.BF16_V2 R251, -RZ.H0_H0, RZ.H0_H0, -R163.H1_H1 ;  /* 0x200000fffffbc231 */ /* 0x000ff000003609a3 */
[----:B-1----:R-:W1:Y:S01]  /*b860*/  MUFU.EX2 R168, R201 ;  /* 0x000000c900a87308 */ /* 0x002e620000000800 */
[----:B----4-:R-:W-:Y:S02]  /*b870*/  LOP3.LUT R224, R175, 0xff, RZ, 0xc0, !PT ;  /* 0x000000ffafe07812 */ /* 0x010fe400078ec0ff */
[----:B------:R-:W-:Y:S04]  /*b880*/  PRMT R175, R230, 0x5410, R231 ;  /* 0x00005410e6af7816 */ /* 0x000fe800000000e7 */
[----:B------:R-:W-:Y:S01]  /*b890*/  LOP3.LUT R175, R175, 0xff00ff, RZ, 0xc0, !PT ;  /* 0x00ff00ffafaf7812 */ /* 0x000fe200078ec0ff */
[----:B-1----:R-:W-:Y:S01]  /*b8a0*/  FADD.FTZ R156, R168, R177 ;  /* 0x000000b1a89c7221 */ /* 0x002fe20000010000 */
[----:B------:R-:W-:Y:S01]  /*b8b0*/  F2FP.BF16.F32.PACK_AB R3, R165, R168 ;  /* 0x000000a8a503723e */ /* 0x000fe200000010ff */
[----:B------:R-:W-:Y:S01]  /*b8c0*/  FADD.FTZ R168, R132, R164 ;  /* 0x000000a484a87221 */ /* 0x000fe20000010000 */
[----:B------:R-:W-:Y:S01]  /*b8d0*/  FADD.FTZ R132, R137, R167 ;  /* 0x000000a789847221 */ /* 0x000fe20000010000 */
[----:B------:R-:W-:Y:S01]  /*b8e0*/  FADD.FTZ R165, R165, R156 ;  /* 0x0000009ca5a57221 */ /* 0x000fe20000010000 */
[----:B------:R-:W-:Y:S01]  /*b8f0*/  MUFU.EX2 R164, R223 ;  /* 0x000000df00a47308 */ /* 0x000fe20000000800 */
[--C-:B------:R-:W-:Y:S09]  /*b900*/  HSET2.LE.AND R175, R175, R181.reuse, PT ;  /* 0x000000b5afaf7233 */ /* 0x100ff20003803000 */
[----:B------:R-:W1:Y:S10]  /*b910*/  MUFU.EX2 R156, R173 ;  /* 0x000000ad009c7308 */ /* 0x000e740000000800 */
[----:B------:R-:W4:Y:S10]  /*b920*/  MUFU.EX2 R167, R226 ;  /* 0x000000e200a77308 */ /* 0x000f340000000800 */
[----:B------:R-:W5:Y:S01]  /*b930*/  MUFU.EX2 R139, R176 ;  /* 0x000000b0008b7308 */ /* 0x000f620000000800 */
[C---:B-1----:R-:W-:Y:S01]  /*b940*/  FADD.FTZ R221, R156.reuse, R132 ;  /* 0x000000849cdd7221 */ /* 0x042fe20000010000 */
[----:B------:R-:W-:Y:S02]  /*b950*/  LOP3.LUT R132, R161, 0xff, RZ, 0xc0, !PT ;  /* 0x000000ffa1847812 */ /* 0x000fe400078ec0ff */
[----:B------:R-:W-:Y:S01]  /*b960*/  F2FP.BF16.F32.PACK_AB R137, R156, R137 ;  /* 0x000000899c89723e */ /* 0x000fe200000010ff */
[----:B------:R-:W-:Y:S01]  /*b970*/  FADD.FTZ R156, R157, R166 ;  /* 0x000000a69d9c7221 */ /* 0x000fe20000010000 */
[----:B------:R-:W-:Y:S02]  /*b980*/  PRMT R172, R132, 0x5410, R162 ;  /* 0x0000541084ac7816 */ /* 0x000fe400000000a2 */
[C---:B------:R-:W-:Y:S03]  /*b990*/  F2FP.BF16.F32.PACK_AB R157, R169.reuse, R157 ;  /* 0x0000009da99d723e */ /* 0x040fe600000010ff */
[--C-:B------:R-:W-:Y:S01]  /*b9a0*/  HSET2.LE.AND R172, R172, R181.reuse, PT ;  /* 0x000000b5acac7233 */ /* 0x100fe20003803000 */
[----:B--2---:R-:W-:Y:S02]  /*b9b0*/  @P5 HFMA2.BF16_V2 R182, -RZ.H0_H0, RZ.H0_H0, -R138.H0_H0 ;  /* 0x200000ffffb65231 */ /* 0x004fe4000034098a */
[----:B---3--:R-:W-:Y:S03]  /*b9c0*/  @P3 HFMA2.BF16_V2 R179, -RZ.H0_H0, RZ.H0_H0, -R160.H0_H0 ;  /* 0x200000ffffb33231 */ /* 0x008fe600003409a0 */
[----:B------:R-:W-:Y:S01]  /*b9d0*/  PRMT R152, R182, 0x7610, R152 ;  /* 0x00007610b6987816 */ /* 0x000fe20000000098 */
[----:B------:R-:W-:Y:S03]  /*b9e0*/  @P5 STL.S16 [R1+0x18], R182 ;  /* 0x000018b601005387 */ /* 0x000fe60000100600 */
[----:B------:R-:W-:Y:S01]  /*b9f0*/  @P5 PRMT R138, R152, 0x5410, RZ ;  /* 0x00005410988a5816 */ /* 0x000fe200000000ff */
[----:B------:R1:W-:Y:S01]  /*ba00*/  @P3 STL.S16 [R1+0x24], R179 ;  /* 0x000024b301003387 */ /* 0x0003e20000100600 */
[----:B------:R-:W-:Y:S01]  /*ba10*/  ISETP.LE.U32.AND P5, PT, R132, UR7, PT ;  /* 0x0000000784007c0c */ /* 0x000fe2000bfa3070 */
[----:B------:R-:W-:Y:S01]  /*ba20*/  FADD.FTZ R132, R164, R165 ;  /* 0x000000a5a4847221 */ /* 0x000fe20000010000 */
[----:B------:R-:W-:Y:S01]  /*ba30*/  FADD.FTZ R165, R169, R156 ;  /* 0x0000009ca9a57221 */ /* 0x000fe20000010000 */
[----:B------:R-:W2:Y:S01]  /*ba40*/  LDSM.16.MT88.4 R152, [R200+0x1000] ;  /* 0x00100000c898783b */ /* 0x000ea20000004200 */
[----:B------:R-:W-:Y:S01]  /*ba50*/  PRMT R162, R179, 0x7610, R162 ;  /* 0x00007610b3a27816 */ /* 0x000fe200000000a2 */
[----:B----4-:R-:W-:Y:S01]  /*ba60*/  FADD.FTZ R132, R167, R132 ;  /* 0x00000084a7847221 */ /* 0x010fe20000010000 */
[----:B------:R-:W-:Y:S02]  /*ba70*/  PRMT R156, R161, 0x7632, R156 ;  /* 0x00007632a19c7816 */ /* 0x000fe4000000009c */
[----:B------:R-:W-:Y:S02]  /*ba80*/  @P3 PRMT R160, R162, 0x5410, RZ ;  /* 0x00005410a2a03816 */ /* 0x000fe400000000ff */
[----:B------:R-:W-:Y:S01]  /*ba90*/  SHF.R.U32.HI R161, RZ, 0x18, R161 ;  /* 0x00000018ffa17819 */ /* 0x000fe200000116a1 */
[----:B------:R3:W-:Y:S01]  /*baa0*/  STL [R1+0x48], R165 ;  /* 0x000048a501007387 */ /* 0x0007e20000100800 */
[----:B------:R-:W-:Y:S01]  /*bab0*/  F2FP.BF16.F32.PACK_AB R164, R167, R164 ;  /* 0x000000a4a7a4723e */ /* 0x000fe200000010ff */
[----:B-----5:R-:W-:Y:S01]  /*bac0*/  @!P5 HFMA2.BF16_V2 R178, -RZ.H0_H0, RZ.H0_H0, -R0.H0_H0 ;  /* 0x200000ffffb2d231 */ /* 0x020fe20000340900 */
[----:B------:R-:W-:Y:S01]  /*bad0*/  ISETP.LE.U32.AND P6, PT, R161, UR7, PT ;  /* 0x00000007a1007c0c */ /* 0x000fe2000bfc3070 */
[----:B------:R4:W-:Y:S03]  /*bae0*/  STL [R1+0x4c], R132 ;  /* 0x00004c8401007387 */ /* 0x0009e60000100800 */
[----:B------:R-:W-:Y:S01]  /*baf0*/  PRMT R144, R178, 0x7610, R144 ;  /* 0x00007610b2907816 */ /* 0x000fe20000000090 */
[----:B------:R-:W-:Y:S04]  /*bb00*/  @!P5 STL.S16 [R1], R178 ;  /* 0x000000b20100d387 */ /* 0x000fe80000100600 */
[----:B------:R-:W-:Y:S01]  /*bb10*/  STG.E.U16 desc[UR24][R190.64+-0x2e], R138 ;  /* 0xffffd28abe007986 */ /* 0x000fe2000c101518 */
[----:B-1----:R-:W-:Y:S03]  /*bb20*/  PRMT R179, R229, 0x5410, R228 ;  /* 0x00005410e5b37816 */ /* 0x002fe600000000e4 */
[----:B------:R1:W-:Y:S01]  /*bb30*/  STG.E.U16 desc[UR24][R218.64+-0x30], R2 ;  /* 0xffffd002da007986 */ /* 0x0003e2000c101518 */
[----:B------:R-:W-:Y:S03]  /*bb40*/  LOP3.LUT R179, R179, 0xff00ff, RZ, 0xc0, !PT ;  /* 0x00ff00ffb3b37812 */ /* 0x000fe600078ec0ff */
[----:B------:R5:W-:Y:S02]  /*bb50*/  STG.E.U16 desc[UR24][R218.64+-0x2e], R160 ;  /* 0xffffd2a0da007986 */ /* 0x000be4000c101518 */
[----:B------:R-:W-:Y:S02]  /*bb60*/  HSET2.LE.AND R179, R179, R181, PT ;  /* 0x000000b5b3b37233 */ /* 0x000fe40003803000 */
[----:B---3--:R3:W3:Y:S01]  /*bb70*/  LDL.S16 R165, [R1+0x20] ;  /* 0x0000200001a57983 */ /* 0x0086e20000100600 */
[----:B----4-:R-:W-:Y:S01]  /*bb80*/  LOP3.LUT R132, R156, 0xff, RZ, 0xc0, !PT ;  /* 0x000000ff9c847812 */ /* 0x010fe200078ec0ff */
[-C--:B--2---:R-:W-:Y:S03]  /*bb90*/  HMMA.16816.F32.BF16 R100, R140, R152.reuse, R100 ;  /* 0x000000988c64723c */ /* 0x084fe60000041864 */
[C---:B------:R-:W-:Y:S02]  /*bba0*/  ISETP.LE.U32.AND P3, PT, R132.reuse, UR7, PT ;  /* 0x0000000784007c0c */ /* 0x040fe4000bf63070 */
[----:B------:R-:W-:Y:S02]  /*bbb0*/  PRMT R173, R132, 0x5410, R161 ;  /* 0x0000541084ad7816 */ /* 0x000fe400000000a1 */
[C---:B------:R-:W-:Y:S01]  /*bbc0*/  PRMT R132, R0.reuse, 0x7632, R132 ;  /* 0x0000763200847816 */ /* 0x040fe20000000084 */
[C---:B------:R-:W-:Y:S04]  /*bbd0*/  HMMA.16816.F32.BF16 R104, R148.reuse, R152, R104 ;  /* 0x000000989468723c */ /* 0x040fe80000041868 */
[----:B------:R-:W-:Y:S01]  /*bbe0*/  PRMT R162, R0, 0x5410, R132 ;  /* 0x0000541000a27816 */ /* 0x000fe20000000084 */
[----:B------:R-:W-:Y:S01]  /*bbf0*/  @!P0 HFMA2.BF16_V2 R247, -RZ.H0_H0, RZ.H0_H0, -R132.H0_H0 ;  /* 0x200000fffff78231 */ /* 0x000fe20000340984 */
[----:B------:R-:W-:Y:S01]  /*bc00*/  @!P5 PRMT R0, R144, 0x5410, RZ ;  /* 0x000054109000d816 */ /* 0x000fe200000000ff */
[----:B------:R-:W-:Y:S01]  /*bc10*/  IMAD.WIDE R152, R233, -0x70, R190 ;  /* 0xffffff90e9987825 */ /* 0x000fe200078e02be */
[-C--:B------:R-:W-:Y:S01]  /*bc20*/  HMMA.16816.F32.BF16 R108, R148, R154.reuse, R108 ;  /* 0x0000009a946c723c */ /* 0x080fe2000004186c */
[----:B------:R-:W2:Y:S02]  /*bc30*/  LDSM.16.MT88.4 R144, [R204+0x1000] ;  /* 0x00100000cc90783b */ /* 0x000ea40000004200 */
[----:B-1----:R-:W-:Y:S01]  /*bc40*/  PRMT R2, R3, 0x7632, R2 ;  /* 0x0000763203027816 */ /* 0x002fe20000000002 */
[----:B------:R-:W-:Y:S01]  /*bc50*/  @!P3 HFMA2.BF16_V2 R246, -RZ.H0_H0, RZ.H0_H0, -R3.H0_H0 ;  /* 0x200000fffff6b231 */ /* 0x000fe20000340903 */
[----:B------:R-:W-:Y:S01]  /*bc60*/  @!P0 PRMT R132, R247, 0x5410, RZ ;  /* 0x00005410f7848816 */ /* 0x000fe200000000ff */
[----:B------:R-:W-:Y:S01]  /*bc70*/  IMAD.WIDE R222, R233, 0x70, R152 ;  /* 0x00000070e9de7825 */ /* 0x000fe200078e0298 */
[----:B-----5:R-:W-:Y:S01]  /*bc80*/  PRMT R160, R3, 0x5410, R2 ;  /* 0x0000541003a07816 */ /* 0x020fe20000000002 */
[C---:B------:R-:W-:Y:S01]  /*bc90*/  HMMA.16816.F32.BF16 R112, R140.reuse, R154, R112 ;  /* 0x0000009a8c70723c */ /* 0x040fe20000041870 */
[----:B------:R1:W-:Y:S03]  /*bca0*/  STG.E.U16 desc[UR24][R216.64+-0x20], R0 ;  /* 0xffffe000d8007986 */ /* 0x0003e6000c101518 */
[----:B------:R-:W-:Y:S01]  /*bcb0*/  @!P3 PRMT R3, R246, 0x5410, RZ ;  /* 0x00005410f603b816 */ /* 0x000fe200000000ff */
[----:B------:R-:W-:Y:S01]  /*bcc0*/  STG.E.U16 desc[UR24][R216.64+-0x1e], R132 ;  /* 0xffffe284d8007986 */ /* 0x000fe2000c101518 */
[----:B------:R-:W-:Y:S01]  /*bcd0*/  @!P6 HFMA2.BF16_V2 R245, -RZ.H0_H0, RZ.H0_H0, -R2.H0_H0 ;  /* 0x200000fffff5e231 */ /* 0x000fe20000340902 */
[----:B------:R-:W-:Y:S02]  /*bce0*/  LOP3.LUT R138, R158, 0xff, RZ, 0xc0, !PT ;  /* 0x000000ff9e8a7812 */ /* 0x000fe400078ec0ff */
[----:B------:R4:W-:Y:S01]  /*bcf0*/  STG.E.U16 desc[UR24][R152.64+-0x20], R3 ;  /* 0xffffe00398007986 */ /* 0x0009e2000c101518 */
[--C-:B------:R-:W-:Y:S02]  /*bd00*/  HSET2.LE.AND R173, R173, R181.reuse, PT ;  /* 0x000000b5adad7233 */ /* 0x100fe40003803000 */
[----:B------:R-:W-:Y:S01]  /*bd10*/  @!P6 PRMT R2, R245, 0x5410, RZ ;  /* 0x00005410f502e816 */ /* 0x000fe200000000ff */
[----:B------:R-:W-:Y:S01]  /*bd20*/  LDSM.16.MT88.4 R188, [R204+0x800] ;  /* 0x00080000ccbc783b */ /* 0x000fe20000004200 */
[C---:B------:R-:W-:Y:S02]  /*bd30*/  ISETP.LE.U32.AND P5, PT, R138.reuse, UR7, PT ;  /* 0x000000078a007c0c */ /* 0x040fe4000bfa3070 */
[----:B------:R-:W-:Y:S02]  /*bd40*/  PRMT R159, R138, 0x5410, R159 ;  /* 0x000054108a9f7816 */ /* 0x000fe4000000009f */
[----:B------:R-:W-:Y:S02]  /*bd50*/  PRMT R138, R158, 0x7632, R138 ;  /* 0x000076329e8a7816 */ /* 0x000fe4000000008a */
[----:B------:R-:W-:Y:S01]  /*bd60*/  SHF.R.U32.HI R158, RZ, 0x18, R158 ;  /* 0x00000018ff9e7819 */ /* 0x000fe2000001169e */
[----:B------:R5:W-:Y:S01]  /*bd70*/  STG.E.U16 desc[UR24][R152.64+-0x1e], R2 ;  /* 0xffffe20298007986 */ /* 0x000be2000c101518 */
[----:B------:R-:W-:Y:S02]  /*bd80*/  LOP3.LUT R138, R138, 0xff, RZ, 0xc0, !PT ;  /* 0x000000ff8a8a7812 */ /* 0x000fe400078ec0ff */
[----:B------:R-:W-:Y:S02]  /*bd90*/  ISETP.LE.U32.AND P0, PT, R158, UR7, PT ;  /* 0x000000079e007c0c */ /* 0x000fe4000bf03070 */
[C---:B------:R-:W-:Y:S02]  /*bda0*/  ISETP.LE.U32.AND P3, PT, R138.reuse, UR7, PT ;  /* 0x000000078a007c0c */ /* 0x040fe4000bf63070 */
[----:B-1----:R-:W-:Y:S02]  /*bdb0*/  LOP3.LUT R0, R171, 0xff, RZ, 0xc0, !PT ;  /* 0x000000ffab007812 */ /* 0x002fe400078ec0ff */
[----:B------:R-:W-:Y:S02]  /*bdc0*/  PRMT R177, R138, 0x5410, R158 ;  /* 0x000054108ab17816 */ /* 0x000fe4000000009e */
[C---:B------:R-:W-:Y:S01]  /*bdd0*/  ISETP.LE.U32.AND P6, PT, R0.reuse, UR7, PT ;  /* 0x0000000700007c0c */ /* 0x040fe2000bfc3070 */
[-C--:B--2---:R-:W-:Y:S03]  /*bde0*/  HMMA.16816.F32.BF16 R116, R140, R144.reuse, R116 ;  /* 0x000000908c74723c */ /* 0x084fe60000041874 */
[----:B------:R-:W-:Y:S01]  /*bdf0*/  PRMT R174, R0, 0x5410, R225 ;  /* 0x0000541000ae7816 */ /* 0x000fe200000000e1 */
[----:B----4-:R-:W-:Y:S01]  /*be00*/  FADD.FTZ R3, R139, R168 ;  /* 0x000000a88b037221 */ /* 0x010fe20000010000 */
[----:B------:R-:W1:Y:S01]  /*be10*/  MUFU.EX2 R0, R180 ;  /* 0x000000b400007308 */ /* 0x000e620000000800 */
[----:B------:R-:W-:Y:S01]  /*be20*/  HSET2.LE.AND R176, R159, R181, PT ;  /* 0x000000b59fb07233 */ /* 0x000fe20003803000 */
[--C-:B------:R-:W-:Y:S01]  /*be30*/  @!P3 HFMA2.BF16_V2 R250, -RZ.H0_H0, RZ.H0_H0, -R137.reuse.H0_H0 ;  /* 0x200000fffffab231 */ /* 0x100fe20000340989 */
[C---:B------:R-:W-:Y:S04]  /*be40*/  HMMA.16816.F32.BF16 R120, R148.reuse, R144, R120 ;  /* 0x000000909478723c */ /* 0x040fe80000041878 */
[C---:B------:R-:W-:Y:S01]  /*be50*/  PRMT R132, R157.reuse, 0x7610, R132 ;  /* 0x000076109d847816 */ /* 0x040fe20000000084 */
[----:B------:R-:W-:Y:S01]  /*be60*/  @!P0 HFMA2.BF16_V2 R249, -RZ.H0_H0, RZ.H0_H0, -R137.H1_H1 ;  /* 0x200000fffff98231 */ /* 0x000fe20000360989 */
[----:B------:R-:W-:Y:S02]  /*be70*/  PRMT R138, R157, 0x7632, R138 ;  /* 0x000076329d8a7816 */ /* 0x000fe4000000008a */
[-C--:B------:R-:W-:Y:S01]  /*be80*/  HMMA.16816.F32.BF16 R124, R148, R146.reuse, R124 ;  /* 0x00000092947c723c */ /* 0x080fe2000004187c */
[----:B------:R-:W2:Y:S02]  /*be90*/  LDSM.16.MT88.4 R156, [R206+0xa800] ;  /* 0x00a80000ce9c783b */ /* 0x000ea40000004200 */
[C---:B-1----:R-:W-:Y:S01]  /*bea0*/  FADD.FTZ R154, R0.reuse, R3 ;  /* 0x00000003009a7221 */ /* 0x042fe20000010000 */
[----:B------:R-:W-:Y:S02]  /*beb0*/  F2FP.BF16.F32.PACK_AB R139, R0, R139 ;  /* 0x0000008b008b723e */ /* 0x000fe400000010ff */
[C---:B------:R-:W-:Y:S02]  /*bec0*/  PRMT R0, R163.reuse, 0x7610, R0 ;  /* 0x00007610a3007816 */ /* 0x040fe40000000000 */
[----:B------:R-:W-:Y:S01]  /*bed0*/  HMMA.16816.F32.BF16 R128, R140, R146, R128 ;  /* 0x000000928c80723c */ /* 0x000fe20000041880 */
[----:B------:R-:W-:Y:S03]  /*bee0*/  STL [R1+0x2c], R154 ;  /* 0x00002c9a01007387 */ /* 0x000fe60000100800 */
[----:B------:R-:W-:Y:S01]  /*bef0*/  @!P5 HFMA2.BF16_V2 R248, -RZ.H0_H0, RZ.H0_H0, -R0.H0_H0 ;  /* 0x200000fffff8d231 */ /* 0x000fe20000340900 */
[----:B------:R-:W-:Y:S02]  /*bf00*/  PRMT R161, R0, 0x7610, R163 ;  /* 0x0000761000a17816 */ /* 0x000fe400000000a3 */
[----:B-----5:R-:W-:Y:S02]  /*bf10*/  PRMT R2, R163, 0x7632, R2 ;  /* 0x00007632a3027816 */ /* 0x020fe40000000002 */
[----:B------:R-:W-:Y:S02]  /*bf20*/  @!P5 PRMT R0, R248, 0x5410, RZ ;  /* 0x00005410f800d816 */ /* 0x000fe400000000ff */
[----:B------:R-:W-:Y:S02]  /*bf30*/  @!P4 PRMT R2, R251, 0x5410, RZ ;  /* 0x00005410fb02c816 */ /* 0x000fe400000000ff */
[--C-:B------:R-:W-:Y:S01]  /*bf40*/  HSET2.LE.AND R177, R177, R181.reuse, PT ;  /* 0x000000b5b1b17233 */ /* 0x100fe20003803000 */
[----:B------:R1:W-:Y:S01]  /*bf50*/  STG.E.U16 desc[UR24][R222.64+-0x20], R0 ;  /* 0xffffe000de007986 */ /* 0x0003e2000c101518 */
[C---:B------:R-:W-:Y:S02]  /*bf60*/  PRMT R152, R137.reuse, 0x7610, R152 ;  /* 0x0000761089987816 */ /* 0x040fe40000000098 */
[----:B------:R-:W-:Y:S01]  /*bf70*/  PRMT R153, R137, 0x7632, R153 ;  /* 0x0000763289997816 */ /* 0x000fe20000000099 */
[----:B------:R4:W-:Y:S01]  /*bf80*/  STG.E.U16 desc[UR24][R222.64+-0x1e], R2 ;  /* 0xffffe202de007986 */ /* 0x0009e2000c101518 */
[----:B------:R-:W-:Y:S02]  /*bf90*/  @!P3 PRMT R152, R250, 0x5410, RZ ;  /* 0x00005410fa98b816 */ /* 0x000fe400000000ff */
[----:B------:R-:W-:Y:S02]  /*bfa0*/  @!P0 PRMT R153, R249, 0x5410, RZ ;  /* 0x00005410f9998816 */ /* 0x000fe400000000ff */
[----:B------:R-:W-:Y:S01]  /*bfb0*/  LOP3.LUT R177, R137, R177, RZ, 0xc0, !PT ;  /* 0x000000b189b17212 */ /* 0x000fe200078ec0ff */
[----:B------:R-:W-:Y:S01]  /*bfc0*/  STG.E.U16 desc[UR24][R218.64+-0x20], R152 ;  /* 0xffffe098da007986 */ /* 0x000fe2000c101518 */
[----:B------:R-:W5:Y:S01]  /*bfd0*/  MUFU.EX2 R137, R184 ;  /* 0x000000b800897308 */ /* 0x000f620000000800 */
[--C-:B------:R-:W-:Y:S02]  /*bfe0*/  HSET2.LE.AND R174, R174, R181.reuse, PT ;  /* 0x000000b5aeae7233 */ /* 0x100fe40003803000 */
[----:B------:R2:W-:Y:S01]  /*bff0*/  STG.E.U16 desc[UR24][R218.64+-0x1e], R153 ;  /* 0xffffe299da007986 */ /* 0x0005e2000c101518 */
[----:B------:R-:W-:Y:S02]  /*c000*/  PRMT R178, R224, 0x5410, R227 ;  /* 0x00005410e0b27816 */ /* 0x000fe400000000e3 */
[----:B------:R-:W-:Y:S02]  /*c010*/  PRMT R3, R164, 0x7632, R3 ;  /* 0x00007632a4037816 */ /* 0x000fe40000000003 */
[----:B------:R-:W-:Y:S02]  /*c020*/  LOP3.LUT R172, R162, R172, RZ, 0xc0, !PT ;  /* 0x000000aca2ac7212 */ /* 0x000fe400078ec0ff */
[----:B------:R-:W-:Y:S02]  /*c030*/  HSET2.LE.AND R178, R178, R181, PT ;  /* 0x000000b5b2b27233 */ /* 0x000fe40003803000 */
[----:B------:R-:W3:Y:S01]  /*c040*/  LDSM.16.MT88.4 R180, [R208+0xa800] ;  /* 0x00a80000d0b4783b */ /* 0x000ee20000004200 */
[----:B------:R-:W-:Y:S01]  /*c050*/  LOP3.LUT R173, R160, R173, RZ, 0xc0, !PT ;  /* 0x000000ada0ad7212 */ /* 0x000fe200078ec0ff */
[----:B-----5:R-:W-:Y:S01]  /*c060*/  FADD.FTZ R221, R137, R221 ;  /* 0x000000dd89dd7221 */ /* 0x020fe20000010000 */
[----:B------:R-:W-:Y:S02]  /*c070*/  LOP3.LUT R178, R139, R178, RZ, 0xc0, !PT ;  /* 0x000000b28bb27212 */ /* 0x000fe400078ec0ff */
[----:B-1----:R-:W-:Y:S02]  /*c080*/  PRMT R0, R132, 0x5410, R138 ;  /* 0x0000541084007816 */ /* 0x002fe4000000008a */
[----:B------:R-:W-:Y:S01]  /*c090*/  LOP3.LUT R176, R161, R176, RZ, 0xc0, !PT ;  /* 0x000000b0a1b07212 */ /* 0x000fe200078ec0ff */
[----:B------:R-:W1:Y:S01]  /*c0a0*/  LDSM.16.MT88.4 R184, [R200+0x800] ;  /* 0x00080000c8b8783b */ /* 0x000e620000004200 */
[----:B----4-:R-:W-:Y:S02]  /*c0b0*/  PRMT R2, R164, 0x7610, R2 ;  /* 0x00007610a4027816 */ /* 0x010fe40000000002 */
[----:B------:R-:W-:Y:S02]  /*c0c0*/  LOP3.LUT R174, R0, R174, RZ, 0xc0, !PT ;  /* 0x000000ae00ae7212 */ /* 0x000fe400078ec0ff */
[----:B------:R-:W-:Y:S02]  /*c0d0*/  F2FP.BF16.F32.PACK_AB R0, R209, R137 ;  /* 0x00000089d100723e */ /* 0x000fe400000010ff */
[----:B------:R-:W-:Y:S01]  /*c0e0*/  PRMT R137, R2, 0x5410, R3 ;  /* 0x0000541002897816 */ /* 0x000fe20000000003 */
[----:B------:R-:W4:Y:S01]  /*c0f0*/  LDSM.16.MT88.4 R200, [R200+0x1800] ;  /* 0x00180000c8c8783b */ /* 0x000f220000004200 */
[----:B------:R-:W-:Y:S02]  /*c100*/  LOP3.LUT R179, R0, R179, RZ, 0xc0, !PT ;  /* 0x000000b300b37212 */ /* 0x000fe400078ec0ff */
[----:B------:R-:W-:Y:S01]  /*c110*/  LOP3.LUT R175, R137, R175, RZ, 0xc0, !PT ;  /* 0x000000af89af7212 */ /* 0x000fe200078ec0ff */
[----:B------:R-:W-:Y:S01]  /*c120*/  IMAD.MOV.U32 R137, RZ, RZ, R133 ;  /* 0x000000ffff897224 */ /* 0x000fe200078e0085 */
[----:B------:R-:W-:Y:S02]  /*c130*/  ISETP.GT.U32.AND P0, PT, R225, UR7, PT ;  /* 0x00000007e1007c0c */ /* 0x000fe4000bf04070 */
[----:B------:R-:W-:Y:S02]  /*c140*/  ISETP.GT.U32.AND P4, PT, R227, UR7, PT ;  /* 0x00000007e3007c0c */ /* 0x000fe4000bf84070 */
[----:B------:R-:W-:Y:S01]  /*c150*/  ISETP.LE.U32.AND P5, PT, R224, UR7, PT ;  /* 0x00000007e0007c0c */ /* 0x000fe2000bfa3070 */
[-C--:B--2---:R-:W-:Y:S01]  /*c160*/  HMMA.16816.F32.BF16 R152, R172, R156.reuse, R4 ;  /* 0x0000009cac98723c */ /* 0x084fe20000041804 */
[----:B------:R-:W2:Y:S04]  /*c170*/  LDSM.16.MT88.4 R4, [R204+0x1800] ;  /* 0x00180000cc04783b */ /* 0x000ea80000004200 */
[----:B------:R-:W-:Y:S03]  /*c180*/  ISETP.GT.U32.AND P3, PT, R229, UR7, PT ;  /* 0x00000007e5007c0c */ /* 0x000fe6000bf64070 */
[C---:B------:R-:W-:Y:S04]  /*c190*/  HMMA.16816.F32.BF16 R168, R176.reuse, R156, R8 ;  /* 0x0000009cb0a8723c */ /* 0x040fe80000041808 */
[C---:B------:R-:W-:Y:S04]  /*c1a0*/  IMAD.WIDE R8, R233.reuse, -0x70, R222 ;  /* 0xffffff90e9087825 */ /* 0x040fe800078e02de */
[----:B------:R-:W-:Y:S02]  /*c1b0*/  @P0 HFMA2.BF16_V2 R244, -RZ.H0_H0, RZ.H0_H0, -R138.H0_H0 ;  /* 0x200000fffff40231 */ /* 0x000fe4000034098a */
[--C-:B------:R-:W-:Y:S02]  /*c1c0*/  @!P5 HFMA2.BF16_V2 R242, -RZ.H0_H0, RZ.H0_H0, -R139.reuse.H0_H0 ;  /* 0x200000fffff2d231 */ /* 0x100fe4000034098b */
[----:B------:R-:W-:Y:S01]  /*c1d0*/  @P4 HFMA2.BF16_V2 R241, -RZ.H0_H0, RZ.H0_H0, -R139.H1_H1 ;  /* 0x200000fffff14231 */ /* 0x000fe2000036098b */
[----:B------:R-:W-:Y:S01]  /*c1e0*/  @P0 PRMT R138, R244, 0x5410, RZ ;  /* 0x00005410f48a0816 */ /* 0x000fe200000000ff */
[----:B------:R-:W-:Y:S04]  /*c1f0*/  IMAD.WIDE R10, R233, 0x70, R8 ;  /* 0x00000070e90a7825 */ /* 0x000fe800078e0208 */
[----:B------:R-:W-:Y:S01]  /*c200*/  @P3 HFMA2.BF16_V2 R240, -RZ.H0_H0, RZ.H0_H0, -R0.H0_H0 ;  /* 0x200000fffff03231 */ /* 0x000fe20000340900 */
[----:B------:R-:W-:Y:S01]  /*c210*/  STG.E.U16 desc[UR24][R216.64+-0xe], R138 ;  /* 0xfffff28ad8007986 */ /* 0x000fe2000c101518 */
[----:B---3--:R-:W-:Y:S05]  /*c220*/  @!P6 HFMA2.BF16_V2 R165, -RZ.H0_H0, RZ.H0_H0, -R132.H0_H0 ;  /* 0x200000ffffa5e231 */ /* 0x008fea0000340984 */
[----:B------:R3:W-:Y:S01]  /*c230*/  @!P6 STL.S16 [R1+0x20], R165 ;  /* 0x000020a50100e387 */ /* 0x0007e20000100600 */
[----:B------:R-:W-:Y:S04]  /*c240*/  PRMT R144, R165, 0x7610, R144 ;  /* 0x00007610a5907816 */ /* 0x000fe80000000090 */
[----:B------:R-:W-:Y:S02]  /*c250*/  @!P6 PRMT R132, R144, 0x5410, RZ ;  /* 0x000054109084e816 */ /* 0x000fe400000000ff */
[----:B------:R-:W-:Y:S03]  /*c260*/  ISETP.GT.U32.AND P6, PT, R230, UR7, PT ;  /* 0x00000007e6007c0c */ /* 0x000fe6000bfc4070 */
[----:B------:R5:W-:Y:S10]  /*c270*/  STG.E.U16 desc[UR24][R216.64+-0x10], R132 ;  /* 0xfffff084d8007986 */ /* 0x000bf4000c101518 */
[----:B------:R-:W-:Y:S01]  /*c280*/  @P6 HFMA2.BF16_V2 R243, -RZ.H0_H0, RZ.H0_H0, -R2.H0_H0 ;  /* 0x200000fffff36231 */ /* 0x000fe20000340902 */
[-C--:B---3--:R-:W-:Y:S04]  /*c290*/  HMMA.16816.F32.BF16 R164, R176, R158.reuse, R12 ;  /* 0x0000009eb0a4723c */ /* 0x088fe8000004180c */
[----:B------:R-:W-:Y:S02]  /*c2a0*/  @P6 PRMT R2, R243, 0x5410, RZ ;  /* 0x00005410f3026816 */ /* 0x000fe400000000ff */
[----:B------:R-:W-:Y:S01]  /*c2b0*/  ISETP.GT.U32.AND P6, PT, R231, UR7, PT ;  /* 0x00000007e7007c0c */ /* 0x000fe2000bfc4070 */
[----:B------:R-:W-:Y:S01]  /*c2c0*/  FADD.FTZ R231, R209, R221 ;  /* 0x000000ddd1e77221 */ /* 0x000fe20000010000 */
[C---:B------:R-:W-:Y:S01]  /*c2d0*/  HMMA.16816.F32.BF16 R148, R172.reuse, R158, R16 ;  /* 0x0000009eac94723c */ /* 0x040fe20000041810 */
[----:B------:R3:W-:Y:S03]  /*c2e0*/  STG.E.U16 desc[UR24][R8.64+-0x10], R2 ;  /* 0xfffff00208007986 */ /* 0x0007e6000c101518 */
[----:B-----5:R-:W-:Y:S01]  /*c2f0*/  IADD3 R216, P0, PT, R216, -0x40, RZ ;  /* 0xffffffc0d8d87810 */ /* 0x020fe20007f1e0ff */
[----:B------:R-:W-:Y:S03]  /*c300*/  IMAD.MOV.U32 R132, RZ, RZ, R134 ;  /* 0x000000ffff847224 */ /* 0x000fe600078e0086 */
[-C--:B------:R-:W-:Y:S03]  /*c310*/  HMMA.16816.F32.BF16 R144, R172, R180.reuse, R20 ;  /* 0x000000b4ac90723c */ /* 0x080fe60000041814 */
[----:B------:R-:W-:Y:S01]  /*c320*/  @P6 HFMA2.BF16_V2 R238, -RZ.H0_H0, RZ.H0_H0, -R3.H0_H0 ;  /* 0x200000ffffee6231 */ /* 0x000fe20000340903 */
[----:B------:R-:W-:Y:S02]  /*c330*/  IADD3.X R217, PT, PT, R217, -0x1, RZ, P0, !PT ;  /* 0xffffffffd9d97810 */ /* 0x000fe400007fe4ff */
[----:B------:R-:W-:Y:S02]  /*c340*/  ISETP.GT.U32.AND P0, PT, R228, UR7, PT ;  /* 0x00000007e4007c0c */ /* 0x000fe4000bf04070 */
[C---:B------:R-:W-:Y:S04]  /*c350*/  HMMA.16816.F32.BF16 R160, R176.reuse, R180, R24 ;  /* 0x000000b4b0a0723c */ /* 0x040fe80000041818 */
[----:B------:R-:W-:Y:S04]  /*c360*/  @P6 PRMT R3, R238, 0x5410, RZ ;  /* 0x00005410ee036816 */ /* 0x000fe800000000ff */
[-C--:B------:R-:W-:Y:S01]  /*c370*/  HMMA.16816.F32.BF16 R156, R176, R182.reuse, R28 ;  /* 0x000000b6b09c723c */ /* 0x080fe2000004181c */
[----:B------:R5:W-:Y:S02]  /*c380*/  STG.E.U16 desc[UR24][R8.64+-0xe], R3 ;  /* 0xfffff20308007986 */ /* 0x000be4000c101518 */
[----:B------:R-:W-:Y:S01]  /*c390*/  @P0 HFMA2.BF16_V2 R239, -RZ.H0_H0, RZ.H0_H0, -R0.H1_H1 ;  /* 0x200000ffffef0231 */ /* 0x000fe20000360900 */
[----:B---3--:R-:W-:Y:S02]  /*c3a0*/  PRMT R2, R0, 0x7632, R2 ;  /* 0x0000763200027816 */ /* 0x008fe40000000002 */
[----:B------:R-:W-:Y:S02]  /*c3b0*/  @P3 PRMT R0, R240, 0x5410, RZ ;  /* 0x00005410f0003816 */ /* 0x000fe400000000ff */
[C---:B------:R-:W-:Y:S04]  /*c3c0*/  HMMA.16816.F32.BF16 R140, R172.reuse, R182, R32 ;  /* 0x000000b6ac8c723c */ /* 0x040fe80000041820 */
[----:B------:R-:W-:Y:S04]  /*c3d0*/  @P0 PRMT R2, R239, 0x5410, RZ ;  /* 0x00005410ef020816 */ /* 0x000fe800000000ff */
[-C--:B-1----:R-:W-:Y:S08]  /*c3e0*/  HMMA.16816.F32.BF16 R36, R172, R184.reuse, R36 ;  /* 0x000000b8ac24723c */ /* 0x082ff00000041824 */
[C---:B------:R-:W-:Y:S04]  /*c3f0*/  HMMA.16816.F32.BF16 R40, R176.reuse, R184, R40 ;  /* 0x000000b8b028723c */ /* 0x040fe80000041828 */
[----:B-----5:R-:W-:Y:S04]  /*c400*/  IMAD.MOV.U32 R3, RZ, RZ, R135 ;  /* 0x000000ffff037224 */ /* 0x020fe800078e0087 */
        /* <DEDUP_REMOVED lines=18> */
[-C--:B--2---:R-:W-:Y:S08]  /*c530*/  HMMA.16816.F32.BF16 R116, R172, R4.reuse, R116 ;  /* 0x00000004ac74723c */ /* 0x084ff00000041874 */
[C---:B------:R-:W-:Y:S04]  /*c540*/  HMMA.16816.F32.BF16 R120, R176.reuse, R4, R120 ;  /* 0x00000004b078723c */ /* 0x040fe80000041878 */
[----:B------:R-:W-:Y:S02]  /*c550*/  PRMT R4, R139, 0x7632, R4 ;  /* 0x000076328b047816 */ /* 0x000fe40000000004 */
[----:B------:R-:W-:Y:S02]  /*c560*/  @!P5 PRMT R139, R242, 0x5410, RZ ;  /* 0x00005410f28bd816 */ /* 0x000fe400000000ff */
[-C--:B------:R-:W-:Y:S03]  /*c570*/  HMMA.16816.F32.BF16 R124, R176, R6.reuse, R124 ;  /* 0x00000006b07c723c */ /* 0x080fe6000004187c */
[----:B------:R-:W-:Y:S01]  /*c580*/  STG.E.U16 desc[UR24][R10.64+-0x10], R139 ;  /* 0xfffff08b0a007986 */ /* 0x000fe2000c101518 */
[----:B------:R-:W-:Y:S04]  /*c590*/  @P4 PRMT R4, R241, 0x5410, RZ ;  /* 0x00005410f1044816 */ /* 0x000fe800000000ff */
[----:B------:R-:W-:Y:S01]  /*c5a0*/  HMMA.16816.F32.BF16 R128, R172, R6, R128 ;  /* 0x00000006ac80723c */ /* 0x000fe20000041880 */
[----:B------:R-:W-:Y:S04]  /*c5b0*/  STG.E.U16 desc[UR24][R10.64+-0xe], R4 ;  /* 0xfffff2040a007986 */ /* 0x000fe8000c101518 */
[----:B------:R1:W-:Y:S04]  /*c5c0*/  STG.E.U16 desc[UR24][R218.64+-0x10], R0 ;  /* 0xfffff000da007986 */ /* 0x0003e8000c101518 */
[----:B------:R4:W-:Y:S01]  /*c5d0*/  STG.E.U16 desc[UR24][R218.64+-0xe], R2 ;  /* 0xfffff202da007986 */ /* 0x0009e2000c101518 */
[----:B-1----:R-:W-:Y:S01]  /*c5e0*/  IMAD.MOV.U32 R0, RZ, RZ, R136 ;  /* 0x000000ffff007224 */ /* 0x002fe200078e0088 */
[----:B------:R-:W-:Y:S09]  /*c5f0*/  BRA.U UP0, `(.L_x_2146) ;  /* 0xffffffbd00cc7547 */ /* 0x000ff2000b83ffff */
.L_x_2145:
[----:B------:R-:W3:Y:S01]  /*c600*/  LDL.LU R6, [R1+0x48] ;  /* 0x0000480001067983 */ /* 0x000ee20000300800 */
[----:B------:R-:W1:Y:S03]  /*c610*/  LDCU UR4, c[0x0][0x4fc] ;  /* 0x00009f80ff0477ac */ /* 0x000e660008000800 */
[----:B--2---:R-:W4:Y:S01]  /*c620*/  LDL.LU R4, [R1+0x4c] ;  /* 0x00004c0001047983 */ /* 0x004f220000300800 */
[----:B------:R-:W-:Y:S01]  /*c630*/  UISETP.NE.AND UP3, UPT, UR19, -0x1, UPT ;  /* 0xffffffff1300788c */ /* 0x000fe2000bf65270 */
[----:B------:R-:W2:Y:S01]  /*c640*/  S2UR UR11, SR_CTAID.Y ;  /* 0x00000000000b79c3 */ /* 0x000ea20000002600 */
[----:B------:R-:W5:Y:S01]  /*c650*/  LDCU UR9, c[0x0][0x434] ;  /* 0x00008680ff0977ac */ /* 0x000f620008000800 */
[----:B------:R-:W5:Y:S01]  /*c660*/  LDL.LU R5, [R1+0x2c] ;  /* 0x00002c0001057983 */ /* 0x000f620000300800 */
[----:B------:R-:W1:Y:S05]  /*c670*/  LDCU.U8 UR10, c[0x0][0x548] ;  /* 0x0000a900ff0a77ac */ /* 0x000e6a0008000000 */
[----:B------:R-:W1:Y:S01]  /*c680*/  S2UR UR8, SR_CTAID.X ;  /* 0x00000000000879c3 */ /* 0x000e620000002500 */
[----:B------:R-:W-:Y:S01]  /*c690*/  UISETP.NE.AND UP2, UPT, UR19, -0x1, UPT ;  /* 0xffffffff1300788c */ /* 0x000fe2000bf45270 */
[----:B------:R-:W2:Y:S01]  /*c6a0*/  @!UP3 LDCU.64 UR6, c[0x0][0x400] ;  /* 0x00008000ff06b7ac */ /* 0x000ea20008000a00 */
[----:B------:R-:W1:Y:S01]  /*c6b0*/  LDCU UR12, c[0x0][0x434] ;  /* 0x00008680ff0c77ac */ /* 0x000e620008000800 */
[----:B--2---:R-:W-:-:S04]  /*c6c0*/  @!UP3 UIMAD.WIDE.U32 UR14, UR11, UR6, URZ ;  /* 0x000000060b0eb2a5 */ /* 0x004fc8000f8e00ff */
[----:B------:R-:W2:Y:S01]  /*c6d0*/  S2UR UR6, SR_CTAID.Z ;  /* 0x00000000000679c3 */ /* 0x000ea20000002700 */
[----:B------:R-:W-:Y:S01]  /*c6e0*/  @!UP3 UIMAD UR7, UR11, UR7, UR15 ;  /* 0x000000070b07b2a4 */ /* 0x000fe2000f8e020f */
[----:B---3--:R-:W3:Y:S04]  /*c6f0*/  SHFL.BFLY PT, R3, R6, 0x2, 0x1f ;  /* 0x0c401f0006037f89 */ /* 0x008ee800000e0000 */
[----:B----4-:R-:W4:Y:S04]  /*c700*/  SHFL.BFLY PT, R2, R4, 0x2, 0x1f ;  /* 0x0c401f0004027f89 */ /* 0x010f2800000e0000 */
[----:B-----5:R-:W5:Y:S01]  /*c710*/  SHFL.BFLY PT, R0, R5, 0x2, 0x1f ;  /* 0x0c401f0005007f89 */ /* 0x020f6200000e0000 */
[----:B---3--:R-:W-:Y:S01]  /*c720*/  FADD.FTZ R3, R3, R6 ;  /* 0x0000000603037221 */ /* 0x008fe20000010000 */
[----:B----4-:R-:W-:-:S04]  /*c730*/  FADD.FTZ R2, R2, R4 ;  /* 0x0000000402027221 */ /* 0x010fc80000010000 */
[----:B------:R-:W3:Y:S01]  /*c740*/  SHFL.BFLY PT, R139, R3, 0x1, 0x1f ;  /* 0x0c201f00038b7f89 */ /* 0x000ee200000e0000 */
[----:B-----5:R-:W-:-:S03]  /*c750*/  FADD.FTZ R0, R0, R5 ;  /* 0x0000000500007221 */ /* 0x020fc60000010000 */
[----:B------:R-:W4:Y:S01]  /*c760*/  SHFL.BFLY PT, R4, R231, 0x2, 0x1f ;  /* 0x0c401f00e7047f89 */ /* 0x000f2200000e0000 */
[----:B------:R-:W-:-:S03]  /*c770*/  SHF.L.U32 R5, R212, 0x4, RZ ;  /* 0x00000004d4057819 */ /* 0x000fc600000006ff */
[----:B------:R-:W5:Y:S01]  /*c780*/  SHFL.BFLY PT, R138, R2, 0x1, 0x1f ;  /* 0x0c201f00028a7f89 */ /* 0x000f6200000e0000 */
[----:B------:R-:W-:-:S03]  /*c790*/  LOP3.LUT R5, R5, 0x1c0, RZ, 0xc0, !PT ;  /* 0x000001c005057812 */ /* 0x000fc600078ec0ff */
[----:B------:R-:W1:Y:S01]  /*c7a0*/  SHFL.BFLY PT, R132, R0, 0x1, 0x1f ;  /* 0x0c201f0000847f89 */ /* 0x000e6200000e0000 */
[----:B---3--:R-:W-:Y:S01]  /*c7b0*/  FADD.FTZ R139, R3, R139 ;  /* 0x0000008b038b7221 */ /* 0x008fe20000010000 */
[----:B----4-:R-:W-:-:S03]  /*c7c0*/  FADD.FTZ R231, R4, R231 ;  /* 0x000000e704e77221 */ /* 0x010fc60000010000 */
[----:B------:R-:W3:Y:S01]  /*c7d0*/  MUFU.RCP R3, R139 ;  /* 0x0000008b00037308 */ /* 0x000ee20000001000 */
[----:B------:R-:W-:Y:S01]  /*c7e0*/  FSETP.NE.FTZ.AND P4, PT, R139, RZ, PT ;  /* 0x000000ff8b00720b */ /* 0x000fe20003f95000 */
[----:B-----5:R-:W-:Y:S01]  /*c7f0*/  FADD.FTZ R138, R2, R138 ;  /* 0x0000008a028a7221 */ /* 0x020fe20000010000 */
[----:B------:R-:W4:Y:S01]  /*c800*/  SHFL.BFLY PT, R137, R231, 0x1, 0x1f ;  /* 0x0c201f00e7897f89 */ /* 0x000f2200000e0000 */
[----:B------:R-:W-:Y:S01]  /*c810*/  SHF.L.U32 R4, R212, 0x1, RZ ;  /* 0x00000001d4047819 */ /* 0x000fe200000006ff */
[----:B-1----:R-:W-:-:S03]  /*c820*/  FADD.FTZ R132, R0, R132 ;  /* 0x0000008400847221 */ /* 0x002fc60000010000 */
[----:B------:R-:W1:Y:S01]  /*c830*/  MUFU.RCP R2, R138 ;  /* 0x0000008a00027308 */ /* 0x000e620000001000 */
[----:B------:R-:W-:Y:S02]  /*c840*/  FSETP.NE.FTZ.AND P3, PT, R138, RZ, PT ;  /* 0x000000ff8a00720b */ /* 0x000fe40003f75000 */
[--C-:B------:R-:W-:Y:S02]  /*c850*/  LOP3.LUT R211, R211, 0x6, R4.reuse, 0xf8, !PT ;  /* 0x00000006d3d37812 */ /* 0x100fe400078ef804 */
[----:B------:R-:W-:Y:S02]  /*c860*/  FSETP.NE.FTZ.AND P2, PT, R132, RZ, PT ;  /* 0x000000ff8400720b */ /* 0x000fe40003f55000 */
[----:B------:R-:W-:Y:S02]  /*c870*/  LOP3.LUT R4, R5, 0x38, R4, 0xf8, !PT ;  /* 0x0000003805047812 */ /* 0x000fe400078ef804 */
[----:B---3--:R-:W-:Y:S02]  /*c880*/  FSEL R3, R3, 1, P4 ;  /* 0x3f80000003037808 */ /* 0x008fe40002000000 */
[----:B------:R-:W-:-:S03]  /*c890*/  LOP3.LUT R211, R211, R4, RZ, 0xfc, !PT ;  /* 0x00000004d3d37212 */ /* 0x000fc600078efcff */
[----:B------:R-:W-:Y:S01]  /*c8a0*/  FMUL.FTZ R0, R3, UR4 ;  /* 0x0000000403007c20 */ /* 0x000fe20008410000 */
[----:B-1----:R-:W-:-:S03]  /*c8b0*/  FSEL R2, R2, 1, P3 ;  /* 0x3f80000002027808 */ /* 0x002fc60001800000 */
[C---:B------:R-:W-:Y:S01]  /*c8c0*/  FMUL.FTZ R6, R0.reuse, R153 ;  /* 0x0000009900067220 */ /* 0x040fe20000410000 */
[----:B----4-:R-:W-:Y:S01]  /*c8d0*/  FADD.FTZ R137, R231, R137 ;  /* 0x00000089e7897221 */ /* 0x010fe20000010000 */
[C---:B------:R-:W-:Y:S01]  /*c8e0*/  FMUL.FTZ R15, R0.reuse, R145 ;  /* 0x00000091000f7220 */ /* 0x040fe20000410000 */
[----:B------:R-:W-:Y:S01]  /*c8f0*/  FMUL.FTZ R11, R0, R141 ;  /* 0x0000008d000b7220 */ /* 0x000fe20000410000 */
        /* <DEDUP_REMOVED lines=36> */
[----:B------:R-:W-:Y:S01]  /*cb40*/  F2FP.BF16.F32.PACK_AB R6, R6, R152 ;  /* 0x000000980606723e */ /* 0x000fe200000010ff */
[C---:B------:R-:W-:Y:S01]  /*cb50*/  FMUL.FTZ R154, R3.reuse, R154 ;  /* 0x0000009a039a7220 */ /* 0x040fe20000410000 */
        /* <DEDUP_REMOVED lines=17> */
[C---:B------:R-:W-:Y:S01]  /*cc70*/  FMUL.FTZ R83, R3.reuse, R83 ;  /* 0x0000005303537220 */ /* 0x040fe20000410000 */
[----:B---3--:R-:W-:Y:S01]  /*cc80*/  FSEL R0, R0, 1, P0 ;  /* 0x3f80000000007808 */ /* 0x008fe20000000000 */
[C---:B------:R-:W-:Y:S01]  /*cc90*/  FMUL.FTZ R29, R2.reuse, R60 ;  /* 0x0000003c021d7220 */ /* 0x040fe20000410000 */
[C---:B------:R-:W-:Y:S01]  /*cca0*/  FMUL.FTZ R5, R2.reuse, R40 ;  /* 0x0000002802057220 */ /* 0x040fe20000410000 */
[C---:B------:R-:W-:Y:S01]  /*ccb0*/  FMUL.FTZ R23, R2.reuse, R41 ;  /* 0x0000002902177220 */ /* 0x040fe20000410000 */
[----:B------:R-:W-:Y:S01]  /*ccc0*/  FMUL.FTZ R26, R2, R56 ;  /* 0x00000038021a7220 */ /* 0x000fe20000410000 */
[----:B------:R-:W-:Y:S01]  /*ccd0*/  FMUL.FTZ R0, R0, UR4 ;  /* 0x0000000400007c20 */ /* 0x000fe20008410000 */
[C---:B------:R-:W-:Y:S01]  /*cce0*/  FMUL.FTZ R86, R3.reuse, R86 ;  /* 0x0000005603567220 */ /* 0x040fe20000410000 */
[----:B------:R-:W-:Y:S01]  /*ccf0*/  FMUL.FTZ R87, R3, R87 ;  /* 0x0000005703577220 */ /* 0x000fe20000410000 */
[----:B------:R-:W-:Y:S01]  /*cd00*/  F2FP.BF16.F32.PACK_AB R23, R23, R5 ;  /* 0x000000051717723e */ /* 0x000fe200000010ff */
[C---:B------:R-:W-:Y:S01]  /*cd10*/  FMUL.FTZ R58, R0.reuse, R58 ;  /* 0x0000003a003a7220 */ /* 0x040fe20000410000 */
[C---:B------:R-:W-:Y:S01]  /*cd20*/  FMUL.FTZ R60, R0.reuse, R59 ;  /* 0x0000003b003c7220 */ /* 0x040fe20000410000 */
[C---:B------:R-:W-:Y:S01]  /*cd30*/  FMUL.FTZ R4, R0.reuse, R62 ;  /* 0x0000003e00047220 */ /* 0x040fe20000410000 */
[----:B------:R-:W-:Y:S01]  /*cd40*/  F2FP.BF16.F32.PACK_AB R62, R55, R54 ;  /* 0x00000036373e723e */ /* 0x000fe200000010ff */
[----:B------:R-:W-:Y:S01]  /*cd50*/  FMUL.FTZ R56, R0, R63 ;  /* 0x0000003f00387220 */ /* 0x000fe20000410000 */
[----:B------:R-:W-:Y:S01]  /*cd60*/  LEA R5, R211, UR5, 0x1 ;  /* 0x00000005d3057c11 */ /* 0x000fe2000f8e08ff */
[C---:B------:R-:W-:Y:S01]  /*cd70*/  FMUL.FTZ R98, R3.reuse, R98 ;  /* 0x0000006203627220 */ /* 0x040fe20000410000 */
[----:B------:R-:W-:Y:S01]  /*cd80*/  F2FP.BF16.F32.PACK_AB R60, R60, R58 ;  /* 0x0000003a3c3c723e */ /* 0x000fe200000010ff */
[----:B------:R-:W-:Y:S01]  /*cd90*/  FMUL.FTZ R99, R3, R99 ;  /* 0x0000006303637220 */ /* 0x000fe20000410000 */
[----:B------:R-:W-:Y:S01]  /*cda0*/  F2FP.BF16.F32.PACK_AB R58, R67, R30 ;  /* 0x0000001e433a723e */ /* 0x000fe200000010ff */
[----:B------:R1:W-:Y:S01]  /*cdb0*/  STS [R5], R6 ;  /* 0x0000000605007388 */ /* 0x0003e20000000800 */
[----:B------:R-:W-:Y:S01]  /*cdc0*/  MOV R67, 0x10 ;  /* 0x0000001000437802 */ /* 0x000fe20000000f00 */
[----:B------:R-:W-:Y:S01]  /*cdd0*/  FMUL.FTZ R102, R3, R102 ;  /* 0x0000006603667220 */ /* 0x000fe20000410000 */
[----:B------:R-:W-:Y:S01]  /*cde0*/  F2FP.BF16.F32.PACK_AB R55, R69, R68 ;  /* 0x000000444537723e */ /* 0x000fe200000010ff */
[----:B------:R-:W-:Y:S01]  /*cdf0*/  FMUL.FTZ R103, R3, R103 ;  /* 0x0000006703677220 */ /* 0x000fe20000410000 */
[----:B------:R-:W-:Y:S01]  /*ce00*/  SEL R67, R67, 0xfffffff0, !P1 ;  /* 0xfffffff043437807 */ /* 0x000fe20004800000 */
[C---:B------:R-:W-:Y:S01]  /*ce10*/  FMUL.FTZ R114, R3.reuse, R114 ;  /* 0x0000007203727220 */ /* 0x040fe20000410000 */
[----:B------:R-:W-:Y:S01]  /*ce20*/  LOP3.LUT P1, RZ, R212, 0x8, RZ, 0xc0, !PT ;  /* 0x00000008d4ff7812 */ /* 0x000fe2000782c0ff */
[C---:B------:R-:W-:Y:S01]  /*ce30*/  FMUL.FTZ R34, R3.reuse, R115 ;  /* 0x0000007303227220 */ /* 0x040fe20000410000 */
[----:B------:R-:W-:Y:S01]  /*ce40*/  MOV R68, 0x20 ;  /* 0x0000002000447802 */ /* 0x000fe20000000f00 */
        /* <DEDUP_REMOVED lines=69> */
[----:B------:R-:W1:Y:S01]  /*d2a0*/  LDCU.U8 UR4, c[0x0][0x549] ;  /* 0x0000a920ff0477ac */ /* 0x000e620008000000 */
        /* <DEDUP_REMOVED lines=15> */
[----:B-1----:R-:W-:Y:S01]  /*d3a0*/  UISETP.NE.AND UP1, UPT, UR4, URZ, UPT ;  /* 0x000000ff0400728c */ /* 0x002fe2000bf25270 */
[----:B------:R-:W-:Y:S01]  /*d3b0*/  F2FP.BF16.F32.PACK_AB R19, R19, R158 ;  /* 0x0000009e1313723e */ /* 0x000fe200000010ff */
[----:B------:R-:W-:Y:S01]  /*d3c0*/  STS [R4+0x2400], R9 ;  /* 0x0024000904007388 */ /* 0x000fe20000000800 */
[----:B------:R-:W-:Y:S01]  /*d3d0*/  F2FP.BF16.F32.PACK_AB R18, R18, R16 ;  /* 0x000000101212723e */ /* 0x000fe200000010ff */
[----:B------:R-:W1:Y:S01]  /*d3e0*/  @UP3 LDCU.64 UR4, c[0x0][0x408] ;  /* 0x00008100ff0437ac */ /* 0x000e620008000a00 */
[----:B------:R-:W-:Y:S02]  /*d3f0*/  F2FP.BF16.F32.PACK_AB R17, R17, R38 ;  /* 0x000000261111723e */ /* 0x000fe400000010ff */
[----:B---3--:R-:W-:Y:S01]  /*d400*/  IADD3 R2, PT, PT, R5, R6, RZ ;  /* 0x0000000605027210 */ /* 0x008fe20007ffe0ff */
[----:B------:R-:W-:Y:S01]  /*d410*/  UISETP.NE.AND UP0, UPT, UR10, URZ, !UP1 ;  /* 0x000000ff0a00728c */ /* 0x000fe2000cf05270 */
[----:B------:R-:W-:-:S02]  /*d420*/  F2FP.BF16.F32.PACK_AB R16, R31, R35 ;  /* 0x000000231f10723e */ /* 0x000fc400000010ff */
[----:B----4-:R-:W-:Y:S01]  /*d430*/  IADD3 R0, PT, PT, R5, 0x40, RZ ;  /* 0x0000004005007810 */ /* 0x010fe20007ffe0ff */
[----:B------:R-:W-:Y:S01]  /*d440*/  STS [R2], R15 ;  /* 0x0000000f02007388 */ /* 0x000fe20000000800 */
[----:B------:R-:W-:Y:S01]  /*d450*/  IADD3 R3, PT, PT, R67, R2, RZ ;  /* 0x0000000243037210 */ /* 0x000fe20007ffe0ff */
[----:B------:R-:W3:Y:S01]  /*d460*/  @UP1 LDCU UR13, c[0x0][0x430] ;  /* 0x00008600ff0d17ac */ /* 0x000ee20008000800 */
[----:B------:R-:W-:Y:S01]  /*d470*/  @P1 IADD3 R0, PT, PT, R5, -0x40, RZ ;  /* 0xffffffc005001810 */ /* 0x000fe20007ffe0ff */
[----:B------:R-:W-:Y:S01]  /*d480*/  STS [R2+0x400], R14 ;  /* 0x0004000e02007388 */ /* 0x000fe20000000800 */
[----:B------:R-:W-:Y:S02]  /*d490*/  F2FP.BF16.F32.PACK_AB R21, R21, R50 ;  /* 0x000000321515723e */ /* 0x000fe400000010ff */
[----:B-----5:R-:W-:Y:S01]  /*d4a0*/  IADD3 R8, PT, PT, R6, R0, RZ ;  /* 0x0000000006087210 */ /* 0x020fe20007ffe0ff */
[----:B------:R-:W-:Y:S01]  /*d4b0*/  STS [R3], R11 ;  /* 0x0000000b03007388 */ /* 0x000fe20000000800 */
[----:B------:R-:W-:Y:S01]  /*d4c0*/  F2FP.BF16.F32.PACK_AB R22, R22, R42 ;  /* 0x0000002a1616723e */ /* 0x000fe200000010ff */
[----:B-1----:R-:W-:Y:S01]  /*d4d0*/  @UP3 UIMAD.WIDE.U32 UR16, UR19, UR4, URZ ;  /* 0x00000004131032a5 */ /* 0x002fe2000f8e00ff */
[----:B--2---:R-:W-:Y:S01]  /*d4e0*/  IADD3 R7, PT, PT, R67, R0, RZ ;  /* 0x0000000043077210 */ /* 0x004fe20007ffe0ff */
        /* <DEDUP_REMOVED lines=9> */
[----:B------:R-:W-:Y:S01]  /*d580*/  IADD3 R6, PT, PT, R67, R8, RZ ;  /* 0x0000000843067210 */ /* 0x000fe20007ffe0ff */
[----:B---3--:R-:W-:Y:S01]  /*d590*/  @UP1 UIMAD UR12, UR13, UR9, URZ ;  /* 0x000000090d0c12a4 */ /* 0x008fe2000f8e02ff */
[----:B------:R-:W-:Y:S01]  /*d5a0*/  F2FP.BF16.F32.PACK_AB R61, R57, R26 ;  /* 0x0000001a393d723e */ /* 0x000fe200000010ff */
[----:B------:R-:W-:Y:S01]  /*d5b0*/  STS [R3+0x2000], R20 ;  /* 0x0020001403007388 */ /* 0x000fe20000000800 */
        /* <DEDUP_REMOVED lines=73> */
[----:B--2---:R-:W2:Y:S03]  /*da50*/  @P4 LDC R2, c[0x0][0x458] ;  /* 0x00011600ff024b82 */ /* 0x004ea60000000800 */
[----:B------:R-:W-:Y:S04]  /*da60*/  STS [R0+0x6000], R37 ;  /* 0x0060002500007388 */ /* 0x000fe80000000800 */
[----:B------:R4:W-:Y:S01]  /*da70*/  STS [R0+0x6400], R36 ;  /* 0x0064002400007388 */ /* 0x0009e20000000800 */
[----:B---3--:R3:W1:Y:S03]  /*da80*/  @P3 MUFU.LG2 R3, R138 ;  /* 0x0000008a00033308 */ /* 0x0086660000000c00 */
[----:B------:R3:W-:Y:S04]  /*da90*/  STS [R7+0x6000], R33 ;  /* 0x0060002107007388 */ /* 0x0007e80000000800 */
[----:B------:R3:W-:Y:S04]  /*daa0*/  STS [R7+0x6400], R32 ;  /* 0x0064002007007388 */ /* 0x0007e80000000800 */
[----:B------:R3:W-:Y:S04]  /*dab0*/  STS [R8+0x4000], R31 ;  /* 0x0040001f08007388 */ /* 0x0007e80000000800 */
[----:B------:R3:W-:Y:S04]  /*dac0*/  STS [R8+0x4400], R30 ;  /* 0x0044001e08007388 */ /* 0x0007e80000000800 */
[----:B------:R3:W-:Y:S04]  /*dad0*/  STS [R6+0x4000], R27 ;  /* 0x0040001b06007388 */ /* 0x0007e80000000800 */
[----:B------:R3:W-:Y:S01]  /*dae0*/  STS [R6+0x4400], R26 ;  /* 0x0044001a06007388 */ /* 0x0007e20000000800 */
[----:B----4-:R3:W4:Y:S03]  /*daf0*/  @P4 MUFU.LG2 R0, R139 ;  /* 0x0000008b00004308 */ /* 0x0107260000000c00 */
[----:B------:R3:W-:Y:S04]  /*db00*/  STS [R8+0x6000], R29 ;  /* 0x0060001d08007388 */ /* 0x0007e80000000800 */
[----:B------:R3:W-:Y:S04]  /*db10*/  STS [R8+0x6400], R28 ;  /* 0x0064001c08007388 */ /* 0x0007e80000000800 */
[----:B------:R3:W-:Y:S04]  /*db20*/  STS [R6+0x6000], R25 ;  /* 0x0060001906007388 */ /* 0x0007e80000000800 */
[----:B------:R3:W-:Y:S01]  /*db30*/  STS [R6+0x6400], R24 ;  /* 0x0064001806007388 */ /* 0x0007e20000000800 */
        /* <DEDUP_REMOVED lines=9> */
.L_x_2149:
[----:B------:R-:W-:Y:S01]  /*dbd0*/  BAR.SYNC.DEFER_BLOCKING 0x0 ;  /* 0x0000000000007b1d */ /* 0x000fe20000010000 */
[----:B------:R-:W-:Y:S01]  /*dbe0*/  UIMAD UR12, UR6, UR12, URZ ;  /* 0x0000000c060c72a4 */ /* 0x000fe2000f8e02ff */
[----:B------:R-:W-:Y:S01]  /*dbf0*/  LOP3.LUT P1, RZ, R212, 0x3, RZ, 0xc0, !PT ;  /* 0x00000003d4ff7812 */ /* 0x000fe2000782c0ff */
[----:B------:R-:W-:Y:S01]  /*dc00*/  UIMAD UR10, UR8, UR5, URZ ;  /* 0x00000005080a72a4 */ /* 0x000fe2000f8e02ff */
[----:B----4-:R-:W-:Y:S01]  /*dc10*/  @P4 FMUL.FTZ R0, R0, 0.69314718246459960938 ;  /* 0x3f31721800004820 */ /* 0x010fe20000410000 */
[----:B------:R-:W-:-:S03]  /*dc20*/  USEL UR19, UR19, URZ, UP0 ;  /* 0x000000ff13137287 */ /* 0x000fc60008000000 */
[----:B---3--:R-:W1:Y:S01]  /*dc30*/  @P3 LDC R8, c[0x0][0x458] ;  /* 0x00011600ff083b82 */ /* 0x008e620000000800 */
[----:B------:R-:W2:Y:S01]  /*dc40*/  @P2 MUFU.LG2 R4, R132 ;  /* 0x0000008400042308 */ /* 0x000ea20000000c00 */
[----:B------:R-:W-:Y:S01]  /*dc50*/  @!UP0 UIMAD UR12, UR11, UR4, UR12 ;  /* 0x000000040b0c82a4 */ /* 0x000fe2000f8e020c */
[----:B------:R-:W-:Y:S01]  /*dc60*/  MOV R17, 0x7f800000 ;  /* 0x7f80000000117802 */ /* 0x000fe20000000f00 */
[----:B------:R-:W-:Y:S01]  /*dc70*/  USHF.L.U32 UR10, UR10, 0x7, URZ ;  /* 0x000000070a0a7899 */ /* 0x000fe200080006ff */
[----:B------:R-:W-:Y:S01]  /*dc80*/  @P4 FFMA.FTZ R17, R136, R2, R0 ;  /* 0x0000000288114223 */ /* 0x000fe20000010000 */
[----:B------:R-:W-:Y:S01]  /*dc90*/  USEL UR13, UR13, URZ, UP0 ;  /* 0x000000ff0d0d7287 */ /* 0x000fe20008000000 */
[----:B------:R-:W-:Y:S01]  /*dca0*/  @P3 FMUL.FTZ R3, R3, 0.69314718246459960938 ;  /* 0x3f31721803033820 */ /* 0x000fe20000410000 */
[----:B------:R-:W3:Y:S01]  /*dcb0*/  @P2 LDC R7, c[0x0][0x458] ;  /* 0x00011600ff072b82 */ /* 0x000ee20000000800 */
[----:B------:R-:W4:Y:S01]  /*dcc0*/  @P0 MUFU.LG2 R5, R137 ;  /* 0x0000008900050308 */ /* 0x000f220000000c00 */
[----:B------:R-:W-:Y:S01]  /*dcd0*/  USHF.R.S32.HI UR9, URZ, 0x1f, UR12 ;  /* 0x0000001fff097899 */ /* 0x000fe2000801140c */
[----:B------:R-:W-:Y:S01]  /*dce0*/  BSSY.RECONVERGENT B0, `(.L_x_2150) ;  /* 0x0000035000007945 */ /* 0x000fe20003800200 */
[----:B------:R-:W-:Y:S01]  /*dcf0*/  USHF.R.S32.HI UR4, URZ, 0x1f, UR10 ;  /* 0x0000001fff047899 */ /* 0x000fe2000801140a */
[----:B------:R-:W-:Y:S01]  /*dd00*/  MOV R16, 0x7f800000 ;  /* 0x7f80000000107802 */ /* 0x000fe20000000f00 */
[----:B------:R-:W-:Y:S01]  /*dd10*/  UIADD3 UR19, UP1, UP0, UR10, UR19, UR12 ;  /* 0x000000130a137290 */ /* 0x000fe2000f83e00c */
[----:B------:R-:W-:Y:S01]  /*dd20*/  MOV R15, 0x7f800000 ;  /* 0x7f800000000f7802 */ /* 0x000fe20000000f00 */
[----:B------:R-:W5:Y:S01]  /*dd30*/  @P0 LDC R6, c[0x0][0x458] ;  /* 0x00011600ff060b82 */ /* 0x000f620000000800 */
[----:B------:R-:W-:Y:S01]  /*dd40*/  MOV R14, 0x7f800000 ;  /* 0x7f800000000e7802 */ /* 0x000fe20000000f00 */
[----:B------:R1:W5:Y:S01]  /*dd50*/  LDS.128 R20, [R220+0x3800] ;  /* 0x00380000dc147984 */ /* 0x0003620000000c00 */
[----:B--2---:R-:W-:Y:S01]  /*dd60*/  @P2 FMUL.FTZ R2, R4, 0.69314718246459960938 ;  /* 0x3f31721804022820 */ /* 0x004fe20000410000 */
[----:B------:R-:W-:Y:S01]  /*dd70*/  UIADD3.X UR4, UPT, UPT, UR4, UR13, UR9, UP1, UP0 ;  /* 0x0000000d04047290 */ /* 0x000fe20008fe0409 */
[----:B-1----:R-:W-:Y:S01]  /*dd80*/  @P3 FFMA.FTZ R16, R135, R8, R3 ;  /* 0x0000000887103223 */ /* 0x002fe20000010003 */
[----:B----4-:R-:W-:Y:S01]  /*dd90*/  @P0 FMUL.FTZ R0, R5, 0.69314718246459960938 ;  /* 0x3f31721805000820 */ /* 0x010fe20000410000 */
[----:B---3--:R-:W-:-:S03]  /*dda0*/  @P2 FFMA.FTZ R15, R134, R7, R2 ;  /* 0x00000007860f2223 */ /* 0x008fc60000010002 */
[----:B-----5:R-:W-:Y:S01]  /*ddb0*/  @P0 FFMA.FTZ R14, R133, R6, R0 ;  /* 0x00000006850e0223 */ /* 0x020fe20000010000 */
[----:B------:R-:W-:Y:S06]  /*ddc0*/  @P1 BRA `(.L_x_2151) ;  /* 0x0000000000981947 */ /* 0x000fec0003800000 */
        /* <DEDUP_REMOVED lines=38> */
.L_x_2151:
[----:B------:R-:W-:Y:S05]  /*e030*/  BSYNC.RECONVERGENT B0 ;  /* 0x0000000000007941 */ /* 0x000fea0003800200 */
.L_x_2150:
        /* <DEDUP_REMOVED lines=42> */
.L_x_2153:
[----:B------:R-:W-:Y:S05]  /*e2e0*/  BSYNC.RECONVERGENT B0 ;  /* 0x0000000000007941 */ /* 0x000fea0003800200 */
.L_x_2152:
        /* <DEDUP_REMOVED lines=23> */
.L_x_2155:
[----:B------:R-:W-:Y:S05]  /*e460*/  BSYNC.RECONVERGENT B0 ;  /* 0x0000000000007941 */ /* 0x000fea0003800200 */
.L_x_2154:
        /* <DEDUP_REMOVED lines=22> */
.L_x_2157:
[----:B------:R-:W-:Y:S05]  /*e5d0*/  BSYNC.RECONVERGENT B0 ;  /* 0x0000000000007941 */ /* 0x000fea0003800200 */
.L_x_2156:
        /* <DEDUP_REMOVED lines=21> */
.L_x_2159:
[----:B------:R-:W-:Y:S05]  /*e730*/  BSYNC.RECONVERGENT B0 ;  /* 0x0000000000007941 */ /* 0x000fea0003800200 */
.L_x_2158:
        /* <DEDUP_REMOVED lines=21> */
.L_x_2161:
[----:B------:R-:W-:Y:S05]  /*e890*/  BSYNC.RECONVERGENT B0 ;  /* 0x0000000000007941 */ /* 0x000fea0003800200 */
.L_x_2160:
        /* <DEDUP_REMOVED lines=21> */
.L_x_2163:
[----:B------:R-:W-:Y:S05]  /*e9f0*/  BSYNC.RECONVERGENT B0 ;  /* 0x0000000000007941 */ /* 0x000fea0003800200 */
.L_x_2162:
        /* <DEDUP_REMOVED lines=21> */
.L_x_2165:
[----:B------:R-:W-:Y:S05]  /*eb50*/  BSYNC.RECONVERGENT B0 ;  /* 0x0000000000007941 */ /* 0x000fea0003800200 */
.L_x_2164:
        /* <DEDUP_REMOVED lines=21> */
.L_x_2166:
        /* <DEDUP_REMOVED lines=13> */
.L_x_2869:


//--------------------- .text._ZN5flash16flash_fwd_kernelI23Flash_fwd_kernel_traitsILi128ELi128ELi32ELi4ELb0ELb0EN7cutlass10bfloat16_tE19Flash_kernel_traitsILi128ELi128ELi32ELi4ES3_EELb0ELb0ELb0ELb1ELb0ELb0ELb1ELb0EEEvNS_16Flash_fwd_paramsE --------------------------
	.section	.text._ZN5flash16flash_fwd_kernelI23Flash_fwd_kernel_traitsILi128ELi128ELi32ELi4ELb0ELb0EN7cutlass10bfloat16_tE19Flash_kernel_traitsILi128ELi128ELi32ELi4ES3_EELb0ELb0ELb0ELb1ELb0ELb0ELb1ELb0EEEvNS_16Flash_fwd_paramsE,"ax",@progbits
	.align	128
        .global         _ZN5flash16flash_fwd_kernelI23Flash_fwd_kernel_traitsILi128ELi128ELi32ELi4ELb0ELb0EN7cutlass10bfloat16_tE19Flash_kernel_traitsILi128ELi128ELi32ELi4ES3_EELb0ELb0ELb0ELb1ELb0ELb0ELb1ELb0EEEvNS_16Flash_fwd_paramsE
        .type           _ZN5flash16flash_fwd_kernelI23Flash_fwd_kernel_traitsILi128ELi128ELi32ELi4ELb0ELb0EN7cutlass10bfloat16_tE19Flash_kernel_traitsILi128ELi128ELi32ELi4ES3_EELb0ELb0ELb0ELb1ELb0ELb0ELb1ELb0EEEvNS_16Flash_fwd_paramsE,@function
        .size           _ZN5flash16flash_fwd_kernelI23Flash_fwd_kernel_traitsILi128ELi128ELi32ELi4ELb0ELb0EN7cutlass10bfloat16_tE19Flash_kernel_traitsILi128ELi128ELi32ELi4ES3_EELb0ELb0ELb0ELb1ELb0ELb0ELb1ELb0EEEvNS_16Flash_fwd_paramsE,(.L_x_2870 - _ZN5flash16flash_fwd_kernelI23Flash_fwd_kernel_traitsILi128ELi128ELi32ELi4ELb0ELb0EN7cutlass10bfloat16_tE19Flash_kernel_traitsILi128ELi128ELi32ELi4ES3_EELb0ELb0ELb0ELb1ELb0ELb0ELb1ELb0EEEvNS_16Flash_fwd_paramsE)
        .other          _ZN5flash16flash_fwd_kernelI23Flash_fwd_kernel_traitsILi128ELi128ELi32ELi4ELb0ELb0EN7cutlass10bfloat16_tE19Flash_kernel_traitsILi128ELi128ELi32ELi4ES3_EELb0ELb0ELb0ELb1ELb0ELb0ELb1ELb0EEEvNS_16Flash_fwd_paramsE,@"STO_CUDA_ENTRY STV_DEFAULT"
_ZN5flash16flash_fwd_kernelI23Flash_fwd_kernel_traitsILi128ELi128ELi32ELi4ELb0ELb0EN7cutlass10bfloat16_tE19Flash_kernel_traitsILi128ELi128ELi32ELi4ES3_EELb0ELb0ELb0ELb1ELb0ELb0ELb1ELb0EEEvNS_16Flash_fwd_paramsE:
.text._ZN5flash16flash_fwd_kernelI23Flash_fwd_kernel_traitsILi128ELi128ELi32ELi4ELb0ELb0EN7cutlass10bfloat16_tE19Flash_kernel_traitsILi128ELi128ELi32ELi4ES3_EELb0ELb0ELb0ELb1ELb0ELb0ELb1ELb0EEEvNS_16Flash_fwd_paramsE:
        /* <DEDUP_REMOVED lines=32> */
[----:B------:R-:W-:Y:S01]  /*0200*/  IMAD.MOV.U32 R12, RZ, RZ, -0x1 ;  /* 0xffffffffff0c7424 */ /* 0x000fe200078e00ff */
[----:B------:R-:W3:Y:S08]  /*0210*/  @!P0 LDC R134, c[0x0][0x434] ;  /* 0x00010d00ff868b82 */ /* 0x000ef00000000800 */
[----:B----4-:R-:W4:Y:S01]  /*0220*/  @!P2 LDC.64 R4, c[0x0][0x488] ;  /* 0x00012200ff04ab82 */ /* 0x010f220000000a00 */
[----:B-1----:R-:W-:-:S04]  /*0230*/  ISETP.NE.AND P4, PT, RZ, UR4, PT ;  /* 0x00000004ff007c0c */ /* 0x002fc8000bf85270 */
[----:B------:R-:W-:Y:S02]  /*0240*/  ISETP.EQ.OR.EX P3, PT, R7, RZ, !P4, P3 ;  /* 0x000000ff0700720c */ /* 0x000fe40006762730 */
[----:B------:R-:W-:-:S05]  /*0250*/  IADD3 R2, P1, PT, R10, R6, RZ ;  /* 0x000000060a027210 */ /* 0x000fca0007f3e0ff */
[----:B------:R-:W-:Y:S01]  /*0260*/  IMAD.X R3, R9, 0x1, R7, P1 ;  /* 0x0000000109037824 */ /* 0x000fe200008e0607 */
[----:B------:R-:W1:Y:S05]  /*0270*/  S2UR UR19, SR_CTAID.X ;  /* 0x00000000001379c3 */ /* 0x000e6a0000002500 */
[----:B------:R2:W5:Y:S01]  /*0280*/  @!P3 LDG.E R12, desc[UR20][R2.64] ;  /* 0x00000014020cb981 */ /* 0x000562000c1e1900 */
[----:B------:R-:W-:Y:S02]  /*0290*/  ISETP.NE.U32.AND P3, PT, R6, RZ, PT ;  /* 0x000000ff0600720c */ /* 0x000fe40003f65070 */
[----:B------:R-:W4:Y:S02]  /*02a0*/  @!P2 LDC R9, c[0x0][0x43c] ;  /* 0x00010f00ff09ab82 */ /* 0x000f240000000800 */
[----:B------:R-:W-:Y:S01]  /*02b0*/  ISETP.NE.AND.EX P3, PT, R7, RZ, PT, P3 ;  /* 0x000000ff0700720c */ /* 0x000fe20003f65330 */
[----:B------:R-:W2:Y:S01]  /*02c0*/  S2R R16, SR_CTAID.Z ;  /* 0x0000000000107919 */ /* 0x000ea20000002700 */
[----:B------:R-:W2:Y:S01]  /*02d0*/  S2R R112, SR_TID.X ;  /* 0x0000000000707919 */ /* 0x000ea20000002100 */
[----:B-1----:R-:W-:Y:S01]  /*02e0*/  USHF.L.U32 UR18, UR19, 0x7, URZ ;  /* 0x0000000713127899 */ /* 0x002fe200080006ff */
[----:B--2---:R1:W-:Y:S01]  /*02f0*/  STL [R1+0x14], R32 ;  /* 0x0000142001007387 */ /* 0x0043e20000100800 */
[----:B---3--:R-:W-:Y:S01]  /*0300*/  @P0 IMAD.IADD R134, R8, 0x1, -R32 ;  /* 0x0000000108860824 */ /* 0x008fe200078e0a20 */
[----:B----4-:R-:W-:-:S04]  /*0310*/  @!P2 ISETP.NE.U32.AND P0, PT, R4, RZ, PT ;  /* 0x000000ff0400a20c */ /* 0x010fc80003f05070 */
[----:B------:R-:W-:Y:S02]  /*0320*/  @!P2 ISETP.NE.AND.EX P0, PT, R5, RZ, PT, P0 ;  /* 0x000000ff0500a20c */ /* 0x000fe40003f05300 */
[----:B------:R-:W-:Y:S02]  /*0330*/  ISETP.GT.AND P1, PT, R134, UR18, PT ;  /* 0x0000001286007c0c */ /* 0x000fe4000bf24270 */
[----:B------:R-:W-:Y:S01]  /*0340*/  @!P2 SEL R4, R9, RZ, P0 ;  /* 0x000000ff0904a207 */ /* 0x000fe20000000000 */
[----:B------:R-:W-:Y:S02]  /*0350*/  @P2 IMAD.IADD R132, R0, 0x1, -R11 ;  /* 0x0000000100842824 */ /* 0x000fe400078e0a0b */
[----:B------:R-:W2:Y:S01]  /*0360*/  @!P3 LDC R0, c[0x0][0x438] ;  /* 0x00010e00ff00bb82 */ /* 0x000ea20000000800 */
[----:B-1----:R-:W-:Y:S07]  /*0370*/  @!P3 BRA `(.L_x_2167) ;  /* 0x00000000000cb947 */ /* 0x002fee0003800000 */
[----:B--2---:R-:W2:Y:S02]  /*0380*/  @P4 LDG.E R0, desc[UR20][R2.64+0x4] ;  /* 0x0000041402004981 */ /* 0x004ea4000c1e1900 */
[----:B--2--5:R-:W-:-:S06]  /*0390*/  @P4 IADD3 R0, PT, PT, R0, -R12, RZ ;  /* 0x8000000c00004210 */ /* 0x024fcc0007ffe0ff */
[----:B------:R1:W5:Y:S02]  /*03a0*/  @!P4 LDG.E R0, desc[UR20][R2.64] ;  /* 0x000000140200c981 */ /* 0x000364000c1e1900 */
.L_x_2167:
[----:B--2--5:R-:W-:Y:S01]  /*03b0*/  @!P2 IADD3 R132, PT, PT, R4, R0, -R11 ;  /* 0x000000000484a210 */ /* 0x024fe20007ffe80b */
[----:B------:R-:W-:Y:S06]  /*03c0*/  @!P1 EXIT ;  /* 0x000000000000994d */ /* 0x000fec0003800000 */
[----:B------:R-:W-:-:S13]  /*03d0*/  ISETP.GT.AND P0, PT, R132, RZ, PT ;  /* 0x000000ff8400720c */ /* 0x000fda0003f04270 */
[----:B------:R-:W-:Y:S05]  /*03e0*/  @P0 BRA `(.L_x_2168) ;  /* 0x0000001400080947 */ /* 0x000fea0003800000 */
[----:B------:R-:W2:Y:S01]  /*03f0*/  LDC.U8 R0, c[0x0][0x549] ;  /* 0x00015240ff007b82 */ /* 0x000ea20000000000 */
[----:B------:R-:W-:Y:S02]  /*0400*/  ISETP.NE.AND P1, PT, R32, -0x1, PT ;  /* 0xffffffff2000780c */ /* 0x000fe40003f25270 */
[----:B------:R-:W-:-:S05]  /*0410*/  SHF.L.U32 R18, R112, 0x3, RZ ;  /* 0x0000000370127819 */ /* 0x000fca00000006ff */
[----:B------:R-:W3:Y:S08]  /*0420*/  LDC.U8 R10, c[0x0][0x548] ;  /* 0x00015200ff0a7b82 */ /* 0x000ef00000000000 */
[----:B------:R-:W1:Y:S01]  /*0430*/  @!P1 LDC.64 R4, c[0x0][0x400] ;  /* 0x00010000ff049b82 */ /* 0x000e620000000a00 */
[----:B--2---:R-:W-:-:S07]  /*0440*/  ISETP.NE.AND P2, PT, R0, RZ, PT ;  /* 0x000000ff0000720c */ /* 0x004fce0003f45270 */
[----:B------:R-:W2:Y:S08]  /*0450*/  @P1 LDC.64 R8, c[0x0][0x408] ;  /* 0x00010200ff081b82 */ /* 0x000eb00000000a00 */
[----:B------:R-:W4:Y:S01]  /*0460*/  @P2 LDC.64 R6, c[0x0][0x430] ;  /* 0x00010c00ff062b82 */ /* 0x000f220000000a00 */
[----:B------:R-:W-:Y:S01]  /*0470*/  @P2 MOV R15, 0x1 ;  /* 0x00000001000f2802 */ /* 0x000fe20000000f00 */
[----:B-1----:R-:W-:-:S04]  /*0480*/  @!P1 IMAD.WIDE.U32 R2, R31, R4, RZ ;  /* 0x000000041f029225 */ /* 0x002fc800078e00ff */
[----:B------:R-:W-:Y:S02]  /*0490*/  @!P1 IMAD R5, R31, R5, R3 ;  /* 0x000000051f059224 */ /* 0x000fe400078e0203 */
[----:B------:R-:W1:Y:S01]  /*04a0*/  @P2 LDC R14, c[0x0][0x430] ;  /* 0x00010c00ff0e2b82 */ /* 0x000e620000000800 */
[----:B------:R-:W-:Y:S01]  /*04b0*/  @!P1 MOV R0, R2 ;  /* 0x0000000200009202 */ /* 0x000fe20000000f00 */
[----:B--2---:R-:W-:-:S04]  /*04c0*/  @P1 IMAD.WIDE.U32 R2, R32, R8, RZ ;  /* 0x0000000820021225 */ /* 0x004fc800078e00ff */
        /* <DEDUP_REMOVED lines=12> */
.L_x_2169:
        /* <DEDUP_REMOVED lines=17> */
[----:B-1----:R-:W-:Y:S01]  /*06a0*/  IMAD R20, R14, UR18, RZ ;  /* 0x000000120e147c24 */ /* 0x002fe2000f8e02ff */
[-C--:B------:R-:W-:Y:S01]  /*06b0*/  ISETP.GE.AND P4, PT, R25, R12.reuse, PT ;  /* 0x0000000c1900720c */ /* 0x080fe20003f86270 */
[----:B--2---:R-:W-:Y:S01]  /*06c0*/  IMAD.WIDE.U32 R10, R16, UR4, R2 ;  /* 0x00000004100a7c25 */ /* 0x004fe2000f8e0002 */
        /* <DEDUP_REMOVED lines=20> */
.L_x_2171:
[----:B------:R-:W-:Y:S05]  /*0810*/  BSYNC.RECONVERGENT B0 ;  /* 0x0000000000007941 */ /* 0x000fea0003800200 */
.L_x_2170:
[----:B------:R-:W-:Y:S01]  /*0820*/  BSSY.RECONVERGENT B0, `(.L_x_2172) ;  /* 0x0000015000007945 */ /* 0x000fe20003800200 */
[----:B------:R-:W-:Y:S02]  /*0830*/  ISETP.GE.AND P1, PT, R29, R12, PT ;  /* 0x0000000c1d00720c */ /* 0x000fe40003f26270 */
        /* <DEDUP_REMOVED lines=19> */
.L_x_2173:
[----:B------:R-:W-:Y:S05]  /*0970*/  BSYNC.RECONVERGENT B0 ;  /* 0x0000000000007941 */ /* 0x000fea0003800200 */
.L_x_2172:
        /* <DEDUP_REMOVED lines=21> */
.L_x_2175:
[----:B------:R-:W-:Y:S05]  /*0ad0*/  BSYNC.RECONVERGENT B0 ;  /* 0x0000000000007941 */ /* 0x000fea0003800200 */
.L_x_2174:
        /* <DEDUP_REMOVED lines=21> */
.L_x_2177:
[----:B------:R-:W-:Y:S05]  /*0c30*/  BSYNC.RECONVERGENT B0 ;  /* 0x0000000000007941 */ /* 0x000fea0003800200 */
.L_x_2176:
        /* <DEDUP_REMOVED lines=21> */
.L_x_2179:
[----:B------:R-:W-:Y:S05]  /*0d90*/  BSYNC.RECONVERGENT B0 ;  /* 0x0000000000007941 */ /* 0x000fea0003800200 */
.L_x_2178:
        /* <DEDUP_REMOVED lines=24> */
.L_x_2181:
[----:B------:R-:W-:Y:S05]  /*0f20*/  BSYNC.RECONVERGENT B0 ;  /* 0x0000000000007941 */ /* 0x000fea0003800200 */
.L_x_2180:
        /* <DEDUP_REMOVED lines=19> */
.L_x_2183:
[----:B------:R-:W-:Y:S05]  /*1060*/  BSYNC.RECONVERGENT B0 ;  /* 0x0000000000007941 */ /* 0x000fea0003800200 */
.L_x_2182:
        /* <DEDUP_REMOVED lines=19> */
.L_x_2185:
[----:B------:R-:W-:Y:S05]  /*11a0*/  BSYNC.RECONVERGENT B0 ;  /* 0x0000000000007941 */ /* 0x000fea0003800200 */
.L_x_2184:
        /* <DEDUP_REMOVED lines=20> */
.L_x_2187:
[----:B------:R-:W-:Y:S05]  /*12f0*/  BSYNC.RECONVERGENT B0 ;  /* 0x0000000000007941 */ /* 0x000fea0003800200 */
.L_x_2186:
        /* <DEDUP_REMOVED lines=15> */
.L_x_2189:
[----:B------:R-:W-:Y:S05]  /*13f0*/  BSYNC.RECONVERGENT B0 ;  /* 0x0000000000007941 */ /* 0x000fea0003800200 */
.L_x_2188:
        /* <DEDUP_REMOVED lines=10> */
.L_x_2191:
[----:B------:R-:W-:Y:S05]  /*14a0*/  BSYNC.RECONVERGENT B0 ;  /* 0x0000000000007941 */ /* 0x000fea0003800200 */
.L_x_2190:
        /* <DEDUP_REMOVED lines=10> */
.L_x_2193:
[----:B------:R-:W-:Y:S05]  /*1550*/  BSYNC.RECONVERGENT B0 ;  /* 0x0000000000007941 */ /* 0x000fea0003800200 */
.L_x_2192:
        /* <DEDUP_REMOVED lines=10> */
.L_x_2195:
[----:B------:R-:W-:Y:S05]  /*1600*/  BSYNC.RECONVERGENT B0 ;  /* 0x0000000000007941 */ /* 0x000fea0003800200 */
.L_x_2194:
        /* <DEDUP_REMOVED lines=10> */
.L_x_2197:
[----:B------:R-:W-:Y:S05]  /*16b0*/  BSYNC.RECONVERGENT B0 ;  /* 0x0000000000007941 */ /* 0x000fea0003800200 */
.L_x_2196:
        /* <DEDUP_REMOVED lines=10> */
.L_x_2199:
[----:B------:R-:W-:Y:S05]  /*1760*/  BSYNC.RECONVERGENT B0 ;  /* 0x0000000000007941 */ /* 0x000fea0003800200 */
.L_x_2198:
        /* <DEDUP_REMOVED lines=10> */
.L_x_2168:
        /* <DEDUP_REMOVED lines=22> */
.L_x_2200:
[----:B------:R-:W1:Y:S01]  /*1970*/  LDCU.64 UR12, c[0x0][0x3b8] ;  /* 0x00007700ff0c77ac */ /* 0x000e620008000a00 */
[----:B------:R-:W-:-:S05]  /*1980*/  IADD3 R2, PT, PT, R11, R12, RZ ;  /* 0x0000000c0b027210 */ /* 0x000fca0007ffe0ff */
[C---:B-1----:R-:W-:Y:S02]  /*1990*/  IMAD R0, R2.reuse, UR13, RZ ;  /* 0x0000000d02007c24 */ /* 0x042fe4000f8e02ff */
[----:B------:R-:W-:-:S05]  /*19a0*/  IMAD.WIDE.U32 R2, R2, UR12, RZ ;  /* 0x0000000c02027c25 */ /* 0x000fca000f8e00ff */
[----:B------:R-:W-:Y:S02]  /*19b0*/  IADD3 R6, PT, PT, R3, R0, RZ ;  /* 0x0000000003067210 */ /* 0x000fe40007ffe0ff */
[----:B------:R-:W-:-:S07]  /*19c0*/  MOV R5, R2 ;  /* 0x0000000200057202 */ /* 0x000fce0000000f00 */
.L_x_2201:
        /* <DEDUP_REMOVED lines=40> */
.L_x_2202:
[----:B------:R-:W1:Y:S01]  /*1c50*/  LDC.64 R140, c[0x0][0x3c0] ;  /* 0x0000f000ff8c7b82 */ /* 0x000e620000000a00 */
[----:B------:R-:W-:-:S05]  /*1c60*/  IADD3 R0, PT, PT, R11, R12, RZ ;  /* 0x0000000c0b007210 */ /* 0x000fca0007ffe0ff */
[C---:B-1----:R-:W-:Y:S02]  /*1c70*/  IMAD R4, R0.reuse, R141, RZ ;  /* 0x0000008d00047224 */ /* 0x042fe400078e02ff */
[----:B------:R-:W-:-:S05]  /*1c80*/  IMAD.WIDE.U32 R2, R0, R140, RZ ;  /* 0x0000008c00027225 */ /* 0x000fca00078e00ff */
[----:B------:R-:W-:Y:S02]  /*1c90*/  IADD3 R4, PT, PT, R3, R4, RZ ;  /* 0x0000000403047210 */ /* 0x000fe40007ffe0ff */
[----:B------:R-:W-:-:S07]  /*1ca0*/  MOV R0, R2 ;  /* 0x0000000200007202 */ /* 0x000fce0000000f00 */
.L_x_2203:
        /* <DEDUP_REMOVED lines=8> */
[----:B------:R4:W-:Y:S01]  /*1d30*/  STL [R1+0x10], R15 ;  /* 0x0000100f01007387 */ /* 0x0009e20000100800 */
[----:B------:R-:W-:Y:S01]  /*1d40*/  IADD3 R2, P0, PT, R109, R5, RZ ;  /* 0x000000056d027210 */ /* 0x000fe20007f1e0ff */
[----:B------:R-:W-:Y:S01]  /*1d50*/  BSSY.RECONVERGENT B0, `(.L_x_2204) ;  /* 0x0000047000007945 */ /* 0x000fe20003800200 */
[-C--:B------:R-:W-:Y:S01]  /*1d60*/  ISETP.GE.AND P3, PT, R3, R15.reuse, PT ;  /* 0x0000000f0300720c */ /* 0x080fe20003f66270 */
[----:B------:R-:W5:Y:S01]  /*1d70*/  LDCU.64 UR14, c[0x0][0x390] ;  /* 0x00007200ff0e77ac */ /* 0x000f620008000a00 */
[C---:B------:R-:W-:Y:S01]  /*1d80*/  IADD3 R5, PT, PT, R108.reuse, 0x30, RZ ;  /* 0x000000306c057810 */ /* 0x040fe20007ffe0ff */
[----:B------:R-:W-:Y:S01]  /*1d90*/  IMAD.X R3, RZ, RZ, R6, P0 ;  /* 0x000000ffff037224 */ /* 0x000fe200000e0606 */
[----:B------:R-:W-:Y:S01]  /*1da0*/  IADD3 R6, P0, PT, R109, R0, RZ ;  /* 0x000000006d067210 */ /* 0x000fe20007f1e0ff */
[----:B------:R-:W5:Y:S01]  /*1db0*/  LDCU.64 UR6, c[0x0][0x3c8] ;  /* 0x00007900ff0677ac */ /* 0x000f620008000a00 */
[----:B------:R-:W-:Y:S01]  /*1dc0*/  SHF.R.S32.HI R0, RZ, 0x1f, R10 ;  /* 0x0000001fff007819 */ /* 0x000fe2000001140a */
[C---:B------:R-:W-:Y:S01]  /*1dd0*/  IMAD.WIDE.U32 R2, R108.reuse, UR12, R2 ;  /* 0x0000000c6c027c25 */ /* 0x040fe2000f8e0002 */
[-C--:B------:R-:W-:Y:S01]  /*1de0*/  ISETP.GE.AND P2, PT, R5, R15.reuse, PT ;  /* 0x0000000f0500720c */ /* 0x080fe20003f46270 */
[----:B------:R-:W-:Y:S01]  /*1df0*/  UMOV UR4, 0x400 ;  /* 0x0000040000047882 */ /* 0x000fe20000000000 */
[C---:B------:R-:W-:Y:S01]  /*1e00*/  IADD3 R19, PT, PT, R108.reuse, 0x10, RZ ;  /* 0x000000106c137810 */ /* 0x040fe20007ffe0ff */
[----:B------:R-:W-:Y:S01]  /*1e10*/  IMAD.X R7, RZ, RZ, R4, P0 ;  /* 0x000000ffff077224 */ /* 0x000fe200000e0604 */
[C---:B------:R-:W-:Y:S01]  /*1e20*/  IADD3 R4, PT, PT, R108.reuse, 0x40, RZ ;  /* 0x000000406c047810 */ /* 0x040fe20007ffe0ff */
[C---:B------:R-:W-:Y:S01]  /*1e30*/  IMAD R5, R108.reuse, UR13, R3 ;  /* 0x0000000d6c057c24 */ /* 0x040fe2000f8e0203 */
[----:B------:R-:W-:Y:S01]  /*1e40*/  LOP3.LUT R250, R109, 0x40, RZ, 0xfc, !PT ;  /* 0x000000406dfa7812 */ /* 0x000fe200078efcff */
[----:B------:R-:W-:Y:S01]  /*1e50*/  IMAD.WIDE.U32 R8, R108, R140, R6 ;  /* 0x0000008c6c087225 */ /* 0x000fe200078e0006 */
[----:B------:R-:W-:Y:S01]  /*1e60*/  ISETP.GE.AND P1, PT, R4, R15, PT ;  /* 0x0000000f0400720c */ /* 0x000fe20003f26270 */
[----:B--2---:R-:W-:-:S02]  /*1e70*/  ULEA UR5, UR5, UR4, 0x18 ;  /* 0x0000000405057291 */ /* 0x004fc4000f8ec0ff */
[----:B------:R-:W-:Y:S02]  /*1e80*/  IMAD.MOV.U32 R4, RZ, RZ, R2 ;  /* 0x000000ffff047224 */ /* 0x000fe400078e0002 */
[----:B-1----:R-:W-:Y:S02]  /*1e90*/  IMAD R2, R0, UR8, RZ ;  /* 0x0000000800027c24 */ /* 0x002fe4000f8e02ff */
[----:B------:R-:W-:Y:S02]  /*1ea0*/  IMAD R3, R108, R141, R9 ;  /* 0x0000008d6c037224 */ /* 0x000fe400078e0209 */
[----:B------:R-:W-:Y:S02]  /*1eb0*/  IMAD R9, R10, UR9, R2 ;  /* 0x000000090a097c24 */ /* 0x000fe4000f8e0202 */
[----:B------:R-:W-:Y:S02]  /*1ec0*/  IMAD R0, R0, UR10, RZ ;  /* 0x0000000a00007c24 */ /* 0x000fe4000f8e02ff */
[----:B------:R-:W-:-:S02]  /*1ed0*/  IMAD.MOV.U32 R2, RZ, RZ, R8 ;  /* 0x000000ffff027224 */ /* 0x000fc400078e0008 */
[C---:B------:R-:W-:Y:S01]  /*1ee0*/  IMAD.WIDE.U32 R6, R10.reuse, UR8, R4 ;  /* 0x000000080a067c25 */ /* 0x040fe2000f8e0004 */
[----:B------:R-:W-:Y:S01]  /*1ef0*/  IADD3 R4, P0, PT, R109, R13, RZ ;  /* 0x0000000d6d047210 */ /* 0x000fe20007f1e0ff */
[----:B------:R-:W-:Y:S02]  /*1f00*/  USHF.L.U32 UR8, UR19, 0x7, URZ ;  /* 0x0000000713087899 */ /* 0x000fe400080006ff */
[C---:B------:R-:W-:Y:S01]  /*1f10*/  IMAD R5, R10.reuse, UR11, R0 ;  /* 0x0000000b0a057c24 */ /* 0x040fe2000f8e0200 */
[----:B------:R-:W-:Y:S01]  /*1f20*/  IADD3 R0, PT, PT, R7, R9, RZ ;  /* 0x0000000907007210 */ /* 0x000fe20007ffe0ff */
[----:B------:R-:W-:Y:S01]  /*1f30*/  IMAD.WIDE.U32 R2, R10, UR10, R2 ;  /* 0x0000000a0a027c25 */ /* 0x000fe2000f8e0002 */
[----:B---3--:R-:W-:Y:S01]  /*1f40*/  LEA R230, P5, R6, UR16, 0x1 ;  /* 0x0000001006e67c11 */ /* 0x008fe2000f8a08ff */
[----:B------:R-:W-:Y:S01]  /*1f50*/  USHF.R.U32.HI UR10, URZ, 0x19, UR19 ;  /* 0x00000019ff0a7899 */ /* 0x000fe20008011613 */
[----:B------:R-:W-:Y:S01]  /*1f60*/  LOP3.LUT R21, R108, UR8, RZ, 0xfc, !PT ;  /* 0x000000086c157c12 */ /* 0x000fe2000f8efcff */
[----:B------:R-:W-:Y:S01]  /*1f70*/  IMAD.IADD R3, R3, 0x1, R5 ;  /* 0x0000000103037824 */ /* 0x000fe200078e0205 */
[----:B------:R-:W-:Y:S01]  /*1f80*/  LEA.HI.X R229, R6, UR17, R0, 0x1, P5 ;  /* 0x0000001106e57c11 */ /* 0x000fe2000a8f0c00 */
[----:B------:R-:W-:Y:S01]  /*1f90*/  IMAD.X R5, RZ, RZ, R14, P0 ;  /* 0x000000ffff057224 */ /* 0x000fe200000e060e */
[C---:B------:R-:W-:Y:S01]  /*1fa0*/  ISETP.GE.AND P0, PT, R108.reuse, R15, PT ;  /* 0x0000000f6c00720c */ /* 0x040fe20003f06270 */
[----:B------:R-:W-:Y:S01]  /*1fb0*/  VIADD R6, R108, 0x50 ;  /* 0x000000506c067836 */ /* 0x000fe20000000000 */
[----:B------:R-:W-:Y:S01]  /*1fc0*/  LOP3.LUT R0, R20, 0x1f8, RZ, 0xc0, !PT ;  /* 0x000001f814007812 */ /* 0x000fe200078ec0ff */
[----:B-----5:R-:W-:Y:S01]  /*1fd0*/  IMAD.WIDE.U32 R12, R16, UR6, R4 ;  /* 0x00000006100c7c25 */ /* 0x020fe2000f8e0004 */
[----:B------:R-:W-:-:S02]  /*1fe0*/  LEA R252, P4, R2, UR14, 0x1 ;  /* 0x0000000e02fc7c11 */ /* 0x000fc4000f8808ff */
[----:B------:R-:W-:Y:S01]  /*1ff0*/  LOP3.LUT R0, R0, 0x38, R112, 0x78, !PT ;  /* 0x0000003800007812 */ /* 0x000fe200078e7870 */
[----:B------:R-:W-:Y:S01]  /*2000*/  IMAD R11, R16, UR7, R13 ;  /* 0x00000007100b7c24 */ /* 0x000fe2000f8e020d */
[----:B------:R-:W-:Y:S02]  /*2010*/  LEA.HI.X R251, R2, UR15, R3, 0x1, P4 ;  /* 0x0000000f02fb7c11 */ /* 0x000fe4000a0f0c03 */
[----:B------:R-:W-:Y:S02]  /*2020*/  LOP3.LUT R0, R0, 0x1e00, R20, 0xf8, !PT ;  /* 0x00001e0000007812 */ /* 0x000fe400078ef814 */
[----:B------:R-:W-:Y:S02]  /*2030*/  ISETP.GE.AND P4, PT, R19, R15, PT ;  /* 0x0000000f1300720c */ /* 0x000fe40003f86270 */
[----:B------:R-:W-:Y:S01]  /*2040*/  LEA R227, R0, UR5, 0x1 ;  /* 0x0000000500e37c11 */ /* 0x000fe2000f8e08ff */
[----:B----4-:R-:W-:Y:S10]  /*2050*/  @P0 BRA `(.L_x_2205) ;  /* 0x0000000000580947 */ /* 0x010ff40003800000 */
        /* <DEDUP_REMOVED lines=22> */
.L_x_2205:
[----:B------:R-:W-:Y:S05]  /*21c0*/  BSYNC.RECONVERGENT B0 ;  /* 0x0000000000007941 */ /* 0x000fea0003800200 */
.L_x_2204:
[----:B------:R-:W-:Y:S01]  /*21d0*/  USHF.L.U64.HI UR4, UR12, 0x5, UR13 ;  /* 0x000000050c047899 */ /* 0x000fe2000801020d */
[----:B------:R-:W-:Y:S01]  /*21e0*/  BSSY.RECONVERGENT B0, `(.L_x_2206) ;  /* 0x000001e000007945 */ /* 0x000fe20003800200 */
[----:B------:R-:W-:Y:S01]  /*21f0*/  ISETP.GE.AND P0, PT, R6, R15, PT ;  /* 0x0000000f0600720c */ /* 0x000fe20003f06270 */
[----:B------:R-:W-:Y:S01]  /*2200*/  VIADD R7, R132, 0x1f ;  /* 0x0000001f84077836 */ /* 0x000fe20000000000 */
        /* <DEDUP_REMOVED lines=27> */
.L_x_2207:
[----:B------:R-:W-:Y:S05]  /*23c0*/  BSYNC.RECONVERGENT B0 ;  /* 0x0000000000007941 */ /* 0x000fea0003800200 */
.L_x_2206:
[----:B------:R-:W-:Y:S01]  /*23d0*/  SHF.R.S32.HI R0, RZ, 0x1f, R7 ;  /* 0x0000001fff007819 */ /* 0x000fe20000011407 */
[----:B------:R-:W-:Y:S01]  /*23e0*/  USHF.L.U32 UR11, UR12, 0x5, URZ ;  /* 0x000000050c0b7899 */ /* 0x000fe200080006ff */
[----:B------:R-:W-:Y:S01]  /*23f0*/  BSSY.RECONVERGENT B0, `(.L_x_2208) ;  /* 0x000001e000007945 */ /* 0x000fe20003800200 */
[----:B------:R-:W-:Y:S02]  /*2400*/  ISETP.GE.AND P6, PT, R8, R15, PT ;  /* 0x0000000f0800720c */ /* 0x000fe40003fc6270 */
[----:B------:R-:W-:Y:S01]  /*2410*/  LEA.HI R228, R0, R7, RZ, 0x5 ;  /* 0x0000000700e47211 */ /* 0x000fe200078f28ff */
[----:B------:R-:W-:Y:S01]  /*2420*/  VIADD R7, R108, 0x70 ;  /* 0x000000706c077836 */ /* 0x000fe20000000000 */
[----:B------:R-:W-:Y:S09]  /*2430*/  @P3 BRA `(.L_x_2209) ;  /* 0x0000000000643947 */ /* 0x000ff20003800000 */
        /* <DEDUP_REMOVED lines=25> */
.L_x_2209:
[----:B------:R-:W-:Y:S05]  /*25d0*/  BSYNC.RECONVERGENT B0 ;  /* 0x0000000000007941 */ /* 0x000fea0003800200 */
.L_x_2208:
[----:B------:R-:W-:Y:S01]  /*25e0*/  LEA.HI.SX32 R84, R228, 0xffffffff, 0x1b ;  /* 0xffffffffe4547811 */ /* 0x000fe200078fdaff */
[----:B------:R-:W-:Y:S01]  /*25f0*/  USHF.L.U64.HI UR14, UR12, 0x4, UR13 ;  /* 0x000000040c0e7899 */ /* 0x000fe2000801020d */
[----:B------:R-:W-:Y:S01]  /*2600*/  BSSY.RECONVERGENT B0, `(.L_x_2210) ;  /* 0x000001d000007945 */ /* 0x000fe20003800200 */
[----:B------:R-:W-:Y:S02]  /*2610*/  ISETP.GE.AND P5, PT, R7, R15, PT ;  /* 0x0000000f0700720c */ /* 0x000fe40003fa6270 */
        /* <DEDUP_REMOVED lines=27> */
.L_x_2211:
[----:B------:R-:W-:Y:S05]  /*27d0*/  BSYNC.RECONVERGENT B0 ;  /* 0x0000000000007941 */ /* 0x000fea0003800200 */
.L_x_2210:
        /* <DEDUP_REMOVED lines=29> */
.L_x_2213:
[----:B------:R-:W-:Y:S05]  /*29b0*/  BSYNC.RECONVERGENT B0 ;  /* 0x0000000000007941 */ /* 0x000fea0003800200 */
.L_x_2212:
[----:B------:R-:W-:Y:S01]  /*29c0*/  SHF.R.S32.HI R14, RZ, 0x1f, R84 ;  /* 0x0000001fff0e7819 */ /* 0x000fe20000011454 */
[C---:B------:R-:W-:Y:S01]  /*29d0*/  IMAD R0, R84.reuse, UR4, RZ ;  /* 0x0000000454007c24 */ /* 0x040fe2000f8e02ff */
        /* <DEDUP_REMOVED lines=30> */
.L_x_2215:
[----:B------:R-:W-:Y:S05]  /*2bc0*/  BSYNC.RECONVERGENT B0 ;  /* 0x0000000000007941 */ /* 0x000fea0003800200 */
.L_x_2214:
        /* <DEDUP_REMOVED lines=27> */
.L_x_2217:
[----:B------:R-:W-:Y:S05]  /*2d80*/  BSYNC.RECONVERGENT B0 ;  /* 0x0000000000007941 */ /* 0x000fea0003800200 */
.L_x_2216:
        /* <DEDUP_REMOVED lines=27> */
.L_x_2219:
[----:B------:R-:W-:Y:S05]  /*2f40*/  BSYNC.RECONVERGENT B0 ;  /* 0x0000000000007941 */ /* 0x000fea0003800200 */
.L_x_2218:
        /* <DEDUP_REMOVED lines=18> */
.L_x_2221:
[----:B------:R-:W-:Y:S05]  /*3070*/  BSYNC.RECONVERGENT B0 ;  /* 0x0000000000007941 */ /* 0x000fea0003800200 */
.L_x_2220:
        /* <DEDUP_REMOVED lines=19> */
.L_x_2223:
[----:B------:R-:W-:Y:S05]  /*31b0*/  BSYNC.RECONVERGENT B0 ;  /* 0x0000000000007941 */ /* 0x000fea0003800200 */
.L_x_2222:
        /* <DEDUP_REMOVED lines=9> */
[----:B-1234-:R-:W-:-:S04]  /*3250*/  @P1 IMAD.WIDE.U32 R2, R31, R4, R16 ;  /* 0x000000041f021225 */ /* 0x01efc800078e0010 */
[----:B------:R-:W-:Y:S01]  /*3260*/  @P1 IMAD R5, R31, R5, R3 ;  /* 0x000000051f051224 */ /* 0x000fe200078e0203 */
[----:B------:R-:W-:-:S04]  /*3270*/  @P1 LEA R4, P0, R2, UR6, 0x2 ;  /* 0x0000000602041c11 */ /* 0x000fc8000f8010ff */
[----:B------:R-:W-:-:S05]  /*3280*/  @P1 LEA.HI.X R5, R2, UR7, R5, 0x2, P0 ;  /* 0x0000000702051c11 */ /* 0x000fca00080f1405 */
[----:B------:R1:W2:Y:S01]  /*3290*/  @P1 LDG.E R7, desc[UR20][R4.64] ;  /* 0x0000001404071981 */ /* 0x0002a2000c1e1900 */
[----:B-----5:R3:W2:Y:S01]  /*32a0*/  @P1 MUFU.RCP R6, R0 ;  /* 0x0000000000061308 */ /* 0x0206a20000001000 */
[----:B------:R-:W-:Y:S01]  /*32b0*/  IMAD.SHL.U32 R2, R140, 0x20, RZ ;  /* 0x000000208c027824 */ /* 0x000fe200078e00ff */
[----:B------:R-:W-:Y:S01]  /*32c0*/  LOP3.LUT R8, R218, 0x1c0, RZ, 0xc0, !PT ;  /* 0x000001c0da087812 */ /* 0x000fe200078ec0ff */
[----:B------:R-:W-:Y:S01]  /*32d0*/  BSSY.RECONVERGENT B0, `(.L_x_2224) ;  /* 0x000001e000007945 */ /* 0x000fe20003800200 */
[----:B------:R-:W-:Y:S02]  /*32e0*/  MOV R133, RZ ;  /* 0x000000ff00857202 */ /* 0x000fe40000000f00 */
[----:B------:R-:W-:Y:S02]  /*32f0*/  SHF.R.U32.HI R87, RZ, 0x1, R112 ;  /* 0x00000001ff577819 */ /* 0x000fe40000011670 */
[----:B---3--:R-:W-:-:S05]  /*3300*/  SHF.L.U64.HI R0, R140, 0x5, R141 ;  /* 0x000000058c007819 */ /* 0x008fca000001028d */
[-C--:B------:R-:W-:Y:S02]  /*3310*/  IMAD R0, R0, R84.reuse, RZ ;  /* 0x0000005400007224 */ /* 0x080fe400078e02ff */
[----:B-1----:R-:W-:-:S04]  /*3320*/  IMAD.WIDE.U32 R4, R2, R84, RZ ;  /* 0x0000005402047225 */ /* 0x002fc800078e00ff */
[----:B------:R-:W-:Y:S01]  /*3330*/  IMAD R3, R14, R2, R0 ;  /* 0x000000020e037224 */ /* 0x000fe200078e0200 */
[----:B------:R-:W-:Y:S01]  /*3340*/  LOP3.LUT R0, R8, 0x38, R20, 0xf8, !PT ;  /* 0x0000003808007812 */ /* 0x000fe200078ef814 */
[----:B------:R-:W-:Y:S01]  /*3350*/  BAR.SYNC.DEFER_BLOCKING 0x0 ;  /* 0x0000000000007b1d */ /* 0x000fe20000010000 */
[----:B--2---:R-:W-:Y:S01]  /*3360*/  @P1 FMUL.FTZ R133, R7, R6 ;  /* 0x0000000607851220 */ /* 0x004fe20000410000 */
[----:B------:R-:W-:-:S04]  /*3370*/  IMAD.IADD R6, R5, 0x1, R3 ;  /* 0x0000000105067824 */ /* 0x000fc800078e0203 */
        /* <DEDUP_REMOVED lines=17> */
.L_x_2225:
[----:B------:R2:W-:Y:S04]  /*3490*/  STS.128 [R227+0xa000], RZ ;  /* 0x00a000ffe3007388 */ /* 0x0005e80000000c00 */
[----:B------:R2:W-:Y:S02]  /*34a0*/  STS.128 [R227+0xb000], RZ ;  /* 0x00b000ffe3007388 */ /* 0x0005e40000000c00 */
.L_x_2226:
[----:B------:R-:W-:Y:S05]  /*34b0*/  BSYNC.RECONVERGENT B0 ;  /* 0x0000000000007941 */ /* 0x000fea0003800200 */
.L_x_2224:
[----:B------:R-:W-:Y:S01]  /*34c0*/  ISETP.GE.AND P0, PT, R19, R18, PT ;  /* 0x000000121300720c */ /* 0x000fe20003f06270 */
[C---:B------:R-:W-:Y:S01]  /*34d0*/  IMAD.SHL.U32 R7, R112.reuse, 0x20, RZ ;  /* 0x0000002070077824 */ /* 0x040fe200078e00ff */
[----:B-1----:R-:W-:Y:S01]  /*34e0*/  LOP3.LUT R2, R112, 0x8, RZ, 0xc0, !PT ;  /* 0x0000000870027812 */ /* 0x002fe200078ec0ff */
[----:B------:R-:W-:Y:S01]  /*34f0*/  BSSY.RECONVERGENT B0, `(.L_x_2227) ;  /* 0x000001d000007945 */ /* 0x000fe20003800200 */
[----:B------:R-:W-:Y:S02]  /*3500*/  LOP3.LUT R3, R218, 0x200, RZ, 0xc0, !PT ;  /* 0x00000200da037812 */ /* 0x000fe400078ec0ff */
        /* <DEDUP_REMOVED lines=27> */
.L_x_2228:
[----:B------:R-:W-:Y:S05]  /*36c0*/  BSYNC.RECONVERGENT B0 ;  /* 0x0000000000007941 */ /* 0x000fea0003800200 */
.L_x_2227:
[----:B------:R-:W-:Y:S01]  /*36d0*/  LDSM.16.M88.4 R8, [R216] ;  /* 0x00000000d808783b */ /* 0x000fe20000000200 */
[----:B---3--:R-:W-:Y:S01]  /*36e0*/  IMAD.MOV.U32 R2, RZ, RZ, 0x10 ;  /* 0x00000010ff027424 */ /* 0x008fe200078e00ff */
[----:B------:R-:W-:Y:S01]  /*36f0*/  LOP3.LUT P0, RZ, R112, 0x2, RZ, 0xc0, !PT ;  /* 0x0000000270ff7812 */ /* 0x000fe2000780c0ff */
[----:B------:R-:W-:Y:S01]  /*3700*/  VIADD R223, R218, UR5 ;  /* 0x00000005dadf7c36 */ /* 0x000fe20008000000 */
[----:B------:R-:W3:Y:S01]  /*3710*/  LDSM.16.M88.4 R12, [R218+UR5+0x8000] ;  /* 0x00800005da0c783b */ /* 0x000ee20008000200 */
[----:B------:R-:W-:Y:S01]  /*3720*/  IMAD.MOV.U32 R224, RZ, RZ, 0x20 ;  /* 0x00000020ffe07424 */ /* 0x000fe200078e00ff */
[----:B------:R-:W-:Y:S01]  /*3730*/  SEL R0, R2, 0xfffffff0, !P0 ;  /* 0xfffffff002007807 */ /* 0x000fe20004000000 */
[----:B------:R-:W4:Y:S01]  /*3740*/  LDCU UR6, c[0x0][0x50c] ;  /* 0x0000a180ff0677ac */ /* 0x000f220008000800 */
[----:B------:R-:W5:Y:S01]  /*3750*/  LDSM.16.M88.4 R4, [R216+0x2000] ;  /* 0x00200000d804783b */ /* 0x000f620000000200 */
[----:B------:R-:W-:Y:S02]  /*3760*/  LOP3.LUT P0, RZ, R112, 0x4, RZ, 0xc0, !PT ;  /* 0x0000000470ff7812 */ /* 0x000fe4000780c0ff */
[C---:B------:R-:W-:Y:S01]  /*3770*/  IMAD R32, R0.reuse, 0x2, R216 ;  /* 0x0000000200207824 */ /* 0x040fe200078e02d8 */
[----:B------:R-:W2:Y:S01]  /*3780*/  LDSM.16.M88.4 R24, [R218+UR5+0x8800] ;  /* 0x00880005da18783b */ /* 0x000ea20008000200 */
[----:B------:R-:W-:-:S02]  /*3790*/  LEA R34, R0, R223, 0x1 ;  /* 0x000000df00227211 */ /* 0x000fc400078e08ff */
[----:B------:R-:W-:Y:S01]  /*37a0*/  SEL R85, R224, 0xffffffe0, !P0 ;  /* 0xffffffe0e0557807 */ /* 0x000fe20004000000 */
[----:B------:R-:W-:Y:S01]  /*37b0*/  LDSM.16.M88.4 R20, [R32] ;  /* 0x000000002014783b */ /* 0x000fe20000000200 */
[----:B------:R-:W-:Y:S02]  /*37c0*/  SHF.R.U32.HI R139, RZ, 0x2, R112 ;  /* 0x00000002ff8b7819 */ /* 0x000fe40000011670 */
[----:B------:R-:W-:Y:S01]  /*37d0*/  ISETP.GE.U32.AND P3, PT, R132, 0x21, PT ;  /* 0x000000218400780c */ /* 0x000fe20003f66070 */
[----:B------:R-:W1:Y:S01]  /*37e0*/  LDSM.16.M88.4 R44, [R34+0x8000] ;  /* 0x00800000222c783b */ /* 0x000e620000000200 */
[----:B------:R-:W-:Y:S01]  /*37f0*/  IMAD R3, R85, 0x2, R223 ;  /* 0x0000000255037824 */ /* 0x000fe200078e02df */
[----:B------:R-:W-:Y:S01]  /*3800*/  LOP3.LUT R139, R139, 0x7, RZ, 0xc0, !PT ;  /* 0x000000078b8b7812 */ /* 0x000fe200078ec0ff */
[----:B------:R-:W-:Y:S01]  /*3810*/  IMAD R2, R85, 0x2, R216 ;  /* 0x0000000255027824 */ /* 0x000fe200078e02d8 */
[----:B------:R-:W-:Y:S02]  /*3820*/  LDSM.16.M88.4 R48, [R34+0x8800] ;  /* 0x008800002230783b */ /* 0x000fe40000000200 */
[C---:B------:R-:W-:Y:S01]  /*3830*/  LEA R35, R0.reuse, R3, 0x1 ;  /* 0x0000000300237211 */ /* 0x040fe200078e08ff */
[----:B------:R-:W-:Y:S01]  /*3840*/  IMAD R33, R0, 0x2, R2 ;  /* 0x0000000200217824 */ /* 0x000fe200078e0202 */
[----:B------:R-:W-:Y:S04]  /*3850*/  LDSM.16.M88.4 R56, [R3+0x8000] ;  /* 0x008000000338783b */ /* 0x000fe80000000200 */
[----:B------:R-:W-:Y:S04]  /*3860*/  LDSM.16.M88.4 R16, [R2] ;  /* 0x000000000210783b */ /* 0x000fe80000000200 */
[----:B------:R-:W-:Y:S04]  /*3870*/  LDSM.16.M88.4 R40, [R3+0x8800] ;  /* 0x008800000328783b */ /* 0x000fe80000000200 */
[----:B------:R-:W-:Y:S01]  /*3880*/  LDSM.16.M88.4 R52, [R35+0x8000] ;  /* 0x008000002334783b */ /* 0x000fe20000000200 */
[-C--:B---3--:R-:W-:Y:S03]  /*3890*/  HMMA.16816.F32.BF16 R28, R8, R12.reuse, RZ ;  /* 0x0000000c081c723c */ /* 0x088fe600000418ff */
[----:B------:R-:W-:Y:S04]  /*38a0*/  LDSM.16.M88.4 R96, [R218+UR5+0x9000] ;  /* 0x00900005da60783b */ /* 0x000fe80008000200 */
[----:B------:R-:W-:Y:S01]  /*38b0*/  LDSM.16.M88.4 R100, [R34+0x9000] ;  /* 0x009000002264783b */ /* 0x000fe20000000200 */
[C---:B-----5:R-:W-:Y:S03]  /*38c0*/  HMMA.16816.F32.BF16 R36, R4.reuse, R12, RZ ;  /* 0x0000000c0424723c */ /* 0x060fe600000418ff */
[----:B------:R-:W0:Y:S05]  /*38d0*/  LDGDEPBAR ;  /* 0x00000000000079af */ /* 0x000e2a0000000000 */
[-C--:B------:R-:W-:Y:S08]  /*38e0*/  HMMA.16816.F32.BF16 R64, R4, R14.reuse, RZ ;  /* 0x0000000e0440723c */ /* 0x080ff000000418ff */
[----:B------:R-:W-:Y:S01]  /*38f0*/  HMMA.16816.F32.BF16 R92, R8, R14, RZ ;  /* 0x0000000e085c723c */ /* 0x000fe200000418ff */
[----:B------:R-:W3:Y:S07]  /*3900*/  LDSM.16.M88.4 R12, [R32+0x2000] ;  /* 0x00200000200c783b */ /* 0x000eee0000000200 */
[C---:B--2---:R-:W-:Y:S08]  /*3910*/  HMMA.16816.F32.BF16 R60, R4.reuse, R24, RZ ;  /* 0x00000018043c723c */ /* 0x044ff000000418ff */
[----:B------:R-:W-:Y:S01]  /*3920*/  HMMA.16816.F32.BF16 R72, R4, R26, RZ ;  /* 0x0000001a0448723c */ /* 0x000fe200000418ff */
[----:B------:R-:W2:Y:S07]  /*3930*/  LDSM.16.M88.4 R4, [R2+0x2000] ;  /* 0x002000000204783b */ /* 0x000eae0000000200 */
[----:B-1----:R-:W-:Y:S01]  /*3940*/  HMMA.16816.F32.BF16 R76, R20, R44, R28 ;  /* 0x0000002c144c723c */ /* 0x002fe2000004181c */
[----:B------:R-:W1:Y:S07]  /*3950*/  LDSM.16.M88.4 R28, [R33] ;  /* 0x00000000211c783b */ /* 0x000e6e0000000200 */
[C---:B------:R-:W-:Y:S08]  /*3960*/  HMMA.16816.F32.BF16 R80, R8.reuse, R24, RZ ;  /* 0x000000180850723c */ /* 0x040ff000000418ff */
[----:B------:R-:W-:Y:S01]  /*3970*/  HMMA.16816.F32.BF16 R88, R8, R26, RZ ;  /* 0x0000001a0858723c */ /* 0x000fe200000418ff */
[----:B------:R-:W5:Y:S07]  /*3980*/  LDSM.16.M88.4 R8, [R33+0x2000] ;  /* 0x002000002108783b */ /* 0x000f6e0000000200 */
[C---:B---3--:R-:W-:Y:S01]  /*3990*/  HMMA.16816.F32.BF16 R68, R12.reuse, R44, R36 ;  /* 0x0000002c0c44723c */ /* 0x048fe20000041824 */
[----:B------:R-:W-:Y:S07]  /*39a0*/  LDSM.16.M88.4 R36, [R216+0x4000] ;  /* 0x00400000d824783b */ /* 0x000fee0000000200 */
[C---:B------:R-:W-:Y:S08]  /*39b0*/  HMMA.16816.F32.BF16 R60, R12.reuse, R48, R60 ;  /* 0x000000300c3c723c */ /* 0x040ff0000004183c */
[C---:B------:R-:W-:Y:S08]  /*39c0*/  HMMA.16816.F32.BF16 R64, R12.reuse, R46, R64 ;  /* 0x0000002e0c40723c */ /* 0x040ff00000041840 */
[----:B------:R-:W-:Y:S01]  /*39d0*/  HMMA.16816.F32.BF16 R24, R12, R50, R72 ;  /* 0x000000320c18723c */ /* 0x000fe20000041848 */
[----:B------:R-:W3:Y:S07]  /*39e0*/  LDSM.16.M88.4 R12, [R35+0x8800] ;  /* 0x00880000230c783b */ /* 0x000eee0000000200 */
[----:B------:R-:W-:Y:S08]  /*39f0*/  HMMA.16816.F32.BF16 R76, R16, R56, R76 ;  /* 0x00000038104c723c */ /* 0x000ff0000004184c */
[C---:B------:R-:W-:Y:S01]  /*3a00*/  HMMA.16816.F32.BF16 R72, R20.reuse, R46, R92 ;  /* 0x0000002e1448723c */ /* 0x040fe2000004185c */
[----:B------:R-:W-:Y:S07]  /*3a10*/  LDSM.16.M88.4 R92, [R3+0x9000] ;  /* 0x00900000035c783b */ /* 0x000fee0000000200 */
[C---:B------:R-:W-:Y:S08]  /*3a20*/  HMMA.16816.F32.BF16 R104, R20.reuse, R48, R80 ;  /* 0x000000301468723c */ /* 0x040ff00000041850 */
[----:B------:R-:W-:Y:S08]  /*3a30*/  HMMA.16816.F32.BF16 R48, R20, R50, R88 ;  /* 0x000000321430723c */ /* 0x000ff00000041858 */
[C---:B--2---:R-:W-:Y:S08]  /*3a40*/  HMMA.16816.F32.BF16 R44, R4.reuse, R56, R68 ;  /* 0x00000038042c723c */ /* 0x044ff00000041844 */
[C---:B------:R-:W-:Y:S01]  /*3a50*/  HMMA.16816.F32.BF16 R68, R4.reuse, R40, R60 ;  /* 0x000000280444723c */ /* 0x040fe2000004183c */
[----:B------:R-:W-:Y:S07]  /*3a60*/  LDSM.16.M88.4 R60, [R218+UR5+0x9800] ;  /* 0x00980005da3c783b */ /* 0x000fee0008000200 */
[C---:B------:R-:W-:Y:S08]  /*3a70*/  HMMA.16816.F32.BF16 R64, R4.reuse, R58, R64 ;  /* 0x0000003a0440723c */ /* 0x040ff00000041840 */
[----:B------:R-:W-:Y:S01]  /*3a80*/  HMMA.16816.F32.BF16 R20, R4, R42, R24 ;  /* 0x0000002a0414723c */ /* 0x000fe20000041818 */
[----:B------:R-:W2:Y:S04]  /*3a90*/  LDSM.16.M88.4 R4, [R216+0x6000] ;  /* 0x00600000d804783b */ /* 0x000ea80000000200 */
[----:B------:R-:W4:Y:S03]  /*3aa0*/  LDSM.16.M88.4 R24, [R32+0x4000] ;  /* 0x004000002018783b */ /* 0x000f260000000200 */
[----:B-1----:R-:W-:Y:S08]  /*3ab0*/  HMMA.16816.F32.BF16 R80, R28, R52, R76 ;  /* 0x000000341c50723c */ /* 0x002ff0000004184c */
[C---:B------:R-:W-:Y:S01]  /*3ac0*/  HMMA.16816.F32.BF16 R76, R16.reuse, R58, R72 ;  /* 0x0000003a104c723c */ /* 0x040fe20000041848 */
[----:B------:R-:W-:Y:S07]  /*3ad0*/  LDSM.16.M88.4 R72, [R34+0x9800] ;  /* 0x009800002248783b */ /* 0x000fee0000000200 */
[C---:B------:R-:W-:Y:S08]  /*3ae0*/  HMMA.16816.F32.BF16 R88, R16.reuse, R40, R104 ;  /* 0x000000281058723c */ /* 0x040ff00000041868 */
[----:B------:R-:W-:Y:S01]  /*3af0*/  HMMA.16816.F32.BF16 R40, R16, R42, R48 ;  /* 0x0000002a1028723c */ /* 0x000fe20000041830 */
[----:B------:R-:W1:Y:S07]  /*3b00*/  LDSM.16.M88.4 R16, [R32+0x6000] ;  /* 0x006000002010783b */ /* 0x000e6e0000000200 */
[C---:B-----5:R-:W-:Y:S08]  /*3b10*/  HMMA.16816.F32.BF16 R44, R8.reuse, R52, R44 ;  /* 0x00000034082c723c */ /* 0x060ff0000004182c */
[C---:B------:R-:W-:Y:S08]  /*3b20*/  HMMA.16816.F32.BF16 R56, R8.reuse, R54, R64 ;  /* 0x000000360838723c */ /* 0x040ff00000041840 */
[C---:B---3--:R-:W-:Y:S08]  /*3b30*/  HMMA.16816.F32.BF16 R64, R8.reuse, R12, R68 ;  /* 0x0000000c0840723c */ /* 0x048ff00000041844 */
[----:B------:R-:W-:Y:S01]  /*3b40*/  HMMA.16816.F32.BF16 R8, R8, R14, R20 ;  /* 0x0000000e0808723c */ /* 0x000fe20000041814 */
[----:B------:R-:W3:Y:S07]  /*3b50*/  LDSM.16.M88.4 R20, [R2+0x4000] ;  /* 0x004000000214783b */ /* 0x000eee0000000200 */
[----:B------:R-:W-:Y:S08]  /*3b60*/  HMMA.16816.F32.BF16 R76, R28, R54, R76 ;  /* 0x000000361c4c723c */ /* 0x000ff0000004184c */
[----:B------:R-:W-:Y:S08]  /*3b70*/  HMMA.16816.F32.BF16 R68, R36, R96, R80 ;  /* 0x000000602444723c */ /* 0x000ff00000041850 */
[C---:B------:R-:W-:Y:S08]  /*3b80*/  HMMA.16816.F32.BF16 R80, R28.reuse, R12, R88 ;  /* 0x0000000c1c50723c */ /* 0x040ff00000041858 */
[----:B------:R-:W-:Y:S01]  /*3b90*/  HMMA.16816.F32.BF16 R48, R28, R14, R40 ;  /* 0x0000000e1c30723c */ /* 0x000fe20000041828 */
[----:B------:R-:W5:Y:S04]  /*3ba0*/  LDSM.16.M88.4 R12, [R2+0x6000] ;  /* 0x00600000020c783b */ /* 0x000f680000000200 */
[----:B------:R4:W5:Y:S03]  /*3bb0*/  LDSM.16.M88.4 R28, [R3+0x9800] ;  /* 0x00980000031c783b */ /* 0x0009660000000200 */
[C---:B--2---:R-:W-:Y:S08]  /*3bc0*/  HMMA.16816.F32.BF16 R44, R4.reuse, R96, R44 ;  /* 0x00000060042c723c */ /* 0x044ff0000004182c */
[C---:B------:R-:W-:Y:S08]  /*3bd0*/  HMMA.16816.F32.BF16 R40, R4.reuse, R98, R56 ;  /* 0x000000620428723c */ /* 0x040ff00000041838 */
[----:B------:R-:W-:Y:S01]  /*3be0*/  HMMA.16816.F32.BF16 R56, R4, R60, R64 ;  /* 0x0000003c0438723c */ /* 0x000fe20000041840 */
[----:B----4-:R-:W-:-:S07]  /*3bf0*/  LOP3.LUT R3, R87, 0x1f0, RZ, 0xc0, !PT ;  /* 0x000001f057037812 */ /* 0x010fce00078ec0ff */
[----:B------:R-:W-:Y:S01]  /*3c00*/  HMMA.16816.F32.BF16 R4, R4, R62, R8 ;  /* 0x0000003e0404723c */ /* 0x000fe20000041808 */
[----:B------:R-:W-:Y:S01]  /*3c10*/  LDSM.16.M88.4 R8, [R33+0x4000] ;  /* 0x004000002108783b */ /* 0x000fe20000000200 */
[----:B------:R-:W-:-:S06]  /*3c20*/  IADD3 R139, PT, PT, R139, UR18, R3 ;  /* 0x000000128b8b7c10 */ /* 0x000fcc000fffe003 */
[----:B------:R-:W-:Y:S08]  /*3c30*/  HMMA.16816.F32.BF16 R76, R36, R98, R76 ;  /* 0x00000062244c723c */ /* 0x000ff0000004184c */
[----:B------:R-:W-:Y:S01]  /*3c40*/  HMMA.16816.F32.BF16 R64, R24, R100, R68 ;  /* 0x000000641840723c */ /* 0x000fe20000041844 */
[----:B------:R-:W2:Y:S07]  /*3c50*/  LDSM.16.M88.4 R68, [R35+0x9000] ;  /* 0x009000002344783b */ /* 0x000eae0000000200 */
[C---:B------:R-:W-:Y:S08]  /*3c60*/  HMMA.16816.F32.BF16 R80, R36.reuse, R60, R80 ;  /* 0x0000003c2450723c */ /* 0x040ff00000041850 */
[----:B------:R-:W-:Y:S08]  /*3c70*/  HMMA.16816.F32.BF16 R60, R36, R62, R48 ;  /* 0x0000003e243c723c */ /* 0x000ff00000041830 */
[C---:B-1----:R-:W-:Y:S08]  /*3c80*/  HMMA.16816.F32.BF16 R52, R16.reuse, R100, R44 ;  /* 0x000000641034723c */ /* 0x042ff0000004182c */
[C---:B------:R-:W-:Y:S08]  /*3c90*/  HMMA.16816.F32.BF16 R48, R16.reuse, R102, R40 ;  /* 0x000000661030723c */ /* 0x040ff00000041828 */
[C---:B------:R-:W-:Y:S08]  /*3ca0*/  HMMA.16816.F32.BF16 R44, R16.reuse, R72, R56 ;  /* 0x00000048102c723c */ /* 0x040ff00000041838 */
[----:B------:R-:W-:Y:S01]  /*3cb0*/  HMMA.16816.F32.BF16 R16, R16, R74, R4 ;  /* 0x0000004a1010723c */ /* 0x000fe20000041804 */
[----:B------:R-:W1:Y:S04]  /*3cc0*/  LDSM.16.M88.4 R4, [R33+0x6000] ;  /* 0x006000002104783b */ /* 0x000e680000000200 */
[----:B------:R-:W4:Y:S01]  /*3cd0*/  LDSM.16.M88.4 R32, [R35+0x9800] ;  /* 0x009800002320783b */ /* 0x000f220000000200 */
[----:B------:R-:W-:-:S04]  /*3ce0*/  DEPBAR.LE SB0, 0x0 ;  /* 0x000080000000791a */ /* 0x000fc80000000000 */
[----:B------:R-:W-:Y:S08]  /*3cf0*/  HMMA.16816.F32.BF16 R36, R24, R102, R76 ;  /* 0x000000661824723c */ /* 0x000ff0000004184c */
[----:B---3--:R-:W-:Y:S08]  /*3d00*/  HMMA.16816.F32.BF16 R40, R20, R92, R64 ;  /* 0x0000005c1428723c */ /* 0x008ff00000041840 */
[C---:B------:R-:W-:Y:S08]  /*3d10*/  HMMA.16816.F32.BF16 R64, R24.reuse, R72, R80 ;  /* 0x000000481840723c */ /* 0x040ff00000041850 */
[----:B------:R-:W-:Y:S08]  /*3d20*/  HMMA.16816.F32.BF16 R56, R24, R74, R60 ;  /* 0x0000004a1838723c */ /* 0x000ff0000004183c */
[C---:B-----5:R-:W-:Y:S08]  /*3d30*/  HMMA.16816.F32.BF16 R52, R12.reuse, R92, R52 ;  /* 0x0000005c0c34723c */ /* 0x060ff00000041834 */
[C---:B------:R-:W-:Y:S08]  /*3d40*/  HMMA.16816.F32.BF16 R48, R12.reuse, R94, R48 ;  /* 0x0000005e0c30723c */ /* 0x040ff00000041830 */
[C---:B------:R-:W-:Y:S08]  /*3d50*/  HMMA.16816.F32.BF16 R44, R12.reuse, R28, R44 ;  /* 0x0000001c0c2c723c */ /* 0x040ff0000004182c */
[----:B------:R-:W-:Y:S08]  /*3d60*/  HMMA.16816.F32.BF16 R12, R12, R30, R16 ;  /* 0x0000001e0c0c723c */ /* 0x000ff00000041810 */
[----:B------:R-:W-:Y:S08]  /*3d70*/  HMMA.16816.F32.BF16 R16, R20, R94, R36 ;  /* 0x0000005e1410723c */ /* 0x000ff00000041824 */
[----:B--2---:R-:W-:Y:S08]  /*3d80*/  HMMA.16816.F32.BF16 R60, R8, R68, R40 ;  /* 0x00000044083c723c */ /* 0x004ff00000041828 */
[C---:B------:R-:W-:Y:S08]  /*3d90*/  HMMA.16816.F32.BF16 R24, R20.reuse, R28, R64 ;  /* 0x0000001c1418723c */ /* 0x040ff00000041840 */
[----:B------:R-:W-:Y:S03]  /*3da0*/  HMMA.16816.F32.BF16 R20, R20, R30, R56 ;  /* 0x0000001e1414723c */ /* 0x000fe60000041838 */
[----:B------:R-:W-:-:S05]  /*3db0*/  FMUL.FTZ R2, R60, UR6 ;  /* 0x000000063c027c20 */ /* 0x000fca0008410000 */
[----:B-1----:R-:W-:Y:S01]  /*3dc0*/  HMMA.16816.F32.BF16 R40, R4, R68, R52 ;  /* 0x000000440428723c */ /* 0x002fe20000041834 */
[----:B------:R1:W-:Y:S07]  /*3dd0*/  MUFU.TANH R54, R2 ;  /* 0x0000000200367308 */ /* 0x0003ee0000002400 */
[-C--:B------:R-:W-:Y:S08]  /*3de0*/  HMMA.16816.F32.BF16 R16, R8, R70.reuse, R16 ;  /* 0x000000460810723c */ /* 0x080ff00000041810 */
[----:B------:R-:W-:Y:S01]  /*3df0*/  HMMA.16816.F32.BF16 R36, R4, R70, R48 ;  /* 0x000000460424723c */ /* 0x000fe20000041830 */
[----:B-1----:R-:W-:-:S02]  /*3e00*/  FMUL.FTZ R2, R61, UR6 ;  /* 0x000000063d027c20 */ /* 0x002fc40008410000 */
[----:B------:R-:W-:Y:S01]  /*3e10*/  FMUL.FTZ R3, R41, UR6 ;  /* 0x0000000629037c20 */ /* 0x000fe20008410000 */
[----:B------:R-:W-:Y:S01]  /*3e20*/  FMUL.FTZ R42, R42, UR6 ;  /* 0x000000062a2a7c20 */ /* 0x000fe20008410000 */
[----:B------:R-:W-:Y:S01]  /*3e30*/  FMUL.FTZ R43, R43, UR6 ;  /* 0x000000062b2b7c20 */ /* 0x000fe20008410000 */
[----:B------:R1:W2:Y:S02]  /*3e40*/  MUFU.TANH R53, R2 ;  /* 0x0000000200357308 */ /* 0x0002a40000002400 */
[----:B----4-:R-:W-:Y:S03]  /*3e50*/  HMMA.16816.F32.BF16 R28, R4, R32, R44 ;  /* 0x00000020041c723c */ /* 0x010fe6000004182c */
[----:B------:R-:W-:Y:S01]  /*3e60*/  FMUL.FTZ R17, R17, UR6 ;  /* 0x0000000611117c20 */ /* 0x000fe20008410000 */
[----:B------:R-:W-:-:S04]  /*3e70*/  FMUL.FTZ R19, R19, UR6 ;  /* 0x0000000613137c20 */ /* 0x000fc80008410000 */
[----:B------:R-:W-:Y:S03]  /*3e80*/  HMMA.16816.F32.BF16 R4, R4, R34, R12 ;  /* 0x000000220404723c */ /* 0x000fe6000004180c */
[----:B------:R-:W-:Y:S01]  /*3e90*/  FMUL.FTZ R38, R38, UR6 ;  /* 0x0000000626267c20 */ /* 0x000fe20008410000 */
[----:B------:R-:W-:-:S04]  /*3ea0*/  FMUL.FTZ R39, R39, UR6 ;  /* 0x0000000627277c20 */ /* 0x000fc80008410000 */
[C---:B------:R-:W-:Y:S01]  /*3eb0*/  HMMA.16816.F32.BF16 R12, R8.reuse, R32, R24 ;  /* 0x00000020080c723c */ /* 0x040fe20000041818 */
[----:B-1----:R-:W-:Y:S01]  /*3ec0*/  FMUL.FTZ R2, R62, UR6 ;  /* 0x000000063e027c20 */ /* 0x002fe20008410000 */
[----:B------:R1:W-:Y:S01]  /*3ed0*/  MUFU.TANH R26, R3 ;  /* 0x00000003001a7308 */ /* 0x0003e20000002400 */
[----:B------:R-:W-:Y:S01]  /*3ee0*/  FMUL.FTZ R24, R37, UR6 ;  /* 0x0000000625187c20 */ /* 0x000fe20008410000 */
[----:B------:R-:W-:Y:S01]  /*3ef0*/  FMUL.FTZ R27, R36, UR6 ;  /* 0x00000006241b7c20 */ /* 0x000fe20008410000 */
[----:B------:R-:W-:Y:S01]  /*3f00*/  FMUL.FTZ R36, R29, UR6 ;  /* 0x000000061d247c20 */ /* 0x000fe20008410000 */
[----:B------:R-:W-:Y:S02]  /*3f10*/  FMUL.FTZ R44, R31, UR6 ;  /* 0x000000061f2c7c20 */ /* 0x000fe40008410000 */
[----:B------:R-:W-:Y:S01]  /*3f20*/  HMMA.16816.F32.BF16 R20, R8, R34, R20 ;  /* 0x000000220814723c */ /* 0x000fe20000041814 */
[----:B------:R-:W-:Y:S01]  /*3f30*/  FMUL.FTZ R8, R40, UR6 ;  /* 0x0000000628087c20 */ /* 0x000fe20008410000 */
[----:B------:R3:W-:Y:S01]  /*3f40*/  MUFU.TANH R32, R2 ;  /* 0x0000000200207308 */ /* 0x0007e20000002400 */
[----:B------:R-:W-:Y:S01]  /*3f50*/  FMUL.FTZ R9, R18, UR6 ;  /* 0x0000000612097c20 */ /* 0x000fe20008410000 */
[----:B------:R-:W-:Y:S01]  /*3f60*/  FMUL.FTZ R48, R4, UR6 ;  /* 0x0000000604307c20 */ /* 0x000fe20008410000 */
[----:B------:R-:W-:Y:S01]  /*3f70*/  FMUL.FTZ R49, R5, UR6 ;  /* 0x0000000605317c20 */ /* 0x000fe20008410000 */
[----:B------:R-:W-:Y:S01]  /*3f80*/  FMUL.FTZ R51, R7, UR6 ;  /* 0x0000000607337c20 */ /* 0x000fe20008410000 */
[----:B------:R-:W-:Y:S01]  /*3f90*/  FMUL.FTZ R50, R6, UR6 ;  /* 0x0000000606327c20 */ /* 0x000fe20008410000 */
[----:B------:R-:W-:Y:S01]  /*3fa0*/  FMUL.FTZ R35, R28, UR6 ;  /* 0x000000061c237c20 */ /* 0x000fe20008410000 */
[----:B------:R-:W-:Y:S01]  /*3fb0*/  FMUL.FTZ R40, R30, UR6 ;  /* 0x000000061e287c20 */ /* 0x000fe20008410000 */
[----:B------:R4:W-:Y:S01]  /*3fc0*/  MUFU.TANH R33, R8 ;  /* 0x0000000800217308 */ /* 0x0009e20000002400 */
[----:B------:R-:W-:Y:S01]  /*3fd0*/  FMUL.FTZ R46, R14, UR6 ;  /* 0x000000060e2e7c20 */ /* 0x000fe20008410000 */
[----:B-1----:R-:W-:Y:S01]  /*3fe0*/  IADD3 R3, PT, PT, R132, R139, -R134 ;  /* 0x0000008b84037210 */ /* 0x002fe20007ffe886 */
[----:B------:R-:W-:Y:S01]  /*3ff0*/  FMUL.FTZ R57, R12, UR6 ;  /* 0x000000060c397c20 */ /* 0x000fe20008410000 */
[----:B------:R-:W-:Y:S01]  /*4000*/  FMUL.FTZ R61, R15, UR6 ;  /* 0x000000060f3d7c20 */ /* 0x000fe20008410000 */
[----:B------:R-:W-:-:S02]  /*4010*/  FMUL.FTZ R58, R13, UR6 ;  /* 0x000000060d3a7c20 */ /* 0x000fc40008410000 */
[----:B------:R-:W-:Y:S01]  /*4020*/  VIADD R13, R3, 0x8 ;  /* 0x00000008030d7836 */ /* 0x000fe20000000000 */
[----:B------:R-:W-:Y:S01]  /*4030*/  MUFU.TANH R9, R9 ;  /* 0x0000000900097308 */ /* 0x000fe20000002400 */
[----:B------:R-:W-:Y:S01]  /*4040*/  FMUL.FTZ R45, R21, UR6 ;  /* 0x00000006152d7c20 */ /* 0x000fe20008410000 */
[----:B---3--:R-:W-:Y:S01]  /*4050*/  FMUL.FTZ R2, R63, UR6 ;  /* 0x000000063f027c20 */ /* 0x008fe20008410000 */
[----:B------:R-:W-:Y:S01]  /*4060*/  FMUL.FTZ R41, R20, UR6 ;  /* 0x0000000614297c20 */ /* 0x000fe20008410000 */
[----:B------:R-:W-:-:S04]  /*4070*/  FMUL.FTZ R47, R22, UR6 ;  /* 0x00000006162f7c20 */ /* 0x000fc80008410000 */
[----:B------:R1:W-:Y:S01]  /*4080*/  MUFU.TANH R34, R2 ;  /* 0x0000000200227308 */ /* 0x0003e20000002400 */
[----:B----4-:R-:W-:-:S05]  /*4090*/  IMAD.SHL.U32 R8, R112, 0x2, RZ ;  /* 0x0000000270087824 */ /* 0x010fca00078e00ff */
[----:B------:R-:W-:Y:S02]  /*40a0*/  LOP3.LUT R110, R8, 0x6, RZ, 0xc0, !PT ;  /* 0x00000006086e7812 */ /* 0x000fe400078ec0ff */
[----:B------:R3:W-:Y:S03]  /*40b0*/  MUFU.TANH R18, R42 ;  /* 0x0000002a00127308 */ /* 0x0007e60000002400 */
[----:B------:R-:W-:-:S04]  /*40c0*/  IMAD R14, R84, 0x20, R110 ;  /* 0x00000020540e7824 */ /* 0x000fc800078e026e */
[C---:B------:R-:W-:Y:S01]  /*40d0*/  VIADD R11, R14.reuse, 0x8 ;  /* 0x000000080e0b7836 */ /* 0x040fe20000000000 */
[----:B------:R-:W-:Y:S01]  /*40e0*/  IADD3 R10, PT, PT, R14, 0x1, RZ ;  /* 0x000000010e0a7810 */ /* 0x000fe20007ffe0ff */
[----:B-1----:R-:W-:Y:S01]  /*40f0*/  FMUL.FTZ R2, R16, UR6 ;  /* 0x0000000610027c20 */ /* 0x002fe20008410000 */
[----:B------:R-:W-:Y:S01]  /*4100*/  VIADD R15, R14, 0x9 ;  /* 0x000000090e0f7836 */ /* 0x000fe20000000000 */
[----:B------:R1:W-:Y:S01]  /*4110*/  MUFU.TANH R8, R17 ;  /* 0x0000001100087308 */ /* 0x0003e20000002400 */
[C---:B------:R-:W-:Y:S01]  /*4120*/  IADD3 R5, PT, PT, R3.reuse, -R10, RZ ;  /* 0x8000000a03057210 */ /* 0x040fe20007ffe0ff */
[C---:B------:R-:W-:Y:S01]  /*4130*/  IMAD.IADD R4, R3.reuse, 0x1, -R11 ;  /* 0x0000000103047824 */ /* 0x040fe200078e0a0b */
[C---:B------:R-:W-:Y:S01]  /*4140*/  IADD3 R16, PT, PT, R3.reuse, 0x40, RZ ;  /* 0x0000004003107810 */ /* 0x040fe20007ffe0ff */
[----:B------:R-:W-:Y:S01]  /*4150*/  IMAD.IADD R7, R3, 0x1, -R15 ;  /* 0x0000000103077824 */ /* 0x000fe200078e0a0f */
[----:B------:R-:W-:Y:S01]  /*4160*/  IABS R6, R5 ;  /* 0x0000000500067213 */ /* 0x000fe20000000000 */
[----:B---3--:R-:W-:Y:S01]  /*4170*/  FMUL.FTZ R42, R23, UR6 ;  /* 0x00000006172a7c20 */ /* 0x008fe20008410000 */
[----:B------:R-:W-:Y:S01]  /*4180*/  IABS R5, R4 ;  /* 0x0000000400057213 */ /* 0x000fe20000000000 */
[----:B------:R3:W4:Y:S01]  /*4190*/  MUFU.TANH R12, R2 ;  /* 0x00000002000c7308 */ /* 0x0007220000002400 */
[----:B------:R-:W-:-:S02]  /*41a0*/  IABS R4, R7 ;  /* 0x0000000700047213 */ /* 0x000fc40000000000 */
[----:B------:R-:W-:Y:S02]  /*41b0*/  I2FP.F32.S32 R6, R6 ;  /* 0x0000000600067245 */ /* 0x000fe40000201400 */
[----:B------:R-:W-:Y:S02]  /*41c0*/  I2FP.F32.S32 R5, R5 ;  /* 0x0000000500057245 */ /* 0x000fe40000201400 */
[-C--:B------:R-:W-:Y:S01]  /*41d0*/  ISETP.GE.AND P2, PT, R11, R132.reuse, PT ;  /* 0x000000840b00720c */ /* 0x080fe20003f46270 */
[----:B--2---:R-:W-:Y:S01]  /*41e0*/  FFMA.FTZ R53, R6, -R133, R53 ;  /* 0x8000008506357223 */ /* 0x004fe20000010035 */
[----:B------:R-:W-:Y:S01]  /*41f0*/  IMAD.IADD R6, R16, 0x1, -R14 ;  /* 0x0000000110067824 */ /* 0x000fe200078e0a0e */
[----:B------:R-:W-:Y:S01]  /*4200*/  MUFU.TANH R28, R43 ;  /* 0x0000002b001c7308 */ /* 0x000fe20000002400 */
[----:B-1----:R-:W-:Y:S01]  /*4210*/  VIADD R17, R3, 0x48 ;  /* 0x0000004803117836 */ /* 0x002fe20000000000 */
[-C--:B------:R-:W-:Y:S02]  /*4220*/  ISETP.GE.AND P4, PT, R10, R132.reuse, PT ;  /* 0x000000840a00720c */ /* 0x080fe40003f86270 */
[----:B------:R-:W-:-:S02]  /*4230*/  ISETP.GE.AND P1, PT, R15, R132, PT ;  /* 0x000000840f00720c */ /* 0x000fc40003f26270 */
[C---:B------:R-:W-:Y:S01]  /*4240*/  ISETP.GE.AND P5, PT, R14.reuse, R132, PT ;  /* 0x000000840e00720c */ /* 0x040fe20003fa6270 */
[----:B---3--:R-:W-:Y:S02]  /*4250*/  IMAD.IADD R2, R3, 0x1, -R14 ;  /* 0x0000000103027824 */ /* 0x008fe400078e0a0e */
[----:B----4-:R-:W-:Y:S01]  /*4260*/  FFMA.FTZ R52, R5, -R133, R12 ;  /* 0x8000008505347223 */ /* 0x010fe2000001000c */
[C---:B------:R-:W-:Y:S01]  /*4270*/  IADD3 R5, PT, PT, -R14.reuse, R17, RZ ;  /* 0x000000110e057210 */ /* 0x040fe20007ffe1ff */
[----:B------:R-:W-:Y:S01]  /*4280*/  MUFU.TANH R24, R24 ;  /* 0x0000001800187308 */ /* 0x000fe20000002400 */
[----:B------:R-:W-:Y:S02]  /*4290*/  IADD3 R12, PT, PT, R14, 0x11, RZ ;  /* 0x000000110e0c7810 */ /* 0x000fe40007ffe0ff */
[----:B------:R-:W-:Y:S02]  /*42a0*/  IABS R2, R2 ;  /* 0x0000000200027213 */ /* 0x000fe40000000000 */
[----:B------:R-:W-:-:S02]  /*42b0*/  IABS R7, R5 ;  /* 0x0000000500077213 */ /* 0x000fc40000000000 */
[----:B------:R-:W-:Y:S01]  /*42c0*/  I2FP.F32.S32 R2, R2 ;  /* 0x0000000200027245 */ /* 0x000fe20000201400 */
[----:B------:R-:W-:Y:S01]  /*42d0*/  MUFU.TANH R25, R19 ;  /* 0x0000001300197308 */ /* 0x000fe20000002400 */
[----:B------:R-:W-:Y:S02]  /*42e0*/  FSEL R52, R52, -INF , !P2 ;  /* 0xff80000034347808 */ /* 0x000fe40005000000 */
[----:B------:R-:W-:Y:S01]  /*42f0*/  ISETP.GE.AND P6, PT, R12, R132, PT ;  /* 0x000000840c00720c */ /* 0x000fe20003fc6270 */
[CC--:B------:R-:W-:Y:S01]  /*4300*/  FFMA.FTZ R54, R2.reuse, -R133.reuse, R54 ;  /* 0x8000008502367223 */ /* 0x0c0fe20000010036 */
[-C--:B------:R-:W-:Y:S01]  /*4310*/  FFMA.FTZ R56, R2, -R133.reuse, R9 ;  /* 0x8000008502387223 */ /* 0x080fe20000010009 */
[----:B------:R-:W-:Y:S01]  /*4320*/  I2FP.F32.S32 R2, R4 ;  /* 0x0000000400027245 */ /* 0x000fe20000201400 */
[C-C-:B------:R-:W-:Y:S01]  /*4330*/  IMAD.IADD R4, R13.reuse, 0x1, -R10.reuse ;  /* 0x000000010d047824 */ /* 0x140fe200078e0a0a */
[----:B------:R-:W1:Y:S01]  /*4340*/  MUFU.TANH R27, R27 ;  /* 0x0000001b001b7308 */ /* 0x000e620000002400 */
[----:B------:R-:W-:Y:S01]  /*4350*/  IMAD.IADD R9, R16, 0x1, -R10 ;  /* 0x0000000110097824 */ /* 0x000fe200078e0a0a */
[----:B------:R-:W-:Y:S01]  /*4360*/  FSEL R54, R54, -INF , !P5 ;  /* 0xff80000036367808 */ /* 0x000fe20006800000 */
[----:B------:R-:W-:Y:S01]  /*4370*/  FFMA.FTZ R55, R2, -R133, R8 ;  /* 0x8000008502377223 */ /* 0x000fe20000010008 */
[----:B------:R-:W-:Y:S01]  /*4380*/  IMAD.IADD R2, R13, 0x1, -R14 ;  /* 0x000000010d027824 */ /* 0x000fe200078e0a0e */
[----:B------:R-:W-:-:S02]  /*4390*/  IABS R8, R6 ;  /* 0x0000000600087213 */ /* 0x000fc40000000000 */
[----:B------:R-:W-:Y:S01]  /*43a0*/  IABS R5, R4 ;  /* 0x0000000400057213 */ /* 0x000fe20000000000 */
[----:B------:R-:W-:Y:S01]  /*43b0*/  MUFU.TANH R21, R35 ;  /* 0x0000002300157308 */ /* 0x000fe20000002400 */
[----:B------:R-:W-:Y:S02]  /*43c0*/  IABS R2, R2 ;  /* 0x0000000200027213 */ /* 0x000fe40000000000 */
[----:B------:R-:W-:Y:S01]  /*43d0*/  IABS R6, R9 ;  /* 0x0000000900067213 */ /* 0x000fe20000000000 */
[----:B------:R-:W-:Y:S01]  /*43e0*/  IMAD.MOV.U32 R9, RZ, RZ, R8 ;  /* 0x000000ffff097224 */ /* 0x000fe200078e0008 */
[----:B------:R-:W-:Y:S01]  /*43f0*/  I2FP.F32.S32 R4, R2 ;  /* 0x0000000200047245 */ /* 0x000fe20000201400 */
[----:B------:R-:W-:Y:S01]  /*4400*/  IMAD.MOV.U32 R2, RZ, RZ, R5 ;  /* 0x000000ffff027224 */ /* 0x000fe200078e0005 */
[----:B------:R-:W-:Y:S01]  /*4410*/  MOV R8, R7 ;  /* 0x0000000700087202 */ /* 0x000fe20000000f00 */
[----:B------:R-:W-:Y:S01]  /*4420*/  IMAD.MOV.U32 R5, RZ, RZ, R6 ;  /* 0x000000ffff057224 */ /* 0x000fe200078e0006 */
[----:B------:R-:W-:Y:S01]  /*4430*/  I2FP.F32.S32 R7, R9 ;  /* 0x0000000900077245 */ /* 0x000fe20000201400 */
[----:B------:R-:W-:Y:S01]  /*4440*/  FFMA.FTZ R32, R4, -R133, R32 ;  /* 0x8000008504207223 */ /* 0x000fe20000010020 */
[----:B------:R-:W-:Y:S01]  /*4450*/  I2FP.F32.S32 R6, R8 ;  /* 0x0000000800067245 */ /* 0x000fe20000201400 */
[----:B------:R-:W-:Y:S01]  /*4460*/  IMAD.IADD R8, R16, 0x1, -R15 ;  /* 0x0000000110087824 */ /* 0x000fe200078e0a0f */
[----:B------:R-:W-:Y:S01]  /*4470*/  I2FP.F32.S32 R4, R5 ;  /* 0x0000000500047245 */ /* 0x000fe20000201400 */
[----:B------:R-:W-:Y:S01]  /*4480*/  IMAD.IADD R5, R17, 0x1, -R10 ;  /* 0x0000000111057824 */ /* 0x000fe200078e0a0a */
[----:B------:R-:W2:Y:S01]  /*4490*/  MUFU.TANH R9, R38 ;  /* 0x0000002600097308 */ /* 0x000ea20000002400 */
[-C--:B------:R-:W-:Y:S01]  /*44a0*/  FFMA.FTZ R37, R6, -R133.reuse, R18 ;  /* 0x8000008506257223 */ /* 0x080fe20000010012 */
[----:B------:R-:W-:Y:S01]  /*44b0*/  IADD3 R6, PT, PT, -R11, R16, RZ ;  /* 0x000000100b067210 */ /* 0x000fe20007ffe1ff */
[----:B------:R-:W-:Y:S01]  /*44c0*/  FFMA.FTZ R30, R4, -R133, R26 ;  /* 0x80000085041e7223 */ /* 0x000fe2000001001a */
[----:B------:R-:W-:Y:S01]  /*44d0*/  IMAD.IADD R4, R17, 0x1, -R11 ;  /* 0x0000000111047824 */ /* 0x000fe200078e0a0b */
[----:B------:R-:W-:Y:S01]  /*44e0*/  IABS R5, R5 ;  /* 0x0000000500057213 */ /* 0x000fe20000000000 */
[-C--:B------:R-:W-:Y:S01]  /*44f0*/  FFMA.FTZ R29, R7, -R133.reuse, R33 ;  /* 0x80000085071d7223 */ /* 0x080fe20000010021 */
[----:B------:R-:W-:Y:S01]  /*4500*/  I2FP.F32.S32 R2, R2 ;  /* 0x0000000200027245 */ /* 0x000fe20000201400 */
[----:B------:R-:W-:Y:S01]  /*4510*/  VIADD R11, R14, 0x10 ;  /* 0x000000100e0b7836 */ /* 0x000fe20000000000 */
[----:B------:R-:W-:Y:S01]  /*4520*/  IABS R4, R4 ;  /* 0x0000000400047213 */ /* 0x000fe20000000000 */
[----:B------:R-:W3:Y:S01]  /*4530*/  MUFU.TANH R20, R40 ;  /* 0x0000002800147308 */ /* 0x000ee20000002400 */
[----:B------:R-:W-:Y:S01]  /*4540*/  IABS R7, R6 ;  /* 0x0000000600077213 */ /* 0x000fe20000000000 */
[----:B------:R-:W-:Y:S01]  /*4550*/  FFMA.FTZ R31, R2, -R133, R34 ;  /* 0x80000085021f7223 */ /* 0x000fe20000010022 */
[----:B------:R-:W-:Y:S01]  /*4560*/  IABS R8, R8 ;  /* 0x0000000800087213 */ /* 0x000fe20000000000 */
[----:B------:R-:W-:Y:S01]  /*4570*/  IMAD.IADD R2, R13, 0x1, -R15 ;  /* 0x000000010d027824 */ /* 0x000fe200078e0a0f */
[----:B------:R-:W-:Y:S01]  /*4580*/  MOV R6, R5 ;  /* 0x0000000500067202 */ /* 0x000fe20000000f00 */
[----:B------:R-:W-:Y:S01]  /*4590*/  IMAD.MOV.U32 R5, RZ, RZ, R4 ;  /* 0x000000ffff057224 */ /* 0x000fe200078e0004 */
[----:B------:R-:W-:Y:S01]  /*45a0*/  I2FP.F32.S32 R7, R7 ;  /* 0x0000000700077245 */ /* 0x000fe20000201400 */
[----:B------:R-:W4:Y:S01]  /*45b0*/  MUFU.TANH R22, R39 ;  /* 0x0000002700167308 */ /* 0x000f220000002400 */
[----:B------:R-:W-:Y:S01]  /*45c0*/  I2FP.F32.S32 R4, R6 ;  /* 0x0000000600047245 */ /* 0x000fe20000201400 */
[----:B------:R-:W-:Y:S01]  /*45d0*/  IMAD.MOV.U32 R6, RZ, RZ, R8 ;  /* 0x000000ffff067224 */ /* 0x000fe200078e0008 */
[----:B------:R-:W-:Y:S01]  /*45e0*/  IABS R2, R2 ;  /* 0x0000000200027213 */ /* 0x000fe20000000000 */
[----:B-1----:R-:W-:Y:S01]  /*45f0*/  FFMA.FTZ R27, R7, -R133, R27 ;  /* 0x80000085071b7223 */ /* 0x002fe2000001001b */
[----:B------:R-:W-:Y:S01]  /*4600*/  I2FP.F32.S32 R5, R5 ;  /* 0x0000000500057245 */ /* 0x000fe20000201400 */
[-C--:B------:R-:W-:Y:S01]  /*4610*/  FFMA.FTZ R28, R4, -R133.reuse, R28 ;  /* 0x80000085041c7223 */ /* 0x080fe2000001001c */
[----:B------:R-:W-:Y:S01]  /*4620*/  I2FP.F32.S32 R4, R6 ;  /* 0x0000000600047245 */ /* 0x000fe20000201400 */
[----:B------:R-:W1:Y:S01]  /*4630*/  MUFU.TANH R19, R36 ;  /* 0x0000002400137308 */ /* 0x000e620000002400 */
[----:B------:R-:W-:Y:S01]  /*4640*/  I2FP.F32.S32 R2, R2 ;  /* 0x0000000200027245 */ /* 0x000fe20000201400 */
[----:B--2---:R-:W-:Y:S01]  /*4650*/  FFMA.FTZ R26, R5, -R133, R9 ;  /* 0x80000085051a7223 */ /* 0x004fe20000010009 */
[----:B------:R-:W-:-:S02]  /*4660*/  IMAD.IADD R5, R17, 0x1, -R15 ;  /* 0x0000000111057824 */ /* 0x000fc400078e0a0f */
[-C--:B------:R-:W-:Y:S01]  /*4670*/  FFMA.FTZ R24, R4, -R133.reuse, R24 ;  /* 0x8000008504187223 */ /* 0x080fe20000010018 */
[----:B------:R-:W-:Y:S02]  /*4680*/  IMAD.IADD R4, R16, 0x1, -R11 ;  /* 0x0000000110047824 */ /* 0x000fe400078e0a0b */
[----:B------:R-:W-:Y:S01]  /*4690*/  FFMA.FTZ R25, R2, -R133, R25 ;  /* 0x8000008502197223 */ /* 0x000fe20000010019 */
[----:B------:R-:W-:Y:S01]  /*46a0*/  IMAD.IADD R2, R17, 0x1, -R11 ;  /* 0x0000000111027824 */ /* 0x000fe200078e0a0b */
[----:B------:R-:W-:Y:S01]  /*46b0*/  IABS R7, R5 ;  /* 0x0000000500077213 */ /* 0x000fe20000000000 */
[----:B------:R-:W-:Y:S01]  /*46c0*/  MUFU.TANH R23, R50 ;  /* 0x0000003200177308 */ /* 0x000fe20000002400 */
[----:B------:R-:W-:Y:S02]  /*46d0*/  IADD3 R6, PT, PT, -R12, R16, RZ ;  /* 0x000000100c067210 */ /* 0x000fe40007ffe1ff */
[----:B------:R-:W-:Y:S02]  /*46e0*/  IABS R5, R4 ;  /* 0x0000000400057213 */ /* 0x000fe40000000000 */
[----:B------:R-:W-:-:S02]  /*46f0*/  IABS R2, R2 ;  /* 0x0000000200027213 */ /* 0x000fc40000000000 */
[----:B------:R-:W-:Y:S01]  /*4700*/  IABS R4, R6 ;  /* 0x0000000600047213 */ /* 0x000fe20000000000 */
[----:B------:R-:W-:Y:S01]  /*4710*/  IMAD.MOV.U32 R6, RZ, RZ, R5 ;  /* 0x000000ffff067224 */ /* 0x000fe200078e0005 */
[----:B------:R-:W2:Y:S01]  /*4720*/  MUFU.TANH R33, R44 ;  /* 0x0000002c00217308 */ /* 0x000ea20000002400 */
[----:B------:R-:W-:Y:S01]  /*4730*/  IMAD.MOV.U32 R5, RZ, RZ, R2 ;  /* 0x000000ffff057224 */ /* 0x000fe200078e0002 */
[----:B------:R-:W-:Y:S01]  /*4740*/  FSEL R59, R32, -INF , !P5 ;  /* 0xff800000203b7808 */ /* 0x000fe20006800000 */
[----:B------:R-:W-:Y:S01]  /*4750*/  IMAD.MOV.U32 R2, RZ, RZ, R4 ;  /* 0x000000ffff027224 */ /* 0x000fe200078e0004 */
[----:B------:R-:W-:Y:S02]  /*4760*/  I2FP.F32.S32 R6, R6 ;  /* 0x0000000600067245 */ /* 0x000fe40000201400 */
[----:B------:R-:W-:Y:S02]  /*4770*/  I2FP.F32.S32 R5, R5 ;  /* 0x0000000500057245 */ /* 0x000fe40000201400 */
[----:B------:R-:W-:Y:S01]  /*4780*/  I2FP.F32.S32 R4, R7 ;  /* 0x0000000700047245 */ /* 0x000fe20000201400 */
[-C--:B------:R-:W-:Y:S01]  /*4790*/  FFMA.FTZ R21, R6, -R133.reuse, R21 ;  /* 0x8000008506157223 */ /* 0x080fe20000010015 */
[C---:B------:R-:W-:Y:S01]  /*47a0*/  IADD3 R7, PT, PT, R14.reuse, 0x18, RZ ;  /* 0x000000180e077810 */ /* 0x040fe20007ffe0ff */
[----:B------:R-:W-:Y:S01]  /*47b0*/  VIADD R6, R14, 0x19 ;  /* 0x000000190e067836 */ /* 0x000fe20000000000 */
[----:B------:R-:W-:Y:S01]  /*47c0*/  I2FP.F32.S32 R2, R2 ;  /* 0x0000000200027245 */ /* 0x000fe20000201400 */
[----:B---3--:R-:W-:Y:S01]  /*47d0*/  FFMA.FTZ R20, R5, -R133, R20 ;  /* 0x8000008505147223 */ /* 0x008fe20000010014 */
[----:B------:R-:W-:-:S02]  /*47e0*/  IMAD.IADD R5, R17, 0x1, -R12 ;  /* 0x0000000111057824 */ /* 0x000fc400078e0a0c */
[-C--:B----4-:R-:W-:Y:S01]  /*47f0*/  FFMA.FTZ R22, R4, -R133.reuse, R22 ;  /* 0x8000008504167223 */ /* 0x090fe20000010016 */
[----:B------:R-:W-:Y:S02]  /*4800*/  IMAD.IADD R8, R16, 0x1, -R6 ;  /* 0x0000000110087824 */ /* 0x000fe400078e0a06 */
[----:B-1----:R-:W-:Y:S01]  /*4810*/  FFMA.FTZ R19, R2, -R133, R19 ;  /* 0x8000008502137223 */ /* 0x002fe20000010013 */
[----:B------:R-:W-:Y:S01]  /*4820*/  IMAD.IADD R4, R17, 0x1, -R7 ;  /* 0x0000000111047824 */ /* 0x000fe200078e0a07 */
[----:B------:R-:W-:Y:S01]  /*4830*/  IADD3 R9, PT, PT, -R7, R16, RZ ;  /* 0x0000001007097210 */ /* 0x000fe20007ffe1ff */
[----:B------:R-:W1:Y:S01]  /*4840*/  MUFU.TANH R15, R48 ;  /* 0x00000030000f7308 */ /* 0x000e620000002400 */
[----:B------:R-:W-:Y:S02]  /*4850*/  IADD3 R2, PT, PT, -R6, R17, RZ ;  /* 0x0000001106027210 */ /* 0x000fe40007ffe1ff */
[----:B------:R-:W-:Y:S02]  /*4860*/  IABS R10, R5 ;  /* 0x00000005000a7213 */ /* 0x000fe40000000000 */
[----:B------:R-:W-:-:S02]  /*4870*/  IABS R14, R8 ;  /* 0x00000008000e7213 */ /* 0x000fc40000000000 */
[----:B------:R-:W-:Y:S01]  /*4880*/  IABS R8, R4 ;  /* 0x0000000400087213 */ /* 0x000fe20000000000 */
[----:B------:R-:W3:Y:S01]  /*4890*/  MUFU.TANH R18, R49 ;  /* 0x0000003100127308 */ /* 0x000ee20000002400 */
[----:B------:R-:W-:Y:S02]  /*48a0*/  IABS R9, R9 ;  /* 0x0000000900097213 */ /* 0x000fe40000000000 */
[----:B------:R-:W-:Y:S01]  /*48b0*/  IABS R5, R2 ;  /* 0x0000000200057213 */ /* 0x000fe20000000000 */
[----:B------:R-:W-:Y:S01]  /*48c0*/  IMAD.MOV.U32 R2, RZ, RZ, R10 ;  /* 0x000000ffff027224 */ /* 0x000fe200078e000a */
[----:B------:R-:W-:Y:S01]  /*48d0*/  MOV R10, R8 ;  /* 0x00000008000a7202 */ /* 0x000fe20000000f00 */
[----:B------:R-:W-:Y:S01]  /*48e0*/  IMAD.MOV.U32 R4, RZ, RZ, R9 ;  /* 0x000000ffff047224 */ /* 0x000fe200078e0009 */
[----:B------:R-:W-:Y:S01]  /*48f0*/  FSEL R29, R29, -INF , !P5 ;  /* 0xff8000001d1d7808 */ /* 0x000fe20006800000 */
[----:B------:R-:W4:Y:S01]  /*4900*/  MUFU.TANH R16, R51 ;  /* 0x0000003300107308 */ /* 0x000f220000002400 */
[----:B------:R-:W-:Y:S01]  /*4910*/  FSEL R37, R37, -INF , !P5 ;  /* 0xff80000025257808 */ /* 0x000fe20006800000 */
[----:B------:R-:W-:Y:S01]  /*4920*/  IMAD.MOV.U32 R9, RZ, RZ, R5 ;  /* 0x000000ffff097224 */ /* 0x000fe200078e0005 */
[----:B------:R-:W-:-:S02]  /*4930*/  ISETP.GE.AND P5, PT, R11, R132, PT ;  /* 0x000000840b00720c */ /* 0x000fc40003fa6270 */
[----:B------:R-:W-:Y:S02]  /*4940*/  I2FP.F32.S32 R8, R2 ;  /* 0x0000000200087245 */ /* 0x000fe40000201400 */
[----:B------:R-:W-:Y:S02]  /*4950*/  I2FP.F32.S32 R2, R10 ;  /* 0x0000000a00027245 */ /* 0x000fe40000201400 */
[----:B------:R-:W-:Y:S01]  /*4960*/  P2R R10, PR, RZ, 0x20 ;  /* 0x00000020ff0a7803 */ /* 0x000fe20000000000 */
[-C--:B--2---:R-:W-:Y:S01]  /*4970*/  FFMA.FTZ R17, R8, -R133.reuse, R33 ;  /* 0x8000008508117223 */ /* 0x084fe20000010021 */
[----:B------:R-:W-:Y:S02]  /*4980*/  I2FP.F32.S32 R5, R4 ;  /* 0x0000000400057245 */ /* 0x000fe40000201400 */
[----:B------:R-:W-:Y:S02]  /*4990*/  FSEL R36, R28, -INF , !P4 ;  /* 0xff8000001c247808 */ /* 0x000fe40006000000 */
[----:B------:R-:W-:Y:S01]  /*49a0*/  I2FP.F32.S32 R4, R14 ;  /* 0x0000000e00047245 */ /* 0x000fe20000201400 */
[----:B------:R-:W-:Y:S01]  /*49b0*/  FFMA.FTZ R14, R2, -R133, R23 ;  /* 0x80000085020e7223 */ /* 0x000fe20000010017 */
[----:B------:R-:W-:Y:S01]  /*49c0*/  I2FP.F32.S32 R9, R9 ;  /* 0x0000000900097245 */ /* 0x000fe20000201400 */
[----:B------:R2:W2:Y:S01]  /*49d0*/  MUFU.TANH R23, R57 ;  /* 0x0000003900177308 */ /* 0x0004a20000002400 */
[----:B------:R-:W-:Y:S01]  /*49e0*/  FSEL R56, R56, -INF , !P2 ;  /* 0xff80000038387808 */ /* 0x000fe20005000000 */
[-C--:B-1----:R-:W-:Y:S01]  /*49f0*/  FFMA.FTZ R15, R5, -R133.reuse, R15 ;  /* 0x80000085050f7223 */ /* 0x082fe2000001000f */
[----:B------:R-:W-:Y:S01]  /*4a00*/  FSEL R28, R27, -INF , !P2 ;  /* 0xff8000001b1c7808 */ /* 0x000fe20005000000 */
[-C--:B---3--:R-:W-:Y:S01]  /*4a10*/  FFMA.FTZ R18, R4, -R133.reuse, R18 ;  /* 0x8000008504127223 */ /* 0x088fe20000010012 */
[----:B------:R-:W-:Y:S01]  /*4a20*/  FSEL R48, R26, -INF , !P2 ;  /* 0xff8000001a307808 */ /* 0x000fe20005000000 */
[----:B----4-:R-:W-:Y:S01]  /*4a30*/  FFMA.FTZ R16, R9, -R133, R16 ;  /* 0x8000008509107223 */ /* 0x010fe20000010010 */
[----:B------:R-:W-:Y:S01]  /*4a40*/  ISETP.NE.AND P2, PT, R10, RZ, PT ;  /* 0x000000ff0a00720c */ /* 0x000fe20003f45270 */
[----:B------:R1:W3:Y:S01]  /*4a50*/  MUFU.TANH R26, R58 ;  /* 0x0000003a001a7308 */ /* 0x0002e20000002400 */
[----:B------:R-:W-:-:S02]  /*4a60*/  FSEL R53, R53, -INF , !P4 ;  /* 0xff80000035357808 */ /* 0x000fc40006000000 */
[----:B------:R-:W-:Y:S02]  /*4a70*/  FSEL R30, R30, -INF , !P4 ;  /* 0xff8000001e1e7808 */ /* 0x000fe40006000000 */
[-C--:B------:R-:W-:Y:S02]  /*4a80*/  ISETP.GE.AND P5, PT, R7, R132.reuse, PT ;  /* 0x000000840700720c */ /* 0x080fe40003fa6270 */
[----:B------:R-:W-:Y:S02]  /*4a90*/  FSEL R55, R55, -INF , !P1 ;  /* 0xff80000037377808 */ /* 0x000fe40004800000 */
[----:B------:R-:W-:Y:S02]  /*4aa0*/  FSEL R49, R22, -INF , !P1 ;  /* 0xff80000016317808 */ /* 0x000fe40004800000 */
[----:B--2---:R-:W-:Y:S02]  /*4ab0*/  FSEL R57, R31, -INF , !P4 ;  /* 0xff8000001f397808 */ /* 0x004fe40006000000 */
[----:B------:R-:W-:Y:S01]  /*4ac0*/  FSEL R31, R24, -INF , !P1 ;  /* 0xff800000181f7808 */ /* 0x000fe20004800000 */
[----:B------:R-:W-:Y:S01]  /*4ad0*/  BAR.SYNC.DEFER_BLOCKING 0x0 ;  /* 0x0000000000007b1d */ /* 0x000fe20000010000 */
[----:B------:R-:W-:-:S02]  /*4ae0*/  ISETP.GE.AND P4, PT, R6, R132, PT ;  /* 0x000000840600720c */ /* 0x000fc40003f86270 */
[----:B------:R-:W-:Y:S02]  /*4af0*/  FSEL R62, R21, -INF , !P2 ;  /* 0xff800000153e7808 */ /* 0x000fe40005000000 */
[----:B-1----:R-:W-:Y:S02]  /*4b00*/  FSEL R58, R25, -INF , !P1 ;  /* 0xff800000193a7808 */ /* 0x002fe40004800000 */
[----:B------:R-:W-:Y:S02]  /*4b10*/  FSEL R88, R20, -INF , !P2 ;  /* 0xff80000014587808 */ /* 0x000fe40005000000 */
[----:B------:R-:W-:Y:S01]  /*4b20*/  FSEL R60, R19, -INF , !P6 ;  /* 0xff800000133c7808 */ /* 0x000fe20007000000 */
[----:B---3--:R-:W-:Y:S06]  /*4b30*/  @!P3 BRA `(.L_x_2229) ;  /* 0x000000000088b947 */ /* 0x008fec0003800000 */
        /* <DEDUP_REMOVED lines=34> */
.L_x_2229:
[----:B-1----:R-:W-:Y:S01]  /*4d60*/  FMNMX3.FTZ R4, R29, R30, R28, !PT ;  /* 0x0000001e1d047276 */ /* 0x002fe2000781001c */
[--C-:B------:R-:W-:Y:S01]  /*4d70*/  IMAD.IADD R8, R3, 0x1, -R11.reuse ;  /* 0x0000000103087824 */ /* 0x100fe200078e0a0b */
[----:B------:R-:W-:Y:S01]  /*4d80*/  FSEL R51, R15, -INF , !P5 ;  /* 0xff8000000f337808 */ /* 0x000fe20006800000 */
[----:B------:R-:W-:Y:S01]  /*4d90*/  MUFU.TANH R19, R61 ;  /* 0x0000003d00137308 */ /* 0x000fe20000002400 */
[----:B------:R-:W-:Y:S01]  /*4da0*/  FMNMX3.FTZ R4, R4, R31, R62, !PT ;  /* 0x0000001f04047276 */ /* 0x000fe2000781003e */
[----:B------:R-:W-:Y:S01]  /*4db0*/  IMAD.IADD R11, R13, 0x1, -R11 ;  /* 0x000000010d0b7824 */ /* 0x000fe200078e0a0b */
[----:B------:R-:W-:Y:S01]  /*4dc0*/  FMNMX3.FTZ R2, R37, R36, R48, !PT ;  /* 0x0000002425027276 */ /* 0x000fe20007810030 */
[----:B------:R-:W1:Y:S01]  /*4dd0*/  LDCU UR4, c[0x0][0x45c] ;  /* 0x00008b80ff0477ac */ /* 0x000e620008000800 */
[----:B------:R-:W-:Y:S02]  /*4de0*/  FSEL R50, R18, -INF , !P4 ;  /* 0xff80000012327808 */ /* 0x000fe40006000000 */
[----:B------:R-:W-:Y:S01]  /*4df0*/  FMNMX3.FTZ R138, R4, R60, R51, !PT ;  /* 0x0000003c048a7276 */ /* 0x000fe20007810033 */
[----:B------:R-:W-:Y:S01]  /*4e00*/  IMAD.SHL.U32 R4, R108, 0x200, RZ ;  /* 0x000002006c047824 */ /* 0x000fe200078e00ff */
[----:B------:R-:W-:Y:S01]  /*4e10*/  FSEL R79, R17, -INF , !P6 ;  /* 0xff800000114f7808 */ /* 0x000fe20007000000 */
[----:B------:R-:W-:Y:S01]  /*4e20*/  MUFU.TANH R18, R46 ;  /* 0x0000002e00127308 */ /* 0x000fe20000002400 */
[----:B------:R-:W-:-:S02]  /*4e30*/  FSEL R78, R14, -INF , !P5 ;  /* 0xff8000000e4e7808 */ /* 0x000fc40006800000 */
[----:B------:R-:W-:Y:S02]  /*4e40*/  FMNMX3.FTZ R2, R2, R49, R88, !PT ;  /* 0x0000003102027276 */ /* 0x000fe40007810058 */
[----:B------:R-:W-:Y:S02]  /*4e50*/  FMNMX.FTZ R138, R50, R138, !PT ;  /* 0x0000008a328a7209 */ /* 0x000fe40007810000 */
[----:B------:R-:W-:Y:S02]  /*4e60*/  FSEL R77, R16, -INF , !P4 ;  /* 0xff800000104d7808 */ /* 0x000fe40006000000 */
[----:B------:R-:W-:Y:S01]  /*4e70*/  FMNMX3.FTZ R2, R2, R79, R78, !PT ;  /* 0x0000004f02027276 */ /* 0x000fe2000781004e */
[----:B------:R-:W2:Y:S01]  /*4e80*/  SHFL.BFLY PT, R9, R138, 0x2, 0x1f ;  /* 0x0c401f008a097f89 */ /* 0x000ea200000e0000 */
[----:B------:R-:W-:Y:S02]  /*4e90*/  IADD3 R5, PT, PT, R3, -R12, RZ ;  /* 0x8000000c03057210 */ /* 0x000fe40007ffe0ff */
[----:B------:R-:W-:-:S02]  /*4ea0*/  FMNMX.FTZ R135, R77, R2, !PT ;  /* 0x000000024d877209 */ /* 0x000fc40007810000 */
[----:B------:R-:W-:Y:S01]  /*4eb0*/  LOP3.LUT R2, R86, 0x200, R4, 0xf8, !PT ;  /* 0x0000020056027812 */ /* 0x000fe200078ef804 */
[C---:B------:R-:W-:Y:S01]  /*4ec0*/  IMAD.IADD R4, R3.reuse, 0x1, -R7 ;  /* 0x0000000103047824 */ /* 0x040fe200078e0a07 */
[----:B------:R-:W-:Y:S01]  /*4ed0*/  IABS R8, R8 ;  /* 0x0000000800087213 */ /* 0x000fe20000000000 */
[----:B------:R-:W3:Y:S01]  /*4ee0*/  SHFL.BFLY PT, R14, R135, 0x2, 0x1f ;  /* 0x0c401f00870e7f89 */ /* 0x000ee200000e0000 */
[----:B------:R-:W-:Y:S02]  /*4ef0*/  IABS R16, R5 ;  /* 0x0000000500107213 */ /* 0x000fe40000000000 */
[----:B------:R-:W4:Y:S01]  /*4f00*/  MUFU.TANH R5, R41 ;  /* 0x0000002900057308 */ /* 0x000f220000002400 */
[----:B------:R-:W-:Y:S02]  /*4f10*/  IABS R15, R4 ;  /* 0x00000004000f7213 */ /* 0x000fe40000000000 */
[----:B------:R-:W-:Y:S01]  /*4f20*/  MOV R4, R8 ;  /* 0x0000000800047202 */ /* 0x000fe20000000f00 */
[----:B------:R-:W-:Y:S01]  /*4f30*/  IMAD.MOV.U32 R8, RZ, RZ, R16 ;  /* 0x000000ffff087224 */ /* 0x000fe200078e0010 */
[----:B------:R-:W-:Y:S01]  /*4f40*/  ISETP.NE.AND P1, PT, R10, RZ, PT ;  /* 0x000000ff0a00720c */ /* 0x000fe20003f25270 */
[----:B------:R-:W-:Y:S01]  /*4f50*/  IMAD.IADD R10, R3, 0x1, -R6 ;  /* 0x00000001030a7824 */ /* 0x000fe200078e0a06 */
[----:B------:R-:W-:Y:S01]  /*4f60*/  I2FP.F32.S32 R4, R4 ;  /* 0x0000000400047245 */ /* 0x000fe20000201400 */
[C---:B------:R-:W-:Y:S01]  /*4f70*/  IMAD.IADD R3, R13.reuse, 0x1, -R12 ;  /* 0x000000010d037824 */ /* 0x040fe200078e0a0c */
[----:B------:R-:W-:Y:S01]  /*4f80*/  MOV R12, R15 ;  /* 0x0000000f000c7202 */ /* 0x000fe20000000f00 */
[----:B------:R-:W-:Y:S01]  /*4f90*/  IMAD.IADD R6, R13, 0x1, -R6 ;  /* 0x000000010d067824 */ /* 0x000fe200078e0a06 */
[----:B------:R-:W-:Y:S01]  /*4fa0*/  I2FP.F32.S32 R8, R8 ;  /* 0x0000000800087245 */ /* 0x000fe20000201400 */
[----:B------:R-:W-:Y:S01]  /*4fb0*/  FFMA.FTZ R17, R4, -R133, R23 ;  /* 0x8000008504117223 */ /* 0x000fe20000010017 */
[----:B------:R-:W-:Y:S01]  /*4fc0*/  IABS R10, R10 ;  /* 0x0000000a000a7213 */ /* 0x000fe20000000000 */
[----:B------:R-:W5:Y:S01]  /*4fd0*/  MUFU.TANH R15, R47 ;  /* 0x0000002f000f7308 */ /* 0x000f620000002400 */
[----:B--2---:R-:W-:Y:S01]  /*4fe0*/  FMNMX.FTZ R138, R138, R9, !PT ;  /* 0x000000098a8a7209 */ /* 0x004fe20007810000 */
[----:B------:R-:W-:Y:S01]  /*4ff0*/  FFMA.FTZ R16, R8, -R133, R26 ;  /* 0x8000008508107223 */ /* 0x000fe2000001001a */
[----:B------:R-:W-:Y:S01]  /*5000*/  I2FP.F32.S32 R4, R12 ;  /* 0x0000000c00047245 */ /* 0x000fe20000201400 */
[----:B------:R-:W-:Y:S01]  /*5010*/  IMAD.MOV.U32 R8, RZ, RZ, R10 ;  /* 0x000000ffff087224 */ /* 0x000fe200078e000a */
[----:B------:R-:W-:Y:S01]  /*5020*/  IADD3 R7, PT, PT, -R7, R13, RZ ;  /* 0x0000000d07077210 */ /* 0x000fe20007ffe1ff */
[----:B------:R-:W2:Y:S01]  /*5030*/  SHFL.BFLY PT, R10, R138, 0x1, 0x1f ;  /* 0x0c201f008a0a7f89 */ /* 0x000ea200000e0000 */
[----:B---3--:R-:W-:Y:S01]  /*5040*/  FMNMX.FTZ R135, R135, R14, !PT ;  /* 0x0000000e87877209 */ /* 0x008fe20007810000 */
[----:B----4-:R-:W-:Y:S01]  /*5050*/  FFMA.FTZ R14, R4, -R133, R5 ;  /* 0x80000085040e7223 */ /* 0x010fe20000010005 */
[----:B------:R-:W-:Y:S01]  /*5060*/  IABS R11, R11 ;  /* 0x0000000b000b7213 */ /* 0x000fe20000000000 */
[----:B------:R-:W3:Y:S01]  /*5070*/  MUFU.TANH R9, R42 ;  /* 0x0000002a00097308 */ /* 0x000ee20000002400 */
[----:B------:R-:W-:Y:S01]  /*5080*/  IABS R7, R7 ;  /* 0x0000000700077213 */ /* 0x000fe20000000000 */
[----:B------:R-:W4:Y:S01]  /*5090*/  SHFL.BFLY PT, R12, R135, 0x1, 0x1f ;  /* 0x0c201f00870c7f89 */ /* 0x000f2200000e0000 */
[----:B------:R-:W-:-:S02]  /*50a0*/  IABS R5, R3 ;  /* 0x0000000300057213 */ /* 0x000fc40000000000 */
[----:B------:R-:W-:Y:S01]  /*50b0*/  IABS R3, R6 ;  /* 0x0000000600037213 */ /* 0x000fe20000000000 */
[----:B------:R-:W-:Y:S01]  /*50c0*/  IMAD.MOV.U32 R6, RZ, RZ, R11 ;  /* 0x000000ffff067224 */ /* 0x000fe200078e000b */
[----:B------:R-:W-:Y:S01]  /*50d0*/  MOV R4, R7 ;  /* 0x0000000700047202 */ /* 0x000fe20000000f00 */
[----:B------:R-:W1:Y:S01]  /*50e0*/  MUFU.TANH R13, R45 ;  /* 0x0000002d000d7308 */ /* 0x000e620000002400 */
[----:B------:R-:W-:Y:S02]  /*50f0*/  I2FP.F32.S32 R5, R5 ;  /* 0x0000000500057245 */ /* 0x000fe40000201400 */
[----:B------:R-:W-:Y:S02]  /*5100*/  I2FP.F32.S32 R4, R4 ;  /* 0x0000000400047245 */ /* 0x000fe40000201400 */
[----:B------:R-:W-:Y:S01]  /*5110*/  I2FP.F32.S32 R6, R6 ;  /* 0x0000000600067245 */ /* 0x000fe20000201400 */
[----:B------:R-:W-:Y:S01]  /*5120*/  FFMA.FTZ R5, R5, -R133, R19 ;  /* 0x8000008505057223 */ /* 0x000fe20000010013 */
[----:B------:R-:W-:Y:S01]  /*5130*/  I2FP.F32.S32 R3, R3 ;  /* 0x0000000300037245 */ /* 0x000fe20000201400 */
[-C--:B-----5:R-:W-:Y:S01]  /*5140*/  FFMA.FTZ R4, R4, -R133.reuse, R15 ;  /* 0x8000008504047223 */ /* 0x0a0fe2000001000f */
[----:B------:R-:W-:Y:S01]  /*5150*/  I2FP.F32.S32 R8, R8 ;  /* 0x0000000800087245 */ /* 0x000fe20000201400 */
[-C--:B------:R-:W-:Y:S01]  /*5160*/  FFMA.FTZ R6, R6, -R133.reuse, R18 ;  /* 0x8000008506067223 */ /* 0x080fe20000010012 */
[----:B------:R-:W-:Y:S01]  /*5170*/  FSEL R69, R5, -INF , !P6 ;  /* 0xff80000005457808 */ /* 0x000fe20007000000 */
[----:B---3--:R-:W-:Y:S01]  /*5180*/  FFMA.FTZ R7, R3, -R133, R9 ;  /* 0x8000008503077223 */ /* 0x008fe20000010009 */
[----:B------:R-:W-:-:S02]  /*5190*/  FSEL R63, R17, -INF , !P1 ;  /* 0xff800000113f7808 */ /* 0x000fc40004800000 */
[----:B------:R-:W-:Y:S02]  /*51a0*/  FMNMX3.FTZ R5, R54, R53, R52, !PT ;  /* 0x0000003536057276 */ /* 0x000fe40007810034 */
[----:B------:R-:W-:Y:S01]  /*51b0*/  FSEL R76, R4, -INF , !P5 ;  /* 0xff800000044c7808 */ /* 0x000fe20006800000 */
[----:B-1----:R-:W-:Y:S01]  /*51c0*/  FFMA.FTZ R8, R8, -R133, R13 ;  /* 0x8000008508087223 */ /* 0x002fe2000001000d */
[----:B------:R-:W-:Y:S02]  /*51d0*/  FSEL R70, R6, -INF , !P1 ;  /* 0xff80000006467808 */ /* 0x000fe40004800000 */
[----:B------:R-:W-:Y:S02]  /*51e0*/  FMNMX3.FTZ R4, R59, R57, R56, !PT ;  /* 0x000000393b047276 */ /* 0x000fe40007810038 */
[----:B------:R-:W-:Y:S02]  /*51f0*/  FSEL R61, R16, -INF , !P6 ;  /* 0xff800000103d7808 */ /* 0x000fe40007000000 */
[----:B------:R-:W-:-:S02]  /*5200*/  FSEL R15, R14, -INF , !P5 ;  /* 0xff8000000e0f7808 */ /* 0x000fc40006800000 */
[----:B------:R-:W-:Y:S02]  /*5210*/  FMNMX3.FTZ R6, R5, R55, R63, !PT ;  /* 0x0000003705067276 */ /* 0x000fe4000781003f */
[----:B------:R-:W-:Y:S02]  /*5220*/  LEA R217, R2, UR5, 0x1 ;  /* 0x0000000502d97c11 */ /* 0x000fe4000f8e08ff */
[----:B--2---:R-:W-:Y:S02]  /*5230*/  FMNMX.FTZ R138, R138, R10, !PT ;  /* 0x0000000a8a8a7209 */ /* 0x004fe40007810000 */
[----:B------:R-:W-:Y:S01]  /*5240*/  FSEL R71, R7, -INF , !P4 ;  /* 0xff80000007477808 */ /* 0x000fe20006000000 */
[--C-:B------:R-:W-:Y:S01]  /*5250*/  IMAD R3, R0, 0x2, R217.reuse ;  /* 0x0000000200037824 */ /* 0x100fe200078e02d9 */
[----:B------:R-:W-:Y:S01]  /*5260*/  FMNMX3.FTZ R5, R4, R58, R70, !PT ;  /* 0x0000003a04057276 */ /* 0x000fe20007810046 */
[----:B------:R-:W-:Y:S01]  /*5270*/  FMUL.FTZ R4, R138, UR4 ;  /* 0x000000048a047c20 */ /* 0x000fe20008410000 */
[----:B------:R-:W-:Y:S01]  /*5280*/  FSEL R68, R8, -INF , !P4 ;  /* 0xff80000008447808 */ /* 0x000fe20006000000 */
[----:B------:R-:W-:Y:S01]  /*5290*/  IMAD R2, R85, 0x2, R217 ;  /* 0x0000000255027824 */ /* 0x000fe200078e02d9 */
[----:B------:R-:W-:Y:S01]  /*52a0*/  FMNMX3.FTZ R7, R6, R61, R15, !PT ;  /* 0x0000003d06077276 */ /* 0x000fe2000781000f */
[----:B------:R-:W-:Y:S01]  /*52b0*/  LDSM.16.MT88.4 R40, [R3+0xa000] ;  /* 0x00a000000328783b */ /* 0x000fe20000004200 */
[----:B------:R-:W-:-:S02]  /*52c0*/  FMNMX3.FTZ R6, R5, R69, R76, !PT ;  /* 0x0000004505067276 */ /* 0x000fc4000781004c */
[----:B------:R-:W-:Y:S01]  /*52d0*/  FSETP.NEU.FTZ.AND P1, PT, R138, -INF , PT ;  /* 0xff8000008a00780b */ /* 0x000fe20003f3d000 */
[----:B------:R1:W-:Y:S01]  /*52e0*/  LDSM.16.MT88.4 R44, [R3+0xb000] ;  /* 0x00b00000032c783b */ /* 0x0003e20000004200 */
[----:B------:R-:W-:Y:S02]  /*52f0*/  FMNMX.FTZ R5, R68, R7, !PT ;  /* 0x0000000744057209 */ /* 0x000fe40007810000 */
[----:B----4-:R-:W-:Y:S01]  /*5300*/  FMNMX.FTZ R135, R135, R12, !PT ;  /* 0x0000000c87877209 */ /* 0x010fe20007810000 */
[----:B------:R-:W-:Y:S01]  /*5310*/  LDSM.16.MT88.4 R20, [R2+0xa000] ;  /* 0x00a000000214783b */ /* 0x000fe20000004200 */
[----:B------:R-:W-:Y:S02]  /*5320*/  LEA R9, R0, R2, 0x1 ;  /* 0x0000000200097211 */ /* 0x000fe400078e08ff */
[----:B------:R-:W-:Y:S01]  /*5330*/  LOP3.LUT P2, RZ, R112, 0x2, RZ, 0xc0, !PT ;  /* 0x0000000270ff7812 */ /* 0x000fe2000784c0ff */
[----:B------:R-:W2:Y:S04]  /*5340*/  SHFL.BFLY PT, R10, R5, 0x2, 0x1f ;  /* 0x0c401f00050a7f89 */ /* 0x000ea800000e0000 */
[----:B------:R-:W-:Y:S04]  /*5350*/  LDSM.16.MT88.4 R16, [R9+0xa000] ;  /* 0x00a000000910783b */ /* 0x000fe80000004200 */
[----:B------:R-:W-:Y:S04]  /*5360*/  LDSM.16.MT88.4 R24, [R217+0xa000] ;  /* 0x00a00000d918783b */ /* 0x000fe80000004200 */
[----:B------:R-:W-:Y:S01]  /*5370*/  LDSM.16.MT88.4 R32, [R217+0xb000] ;  /* 0x00b00000d920783b */ /* 0x000fe20000004200 */
[----:B-1----:R-:W-:-:S03]  /*5380*/  FSEL R3, R4, RZ, P1 ;  /* 0x000000ff04037208 */ /* 0x002fc60000800000 */
[----:B------:R-:W-:Y:S01]  /*5390*/  LDSM.16.MT88.4 R80, [R217+0xb800] ;  /* 0x00b80000d950783b */ /* 0x000fe20000004200 */
        /* <DEDUP_REMOVED lines=54> */
[----:B------:R-:W-:Y:S05]  /*5700*/  MUFU.EX2 R220, R9 ;  /* 0x0000000900dc7308 */ /* 0x000fea0000000800 */
[----:B------:R-:W-:Y:S01]  /*5710*/  HMMA.16816.F32.BF16 R92, R4, R32, RZ ;  /* 0x00000020045c723c */ /* 0x000fe200000418ff */
[----:B------:R1:W-:Y:S01]  /*5720*/  MUFU.EX2 R221, R8 ;  /* 0x0000000800dd7308 */ /* 0x0003e20000000800 */
[----:B--2---:R-:W-:Y:S01]  /*5730*/  FFMA.FTZ R2, R59, UR4, -R14 ;  /* 0x000000043b027c23 */ /* 0x004fe2000801080e */
[----:B----4-:R-:W-:-:S03]  /*5740*/  F2FP.BF16.F32.PACK_AB R10, R246, R245 ;  /* 0x000000f5f60a723e */ /* 0x010fc600000010ff */
[----:B------:R2:W3:Y:S02]  /*5750*/  MUFU.EX2 R225, R2 ;  /* 0x0000000200e17308 */ /* 0x0004e40000000800 */
        /* <DEDUP_REMOVED lines=8> */
[----:B-1----:R-:W-:-:S07]  /*57e0*/  VIADD R2, R217, 0xa040 ;  /* 0x0000a040d9027836 */ /* 0x002fce0000000000 */
[----:B------:R-:W-:Y:S01]  /*57f0*/  HMMA.16816.F32.BF16 R172, R4, R42, RZ ;  /* 0x0000002a04ac723c */ /* 0x000fe200000418ff */
[----:B--2---:R-:W-:-:S07]  /*5800*/  F2FP.BF16.F32.PACK_AB R11, R244, R221 ;  /* 0x000000ddf40b723e */ /* 0x004fce00000010ff */
[C---:B------:R-:W-:Y:S08]  /*5810*/  HMMA.16816.F32.BF16 R52, R4.reuse, R22, RZ ;  /* 0x000000160434723c */ /* 0x040ff000000418ff */
[C---:B------:R-:W-:Y:S08]  /*5820*/  HMMA.16816.F32.BF16 R108, R4.reuse, R18, RZ ;  /* 0x00000012046c723c */ /* 0x040ff000000418ff */
[C---:B------:R-:W-:Y:S08]  /*5830*/  HMMA.16816.F32.BF16 R128, R4.reuse, R34, RZ ;  /* 0x000000220480723c */ /* 0x040ff000000418ff */
[C---:B------:R-:W-:Y:S08]  /*5840*/  HMMA.16816.F32.BF16 R144, R4.reuse, R46, RZ ;  /* 0x0000002e0490723c */ /* 0x040ff000000418ff */
[C---:B------:R-:W-:Y:S08]  /*5850*/  HMMA.16816.F32.BF16 R164, R4.reuse, R38, RZ ;  /* 0x0000002604a4723c */ /* 0x040ff000000418ff */
[----:B------:R-:W-:Y:S01]  /*5860*/  HMMA.16816.F32.BF16 R152, R4, R30, RZ ;  /* 0x0000001e0498723c */ /* 0x000fe200000418ff */
[C---:B------:R-:W-:Y:S01]  /*5870*/  VIADD R5, R217.reuse, 0xa000 ;  /* 0x0000a000d9057836 */ /* 0x040fe20000000000 */
[----:B------:R-:W-:Y:S01]  /*5880*/  IADD3 R4, PT, PT, R217, 0xa020, RZ ;  /* 0x0000a020d9047810 */ /* 0x000fe20007ffe0ff */
[--C-:B------:R-:W-:Y:S01]  /*5890*/  FFMA.FTZ R7, R62, UR4, -R3.reuse ;  /* 0x000000043e077c23 */ /* 0x100fe20008010803 */
[--C-:B------:R-:W-:Y:S01]  /*58a0*/  FFMA.FTZ R6, R60, UR4, -R3.reuse ;  /* 0x000000043c067c23 */ /* 0x100fe20008010803 */
[C---:B------:R-:W-:Y:S01]  /*58b0*/  @P0 VIADD R2, R5.reuse, 0xffffffc0 ;  /* 0xffffffc005020836 */ /* 0x040fe20000000000 */
[----:B------:R-:W-:Y:S01]  /*58c0*/  @P2 IADD3 R4, PT, PT, R5, -0x20, RZ ;  /* 0xffffffe005042810 */ /* 0x000fe20007ffe0ff */
[--C-:B------:R-:W-:Y:S01]  /*58d0*/  FFMA.FTZ R5, R51, UR4, -R3.reuse ;  /* 0x0000000433057c23 */ /* 0x100fe20008010803 */
[----:B------:R-:W-:Y:S01]  /*58e0*/  FFMA.FTZ R3, R50, UR4, -R3 ;  /* 0x0000000432037c23 */ /* 0x000fe20008010803 */
[----:B------:R-:W-:Y:S01]  /*58f0*/  IMAD R222, R0, 0x2, R2 ;  /* 0x0000000200de7824 */ /* 0x000fe200078e0202 */
[----:B------:R-:W1:Y:S01]  /*5900*/  LDSM.16.MT88.4 R48, [R2+0x800] ;  /* 0x000800000230783b */ /* 0x000e620000004200 */
[--C-:B------:R-:W-:Y:S01]  /*5910*/  FFMA.FTZ R0, R88, UR4, -R12.reuse ;  /* 0x0000000458007c23 */ /* 0x100fe2000801080c */
[C---:B------:R-:W-:Y:S01]  /*5920*/  HMMA.16816.F32.BF16 R232, R8.reuse, R22, RZ ;  /* 0x0000001608e8723c */ /* 0x040fe200000418ff */
[----:B------:R2:W-:Y:S01]  /*5930*/  MUFU.EX2 R23, R3 ;  /* 0x0000000300177308 */ /* 0x0005e20000000800 */
[----:B------:R-:W3:Y:S01]  /*5940*/  LDSM.16.MT88.4 R96, [R4+0x1800] ;  /* 0x001800000460783b */ /* 0x000ee20000004200 */
[----:B------:R-:W-:Y:S01]  /*5950*/  MOV R60, R66 ;  /* 0x00000042003c7202 */ /* 0x000fe20000000f00 */
[----:B------:R-:W-:Y:S01]  /*5960*/  IMAD.MOV.U32 R62, RZ, RZ, R89 ;  /* 0x000000ffff3e7224 */ /* 0x000fe200078e0059 */
[----:B------:R4:W-:Y:S01]  /*5970*/  MUFU.EX2 R142, R0 ;  /* 0x00000000008e7308 */ /* 0x0009e20000000800 */
[----:B------:R5:W-:Y:S02]  /*5980*/  LDSM.16.MT88.4 R112, [R2+0x1800] ;  /* 0x001800000270783b */ /* 0x000be40000004200 */
[----:B------:R-:W-:Y:S01]  /*5990*/  HMMA.16816.F32.BF16 R188, R8, R20, RZ ;  /* 0x0000001408bc723c */ /* 0x000fe200000418ff */
[----:B------:R4:W-:Y:S01]  /*59a0*/  MUFU.EX2 R143, R7 ;  /* 0x00000007008f7308 */ /* 0x0009e20000000800 */
[----:B------:R1:W-:Y:S03]  /*59b0*/  LDSM.16.MT88.4 R176, [R4+0x800] ;  /* 0x0008000004b0783b */ /* 0x0003e60000004200 */
[----:B------:R-:W5:Y:S01]  /*59c0*/  MUFU.EX2 R219, R6 ;  /* 0x0000000600db7308 */ /* 0x000f620000000800 */
[----:B--2---:R-:W-:-:S02]  /*59d0*/  FFMA.FTZ R3, R79, UR4, -R12 ;  /* 0x000000044f037c23 */ /* 0x004fc4000801080c */
[----:B------:R-:W-:Y:S01]  /*59e0*/  HMMA.16816.F32.BF16 R184, R8, R16, RZ ;  /* 0x0000001008b8723c */ /* 0x000fe200000418ff */
[----:B------:R-:W2:Y:S01]  /*59f0*/  MUFU.EX2 R22, R5 ;  /* 0x0000000500167308 */ /* 0x000ea20000000800 */
[----:B----4-:R-:W-:-:S03]  /*5a00*/  FFMA.FTZ R0, R77, UR4, -R12 ;  /* 0x000000044d007c23 */ /* 0x010fc6000801080c */
[----:B------:R4:W4:Y:S01]  /*5a10*/  MUFU.EX2 R20, R3 ;  /* 0x0000000300147308 */ /* 0x0009220000000800 */
[----:B------:R-:W-:Y:S02]  /*5a20*/  IMAD.MOV.U32 R7, RZ, RZ, R64 ;  /* 0x000000ffff077224 */ /* 0x000fe400078e0040 */
[----:B------:R-:W-:Y:S01]  /*5a30*/  HMMA.16816.F32.BF16 R212, R8, R18, RZ ;  /* 0x0000001208d4723c */ /* 0x000fe200000418ff */
[----:B------:R3:W-:Y:S01]  /*5a40*/  MUFU.EX2 R21, R0 ;  /* 0x0000000000157308 */ /* 0x0007e20000000800 */
[----:B------:R-:W-:Y:S01]  /*5a50*/  LDSM.16.MT88.4 R16, [R222+0x1800] ;  /* 0x00180000de10783b */ /* 0x000fe20000004200 */
[----:B-----5:R-:W-:Y:S01]  /*5a60*/  F2FP.BF16.F32.PACK_AB R124, R219, R143 ;  /* 0x0000008fdb7c723e */ /* 0x020fe200000010ff */
[----:B------:R-:W-:Y:S01]  /*5a70*/  FFMA.FTZ R2, R78, UR4, -R12 ;  /* 0x000000044e027c23 */ /* 0x000fe2000801080c */
[----:B--2---:R-:W-:-:S03]  /*5a80*/  F2FP.BF16.F32.PACK_AB R126, R23, R22 ;  /* 0x00000016177e723e */ /* 0x004fc600000010ff */
[C---:B------:R-:W-:Y:S01]  /*5a90*/  HMMA.16816.F32.BF16 R196, R8.reuse, R24, RZ ;  /* 0x0000001808c4723c */ /* 0x040fe200000418ff */
[----:B-1----:R-:W-:Y:S01]  /*5aa0*/  MOV R4, R65 ;  /* 0x0000004100047202 */ /* 0x002fe20000000f00 */
[----:B------:R1:W2:Y:S01]  /*5ab0*/  MUFU.EX2 R12, R2 ;  /* 0x00000002000c7308 */ /* 0x0002a20000000800 */
[----:B------:R-:W5:Y:S01]  /*5ac0*/  LDSM.16.MT88.4 R64, [R222+0x800] ;  /* 0x00080000de40783b */ /* 0x000f620000004200 */
[--C-:B----4-:R-:W-:Y:S01]  /*5ad0*/  FFMA.FTZ R3, R15, UR4, -R13.reuse ;  /* 0x000000040f037c23 */ /* 0x110fe2000801080d */
[----:B------:R-:W-:Y:S01]  /*5ae0*/  MOV R15, R7 ;  /* 0x00000007000f7202 */ /* 0x000fe20000000f00 */
[--C-:B---3--:R-:W-:Y:S02]  /*5af0*/  FFMA.FTZ R0, R61, UR4, -R13.reuse ;  /* 0x000000043d007c23 */ /* 0x108fe4000801080d */
[C---:B------:R-:W-:Y:S01]  /*5b00*/  HMMA.16816.F32.BF16 R240, R8.reuse, R26, RZ ;  /* 0x0000001a08f0723c */ /* 0x040fe200000418ff */
[----:B------:R-:W-:Y:S01]  /*5b10*/  F2FP.BF16.F32.PACK_AB R125, R20, R142 ;  /* 0x0000008e147d723e */ /* 0x000fe200000010ff */
[----:B------:R-:W-:Y:S04]  /*5b20*/  MUFU.EX2 R6, R3 ;  /* 0x0000000300067308 */ /* 0x000fe80000000800 */
[----:B------:R3:W-:Y:S01]  /*5b30*/  MUFU.EX2 R7, R0 ;  /* 0x0000000000077308 */ /* 0x0007e20000000800 */
[----:B-1----:R-:W-:Y:S01]  /*5b40*/  FFMA.FTZ R2, R63, UR4, -R13 ;  /* 0x000000043f027c23 */ /* 0x002fe2000801080d */
[----:B------:R-:W-:Y:S01]  /*5b50*/  HMMA.16816.F32.BF16 R180, R8, R32, RZ ;  /* 0x0000002008b4723c */ /* 0x000fe200000418ff */
[----:B--2---:R-:W-:-:S07]  /*5b60*/  F2FP.BF16.F32.PACK_AB R127, R21, R12 ;  /* 0x0000000c157f723e */ /* 0x004fce00000010ff */
[----:B------:R-:W-:Y:S01]  /*5b70*/  HMMA.16816.F32.BF16 R208, R8, R34, RZ ;  /* 0x0000002208d0723c */ /* 0x000fe200000418ff */
[----:B---3--:R-:W-:-:S07]  /*5b80*/  FFMA.FTZ R0, R70, UR4, -R14 ;  /* 0x0000000446007c23 */ /* 0x008fce000801080e */
[C---:B------:R-:W-:Y:S08]  /*5b90*/  HMMA.16816.F32.BF16 R116, R8.reuse, R28, RZ ;  /* 0x0000001c0874723c */ /* 0x040ff000000418ff */
[C---:B------:R-:W-:Y:S08]  /*5ba0*/  HMMA.16816.F32.BF16 R192, R8.reuse, R40, RZ ;  /* 0x0000002808c0723c */ /* 0x040ff000000418ff */
[C---:B------:R-:W-:Y:S08]  /*5bb0*/  HMMA.16816.F32.BF16 R236, R8.reuse, R42, RZ ;  /* 0x0000002a08ec723c */ /* 0x040ff000000418ff */
[C---:B------:R-:W-:Y:S08]  /*5bc0*/  HMMA.16816.F32.BF16 R32, R8.reuse, R44, RZ ;  /* 0x0000002c0820723c */ /* 0x040ff000000418ff */
[C---:B------:R-:W-:Y:S08]  /*5bd0*/  HMMA.16816.F32.BF16 R204, R8.reuse, R46, RZ ;  /* 0x0000002e08cc723c */ /* 0x040ff000000418ff */
[----:B------:R-:W-:Y:S01]  /*5be0*/  HMMA.16816.F32.BF16 R24, R8, R36, RZ ;  /* 0x000000240818723c */ /* 0x000fe200000418ff */
[----:B------:R-:W-:-:S07]  /*5bf0*/  MOV R37, R90 ;  /* 0x0000005a00257202 */ /* 0x000fce0000000f00 */
[C---:B------:R-:W-:Y:S08]  /*5c00*/  HMMA.16816.F32.BF16 R200, R8.reuse, R38, RZ ;  /* 0x0000002608c8723c */ /* 0x040ff000000418ff */
[----:B------:R-:W-:Y:S01]  /*5c10*/  HMMA.16816.F32.BF16 R28, R8, R30, RZ ;  /* 0x0000001e081c723c */ /* 0x000fe200000418ff */
[----:B------:R1:W2:Y:S01]  /*5c20*/  MUFU.EX2 R8, R2 ;  /* 0x0000000200087308 */ /* 0x0002a20000000800 */
[----:B------:R-:W-:-:S02]  /*5c30*/  IMAD.MOV.U32 R11, RZ, RZ, R4 ;  /* 0x000000ffff0b7224 */ /* 0x000fc400078e0004 */
[----:B------:R-:W-:Y:S01]  /*5c40*/  FADD.FTZ R9, R231, R226 ;  /* 0x000000e2e7097221 */ /* 0x000fe20000010000 */
[----:B------:R-:W-:Y:S01]  /*5c50*/  FADD.FTZ R10, R225, R220 ;  /* 0x000000dce10a7221 */ /* 0x000fe20000010000 */
[----:B------:R3:W-:Y:S02]  /*5c60*/  MUFU.EX2 R4, R0 ;  /* 0x0000000000047308 */ /* 0x0007e40000000800 */
[----:B------:R-:W-:Y:S01]  /*5c70*/  FADD.FTZ R9, R245, R9 ;  /* 0x00000009f5097221 */ /* 0x000fe20000010000 */
[C---:B------:R-:W-:Y:S01]  /*5c80*/  HMMA.16816.F32.BF16 R40, R124.reuse, R48, R72 ;  /* 0x000000307c28723c */ /* 0x040fe20000041848 */
[----:B------:R-:W-:Y:S02]  /*5c90*/  FADD.FTZ R10, R221, R10 ;  /* 0x0000000add0a7221 */ /* 0x000fe40000010000 */
[----:B------:R-:W-:Y:S02]  /*5ca0*/  FADD.FTZ R9, R246, R9 ;  /* 0x00000009f6097221 */ /* 0x000fe40000010000 */
[----:B------:R-:W-:Y:S01]  /*5cb0*/  FADD.FTZ R10, R244, R10 ;  /* 0x0000000af40a7221 */ /* 0x000fe20000010000 */
[----:B-1----:R-:W-:Y:S01]  /*5cc0*/  FFMA.FTZ R2, R68, UR4, -R13 ;  /* 0x0000000444027c23 */ /* 0x002fe2000801080d */
[----:B------:R-:W-:Y:S01]  /*5cd0*/  MOV R13, R60 ;  /* 0x0000003c000d7202 */ /* 0x000fe20000000f00 */
[----:B------:R-:W-:Y:S02]  /*5ce0*/  HMMA.16816.F32.BF16 R72, R124, R80, R92 ;  /* 0x000000507c48723c */ /* 0x000fe4000004185c */
[----:B------:R1:W4:Y:S01]  /*5cf0*/  MUFU.EX2 R5, R2 ;  /* 0x0000000200057308 */ /* 0x0003220000000800 */
[----:B---3--:R-:W-:Y:S01]  /*5d00*/  FFMA.FTZ R0, R76, UR4, -R14 ;  /* 0x000000044c007c23 */ /* 0x008fe2000801080e */
[----:B------:R-:W-:Y:S01]  /*5d10*/  FADD.FTZ R11, R11, R13 ;  /* 0x0000000d0b0b7221 */ /* 0x000fe20000010000 */
[----:B------:R-:W-:-:S03]  /*5d20*/  FADD.FTZ R13, R249, R247 ;  /* 0x000000f7f90d7221 */ /* 0x000fc60000010000 */
[----:B------:R-:W-:Y:S01]  /*5d30*/  HMMA.16816.F32.BF16 R92, R124, R98, R144 ;  /* 0x000000627c5c723c */ /* 0x000fe20000041890 */
[----:B------:R-:W-:Y:S01]  /*5d40*/  MUFU.EX2 R0, R0 ;  /* 0x0000000000007308 */ /* 0x000fe20000000800 */
[----:B------:R-:W-:Y:S01]  /*5d50*/  MOV R147, R37 ;  /* 0x0000002500937202 */ /* 0x000fe20000000f00 */
[----:B------:R-:W-:-:S04]  /*5d60*/  FADD.FTZ R13, R248, R13 ;  /* 0x0000000df80d7221 */ /* 0x000fc80000010000 */
[----:B------:R-:W-:Y:S01]  /*5d70*/  FADD.FTZ R11, R147, R11 ;  /* 0x0000000b930b7221 */ /* 0x000fe20000010000 */
[----:B-1----:R-:W-:Y:S01]  /*5d80*/  FFMA.FTZ R2, R69, UR4, -R14 ;  /* 0x0000000445027c23 */ /* 0x002fe2000801080e */
[----:B------:R-:W-:Y:S01]  /*5d90*/  FADD.FTZ R246, R15, R13 ;  /* 0x0000000d0ff67221 */ /* 0x000fe20000010000 */
[----:B------:R-:W-:Y:S01]  /*5da0*/  HMMA.16816.F32.BF16 R76, R124, R82, R128 ;  /* 0x000000527c4c723c */ /* 0x000fe20000041880 */
[----:B--2---:R-:W-:Y:S01]  /*5db0*/  F2FP.BF16.F32.PACK_AB R128, R7, R8 ;  /* 0x000000080780723e */ /* 0x004fe200000010ff */
[----:B------:R1:W2:Y:S01]  /*5dc0*/  MUFU.EX2 R3, R2 ;  /* 0x0000000200037308 */ /* 0x0002a20000000800 */
[----:B----4-:R-:W-:Y:S01]  /*5dd0*/  F2FP.BF16.F32.PACK_AB R130, R5, R6 ;  /* 0x000000060582723e */ /* 0x010fe200000010ff */
[----:B------:R-:W-:Y:S01]  /*5de0*/  FADD.FTZ R8, R8, R9 ;  /* 0x0000000908087221 */ /* 0x000fe20000010000 */
[----:B------:R-:W-:-:S03]  /*5df0*/  FADD.FTZ R246, R142, R246 ;  /* 0x000000f68ef67221 */ /* 0x000fc60000010000 */
[----:B------:R-:W-:Y:S01]  /*5e00*/  FADD.FTZ R7, R7, R8 ;  /* 0x0000000807077221 */ /* 0x000fe20000010000 */
[----:B------:R-:W-:Y:S01]  /*5e10*/  FADD.FTZ R246, R20, R246 ;  /* 0x000000f614f67221 */ /* 0x000fe20000010000 */
[C---:B------:R-:W-:Y:S02]  /*5e20*/  HMMA.16816.F32.BF16 R148, R124.reuse, R160, R148 ;  /* 0x000000a07c94723c */ /* 0x040fe40000041894 */
[----:B------:R-:W-:Y:S01]  /*5e30*/  FADD.FTZ R6, R6, R7 ;  /* 0x0000000706067221 */ /* 0x000fe20000010000 */
[----:B------:R-:W-:Y:S01]  /*5e40*/  FADD.FTZ R246, R12, R246 ;  /* 0x000000f60cf67221 */ /* 0x000fe20000010000 */
[----:B-1----:R-:W-:Y:S01]  /*5e50*/  FFMA.FTZ R2, R71, UR4, -R14 ;  /* 0x0000000447027c23 */ /* 0x002fe2000801080e */
[----:B------:R-:W-:Y:S01]  /*5e60*/  IMAD.MOV.U32 R14, RZ, RZ, R62 ;  /* 0x000000ffff0e7224 */ /* 0x000fe200078e003e */
[C---:B--2---:R-:W-:Y:S01]  /*5e70*/  F2FP.BF16.F32.PACK_AB R129, R3.reuse, R4 ;  /* 0x000000040381723e */ /* 0x044fe200000010ff */
[----:B------:R-:W-:Y:S01]  /*5e80*/  FADD.FTZ R4, R4, R10 ;  /* 0x0000000a04047221 */ /* 0x000fe20000010000 */
[----:B-----5:R-:W-:Y:S01]  /*5e90*/  HMMA.16816.F32.BF16 R60, R124, R66, R108 ;  /* 0x000000427c3c723c */ /* 0x020fe2000004186c */
[----:B------:R-:W-:Y:S01]  /*5ea0*/  FADD.FTZ R247, R14, R11 ;  /* 0x0000000b0ef77221 */ /* 0x000fe20000010000 */
[----:B------:R-:W1:Y:S01]  /*5eb0*/  MUFU.EX2 R2, R2 ;  /* 0x0000000200027308 */ /* 0x000e620000000800 */
[----:B------:R-:W-:Y:S01]  /*5ec0*/  FADD.FTZ R3, R3, R4 ;  /* 0x0000000403037221 */ /* 0x000fe20000010000 */
[----:B------:R-:W-:Y:S01]  /*5ed0*/  FADD.FTZ R249, R5, R6 ;  /* 0x0000000605f97221 */ /* 0x000fe20000010000 */
[----:B------:R-:W-:Y:S01]  /*5ee0*/  FADD.FTZ R247, R143, R247 ;  /* 0x000000f78ff77221 */ /* 0x000fe20000010000 */
[----:B------:R-:W-:-:S02]  /*5ef0*/  FADD.FTZ R246, R21, R246 ;  /* 0x000000f615f67221 */ /* 0x000fc40000010000 */
[----:B------:R-:W-:Y:S01]  /*5f00*/  HMMA.16816.F32.BF16 R168, R124, R176, R168 ;  /* 0x000000b07ca8723c */ /* 0x000fe200000418a8 */
[----:B------:R-:W-:-:S04]  /*5f10*/  FADD.FTZ R247, R219, R247 ;  /* 0x000000f7dbf77221 */ /* 0x000fc80000010000 */
[----:B------:R-:W-:Y:S01]  /*5f20*/  FADD.FTZ R247, R22, R247 ;  /* 0x000000f716f77221 */ /* 0x000fe20000010000 */
[----:B-1----:R-:W-:Y:S02]  /*5f30*/  F2FP.BF16.F32.PACK_AB R131, R2, R0 ;  /* 0x000000000283723e */ /* 0x002fe400000010ff */
[----:B------:R-:W-:Y:S01]  /*5f40*/  HMMA.16816.F32.BF16 R56, R124, R64, R84 ;  /* 0x000000407c38723c */ /* 0x000fe20000041854 */
[----:B------:R-:W-:Y:S01]  /*5f50*/  FADD.FTZ R0, R0, R3 ;  /* 0x0000000300007221 */ /* 0x000fe20000010000 */
[----:B------:R-:W-:-:S03]  /*5f60*/  FADD.FTZ R247, R23, R247 ;  /* 0x000000f717f77221 */ /* 0x000fc60000010000 */
        /* <DEDUP_REMOVED lines=28> */
[----:B------:R-:W-:Y:S01]  /*6130*/  IADD3 R4, PT, PT, R139, R132, RZ ;  /* 0x000000848b047210 */ /* 0x000fe20007ffe0ff */
[----:B------:R-:W2:Y:S01]  /*6140*/  LDCU UR15, c[0x0][0x440] ;  /* 0x00008800ff0f77ac */ /* 0x000ea20008000800 */
[----:B------:R-:W-:Y:S01]  /*6150*/  SHF.L.U64.HI R3, R140, 0x4, R141 ;  /* 0x000000048c037819 */ /* 0x000fe2000001028d */
[----:B------:R-:W3:Y:S01]  /*6160*/  S2R R0, SR_TID.X ;  /* 0x0000000000007919 */ /* 0x000ee20000002100 */
[----:B------:R-:W-:Y:S01]  /*6170*/  LEA.HI.SX32 R228, R228, 0xfffffffe, 0x1b ;  /* 0xfffffffee4e47811 */ /* 0x000fe200078fdaff */
[----:B------:R-:W4:Y:S01]  /*6180*/  LDCU.64 UR6, c[0x0][0x3b8] ;  /* 0x00007700ff0677ac */ /* 0x000f220008000a00 */
[----:B------:R-:W-:Y:S01]  /*6190*/  MOV R132, R138 ;  /* 0x0000008a00847202 */ /* 0x000fe20000000f00 */
[----:B------:R-:W-:Y:S01]  /*61a0*/  IMAD.MOV.U32 R226, RZ, RZ, 0x40 ;  /* 0x00000040ffe27424 */ /* 0x000fe200078e00ff */
[----:B------:R-:W-:Y:S01]  /*61b0*/  MOV R139, R137 ;  /* 0x00000089008b7202 */ /* 0x000fe20000000f00 */
[----:B------:R-:W1:Y:S01]  /*61c0*/  LDCU UR14, c[0x0][0x440] ;  /* 0x00008800ff0e77ac */ /* 0x000e620008000800 */
[----:B------:R-:W1:Y:S01]  /*61d0*/  LDCU UR13, c[0x0][0x50c] ;  /* 0x0000a180ff0d77ac */ /* 0x000e620008000800 */
[----:B------:R-:W1:Y:S01]  /*61e0*/  LDCU UR4, c[0x0][0x45c] ;  /* 0x00008b80ff0477ac */ /* 0x000e620008000800 */
[----:B----4-:R-:W-:-:S02]  /*61f0*/  USHF.L.U64.HI UR9, UR6, 0x5, UR7 ;  /* 0x0000000506097899 */ /* 0x010fc40008010207 */
[----:B------:R-:W-:Y:S02]  /*6200*/  USHF.L.U32 UR8, UR6, 0x5, URZ ;  /* 0x0000000506087899 */ /* 0x000fe400080006ff */
[----:B------:R-:W-:Y:S02]  /*6210*/  USHF.L.U64.HI UR11, UR6, 0x4, UR7 ;  /* 0x00000004060b7899 */ /* 0x000fe40008010207 */
[----:B------:R-:W-:Y:S01]  /*6220*/  USHF.L.U32 UR12, UR6, 0x4, URZ ;  /* 0x00000004060c7899 */ /* 0x000fe200080006ff */
[----:B-1----:R-:W-:Y:S01]  /*6230*/  IMAD.SHL.U32 R15, R15, 0x2, RZ ;  /* 0x000000020f0f7824 */ /* 0x002fe200078e00ff */
[----:B------:R-:W1:Y:S01]  /*6240*/  LDCU.64 UR6, c[0x0][0x3c0] ;  /* 0x00007800ff0677ac */ /* 0x000e620008000a00 */
[----:B---3--:R-:W-:-:S03]  /*6250*/  LOP3.LUT P0, RZ, R0, 0x2, RZ, 0xc0, !PT ;  /* 0x0000000200ff7812 */ /* 0x008fc6000780c0ff */
[----:B------:R-:W-:Y:S02]  /*6260*/  LOP3.LUT R15, R15, 0x6, RZ, 0xc0, !PT ;  /* 0x000000060f0f7812 */ /* 0x000fe400078ec0ff */
[----:B------:R-:W-:-:S03]  /*6270*/  SEL R225, R224, 0xffffffe0, !P0 ;  /* 0xffffffe0e0e17807 */ /* 0x000fc60004000000 */
[----:B------:R-:W-:Y:S01]  /*6280*/  IMAD.IADD R2, R15, 0x1, R134 ;  /* 0x000000010f027824 */ /* 0x000fe200078e0286 */
[-C--:B------:R-:W-:Y:S01]  /*6290*/  IADD3 R220, PT, PT, R223, R225.reuse, RZ ;  /* 0x000000e1dfdc7210 */ /* 0x080fe20007ffe0ff */
[----:B------:R-:W-:Y:S01]  /*62a0*/  IMAD.SHL.U32 R15, R0, 0x8, RZ ;  /* 0x00000008000f7824 */ /* 0x000fe200078e00ff */
[C---:B------:R-:W-:Y:S01]  /*62b0*/  IADD3 R219, PT, PT, R217.reuse, R225, RZ ;  /* 0x000000e1d9db7210 */ /* 0x040fe20007ffe0ff */
[----:B------:R-:W-:Y:S01]  /*62c0*/  IMAD.MOV.U32 R134, RZ, RZ, R135 ;  /* 0x000000ffff867224 */ /* 0x000fe200078e0087 */
[----:B------:R3:W-:Y:S01]  /*62d0*/  STL [R1+0xc], R2 ;  /* 0x00000c0201007387 */ /* 0x0007e20000100800 */
[----:B------:R-:W-:Y:S01]  /*62e0*/  VIADD R0, R217, 0xa040 ;  /* 0x0000a040d9007836 */ /* 0x000fe20000000000 */
[----:B------:R-:W-:Y:S01]  /*62f0*/  LOP3.LUT R15, R15, 0x38, RZ, 0xc0, !PT ;  /* 0x000000380f0f7812 */ /* 0x000fe200078ec0ff */
[----:B------:R-:W-:Y:S01]  /*6300*/  IMAD.IADD R221, R216, 0x1, R225 ;  /* 0x00000001d8dd7824 */ /* 0x000fe200078e02e1 */
[----:B------:R4:W-:Y:S02]  /*6310*/  STL [R1], R4 ;  /* 0x0000000401007387 */ /* 0x0009e40000100800 */
[----:B--2---:R-:W-:-:S02]  /*6320*/  ISETP.GE.AND P1, PT, R15, UR15, PT ;  /* 0x0000000f0f007c0c */ /* 0x004fc4000bf26270 */
[----:B------:R4:W-:Y:S01]  /*6330*/  STL [R1+0x4], R3 ;  /* 0x0000040301007387 */ /* 0x0009e20000100800 */
[----:B---3--:R-:W-:Y:S02]  /*6340*/  IMAD.SHL.U32 R2, R140, 0x10, RZ ;  /* 0x000000108c027824 */ /* 0x008fe400078e00ff */
[----:B------:R-:W-:-:S03]  /*6350*/  IMAD.MOV.U32 R140, RZ, RZ, R136 ;  /* 0x000000ffff8c7224 */ /* 0x000fc600078e0088 */
[----:B------:R4:W-:Y:S01]  /*6360*/  STL [R1+0x8], R2 ;  /* 0x0000080201007387 */ /* 0x0009e20000100800 */
[----:B-1----:R-:W-:Y:S05]  /*6370*/  BRA `(.L_x_2231) ;  /* 0x0000000000b47947 */ /* 0x002fea0003800000 */
.L_x_2233:
[----:B------:R-:W-:Y:S01]  /*6380*/  VIADD R9, R228, 0xffffffff ;  /* 0xffffffffe4097836 */ /* 0x000fe20000000000 */
[----:B------:R-:W-:Y:S01]  /*6390*/  MOV R7, UR11 ;  /* 0x0000000b00077c02 */ /* 0x000fe20008000f00 */
[----:B------:R-:W-:Y:S01]  /*63a0*/  IMAD.U32 R6, RZ, RZ, UR12 ;  /* 0x0000000cff067e24 */ /* 0x000fe2000f8e00ff */
[----:B------:R-:W-:Y:S01]  /*63b0*/  MOV R3, UR11 ;  /* 0x0000000b00037c02 */ /* 0x000fe20008000f00 */
[C---:B------:R-:W-:Y:S02]  /*63c0*/  IMAD R8, R9.reuse, UR9, RZ ;  /* 0x0000000909087c24 */ /* 0x040fe4000f8e02ff */
[----:B------:R-:W-:Y:S04]  /*63d0*/  IMAD.WIDE.U32 R4, R9, UR8, RZ ;  /* 0x0000000809047c25 */ /* 0x000fe8000f8e00ff */
[----:B------:R-:W-:Y:S01]  /*63e0*/  IMAD.IADD R5, R5, 0x1, R8 ;  /* 0x0000000105057824 */ /* 0x000fe200078e0208 */
[CC--:B------:R-:W-:Y:S01]  /*63f0*/  @!P1 LEA R23, P6, R4.reuse, R230.reuse, 0x1 ;  /* 0x000000e604179211 */ /* 0x0c0fe200078c08ff */
[----:B------:R-:W-:Y:S01]  /*6400*/  IMAD.U32 R2, RZ, RZ, UR12 ;  /* 0x0000000cff027e24 */ /* 0x000fe2000f8e00ff */
[CC--:B------:R-:W-:Y:S01]  /*6410*/  @!P4 LEA R10, P3, R4.reuse, R230.reuse, 0x1 ;  /* 0x000000e6040ac211 */ /* 0x0c0fe200078608ff */
[C---:B------:R-:W-:Y:S01]  /*6420*/  @!P1 IMAD.WIDE.U32 R6, R9.reuse, UR8, R6 ;  /* 0x0000000809069c25 */ /* 0x040fe2000f8e0006 */
[CCC-:B------:R-:W-:Y:S02]  /*6430*/  @!P1 LEA.HI.X R20, R4.reuse, R229.reuse, R5.reuse, 0x1, P6 ;  /* 0x000000e504149211 */ /* 0x1c0fe400030f0c05 */
[----:B------:R-:W-:Y:S01]  /*6440*/  @!P4 LEA.HI.X R11, R4, R229, R5, 0x1, P3 ;  /* 0x000000e5040bc211 */ /* 0x000fe200018f0c05 */
[----:B------:R-:W-:Y:S01]  /*6450*/  @!P4 IMAD.WIDE.U32 R2, R9, UR8, R2 ;  /* 0x000000080902cc25 */ /* 0x000fe2000f8e0002 */
[----:B------:R-:W-:Y:S02]  /*6460*/  @!P1 MOV R4, R23 ;  /* 0x0000001700049202 */ /* 0x000fe40000000f00 */
[----:B------:R-:W-:Y:S01]  /*6470*/  @!P1 IADD3 R9, PT, PT, R8, R7, RZ ;  /* 0x0000000708099210 */ /* 0x000fe20007ffe0ff */
[----:B------:R-:W-:Y:S01]  /*6480*/  @!P1 IMAD.MOV.U32 R5, RZ, RZ, R20 ;  /* 0x000000ffff059224 */ /* 0x000fe200078e0014 */
[-C--:B------:R-:W-:Y:S01]  /*6490*/  @!P1 LEA R24, P5, R6, R230.reuse, 0x1 ;  /* 0x000000e606189211 */ /* 0x080fe200078a08ff */
[----:B------:R-:W-:Y:S01]  /*64a0*/  @!P4 IMAD.IADD R7, R8, 0x1, R3 ;  /* 0x000000010807c824 */ /* 0x000fe200078e0203 */
        /* <DEDUP_REMOVED lines=26> */
.L_x_2231:
[----:B------:R-:W2:Y:S01]  /*6650*/  LDL R6, [R1+0x8] ;  /* 0x0000080001067983 */ /* 0x000ea20000100800 */
[C---:B----4-:R-:W-:Y:S01]  /*6660*/  IMAD.WIDE.U32 R2, R228.reuse, UR6, RZ ;  /* 0x00000006e4027c25 */ /* 0x050fe2000f8e00ff */
[----:B------:R-:W-:Y:S04]  /*6670*/  DEPBAR.LE SB0, 0x0 ;  /* 0x000080000000791a */ /* 0x000fe80000000000 */
[----:B------:R-:W3:Y:S01]  /*6680*/  LDL R7, [R1+0x4] ;  /* 0x0000040001077983 */ /* 0x000ee20000100800 */
[----:B------:R-:W-:Y:S01]  /*6690*/  IMAD R0, R228, UR7, R3 ;  /* 0x00000007e4007c24 */ /* 0x000fe2000f8e0203 */
[----:B------:R-:W-:Y:S01]  /*66a0*/  BAR.SYNC.DEFER_BLOCKING 0x0 ;  /* 0x0000000000007b1d */ /* 0x000fe20000010000 */
[----:B------:R-:W-:Y:S02]  /*66b0*/  LEA R4, P2, R2, R252, 0x6 ;  /* 0x000000fc02047211 */ /* 0x000fe400078430ff */
[----:B------:R-:W-:Y:S02]  /*66c0*/  ISETP.GE.AND P4, PT, R250, UR14, PT ;  /* 0x0000000efa007c0c */ /* 0x000fe4000bf86270 */
[--C-:B------:R-:W-:Y:S02]  /*66d0*/  LEA.HI.X R5, R2, R251, R0.reuse, 0x6, P2 ;  /* 0x000000fb02057211 */ /* 0x100fe400010f3400 */
[----:B------:R-:W-:Y:S03]  /*66e0*/  ISETP.NE.AND P2, PT, R228, RZ, PT ;  /* 0x000000ffe400720c */ /* 0x000fe60003f45270 */
        /* <DEDUP_REMOVED lines=9> */
[----:B------:R-:W-:Y:S01]  /*6780*/  @P4 STS.128 [R227+0xb000], RZ ;  /* 0x00b000ffe3004388 */ /* 0x000fe20000000c00 */
[----:B------:R-:W1:Y:S07]  /*6790*/  S2R R20, SR_TID.X ;  /* 0x0000000000147919 */ /* 0x000e6e0000002100 */
[----:B------:R-:W4:Y:S04]  /*67a0*/  LDL R141, [R1+0xc] ;  /* 0x00000c00018d7983 */ /* 0x000f280000100800 */
[----:B------:R-:W5:Y:S01]  /*67b0*/  LDL R137, [R1] ;  /* 0x0000000001897983 */ /* 0x000f620000100800 */
[C---:B--2---:R-:W-:Y:S02]  /*67c0*/  LEA R3, P0, R2.reuse, R6, 0x5 ;  /* 0x0000000602037211 */ /* 0x044fe400078028ff */
[----:B------:R-:W2:Y:S02]  /*67d0*/  S2R R6, SR_TID.X ;  /* 0x0000000000067919 */ /* 0x000ea40000002100 */
[----:B---3--:R-:W-:Y:S02]  /*67e0*/  LEA.HI.X R0, R2, R7, R0, 0x5, P0 ;  /* 0x0000000702007211 */ /* 0x008fe400000f2c00 */
[C---:B------:R-:W-:Y:S04]  /*67f0*/  LEA R2, P0, R3.reuse, R252, 0x1 ;  /* 0x000000fc03027211 */ /* 0x040fe800078008ff */
[----:B------:R-:W-:Y:S02]  /*6800*/  LEA.HI.X R3, R3, R251, R0, 0x1, P0 ;  /* 0x000000fb03037211 */ /* 0x000fe400000f0c00 */
[----:B-1----:R-:W-:Y:S04]  /*6810*/  LOP3.LUT P0, RZ, R20, 0x4, RZ, 0xc0, !PT ;  /* 0x0000000414ff7812 */ /* 0x002fe8000780c0ff */
[----:B------:R-:W-:Y:S02]  /*6820*/  SEL R0, R226, 0xffffffc0, !P0 ;  /* 0xffffffc0e2007807 */ /* 0x000fe40004000000 */
[----:B--2---:R-:W-:Y:S04]  /*6830*/  SHF.L.U32 R6, R6, 0x3, RZ ;  /* 0x0000000306067819 */ /* 0x004fe800000006ff */
[----:B------:R-:W-:Y:S04]  /*6840*/  LOP3.LUT R6, R6, 0x38, RZ, 0xc0, !PT ;  /* 0x0000003806067812 */ /* 0x000fe800078ec0ff */
[----:B------:R-:W-:Y:S11]  /*6850*/  ISETP.GE.AND P1, PT, R6, UR14, PT ;  /* 0x0000000e06007c0c */ /* 0x000ff6000bf26270 */
[----:B------:R-:W-:Y:S02]  /*6860*/  @!UPT UIADD3 URZ, UPT, UPT, URZ, URZ, URZ ;  /* 0x000000fffffff290 */ /* 0x000fe4000fffe0ff */
        /* <DEDUP_REMOVED lines=11> */
[----:B------:R-:W2:Y:S01]  /*6920*/  LDSM.16.M88.4 R16, [R218+UR5+0x8000] ;  /* 0x00800005da10783b */ /* 0x000ea20008000200 */
[----:B-1----:R-:W-:Y:S01]  /*6930*/  IADD3 R2, PT, PT, R216, R0, RZ ;  /* 0x00000000d8027210 */ /* 0x002fe20007ffe0ff */
[----:B------:R-:W-:Y:S03]  /*6940*/  IMAD.IADD R0, R223, 0x1, R0 ;  /* 0x00000001df007824 */ /* 0x000fe600078e0200 */
[C---:B------:R-:W-:Y:S03]  /*6950*/  IADD3 R3, PT, PT, R225.reuse, R2, RZ ;  /* 0x00000002e1037210 */ /* 0x040fe60007ffe0ff */
[----:B------:R-:W1:Y:S01]  /*6960*/  LDSM.16.M88.4 R28, [R216+0x2000] ;  /* 0x00200000d81c783b */ /* 0x000e620000000200 */
[----:B------:R-:W-:Y:S07]  /*6970*/  IMAD.IADD R135, R225, 0x1, R0 ;  /* 0x00000001e1877824 */ /* 0x000fee00078e0200 */
[----:B------:R-:W3:Y:S08]  /*6980*/  LDSM.16.M88.4 R144, [R218+UR5+0x8800] ;  /* 0x00880005da90783b */ /* 0x000ef00008000200 */
[----:B------:R-:W0:Y:S08]  /*6990*/  LDGDEPBAR ;  /* 0x00000000000079af */ /* 0x000e300000000000 */
[----:B------:R-:W-:Y:S08]  /*69a0*/  LDSM.16.M88.4 R180, [R221] ;  /* 0x00000000ddb4783b */ /* 0x000ff00000000200 */
[----:B------:R-:W4:Y:S01]  /*69b0*/  LDSM.16.M88.4 R184, [R220+0x8000] ;  /* 0x00800000dcb8783b */ /* 0x000f220000000200 */
[-C--:B--2---:R-:W-:Y:S07]  /*69c0*/  HMMA.16816.F32.BF16 R4, R32, R16.reuse, RZ ;  /* 0x000000102004723c */ /* 0x084fee00000418ff */
[----:B------:R-:W2:Y:S01]  /*69d0*/  LDSM.16.M88.4 R188, [R221+0x2000] ;  /* 0x00200000ddbc783b */ /* 0x000ea20000000200 */
[C---:B-1----:R-:W-:Y:S07]  /*69e0*/  HMMA.16816.F32.BF16 R8, R28.reuse, R16, RZ ;  /* 0x000000101c08723c */ /* 0x042fee00000418ff */
[----:B------:R-:W1:Y:S01]  /*69f0*/  LDSM.16.M88.4 R192, [R220+0x8800] ;  /* 0x00880000dcc0783b */ /* 0x000e620000000200 */
        /* <DEDUP_REMOVED lines=13> */
[C---:B--2---:R-:W-:Y:S08]  /*6ad0*/  HMMA.16816.F32.BF16 R8, R188.reuse, R184, R8 ;  /* 0x000000b8bc08723c */ /* 0x044ff00000041808 */
        /* <DEDUP_REMOVED lines=21> */
[-C--:B--2---:R-:W-:Y:S01]  /*6c30*/  HMMA.16816.F32.BF16 R4, R144, R184.reuse, R4 ;  /* 0x000000b89004723c */ /* 0x084fe20000041804 */
[----:B------:R-:W-:Y:S07]  /*6c40*/  LDSM.16.M88.4 R208, [R2+0x4000] ;  /* 0x0040000002d0783b */ /* 0x000fee0000000200 */
        /* <DEDUP_REMOVED lines=22> */
[-C--:B--2---:R-:W-:Y:S01]  /*6db0*/  HMMA.16816.F32.BF16 R4, R184, R204.reuse, R4 ;  /* 0x000000ccb804723c */ /* 0x084fe20000041804 */
[----:B------:R-:W2:Y:S07]  /*6dc0*/  LDSM.16.M88.4 R196, [R3+0x4000] ;  /* 0x0040000003c4783b */ /* 0x000eae0000000200 */
[C---:B-1----:R-:W-:Y:S08]  /*6dd0*/  HMMA.16816.F32.BF16 R8, R144.reuse, R204, R8 ;  /* 0x000000cc9008723c */ /* 0x042ff00000041808 */
[-C--:B------:R-:W-:Y:S08]  /*6de0*/  HMMA.16816.F32.BF16 R12, R144, R206.reuse, R12 ;  /* 0x000000ce900c723c */ /* 0x080ff0000004180c */
[C---:B------:R-:W-:Y:S08]  /*6df0*/  HMMA.16816.F32.BF16 R16, R184.reuse, R206, R16 ;  /* 0x000000ceb810723c */ /* 0x040ff00000041810 */
[-C--:B----4-:R-:W-:Y:S08]  /*6e00*/  HMMA.16816.F32.BF16 R20, R184, R180.reuse, R20 ;  /* 0x000000b4b814723c */ /* 0x090ff00000041814 */
[C---:B------:R-:W-:Y:S08]  /*6e10*/  HMMA.16816.F32.BF16 R24, R144.reuse, R180, R24 ;  /* 0x000000b49018723c */ /* 0x040ff00000041818 */
[-C--:B------:R-:W-:Y:S01]  /*6e20*/  HMMA.16816.F32.BF16 R28, R144, R182.reuse, R28 ;  /* 0x000000b6901c723c */ /* 0x080fe2000004181c */
[----:B------:R-:W1:Y:S07]  /*6e30*/  LDSM.16.M88.4 R144, [R3+0x6000] ;  /* 0x006000000390783b */ /* 0x000e6e0000000200 */
        /* <DEDUP_REMOVED lines=9> */
[-C--:B--2---:R-:W-:Y:S08]  /*6ed0*/  HMMA.16816.F32.BF16 R4, R196, R200.reuse, R4 ;  /* 0x000000c8c404723c */ /* 0x084ff00000041804 */
[C---:B-1----:R-:W-:Y:S08]  /*6ee0*/  HMMA.16816.F32.BF16 R8, R144.reuse, R200, R8 ;  /* 0x000000c89008723c */ /* 0x042ff00000041808 */
        /* <DEDUP_REMOVED lines=14> */
[----:B------:R-:W-:Y:S06]  /*6fd0*/  FMUL.FTZ R15, R15, UR13 ;  /* 0x0000000d0f0f7c20 */ /* 0x000fec0008410000 */
[----:B------:R-:W-:Y:S01]  /*6fe0*/  MUFU.TANH R138, R4 ;  /* 0x00000004008a7308 */ /* 0x000fe20000002400 */
[----:B------:R-:W-:Y:S01]  /*6ff0*/  FMUL.FTZ R18, R18, UR13 ;  /* 0x0000000d12127c20 */ /* 0x000fe20008410000 */
[----:B------:R-:W-:Y:S01]  /*7000*/  FMUL.FTZ R16, R16, UR13 ;  /* 0x0000000d10107c20 */ /* 0x000fe20008410000 */
[----:B------:R-:W-:Y:S01]  /*7010*/  FMUL.FTZ R17, R17, UR13 ;  /* 0x0000000d11117c20 */ /* 0x000fe20008410000 */
[----:B------:R-:W-:Y:S06]  /*7020*/  FMUL.FTZ R19, R19, UR13 ;  /* 0x0000000d13137c20 */ /* 0x000fec0008410000 */
[----:B------:R2:W-:Y:S10]  /*7030*/  MUFU.TANH R143, R5 ;  /* 0x00000005008f7308 */ /* 0x0005f40000002400 */
[----:B------:R-:W3:Y:S10]  /*7040*/  MUFU.TANH R136, R10 ;  /* 0x0000000a00887308 */ /* 0x000ef40000002400 */
[----:B------:R4:W5:Y:S01]  /*7050*/  MUFU.TANH R10, R8 ;  /* 0x00000008000a7308 */ /* 0x0009620000002400 */
[----:B--2---:R2:W1:Y:S01]  /*7060*/  LDSM.16.M88.4 R4, [R135+0x9800] ;  /* 0x009800008704783b */ /* 0x0044620000000200 */
[----:B------:R-:W-:Y:S08]  /*7070*/  DEPBAR.LE SB0, 0x0 ;  /* 0x000080000000791a */ /* 0x000ff00000000000 */
[----:B------:R3:W-:Y:S01]  /*7080*/  MUFU.TANH R187, R12 ;  /* 0x0000000c00bb7308 */ /* 0x0007e20000002400 */
[----:B------:R-:W-:Y:S09]  /*7090*/  BAR.SYNC.DEFER_BLOCKING 0x0 ;  /* 0x0000000000007b1d */ /* 0x000ff20000010000 */
[----:B------:R-:W5:Y:S01]  /*70a0*/  MUFU.TANH R183, R14 ;  /* 0x0000000e00b77308 */ /* 0x000f620000002400 */
[----:B----4-:R-:W-:Y:S05]  /*70b0*/  LEA R8, R228, R141, 0x5 ;  /* 0x0000008de4087211 */ /* 0x010fea00078e28ff */
[----:B------:R-:W-:Y:S04]  /*70c0*/  IMAD.IADD R8, R137, 0x1, -R8 ;  /* 0x0000000189087824 */ /* 0x000fe800078e0a08 */
[----:B------:R5:W-:Y:S01]  /*70d0*/  MUFU.TANH R181, R15 ;  /* 0x0000000f00b57308 */ /* 0x000be20000002400 */
[----:B---3--:R-:W-:Y:S01]  /*70e0*/  FMUL.FTZ R12, R13, UR13 ;  /* 0x0000000d0d0c7c20 */ /* 0x008fe20008410000 */
[C---:B------:R-:W-:Y:S02]  /*70f0*/  IADD3 R0, PT, PT, R8.reuse, 0x8, RZ ;  /* 0x0000000808007810 */ /* 0x040fe40007ffe0ff */
[C---:B------:R-:W-:Y:S06]  /*7100*/  IADD3 R2, PT, PT, R8.reuse, 0x48, RZ ;  /* 0x0000004808027810 */ /* 0x040fec0007ffe0ff */
[----:B--2---:R-:W2:Y:S01]  /*7110*/  MUFU.TANH R135, R9 ;  /* 0x0000000900877308 */ /* 0x004ea20000002400 */
[----:B------:R-:W-:Y:S02]  /*7120*/  IABS R0, R0 ;  /* 0x0000000000007213 */ /* 0x000fe40000000000 */
[----:B------:R-:W-:Y:S02]  /*7130*/  IABS R2, R2 ;  /* 0x0000000200027213 */ /* 0x000fe40000000000 */
[----:B------:R-:W-:Y:S02]  /*7140*/  I2FP.F32.S32 R0, R0 ;  /* 0x0000000000007245 */ /* 0x000fe40000201400 */
[----:B------:R-:W-:Y:S03]  /*7150*/  IADD3 R3, PT, PT, R8, 0x40, RZ ;  /* 0x0000004008037810 */ /* 0x000fe60007ffe0ff */
[----:B------:R-:W-:Y:S01]  /*7160*/  MUFU.TANH R13, R18 ;  /* 0x00000012000d7308 */ /* 0x000fe20000002400 */
[----:B------:R-:W-:Y:S01]  /*7170*/  I2FP.F32.S32 R2, R2 ;  /* 0x0000000200027245 */ /* 0x000fe20000201400 */
[-C--:B-1----:R-:W-:Y:S05]  /*7180*/  HMMA.16816.F32.BF16 R20, R196, R4.reuse, R20 ;  /* 0x00000004c414723c */ /* 0x082fea0000041814 */
[----:B------:R-:W-:Y:S03]  /*7190*/  FFMA.FTZ R182, R0, -R133, R182 ;  /* 0x8000008500b67223 */ /* 0x000fe600000100b6 */
[----:B------:R-:W1:Y:S01]  /*71a0*/  MUFU.TANH R137, R16 ;  /* 0x0000001000897308 */ /* 0x000e620000002400 */
[----:B------:R-:W-:Y:S01]  /*71b0*/  VIADD R0, R8, 0x7 ;  /* 0x0000000708007836 */ /* 0x000fe20000000000 */
[C---:B------:R-:W-:Y:S04]  /*71c0*/  HMMA.16816.F32.BF16 R24, R144.reuse, R4, R24 ;  /* 0x000000049018723c */ /* 0x040fe80000041818 */
[----:B------:R-:W-:Y:S04]  /*71d0*/  IABS R0, R0 ;  /* 0x0000000000007213 */ /* 0x000fe80000000000 */
[----:B------:R-:W-:Y:S01]  /*71e0*/  MUFU.TANH R18, R17 ;  /* 0x0000001100127308 */ /* 0x000fe20000002400 */
[----:B------:R-:W-:Y:S01]  /*71f0*/  IABS R3, R3 ;  /* 0x0000000300037213 */ /* 0x000fe20000000000 */
[-C--:B------:R-:W-:Y:S03]  /*7200*/  HMMA.16816.F32.BF16 R28, R144, R6.reuse, R28 ;  /* 0x00000006901c723c */ /* 0x080fe6000004181c */
[----:B------:R-:W-:Y:S01]  /*7210*/  I2FP.F32.S32 R0, R0 ;  /* 0x0000000000007245 */ /* 0x000fe20000201400 */
[----:B------:R-:W-:Y:S01]  /*7220*/  FMUL.FTZ R4, R21, UR13 ;  /* 0x0000000d15047c20 */ /* 0x000fe20008410000 */
[-C--:B------:R-:W-:Y:S03]  /*7230*/  FFMA.FTZ R21, R2, -R133.reuse, R136 ;  /* 0x8000008502157223 */ /* 0x080fe60000010088 */
[----:B------:R-:W-:Y:S01]  /*7240*/  MUFU.TANH R12, R12 ;  /* 0x0000000c000c7308 */ /* 0x000fe20000002400 */
[----:B------:R-:W-:Y:S01]  /*7250*/  IADD3 R2, PT, PT, R8, -0x1, RZ ;  /* 0xffffffff08027810 */ /* 0x000fe20007ffe0ff */
[----:B------:R-:W-:Y:S01]  /*7260*/  FFMA.FTZ R180, R0, -R133, R180 ;  /* 0x8000008500b47223 */ /* 0x000fe200000100b4 */
[----:B------:R-:W-:Y:S01]  /*7270*/  I2FP.F32.S32 R0, R3 ;  /* 0x0000000300007245 */ /* 0x000fe20000201400 */
[----:B------:R-:W-:Y:S02]  /*7280*/  VIADD R3, R8, 0x3f ;  /* 0x0000003f08037836 */ /* 0x000fe40000000000 */
[----:B------:R-:W-:Y:S01]  /*7290*/  FMUL.FTZ R22, R22, UR13 ;  /* 0x0000000d16167c20 */ /* 0x000fe20008410000 */
[----:B------:R-:W-:Y:S01]  /*72a0*/  FMUL.FTZ R23, R23, UR13 ;  /* 0x0000000d17177c20 */ /* 0x000fe20008410000 */
[----:B------:R-:W-:Y:S02]  /*72b0*/  IABS R2, R2 ;  /* 0x0000000200027213 */ /* 0x000fe40000000000 */
[----:B------:R3:W-:Y:S01]  /*72c0*/  MUFU.TANH R185, R4 ;  /* 0x0000000400b97308 */ /* 0x0007e20000002400 */
[CC--:B-----5:R-:W-:Y:S01]  /*72d0*/  FFMA.FTZ R15, R0.reuse, -R133.reuse, R10 ;  /* 0x80000085000f7223 */ /* 0x0e0fe2000001000a */
[----:B------:R-:W-:Y:S01]  /*72e0*/  FFMA.FTZ R183, R0, -R133, R183 ;  /* 0x8000008500b77223 */ /* 0x000fe200000100b7 */
[----:B------:R-:W-:Y:S01]  /*72f0*/  IABS R0, R3 ;  /* 0x0000000300007213 */ /* 0x000fe20000000000 */
[----:B------:R-:W-:Y:S01]  /*7300*/  FMUL.FTZ R26, R26, UR13 ;  /* 0x0000000d1a1a7c20 */ /* 0x000fe20008410000 */
[----:B------:R-:W-:Y:S01]  /*7310*/  FMUL.FTZ R142, R27, UR13 ;  /* 0x0000000d1b8e7c20 */ /* 0x000fe20008410000 */
[----:B------:R-:W-:Y:S01]  /*7320*/  MOV R27, R2 ;  /* 0x00000002001b7202 */ /* 0x000fe20000000f00 */
[----:B------:R-:W-:Y:S03]  /*7330*/  VIADD R2, R8, 0xfffffff8 ;  /* 0xfffffff808027836 */ /* 0x000fe60000000000 */
[----:B------:R-:W4:Y:S01]  /*7340*/  MUFU.TANH R5, R22 ;  /* 0x0000001600057308 */ /* 0x000f220000002400 */
[----:B------:R-:W-:Y:S01]  /*7350*/  I2FP.F32.S32 R0, R0 ;  /* 0x0000000000007245 */ /* 0x000fe20000201400 */
[----:B------:R-:W-:Y:S01]  /*7360*/  FMUL.FTZ R24, R24, UR13 ;  /* 0x0000000d18187c20 */ /* 0x000fe20008410000 */
[----:B------:R-:W-:Y:S01]  /*7370*/  IABS R3, R8 ;  /* 0x0000000800037213 */ /* 0x000fe20000000000 */
[----:B------:R-:W-:Y:S06]  /*7380*/  HMMA.16816.F32.BF16 R32, R196, R6, R32 ;  /* 0x00000006c420723c */ /* 0x000fec0000041820 */
[----:B------:R-:W5:Y:S01]  /*7390*/  MUFU.TANH R23, R23 ;  /* 0x0000001700177308 */ /* 0x000f620000002400 */
[CC--:B--2---:R-:W-:Y:S01]  /*73a0*/  FFMA.FTZ R14, R0.reuse, -R133.reuse, R135 ;  /* 0x80000085000e7223 */ /* 0x0c4fe20000010087 */
[-C--:B------:R-:W-:Y:S01]  /*73b0*/  FFMA.FTZ R181, R0, -R133.reuse, R181 ;  /* 0x8000008500b57223 */ /* 0x080fe200000100b5 */
[----:B------:R-:W-:Y:S01]  /*73c0*/  IABS R2, R2 ;  /* 0x0000000200027213 */ /* 0x000fe20000000000 */
[----:B------:R-:W-:Y:S01]  /*73d0*/  FMUL.FTZ R30, R30, UR13 ;  /* 0x0000000d1e1e7c20 */ /* 0x000fe20008410000 */
[C---:B------:R-:W-:Y:S01]  /*73e0*/  IADD3 R0, PT, PT, R8.reuse, -0x9, RZ ;  /* 0xfffffff708007810 */ /* 0x040fe20007ffe0ff */
[----:B------:R-:W-:Y:S01]  /*73f0*/  FMUL.FTZ R29, R29, UR13 ;  /* 0x0000000d1d1d7c20 */ /* 0x000fe20008410000 */
[----:B---3--:R-:W-:Y:S03]  /*7400*/  IADD3 R4, PT, PT, R8, 0x37, RZ ;  /* 0x0000003708047810 */ /* 0x008fe60007ffe0ff */
[----:B------:R2:W-:Y:S01]  /*7410*/  MUFU.TANH R141, R26 ;  /* 0x0000001a008d7308 */ /* 0x0005e20000002400 */
[----:B------:R-:W-:Y:S01]  /*7420*/  I2FP.F32.S32 R2, R2 ;  /* 0x0000000200027245 */ /* 0x000fe20000201400 */
[----:B------:R-:W-:Y:S01]  /*7430*/  FMUL.FTZ R25, R25, UR13 ;  /* 0x0000000d19197c20 */ /* 0x000fe20008410000 */
[----:B------:R-:W-:Y:S01]  /*7440*/  IABS R0, R0 ;  /* 0x0000000000007213 */ /* 0x000fe20000000000 */
[----:B------:R-:W-:Y:S01]  /*7450*/  FMUL.FTZ R31, R31, UR13 ;  /* 0x0000000d1f1f7c20 */ /* 0x000fe20008410000 */
[----:B------:R-:W-:Y:S01]  /*7460*/  IABS R4, R4 ;  /* 0x0000000400047213 */ /* 0x000fe20000000000 */
[CC--:B-1----:R-:W-:Y:S01]  /*7470*/  FFMA.FTZ R17, R2.reuse, -R133.reuse, R137 ;  /* 0x8000008502117223 */ /* 0x0c2fe20000010089 */
[----:B------:R-:W-:Y:S03]  /*7480*/  I2FP.F32.S32 R0, R0 ;  /* 0x0000000000007245 */ /* 0x000fe60000201400 */
[----:B------:R-:W1:Y:S01]  /*7490*/  MUFU.TANH R142, R142 ;  /* 0x0000008e008e7308 */ /* 0x000e620000002400 */
[----:B----4-:R-:W-:Y:S01]  /*74a0*/  FFMA.FTZ R195, R2, -R133, R5 ;  /* 0x8000008502c37223 */ /* 0x010fe20000010005 */
[----:B------:R-:W-:Y:S01]  /*74b0*/  IMAD.MOV.U32 R2, RZ, RZ, R4 ;  /* 0x000000ffff027224 */ /* 0x000fe200078e0004 */
[----:B------:R-:W-:Y:S01]  /*74c0*/  I2FP.F32.S32 R27, R27 ;  /* 0x0000001b001b7245 */ /* 0x000fe20000201400 */
[CC--:B------:R-:W-:Y:S01]  /*74d0*/  FFMA.FTZ R18, R0.reuse, -R133.reuse, R18 ;  /* 0x8000008500127223 */ /* 0x0c0fe20000010012 */
[-C--:B-----5:R-:W-:Y:S01]  /*74e0*/  FFMA.FTZ R194, R0, -R133.reuse, R23 ;  /* 0x8000008500c27223 */ /* 0x0a0fe20000010017 */
[----:B------:R-:W-:Y:S01]  /*74f0*/  FMUL.FTZ R28, R28, UR13 ;  /* 0x0000000d1c1c7c20 */ /* 0x000fe20008410000 */
[----:B------:R-:W-:Y:S03]  /*7500*/  I2FP.F32.S32 R0, R2 ;  /* 0x0000000200007245 */ /* 0x000fe60000201400 */
[----:B------:R3:W-:Y:S01]  /*7510*/  MUFU.TANH R9, R19 ;  /* 0x0000001300097308 */ /* 0x0007e20000002400 */
[----:B------:R-:W-:Y:S02]  /*7520*/  VIADD R4, R8, 0x27 ;  /* 0x0000002708047836 */ /* 0x000fe40000000000 */
[----:B------:R-:W-:Y:S01]  /*7530*/  FMUL.FTZ R34, R34, UR13 ;  /* 0x0000000d22227c20 */ /* 0x000fe20008410000 */
[----:B--2---:R-:W-:Y:S02]  /*7540*/  IMAD.MOV.U32 R26, RZ, RZ, R3 ;  /* 0x000000ffff1a7224 */ /* 0x004fe400078e0003 */
[-C--:B------:R-:W-:Y:S01]  /*7550*/  FFMA.FTZ R12, R0, -R133.reuse, R12 ;  /* 0x80000085000c7223 */ /* 0x080fe2000001000c */
[----:B------:R-:W-:Y:S02]  /*7560*/  VIADD R3, R8, 0x38 ;  /* 0x0000003808037836 */ /* 0x000fe40000000000 */
[----:B------:R-:W-:Y:S01]  /*7570*/  FMUL.FTZ R7, R35, UR13 ;  /* 0x0000000d23077c20 */ /* 0x000fe20008410000 */
[----:B------:R-:W-:Y:S01]  /*7580*/  FMUL.FTZ R20, R20, UR13 ;  /* 0x0000000d14147c20 */ /* 0x000fe20008410000 */
[----:B------:R-:W2:Y:S01]  /*7590*/  MUFU.TANH R24, R24 ;  /* 0x0000001800187308 */ /* 0x000ea20000002400 */
[----:B------:R-:W-:Y:S01]  /*75a0*/  I2FP.F32.S32 R26, R26 ;  /* 0x0000001a001a7245 */ /* 0x000fe20000201400 */
[----:B-1----:R-:W-:Y:S01]  /*75b0*/  FFMA.FTZ R142, R0, -R133, R142 ;  /* 0x80000085008e7223 */ /* 0x002fe2000001008e */
[----:B------:R-:W-:Y:S01]  /*75c0*/  IABS R3, R3 ;  /* 0x0000000300037213 */ /* 0x000fe20000000000 */
[----:B------:R-:W-:Y:S01]  /*75d0*/  FMUL.FTZ R33, R33, UR13 ;  /* 0x0000000d21217c20 */ /* 0x000fe20008410000 */
[----:B------:R-:W-:Y:S01]  /*75e0*/  IADD3 R0, PT, PT, R8, 0x30, RZ ;  /* 0x0000003008007810 */ /* 0x000fe20007ffe0ff */
[C---:B------:R-:W-:Y:S01]  /*75f0*/  FFMA.FTZ R16, R26.reuse, -R133, R138 ;  /* 0x800000851a107223 */ /* 0x040fe2000001008a */
[----:B------:R-:W-:Y:S03]  /*7600*/  I2FP.F32.S32 R3, R3 ;  /* 0x0000000300037245 */ /* 0x000fe60000201400 */
[----:B------:R-:W1:Y:S01]  /*7610*/  MUFU.TANH R2, R30 ;  /* 0x0000001e00027308 */ /* 0x000e620000002400 */
[----:B------:R-:W-:Y:S01]  /*7620*/  IABS R0, R0 ;  /* 0x0000000000007213 */ /* 0x000fe20000000000 */
[-C--:B------:R-:W-:Y:S01]  /*7630*/  FFMA.FTZ R26, R26, -R133.reuse, R13 ;  /* 0x800000851a1a7223 */ /* 0x080fe2000001000d */
[-C--:B---3--:R-:W-:Y:S01]  /*7640*/  FFMA.FTZ R19, R27, -R133.reuse, R143 ;  /* 0x800000851b137223 */ /* 0x088fe2000001008f */
[CC--:B------:R-:W-:Y:S01]  /*7650*/  FFMA.FTZ R13, R3.reuse, -R133.reuse, R187 ;  /* 0x80000085030d7223 */ /* 0x0c0fe200000100bb */
[-C--:B------:R-:W-:Y:S01]  /*7660*/  FFMA.FTZ R141, R3, -R133.reuse, R141 ;  /* 0x80000085038d7223 */ /* 0x080fe2000001008d */
[----:B------:R-:W-:Y:S01]  /*7670*/  I2FP.F32.S32 R0, R0 ;  /* 0x0000000000007245 */ /* 0x000fe20000201400 */
[C---:B------:R-:W-:Y:S03]  /*7680*/  VIADD R22, R8.reuse, 0x47 ;  /* 0x0000004708167836 */ /* 0x040fe60000000000 */
[----:B------:R-:W3:Y:S01]  /*7690*/  MUFU.TANH R29, R29 ;  /* 0x0000001d001d7308 */ /* 0x000ee20000002400 */
[----:B------:R-:W-:Y:S01]  /*76a0*/  IABS R4, R4 ;  /* 0x0000000400047213 */ /* 0x000fe20000000000 */
[----:B------:R-:W-:Y:S02]  /*76b0*/  VIADD R6, R8, 0xffffffef ;  /* 0xffffffef08067836 */ /* 0x000fe40000000000 */
[-C--:B--2---:R-:W-:Y:S01]  /*76c0*/  FFMA.FTZ R187, R0, -R133.reuse, R24 ;  /* 0x8000008500bb7223 */ /* 0x084fe20000010018 */
[----:B------:R-:W-:Y:S01]  /*76d0*/  IADD3 R5, PT, PT, R8, 0x28, RZ ;  /* 0x0000002808057810 */ /* 0x000fe20007ffe0ff */
[----:B------:R-:W-:Y:S01]  /*76e0*/  FMUL.FTZ R32, R32, UR13 ;  /* 0x0000000d20207c20 */ /* 0x000fe20008410000 */
[----:B------:R-:W-:Y:S01]  /*76f0*/  I2FP.F32.S32 R4, R4 ;  /* 0x0000000400047245 */ /* 0x000fe20000201400 */
[-C--:B------:R-:W-:Y:S02]  /*7700*/  FFMA.FTZ R27, R27, -R133.reuse, R9 ;  /* 0x800000851b1b7223 */ /* 0x080fe40000010009 */
[----:B------:R-:W2:Y:S01]  /*7710*/  MUFU.TANH R184, R25 ;  /* 0x0000001900b87308 */ /* 0x000ea20000002400 */
[----:B------:R-:W-:Y:S01]  /*7720*/  IABS R22, R22 ;  /* 0x0000001600167213 */ /* 0x000fe20000000000 */
[----:B-1----:R-:W-:Y:S01]  /*7730*/  FFMA.FTZ R143, R0, -R133, R2 ;  /* 0x80000085008f7223 */ /* 0x002fe20000010002 */
[C---:B------:R-:W-:Y:S01]  /*7740*/  VIADD R0, R8.reuse, 0x2f ;  /* 0x0000002f08007836 */ /* 0x040fe20000000000 */
[----:B------:R-:W-:Y:S02]  /*7750*/  IADD3 R2, PT, PT, R8, -0x10, RZ ;  /* 0xfffffff008027810 */ /* 0x000fe40007ffe0ff */
[----:B------:R-:W-:Y:S04]  /*7760*/  IABS R5, R5 ;  /* 0x0000000500057213 */ /* 0x000fe80000000000 */
[----:B------:R-:W1:Y:S01]  /*7770*/  MUFU.TANH R3, R31 ;  /* 0x0000001f00037308 */ /* 0x000e620000002400 */
[----:B------:R-:W-:Y:S01]  /*7780*/  IABS R0, R0 ;  /* 0x0000000000007213 */ /* 0x000fe20000000000 */
[-C--:B---3--:R-:W-:Y:S01]  /*7790*/  FFMA.FTZ R188, R4, -R133.reuse, R29 ;  /* 0x8000008504bc7223 */ /* 0x088fe2000001001d */
[----:B------:R-:W-:Y:S01]  /*77a0*/  VIADD R4, R8, 0xffffffe7 ;  /* 0xffffffe708047836 */ /* 0x000fe20000000000 */
[----:B------:R-:W-:Y:S02]  /*77b0*/  I2FP.F32.S32 R22, R22 ;  /* 0x0000001600167245 */ /* 0x000fe40000201400 */
[----:B------:R-:W-:Y:S04]  /*77c0*/  I2FP.F32.S32 R0, R0 ;  /* 0x0000000000007245 */ /* 0x000fe80000201400 */
[----:B------:R-:W3:Y:S01]  /*77d0*/  MUFU.TANH R11, R11 ;  /* 0x0000000b000b7308 */ /* 0x000ee20000002400 */
[----:B------:R-:W-:Y:S02]  /*77e0*/  IABS R2, R2 ;  /* 0x0000000200027213 */ /* 0x000fe40000000000 */
[----:B------:R-:W-:Y:S01]  /*77f0*/  IABS R6, R6 ;  /* 0x0000000600067213 */ /* 0x000fe20000000000 */
[C---:B--2---:R-:W-:Y:S01]  /*7800*/  FFMA.FTZ R184, R0.reuse, -R133, R184 ;  /* 0x8000008500b87223 */ /* 0x044fe200000100b8 */
[----:B------:R-:W-:Y:S02]  /*7810*/  I2FP.F32.S32 R5, R5 ;  /* 0x0000000500057245 */ /* 0x000fe40000201400 */
[----:B------:R-:W-:Y:S03]  /*7820*/  IABS R4, R4 ;  /* 0x0000000400047213 */ /* 0x000fe60000000000 */
[----:B------:R-:W2:Y:S01]  /*7830*/  MUFU.TANH R28, R28 ;  /* 0x0000001c001c7308 */ /* 0x000ea20000002400 */
[----:B------:R-:W-:Y:S01]  /*7840*/  I2FP.F32.S32 R2, R2 ;  /* 0x0000000200027245 */ /* 0x000fe20000201400 */
[-C--:B-1----:R-:W-:Y:S01]  /*7850*/  FFMA.FTZ R144, R0, -R133.reuse, R3 ;  /* 0x8000008500907223 */ /* 0x082fe20000010003 */
[----:B------:R-:W-:Y:S02]  /*7860*/  I2FP.F32.S32 R0, R6 ;  /* 0x0000000600007245 */ /* 0x000fe40000201400 */
[----:B------:R-:W-:Y:S02]  /*7870*/  I2FP.F32.S32 R4, R4 ;  /* 0x0000000400047245 */ /* 0x000fe40000201400 */
[----:B------:R-:W-:Y:S03]  /*7880*/  FMNMX3.FTZ R3, R140, R182, R180, !PT ;  /* 0x000000b68c037276 */ /* 0x000fe600078100b4 */
[----:B------:R-:W1:Y:S01]  /*7890*/  MUFU.TANH R186, R20 ;  /* 0x0000001400ba7308 */ /* 0x000e620000002400 */
[-C--:B------:R-:W-:Y:S01]  /*78a0*/  FFMA.FTZ R185, R0, -R133.reuse, R185 ;  /* 0x8000008500b97223 */ /* 0x080fe200000100b9 */
[----:B---3--:R-:W-:Y:S01]  /*78b0*/  FFMA.FTZ R22, R22, -R133, R11 ;  /* 0x8000008516167223 */ /* 0x008fe2000001000b */
[----:B------:R-:W-:Y:S04]  /*78c0*/  FMNMX3.FTZ R3, R3, R26, R27, !PT ;  /* 0x0000001a03037276 */ /* 0x000fe8000781001b */
[----:B------:R-:W-:Y:S03]  /*78d0*/  FMNMX3.FTZ R25, R3, R195, R194, !PT ;  /* 0x000000c303197276 */ /* 0x000fe600078100c2 */
[----:B------:R-:W3:Y:S01]  /*78e0*/  MUFU.TANH R34, R34 ;  /* 0x0000002200227308 */ /* 0x000ee20000002400 */
[----:B--2---:R-:W-:Y:S01]  /*78f0*/  FFMA.FTZ R189, R5, -R133, R28 ;  /* 0x8000008505bd7223 */ /* 0x004fe2000001001c */
[----:B------:R-:W-:Y:S04]  /*7900*/  IADD3 R5, PT, PT, R8, -0x18, RZ ;  /* 0xffffffe808057810 */ /* 0x000fe80007ffe0ff */
[----:B------:R-:W-:Y:S04]  /*7910*/  IABS R5, R5 ;  /* 0x0000000500057213 */ /* 0x000fe80000000000 */
[----:B------:R-:W2:Y:S01]  /*7920*/  MUFU.TANH R7, R7 ;  /* 0x0000000700077308 */ /* 0x000ea20000002400 */
[C---:B-1----:R-:W-:Y:S01]  /*7930*/  FFMA.FTZ R186, R2.reuse, -R133, R186 ;  /* 0x8000008502ba7223 */ /* 0x042fe200000100ba */
[----:B------:R-:W-:Y:S08]  /*7940*/  I2FP.F32.S32 R5, R5 ;  /* 0x0000000500057245 */ /* 0x000ff00000201400 */
[----:B------:R-:W1:Y:S01]  /*7950*/  MUFU.TANH R33, R33 ;  /* 0x0000002100217308 */ /* 0x000e620000002400 */
[----:B---3--:R-:W-:Y:S01]  /*7960*/  FFMA.FTZ R192, R2, -R133, R34 ;  /* 0x8000008502c07223 */ /* 0x008fe20000010022 */
[----:B------:R-:W-:Y:S04]  /*7970*/  FMNMX3.FTZ R2, R132, R15, R14, !PT ;  /* 0x0000000f84027276 */ /* 0x000fe8000781000e */
[----:B------:R-:W-:Y:S04]  /*7980*/  FMNMX3.FTZ R2, R2, R13, R12, !PT ;  /* 0x0000000d02027276 */ /* 0x000fe8000781000c */
[----:B------:R-:W3:Y:S01]  /*7990*/  MUFU.TANH R32, R32 ;  /* 0x0000002000207308 */ /* 0x000ee20000002400 */
[----:B--2---:R-:W-:Y:S01]  /*79a0*/  FFMA.FTZ R191, R0, -R133, R7 ;  /* 0x8000008500bf7223 */ /* 0x004fe20000010007 */
[----:B------:R-:W-:Y:S02]  /*79b0*/  FMNMX3.FTZ R0, R134, R21, R22, !PT ;  /* 0x0000001586007276 */ /* 0x000fe40007810016 */
[----:B------:R-:W-:Y:S02]  /*79c0*/  FMNMX3.FTZ R138, R2, R187, R184, !PT ;  /* 0x000000bb028a7276 */ /* 0x000fe400078100b8 */
[----:B------:R-:W-:Y:S02]  /*79d0*/  FMNMX3.FTZ R0, R0, R183, R181, !PT ;  /* 0x000000b700007276 */ /* 0x000fe400078100b5 */
[----:B------:R-:W-:Y:S01]  /*79e0*/  FMNMX3.FTZ R138, R138, R189, R188, !PT ;  /* 0x000000bd8a8a7276 */ /* 0x000fe200078100bc */
[----:B-1----:R-:W-:Y:S01]  /*79f0*/  FFMA.FTZ R193, R4, -R133, R33 ;  /* 0x8000008504c17223 */ /* 0x002fe20000010021 */
[----:B------:R-:W-:Y:S02]  /*7a00*/  FMNMX3.FTZ R4, R139, R16, R19, !PT ;  /* 0x000000108b047276 */ /* 0x000fe40007810013 */
[----:B------:R-:W-:Y:S02]  /*7a10*/  FMNMX3.FTZ R0, R0, R141, R142, !PT ;  /* 0x0000008d00007276 */ /* 0x000fe4000781008e */
[----:B------:R-:W-:Y:S02]  /*7a20*/  FMNMX3.FTZ R4, R4, R17, R18, !PT ;  /* 0x0000001104047276 */ /* 0x000fe40007810012 */
[----:B------:R-:W-:Y:S01]  /*7a30*/  FMNMX3.FTZ R0, R0, R143, R144, !PT ;  /* 0x0000008f00007276 */ /* 0x000fe20007810090 */
[----:B---3--:R-:W-:Y:S01]  /*7a40*/  FFMA.FTZ R190, R5, -R133, R32 ;  /* 0x8000008505be7223 */ /* 0x008fe20000010020 */
[----:B------:R-:W-:Y:S01]  /*7a50*/  FMNMX3.FTZ R28, R4, R186, R185, !PT ;  /* 0x000000ba041c7276 */ /* 0x000fe200078100b9 */
[----:B------:R-:W-:Y:S06]  /*7a60*/  @P2 BRA `(.L_x_2233) ;  /* 0xffffffe800442947 */ /* 0x000fec000383ffff */
.L_x_2232:
[----:B-1----:R-:W-:Y:S01]  /*7a70*/  SHFL.BFLY PT, R5, R138, 0x2, 0x1f ;  /* 0x0c401f008a057f89 */ /* 0x002fe200000e0000 */
[----:B------:R-:W-:Y:S02]  /*7a80*/  FMNMX3.FTZ R3, R25, R192, R191, !PT ;  /* 0x000000c019037276 */ /* 0x000fe400078100bf */
[----:B------:R-:W-:Y:S05]  /*7a90*/  FMNMX3.FTZ R4, R28, R190, R193, !PT ;  /* 0x000000be1c047276 */ /* 0x000fea00078100c1 */
[----:B------:R-:W-:Y:S01]  /*7aa0*/  SHFL.BFLY PT, R2, R0, 0x2, 0x1f ;  /* 0x0c401f0000027f89 */ /* 0x000fe200000e0000 */
[C---:B------:R-:W-:Y:S02]  /*7ab0*/  IADD3 R29, PT, PT, R217.reuse, 0xa040, RZ ;  /* 0x0000a040d91d7810 */ /* 0x040fe40007ffe0ff */
[----:B------:R-:W-:Y:S05]  /*7ac0*/  IADD3 R24, PT, PT, R217, 0xa000, RZ ;  /* 0x0000a000d9187810 */ /* 0x000fea0007ffe0ff */
[----:B------:R-:W-:Y:S08]  /*7ad0*/  SHFL.BFLY PT, R6, R3, 0x2, 0x1f ;  /* 0x0c401f0003067f89 */ /* 0x000ff000000e0000 */
        /* <DEDUP_REMOVED lines=15> */
[C---:B------:R-:W-:Y:S01]  /*7bd0*/  FADD.FTZ R2, -R138.reuse, R132 ;  /* 0x000000848a027221 */ /* 0x040fe20000010100 */
[C---:B------:R-:W-:Y:S01]  /*7be0*/  FMUL.FTZ R4, R138.reuse, UR4 ;  /* 0x000000048a047c20 */ /* 0x040fe20008410000 */
[----:B------:R-:W-:Y:S01]  /*7bf0*/  FSETP.NEU.FTZ.AND P2, PT, R138, -INF , PT ;  /* 0xff8000008a00780b */ /* 0x000fe20003f5d000 */
[----:B------:R-:W-:Y:S01]  /*7c00*/  FMUL.FTZ R3, R3, UR4 ;  /* 0x0000000403037c20 */ /* 0x000fe20008410000 */
[----:B------:R-:W-:Y:S01]  /*7c10*/  FMUL.FTZ R2, R2, UR4 ;  /* 0x0000000402027c20 */ /* 0x000fe20008410000 */
[C---:B------:R-:W-:Y:S01]  /*7c20*/  FADD.FTZ R0, -R135.reuse, R134 ;  /* 0x0000008687007221 */ /* 0x040fe20000010100 */
[----:B----4-:R-:W-:Y:S01]  /*7c30*/  FMNMX.FTZ R136, R6, R136, !PT ;  /* 0x0000008806887209 */ /* 0x010fe20007810000 */
[C---:B------:R-:W-:Y:S01]  /*7c40*/  FMUL.FTZ R147, R135.reuse, UR4 ;  /* 0x0000000487937c20 */ /* 0x040fe20008410000 */
[----:B------:R1:W2:Y:S01]  /*7c50*/  MUFU.EX2 R134, R2 ;  /* 0x0000000200867308 */ /* 0x0002a20000000800 */
[----:B------:R-:W-:Y:S01]  /*7c60*/  FMUL.FTZ R0, R0, UR4 ;  /* 0x0000000400007c20 */ /* 0x000fe20008410000 */
[----:B------:R-:W-:Y:S01]  /*7c70*/  FSEL R146, R146, RZ, P3 ;  /* 0x000000ff92927208 */ /* 0x000fe20001800000 */
[C---:B------:R-:W-:Y:S07]  /*7c80*/  FMUL.FTZ R145, R136.reuse, UR4 ;  /* 0x0000000488917c20 */ /* 0x040fee0008410000 */
[----:B------:R-:W-:Y:S10]  /*7c90*/  MUFU.EX2 R3, R3 ;  /* 0x0000000300037308 */ /* 0x000ff40000000800 */
[----:B------:R3:W4:Y:S01]  /*7ca0*/  MUFU.EX2 R132, R0 ;  /* 0x0000000000847308 */ /* 0x0007220000000800 */
[----:B-1----:R-:W-:Y:S01]  /*7cb0*/  FADD.FTZ R2, -R136, R140 ;  /* 0x0000008c88027221 */ /* 0x002fe20000010100 */
[----:B------:R-:W-:Y:S01]  /*7cc0*/  FSEL R140, R4, RZ, P2 ;  /* 0x000000ff048c7208 */ /* 0x000fe20001000000 */
[C---:B--2---:R-:W-:Y:S01]  /*7cd0*/  FMUL.FTZ R8, R134.reuse, R148 ;  /* 0x0000009486087220 */ /* 0x044fe20000410000 */
[----:B------:R-:W-:Y:S01]  /*7ce0*/  FSETP.NEU.FTZ.AND P2, PT, R135, -INF , PT ;  /* 0xff8000008700780b */ /* 0x000fe20003f5d000 */
[C---:B------:R-:W-:Y:S01]  /*7cf0*/  FMUL.FTZ R9, R134.reuse, R149 ;  /* 0x0000009586097220 */ /* 0x040fe20000410000 */
[----:B------:R-:W-:Y:S01]  /*7d00*/  FMUL.FTZ R25, R134, R169 ;  /* 0x000000a986197220 */ /* 0x000fe20000410000 */
[--C-:B------:R-:W-:Y:S01]  /*7d10*/  FFMA.FTZ R14, R14, UR4, -R140.reuse ;  /* 0x000000040e0e7c23 */ /* 0x100fe2000801088c */
[----:B------:R-:W-:Y:S01]  /*7d20*/  FSEL R147, R147, RZ, P2 ;  /* 0x000000ff93937208 */ /* 0x000fe20001000000 */
[----:B---3--:R-:W-:Y:S01]  /*7d30*/  FMUL.FTZ R0, R2, UR4 ;  /* 0x0000000402007c20 */ /* 0x008fe20008410000 */
[--C-:B------:R-:W-:Y:S01]  /*7d40*/  FFMA.FTZ R2, R15, UR4, -R140.reuse ;  /* 0x000000040f027c23 */ /* 0x100fe2000801088c */
[----:B------:R-:W-:Y:S01]  /*7d50*/  FSETP.NEU.FTZ.AND P2, PT, R136, -INF , PT ;  /* 0xff8000008800780b */ /* 0x000fe20003f5d000 */
[--C-:B------:R-:W-:Y:S01]  /*7d60*/  FFMA.FTZ R13, R13, UR4, -R140.reuse ;  /* 0x000000040d0d7c23 */ /* 0x100fe2000801088c */
[----:B------:R-:W-:Y:S01]  /*7d70*/  FFMA.FTZ R4, R21, UR4, -R147 ;  /* 0x0000000415047c23 */ /* 0x000fe20008010893 */
[----:B------:R1:W-:Y:S01]  /*7d80*/  MUFU.EX2 R242, R2 ;  /* 0x0000000200f27308 */ /* 0x0003e20000000800 */
[----:B------:R-:W-:Y:S01]  /*7d90*/  FSEL R145, R145, RZ, P2 ;  /* 0x000000ff91917208 */ /* 0x000fe20001000000 */
[----:B------:R-:W-:Y:S01]  /*7da0*/  FFMA.FTZ R12, R12, UR4, -R140 ;  /* 0x000000040c0c7c23 */ /* 0x000fe2000801088c */
[C---:B----4-:R-:W-:Y:S07]  /*7db0*/  FMUL.FTZ R10, R132.reuse, R150 ;  /* 0x00000096840a7220 */ /* 0x050fee0000410000 */
[----:B------:R2:W-:Y:S01]  /*7dc0*/  MUFU.EX2 R240, R4 ;  /* 0x0000000400f07308 */ /* 0x0005e20000000800 */
[----:B------:R-:W-:Y:S01]  /*7dd0*/  FMUL.FTZ R11, R132, R151 ;  /* 0x00000097840b7220 */ /* 0x000fe20000410000 */
[----:B------:R-:W-:Y:S01]  /*7de0*/  FFMA.FTZ R5, R26, UR4, -R145 ;  /* 0x000000041a057c23 */ /* 0x000fe20008010891 */
[C---:B------:R-:W-:Y:S07]  /*7df0*/  FMUL.FTZ R15, R132.reuse, R159 ;  /* 0x0000009f840f7220 */ /* 0x040fee0000410000 */
[----:B------:R-:W3:Y:S01]  /*7e00*/  MUFU.EX2 R0, R0 ;  /* 0x0000000000007308 */ /* 0x000ee20000000800 */
[----:B------:R-:W-:Y:S01]  /*7e10*/  FMUL.FTZ R26, R132, R170 ;  /* 0x000000aa841a7220 */ /* 0x000fe20000410000 */
[----:B------:R-:W-:Y:S01]  /*7e20*/  FMUL.FTZ R28, R134, R172 ;  /* 0x000000ac861c7220 */ /* 0x000fe20000410000 */
[C---:B------:R-:W-:Y:S07]  /*7e30*/  FMUL.FTZ R30, R132.reuse, R174 ;  /* 0x000000ae841e7220 */ /* 0x040fee0000410000 */
[----:B------:R4:W-:Y:S01]  /*7e40*/  MUFU.EX2 R232, R5 ;  /* 0x0000000500e87308 */ /* 0x0009e20000000800 */
[----:B------:R-:W-:Y:S01]  /*7e50*/  FMUL.FTZ R31, R132, R175 ;  /* 0x000000af841f7220 */ /* 0x000fe20000410000 */
[----:B-1----:R-:W-:Y:S01]  /*7e60*/  FFMA.FTZ R2, R22, UR4, -R147 ;  /* 0x0000000416027c23 */ /* 0x002fe20008010893 */
[C---:B------:R-:W-:Y:S01]  /*7e70*/  FMUL.FTZ R32, R3.reuse, R176 ;  /* 0x000000b003207220 */ /* 0x040fe20000410000 */
[----:B------:R-:W1:Y:S06]  /*7e80*/  LDSM.16.MT88.4 R20, [R217+0xa000] ;  /* 0x00a00000d914783b */ /* 0x000e6c0000004200 */
[----:B------:R-:W5:Y:S01]  /*7e90*/  MUFU.EX2 R243, R14 ;  /* 0x0000000e00f37308 */ /* 0x000f620000000800 */
[--C-:B--2---:R-:W-:Y:S01]  /*7ea0*/  FFMA.FTZ R4, R16, UR4, -R146.reuse ;  /* 0x0000000410047c23 */ /* 0x104fe20008010892 */
[C---:B------:R-:W-:Y:S01]  /*7eb0*/  FMUL.FTZ R16, R3.reuse, R160 ;  /* 0x000000a003107220 */ /* 0x040fe20000410000 */
[C---:B------:R-:W-:Y:S07]  /*7ec0*/  FMUL.FTZ R33, R3.reuse, R177 ;  /* 0x000000b103217220 */ /* 0x040fee0000410000 */
[----:B------:R2:W2:Y:S01]  /*7ed0*/  MUFU.EX2 R241, R2 ;  /* 0x0000000200f17308 */ /* 0x0004a20000000800 */
[C---:B---3--:R-:W-:Y:S01]  /*7ee0*/  FMUL.FTZ R6, R0.reuse, R154 ;  /* 0x0000009a00067220 */ /* 0x048fe20000410000 */
[C---:B------:R-:W-:Y:S01]  /*7ef0*/  FMUL.FTZ R7, R0.reuse, R155 ;  /* 0x0000009b00077220 */ /* 0x040fe20000410000 */
[C---:B------:R-:W-:Y:S07]  /*7f00*/  FMUL.FTZ R34, R0.reuse, R178 ;  /* 0x000000b200227220 */ /* 0x040fee0000410000 */
[----:B------:R3:W-:Y:S01]  /*7f10*/  MUFU.EX2 R237, R4 ;  /* 0x0000000400ed7308 */ /* 0x0007e20000000800 */
[C---:B----4-:R-:W-:Y:S01]  /*7f20*/  FMUL.FTZ R5, R3.reuse, R153 ;  /* 0x0000009903057220 */ /* 0x050fe20000410000 */
[----:B------:R-:W-:Y:S01]  /*7f30*/  FMUL.FTZ R35, R0, R179 ;  /* 0x000000b300237220 */ /* 0x000fe20000410000 */
[----:B------:R-:W-:Y:S07]  /*7f40*/  FMUL.FTZ R36, R3, R36 ;  /* 0x0000002403247220 */ /* 0x000fee0000410000 */
[----:B------:R4:W-:Y:S01]  /*7f50*/  MUFU.EX2 R244, R13 ;  /* 0x0000000d00f47308 */ /* 0x0009e20000000800 */
[----:B------:R-:W-:Y:S01]  /*7f60*/  LDSM.16.MT88.4 R176, [R219+0xa800] ;  /* 0x00a80000dbb0783b */ /* 0x000fe20000004200 */
[----:B-----5:R-:W-:Y:S01]  /*7f70*/  F2FP.BF16.F32.PACK_AB R148, R243, R242 ;  /* 0x000000f2f394723e */ /* 0x020fe200000010ff */
[----:B------:R-:W-:Y:S07]  /*7f80*/  FMUL.FTZ R14, R132, R158 ;  /* 0x0000009e840e7220 */ /* 0x000fee0000410000 */
[----:B------:R-:W5:Y:S01]  /*7f90*/  MUFU.EX2 R245, R12 ;  /* 0x0000000c00f57308 */ /* 0x000f620000000800 */
[----:B------:R-:W-:Y:S01]  /*7fa0*/  FMUL.FTZ R37, R3, R37 ;  /* 0x0000002503257220 */ /* 0x000fe20000410000 */
[--C-:B--2---:R-:W-:Y:S01]  /*7fb0*/  FFMA.FTZ R2, R19, UR4, -R146.reuse ;  /* 0x0000000413027c23 */ /* 0x104fe20008010892 */
[----:B------:R-:W-:Y:S01]  /*7fc0*/  F2FP.BF16.F32.PACK_AB R149, R241, R240 ;  /* 0x000000f0f195723e */ /* 0x000fe200000010ff */
[C---:B------:R-:W-:Y:S01]  /*7fd0*/  FMUL.FTZ R19, R0.reuse, R163 ;  /* 0x000000a300137220 */ /* 0x040fe20000410000 */
[----:B------:R-:W-:Y:S01]  /*7fe0*/  FMUL.FTZ R38, R0, R38 ;  /* 0x0000002600267220 */ /* 0x000fe20000410000 */
[--C-:B---3--:R-:W-:Y:S04]  /*7ff0*/  FFMA.FTZ R4, R182, UR4, -R145.reuse ;  /* 0x00000004b6047c23 */ /* 0x108fe80008010891 */
[----:B------:R2:W-:Y:S01]  /*8000*/  MUFU.EX2 R239, R2 ;  /* 0x0000000200ef7308 */ /* 0x0005e20000000800 */
[----:B------:R-:W-:Y:S01]  /*8010*/  FMUL.FTZ R39, R0, R39 ;  /* 0x0000002700277220 */ /* 0x000fe20000410000 */
[C---:B------:R-:W-:Y:S01]  /*8020*/  FMUL.FTZ R40, R134.reuse, R40 ;  /* 0x0000002886287220 */ /* 0x040fe20000410000 */
[C---:B----4-:R-:W-:Y:S07]  /*8030*/  FMUL.FTZ R13, R134.reuse, R157 ;  /* 0x0000009d860d7220 */ /* 0x050fee0000410000 */
[----:B------:R3:W-:Y:S01]  /*8040*/  MUFU.EX2 R233, R4 ;  /* 0x0000000400e97308 */ /* 0x0007e20000000800 */
[----:B------:R-:W-:Y:S01]  /*8050*/  FMUL.FTZ R41, R134, R41 ;  /* 0x0000002986297220 */ /* 0x000fe20000410000 */
[----:B------:R-:W-:Y:S01]  /*8060*/  FMUL.FTZ R42, R132, R42 ;  /* 0x0000002a842a7220 */ /* 0x000fe20000410000 */
[----:B-----5:R-:W-:Y:S01]  /*8070*/  F2FP.BF16.F32.PACK_AB R150, R245, R244 ;  /* 0x000000f4f596723e */ /* 0x020fe200000010ff */
[----:B------:R-:W-:Y:S01]  /*8080*/  FMUL.FTZ R12, R134, R156 ;  /* 0x0000009c860c7220 */ /* 0x000fe20000410000 */
[----:B------:R-:W-:Y:S01]  /*8090*/  FMUL.FTZ R43, R132, R43 ;  /* 0x0000002b842b7220 */ /* 0x000fe20000410000 */
[C---:B------:R-:W-:Y:S01]  /*80a0*/  FMUL.FTZ R44, R134.reuse, R44 ;  /* 0x0000002c862c7220 */ /* 0x040fe20000410000 */
[----:B------:R-:W-:Y:S01]  /*80b0*/  FMUL.FTZ R45, R134, R45 ;  /* 0x0000002d862d7220 */ /* 0x000fe20000410000 */
[C---:B------:R-:W-:Y:S01]  /*80c0*/  FMUL.FTZ R46, R132.reuse, R46 ;  /* 0x0000002e842e7220 */ /* 0x040fe20000410000 */
[----:B------:R-:W-:Y:S01]  /*80d0*/  FMUL.FTZ R47, R132, R47 ;  /* 0x0000002f842f7220 */ /* 0x000fe20000410000 */
[--C-:B--2---:R-:W-:Y:S01]  /*80e0*/  FFMA.FTZ R2, R180, UR4, -R145.reuse ;  /* 0x00000004b4027c23 */ /* 0x104fe20008010891 */
[C---:B------:R-:W-:Y:S01]  /*80f0*/  FMUL.FTZ R48, R3.reuse, R48 ;  /* 0x0000003003307220 */ /* 0x040fe20000410000 */
[----:B------:R-:W-:Y:S01]  /*8100*/  FMUL.FTZ R49, R3, R49 ;  /* 0x0000003103317220 */ /* 0x000fe20000410000 */
[C---:B------:R-:W-:Y:S01]  /*8110*/  FMUL.FTZ R50, R0.reuse, R50 ;  /* 0x0000003200327220 */ /* 0x040fe20000410000 */
[--C-:B---3--:R-:W-:Y:S01]  /*8120*/  FFMA.FTZ R4, R17, UR4, -R146.reuse ;  /* 0x0000000411047c23 */ /* 0x108fe20008010892 */
[----:B------:R2:W3:Y:S01]  /*8130*/  MUFU.EX2 R235, R2 ;  /* 0x0000000200eb7308 */ /* 0x0004e20000000800 */
[C---:B------:R-:W-:Y:S01]  /*8140*/  FMUL.FTZ R17, R3.reuse, R161 ;  /* 0x000000a103117220 */ /* 0x040fe20000410000 */
[C---:B------:R-:W-:Y:S01]  /*8150*/  FMUL.FTZ R51, R0.reuse, R51 ;  /* 0x0000003300337220 */ /* 0x040fe20000410000 */
        /* <DEDUP_REMOVED lines=11> */
[--C-:B--2---:R-:W-:Y:S01]  /*8210*/  FFMA.FTZ R2, R18, UR4, -R146.reuse ;  /* 0x0000000412027c23 */ /* 0x104fe20008010892 */
[----:B---3--:R-:W-:Y:S01]  /*8220*/  F2FP.BF16.F32.PACK_AB R153, R235, R233 ;  /* 0x000000e9eb99723e */ /* 0x008fe200000010ff */
[----:B------:R-:W-:Y:S01]  /*8230*/  FMUL.FTZ R18, R0, R162 ;  /* 0x000000a200127220 */ /* 0x000fe20000410000 */
[C---:B------:R-:W-:Y:S01]  /*8240*/  FMUL.FTZ R62, R132.reuse, R62 ;  /* 0x0000003e843e7220 */ /* 0x040fe20000410000 */
[----:B----4-:R-:W-:Y:S01]  /*8250*/  FFMA.FTZ R4, R27, UR4, -R145 ;  /* 0x000000041b047c23 */ /* 0x010fe20008010891 */
[----:B------:R2:W3:Y:S01]  /*8260*/  MUFU.EX2 R238, R2 ;  /* 0x0000000200ee7308 */ /* 0x0004e20000000800 */
[C---:B------:R-:W-:Y:S01]  /*8270*/  FMUL.FTZ R27, R132.reuse, R171 ;  /* 0x000000ab841b7220 */ /* 0x040fe20000410000 */
[----:B------:R-:W-:Y:S01]  /*8280*/  FMUL.FTZ R63, R132, R63 ;  /* 0x0000003f843f7220 */ /* 0x000fe20000410000 */
[C---:B------:R-:W-:Y:S07]  /*8290*/  FMUL.FTZ R64, R3.reuse, R64 ;  /* 0x0000004003407220 */ /* 0x040fee0000410000 */
[----:B------:R4:W5:Y:S01]  /*82a0*/  MUFU.EX2 R234, R4 ;  /* 0x0000000400ea7308 */ /* 0x0009620000000800 */
        /* <DEDUP_REMOVED lines=13> */
[--C-:B----4-:R-:W-:Y:S01]  /*8380*/  FFMA.FTZ R4, R181, UR4, -R147.reuse ;  /* 0x00000004b5047c23 */ /* 0x110fe20008010893 */
[----:B------:R2:W-:Y:S01]  /*8390*/  MUFU.EX2 R215, R2 ;  /* 0x0000000200d77308 */ /* 0x0005e20000000800 */
[----:B------:R-:W3:Y:S01]  /*83a0*/  LDSM.16.MT88.4 R180, [R219+0xa000] ;  /* 0x00a00000dbb4783b */ /* 0x000ee20000004200 */
[----:B-----5:R-:W-:Y:S01]  /*83b0*/  F2FP.BF16.F32.PACK_AB R155, R234, R232 ;  /* 0x000000e8ea9b723e */ /* 0x020fe200000010ff */
[C---:B------:R-:W-:Y:S07]  /*83c0*/  FMUL.FTZ R76, R134.reuse, R76 ;  /* 0x0000004c864c7220 */ /* 0x040fee0000410000 */
[----:B------:R4:W5:Y:S01]  /*83d0*/  MUFU.EX2 R231, R4 ;  /* 0x0000000400e77308 */ /* 0x0009620000000800 */
        /* <DEDUP_REMOVED lines=8> */
[C---:B------:R-:W-:Y:S01]  /*8460*/  FMUL.FTZ R85, R3.reuse, R85 ;  /* 0x0000005503557220 */ /* 0x040fe20000410000 */
[----:B--2---:R-:W-:Y:S01]  /*8470*/  MOV R2, R29 ;  /* 0x0000001d00027202 */ /* 0x004fe20000000f00 */
[----:B------:R-:W-:Y:S01]  /*8480*/  FMUL.FTZ R29, R134, R173 ;  /* 0x000000ad861d7220 */ /* 0x000fe20000410000 */
[----:B------:R-:W-:Y:S01]  /*8490*/  @P0 IADD3 R2, PT, PT, R24, -0x40, RZ ;  /* 0xffffffc018020810 */ /* 0x000fe20007ffe0ff */
[----:B------:R-:W-:Y:S01]  /*84a0*/  FMUL.FTZ R24, R134, R168 ;  /* 0x000000a886187220 */ /* 0x000fe20000410000 */
[----:B----4-:R-:W-:Y:S01]  /*84b0*/  FMUL.FTZ R4, R3, R152 ;  /* 0x0000009803047220 */ /* 0x010fe20000410000 */
[----:B------:R-:W-:Y:S01]  /*84c0*/  F2FP.BF16.F32.PACK_AB R152, R239, R237 ;  /* 0x000000edef98723e */ /* 0x000fe200000010ff */
[C---:B------:R-:W-:Y:S01]  /*84d0*/  FMUL.FTZ R86, R0.reuse, R86 ;  /* 0x0000005600567220 */ /* 0x040fe20000410000 */
[----:B------:R-:W2:Y:S01]  /*84e0*/  LDSM.16.MT88.4 R156, [R2] ;  /* 0x00000000029c783b */ /* 0x000ea20000004200 */
[----:B------:R-:W-:Y:S01]  /*84f0*/  IADD3 R139, PT, PT, R225, R2, RZ ;  /* 0x00000002e18b7210 */ /* 0x000fe20007ffe0ff */
[----:B------:R-:W-:Y:S01]  /*8500*/  FMUL.FTZ R87, R0, R87 ;  /* 0x0000005700577220 */ /* 0x000fe20000410000 */
[----:B-----5:R-:W-:Y:S01]  /*8510*/  F2FP.BF16.F32.PACK_AB R151, R231, R215 ;  /* 0x000000d7e797723e */ /* 0x020fe200000010ff */
[C---:B------:R-:W-:Y:S01]  /*8520*/  FMUL.FTZ R88, R134.reuse, R88 ;  /* 0x0000005886587220 */ /* 0x040fe20000410000 */
[-C--:B-1----:R-:W-:Y:S03]  /*8530*/  HMMA.16816.F32.BF16 R4, R152, R20.reuse, R4 ;  /* 0x000000149804723c */ /* 0x082fe60000041804 */
[----:B------:R-:W1:Y:S02]  /*8540*/  LDSM.16.MT88.4 R160, [R139] ;  /* 0x000000008ba0783b */ /* 0x000e640000004200 */
[----:B------:R-:W-:Y:S01]  /*8550*/  FMUL.FTZ R89, R134, R89 ;  /* 0x0000005986597220 */ /* 0x000fe20000410000 */
[C---:B------:R-:W-:Y:S01]  /*8560*/  FMUL.FTZ R90, R132.reuse, R90 ;  /* 0x0000005a845a7220 */ /* 0x040fe20000410000 */
[----:B------:R-:W-:Y:S01]  /*8570*/  FMUL.FTZ R91, R132, R91 ;  /* 0x0000005b845b7220 */ /* 0x000fe20000410000 */
[C---:B------:R-:W-:Y:S03]  /*8580*/  HMMA.16816.F32.BF16 R8, R148.reuse, R20, R8 ;  /* 0x000000149408723c */ /* 0x040fe60000041808 */
[----:B------:R-:W-:Y:S01]  /*8590*/  LDSM.16.MT88.4 R196, [R2+0x1800] ;  /* 0x0018000002c4783b */ /* 0x000fe20000004200 */
        /* <DEDUP_REMOVED lines=14> */
[----:B------:R-:W-:Y:S01]  /*8680*/  LDSM.16.MT88.4 R164, [R217+0xa800] ;  /* 0x00a80000d9a4783b */ /* 0x000fe20000004200 */
[--C-:B------:R-:W-:Y:S01]  /*8690*/  FFMA.FTZ R141, R141, UR4, -R147.reuse ;  /* 0x000000048d8d7c23 */ /* 0x100fe20008010893 */
[C---:B------:R-:W-:Y:S01]  /*86a0*/  FMUL.FTZ R100, R3.reuse, R100 ;  /* 0x0000006403647220 */ /* 0x040fe20000410000 */
[C---:B------:R-:W-:Y:S01]  /*86b0*/  FMUL.FTZ R101, R3.reuse, R101 ;  /* 0x0000006503657220 */ /* 0x040fe20000410000 */
[C---:B------:R-:W-:Y:S01]  /*86c0*/  FMUL.FTZ R102, R0.reuse, R102 ;  /* 0x0000006600667220 */ /* 0x040fe20000410000 */
[-C--:B---3--:R-:W-:Y:S01]  /*86d0*/  HMMA.16816.F32.BF16 R20, R152, R180.reuse, R20 ;  /* 0x000000b49814723c */ /* 0x088fe20000041814 */
[----:B------:R3:W4:Y:S02]  /*86e0*/  MUFU.EX2 R209, R141 ;  /* 0x0000008d00d17308 */ /* 0x0007240000000800 */
        /* <DEDUP_REMOVED lines=8> */
[----:B------:R-:W-:Y:S01]  /*8770*/  FMUL.FTZ R114, R0, R114 ;  /* 0x0000007200727220 */ /* 0x000fe20000410000 */
[----:B---3--:R-:W-:Y:S01]  /*8780*/  FFMA.FTZ R141, R190, UR4, -R146 ;  /* 0x00000004be8d7c23 */ /* 0x008fe20008010892 */
[-C--:B------:R-:W-:Y:S03]  /*8790*/  HMMA.16816.F32.BF16 R28, R148, R182.reuse, R28 ;  /* 0x000000b6941c723c */ /* 0x080fe6000004181c */
[C---:B------:R-:W-:Y:S01]  /*87a0*/  FMUL.FTZ R115, R0.reuse, R115 ;  /* 0x0000007300737220 */ /* 0x040fe20000410000 */
[C---:B------:R-:W-:Y:S01]  /*87b0*/  FMUL.FTZ R116, R3.reuse, R116 ;  /* 0x0000007403747220 */ /* 0x040fe20000410000 */
[----:B------:R-:W-:Y:S01]  /*87c0*/  FMUL.FTZ R117, R3, R117 ;  /* 0x0000007503757220 */ /* 0x000fe20000410000 */
[C---:B------:R-:W-:Y:S01]  /*87d0*/  FMUL.FTZ R118, R0.reuse, R118 ;  /* 0x0000007600767220 */ /* 0x040fe20000410000 */
[----:B------:R-:W-:Y:S01]  /*87e0*/  FMUL.FTZ R119, R0, R119 ;  /* 0x0000007700777220 */ /* 0x000fe20000410000 */
[C---:B------:R-:W-:Y:S01]  /*87f0*/  HMMA.16816.F32.BF16 R32, R152.reuse, R182, R32 ;  /* 0x000000b69820723c */ /* 0x040fe20000041820 */
[----:B------:R-:W-:Y:S01]  /*8800*/  LDSM.16.MT88.4 R180, [R2+0x800] ;  /* 0x0008000002b4783b */ /* 0x000fe20000004200 */
[----:B------:R-:W-:Y:S02]  /*8810*/  MUFU.EX2 R205, R141 ;  /* 0x0000008d00cd7308 */ /* 0x000fe40000000800 */
[--C-:B------:R-:W-:Y:S01]  /*8820*/  FFMA.FTZ R142, R142, UR4, -R147.reuse ;  /* 0x000000048e8e7c23 */ /* 0x100fe20008010893 */
[--C-:B------:R-:W-:Y:S01]  /*8830*/  FFMA.FTZ R143, R143, UR4, -R147.reuse ;  /* 0x000000048f8f7c23 */ /* 0x100fe20008010893 */
[C---:B------:R-:W-:Y:S01]  /*8840*/  FMUL.FTZ R128, R3.reuse, R128 ;  /* 0x0000008003807220 */ /* 0x040fe20000410000 */
[C---:B------:R-:W-:Y:S01]  /*8850*/  FMUL.FTZ R129, R3.reuse, R129 ;  /* 0x0000008103817220 */ /* 0x040fe20000410000 */
[-C--:B--2---:R-:W-:Y:S04]  /*8860*/  HMMA.16816.F32.BF16 R36, R152, R156.reuse, R36 ;  /* 0x0000009c9824723c */ /* 0x084fe80000041824 */
[----:B------:R-:W2:Y:S01]  /*8870*/  MUFU.EX2 R210, R142 ;  /* 0x0000008e00d27308 */ /* 0x000ea20000000800 */
        /* <DEDUP_REMOVED lines=17> */
[----:B------:R-:W3:Y:S03]  /*8990*/  LDSM.16.MT88.4 R156, [R217+0xb000] ;  /* 0x00b00000d99c783b */ /* 0x000ee60000004200 */
[----:B------:R-:W-:Y:S01]  /*89a0*/  FFMA.FTZ R147, R144, UR4, -R147 ;  /* 0x0000000490937c23 */ /* 0x000fe20008010893 */
[----:B------:R-:W-:Y:S01]  /*89b0*/  ISETP.GT.AND P2, PT, R228, RZ, PT ;  /* 0x000000ffe400720c */ /* 0x000fe20003f44270 */
[----:B------:R-:W-:Y:S01]  /*89c0*/  FFMA.FTZ R134, R134, R247, R242 ;  /* 0x000000f786867223 */ /* 0x000fe200000100f2 */
[----:B------:R-:W-:Y:S01]  /*89d0*/  FFMA.FTZ R132, R132, R246, R240 ;  /* 0x000000f684847223 */ /* 0x000fe200000100f0 */
[-C--:B-1----:R-:W-:Y:S01]  /*89e0*/  HMMA.16816.F32.BF16 R52, R152, R160.reuse, R52 ;  /* 0x000000a09834723c */ /* 0x082fe20000041834 */
[----:B------:R-:W-:Y:S02]  /*89f0*/  MUFU.EX2 R200, R147 ;  /* 0x0000009300c87308 */ /* 0x000fe40000000800 */
[----:B------:R-:W-:Y:S01]  /*8a00*/  FFMA.FTZ R3, R3, R249, R237 ;  /* 0x000000f903037223 */ /* 0x000fe200000100ed */
[----:B------:R-:W-:Y:S03]  /*8a10*/  FADD.FTZ R134, R243, R134 ;  /* 0x00000086f3867221 */ /* 0x000fe60000010000 */
[----:B------:R-:W-:Y:S01]  /*8a20*/  FADD.FTZ R3, R239, R3 ;  /* 0x00000003ef037221 */ /* 0x000fe20000010000 */
[C---:B------:R-:W-:Y:S04]  /*8a30*/  HMMA.16816.F32.BF16 R56, R148.reuse, R160, R56 ;  /* 0x000000a09438723c */ /* 0x040fe80000041838 */
[----:B------:R-:W-:Y:S04]  /*8a40*/  FADD.FTZ R3, R236, R3 ;  /* 0x00000003ec037221 */ /* 0x000fe80000010000 */
[-C--:B------:R-:W-:Y:S03]  /*8a50*/  HMMA.16816.F32.BF16 R60, R148, R162.reuse, R60 ;  /* 0x000000a2943c723c */ /* 0x080fe6000004183c */
[----:B------:R-:W-:Y:S05]  /*8a60*/  FADD.FTZ R3, R238, R3 ;  /* 0x00000003ee037221 */ /* 0x000fea0000010000 */
[C---:B------:R-:W-:Y:S01]  /*8a70*/  HMMA.16816.F32.BF16 R64, R152.reuse, R162, R64 ;  /* 0x000000a29840723c */ /* 0x040fe20000041840 */
[----:B------:R-:W1:Y:S07]  /*8a80*/  LDSM.16.MT88.4 R160, [R219+0xb000] ;  /* 0x00b00000dba0783b */ /* 0x000e6e0000004200 */
[-C--:B---3--:R-:W-:Y:S08]  /*8a90*/  HMMA.16816.F32.BF16 R68, R152, R156.reuse, R68 ;  /* 0x0000009c9844723c */ /* 0x088ff00000041844 */
[C---:B------:R-:W-:Y:S08]  /*8aa0*/  HMMA.16816.F32.BF16 R72, R148.reuse, R156, R72 ;  /* 0x0000009c9448723c */ /* 0x040ff00000041848 */
[-C--:B------:R-:W-:Y:S08]  /*8ab0*/  HMMA.16816.F32.BF16 R76, R148, R158.reuse, R76 ;  /* 0x0000009e944c723c */ /* 0x080ff0000004184c */
[C---:B------:R-:W-:Y:S01]  /*8ac0*/  HMMA.16816.F32.BF16 R80, R152.reuse, R158, R80 ;  /* 0x0000009e9850723c */ /* 0x040fe20000041850 */
[----:B------:R3:W5:Y:S07]  /*8ad0*/  LDSM.16.MT88.4 R156, [R2+0x1000] ;  /* 0x00100000029c783b */ /* 0x00076e0000004200 */
[-C--:B-1----:R-:W-:Y:S08]  /*8ae0*/  HMMA.16816.F32.BF16 R84, R152, R160.reuse, R84 ;  /* 0x000000a09854723c */ /* 0x082ff00000041854 */
[C---:B------:R-:W-:Y:S08]  /*8af0*/  HMMA.16816.F32.BF16 R88, R148.reuse, R160, R88 ;  /* 0x000000a09458723c */ /* 0x040ff00000041858 */
[-C--:B------:R-:W-:Y:S03]  /*8b00*/  HMMA.16816.F32.BF16 R92, R148, R162.reuse, R92 ;  /* 0x000000a2945c723c */ /* 0x080fe6000004185c */
[----:B---3--:R-:W-:Y:S01]  /*8b10*/  FFMA.FTZ R2, R0, R248, R233 ;  /* 0x000000f800027223 */ /* 0x008fe200000100e9 */
[----:B------:R-:W-:Y:S01]  /*8b20*/  FADD.FTZ R0, R241, R132 ;  /* 0x00000084f1007221 */ /* 0x000fe20000010000 */
[----:B------:R-:W-:Y:S03]  /*8b30*/  MOV R132, R138 ;  /* 0x0000008a00847202 */ /* 0x000fe60000000f00 */
[C---:B------:R-:W-:Y:S01]  /*8b40*/  HMMA.16816.F32.BF16 R96, R152.reuse, R162, R96 ;  /* 0x000000a29860723c */ /* 0x040fe20000041860 */
[----:B------:R1:W3:Y:S03]  /*8b50*/  LDSM.16.MT88.4 R160, [R139+0x1000] ;  /* 0x001000008ba0783b */ /* 0x0002e60000004200 */
[----:B------:R-:W-:Y:S04]  /*8b60*/  FADD.FTZ R0, R215, R0 ;  /* 0x00000000d7007221 */ /* 0x000fe80000010000 */
[----:B------:R-:W-:Y:S01]  /*8b70*/  FADD.FTZ R0, R231, R0 ;  /* 0x00000000e7007221 */ /* 0x000fe20000010000 */
[-C--:B-----5:R-:W-:Y:S03]  /*8b80*/  HMMA.16816.F32.BF16 R100, R152, R156.reuse, R100 ;  /* 0x0000009c9864723c */ /* 0x0a0fe60000041864 */
[----:B----4-:R-:W-:Y:S04]  /*8b90*/  FADD.FTZ R0, R209, R0 ;  /* 0x00000000d1007221 */ /* 0x010fe80000010000 */
[----:B--2---:R-:W-:Y:S01]  /*8ba0*/  FADD.FTZ R0, R210, R0 ;  /* 0x00000000d2007221 */ /* 0x004fe20000010000 */
[C---:B------:R-:W-:Y:S04]  /*8bb0*/  HMMA.16816.F32.BF16 R104, R148.reuse, R156, R104 ;  /* 0x0000009c9468723c */ /* 0x040fe80000041868 */
[--C-:B------:R-:W-:Y:S01]  /*8bc0*/  FFMA.FTZ R156, R184, UR4, -R140.reuse ;  /* 0x00000004b89c7c23 */ /* 0x100fe2000801088c */
[--C-:B------:R-:W-:Y:S01]  /*8bd0*/  FFMA.FTZ R157, R189, UR4, -R140.reuse ;  /* 0x00000004bd9d7c23 */ /* 0x100fe2000801088c */
[--C-:B-1----:R-:W-:Y:S02]  /*8be0*/  FFMA.FTZ R139, R187, UR4, -R140.reuse ;  /* 0x00000004bb8b7c23 */ /* 0x102fe4000801088c */
[-C--:B------:R-:W-:Y:S01]  /*8bf0*/  HMMA.16816.F32.BF16 R108, R148, R158.reuse, R108 ;  /* 0x0000009e946c723c */ /* 0x080fe2000004186c */
[----:B------:R-:W-:Y:S02]  /*8c00*/  MUFU.EX2 R211, R156 ;  /* 0x0000009c00d37308 */ /* 0x000fe40000000800 */
[----:B------:R-:W-:Y:S08]  /*8c10*/  FFMA.FTZ R140, R188, UR4, -R140 ;  /* 0x00000004bc8c7c23 */ /* 0x000ff0000801088c */
[----:B------:R1:W2:Y:S01]  /*8c20*/  MUFU.EX2 R214, R139 ;  /* 0x0000008b00d67308 */ /* 0x0002a20000000800 */
[C---:B------:R-:W-:Y:S09]  /*8c30*/  HMMA.16816.F32.BF16 R112, R152.reuse, R158, R112 ;  /* 0x0000009e9870723c */ /* 0x040ff20000041870 */
[----:B------:R4:W-:Y:S10]  /*8c40*/  MUFU.EX2 R213, R140 ;  /* 0x0000008c00d57308 */ /* 0x0009f40000000800 */
[----:B------:R-:W-:Y:S01]  /*8c50*/  MUFU.EX2 R212, R157 ;  /* 0x0000009d00d47308 */ /* 0x000fe20000000800 */
[-C--:B---3--:R-:W-:Y:S03]  /*8c60*/  HMMA.16816.F32.BF16 R116, R152, R160.reuse, R116 ;  /* 0x000000a09874723c */ /* 0x088fe60000041874 */
[--C-:B-1----:R-:W-:Y:S01]  /*8c70*/  FFMA.FTZ R139, R186, UR4, -R146.reuse ;  /* 0x00000004ba8b7c23 */ /* 0x102fe20008010892 */
[----:B--2---:R-:W-:Y:S05]  /*8c80*/  F2FP.BF16.F32.PACK_AB R144, R211, R214 ;  /* 0x000000d6d390723e */ /* 0x004fea00000010ff */
[----:B------:R1:W2:Y:S01]  /*8c90*/  MUFU.EX2 R208, R139 ;  /* 0x0000008b00d07308 */ /* 0x0002a20000000800 */
[C---:B------:R-:W-:Y:S04]  /*8ca0*/  HMMA.16816.F32.BF16 R120, R148.reuse, R160, R120 ;  /* 0x000000a09478723c */ /* 0x040fe80000041878 */
[--C-:B----4-:R-:W-:Y:S01]  /*8cb0*/  FFMA.FTZ R140, R185, UR4, -R146.reuse ;  /* 0x00000004b98c7c23 */ /* 0x110fe20008010892 */
[----:B------:R-:W-:Y:S01]  /*8cc0*/  FFMA.FTZ R146, R193, UR4, -R146 ;  /* 0x00000004c1927c23 */ /* 0x000fe20008010892 */
[----:B------:R-:W3:Y:S02]  /*8cd0*/  LDSM.16.MT88.4 R184, [R222+0x800] ;  /* 0x00080000deb8783b */ /* 0x000ee40000004200 */
[-C--:B------:R-:W-:Y:S01]  /*8ce0*/  HMMA.16816.F32.BF16 R124, R148, R162.reuse, R124 ;  /* 0x000000a2947c723c */ /* 0x080fe2000004187c */
[----:B------:R4:W5:Y:S02]  /*8cf0*/  MUFU.EX2 R207, R140 ;  /* 0x0000008c00cf7308 */ /* 0x0009640000000800 */
[----:B-1----:R-:W-:Y:S08]  /*8d00*/  FFMA.FTZ R139, R195, UR4, -R145 ;  /* 0x00000004c38b7c23 */ /* 0x002ff00008010891 */
[----:B------:R-:W1:Y:S01]  /*8d10*/  MUFU.EX2 R206, R146 ;  /* 0x0000009200ce7308 */ /* 0x000e620000000800 */
[----:B--2---:R-:W-:Y:S01]  /*8d20*/  FADD.FTZ R3, R208, R3 ;  /* 0x00000003d0037221 */ /* 0x004fe20000010000 */
[----:B------:R-:W-:Y:S08]  /*8d30*/  HMMA.16816.F32.BF16 R128, R152, R162, R128 ;  /* 0x000000a29880723c */ /* 0x000ff00000041880 */
[----:B------:R2:W-:Y:S01]  /*8d40*/  MUFU.EX2 R203, R139 ;  /* 0x0000008b00cb7308 */ /* 0x0005e20000000800 */
[----:B----4-:R-:W-:Y:S01]  /*8d50*/  FFMA.FTZ R140, R194, UR4, -R145 ;  /* 0x00000004c28c7c23 */ /* 0x010fe20008010891 */
[----:B-----5:R-:W-:Y:S08]  /*8d60*/  FADD.FTZ R3, R207, R3 ;  /* 0x00000003cf037221 */ /* 0x020ff00000010000 */
[----:B------:R4:W5:Y:S01]  /*8d70*/  MUFU.EX2 R204, R140 ;  /* 0x0000008c00cc7308 */ /* 0x0009620000000800 */
[----:B-1----:R-:W-:Y:S01]  /*8d80*/  F2FP.BF16.F32.PACK_AB R142, R206, R205 ;  /* 0x000000cdce8e723e */ /* 0x002fe200000010ff */
[----:B------:R-:W-:Y:S01]  /*8d90*/  FADD.FTZ R3, R205, R3 ;  /* 0x00000003cd037221 */ /* 0x000fe20000010000 */
[----:B------:R-:W-:Y:S01]  /*8da0*/  F2FP.BF16.F32.PACK_AB R146, R213, R212 ;  /* 0x000000d4d592723e */ /* 0x000fe200000010ff */
[--C-:B--2---:R-:W-:Y:S01]  /*8db0*/  FFMA.FTZ R139, R192, UR4, -R145.reuse ;  /* 0x00000004c08b7c23 */ /* 0x104fe20008010891 */
[----:B------:R-:W-:Y:S01]  /*8dc0*/  FFMA.FTZ R145, R191, UR4, -R145 ;  /* 0x00000004bf917c23 */ /* 0x000fe20008010891 */
[----:B------:R-:W-:Y:S01]  /*8dd0*/  LDSM.16.MT88.4 R192, [R219+0xb800] ;  /* 0x00b80000dbc0783b */ /* 0x000fe20000004200 */
[----:B------:R-:W-:Y:S03]  /*8de0*/  FADD.FTZ R249, R206, R3 ;  /* 0x00000003cef97221 */ /* 0x000fe60000010000 */
[----:B------:R-:W-:Y:S10]  /*8df0*/  MUFU.EX2 R202, R139 ;  /* 0x0000008b00ca7308 */ /* 0x000ff40000000800 */
[----:B------:R1:W2:Y:S01]  /*8e00*/  MUFU.EX2 R201, R145 ;  /* 0x0000009100c97308 */ /* 0x0002a20000000800 */
[----:B----4-:R-:W-:Y:S01]  /*8e10*/  F2FP.BF16.F32.PACK_AB R140, R207, R208 ;  /* 0x000000d0cf8c723e */ /* 0x010fe200000010ff */
[----:B------:R-:W4:Y:S01]  /*8e20*/  LDSM.16.MT88.4 R188, [R217+0xb800] ;  /* 0x00b80000d9bc783b */ /* 0x000f220000004200 */
[----:B-----5:R-:W-:Y:S07]  /*8e30*/  F2FP.BF16.F32.PACK_AB R141, R204, R203 ;  /* 0x000000cbcc8d723e */ /* 0x020fee00000010ff */
[----:B------:R2:W5:Y:S01]  /*8e40*/  MUFU.EX2 R139, R143 ;  /* 0x0000008f008b7308 */ /* 0x0005620000000800 */
[----:B-1----:R-:W-:Y:S02]  /*8e50*/  F2FP.BF16.F32.PACK_AB R145, R210, R209 ;  /* 0x000000d1d291723e */ /* 0x002fe400000010ff */
[----:B--2---:R-:W-:Y:S02]  /*8e60*/  F2FP.BF16.F32.PACK_AB R143, R201, R202 ;  /* 0x000000cac98f723e */ /* 0x004fe400000010ff */
[----:B-----5:R-:W-:Y:S05]  /*8e70*/  F2FP.BF16.F32.PACK_AB R147, R200, R139 ;  /* 0x0000008bc893723e */ /* 0x020fea00000010ff */
[-C--:B------:R-:W-:Y:S01]  /*8e80*/  HMMA.16816.F32.BF16 R152, R140, R164.reuse, R4 ;  /* 0x000000a48c98723c */ /* 0x080fe20000041804 */
[----:B------:R-:W1:Y:S07]  /*8e90*/  LDSM.16.MT88.4 R4, [R222+0x1800] ;  /* 0x00180000de04783b */ /* 0x000e6e0000004200 */
[C---:B------:R-:W-:Y:S04]  /*8ea0*/  HMMA.16816.F32.BF16 R148, R144.reuse, R164, R8 ;  /* 0x000000a49094723c */ /* 0x040fe80000041808 */
[----:B------:R-:W-:Y:S01]  /*8eb0*/  FADD.FTZ R8, R235, R2 ;  /* 0x00000002eb087221 */ /* 0x000fe20000010000 */
[----:B------:R-:W-:Y:S01]  /*8ec0*/  FADD.FTZ R2, R244, R134 ;  /* 0x00000086f4027221 */ /* 0x000fe20000010000 */
[----:B------:R-:W-:Y:S02]  /*8ed0*/  MOV R134, R135 ;  /* 0x0000008700867202 */ /* 0x000fe40000000f00 */
[-C--:B------:R-:W-:Y:S03]  /*8ee0*/  HMMA.16816.F32.BF16 R156, R144, R166.reuse, R12 ;  /* 0x000000a6909c723c */ /* 0x080fe6000004180c */
[----:B------:R-:W-:Y:S01]  /*8ef0*/  FADD.FTZ R8, R232, R8 ;  /* 0x00000008e8087221 */ /* 0x000fe20000010000 */
[----:B------:R-:W-:Y:S03]  /*8f00*/  FADD.FTZ R2, R245, R2 ;  /* 0x00000002f5027221 */ /* 0x000fe60000010000 */
        /* <DEDUP_REMOVED lines=44> */
[----:B------:R-:W-:Y:S01]  /*91d0*/  @!UPT UIADD3 URZ, UPT, UPT, URZ, URZ, URZ ;  /* 0x000000fffffff290 */ /* 0x000fe2000fffe0ff */
[----:B------:R-:W-:Y:S11]  /*91e0*/  @P2 BRA `(.L_x_2231) ;  /* 0xffffffd400182947 */ /* 0x000ff6000383ffff */
.L_x_2230:
        /* <DEDUP_REMOVED lines=340> */
.L_x_2234:
        /* <DEDUP_REMOVED lines=78> */
.L_x_2236:
[----:B------:R-:W-:Y:S05]  /*ac10*/  BSYNC.RECONVERGENT B0 ;  /* 0x0000000000007941 */ /* 0x000fea0003800200 */
.L_x_2235:
[----:B------:R-:W-:Y:S01]  /*ac20*/  SHF.R.U32.HI R19, RZ, 0x3, R143 ;  /* 0x00000003ff137819 */ /* 0x000fe2000001168f */
[----:B-1----:R-:W-:Y:S01]  /*ac30*/  IMAD.SHL.U32 R20, R143, 0x8, RZ ;  /* 0x000000088f147824 */ /* 0x002fe200078e00ff */
[----:B------:R1:W2:Y:S01]  /*ac40*/  LDS.128 R8, [R227+0x4000] ;  /* 0x00400000e3087984 */ /* 0x0002a20000000c00 */
[----:B------:R-:W-:Y:S01]  /*ac50*/  @P6 IMAD.MOV.U32 R13, RZ, RZ, R22 ;  /* 0x000000ffff0d6224 */ /* 0x000fe200078e0016 */
[----:B------:R-:W3:Y:S01]  /*ac60*/  S2UR UR11, SR_CTAID.X ;  /* 0x00000000000b79c3 */ /* 0x000ee20000002500 */
[C---:B------:R-:W-:Y:S01]  /*ac70*/  VIADD R2, R19.reuse, 0x10 ;  /* 0x0000001013027836 */ /* 0x040fe20000000000 */
[----:B------:R-:W-:Y:S01]  /*ac80*/  LOP3.LUT R20, R20, 0x38, RZ, 0xc0, !PT ;  /* 0x0000003814147812 */ /* 0x000fe200078ec0ff */
[----:B------:R-:W4:Y:S01]  /*ac90*/  LDCU.64 UR4, c[0x0][0x410] ;  /* 0x00008200ff0477ac */ /* 0x000f220008000a00 */
[----:B------:R-:W-:Y:S01]  /*aca0*/  VIADD R0, R19, 0x20 ;  /* 0x0000002013007836 */ /* 0x000fe20000000000 */
[----:B------:R-:W-:Y:S01]  /*acb0*/  LEA.HI R5, R143, 0x30, RZ, 0x1d ;  /* 0x000000308f057811 */ /* 0x000fe200078fe8ff */
[C---:B------:R-:W-:Y:S01]  /*acc0*/  VIADD R4, R19.reuse, 0x40 ;  /* 0x0000004013047836 */ /* 0x040fe20000000000 */
[-C--:B-----5:R-:W-:Y:S01]  /*acd0*/  ISETP.GE.AND P0, PT, R2, R32.reuse, PT ;  /* 0x000000200200720c */ /* 0x0a0fe20003f06270 */
[----:B------:R-:W-:Y:S01]  /*ace0*/  BSSY.RECONVERGENT B0, `(.L_x_2237) ;  /* 0x000001e000007945 */ /* 0x000fe20003800200 */
[----:B------:R-:W-:Y:S01]  /*acf0*/  IADD3 R2, P1, PT, R20, R13, RZ ;  /* 0x0000000d14027210 */ /* 0x000fe20007f3e0ff */
[C---:B------:R-:W-:Y:S01]  /*ad00*/  VIADD R18, R19.reuse, 0x60 ;  /* 0x0000006013127836 */ /* 0x040fe20000000000 */
[----:B------:R1:W1:Y:S01]  /*ad10*/  LDS.128 R12, [R227] ;  /* 0x00000000e30c7984 */ /* 0x0002620000000c00 */
[-C--:B------:R-:W-:Y:S01]  /*ad20*/  ISETP.GE.AND P4, PT, R0, R32.reuse, PT ;  /* 0x000000200000720c */ /* 0x080fe20003f86270 */
[----:B------:R-:W-:Y:S01]  /*ad30*/  VIADD R0, R19, 0x50 ;  /* 0x0000005013007836 */ /* 0x000fe20000000000 */
[-C--:B------:R-:W-:Y:S01]  /*ad40*/  ISETP.GE.AND P6, PT, R5, R32.reuse, PT ;  /* 0x000000200500720c */ /* 0x080fe20003fc6270 */
[----:B------:R-:W-:Y:S01]  /*ad50*/  IMAD.X R3, RZ, RZ, R26, P1 ;  /* 0x000000ffff037224 */ /* 0x000fe200008e061a */
[----:B------:R-:W-:-:S02]  /*ad60*/  ISETP.GE.AND P1, PT, R19, R32, PT ;  /* 0x000000201300720c */ /* 0x000fc40003f26270 */
[-C--:B------:R-:W-:Y:S02]  /*ad70*/  ISETP.GE.AND P3, PT, R4, R32.reuse, PT ;  /* 0x000000200400720c */ /* 0x080fe40003f66270 */
[----:B------:R-:W-:Y:S01]  /*ad80*/  ISETP.GE.AND P2, PT, R0, R32, PT ;  /* 0x000000200000720c */ /* 0x000fe20003f46270 */
[----:B----4-:R-:W-:Y:S01]  /*ad90*/  IMAD.WIDE.U32 R16, R27, UR4, R2 ;  /* 0x000000041b107c25 */ /* 0x010fe2000f8e0002 */
[----:B---3--:R-:W-:-:S03]  /*ada0*/  USHF.L.U32 UR9, UR11, 0x7, URZ ;  /* 0x000000070b097899 */ /* 0x008fc600080006ff */
[----:B------:R-:W-:-:S03]  /*adb0*/  IMAD R7, R27, UR5, R17 ;  /* 0x000000051b077c24 */ /* 0x000fc6000f8e0211 */
[----:B------:R-:W-:Y:S01]  /*adc0*/  LOP3.LUT R21, R19, UR9, RZ, 0xfc, !PT ;  /* 0x0000000913157c12 */ /* 0x000fe2000f8efcff */
[----:B------:R-:W-:Y:S06]  /*add0*/  @P1 BRA `(.L_x_2238) ;  /* 0x0000000000381947 */ /* 0x000fec0003800000 */
        /* <DEDUP_REMOVED lines=12> */
[----:B-1----:R3:W-:Y:S10]  /*aea0*/  @!P5 STG.E.128 desc[UR20][R2.64], R12 ;  /* 0x0000000c0200d986 */ /* 0x0027f4000c101d14 */
[----:B--2---:R3:W-:Y:S02]  /*aeb0*/  @!P1 STG.E.128 desc[UR20][R2.64+0x80], R8 ;  /* 0x0000800802009986 */ /* 0x0047e4000c101d14 */
.L_x_2238:
[----:B------:R-:W-:Y:S05]  /*aec0*/  BSYNC.RECONVERGENT B0 ;  /* 0x0000000000007941 */ /* 0x000fea0003800200 */
.L_x_2237:
[----:B-1-3--:R1:W3:Y:S01]  /*aed0*/  LDS.128 R12, [R227+0x800] ;  /* 0x00080000e30c7984 */ /* 0x00a2e20000000c00 */
        /* <DEDUP_REMOVED lines=22> */
.L_x_2240:
[----:B------:R-:W-:Y:S05]  /*b040*/  BSYNC.RECONVERGENT B0 ;  /* 0x0000000000007941 */ /* 0x000fea0003800200 */
.L_x_2239:
        /* <DEDUP_REMOVED lines=22> */
.L_x_2242:
[----:B------:R-:W-:Y:S05]  /*b1b0*/  BSYNC.RECONVERGENT B0 ;  /* 0x0000000000007941 */ /* 0x000fea0003800200 */
.L_x_2241:
        /* <DEDUP_REMOVED lines=21> */
.L_x_2244:
[----:B------:R-:W-:Y:S05]  /*b310*/  BSYNC.RECONVERGENT B0 ;  /* 0x0000000000007941 */ /* 0x000fea0003800200 */
.L_x_2243:
        /* <DEDUP_REMOVED lines=21> */
.L_x_2246:
[----:B------:R-:W-:Y:S05]  /*b470*/  BSYNC.RECONVERGENT B0 ;  /* 0x0000000000007941 */ /* 0x000fea0003800200 */
.L_x_2245:
        /* <DEDUP_REMOVED lines=21> */
.L_x_2248:
[----:B------:R-:W-:Y:S05]  /*b5d0*/  BSYNC.RECONVERGENT B0 ;  /* 0x0000000000007941 */ /* 0x000fea0003800200 */
.L_x_2247:
        /* <DEDUP_REMOVED lines=21> */
.L_x_2250:
[----:B------:R-:W-:Y:S05]  /*b730*/  BSYNC.RECONVERGENT B0 ;  /* 0x0000000000007941 */ /* 0x000fea0003800200 */
.L_x_2249:
[----:B------:R-:W-:Y:S05]  /*b740*/  @P0 EXIT ;  /* 0x000000000000094d */ /* 0x000fea0003800000 */
[----:B------:R-:W5:Y:S01]  /*b750*/  LDCU.64 UR6, c[0x0][0x408] ;  /* 0x00008100ff0677ac */ /* 0x000f620008000a00 */
[----:B-12---:R1:W2:Y:S01]  /*b760*/  LDS.128 R8, [R227+0x7800] ;  /* 0x00780000e3087984 */ /* 0x0062a20000000c00 */
        /* <DEDUP_REMOVED lines=18> */
.L_x_2251:
        /* <DEDUP_REMOVED lines=15> */
.L_x_2870:


//--------------------- .text._ZN5flash16flash_fwd_kernelI23Flash_fwd_kernel_traitsILi128ELi128ELi32ELi4ELb0ELb0EN7cutlass10bfloat16_tE19Flash_kernel_traitsILi128ELi128ELi32ELi4ES3_EELb1ELb0ELb1ELb0ELb0ELb1ELb0ELb0EEEvNS_16Flash_fwd_paramsE --------------------------
	.section	.text._ZN5flash16flash_fwd_kernelI23Flash_fwd_kernel_traitsILi128ELi128ELi32ELi4ELb0ELb0EN7cutlass10bfloat16_tE19Flash_kernel_traitsILi128ELi128ELi32ELi4ES3_EELb1ELb0ELb1ELb0ELb0ELb1ELb0ELb0EEEvNS_16Flash_fwd_paramsE,"ax",@progbits
	.align	128
        .global         _ZN5flash16flash_fwd_kernelI23Flash_fwd_kernel_traitsILi128ELi128ELi32ELi4ELb0ELb0EN7cutlass10bfloat16_tE19Flash_kernel_traitsILi128ELi128ELi32ELi4ES3_EELb1ELb0ELb1ELb0ELb0ELb1ELb0ELb0EEEvNS_16Flash_fwd_paramsE
        .type           _ZN5flash16flash_fwd_kernelI23Flash_fwd_kernel_traitsILi128ELi128ELi32ELi4ELb0ELb0EN7cutlass10bfloat16_tE19Flash_kernel_traitsILi128ELi128ELi32ELi4ES3_EELb1ELb0ELb1ELb0ELb0ELb1ELb0ELb0EEEvNS_16Flash_fwd_paramsE,@function
        .size           _ZN5flash16flash_fwd_kernelI23Flash_fwd_kernel_traitsILi128ELi128ELi32ELi4ELb0ELb0EN7cutlass10bfloat16_tE19Flash_kernel_traitsILi128ELi128ELi32ELi4ES3_EELb1ELb0ELb1ELb0ELb0ELb1ELb0ELb0EEEvNS_16Flash_fwd_paramsE,(.L_x_2871 - _ZN5flash16flash_fwd_kernelI23Flash_fwd_kernel_traitsILi128ELi128ELi32ELi4ELb0ELb0EN7cutlass10bfloat16_tE19Flash_kernel_traitsILi128ELi128ELi32ELi4ES3_EELb1ELb0ELb1ELb0ELb0ELb1ELb0ELb0EEEvNS_16Flash_fwd_paramsE)
        .other          _ZN5flash16flash_fwd_kernelI23Flash_fwd_kernel_traitsILi128ELi128ELi32ELi4ELb0ELb0EN7cutlass10bfloat16_tE19Flash_kernel_traitsILi128ELi128ELi32ELi4ES3_EELb1ELb0ELb1ELb0ELb0ELb1ELb0ELb0EEEvNS_16Flash_fwd_paramsE,@"STO_CUDA_ENTRY STV_DEFAULT"
_ZN5flash16flash_fwd_kernelI23Flash_fwd_kernel_traitsILi128ELi128ELi32ELi4ELb0ELb0EN7cutlass10bfloat16_tE19Flash_kernel_traitsILi128ELi128ELi32ELi4ES3_EELb1ELb0ELb1ELb0ELb0ELb1ELb0ELb0EEEvNS_16Flash_fwd_paramsE:
.text._ZN5flash16flash_fwd_kernelI23Flash_fwd_kernel_traitsILi128ELi128ELi32ELi4ELb0ELb0EN7cutlass10bfloat16_tE19Flash_kernel_traitsILi128ELi128ELi32ELi4ES3_EELb1ELb0ELb1ELb0ELb0ELb1ELb0ELb0EEEvNS_16Flash_fwd_paramsE:
        /* <DEDUP_REMOVED lines=14> */
[----:B------:R-:W-:Y:S01]  /*00e0*/  IMAD.U32 R3, RZ, RZ, UR31 ;  /* 0x0000001fff037e24 */ /* 0x000fe2000f8e00ff */
[----:B------:R-:W1:Y:S03]  /*00f0*/  LDCU.64 UR8, c[0x0][0x468] ;  /* 0x00008d00ff0877ac */ /* 0x000e660008000a00 */
[----:B------:R-:W-:Y:S01]  /*0100*/  S2UR UR23, SR_CTAID.Y ;  /* 0x00000000001779c3 */ /* 0x000fe20000002600 */
[----:B------:R-:W1:Y:S01]  /*0110*/  LDCU.64 UR6, c[0x0][0x478] ;  /* 0x00008f00ff0677ac */ /* 0x000e620008000a00 */
[----:B----4-:R3:W4:Y:S06]  /*0120*/  @P1 LDG.E.64 R4, desc[UR24][R2.64] ;  /* 0x0000001802041981 */ /* 0x01072c000c1e1b00 */
[----:B------:R-:W2:Y:S08]  /*0130*/  S2UR UR22, SR_CTAID.Z ;  /* 0x00000000001679c3 */ /* 0x000eb00000002700 */
[----:B------:R-:W4:Y:S01]  /*0140*/  @P1 LDC R0, c[0x0][0x520] ;  /* 0x00014800ff001b82 */ /* 0x000f220000000800 */
[----:B---3--:R-:W-:-:S02]  /*0150*/  @P1 IMAD.MOV.U32 R2, RZ, RZ, R88 ;  /* 0x000000ffff021224 */ /* 0x008fc400078e0058 */
[----:B------:R-:W-:-:S06]  /*0160*/  @P1 IMAD.MOV.U32 R3, RZ, RZ, R89 ;  /* 0x000000ffff031224 */ /* 0x000fcc00078e0059 */
[----:B------:R-:W3:Y:S01]  /*0170*/  @P1 LDG.E.64 R2, desc[UR24][R2.64] ;  /* 0x0000001802021981 */ /* 0x000ee2000c1e1b00 */
[----:B--2---:R-:W-:Y:S01]  /*0180*/  ULOP3.LUT UR4, UR22, UR5, UR23, 0xfe, !UPT ;  /* 0x0000000516047292 */ /* 0x004fe2000f8efe17 */
[----:B------:R-:W-:Y:S01]  /*0190*/  ISETP.NE.U32.AND P4, PT, RZ, UR12, PT ;  /* 0x0000000cff007c0c */ /* 0x000fe2000bf85070 */
[----:B------:R-:W-:Y:S02]  /*01a0*/  UISETP.NE.U32.AND UP4, UPT, UR12, URZ, UPT ;  /* 0x000000ff0c00728c */ /* 0x000fe4000bf85070 */
[----:B------:R-:W-:Y:S01]  /*01b0*/  UISETP.NE.U32.AND UP3, UPT, UR10, URZ, UPT ;  /* 0x000000ff0a00728c */ /* 0x000fe2000bf65070 */
[----:B------:R-:W-:Y:S01]  /*01c0*/  ISETP.NE.AND.EX P4, PT, RZ, UR13, PT, P4 ;  /* 0x0000000dff007c0c */ /* 0x000fe2000bf85340 */
[----:B------:R-:W-:Y:S01]  /*01d0*/  UISETP.NE.AND.EX UP4, UPT, UR13, URZ, UPT, UP4 ;  /* 0x000000ff0d00728c */ /* 0x000fe2000bf85340 */
[----:B------:R-:W-:Y:S01]  /*01e0*/  LOP3.LUT P3, RZ, R226, UR4, RZ, 0xfc, !PT ;  /* 0x00000004e2ff7c12 */ /* 0x000fe2000f86fcff */
[----:B------:R-:W-:Y:S02]  /*01f0*/  UISETP.NE.AND.EX UP3, UPT, UR11, URZ, UPT, UP3 ;  /* 0x000000ff0b00728c */ /* 0x000fe4000bf65330 */
[----:B------:R-:W-:Y:S01]  /*0200*/  UIMAD.WIDE.U32 UR14, UR23, 0x4, UR14 ;  /* 0x00000004170e78a5 */ /* 0x000fe2000f8e000e */
[----:B------:R-:W2:Y:S01]  /*0210*/  LDCU.U8 UR4, c[0x0][0x532] ;  /* 0x0000a640ff0477ac */ /* 0x000ea20008000000 */
[----:B------:R-:W-:Y:S01]  /*0220*/  PLOP3.LUT P2, PT, PT, PT, UP4, 0x80, 0x8 ;  /* 0x000000000008781c */ /* 0x000fe20003f4f048 */
[----:B------:R-:W-:-:S02]  /*0230*/  USHF.L.U32 UR13, UR23, 0x2, URZ ;  /* 0x00000002170d7899 */ /* 0x000fc400080006ff */
[----:B-1----:R-:W-:-:S05]  /*0240*/  UISETP.EQ.U32.AND UP2, UPT, UR8, URZ, UPT ;  /* 0x000000ff0800728c */ /* 0x002fca000bf42070 */
[----:B------:R-:W1:Y:S01]  /*0250*/  @!P3 LDC.64 R6, c[0x0][0x528] ;  /* 0x00014a00ff06bb82 */ /* 0x000e620000000a00 */
[----:B------:R-:W-:Y:S02]  /*0260*/  USHF.R.U32.HI UR12, URZ, 0x1e, UR23 ;  /* 0x0000001eff0c7899 */ /* 0x000fe40008011617 */
[----:B------:R-:W-:Y:S02]  /*0270*/  UISETP.NE.U32.AND UP0, UPT, UR6, URZ, UPT ;  /* 0x000000ff0600728c */ /* 0x000fe4000bf05070 */
[----:B--2---:R-:W-:-:S04]  /*0280*/  UISETP.NE.AND UP5, UPT, UR4, URZ, UPT ;  /* 0x000000ff0400728c */ /* 0x004fc8000bfa5270 */
[----:B------:R-:W-:Y:S02]  /*0290*/  UISETP.EQ.OR.EX UP2, UPT, UR9, URZ, !UP5, UP2 ;  /* 0x000000ff0900728c */ /* 0x000fe4000ef42720 */
[----:B------:R-:W-:Y:S01]  /*02a0*/  UISETP.NE.AND.EX UP0, UPT, UR7, URZ, UPT, UP0 ;  /* 0x000000ff0700728c */ /* 0x000fe2000bf05300 */
[----:B----4-:R-:W-:Y:S02]  /*02b0*/  @P1 R2UR UR30, R4 ;  /* 0x00000000041e12ca */ /* 0x010fe400000e0000 */
[----:B------:R-:W-:-:S11]  /*02c0*/  @P1 R2UR UR31, R5 ;  /* 0x00000000051f12ca */ /* 0x000fd600000e0000 */
[----:B------:R-:W-:Y:S02]  /*02d0*/  IMAD.U32 R4, RZ, RZ, UR30 ;  /* 0x0000001eff047e24 */ /* 0x000fe4000f8e00ff */
[----:B------:R-:W-:-:S05]  /*02e0*/  IMAD.U32 R5, RZ, RZ, UR31 ;  /* 0x0000001fff057e24 */ /* 0x000fca000f8e00ff */
[----:B-1----:R1:W-:Y:S01]  /*02f0*/  @!P3 STG.E.64 desc[UR24][R6.64], R4 ;  /* 0x000000040600b986 */ /* 0x0023e2000c101b18 */
[----:B---3--:R-:W-:Y:S01]  /*0300*/  @P1 IADD3 R88, P0, PT, R2, R0, RZ ;  /* 0x0000000002581210 */ /* 0x008fe20007f1e0ff */
[----:B------:R-:W-:Y:S01]  /*0310*/  IMAD.U32 R2, RZ, RZ, UR14 ;  /* 0x0000000eff027e24 */ /* 0x000fe2000f8e00ff */
[----:B------:R-:W-:-:S03]  /*0320*/  @UP3 UIADD3 UR14, UP1, UPT, UR13, UR10, URZ ;  /* 0x0000000a0d0e3290 */ /* 0x000fc6000ff3e0ff */
[----:B------:R-:W-:Y:S01]  /*0330*/  @P1 IMAD.X R89, RZ, RZ, R3, P0 ;  /* 0x000000ffff591224 */ /* 0x000fe200000e0603 */
[----:B------:R-:W-:Y:S02]  /*0340*/  PLOP3.LUT P1, PT, PT, PT, UP3, 0x80, 0x8 ;  /* 0x000000000008781c */ /* 0x000fe40003f2f038 */
[----:B------:R-:W-:Y:S01]  /*0350*/  MOV R3, UR15 ;  /* 0x0000000f00037c02 */ /* 0x000fe20008000f00 */
[----:B------:R-:W-:Y:S02]  /*0360*/  @UP3 UIADD3.X UR15, UPT, UPT, UR12, UR11, URZ, UP1, !UPT ;  /* 0x0000000b0c0f3290 */ /* 0x000fe40008ffe4ff */
[----:B------:R-:W-:Y:S01]  /*0370*/  UIADD3 UR10, UP1, UPT, UR13, UR8, URZ ;  /* 0x000000080d0a7290 */ /* 0x000fe2000ff3e0ff */
[----:B-1----:R-:W-:Y:S02]  /*0380*/  @!P3 IMAD.MOV.U32 R4, RZ, RZ, R88 ;  /* 0x000000ffff04b224 */ /* 0x002fe400078e0058 */
[----:B------:R-:W-:Y:S01]  /*0390*/  @!P3 IMAD.MOV.U32 R5, RZ, RZ, R89 ;  /* 0x000000ffff05b224 */ /* 0x000fe200078e0059 */
[----:B------:R-:W-:-:S04]  /*03a0*/  UIADD3.X UR4, UPT, UPT, UR12, UR9, URZ, UP1, !UPT ;  /* 0x000000090c047290 */ /* 0x000fc80008ffe4ff */
[----:B------:R1:W-:Y:S01]  /*03b0*/  @!P3 STG.E.64 desc[UR24][R6.64+0x8], R4 ;  /* 0x000008040600b986 */ /* 0x0003e2000c101b18 */
[----:B------:R-:W-:-:S03]  /*03c0*/  PLOP3.LUT P3, PT, PT, PT, UP2, 0x80, 0x8 ;  /* 0x000000000008781c */ /* 0x000fc60003f6f028 */
[----:B------:R-:W2:Y:S01]  /*03d0*/  @P4 LDG.E R8, desc[UR24][R2.64] ;  /* 0x0000001802084981 */ /* 0x000ea2000c1e1900 */
[----:B------:R-:W-:Y:S01]  /*03e0*/  @UP0 UIADD3 UR6, UP1, UPT, UR13, UR6, URZ ;  /* 0x000000060d060290 */ /* 0x000fe2000ff3e0ff */
[----:B------:R-:W-:-:S03]  /*03f0*/  PLOP3.LUT P0, PT, PT, PT, UP0, 0x80, 0x8 ;  /* 0x000000000008781c */ /* 0x000fc60003f0f008 */
[----:B------:R-:W-:Y:S01]  /*0400*/  @UP0 UIADD3.X UR7, UPT, UPT, UR12, UR7, URZ, UP1, !UPT ;  /* 0x000000070c070290 */ /* 0x000fe20008ffe4ff */
[----:B-1----:R1:W3:Y:S01]  /*0410*/  @P2 LDG.E R7, desc[UR24][R2.64+0x4] ;  /* 0x0000041802072981 */ /* 0x0022e2000c1e1900 */
[----:B------:R-:W-:-:S04]  /*0420*/  IMAD.U32 R4, RZ, RZ, UR6 ;  /* 0x00000006ff047e24 */ /* 0x000fc8000f8e00ff */
[----:B------:R-:W-:Y:S01]  /*0430*/  IMAD.U32 R5, RZ, RZ, UR7 ;  /* 0x00000007ff057e24 */ /* 0x000fe2000f8e00ff */
[----:B------:R-:W4:Y:S04]  /*0440*/  @!UP4 LDCU UR28, c[0x0][0x434] ;  /* 0x00008680ff1cc7ac */ /* 0x000f280008000800 */
[----:B------:R-:W5:Y:S01]  /*0450*/  @P0 LDG.E R4, desc[UR24][R4.64] ;  /* 0x0000001804040981 */ /* 0x000f62000c1e1900 */
[----:B------:R-:W-:Y:S01]  /*0460*/  UMOV UR19, 0xffffffff ;  /* 0xffffffff00137882 */ /* 0x000fe20000000000 */
[----:B------:R-:W4:Y:S01]  /*0470*/  @!UP0 LDCU.64 UR6, c[0x0][0x488] ;  /* 0x00009100ff0687ac */ /* 0x000f220008000a00 */
[----:B-1----:R-:W-:Y:S02]  /*0480*/  IMAD.U32 R2, RZ, RZ, UR14 ;  /* 0x0000000eff027e24 */ /* 0x002fe4000f8e00ff */
[----:B------:R-:W-:-:S05]  /*0490*/  IMAD.U32 R3, RZ, RZ, UR15 ;  /* 0x0000000fff037e24 */ /* 0x000fca000f8e00ff */
[----:B------:R1:W4:Y:S02]  /*04a0*/  @P1 LDG.E R0, desc[UR24][R2.64] ;  /* 0x0000001802001981 */ /* 0x000324000c1e1900 */
[----:B-1----:R-:W-:Y:S01]  /*04b0*/  MOV R2, UR10 ;  /* 0x0000000a00027c02 */ /* 0x002fe20008000f00 */
[----:B------:R-:W-:-:S05]  /*04c0*/  IMAD.U32 R3, RZ, RZ, UR4 ;  /* 0x00000004ff037e24 */ /* 0x000fca000f8e00ff */
[----:B------:R-:W4:Y:S01]  /*04d0*/  @!P3 LDG.E R6, desc[UR24][R2.64] ;  /* 0x000000180206b981 */ /* 0x000f22000c1e1900 */
[----:B------:R-:W-:Y:S01]  /*04e0*/  UISETP.NE.U32.AND UP1, UPT, UR8, URZ, UPT ;  /* 0x000000ff0800728c */ /* 0x000fe2000bf25070 */
[----:B------:R-:W-:-:S03]  /*04f0*/  UMOV UR12, 0xffffffff ;  /* 0xffffffff000c7882 */ /* 0x000fc60000000000 */
[----:B------:R-:W-:Y:S02]  /*0500*/  UISETP.NE.AND.EX UP1, UPT, UR9, URZ, UPT, UP1 ;  /* 0x000000ff0900728c */ /* 0x000fe4000bf25310 */
[----:B------:R-:W-:Y:S01]  /*0510*/  USHF.L.U32 UR26, UR5, 0x7, URZ ;  /* 0x00000007051a7899 */ /* 0x000fe200080006ff */
[----:B------:R-:W-:Y:S01]  /*0520*/  UMOV UR11, URZ ;  /* 0x000000ff000b7c82 */ /* 0x000fe20008000000 */
[----:B--2---:R-:W-:Y:S02]  /*0530*/  @P4 R2UR UR19, R8 ;  /* 0x00000000081342ca */ /* 0x004fe400000e0000 */
[----:B---3--:R-:W-:-:S13]  /*0540*/  @P2 R2UR UR4, R7 ;  /* 0x00000000070422ca */ /* 0x008fda00000e0000 */
[----:B----4-:R-:W-:Y:S01]  /*0550*/  @UP4 UIADD3 UR28, UPT, UPT, UR4, -UR19, URZ ;  /* 0x80000013041c4290 */ /* 0x010fe2000fffe0ff */
[----:B------:R-:W1:Y:S03]  /*0560*/  @!UP0 LDCU UR4, c[0x0][0x43c] ;  /* 0x00008780ff0487ac */ /* 0x000e660008000800 */
        /* <DEDUP_REMOVED lines=13> */
.L_x_2252:
        /* <DEDUP_REMOVED lines=54> */
.L_x_2254:
        /* <DEDUP_REMOVED lines=32> */
[----:B------:R-:W-:Y:S01]  /*0ba0*/  UIMAD.WIDE.U32 UR10, UR5, 0x80, URZ ;  /* 0x00000080050a78a5 */ /* 0x000fe2000f8e00ff */
[----:B------:R-:W-:Y:S01]  /*0bb0*/  ISETP.GE.AND P5, PT, R15, UR26, PT ;  /* 0x0000001a0f007c0c */ /* 0x000fe2000bfa6270 */
[----:B------:R-:W-:Y:S01]  /*0bc0*/  USEL UR4, UR4, URZ, UP1 ;  /* 0x000000ff04047287 */ /* 0x000fe20008800000 */
[----:B------:R-:W-:Y:S01]  /*0bd0*/  ISETP.GE.AND P4, PT, R16, UR26, PT ;  /* 0x0000001a10007c0c */ /* 0x000fe2000bf86270 */
[----:B------:R-:W-:Y:S01]  /*0be0*/  USHF.R.S32.HI UR12, URZ, 0x1f, UR6 ;  /* 0x0000001fff0c7899 */ /* 0x000fe20008011406 */
[----:B------:R-:W-:Y:S01]  /*0bf0*/  ISETP.GE.AND P3, PT, R17, UR26, PT ;  /* 0x0000001a11007c0c */ /* 0x000fe2000bf66270 */
[----:B------:R-:W-:Y:S01]  /*0c00*/  USHF.R.S32.HI UR5, URZ, 0x1f, UR7 ;  /* 0x0000001fff057899 */ /* 0x000fe20008011407 */
[----:B------:R-:W-:Y:S01]  /*0c10*/  ISETP.GE.AND P2, PT, R18, UR26, PT ;  /* 0x0000001a12007c0c */ /* 0x000fe2000bf46270 */
[----:B------:R-:W-:Y:S01]  /*0c20*/  UIADD3 UR9, UP1, UP0, UR6, UR9, UR7 ;  /* 0x0000000906097290 */ /* 0x000fe2000f83e007 */
[C---:B------:R-:W-:Y:S01]  /*0c30*/  VIADD R19, R11.reuse, 0x70 ;  /* 0x000000700b137836 */ /* 0x040fe20000000000 */
[----:B------:R-:W-:-:S02]  /*0c40*/  LOP3.LUT R12, R11, UR10, RZ, 0xfc, !PT ;  /* 0x0000000a0b0c7c12 */ /* 0x000fc4000f8efcff */
        /* <DEDUP_REMOVED lines=14> */
.L_x_2256:
[----:B------:R-:W-:Y:S05]  /*0d30*/  BSYNC.RECONVERGENT B0 ;  /* 0x0000000000007941 */ /* 0x000fea0003800200 */
.L_x_2255:
        /* <DEDUP_REMOVED lines=17> */
.L_x_2258:
[----:B------:R-:W-:Y:S05]  /*0e50*/  BSYNC.RECONVERGENT B0 ;  /* 0x0000000000007941 */ /* 0x000fea0003800200 */
.L_x_2257:
        /* <DEDUP_REMOVED lines=16> */
.L_x_2260:
[----:B------:R-:W-:Y:S05]  /*0f60*/  BSYNC.RECONVERGENT B0 ;  /* 0x0000000000007941 */ /* 0x000fea0003800200 */
.L_x_2259:
        /* <DEDUP_REMOVED lines=16> */
.L_x_2262:
[----:B------:R-:W-:Y:S05]  /*1070*/  BSYNC.RECONVERGENT B0 ;  /* 0x0000000000007941 */ /* 0x000fea0003800200 */
.L_x_2261:
        /* <DEDUP_REMOVED lines=16> */
.L_x_2264:
[----:B------:R-:W-:Y:S05]  /*1180*/  BSYNC.RECONVERGENT B0 ;  /* 0x0000000000007941 */ /* 0x000fea0003800200 */
.L_x_2263:
        /* <DEDUP_REMOVED lines=16> */
.L_x_2266:
[----:B------:R-:W-:Y:S05]  /*1290*/  BSYNC.RECONVERGENT B0 ;  /* 0x0000000000007941 */ /* 0x000fea0003800200 */
.L_x_2265:
        /* <DEDUP_REMOVED lines=16> */
.L_x_2268:
[----:B------:R-:W-:Y:S05]  /*13a0*/  BSYNC.RECONVERGENT B0 ;  /* 0x0000000000007941 */ /* 0x000fea0003800200 */
.L_x_2267:
        /* <DEDUP_REMOVED lines=17> */
.L_x_2270:
[----:B------:R-:W-:Y:S05]  /*14c0*/  BSYNC.RECONVERGENT B0 ;  /* 0x0000000000007941 */ /* 0x000fea0003800200 */
.L_x_2269:
        /* <DEDUP_REMOVED lines=23> */
.L_x_2272:
[----:B------:R-:W-:Y:S05]  /*1640*/  BSYNC.RECONVERGENT B0 ;  /* 0x0000000000007941 */ /* 0x000fea0003800200 */
.L_x_2271:
        /* <DEDUP_REMOVED lines=11> */
.L_x_2274:
[----:B------:R-:W-:Y:S05]  /*1700*/  BSYNC.RECONVERGENT B0 ;  /* 0x0000000000007941 */ /* 0x000fea0003800200 */
.L_x_2273:
        /* <DEDUP_REMOVED lines=10> */
.L_x_2276:
[----:B------:R-:W-:Y:S05]  /*17b0*/  BSYNC.RECONVERGENT B0 ;  /* 0x0000000000007941 */ /* 0x000fea0003800200 */
.L_x_2275:
        /* <DEDUP_REMOVED lines=10> */
.L_x_2278:
[----:B------:R-:W-:Y:S05]  /*1860*/  BSYNC.RECONVERGENT B0 ;  /* 0x0000000000007941 */ /* 0x000fea0003800200 */
.L_x_2277:
        /* <DEDUP_REMOVED lines=10> */
.L_x_2280:
[----:B------:R-:W-:Y:S05]  /*1910*/  BSYNC.RECONVERGENT B0 ;  /* 0x0000000000007941 */ /* 0x000fea0003800200 */
.L_x_2279:
        /* <DEDUP_REMOVED lines=10> */
.L_x_2282:
[----:B------:R-:W-:Y:S05]  /*19c0*/  BSYNC.RECONVERGENT B0 ;  /* 0x0000000000007941 */ /* 0x000fea0003800200 */
.L_x_2281:
        /* <DEDUP_REMOVED lines=10> */
.L_x_2284:
[----:B------:R-:W-:Y:S05]  /*1a70*/  BSYNC.RECONVERGENT B0 ;  /* 0x0000000000007941 */ /* 0x000fea0003800200 */
.L_x_2283:
        /* <DEDUP_REMOVED lines=10> */
.L_x_2253:
        /* <DEDUP_REMOVED lines=20> */
[----:B------:R-:W-:Y:S05]  /*1c60*/  BRA `(.L_x_2286) ;  /* 0x0000000000187947 */ /* 0x000fea0003800000 */
.L_x_2285:
[----:B------:R-:W1:Y:S01]  /*1c70*/  LDCU.64 UR16, c[0x0][0x3b8] ;  /* 0x00007700ff1077ac */ /* 0x000e620008000a00 */
[----:B------:R-:W-:-:S04]  /*1c80*/  UIADD3 UR8, UPT, UPT, UR11, UR12, URZ ;  /* 0x0000000c0b087290 */ /* 0x000fc8000fffe0ff */
[----:B-1----:R-:W-:Y:S02]  /*1c90*/  UIMAD.WIDE.U32 UR6, UR8, UR16, URZ ;  /* 0x00000010080672a5 */ /* 0x002fe4000f8e00ff */
[----:B------:R-:W-:-:S04]  /*1ca0*/  UIMAD UR8, UR8, UR17, URZ ;  /* 0x00000011080872a4 */ /* 0x000fc8000f8e02ff */
[----:B------:R-:W-:Y:S01]  /*1cb0*/  UIADD3 UR8, UPT, UPT, UR7, UR8, URZ ;  /* 0x0000000807087290 */ /* 0x000fe2000fffe0ff */
[----:B------:R-:W-:Y:S02]  /*1cc0*/  UMOV UR10, UR6 ;  /* 0x00000006000a7c82 */ /* 0x000fe40008000000 */
.L_x_2286:
        /* <DEDUP_REMOVED lines=39> */
.L_x_2287:
[----:B------:R-:W1:Y:S01]  /*1f40*/  LDCU.64 UR14, c[0x0][0x3c0] ;  /* 0x00007800ff0e77ac */ /* 0x000e620008000a00 */
[----:B------:R-:W-:-:S04]  /*1f50*/  UIADD3 UR11, UPT, UPT, UR11, UR12, URZ ;  /* 0x0000000c0b0b7290 */ /* 0x000fc8000fffe0ff */
[----:B-1----:R-:W-:Y:S02]  /*1f60*/  UIMAD.WIDE.U32 UR36, UR11, UR14, URZ ;  /* 0x0000000e0b2472a5 */ /* 0x002fe4000f8e00ff */
[----:B------:R-:W-:-:S04]  /*1f70*/  UIMAD UR11, UR11, UR15, URZ ;  /* 0x0000000f0b0b72a4 */ /* 0x000fc8000f8e02ff */
[----:B------:R-:W-:-:S12]  /*1f80*/  UIADD3 UR12, UPT, UPT, UR37, UR11, URZ ;  /* 0x0000000b250c7290 */ /* 0x000fd8000fffe0ff */
.L_x_2288:
[----:B------:R-:W-:Y:S01]  /*1f90*/  UIADD3 UR29, UPT, UPT, -UR26, UR28, URZ ;  /* 0x0000001c1a1d7290 */ /* 0x000fe2000fffe1ff */
[--C-:B------:R-:W-:Y:S01]  /*1fa0*/  SHF.R.U32.HI R13, RZ, 0x3, R226.reuse ;  /* 0x00000003ff0d7819 */ /* 0x100fe200000116e2 */
[----:B------:R-:W1:Y:S01]  /*1fb0*/  LDCU.64 UR6, c[0x0][0x3c8] ;  /* 0x00007900ff0677ac */ /* 0x000e620008000a00 */
[C---:B------:R-:W-:Y:S01]  /*1fc0*/  IMAD.SHL.U32 R247, R226.reuse, 0x8, RZ ;  /* 0x00000008e2f77824 */ /* 0x040fe200078e00ff */
[--C-:B------:R-:W-:Y:S01]  /*1fd0*/  SHF.R.U32.HI R188, RZ, 0x1, R226.reuse ;  /* 0x00000001ffbc7819 */ /* 0x100fe200000116e2 */
[----:B------:R-:W-:Y:S01]  /*1fe0*/  IMAD.SHL.U32 R91, R226, 0x40, RZ ;  /* 0x00000040e25b7824 */ /* 0x000fe200078e00ff */
[C---:B------:R-:W-:Y:S01]  /*1ff0*/  ISETP.GE.AND P5, PT, R13.reuse, UR29, PT ;  /* 0x0000001d0d007c0c */ /* 0x040fe2000bfa6270 */
[----:B------:R-:W-:Y:S01]  /*2000*/  VIADD R29, R13, 0x10 ;  /* 0x000000100d1d7836 */ /* 0x000fe20000000000 */
[----:B------:R-:W-:Y:S01]  /*2010*/  LOP3.LUT R189, R247, 0x38, RZ, 0xc0, !PT ;  /* 0x00000038f7bd7812 */ /* 0x000fe200078ec0ff */
[----:B------:R-:W-:Y:S01]  /*2020*/  VIADD R4, R13, 0x20 ;  /* 0x000000200d047836 */ /* 0x000fe20000000000 */
[----:B------:R-:W-:Y:S01]  /*2030*/  UIMAD.WIDE.U32 UR34, UR5, 0x80, URZ ;  /* 0x00000080052278a5 */ /* 0x000fe2000f8e00ff */
[----:B------:R-:W2:Y:S01]  /*2040*/  S2UR UR5, SR_CgaCtaId ;  /* 0x00000000000579c3 */ /* 0x000ea20000008800 */
[----:B------:R-:W-:Y:S01]  /*2050*/  ISETP.GE.AND P3, PT, R29, UR29, PT ;  /* 0x0000001d1d007c0c */ /* 0x000fe2000bf66270 */
[C---:B------:R-:W-:Y:S01]  /*2060*/  VIADD R10, R13.reuse, 0x30 ;  /* 0x000000300d0a7836 */ /* 0x040fe20000000000 */
[----:B------:R-:W-:Y:S01]  /*2070*/  ISETP.GE.AND P1, PT, R4, UR29, PT ;  /* 0x0000001d04007c0c */ /* 0x000fe2000bf26270 */
[----:B------:R-:W-:Y:S01]  /*2080*/  VIADD R9, R13, 0x40 ;  /* 0x000000400d097836 */ /* 0x000fe20000000000 */
[----:B------:R-:W-:Y:S01]  /*2090*/  IADD3 R2, P0, PT, R189, UR32, RZ ;  /* 0x00000020bd027c10 */ /* 0x000fe2000ff1e0ff */
[----:B------:R-:W-:Y:S01]  /*20a0*/  UIADD3 UR33, UPT, UPT, UR4, -0x1, URZ ;  /* 0xffffffff04217890 */ /* 0x000fe2000fffe0ff */
[C---:B------:R-:W-:Y:S01]  /*20b0*/  LOP3.LUT R4, R247.reuse, 0x1f8, RZ, 0xc0, !PT ;  /* 0x000001f8f7047812 */ /* 0x040fe200078ec0ff */
[----:B------:R-:W3:Y:S01]  /*20c0*/  @!P5 LDC.64 R6, c[0x0][0x3b0] ;  /* 0x0000ec00ff06db82 */ /* 0x000ee20000000a00 */
[----:B-1----:R-:W-:Y:S01]  /*20d0*/  IMAD.U32 R0, RZ, RZ, UR6 ;  /* 0x00000006ff007e24 */ /* 0x002fe2000f8e00ff */
[----:B------:R-:W-:Y:S01]  /*20e0*/  LOP3.LUT R5, R247, 0x1e00, RZ, 0xc0, !PT ;  /* 0x00001e00f7057812 */ /* 0x000fe200078ec0ff */
[----:B------:R-:W-:Y:S01]  /*20f0*/  IMAD.X R3, RZ, RZ, UR9, P0 ;  /* 0x00000009ff037e24 */ /* 0x000fe200080e06ff */
[----:B------:R-:W-:Y:S01]  /*2100*/  LOP3.LUT R28, R13, UR34, RZ, 0xfc, !PT ;  /* 0x000000220d1c7c12 */ /* 0x000fe2000f8efcff */
[----:B------:R-:W-:Y:S01]  /*2110*/  UMOV UR6, 0x400 ;  /* 0x0000040000067882 */ /* 0x000fe20000000000 */
[----:B------:R-:W-:Y:S01]  /*2120*/  LOP3.LUT R4, R4, 0x38, R226, 0x78, !PT ;  /* 0x0000003804047812 */ /* 0x000fe200078e78e2 */
[----:B------:R-:W-:Y:S01]  /*2130*/  IMAD.WIDE.U32 R2, R0, UR22, R2 ;  /* 0x0000001600027c25 */ /* 0x000fe2000f8e0002 */
[----:B------:R-:W1:Y:S01]  /*2140*/  @!P5 LDC.64 R16, c[0x0][0x380] ;  /* 0x0000e000ff10db82 */ /* 0x000e620000000a00 */
[----:B------:R-:W-:Y:S01]  /*2150*/  ISETP.GE.AND P0, PT, R10, UR29, PT ;  /* 0x0000001d0a007c0c */ /* 0x000fe2000bf06270 */
[----:B------:R-:W-:Y:S01]  /*2160*/  UIMAD UR32, UR33, -0x20, UR27 ;  /* 0xffffffe0212078a4 */ /* 0x000fe2000f8e021b */
[----:B------:R-:W-:Y:S01]  /*2170*/  IMAD.U32 R0, RZ, RZ, UR7 ;  /* 0x00000007ff007e24 */ /* 0x000fe2000f8e00ff */
[----:B------:R-:W-:Y:S01]  /*2180*/  LOP3.LUT R229, R4, R5, RZ, 0xfc, !PT ;  /* 0x0000000504e57212 */ /* 0x000fe200078efcff */
[----:B------:R-:W-:Y:S01]  /*2190*/  IMAD.SHL.U32 R92, R226, 0x2, RZ ;  /* 0x00000002e25c7824 */ /* 0x000fe200078e00ff */
[----:B------:R-:W-:Y:S01]  /*21a0*/  @!P3 IADD3 R10, P4, PT, R28, 0x10, RZ ;  /* 0x000000101c0ab810 */ /* 0x000fe20007f9e0ff */
[----:B------:R-:W-:Y:S01]  /*21b0*/  IMAD R3, R0, UR22, R3 ;  /* 0x0000001600037c24 */ /* 0x000fe2000f8e0203 */
[----:B------:R-:W4:Y:S01]  /*21c0*/  @!P3 LDC.64 R14, c[0x0][0x3b0] ;  /* 0x0000ec00ff0ebb82 */ /* 0x000f220000000a00 */
[----:B------:R-:W-:Y:S01]  /*21d0*/  ISETP.GE.AND P6, PT, R9, UR29, PT ;  /* 0x0000001d09007c0c */ /* 0x000fe2000bfc6270 */
[----:B--2---:R-:W-:Y:S01]  /*21e0*/  ULEA UR5, UR5, UR6, 0x18 ;  /* 0x0000000605057291 */ /* 0x004fe2000f8ec0ff */
[----:B------:R-:W-:Y:S01]  /*21f0*/  LOP3.LUT R249, R189, 0x1c0, R91, 0xf8, !PT ;  /* 0x000001c0bdf97812 */ /* 0x000fe200078ef85b */
[----:B------:R-:W2:Y:S01]  /*2200*/  LDCU.64 UR6, c[0x0][0x390] ;  /* 0x00007200ff0677ac */ /* 0x000ea20008000a00 */
[----:B------:R-:W-:Y:S01]  /*2210*/  LOP3.LUT R79, R91, 0x400, RZ, 0xc0, !PT ;  /* 0x000004005b4f7812 */ /* 0x000fe200078ec0ff */
[----:B------:R-:W-:Y:S01]  /*2220*/  STL [R1+0x28], R247 ;  /* 0x000028f701007387 */ /* 0x000fe20000100800 */
[----:B------:R-:W-:Y:S01]  /*2230*/  LOP3.LUT R90, R249, 0x8, R188, 0x78, !PT ;  /* 0x00000008f95a7812 */ /* 0x000fe200078e78bc */
[----:B------:R-:W5:Y:S01]  /*2240*/  @!P1 LDC.64 R18, c[0x0][0x3b0] ;  /* 0x0000ec00ff129b82 */ /* 0x000f620000000a00 */
[----:B---3--:R-:W-:Y:S01]  /*2250*/  @!P5 IMAD R8, R6, UR35, RZ ;  /* 0x000000230608dc24 */ /* 0x008fe2000f8e02ff */
[----:B------:R-:W-:Y:S01]  /*2260*/  LEA R229, R229, UR5, 0x1 ;  /* 0x00000005e5e57c11 */ /* 0x000fe2000f8e08ff */
[----:B------:R-:W-:Y:S01]  /*2270*/  @!P5 IMAD.WIDE.U32 R4, R28, R6, R2 ;  /* 0x000000061c04d225 */ /* 0x000fe200078e0002 */
[----:B------:R-:W-:Y:S01]  /*2280*/  LOP3.LUT R235, R92, 0x6, RZ, 0xc0, !PT ;  /* 0x000000065ceb7812 */ /* 0x000fe200078ec0ff */
[----:B------:R-:W-:-:S02]  /*2290*/  UIADD3 UR21, UPT, UPT, UR27, UR21, -UR28 ;  /* 0x000000151b157290 */ /* 0x000fc4000fffe81c */
[C---:B------:R-:W-:Y:S01]  /*22a0*/  @!P5 IMAD R0, R28.reuse, R7, R8 ;  /* 0x000000071c00d224 */ /* 0x040fe200078e0208 */
[----:B------:R-:W3:Y:S01]  /*22b0*/  @!P3 LDC.64 R20, c[0x0][0x380] ;  /* 0x0000e000ff14bb82 */ /* 0x000ee20000000a00 */
[----:B------:R-:W-:Y:S01]  /*22c0*/  @!P1 IADD3 R8, P2, PT, R28, 0x20, RZ ;  /* 0x000000201c089810 */ /* 0x000fe20007f5e0ff */
[----:B------:R-:W-:Y:S01]  /*22d0*/  @!P3 IMAD.X R7, RZ, RZ, UR35, P4 ;  /* 0x00000023ff07be24 */ /* 0x000fe2000a0e06ff */
[C---:B-1----:R-:W-:Y:S01]  /*22e0*/  @!P5 LEA R6, P4, R4.reuse, R16, 0x1 ;  /* 0x000000100406d211 */ /* 0x042fe200078808ff */
[----:B------:R-:W-:Y:S02]  /*22f0*/  @!P5 IMAD.IADD R5, R5, 0x1, R0 ;  /* 0x000000010505d824 */ /* 0x000fe400078e0200 */
[----:B------:R-:W-:Y:S02]  /*2300*/  @!P1 IMAD.X R9, RZ, RZ, UR35, P2 ;  /* 0x00000023ff099e24 */ /* 0x000fe400090e06ff */
[----:B------:R-:W1:Y:S01]  /*2310*/  @!P1 LDC.64 R22, c[0x0][0x380] ;  /* 0x0000e000ff169b82 */ /* 0x000e620000000a00 */
[----:B----4-:R-:W-:Y:S01]  /*2320*/  @!P3 IMAD R0, R7, R14, RZ ;  /* 0x0000000e0700b224 */ /* 0x010fe200078e02ff */
[----:B------:R-:W-:Y:S01]  /*2330*/  @!P5 LEA.HI.X R7, R4, R17, R5, 0x1, P4 ;  /* 0x000000110407d211 */ /* 0x000fe200020f0c05 */
[----:B------:R-:W-:-:S02]  /*2340*/  @!P1 IMAD.MOV.U32 R5, RZ, RZ, R3 ;  /* 0x000000ffff059224 */ /* 0x000fc400078e0003 */
[C---:B------:R-:W-:Y:S02]  /*2350*/  @!P3 IMAD R0, R10.reuse, R15, R0 ;  /* 0x0000000f0a00b224 */ /* 0x040fe400078e0200 */
[----:B------:R-:W-:Y:S01]  /*2360*/  @!P3 IMAD.WIDE.U32 R10, R10, R14, R2 ;  /* 0x0000000e0a0ab225 */ /* 0x000fe200078e0002 */
[----:B------:R-:W-:Y:S01]  /*2370*/  @!PT LDS RZ, [RZ] ;  /* 0x00000000fffff984 */ /* 0x000fe20000000800 */
[----:B------:R-:W-:Y:S01]  /*2380*/  @!PT LDS RZ, [RZ] ;  /* 0x00000000fffff984 */ /* 0x000fe20000000800 */
[----:B------:R-:W-:Y:S01]  /*2390*/  @!PT LDS RZ, [RZ] ;  /* 0x00000000fffff984 */ /* 0x000fe20000000800 */
[----:B------:R-:W-:Y:S01]  /*23a0*/  @!P5 LDGSTS.E.BYPASS.LTC128B.128 [R229], desc[UR24][R6.64] ;  /* 0x0000000006e5dfae */ /* 0x000fe2000b981a18 */
[----:B------:R-:W4:Y:S02]  /*23b0*/  @!P0 LDC.64 R14, c[0x0][0x3b0] ;  /* 0x0000ec00ff0e8b82 */ /* 0x000f240000000a00 */
[----:B-----5:R-:W-:Y:S01]  /*23c0*/  @!P1 IMAD R4, R9, R18, RZ ;  /* 0x0000001209049224 */ /* 0x020fe200078e02ff */
[----:B------:R5:W-:Y:S01]  /*23d0*/  @!P5 LDGSTS.E.BYPASS.LTC128B.128 [R229+0x4000], desc[UR24][R6.64+0x80] ;  /* 0x0400008006e5dfae */ /* 0x000be2000b981a18 */
[----:B------:R-:W-:Y:S02]  /*23e0*/  @!P3 IMAD.IADD R0, R11, 0x1, R0 ;  /* 0x000000010b00b824 */ /* 0x000fe400078e0200 */
[----:B------:R-:W-:-:S02]  /*23f0*/  @!P1 IMAD R9, R8, R19, R4 ;  /* 0x0000001308099224 */ /* 0x000fc400078e0204 */
[----:B------:R-:W-:Y:S01]  /*2400*/  @!P1 IMAD.MOV.U32 R4, RZ, RZ, R2 ;  /* 0x000000ffff049224 */ /* 0x000fe200078e0002 */
[----:B------:R-:W2:Y:S03]  /*2410*/  @!P0 LDC.64 R16, c[0x0][0x380] ;  /* 0x0000e000ff108b82 */ /* 0x000ea60000000a00 */
[----:B------:R-:W-:Y:S01]  /*2420*/  @!P1 IMAD.WIDE.U32 R4, R8, R18, R4 ;  /* 0x0000001208049225 */ /* 0x000fe200078e0004 */
[----:B---3--:R-:W-:-:S03]  /*2430*/  @!P3 LEA R8, P4, R10, R20, 0x1 ;  /* 0x000000140a08b211 */ /* 0x008fc600078808ff */
[----:B------:R-:W-:Y:S01]  /*2440*/  @!P1 IMAD.IADD R5, R5, 0x1, R9 ;  /* 0x0000000105059824 */ /* 0x000fe200078e0209 */
[----:B------:R-:W-:Y:S01]  /*2450*/  @!P3 LEA.HI.X R9, R10, R21, R0, 0x1, P4 ;  /* 0x000000150a09b211 */ /* 0x000fe200020f0c00 */
[----:B------:R-:W-:Y:S01]  /*2460*/  VIADD R0, R13, 0x60 ;  /* 0x000000600d007836 */ /* 0x000fe20000000000 */
[----:B------:R-:W3:Y:S03]  /*2470*/  @!P6 LDC.64 R18, c[0x0][0x3b0] ;  /* 0x0000ec00ff12eb82 */ /* 0x000ee60000000a00 */
[----:B------:R-:W-:Y:S01]  /*2480*/  @!P3 LDGSTS.E.BYPASS.LTC128B.128 [R229+0x800], desc[UR24][R8.64] ;  /* 0x0080000008e5bfae */ /* 0x000fe2000b981a18 */
[----:B------:R-:W-:-:S03]  /*2490*/  ISETP.GE.AND P4, PT, R0, UR29, PT ;  /* 0x0000001d00007c0c */ /* 0x000fc6000bf86270 */
[----:B------:R2:W-:Y:S01]  /*24a0*/  @!P3 LDGSTS.E.BYPASS.LTC128B.128 [R229+0x4800], desc[UR24][R8.64+0x80] ;  /* 0x0480008008e5bfae */ /* 0x0005e2000b981a18 */
[----:B------:R-:W3:Y:S01]  /*24b0*/  @!P6 LDC.64 R20, c[0x0][0x380] ;  /* 0x0000e000ff14eb82 */ /* 0x000ee20000000a00 */
[----:B-----5:R-:W-:Y:S01]  /*24c0*/  VIADD R7, R13, 0x50 ;  /* 0x000000500d077836 */ /* 0x020fe20000000000 */
[----:B-1----:R-:W-:-:S04]  /*24d0*/  @!P1 LEA R6, P2, R4, R22, 0x1 ;  /* 0x0000001604069211 */ /* 0x002fc800078408ff */
[----:B------:R-:W-:-:S03]  /*24e0*/  ISETP.GE.AND P5, PT, R7, UR29, PT ;  /* 0x0000001d07007c0c */ /* 0x000fc6000bfa6270 */
[--C-:B------:R-:W-:Y:S01]  /*24f0*/  @!P4 IMAD.MOV.U32 R26, RZ, RZ, R2.reuse ;  /* 0x000000ffff1ac224 */ /* 0x100fe200078e0002 */
[----:B------:R-:W-:Y:S01]  /*2500*/  @!P1 LEA.HI.X R7, R4, R23, R5, 0x1, P2 ;  /* 0x0000001704079211 */ /* 0x000fe200010f0c05 */
[----:B------:R-:W-:Y:S01]  /*2510*/  VIADD R4, R13, 0x70 ;  /* 0x000000700d047836 */ /* 0x000fe20000000000 */
[----:B------:R-:W-:Y:S01]  /*2520*/  @!P0 IADD3 R10, P2, PT, R28, 0x30, RZ ;  /* 0x000000301c0a8810 */ /* 0x000fe20007f5e0ff */
[----:B------:R-:W-:Y:S02]  /*2530*/  @!P0 IMAD.MOV.U32 R5, RZ, RZ, R3 ;  /* 0x000000ffff058224 */ /* 0x000fe400078e0003 */
[----:B------:R-:W-:Y:S01]  /*2540*/  @!P1 LDGSTS.E.BYPASS.LTC128B.128 [R229+0x1000], desc[UR24][R6.64] ;  /* 0x0100000006e59fae */ /* 0x000fe2000b981a18 */
[----:B------:R-:W-:Y:S01]  /*2550*/  ISETP.GE.AND P3, PT, R4, UR29, PT ;  /* 0x0000001d04007c0c */ /* 0x000fe2000bf66270 */
[----:B------:R-:W-:Y:S02]  /*2560*/  @!P0 IMAD.X R0, RZ, RZ, UR35, P2 ;  /* 0x00000023ff008e24 */ /* 0x000fe400090e06ff */
[----:B------:R-:W-:Y:S01]  /*2570*/  @!P0 IMAD.MOV.U32 R4, RZ, RZ, R2 ;  /* 0x000000ffff048224 */ /* 0x000fe200078e0002 */
[----:B------:R1:W-:Y:S01]  /*2580*/  @!P1 LDGSTS.E.BYPASS.LTC128B.128 [R229+0x5000], desc[UR24][R6.64+0x80] ;  /* 0x0500008006e59fae */ /* 0x0003e2000b981a18 */
[----:B----4-:R-:W-:-:S02]  /*2590*/  @!P0 IMAD R0, R0, R14, RZ ;  /* 0x0000000e00008224 */ /* 0x010fc400078e02ff */
[----:B------:R-:W-:Y:S01]  /*25a0*/  @!P0 IMAD.WIDE.U32 R4, R10, R14, R4 ;  /* 0x0000000e0a048225 */ /* 0x000fe200078e0004 */
[----:B--2---:R-:W-:-:S03]  /*25b0*/  IADD3 R8, P1, PT, R189, UR10, RZ ;  /* 0x0000000abd087c10 */ /* 0x004fc6000ff3e0ff */
[----:B------:R-:W-:Y:S02]  /*25c0*/  @!P0 IMAD R0, R10, R15, R0 ;  /* 0x0000000f0a008224 */ /* 0x000fe400078e0200 */
[----:B------:R-:W-:Y:S02]  /*25d0*/  @!P6 IMAD.MOV.U32 R14, RZ, RZ, R2 ;  /* 0x000000ffff0ee224 */ /* 0x000fe400078e0002 */
[----:B------:R-:W-:Y:S01]  /*25e0*/  IMAD.X R9, RZ, RZ, UR8, P1 ;  /* 0x00000008ff097e24 */ /* 0x000fe200088e06ff */
[C---:B------:R-:W-:Y:S01]  /*25f0*/  @!P0 LEA R10, P1, R4.reuse, R16, 0x1 ;  /* 0x00000010040a8211 */ /* 0x040fe200078208ff */
[----:B------:R-:W-:Y:S01]  /*2600*/  @!P0 IMAD.IADD R0, R5, 0x1, R0 ;  /* 0x0000000105008824 */ /* 0x000fe200078e0200 */
[----:B------:R-:W2:Y:S01]  /*2610*/  LDCU.128 UR8, c[0x0][0x3d0] ;  /* 0x00007a00ff0877ac */ /* 0x000ea20008000c00 */
[----:B------:R-:W-:Y:S02]  /*2620*/  @!P6 IMAD.MOV.U32 R15, RZ, RZ, R3 ;  /* 0x000000ffff0fe224 */ /* 0x000fe400078e0003 */
[----:B------:R-:W-:Y:S01]  /*2630*/  @!P5 IMAD.MOV.U32 R22, RZ, RZ, R2 ;  /* 0x000000ffff16d224 */ /* 0x000fe200078e0002 */
[----:B------:R-:W-:Y:S01]  /*2640*/  @!P0 LEA.HI.X R11, R4, R17, R0, 0x1, P1 ;  /* 0x00000011040b8211 */ /* 0x000fe200008f0c00 */
[----:B------:R-:W-:Y:S01]  /*2650*/  IMAD.WIDE.U32 R4, R13, UR16, R8 ;  /* 0x000000100d047c25 */ /* 0x000fe2000f8e0008 */
[----:B------:R-:W-:-:S02]  /*2660*/  @!P6 IADD3 R8, P1, PT, R28, 0x40, RZ ;  /* 0x000000401c08e810 */ /* 0x000fc40007f3e0ff */
[----:B------:R-:W-:Y:S01]  /*2670*/  SHF.R.S32.HI R0, RZ, 0x1f, R12 ;  /* 0x0000001fff007819 */ /* 0x000fe2000001140c */
[--C-:B------:R-:W-:Y:S01]  /*2680*/  @!P5 IMAD.MOV.U32 R23, RZ, RZ, R3.reuse ;  /* 0x000000ffff17d224 */ /* 0x100fe200078e0003 */
[----:B------:R-:W-:Y:S01]  /*2690*/  @!P0 LDGSTS.E.BYPASS.LTC128B.128 [R229+0x1800], desc[UR24][R10.64] ;  /* 0x018000000ae58fae */ /* 0x000fe2000b981a18 */
[--C-:B------:R-:W-:Y:S01]  /*26a0*/  @!P4 IMAD.MOV.U32 R27, RZ, RZ, R3.reuse ;  /* 0x000000ffff1bc224 */ /* 0x100fe200078e0003 */
[----:B-1----:R-:W-:Y:S01]  /*26b0*/  IADD3 R6, P2, PT, R189, UR36, RZ ;  /* 0x00000024bd067c10 */ /* 0x002fe2000ff5e0ff */
[----:B------:R-:W-:Y:S01]  /*26c0*/  @!P3 IMAD.MOV.U32 R24, RZ, RZ, R2 ;  /* 0x000000ffff18b224 */ /* 0x000fe200078e0002 */
[----:B------:R1:W-:Y:S01]  /*26d0*/  @!P0 LDGSTS.E.BYPASS.LTC128B.128 [R229+0x5800], desc[UR24][R10.64+0x80] ;  /* 0x058000800ae58fae */ /* 0x0003e2000b981a18 */
[----:B------:R-:W-:Y:S02]  /*26e0*/  @!P3 IMAD.MOV.U32 R25, RZ, RZ, R3 ;  /* 0x000000ffff19b224 */ /* 0x000fe400078e0003 */
[----:B------:R-:W-:Y:S01]  /*26f0*/  IMAD.X R7, RZ, RZ, UR12, P2 ;  /* 0x0000000cff077e24 */ /* 0x000fe200090e06ff */
[----:B------:R-:W4:Y:S01]  /*2700*/  LDCU.64 UR12, c[0x0][0x388] ;  /* 0x00007100ff0c77ac */ /* 0x000f220008000a00 */
[C---:B------:R-:W-:Y:S01]  /*2710*/  IMAD R5, R13.reuse, UR17, R5 ;  /* 0x000000110d057c24 */ /* 0x040fe2000f8e0205 */
[C---:B------:R-:W-:Y:S01]  /*2720*/  ISETP.GE.AND P2, PT, R13.reuse, UR32, PT ;  /* 0x000000200d007c0c */ /* 0x040fe2000bf46270 */
[----:B------:R-:W-:-:S04]  /*2730*/  IMAD.WIDE.U32 R2, R13, UR14, R6 ;  /* 0x0000000e0d027c25 */ /* 0x000fc8000f8e0006 */
[----:B------:R-:W-:Y:S02]  /*2740*/  @!P6 IMAD.X R6, RZ, RZ, UR35, P1 ;  /* 0x00000023ff06ee24 */ /* 0x000fe400088e06ff */
[----:B--2---:R-:W-:Y:S02]  /*2750*/  IMAD R7, R0, UR8, RZ ;  /* 0x0000000800077c24 */ /* 0x004fe4000f8e02ff */
[-C--:B---3--:R-:W-:Y:S02]  /*2760*/  @!P6 IMAD R6, R6, R18.reuse, RZ ;  /* 0x000000120606e224 */ /* 0x088fe400078e02ff */
[----:B------:R-:W-:Y:S02]  /*2770*/  IMAD R0, R0, UR10, RZ ;  /* 0x0000000a00007c24 */ /* 0x000fe4000f8e02ff */
[C---:B------:R-:W-:Y:S02]  /*2780*/  @!P6 IMAD R16, R8.reuse, R19, R6 ;  /* 0x000000130810e224 */ /* 0x040fe400078e0206 */
[----:B------:R-:W-:-:S02]  /*2790*/  @!P6 IMAD.WIDE.U32 R8, R8, R18, R14 ;  /* 0x000000120808e225 */ /* 0x000fc400078e000e */
[----:B------:R-:W2:Y:S02]  /*27a0*/  @!P5 LDC.64 R18, c[0x0][0x3b0] ;  /* 0x0000ec00ff12db82 */ /* 0x000ea40000000a00 */
[C---:B------:R-:W-:Y:S02]  /*27b0*/  IMAD R14, R12.reuse, UR9, R7 ;  /* 0x000000090c0e7c24 */ /* 0x040fe4000f8e0207 */
[----:B------:R-:W-:Y:S01]  /*27c0*/  IMAD.WIDE.U32 R6, R12, UR8, R4 ;  /* 0x000000080c067c25 */ /* 0x000fe2000f8e0004 */
[----:B------:R-:W-:Y:S01]  /*27d0*/  @!P6 LEA R4, P1, R8, R20, 0x1 ;  /* 0x000000140804e211 */ /* 0x000fe200078208ff */
[----:B------:R-:W-:Y:S02]  /*27e0*/  USHF.L.U64.HI UR8, UR16, 0x5, UR17 ;  /* 0x0000000510087899 */ /* 0x000fe40008010211 */
[----:B------:R-:W-:Y:S01]  /*27f0*/  IMAD R3, R13, UR15, R3 ;  /* 0x0000000f0d037c24 */ /* 0x000fe2000f8e0203 */
[----:B----4-:R-:W-:Y:S01]  /*2800*/  LEA R234, P0, R6, UR12, 0x1 ;  /* 0x0000000c06ea7c11 */ /* 0x010fe2000f8008ff */
[----:B------:R-:W-:Y:S01]  /*2810*/  IMAD R13, R12, UR11, R0 ;  /* 0x0000000b0c0d7c24 */ /* 0x000fe2000f8e0200 */
[----:B------:R-:W-:Y:S01]  /*2820*/  USHF.L.U32 UR12, UR14, 0x5, URZ ;  /* 0x000000050e0c7899 */ /* 0x000fe200080006ff */
[----:B------:R-:W-:-:S02]  /*2830*/  @!P6 IMAD.IADD R0, R9, 0x1, R16 ;  /* 0x000000010900e824 */ /* 0x000fc400078e0210 */
[----:B------:R-:W-:Y:S01]  /*2840*/  IMAD.IADD R7, R7, 0x1, R14 ;  /* 0x0000000107077824 */ /* 0x000fe200078e020e */
[----:B------:R-:W3:Y:S01]  /*2850*/  @!P3 LDC.64 R16, c[0x0][0x3b0] ;  /* 0x0000ec00ff10bb82 */ /* 0x000ee20000000a00 */
[----:B------:R-:W-:Y:S01]  /*2860*/  IMAD.WIDE.U32 R2, R12, UR10, R2 ;  /* 0x0000000a0c027c25 */ /* 0x000fe2000f8e0002 */
[----:B------:R-:W-:Y:S01]  /*2870*/  @!P6 LEA.HI.X R5, R8, R21, R0, 0x1, P1 ;  /* 0x000000150805e211 */ /* 0x000fe200008f0c00 */
[----:B------:R-:W-:Y:S01]  /*2880*/  STL [R1+0x24], R234 ;  /* 0x000024ea01007387 */ /* 0x000fe20000100800 */
[----:B------:R-:W-:Y:S01]  /*2890*/  LEA.HI.X R227, R6, UR13, R7, 0x1, P0 ;  /* 0x0000000d06e37c11 */ /* 0x000fe200080f0c07 */
[----:B------:R-:W-:Y:S01]  /*28a0*/  IMAD.IADD R0, R3, 0x1, R13 ;  /* 0x0000000103007824 */ /* 0x000fe200078e020d */
[----:B------:R-:W-:Y:S01]  /*28b0*/  LEA R248, P1, R2, UR6, 0x1 ;  /* 0x0000000602f87c11 */ /* 0x000fe2000f8208ff */
[----:B------:R-:W-:Y:S01]  /*28c0*/  USHF.L.U32 UR6, UR16, 0x5, URZ ;  /* 0x0000000510067899 */ /* 0x000fe200080006ff */
[----:B------:R-:W-:Y:S01]  /*28d0*/  @!P5 IADD3 R3, P0, PT, R28, 0x50, RZ ;  /* 0x000000501c03d810 */ /* 0x000fe20007f1e0ff */
[----:B------:R-:W4:Y:S01]  /*28e0*/  @!P5 LDC.64 R8, c[0x0][0x380] ;  /* 0x0000e000ff08db82 */ /* 0x000f220000000a00 */
[----:B------:R-:W-:Y:S01]  /*28f0*/  LEA.HI.X R246, R2, UR7, R0, 0x1, P1 ;  /* 0x0000000702f67c11 */ /* 0x000fe200088f0c00 */
[----:B------:R-:W-:Y:S01]  /*2900*/  UIMAD.WIDE.U32 UR10, UR6, UR33, URZ ;  /* 0x00000021060a72a5 */ /* 0x000fe2000f8e00ff */
[----:B------:R-:W-:Y:S01]  /*2910*/  @!P6 LDGSTS.E.BYPASS.LTC128B.128 [R229+0x2000], desc[UR24][R4.64] ;  /* 0x0200000004e5efae */ /* 0x000fe2000b981a18 */
[----:B------:R-:W-:Y:S01]  /*2920*/  @!P5 IMAD.X R0, RZ, RZ, UR35, P0 ;  /* 0x00000023ff00de24 */ /* 0x000fe200080e06ff */
[----:B------:R-:W-:Y:S01]  /*2930*/  ISETP.GE.AND P0, PT, R29, UR32, PT ;  /* 0x000000201d007c0c */ /* 0x000fe2000bf06270 */
[----:B------:R-:W-:Y:S01]  /*2940*/  UIMAD UR7, UR8, UR33, URZ ;  /* 0x00000021080772a4 */ /* 0x000fe2000f8e02ff */
[----:B------:R5:W-:Y:S01]  /*2950*/  @!P6 LDGSTS.E.BYPASS.LTC128B.128 [R229+0x6000], desc[UR24][R4.64+0x80] ;  /* 0x0600008004e5efae */ /* 0x000be2000b981a18 */
[----:B------:R-:W5:Y:S01]  /*2960*/  @!P4 LDC.64 R14, c[0x0][0x3b0] ;  /* 0x0000ec00ff0ecb82 */ /* 0x000f620000000a00 */
[-C--:B--2---:R-:W-:Y:S01]  /*2970*/  @!P5 IMAD R0, R0, R18.reuse, RZ ;  /* 0x000000120000d224 */ /* 0x084fe200078e02ff */
[----:B------:R-:W-:Y:S01]  /*2980*/  UIADD3 UR7, UPT, UPT, UR11, UR7, URZ ;  /* 0x000000070b077290 */ /* 0x000fe2000fffe0ff */
[----:B------:R-:W-:Y:S01]  /*2990*/  STL [R1+0x30], R248 ;  /* 0x000030f801007387 */ /* 0x000fe20000100800 */
[----:B------:R-:W-:Y:S01]  /*29a0*/  UIMAD.WIDE.U32 UR12, UR12, UR33, URZ ;  /* 0x000000210c0c72a5 */ /* 0x000fe2000f8e00ff */
[C---:B------:R-:W-:Y:S01]  /*29b0*/  @!P5 IMAD R6, R3.reuse, R19, R0 ;  /* 0x000000130306d224 */ /* 0x040fe200078e0200 */
[C---:B------:R-:W-:Y:S01]  /*29c0*/  @!P4 IADD3 R0, P1, PT, R28.reuse, 0x60, RZ ;  /* 0x000000601c00c810 */ /* 0x040fe20007f3e0ff */
[----:B------:R-:W-:Y:S01]  /*29d0*/  @!P5 IMAD.WIDE.U32 R2, R3, R18, R22 ;  /* 0x000000120302d225 */ /* 0x000fe200078e0016 */
[----:B------:R-:W2:Y:S01]  /*29e0*/  @!P3 LDC.64 R20, c[0x0][0x380] ;  /* 0x0000e000ff14bb82 */ /* 0x000ea20000000a00 */
[----:B------:R-:W-:Y:S01]  /*29f0*/  STL [R1+0x20], R227 ;  /* 0x000020e301007387 */ /* 0x000fe20000100800 */
[----:B------:R-:W-:Y:S01]  /*2a00*/  VOTEU.ALL UP0, P0 ;  /* 0x0000000000ff7886 */ /* 0x000fe20000000000 */
[----:B------:R-:W-:Y:S01]  /*2a10*/  @!P4 IMAD.X R7, RZ, RZ, UR35, P1 ;  /* 0x00000023ff07ce24 */ /* 0x000fe200088e06ff */
[----:B-1----:R-:W-:Y:S01]  /*2a20*/  @!P3 IADD3 R10, P1, PT, R28, 0x70, RZ ;  /* 0x000000701c0ab810 */ /* 0x002fe20007f3e0ff */
[----:B------:R-:W-:Y:S01]  /*2a30*/  @!P5 IMAD.IADD R6, R3, 0x1, R6 ;  /* 0x000000010306d824 */ /* 0x000fe200078e0206 */
[----:B------:R-:W-:Y:S02]  /*2a40*/  STL [R1+0x2c], R246 ;  /* 0x00002cf601007387 */ /* 0x000fe40000100800 */
[----:B------:R-:W1:Y:S01]  /*2a50*/  @!P4 LDC.64 R18, c[0x0][0x380] ;  /* 0x0000e000ff12cb82 */ /* 0x000e620000000a00 */
[----:B------:R-:W-:Y:S01]  /*2a60*/  @!P3 IMAD.X R11, RZ, RZ, UR35, P1 ;  /* 0x00000023ff0bbe24 */ /* 0x000fe200088e06ff */
[C---:B----4-:R-:W-:Y:S01]  /*2a70*/  @!P5 LEA R8, P6, R2.reuse, R8, 0x1 ;  /* 0x000000080208d211 */ /* 0x050fe200078c08ff */
[----:B------:R-:W-:Y:S03]  /*2a80*/  STL [R1+0x1c], R92 ;  /* 0x00001c5c01007387 */ /* 0x000fe60000100800 */
[----:B------:R-:W-:Y:S01]  /*2a90*/  @!P5 LEA.HI.X R9, R2, R9, R6, 0x1, P6 ;  /* 0x000000090209d211 */ /* 0x000fe200030f0c06 */
[----:B------:R-:W-:Y:S01]  /*2aa0*/  STL [R1+0x18], R235 ;  /* 0x000018eb01007387 */ /* 0x000fe20000100800 */
[----:B-----5:R-:W-:Y:S01]  /*2ab0*/  @!P4 IMAD R3, R7, R14, RZ ;  /* 0x0000000e0703c224 */ /* 0x020fe200078e02ff */
[----:B------:R-:W-:Y:S01]  /*2ac0*/  ISETP.GE.AND P6, PT, R29, UR32, PT ;  /* 0x000000201d007c0c */ /* 0x000fe2000bfc6270 */
[----:B------:R-:W-:Y:S01]  /*2ad0*/  IMAD.U32 R4, RZ, RZ, UR10 ;  /* 0x0000000aff047e24 */ /* 0x000fe2000f8e00ff */
[----:B------:R-:W-:Y:S01]  /*2ae0*/  @!P5 LDGSTS.E.BYPASS.LTC128B.128 [R229+0x2800], desc[UR24][R8.64] ;  /* 0x0280000008e5dfae */ /* 0x000fe2000b981a18 */
[----:B------:R-:W-:Y:S01]  /*2af0*/  IMAD.U32 R5, RZ, RZ, UR11 ;  /* 0x0000000bff057e24 */ /* 0x000fe2000f8e00ff */
[----:B------:R-:W-:Y:S01]  /*2b00*/  USHF.L.U32 UR11, UR16, 0x4, URZ ;  /* 0x00000004100b7899 */ /* 0x000fe200080006ff */
[----:B------:R-:W-:Y:S01]  /*2b10*/  IMAD.U32 R5, RZ, RZ, UR7 ;  /* 0x00000007ff057e24 */ /* 0x000fe2000f8e00ff */
[----:B------:R-:W-:Y:S01]  /*2b20*/  @!P2 LEA R12, P1, R4, R234, 0x1 ;  /* 0x000000ea040ca211 */ /* 0x000fe200078208ff */
[----:B------:R4:W-:Y:S01]  /*2b30*/  @!P5 LDGSTS.E.BYPASS.LTC128B.128 [R229+0x6800], desc[UR24][R8.64+0x80] ;  /* 0x0680008008e5dfae */ /* 0x0009e2000b981a18 */
[----:B------:R-:W-:-:S02]  /*2b40*/  @!UP0 UIADD3 UR9, UP1, UPT, UR11, UR10, URZ ;  /* 0x0000000a0b098290 */ /* 0x000fc4000ff3e0ff */
[----:B------:R-:W-:Y:S01]  /*2b50*/  @!P2 LEA.HI.X R13, R4, R227, R5, 0x1, P1 ;  /* 0x000000e3040da211 */ /* 0x000fe200008f0c05 */
[----:B---3--:R-:W-:Y:S01]  /*2b60*/  @!P3 IMAD R4, R11, R16, RZ ;  /* 0x000000100b04b224 */ /* 0x008fe200078e02ff */
[----:B------:R-:W-:Y:S01]  /*2b70*/  USHF.L.U64.HI UR10, UR16, 0x4, UR17 ;  /* 0x00000004100a7899 */ /* 0x000fe20008010211 */
[C---:B------:R-:W-:Y:S02]  /*2b80*/  @!P4 IMAD R5, R0.reuse, R15, R3 ;  /* 0x0000000f0005c224 */ /* 0x040fe400078e0203 */
[----:B------:R-:W-:Y:S01]  /*2b90*/  @!P4 IMAD.WIDE.U32 R2, R0, R14, R26 ;  /* 0x0000000e0002c225 */ /* 0x000fe200078e001a */
[----:B------:R-:W-:Y:S02]  /*2ba0*/  @!UP0 UIADD3.X UR7, UPT, UPT, UR10, UR7, URZ, UP1, !UPT ;  /* 0x000000070a078290 */ /* 0x000fe40008ffe4ff */
[----:B------:R-:W-:Y:S01]  /*2bb0*/  UISETP.GT.U32.AND UP0, UPT, UR33, UR18, UPT ;  /* 0x000000122100728c */ /* 0x000fe2000bf04070 */
[----:B------:R-:W-:Y:S01]  /*2bc0*/  @!P3 IMAD R4, R10, R17, R4 ;  /* 0x000000110a04b224 */ /* 0x000fe200078e0204 */
[----:B-1----:R-:W-:Y:S01]  /*2bd0*/  @!P4 LEA R6, P1, R2, R18, 0x1 ;  /* 0x000000120206c211 */ /* 0x002fe200078208ff */
[----:B------:R-:W-:-:S04]  /*2be0*/  @!P3 IMAD.WIDE.U32 R10, R10, R16, R24 ;  /* 0x000000100a0ab225 */ /* 0x000fc800078e0018 */
[----:B------:R-:W-:Y:S02]  /*2bf0*/  @!P4 IMAD.IADD R0, R3, 0x1, R5 ;  /* 0x000000010300c824 */ /* 0x000fe400078e0205 */
[----:B------:R-:W-:Y:S02]  /*2c00*/  IMAD.U32 R14, RZ, RZ, UR9 ;  /* 0x00000009ff0e7e24 */ /* 0x000fe4000f8e00ff */
[----:B------:R-:W-:Y:S01]  /*2c10*/  @!P3 IMAD.IADD R5, R11, 0x1, R4 ;  /* 0x000000010b05b824 */ /* 0x000fe200078e0204 */
[----:B--2---:R-:W-:Y:S02]  /*2c20*/  @!P3 LEA R4, P5, R10, R20, 0x1 ;  /* 0x000000140a04b211 */ /* 0x004fe400078a08ff */
[----:B------:R-:W-:Y:S01]  /*2c30*/  @!P4 LEA.HI.X R7, R2, R19, R0, 0x1, P1 ;  /* 0x000000130207c211 */ /* 0x000fe200008f0c00 */
[----:B------:R-:W-:Y:S01]  /*2c40*/  IMAD.U32 R0, RZ, RZ, UR7 ;  /* 0x00000007ff007e24 */ /* 0x000fe2000f8e00ff */
[----:B------:R-:W-:Y:S01]  /*2c50*/  @!P0 LEA R2, P1, R14, R234, 0x1 ;  /* 0x000000ea0e028211 */ /* 0x000fe200078208ff */
[----:B------:R-:W-:Y:S01]  /*2c60*/  USHF.L.U64.HI UR7, UR14, 0x5, UR15 ;  /* 0x000000050e077899 */ /* 0x000fe2000801020f */
[----:B------:R-:W-:Y:S01]  /*2c70*/  @!P3 LEA.HI.X R5, R10, R21, R5, 0x1, P5 ;  /* 0x000000150a05b211 */ /* 0x000fe200028f0c05 */
[----:B------:R-:W-:Y:S01]  /*2c80*/  @!P4 LDGSTS.E.BYPASS.LTC128B.128 [R229+0x3000], desc[UR24][R6.64] ;  /* 0x0300000006e5cfae */ /* 0x000fe2000b981a18 */
[----:B------:R-:W-:Y:S01]  /*2c90*/  @!P0 LEA.HI.X R3, R14, R227, R0, 0x1, P1 ;  /* 0x000000e30e038211 */ /* 0x000fe200008f0c00 */
[----:B------:R-:W-:Y:S01]  /*2ca0*/  UIMAD UR7, UR7, UR33, URZ ;  /* 0x00000021070772a4 */ /* 0x000fe2000f8e02ff */
[----:B------:R-:W-:Y:S01]  /*2cb0*/  IMAD.U32 R0, RZ, RZ, UR14 ;  /* 0x0000000eff007e24 */ /* 0x000fe2000f8e00ff */
[----:B------:R1:W-:Y:S01]  /*2cc0*/  @!P4 LDGSTS.E.BYPASS.LTC128B.128 [R229+0x7000], desc[UR24][R6.64+0x80] ;  /* 0x0700008006e5cfae */ /* 0x0003e2000b981a18 */
[----:B----4-:R-:W-:Y:S01]  /*2cd0*/  LOP3.LUT R8, R91, 0x200, RZ, 0xc0, !PT ;  /* 0x000002005b087812 */ /* 0x010fe200078ec0ff */
[----:B------:R-:W-:-:S02]  /*2ce0*/  UIADD3 UR7, UPT, UPT, UR13, UR7, URZ ;  /* 0x000000070d077290 */ /* 0x000fc4000fffe0ff */
[----:B------:R-:W-:Y:S04]  /*2cf0*/  @!P3 LDGSTS.E.BYPASS.LTC128B.128 [R229+0x3800], desc[UR24][R4.64] ;  /* 0x0380000004e5bfae */ /* 0x000fe8000b981a18 */
[----:B------:R2:W-:Y:S04]  /*2d00*/  @!P3 LDGSTS.E.BYPASS.LTC128B.128 [R229+0x7800], desc[UR24][R4.64+0x80] ;  /* 0x0780008004e5bfae */ /* 0x0005e8000b981a18 */
[----:B------:R-:W-:Y:S04]  /*2d10*/  @!P2 LDGSTS.E.BYPASS.LTC128B.128 [R229+0x8000], desc[UR24][R12.64] ;  /* 0x080000000ce5afae */ /* 0x000fe8000b981a18 */
[----:B------:R-:W-:Y:S04]  /*2d20*/  @!P2 LDGSTS.E.BYPASS.LTC128B.128 [R229+0x9000], desc[UR24][R12.64+0x80] ;  /* 0x090000800ce5afae */ /* 0x000fe8000b981a18 */
[----:B------:R-:W-:Y:S04]  /*2d30*/  @!P0 LDGSTS.E.BYPASS.LTC128B.128 [R229+0x8800], desc[UR24][R2.64] ;  /* 0x0880000002e58fae */ /* 0x000fe8000b981a18 */
[----:B------:R3:W-:Y:S01]  /*2d40*/  @!P0 LDGSTS.E.BYPASS.LTC128B.128 [R229+0x9800], desc[UR24][R2.64+0x80] ;  /* 0x0980008002e58fae */ /* 0x0007e2000b981a18 */
[----:B-1----:R-:W-:-:S03]  /*2d50*/  IMAD.U32 R6, RZ, RZ, UR7 ;  /* 0x00000007ff067e24 */ /* 0x002fc6000f8e00ff */
[----:B------:R-:W0:Y:S01]  /*2d60*/  LDGDEPBAR ;  /* 0x00000000000079af */ /* 0x000e220000000000 */
[----:B--2---:R-:W-:Y:S02]  /*2d70*/  IMAD.U32 R5, RZ, RZ, UR15 ;  /* 0x0000000fff057e24 */ /* 0x004fe4000f8e00ff */
[----:B---3--:R-:W-:Y:S01]  /*2d80*/  IMAD.U32 R2, RZ, RZ, UR12 ;  /* 0x0000000cff027e24 */ /* 0x008fe2000f8e00ff */
[----:B------:R-:W-:-:S04]  /*2d90*/  DEPBAR.LE SB0, 0x0 ;  /* 0x000080000000791a */ /* 0x000fc80000000000 */
[----:B------:R-:W-:Y:S01]  /*2da0*/  IMAD.U32 R3, RZ, RZ, UR13 ;  /* 0x0000000dff037e24 */ /* 0x000fe2000f8e00ff */
[----:B------:R-:W-:Y:S01]  /*2db0*/  BAR.SYNC.DEFER_BLOCKING 0x0 ;  /* 0x0000000000007b1d */ /* 0x000fe20000010000 */
[----:B------:R-:W-:Y:S02]  /*2dc0*/  @!P6 LEA R3, P0, R0, UR12, 0x4 ;  /* 0x0000000c0003ec11 */ /* 0x000fe4000f8020ff */
[----:B------:R-:W-:Y:S02]  /*2dd0*/  @!P2 LEA R4, P1, R2, R248, 0x1 ;  /* 0x000000f80204a211 */ /* 0x000fe400078208ff */
[----:B------:R-:W-:Y:S01]  /*2de0*/  @!P6 LEA.HI.X R7, R0, UR7, R5, 0x4, P0 ;  /* 0x000000070007ec11 */ /* 0x000fe200080f2405 */
[----:B------:R-:W1:Y:S01]  /*2df0*/  LDCU UR7, c[0x0][0x3e0] ;  /* 0x00007c00ff0777ac */ /* 0x000e620008000800 */
[----:B------:R-:W-:Y:S01]  /*2e00*/  @!P2 LEA.HI.X R5, R2, R246, R6, 0x1, P1 ;  /* 0x000000f60205a211 */ /* 0x000fe200008f0c06 */
[C---:B------:R-:W-:Y:S01]  /*2e10*/  IMAD.SHL.U32 R6, R226.reuse, 0x20, RZ ;  /* 0x00000020e2067824 */ /* 0x040fe200078e00ff */
[----:B------:R-:W-:-:S02]  /*2e20*/  LOP3.LUT R0, R226, 0x8, RZ, 0xc0, !PT ;  /* 0x00000008e2007812 */ /* 0x000fc400078ec0ff */
[----:B------:R-:W-:Y:S02]  /*2e30*/  @!P6 LEA R2, P0, R3, R248, 0x1 ;  /* 0x000000f80302e211 */ /* 0x000fe400078008ff */
[----:B------:R-:W-:Y:S02]  /*2e40*/  LOP3.LUT R6, R6, 0x7c00, RZ, 0xc0, !PT ;  /* 0x00007c0006067812 */ /* 0x000fe400078ec0ff */
[----:B------:R-:W-:Y:S02]  /*2e50*/  LOP3.LUT R0, R249, R0, RZ, 0x3c, !PT ;  /* 0x00000000f9007212 */ /* 0x000fe400078e3cff */
[----:B------:R-:W-:Y:S02]  /*2e60*/  IADD3 R6, PT, PT, R90, R8, R6 ;  /* 0x000000085a067210 */ /* 0x000fe40007ffe006 */
[----:B------:R-:W-:Y:S01]  /*2e70*/  @!P6 LEA.HI.X R3, R3, R246, R7, 0x1, P0 ;  /* 0x000000f60303e211 */ /* 0x000fe200000f0c07 */
[----:B------:R-:W-:Y:S01]  /*2e80*/  IMAD R79, R0, 0x2, R79 ;  /* 0x00000002004f7824 */ /* 0x000fe200078e024f */
[----:B------:R-:W-:Y:S01]  /*2e90*/  LEA R77, R6, UR5, 0x1 ;  /* 0x00000005064d7c11 */ /* 0x000fe2000f8e08ff */
[----:B------:R-:W-:Y:S01]  /*2ea0*/  IMAD.MOV.U32 R0, RZ, RZ, 0x10 ;  /* 0x00000010ff007424 */ /* 0x000fe200078e00ff */
[----:B------:R-:W-:Y:S01]  /*2eb0*/  LOP3.LUT P1, RZ, R226, 0x4, RZ, 0xc0, !PT ;  /* 0x00000004e2ff7812 */ /* 0x000fe2000782c0ff */
[----:B------:R-:W-:Y:S01]  /*2ec0*/  @!PT LDS RZ, [RZ] ;  /* 0x00000000fffff984 */ /* 0x000fe20000000800 */
[----:B------:R-:W-:Y:S01]  /*2ed0*/  @!PT LDS RZ, [RZ] ;  /* 0x00000000fffff984 */ /* 0x000fe20000000800 */
[----:B------:R-:W-:Y:S01]  /*2ee0*/  @!PT LDS RZ, [RZ] ;  /* 0x00000000fffff984 */ /* 0x000fe20000000800 */
[----:B------:R-:W-:Y:S01]  /*2ef0*/  @!P2 LDGSTS.E.BYPASS.LTC128B.128 [R229+0xa000], desc[UR24][R4.64] ;  /* 0x0a00000004e5afae */ /* 0x000fe2000b981a18 */
[----:B------:R-:W-:Y:S01]  /*2f00*/  VIADD R132, R79, UR5 ;  /* 0x000000054f847c36 */ /* 0x000fe20008000000 */
[----:B-1----:R-:W-:-:S02]  /*2f10*/  UIMAD UR7, UR23, UR7, UR22 ;  /* 0x00000007170772a4 */ /* 0x002fc4000f8e0216 */
[----:B------:R1:W-:Y:S02]  /*2f20*/  @!P2 LDGSTS.E.BYPASS.LTC128B.128 [R229+0xb000], desc[UR24][R4.64+0x80] ;  /* 0x0b00008004e5afae */ /* 0x0003e4000b981a18 */
[----:B------:R-:W-:Y:S02]  /*2f30*/  USHF.L.U32 UR7, UR7, 0x5, URZ ;  /* 0x0000000507077899 */ /* 0x000fe400080006ff */
[----:B------:R-:W-:Y:S04]  /*2f40*/  @P2 STS.128 [R229+0xa000], RZ ;  /* 0x00a000ffe5002388 */ /* 0x000fe80000000c00 */
[----:B------:R-:W-:Y:S01]  /*2f50*/  @P2 STS.128 [R229+0xb000], RZ ;  /* 0x00b000ffe5002388 */ /* 0x000fe20000000c00 */
[----:B------:R-:W-:-:S03]  /*2f60*/  LOP3.LUT P2, RZ, R226, 0x2, RZ, 0xc0, !PT ;  /* 0x00000002e2ff7812 */ /* 0x000fc6000784c0ff */
[----:B------:R-:W-:Y:S01]  /*2f70*/  @P6 STS.128 [R229+0xa800], RZ ;  /* 0x00a800ffe5006388 */ /* 0x000fe20000000c00 */
[----:B------:R-:W-:-:S03]  /*2f80*/  SEL R0, R0, 0xfffffff0, !P2 ;  /* 0xfffffff000007807 */ /* 0x000fc60005000000 */
[----:B------:R-:W-:Y:S02]  /*2f90*/  @P6 STS.128 [R229+0xb800], RZ ;  /* 0x00b800ffe5006388 */ /* 0x000fe40000000c00 */
[C---:B------:R-:W-:Y:S02]  /*2fa0*/  IMAD R76, R0.reuse, 0x2, R132 ;  /* 0x00000002004c7824 */ /* 0x040fe400078e0284 */
[----:B------:R-:W-:Y:S01]  /*2fb0*/  @!PT LDS RZ, [RZ] ;  /* 0x00000000fffff984 */ /* 0x000fe20000000800 */
[----:B------:R-:W-:Y:S01]  /*2fc0*/  @!PT LDS RZ, [RZ] ;  /* 0x00000000fffff984 */ /* 0x000fe20000000800 */
[----:B------:R-:W-:Y:S01]  /*2fd0*/  @!PT LDS RZ, [RZ] ;  /* 0x00000000fffff984 */ /* 0x000fe20000000800 */
[----:B------:R-:W-:Y:S01]  /*2fe0*/  @!P6 LDGSTS.E.BYPASS.LTC128B.128 [R229+0xa800], desc[UR24][R2.64] ;  /* 0x0a80000002e5efae */ /* 0x000fe2000b981a18 */
[----:B------:R-:W-:-:S03]  /*2ff0*/  IMAD R78, R0, 0x2, R77 ;  /* 0x00000002004e7824 */ /* 0x000fc600078e024d */
[----:B------:R2:W-:Y:S04]  /*3000*/  @!P6 LDGSTS.E.BYPASS.LTC128B.128 [R229+0xb800], desc[UR24][R2.64+0x80] ;  /* 0x0b80008002e5efae */ /* 0x0005e8000b981a18 */
[----:B------:R-:W-:Y:S04]  /*3010*/  LDSM.16.M88.4 R16, [R79+UR5+0x8000] ;  /* 0x008000054f10783b */ /* 0x000fe80008000200 */
[----:B-1----:R-:W1:Y:S04]  /*3020*/  LDSM.16.M88.4 R4, [R77+0x2000] ;  /* 0x002000004d04783b */ /* 0x002e680000000200 */
[----:B------:R-:W3:Y:S04]  /*3030*/  LDSM.16.M88.4 R12, [R77] ;  /* 0x000000004d0c783b */ /* 0x000ee80000000200 */
[----:B------:R-:W4:Y:S04]  /*3040*/  LDSM.16.M88.4 R20, [R79+UR5+0x8800] ;  /* 0x008800054f14783b */ /* 0x000f280008000200 */
[----:B------:R-:W-:Y:S04]  /*3050*/  LDSM.16.M88.4 R36, [R76+0x8000] ;  /* 0x008000004c24783b */ /* 0x000fe80000000200 */
[----:B------:R-:W5:Y:S01]  /*3060*/  LDSM.16.M88.4 R8, [R78+0x2000] ;  /* 0x002000004e08783b */ /* 0x000f620000000200 */
[----:B--2---:R-:W-:-:S03]  /*3070*/  IMAD.MOV.U32 R2, RZ, RZ, 0x20 ;  /* 0x00000020ff027424 */ /* 0x004fc600078e00ff */
[----:B------:R-:W2:Y:S04]  /*3080*/  LDSM.16.M88.4 R24, [R78] ;  /* 0x000000004e18783b */ /* 0x000ea80000000200 */
[----:B------:R-:W2:Y:S01]  /*3090*/  LDSM.16.M88.4 R48, [R76+0x8800] ;  /* 0x008800004c30783b */ /* 0x000ea20000000200 */
[----:B------:R-:W-:-:S03]  /*30a0*/  SEL R2, R2, 0xffffffe0, !P1 ;  /* 0xffffffe002027807 */ /* 0x000fc60004800000 */
[----:B------:R-:W0:Y:S02]  /*30b0*/  LDGDEPBAR ;  /* 0x00000000000079af */ /* 0x000e240000000000 */
[C---:B------:R-:W-:Y:S02]  /*30c0*/  IMAD R3, R2.reuse, 0x2, R77 ;  /* 0x0000000202037824 */ /* 0x040fe400078e024d */
[----:B------:R-:W-:-:S05]  /*30d0*/  IMAD R2, R2, 0x2, R132 ;  /* 0x0000000202027824 */ /* 0x000fca00078e0284 */
[----:B------:R-:W-:Y:S01]  /*30e0*/  LDSM.16.M88.4 R28, [R2+0x8000] ;  /* 0x00800000021c783b */ /* 0x000fe20000000200 */
[----:B-1----:R-:W-:Y:S03]  /*30f0*/  HMMA.16816.F32.BF16 R40, R4, R18, RZ ;  /* 0x000000120428723c */ /* 0x002fe600000418ff */
[----:B------:R-:W-:Y:S05]  /*3100*/  LDSM.16.M88.4 R64, [R2+0x8800] ;  /* 0x008800000240783b */ /* 0x000fea0000000200 */
        /* <DEDUP_REMOVED lines=9> */
[C---:B-----5:R-:W-:Y:S08]  /*31a0*/  HMMA.16816.F32.BF16 R56, R8.reuse, R38, R40 ;  /* 0x000000260838723c */ /* 0x060ff00000041828 */
[-C--:B------:R-:W-:Y:S08]  /*31b0*/  HMMA.16816.F32.BF16 R68, R8, R36.reuse, R44 ;  /* 0x000000240844723c */ /* 0x080ff0000004182c */
[----:B--2---:R-:W-:Y:S01]  /*31c0*/  HMMA.16816.F32.BF16 R40, R24, R36, R52 ;  /* 0x000000241828723c */ /* 0x004fe20000041834 */
[----:B------:R-:W-:-:S02]  /*31d0*/  IMAD R36, R0, 0x2, R3 ;  /* 0x0000000200247824 */ /* 0x000fc400078e0203 */
[----:B------:R-:W-:-:S03]  /*31e0*/  IMAD R0, R0, 0x2, R2 ;  /* 0x0000000200007824 */ /* 0x000fc600078e0202 */
[----:B------:R-:W-:Y:S02]  /*31f0*/  LDSM.16.M88.4 R12, [R36+0x2000] ;  /* 0x00200000240c783b */ /* 0x000fe40000000200 */
[C---:B------:R-:W-:Y:S02]  /*3200*/  HMMA.16816.F32.BF16 R60, R8.reuse, R48, R32 ;  /* 0x00000030083c723c */ /* 0x040fe40000041820 */
[----:B------:R-:W2:Y:S04]  /*3210*/  LDSM.16.M88.4 R32, [R0+0x8000] ;  /* 0x008000000020783b */ /* 0x000ea80000000200 */
[----:B------:R-:W4:Y:S02]  /*3220*/  LDSM.16.M88.4 R52, [R0+0x8800] ;  /* 0x008800000034783b */ /* 0x000f240000000200 */
[----:B------:R-:W-:Y:S02]  /*3230*/  HMMA.16816.F32.BF16 R44, R8, R50, R16 ;  /* 0x00000032082c723c */ /* 0x000fe40000041810 */
[----:B------:R-:W5:Y:S06]  /*3240*/  LDSM.16.M88.4 R16, [R36] ;  /* 0x000000002410783b */ /* 0x000f6c0000000200 */
[C---:B------:R-:W-:Y:S08]  /*3250*/  HMMA.16816.F32.BF16 R8, R24.reuse, R38, R80 ;  /* 0x000000261808723c */ /* 0x040ff00000041850 */
[C---:B------:R-:W-:Y:S08]  /*3260*/  HMMA.16816.F32.BF16 R84, R24.reuse, R48, R84 ;  /* 0x000000301854723c */ /* 0x040ff00000041854 */
[----:B------:R-:W-:Y:S01]  /*3270*/  HMMA.16816.F32.BF16 R72, R24, R50, R72 ;  /* 0x000000321848723c */ /* 0x000fe20000041848 */
[----:B------:R-:W-:Y:S07]  /*3280*/  LDSM.16.M88.4 R24, [R79+UR5+0x9000] ;  /* 0x009000054f18783b */ /* 0x000fee0008000200 */
[C---:B-1----:R-:W-:Y:S08]  /*3290*/  HMMA.16816.F32.BF16 R56, R4.reuse, R30, R56 ;  /* 0x0000001e0438723c */ /* 0x042ff00000041838 */
[C---:B------:R-:W-:Y:S08]  /*32a0*/  HMMA.16816.F32.BF16 R68, R4.reuse, R28, R68 ;  /* 0x0000001c0444723c */ /* 0x040ff00000041844 */
[C---:B------:R-:W-:Y:S08]  /*32b0*/  HMMA.16816.F32.BF16 R60, R4.reuse, R64, R60 ;  /* 0x00000040043c723c */ /* 0x040ff0000004183c */
[----:B------:R-:W-:Y:S01]  /*32c0*/  HMMA.16816.F32.BF16 R48, R4, R66, R44 ;  /* 0x000000420430723c */ /* 0x000fe2000004182c */
[----:B------:R-:W1:Y:S07]  /*32d0*/  LDSM.16.M88.4 R4, [R77+0x6000] ;  /* 0x006000004d04783b */ /* 0x000e6e0000000200 */
[C---:B---3--:R-:W-:Y:S01]  /*32e0*/  HMMA.16816.F32.BF16 R44, R20.reuse, R28, R40 ;  /* 0x0000001c142c723c */ /* 0x048fe20000041828 */
[----:B------:R-:W3:Y:S07]  /*32f0*/  LDSM.16.M88.4 R40, [R79+UR5+0x9800] ;  /* 0x009800054f28783b */ /* 0x000eee0008000200 */
[C---:B------:R-:W-:Y:S01]  /*3300*/  HMMA.16816.F32.BF16 R28, R20.reuse, R30, R8 ;  /* 0x0000001e141c723c */ /* 0x040fe20000041808 */
[----:B------:R-:W3:Y:S07]  /*3310*/  LDSM.16.M88.4 R8, [R77+0x4000] ;  /* 0x004000004d08783b */ /* 0x000eee0000000200 */
[C---:B------:R-:W-:Y:S08]  /*3320*/  HMMA.16816.F32.BF16 R84, R20.reuse, R64, R84 ;  /* 0x000000401454723c */ /* 0x040ff00000041854 */
[----:B------:R-:W-:Y:S01]  /*3330*/  HMMA.16816.F32.BF16 R72, R20, R66, R72 ;  /* 0x000000421448723c */ /* 0x000fe20000041848 */
[----:B------:R-:W-:Y:S07]  /*3340*/  LDSM.16.M88.4 R20, [R78+0x4000] ;  /* 0x004000004e14783b */ /* 0x000fee0000000200 */
[C---:B--2---:R-:W-:Y:S08]  /*3350*/  HMMA.16816.F32.BF16 R64, R12.reuse, R34, R56 ;  /* 0x000000220c40723c */ /* 0x044ff00000041838 */
[C---:B----4-:R-:W-:Y:S08]  /*3360*/  HMMA.16816.F32.BF16 R56, R12.reuse, R54, R48 ;  /* 0x000000360c38723c */ /* 0x050ff00000041830 */
[-C--:B------:R-:W-:Y:S08]  /*3370*/  HMMA.16816.F32.BF16 R68, R12, R32.reuse, R68 ;  /* 0x000000200c44723c */ /* 0x080ff00000041844 */
[----:B-----5:R-:W-:Y:S08]  /*3380*/  HMMA.16816.F32.BF16 R48, R16, R32, R44 ;  /* 0x000000201030723c */ /* 0x020ff0000004182c */
[----:B------:R-:W-:Y:S01]  /*3390*/  HMMA.16816.F32.BF16 R80, R12, R52, R60 ;  /* 0x000000340c50723c */ /* 0x000fe2000004183c */
[----:B------:R-:W-:Y:S04]  /*33a0*/  LDSM.16.M88.4 R12, [R78+0x6000] ;  /* 0x006000004e0c783b */ /* 0x000fe80000000200 */
[----:B------:R-:W-:Y:S03]  /*33b0*/  LDSM.16.M88.4 R60, [R76+0x9800] ;  /* 0x009800004c3c783b */ /* 0x000fe60000000200 */
[C---:B------:R-:W-:Y:S01]  /*33c0*/  HMMA.16816.F32.BF16 R44, R16.reuse, R34, R28 ;  /* 0x00000022102c723c */ /* 0x040fe2000004181c */
[----:B------:R3:W2:Y:S07]  /*33d0*/  LDSM.16.M88.4 R28, [R76+0x9000] ;  /* 0x009000004c1c783b */ /* 0x0006ae0000000200 */
[C---:B------:R-:W-:Y:S08]  /*33e0*/  HMMA.16816.F32.BF16 R32, R16.reuse, R52, R84 ;  /* 0x000000341020723c */ /* 0x040ff00000041854 */
[----:B------:R-:W-:Y:S01]  /*33f0*/  HMMA.16816.F32.BF16 R52, R16, R54, R72 ;  /* 0x000000361034723c */ /* 0x000fe20000041848 */
[----:B------:R-:W-:Y:S07]  /*3400*/  LDSM.16.M88.4 R16, [R3+0x6000] ;  /* 0x006000000310783b */ /* 0x000fee0000000200 */
[C---:B-1----:R-:W-:Y:S08]  /*3410*/  HMMA.16816.F32.BF16 R72, R4.reuse, R24, R68 ;  /* 0x000000180448723c */ /* 0x042ff00000041844 */
[C---:B------:R-:W-:Y:S08]  /*3420*/  HMMA.16816.F32.BF16 R68, R4.reuse, R26, R64 ;  /* 0x0000001a0444723c */ /* 0x040ff00000041840 */
[C---:B---3--:R-:W-:Y:S08]  /*3430*/  HMMA.16816.F32.BF16 R76, R4.reuse, R40, R80 ;  /* 0x00000028044c723c */ /* 0x048ff00000041850 */
[----:B------:R-:W-:Y:S08]  /*3440*/  HMMA.16816.F32.BF16 R56, R4, R42, R56 ;  /* 0x0000002a0438723c */ /* 0x000ff00000041838 */
[C---:B------:R-:W-:Y:S08]  /*3450*/  HMMA.16816.F32.BF16 R4, R8.reuse, R24, R48 ;  /* 0x000000180804723c */ /* 0x040ff00000041830 */
[C---:B------:R-:W-:Y:S01]  /*3460*/  HMMA.16816.F32.BF16 R80, R8.reuse, R40, R32 ;  /* 0x000000280850723c */ /* 0x040fe20000041820 */
[----:B------:R-:W1:Y:S07]  /*3470*/  LDSM.16.M88.4 R32, [R2+0x9000] ;  /* 0x009000000220783b */ /* 0x000e6e0000000200 */
[C---:B------:R-:W-:Y:S01]  /*3480*/  HMMA.16816.F32.BF16 R48, R8.reuse, R26, R44 ;  /* 0x0000001a0830723c */ /* 0x040fe2000004182c */
[----:B------:R3:W4:Y:S04]  /*3490*/  LDSM.16.M88.4 R44, [R2+0x9800] ;  /* 0x00980000022c783b */ /* 0x0007280000000200 */
[----:B------:R-:W-:Y:S03]  /*34a0*/  LDSM.16.M88.4 R24, [R0+0x9000] ;  /* 0x009000000018783b */ /* 0x000fe60000000200 */
[----:B------:R-:W-:Y:S01]  /*34b0*/  HMMA.16816.F32.BF16 R52, R8, R42, R52 ;  /* 0x0000002a0834723c */ /* 0x000fe20000041834 */
[----:B------:R5:W4:Y:S07]  /*34c0*/  LDSM.16.M88.4 R8, [R3+0x4000] ;  /* 0x004000000308783b */ /* 0x000b2e0000000200 */
[-C--:B--2---:R-:W-:Y:S01]  /*34d0*/  HMMA.16816.F32.BF16 R40, R20, R28.reuse, R4 ;  /* 0x0000001c1428723c */ /* 0x084fe20000041804 */
[----:B------:R-:W2:Y:S07]  /*34e0*/  LDSM.16.M88.4 R4, [R36+0x6000] ;  /* 0x006000002404783b */ /* 0x000eae0000000200 */
[----:B------:R-:W-:Y:S01]  /*34f0*/  HMMA.16816.F32.BF16 R64, R12, R28, R72 ;  /* 0x0000001c0c40723c */ /* 0x000fe20000041848 */
[----:B---3--:R-:W-:-:S07]  /*3500*/  LOP3.LUT R2, R188, 0x1f0, RZ, 0xc0, !PT ;  /* 0x000001f0bc027812 */ /* 0x008fce00078ec0ff */
[C---:B------:R-:W-:Y:S01]  /*3510*/  HMMA.16816.F32.BF16 R68, R12.reuse, R30, R68 ;  /* 0x0000001e0c44723c */ /* 0x040fe20000041844 */
[----:B-----5:R-:W3:Y:S07]  /*3520*/  S2R R3, SR_CTAID.X ;  /* 0x0000000000037919 */ /* 0x020eee0000002500 */
[C---:B------:R-:W-:Y:S08]  /*3530*/  HMMA.16816.F32.BF16 R76, R12.reuse, R60, R76 ;  /* 0x0000003c0c4c723c */ /* 0x040ff0000004184c */
[----:B------:R-:W-:Y:S01]  /*3540*/  HMMA.16816.F32.BF16 R56, R12, R62, R56 ;  /* 0x0000003e0c38723c */ /* 0x000fe20000041838 */
[----:B------:R-:W5:Y:S07]  /*3550*/  LDSM.16.M88.4 R12, [R36+0x4000] ;  /* 0x00400000240c783b */ /* 0x000f6e0000000200 */
[----:B------:R-:W-:Y:S01]  /*3560*/  HMMA.16816.F32.BF16 R48, R20, R30, R48 ;  /* 0x0000001e1430723c */ /* 0x000fe20000041830 */
[----:B------:R4:W5:Y:S01]  /*3570*/  LDSM.16.M88.4 R28, [R0+0x9800] ;  /* 0x00980000001c783b */ /* 0x0009620000000200 */
[----:B------:R-:W-:-:S06]  /*3580*/  DEPBAR.LE SB0, 0x0 ;  /* 0x000080000000791a */ /* 0x000fcc0000000000 */
[C---:B------:R-:W-:Y:S08]  /*3590*/  HMMA.16816.F32.BF16 R72, R20.reuse, R60, R80 ;  /* 0x0000003c1448723c */ /* 0x040ff00000041850 */
[----:B------:R-:W-:Y:S08]  /*35a0*/  HMMA.16816.F32.BF16 R52, R20, R62, R52 ;  /* 0x0000003e1434723c */ /* 0x000ff00000041834 */
[----:B-1----:R-:W-:Y:S01]  /*35b0*/  HMMA.16816.F32.BF16 R60, R16, R32, R64 ;  /* 0x00000020103c723c */ /* 0x002fe20000041840 */
[----:B----4-:R-:W-:-:S04]  /*35c0*/  SHF.R.U32.HI R0, RZ, 0x2, R226 ;  /* 0x00000002ff007819 */ /* 0x010fc800000116e2 */
[----:B------:R-:W-:-:S03]  /*35d0*/  LOP3.LUT R0, R0, 0x7, RZ, 0xc0, !PT ;  /* 0x0000000700007812 */ /* 0x000fc600078ec0ff */
[----:B------:R-:W-:Y:S01]  /*35e0*/  HMMA.16816.F32.BF16 R64, R16, R34, R68 ;  /* 0x000000221040723c */ /* 0x000fe20000041844 */
[----:B------:R-:W-:Y:S01]  /*35f0*/  IADD3 R2, PT, PT, R0, UR26, R2 ;  /* 0x0000001a00027c10 */ /* 0x000fe2000fffe002 */
[----:B------:R-:W-:-:S04]  /*3600*/  IMAD.U32 R0, RZ, RZ, UR33 ;  /* 0x00000021ff007e24 */ /* 0x000fc8000f8e00ff */
[----:B------:R-:W-:Y:S02]  /*3610*/  IMAD R0, R0, 0x20, R235 ;  /* 0x0000002000007824 */ /* 0x000fe400078e02eb */
[C---:B------:R-:W-:Y:S08]  /*3620*/  HMMA.16816.F32.BF16 R68, R16.reuse, R44, R76 ;  /* 0x0000002c1044723c */ /* 0x040ff0000004184c */
[----:B------:R-:W-:Y:S08]  /*3630*/  HMMA.16816.F32.BF16 R56, R16, R46, R56 ;  /* 0x0000002e1038723c */ /* 0x000ff00000041838 */
[----:B------:R-:W-:Y:S01]  /*3640*/  HMMA.16816.F32.BF16 R16, R8, R34, R48 ;  /* 0x000000220810723c */ /* 0x000fe20000041830 */
[----:B------:R-:W-:-:S05]  /*3650*/  SHF.R.U32.HI R48, RZ, 0x5, R226 ;  /* 0x00000005ff307819 */ /* 0x000fca00000116e2 */
[----:B---3--:R-:W-:Y:S02]  /*3660*/  IMAD R48, R3, 0x8, R48 ;  /* 0x0000000803307824 */ /* 0x008fe400078e0230 */
[----:B------:R-:W-:Y:S01]  /*3670*/  HMMA.16816.F32.BF16 R36, R8, R32, R40 ;  /* 0x000000200824723c */ /* 0x000fe20000041828 */
[----:B------:R-:W-:-:S05]  /*3680*/  IMAD.U32 R3, RZ, RZ, UR20 ;  /* 0x00000014ff037e24 */ /* 0x000fca000f8e00ff */
[----:B------:R-:W-:Y:S01]  /*3690*/  IADD3 R228, PT, PT, R2, UR27, -R3 ;  /* 0x0000001b02e47c10 */ /* 0x000fe2000fffe803 */
[----:B------:R-:W-:Y:S01]  /*36a0*/  VIADD R3, R0, 0x11 ;  /* 0x0000001100037836 */ /* 0x000fe20000000000 */
[C---:B------:R-:W-:Y:S08]  /*36b0*/  HMMA.16816.F32.BF16 R20, R8.reuse, R44, R72 ;  /* 0x0000002c0814723c */ /* 0x040ff00000041848 */
[----:B------:R-:W-:Y:S08]  /*36c0*/  HMMA.16816.F32.BF16 R8, R8, R46, R52 ;  /* 0x0000002e0808723c */ /* 0x000ff00000041834 */
[----:B--2---:R-:W-:Y:S08]  /*36d0*/  HMMA.16816.F32.BF16 R32, R4, R24, R60 ;  /* 0x000000180420723c */ /* 0x004ff0000004183c */
[----:B-----5:R-:W-:Y:S01]  /*36e0*/  HMMA.16816.F32.BF16 R60, R12, R26, R16 ;  /* 0x0000001a0c3c723c */ /* 0x020fe20000041810 */
[----:B------:R-:W-:-:S02]  /*36f0*/  VIADD R16, R228, 0x40 ;  /* 0x00000040e4107836 */ /* 0x000fc40000000000 */
[----:B------:R-:W-:-:S03]  /*3700*/  VIADD R18, R228, 0x48 ;  /* 0x00000048e4127836 */ /* 0x000fc60000000000 */
[-C--:B------:R-:W-:Y:S02]  /*3710*/  ISETP.GT.AND P4, PT, R16, R0.reuse, PT ;  /* 0x000000001000720c */ /* 0x080fe40003f84270 */
[----:B------:R-:W-:Y:S01]  /*3720*/  HMMA.16816.F32.BF16 R40, R4, R26, R64 ;  /* 0x0000001a0428723c */ /* 0x000fe20000041840 */
[----:B------:R-:W-:Y:S01]  /*3730*/  BAR.SYNC.DEFER_BLOCKING 0x0 ;  /* 0x0000000000007b1d */ /* 0x000fe20000010000 */
[----:B------:R-:W-:-:S06]  /*3740*/  ISETP.GT.AND P5, PT, R18, R0, PT ;  /* 0x000000001200720c */ /* 0x000fcc0003fa4270 */
[C---:B------:R-:W-:Y:S01]  /*3750*/  HMMA.16816.F32.BF16 R84, R12.reuse, R30, R8 ;  /* 0x0000001e0c54723c */ /* 0x040fe20000041808 */
[C---:B------:R-:W-:Y:S02]  /*3760*/  VIADD R11, R0.reuse, 0x1 ;  /* 0x00000001000b7836 */ /* 0x040fe40000000000 */
[C---:B------:R-:W-:Y:S02]  /*3770*/  VIADD R9, R0.reuse, 0x9 ;  /* 0x0000000900097836 */ /* 0x040fe40000000000 */
[----:B------:R-:W-:Y:S01]  /*3780*/  VIADD R10, R0, 0x8 ;  /* 0x00000008000a7836 */ /* 0x000fe20000000000 */
[-C--:B------:R-:W-:Y:S01]  /*3790*/  ISETP.GT.AND P6, PT, R16, R11.reuse, PT ;  /* 0x0000000b1000720c */ /* 0x080fe20003fc4270 */
[----:B------:R-:W-:Y:S01]  /*37a0*/  VIADD R8, R0, 0x10 ;  /* 0x0000001000087836 */ /* 0x000fe20000000000 */
[----:B------:R-:W-:Y:S01]  /*37b0*/  HMMA.16816.F32.BF16 R76, R12, R28, R20 ;  /* 0x0000001c0c4c723c */ /* 0x000fe20000041814 */
[----:B------:R-:W-:Y:S02]  /*37c0*/  FSEL R22, R32, -INF , !P4 ;  /* 0xff80000020167808 */ /* 0x000fe40006000000 */
[----:B------:R-:W-:-:S02]  /*37d0*/  ISETP.GT.AND P4, PT, R18, R11, PT ;  /* 0x0000000b1200720c */ /* 0x000fc40003f84270 */
[----:B------:R-:W-:Y:S02]  /*37e0*/  FSEL R21, R33, -INF , !P6 ;  /* 0xff80000021157808 */ /* 0x000fe40007000000 */
[----:B------:R-:W-:Y:S01]  /*37f0*/  ISETP.GT.AND P6, PT, R16, R10, PT ;  /* 0x0000000a1000720c */ /* 0x000fe20003fc4270 */
[----:B------:R-:W-:Y:S03]  /*3800*/  HMMA.16816.F32.BF16 R44, R4, R28, R68 ;  /* 0x0000001c042c723c */ /* 0x000fe60000041844 */
[----:B------:R-:W-:Y:S02]  /*3810*/  FSEL R20, R40, -INF , !P6 ;  /* 0xff80000028147808 */ /* 0x000fe40007000000 */
[----:B------:R-:W-:-:S03]  /*3820*/  ISETP.GT.AND P6, PT, R16, R8, PT ;  /* 0x000000081000720c */ /* 0x000fc60003fc4270 */
[----:B------:R-:W-:Y:S01]  /*3830*/  HMMA.16816.F32.BF16 R56, R4, R30, R56 ;  /* 0x0000001e0438723c */ /* 0x000fe20000041838 */
[----:B------:R-:W-:Y:S01]  /*3840*/  FSEL R6, R35, -INF , !P4 ;  /* 0xff80000023067808 */ /* 0x000fe20006000000 */
[----:B------:R-:W-:Y:S01]  /*3850*/  IMAD.U32 R4, RZ, RZ, UR21 ;  /* 0x00000015ff047e24 */ /* 0x000fe2000f8e00ff */
[-C--:B------:R-:W-:Y:S02]  /*3860*/  ISETP.GT.AND P4, PT, R16, R9.reuse, PT ;  /* 0x000000091000720c */ /* 0x080fe40003f84270 */
[----:B------:R-:W-:Y:S01]  /*3870*/  FSEL R7, R34, -INF , !P5 ;  /* 0xff80000022077808 */ /* 0x000fe20006800000 */
[----:B------:R-:W-:Y:S01]  /*3880*/  IMAD.U32 R34, RZ, RZ, UR27 ;  /* 0x0000001bff227e24 */ /* 0x000fe2000f8e00ff */
[----:B------:R-:W-:Y:S01]  /*3890*/  FSEL R19, R41, -INF , !P4 ;  /* 0xff80000029137808 */ /* 0x000fe20006000000 */
[----:B------:R-:W-:Y:S01]  /*38a0*/  HMMA.16816.F32.BF16 R52, R12, R24, R36 ;  /* 0x000000180c34723c */ /* 0x000fe20000041824 */
[----:B------:R-:W-:Y:S01]  /*38b0*/  ISETP.GT.AND P4, PT, R18, R9, PT ;  /* 0x000000091200720c */ /* 0x000fe20003f84270 */
[----:B------:R-:W-:Y:S01]  /*38c0*/  VIADD R12, R0, 0x19 ;  /* 0x00000019000c7836 */ /* 0x000fe20000000000 */
[----:B------:R-:W-:-:S02]  /*38d0*/  ISETP.GT.AND P5, PT, R18, R10, PT ;  /* 0x0000000a1200720c */ /* 0x000fc40003fa4270 */
[----:B------:R-:W-:Y:S02]  /*38e0*/  FSEL R23, R43, -INF , !P4 ;  /* 0xff8000002b177808 */ /* 0x000fe40006000000 */
[-C--:B------:R-:W-:Y:S02]  /*38f0*/  ISETP.GT.AND P4, PT, R16, R3.reuse, PT ;  /* 0x000000031000720c */ /* 0x080fe40003f84270 */
[----:B------:R-:W-:Y:S02]  /*3900*/  LOP3.LUT R36, R226, 0x1f, RZ, 0xc0, !PT ;  /* 0x0000001fe2247812 */ /* 0x000fe400078ec0ff */
[----:B------:R-:W-:Y:S02]  /*3910*/  FSEL R15, R45, -INF , !P4 ;  /* 0xff8000002d0f7808 */ /* 0x000fe40006000000 */
[----:B------:R-:W-:Y:S02]  /*3920*/  ISETP.GT.AND P4, PT, R18, R3, PT ;  /* 0x000000031200720c */ /* 0x000fe40003f84270 */
[----:B------:R-:W-:Y:S01]  /*3930*/  IADD3 R28, PT, PT, R2, 0x1, R4 ;  /* 0x00000001021c7810 */ /* 0x000fe20007ffe004 */
[----:B------:R-:W-:Y:S01]  /*3940*/  VIADD R2, R0, 0x18 ;  /* 0x0000001800027836 */ /* 0x000fe20000000000 */
[----:B------:R-:W-:Y:S01]  /*3950*/  FSEL R5, R42, -INF , !P5 ;  /* 0xff8000002a057808 */ /* 0x000fe20006800000 */
[----:B------:R-:W-:Y:S01]  /*3960*/  VIADD R4, R48, 0x4 ;  /* 0x0000000430047836 */ /* 0x000fe20000000000 */
[----:B------:R-:W-:-:S02]  /*3970*/  ISETP.GT.AND P5, PT, R18, R8, PT ;  /* 0x000000081200720c */ /* 0x000fc40003fa4270 */
[----:B------:R-:W-:Y:S01]  /*3980*/  FSEL R26, R47, -INF , !P4 ;  /* 0xff8000002f1a7808 */ /* 0x000fe20006000000 */
[----:B------:R-:W-:Y:S01]  /*3990*/  IMAD.WIDE.U32 R50, R4, -0x326172a9, RZ ;  /* 0xcd9e8d5704327825 */ /* 0x000fe200078e00ff */
[----:B------:R-:W-:Y:S02]  /*39a0*/  ISETP.GT.AND P4, PT, R16, R12, PT ;  /* 0x0000000c1000720c */ /* 0x000fe40003f84270 */
[----:B------:R-:W-:Y:S01]  /*39b0*/  IADD3 R36, P3, P0, R88, UR7, R36 ;  /* 0x0000000758247c10 */ /* 0x000fe2000f87e024 */
[----:B------:R-:W-:Y:S01]  /*39c0*/  USHF.R.S32.HI UR7, URZ, 0x1f, UR7 ;  /* 0x0000001fff077899 */ /* 0x000fe20008011407 */
[----:B------:R-:W-:Y:S02]  /*39d0*/  FSEL R24, R46, -INF , !P5 ;  /* 0xff8000002e187808 */ /* 0x000fe40006800000 */
[----:B------:R-:W-:Y:S02]  /*39e0*/  ISETP.GT.AND P5, PT, R18, R2, PT ;  /* 0x000000021200720c */ /* 0x000fe40003fa4270 */
[----:B------:R-:W-:-:S02]  /*39f0*/  FSEL R13, R57, -INF , !P4 ;  /* 0xff800000390d7808 */ /* 0x000fc40006000000 */
[----:B------:R-:W-:Y:S02]  /*3a00*/  ISETP.GT.AND P4, PT, R18, R12, PT ;  /* 0x0000000c1200720c */ /* 0x000fe40003f84270 */
[----:B------:R-:W-:Y:S02]  /*3a10*/  VIADDMNMX R232, R28, 0x40, R34, PT ;  /* 0x000000401ce87846 */ /* 0x000fe40003800122 */
[----:B------:R-:W-:Y:S02]  /*3a20*/  FSEL R25, R58, -INF , !P5 ;  /* 0xff8000003a197808 */ /* 0x000fe40006800000 */
[----:B------:R-:W-:Y:S02]  /*3a30*/  FSEL R27, R59, -INF , !P4 ;  /* 0xff8000003b1b7808 */ /* 0x000fe40006000000 */
[----:B------:R-:W-:Y:S02]  /*3a40*/  IADD3.X R47, PT, PT, R89, UR7, RZ, P3, P0 ;  /* 0x00000007592f7c10 */ /* 0x000fe40009fe04ff */
[----:B------:R-:W-:-:S02]  /*3a50*/  ISETP.GE.AND P5, PT, R0, R232, PT ;  /* 0x000000e80000720c */ /* 0x000fc40003fa6270 */
[----:B------:R-:W-:Y:S02]  /*3a60*/  FSEL R17, R44, -INF , !P6 ;  /* 0xff8000002c117808 */ /* 0x000fe40007000000 */
[-C--:B------:R-:W-:Y:S02]  /*3a70*/  ISETP.GE.AND P4, PT, R11, R232.reuse, PT ;  /* 0x000000e80b00720c */ /* 0x080fe40003f86270 */
[----:B------:R-:W-:Y:S02]  /*3a80*/  ISETP.GE.AND P3, PT, R10, R232, PT ;  /* 0x000000e80a00720c */ /* 0x000fe40003f66270 */
[----:B------:R-:W-:Y:S02]  /*3a90*/  ISETP.GT.AND P6, PT, R16, R2, PT ;  /* 0x000000021000720c */ /* 0x000fe40003fc4270 */
[----:B------:R-:W-:Y:S02]  /*3aa0*/  FSEL R29, R22, -INF , !P5 ;  /* 0xff800000161d7808 */ /* 0x000fe40006800000 */
[----:B------:R-:W-:-:S02]  /*3ab0*/  ISETP.GE.AND P0, PT, R9, R232, PT ;  /* 0x000000e80900720c */ /* 0x000fc40003f06270 */
[-C--:B------:R-:W-:Y:S02]  /*3ac0*/  ISETP.GE.AND P5, PT, R8, R232.reuse, PT ;  /* 0x000000e80800720c */ /* 0x080fe40003fa6270 */
[----:B------:R-:W-:Y:S02]  /*3ad0*/  FSEL R30, R21, -INF , !P4 ;  /* 0xff800000151e7808 */ /* 0x000fe40006000000 */
[----:B------:R-:W-:Y:S02]  /*3ae0*/  FSEL R32, R20, -INF , !P3 ;  /* 0xff80000014207808 */ /* 0x000fe40005800000 */
[----:B------:R-:W-:Y:S02]  /*3af0*/  FSEL R14, R56, -INF , !P6 ;  /* 0xff800000380e7808 */ /* 0x000fe40007000000 */
[----:B------:R-:W-:Y:S02]  /*3b00*/  VIADDMNMX R233, R28, 0x48, R34, PT ;  /* 0x000000481ce97846 */ /* 0x000fe40003800122 */
[----:B------:R-:W-:-:S02]  /*3b10*/  ISETP.GE.AND P4, PT, R3, R232, PT ;  /* 0x000000e80300720c */ /* 0x000fc40003f86270 */
[-C--:B------:R-:W-:Y:S02]  /*3b20*/  ISETP.GE.AND P3, PT, R2, R232.reuse, PT ;  /* 0x000000e80200720c */ /* 0x080fe40003f66270 */
[----:B------:R-:W-:Y:S02]  /*3b30*/  FSEL R35, R19, -INF , !P0 ;  /* 0xff80000013237808 */ /* 0x000fe40004000000 */
[----:B------:R-:W-:Y:S02]  /*3b40*/  FSEL R43, R17, -INF , !P5 ;  /* 0xff800000112b7808 */ /* 0x000fe40006800000 */
[----:B------:R-:W-:Y:S02]  /*3b50*/  ISETP.GE.AND P0, PT, R12, R232, PT ;  /* 0x000000e80c00720c */ /* 0x000fe40003f06270 */
[----:B------:R-:W-:Y:S02]  /*3b60*/  ISETP.GE.AND P5, PT, R0, R233, PT ;  /* 0x000000e90000720c */ /* 0x000fe40003fa6270 */
[----:B------:R-:W-:-:S02]  /*3b70*/  FSEL R44, R15, -INF , !P4 ;  /* 0xff8000000f2c7808 */ /* 0x000fc40006000000 */
[----:B------:R-:W-:Y:S02]  /*3b80*/  FSEL R46, R14, -INF , !P3 ;  /* 0xff8000000e2e7808 */ /* 0x000fe40005800000 */
[-C--:B------:R-:W-:Y:S02]  /*3b90*/  ISETP.GE.AND P4, PT, R11, R233.reuse, PT ;  /* 0x000000e90b00720c */ /* 0x080fe40003f86270 */
[----:B------:R-:W-:Y:S02]  /*3ba0*/  ISETP.GE.AND P3, PT, R10, R233, PT ;  /* 0x000000e90a00720c */ /* 0x000fe40003f66270 */
[----:B------:R-:W-:Y:S02]  /*3bb0*/  FMNMX3.FTZ R4, R29, R30, R32, !PT ;  /* 0x0000001e1d047276 */ /* 0x000fe40007810020 */
[----:B------:R-:W-:Y:S02]  /*3bc0*/  FSEL R45, R13, -INF , !P0 ;  /* 0xff8000000d2d7808 */ /* 0x000fe40004000000 */
[----:B------:R-:W-:-:S02]  /*3bd0*/  FSEL R31, R7, -INF , !P5 ;  /* 0xff800000071f7808 */ /* 0x000fc40006800000 */
[-C--:B------:R-:W-:Y:S02]  /*3be0*/  ISETP.GE.AND P0, PT, R9, R233.reuse, PT ;  /* 0x000000e90900720c */ /* 0x080fe40003f06270 */
[----:B------:R-:W-:Y:S02]  /*3bf0*/  ISETP.GE.AND P5, PT, R8, R233, PT ;  /* 0x000000e90800720c */ /* 0x000fe40003fa6270 */
[----:B------:R-:W-:Y:S02]  /*3c00*/  FSEL R38, R6, -INF , !P4 ;  /* 0xff80000006267808 */ /* 0x000fe40006000000 */
[----:B------:R-:W-:Y:S02]  /*3c10*/  FSEL R19, R5, -INF , !P3 ;  /* 0xff80000005137808 */ /* 0x000fe40005800000 */
[----:B------:R-:W-:Y:S02]  /*3c20*/  FMNMX3.FTZ R4, R4, R35, R43, !PT ;  /* 0x0000002304047276 */ /* 0x000fe4000781002b */
[----:B------:R-:W-:-:S02]  /*3c30*/  ISETP.GE.AND P4, PT, R3, R233, PT ;  /* 0x000000e90300720c */ /* 0x000fc40003f86270 */
[-C--:B------:R-:W-:Y:S02]  /*3c40*/  ISETP.GE.AND P3, PT, R2, R233.reuse, PT ;  /* 0x000000e90200720c */ /* 0x080fe40003f66270 */
[----:B------:R-:W-:Y:S02]  /*3c50*/  FSEL R33, R23, -INF , !P0 ;  /* 0xff80000017217808 */ /* 0x000fe40004000000 */
[----:B------:R-:W-:Y:S02]  /*3c60*/  FSEL R40, R24, -INF , !P5 ;  /* 0xff80000018287808 */ /* 0x000fe40006800000 */
[----:B------:R-:W-:Y:S02]  /*3c70*/  FMNMX3.FTZ R5, R31, R38, R19, !PT ;  /* 0x000000261f057276 */ /* 0x000fe40007810013 */
[----:B------:R-:W-:Y:S02]  /*3c80*/  FMNMX3.FTZ R4, R4, R44, R46, !PT ;  /* 0x0000002c04047276 */ /* 0x000fe4000781002e */
[----:B------:R-:W-:-:S02]  /*3c90*/  ISETP.GE.AND P0, PT, R12, R233, PT ;  /* 0x000000e90c00720c */ /* 0x000fc40003f06270 */
[----:B------:R-:W-:Y:S02]  /*3ca0*/  FSEL R41, R26, -INF , !P4 ;  /* 0xff8000001a297808 */ /* 0x000fe40006000000 */
[----:B------:R-:W-:Y:S02]  /*3cb0*/  FSEL R42, R25, -INF , !P3 ;  /* 0xff800000192a7808 */ /* 0x000fe40005800000 */
[----:B------:R-:W-:Y:S02]  /*3cc0*/  FMNMX3.FTZ R17, R5, R33, R40, !PT ;  /* 0x0000002105117276 */ /* 0x000fe40007810028 */
[----:B------:R-:W-:Y:S01]  /*3cd0*/  FMNMX.FTZ R13, R45, R4, !PT ;  /* 0x000000042d0d7209 */ /* 0x000fe20007810000 */
[----:B------:R-:W-:Y:S06]  /*3ce0*/  BRA.U !UP0, `(.L_x_2289) ;  /* 0x00000001085c7547 */ /* 0x000fec000b800000 */
[----:B------:R-:W-:-:S04]  /*3cf0*/  UIADD3 UR7, UPT, UPT, UR4, -0x2, URZ ;  /* 0xfffffffe04077890 */ /* 0x000fc8000fffe0ff */
        /* <DEDUP_REMOVED lines=10> */
[C---:B------:R-:W-:Y:S02]  /*3da0*/  LEA R4, P3, R15.reuse, R234, 0x1 ;  /* 0x000000ea0f047211 */ /* 0x040fe400078608ff */
        /* <DEDUP_REMOVED lines=11> */
.L_x_2289:
[----:B------:R-:W-:Y:S01]  /*3e60*/  FSEL R39, R27, -INF , !P0 ;  /* 0xff8000001b277808 */ /* 0x000fe20004000000 */
[----:B-1----:R-:W1:Y:S01]  /*3e70*/  SHFL.BFLY PT, R7, R13, 0x2, 0x1f ;  /* 0x0c401f000d077f89 */ /* 0x002e6200000e0000 */
[----:B------:R-:W-:Y:S01]  /*3e80*/  FMNMX3.FTZ R4, R17, R41, R42, !PT ;  /* 0x0000002911047276 */ /* 0x000fe2000781002a */
[----:B------:R-:W-:Y:S01]  /*3e90*/  IMAD.WIDE.U32 R238, R36, -0x2daee0ad, RZ ;  /* 0xd2511f5324ee7825 */ /* 0x000fe200078e00ff */
[----:B------:R-:W-:Y:S01]  /*3ea0*/  LOP3.LUT R5, R47, UR30, R51, 0x96, !PT ;  /* 0x0000001e2f057c12 */ /* 0x000fe2000f8e9633 */
[----:B------:R-:W-:Y:S01]  /*3eb0*/  UIADD3 UR7, UPT, UPT, UR31, -0x4498517b, URZ ;  /* 0xbb67ae851f077890 */ /* 0x000fe2000fffe0ff */
[----:B------:R-:W-:Y:S01]  /*3ec0*/  FMNMX.FTZ R17, R39, R4, !PT ;  /* 0x0000000427117209 */ /* 0x000fe20007810000 */
[----:B------:R-:W-:Y:S01]  /*3ed0*/  IMAD.U32 R4, RZ, RZ, UR33 ;  /* 0x00000021ff047e24 */ /* 0x000fe2000f8e00ff */
[----:B------:R-:W-:Y:S01]  /*3ee0*/  UIADD3 UR22, UPT, UPT, UR30, -0x61c88647, URZ ;  /* 0x9e3779b91e167890 */ /* 0x000fe2000fffe0ff */
[----:B------:R-:W-:Y:S01]  /*3ef0*/  IMAD.WIDE.U32 R244, R5, -0x2daee0ad, RZ ;  /* 0xd2511f5305f47825 */ /* 0x000fe200078e00ff */
[----:B------:R-:W-:Y:S01]  /*3f00*/  UIADD3 UR21, UPT, UPT, UR30, 0x3c6ef372, URZ ;  /* 0x3c6ef3721e157890 */ /* 0x000fe2000fffe0ff */
[----:B------:R-:W2:Y:S01]  /*3f10*/  SHFL.BFLY PT, R14, R17, 0x2, 0x1f ;  /* 0x0c401f00110e7f89 */ /* 0x000ea200000e0000 */
[----:B------:R-:W-:Y:S01]  /*3f20*/  LOP3.LUT R5, R4, UR31, R239, 0x96, !PT ;  /* 0x0000001f04057c12 */ /* 0x000fe2000f8e96ef */
[----:B------:R-:W-:Y:S01]  /*3f30*/  UIADD3 UR14, UPT, UPT, UR31, 0x76cf5d0a, URZ ;  /* 0x76cf5d0a1f0e7890 */ /* 0x000fe2000fffe0ff */
[----:B------:R-:W-:Y:S01]  /*3f40*/  LOP3.LUT R4, R238, UR7, R245, 0x96, !PT ;  /* 0x00000007ee047c12 */ /* 0x000fe2000f8e96f5 */
[----:B------:R-:W-:Y:S01]  /*3f50*/  UIADD3 UR12, UPT, UPT, UR31, 0x32370b8f, URZ ;  /* 0x32370b8f1f0c7890 */ /* 0x000fe2000fffe0ff */
[----:B------:R-:W-:Y:S01]  /*3f60*/  ISETP.GT.AND P6, PT, R228, R0, PT ;  /* 0x00000000e400720c */ /* 0x000fe20003fc4270 */
[----:B------:R-:W-:Y:S01]  /*3f70*/  IMAD.WIDE.U32 R36, R5, -0x326172a9, RZ ;  /* 0xcd9e8d5705247825 */ /* 0x000fe200078e00ff */
[----:B------:R-:W-:Y:S01]  /*3f80*/  UIADD3 UR13, UPT, UPT, UR30, -0x255992d5, URZ ;  /* 0xdaa66d2b1e0d7890 */ /* 0x000fe2000fffe0ff */
[----:B------:R-:W-:Y:S01]  /*3f90*/  VIMNMX R230, PT, PT, R28, UR27, PT ;  /* 0x0000001b1ce67c48 */ /* 0x000fe2000bfe0100 */
[----:B------:R-:W-:Y:S01]  /*3fa0*/  UIADD3 UR11, UPT, UPT, UR30, 0x78dde6e4, URZ ;  /* 0x78dde6e41e0b7890 */ /* 0x000fe2000fffe0ff */
[----:B------:R-:W-:Y:S01]  /*3fb0*/  IMAD.WIDE.U32 R240, R4, -0x326172a9, RZ ;  /* 0xcd9e8d5704f07825 */ /* 0x000fe200078e00ff */
[----:B------:R-:W-:Y:S01]  /*3fc0*/  LOP3.LUT R6, R50, UR22, R37, 0x96, !PT ;  /* 0x0000001632067c12 */ /* 0x000fe2000f8e9625 */
[----:B------:R-:W3:Y:S01]  /*3fd0*/  LDCU UR6, c[0x0][0x45c] ;  /* 0x00008b80ff0677ac */ /* 0x000ee20008000800 */
[----:B------:R-:W-:Y:S01]  /*3fe0*/  ISETP.GE.AND P3, PT, R0, R230, PT ;  /* 0x000000e60000720c */ /* 0x000fe20003f66270 */
[----:B------:R-:W-:Y:S01]  /*3ff0*/  IMAD.MOV.U32 R224, RZ, RZ, 0x20 ;  /* 0x00000020ffe07424 */ /* 0x000fe200078e00ff */
[----:B-1----:R-:W-:Y:S01]  /*4000*/  FMNMX.FTZ R13, R13, R7, !PT ;  /* 0x000000070d0d7209 */ /* 0x002fe20007810000 */
[----:B------:R-:W-:Y:S01]  /*4010*/  IMAD.WIDE.U32 R6, R6, -0x2daee0ad, RZ ;  /* 0xd2511f5306067825 */ /* 0x000fe200078e00ff */
[----:B------:R-:W-:Y:S01]  /*4020*/  LOP3.LUT R4, R36, UR21, R241, 0x96, !PT ;  /* 0x0000001524047c12 */ /* 0x000fe2000f8e96f1 */
[----:B------:R-:W-:Y:S01]  /*4030*/  UIADD3 UR10, UPT, UPT, UR31, -0x126145ec, URZ ;  /* 0xed9eba141f0a7890 */ /* 0x000fe2000fffe0ff */
[----:B------:R-:W-:Y:S01]  /*4040*/  ISETP.GT.AND P4, PT, R228, R10, PT ;  /* 0x0000000ae400720c */ /* 0x000fe20003f84270 */
[----:B------:R-:W1:Y:S01]  /*4050*/  SHFL.BFLY PT, R15, R13, 0x1, 0x1f ;  /* 0x0c201f000d0f7f89 */ /* 0x000e6200000e0000 */
[----:B------:R-:W-:Y:S01]  /*4060*/  LOP3.LUT R7, R244, UR14, R7, 0x96, !PT ;  /* 0x0000000ef4077c12 */ /* 0x000fe2000f8e9607 */
[----:B------:R-:W-:Y:S01]  /*4070*/  IMAD.WIDE.U32 R4, R4, -0x2daee0ad, RZ ;  /* 0xd2511f5304047825 */ /* 0x000fe200078e00ff */
[----:B------:R-:W-:Y:S01]  /*4080*/  UIADD3 UR9, UPT, UPT, UR31, -0x56f99767, URZ ;  /* 0xa90668991f097890 */ /* 0x000fe2000fffe0ff */
[----:B--2---:R-:W-:Y:S01]  /*4090*/  FMNMX.FTZ R17, R17, R14, !PT ;  /* 0x0000000e11117209 */ /* 0x004fe20007810000 */
[----:B------:R-:W-:Y:S01]  /*40a0*/  UIADD3 UR8, UPT, UPT, UR30, -0x4ab325aa, URZ ;  /* 0xb54cda561e087890 */ /* 0x000fe2000fffe0ff */
[----:B------:R-:W-:Y:S01]  /*40b0*/  IMAD.WIDE.U32 R20, R7, -0x326172a9, RZ ;  /* 0xcd9e8d5707147825 */ /* 0x000fe200078e00ff */
[----:B------:R-:W-:Y:S01]  /*40c0*/  LOP3.LUT R6, R6, UR12, R5, 0x96, !PT ;  /* 0x0000000c06067c12 */ /* 0x000fe2000f8e9605 */
[----:B------:R-:W-:Y:S01]  /*40d0*/  UIADD3 UR20, UPT, UPT, UR30, 0x1715609d, URZ ;  /* 0x1715609d1e147890 */ /* 0x000fe2000fffe0ff */
[----:B------:R-:W2:Y:S01]  /*40e0*/  SHFL.BFLY PT, R14, R17, 0x1, 0x1f ;  /* 0x0c201f00110e7f89 */ /* 0x000ea200000e0000 */
[----:B------:R-:W-:Y:S01]  /*40f0*/  ISETP.GT.AND P5, PT, R228, R9, PT ;  /* 0x00000009e400720c */ /* 0x000fe20003fa4270 */
[----:B------:R-:W-:Y:S01]  /*4100*/  UIADD3 UR15, UPT, UPT, UR31, 0x646e171e, URZ ;  /* 0x646e171e1f0f7890 */ /* 0x000fe2000fffe0ff */
[----:B------:R-:W-:Y:S01]  /*4110*/  IMAD.WIDE.U32 R26, R6, -0x326172a9, RZ ;  /* 0xcd9e8d57061a7825 */ /* 0x000fe200078e00ff */
[----:B------:R-:W-:Y:S01]  /*4120*/  LOP3.LUT R6, R240, UR13, R21, 0x96, !PT ;  /* 0x0000000df0067c12 */ /* 0x000fe2000f8e9615 */
[----:B------:R-:W-:Y:S01]  /*4130*/  STL.64 [R1+0x58], R238 ;  /* 0x000058ee01007387 */ /* 0x000fe20000100a00 */
[----:B------:R-:W-:Y:S01]  /*4140*/  VIADDMNMX R231, R28, 0x8, R34, PT ;  /* 0x000000081ce77846 */ /* 0x000fe20003800122 */
[----:B------:R-:W-:Y:S01]  /*4150*/  IMAD.WIDE.U32 R102, R48, -0x326172a9, RZ ;  /* 0xcd9e8d5730667825 */ /* 0x000fe200078e00ff */
[----:B------:R-:W-:Y:S01]  /*4160*/  LOP3.LUT R5, R20, UR11, R27, 0x96, !PT ;  /* 0x0000000b14057c12 */ /* 0x000fe2000f8e961b */
[----:B------:R-:W-:Y:S01]  /*4170*/  STL.64 [R1+0x50], R244 ;  /* 0x000050f401007387 */ /* 0x000fe20000100a00 */
[----:B------:R-:W-:Y:S01]  /*4180*/  UISETP.GT.U32.AND UP0, UPT, UR33, UR18, UPT ;  /* 0x000000122100728c */ /* 0x000fe2000bf04070 */
[----:B------:R-:W-:Y:S01]  /*4190*/  IMAD.WIDE.U32 R20, R6, -0x2daee0ad, RZ ;  /* 0xd2511f5306147825 */ /* 0x000fe200078e00ff */
[----:B------:R-:W-:Y:S01]  /*41a0*/  LOP3.LUT R6, R90, 0x200, R91, 0xf8, !PT ;  /* 0x000002005a067812 */ /* 0x000fe200078ef85b */
[----:B------:R-:W-:Y:S01]  /*41b0*/  STL.64 [R1+0x40], R240 ;  /* 0x000040f001007387 */ /* 0x000fe20000100a00 */
[----:B-1----:R-:W-:Y:S01]  /*41c0*/  FMNMX.FTZ R136, R13, R15, !PT ;  /* 0x0000000f0d887209 */ /* 0x002fe20007810000 */
[----:B------:R-:W-:Y:S01]  /*41d0*/  IMAD.WIDE.U32 R50, R5, -0x2daee0ad, RZ ;  /* 0xd2511f5305327825 */ /* 0x000fe200078e00ff */
[----:B------:R-:W-:-:S02]  /*41e0*/  LOP3.LUT R4, R4, UR10, R21, 0x96, !PT ;  /* 0x0000000a04047c12 */ /* 0x000fc4000f8e9615 */
[----:B------:R-:W-:Y:S02]  /*41f0*/  LEA R27, R6, UR5, 0x1 ;  /* 0x00000005061b7c11 */ /* 0x000fe4000f8e08ff */
[----:B------:R-:W-:Y:S01]  /*4200*/  FSETP.NEU.FTZ.AND P0, PT, R136, -INF , PT ;  /* 0xff8000008800780b */ /* 0x000fe20003f1d000 */
[----:B------:R-:W-:-:S04]  /*4210*/  IMAD.WIDE.U32 R24, R4, -0x326172a9, RZ ;  /* 0xcd9e8d5704187825 */ /* 0x000fc800078e00ff */
[----:B---3--:R-:W-:Y:S01]  /*4220*/  FMUL.FTZ R4, R136, UR6 ;  /* 0x0000000688047c20 */ /* 0x008fe20008410000 */
[----:B------:R-:W-:Y:S01]  /*4230*/  LOP3.LUT R6, R20, UR9, R51, 0x96, !PT ;  /* 0x0000000914067c12 */ /* 0x000fe2000f8e9633 */
[----:B------:R-:W1:Y:S01]  /*4240*/  LDSM.16.MT88.4 R156, [R27+0xa000] ;  /* 0x00a000001b9c783b */ /* 0x000e620000004200 */
[----:B--2---:R-:W-:Y:S01]  /*4250*/  FMNMX.FTZ R140, R17, R14, !PT ;  /* 0x0000000e118c7209 */ /* 0x004fe20007810000 */
[C---:B------:R-:W-:Y:S01]  /*4260*/  VIADD R5, R27.reuse, 0xa000 ;  /* 0x0000a0001b057836 */ /* 0x040fe20000000000 */
[----:B------:R-:W-:Y:S01]  /*4270*/  FSEL R14, R4, RZ, P0 ;  /* 0x000000ff040e7208 */ /* 0x000fe20000000000 */
[----:B------:R-:W-:Y:S01]  /*4280*/  VIADD R22, R27, 0xa040 ;  /* 0x0000a0401b167836 */ /* 0x000fe20000000000 */
[----:B------:R-:W2:Y:S01]  /*4290*/  LDC R20, c[0x0][0x4f8] ;  /* 0x00013e00ff147b82 */ /* 0x000ea20000000800 */
[----:B------:R-:W-:Y:S01]  /*42a0*/  IMAD.WIDE.U32 R6, R6, -0x326172a9, RZ ;  /* 0xcd9e8d5706067825 */ /* 0x000fe200078e00ff */
[----:B------:R-:W-:Y:S01]  /*42b0*/  FSETP.NEU.FTZ.AND P0, PT, R140, -INF , PT ;  /* 0xff8000008c00780b */ /* 0x000fe20003f1d000 */
[----:B------:R-:W-:Y:S02]  /*42c0*/  LDSM.16.MT88.4 R80, [R27+0xb000] ;  /* 0x00b000001b50783b */ /* 0x000fe40000004200 */
[----:B------:R-:W-:-:S02]  /*42d0*/  @P1 VIADD R22, R5, 0xffffffc0 ;  /* 0xffffffc005161836 */ /* 0x000fc40000000000 */
[----:B------:R-:W-:Y:S01]  /*42e0*/  FFMA.FTZ R5, R29, UR6, -R14 ;  /* 0x000000061d057c23 */ /* 0x000fe2000801080e */
[----:B------:R-:W-:Y:S01]  /*42f0*/  LOP3.LUT R4, R24, UR8, R7, 0x96, !PT ;  /* 0x0000000818047c12 */ /* 0x000fe2000f8e9607 */
[----:B------:R-:W-:Y:S01]  /*4300*/  IMAD.MOV.U32 R15, RZ, RZ, R6 ;  /* 0x000000ffff0f7224 */ /* 0x000fe200078e0006 */
[C---:B------:R-:W-:Y:S01]  /*4310*/  PRMT R13, R6.reuse, 0x7773, RZ ;  /* 0x00007773060d7816 */ /* 0x040fe200000000ff */
[----:B------:R3:W-:Y:S01]  /*4320*/  MUFU.EX2 R222, R5 ;  /* 0x0000000500de7308 */ /* 0x0007e20000000800 */
[C---:B------:R-:W-:Y:S01]  /*4330*/  PRMT R7, R6.reuse, 0x7772, RZ ;  /* 0x0000777206077816 */ /* 0x040fe200000000ff */
[----:B------:R-:W4:Y:S01]  /*4340*/  LDSM.16.MT88.4 R64, [R22] ;  /* 0x000000001640783b */ /* 0x000f220000004200 */
[----:B------:R-:W-:Y:S01]  /*4350*/  PRMT R17, R6, 0x7771, RZ ;  /* 0x0000777106117816 */ /* 0x000fe200000000ff */
[--C-:B------:R-:W-:Y:S01]  /*4360*/  FFMA.FTZ R6, R30, UR6, -R14.reuse ;  /* 0x000000061e067c23 */ /* 0x100fe2000801080e */
[----:B------:R-:W-:Y:S01]  /*4370*/  PRMT R23, R7, 0x5410, R13 ;  /* 0x0000541007177816 */ /* 0x000fe2000000000d */
[----:B------:R-:W-:Y:S01]  /*4380*/  FFMA.FTZ R7, R32, UR6, -R14 ;  /* 0x0000000620077c23 */ /* 0x000fe2000801080e */
[----:B------:R-:W-:Y:S01]  /*4390*/  LOP3.LUT R15, R15, 0xff, RZ, 0xc0, !PT ;  /* 0x000000ff0f0f7812 */ /* 0x000fe200078ec0ff */
[----:B------:R5:W-:Y:S01]  /*43a0*/  MUFU.EX2 R221, R6 ;  /* 0x0000000600dd7308 */ /* 0x000be20000000800 */
[----:B------:R-:W-:Y:S01]  /*43b0*/  SEL R24, R224, 0xffffffe0, !P2 ;  /* 0xffffffe0e0187807 */ /* 0x000fe20005000000 */
[----:B------:R-:W-:Y:S01]  /*43c0*/  LDSM.16.MT88.4 R116, [R22+0x1000] ;  /* 0x001000001674783b */ /* 0x000fe20000004200 */
[----:B------:R-:W-:Y:S01]  /*43d0*/  PRMT R21, R15, 0x5410, R17 ;  /* 0x000054100f157816 */ /* 0x000fe20000000011 */
[----:B------:R1:W-:Y:S01]  /*43e0*/  MUFU.EX2 R220, R7 ;  /* 0x0000000700dc7308 */ /* 0x0003e20000000800 */
[----:B---3--:R-:W-:Y:S01]  /*43f0*/  FMUL.FTZ R5, R140, UR6 ;  /* 0x000000068c057c20 */ /* 0x008fe20008410000 */
[----:B--2---:R-:W-:Y:S01]  /*4400*/  LOP3.LUT R17, R20, 0xff, RZ, 0xc0, !PT ;  /* 0x000000ff14117812 */ /* 0x004fe200078ec0ff */
[----:B------:R-:W-:Y:S01]  /*4410*/  LDSM.16.MT88.4 R200, [R27+0xa800] ;  /* 0x00a800001bc8783b */ /* 0x000fe20000004200 */
[----:B------:R-:W-:-:S02]  /*4420*/  LOP3.LUT R20, R4, 0xff, RZ, 0xc0, !PT ;  /* 0x000000ff04147812 */ /* 0x000fc400078ec0ff */
[----:B------:R-:W-:Y:S01]  /*4430*/  FSEL R13, R5, RZ, P0 ;  /* 0x000000ff050d7208 */ /* 0x000fe20000000000 */
[----:B------:R-:W-:Y:S01]  /*4440*/  IMAD R17, R17, 0x10000, R17 ;  /* 0x0001000011117824 */ /* 0x000fe200078e0211 */
[----:B------:R-:W-:Y:S01]  /*4450*/  ISETP.GT.AND P0, PT, R228, R11, PT ;  /* 0x0000000be400720c */ /* 0x000fe20003f04270 */
[----:B-----5:R-:W-:Y:S01]  /*4460*/  FFMA.FTZ R6, R35, UR6, -R14 ;  /* 0x0000000623067c23 */ /* 0x020fe2000801080e */
[----:B------:R-:W-:Y:S01]  /*4470*/  LDSM.16.MT88.4 R192, [R22+0x800] ;  /* 0x0008000016c0783b */ /* 0x000fe20000004200 */
[--C-:B------:R-:W-:Y:S01]  /*4480*/  FFMA.FTZ R5, R31, UR6, -R13.reuse ;  /* 0x000000061f057c23 */ /* 0x100fe2000801080d */
[--C-:B-1----:R-:W-:Y:S01]  /*4490*/  FFMA.FTZ R7, R19, UR6, -R13.reuse ;  /* 0x0000000613077c23 */ /* 0x102fe2000801080d */
[----:B------:R1:W2:Y:S01]  /*44a0*/  MUFU.EX2 R223, R6 ;  /* 0x0000000600df7308 */ /* 0x0002a20000000800 */
[--C-:B------:R-:W-:Y:S01]  /*44b0*/  FFMA.FTZ R19, R38, UR6, -R13.reuse ;  /* 0x0000000626137c23 */ /* 0x100fe2000801080d */
[----:B------:R-:W-:Y:S02]  /*44c0*/  LDSM.16.MT88.4 R184, [R27+0xb800] ;  /* 0x00b800001bb8783b */ /* 0x000fe40000004200 */
[----:B------:R3:W-:Y:S02]  /*44d0*/  MUFU.EX2 R217, R5 ;  /* 0x0000000500d97308 */ /* 0x0007e40000000800 */
[----:B------:R-:W-:Y:S02]  /*44e0*/  LDSM.16.MT88.4 R176, [R22+0x1800] ;  /* 0x0018000016b0783b */ /* 0x000fe40000004200 */
[----:B------:R5:W-:Y:S04]  /*44f0*/  MUFU.EX2 R218, R7 ;  /* 0x0000000700da7308 */ /* 0x000be80000000800 */
[----:B------:R-:W-:Y:S01]  /*4500*/  MUFU.EX2 R216, R19 ;  /* 0x0000001300d87308 */ /* 0x000fe20000000800 */
[----:B-1----:R-:W-:Y:S01]  /*4510*/  FFMA.FTZ R6, R33, UR6, -R13 ;  /* 0x0000000621067c23 */ /* 0x002fe2000801080d */
[----:B---3--:R-:W-:-:S03]  /*4520*/  LOP3.LUT R5, R4, 0xffff, RZ, 0xc0, !PT ;  /* 0x0000ffff04057812 */ /* 0x008fc600078ec0ff */
[----:B------:R1:W3:Y:S01]  /*4530*/  MUFU.EX2 R219, R6 ;  /* 0x0000000600db7308 */ /* 0x0002e20000000800 */
[----:B-----5:R-:W-:Y:S02]  /*4540*/  PRMT R7, R4, 0x7632, R7 ;  /* 0x0000763204077816 */ /* 0x020fe40000000007 */
[----:B------:R-:W-:Y:S02]  /*4550*/  SHF.R.U32.HI R15, RZ, 0x8, R5 ;  /* 0x00000008ff0f7819 */ /* 0x000fe40000011605 */
[----:B------:R-:W-:Y:S02]  /*4560*/  SHF.R.U32.HI R4, RZ, 0x18, R4 ;  /* 0x00000018ff047819 */ /* 0x000fe40000011604 */
[----:B------:R-:W-:Y:S02]  /*4570*/  LOP3.LUT R5, R7, 0xff, RZ, 0xc0, !PT ;  /* 0x000000ff07057812 */ /* 0x000fe400078ec0ff */
[----:B------:R-:W-:Y:S02]  /*4580*/  PRMT R15, R20, 0x5410, R15 ;  /* 0x00005410140f7816 */ /* 0x000fe4000000000f */
[----:B------:R-:W-:-:S02]  /*4590*/  PRMT R4, R5, 0x5410, R4 ;  /* 0x0000541005047816 */ /* 0x000fc40000000004 */
[--C-:B-1----:R-:W-:Y:S02]  /*45a0*/  HSET2.LE.AND R6, R21, R17.reuse, PT ;  /* 0x0000001115067233 */ /* 0x102fe40003803000 */
[--C-:B------:R-:W-:Y:S02]  /*45b0*/  HSET2.LE.AND R15, R15, R17.reuse, PT ;  /* 0x000000110f0f7233 */ /* 0x100fe40003803000 */
[----:B------:R-:W-:Y:S02]  /*45c0*/  HSET2.LE.AND R20, R4, R17, PT ;  /* 0x0000001104147233 */ /* 0x000fe40003803000 */
[----:B--2---:R-:W-:Y:S02]  /*45d0*/  F2FP.BF16.F32.PACK_AB R4, R223, R220 ;  /* 0x000000dcdf04723e */ /* 0x004fe400000010ff */
[----:B------:R-:W-:Y:S02]  /*45e0*/  F2FP.BF16.F32.PACK_AB R19, R221, R222 ;  /* 0x000000dedd13723e */ /* 0x000fe400000010ff */
[----:B------:R-:W-:-:S02]  /*45f0*/  LOP3.LUT R6, R4, R6, RZ, 0xc0, !PT ;  /* 0x0000000604067212 */ /* 0x000fc400078ec0ff */
[----:B------:R-:W-:Y:S02]  /*4600*/  LOP3.LUT R4, R19, R15, RZ, 0xc0, !PT ;  /* 0x0000000f13047212 */ /* 0x000fe400078ec0ff */
[----:B------:R-:W-:Y:S01]  /*4610*/  LOP3.LUT R7, R23, 0xff00ff, RZ, 0xc0, !PT ;  /* 0x00ff00ff17077812 */ /* 0x000fe200078ec0ff */
[----:B------:R-:W-:Y:S01]  /*4620*/  IMAD.IADD R23, R27, 0x1, R24 ;  /* 0x000000011b177824 */ /* 0x000fe200078e0218 */
[----:B------:R-:W-:Y:S02]  /*4630*/  FSEL R19, R52, -INF , !P6 ;  /* 0xff80000034137808 */ /* 0x000fe40007000000 */
[----:B------:R-:W-:Y:S02]  /*4640*/  ISETP.GE.AND P6, PT, R11, R230, PT ;  /* 0x000000e60b00720c */ /* 0x000fe40003fc6270 */
[----:B------:R-:W-:Y:S01]  /*4650*/  FSEL R15, R53, -INF , !P0 ;  /* 0xff800000350f7808 */ /* 0x000fe20004000000 */
[----:B------:R-:W1:Y:S01]  /*4660*/  LDSM.16.MT88.4 R172, [R23+0xa000] ;  /* 0x00a0000017ac783b */ /* 0x000e620000004200 */
[----:B------:R-:W-:-:S02]  /*4670*/  HSET2.LE.AND R7, R7, R17, PT ;  /* 0x0000001107077233 */ /* 0x000fc40003803000 */
[----:B------:R-:W-:Y:S01]  /*4680*/  FSEL R32, R19, -INF , !P3 ;  /* 0xff80000013207808 */ /* 0x000fe20005800000 */
[----:B------:R-:W2:Y:S01]  /*4690*/  LDSM.16.MT88.4 R96, [R23+0xb000] ;  /* 0x00b000001760783b */ /* 0x000ea20000004200 */
[----:B------:R-:W-:Y:S01]  /*46a0*/  FSEL R33, R15, -INF , !P6 ;  /* 0xff8000000f217808 */ /* 0x000fe20007000000 */
[----:B------:R-:W-:Y:S01]  /*46b0*/  VIADD R15, R228, 0x8 ;  /* 0x00000008e40f7836 */ /* 0x000fe20000000000 */
[----:B---3--:R-:W-:Y:S01]  /*46c0*/  F2FP.BF16.F32.PACK_AB R5, R219, R218 ;  /* 0x000000dadb05723e */ /* 0x008fe200000010ff */
[----:B------:R-:W-:Y:S01]  /*46d0*/  LDSM.16.MT88.4 R204, [R23+0xa800] ;  /* 0x00a8000017cc783b */ /* 0x000fe20000004200 */
[----:B------:R-:W-:Y:S02]  /*46e0*/  ISETP.GE.AND P6, PT, R10, R230, PT ;  /* 0x000000e60a00720c */ /* 0x000fe40003fc6270 */
[----:B------:R-:W-:Y:S01]  /*46f0*/  FSEL R19, R60, -INF , !P4 ;  /* 0xff8000003c137808 */ /* 0x000fe20006000000 */
[----:B------:R-:W-:Y:S01]  /*4700*/  LDSM.16.MT88.4 R112, [R23+0xb800] ;  /* 0x00b800001770783b */ /* 0x000fe20000004200 */
[----:B------:R-:W-:-:S02]  /*4710*/  F2FP.BF16.F32.PACK_AB R21, R216, R217 ;  /* 0x000000d9d815723e */ /* 0x000fc400000010ff */
[----:B------:R-:W-:Y:S02]  /*4720*/  ISETP.GT.AND P3, PT, R228, R8, PT ;  /* 0x00000008e400720c */ /* 0x000fe40003f64270 */
[----:B------:R-:W-:Y:S02]  /*4730*/  LOP3.LUT R7, R5, R7, RZ, 0xc0, !PT ;  /* 0x0000000705077212 */ /* 0x000fe400078ec0ff */
[----:B------:R-:W-:Y:S02]  /*4740*/  FSEL R34, R19, -INF , !P6 ;  /* 0xff80000013227808 */ /* 0x000fe40007000000 */
[----:B------:R-:W-:Y:S01]  /*4750*/  LOP3.LUT R5, R21, R20, RZ, 0xc0, !PT ;  /* 0x0000001415057212 */ /* 0x000fe200078ec0ff */
[----:B------:R-:W-:Y:S01]  /*4760*/  IMAD.IADD R21, R24, 0x1, R22 ;  /* 0x0000000118157824 */ /* 0x000fe200078e0216 */
[----:B------:R-:W-:Y:S02]  /*4770*/  ISETP.GE.AND P4, PT, R9, R230, PT ;  /* 0x000000e60900720c */ /* 0x000fe40003f86270 */
[----:B------:R-:W-:-:S02]  /*4780*/  FSEL R19, R61, -INF , !P5 ;  /* 0xff8000003d137808 */ /* 0x000fc40006800000 */
[----:B------:R-:W-:Y:S01]  /*4790*/  ISETP.GT.AND P0, PT, R228, R3, PT ;  /* 0x00000003e400720c */ /* 0x000fe20003f04270 */
[----:B------:R-:W3:Y:S01]  /*47a0*/  LDSM.16.MT88.4 R68, [R21] ;  /* 0x000000001544783b */ /* 0x000ee20000004200 */
[----:B------:R-:W-:Y:S01]  /*47b0*/  ISETP.GE.AND P6, PT, R8, R230, PT ;  /* 0x000000e60800720c */ /* 0x000fe20003fc6270 */
[C---:B------:R-:W-:Y:S01]  /*47c0*/  HMMA.16816.F32.BF16 R148, R4.reuse, R156, RZ ;  /* 0x0000009c0494723c */ /* 0x040fe200000418ff */
[----:B------:R-:W-:Y:S01]  /*47d0*/  FSEL R20, R76, -INF , !P3 ;  /* 0xff8000004c147808 */ /* 0x000fe20005800000 */
[----:B------:R-:W5:Y:S01]  /*47e0*/  LDSM.16.MT88.4 R128, [R21+0x1000] ;  /* 0x001000001580783b */ /* 0x000f620000004200 */
[----:B------:R-:W-:Y:S02]  /*47f0*/  ISETP.GT.AND P5, PT, R15, R0, PT ;  /* 0x000000000f00720c */ /* 0x000fe40003fa4270 */
[----:B------:R-:W-:Y:S01]  /*4800*/  FSEL R35, R19, -INF , !P4 ;  /* 0xff80000013237808 */ /* 0x000fe20006000000 */
[----:B------:R-:W-:Y:S01]  /*4810*/  LDSM.16.MT88.4 R196, [R21+0x800] ;  /* 0x0008000015c4783b */ /* 0x000fe20000004200 */
[----:B------:R-:W-:Y:S01]  /*4820*/  ISETP.GE.AND P3, PT, R0, R231, PT ;  /* 0x000000e70000720c */ /* 0x000fe20003f66270 */
[----:B----4-:R-:W-:Y:S01]  /*4830*/  HMMA.16816.F32.BF16 R28, R4, R64, RZ ;  /* 0x00000040041c723c */ /* 0x010fe200000418ff */
[----:B------:R-:W-:Y:S01]  /*4840*/  ISETP.GE.AND P4, PT, R3, R230, PT ;  /* 0x000000e60300720c */ /* 0x000fe20003f86270 */
[----:B------:R-:W-:Y:S01]  /*4850*/  LDSM.16.MT88.4 R180, [R21+0x1800] ;  /* 0x0018000015b4783b */ /* 0x000fe20000004200 */
[----:B------:R-:W-:-:S02]  /*4860*/  FSEL R0, R77, -INF , !P0 ;  /* 0xff8000004d007808 */ /* 0x000fc40004000000 */
[----:B------:R-:W-:Y:S02]  /*4870*/  FSEL R137, R20, -INF , !P6 ;  /* 0xff80000014897808 */ /* 0x000fe40007000000 */
[C---:B------:R-:W-:Y:S01]  /*4880*/  ISETP.GT.AND P6, PT, R228.reuse, R2, PT ;  /* 0x00000002e400720c */ /* 0x040fe20003fc4270 */
[C---:B-1----:R-:W-:Y:S01]  /*4890*/  HMMA.16816.F32.BF16 R164, R4.reuse, R172, RZ ;  /* 0x000000ac04a4723c */ /* 0x042fe200000418ff */
[----:B------:R-:W-:Y:S02]  /*48a0*/  ISETP.GT.AND P0, PT, R228, R12, PT ;  /* 0x0000000ce400720c */ /* 0x000fe40003f04270 */
[----:B------:R-:W-:Y:S02]  /*48b0*/  FSEL R139, R0, -INF , !P4 ;  /* 0xff800000008b7808 */ /* 0x000fe40006000000 */
[-C--:B------:R-:W-:Y:S02]  /*48c0*/  ISETP.GE.AND P4, PT, R2, R230.reuse, PT ;  /* 0x000000e60200720c */ /* 0x080fe40003f86270 */
[----:B------:R-:W-:Y:S01]  /*48d0*/  FSEL R19, R84, -INF , !P6 ;  /* 0xff80000054137808 */ /* 0x000fe20007000000 */
[----:B------:R-:W-:Y:S01]  /*48e0*/  HMMA.16816.F32.BF16 R72, R4, R80, RZ ;  /* 0x000000500448723c */ /* 0x000fe200000418ff */
[----:B------:R-:W-:-:S02]  /*48f0*/  ISETP.GE.AND P6, PT, R12, R230, PT ;  /* 0x000000e60c00720c */ /* 0x000fc40003fc6270 */
[----:B------:R-:W-:Y:S02]  /*4900*/  FSEL R0, R85, -INF , !P0 ;  /* 0xff80000055007808 */ /* 0x000fe40004000000 */
[----:B------:R-:W-:Y:S02]  /*4910*/  FSEL R138, R19, -INF , !P4 ;  /* 0xff800000138a7808 */ /* 0x000fe40006000000 */
[----:B------:R-:W-:Y:S01]  /*4920*/  ISETP.GT.AND P0, PT, R15, R11, PT ;  /* 0x0000000b0f00720c */ /* 0x000fe20003f04270 */
[----:B--2---:R-:W-:Y:S01]  /*4930*/  HMMA.16816.F32.BF16 R88, R4, R96, RZ ;  /* 0x000000600458723c */ /* 0x004fe200000418ff */
[----:B------:R-:W-:Y:S02]  /*4940*/  ISETP.GE.AND P4, PT, R11, R231, PT ;  /* 0x000000e70b00720c */ /* 0x000fe40003f86270 */
[----:B------:R-:W-:Y:S02]  /*4950*/  FSEL R11, R54, -INF , !P5 ;  /* 0xff800000360b7808 */ /* 0x000fe40006800000 */
[----:B------:R-:W-:-:S02]  /*4960*/  FSEL R133, R0, -INF , !P6 ;  /* 0xff80000000857808 */ /* 0x000fc40007000000 */
[----:B------:R-:W-:Y:S01]  /*4970*/  ISETP.GT.AND P6, PT, R15, R10, PT ;  /* 0x0000000a0f00720c */ /* 0x000fe20003fc4270 */
[C---:B---3--:R-:W-:Y:S01]  /*4980*/  HMMA.16816.F32.BF16 R56, R4.reuse, R68, RZ ;  /* 0x000000440438723c */ /* 0x048fe200000418ff */
[----:B------:R-:W-:Y:S02]  /*4990*/  FSEL R0, R55, -INF , !P0 ;  /* 0xff80000037007808 */ /* 0x000fe40004000000 */
[----:B------:R-:W-:Y:S02]  /*49a0*/  FSEL R84, R11, -INF , !P3 ;  /* 0xff8000000b547808 */ /* 0x000fe40005800000 */
[----:B------:R-:W-:Y:S02]  /*49b0*/  ISETP.GT.AND P3, PT, R15, R9, PT ;  /* 0x000000090f00720c */ /* 0x000fe40003f64270 */
[-C--:B------:R-:W-:Y:S01]  /*49c0*/  ISETP.GE.AND P0, PT, R9, R231.reuse, PT ;  /* 0x000000e70900720c */ /* 0x080fe20003f06270 */
[----:B------:R-:W-:Y:S01]  /*49d0*/  HMMA.16816.F32.BF16 R104, R4, R116, RZ ;  /* 0x000000740468723c */ /* 0x000fe200000418ff */
[----:B------:R-:W-:-:S02]  /*49e0*/  ISETP.GE.AND P5, PT, R10, R231, PT ;  /* 0x000000e70a00720c */ /* 0x000fc40003fa6270 */
[----:B------:R-:W-:Y:S02]  /*49f0*/  FSEL R9, R62, -INF , !P6 ;  /* 0xff8000003e097808 */ /* 0x000fe40007000000 */
[----:B------:R-:W-:Y:S02]  /*4a00*/  FSEL R100, R0, -INF , !P4 ;  /* 0xff80000000647808 */ /* 0x000fe40006000000 */
[----:B------:R-:W-:Y:S01]  /*4a10*/  FSEL R0, R63, -INF , !P3 ;  /* 0xff8000003f007808 */ /* 0x000fe20005800000 */
[----:B-----5:R-:W-:Y:S01]  /*4a20*/  HMMA.16816.F32.BF16 R120, R4, R128, RZ ;  /* 0x000000800478723c */ /* 0x020fe200000418ff */
[----:B------:R-:W-:Y:S02]  /*4a30*/  FSEL R85, R9, -INF , !P5 ;  /* 0xff80000009557808 */ /* 0x000fe40006800000 */
[C---:B------:R-:W-:Y:S02]  /*4a40*/  ISETP.GT.AND P4, PT, R15.reuse, R8, PT ;  /* 0x000000080f00720c */ /* 0x040fe40003f84270 */
[----:B------:R-:W-:-:S02]  /*4a50*/  ISETP.GT.AND P3, PT, R15, R3, PT ;  /* 0x000000030f00720c */ /* 0x000fc40003f64270 */
[-C--:B------:R-:W-:Y:S01]  /*4a60*/  ISETP.GE.AND P5, PT, R3, R231.reuse, PT ;  /* 0x000000e70300720c */ /* 0x080fe20003fa6270 */
[C---:B------:R-:W-:Y:S01]  /*4a70*/  HMMA.16816.F32.BF16 R152, R4.reuse, R158, RZ ;  /* 0x0000009e0498723c */ /* 0x040fe200000418ff */
[----:B------:R-:W-:Y:S02]  /*4a80*/  LOP3.LUT R3, R26, UR20, R25, 0x96, !PT ;  /* 0x000000141a037c12 */ /* 0x000fe4000f8e9619 */
[----:B------:R-:W-:Y:S02]  /*4a90*/  FSEL R38, R0, -INF , !P0 ;  /* 0xff80000000267808 */ /* 0x000fe40004000000 */
[----:B------:R-:W-:Y:S02]  /*4aa0*/  FSEL R25, R78, -INF , !P4 ;  /* 0xff8000004e197808 */ /* 0x000fe40006000000 */
[----:B------:R-:W-:Y:S01]  /*4ab0*/  ISETP.GT.AND P0, PT, R15, R2, PT ;  /* 0x000000020f00720c */ /* 0x000fe20003f04270 */
[----:B------:R-:W-:Y:S01]  /*4ac0*/  HMMA.16816.F32.BF16 R168, R4, R174, RZ ;  /* 0x000000ae04a8723c */ /* 0x000fe200000418ff */
[-C--:B------:R-:W-:Y:S01]  /*4ad0*/  ISETP.GE.AND P4, PT, R2, R231.reuse, PT ;  /* 0x000000e70200720c */ /* 0x080fe20003f86270 */
[----:B------:R-:W-:Y:S01]  /*4ae0*/  IMAD.WIDE.U32 R2, R3, -0x2daee0ad, RZ ;  /* 0xd2511f5303027825 */ /* 0x000fe200078e00ff */
[----:B------:R-:W-:-:S02]  /*4af0*/  ISETP.GE.AND P6, PT, R8, R231, PT ;  /* 0x000000e70800720c */ /* 0x000fc40003fc6270 */
[----:B------:R-:W-:Y:S01]  /*4b00*/  FSEL R20, R79, -INF , !P3 ;  /* 0xff8000004f147808 */ /* 0x000fe20005800000 */
[----:B------:R-:W-:Y:S01]  /*4b10*/  IMAD.MOV.U32 R9, RZ, RZ, R2 ;  /* 0x000000ffff097224 */ /* 0x000fe200078e0002 */
[----:B------:R-:W-:Y:S01]  /*4b20*/  LOP3.LUT R0, R50, UR15, R3, 0x96, !PT ;  /* 0x0000000f32007c12 */ /* 0x000fe2000f8e9603 */
[C---:B------:R-:W-:Y:S01]  /*4b30*/  HMMA.16816.F32.BF16 R52, R4.reuse, R66, RZ ;  /* 0x000000420434723c */ /* 0x040fe200000418ff */
[----:B------:R-:W-:Y:S02]  /*4b40*/  FSEL R24, R86, -INF , !P0 ;  /* 0xff80000056187808 */ /* 0x000fe40004000000 */
[C---:B------:R-:W-:Y:S02]  /*4b50*/  PRMT R8, R2.reuse, 0x7773, RZ ;  /* 0x0000777302087816 */ /* 0x040fe400000000ff */
[----:B------:R-:W-:Y:S02]  /*4b60*/  PRMT R3, R2, 0x7772, RZ ;  /* 0x0000777202037816 */ /* 0x000fe400000000ff */
[----:B------:R-:W-:Y:S01]  /*4b70*/  ISETP.GT.AND P3, PT, R15, R12, PT ;  /* 0x0000000c0f00720c */ /* 0x000fe20003f64270 */
[----:B------:R-:W-:Y:S01]  /*4b80*/  HMMA.16816.F32.BF16 R60, R4, R70, RZ ;  /* 0x00000046043c723c */ /* 0x000fe200000418ff */
[----:B------:R-:W-:-:S02]  /*4b90*/  ISETP.GE.AND P0, PT, R12, R231, PT ;  /* 0x000000e70c00720c */ /* 0x000fc40003f06270 */
[----:B------:R-:W-:Y:S02]  /*4ba0*/  PRMT R12, R2, 0x7771, RZ ;  /* 0x00007771020c7816 */ /* 0x000fe400000000ff */
[----:B------:R-:W-:Y:S02]  /*4bb0*/  LOP3.LUT R2, R0, 0xffff, RZ, 0xc0, !PT ;  /* 0x0000ffff00027812 */ /* 0x000fe400078ec0ff */
[----:B------:R-:W-:Y:S01]  /*4bc0*/  PRMT R19, R3, 0x5410, R8 ;  /* 0x0000541003137816 */ /* 0x000fe20000000008 */
[----:B------:R-:W-:Y:S01]  /*4bd0*/  FFMA.FTZ R8, R44, UR6, -R14 ;  /* 0x000000062c087c23 */ /* 0x000fe2000801080e */
[C---:B------:R-:W-:Y:S01]  /*4be0*/  LOP3.LUT R10, R0.reuse, 0xff, RZ, 0xc0, !PT ;  /* 0x000000ff000a7812 */ /* 0x040fe200078ec0ff */
[----:B------:R-:W-:Y:S01]  /*4bf0*/  HMMA.16816.F32.BF16 R76, R4, R82, RZ ;  /* 0x00000052044c723c */ /* 0x000fe200000418ff */
[----:B------:R-:W-:Y:S01]  /*4c00*/  PRMT R3, R0, 0x7632, R3 ;  /* 0x0000763200037816 */ /* 0x000fe20000000003 */
[----:B------:R-:W-:Y:S01]  /*4c10*/  MUFU.EX2 R252, R8 ;  /* 0x0000000800fc7308 */ /* 0x000fe20000000800 */
[----:B------:R-:W-:Y:S01]  /*4c20*/  SHF.R.U32.HI R11, RZ, 0x18, R0 ;  /* 0x00000018ff0b7819 */ /* 0x000fe20000011600 */
[----:B------:R-:W-:Y:S01]  /*4c30*/  FFMA.FTZ R0, R43, UR6, -R14 ;  /* 0x000000062b007c23 */ /* 0x000fe2000801080e */
[----:B------:R-:W-:-:S02]  /*4c40*/  SHF.R.U32.HI R2, RZ, 0x8, R2 ;  /* 0x00000008ff027819 */ /* 0x000fc40000011602 */
[----:B------:R-:W-:Y:S01]  /*4c50*/  LOP3.LUT R9, R9, 0xff, RZ, 0xc0, !PT ;  /* 0x000000ff09097812 */ /* 0x000fe200078ec0ff */
[----:B------:R1:W2:Y:S01]  /*4c60*/  MUFU.EX2 R215, R0 ;  /* 0x0000000000d77308 */ /* 0x0002a20000000800 */
[----:B------:R-:W-:Y:S01]  /*4c70*/  PRMT R10, R10, 0x5410, R2 ;  /* 0x000054100a0a7816 */ /* 0x000fe20000000002 */
[--C-:B------:R-:W-:Y:S01]  /*4c80*/  FFMA.FTZ R2, R41, UR6, -R13.reuse ;  /* 0x0000000629027c23 */ /* 0x100fe2000801080d */
[----:B------:R-:W-:Y:S01]  /*4c90*/  PRMT R12, R9, 0x5410, R12 ;  /* 0x00005410090c7816 */ /* 0x000fe2000000000c */
[----:B------:R-:W-:Y:S01]  /*4ca0*/  FFMA.FTZ R9, R39, UR6, -R13 ;  /* 0x0000000627097c23 */ /* 0x000fe2000801080d */
[----:B------:R-:W-:Y:S01]  /*4cb0*/  FSEL R209, R25, -INF , !P6 ;  /* 0xff80000019d17808 */ /* 0x000fe20007000000 */
[----:B------:R3:W-:Y:S01]  /*4cc0*/  MUFU.EX2 R214, R2 ;  /* 0x0000000200d67308 */ /* 0x0007e20000000800 */
[----:B------:R-:W-:Y:S01]  /*4cd0*/  HMMA.16816.F32.BF16 R92, R4, R98, RZ ;  /* 0x00000062045c723c */ /* 0x000fe200000418ff */
[----:B------:R-:W-:Y:S02]  /*4ce0*/  FSEL R208, R20, -INF , !P5 ;  /* 0xff80000014d07808 */ /* 0x000fe40006800000 */
[----:B------:R-:W-:Y:S01]  /*4cf0*/  MUFU.EX2 R141, R9 ;  /* 0x00000009008d7308 */ /* 0x000fe20000000800 */
[----:B------:R-:W-:-:S02]  /*4d00*/  FSEL R191, R24, -INF , !P4 ;  /* 0xff80000018bf7808 */ /* 0x000fc40006000000 */
[----:B-1----:R-:W-:Y:S01]  /*4d10*/  LOP3.LUT R0, R3, 0xff, RZ, 0xc0, !PT ;  /* 0x000000ff03007812 */ /* 0x002fe200078ec0ff */
[----:B------:R-:W-:Y:S01]  /*4d20*/  FFMA.FTZ R3, R40, UR6, -R13 ;  /* 0x0000000628037c23 */ /* 0x000fe2000801080d */
[C---:B------:R-:W-:Y:S02]  /*4d30*/  HMMA.16816.F32.BF16 R108, R4.reuse, R118, RZ ;  /* 0x00000076046c723c */ /* 0x040fe400000418ff */
[----:B------:R-:W-:Y:S01]  /*4d40*/  PRMT R8, R0, 0x5410, R11 ;  /* 0x0000541000087816 */ /* 0x000fe2000000000b */
[----:B------:R1:W4:Y:S01]  /*4d50*/  MUFU.EX2 R211, R3 ;  /* 0x0000000300d37308 */ /* 0x0003220000000800 */
[----:B------:R-:W-:Y:S01]  /*4d60*/  FFMA.FTZ R0, R45, UR6, -R14 ;  /* 0x000000062d007c23 */ /* 0x000fe2000801080e */
[----:B---3--:R-:W-:Y:S01]  /*4d70*/  FFMA.FTZ R2, R42, UR6, -R13 ;  /* 0x000000062a027c23 */ /* 0x008fe2000801080d */
[----:B------:R-:W-:Y:S02]  /*4d80*/  FSEL R11, R87, -INF , !P3 ;  /* 0xff800000570b7808 */ /* 0x000fe40005800000 */
[----:B------:R3:W-:Y:S01]  /*4d90*/  MUFU.EX2 R213, R0 ;  /* 0x0000000000d57308 */ /* 0x0007e20000000800 */
[----:B------:R-:W-:Y:S01]  /*4da0*/  HMMA.16816.F32.BF16 R48, R4, R130, RZ ;  /* 0x000000820430723c */ /* 0x000fe200000418ff */
[----:B------:R-:W-:-:S02]  /*4db0*/  FSEL R190, R11, -INF , !P0 ;  /* 0xff8000000bbe7808 */ /* 0x000fc40004000000 */
[----:B------:R2:W-:Y:S01]  /*4dc0*/  MUFU.EX2 R210, R2 ;  /* 0x0000000200d27308 */ /* 0x0005e20000000800 */
[----:B-1----:R-:W-:-:S04]  /*4dd0*/  FFMA.FTZ R3, R46, UR6, -R14 ;  /* 0x000000062e037c23 */ /* 0x002fc8000801080e */
[----:B------:R1:W5:Y:S01]  /*4de0*/  MUFU.EX2 R212, R3 ;  /* 0x0000000300d47308 */ /* 0x0003620000000800 */
[----:B---3--:R-:W-:Y:S02]  /*4df0*/  HSET2.LE.AND R0, R10, R17, PT ;  /* 0x000000110a007233 */ /* 0x008fe40003803000 */
[----:B------:R-:W-:Y:S02]  /*4e00*/  LOP3.LUT R10, R47, UR30, R103, 0x96, !PT ;  /* 0x0000001e2f0a7c12 */ /* 0x000fe4000f8e9667 */
[----:B--2---:R-:W-:-:S03]  /*4e10*/  F2FP.BF16.F32.PACK_AB R2, R252, R215 ;  /* 0x000000d7fc02723e */ /* 0x004fc600000010ff */
[----:B------:R-:W-:Y:S01]  /*4e20*/  IMAD.WIDE.U32 R236, R10, -0x2daee0ad, RZ ;  /* 0xd2511f530aec7825 */ /* 0x000fe200078e00ff */
[----:B------:R-:W-:Y:S02]  /*4e30*/  LOP3.LUT R124, R2, R0, RZ, 0xc0, !PT ;  /* 0x00000000027c7212 */ /* 0x000fe400078ec0ff */
[--C-:B------:R-:W-:Y:S02]  /*4e40*/  HSET2.LE.AND R0, R12, R17.reuse, PT ;  /* 0x000000110c007233 */ /* 0x100fe40003803000 */
[----:B------:R-:W-:Y:S01]  /*4e50*/  STL.64 [R1+0x48], R236 ;  /* 0x000048ec01007387 */ /* 0x000fe20000100a00 */
[----:B-1----:R-:W-:Y:S02]  /*4e60*/  HSET2.LE.AND R3, R8, R17, PT ;  /* 0x0000001108037233 */ /* 0x002fe40003803000 */
[----:B----4-:R-:W-:Y:S02]  /*4e70*/  F2FP.BF16.F32.PACK_AB R8, R214, R211 ;  /* 0x000000d3d608723e */ /* 0x010fe400000010ff */
[----:B-----5:R-:W-:-:S02]  /*4e80*/  F2FP.BF16.F32.PACK_AB R2, R213, R212 ;  /* 0x000000d4d502723e */ /* 0x020fc400000010ff */
[----:B------:R-:W-:Y:S02]  /*4e90*/  LOP3.LUT R125, R8, R3, RZ, 0xc0, !PT ;  /* 0x00000003087d7212 */ /* 0x000fe400078ec0ff */
[----:B------:R-:W-:Y:S02]  /*4ea0*/  FMNMX3.FTZ R8, R32, R33, R34, !PT ;  /* 0x0000002120087276 */ /* 0x000fe40007810022 */
[----:B------:R-:W-:Y:S02]  /*4eb0*/  LOP3.LUT R126, R2, R0, RZ, 0xc0, !PT ;  /* 0x00000000027e7212 */ /* 0x000fe400078ec0ff */
[----:B------:R-:W-:Y:S02]  /*4ec0*/  FMNMX3.FTZ R9, R8, R35, R137, !PT ;  /* 0x0000002308097276 */ /* 0x000fe40007810089 */
[----:B------:R-:W-:Y:S02]  /*4ed0*/  FMNMX3.FTZ R0, R84, R100, R85, !PT ;  /* 0x0000006454007276 */ /* 0x000fe40007810055 */
[----:B------:R-:W-:-:S02]  /*4ee0*/  FMNMX3.FTZ R2, R9, R139, R138, !PT ;  /* 0x0000008b09027276 */ /* 0x000fc4000781008a */
[----:B------:R-:W-:Y:S02]  /*4ef0*/  LOP3.LUT R3, R19, 0xff00ff, RZ, 0xc0, !PT ;  /* 0x00ff00ff13037812 */ /* 0x000fe400078ec0ff */
[----:B------:R-:W-:Y:S02]  /*4f00*/  FMNMX.FTZ R2, R133, R2, !PT ;  /* 0x0000000285027209 */ /* 0x000fe40007810000 */
[----:B------:R-:W-:Y:S02]  /*4f10*/  FMNMX3.FTZ R0, R0, R38, R209, !PT ;  /* 0x0000002600007276 */ /* 0x000fe400078100d1 */
[----:B------:R-:W-:Y:S01]  /*4f20*/  HSET2.LE.AND R3, R3, R17, PT ;  /* 0x0000001103037233 */ /* 0x000fe20003803000 */
[----:B------:R-:W1:Y:S01]  /*4f30*/  SHFL.BFLY PT, R4, R2, 0x2, 0x1f ;  /* 0x0c401f0002047f89 */ /* 0x000e6200000e0000 */
[----:B------:R-:W-:Y:S02]  /*4f40*/  FMNMX3.FTZ R0, R0, R208, R191, !PT ;  /* 0x000000d000007276 */ /* 0x000fe400078100bf */
[----:B------:R-:W-:-:S02]  /*4f50*/  F2FP.BF16.F32.PACK_AB R8, R141, R210 ;  /* 0x000000d28d08723e */ /* 0x000fc400000010ff */
[----:B------:R-:W-:Y:S02]  /*4f60*/  FMNMX.FTZ R0, R190, R0, !PT ;  /* 0x00000000be007209 */ /* 0x000fe40007810000 */
[----:B------:R-:W-:Y:S02]  /*4f70*/  LOP3.LUT R127, R8, R3, RZ, 0xc0, !PT ;  /* 0x00000003087f7212 */ /* 0x000fe400078ec0ff */
[----:B------:R-:W-:Y:S01]  /*4f80*/  LOP3.LUT R3, R238, UR7, R237, 0x96, !PT ;  /* 0x00000007ee037c12 */ /* 0x000fe2000f8e96ed */
[----:B------:R-:W2:Y:S04]  /*4f90*/  SHFL.BFLY PT, R8, R0, 0x2, 0x1f ;  /* 0x0c401f0000087f89 */ /* 0x000ea800000e0000 */
[----:B------:R-:W-:Y:S01]  /*4fa0*/  IMAD.WIDE.U32 R242, R3, -0x326172a9, RZ ;  /* 0xcd9e8d5703f27825 */ /* 0x000fe200078e00ff */
[----:B------:R-:W-:Y:S01]  /*4fb0*/  LOP3.LUT R3, R102, UR22, R37, 0x96, !PT ;  /* 0x0000001666037c12 */ /* 0x000fe2000f8e9625 */
[----:B------:R-:W-:Y:S03]  /*4fc0*/  HMMA.16816.F32.BF16 R148, R124, R200, R148 ;  /* 0x000000c87c94723c */ /* 0x000fe60000041894 */
[----:B------:R-:W-:Y:S01]  /*4fd0*/  LOP3.LUT R5, R36, UR21, R243, 0x96, !PT ;  /* 0x0000001524057c12 */ /* 0x000fe2000f8e96f3 */
[----:B------:R-:W-:Y:S01]  /*4fe0*/  IMAD.WIDE.U32 R6, R3, -0x2daee0ad, RZ ;  /* 0xd2511f5303067825 */ /* 0x000fe200078e00ff */
[----:B------:R-:W-:Y:S01]  /*4ff0*/  STL.64 [R1+0x38], R242 ;  /* 0x000038f201007387 */ /* 0x000fe20000100a00 */
[----:B-1----:R-:W-:-:S02]  /*5000*/  FMNMX.FTZ R4, R2, R4, !PT ;  /* 0x0000000402047209 */ /* 0x002fc40007810000 */
[----:B------:R-:W-:Y:S01]  /*5010*/  IMAD.WIDE.U32 R2, R5, -0x2daee0ad, RZ ;  /* 0xd2511f5305027825 */ /* 0x000fe200078e00ff */
[----:B------:R-:W-:Y:S01]  /*5020*/  LOP3.LUT R5, R236, UR14, R7, 0x96, !PT ;  /* 0x0000000eec057c12 */ /* 0x000fe2000f8e9607 */
[----:B------:R-:W-:Y:S01]  /*5030*/  HMMA.16816.F32.BF16 R164, R124, R204, R164 ;  /* 0x000000cc7ca4723c */ /* 0x000fe200000418a4 */
[----:B------:R-:W1:Y:S02]  /*5040*/  SHFL.BFLY PT, R7, R4, 0x1, 0x1f ;  /* 0x0c201f0004077f89 */ /* 0x000e6400000e0000 */
[----:B------:R-:W-:Y:S01]  /*5050*/  LOP3.LUT R3, R6, UR12, R3, 0x96, !PT ;  /* 0x0000000c06037c12 */ /* 0x000fe2000f8e9603 */
[----:B------:R-:W-:Y:S01]  /*5060*/  IMAD.WIDE.U32 R10, R5, -0x326172a9, RZ ;  /* 0xcd9e8d57050a7825 */ /* 0x000fe200078e00ff */
[----:B--2---:R-:W-:-:S03]  /*5070*/  FMNMX.FTZ R0, R0, R8, !PT ;  /* 0x0000000800007209 */ /* 0x004fc60007810000 */
[----:B------:R-:W-:Y:S01]  /*5080*/  IMAD.WIDE.U32 R12, R3, -0x326172a9, RZ ;  /* 0xcd9e8d57030c7825 */ /* 0x000fe200078e00ff */
[----:B------:R-:W-:Y:S01]  /*5090*/  LOP3.LUT R5, R242, UR13, R11, 0x96, !PT ;  /* 0x0000000df2057c12 */ /* 0x000fe2000f8e960b */
[----:B------:R-:W-:Y:S01]  /*50a0*/  HMMA.16816.F32.BF16 R40, R124, R192, R28 ;  /* 0x000000c07c28723c */ /* 0x000fe2000004181c */
[----:B------:R-:W2:Y:S02]  /*50b0*/  SHFL.BFLY PT, R6, R0, 0x1, 0x1f ;  /* 0x0c201f0000067f89 */ /* 0x000ea400000e0000 */
[----:B------:R-:W-:Y:S01]  /*50c0*/  LOP3.LUT R3, R10, UR11, R13, 0x96, !PT ;  /* 0x0000000b0a037c12 */ /* 0x000fe2000f8e960d */
[----:B------:R-:W-:-:S04]  /*50d0*/  IMAD.WIDE.U32 R8, R5, -0x2daee0ad, RZ ;  /* 0xd2511f5305087825 */ /* 0x000fc800078e00ff */
[----:B------:R-:W-:Y:S01]  /*50e0*/  IMAD.WIDE.U32 R142, R3, -0x2daee0ad, RZ ;  /* 0xd2511f53038e7825 */ /* 0x000fe200078e00ff */
[----:B------:R-:W-:Y:S01]  /*50f0*/  LOP3.LUT R3, R2, UR10, R9, 0x96, !PT ;  /* 0x0000000a02037c12 */ /* 0x000fe2000f8e9609 */
[----:B------:R-:W-:Y:S03]  /*5100*/  HMMA.16816.F32.BF16 R56, R124, R196, R56 ;  /* 0x000000c47c38723c */ /* 0x000fe60000041838 */
[----:B------:R-:W-:Y:S01]  /*5110*/  LOP3.LUT R2, R8, UR9, R143, 0x96, !PT ;  /* 0x0000000908027c12 */ /* 0x000fe2000f8e968f */
[----:B------:R-:W-:Y:S01]  /*5120*/  IMAD.WIDE.U32 R10, R3, -0x326172a9, RZ ;  /* 0xcd9e8d57030a7825 */ /* 0x000fe200078e00ff */
[----:B-1----:R-:W-:-:S03]  /*5130*/  FMNMX.FTZ R135, R4, R7, !PT ;  /* 0x0000000704877209 */ /* 0x002fc60007810000 */
[----:B------:R-:W-:Y:S01]  /*5140*/  IMAD.WIDE.U32 R4, R2, -0x326172a9, RZ ;  /* 0xcd9e8d5702047825 */ /* 0x000fe200078e00ff */
[C---:B------:R-:W-:Y:S01]  /*5150*/  HMMA.16816.F32.BF16 R72, R124.reuse, R184, R72 ;  /* 0x000000b87c48723c */ /* 0x040fe20000041848 */
[C---:B------:R-:W-:Y:S02]  /*5160*/  FSETP.NEU.FTZ.AND P0, PT, R135.reuse, -INF , PT ;  /* 0xff8000008700780b */ /* 0x040fe40003f1d000 */
[----:B------:R-:W-:Y:S01]  /*5170*/  FMUL.FTZ R2, R135, UR6 ;  /* 0x0000000687027c20 */ /* 0x000fe20008410000 */
[----:B------:R-:W-:Y:S01]  /*5180*/  LOP3.LUT R3, R10, UR8, R5, 0x96, !PT ;  /* 0x000000080a037c12 */ /* 0x000fe2000f8e9605 */
[----:B------:R-:W-:Y:S01]  /*5190*/  IMAD.MOV.U32 R5, RZ, RZ, R4 ;  /* 0x000000ffff057224 */ /* 0x000fe200078e0004 */
[----:B------:R-:W-:Y:S02]  /*51a0*/  PRMT R10, R4, 0x7771, RZ ;  /* 0x00007771040a7816 */ /* 0x000fe400000000ff */
[----:B------:R-:W-:Y:S01]  /*51b0*/  FSEL R2, R2, RZ, P0 ;  /* 0x000000ff02027208 */ /* 0x000fe20000000000 */
[----:B------:R-:W-:Y:S01]  /*51c0*/  HMMA.16816.F32.BF16 R88, R124, R112, R88 ;  /* 0x000000707c58723c */ /* 0x000fe20000041858 */
[----:B------:R-:W-:-:S02]  /*51d0*/  PRMT R9, R4, 0x7773, RZ ;  /* 0x0000777304097816 */ /* 0x000fc400000000ff */
[----:B------:R-:W-:Y:S01]  /*51e0*/  PRMT R7, R4, 0x7772, RZ ;  /* 0x0000777204077816 */ /* 0x000fe200000000ff */
[--C-:B------:R-:W-:Y:S01]  /*51f0*/  FFMA.FTZ R4, R32, UR6, -R2.reuse ;  /* 0x0000000620047c23 */ /* 0x100fe20008010802 */
[----:B--2---:R-:W-:Y:S01]  /*5200*/  FMNMX.FTZ R134, R0, R6, !PT ;  /* 0x0000000600867209 */ /* 0x004fe20007810000 */
[--C-:B------:R-:W-:Y:S01]  /*5210*/  FFMA.FTZ R0, R33, UR6, -R2.reuse ;  /* 0x0000000621007c23 */ /* 0x100fe20008010802 */
[----:B------:R-:W-:Y:S01]  /*5220*/  LOP3.LUT R6, R5, 0xff, RZ, 0xc0, !PT ;  /* 0x000000ff05067812 */ /* 0x000fe200078ec0ff */
[----:B------:R1:W-:Y:S01]  /*5230*/  MUFU.EX2 R26, R4 ;  /* 0x00000004001a7308 */ /* 0x0003e20000000800 */
[----:B------:R-:W-:Y:S01]  /*5240*/  FSETP.NEU.FTZ.AND P0, PT, R134, -INF , PT ;  /* 0xff8000008600780b */ /* 0x000fe20003f1d000 */
[----:B------:R-:W-:Y:S01]  /*5250*/  FFMA.FTZ R5, R34, UR6, -R2 ;  /* 0x0000000622057c23 */ /* 0x000fe20008010802 */
[----:B------:R-:W-:Y:S01]  /*5260*/  PRMT R9, R7, 0x5410, R9 ;  /* 0x0000541007097816 */ /* 0x000fe20000000009 */
[----:B------:R2:W-:Y:S01]  /*5270*/  MUFU.EX2 R24, R0 ;  /* 0x0000000000187308 */ /* 0x0005e20000000800 */
[----:B------:R-:W-:Y:S01]  /*5280*/  PRMT R10, R6, 0x5410, R10 ;  /* 0x00005410060a7816 */ /* 0x000fe2000000000a */
[----:B------:R-:W-:Y:S01]  /*5290*/  HMMA.16816.F32.BF16 R104, R124, R176, R104 ;  /* 0x000000b07c68723c */ /* 0x000fe20000041868 */
[C---:B------:R-:W-:Y:S01]  /*52a0*/  LOP3.LUT R7, R3.reuse, 0xffff, RZ, 0xc0, !PT ;  /* 0x0000ffff03077812 */ /* 0x040fe200078ec0ff */
[----:B------:R3:W-:Y:S01]  /*52b0*/  MUFU.EX2 R27, R5 ;  /* 0x00000005001b7308 */ /* 0x0007e20000000800 */
[----:B------:R-:W-:-:S02]  /*52c0*/  LOP3.LUT R8, R3, 0xff, RZ, 0xc0, !PT ;  /* 0x000000ff03087812 */ /* 0x000fc400078ec0ff */
[----:B------:R-:W-:Y:S02]  /*52d0*/  SHF.R.U32.HI R7, RZ, 0x8, R7 ;  /* 0x00000008ff077819 */ /* 0x000fe40000011607 */
[----:B------:R-:W-:Y:S01]  /*52e0*/  LOP3.LUT R9, R9, 0xff00ff, RZ, 0xc0, !PT ;  /* 0x00ff00ff09097812 */ /* 0x000fe200078ec0ff */
[----:B-1----:R-:W-:Y:S01]  /*52f0*/  FMUL.FTZ R4, R134, UR6 ;  /* 0x0000000686047c20 */ /* 0x002fe20008410000 */
[----:B------:R-:W-:Y:S01]  /*5300*/  PRMT R7, R8, 0x5410, R7 ;  /* 0x0000541008077816 */ /* 0x000fe20000000007 */
[----:B------:R-:W-:Y:S03]  /*5310*/  HMMA.16816.F32.BF16 R120, R124, R180, R120 ;  /* 0x000000b47c78723c */ /* 0x000fe60000041878 */
        /* <DEDUP_REMOVED lines=9> */
[----:B-1----:R-:W-:-:S04]  /*53b0*/  FFMA.FTZ R4, R85, UR6, -R0 ;  /* 0x0000000655047c23 */ /* 0x002fc80008010800 */
[----:B------:R1:W4:Y:S01]  /*53c0*/  MUFU.EX2 R22, R4 ;  /* 0x0000000400167308 */ /* 0x0003220000000800 */
[----:B---3--:R-:W-:Y:S02]  /*53d0*/  PRMT R5, R3, 0x7632, R5 ;  /* 0x0000763203057816 */ /* 0x008fe40000000005 */
[----:B------:R-:W-:Y:S02]  /*53e0*/  HMMA.16816.F32.BF16 R44, R124, R194, R52 ;  /* 0x000000c27c2c723c */ /* 0x000fe40000041834 */
[----:B------:R-:W-:Y:S02]  /*53f0*/  LOP3.LUT R5, R5, 0xff, RZ, 0xc0, !PT ;  /* 0x000000ff05057812 */ /* 0x000fe400078ec0ff */
[----:B--2---:R-:W-:-:S04]  /*5400*/  F2FP.BF16.F32.PACK_AB R6, R23, R27 ;  /* 0x0000001b1706723e */ /* 0x004fc800000010ff */
[----:B------:R-:W-:Y:S01]  /*5410*/  HMMA.16816.F32.BF16 R60, R124, R198, R60 ;  /* 0x000000c67c3c723c */ /* 0x000fe2000004183c */
[----:B-1----:R-:W-:Y:S01]  /*5420*/  SHF.R.U32.HI R4, RZ, 0x18, R3 ;  /* 0x00000018ff047819 */ /* 0x002fe20000011603 */
[----:B------:R-:W-:-:S03]  /*5430*/  FFMA.FTZ R3, R100, UR6, -R0 ;  /* 0x0000000664037c23 */ /* 0x000fc60008010800 */
[----:B------:R-:W-:Y:S01]  /*5440*/  PRMT R8, R5, 0x5410, R4 ;  /* 0x0000541005087816 */ /* 0x000fe20000000004 */
[----:B------:R1:W2:Y:S01]  /*5450*/  MUFU.EX2 R20, R3 ;  /* 0x0000000300147308 */ /* 0x0002a20000000800 */
[--C-:B------:R-:W-:Y:S01]  /*5460*/  HSET2.LE.AND R4, R7, R17.reuse, PT ;  /* 0x0000001107047233 */ /* 0x100fe20003803000 */
[C---:B------:R-:W-:Y:S01]  /*5470*/  HMMA.16816.F32.BF16 R76, R124.reuse, R186, R76 ;  /* 0x000000ba7c4c723c */ /* 0x040fe2000004184c */
[----:B------:R-:W-:Y:S02]  /*5480*/  F2FP.BF16.F32.PACK_AB R5, R24, R26 ;  /* 0x0000001a1805723e */ /* 0x000fe400000010ff */
[--C-:B------:R-:W-:Y:S02]  /*5490*/  HSET2.LE.AND R8, R8, R17.reuse, PT ;  /* 0x0000001108087233 */ /* 0x100fe40003803000 */
[----:B----4-:R-:W-:Y:S02]  /*54a0*/  F2FP.BF16.F32.PACK_AB R7, R25, R22 ;  /* 0x000000161907723e */ /* 0x010fe400000010ff */
[----:B------:R-:W-:Y:S01]  /*54b0*/  LOP3.LUT R4, R5, R4, RZ, 0xc0, !PT ;  /* 0x0000000405047212 */ /* 0x000fe200078ec0ff */
[----:B------:R-:W-:Y:S01]  /*54c0*/  HMMA.16816.F32.BF16 R92, R124, R114, R92 ;  /* 0x000000727c5c723c */ /* 0x000fe2000004185c */
[----:B-1----:R-:W-:-:S07]  /*54d0*/  HSET2.LE.AND R3, R10, R17, PT ;  /* 0x000000110a037233 */ /* 0x002fce0003803000 */
[----:B------:R-:W-:Y:S01]  /*54e0*/  HMMA.16816.F32.BF16 R108, R124, R178, R108 ;  /* 0x000000b27c6c723c */ /* 0x000fe2000004186c */
[----:B------:R-:W-:Y:S02]  /*54f0*/  LOP3.LUT R6, R6, R3, RZ, 0xc0, !PT ;  /* 0x0000000306067212 */ /* 0x000fe400078ec0ff */
[----:B------:R-:W-:Y:S02]  /*5500*/  HSET2.LE.AND R3, R9, R17, PT ;  /* 0x0000001109037233 */ /* 0x000fe40003803000 */
[----:B--2---:R-:W-:-:S03]  /*5510*/  F2FP.BF16.F32.PACK_AB R9, R20, R21 ;  /* 0x000000151409723e */ /* 0x004fc600000010ff */
[----:B------:R-:W-:Y:S01]  /*5520*/  LOP3.LUT R7, R7, R3, RZ, 0xc0, !PT ;  /* 0x0000000307077212 */ /* 0x000fe200078ec0ff */
[----:B------:R-:W-:Y:S01]  /*5530*/  HMMA.16816.F32.BF16 R124, R124, R182, R48 ;  /* 0x000000b67c7c723c */ /* 0x000fe20000041830 */
[----:B------:R-:W-:Y:S02]  /*5540*/  LOP3.LUT R5, R9, R8, RZ, 0xc0, !PT ;  /* 0x0000000809057212 */ /* 0x000fe400078ec0ff */
[----:B------:R-:W-:-:S05]  /*5550*/  LOP3.LUT R3, R12, UR20, R11, 0x96, !PT ;  /* 0x000000140c037c12 */ /* 0x000fca000f8e960b */
        /* <DEDUP_REMOVED lines=16> */
[----:B------:R-:W-:-:S04]  /*5660*/  IMAD.WIDE.U32 R4, R3, -0x2daee0ad, RZ ;  /* 0xd2511f5303047825 */ /* 0x000fc800078e00ff */
[----:B------:R-:W-:Y:S01]  /*5670*/  IMAD.MOV.U32 R6, RZ, RZ, R4 ;  /* 0x000000ffff067224 */ /* 0x000fe200078e0004 */
[----:B------:R-:W-:Y:S02]  /*5680*/  LOP3.LUT R3, R142, UR15, R5, 0x96, !PT ;  /* 0x0000000f8e037c12 */ /* 0x000fe4000f8e9605 */
[C---:B------:R-:W-:Y:S02]  /*5690*/  PRMT R8, R4.reuse, 0x7771, RZ ;  /* 0x0000777104087816 */ /* 0x040fe400000000ff */
[C---:B------:R-:W-:Y:S02]  /*56a0*/  PRMT R7, R4.reuse, 0x7773, RZ ;  /* 0x0000777304077816 */ /* 0x040fe400000000ff */
[----:B------:R-:W-:Y:S02]  /*56b0*/  PRMT R5, R4, 0x7772, RZ ;  /* 0x0000777204057816 */ /* 0x000fe400000000ff */
[----:B------:R-:W-:Y:S01]  /*56c0*/  LOP3.LUT R4, R6, 0xff, RZ, 0xc0, !PT ;  /* 0x000000ff06047812 */ /* 0x000fe200078ec0ff */
[----:B------:R-:W-:Y:S01]  /*56d0*/  FFMA.FTZ R6, R139, UR6, -R2 ;  /* 0x000000068b067c23 */ /* 0x000fe20008010802 */
[----:B------:R-:W-:-:S02]  /*56e0*/  PRMT R10, R5, 0x5410, R7 ;  /* 0x00005410050a7816 */ /* 0x000fc40000000007 */
[----:B------:R-:W-:Y:S01]  /*56f0*/  PRMT R9, R4, 0x5410, R8 ;  /* 0x0000541004097816 */ /* 0x000fe20000000008 */
[----:B------:R-:W-:Y:S01]  /*5700*/  MUFU.EX2 R19, R6 ;  /* 0x0000000600137308 */ /* 0x000fe20000000800 */
[C---:B------:R-:W-:Y:S02]  /*5710*/  LOP3.LUT R4, R3.reuse, 0xffff, RZ, 0xc0, !PT ;  /* 0x0000ffff03047812 */ /* 0x040fe400078ec0ff */
[----:B------:R-:W-:Y:S02]  /*5720*/  LOP3.LUT R5, R3, 0xff, RZ, 0xc0, !PT ;  /* 0x000000ff03057812 */ /* 0x000fe400078ec0ff */
[----:B------:R-:W-:Y:S02]  /*5730*/  SHF.R.U32.HI R4, RZ, 0x8, R4 ;  /* 0x00000008ff047819 */ /* 0x000fe40000011604 */
[----:B------:R-:W-:Y:S02]  /*5740*/  SHF.R.U32.HI R7, RZ, 0x18, R3 ;  /* 0x00000018ff077819 */ /* 0x000fe40000011603 */
[----:B------:R-:W-:Y:S01]  /*5750*/  PRMT R8, R5, 0x5410, R4 ;  /* 0x0000541005087816 */ /* 0x000fe20000000004 */
[----:B------:R-:W-:Y:S01]  /*5760*/  FFMA.FTZ R5, R137, UR6, -R2 ;  /* 0x0000000689057c23 */ /* 0x000fe20008010802 */
[----:B------:R-:W-:-:S03]  /*5770*/  PRMT R4, R3, 0x7632, R4 ;  /* 0x0000763203047816 */ /* 0x000fc60000000004 */
[----:B------:R1:W-:Y:S01]  /*5780*/  MUFU.EX2 R14, R5 ;  /* 0x00000005000e7308 */ /* 0x0003e20000000800 */
[----:B------:R-:W-:Y:S01]  /*5790*/  LOP3.LUT R3, R4, 0xff, RZ, 0xc0, !PT ;  /* 0x000000ff04037812 */ /* 0x000fe200078ec0ff */
[----:B------:R-:W-:-:S03]  /*57a0*/  FFMA.FTZ R4, R133, UR6, -R2 ;  /* 0x0000000685047c23 */ /* 0x000fc60008010802 */
[----:B------:R-:W-:Y:S01]  /*57b0*/  PRMT R7, R3, 0x5410, R7 ;  /* 0x0000541003077816 */ /* 0x000fe20000000007 */
[----:B------:R2:W-:Y:S01]  /*57c0*/  MUFU.EX2 R12, R4 ;  /* 0x00000004000c7308 */ /* 0x0005e20000000800 */
[----:B------:R-:W-:-:S05]  /*57d0*/  LOP3.LUT R3, R10, 0xff00ff, RZ, 0xc0, !PT ;  /* 0x00ff00ff0a037812 */ /* 0x000fca00078ec0ff */
[----:B------:R-:W-:Y:S01]  /*57e0*/  HSET2.LE.AND R3, R3, R17, PT ;  /* 0x0000001103037233 */ /* 0x000fe20003803000 */
[----:B-1----:R-:W-:Y:S01]  /*57f0*/  FFMA.FTZ R5, R138, UR6, -R2 ;  /* 0x000000068a057c23 */ /* 0x002fe20008010802 */
[----:B------:R-:W-:-:S03]  /*5800*/  FFMA.FTZ R2, R191, UR6, -R0 ;  /* 0x00000006bf027c23 */ /* 0x000fc60008010800 */
[----:B------:R1:W3:Y:S01]  /*5810*/  MUFU.EX2 R13, R5 ;  /* 0x00000005000d7308 */ /* 0x0002e20000000800 */
[----:B--2---:R-:W-:-:S03]  /*5820*/  FFMA.FTZ R4, R190, UR6, -R0 ;  /* 0x00000006be047c23 */ /* 0x004fc60008010800 */
[----:B------:R2:W-:Y:S04]  /*5830*/  MUFU.EX2 R11, R2 ;  /* 0x00000002000b7308 */ /* 0x0005e80000000800 */
[----:B------:R4:W5:Y:S01]  /*5840*/  MUFU.EX2 R10, R4 ;  /* 0x00000004000a7308 */ /* 0x0009620000000800 */
[--C-:B-1----:R-:W-:Y:S01]  /*5850*/  FFMA.FTZ R5, R209, UR6, -R0.reuse ;  /* 0x00000006d1057c23 */ /* 0x102fe20008010800 */
[----:B------:R-:W-:Y:S01]  /*5860*/  FFMA.FTZ R0, R208, UR6, -R0 ;  /* 0x00000006d0007c23 */ /* 0x000fe20008010800 */
[----:B------:R-:W-:Y:S01]  /*5870*/  UMOV UR6, UR33 ;  /* 0x0000002100067c82 */ /* 0x000fe20008000000 */
[--C-:B--2---:R-:W-:Y:S02]  /*5880*/  HSET2.LE.AND R2, R9, R17.reuse, PT ;  /* 0x0000001109027233 */ /* 0x104fe40003803000 */
[----:B------:R3:W-:Y:S01]  /*5890*/  MUFU.EX2 R6, R0 ;  /* 0x0000000000067308 */ /* 0x0007e20000000800 */
[----:B----4-:R-:W-:-:S03]  /*58a0*/  HSET2.LE.AND R4, R8, R17, PT ;  /* 0x0000001108047233 */ /* 0x010fc60003803000 */
[----:B------:R1:W2:Y:S01]  /*58b0*/  MUFU.EX2 R9, R5 ;  /* 0x0000000500097308 */ /* 0x0002a20000000800 */
[----:B---3--:R-:W-:-:S04]  /*58c0*/  F2FP.BF16.F32.PACK_AB R0, R12, R13 ;  /* 0x0000000d0c00723e */ /* 0x008fc800000010ff */
[----:B------:R-:W-:Y:S01]  /*58d0*/  LOP3.LUT R130, R0, R2, RZ, 0xc0, !PT ;  /* 0x0000000200827212 */ /* 0x000fe200078ec0ff */
[----:B------:R-:W-:Y:S01]  /*58e0*/  FADD.FTZ R2, R26, R24 ;  /* 0x000000181a027221 */ /* 0x000fe20000010000 */
[----:B-----5:R-:W-:Y:S02]  /*58f0*/  F2FP.BF16.F32.PACK_AB R0, R10, R11 ;  /* 0x0000000b0a00723e */ /* 0x020fe400000010ff */
[----:B-1----:R-:W-:Y:S01]  /*5900*/  HSET2.LE.AND R5, R7, R17, PT ;  /* 0x0000001107057233 */ /* 0x002fe20003803000 */
        /* <DEDUP_REMOVED lines=8> */
[----:B--2---:R-:W-:Y:S01]  /*5990*/  F2FP.BF16.F32.PACK_AB R0, R6, R9 ;  /* 0x000000090600723e */ /* 0x004fe200000010ff */
        /* <DEDUP_REMOVED lines=20> */
[----:B------:R-:W-:-:S03]  /*5ae0*/  FADD.FTZ R0, R214, R4 ;  /* 0x00000004d6007221 */ /* 0x000fc60000010000 */
[----:B------:R-:W-:Y:S01]  /*5af0*/  FADD.FTZ R11, R11, R6 ;  /* 0x000000060b0b7221 */ /* 0x000fe20000010000 */
[----:B------:R-:W-:Y:S02]  /*5b00*/  FADD.FTZ R0, R210, R0 ;  /* 0x00000000d2007221 */ /* 0x000fe40000010000 */
[----:B------:R-:W-:Y:S01]  /*5b10*/  HMMA.16816.F32.BF16 R144, R128, R200, R144 ;  /* 0x000000c88090723c */ /* 0x000fe20000041890 */
[----:B------:R-:W-:Y:S01]  /*5b20*/  FADD.FTZ R250, R10, R11 ;  /* 0x0000000b0afa7221 */ /* 0x000fe20000010000 */
[----:B------:R-:W-:-:S05]  /*5b30*/  FADD.FTZ R225, R141, R0 ;  /* 0x000000008de17221 */ /* 0x000fca0000010000 */
[----:B------:R1:W-:Y:S01]  /*5b40*/  STL [R1], R225 ;  /* 0x000000e101007387 */ /* 0x0003e20000100800 */
        /* <DEDUP_REMOVED lines=15> */
[----:B------:R-:W1:Y:S01]  /*5c40*/  LDC.64 R2, c[0x0][0x3c0] ;  /* 0x0000f000ff027b82 */ /* 0x000e620000000a00 */
[----:B------:R-:W-:Y:S01]  /*5c50*/  UIADD3 UR6, UPT, UPT, UR4, -0x2, URZ ;  /* 0xfffffffe04067890 */ /* 0x000fe2000fffe0ff */
[----:B------:R-:W-:-:S04]  /*5c60*/  DEPBAR.LE SB0, 0x0 ;  /* 0x000080000000791a */ /* 0x000fc80000000000 */
[C---:B------:R-:W-:Y:S01]  /*5c70*/  IMAD.SHL.U32 R143, R226.reuse, 0x40, RZ ;  /* 0x00000040e28f7824 */ /* 0x040fe200078e00ff */
[----:B------:R-:W-:Y:S01]  /*5c80*/  LOP3.LUT R4, R247, 0x1f8, RZ, 0xc0, !PT ;  /* 0x000001f8f7047812 */ /* 0x000fe200078ec0ff */
[----:B------:R-:W-:Y:S01]  /*5c90*/  IMAD.SHL.U32 R7, R226, 0x20, RZ ;  /* 0x00000020e2077824 */ /* 0x000fe200078e00ff */
[----:B------:R-:W-:Y:S01]  /*5ca0*/  SHF.R.U32.HI R188, RZ, 0x1, R226 ;  /* 0x00000001ffbc7819 */ /* 0x000fe200000116e2 */
[----:B------:R-:W-:Y:S01]  /*5cb0*/  IMAD.MOV.U32 R190, RZ, RZ, R238 ;  /* 0x000000ffffbe7224 */ /* 0x000fe200078e00ee */
[----:B------:R-:W-:Y:S01]  /*5cc0*/  LOP3.LUT R229, R4, 0x38, R226, 0x78, !PT ;  /* 0x0000003804e57812 */ /* 0x000fe200078e78e2 */
[----:B------:R-:W-:Y:S01]  /*5cd0*/  IMAD.MOV.U32 R191, RZ, RZ, R239 ;  /* 0x000000ffffbf7224 */ /* 0x000fe200078e00ef */
[----:B------:R-:W-:Y:S01]  /*5ce0*/  SEL R13, R224, 0xffffffe0, !P2 ;  /* 0xffffffe0e00d7807 */ /* 0x000fe20005000000 */
[----:B------:R-:W-:Y:S01]  /*5cf0*/  IMAD.MOV.U32 R138, RZ, RZ, R236 ;  /* 0x000000ffff8a7224 */ /* 0x000fe200078e00ec */
[----:B------:R-:W-:Y:S01]  /*5d00*/  LOP3.LUT R229, R229, 0x1e00, R247, 0xf8, !PT ;  /* 0x00001e00e5e57812 */ /* 0x000fe200078ef8f7 */
[----:B------:R-:W-:Y:S01]  /*5d10*/  IMAD.MOV.U32 R139, RZ, RZ, R237 ;  /* 0x000000ffff8b7224 */ /* 0x000fe200078e00ed */
[----:B------:R-:W-:Y:S01]  /*5d20*/  UISETP.GT.U32.AND UP1, UPT, UR6, UR18, UPT ;  /* 0x000000120600728c */ /* 0x000fe2000bf24070 */
[----:B------:R-:W-:Y:S01]  /*5d30*/  IMAD.IADD R14, R132, 0x1, R13 ;  /* 0x00000001840e7824 */ /* 0x000fe200078e020d */
[----:B------:R-:W-:Y:S01]  /*5d40*/  LEA R229, R229, UR5, 0x1 ;  /* 0x00000005e5e57c11 */ /* 0x000fe2000f8e08ff */
[----:B------:R-:W-:-:S02]  /*5d50*/  IMAD.MOV.U32 R142, RZ, RZ, R242 ;  /* 0x000000ffff8e7224 */ /* 0x000fc400078e00f2 */
[----:B------:R-:W-:Y:S02]  /*5d60*/  IMAD.MOV.U32 R133, RZ, RZ, R245 ;  /* 0x000000ffff857224 */ /* 0x000fe400078e00f5 */
[----:B-1----:R-:W-:-:S04]  /*5d70*/  IMAD.WIDE.U32 R8, R2, UR6, RZ ;  /* 0x0000000602087c25 */ /* 0x002fc8000f8e00ff */
[----:B------:R-:W-:Y:S02]  /*5d80*/  IMAD.SHL.U32 R5, R8, 0x20, RZ ;  /* 0x0000002008057824 */ /* 0x000fe400078e00ff */
[----:B------:R-:W-:Y:S01]  /*5d90*/  IMAD R0, R3, UR6, R9 ;  /* 0x0000000603007c24 */ /* 0x000fe2000f8e0209 */
[----:B------:R-:W-:Y:S01]  /*5da0*/  LOP3.LUT R9, R143, 0x200, RZ, 0xc0, !PT ;  /* 0x000002008f097812 */ /* 0x000fe200078ec0ff */
[----:B------:R-:W-:Y:S01]  /*5db0*/  IMAD.MOV.U32 R143, RZ, RZ, R243 ;  /* 0x000000ffff8f7224 */ /* 0x000fe200078e00f3 */
[----:B------:R-:W-:Y:S01]  /*5dc0*/  BAR.SYNC.DEFER_BLOCKING 0x0 ;  /* 0x0000000000007b1d */ /* 0x000fe20000010000 */
[----:B------:R-:W-:Y:S02]  /*5dd0*/  LEA R5, P0, R2, R5, 0x4 ;  /* 0x0000000502057211 */ /* 0x000fe400078020ff */
[----:B------:R-:W-:Y:S02]  /*5de0*/  SHF.L.U64.HI R6, R8, 0x5, R0 ;  /* 0x0000000508067819 */ /* 0x000fe40000010200 */
[----:B------:R-:W-:-:S02]  /*5df0*/  LOP3.LUT R9, R9, 0x7c00, R7, 0xf8, !PT ;  /* 0x00007c0009097812 */ /* 0x000fc400078ef807 */
[----:B------:R-:W-:Y:S02]  /*5e00*/  LEA.HI.X R3, R2, R6, R3, 0x4, P0 ;  /* 0x0000000602037211 */ /* 0x000fe400000f2403 */
[----:B------:R-:W-:Y:S02]  /*5e10*/  LOP3.LUT R2, R188, 0x8, RZ, 0xc0, !PT ;  /* 0x00000008bc027812 */ /* 0x000fe400078ec0ff */
[CC--:B------:R-:W-:Y:S02]  /*5e20*/  LEA R6, P3, R8.reuse, R248.reuse, 0x6 ;  /* 0x000000f808067211 */ /* 0x0c0fe400078630ff */
[----:B------:R-:W-:Y:S02]  /*5e30*/  LEA R4, P0, R5, R248, 0x1 ;  /* 0x000000f805047211 */ /* 0x000fe400078008ff */
[----:B------:R-:W-:Y:S02]  /*5e40*/  LOP3.LUT R248, R249, R2, RZ, 0x3c, !PT ;  /* 0x00000002f9f87212 */ /* 0x000fe400078e3cff */
[----:B------:R-:W-:Y:S01]  /*5e50*/  LEA.HI.X R7, R8, R246, R0, 0x6, P3 ;  /* 0x000000f608077211 */ /* 0x000fe200018f3400 */
[----:B------:R-:W-:Y:S01]  /*5e60*/  IMAD.MOV.U32 R0, RZ, RZ, 0x40 ;  /* 0x00000040ff007424 */ /* 0x000fe200078e00ff */
[----:B------:R-:W-:-:S02]  /*5e70*/  LOP3.LUT R2, R9, R248, RZ, 0xfc, !PT ;  /* 0x000000f809027212 */ /* 0x000fc400078efcff */
[----:B------:R-:W-:Y:S02]  /*5e80*/  LEA.HI.X R5, R5, R246, R3, 0x1, P0 ;  /* 0x000000f605057211 */ /* 0x000fe400000f0c03 */
[----:B------:R-:W-:Y:S01]  /*5e90*/  LEA R2, R2, UR5, 0x1 ;  /* 0x0000000502027c11 */ /* 0x000fe2000f8e08ff */
[----:B------:R-:W-:Y:S01]  /*5ea0*/  @!PT LDS RZ, [RZ] ;  /* 0x00000000fffff984 */ /* 0x000fe20000000800 */
[----:B------:R-:W-:Y:S01]  /*5eb0*/  @!PT LDS RZ, [RZ] ;  /* 0x00000000fffff984 */ /* 0x000fe20000000800 */
[----:B------:R-:W-:Y:S01]  /*5ec0*/  @!PT LDS RZ, [RZ] ;  /* 0x00000000fffff984 */ /* 0x000fe20000000800 */
[----:B------:R-:W-:Y:S01]  /*5ed0*/  LDGSTS.E.BYPASS.LTC128B.128 [R229+0xa000], desc[UR24][R6.64] ;  /* 0x0a00000006e57fae */ /* 0x000fe2000b981a18 */
[----:B------:R-:W-:-:S03]  /*5ee0*/  SEL R17, R0, 0xffffffc0, !P1 ;  /* 0xffffffc000117807 */ /* 0x000fc60004800000 */
[----:B------:R-:W-:Y:S01]  /*5ef0*/  LDGSTS.E.BYPASS.LTC128B.128 [R229+0xb000], desc[UR24][R6.64+0x80] ;  /* 0x0b00008006e57fae */ /* 0x000fe2000b981a18 */
[--C-:B------:R-:W-:Y:S02]  /*5f00*/  IMAD.IADD R12, R13, 0x1, R2.reuse ;  /* 0x000000010d0c7824 */ /* 0x100fe400078e0202 */
[----:B------:R-:W-:Y:S01]  /*5f10*/  IMAD.IADD R0, R17, 0x1, R2 ;  /* 0x0000000111007824 */ /* 0x000fe200078e0202 */
[----:B------:R-:W-:Y:S03]  /*5f20*/  LDGSTS.E.BYPASS.LTC128B.128 [R229+0xa800], desc[UR24][R4.64] ;  /* 0x0a80000004e57fae */ /* 0x000fe6000b981a18 */
[----:B------:R-:W-:Y:S01]  /*5f30*/  IMAD.IADD R3, R13, 0x1, R0 ;  /* 0x000000010d037824 */ /* 0x000fe200078e0200 */
[----:B------:R1:W-:Y:S04]  /*5f40*/  LDGSTS.E.BYPASS.LTC128B.128 [R229+0xb800], desc[UR24][R4.64+0x80] ;  /* 0x0b80008004e57fae */ /* 0x0003e8000b981a18 */
[----:B------:R-:W-:Y:S04]  /*5f50*/  LDSM.16.M88.4 R28, [R132+0x8000] ;  /* 0x00800000841c783b */ /* 0x000fe80000000200 */
[----:B------:R-:W-:Y:S04]  /*5f60*/  LDSM.16.M88.4 R24, [R132+0x8800] ;  /* 0x008800008418783b */ /* 0x000fe80000000200 */
[----:B------:R-:W2:Y:S04]  /*5f70*/  LDSM.16.M88.4 R8, [R2] ;  /* 0x000000000208783b */ /* 0x000ea80000000200 */
[----:B------:R-:W-:Y:S04]  /*5f80*/  LDSM.16.M88.4 R20, [R12+0x2000] ;  /* 0x002000000c14783b */ /* 0x000fe80000000200 */
[----:B------:R-:W-:Y:S04]  /*5f90*/  LDSM.16.M88.4 R176, [R14+0x8800] ;  /* 0x008800000eb0783b */ /* 0x000fe80000000200 */
[----:B------:R-:W-:Y:S04]  /*5fa0*/  LDSM.16.M88.4 R180, [R14+0x8000] ;  /* 0x008000000eb4783b */ /* 0x000fe80000000200 */
[----:B-1----:R-:W1:Y:S04]  /*5fb0*/  LDSM.16.M88.4 R4, [R2+0x2000] ;  /* 0x002000000204783b */ /* 0x002e680000000200 */
[----:B------:R3:W-:Y:S04]  /*5fc0*/  STL [R1+0x4], R17 ;  /* 0x0000041101007387 */ /* 0x0007e80000100800 */
[----:B------:R-:W0:Y:S01]  /*5fd0*/  LDGDEPBAR ;  /* 0x00000000000079af */ /* 0x000e220000000000 */
[----:B--2---:R-:W-:Y:S01]  /*5fe0*/  HMMA.16816.F32.BF16 R220, R8, R28, RZ ;  /* 0x0000001c08dc723c */ /* 0x004fe200000418ff */
[----:B---3--:R-:W-:-:S07]  /*5ff0*/  IMAD.IADD R17, R132, 0x1, R17 ;  /* 0x0000000184117824 */ /* 0x008fce00078e0211 */
[----:B------:R-:W-:Y:S01]  /*6000*/  HMMA.16816.F32.BF16 R216, R8, R30, RZ ;  /* 0x0000001e08d8723c */ /* 0x000fe200000418ff */
[----:B------:R-:W-:-:S07]  /*6010*/  IMAD.IADD R13, R13, 0x1, R17 ;  /* 0x000000010d0d7824 */ /* 0x000fce00078e0211 */
[C---:B-1----:R-:W-:Y:S08]  /*6020*/  HMMA.16816.F32.BF16 R32, R4.reuse, R28, RZ ;  /* 0x0000001c0420723c */ /* 0x042ff000000418ff */
[C---:B------:R-:W-:Y:S08]  /*6030*/  HMMA.16816.F32.BF16 R184, R4.reuse, R24, RZ ;  /* 0x0000001804b8723c */ /* 0x040ff000000418ff */
[C---:B------:R-:W-:Y:S08]  /*6040*/  HMMA.16816.F32.BF16 R192, R4.reuse, R30, RZ ;  /* 0x0000001e04c0723c */ /* 0x040ff000000418ff */
[----:B------:R-:W-:Y:S08]  /*6050*/  HMMA.16816.F32.BF16 R4, R4, R26, RZ ;  /* 0x0000001a0404723c */ /* 0x000ff000000418ff */
[C---:B------:R-:W-:Y:S08]  /*6060*/  HMMA.16816.F32.BF16 R212, R8.reuse, R24, RZ ;  /* 0x0000001808d4723c */ /* 0x040ff000000418ff */
[----:B------:R-:W-:Y:S01]  /*6070*/  HMMA.16816.F32.BF16 R208, R8, R26, RZ ;  /* 0x0000001a08d0723c */ /* 0x000fe200000418ff */
[----:B------:R-:W1:Y:S04]  /*6080*/  LDSM.16.M88.4 R8, [R12] ;  /* 0x000000000c08783b */ /* 0x000e680000000200 */
[----:B------:R-:W-:Y:S03]  /*6090*/  LDSM.16.M88.4 R24, [R17+0x8000] ;  /* 0x008000001118783b */ /* 0x000fe60000000200 */
[C---:B------:R-:W-:Y:S08]  /*60a0*/  HMMA.16816.F32.BF16 R200, R20.reuse, R176, R184 ;  /* 0x000000b014c8723c */ /* 0x040ff000000418b8 */
[C---:B------:R-:W-:Y:S01]  /*60b0*/  HMMA.16816.F32.BF16 R184, R20.reuse, R178, R4 ;  /* 0x000000b214b8723c */ /* 0x040fe20000041804 */
[----:B------:R-:W2:Y:S07]  /*60c0*/  LDSM.16.M88.4 R4, [R0+0x2000] ;  /* 0x002000000004783b */ /* 0x000eae0000000200 */
        /* <DEDUP_REMOVED lines=18> */
[----:B------:R-:W-:Y:S03]  /*61f0*/  LDSM.16.M88.4 R180, [R132+0x9000] ;  /* 0x0090000084b4783b */ /* 0x000fe60000000200 */
[C---:B------:R-:W-:Y:S08]  /*6200*/  HMMA.16816.F32.BF16 R200, R20.reuse, R32, R192 ;  /* 0x0000002014c8723c */ /* 0x040ff000000418c0 */
[----:B------:R-:W-:Y:S01]  /*6210*/  HMMA.16816.F32.BF16 R32, R20, R34, R176 ;  /* 0x000000221420723c */ /* 0x000fe200000418b0 */
[----:B------:R-:W-:Y:S04]  /*6220*/  LDSM.16.M88.4 R20, [R2+0x6000] ;  /* 0x006000000214783b */ /* 0x000fe80000000200 */
[----:B------:R3:W4:Y:S03]  /*6230*/  LDSM.16.M88.4 R176, [R132+0x9800] ;  /* 0x0098000084b0783b */ /* 0x0007260000000200 */
[C---:B-1----:R-:W-:Y:S08]  /*6240*/  HMMA.16816.F32.BF16 R196, R4.reuse, R28, R220 ;  /* 0x0000001c04c4723c */ /* 0x042ff000000418dc */
[----:B------:R-:W-:Y:S01]  /*6250*/  HMMA.16816.F32.BF16 R192, R4, R30, R216 ;  /* 0x0000001e04c0723c */ /* 0x000fe200000418d8 */
[----:B---3--:R-:W-:-:S07]  /*6260*/  IMAD.MOV.U32 R132, RZ, RZ, R244 ;  /* 0x000000ffff847224 */ /* 0x008fce00078e00f4 */
        /* <DEDUP_REMOVED lines=9> */
[C---:B----4-:R-:W-:Y:S01]  /*6300*/  HMMA.16816.F32.BF16 R24, R20.reuse, R178, R4 ;  /* 0x000000b21418723c */ /* 0x050fe20000041804 */
[----:B------:R-:W2:Y:S07]  /*6310*/  LDSM.16.M88.4 R4, [R12+0x6000] ;  /* 0x006000000c04783b */ /* 0x000eae0000000200 */
[C---:B------:R-:W-:Y:S08]  /*6320*/  HMMA.16816.F32.BF16 R208, R20.reuse, R182, R192 ;  /* 0x000000b614d0723c */ /* 0x040ff000000418c0 */
[C---:B------:R-:W-:Y:S08]  /*6330*/  HMMA.16816.F32.BF16 R212, R20.reuse, R180, R196 ;  /* 0x000000b414d4723c */ /* 0x040ff000000418c4 */
[-C--:B------:R-:W-:Y:S01]  /*6340*/  HMMA.16816.F32.BF16 R192, R20, R176.reuse, R184 ;  /* 0x000000b014c0723c */ /* 0x080fe200000418b8 */
[----:B------:R3:W4:Y:S07]  /*6350*/  LDSM.16.M88.4 R20, [R12+0x4000] ;  /* 0x004000000c14783b */ /* 0x00072e0000000200 */
[C---:B-1----:R-:W-:Y:S08]  /*6360*/  HMMA.16816.F32.BF16 R196, R8.reuse, R176, R220 ;  /* 0x000000b008c4723c */ /* 0x042ff000000418dc */
[----:B------:R-:W-:Y:S01]  /*6370*/  HMMA.16816.F32.BF16 R200, R8, R180, R236 ;  /* 0x000000b408c8723c */ /* 0x000fe200000418ec */
[----:B------:R-:W-:-:S02]  /*6380*/  IMAD.MOV.U32 R238, RZ, RZ, R240 ;  /* 0x000000ffffee7224 */ /* 0x000fc400078e00f0 */
[----:B------:R-:W-:-:S05]  /*6390*/  IMAD.MOV.U32 R239, RZ, RZ, R241 ;  /* 0x000000ffffef7224 */ /* 0x000fca00078e00f1 */
[C---:B------:R-:W-:Y:S01]  /*63a0*/  HMMA.16816.F32.BF16 R204, R8.reuse, R182, R204 ;  /* 0x000000b608cc723c */ /* 0x040fe200000418cc */
[----:B------:R-:W-:Y:S07]  /*63b0*/  LDSM.16.M88.4 R180, [R17+0x9000] ;  /* 0x0090000011b4783b */ /* 0x000fee0000000200 */
[----:B------:R-:W-:Y:S01]  /*63c0*/  HMMA.16816.F32.BF16 R184, R8, R178, R216 ;  /* 0x000000b208b8723c */ /* 0x000fe200000418d8 */
[----:B------:R-:W-:Y:S04]  /*63d0*/  LDSM.16.M88.4 R176, [R17+0x9800] ;  /* 0x0098000011b0783b */ /* 0x000fe80000000200 */
[----:B------:R-:W-:Y:S03]  /*63e0*/  LDSM.16.M88.4 R8, [R0+0x4000] ;  /* 0x004000000008783b */ /* 0x000fe60000000200 */
[C---:B--2---:R-:W-:Y:S01]  /*63f0*/  HMMA.16816.F32.BF16 R220, R4.reuse, R34, R24 ;  /* 0x0000002204dc723c */ /* 0x044fe20000041818 */
[----:B------:R1:W2:Y:S07]  /*6400*/  LDSM.16.M88.4 R24, [R0+0x6000] ;  /* 0x006000000018783b */ /* 0x0002ae0000000200 */
[----:B------:R-:W-:Y:S01]  /*6410*/  HMMA.16816.F32.BF16 R240, R4, R30, R208 ;  /* 0x0000001e04f0723c */ /* 0x000fe200000418d0 */
[----:B------:R-:W-:-:S02]  /*6420*/  IMAD.MOV.U32 R210, RZ, RZ, R238 ;  /* 0x000000ffffd27224 */ /* 0x000fc400078e00ee */
[----:B------:R-:W-:Y:S02]  /*6430*/  IMAD.MOV.U32 R211, RZ, RZ, R239 ;  /* 0x000000ffffd37224 */ /* 0x000fe400078e00ef */
[----:B---3--:R-:W-:-:S03]  /*6440*/  IMAD.MOV.U32 R12, RZ, RZ, R210 ;  /* 0x000000ffff0c7224 */ /* 0x008fc600078e00d2 */
[C---:B------:R-:W-:Y:S08]  /*6450*/  HMMA.16816.F32.BF16 R244, R4.reuse, R28, R212 ;  /* 0x0000001c04f4723c */ /* 0x040ff000000418d4 */
[----:B------:R-:W-:Y:S01]  /*6460*/  HMMA.16816.F32.BF16 R236, R4, R32, R192 ;  /* 0x0000002004ec723c */ /* 0x000fe200000418c0 */
[----:B------:R-:W-:Y:S01]  /*6470*/  LDSM.16.M88.4 R4, [R3+0x6000] ;  /* 0x006000000304783b */ /* 0x000fe20000000200 */
[----:B-1----:R-:W-:-:S06]  /*6480*/  IMAD.U32 R0, RZ, RZ, UR4 ;  /* 0x00000004ff007e24 */ /* 0x002fcc000f8e00ff */
[C---:B----4-:R-:W-:Y:S08]  /*6490*/  HMMA.16816.F32.BF16 R216, R20.reuse, R28, R200 ;  /* 0x0000001c14d8723c */ /* 0x050ff000000418c8 */
[C---:B------:R-:W-:Y:S01]  /*64a0*/  HMMA.16816.F32.BF16 R212, R20.reuse, R30, R204 ;  /* 0x0000001e14d4723c */ /* 0x040fe200000418cc */
[----:B------:R-:W-:Y:S07]  /*64b0*/  LDSM.16.M88.4 R28, [R13+0x9800] ;  /* 0x009800000d1c783b */ /* 0x000fee0000000200 */
[C---:B------:R-:W-:Y:S08]  /*64c0*/  HMMA.16816.F32.BF16 R196, R20.reuse, R32, R196 ;  /* 0x0000002014c4723c */ /* 0x040ff000000418c4 */
[----:B------:R-:W-:Y:S01]  /*64d0*/  HMMA.16816.F32.BF16 R192, R20, R34, R184 ;  /* 0x0000002214c0723c */ /* 0x000fe200000418b8 */
[----:B------:R1:W-:Y:S04]  /*64e0*/  LDSM.16.M88.4 R32, [R13+0x9000] ;  /* 0x009000000d20783b */ /* 0x0003e80000000200 */
[----:B------:R-:W3:Y:S01]  /*64f0*/  LDSM.16.M88.4 R20, [R3+0x4000] ;  /* 0x004000000314783b */ /* 0x000ee20000000200 */
[----:B------:R-:W-:-:S04]  /*6500*/  DEPBAR.LE SB0, 0x0 ;  /* 0x000080000000791a */ /* 0x000fc80000000000 */
[C---:B--2---:R-:W-:Y:S01]  /*6510*/  HMMA.16816.F32.BF16 R204, R24.reuse, R182, R240 ;  /* 0x000000b618cc723c */ /* 0x044fe200000418f0 */
[----:B------:R-:W2:Y:S07]  /*6520*/  S2R R242, SR_CTAID.X ;  /* 0x0000000000f27919 */ /* 0x000eae0000002500 */
[----:B------:R-:W-:Y:S01]  /*6530*/  HMMA.16816.F32.BF16 R200, R24, R176, R236 ;  /* 0x000000b018c8723c */ /* 0x000fe200000418ec */
[----:B-1----:R-:W-:-:S07]  /*6540*/  IMAD.MOV.U32 R13, RZ, RZ, R211 ;  /* 0x000000ffff0d7224 */ /* 0x002fce00078e00d3 */
[C---:B------:R-:W-:Y:S01]  /*6550*/  HMMA.16816.F32.BF16 R208, R24.reuse, R180, R244 ;  /* 0x000000b418d0723c */ /* 0x040fe200000418f4 */
[----:B------:R-:W-:Y:S02]  /*6560*/  IMAD.MOV.U32 R246, RZ, RZ, R12 ;  /* 0x000000fffff67224 */ /* 0x000fe400078e000c */
[----:B------:R-:W-:Y:S02]  /*6570*/  IMAD.MOV.U32 R247, RZ, RZ, R13 ;  /* 0x000000fffff77224 */ /* 0x000fe400078e000d */
[----:B------:R-:W-:Y:S02]  /*6580*/  IMAD.MOV.U32 R245, RZ, RZ, R133 ;  /* 0x000000fffff57224 */ /* 0x000fe400078e0085 */
[----:B------:R-:W-:Y:S01]  /*6590*/  IMAD.MOV.U32 R133, RZ, RZ, R191 ;  /* 0x000000ffff857224 */ /* 0x000fe200078e00bf */
[----:B------:R-:W-:Y:S01]  /*65a0*/  HMMA.16816.F32.BF16 R184, R24, R178, R220 ;  /* 0x000000b218b8723c */ /* 0x000fe200000418dc */
[----:B------:R-:W-:Y:S02]  /*65b0*/  IMAD.MOV.U32 R244, RZ, RZ, R132 ;  /* 0x000000fffff47224 */ /* 0x000fe400078e0084 */
[----:B------:R-:W-:-:S05]  /*65c0*/  IMAD.MOV.U32 R132, RZ, RZ, R190 ;  /* 0x000000ffff847224 */ /* 0x000fca00078e00be */
        /* <DEDUP_REMOVED lines=8> */
[----:B------:R-:W-:Y:S01]  /*6650*/  HMMA.16816.F32.BF16 R184, R4, R30, R184 ;  /* 0x0000001e04b8723c */ /* 0x000fe200000418b8 */
[----:B------:R-:W-:-:S04]  /*6660*/  IMAD R4, R0, 0x20, R235 ;  /* 0x0000002000047824 */ /* 0x000fc800078e02eb */
[C---:B------:R-:W-:Y:S02]  /*6670*/  VIADD R5, R4.reuse, 0xffffffc0 ;  /* 0xffffffc004057836 */ /* 0x040fe40000000000 */
[C---:B------:R-:W-:Y:S01]  /*6680*/  VIADD R3, R4.reuse, 0xffffffc1 ;  /* 0xffffffc104037836 */ /* 0x040fe20000000000 */
[C---:B------:R-:W-:Y:S01]  /*6690*/  HMMA.16816.F32.BF16 R32, R20.reuse, R34, R180 ;  /* 0x000000221420723c */ /* 0x040fe200000418b4 */
[----:B------:R-:W-:Y:S01]  /*66a0*/  VIADD R2, R4, 0xffffffc8 ;  /* 0xffffffc804027836 */ /* 0x000fe20000000000 */
[----:B------:R-:W-:Y:S01]  /*66b0*/  BAR.SYNC.DEFER_BLOCKING 0x0 ;  /* 0x0000000000007b1d */ /* 0x000fe20000010000 */
[-C--:B------:R-:W-:Y:S01]  /*66c0*/  ISETP.GT.AND P5, PT, R228, R5.reuse, PT ;  /* 0x00000005e400720c */ /* 0x080fe20003fa4270 */
[C---:B------:R-:W-:Y:S01]  /*66d0*/  VIADD R0, R4.reuse, 0xffffffc9 ;  /* 0xffffffc904007836 */ /* 0x040fe20000000000 */
[C---:B------:R-:W-:Y:S01]  /*66e0*/  ISETP.GT.AND P3, PT, R15.reuse, R5, PT ;  /* 0x000000050f00720c */ /* 0x040fe20003f64270 */
[----:B------:R-:W-:Y:S01]  /*66f0*/  VIADD R6, R4, 0xffffffd0 ;  /* 0xffffffd004067836 */ /* 0x000fe20000000000 */
[----:B------:R-:W-:Y:S01]  /*6700*/  FSEL R17, R8, -INF , !P5 ;  /* 0xff80000008117808 */ /* 0x000fe20006800000 */
[----:B------:R-:W-:Y:S01]  /*6710*/  HMMA.16816.F32.BF16 R176, R20, R28, R196 ;  /* 0x0000001c14b0723c */ /* 0x000fe200000418c4 */
[-C--:B------:R-:W-:Y:S01]  /*6720*/  ISETP.GT.AND P4, PT, R228, R3.reuse, PT ;  /* 0x00000003e400720c */ /* 0x080fe20003f84270 */
[----:B------:R-:W-:Y:S01]  /*6730*/  VIADD R28, R4, 0xffffffd9 ;  /* 0xffffffd9041c7836 */ /* 0x000fe20000000000 */
[----:B------:R-:W-:-:S02]  /*6740*/  ISETP.GT.AND P0, PT, R15, R3, PT ;  /* 0x000000030f00720c */ /* 0x000fc40003f04270 */
[----:B------:R-:W-:Y:S01]  /*6750*/  FSEL R25, R10, -INF , !P3 ;  /* 0xff8000000a197808 */ /* 0x000fe20005800000 */
[----:B------:R-:W-:Y:S01]  /*6760*/  VIADD R10, R4, 0xffffffd8 ;  /* 0xffffffd8040a7836 */ /* 0x000fe20000000000 */
[-C--:B------:R-:W-:Y:S01]  /*6770*/  ISETP.GT.AND P5, PT, R228, R2.reuse, PT ;  /* 0x00000002e400720c */ /* 0x080fe20003fa4270 */
[----:B------:R-:W-:Y:S01]  /*6780*/  HMMA.16816.F32.BF16 R20, R20, R30, R192 ;  /* 0x0000001e1414723c */ /* 0x000fe200000418c0 */
[----:B------:R-:W-:Y:S02]  /*6790*/  ISETP.GT.AND P3, PT, R15, R2, PT ;  /* 0x000000020f00720c */ /* 0x000fe40003f64270 */
[----:B------:R-:W-:Y:S02]  /*67a0*/  FSEL R14, R9, -INF , !P4 ;  /* 0xff800000090e7808 */ /* 0x000fe40006000000 */
[----:B------:R-:W-:Y:S01]  /*67b0*/  FSEL R26, R11, -INF , !P0 ;  /* 0xff8000000b1a7808 */ /* 0x000fe20004000000 */
[----:B------:R-:W-:Y:S01]  /*67c0*/  VIADD R11, R4, 0xffffffd1 ;  /* 0xffffffd1040b7836 */ /* 0x000fe20000000000 */
[----:B------:R-:W-:-:S02]  /*67d0*/  FSEL R19, R32, -INF , !P5 ;  /* 0xff80000020137808 */ /* 0x000fc40006800000 */
[-C--:B------:R-:W-:Y:S02]  /*67e0*/  ISETP.GT.AND P4, PT, R228, R0.reuse, PT ;  /* 0x00000000e400720c */ /* 0x080fe40003f84270 */
[C---:B------:R-:W-:Y:S02]  /*67f0*/  ISETP.GT.AND P0, PT, R15.reuse, R0, PT ;  /* 0x000000000f00720c */ /* 0x040fe40003f04270 */
[----:B------:R-:W-:Y:S02]  /*6800*/  FSEL R29, R34, -INF , !P3 ;  /* 0xff800000221d7808 */ /* 0x000fe40005800000 */
[-C--:B------:R-:W-:Y:S02]  /*6810*/  ISETP.GT.AND P5, PT, R228, R6.reuse, PT ;  /* 0x00000006e400720c */ /* 0x080fe40003fa4270 */
[----:B------:R-:W-:Y:S02]  /*6820*/  ISETP.GT.AND P3, PT, R15, R6, PT ;  /* 0x000000060f00720c */ /* 0x000fe40003f64270 */
[----:B------:R-:W-:-:S02]  /*6830*/  FSEL R24, R33, -INF , !P4 ;  /* 0xff80000021187808 */ /* 0x000fc40006000000 */
[----:B------:R-:W-:Y:S02]  /*6840*/  FSEL R27, R35, -INF , !P0 ;  /* 0xff800000231b7808 */ /* 0x000fe40004000000 */
[----:B------:R-:W-:Y:S02]  /*6850*/  FSEL R12, R176, -INF , !P5 ;  /* 0xff800000b00c7808 */ /* 0x000fe40006800000 */
[-C--:B------:R-:W-:Y:S02]  /*6860*/  ISETP.GT.AND P4, PT, R228, R11.reuse, PT ;  /* 0x0000000be400720c */ /* 0x080fe40003f84270 */
[----:B------:R-:W-:Y:S02]  /*6870*/  ISETP.GT.AND P0, PT, R15, R11, PT ;  /* 0x0000000b0f00720c */ /* 0x000fe40003f04270 */
[----:B------:R-:W-:Y:S02]  /*6880*/  FSEL R31, R178, -INF , !P3 ;  /* 0xff800000b21f7808 */ /* 0x000fe40005800000 */
[----:B------:R-:W-:-:S02]  /*6890*/  ISETP.GT.AND P5, PT, R228, R10, PT ;  /* 0x0000000ae400720c */ /* 0x000fc40003fa4270 */
[----:B------:R-:W-:Y:S02]  /*68a0*/  ISETP.GT.AND P3, PT, R15, R10, PT ;  /* 0x0000000a0f00720c */ /* 0x000fe40003f64270 */
[----:B------:R-:W-:Y:S02]  /*68b0*/  FSEL R9, R177, -INF , !P4 ;  /* 0xff800000b1097808 */ /* 0x000fe40006000000 */
        /* <DEDUP_REMOVED lines=18> */
[----:B------:R-:W-:Y:S02]  /*69e0*/  ISETP.GE.AND P5, PT, R0, R230, PT ;  /* 0x000000e60000720c */ /* 0x000fe40003fa6270 */
[----:B------:R-:W-:Y:S02]  /*69f0*/  FSEL R198, R9, -INF , !P4 ;  /* 0xff80000009c67808 */ /* 0x000fe40006000000 */
[----:B------:R-:W-:Y:S02]  /*6a00*/  FSEL R197, R8, -INF , !P0 ;  /* 0xff80000008c57808 */ /* 0x000fe40004000000 */
[----:B------:R-:W-:-:S02]  /*6a10*/  ISETP.GE.AND P4, PT, R3, R231, PT ;  /* 0x000000e70300720c */ /* 0x000fc40003f86270 */
[-C--:B------:R-:W-:Y:S02]  /*6a20*/  ISETP.GE.AND P0, PT, R2, R231.reuse, PT ;  /* 0x000000e70200720c */ /* 0x080fe40003f06270 */
[----:B------:R-:W-:Y:S02]  /*6a30*/  FSEL R25, R25, -INF , !P3 ;  /* 0xff80000019197808 */ /* 0x000fe40005800000 */
[----:B------:R-:W-:Y:S02]  /*6a40*/  ISETP.GE.AND P3, PT, R6, R231, PT ;  /* 0x000000e70600720c */ /* 0x000fe40003f66270 */
[----:B------:R-:W-:Y:S02]  /*6a50*/  FSEL R24, R24, -INF , !P5 ;  /* 0xff80000018187808 */ /* 0x000fe40006800000 */
[----:B------:R-:W-:Y:S02]  /*6a60*/  ISETP.GE.AND P5, PT, R28, R230, PT ;  /* 0x000000e61c00720c */ /* 0x000fe40003fa6270 */
[----:B------:R-:W-:-:S02]  /*6a70*/  FSEL R26, R26, -INF , !P4 ;  /* 0xff8000001a1a7808 */ /* 0x000fc40006000000 */
[----:B------:R-:W-:Y:S02]  /*6a80*/  FSEL R23, R29, -INF , !P0 ;  /* 0xff8000001d177808 */ /* 0x000fe40004000000 */
[-C--:B------:R-:W-:Y:S02]  /*6a90*/  ISETP.GE.AND P4, PT, R11, R231.reuse, PT ;  /* 0x000000e70b00720c */ /* 0x080fe40003f86270 */
[----:B------:R-:W-:Y:S02]  /*6aa0*/  ISETP.GE.AND P0, PT, R10, R231, PT ;  /* 0x000000e70a00720c */ /* 0x000fe40003f06270 */
[----:B------:R-:W-:Y:S02]  /*6ab0*/  FSEL R191, R31, -INF , !P3 ;  /* 0xff8000001fbf7808 */ /* 0x000fe40005800000 */
[----:B------:R-:W-:Y:S02]  /*6ac0*/  ISETP.GT.AND P3, PT, R16, R5, PT ;  /* 0x000000051000720c */ /* 0x000fe40003f64270 */
[----:B------:R-:W-:-:S02]  /*6ad0*/  FSEL R196, R7, -INF , !P5 ;  /* 0xff80000007c47808 */ /* 0x000fc40006800000 */
[-C--:B------:R-:W-:Y:S02]  /*6ae0*/  ISETP.GE.AND P5, PT, R0, R231.reuse, PT ;  /* 0x000000e70000720c */ /* 0x080fe40003fa6270 */
[----:B------:R-:W-:Y:S02]  /*6af0*/  FSEL R212, R30, -INF , !P4 ;  /* 0xff8000001ed47808 */ /* 0x000fe40006000000 */
[----:B------:R-:W-:Y:S02]  /*6b00*/  FSEL R213, R20, -INF , !P0 ;  /* 0xff80000014d57808 */ /* 0x000fe40004000000 */
[----:B------:R-:W-:Y:S02]  /*6b10*/  ISETP.GE.AND P6, PT, R28, R231, PT ;  /* 0x000000e71c00720c */ /* 0x000fe40003fc6270 */
        /* <DEDUP_REMOVED lines=8> */
[----:B------:R-:W-:Y:S02]  /*6ba0*/  FSEL R32, R7, -INF , !P4 ;  /* 0xff80000007207808 */ /* 0x000fe40006000000 */
[----:B------:R-:W-:Y:S02]  /*6bb0*/  ISETP.GE.AND P6, PT, R2, R232, PT ;  /* 0x000000e80200720c */ /* 0x000fe40003fc6270 */
[----:B------:R-:W-:Y:S02]  /*6bc0*/  ISETP.GT.AND P0, PT, R16, R0, PT ;  /* 0x000000001000720c */ /* 0x000fe40003f04270 */
[----:B------:R-:W-:Y:S02]  /*6bd0*/  FSEL R7, R204, -INF , !P3 ;  /* 0xff800000cc077808 */ /* 0x000fe40005800000 */
[----:B------:R-:W-:Y:S02]  /*6be0*/  ISETP.GT.AND P3, PT, R16, R6, PT ;  /* 0x000000061000720c */ /* 0x000fe40003f64270 */
[----:B------:R-:W-:-:S02]  /*6bf0*/  FSEL R34, R8, -INF , !P5 ;  /* 0xff80000008227808 */ /* 0x000fc40006800000 */
[-C--:B------:R-:W-:Y:S02]  /*6c00*/  ISETP.GE.AND P4, PT, R0, R232.reuse, PT ;  /* 0x000000e80000720c */ /* 0x080fe40003f86270 */
[----:B------:R-:W-:Y:S02]  /*6c10*/  FSEL R8, R205, -INF , !P0 ;  /* 0xff800000cd087808 */ /* 0x000fe40004000000 */
[----:B------:R-:W-:Y:S02]  /*6c20*/  FSEL R31, R7, -INF , !P6 ;  /* 0xff800000071f7808 */ /* 0x000fe40007000000 */
[----:B------:R-:W-:Y:S02]  /*6c30*/  ISETP.GE.AND P5, PT, R6, R232, PT ;  /* 0x000000e80600720c */ /* 0x000fe40003fa6270 */
[----:B------:R-:W-:Y:S02]  /*6c40*/  ISETP.GT.AND P0, PT, R16, R11, PT ;  /* 0x0000000b1000720c */ /* 0x000fe40003f04270 */
[----:B------:R-:W-:-:S02]  /*6c50*/  FSEL R7, R200, -INF , !P3 ;  /* 0xff800000c8077808 */ /* 0x000fc40005800000 */
[----:B------:R-:W-:Y:S02]  /*6c60*/  ISETP.GT.AND P3, PT, R16, R10, PT ;  /* 0x0000000a1000720c */ /* 0x000fe40003f64270 */
[----:B------:R-:W-:Y:S02]  /*6c70*/  FSEL R33, R8, -INF , !P4 ;  /* 0xff80000008217808 */ /* 0x000fe40006000000 */
[----:B------:R-:W-:Y:S02]  /*6c80*/  FSEL R8, R201, -INF , !P0 ;  /* 0xff800000c9087808 */ /* 0x000fe40004000000 */
[----:B------:R-:W-:Y:S02]  /*6c90*/  FSEL R182, R7, -INF , !P5 ;  /* 0xff80000007b67808 */ /* 0x000fe40006800000 */
[-C--:B------:R-:W-:Y:S02]  /*6ca0*/  ISETP.GE.AND P6, PT, R11, R232.reuse, PT ;  /* 0x000000e80b00720c */ /* 0x080fe40003fc6270 */
[----:B------:R-:W-:-:S02]  /*6cb0*/  ISETP.GE.AND P4, PT, R10, R232, PT ;  /* 0x000000e80a00720c */ /* 0x000fc40003f86270 */
[----:B------:R-:W-:Y:S02]  /*6cc0*/  ISETP.GT.AND P0, PT, R16, R28, PT ;  /* 0x0000001c1000720c */ /* 0x000fe40003f04270 */
[----:B------:R-:W-:Y:S02]  /*6cd0*/  FSEL R7, R184, -INF , !P3 ;  /* 0xff800000b8077808 */ /* 0x000fe40005800000 */
[----:B------:R-:W-:Y:S02]  /*6ce0*/  ISETP.GT.AND P5, PT, R18, R5, PT ;  /* 0x000000051200720c */ /* 0x000fe40003fa4270 */
[----:B------:R-:W-:Y:S02]  /*6cf0*/  ISETP.GE.AND P3, PT, R5, R233, PT ;  /* 0x000000e90500720c */ /* 0x000fe40003f66270 */
[----:B------:R-:W-:Y:S02]  /*6d00*/  FSEL R190, R8, -INF , !P6 ;  /* 0xff80000008be7808 */ /* 0x000fe40007000000 */
[----:B------:R-:W-:-:S02]  /*6d10*/  FSEL R5, R185, -INF , !P0 ;  /* 0xff800000b9057808 */ /* 0x000fc40004000000 */
[----:B------:R-:W-:Y:S02]  /*6d20*/  FSEL R183, R7, -INF , !P4 ;  /* 0xff80000007b77808 */ /* 0x000fe40006000000 */
[----:B------:R-:W-:Y:S02]  /*6d30*/  ISETP.GE.AND P6, PT, R28, R232, PT ;  /* 0x000000e81c00720c */ /* 0x000fe40003fc6270 */
[----:B------:R-:W-:Y:S02]  /*6d40*/  ISETP.GT.AND P0, PT, R18, R3, PT ;  /* 0x000000031200720c */ /* 0x000fe40003f04270 */
[----:B------:R-:W-:Y:S01]  /*6d50*/  ISETP.GE.AND P4, PT, R3, R233, PT ;  /* 0x000000e90300720c */ /* 0x000fe20003f86270 */
[----:B------:R-:W-:Y:S01]  /*6d60*/  IMAD.U32 R3, RZ, RZ, UR31 ;  /* 0x0000001fff037e24 */ /* 0x000fe2000f8e00ff */
[----:B------:R-:W-:Y:S02]  /*6d70*/  FSEL R181, R5, -INF , !P6 ;  /* 0xff80000005b57808 */ /* 0x000fe40007000000 */
[----:B------:R-:W-:-:S02]  /*6d80*/  FSEL R30, R210, -INF , !P5 ;  /* 0xff800000d21e7808 */ /* 0x000fc40006800000 */
[----:B------:R-:W-:Y:S02]  /*6d90*/  ISETP.GT.AND P6, PT, R18, R2, PT ;  /* 0x000000021200720c */ /* 0x000fe40003fc4270 */
[----:B------:R-:W-:Y:S02]  /*6da0*/  ISETP.GE.AND P5, PT, R2, R233, PT ;  /* 0x000000e90200720c */ /* 0x000fe40003fa6270 */
[----:B------:R-:W-:Y:S02]  /*6db0*/  LOP3.LUT R2, R3, UR6, R133, 0x96, !PT ;  /* 0x0000000603027c12 */ /* 0x000fe4000f8e9685 */
[----:B------:R-:W-:Y:S02]  /*6dc0*/  SHF.R.U32.HI R133, RZ, 0x5, R226 ;  /* 0x00000005ff857819 */ /* 0x000fe400000116e2 */
[----:B------:R-:W-:Y:S01]  /*6dd0*/  FSEL R132, R211, -INF , !P0 ;  /* 0xff800000d3847808 */ /* 0x000fe20004000000 */
[----:B------:R-:W-:Y:S01]  /*6de0*/  IMAD.WIDE.U32 R2, R2, -0x326172a9, RZ ;  /* 0xcd9e8d5702027825 */ /* 0x000fe200078e00ff */
[----:B------:R-:W-:-:S02]  /*6df0*/  FSEL R29, R206, -INF , !P6 ;  /* 0xff800000ce1d7808 */ /* 0x000fc40007000000 */
[----:B------:R-:W-:Y:S01]  /*6e00*/  FSEL R132, R132, -INF , !P4 ;  /* 0xff80000084847808 */ /* 0x000fe20006000000 */
[----:B--2---:R-:W-:Y:S01]  /*6e10*/  IMAD R242, R242, 0x8, R133 ;  /* 0x00000008f2f27824 */ /* 0x004fe200078e0285 */
[----:B------:R-:W-:Y:S02]  /*6e20*/  ISETP.GT.AND P4, PT, R18, R6, PT ;  /* 0x000000061200720c */ /* 0x000fe40003f84270 */
[----:B------:R-:W-:Y:S01]  /*6e30*/  ISETP.GE.AND P6, PT, R6, R233, PT ;  /* 0x000000e90600720c */ /* 0x000fe20003fc6270 */
[----:B------:R-:W-:Y:S01]  /*6e40*/  IMAD.WIDE.U32 R242, R242, -0x326172a9, RZ ;  /* 0xcd9e8d57f2f27825 */ /* 0x000fe200078e00ff */
[----:B------:R-:W-:Y:S02]  /*6e50*/  LOP3.LUT R6, R2, UR21, R143, 0x96, !PT ;  /* 0x0000001502067c12 */ /* 0x000fe4000f8e968f */
[----:B------:R-:W-:Y:S02]  /*6e60*/  ISETP.GT.AND P0, PT, R18, R0, PT ;  /* 0x000000001200720c */ /* 0x000fe40003f04270 */
[----:B------:R-:W-:Y:S01]  /*6e70*/  LOP3.LUT R8, R242, UR22, R3, 0x96, !PT ;  /* 0x00000016f2087c12 */ /* 0x000fe2000f8e9603 */
[----:B------:R-:W-:Y:S01]  /*6e80*/  IMAD.WIDE.U32 R6, R6, -0x2daee0ad, RZ ;  /* 0xd2511f5306067825 */ /* 0x000fe200078e00ff */
[----:B------:R-:W1:Y:S01]  /*6e90*/  S2R R242, SR_CTAID.X ;  /* 0x0000000000f27919 */ /* 0x000e620000002500 */
[----:B------:R-:W-:-:S02]  /*6ea0*/  FSEL R30, R30, -INF , !P3 ;  /* 0xff8000001e1e7808 */ /* 0x000fc40005800000 */
[----:B------:R-:W-:Y:S01]  /*6eb0*/  IMAD.WIDE.U32 R8, R8, -0x2daee0ad, RZ ;  /* 0xd2511f5308087825 */ /* 0x000fe200078e00ff */
[----:B------:R-:W-:Y:S02]  /*6ec0*/  FSEL R27, R207, -INF , !P0 ;  /* 0xff800000cf1b7808 */ /* 0x000fe40004000000 */
[----:B------:R-:W-:Y:S02]  /*6ed0*/  FSEL R29, R29, -INF , !P5 ;  /* 0xff8000001d1d7808 */ /* 0x000fe40006800000 */
[----:B------:R-:W-:Y:S02]  /*6ee0*/  ISETP.GE.AND P3, PT, R0, R233, PT ;  /* 0x000000e90000720c */ /* 0x000fe40003f66270 */
[----:B------:R-:W-:Y:S02]  /*6ef0*/  ISETP.GT.AND P0, PT, R18, R11, PT ;  /* 0x0000000b1200720c */ /* 0x000fe40003f04270 */
[----:B------:R-:W-:Y:S02]  /*6f00*/  ISETP.GE.AND P5, PT, R11, R233, PT ;  /* 0x000000e90b00720c */ /* 0x000fe40003fa6270 */
[----:B------:R-:W-:-:S02]  /*6f10*/  LOP3.LUT R11, R2, UR21, R247, 0x96, !PT ;  /* 0x00000015020b7c12 */ /* 0x000fc4000f8e96f7 */
[----:B------:R-:W-:Y:S02]  /*6f20*/  LOP3.LUT R0, R138, UR14, R9, 0x96, !PT ;  /* 0x0000000e8a007c12 */ /* 0x000fe4000f8e9609 */
[----:B------:R-:W-:Y:S02]  /*6f30*/  LOP3.LUT R12, R8, UR12, R7, 0x96, !PT ;  /* 0x0000000c080c7c12 */ /* 0x000fe4000f8e9607 */
[----:B------:R-:W-:Y:S01]  /*6f40*/  FSEL R27, R27, -INF , !P3 ;  /* 0xff8000001b1b7808 */ /* 0x000fe20005800000 */
[----:B------:R-:W-:Y:S01]  /*6f50*/  IMAD.WIDE.U32 R8, R0, -0x326172a9, RZ ;  /* 0xcd9e8d5700087825 */ /* 0x000fe200078e00ff */
[----:B------:R-:W-:Y:S02]  /*6f60*/  FSEL R139, R202, -INF , !P4 ;  /* 0xff800000ca8b7808 */ /* 0x000fe40006000000 */
[----:B------:R-:W-:Y:S01]  /*6f70*/  ISETP.GT.AND P3, PT, R18, R10, PT ;  /* 0x0000000a1200720c */ /* 0x000fe20003f64270 */
[----:B------:R-:W-:Y:S01]  /*6f80*/  IMAD.WIDE.U32 R12, R12, -0x326172a9, RZ ;  /* 0xcd9e8d570c0c7825 */ /* 0x000fe200078e00ff */
[----:B------:R-:W-:-:S02]  /*6f90*/  ISETP.GE.AND P4, PT, R10, R233, PT ;  /* 0x000000e90a00720c */ /* 0x000fc40003f86270 */
[----:B------:R-:W-:Y:S01]  /*6fa0*/  FSEL R35, R186, -INF , !P3 ;  /* 0xff800000ba237808 */ /* 0x000fe20005800000 */
[----:B------:R-:W-:Y:S01]  /*6fb0*/  IMAD.WIDE.U32 R10, R11, -0x2daee0ad, RZ ;  /* 0xd2511f530b0a7825 */ /* 0x000fe200078e00ff */
[----:B------:R-:W-:-:S03]  /*6fc0*/  ISETP.GE.AND P3, PT, R28, R233, PT ;  /* 0x000000e91c00720c */ /* 0x000fc60003f66270 */
[----:B-1----:R-:W-:Y:S01]  /*6fd0*/  IMAD R242, R242, 0x8, R133 ;  /* 0x00000008f2f27824 */ /* 0x002fe200078e0285 */
[----:B------:R-:W-:Y:S02]  /*6fe0*/  FSEL R133, R203, -INF , !P0 ;  /* 0xff800000cb857808 */ /* 0x000fe40004000000 */
[----:B------:R-:W-:Y:S01]  /*6ff0*/  ISETP.GT.AND P0, PT, R18, R28, PT ;  /* 0x0000001c1200720c */ /* 0x000fe20003f04270 */
[----:B------:R-:W-:-:S03]  /*7000*/  VIADD R242, R242, 0x4 ;  /* 0x00000004f2f27836 */ /* 0x000fc60000000000 */
[----:B------:R-:W-:Y:S01]  /*7010*/  FSEL R28, R187, -INF , !P0 ;  /* 0xff800000bb1c7808 */ /* 0x000fe20004000000 */
[----:B------:R-:W-:-:S03]  /*7020*/  IMAD.WIDE.U32 R242, R242, -0x326172a9, RZ ;  /* 0xcd9e8d57f2f27825 */ /* 0x000fc600078e00ff */
[----:B------:R-:W-:-:S05]  /*7030*/  LOP3.LUT R3, R242, UR22, R3, 0x96, !PT ;  /* 0x00000016f2037c12 */ /* 0x000fca000f8e9603 */
[----:B------:R-:W-:-:S05]  /*7040*/  IMAD.WIDE.U32 R2, R3, -0x2daee0ad, RZ ;  /* 0xd2511f5303027825 */ /* 0x000fca00078e00ff */
[----:B------:R-:W-:Y:S02]  /*7050*/  LOP3.LUT R0, R244, UR14, R3, 0x96, !PT ;  /* 0x0000000ef4007c12 */ /* 0x000fe4000f8e9603 */
[----:B------:R-:W-:Y:S02]  /*7060*/  LOP3.LUT R20, R2, UR12, R11, 0x96, !PT ;  /* 0x0000000c02147c12 */ /* 0x000fe4000f8e960b */
[----:B------:R-:W-:Y:S01]  /*7070*/  LOP3.LUT R3, R142, UR13, R9, 0x96, !PT ;  /* 0x0000000d8e037c12 */ /* 0x000fe2000f8e9609 */
[----:B------:R-:W-:Y:S01]  /*7080*/  IMAD.WIDE.U32 R142, R0, -0x326172a9, RZ ;  /* 0xcd9e8d57008e7825 */ /* 0x000fe200078e00ff */
[----:B------:R-:W-:Y:S02]  /*7090*/  LOP3.LUT R2, R8, UR11, R13, 0x96, !PT ;  /* 0x0000000b08027c12 */ /* 0x000fe4000f8e960d */
[----:B------:R-:W-:Y:S01]  /*70a0*/  FMNMX3.FTZ R0, R135, R17, R14, !PT ;  /* 0x0000001187007276 */ /* 0x000fe2000781000e */
[----:B------:R-:W-:Y:S01]  /*70b0*/  IMAD.WIDE.U32 R20, R20, -0x326172a9, RZ ;  /* 0xcd9e8d5714147825 */ /* 0x000fe200078e00ff */
[----:B------:R-:W-:-:S02]  /*70c0*/  LOP3.LUT R8, R246, UR13, R143, 0x96, !PT ;  /* 0x0000000df6087c12 */ /* 0x000fc4000f8e968f */
[----:B------:R-:W-:Y:S01]  /*70d0*/  FMNMX3.FTZ R0, R0, R19, R24, !PT ;  /* 0x0000001300007276 */ /* 0x000fe20007810018 */
[----:B------:R-:W-:Y:S01]  /*70e0*/  IMAD.WIDE.U32 R176, R3, -0x2daee0ad, RZ ;  /* 0xd2511f5303b07825 */ /* 0x000fe200078e00ff */
[----:B------:R-:W-:Y:S02]  /*70f0*/  LOP3.LUT R137, R142, UR11, R21, 0x96, !PT ;  /* 0x0000000b8e897c12 */ /* 0x000fe4000f8e9615 */
[----:B------:R-:W-:Y:S01]  /*7100*/  FMNMX3.FTZ R5, R0, R199, R198, !PT ;  /* 0x000000c700057276 */ /* 0x000fe200078100c6 */
[----:B------:R-:W-:Y:S01]  /*7110*/  IMAD.WIDE.U32 R178, R2, -0x2daee0ad, RZ ;  /* 0xd2511f5302b27825 */ /* 0x000fe200078e00ff */
[----:B------:R-:W-:-:S03]  /*7120*/  LOP3.LUT R138, R6, UR10, R177, 0x96, !PT ;  /* 0x0000000a068a7c12 */ /* 0x000fc6000f8e96b1 */
[----:B------:R-:W-:Y:S01]  /*7130*/  IMAD.WIDE.U32 R8, R8, -0x2daee0ad, RZ ;  /* 0xd2511f5308087825 */ /* 0x000fe200078e00ff */
[----:B------:R-:W-:Y:S01]  /*7140*/  LOP3.LUT R141, R176, UR9, R179, 0x96, !PT ;  /* 0x00000009b08d7c12 */ /* 0x000fe2000f8e96b3 */
[----:B------:R-:W-:Y:S06]  /*7150*/  BRA.U !UP1, `(.L_x_2291) ;  /* 0x0000000109647547 */ /* 0x000fec000b800000 */
[----:B------:R-:W-:-:S04]  /*7160*/  UIADD3 UR5, UPT, UPT, UR4, -0x3, URZ ;  /* 0xfffffffd04057890 */ /* 0x000fc8000fffe0ff */
[----:B------:R-:W-:-:S04]  /*7170*/  UIMAD.WIDE.U32 UR26, UR5, UR16, URZ ;  /* 0x00000010051a72a5 */ /* 0x000fc8000f8e00ff */
[----:B------:R-:W-:Y:S02]  /*7180*/  USHF.L.U32 UR23, UR26, 0x5, URZ ;  /* 0x000000051a177899 */ /* 0x000fe400080006ff */
[----:B------:R-:W-:Y:S01]  /*7190*/  UIMAD UR5, UR5, UR17, UR27 ;  /* 0x00000011050572a4 */ /* 0x000fe2000f8e021b */
[----:B------:R-:W-:Y:S01]  /*71a0*/  IMAD.U32 R6, RZ, RZ, UR26 ;  /* 0x0000001aff067e24 */ /* 0x000fe2000f8e00ff */
[----:B------:R-:W-:Y:S01]  /*71b0*/  ULEA UR23, UP0, UR16, UR23, 0x4 ;  /* 0x0000001710177291 */ /* 0x000fe2000f8020ff */
[----:B------:R-:W-:Y:S01]  /*71c0*/  IMAD.U32 R2, RZ, RZ, UR26 ;  /* 0x0000001aff027e24 */ /* 0x000fe2000f8e00ff */
[----:B------:R-:W-:Y:S02]  /*71d0*/  USHF.L.U64.HI UR7, UR26, 0x5, UR5 ;  /* 0x000000051a077899 */ /* 0x000fe40008010205 */
[----:B------:R-:W-:Y:S01]  /*71e0*/  IMAD.U32 R0, RZ, RZ, UR5 ;  /* 0x00000005ff007e24 */ /* 0x000fe2000f8e00ff */
[----:B------:R-:W-:Y:S01]  /*71f0*/  LEA R6, P0, R6, R234, 0x6 ;  /* 0x000000ea06067211 */ /* 0x000fe200078030ff */
[----:B------:R-:W-:Y:S01]  /*7200*/  ULEA.HI.X UR7, UR16, UR7, UR17, 0x4, UP0 ;  /* 0x0000000710077291 */ /* 0x000fe200080f2411 */
[----:B------:R-:W-:Y:S01]  /*7210*/  MOV R3, UR23 ;  /* 0x0000001700037c02 */ /* 0x000fe20008000f00 */
[----:B------:R-:W-:Y:S01]  /*7220*/  IMAD.U32 R142, RZ, RZ, UR23 ;  /* 0x00000017ff8e7e24 */ /* 0x000fe2000f8e00ff */
[----:B------:R-:W-:-:S02]  /*7230*/  LEA.HI.X R7, R2, R227, R0, 0x6, P0 ;  /* 0x000000e302077211 */ /* 0x000fc400000f3400 */
[----:B------:R-:W-:Y:S02]  /*7240*/  LEA R2, P0, R3, R234, 0x1 ;  /* 0x000000ea03027211 */ /* 0x000fe400078008ff */
        /* <DEDUP_REMOVED lines=10> */
.L_x_2291:
[----:B-1----:R-:W-:Y:S01]  /*72f0*/  FMNMX3.FTZ R3, R134, R25, R26, !PT ;  /* 0x0000001986037276 */ /* 0x002fe2000781001a */
[----:B------:R-:W-:Y:S01]  /*7300*/  IMAD.WIDE.U32 R142, R137, -0x2daee0ad, RZ ;  /* 0xd2511f53898e7825 */ /* 0x000fe200078e00ff */
[----:B------:R-:W-:Y:S01]  /*7310*/  FMNMX3.FTZ R0, R5, R197, R196, !PT ;  /* 0x000000c505007276 */ /* 0x000fe200078100c4 */
[----:B------:R-:W1:Y:S01]  /*7320*/  LDCU UR7, c[0x0][0x45c] ;  /* 0x00008b80ff0777ac */ /* 0x000e620008000800 */
[----:B------:R-:W-:Y:S01]  /*7330*/  FMNMX3.FTZ R2, R136, R32, R34, !PT ;  /* 0x0000002088027276 */ /* 0x000fe20007810022 */
[----:B------:R-:W2:Y:S01]  /*7340*/  S2UR UR5, SR_CgaCtaId ;  /* 0x00000000000579c3 */ /* 0x000ea20000008800 */
[----:B------:R-:W-:Y:S01]  /*7350*/  FMNMX3.FTZ R5, R140, R30, R132, !PT ;  /* 0x0000001e8c057276 */ /* 0x000fe20007810084 */
[----:B------:R-:W-:Y:S01]  /*7360*/  UMOV UR23, 0x400 ;  /* 0x0000040000177882 */ /* 0x000fe20000000000 */
[----:B------:R-:W-:Y:S02]  /*7370*/  FMNMX3.FTZ R6, R3, R23, R22, !PT ;  /* 0x0000001703067276 */ /* 0x000fe40007810016 */
[----:B------:R-:W-:-:S02]  /*7380*/  FMNMX3.FTZ R3, R2, R31, R33, !PT ;  /* 0x0000001f02037276 */ /* 0x000fc40007810021 */
[----:B------:R-:W-:Y:S02]  /*7390*/  FMNMX3.FTZ R2, R5, R29, R27, !PT ;  /* 0x0000001d05027276 */ /* 0x000fe4000781001b */
[----:B------:R-:W-:Y:S01]  /*73a0*/  FMNMX3.FTZ R5, R6, R191, R212, !PT ;  /* 0x000000bf06057276 */ /* 0x000fe200078100d4 */
[----:B------:R-:W-:Y:S01]  /*73b0*/  IMAD.WIDE.U32 R6, R138, -0x326172a9, RZ ;  /* 0xcd9e8d578a067825 */ /* 0x000fe200078e00ff */
[----:B------:R-:W-:Y:S02]  /*73c0*/  FSEL R176, R133, -INF , !P5 ;  /* 0xff80000085b07808 */ /* 0x000fe40006800000 */
[----:B------:R-:W3:Y:S01]  /*73d0*/  SHFL.BFLY PT, R133, R0, 0x2, 0x1f ;  /* 0x0c401f0000857f89 */ /* 0x000ee200000e0000 */
[----:B------:R-:W-:Y:S02]  /*73e0*/  FMNMX3.FTZ R5, R5, R213, R208, !PT ;  /* 0x000000d505057276 */ /* 0x000fe400078100d0 */
[----:B------:R-:W-:Y:S02]  /*73f0*/  FMNMX3.FTZ R3, R3, R182, R190, !PT ;  /* 0x000000b603037276 */ /* 0x000fe400078100be */
[----:B------:R-:W-:Y:S01]  /*7400*/  FSEL R177, R139, -INF , !P6 ;  /* 0xff8000008bb17808 */ /* 0x000fe20007000000 */
[----:B------:R-:W4:Y:S01]  /*7410*/  SHFL.BFLY PT, R21, R5, 0x2, 0x1f ;  /* 0x0c401f0005157f89 */ /* 0x000f2200000e0000 */
[----:B------:R-:W-:-:S02]  /*7420*/  FMNMX3.FTZ R11, R3, R183, R181, !PT ;  /* 0x000000b7030b7276 */ /* 0x000fc400078100b5 */
[----:B------:R-:W-:Y:S02]  /*7430*/  FSEL R180, R35, -INF , !P4 ;  /* 0xff80000023b47808 */ /* 0x000fe40006000000 */
[----:B------:R-:W-:Y:S01]  /*7440*/  FSEL R179, R28, -INF , !P3 ;  /* 0xff8000001cb37808 */ /* 0x000fe20005800000 */
[----:B--2---:R-:W-:Y:S01]  /*7450*/  ULEA UR5, UR5, UR23, 0x18 ;  /* 0x0000001705057291 */ /* 0x004fe2000f8ec0ff */
[----:B------:R-:W-:Y:S01]  /*7460*/  FMNMX3.FTZ R2, R2, R177, R176, !PT ;  /* 0x000000b102027276 */ /* 0x000fe200078100b0 */
[----:B------:R-:W2:Y:S01]  /*7470*/  SHFL.BFLY PT, R28, R11, 0x2, 0x1f ;  /* 0x0c401f000b1c7f89 */ /* 0x000ea200000e0000 */
[----:B------:R-:W-:Y:S02]  /*7480*/  LOP3.LUT R10, R10, UR10, R9, 0x96, !PT ;  /* 0x0000000a0a0a7c12 */ /* 0x000fe4000f8e9609 */
[----:B------:R-:W-:Y:S01]  /*7490*/  FMNMX3.FTZ R13, R2, R180, R179, !PT ;  /* 0x000000b4020d7276 */ /* 0x000fe200078100b3 */
[----:B------:R-:W-:Y:S01]  /*74a0*/  IMAD.WIDE.U32 R2, R141, -0x326172a9, RZ ;  /* 0xcd9e8d578d027825 */ /* 0x000fe200078e00ff */
[----:B------:R-:W-:-:S02]  /*74b0*/  LOP3.LUT R8, R8, UR9, R143, 0x96, !PT ;  /* 0x0000000908087c12 */ /* 0x000fc4000f8e968f */
[----:B------:R-:W-:Y:S01]  /*74c0*/  LOP3.LUT R210, R12, UR20, R7, 0x96, !PT ;  /* 0x000000140cd27c12 */ /* 0x000fe2000f8e9607 */
[----:B------:R-:W5:Y:S01]  /*74d0*/  SHFL.BFLY PT, R35, R13, 0x2, 0x1f ;  /* 0x0c401f000d237f89 */ /* 0x000f6200000e0000 */
[----:B------:R-:W-:Y:S01]  /*74e0*/  LOP3.LUT R3, R6, UR8, R3, 0x96, !PT ;  /* 0x0000000806037c12 */ /* 0x000fe2000f8e9603 */
[----:B------:R-:W-:Y:S01]  /*74f0*/  IMAD.WIDE.U32 R6, R10, -0x326172a9, RZ ;  /* 0xcd9e8d570a067825 */ /* 0x000fe200078e00ff */
[----:B---3--:R-:W-:Y:S02]  /*7500*/  FMNMX.FTZ R133, R0, R133, !PT ;  /* 0x0000008500857209 */ /* 0x008fe40007810000 */
[----:B------:R-:W-:Y:S01]  /*7510*/  MOV R141, R2 ;  /* 0x00000002008d7202 */ /* 0x000fe20000000f00 */
[----:B------:R-:W-:Y:S01]  /*7520*/  IMAD.WIDE.U32 R8, R8, -0x326172a9, RZ ;  /* 0xcd9e8d5708087825 */ /* 0x000fe200078e00ff */
[----:B------:R-:W-:Y:S01]  /*7530*/  PRMT R143, R2, 0x7771, RZ ;  /* 0x00007771028f7816 */ /* 0x000fe200000000ff */
[----:B------:R-:W3:Y:S01]  /*7540*/  SHFL.BFLY PT, R10, R133, 0x1, 0x1f ;  /* 0x0c201f00850a7f89 */ /* 0x000ee200000e0000 */
[----:B----4-:R-:W-:-:S02]  /*7550*/  FMNMX.FTZ R5, R5, R21, !PT ;  /* 0x0000001505057209 */ /* 0x010fc40007810000 */
[C---:B------:R-:W-:Y:S02]  /*7560*/  PRMT R139, R2.reuse, 0x7773, RZ ;  /* 0x00007773028b7816 */ /* 0x040fe400000000ff */
[----:B------:R-:W-:Y:S02]  /*7570*/  PRMT R138, R2, 0x7772, RZ ;  /* 0x00007772028a7816 */ /* 0x000fe400000000ff */
[----:B------:R-:W-:Y:S02]  /*7580*/  LOP3.LUT R0, R6, UR8, R9, 0x96, !PT ;  /* 0x0000000806007c12 */ /* 0x000fe4000f8e9609 */
[C---:B------:R-:W-:Y:S02]  /*7590*/  PRMT R6, R8.reuse, 0x7773, RZ ;  /* 0x0000777308067816 */ /* 0x040fe400000000ff */
[----:B------:R-:W-:Y:S02]  /*75a0*/  PRMT R2, R8, 0x7772, RZ ;  /* 0x0000777208027816 */ /* 0x000fe400000000ff */
[----:B------:R-:W-:-:S02]  /*75b0*/  MOV R12, R8 ;  /* 0x00000008000c7202 */ /* 0x000fc40000000f00 */
[----:B------:R-:W-:Y:S02]  /*75c0*/  PRMT R137, R8, 0x7771, RZ ;  /* 0x0000777108897816 */ /* 0x000fe400000000ff */
[----:B------:R-:W4:Y:S01]  /*75d0*/  SHFL.BFLY PT, R8, R5, 0x1, 0x1f ;  /* 0x0c201f0005087f89 */ /* 0x000f2200000e0000 */
[----:B------:R-:W-:Y:S02]  /*75e0*/  LOP3.LUT R209, R20, UR20, R7, 0x96, !PT ;  /* 0x0000001414d17c12 */ /* 0x000fe4000f8e9607 */
[----:B------:R-:W-:Y:S02]  /*75f0*/  LOP3.LUT R20, R3, 0xffff, RZ, 0xc0, !PT ;  /* 0x0000ffff03147812 */ /* 0x000fe400078ec0ff */
[----:B------:R-:W-:Y:S02]  /*7600*/  PRMT R138, R138, 0x5410, R139 ;  /* 0x000054108a8a7816 */ /* 0x000fe4000000008b */
[----:B------:R-:W-:Y:S02]  /*7610*/  PRMT R139, R2, 0x5410, R6 ;  /* 0x00005410028b7816 */ /* 0x000fe40000000006 */
[----:B--2---:R-:W-:-:S02]  /*7620*/  FMNMX.FTZ R2, R11, R28, !PT ;  /* 0x0000001c0b027209 */ /* 0x004fc40007810000 */
[----:B------:R-:W-:Y:S02]  /*7630*/  LOP3.LUT R11, R3, 0xff, RZ, 0xc0, !PT ;  /* 0x000000ff030b7812 */ /* 0x000fe400078ec0ff */
[----:B------:R-:W-:Y:S01]  /*7640*/  SHF.R.U32.HI R20, RZ, 0x8, R20 ;  /* 0x00000008ff147819 */ /* 0x000fe20000011614 */
[----:B------:R-:W2:Y:S01]  /*7650*/  SHFL.BFLY PT, R7, R2, 0x1, 0x1f ;  /* 0x0c201f0002077f89 */ /* 0x000ea200000e0000 */
[----:B------:R-:W-:Y:S02]  /*7660*/  LOP3.LUT R12, R12, 0xff, RZ, 0xc0, !PT ;  /* 0x000000ff0c0c7812 */ /* 0x000fe400078ec0ff */
[----:B------:R-:W-:Y:S02]  /*7670*/  PRMT R20, R11, 0x5410, R20 ;  /* 0x000054100b147816 */ /* 0x000fe40000000014 */
[----:B------:R-:W-:Y:S02]  /*7680*/  PRMT R11, R3, 0x7632, R11 ;  /* 0x00007632030b7816 */ /* 0x000fe4000000000b */
[----:B------:R-:W-:-:S02]  /*7690*/  SHF.R.U32.HI R21, RZ, 0x18, R3 ;  /* 0x00000018ff157819 */ /* 0x000fc40000011603 */
[----:B------:R-:W-:Y:S02]  /*76a0*/  LOP3.LUT R3, R0, 0xffff, RZ, 0xc0, !PT ;  /* 0x0000ffff00037812 */ /* 0x000fe400078ec0ff */
[----:B-----5:R-:W-:Y:S02]  /*76b0*/  FMNMX.FTZ R6, R13, R35, !PT ;  /* 0x000000230d067209 */ /* 0x020fe40007810000 */
[----:B------:R-:W-:Y:S02]  /*76c0*/  LOP3.LUT R35, R141, 0xff, RZ, 0xc0, !PT ;  /* 0x000000ff8d237812 */ /* 0x000fe400078ec0ff */
[----:B------:R-:W-:Y:S01]  /*76d0*/  PRMT R137, R12, 0x5410, R137 ;  /* 0x000054100c897816 */ /* 0x000fe20000000089 */
[----:B------:R-:W5:Y:S01]  /*76e0*/  LDC R141, c[0x0][0x4f8] ;  /* 0x00013e00ff8d7b82 */ /* 0x000f620000000800 */
[----:B---3--:R-:W-:Y:S01]  /*76f0*/  FMNMX.FTZ R234, R133, R10, !PT ;  /* 0x0000000a85ea7209 */ /* 0x008fe20007810000 */
[----:B------:R-:W3:Y:S01]  /*7700*/  SHFL.BFLY PT, R9, R6, 0x1, 0x1f ;  /* 0x0c201f0006097f89 */ /* 0x000ee200000e0000 */
[----:B------:R-:W-:-:S02]  /*7710*/  LOP3.LUT R12, R0, 0xff, RZ, 0xc0, !PT ;  /* 0x000000ff000c7812 */ /* 0x000fc400078ec0ff */
[----:B------:R-:W-:Y:S02]  /*7720*/  SHF.R.U32.HI R3, RZ, 0x8, R3 ;  /* 0x00000008ff037819 */ /* 0x000fe40000011603 */
[----:B----4-:R-:W-:Y:S02]  /*7730*/  FMNMX.FTZ R235, R5, R8, !PT ;  /* 0x0000000805eb7209 */ /* 0x010fe40007810000 */
[----:B------:R-:W-:Y:S01]  /*7740*/  PRMT R28, R12, 0x5410, R3 ;  /* 0x000054100c1c7816 */ /* 0x000fe20000000003 */
[C---:B-1----:R-:W-:Y:S01]  /*7750*/  FMUL.FTZ R12, R234.reuse, UR7 ;  /* 0x00000007ea0c7c20 */ /* 0x042fe20008410000 */
[----:B------:R-:W-:Y:S01]  /*7760*/  FSETP.NEU.FTZ.AND P3, PT, R234, -INF , PT ;  /* 0xff800000ea00780b */ /* 0x000fe20003f7d000 */
[C---:B------:R-:W-:Y:S01]  /*7770*/  FMUL.FTZ R13, R235.reuse, UR7 ;  /* 0x00000007eb0d7c20 */ /* 0x040fe20008410000 */
[----:B------:R-:W-:Y:S02]  /*7780*/  FSETP.NEU.FTZ.AND P0, PT, R235, -INF , PT ;  /* 0xff800000eb00780b */ /* 0x000fe40003f1d000 */
[----:B------:R-:W-:-:S02]  /*7790*/  FSEL R12, R12, RZ, P3 ;  /* 0x000000ff0c0c7208 */ /* 0x000fc40001800000 */
[----:B------:R-:W-:Y:S02]  /*77a0*/  FSEL R13, R13, RZ, P0 ;  /* 0x000000ff0d0d7208 */ /* 0x000fe40000000000 */
[----:B------:R-:W-:Y:S01]  /*77b0*/  LOP3.LUT R10, R11, 0xff, RZ, 0xc0, !PT ;  /* 0x000000ff0b0a7812 */ /* 0x000fe200078ec0ff */
[--C-:B------:R-:W-:Y:S01]  /*77c0*/  FFMA.FTZ R19, R19, UR7, -R12.reuse ;  /* 0x0000000713137c23 */ /* 0x100fe2000801080c */
[----:B------:R-:W-:Y:S01]  /*77d0*/  FFMA.FTZ R24, R24, UR7, -R12 ;  /* 0x0000000718187c23 */ /* 0x000fe2000801080c */
[----:B------:R-:W-:Y:S01]  /*77e0*/  PRMT R11, R0, 0x7632, R11 ;  /* 0x00007632000b7816 */ /* 0x000fe2000000000b */
[----:B------:R-:W-:Y:S01]  /*77f0*/  FFMA.FTZ R23, R23, UR7, -R13 ;  /* 0x0000000717177c23 */ /* 0x000fe2000801080d */
[----:B------:R-:W-:Y:S01]  /*7800*/  MUFU.EX2 R195, R19 ;  /* 0x0000001300c37308 */ /* 0x000fe20000000800 */
[----:B------:R-:W-:Y:S01]  /*7810*/  PRMT R21, R10, 0x5410, R21 ;  /* 0x000054100a157816 */ /* 0x000fe20000000015 */
[--C-:B------:R-:W-:Y:S01]  /*7820*/  FFMA.FTZ R22, R22, UR7, -R13.reuse ;  /* 0x0000000716167c23 */ /* 0x100fe2000801080d */
[----:B------:R-:W-:Y:S01]  /*7830*/  SHF.R.U32.HI R10, RZ, 0x18, R0 ;  /* 0x00000018ff0a7819 */ /* 0x000fe20000011600 */
[----:B------:R-:W1:Y:S01]  /*7840*/  MUFU.EX2 R193, R24 ;  /* 0x0000001800c17308 */ /* 0x000e620000000800 */
[----:B------:R-:W-:Y:S01]  /*7850*/  LOP3.LUT R0, R11, 0xff, RZ, 0xc0, !PT ;  /* 0x000000ff0b007812 */ /* 0x000fe200078ec0ff */
[--C-:B------:R-:W-:Y:S01]  /*7860*/  FFMA.FTZ R17, R17, UR7, -R12.reuse ;  /* 0x0000000711117c23 */ /* 0x100fe2000801080c */
[----:B--2---:R-:W-:Y:S01]  /*7870*/  FMNMX.FTZ R227, R2, R7, !PT ;  /* 0x0000000702e37209 */ /* 0x004fe20007810000 */
[----:B------:R2:W-:Y:S01]  /*7880*/  MUFU.EX2 R200, R23 ;  /* 0x0000001700c87308 */ /* 0x0005e20000000800 */
[----:B------:R-:W-:Y:S01]  /*7890*/  FSEL R2, R234, RZ, P3 ;  /* 0x000000ffea027208 */ /* 0x000fe20001800000 */
[----:B------:R-:W-:Y:S01]  /*78a0*/  FFMA.FTZ R14, R14, UR7, -R12 ;  /* 0x000000070e0e7c23 */ /* 0x000fe2000801080c */
[----:B-----5:R-:W-:Y:S01]  /*78b0*/  LOP3.LUT R3, R141, 0xff, RZ, 0xc0, !PT ;  /* 0x000000ff8d037812 */ /* 0x020fe200078ec0ff */
[----:B------:R4:W5:Y:S01]  /*78c0*/  MUFU.EX2 R194, R22 ;  /* 0x0000001600c27308 */ /* 0x0009620000000800 */
[----:B------:R-:W-:Y:S01]  /*78d0*/  MOV R185, R225 ;  /* 0x000000e100b97202 */ /* 0x000fe20000000f00 */
[----:B------:R-:W-:Y:S01]  /*78e0*/  FFMA.FTZ R25, R25, UR7, -R13 ;  /* 0x0000000719197c23 */ /* 0x000fe2000801080d */
[----:B------:R-:W-:Y:S01]  /*78f0*/  PRMT R133, R0, 0x5410, R10 ;  /* 0x0000541000857816 */ /* 0x000fe2000000000a */
[----:B------:R5:W-:Y:S01]  /*7900*/  MUFU.EX2 R192, R17 ;  /* 0x0000001100c07308 */ /* 0x000be20000000800 */
[----:B------:R-:W-:Y:S01]  /*7910*/  PRMT R35, R35, 0x5410, R143 ;  /* 0x0000541023237816 */ /* 0x000fe2000000008f */
[----:B------:R-:W-:Y:S01]  /*7920*/  FFMA.FTZ R26, R26, UR7, -R13 ;  /* 0x000000071a1a7c23 */ /* 0x000fe2000801080d */
[----:B---3--:R-:W-:Y:S01]  /*7930*/  FMNMX.FTZ R225, R6, R9, !PT ;  /* 0x0000000906e17209 */ /* 0x008fe20007810000 */
[----:B------:R-:W-:Y:S01]  /*7940*/  FADD.FTZ R9, R135, -R2 ;  /* 0x8000000287097221 */ /* 0x000fe20000010000 */
[----:B------:R-:W-:Y:S01]  /*7950*/  FSEL R0, R235, RZ, P0 ;  /* 0x000000ffeb007208 */ /* 0x000fe20000000000 */
[----:B------:R3:W3:Y:S01]  /*7960*/  MUFU.EX2 R135, R14 ;  /* 0x0000000e00877308 */ /* 0x0006e20000000800 */
[----:B------:R-:W-:Y:S01]  /*7970*/  LEA R3, R3, R3, 0x10 ;  /* 0x0000000303037211 */ /* 0x000fe200078e80ff */
[----:B------:R-:W-:Y:S01]  /*7980*/  FMUL.FTZ R9, R9, UR7 ;  /* 0x0000000709097c20 */ /* 0x000fe20008410000 */
[----:B--2---:R-:W-:Y:S01]  /*7990*/  LOP3.LUT R23, R138, 0xff00ff, RZ, 0xc0, !PT ;  /* 0x00ff00ff8a177812 */ /* 0x004fe200078ec0ff */
[----:B------:R-:W-:Y:S01]  /*79a0*/  FADD.FTZ R8, R134, -R0 ;  /* 0x8000000086087221 */ /* 0x000fe20000010000 */
[----:B-1----:R-:W-:Y:S01]  /*79b0*/  F2FP.BF16.F32.PACK_AB R0, R193, R195 ;  /* 0x000000c3c100723e */ /* 0x002fe200000010ff */
[----:B------:R-:W-:Y:S01]  /*79c0*/  MUFU.EX2 R187, R25 ;  /* 0x0000001900bb7308 */ /* 0x000fe20000000800 */
[--C-:B----4-:R-:W-:Y:S01]  /*79d0*/  HSET2.LE.AND R22, R35, R3.reuse, PT ;  /* 0x0000000323167233 */ /* 0x110fe20003803000 */
[C---:B-----5:R-:W-:Y:S01]  /*79e0*/  FMUL.FTZ R17, R225.reuse, UR7 ;  /* 0x00000007e1117c20 */ /* 0x060fe20008410000 */
[----:B------:R-:W-:Y:S01]  /*79f0*/  FSETP.NEU.FTZ.AND P0, PT, R225, -INF , PT ;  /* 0xff800000e100780b */ /* 0x000fe20003f1d000 */
[----:B------:R-:W1:Y:S01]  /*7a00*/  MUFU.EX2 R141, R26 ;  /* 0x0000001a008d7308 */ /* 0x000e620000000800 */
[C---:B------:R-:W-:Y:S01]  /*7a10*/  FSETP.NEU.FTZ.AND P3, PT, R227.reuse, -INF , PT ;  /* 0xff800000e300780b */ /* 0x040fe20003f7d000 */
[----:B------:R-:W-:Y:S01]  /*7a20*/  FMUL.FTZ R8, R8, UR7 ;  /* 0x0000000708087c20 */ /* 0x000fe20008410000 */
[----:B------:R-:W-:Y:S01]  /*7a30*/  LOP3.LUT R22, R0, R22, RZ, 0xc0, !PT ;  /* 0x0000001600167212 */ /* 0x000fe200078ec0ff */
[----:B---3--:R-:W-:Y:S01]  /*7a40*/  FMUL.FTZ R14, R227, UR7 ;  /* 0x00000007e30e7c20 */ /* 0x008fe20008410000 */
[----:B------:R-:W-:-:S02]  /*7a50*/  HSET2.LE.AND R23, R23, R3, PT ;  /* 0x0000000317177233 */ /* 0x000fc40003803000 */
[----:B------:R-:W-:Y:S02]  /*7a60*/  F2FP.BF16.F32.PACK_AB R0, R194, R200 ;  /* 0x000000c8c200723e */ /* 0x000fe400000010ff */
[----:B------:R-:W-:Y:S02]  /*7a70*/  FSEL R2, R225, RZ, P0 ;  /* 0x000000ffe1027208 */ /* 0x000fe40000000000 */
[----:B------:R-:W-:Y:S02]  /*7a80*/  FSEL R14, R14, RZ, P3 ;  /* 0x000000ff0e0e7208 */ /* 0x000fe40001800000 */
[----:B------:R-:W-:Y:S01]  /*7a90*/  LOP3.LUT R23, R0, R23, RZ, 0xc0, !PT ;  /* 0x0000001700177212 */ /* 0x000fe200078ec0ff */
[----:B------:R-:W-:Y:S01]  /*7aa0*/  FADD.FTZ R6, R140, -R2 ;  /* 0x800000028c067221 */ /* 0x000fe20000010000 */
[--C-:B------:R-:W-:Y:S01]  /*7ab0*/  HSET2.LE.AND R20, R20, R3.reuse, PT ;  /* 0x0000000314147233 */ /* 0x100fe20003803000 */
[--C-:B------:R-:W-:Y:S01]  /*7ac0*/  FFMA.FTZ R2, R31, UR7, -R14.reuse ;  /* 0x000000071f027c23 */ /* 0x100fe2000801080e */
[----:B------:R-:W-:Y:S01]  /*7ad0*/  F2FP.BF16.F32.PACK_AB R0, R135, R192 ;  /* 0x000000c08700723e */ /* 0x000fe200000010ff */
[----:B------:R-:W-:Y:S01]  /*7ae0*/  FMUL.FTZ R6, R6, UR7 ;  /* 0x0000000706067c20 */ /* 0x000fe20008410000 */
[----:B------:R-:W-:Y:S01]  /*7af0*/  FSEL R17, R17, RZ, P0 ;  /* 0x000000ff11117208 */ /* 0x000fe20000000000 */
[----:B------:R2:W-:Y:S01]  /*7b00*/  MUFU.EX2 R140, R2 ;  /* 0x00000002008c7308 */ /* 0x0005e20000000800 */
[----:B------:R-:W-:Y:S01]  /*7b10*/  LOP3.LUT R20, R0, R20, RZ, 0xc0, !PT ;  /* 0x0000001400147212 */ /* 0x000fe200078ec0ff */
[----:B------:R-:W-:Y:S01]  /*7b20*/  FFMA.FTZ R0, R33, UR7, -R14 ;  /* 0x0000000721007c23 */ /* 0x000fe2000801080e */
[----:B------:R-:W-:Y:S01]  /*7b30*/  SHF.L.U32 R201, R226, 0x6, RZ ;  /* 0x00000006e2c97819 */ /* 0x000fe200000006ff */
[--C-:B------:R-:W-:Y:S01]  /*7b40*/  FFMA.FTZ R29, R29, UR7, -R17.reuse ;  /* 0x000000071d1d7c23 */ /* 0x100fe20008010811 */
[----:B------:R-:W-:Y:S01]  /*7b50*/  HSET2.LE.AND R21, R21, R3, PT ;  /* 0x0000000315157233 */ /* 0x000fe20003803000 */
[----:B------:R1:W-:Y:S01]  /*7b60*/  MUFU.EX2 R184, R0 ;  /* 0x0000000000b87308 */ /* 0x0003e20000000800 */
[----:B------:R-:W-:Y:S01]  /*7b70*/  FFMA.FTZ R27, R27, UR7, -R17 ;  /* 0x000000071b1b7c23 */ /* 0x000fe20008010811 */
[----:B------:R-:W-:-:S02]  /*7b80*/  FSEL R5, R227, RZ, P3 ;  /* 0x000000ffe3057208 */ /* 0x000fc40001800000 */
[----:B------:R-:W-:Y:S01]  /*7b90*/  MUFU.EX2 R19, R29 ;  /* 0x0000001d00137308 */ /* 0x000fe20000000800 */
[----:B------:R-:W-:Y:S02]  /*7ba0*/  LOP3.LUT R11, R139, 0xff00ff, RZ, 0xc0, !PT ;  /* 0x00ff00ff8b0b7812 */ /* 0x000fe400078ec0ff */
[----:B------:R-:W-:Y:S01]  /*7bb0*/  FADD.FTZ R7, R136, -R5 ;  /* 0x8000000588077221 */ /* 0x000fe20000010000 */
[----:B--2---:R-:W-:Y:S01]  /*7bc0*/  FFMA.FTZ R2, R32, UR7, -R14 ;  /* 0x0000000720027c23 */ /* 0x004fe2000801080e */
[----:B------:R-:W-:Y:S01]  /*7bd0*/  FFMA.FTZ R5, R30, UR7, -R17 ;  /* 0x000000071e057c23 */ /* 0x000fe20008010811 */
[----:B------:R-:W2:Y:S01]  /*7be0*/  MUFU.EX2 R29, R8 ;  /* 0x00000008001d7308 */ /* 0x000ea20000000800 */
[----:B------:R-:W-:-:S03]  /*7bf0*/  FMUL.FTZ R7, R7, UR7 ;  /* 0x0000000707077c20 */ /* 0x000fc60008410000 */
[----:B------:R3:W-:Y:S01]  /*7c00*/  MUFU.EX2 R186, R2 ;  /* 0x0000000200ba7308 */ /* 0x0007e20000000800 */
[----:B-1----:R-:W-:-:S03]  /*7c10*/  F2FP.BF16.F32.PACK_AB R0, R141, R187 ;  /* 0x000000bb8d00723e */ /* 0x002fc600000010ff */
[----:B------:R1:W-:Y:S01]  /*7c20*/  MUFU.EX2 R211, R5 ;  /* 0x0000000500d37308 */ /* 0x0003e20000000800 */
[----:B------:R-:W-:Y:S02]  /*7c30*/  LOP3.LUT R21, R0, R21, RZ, 0xc0, !PT ;  /* 0x0000001500157212 */ /* 0x000fe400078ec0ff */
[--C-:B------:R-:W-:Y:S01]  /*7c40*/  HSET2.LE.AND R0, R137, R3.reuse, PT ;  /* 0x0000000389007233 */ /* 0x100fe20003803000 */
[----:B------:R-:W4:Y:S01]  /*7c50*/  MUFU.EX2 R30, R9 ;  /* 0x00000009001e7308 */ /* 0x000f220000000800 */
[-C--:B--2---:R-:W-:Y:S01]  /*7c60*/  FMUL.FTZ R146, R146, R29.reuse ;  /* 0x0000001d92927220 */ /* 0x084fe20000410000 */
[-C--:B------:R-:W-:Y:S01]  /*7c70*/  FMUL.FTZ R147, R147, R29.reuse ;  /* 0x0000001d93937220 */ /* 0x080fe20000410000 */
[-C--:B------:R-:W-:Y:S01]  /*7c80*/  FMUL.FTZ R158, R158, R29.reuse ;  /* 0x0000001d9e9e7220 */ /* 0x080fe20000410000 */
[-C--:B------:R-:W-:Y:S01]  /*7c90*/  FMUL.FTZ R159, R159, R29.reuse ;  /* 0x0000001d9f9f7220 */ /* 0x080fe20000410000 */
[----:B---3--:R-:W-:Y:S01]  /*7ca0*/  LOP3.LUT R2, R248, 0x200, R201, 0xf8, !PT ;  /* 0x00000200f8027812 */ /* 0x008fe200078ef8c9 */
[-C--:B------:R-:W-:Y:S01]  /*7cb0*/  FMUL.FTZ R174, R174, R29.reuse ;  /* 0x0000001daeae7220 */ /* 0x080fe20000410000 */
[----:B------:R-:W-:Y:S01]  /*7cc0*/  MUFU.EX2 R248, R27 ;  /* 0x0000001b00f87308 */ /* 0x000fe20000000800 */
[----:B------:R-:W-:Y:S01]  /*7cd0*/  FMUL.FTZ R175, R175, R29 ;  /* 0x0000001dafaf7220 */ /* 0x000fe20000410000 */
[----:B------:R-:W-:Y:S01]  /*7ce0*/  LEA R134, R2, UR5, 0x1 ;  /* 0x0000000502867c11 */ /* 0x000fe2000f8e08ff */
[----:B------:R-:W-:Y:S01]  /*7cf0*/  FFMA.FTZ R2, R34, UR7, -R14 ;  /* 0x0000000722027c23 */ /* 0x000fe2000801080e */
[----:B-1----:R-:W-:Y:S01]  /*7d00*/  MOV R5, R19 ;  /* 0x0000001300057202 */ /* 0x002fe20000000f00 */
[-C--:B------:R-:W-:Y:S01]  /*7d10*/  FMUL.FTZ R162, R162, R29.reuse ;  /* 0x0000001da2a27220 */ /* 0x080fe20000410000 */
[----:B------:R-:W1:Y:S01]  /*7d20*/  MUFU.EX2 R19, R6 ;  /* 0x0000000600137308 */ /* 0x000e620000000800 */
[----:B------:R-:W2:Y:S01]  /*7d30*/  LDSM.16.MT88.4 R32, [R134+0xa000] ;  /* 0x00a000008620783b */ /* 0x000ea20000004200 */
[-C--:B----4-:R-:W-:Y:S01]  /*7d40*/  FMUL.FTZ R144, R144, R30.reuse ;  /* 0x0000001e90907220 */ /* 0x090fe20000410000 */
[-C--:B------:R-:W-:Y:S01]  /*7d50*/  FMUL.FTZ R145, R145, R30.reuse ;  /* 0x0000001e91917220 */ /* 0x080fe20000410000 */
[----:B------:R3:W4:Y:S01]  /*7d60*/  MUFU.EX2 R215, R2 ;  /* 0x0000000200d77308 */ /* 0x0007220000000800 */
[-C--:B------:R-:W-:Y:S01]  /*7d70*/  FMUL.FTZ R156, R156, R30.reuse ;  /* 0x0000001e9c9c7220 */ /* 0x080fe20000410000 */
[-C--:B------:R-:W-:Y:S01]  /*7d80*/  FMUL.FTZ R157, R157, R30.reuse ;  /* 0x0000001e9d9d7220 */ /* 0x080fe20000410000 */
[----:B------:R-:W-:Y:S01]  /*7d90*/  IADD3 R31, PT, PT, R134, 0xa040, RZ ;  /* 0x0000a040861f7810 */ /* 0x000fe20007ffe0ff */
[-C--:B------:R-:W-:Y:S01]  /*7da0*/  FMUL.FTZ R172, R172, R30.reuse ;  /* 0x0000001eacac7220 */ /* 0x080fe20000410000 */
[-C--:B------:R-:W-:Y:S01]  /*7db0*/  FMUL.FTZ R173, R173, R30.reuse ;  /* 0x0000001eadad7220 */ /* 0x080fe20000410000 */
[-C--:B------:R-:W-:Y:S01]  /*7dc0*/  FMUL.FTZ R160, R160, R30.reuse ;  /* 0x0000001ea0a07220 */ /* 0x080fe20000410000 */
[-C--:B------:R-:W-:Y:S01]  /*7dd0*/  FMUL.FTZ R161, R161, R30.reuse ;  /* 0x0000001ea1a17220 */ /* 0x080fe20000410000 */
[----:B------:R-:W-:Y:S01]  /*7de0*/  FMUL.FTZ R163, R163, R29 ;  /* 0x0000001da3a37220 */ /* 0x000fe20000410000 */
[----:B------:R-:W-:Y:S01]  /*7df0*/  FMUL.FTZ R36, R36, R30 ;  /* 0x0000001e24247220 */ /* 0x000fe20000410000 */
[-C--:B-1----:R-:W-:Y:S01]  /*7e00*/  FMUL.FTZ R150, R150, R19.reuse ;  /* 0x0000001396967220 */ /* 0x082fe20000410000 */
[-C--:B------:R-:W-:Y:S01]  /*7e10*/  FMUL.FTZ R151, R151, R19.reuse ;  /* 0x0000001397977220 */ /* 0x080fe20000410000 */
[-C--:B------:R-:W-:Y:S01]  /*7e20*/  FMUL.FTZ R154, R154, R19.reuse ;  /* 0x000000139a9a7220 */ /* 0x080fe20000410000 */
[-C--:B------:R-:W-:Y:S01]  /*7e30*/  FMUL.FTZ R155, R155, R19.reuse ;  /* 0x000000139b9b7220 */ /* 0x080fe20000410000 */
[----:B---3--:R-:W-:Y:S01]  /*7e40*/  F2FP.BF16.F32.PACK_AB R2, R184, R140 ;  /* 0x0000008cb802723e */ /* 0x008fe200000010ff */
[-C--:B------:R-:W-:Y:S01]  /*7e50*/  FMUL.FTZ R166, R166, R19.reuse ;  /* 0x00000013a6a67220 */ /* 0x080fe20000410000 */
[-C--:B------:R-:W-:Y:S01]  /*7e60*/  FMUL.FTZ R167, R167, R19.reuse ;  /* 0x00000013a7a77220 */ /* 0x080fe20000410000 */
[-C--:B------:R-:W-:Y:S01]  /*7e70*/  FMUL.FTZ R170, R170, R19.reuse ;  /* 0x00000013aaaa7220 */ /* 0x080fe20000410000 */
[----:B------:R-:W-:Y:S01]  /*7e80*/  LOP3.LUT R10, R2, R0, RZ, 0xc0, !PT ;  /* 0x00000000020a7212 */ /* 0x000fe200078ec0ff */
[----:B------:R-:W-:Y:S01]  /*7e90*/  FFMA.FTZ R2, R132, UR7, -R17 ;  /* 0x0000000784027c23 */ /* 0x000fe20008010811 */
[--C-:B------:R-:W-:Y:S01]  /*7ea0*/  HSET2.LE.AND R0, R11, R3.reuse, PT ;  /* 0x000000030b007233 */ /* 0x100fe20003803000 */
[----:B------:R-:W-:Y:S01]  /*7eb0*/  FMUL.FTZ R171, R171, R19 ;  /* 0x00000013abab7220 */ /* 0x000fe20000410000 */
[-C--:B------:R-:W-:Y:S01]  /*7ec0*/  FMUL.FTZ R37, R37, R30.reuse ;  /* 0x0000001e25257220 */ /* 0x080fe20000410000 */
[----:B------:R1:W3:Y:S01]  /*7ed0*/  MUFU.EX2 R214, R2 ;  /* 0x0000000200d67308 */ /* 0x0002e20000000800 */
        /* <DEDUP_REMOVED lines=12> */
[----:B------:R-:W-:Y:S01]  /*7fa0*/  FMUL.FTZ R62, R62, R19 ;  /* 0x000000133e3e7220 */ /* 0x000fe20000410000 */
[----:B-1----:R-:W-:Y:S01]  /*7fb0*/  F2FP.BF16.F32.PACK_AB R2, R248, R5 ;  /* 0x00000005f802723e */ /* 0x002fe200000010ff */
[C---:B--2---:R-:W-:Y:S01]  /*7fc0*/  HMMA.16816.F32.BF16 R144, R20.reuse, R32, R144 ;  /* 0x000000201490723c */ /* 0x044fe20000041890 */
[-C--:B------:R-:W-:Y:S01]  /*7fd0*/  FMUL.FTZ R63, R63, R19.reuse ;  /* 0x000000133f3f7220 */ /* 0x080fe20000410000 */
[-C--:B------:R-:W-:Y:S01]  /*7fe0*/  FMUL.FTZ R74, R74, R19.reuse ;  /* 0x000000134a4a7220 */ /* 0x080fe20000410000 */
[----:B------:R-:W-:Y:S01]  /*7ff0*/  LOP3.LUT R11, R2, R0, RZ, 0xc0, !PT ;  /* 0x00000000020b7212 */ /* 0x000fe200078ec0ff */
[-C--:B------:R-:W-:Y:S01]  /*8000*/  FMUL.FTZ R75, R75, R19.reuse ;  /* 0x000000134b4b7220 */ /* 0x080fe20000410000 */
[--C-:B------:R-:W-:Y:S01]  /*8010*/  HSET2.LE.AND R0, R28, R3.reuse, PT ;  /* 0x000000031c007233 */ /* 0x100fe20003803000 */
[-C--:B------:R-:W-:Y:S01]  /*8020*/  FMUL.FTZ R78, R78, R19.reuse ;  /* 0x000000134e4e7220 */ /* 0x080fe20000410000 */
[----:B------:R-:W1:Y:S01]  /*8030*/  MUFU.EX2 R28, R7 ;  /* 0x00000007001c7308 */ /* 0x000e620000000800 */
[----:B----4-:R-:W-:Y:S01]  /*8040*/  F2FP.BF16.F32.PACK_AB R2, R215, R186 ;  /* 0x000000bad702723e */ /* 0x010fe200000010ff */
[----:B------:R-:W-:Y:S01]  /*8050*/  HMMA.16816.F32.BF16 R244, R20, R34, R156 ;  /* 0x0000002214f4723c */ /* 0x000fe2000004189c */
[-C--:B------:R-:W-:Y:S01]  /*8060*/  FMUL.FTZ R79, R79, R19.reuse ;  /* 0x000000134f4f7220 */ /* 0x080fe20000410000 */
[-C--:B------:R-:W-:Y:S01]  /*8070*/  FMUL.FTZ R90, R90, R19.reuse ;  /* 0x000000135a5a7220 */ /* 0x080fe20000410000 */
[----:B------:R-:W-:Y:S01]  /*8080*/  LOP3.LUT R8, R2, R0, RZ, 0xc0, !PT ;  /* 0x0000000002087212 */ /* 0x000fe200078ec0ff */
[-C--:B------:R-:W-:Y:S01]  /*8090*/  FMUL.FTZ R91, R91, R19.reuse ;  /* 0x000000135b5b7220 */ /* 0x080fe20000410000 */
[----:B------:R-:W-:Y:S01]  /*80a0*/  HSET2.LE.AND R2, R133, R3, PT ;  /* 0x0000000385027233 */ /* 0x000fe20003803000 */
[----:B------:R-:W-:Y:S01]  /*80b0*/  FMUL.FTZ R94, R94, R19 ;  /* 0x000000135e5e7220 */ /* 0x000fe20000410000 */
[----:B---3--:R-:W-:Y:S01]  /*80c0*/  F2FP.BF16.F32.PACK_AB R0, R214, R211 ;  /* 0x000000d3d600723e */ /* 0x008fe200000010ff */
[-C--:B------:R-:W-:Y:S01]  /*80d0*/  FMUL.FTZ R95, R95, R19.reuse ;  /* 0x000000135f5f7220 */ /* 0x080fe20000410000 */
[-C--:B------:R-:W-:Y:S01]  /*80e0*/  FMUL.FTZ R106, R106, R19.reuse ;  /* 0x000000136a6a7220 */ /* 0x080fe20000410000 */
[----:B------:R-:W-:Y:S01]  /*80f0*/  FMUL.FTZ R107, R107, R19 ;  /* 0x000000136b6b7220 */ /* 0x000fe20000410000 */
[----:B------:R-:W-:Y:S01]  /*8100*/  LOP3.LUT R9, R0, R2, RZ, 0xc0, !PT ;  /* 0x0000000200097212 */ /* 0x000fe200078ec0ff */
[-C--:B-1----:R-:W-:Y:S01]  /*8110*/  FMUL.FTZ R148, R148, R28.reuse ;  /* 0x0000001c94947220 */ /* 0x082fe20000410000 */
[----:B------:R-:W-:Y:S01]  /*8120*/  SEL R2, R224, 0xffffffe0, !P2 ;  /* 0xffffffe0e0027807 */ /* 0x000fe20005000000 */
[-C--:B------:R-:W-:Y:S01]  /*8130*/  FMUL.FTZ R149, R149, R28.reuse ;  /* 0x0000001c95957220 */ /* 0x080fe20000410000 */
[----:B------:R-:W-:Y:S01]  /*8140*/  IADD3 R0, PT, PT, R134, 0xa000, RZ ;  /* 0x0000a00086007810 */ /* 0x000fe20007ffe0ff */
[-C--:B------:R-:W-:Y:S01]  /*8150*/  FMUL.FTZ R152, R152, R28.reuse ;  /* 0x0000001c98987220 */ /* 0x080fe20000410000 */
[----:B------:R-:W-:Y:S01]  /*8160*/  FMUL.FTZ R153, R153, R28 ;  /* 0x0000001c99997220 */ /* 0x000fe20000410000 */
[----:B------:R-:W-:Y:S01]  /*8170*/  IADD3 R133, PT, PT, R134, R2, RZ ;  /* 0x0000000286857210 */ /* 0x000fe20007ffe0ff */
[-C--:B------:R-:W-:Y:S01]  /*8180*/  FMUL.FTZ R164, R164, R28.reuse ;  /* 0x0000001ca4a47220 */ /* 0x080fe20000410000 */
[----:B------:R-:W-:Y:S01]  /*8190*/  @P1 IADD3 R31, PT, PT, R0, -0x40, RZ ;  /* 0xffffffc0001f1810 */ /* 0x000fe20007ffe0ff */
[C---:B------:R-:W-:Y:S01]  /*81a0*/  HMMA.16816.F32.BF16 R148, R8.reuse, R32, R148 ;  /* 0x000000200894723c */ /* 0x040fe20000041894 */
[-C--:B------:R-:W-:Y:S01]  /*81b0*/  FMUL.FTZ R165, R165, R28.reuse ;  /* 0x0000001ca5a57220 */ /* 0x080fe20000410000 */
[----:B------:R-:W1:Y:S01]  /*81c0*/  LDSM.16.MT88.4 R24, [R133+0xa000] ;  /* 0x00a000008518783b */ /* 0x000e620000004200 */
[-C--:B------:R-:W-:Y:S01]  /*81d0*/  FMUL.FTZ R168, R168, R28.reuse ;  /* 0x0000001ca8a87220 */ /* 0x080fe20000410000 */
[-C--:B------:R-:W-:Y:S01]  /*81e0*/  FMUL.FTZ R169, R169, R28.reuse ;  /* 0x0000001ca9a97220 */ /* 0x080fe20000410000 */
[-C--:B------:R-:W-:Y:S01]  /*81f0*/  FMUL.FTZ R40, R40, R28.reuse ;  /* 0x0000001c28287220 */ /* 0x080fe20000410000 */
[-C--:B------:R-:W-:Y:S01]  /*8200*/  FMUL.FTZ R41, R41, R28.reuse ;  /* 0x0000001c29297220 */ /* 0x080fe20000410000 */
[-C--:B------:R-:W-:Y:S01]  /*8210*/  FMUL.FTZ R44, R44, R28.reuse ;  /* 0x0000001c2c2c7220 */ /* 0x080fe20000410000 */
[----:B------:R-:W-:Y:S01]  /*8220*/  HMMA.16816.F32.BF16 R152, R8, R34, R152 ;  /* 0x000000220898723c */ /* 0x000fe20000041898 */
[----:B------:R-:W2:Y:S01]  /*8230*/  LDSM.16.MT88.4 R32, [R31] ;  /* 0x000000001f20783b */ /* 0x000ea20000004200 */
[-C--:B------:R-:W-:Y:S01]  /*8240*/  FMUL.FTZ R45, R45, R28.reuse ;  /* 0x0000001c2d2d7220 */ /* 0x080fe20000410000 */
[----:B------:R-:W-:Y:S01]  /*8250*/  IADD3 R132, PT, PT, R2, R31, RZ ;  /* 0x0000001f02847210 */ /* 0x000fe20007ffe0ff */
        /* <DEDUP_REMOVED lines=26> */
[----:B------:R-:W-:Y:S01]  /*8400*/  MOV R0, R193 ;  /* 0x000000c100007202 */ /* 0x000fe20000000f00 */
[----:B------:R-:W-:-:S04]  /*8410*/  IMAD.WIDE.U32 R6, R210, -0x2daee0ad, RZ ;  /* 0xd2511f53d2067825 */ /* 0x000fc800078e00ff */
[-C--:B------:R-:W-:Y:S01]  /*8420*/  FMUL.FTZ R52, R52, R30.reuse ;  /* 0x0000001e34347220 */ /* 0x080fe20000410000 */
[----:B------:R-:W-:Y:S01]  /*8430*/  FMUL.FTZ R53, R53, R30 ;  /* 0x0000001e35357220 */ /* 0x000fe20000410000 */
[C---:B-1----:R-:W-:Y:S01]  /*8440*/  HMMA.16816.F32.BF16 R236, R20.reuse, R26, R172 ;  /* 0x0000001a14ec723c */ /* 0x042fe200000418ac */
[----:B------:R-:W-:Y:S01]  /*8450*/  MOV R174, R200 ;  /* 0x000000c800ae7202 */ /* 0x000fe20000000f00 */
[-C--:B------:R-:W-:Y:S01]  /*8460*/  FMUL.FTZ R54, R54, R29.reuse ;  /* 0x0000001d36367220 */ /* 0x080fe20000410000 */
[----:B------:R-:W-:Y:S01]  /*8470*/  MOV R173, R184 ;  /* 0x000000b800ad7202 */ /* 0x000fe20000000f00 */
[----:B------:R-:W-:Y:S01]  /*8480*/  FMUL.FTZ R55, R55, R29 ;  /* 0x0000001d37377220 */ /* 0x000fe20000410000 */
[----:B------:R-:W-:Y:S01]  /*8490*/  MOV R172, R0 ;  /* 0x0000000000ac7202 */ /* 0x000fe20000000f00 */
[-C--:B------:R-:W-:Y:S01]  /*84a0*/  FMUL.FTZ R64, R64, R30.reuse ;  /* 0x0000001e40407220 */ /* 0x080fe20000410000 */
[----:B------:R-:W-:Y:S01]  /*84b0*/  MOV R210, R173 ;  /* 0x000000ad00d27202 */ /* 0x000fe20000000f00 */
[-C--:B------:R-:W-:Y:S01]  /*84c0*/  HMMA.16816.F32.BF16 R240, R20, R24.reuse, R160 ;  /* 0x0000001814f0723c */ /* 0x080fe200000418a0 */
[----:B------:R-:W-:Y:S01]  /*84d0*/  MOV R173, R5 ;  /* 0x0000000500ad7202 */ /* 0x000fe20000000f00 */
[----:B------:R-:W-:Y:S01]  /*84e0*/  FMUL.FTZ R65, R65, R30 ;  /* 0x0000001e41417220 */ /* 0x000fe20000410000 */
[----:B------:R-:W-:Y:S01]  /*84f0*/  LOP3.LUT R0, R178, UR15, R7, 0x96, !PT ;  /* 0x0000000fb2007c12 */ /* 0x000fe2000f8e9607 */
[-C--:B------:R-:W-:Y:S01]  /*8500*/  FMUL.FTZ R66, R66, R29.reuse ;  /* 0x0000001d42427220 */ /* 0x080fe20000410000 */
[----:B------:R-:W-:Y:S01]  /*8510*/  MOV R5, R6 ;  /* 0x0000000600057202 */ /* 0x000fe20000000f00 */
[----:B------:R-:W-:Y:S01]  /*8520*/  FMUL.FTZ R67, R67, R29 ;  /* 0x0000001d43437220 */ /* 0x000fe20000410000 */
[----:B------:R-:W-:Y:S01]  /*8530*/  MOV R2, R194 ;  /* 0x000000c200027202 */ /* 0x000fe20000000f00 */
[C---:B------:R-:W-:Y:S01]  /*8540*/  HMMA.16816.F32.BF16 R164, R8.reuse, R24, R164 ;  /* 0x0000001808a4723c */ /* 0x040fe200000418a4 */
[----:B------:R-:W-:Y:S01]  /*8550*/  MOV R158, R187 ;  /* 0x000000bb009e7202 */ /* 0x000fe20000000f00 */
[----:B------:R-:W-:Y:S01]  /*8560*/  FMUL.FTZ R68, R68, R30 ;  /* 0x0000001e44447220 */ /* 0x000fe20000410000 */
[----:B------:R-:W-:Y:S01]  /*8570*/  MOV R157, R186 ;  /* 0x000000ba009d7202 */ /* 0x000fe20000000f00 */
[-C--:B------:R-:W-:Y:S01]  /*8580*/  FMUL.FTZ R69, R69, R30.reuse ;  /* 0x0000001e45457220 */ /* 0x080fe20000410000 */
[----:B------:R-:W-:Y:S01]  /*8590*/  MOV R156, R185 ;  /* 0x000000b9009c7202 */ /* 0x000fe20000000f00 */
[-C--:B------:R-:W-:Y:S01]  /*85a0*/  FMUL.FTZ R70, R70, R29.reuse ;  /* 0x0000001d46467220 */ /* 0x080fe20000410000 */
[----:B------:R-:W-:Y:S01]  /*85b0*/  FMUL.FTZ R71, R71, R29 ;  /* 0x0000001d47477220 */ /* 0x000fe20000410000 */
[----:B------:R-:W-:Y:S01]  /*85c0*/  HMMA.16816.F32.BF16 R168, R8, R26, R168 ;  /* 0x0000001a08a8723c */ /* 0x000fe200000418a8 */
[----:B------:R-:W1:Y:S01]  /*85d0*/  LDSM.16.MT88.4 R24, [R132] ;  /* 0x000000008418783b */ /* 0x000e620000004200 */
[----:B------:R-:W-:Y:S01]  /*85e0*/  LOP3.LUT R5, R5, 0xff, RZ, 0xc0, !PT ;  /* 0x000000ff05057812 */ /* 0x000fe200078ec0ff */
[-C--:B------:R-:W-:Y:S01]  /*85f0*/  FMUL.FTZ R80, R80, R30.reuse ;  /* 0x0000001e50507220 */ /* 0x080fe20000410000 */
        /* <DEDUP_REMOVED lines=26> */
[-C--:B------:R-:W-:Y:S01]  /*87a0*/  FMUL.FTZ R103, R103, R29.reuse ;  /* 0x0000001d67677220 */ /* 0x080fe20000410000 */
[-C--:B------:R-:W-:Y:S01]  /*87b0*/  FMUL.FTZ R116, R116, R30.reuse ;  /* 0x0000001e74747220 */ /* 0x080fe20000410000 */
[----:B------:R-:W-:Y:S01]  /*87c0*/  HMMA.16816.F32.BF16 R216, R20, R34, R48 ;  /* 0x0000002214d8723c */ /* 0x000fe20000041830 */
[----:B------:R-:W3:Y:S01]  /*87d0*/  LDSM.16.MT88.4 R32, [R134+0xb000] ;  /* 0x00b000008620783b */ /* 0x000ee20000004200 */
[----:B------:R-:W-:Y:S01]  /*87e0*/  FMUL.FTZ R117, R117, R30 ;  /* 0x0000001e75757220 */ /* 0x000fe20000410000 */
[-C--:B------:R-:W-:Y:S01]  /*87f0*/  FMUL.FTZ R118, R118, R29.reuse ;  /* 0x0000001d76767220 */ /* 0x080fe20000410000 */
[----:B------:R-:W-:Y:S01]  /*8800*/  FMUL.FTZ R119, R119, R29 ;  /* 0x0000001d77777220 */ /* 0x000fe20000410000 */
[----:B------:R-:W-:Y:S03]  /*8810*/  LDSM.16.MT88.4 R48, [R31+0x800] ;  /* 0x000800001f30783b */ /* 0x000fe60000004200 */
[C---:B-1----:R-:W-:Y:S08]  /*8820*/  HMMA.16816.F32.BF16 R56, R8.reuse, R24, R56 ;  /* 0x000000180838723c */ /* 0x042ff00000041838 */
        /* <DEDUP_REMOVED lines=9> */
[----:B------:R-:W-:-:S02]  /*88c0*/  PRMT R10, R6, 0x7771, RZ ;  /* 0x00007771060a7816 */ /* 0x000fc400000000ff */
[C---:B------:R-:W-:Y:S02]  /*88d0*/  PRMT R9, R6.reuse, 0x7773, RZ ;  /* 0x0000777306097816 */ /* 0x040fe400000000ff */
[----:B------:R-:W-:Y:S01]  /*88e0*/  PRMT R8, R6, 0x7772, RZ ;  /* 0x0000777206087816 */ /* 0x000fe200000000ff */
[----:B------:R-:W-:Y:S01]  /*88f0*/  IMAD.WIDE.U32 R6, R209, -0x2daee0ad, RZ ;  /* 0xd2511f53d1067825 */ /* 0x000fe200078e00ff */
[----:B------:R-:W-:Y:S01]  /*8900*/  MOV R209, R2 ;  /* 0x0000000200d17202 */ /* 0x000fe20000000f00 */
[----:B------:R-:W-:Y:S03]  /*8910*/  HMMA.16816.F32.BF16 R184, R20, R24, R52 ;  /* 0x0000001814b8723c */ /* 0x000fe60000041834 */
[----:B------:R-:W-:Y:S02]  /*8920*/  LOP3.LUT R2, R142, UR15, R7, 0x96, !PT ;  /* 0x0000000f8e027c12 */ /* 0x000fe4000f8e9607 */
[----:B------:R-:W-:-:S02]  /*8930*/  MOV R11, R6 ;  /* 0x00000006000b7202 */ /* 0x000fc40000000f00 */
[C---:B------:R-:W-:Y:S01]  /*8940*/  PRMT R24, R6.reuse, 0x7771, RZ ;  /* 0x0000777106187816 */ /* 0x040fe200000000ff */
[C---:B------:R-:W-:Y:S01]  /*8950*/  HMMA.16816.F32.BF16 R192, R20.reuse, R26, R64 ;  /* 0x0000001a14c0723c */ /* 0x040fe20000041840 */
[C---:B------:R-:W-:Y:S01]  /*8960*/  PRMT R7, R6.reuse, 0x7773, RZ ;  /* 0x0000777306077816 */ /* 0x040fe200000000ff */
[----:B------:R-:W-:Y:S01]  /*8970*/  LDSM.16.MT88.4 R64, [R132+0x800] ;  /* 0x000800008440783b */ /* 0x000fe20000004200 */
[----:B------:R-:W-:Y:S02]  /*8980*/  PRMT R6, R6, 0x7772, RZ ;  /* 0x0000777206067816 */ /* 0x000fe400000000ff */
[----:B------:R-:W-:Y:S02]  /*8990*/  PRMT R26, R5, 0x5410, R10 ;  /* 0x00005410051a7816 */ /* 0x000fe4000000000a */
[----:B------:R-:W-:Y:S01]  /*89a0*/  PRMT R27, R6, 0x5410, R7 ;  /* 0x00005410061b7816 */ /* 0x000fe20000000007 */
[----:B------:R-:W-:Y:S01]  /*89b0*/  HMMA.16816.F32.BF16 R68, R20, R32, R68 ;  /* 0x000000201444723c */ /* 0x000fe20000041844 */
[----:B------:R-:W-:-:S02]  /*89c0*/  LOP3.LUT R5, R0, 0xffff, RZ, 0xc0, !PT ;  /* 0x0000ffff00057812 */ /* 0x000fc400078ec0ff */
[----:B------:R-:W-:Y:S02]  /*89d0*/  PRMT R7, R0, 0x7632, R7 ;  /* 0x0000763200077816 */ /* 0x000fe40000000007 */
[----:B------:R-:W-:Y:S02]  /*89e0*/  PRMT R32, R8, 0x5410, R9 ;  /* 0x0000541008207816 */ /* 0x000fe40000000009 */
[----:B------:R-:W-:Y:S01]  /*89f0*/  LOP3.LUT R8, R0, 0xff, RZ, 0xc0, !PT ;  /* 0x000000ff00087812 */ /* 0x000fe200078ec0ff */
[----:B------:R-:W-:Y:S01]  /*8a00*/  HMMA.16816.F32.BF16 R136, R20, R34, R80 ;  /* 0x000000221488723c */ /* 0x000fe20000041850 */
[----:B------:R-:W-:Y:S01]  /*8a10*/  SHF.R.U32.HI R6, RZ, 0x18, R0 ;  /* 0x00000018ff067819 */ /* 0x000fe20000011600 */
[----:B------:R-:W-:Y:S01]  /*8a20*/  LDSM.16.MT88.4 R80, [R134+0xb800] ;  /* 0x00b800008650783b */ /* 0x000fe20000004200 */
[----:B------:R-:W-:Y:S02]  /*8a30*/  LOP3.LUT R9, R11, 0xff, RZ, 0xc0, !PT ;  /* 0x000000ff0b097812 */ /* 0x000fe400078ec0ff */
[----:B------:R-:W-:-:S02]  /*8a40*/  SHF.R.U32.HI R5, RZ, 0x8, R5 ;  /* 0x00000008ff057819 */ /* 0x000fc40000011605 */
[----:B------:R-:W-:Y:S01]  /*8a50*/  LOP3.LUT R0, R7, 0xff, RZ, 0xc0, !PT ;  /* 0x000000ff07007812 */ /* 0x000fe200078ec0ff */
[----:B------:R-:W-:Y:S01]  /*8a60*/  FFMA.FTZ R7, R196, UR7, -R12 ;  /* 0x00000007c4077c23 */ /* 0x000fe2000801080c */
[----:B------:R-:W-:Y:S01]  /*8a70*/  PRMT R10, R9, 0x5410, R24 ;  /* 0x00005410090a7816 */ /* 0x000fe20000000018 */
[C---:B------:R-:W-:Y:S01]  /*8a80*/  HMMA.16816.F32.BF16 R84, R20.reuse, R36, R84 ;  /* 0x000000241454723c */ /* 0x040fe20000041854 */
[----:B------:R-:W-:Y:S01]  /*8a90*/  PRMT R25, R8, 0x5410, R5 ;  /* 0x0000541008197816 */ /* 0x000fe20000000005 */
[----:B------:R-:W-:Y:S01]  /*8aa0*/  FFMA.FTZ R5, R198, UR7, -R12 ;  /* 0x00000007c6057c23 */ /* 0x000fe2000801080c */
[----:B------:R-:W-:Y:S01]  /*8ab0*/  PRMT R24, R0, 0x5410, R6 ;  /* 0x0000541000187816 */ /* 0x000fe20000000006 */
[--C-:B------:R-:W-:Y:S01]  /*8ac0*/  FFMA.FTZ R6, R199, UR7, -R12.reuse ;  /* 0x00000007c7067c23 */ /* 0x100fe2000801080c */
[----:B------:R-:W-:Y:S01]  /*8ad0*/  LOP3.LUT R8, R2, 0xffff, RZ, 0xc0, !PT ;  /* 0x0000ffff02087812 */ /* 0x000fe200078ec0ff */
[----:B------:R1:W-:Y:S01]  /*8ae0*/  MUFU.EX2 R196, R5 ;  /* 0x0000000500c47308 */ /* 0x0003e20000000800 */
[----:B------:R-:W-:Y:S01]  /*8af0*/  FFMA.FTZ R0, R197, UR7, -R12 ;  /* 0x00000007c5007c23 */ /* 0x000fe2000801080c */
[----:B------:R-:W-:Y:S01]  /*8b00*/  FFMA.FTZ R12, R179, UR7, -R17 ;  /* 0x00000007b30c7c23 */ /* 0x000fe20008010811 */
[----:B------:R-:W-:Y:S01]  /*8b10*/  HSET2.LE.AND R10, R10, R3, PT ;  /* 0x000000030a0a7233 */ /* 0x000fe20003803000 */
[----:B------:R2:W-:Y:S01]  /*8b20*/  MUFU.EX2 R178, R6 ;  /* 0x0000000600b27308 */ /* 0x0005e20000000800 */
[----:B------:R-:W-:Y:S01]  /*8b30*/  HMMA.16816.F32.BF16 R36, R20, R38, R96 ;  /* 0x000000261424723c */ /* 0x000fe20000041860 */
[----:B------:R-:W-:Y:S01]  /*8b40*/  MOV R199, R172 ;  /* 0x000000ac00c77202 */ /* 0x000fe20000000f00 */
[----:B------:R-:W3:Y:S01]  /*8b50*/  LDSM.16.MT88.4 R96, [R133+0xb800] ;  /* 0x00b800008560783b */ /* 0x000ee20000004200 */
[----:B------:R4:W-:Y:S01]  /*8b60*/  MUFU.EX2 R197, R0 ;  /* 0x0000000000c57308 */ /* 0x0009e20000000800 */
[----:B------:R-:W-:-:S03]  /*8b70*/  MOV R198, R173 ;  /* 0x000000ad00c67202 */ /* 0x000fc60000000f00 */
[----:B------:R-:W-:Y:S01]  /*8b80*/  MUFU.EX2 R12, R12 ;  /* 0x0000000c000c7308 */ /* 0x000fe20000000800 */
[----:B------:R-:W-:Y:S01]  /*8b90*/  HMMA.16816.F32.BF16 R52, R20, R42, R112 ;  /* 0x0000002a1434723c */ /* 0x000fe20000041870 */
[----:B-1----:R-:W-:Y:S01]  /*8ba0*/  LOP3.LUT R5, R2, 0xff, RZ, 0xc0, !PT ;  /* 0x000000ff02057812 */ /* 0x002fe200078ec0ff */
[----:B------:R-:W-:Y:S01]  /*8bb0*/  LDSM.16.MT88.4 R112, [R31+0x1800] ;  /* 0x001800001f70783b */ /* 0x000fe20000004200 */
[----:B--2---:R-:W-:-:S05]  /*8bc0*/  SHF.R.U32.HI R6, RZ, 0x8, R8 ;  /* 0x00000008ff067819 */ /* 0x004fca0000011608 */
[C---:B------:R-:W-:Y:S01]  /*8bd0*/  HMMA.16816.F32.BF16 R100, R20.reuse, R40, R100 ;  /* 0x000000281464723c */ /* 0x040fe20000041864 */
[--C-:B------:R-:W-:Y:S01]  /*8be0*/  PRMT R8, R5, 0x5410, R6.reuse ;  /* 0x0000541005087816 */ /* 0x100fe20000000006 */
[--C-:B------:R-:W-:Y:S01]  /*8bf0*/  FFMA.FTZ R5, R191, UR7, -R13.reuse ;  /* 0x00000007bf057c23 */ /* 0x100fe2000801080d */
[--C-:B----4-:R-:W-:Y:S01]  /*8c00*/  FFMA.FTZ R0, R212, UR7, -R13.reuse ;  /* 0x00000007d4007c23 */ /* 0x110fe2000801080d */
[----:B------:R1:W2:Y:S01]  /*8c10*/  MUFU.EX2 R191, R7 ;  /* 0x0000000700bf7308 */ /* 0x0002a20000000800 */
[----:B------:R-:W-:Y:S02]  /*8c20*/  PRMT R6, R2, 0x7632, R6 ;  /* 0x0000763202067816 */ /* 0x000fe40000000006 */
[----:B------:R-:W-:Y:S01]  /*8c30*/  MOV R212, R140 ;  /* 0x0000008c00d47202 */ /* 0x000fe20000000f00 */
[----:B------:R4:W-:Y:S01]  /*8c40*/  MUFU.EX2 R142, R0 ;  /* 0x00000000008e7308 */ /* 0x0009e20000000800 */
[----:B------:R-:W-:Y:S01]  /*8c50*/  HSET2.LE.AND R8, R8, R3, PT ;  /* 0x0000000308087233 */ /* 0x000fe20003803000 */
[----:B------:R-:W-:Y:S02]  /*8c60*/  HMMA.16816.F32.BF16 R116, R20, R44, R116 ;  /* 0x0000002c1474723c */ /* 0x000fe40000041874 */
[----:B------:R5:W-:Y:S01]  /*8c70*/  MUFU.EX2 R140, R5 ;  /* 0x00000005008c7308 */ /* 0x000be20000000800 */
[----:B-1----:R-:W-:Y:S01]  /*8c80*/  SHF.R.U32.HI R7, RZ, 0x18, R2 ;  /* 0x00000018ff077819 */ /* 0x002fe20000011602 */
[--C-:B------:R-:W-:Y:S01]  /*8c90*/  FFMA.FTZ R2, R213, UR7, -R13.reuse ;  /* 0x00000007d5027c23 */ /* 0x100fe2000801080d */
[----:B------:R-:W-:Y:S01]  /*8ca0*/  MOV R213, R174 ;  /* 0x000000ae00d57202 */ /* 0x000fe20000000f00 */
[----:B----4-:R-:W-:-:S02]  /*8cb0*/  FFMA.FTZ R0, R208, UR7, -R13 ;  /* 0x00000007d0007c23 */ /* 0x010fc4000801080d */
[----:B------:R1:W-:Y:S01]  /*8cc0*/  MUFU.EX2 R143, R2 ;  /* 0x00000002008f7308 */ /* 0x0003e20000000800 */
[----:B------:R-:W-:Y:S02]  /*8cd0*/  MOV R208, R175 ;  /* 0x000000af00d07202 */ /* 0x000fe40000000f00 */
[----:B-----5:R-:W-:Y:S01]  /*8ce0*/  LOP3.LUT R5, R6, 0xff, RZ, 0xc0, !PT ;  /* 0x000000ff06057812 */ /* 0x020fe200078ec0ff */
[----:B------:R-:W-:Y:S01]  /*8cf0*/  FFMA.FTZ R6, R176, UR7, -R17 ;  /* 0x00000007b0067c23 */ /* 0x000fe20008010811 */
[----:B------:R-:W-:Y:S01]  /*8d00*/  MOV R176, R159 ;  /* 0x0000009f00b07202 */ /* 0x000fe20000000f00 */
[----:B------:R-:W-:Y:S01]  /*8d10*/  LDSM.16.MT88.4 R172, [R133+0xa800] ;  /* 0x00a8000085ac783b */ /* 0x000fe20000004200 */
[----:B------:R-:W-:Y:S01]  /*8d20*/  PRMT R9, R5, 0x5410, R7 ;  /* 0x0000541005097816 */ /* 0x000fe20000000007 */
[----:B------:R-:W-:Y:S01]  /*8d30*/  FFMA.FTZ R5, R181, UR7, -R14 ;  /* 0x00000007b5057c23 */ /* 0x000fe2000801080e */
[----:B------:R-:W-:Y:S01]  /*8d40*/  FFMA.FTZ R7, R180, UR7, -R17 ;  /* 0x00000007b4077c23 */ /* 0x000fe20008010811 */
[----:B------:R-:W-:-:S02]  /*8d50*/  MOV R181, R157 ;  /* 0x0000009d00b57202 */ /* 0x000fc40000000f00 */
[----:B------:R4:W-:Y:S01]  /*8d60*/  MUFU.EX2 R33, R5 ;  /* 0x0000000500217308 */ /* 0x0009e20000000800 */
[--C-:B------:R-:W-:Y:S01]  /*8d70*/  HSET2.LE.AND R9, R9, R3.reuse, PT ;  /* 0x0000000309097233 */ /* 0x100fe20003803000 */
[----:B-1----:R-:W-:Y:S01]  /*8d80*/  FFMA.FTZ R2, R182, UR7, -R14 ;  /* 0x00000007b6027c23 */ /* 0x002fe2000801080e */
[----:B------:R-:W-:Y:S01]  /*8d90*/  MOV R182, R141 ;  /* 0x0000008d00b67202 */ /* 0x000fe20000000f00 */
[----:B------:R1:W-:Y:S04]  /*8da0*/  MUFU.EX2 R13, R7 ;  /* 0x00000007000d7308 */ /* 0x0003e80000000800 */
[----:B------:R5:W3:Y:S01]  /*8db0*/  MUFU.EX2 R141, R0 ;  /* 0x00000000008d7308 */ /* 0x000ae20000000800 */
[----:B----4-:R-:W-:Y:S02]  /*8dc0*/  LOP3.LUT R5, R32, 0xff00ff, RZ, 0xc0, !PT ;  /* 0x00ff00ff20057812 */ /* 0x010fe400078ec0ff */
[----:B-1----:R-:W-:Y:S01]  /*8dd0*/  HSET2.LE.AND R7, R24, R3, PT ;  /* 0x0000000318077233 */ /* 0x002fe20003803000 */
[----:B------:R-:W-:-:S02]  /*8de0*/  FMUL.FTZ R24, R128, R30 ;  /* 0x0000001e80187220 */ /* 0x000fc40000410000 */
[----:B------:R-:W-:Y:S01]  /*8df0*/  HSET2.LE.AND R5, R5, R3, PT ;  /* 0x0000000305057233 */ /* 0x000fe20003803000 */
[--C-:B-----5:R-:W-:Y:S01]  /*8e00*/  FFMA.FTZ R0, R190, UR7, -R14.reuse ;  /* 0x00000007be007c23 */ /* 0x120fe2000801080e */
[----:B------:R-:W-:Y:S02]  /*8e10*/  MOV R190, R135 ;  /* 0x0000008700be7202 */ /* 0x000fe40000000f00 */
[----:B------:R1:W-:Y:S04]  /*8e20*/  MUFU.EX2 R135, R2 ;  /* 0x0000000200877308 */ /* 0x0003e80000000800 */
[----:B------:R4:W5:Y:S01]  /*8e30*/  MUFU.EX2 R35, R0 ;  /* 0x0000000000237308 */ /* 0x0009620000000800 */
[----:B-1----:R-:W-:Y:S01]  /*8e40*/  FFMA.FTZ R2, R183, UR7, -R14 ;  /* 0x00000007b7027c23 */ /* 0x002fe2000801080e */
[----:B------:R-:W-:-:S02]  /*8e50*/  MOV R183, R156 ;  /* 0x0000009c00b77202 */ /* 0x000fc40000000f00 */
[----:B------:R1:W-:Y:S01]  /*8e60*/  MUFU.EX2 R14, R6 ;  /* 0x00000006000e7308 */ /* 0x0003e20000000800 */
[----:B----4-:R-:W-:Y:S01]  /*8e70*/  FFMA.FTZ R0, R177, UR7, -R17 ;  /* 0x00000007b1007c23 */ /* 0x010fe20008010811 */
[----:B------:R-:W-:Y:S02]  /*8e80*/  MOV R177, R158 ;  /* 0x0000009e00b17202 */ /* 0x000fe40000000f00 */
[----:B------:R4:W-:Y:S01]  /*8e90*/  MUFU.EX2 R34, R2 ;  /* 0x0000000200227308 */ /* 0x0009e20000000800 */
[----:B------:R-:W5:Y:S03]  /*8ea0*/  LDSM.16.MT88.4 R156, [R134+0xa800] ;  /* 0x00a80000869c783b */ /* 0x000f660000004200 */
[----:B------:R2:W5:Y:S01]  /*8eb0*/  MUFU.EX2 R17, R0 ;  /* 0x0000000000117308 */ /* 0x0005620000000800 */
[--C-:B-1----:R-:W-:Y:S01]  /*8ec0*/  HSET2.LE.AND R6, R25, R3.reuse, PT ;  /* 0x0000000319067233 */ /* 0x102fe20003803000 */
[----:B------:R-:W-:Y:S01]  /*8ed0*/  FMUL.FTZ R25, R129, R30 ;  /* 0x0000001e81197220 */ /* 0x000fe20000410000 */
[----:B----4-:R-:W-:Y:S01]  /*8ee0*/  HSET2.LE.AND R2, R26, R3, PT ;  /* 0x000000031a027233 */ /* 0x010fe20003803000 */
[-C--:B------:R-:W-:Y:S01]  /*8ef0*/  FMUL.FTZ R26, R130, R29.reuse ;  /* 0x0000001d821a7220 */ /* 0x080fe20000410000 */
[----:B--2---:R-:W-:Y:S01]  /*8f00*/  LOP3.LUT R0, R27, 0xff00ff, RZ, 0xc0, !PT ;  /* 0x00ff00ff1b007812 */ /* 0x004fe200078ec0ff */
[----:B------:R-:W-:-:S04]  /*8f10*/  FMUL.FTZ R27, R131, R29 ;  /* 0x0000001d831b7220 */ /* 0x000fc80000410000 */
[----:B------:R-:W-:Y:S02]  /*8f20*/  HSET2.LE.AND R11, R0, R3, PT ;  /* 0x00000003000b7233 */ /* 0x000fe40003803000 */
[----:B------:R-:W-:Y:S01]  /*8f30*/  F2FP.BF16.F32.PACK_AB R3, R191, R197 ;  /* 0x000000c5bf03723e */ /* 0x000fe200000010ff */
[----:B------:R-:W-:Y:S01]  /*8f40*/  HMMA.16816.F32.BF16 R24, R20, R46, R24 ;  /* 0x0000002e1418723c */ /* 0x000fe20000041818 */
[----:B---3--:R-:W-:Y:S02]  /*8f50*/  F2FP.BF16.F32.PACK_AB R0, R141, R143 ;  /* 0x0000008f8d00723e */ /* 0x008fe400000010ff */
[----:B------:R-:W-:Y:S02]  /*8f60*/  LOP3.LUT R130, R3, R2, RZ, 0xc0, !PT ;  /* 0x0000000203827212 */ /* 0x000fe400078ec0ff */
[----:B------:R-:W-:Y:S01]  /*8f70*/  LOP3.LUT R131, R0, R5, RZ, 0xc0, !PT ;  /* 0x0000000500837212 */ /* 0x000fe200078ec0ff */
[----:B------:R-:W-:Y:S01]  /*8f80*/  FFMA.FTZ R5, R251, R30, R176 ;  /* 0x0000001efb057223 */ /* 0x000fe200000100b0 */
[----:B------:R-:W-:-:S02]  /*8f90*/  F2FP.BF16.F32.PACK_AB R2, R196, R178 ;  /* 0x000000b2c402723e */ /* 0x000fc400000010ff */
[----:B------:R-:W-:Y:S01]  /*8fa0*/  F2FP.BF16.F32.PACK_AB R0, R142, R140 ;  /* 0x0000008c8e00723e */ /* 0x000fe200000010ff */
[----:B------:R-:W-:Y:S01]  /*8fb0*/  FADD.FTZ R5, R190, R5 ;  /* 0x00000005be057221 */ /* 0x000fe20000010000 */
[----:B-----5:R-:W-:Y:S02]  /*8fc0*/  F2FP.BF16.F32.PACK_AB R3, R35, R135 ;  /* 0x000000872303723e */ /* 0x020fe400000010ff */
[----:B------:R-:W-:Y:S02]  /*8fd0*/  LOP3.LUT R128, R2, R6, RZ, 0xc0, !PT ;  /* 0x0000000602807212 */ /* 0x000fe400078ec0ff */
[----:B------:R-:W-:Y:S02]  /*8fe0*/  LOP3.LUT R129, R0, R7, RZ, 0xc0, !PT ;  /* 0x0000000700817212 */ /* 0x000fe400078ec0ff */
[----:B------:R-:W-:Y:S02]  /*8ff0*/  LOP3.LUT R124, R3, R8, RZ, 0xc0, !PT ;  /* 0x00000008037c7212 */ /* 0x000fe400078ec0ff */
[----:B------:R-:W-:-:S02]  /*9000*/  F2FP.BF16.F32.PACK_AB R2, R14, R17 ;  /* 0x000000110e02723e */ /* 0x000fc400000010ff */
[----:B------:R-:W-:Y:S01]  /*9010*/  F2FP.BF16.F32.PACK_AB R0, R33, R34 ;  /* 0x000000222100723e */ /* 0x000fe200000010ff */
[----:B------:R-:W-:Y:S01]  /*9020*/  HMMA.16816.F32.BF16 R84, R128, R96, R84 ;  /* 0x000000608054723c */ /* 0x000fe20000041854 */
[----:B------:R-:W-:Y:S02]  /*9030*/  F2FP.BF16.F32.PACK_AB R3, R12, R13 ;  /* 0x0000000d0c03723e */ /* 0x000fe400000010ff */
[----:B------:R-:W-:Y:S01]  /*9040*/  LOP3.LUT R125, R2, R9, RZ, 0xc0, !PT ;  /* 0x00000009027d7212 */ /* 0x000fe200078ec0ff */
[----:B------:R-:W-:Y:S01]  /*9050*/  FFMA.FTZ R2, R252, R28, R181 ;  /* 0x0000001cfc027223 */ /* 0x000fe200000100b5 */
[----:B------:R-:W-:Y:S01]  /*9060*/  LOP3.LUT R126, R0, R10, RZ, 0xc0, !PT ;  /* 0x0000000a007e7212 */ /* 0x000fe200078ec0ff */
[----:B------:R-:W-:Y:S01]  /*9070*/  FFMA.FTZ R0, R183, R19, R211 ;  /* 0x00000013b7007223 */ /* 0x000fe200000100d3 */
[----:B------:R-:W-:Y:S01]  /*9080*/  LOP3.LUT R127, R3, R11, RZ, 0xc0, !PT ;  /* 0x0000000b037f7212 */ /* 0x000fe200078ec0ff */
[----:B------:R-:W-:Y:S01]  /*9090*/  FADD.FTZ R7, R215, R2 ;  /* 0x00000002d7077221 */ /* 0x000fe20000010000 */
[----:B------:R-:W1:Y:S01]  /*90a0*/  LDSM.16.MT88.4 R8, [R132+0x1800] ;  /* 0x001800008408783b */ /* 0x000e620000004200 */
[----:B------:R-:W-:Y:S01]  /*90b0*/  FADD.FTZ R6, R214, R0 ;  /* 0x00000000d6067221 */ /* 0x000fe20000010000 */
[----:B------:R-:W-:Y:S01]  /*90c0*/  FADD.FTZ R2, R208, R5 ;  /* 0x00000005d0027221 */ /* 0x000fe20000010000 */
[----:B------:R-:W-:Y:S01]  /*90d0*/  FADD.FTZ R0, R212, R7 ;  /* 0x00000007d4007221 */ /* 0x000fe20000010000 */
[----:B------:R-:W-:Y:S01]  /*90e0*/  FFMA.FTZ R3, R250, R29, R177 ;  /* 0x0000001dfa037223 */ /* 0x000fe200000100b1 */
        /* <DEDUP_REMOVED lines=23> */
[----:B------:R-:W-:Y:S01]  /*9260*/  FADD.FTZ R250, R143, R3 ;  /* 0x000000038ffa7221 */ /* 0x000fe20000010000 */
[----:B------:R-:W-:Y:S01]  /*9270*/  FADD.FTZ R252, R33, R252 ;  /* 0x000000fc21fc7221 */ /* 0x000fe20000010000 */
[----:B------:R-:W-:Y:S01]  /*9280*/  HMMA.16816.F32.BF16 R168, R124, R174, R168 ;  /* 0x000000ae7ca8723c */ /* 0x000fe200000418a8 */
[----:B------:R-:W-:Y:S01]  /*9290*/  MOV R134, R235 ;  /* 0x000000eb00867202 */ /* 0x000fe20000000f00 */
[----:B------:R-:W-:Y:S01]  /*92a0*/  FADD.FTZ R250, R141, R250 ;  /* 0x000000fa8dfa7221 */ /* 0x000fe20000010000 */
[----:B------:R-:W-:-:S05]  /*92b0*/  MOV R135, R234 ;  /* 0x000000ea00877202 */ /* 0x000fca0000000f00 */
        /* <DEDUP_REMOVED lines=11> */
[----:B------:R-:W-:Y:S08]  /*9370*/  HMMA.16816.F32.BF16 R124, R124, R10, R160 ;  /* 0x0000000a7c7c723c */ /* 0x000ff000000418a0 */
[C---:B------:R-:W-:Y:S08]  /*9380*/  HMMA.16816.F32.BF16 R160, R128.reuse, R172, R240 ;  /* 0x000000ac80a0723c */ /* 0x040ff000000418f0 */
[----:B------:R-:W-:Y:S01]  /*9390*/  HMMA.16816.F32.BF16 R172, R128, R174, R236 ;  /* 0x000000ae80ac723c */ /* 0x000fe200000418ec */
[----:B------:R-:W-:-:S05]  /*93a0*/  FADD.FTZ R237, R12, R0 ;  /* 0x000000000ced7221 */ /* 0x000fca0000010000 */
[----:B------:R1:W-:Y:S02]  /*93b0*/  STL [R1], R237 ;  /* 0x000000ed01007387 */ /* 0x0003e40000100800 */
        /* <DEDUP_REMOVED lines=13> */
[----:B------:R-:W-:Y:S01]  /*9490*/  HMMA.16816.F32.BF16 R128, R128, R10, R24 ;  /* 0x0000000a8080723c */ /* 0x000fe20000041818 */
[----:B------:R-:W-:-:S04]  /*94a0*/  NOP ;  /* 0x0000000000007918 */ /* 0x000fc80000000000 */
[----:B-1----:R-:W-:-:S15]  /*94b0*/  BRA.U !UP1, `(.L_x_2290) ;  /* 0x000000a909d07547 */ /* 0x002fde000b800000 */
[----:B------:R-:W2:Y:S01]  /*94c0*/  LDL R180, [R1+0x28] ;  /* 0x0000280001b47983 */ /* 0x000ea20000100800 */
[----:B------:R-:W1:Y:S03]  /*94d0*/  LDC.64 R2, c[0x0][0x3c0] ;  /* 0x0000f000ff027b82 */ /* 0x000e660000000a00 */
[----:B------:R-:W3:Y:S04]  /*94e0*/  LDL R181, [R1+0x30] ;  /* 0x0000300001b57983 */ /* 0x000ee80000100800 */
[----:B------:R-:W4:Y:S04]  /*94f0*/  LDL R190, [R1+0x2c] ;  /* 0x00002c0001be7983 */ /* 0x000f280000100800 */
[----:B------:R-:W5:Y:S04]  /*9500*/  LDL R210, [R1+0x4] ;  /* 0x0000040001d27983 */ /* 0x000f680000100800 */
[----:B------:R-:W5:Y:S04]  /*9510*/  LDL.64 R182, [R1+0x48] ;  /* 0x0000480001b67983 */ /* 0x000f680000100a00 */
[----:B------:R-:W5:Y:S04]  /*9520*/  LDL.64 R208, [R1+0x50] ;  /* 0x0000500001d07983 */ /* 0x000f680000100a00 */
[----:B------:R-:W5:Y:S04]  /*9530*/  LDL.64 R212, [R1+0x40] ;  /* 0x0000400001d47983 */ /* 0x000f680000100a00 */
[----:B------:R-:W5:Y:S04]  /*9540*/  LDL.64 R198, [R1+0x38] ;  /* 0x0000380001c67983 */ /* 0x000f680000100a00 */
[----:B------:R-:W5:Y:S01]  /*9550*/  LDL.64 R176, [R1+0x58] ;  /* 0x0000580001b07983 */ /* 0x000f620000100a00 */
[----:B------:R-:W-:Y:S01]  /*9560*/  UIADD3 UR6, UPT, UPT, UR4, -0x3, URZ ;  /* 0xfffffffd04067890 */ /* 0x000fe2000fffe0ff */
[----:B------:R-:W-:-:S05]  /*9570*/  DEPBAR.LE SB0, 0x0 ;  /* 0x000080000000791a */ /* 0x000fca0000000000 */
[----:B-1----:R-:W-:-:S04]  /*9580*/  IMAD.WIDE.U32 R10, R2, UR6, RZ ;  /* 0x00000006020a7c25 */ /* 0x002fc8000f8e00ff */
[----:B------:R-:W-:Y:S02]  /*9590*/  IMAD.SHL.U32 R8, R10, 0x20, RZ ;  /* 0x000000200a087824 */ /* 0x000fe400078e00ff */
[----:B------:R-:W-:Y:S02]  /*95a0*/  IMAD R0, R3, UR6, R11 ;  /* 0x0000000603007c24 */ /* 0x000fe4000f8e020b */
[C---:B------:R-:W-:Y:S01]  /*95b0*/  IMAD.SHL.U32 R247, R226.reuse, 0x40, RZ ;  /* 0x00000040e2f77824 */ /* 0x040fe200078e00ff */
[----:B------:R-:W-:Y:S01]  /*95c0*/  SHF.R.U32.HI R188, RZ, 0x1, R226 ;  /* 0x00000001ffbc7819 */ /* 0x000fe200000116e2 */
[----:B------:R-:W-:Y:S01]  /*95d0*/  IMAD.SHL.U32 R6, R226, 0x20, RZ ;  /* 0x00000020e2067824 */ /* 0x000fe200078e00ff */
[----:B------:R-:W-:Y:S02]  /*95e0*/  LEA R8, P0, R2, R8, 0x4 ;  /* 0x0000000802087211 */ /* 0x000fe400078020ff */
[----:B------:R-:W-:Y:S02]  /*95f0*/  SHF.L.U64.HI R5, R10, 0x5, R0 ;  /* 0x000000050a057819 */ /* 0x000fe40000010200 */
[----:B------:R-:W-:-:S02]  /*9600*/  LOP3.LUT R9, R247, 0x200, RZ, 0xc0, !PT ;  /* 0x00000200f7097812 */ /* 0x000fc400078ec0ff */
[----:B------:R-:W-:Y:S02]  /*9610*/  LOP3.LUT R236, R188, 0x8, RZ, 0xc0, !PT ;  /* 0x00000008bcec7812 */ /* 0x000fe400078ec0ff */
[----:B------:R-:W-:Y:S02]  /*9620*/  LEA.HI.X R11, R2, R5, R3, 0x4, P0 ;  /* 0x00000005020b7211 */ /* 0x000fe400000f2403 */
[----:B------:R-:W-:Y:S02]  /*9630*/  LOP3.LUT R7, R247, 0x400, RZ, 0xc0, !PT ;  /* 0x00000400f7077812 */ /* 0x000fe400078ec0ff */
[----:B------:R-:W-:Y:S01]  /*9640*/  LOP3.LUT R9, R9, 0x7c00, R6, 0xf8, !PT ;  /* 0x00007c0009097812 */ /* 0x000fe200078ef806 */
[----:B------:R-:W-:-:S05]  /*9650*/  IMAD.MOV.U32 R13, RZ, RZ, 0x20 ;  /* 0x00000020ff0d7424 */ /* 0x000fca00078e00ff */
[----:B------:R-:W-:Y:S01]  /*9660*/  SEL R13, R13, 0xffffffe0, !P2 ;  /* 0xffffffe00d0d7807 */ /* 0x000fe20005000000 */
[----:B------:R-:W-:Y:S01]  /*9670*/  BAR.SYNC.DEFER_BLOCKING 0x0 ;  /* 0x0000000000007b1d */ /* 0x000fe20000010000 */
[----:B--2---:R-:W-:-:S04]  /*9680*/  LOP3.LUT R189, R180, 0x38, RZ, 0xc0, !PT ;  /* 0x00000038b4bd7812 */ /* 0x004fc800078ec0ff */
[----:B------:R-:W-:Y:S02]  /*9690*/  LOP3.LUT R249, R189, 0x1c0, R247, 0xf8, !PT ;  /* 0x000001c0bdf97812 */ /* 0x000fe400078ef8f7 */
[-C--:B---3--:R-:W-:Y:S02]  /*96a0*/  LEA R6, P3, R10, R181.reuse, 0x6 ;  /* 0x000000b50a067211 */ /* 0x088fe400078630ff */
[C---:B------:R-:W-:Y:S02]  /*96b0*/  LOP3.LUT R5, R249.reuse, 0x8, R226, 0x78, !PT ;  /* 0x00000008f9057812 */ /* 0x040fe400078e78e2 */
[----:B------:R-:W-:Y:S02]  /*96c0*/  LOP3.LUT R3, R249, R236, RZ, 0x3c, !PT ;  /* 0x000000ecf9037212 */ /* 0x000fe400078e3cff */
[----:B------:R-:W-:Y:S01]  /*96d0*/  LEA R2, P0, R8, R181, 0x1 ;  /* 0x000000b508027211 */ /* 0x000fe200078008ff */
[----:B------:R-:W-:Y:S01]  /*96e0*/  IMAD R5, R5, 0x2, R7 ;  /* 0x0000000205057824 */ /* 0x000fe200078e0207 */
[----:B------:R-:W-:-:S02]  /*96f0*/  LOP3.LUT R9, R9, R3, RZ, 0xfc, !PT ;  /* 0x0000000309097212 */ /* 0x000fc400078efcff */
[-C--:B----4-:R-:W-:Y:S02]  /*9700*/  LEA.HI.X R7, R10, R190.reuse, R0, 0x6, P3 ;  /* 0x000000be0a077211 */ /* 0x090fe400018f3400 */
[----:B------:R-:W-:Y:S02]  /*9710*/  LEA.HI.X R3, R8, R190, R11, 0x1, P0 ;  /* 0x000000be08037211 */ /* 0x000fe400000f0c0b */
[----:B------:R-:W-:Y:S01]  /*9720*/  LEA R0, R9, UR5, 0x1 ;  /* 0x0000000509007c11 */ /* 0x000fe2000f8e08ff */
[----:B------:R-:W-:Y:S01]  /*9730*/  @!PT LDS RZ, [RZ] ;  /* 0x00000000fffff984 */ /* 0x000fe20000000800 */
[----:B------:R-:W-:Y:S01]  /*9740*/  @!PT LDS RZ, [RZ] ;  /* 0x00000000fffff984 */ /* 0x000fe20000000800 */
[----:B------:R-:W-:Y:S01]  /*9750*/  @!PT LDS RZ, [RZ] ;  /* 0x00000000fffff984 */ /* 0x000fe20000000800 */
[----:B------:R-:W-:Y:S04]  /*9760*/  LDGSTS.E.BYPASS.LTC128B.128 [R229+0xa000], desc[UR24][R6.64] ;  /* 0x0a00000006e57fae */ /* 0x000fe8000b981a18 */
[----:B------:R1:W-:Y:S04]  /*9770*/  LDGSTS.E.BYPASS.LTC128B.128 [R229+0xb000], desc[UR24][R6.64+0x80] ;  /* 0x0b00008006e57fae */ /* 0x0003e8000b981a18 */
[----:B------:R-:W-:Y:S04]  /*9780*/  LDGSTS.E.BYPASS.LTC128B.128 [R229+0xa800], desc[UR24][R2.64] ;  /* 0x0a80000002e57fae */ /* 0x000fe8000b981a18 */
[----:B------:R2:W-:Y:S04]  /*9790*/  LDGSTS.E.BYPASS.LTC128B.128 [R229+0xb800], desc[UR24][R2.64+0x80] ;  /* 0x0b80008002e57fae */ /* 0x0005e8000b981a18 */
[----:B------:R-:W-:Y:S04]  /*97a0*/  LDSM.16.M88.4 R24, [R0] ;  /* 0x000000000018783b */ /* 0x000fe80000000200 */
[----:B------:R-:W-:Y:S04]  /*97b0*/  LDSM.16.M88.4 R20, [R5+UR5+0x8000] ;  /* 0x008000050514783b */ /* 0x000fe80008000200 */
[----:B------:R-:W3:Y:S04]  /*97c0*/  LDSM.16.M88.4 R8, [R0+0x2000] ;  /* 0x002000000008783b */ /* 0x000ee80000000200 */
[----:B------:R-:W4:Y:S01]  /*97d0*/  LDSM.16.M88.4 R32, [R5+UR5+0x8800] ;  /* 0x008800050520783b */ /* 0x000f220008000200 */
[----:B-1----:R-:W-:Y:S01]  /*97e0*/  IMAD.IADD R6, R13, 0x1, R0 ;  /* 0x000000010d067824 */ /* 0x002fe200078e0200 */
[----:B------:R-:W-:Y:S01]  /*97f0*/  SHF.R.U32.HI R14, RZ, 0x5, R226 ;  /* 0x00000005ff0e7819 */ /* 0x000fe200000116e2 */
[----:B-----5:R-:W-:Y:S01]  /*9800*/  IMAD.MOV.U32 R190, RZ, RZ, R210 ;  /* 0x000000ffffbe7224 */ /* 0x020fe200078e00d2 */
[----:B------:R-:W-:Y:S01]  /*9810*/  SHF.R.U32.HI R17, RZ, 0x5, R226 ;  /* 0x00000005ff117819 */ /* 0x000fe200000116e2 */
[----:B------:R-:W-:Y:S01]  /*9820*/  IMAD.MOV.U32 R238, RZ, RZ, R182 ;  /* 0x000000ffffee7224 */ /* 0x000fe200078e00b6 */
[----:B------:R-:W-:Y:S01]  /*9830*/  LDSM.16.M88.4 R28, [R6+0x2000] ;  /* 0x00200000061c783b */ /* 0x000fe20000000200 */
[----:B--2---:R-:W-:-:S03]  /*9840*/  VIADD R3, R5, UR5 ;  /* 0x0000000505037c36 */ /* 0x004fc60008000000 */
[----:B------:R-:W0:Y:S01]  /*9850*/  LDGDEPBAR ;  /* 0x00000000000079af */ /* 0x000e220000000000 */
[----:B------:R-:W-:-:S05]  /*9860*/  IMAD.IADD R7, R3, 0x1, R13 ;  /* 0x0000000103077824 */ /* 0x000fca00078e020d */
[----:B------:R-:W1:Y:S04]  /*9870*/  LDSM.16.M88.4 R136, [R7+0x8000] ;  /* 0x008000000788783b */ /* 0x000e680000000200 */
[----:B------:R-:W2:Y:S01]  /*9880*/  LDSM.16.M88.4 R132, [R7+0x8800] ;  /* 0x008800000784783b */ /* 0x000ea20000000200 */
[----:B------:R-:W-:Y:S02]  /*9890*/  IMAD.IADD R2, R190, 0x1, R0 ;  /* 0x00000001be027824 */ /* 0x000fe400078e0200 */
[----:B------:R-:W-:Y:S02]  /*98a0*/  IMAD.IADD R3, R3, 0x1, R190 ;  /* 0x0000000103037824 */ /* 0x000fe400078e02be */
[----:B------:R-:W-:Y:S02]  /*98b0*/  IMAD.MOV.U32 R239, RZ, RZ, R183 ;  /* 0x000000ffffef7224 */ /* 0x000fe400078e00b7 */
[----:B------:R-:W-:Y:S01]  /*98c0*/  IMAD.MOV.U32 R240, RZ, RZ, R208 ;  /* 0x000000fffff07224 */ /* 0x000fe200078e00d0 */
[----:B------:R-:W-:Y:S01]  /*98d0*/  LDSM.16.M88.4 R140, [R3+0x8800] ;  /* 0x00880000038c783b */ /* 0x000fe20000000200 */
[----:B------:R-:W-:-:S02]  /*98e0*/  IMAD.MOV.U32 R241, RZ, RZ, R209 ;  /* 0x000000fffff17224 */ /* 0x000fc400078e00d1 */
[----:B------:R-:W-:Y:S01]  /*98f0*/  IMAD.MOV.U32 R244, RZ, RZ, R212 ;  /* 0x000000fffff47224 */ /* 0x000fe200078e00d4 */
[-C--:B---3--:R-:W-:Y:S01]  /*9900*/  HMMA.16816.F32.BF16 R180, R8, R20.reuse, RZ ;  /* 0x0000001408b4723c */ /* 0x088fe200000418ff */
[----:B------:R-:W-:Y:S02]  /*9910*/  IMAD.MOV.U32 R245, RZ, RZ, R213 ;  /* 0x000000fffff57224 */ /* 0x000fe400078e00d5 */
[----:B------:R-:W-:Y:S02]  /*9920*/  IMAD.MOV.U32 R242, RZ, RZ, R198 ;  /* 0x000000fffff27224 */ /* 0x000fe400078e00c6 */
[----:B------:R-:W-:Y:S02]  /*9930*/  IMAD.MOV.U32 R243, RZ, RZ, R199 ;  /* 0x000000fffff37224 */ /* 0x000fe400078e00c7 */
[----:B------:R-:W-:Y:S01]  /*9940*/  IMAD.MOV.U32 R190, RZ, RZ, R176 ;  /* 0x000000ffffbe7224 */ /* 0x000fe200078e00b0 */
[----:B------:R-:W-:Y:S01]  /*9950*/  HMMA.16816.F32.BF16 R212, R24, R20, RZ ;  /* 0x0000001418d4723c */ /* 0x000fe200000418ff */
[----:B------:R-:W-:-:S02]  /*9960*/  IMAD.MOV.U32 R191, RZ, RZ, R177 ;  /* 0x000000ffffbf7224 */ /* 0x000fc400078e00b1 */
[----:B------:R-:W-:Y:S05]  /*9970*/  LDSM.16.M88.4 R176, [R3+0x8000] ;  /* 0x0080000003b0783b */ /* 0x000fea0000000200 */
[-C--:B------:R-:W-:Y:S08]  /*9980*/  HMMA.16816.F32.BF16 R204, R8, R22.reuse, RZ ;  /* 0x0000001608cc723c */ /* 0x080ff000000418ff */
[----:B------:R-:W-:Y:S01]  /*9990*/  HMMA.16816.F32.BF16 R208, R24, R22, RZ ;  /* 0x0000001618d0723c */ /* 0x000fe200000418ff */
[----:B------:R-:W3:Y:S07]  /*99a0*/  LDSM.16.M88.4 R20, [R6] ;  /* 0x000000000614783b */ /* 0x000eee0000000200 */
[C---:B----4-:R-:W-:Y:S08]  /*99b0*/  HMMA.16816.F32.BF16 R192, R8.reuse, R32, RZ ;  /* 0x0000002008c0723c */ /* 0x050ff000000418ff */
[----:B------:R-:W-:Y:S01]  /*99c0*/  HMMA.16816.F32.BF16 R196, R8, R34, RZ ;  /* 0x0000002208c4723c */ /* 0x000fe200000418ff */
[----:B------:R-:W4:Y:S07]  /*99d0*/  LDSM.16.M88.4 R8, [R2+0x2000] ;  /* 0x002000000208783b */ /* 0x000f2e0000000200 */
[C---:B------:R-:W-:Y:S08]  /*99e0*/  HMMA.16816.F32.BF16 R200, R24.reuse, R32, RZ ;  /* 0x0000002018c8723c */ /* 0x040ff000000418ff */
[----:B------:R-:W-:Y:S08]  /*99f0*/  HMMA.16816.F32.BF16 R24, R24, R34, RZ ;  /* 0x000000221818723c */ /* 0x000ff000000418ff */
[C---:B-1----:R-:W-:Y:S08]  /*9a00*/  HMMA.16816.F32.BF16 R184, R28.reuse, R136, R180 ;  /* 0x000000881cb8723c */ /* 0x042ff000000418b4 */
[C---:B--2---:R-:W-:Y:S08]  /*9a10*/  HMMA.16816.F32.BF16 R32, R28.reuse, R132, R192 ;  /* 0x000000841c20723c */ /* 0x044ff000000418c0 */
[C---:B------:R-:W-:Y:S08]  /*9a20*/  HMMA.16816.F32.BF16 R180, R28.reuse, R138, R204 ;  /* 0x0000008a1cb4723c */ /* 0x040ff000000418cc */
[----:B------:R-:W-:Y:S01]  /*9a30*/  HMMA.16816.F32.BF16 R28, R28, R134, R196 ;  /* 0x000000861c1c723c */ /* 0x000fe200000418c4 */
[----:B------:R-:W-:-:S02]  /*9a40*/  IMAD.IADD R12, R13, 0x1, R2 ;  /* 0x000000010d0c7824 */ /* 0x000fc400078e0202 */
[----:B------:R-:W-:-:S05]  /*9a50*/  IMAD.IADD R13, R13, 0x1, R3 ;  /* 0x000000010d0d7824 */ /* 0x000fca00078e0203 */
[C---:B---3--:R-:W-:Y:S08]  /*9a60*/  HMMA.16816.F32.BF16 R212, R20.reuse, R136, R212 ;  /* 0x0000008814d4723c */ /* 0x048ff000000418d4 */
[C---:B------:R-:W-:Y:S08]  /*9a70*/  HMMA.16816.F32.BF16 R216, R20.reuse, R132, R200 ;  /* 0x0000008414d8723c */ /* 0x040ff000000418c8 */
[C---:B------:R-:W-:Y:S08]  /*9a80*/  HMMA.16816.F32.BF16 R208, R20.reuse, R138, R208 ;  /* 0x0000008a14d0723c */ /* 0x040ff000000418d0 */
[----:B------:R-:W-:Y:S01]  /*9a90*/  HMMA.16816.F32.BF16 R204, R20, R134, R24 ;  /* 0x0000008614cc723c */ /* 0x000fe20000041818 */
[----:B------:R-:W1:Y:S04]  /*9aa0*/  LDSM.16.M88.4 R24, [R2] ;  /* 0x000000000218783b */ /* 0x000e680000000200 */
[----:B------:R-:W-:Y:S03]  /*9ab0*/  LDSM.16.M88.4 R20, [R12] ;  /* 0x000000000c14783b */ /* 0x000fe60000000200 */
[C---:B----4-:R-:W-:Y:S08]  /*9ac0*/  HMMA.16816.F32.BF16 R200, R8.reuse, R176, R184 ;  /* 0x000000b008c8723c */ /* 0x050ff000000418b8 */
[C---:B------:R-:W-:Y:S01]  /*9ad0*/  HMMA.16816.F32.BF16 R196, R8.reuse, R140, R32 ;  /* 0x0000008c08c4723c */ /* 0x040fe20000041820 */
[----:B------:R-:W-:Y:S07]  /*9ae0*/  LDSM.16.M88.4 R32, [R13+0x8800] ;  /* 0x008800000d20783b */ /* 0x000fee0000000200 */
[C---:B------:R-:W-:Y:S08]  /*9af0*/  HMMA.16816.F32.BF16 R192, R8.reuse, R178, R180 ;  /* 0x000000b208c0723c */ /* 0x040ff000000418b4 */
[----:B------:R-:W-:Y:S01]  /*9b00*/  HMMA.16816.F32.BF16 R136, R8, R142, R28 ;  /* 0x0000008e0888723c */ /* 0x000fe2000004181c */
[----:B------:R-:W-:Y:S04]  /*9b10*/  LDSM.16.M88.4 R8, [R12+0x2000] ;  /* 0x002000000c08783b */ /* 0x000fe80000000200 */
[----:B------:R-:W2:Y:S03]  /*9b20*/  LDSM.16.M88.4 R28, [R13+0x8000] ;  /* 0x008000000d1c783b */ /* 0x000ea60000000200 */
[C---:B-1----:R-:W-:Y:S08]  /*9b30*/  HMMA.16816.F32.BF16 R132, R24.reuse, R176, R212 ;  /* 0x000000b01884723c */ /* 0x042ff000000418d4 */
[C---:B------:R-:W-:Y:S08]  /*9b40*/  HMMA.16816.F32.BF16 R184, R24.reuse, R178, R208 ;  /* 0x000000b218b8723c */ /* 0x040ff000000418d0 */
[C---:B------:R-:W-:Y:S08]  /*9b50*/  HMMA.16816.F32.BF16 R180, R24.reuse, R140, R216 ;  /* 0x0000008c18b4723c */ /* 0x040ff000000418d8 */
[----:B------:R-:W-:Y:S01]  /*9b60*/  HMMA.16816.F32.BF16 R176, R24, R142, R204 ;  /* 0x0000008e18b0723c */ /* 0x000fe200000418cc */
[----:B------:R-:W-:Y:S04]  /*9b70*/  LDSM.16.M88.4 R24, [R0+0x6000] ;  /* 0x006000000018783b */ /* 0x000fe80000000200 */
[----:B------:R-:W1:Y:S03]  /*9b80*/  LDSM.16.M88.4 R140, [R5+UR5+0x9000] ;  /* 0x00900005058c783b */ /* 0x000e660008000200 */
[C---:B--2---:R-:W-:Y:S08]  /*9b90*/  HMMA.16816.F32.BF16 R220, R8.reuse, R28, R200 ;  /* 0x0000001c08dc723c */ /* 0x044ff000000418c8 */
[C---:B------:R-:W-:Y:S01]  /*9ba0*/  HMMA.16816.F32.BF16 R200, R8.reuse, R34, R136 ;  /* 0x0000002208c8723c */ /* 0x040fe20000041888 */
[----:B------:R-:W2:Y:S07]  /*9bb0*/  LDSM.16.M88.4 R136, [R5+UR5+0x9800] ;  /* 0x009800050588783b */ /* 0x000eae0008000200 */
[C---:B------:R-:W-:Y:S08]  /*9bc0*/  HMMA.16816.F32.BF16 R216, R8.reuse, R30, R192 ;  /* 0x0000001e08d8723c */ /* 0x040ff000000418c0 */
[----:B------:R-:W-:Y:S01]  /*9bd0*/  HMMA.16816.F32.BF16 R212, R8, R32, R196 ;  /* 0x0000002008d4723c */ /* 0x000fe200000418c4 */
[----:B------:R-:W-:Y:S07]  /*9be0*/  LDSM.16.M88.4 R8, [R6+0x6000] ;  /* 0x006000000608783b */ /* 0x000fee0000000200 */
[C---:B------:R-:W-:Y:S01]  /*9bf0*/  HMMA.16816.F32.BF16 R208, R20.reuse, R28, R132 ;  /* 0x0000001c14d0723c */ /* 0x040fe20000041884 */
[----:B------:R-:W-:Y:S07]  /*9c00*/  LDSM.16.M88.4 R132, [R7+0x9800] ;  /* 0x009800000784783b */ /* 0x000fee0000000200 */
[C---:B------:R-:W-:Y:S08]  /*9c10*/  HMMA.16816.F32.BF16 R204, R20.reuse, R30, R184 ;  /* 0x0000001e14cc723c */ /* 0x040ff000000418b8 */
[C---:B------:R-:W-:Y:S08]  /*9c20*/  HMMA.16816.F32.BF16 R196, R20.reuse, R32, R180 ;  /* 0x0000002014c4723c */ /* 0x040ff000000418b4 */
[----:B------:R-:W-:Y:S01]  /*9c30*/  HMMA.16816.F32.BF16 R28, R20, R34, R176 ;  /* 0x00000022141c723c */ /* 0x000fe200000418b0 */
[----:B------:R-:W3:Y:S04]  /*9c40*/  LDSM.16.M88.4 R20, [R0+0x4000] ;  /* 0x004000000014783b */ /* 0x000ee80000000200 */
[----:B------:R-:W4:Y:S03]  /*9c50*/  LDSM.16.M88.4 R176, [R7+0x9000] ;  /* 0x0090000007b0783b */ /* 0x000f260000000200 */
[C---:B-1----:R-:W-:Y:S01]  /*9c60*/  HMMA.16816.F32.BF16 R192, R24.reuse, R140, R220 ;  /* 0x0000008c18c0723c */ /* 0x042fe200000418dc */
[----:B------:R-:W1:Y:S07]  /*9c70*/  LDSM.16.M88.4 R32, [R6+0x4000] ;  /* 0x004000000620783b */ /* 0x000e6e0000000200 */
[C---:B------:R-:W-:Y:S08]  /*9c80*/  HMMA.16816.F32.BF16 R184, R24.reuse, R142, R216 ;  /* 0x0000008e18b8723c */ /* 0x040ff000000418d8 */
[C---:B--2---:R-:W-:Y:S08]  /*9c90*/  HMMA.16816.F32.BF16 R180, R24.reuse, R136, R212 ;  /* 0x0000008818b4723c */ /* 0x044ff000000418d4 */
[----:B------:R-:W-:Y:S08]  /*9ca0*/  HMMA.16816.F32.BF16 R24, R24, R138, R200 ;  /* 0x0000008a1818723c */ /* 0x000ff000000418c8 */
[C---:B---3--:R-:W-:Y:S08]  /*9cb0*/  HMMA.16816.F32.BF16 R200, R20.reuse, R140, R208 ;  /* 0x0000008c14c8723c */ /* 0x048ff000000418d0 */
[C---:B------:R-:W-:Y:S01]  /*9cc0*/  HMMA.16816.F32.BF16 R204, R20.reuse, R142, R204 ;  /* 0x0000008e14cc723c */ /* 0x040fe200000418cc */
[----:B------:R-:W-:Y:S07]  /*9cd0*/  LDSM.16.M88.4 R140, [R3+0x9000] ;  /* 0x00900000038c783b */ /* 0x000fee0000000200 */
[C---:B------:R-:W-:Y:S08]  /*9ce0*/  HMMA.16816.F32.BF16 R196, R20.reuse, R136, R196 ;  /* 0x0000008814c4723c */ /* 0x040ff000000418c4 */
[----:B------:R-:W-:Y:S01]  /*9cf0*/  HMMA.16816.F32.BF16 R20, R20, R138, R28 ;  /* 0x0000008a1414723c */ /* 0x000fe2000004181c */
[----:B------:R-:W-:Y:S04]  /*9d00*/  LDSM.16.M88.4 R28, [R2+0x4000] ;  /* 0x00400000021c783b */ /* 0x000fe80000000200 */
[----:B------:R-:W-:Y:S03]  /*9d10*/  LDSM.16.M88.4 R136, [R3+0x9800] ;  /* 0x009800000388783b */ /* 0x000fe60000000200 */
[C---:B------:R-:W-:Y:S01]  /*9d20*/  HMMA.16816.F32.BF16 R220, R8.reuse, R134, R24 ;  /* 0x0000008608dc723c */ /* 0x040fe20000041818 */
[----:B------:R-:W2:Y:S07]  /*9d30*/  LDSM.16.M88.4 R24, [R2+0x6000] ;  /* 0x006000000218783b */ /* 0x000eae0000000200 */
[C---:B----4-:R-:W-:Y:S08]  /*9d40*/  HMMA.16816.F32.BF16 R208, R8.reuse, R178, R184 ;  /* 0x000000b208d0723c */ /* 0x050ff000000418b8 */
[----:B------:R-:W-:Y:S08]  /*9d50*/  HMMA.16816.F32.BF16 R212, R8, R176, R192 ;  /* 0x000000b008d4723c */ /* 0x000ff000000418c0 */
[----:B-1----:R-:W-:Y:S08]  /*9d60*/  HMMA.16816.F32.BF16 R184, R32, R178, R204 ;  /* 0x000000b220b8723c */ /* 0x002ff000000418cc */
[-C--:B------:R-:W-:Y:S01]  /*9d70*/  HMMA.16816.F32.BF16 R216, R8, R132.reuse, R180 ;  /* 0x0000008408d8723c */ /* 0x080fe200000418b4 */
[----:B------:R-:W-:Y:S07]  /*9d80*/  LDSM.16.M88.4 R8, [R12+0x6000] ;  /* 0x006000000c08783b */ /* 0x000fee0000000200 */
[C---:B------:R-:W-:Y:S08]  /*9d90*/  HMMA.16816.F32.BF16 R192, R32.reuse, R132, R196 ;  /* 0x0000008420c0723c */ /* 0x040ff000000418c4 */
[C---:B------:R-:W-:Y:S01]  /*9da0*/  HMMA.16816.F32.BF16 R204, R32.reuse, R134, R20 ;  /* 0x0000008620cc723c */ /* 0x040fe20000041814 */
[----:B------:R-:W1:Y:S04]  /*9db0*/  LDSM.16.M88.4 R132, [R13+0x9000] ;  /* 0x009000000d84783b */ /* 0x000e680000000200 */
[----:B------:R-:W3:Y:S03]  /*9dc0*/  LDSM.16.M88.4 R20, [R12+0x4000] ;  /* 0x004000000c14783b */ /* 0x000ee60000000200 */
[----:B------:R-:W-:Y:S08]  /*9dd0*/  HMMA.16816.F32.BF16 R180, R32, R176, R200 ;  /* 0x000000b020b4723c */ /* 0x000ff000000418c8 */
[----:B--2---:R-:W-:-:S12]  /*9de0*/  HMMA.16816.F32.BF16 R32, R24, R140, R212 ;  /* 0x0000008c1820723c */ /* 0x004fd800000418d4 */
[----:B------:R-:W-:Y:S08]  /*9df0*/  HMMA.16816.F32.BF16 R176, R28, R140, R180 ;  /* 0x0000008c1cb0723c */ /* 0x000ff000000418b4 */
[----:B------:R-:W-:Y:S08]  /*9e00*/  HMMA.16816.F32.BF16 R180, R24, R142, R208 ;  /* 0x0000008e18b4723c */ /* 0x000ff000000418d0 */
[----:B-1----:R-:W-:Y:S01]  /*9e10*/  HMMA.16816.F32.BF16 R200, R8, R132, R32 ;  /* 0x0000008408c8723c */ /* 0x002fe20000041820 */
[----:B------:R-:W1:Y:S01]  /*9e20*/  LDSM.16.M88.4 R32, [R13+0x9800] ;  /* 0x009800000d20783b */ /* 0x000e620000000200 */
[----:B------:R-:W-:Y:S01]  /*9e30*/  VIADD R0, R4, 0xffffffa1 ;  /* 0xffffffa104007836 */ /* 0x000fe20000000000 */
[----:B------:R-:W-:-:S05]  /*9e40*/  DEPBAR.LE SB0, 0x0 ;  /* 0x000080000000791a */ /* 0x000fca0000000000 */
[----:B------:R-:W-:Y:S08]  /*9e50*/  HMMA.16816.F32.BF16 R140, R28, R142, R184 ;  /* 0x0000008e1c8c723c */ /* 0x000ff000000418b8 */
[----:B---3--:R-:W-:Y:S01]  /*9e60*/  HMMA.16816.F32.BF16 R196, R20, R132, R176 ;  /* 0x0000008414c4723c */ /* 0x008fe200000418b0 */
[----:B------:R-:W-:Y:S02]  /*9e70*/  ISETP.GT.AND P4, PT, R228, R0, PT ;  /* 0x00000000e400720c */ /* 0x000fe40003f84270 */
[----:B------:R-:W-:-:S05]  /*9e80*/  ISETP.GE.AND P0, PT, R0, R230, PT ;  /* 0x000000e60000720c */ /* 0x000fca0003f06270 */
[----:B------:R-:W-:Y:S01]  /*9e90*/  HMMA.16816.F32.BF16 R180, R8, R134, R180 ;  /* 0x0000008608b4723c */ /* 0x000fe200000418b4 */
[----:B------:R-:W-:Y:S01]  /*9ea0*/  IMAD.MOV.U32 R214, RZ, RZ, R190 ;  /* 0x000000ffffd67224 */ /* 0x000fe200078e00be */
[----:B------:R-:W-:-:S06]  /*9eb0*/  ISETP.GT.AND P3, PT, R15, R0, PT ;  /* 0x000000000f00720c */ /* 0x000fcc0003f64270 */
[----:B------:R-:W-:Y:S03]  /*9ec0*/  HMMA.16816.F32.BF16 R184, R28, R136, R192 ;  /* 0x000000881cb8723c */ /* 0x000fe600000418c0 */
[----:B------:R-:W-:-:S05]  /*9ed0*/  FSEL R2, R197, -INF , !P4 ;  /* 0xff800000c5027808 */ /* 0x000fca0006000000 */
[----:B------:R-:W-:Y:S01]  /*9ee0*/  HMMA.16816.F32.BF16 R132, R20, R134, R140 ;  /* 0x000000861484723c */ /* 0x000fe2000004188c */
[----:B------:R-:W-:Y:S02]  /*9ef0*/  FSEL R190, R2, -INF , !P0 ;  /* 0xff80000002be7808 */ /* 0x000fe40004000000 */
[----:B------:R-:W-:-:S05]  /*9f00*/  ISETP.GT.AND P0, PT, R18, R0, PT ;  /* 0x000000001200720c */ /* 0x000fca0003f04270 */
[----:B------:R-:W-:Y:S01]  /*9f10*/  HMMA.16816.F32.BF16 R192, R24, R136, R216 ;  /* 0x0000008818c0723c */ /* 0x000fe200000418d8 */
[----:B------:R-:W-:Y:S01]  /*9f20*/  ISETP.GT.AND P5, PT, R16, R0, PT ;  /* 0x000000001000720c */ /* 0x000fe20003fa4270 */
[----:B------:R-:W-:Y:S01]  /*9f30*/  VIADD R2, R4, 0xffffffa8 ;  /* 0xffffffa804027836 */ /* 0x000fe20000000000 */
[----:B------:R-:W-:Y:S02]  /*9f40*/  FSEL R3, R199, -INF , !P3 ;  /* 0xff800000c7037808 */ /* 0x000fe40005800000 */
[C---:B------:R-:W-:Y:S02]  /*9f50*/  ISETP.GE.AND P3, PT, R0.reuse, R233, PT ;  /* 0x000000e90000720c */ /* 0x040fe40003f66270 */
[----:B------:R-:W-:Y:S02]  /*9f60*/  FSEL R199, R203, -INF , !P0 ;  /* 0xff800000cbc77808 */ /* 0x000fe40004000000 */
[C---:B------:R-:W-:Y:S02]  /*9f70*/  ISETP.GE.AND P6, PT, R0.reuse, R231, PT ;  /* 0x000000e70000720c */ /* 0x040fe40003fc6270 */
[----:B------:R-:W-:Y:S01]  /*9f80*/  ISETP.GE.AND P4, PT, R0, R232, PT ;  /* 0x000000e80000720c */ /* 0x000fe20003f86270 */
[----:B------:R-:W-:Y:S01]  /*9f90*/  VIADD R0, R4, 0xffffffa9 ;  /* 0xffffffa904007836 */ /* 0x000fe20000000000 */
[----:B------:R-:W-:-:S02]  /*9fa0*/  FSEL R197, R201, -INF , !P5 ;  /* 0xff800000c9c57808 */ /* 0x000fc40006800000 */
[-C--:B------:R-:W-:Y:S02]  /*9fb0*/  ISETP.GT.AND P5, PT, R228, R2.reuse, PT ;  /* 0x00000002e400720c */ /* 0x080fe40003fa4270 */
[-C--:B------:R-:W-:Y:S02]  /*9fc0*/  ISETP.GT.AND P0, PT, R15, R2.reuse, PT ;  /* 0x000000020f00720c */ /* 0x080fe40003f04270 */
[----:B------:R-:W-:Y:S02]  /*9fd0*/  FSEL R199, R199, -INF , !P3 ;  /* 0xff800000c7c77808 */ /* 0x000fe40005800000 */
[----:B------:R-:W-:Y:S01]  /*9fe0*/  ISETP.GT.AND P3, PT, R16, R2, PT ;  /* 0x000000021000720c */ /* 0x000fe20003f64270 */
[----:B-1----:R-:W-:Y:S01]  /*9ff0*/  HMMA.16816.F32.BF16 R140, R20, R32, R184 ;  /* 0x00000020148c723c */ /* 0x002fe200000418b8 */
[----:B------:R-:W-:Y:S02]  /*a000*/  FSEL R7, R132, -INF , !P5 ;  /* 0xff80000084077808 */ /* 0x000fe40006800000 */
[----:B------:R-:W-:-:S02]  /*a010*/  FSEL R6, R134, -INF , !P0 ;  /* 0xff80000086067808 */ /* 0x000fc40004000000 */
[----:B------:R-:W-:Y:S02]  /*a020*/  ISETP.GT.AND P5, PT, R18, R2, PT ;  /* 0x000000021200720c */ /* 0x000fe40003fa4270 */
[----:B------:R-:W-:Y:S02]  /*a030*/  ISETP.GT.AND P0, PT, R228, R0, PT ;  /* 0x00000000e400720c */ /* 0x000fe40003f04270 */
[----:B------:R-:W-:Y:S01]  /*a040*/  FSEL R5, R180, -INF , !P3 ;  /* 0xff800000b4057808 */ /* 0x000fe20005800000 */
[----:B------:R-:W-:Y:S01]  /*a050*/  IMAD.MOV.U32 R215, RZ, RZ, R191 ;  /* 0x000000ffffd77224 */ /* 0x000fe200078e00bf */
[----:B------:R-:W-:Y:S01]  /*a060*/  ISETP.GE.AND P3, PT, R2, R232, PT ;  /* 0x000000e80200720c */ /* 0x000fe20003f66270 */
[----:B------:R-:W-:Y:S01]  /*a070*/  HMMA.16816.F32.BF16 R28, R28, R138, R204 ;  /* 0x0000008a1c1c723c */ /* 0x000fe200000418cc */
[----:B------:R-:W-:Y:S02]  /*a080*/  FSEL R191, R3, -INF , !P6 ;  /* 0xff80000003bf7808 */ /* 0x000fe40007000000 */
[----:B------:R-:W-:-:S02]  /*a090*/  FSEL R3, R182, -INF , !P5 ;  /* 0xff800000b6037808 */ /* 0x000fc40006800000 */
[----:B------:R-:W-:Y:S01]  /*a0a0*/  FSEL R13, R133, -INF , !P0 ;  /* 0xff800000850d7808 */ /* 0x000fe20004000000 */
[----:B------:R-:W1:Y:S01]  /*a0b0*/  S2R R214, SR_CTAID.X ;  /* 0x0000000000d67919 */ /* 0x000e620000002500 */
[----:B------:R-:W-:Y:S01]  /*a0c0*/  ISETP.GE.AND P0, PT, R2, R233, PT ;  /* 0x000000e90200720c */ /* 0x000fe20003f06270 */
[----:B------:R-:W-:Y:S01]  /*a0d0*/  HMMA.16816.F32.BF16 R176, R24, R138, R220 ;  /* 0x0000008a18b0723c */ /* 0x000fe200000418dc */
[----:B------:R-:W-:Y:S01]  /*a0e0*/  FSEL R182, R5, -INF , !P3 ;  /* 0xff80000005b67808 */ /* 0x000fe20005800000 */
[----:B------:R-:W2:Y:S01]  /*a0f0*/  S2R R218, SR_CTAID.X ;  /* 0x0000000000da7919 */ /* 0x000ea20000002500 */
[-C--:B------:R-:W-:Y:S02]  /*a100*/  ISETP.GT.AND P5, PT, R15, R0.reuse, PT ;  /* 0x000000000f00720c */ /* 0x080fe40003fa4270 */
[----:B------:R-:W-:-:S03]  /*a110*/  ISETP.GT.AND P3, PT, R16, R0, PT ;  /* 0x000000001000720c */ /* 0x000fc60003f64270 */
[----:B------:R-:W-:Y:S01]  /*a120*/  HMMA.16816.F32.BF16 R24, R8, R32, R192 ;  /* 0x000000200818723c */ /* 0x000fe200000418c0 */
[----:B------:R-:W-:Y:S02]  /*a130*/  FSEL R197, R197, -INF , !P4 ;  /* 0xff800000c5c57808 */ /* 0x000fe40006000000 */
[C---:B------:R-:W-:Y:S02]  /*a140*/  ISETP.GE.AND P6, PT, R2.reuse, R230, PT ;  /* 0x000000e60200720c */ /* 0x040fe40003fc6270 */
[----:B------:R-:W-:Y:S01]  /*a150*/  ISETP.GE.AND P4, PT, R2, R231, PT ;  /* 0x000000e70200720c */ /* 0x000fe20003f86270 */
[----:B------:R-:W-:Y:S01]  /*a160*/  VIADD R2, R4, 0xffffffb0 ;  /* 0xffffffb004027836 */ /* 0x000fe20000000000 */
[----:B------:R-:W-:Y:S02]  /*a170*/  FSEL R184, R3, -INF , !P0 ;  /* 0xff80000003b87808 */ /* 0x000fe40004000000 */
[----:B------:R-:W-:Y:S02]  /*a180*/  FSEL R12, R135, -INF , !P5 ;  /* 0xff800000870c7808 */ /* 0x000fe40006800000 */
[----:B------:R-:W-:-:S02]  /*a190*/  ISETP.GE.AND P0, PT, R0, R232, PT ;  /* 0x000000e80000720c */ /* 0x000fc40003f06270 */
[----:B------:R-:W-:Y:S02]  /*a1a0*/  FSEL R3, R181, -INF , !P3 ;  /* 0xff800000b5037808 */ /* 0x000fe40005800000 */
[----:B------:R-:W-:Y:S02]  /*a1b0*/  ISETP.GT.AND P5, PT, R18, R0, PT ;  /* 0x000000001200720c */ /* 0x000fe40003fa4270 */
[----:B------:R-:W-:Y:S02]  /*a1c0*/  FSEL R137, R7, -INF , !P6 ;  /* 0xff80000007897808 */ /* 0x000fe40007000000 */
[----:B------:R-:W-:Y:S02]  /*a1d0*/  FSEL R180, R6, -INF , !P4 ;  /* 0xff80000006b47808 */ /* 0x000fe40006000000 */
[C---:B------:R-:W-:Y:S02]  /*a1e0*/  ISETP.GE.AND P6, PT, R0.reuse, R230, PT ;  /* 0x000000e60000720c */ /* 0x040fe40003fc6270 */
[----:B------:R-:W-:-:S02]  /*a1f0*/  ISETP.GE.AND P4, PT, R0, R231, PT ;  /* 0x000000e70000720c */ /* 0x000fc40003f86270 */
[----:B------:R-:W-:Y:S01]  /*a200*/  ISETP.GE.AND P3, PT, R0, R233, PT ;  /* 0x000000e90000720c */ /* 0x000fe20003f66270 */
[----:B------:R-:W-:Y:S01]  /*a210*/  VIADD R0, R4, 0xffffffb1 ;  /* 0xffffffb104007836 */ /* 0x000fe20000000000 */
[----:B------:R-:W-:Y:S02]  /*a220*/  FSEL R138, R3, -INF , !P0 ;  /* 0xff800000038a7808 */ /* 0x000fe40004000000 */
[----:B------:R-:W-:Y:S02]  /*a230*/  FSEL R139, R183, -INF , !P5 ;  /* 0xff800000b78b7808 */ /* 0x000fe40006800000 */
[-C--:B------:R-:W-:Y:S02]  /*a240*/  ISETP.GT.AND P0, PT, R15, R2.reuse, PT ;  /* 0x000000020f00720c */ /* 0x080fe40003f04270 */
[----:B------:R-:W-:Y:S02]  /*a250*/  ISETP.GT.AND P5, PT, R228, R2, PT ;  /* 0x00000002e400720c */ /* 0x000fe40003fa4270 */
[----:B------:R-:W-:-:S02]  /*a260*/  FSEL R133, R12, -INF , !P4 ;  /* 0xff8000000c857808 */ /* 0x000fc40006000000 */
[----:B------:R-:W-:Y:S02]  /*a270*/  FSEL R139, R139, -INF , !P3 ;  /* 0xff8000008b8b7808 */ /* 0x000fe40005800000 */
[----:B------:R-:W-:Y:S02]  /*a280*/  FSEL R7, R142, -INF , !P0 ;  /* 0xff8000008e077808 */ /* 0x000fe40004000000 */
[----:B------:R-:W-:Y:S02]  /*a290*/  ISETP.GT.AND P3, PT, R16, R2, PT ;  /* 0x000000021000720c */ /* 0x000fe40003f64270 */
[----:B------:R-:W-:Y:S02]  /*a2a0*/  FSEL R12, R140, -INF , !P5 ;  /* 0xff8000008c0c7808 */ /* 0x000fe40006800000 */
[----:B------:R-:W-:Y:S01]  /*a2b0*/  ISETP.GT.AND P0, PT, R228, R0, PT ;  /* 0x00000000e400720c */ /* 0x000fe20003f04270 */
[----:B------:R-:W-:Y:S01]  /*a2c0*/  HMMA.16816.F32.BF16 R28, R20, R34, R28 ;  /* 0x00000022141c723c */ /* 0x000fe2000004181c */
[----:B------:R-:W-:-:S02]  /*a2d0*/  ISETP.GE.AND P4, PT, R2, R231, PT ;  /* 0x000000e70200720c */ /* 0x000fc40003f86270 */
[----:B------:R-:W-:Y:S02]  /*a2e0*/  ISETP.GT.AND P5, PT, R18, R2, PT ;  /* 0x000000021200720c */ /* 0x000fe40003fa4270 */
[----:B------:R-:W-:Y:S02]  /*a2f0*/  FSEL R132, R13, -INF , !P6 ;  /* 0xff8000000d847808 */ /* 0x000fe40007000000 */
[----:B------:R-:W-:Y:S01]  /*a300*/  FSEL R5, R24, -INF , !P3 ;  /* 0xff80000018057808 */ /* 0x000fe20005800000 */
[----:B------:R-:W-:Y:S01]  /*a310*/  HMMA.16816.F32.BF16 R32, R8, R34, R176 ;  /* 0x000000220820723c */ /* 0x000fe200000418b0 */
[----:B------:R-:W-:Y:S02]  /*a320*/  FSEL R13, R141, -INF , !P0 ;  /* 0xff8000008d0d7808 */ /* 0x000fe40004000000 */
[----:B------:R-:W-:Y:S02]  /*a330*/  ISETP.GE.AND P3, PT, R2, R232, PT ;  /* 0x000000e80200720c */ /* 0x000fe40003f66270 */
[----:B------:R-:W-:-:S02]  /*a340*/  FSEL R3, R26, -INF , !P5 ;  /* 0xff8000001a037808 */ /* 0x000fc40006800000 */
[C---:B------:R-:W-:Y:S02]  /*a350*/  ISETP.GE.AND P0, PT, R2.reuse, R233, PT ;  /* 0x000000e90200720c */ /* 0x040fe40003f06270 */
[----:B------:R-:W-:Y:S02]  /*a360*/  FSEL R210, R7, -INF , !P4 ;  /* 0xff80000007d27808 */ /* 0x000fe40006000000 */
[----:B------:R-:W-:Y:S02]  /*a370*/  ISETP.GE.AND P6, PT, R2, R230, PT ;  /* 0x000000e60200720c */ /* 0x000fe40003fc6270 */
[-C--:B------:R-:W-:Y:S02]  /*a380*/  ISETP.GT.AND P5, PT, R15, R0.reuse, PT ;  /* 0x000000000f00720c */ /* 0x080fe40003fa4270 */
[----:B------:R-:W-:Y:S02]  /*a390*/  ISETP.GT.AND P4, PT, R16, R0, PT ;  /* 0x000000001000720c */ /* 0x000fe40003f84270 */
[----:B------:R-:W-:-:S02]  /*a3a0*/  FSEL R212, R5, -INF , !P3 ;  /* 0xff80000005d47808 */ /* 0x000fc40005800000 */
[----:B------:R-:W-:Y:S02]  /*a3b0*/  FSEL R213, R3, -INF , !P0 ;  /* 0xff80000003d57808 */ /* 0x000fe40004000000 */
[----:B------:R-:W-:Y:S02]  /*a3c0*/  FSEL R6, R143, -INF , !P5 ;  /* 0xff8000008f067808 */ /* 0x000fe40006800000 */
[----:B------:R-:W-:Y:S02]  /*a3d0*/  FSEL R208, R12, -INF , !P6 ;  /* 0xff8000000cd07808 */ /* 0x000fe40007000000 */
[----:B------:R-:W-:Y:S02]  /*a3e0*/  ISETP.GT.AND P3, PT, R18, R0, PT ;  /* 0x000000001200720c */ /* 0x000fe40003f64270 */
[----:B------:R-:W-:Y:S01]  /*a3f0*/  FSEL R3, R25, -INF , !P4 ;  /* 0xff80000019037808 */ /* 0x000fe20006000000 */
[----:B------:R-:W-:Y:S01]  /*a400*/  IMAD.U32 R2, RZ, RZ, UR31 ;  /* 0x0000001fff027e24 */ /* 0x000fe2000f8e00ff */
[----:B------:R-:W-:-:S02]  /*a410*/  ISETP.GE.AND P6, PT, R0, R230, PT ;  /* 0x000000e60000720c */ /* 0x000fc40003fc6270 */
[C---:B------:R-:W-:Y:S02]  /*a420*/  ISETP.GE.AND P5, PT, R0.reuse, R231, PT ;  /* 0x000000e70000720c */ /* 0x040fe40003fa6270 */
[C---:B------:R-:W-:Y:S02]  /*a430*/  ISETP.GE.AND P0, PT, R0.reuse, R232, PT ;  /* 0x000000e80000720c */ /* 0x040fe40003f06270 */
[----:B------:R-:W-:Y:S01]  /*a440*/  ISETP.GE.AND P4, PT, R0, R233, PT ;  /* 0x000000e90000720c */ /* 0x000fe20003f86270 */
[----:B------:R-:W-:Y:S01]  /*a450*/  VIADD R0, R4, 0xffffffb8 ;  /* 0xffffffb804007836 */ /* 0x000fe20000000000 */
[----:B------:R-:W-:Y:S02]  /*a460*/  FSEL R27, R27, -INF , !P3 ;  /* 0xff8000001b1b7808 */ /* 0x000fe40005800000 */
[----:B------:R-:W-:Y:S01]  /*a470*/  FSEL R209, R3, -INF , !P0 ;  /* 0xff80000003d17808 */ /* 0x000fe20004000000 */
[----:B-1----:R-:W-:Y:S01]  /*a480*/  IMAD R214, R214, 0x8, R14 ;  /* 0x00000008d6d67824 */ /* 0x002fe200078e020e */
[----:B------:R-:W-:Y:S01]  /*a490*/  ISETP.GT.AND P0, PT, R15, R0, PT ;  /* 0x000000000f00720c */ /* 0x000fe20003f04270 */
[----:B--2---:R-:W-:Y:S01]  /*a4a0*/  IMAD R218, R218, 0x8, R17 ;  /* 0x00000008dada7824 */ /* 0x004fe200078e0211 */
[----:B------:R-:W-:Y:S01]  /*a4b0*/  LOP3.LUT R2, R2, UR6, R215, 0x96, !PT ;  /* 0x0000000602027c12 */ /* 0x000fe2000f8e96d7 */
[----:B------:R-:W-:Y:S01]  /*a4c0*/  VIADD R5, R4, 0xffffffb9 ;  /* 0xffffffb904057836 */ /* 0x000fe20000000000 */
[----:B------:R-:W-:-:S02]  /*a4d0*/  FSEL R211, R27, -INF , !P4 ;  /* 0xff8000001bd37808 */ /* 0x000fc40006000000 */
[-C--:B------:R-:W-:Y:S01]  /*a4e0*/  ISETP.GT.AND P4, PT, R16, R0.reuse, PT ;  /* 0x000000001000720c */ /* 0x080fe20003f84270 */
[----:B------:R-:W-:Y:S01]  /*a4f0*/  IMAD.WIDE.U32 R2, R2, -0x326172a9, RZ ;  /* 0xcd9e8d5702027825 */ /* 0x000fe200078e00ff */
[----:B------:R-:W-:Y:S02]  /*a500*/  FSEL R9, R30, -INF , !P0 ;  /* 0xff8000001e097808 */ /* 0x000fe40004000000 */
[-C--:B------:R-:W-:Y:S01]  /*a510*/  ISETP.GT.AND P3, PT, R228, R0.reuse, PT ;  /* 0x00000000e400720c */ /* 0x080fe20003f64270 */
[----:B------:R-:W-:Y:S01]  /*a520*/  IMAD.WIDE.U32 R218, R218, -0x326172a9, RZ ;  /* 0xcd9e8d57dada7825 */ /* 0x000fe200078e00ff */
[----:B------:R-:W-:Y:S01]  /*a530*/  BAR.SYNC.DEFER_BLOCKING 0x0 ;  /* 0x0000000000007b1d */ /* 0x000fe20000010000 */
[----:B------:R-:W-:Y:S02]  /*a540*/  ISETP.GT.AND P0, PT, R18, R0, PT ;  /* 0x000000001200720c */ /* 0x000fe40003f04270 */
[----:B------:R-:W-:Y:S01]  /*a550*/  VIADD R214, R214, 0x4 ;  /* 0x00000004d6d67836 */ /* 0x000fe20000000000 */
[----:B------:R-:W-:-:S02]  /*a560*/  FSEL R8, R32, -INF , !P4 ;  /* 0xff80000020087808 */ /* 0x000fc40006000000 */
[----:B------:R-:W-:Y:S01]  /*a570*/  ISETP.GT.AND P4, PT, R228, R5, PT ;  /* 0x00000005e400720c */ /* 0x000fe20003f84270 */
[----:B------:R-:W-:Y:S01]  /*a580*/  IMAD.WIDE.U32 R214, R214, -0x326172a9, RZ ;  /* 0xcd9e8d57d6d67825 */ /* 0x000fe200078e00ff */
[----:B------:R-:W-:Y:S02]  /*a590*/  FSEL R204, R13, -INF , !P6 ;  /* 0xff8000000dcc7808 */ /* 0x000fe40007000000 */
[----:B------:R-:W-:Y:S02]  /*a5a0*/  FSEL R206, R6, -INF , !P5 ;  /* 0xff80000006ce7808 */ /* 0x000fe40006800000 */
[----:B------:R-:W-:Y:S02]  /*a5b0*/  FSEL R10, R28, -INF , !P3 ;  /* 0xff8000001c0a7808 */ /* 0x000fe40005800000 */
[----:B------:R-:W-:Y:S02]  /*a5c0*/  FSEL R7, R34, -INF , !P0 ;  /* 0xff80000022077808 */ /* 0x000fe40004000000 */
[----:B------:R-:W-:-:S02]  /*a5d0*/  ISETP.GE.AND P6, PT, R0, R230, PT ;  /* 0x000000e60000720c */ /* 0x000fc40003fc6270 */
[C---:B------:R-:W-:Y:S02]  /*a5e0*/  ISETP.GE.AND P5, PT, R0.reuse, R231, PT ;  /* 0x000000e70000720c */ /* 0x040fe40003fa6270 */
[C---:B------:R-:W-:Y:S02]  /*a5f0*/  ISETP.GE.AND P3, PT, R0.reuse, R232, PT ;  /* 0x000000e80000720c */ /* 0x040fe40003f66270 */
[----:B------:R-:W-:Y:S02]  /*a600*/  ISETP.GE.AND P0, PT, R0, R233, PT ;  /* 0x000000e90000720c */ /* 0x000fe40003f06270 */
[----:B------:R-:W-:Y:S02]  /*a610*/  LOP3.LUT R6, R218, UR22, R3, 0x96, !PT ;  /* 0x00000016da067c12 */ /* 0x000fe4000f8e9603 */
[----:B------:R-:W-:Y:S02]  /*a620*/  FSEL R11, R29, -INF , !P4 ;  /* 0xff8000001d0b7808 */ /* 0x000fe40006000000 */
[----:B------:R-:W-:-:S02]  /*a630*/  LOP3.LUT R0, R2, UR21, R243, 0x96, !PT ;  /* 0x0000001502007c12 */ /* 0x000fc4000f8e96f3 */
[----:B------:R-:W-:Y:S01]  /*a640*/  ISETP.GT.AND P4, PT, R15, R5, PT ;  /* 0x000000050f00720c */ /* 0x000fe20003f84270 */
[----:B------:R-:W-:Y:S01]  /*a650*/  IMAD.WIDE.U32 R12, R6, -0x2daee0ad, RZ ;  /* 0xd2511f53060c7825 */ /* 0x000fe200078e00ff */
[----:B------:R-:W-:Y:S02]  /*a660*/  LOP3.LUT R3, R214, UR22, R3, 0x96, !PT ;  /* 0x00000016d6037c12 */ /* 0x000fe4000f8e9603 */
[----:B------:R-:W-:Y:S02]  /*a670*/  LOP3.LUT R2, R2, UR21, R245, 0x96, !PT ;  /* 0x0000001502027c12 */ /* 0x000fe4000f8e96f5 */
[----:B------:R-:W-:Y:S01]  /*a680*/  FSEL R207, R7, -INF , !P0 ;  /* 0xff80000007cf7808 */ /* 0x000fe20004000000 */
[----:B------:R-:W-:Y:S01]  /*a690*/  IMAD.WIDE.U32 R6, R0, -0x2daee0ad, RZ ;  /* 0xd2511f5300067825 */ /* 0x000fe200078e00ff */
[----:B------:R-:W-:Y:S02]  /*a6a0*/  FSEL R27, R31, -INF , !P4 ;  /* 0xff8000001f1b7808 */ /* 0x000fe40006000000 */
[----:B------:R-:W-:Y:S01]  /*a6b0*/  ISETP.GE.AND P4, PT, R5, R230, PT ;  /* 0x000000e60500720c */ /* 0x000fe20003f86270 */
[----:B------:R-:W-:Y:S01]  /*a6c0*/  VIADD R0, R4, 0xffffffa0 ;  /* 0xffffffa004007836 */ /* 0x000fe20000000000 */
[----:B------:R-:W-:-:S02]  /*a6d0*/  FSEL R203, R9, -INF , !P5 ;  /* 0xff80000009cb7808 */ /* 0x000fc40006800000 */
[----:B------:R-:W-:Y:S01]  /*a6e0*/  FSEL R205, R8, -INF , !P3 ;  /* 0xff80000008cd7808 */ /* 0x000fe20005800000 */
[----:B------:R-:W-:Y:S01]  /*a6f0*/  IMAD.WIDE.U32 R8, R3, -0x2daee0ad, RZ ;  /* 0xd2511f5303087825 */ /* 0x000fe200078e00ff */
[-C--:B------:R-:W-:Y:S02]  /*a700*/  ISETP.GT.AND P3, PT, R16, R5.reuse, PT ;  /* 0x000000051000720c */ /* 0x080fe40003f64270 */
[----:B------:R-:W-:Y:S01]  /*a710*/  FSEL R179, R11, -INF , !P4 ;  /* 0xff8000000bb37808 */ /* 0x000fe20006000000 */
[----:B------:R-:W-:Y:S01]  /*a720*/  IMAD.WIDE.U32 R2, R2, -0x2daee0ad, RZ ;  /* 0xd2511f5302027825 */ /* 0x000fe200078e00ff */
[----:B------:R-:W-:Y:S02]  /*a730*/  ISETP.GT.AND P4, PT, R228, R0, PT ;  /* 0x00000000e400720c */ /* 0x000fe40003f84270 */
[----:B------:R-:W-:Y:S02]  /*a740*/  ISETP.GT.AND P0, PT, R18, R5, PT ;  /* 0x000000051200720c */ /* 0x000fe40003f04270 */
[----:B------:R-:W-:-:S02]  /*a750*/  FSEL R201, R10, -INF , !P6 ;  /* 0xff8000000ac97808 */ /* 0x000fc40007000000 */
[----:B------:R-:W-:Y:S02]  /*a760*/  FSEL R26, R33, -INF , !P3 ;  /* 0xff800000211a7808 */ /* 0x000fe40005800000 */
[C---:B------:R-:W-:Y:S02]  /*a770*/  ISETP.GE.AND P6, PT, R5.reuse, R231, PT ;  /* 0x000000e70500720c */ /* 0x040fe40003fc6270 */
[C---:B------:R-:W-:Y:S02]  /*a780*/  ISETP.GE.AND P5, PT, R5.reuse, R232, PT ;  /* 0x000000e80500720c */ /* 0x040fe40003fa6270 */
[----:B------:R-:W-:Y:S02]  /*a790*/  ISETP.GE.AND P3, PT, R5, R233, PT ;  /* 0x000000e90500720c */ /* 0x000fe40003f66270 */
[----:B------:R-:W-:Y:S02]  /*a7a0*/  LOP3.LUT R8, R8, UR12, R3, 0x96, !PT ;  /* 0x0000000c08087c12 */ /* 0x000fe4000f8e9603 */
[----:B------:R-:W-:-:S02]  /*a7b0*/  LOP3.LUT R10, R238, UR14, R13, 0x96, !PT ;  /* 0x0000000eee0a7c12 */ /* 0x000fc4000f8e960d */
[----:B------:R-:W-:Y:S02]  /*a7c0*/  LOP3.LUT R5, R12, UR12, R7, 0x96, !PT ;  /* 0x0000000c0c057c12 */ /* 0x000fe4000f8e9607 */
[----:B------:R-:W-:Y:S02]  /*a7d0*/  FSEL R3, R196, -INF , !P4 ;  /* 0xff800000c4037808 */ /* 0x000fe40006000000 */
[----:B------:R-:W-:Y:S02]  /*a7e0*/  FSEL R25, R35, -INF , !P0 ;  /* 0xff80000023197808 */ /* 0x000fe40004000000 */
[----:B------:R-:W-:Y:S02]  /*a7f0*/  ISETP.GE.AND P4, PT, R0, R230, PT ;  /* 0x000000e60000720c */ /* 0x000fe40003f86270 */
[----:B------:R-:W-:Y:S01]  /*a800*/  ISETP.GT.AND P0, PT, R15, R0, PT ;  /* 0x000000000f00720c */ /* 0x000fe20003f04270 */
[----:B------:R-:W-:Y:S01]  /*a810*/  IMAD.WIDE.U32 R20, R10, -0x326172a9, RZ ;  /* 0xcd9e8d570a147825 */ /* 0x000fe200078e00ff */
[----:B------:R-:W-:-:S02]  /*a820*/  LOP3.LUT R7, R240, UR14, R9, 0x96, !PT ;  /* 0x0000000ef0077c12 */ /* 0x000fc4000f8e9609 */
[----:B------:R-:W-:Y:S01]  /*a830*/  FSEL R14, R3, -INF , !P4 ;  /* 0xff800000030e7808 */ /* 0x000fe20006000000 */
[----:B------:R-:W-:Y:S01]  /*a840*/  IMAD.WIDE.U32 R12, R5, -0x326172a9, RZ ;  /* 0xcd9e8d57050c7825 */ /* 0x000fe200078e00ff */
[----:B------:R-:W-:Y:S02]  /*a850*/  FSEL R5, R198, -INF , !P0 ;  /* 0xff800000c6057808 */ /* 0x000fe40004000000 */
[----:B------:R-:W-:Y:S02]  /*a860*/  ISETP.GE.AND P4, PT, R0, R231, PT ;  /* 0x000000e70000720c */ /* 0x000fe40003f86270 */
[----:B------:R-:W-:Y:S01]  /*a870*/  ISETP.GT.AND P0, PT, R16, R0, PT ;  /* 0x000000001000720c */ /* 0x000fe20003f04270 */
[----:B------:R-:W-:Y:S01]  /*a880*/  IMAD.WIDE.U32 R28, R7, -0x326172a9, RZ ;  /* 0xcd9e8d57071c7825 */ /* 0x000fe200078e00ff */
[----:B------:R-:W-:Y:S02]  /*a890*/  LOP3.LUT R10, R242, UR13, R21, 0x96, !PT ;  /* 0x0000000df20a7c12 */ /* 0x000fe4000f8e9615 */
[----:B------:R-:W-:-:S02]  /*a8a0*/  FSEL R17, R5, -INF , !P4 ;  /* 0xff80000005117808 */ /* 0x000fc40006000000 */
[----:B------:R-:W-:Y:S02]  /*a8b0*/  ISETP.GE.AND P4, PT, R0, R232, PT ;  /* 0x000000e80000720c */ /* 0x000fe40003f86270 */
[----:B------:R-:W-:Y:S01]  /*a8c0*/  FSEL R19, R200, -INF , !P0 ;  /* 0xff800000c8137808 */ /* 0x000fe20004000000 */
[----:B------:R-:W-:Y:S01]  /*a8d0*/  UISETP.GT.U32.AND UP1, UPT, UR6, UR18, UPT ;  /* 0x000000120600728c */ /* 0x000fe2000bf24070 */
[----:B------:R-:W-:Y:S01]  /*a8e0*/  LOP3.LUT R9, R20, UR11, R13, 0x96, !PT ;  /* 0x0000000b14097c12 */ /* 0x000fe2000f8e960d */
[----:B------:R-:W-:Y:S01]  /*a8f0*/  IMAD.WIDE.U32 R20, R8, -0x326172a9, RZ ;  /* 0xcd9e8d5708147825 */ /* 0x000fe200078e00ff */
[----:B------:R-:W-:Y:S02]  /*a900*/  LOP3.LUT R3, R244, UR13, R29, 0x96, !PT ;  /* 0x0000000df4037c12 */ /* 0x000fe4000f8e961d */
[----:B------:R-:W-:Y:S01]  /*a910*/  FSEL R19, R19, -INF , !P4 ;  /* 0xff80000013137808 */ /* 0x000fe20006000000 */
[----:B------:R-:W-:Y:S01]  /*a920*/  IMAD.WIDE.U32 R22, R10, -0x2daee0ad, RZ ;  /* 0xd2511f530a167825 */ /* 0x000fe200078e00ff */
[----:B------:R-:W-:-:S02]  /*a930*/  ISETP.GT.AND P0, PT, R18, R0, PT ;  /* 0x000000001200720c */ /* 0x000fc40003f04270 */
[----:B------:R-:W-:Y:S02]  /*a940*/  ISETP.GE.AND P4, PT, R0, R233, PT ;  /* 0x000000e90000720c */ /* 0x000fe40003f86270 */
[----:B------:R-:W-:Y:S01]  /*a950*/  FMNMX3.FTZ R0, R234, R14, R190, !PT ;  /* 0x0000000eea007276 */ /* 0x000fe200078100be */
[----:B------:R-:W-:Y:S01]  /*a960*/  IMAD.WIDE.U32 R176, R9, -0x2daee0ad, RZ ;  /* 0xd2511f5309b07825 */ /* 0x000fe200078e00ff */
[----:B------:R-:W-:-:S03]  /*a970*/  LOP3.LUT R8, R6, UR10, R23, 0x96, !PT ;  /* 0x0000000a06087c12 */ /* 0x000fc6000f8e9617 */
[----:B------:R-:W-:Y:S01]  /*a980*/  IMAD.WIDE.U32 R10, R3, -0x2daee0ad, RZ ;  /* 0xd2511f53030a7825 */ /* 0x000fe200078e00ff */
[----:B------:R-:W-:Y:S02]  /*a990*/  LOP3.LUT R3, R28, UR11, R21, 0x96, !PT ;  /* 0x0000000b1c037c12 */ /* 0x000fe4000f8e9615 */
[----:B------:R-:W-:Y:S01]  /*a9a0*/  FMNMX3.FTZ R0, R0, R137, R132, !PT ;  /* 0x0000008900007276 */ /* 0x000fe20007810084 */
[----:B------:R-:W-:Y:S01]  /*a9b0*/  IMAD.WIDE.U32 R8, R8, -0x326172a9, RZ ;  /* 0xcd9e8d5708087825 */ /* 0x000fe200078e00ff */
[----:B------:R-:W-:Y:S02]  /*a9c0*/  LOP3.LUT R23, R22, UR9, R177, 0x96, !PT ;  /* 0x0000000916177c12 */ /* 0x000fe4000f8e96b1 */
[----:B------:R-:W-:Y:S01]  /*a9d0*/  LOP3.LUT R24, R2, UR10, R11, 0x96, !PT ;  /* 0x0000000a02187c12 */ /* 0x000fe2000f8e960b */
[----:B------:R-:W-:Y:S01]  /*a9e0*/  IMAD.WIDE.U32 R142, R3, -0x2daee0ad, RZ ;  /* 0xd2511f53038e7825 */ /* 0x000fe200078e00ff */
[----:B------:R-:W-:Y:S02]  /*a9f0*/  FSEL R22, R202, -INF , !P0 ;  /* 0xff800000ca167808 */ /* 0x000fe40004000000 */
[----:B------:R-:W-:-:S02]  /*aa00*/  FMNMX3.FTZ R134, R235, R17, R191, !PT ;  /* 0x00000011eb867276 */ /* 0x000fc400078100bf */
[----:B------:R-:W-:Y:S01]  /*aa10*/  FMNMX3.FTZ R5, R0, R208, R204, !PT ;  /* 0x000000d000057276 */ /* 0x000fe200078100cc */
[----:B------:R-:W-:Y:S06]  /*aa20*/  BRA.U !UP1, `(.L_x_2292) ;  /* 0x00000001096c7547 */ /* 0x000fec000b800000 */
[----:B------:R-:W2:Y:S04]  /*aa30*/  LDL R245, [R1+0x24] ;  /* 0x0000240001f57983 */ /* 0x000ea80000100800 */
[----:B------:R-:W3:Y:S01]  /*aa40*/  LDL R246, [R1+0x20] ;  /* 0x0000200001f67983 */ /* 0x000ee20000100800 */
        /* <DEDUP_REMOVED lines=12> */
[----:B--2---:R-:W-:-:S04]  /*ab10*/  LEA R6, P0, R6, R245, 0x6 ;  /* 0x000000f506067211 */ /* 0x004fc800078030ff */
[-C--:B---3--:R-:W-:Y:S02]  /*ab20*/  LEA.HI.X R7, R2, R246.reuse, R0, 0x6, P0 ;  /* 0x000000f602077211 */ /* 0x088fe400000f3400 */
        /* <DEDUP_REMOVED lines=11> */
.L_x_2292:
[----:B------:R-:W-:Y:S01]  /*abe0*/  FMNMX3.FTZ R134, R134, R180, R133, !PT ;  /* 0x000000b486867276 */ /* 0x000fe20007810085 */
[----:B-1----:R-:W-:Y:S01]  /*abf0*/  IMAD.WIDE.U32 R6, R24, -0x326172a9, RZ ;  /* 0xcd9e8d5718067825 */ /* 0x002fe200078e00ff */
[----:B------:R-:W-:Y:S01]  /*ac00*/  FMNMX3.FTZ R5, R5, R201, R179, !PT ;  /* 0x000000c905057276 */ /* 0x000fe200078100b3 */
[----:B------:R-:W1:Y:S01]  /*ac10*/  LDCU UR7, c[0x0][0x45c] ;  /* 0x00008b80ff0777ac */ /* 0x000e620008000800 */
[----:B------:R-:W-:Y:S01]  /*ac20*/  FSEL R141, R27, -INF , !P6 ;  /* 0xff8000001b8d7808 */ /* 0x000fe20007000000 */
[----:B------:R-:W2:Y:S01]  /*ac30*/  S2UR UR5, SR_CgaCtaId ;  /* 0x00000000000579c3 */ /* 0x000ea20000008800 */
[----:B------:R-:W-:Y:S01]  /*ac40*/  FMNMX3.FTZ R134, R134, R210, R206, !PT ;  /* 0x000000d286867276 */ /* 0x000fe200078100ce */
[----:B------:R-:W3:Y:S01]  /*ac50*/  SHFL.BFLY PT, R21, R5, 0x2, 0x1f ;  /* 0x0c401f0005157f89 */ /* 0x000ee200000e0000 */
[----:B------:R-:W-:Y:S01]  /*ac60*/  FSEL R11, R22, -INF , !P4 ;  /* 0xff800000160b7808 */ /* 0x000fe20006000000 */
[----:B------:R-:W-:Y:S01]  /*ac70*/  UMOV UR23, 0x400 ;  /* 0x0000040000177882 */ /* 0x000fe20000000000 */
[----:B------:R-:W-:-:S02]  /*ac80*/  FMNMX3.FTZ R134, R134, R203, R141, !PT ;  /* 0x000000cb86867276 */ /* 0x000fc4000781008d */
[----:B------:R-:W-:Y:S02]  /*ac90*/  FMNMX3.FTZ R2, R227, R19, R197, !PT ;  /* 0x00000013e3027276 */ /* 0x000fe400078100c5 */
[----:B------:R-:W-:Y:S01]  /*aca0*/  FMNMX3.FTZ R0, R225, R11, R199, !PT ;  /* 0x0000000be1007276 */ /* 0x000fe200078100c7 */
[----:B------:R-:W4:Y:S01]  /*acb0*/  SHFL.BFLY PT, R13, R134, 0x2, 0x1f ;  /* 0x0c401f00860d7f89 */ /* 0x000f2200000e0000 */
[----:B------:R-:W-:Y:S02]  /*acc0*/  FMNMX3.FTZ R2, R2, R182, R138, !PT ;  /* 0x000000b602027276 */ /* 0x000fe4000781008a */
[----:B------:R-:W-:Y:S02]  /*acd0*/  FMNMX3.FTZ R0, R0, R184, R139, !PT ;  /* 0x000000b800007276 */ /* 0x000fe4000781008b */
[----:B------:R-:W-:Y:S02]  /*ace0*/  FSEL R177, R26, -INF , !P5 ;  /* 0xff8000001ab17808 */ /* 0x000fe40006800000 */
[----:B------:R-:W-:Y:S01]  /*acf0*/  FMNMX3.FTZ R136, R2, R212, R209, !PT ;  /* 0x000000d402887276 */ /* 0x000fe200078100d1 */
[----:B------:R-:W-:Y:S01]  /*ad00*/  IMAD.WIDE.U32 R2, R23, -0x326172a9, RZ ;  /* 0xcd9e8d5717027825 */ /* 0x000fe200078e00ff */
[----:B------:R-:W-:-:S02]  /*ad10*/  FSEL R178, R25, -INF , !P3 ;  /* 0xff80000019b27808 */ /* 0x000fc40005800000 */
[----:B------:R-:W-:Y:S02]  /*ad20*/  FMNMX3.FTZ R0, R0, R213, R211, !PT ;  /* 0x000000d500007276 */ /* 0x000fe400078100d3 */
[----:B------:R-:W-:Y:S01]  /*ad30*/  FMNMX3.FTZ R136, R136, R205, R177, !PT ;  /* 0x000000cd88887276 */ /* 0x000fe200078100b1 */
[----:B--2---:R-:W-:Y:S01]  /*ad40*/  ULEA UR5, UR5, UR23, 0x18 ;  /* 0x0000001705057291 */ /* 0x004fe2000f8ec0ff */
[----:B------:R-:W-:Y:S02]  /*ad50*/  LOP3.LUT R10, R10, UR9, R143, 0x96, !PT ;  /* 0x000000090a0a7c12 */ /* 0x000fe4000f8e968f */
[----:B------:R-:W-:Y:S02]  /*ad60*/  FMNMX3.FTZ R140, R0, R207, R178, !PT ;  /* 0x000000cf008c7276 */ /* 0x000fe400078100b2 */
[----:B------:R-:W-:Y:S01]  /*ad70*/  LOP3.LUT R0, R8, UR8, R3, 0x96, !PT ;  /* 0x0000000808007c12 */ /* 0x000fe2000f8e9603 */
[----:B------:R-:W-:Y:S01]  /*ad80*/  IMAD.WIDE.U32 R22, R10, -0x326172a9, RZ ;  /* 0xcd9e8d570a167825 */ /* 0x000fe200078e00ff */
[----:B------:R-:W2:Y:S01]  /*ad90*/  SHFL.BFLY PT, R8, R136, 0x2, 0x1f ;  /* 0x0c401f0088087f89 */ /* 0x000ea200000e0000 */
[----:B---3--:R-:W-:-:S02]  /*ada0*/  FMNMX.FTZ R21, R5, R21, !PT ;  /* 0x0000001505157209 */ /* 0x008fc40007810000 */
[----:B------:R-:W-:Y:S02]  /*adb0*/  LOP3.LUT R200, R12, UR20, R9, 0x96, !PT ;  /* 0x000000140cc87c12 */ /* 0x000fe4000f8e9609 */
[----:B------:R-:W3:Y:S01]  /*adc0*/  SHFL.BFLY PT, R9, R140, 0x2, 0x1f ;  /* 0x0c401f008c097f89 */ /* 0x000ee200000e0000 */
[----:B------:R-:W-:Y:S02]  /*add0*/  LOP3.LUT R143, R20, UR20, R7, 0x96, !PT ;  /* 0x00000014148f7c12 */ /* 0x000fe4000f8e9607 */
[C---:B------:R-:W-:Y:S01]  /*ade0*/  PRMT R3, R22.reuse, 0x7772, RZ ;  /* 0x0000777216037816 */ /* 0x040fe200000000ff */
[----:B------:R-:W5:Y:S01]  /*adf0*/  SHFL.BFLY PT, R135, R21, 0x1, 0x1f ;  /* 0x0c201f0015877f89 */ /* 0x000f6200000e0000 */
[----:B------:R-:W-:Y:S02]  /*ae00*/  PRMT R7, R22, 0x7773, RZ ;  /* 0x0000777316077816 */ /* 0x000fe400000000ff */
[----:B----4-:R-:W-:Y:S02]  /*ae10*/  FMNMX.FTZ R134, R134, R13, !PT ;  /* 0x0000000d86867209 */ /* 0x010fe40007810000 */
[----:B------:R-:W-:-:S02]  /*ae20*/  PRMT R29, R3, 0x5410, R7 ;  /* 0x00005410031d7816 */ /* 0x000fc40000000007 */
[----:B------:R-:W-:Y:S01]  /*ae30*/  MOV R24, R2 ;  /* 0x0000000200187202 */ /* 0x000fe20000000f00 */
[----:B------:R-:W4:Y:S01]  /*ae40*/  SHFL.BFLY PT, R3, R134, 0x1, 0x1f ;  /* 0x0c201f0086037f89 */ /* 0x000f2200000e0000 */
[C---:B------:R-:W-:Y:S02]  /*ae50*/  PRMT R26, R2.reuse, 0x7771, RZ ;  /* 0x00007771021a7816 */ /* 0x040fe400000000ff */
[C---:B------:R-:W-:Y:S02]  /*ae60*/  PRMT R25, R2.reuse, 0x7773, RZ ;  /* 0x0000777302197816 */ /* 0x040fe400000000ff */
[----:B------:R-:W-:Y:S02]  /*ae70*/  PRMT R12, R2, 0x7772, RZ ;  /* 0x00007772020c7816 */ /* 0x000fe400000000ff */
[----:B------:R-:W-:Y:S02]  /*ae80*/  LOP3.LUT R2, R6, UR8, R23, 0x96, !PT ;  /* 0x0000000806027c12 */ /* 0x000fe4000f8e9617 */
[----:B------:R-:W-:-:S02]  /*ae90*/  MOV R5, R22 ;  /* 0x0000001600057202 */ /* 0x000fc40000000f00 */
[----:B------:R-:W-:Y:S02]  /*aea0*/  LOP3.LUT R6, R24, 0xff, RZ, 0xc0, !PT ;  /* 0x000000ff18067812 */ /* 0x000fe400078ec0ff */
[----:B--2---:R-:W-:Y:S02]  /*aeb0*/  FMNMX.FTZ R136, R136, R8, !PT ;  /* 0x0000000888887209 */ /* 0x004fe40007810000 */
[----:B------:R-:W-:Y:S02]  /*aec0*/  PRMT R10, R22, 0x7771, RZ ;  /* 0x00007771160a7816 */ /* 0x000fe400000000ff */
[----:B------:R-:W-:Y:S01]  /*aed0*/  LOP3.LUT R5, R5, 0xff, RZ, 0xc0, !PT ;  /* 0x000000ff05057812 */ /* 0x000fe200078ec0ff */
[----:B------:R-:W2:Y:S01]  /*aee0*/  SHFL.BFLY PT, R7, R136, 0x1, 0x1f ;  /* 0x0c201f0088077f89 */ /* 0x000ea200000e0000 */
[----:B------:R-:W-:Y:S02]  /*aef0*/  PRMT R22, R6, 0x5410, R26 ;  /* 0x0000541006167816 */ /* 0x000fe4000000001a */
[----:B------:R-:W-:-:S02]  /*af00*/  PRMT R6, R0, 0x7632, R6 ;  /* 0x0000763200067816 */ /* 0x000fc40000000006 */
[----:B------:R-:W-:Y:S02]  /*af10*/  LOP3.LUT R8, R2, 0xffff, RZ, 0xc0, !PT ;  /* 0x0000ffff02087812 */ /* 0x000fe400078ec0ff */
[----:B------:R-:W-:Y:S02]  /*af20*/  PRMT R28, R5, 0x5410, R10 ;  /* 0x00005410051c7816 */ /* 0x000fe4000000000a */
[----:B---3--:R-:W-:Y:S02]  /*af30*/  FMNMX.FTZ R140, R140, R9, !PT ;  /* 0x000000098c8c7209 */ /* 0x008fe40007810000 */
[C---:B------:R-:W-:Y:S02]  /*af40*/  LOP3.LUT R5, R0.reuse, 0xffff, RZ, 0xc0, !PT ;  /* 0x0000ffff00057812 */ /* 0x040fe400078ec0ff */
[----:B------:R-:W-:Y:S02]  /*af50*/  LOP3.LUT R10, R0, 0xff, RZ, 0xc0, !PT ;  /* 0x000000ff000a7812 */ /* 0x000fe400078ec0ff */
[----:B------:R-:W-:-:S02]  /*af60*/  SHF.R.U32.HI R9, RZ, 0x18, R0 ;  /* 0x00000018ff097819 */ /* 0x000fc40000011600 */
[----:B------:R-:W-:Y:S02]  /*af70*/  PRMT R23, R12, 0x5410, R25 ;  /* 0x000054100c177816 */ /* 0x000fe40000000019 */
[----:B------:R-:W-:Y:S02]  /*af80*/  LOP3.LUT R0, R6, 0xff, RZ, 0xc0, !PT ;  /* 0x000000ff06007812 */ /* 0x000fe400078ec0ff */
[----:B------:R-:W-:Y:S02]  /*af90*/  LOP3.LUT R12, R2, 0xff, RZ, 0xc0, !PT ;  /* 0x000000ff020c7812 */ /* 0x000fe400078ec0ff */
[----:B------:R-:W-:Y:S02]  /*afa0*/  SHF.R.U32.HI R6, RZ, 0x8, R8 ;  /* 0x00000008ff067819 */ /* 0x000fe40000011608 */
[----:B-----5:R-:W-:Y:S01]  /*afb0*/  FMNMX.FTZ R135, R21, R135, !PT ;  /* 0x0000008715877209 */ /* 0x020fe20007810000 */
[----:B------:R-:W3:Y:S01]  /*afc0*/  SHFL.BFLY PT, R8, R140, 0x1, 0x1f ;  /* 0x0c201f008c087f89 */ /* 0x000ee200000e0000 */
[----:B------:R-:W-:-:S02]  /*afd0*/  PRMT R27, R12, 0x5410, R6 ;  /* 0x000054100c1b7816 */ /* 0x000fc40000000006 */
[----:B------:R-:W-:Y:S01]  /*afe0*/  PRMT R21, R0, 0x5410, R9 ;  /* 0x0000541000157816 */ /* 0x000fe20000000009 */
[C---:B-1----:R-:W-:Y:S01]  /*aff0*/  FMUL.FTZ R6, R135.reuse, UR7 ;  /* 0x0000000787067c20 */ /* 0x042fe20008410000 */
[----:B----4-:R-:W-:Y:S01]  /*b000*/  FMNMX.FTZ R134, R134, R3, !PT ;  /* 0x0000000386867209 */ /* 0x010fe20007810000 */
[----:B------:R-:W1:Y:S01]  /*b010*/  LDC R9, c[0x0][0x4f8] ;  /* 0x00013e00ff097b82 */ /* 0x000e620000000800 */
[----:B------:R-:W-:Y:S02]  /*b020*/  PRMT R0, R2, 0x7632, R0 ;  /* 0x0000763202007816 */ /* 0x000fe40000000000 */
[----:B------:R-:W-:Y:S01]  /*b030*/  FSETP.NEU.FTZ.AND P3, PT, R135, -INF , PT ;  /* 0xff8000008700780b */ /* 0x000fe20003f7d000 */
[----:B------:R-:W-:Y:S01]  /*b040*/  FMUL.FTZ R12, R134, UR7 ;  /* 0x00000007860c7c20 */ /* 0x000fe20008410000 */
[----:B------:R-:W-:Y:S02]  /*b050*/  SHF.R.U32.HI R2, RZ, 0x18, R2 ;  /* 0x00000018ff027819 */ /* 0x000fe40000011602 */
[----:B------:R-:W-:-:S02]  /*b060*/  LOP3.LUT R0, R0, 0xff, RZ, 0xc0, !PT ;  /* 0x000000ff00007812 */ /* 0x000fc400078ec0ff */
[----:B------:R-:W-:Y:S02]  /*b070*/  FSEL R6, R6, RZ, P3 ;  /* 0x000000ff06067208 */ /* 0x000fe40001800000 */
[----:B------:R-:W-:Y:S02]  /*b080*/  FSETP.NEU.FTZ.AND P0, PT, R134, -INF , PT ;  /* 0xff8000008600780b */ /* 0x000fe40003f1d000 */
[----:B------:R-:W-:Y:S01]  /*b090*/  PRMT R26, R0, 0x5410, R2 ;  /* 0x00005410001a7816 */ /* 0x000fe20000000002 */
[--C-:B------:R-:W-:Y:S01]  /*b0a0*/  FFMA.FTZ R0, R137, UR7, -R6.reuse ;  /* 0x0000000789007c23 */ /* 0x100fe20008010806 */
[----:B------:R-:W-:Y:S01]  /*b0b0*/  FSEL R12, R12, RZ, P0 ;  /* 0x000000ff0c0c7208 */ /* 0x000fe20000000000 */
[--C-:B------:R-:W-:Y:S01]  /*b0c0*/  FFMA.FTZ R14, R14, UR7, -R6.reuse ;  /* 0x000000070e0e7c23 */ /* 0x100fe20008010806 */
[----:B------:R-:W-:Y:S01]  /*b0d0*/  FSEL R2, R135, RZ, P3 ;  /* 0x000000ff87027208 */ /* 0x000fe20001800000 */
[----:B------:R4:W-:Y:S01]  /*b0e0*/  MUFU.EX2 R186, R0 ;  /* 0x0000000000ba7308 */ /* 0x0009e20000000800 */
[----:B------:R-:W-:Y:S01]  /*b0f0*/  SHF.R.U32.HI R5, RZ, 0x8, R5 ;  /* 0x00000008ff057819 */ /* 0x000fe20000011605 */
[----:B------:R-:W-:Y:S01]  /*b100*/  FFMA.FTZ R3, R132, UR7, -R6 ;  /* 0x0000000784037c23 */ /* 0x000fe20008010806 */
[----:B--2---:R-:W-:Y:S01]  /*b110*/  FMNMX.FTZ R136, R136, R7, !PT ;  /* 0x0000000788887209 */ /* 0x004fe20007810000 */
[----:B------:R-:W-:Y:S01]  /*b120*/  FADD.FTZ R25, R234, -R2 ;  /* 0x80000002ea197221 */ /* 0x000fe20000010000 */
[--C-:B------:R-:W-:Y:S01]  /*b130*/  FFMA.FTZ R2, R133, UR7, -R12.reuse ;  /* 0x0000000785027c23 */ /* 0x100fe2000801080c */
[----:B------:R-:W-:Y:S01]  /*b140*/  PRMT R10, R10, 0x5410, R5 ;  /* 0x000054100a0a7816 */ /* 0x000fe20000000005 */
[----:B------:R-:W2:Y:S01]  /*b150*/  MUFU.EX2 R30, R14 ;  /* 0x0000000e001e7308 */ /* 0x000ea20000000800 */
[----:B------:R-:W-:Y:S01]  /*b160*/  FSEL R5, R134, RZ, P0 ;  /* 0x000000ff86057208 */ /* 0x000fe20000000000 */
[C---:B------:R-:W-:Y:S01]  /*b170*/  FMUL.FTZ R13, R136.reuse, UR7 ;  /* 0x00000007880d7c20 */ /* 0x040fe20008410000 */
[----:B------:R-:W-:Y:S01]  /*b180*/  FSETP.NEU.FTZ.AND P3, PT, R136, -INF , PT ;  /* 0xff8000008800780b */ /* 0x000fe20003f7d000 */
[----:B------:R5:W-:Y:S01]  /*b190*/  MUFU.EX2 R183, R3 ;  /* 0x0000000300b77308 */ /* 0x000be20000000800 */
[----:B---3--:R-:W-:Y:S01]  /*b1a0*/  FMNMX.FTZ R140, R140, R8, !PT ;  /* 0x000000088c8c7209 */ /* 0x008fe20007810000 */
[----:B------:R-:W-:Y:S01]  /*b1b0*/  FADD.FTZ R24, R235, -R5 ;  /* 0x80000005eb187221 */ /* 0x000fe20000010000 */
[--C-:B----4-:R-:W-:Y:S01]  /*b1c0*/  FFMA.FTZ R0, R180, UR7, -R12.reuse ;  /* 0x00000007b4007c23 */ /* 0x110fe2000801080c */
[----:B------:R3:W-:Y:S01]  /*b1d0*/  MUFU.EX2 R181, R2 ;  /* 0x0000000200b57308 */ /* 0x0007e20000000800 */
[C---:B------:R-:W-:Y:S01]  /*b1e0*/  FSETP.NEU.FTZ.AND P0, PT, R140.reuse, -INF , PT ;  /* 0xff8000008c00780b */ /* 0x040fe20003f1d000 */
[--C-:B------:R-:W-:Y:S01]  /*b1f0*/  FFMA.FTZ R7, R191, UR7, -R12.reuse ;  /* 0x00000007bf077c23 */ /* 0x100fe2000801080c */
[----:B-1----:R-:W-:Y:S01]  /*b200*/  LOP3.LUT R5, R9, 0xff, RZ, 0xc0, !PT ;  /* 0x000000ff09057812 */ /* 0x002fe200078ec0ff */
[----:B------:R1:W4:Y:S01]  /*b210*/  MUFU.EX2 R185, R0 ;  /* 0x0000000000b97308 */ /* 0x0003220000000800 */
[----:B------:R-:W-:Y:S01]  /*b220*/  LOP3.LUT R23, R23, 0xff00ff, RZ, 0xc0, !PT ;  /* 0x00ff00ff17177812 */ /* 0x000fe200078ec0ff */
[----:B------:R-:W-:Y:S01]  /*b230*/  FFMA.FTZ R17, R17, UR7, -R12 ;  /* 0x0000000711117c23 */ /* 0x000fe2000801080c */
[----:B--2---:R-:W-:Y:S01]  /*b240*/  MOV R191, R30 ;  /* 0x0000001e00bf7202 */ /* 0x004fe20000000f00 */
[----:B------:R-:W-:Y:S01]  /*b250*/  MUFU.EX2 R234, R7 ;  /* 0x0000000700ea7308 */ /* 0x000fe20000000800 */
[----:B------:R-:W-:Y:S01]  /*b260*/  FSEL R13, R13, RZ, P3 ;  /* 0x000000ff0d0d7208 */ /* 0x000fe20001800000 */
[----:B------:R-:W-:Y:S01]  /*b270*/  FMUL.FTZ R14, R140, UR7 ;  /* 0x000000078c0e7c20 */ /* 0x000fe20008410000 */
[----:B-----5:R-:W-:Y:S01]  /*b280*/  FSEL R3, R136, RZ, P3 ;  /* 0x000000ff88037208 */ /* 0x020fe20001800000 */
[----:B------:R-:W-:Y:S01]  /*b290*/  FMUL.FTZ R25, R25, UR7 ;  /* 0x0000000719197c20 */ /* 0x000fe20008410000 */
[----:B------:R-:W-:Y:S01]  /*b2a0*/  FMUL.FTZ R24, R24, UR7 ;  /* 0x0000000718187c20 */ /* 0x000fe20008410000 */
[----:B---3--:R-:W-:Y:S01]  /*b2b0*/  FSEL R2, R140, RZ, P0 ;  /* 0x000000ff8c027208 */ /* 0x008fe20000000000 */
[----:B------:R-:W-:Y:S01]  /*b2c0*/  FFMA.FTZ R19, R19, UR7, -R13 ;  /* 0x0000000713137c23 */ /* 0x000fe2000801080d */
[----:B------:R-:W-:Y:S01]  /*b2d0*/  FADD.FTZ R9, R227, -R3 ;  /* 0x80000003e3097221 */ /* 0x000fe20000010000 */
[----:B------:R-:W-:Y:S01]  /*b2e0*/  LEA R3, R5, R5, 0x10 ;  /* 0x0000000505037211 */ /* 0x000fe200078e80ff */
[----:B-1----:R-:W-:Y:S01]  /*b2f0*/  FFMA.FTZ R0, R190, UR7, -R6 ;  /* 0x00000007be007c23 */ /* 0x002fe20008010806 */
[----:B------:R-:W-:Y:S01]  /*b300*/  FADD.FTZ R8, R225, -R2 ;  /* 0x80000002e1087221 */ /* 0x000fe20000010000 */
[----:B----4-:R-:W-:Y:S01]  /*b310*/  F2FP.BF16.F32.PACK_AB R2, R181, R185 ;  /* 0x000000b9b502723e */ /* 0x010fe200000010ff */
[----:B------:R1:W-:Y:S01]  /*b320*/  MUFU.EX2 R190, R17 ;  /* 0x0000001100be7308 */ /* 0x0003e20000000800 */
[--C-:B------:R-:W-:Y:S01]  /*b330*/  HSET2.LE.AND R22, R22, R3.reuse, PT ;  /* 0x0000000316167233 */ /* 0x100fe20003803000 */
[----:B------:R-:W-:Y:S01]  /*b340*/  FMUL.FTZ R9, R9, UR7 ;  /* 0x0000000709097c20 */ /* 0x000fe20008410000 */
[--C-:B------:R-:W-:Y:S01]  /*b350*/  HSET2.LE.AND R23, R23, R3.reuse, PT ;  /* 0x0000000317177233 */ /* 0x100fe20003803000 */
[----:B------:R2:W3:Y:S01]  /*b360*/  MUFU.EX2 R187, R0 ;  /* 0x0000000000bb7308 */ /* 0x0004e20000000800 */
[----:B------:R-:W-:-:S02]  /*b370*/  HSET2.LE.AND R20, R10, R3, PT ;  /* 0x000000030a147233 */ /* 0x000fc40003803000 */
[----:B------:R-:W-:Y:S01]  /*b380*/  FSEL R14, R14, RZ, P0 ;  /* 0x000000ff0e0e7208 */ /* 0x000fe20000000000 */
[----:B------:R-:W-:Y:S01]  /*b390*/  MUFU.EX2 R215, R19 ;  /* 0x0000001300d77308 */ /* 0x000fe20000000800 */
[----:B------:R-:W-:Y:S01]  /*b3a0*/  LOP3.LUT R23, R2, R23, RZ, 0xc0, !PT ;  /* 0x0000001702177212 */ /* 0x000fe200078ec0ff */
[----:B------:R-:W-:Y:S01]  /*b3b0*/  FFMA.FTZ R2, R138, UR7, -R13 ;  /* 0x000000078a027c23 */ /* 0x000fe2000801080d */
[----:B------:R-:W-:Y:S01]  /*b3c0*/  HSET2.LE.AND R21, R21, R3, PT ;  /* 0x0000000315157233 */ /* 0x000fe20003803000 */
[----:B------:R-:W-:Y:S01]  /*b3d0*/  FFMA.FTZ R11, R11, UR7, -R14 ;  /* 0x000000070b0b7c23 */ /* 0x000fe2000801080e */
[----:B------:R-:W4:Y:S01]  /*b3e0*/  MUFU.EX2 R25, R25 ;  /* 0x0000001900197308 */ /* 0x000f220000000800 */
[----:B-1----:R-:W-:-:S03]  /*b3f0*/  FMUL.FTZ R17, R8, UR7 ;  /* 0x0000000708117c20 */ /* 0x002fc60008410000 */
[----:B------:R1:W-:Y:S01]  /*b400*/  MUFU.EX2 R235, R2 ;  /* 0x0000000200eb7308 */ /* 0x0003e20000000800 */
[----:B--2---:R-:W-:Y:S02]  /*b410*/  F2FP.BF16.F32.PACK_AB R0, R183, R186 ;  /* 0x000000bab700723e */ /* 0x004fe400000010ff */
[----:B---3--:R-:W-:Y:S01]  /*b420*/  F2FP.BF16.F32.PACK_AB R5, R187, R191 ;  /* 0x000000bfbb05723e */ /* 0x008fe200000010ff */
[----:B------:R-:W-:Y:S01]  /*b430*/  MUFU.EX2 R138, R11 ;  /* 0x0000000b008a7308 */ /* 0x000fe20000000800 */
[----:B------:R-:W-:Y:S01]  /*b440*/  LOP3.LUT R22, R0, R22, RZ, 0xc0, !PT ;  /* 0x0000001600167212 */ /* 0x000fe200078ec0ff */
[----:B------:R-:W-:Y:S01]  /*b450*/  FFMA.FTZ R0, R182, UR7, -R13 ;  /* 0x00000007b6007c23 */ /* 0x000fe2000801080d */
[----:B------:R-:W-:Y:S01]  /*b460*/  LOP3.LUT R20, R5, R20, RZ, 0xc0, !PT ;  /* 0x0000001405147212 */ /* 0x000fe200078ec0ff */
[----:B------:R-:W2:Y:S01]  /*b470*/  MUFU.EX2 R24, R24 ;  /* 0x0000001800187308 */ /* 0x000ea20000000800 */
[----:B------:R-:W-:Y:S01]  /*b480*/  LOP3.LUT R5, R249, R236, RZ, 0x3c, !PT ;  /* 0x000000ecf9057212 */ /* 0x000fe200078e3cff */
[-C--:B----4-:R-:W-:Y:S01]  /*b490*/  FMUL.FTZ R144, R144, R25.reuse ;  /* 0x0000001990907220 */ /* 0x090fe20000410000 */
[-C--:B------:R-:W-:Y:S01]  /*b4a0*/  FMUL.FTZ R145, R145, R25.reuse ;  /* 0x0000001991917220 */ /* 0x080fe20000410000 */
[----:B------:R3:W-:Y:S01]  /*b4b0*/  MUFU.EX2 R248, R0 ;  /* 0x0000000000f87308 */ /* 0x0007e20000000800 */
[----:B------:R-:W-:Y:S01]  /*b4c0*/  LOP3.LUT R137, R5, 0x200, R247, 0xf8, !PT ;  /* 0x0000020005897812 */ /* 0x000fe200078ef8f7 */
[--C-:B-1----:R-:W-:Y:S01]  /*b4d0*/  FFMA.FTZ R2, R184, UR7, -R14.reuse ;  /* 0x00000007b8027c23 */ /* 0x102fe2000801080e */
[--C-:B------:R-:W-:Y:S01]  /*b4e0*/  FFMA.FTZ R5, R139, UR7, -R14.reuse ;  /* 0x000000078b057c23 */ /* 0x100fe2000801080e */
[----:B------:R-:W1:Y:S01]  /*b4f0*/  MUFU.EX2 R19, R9 ;  /* 0x0000000900137308 */ /* 0x000e620000000800 */
[----:B------:R-:W-:Y:S01]  /*b500*/  LEA R137, R137, UR5, 0x1 ;  /* 0x0000000589897c11 */ /* 0x000fe2000f8e08ff */
[-C--:B------:R-:W-:Y:S01]  /*b510*/  FMUL.FTZ R156, R156, R25.reuse ;  /* 0x000000199c9c7220 */ /* 0x080fe20000410000 */
[-C--:B------:R-:W-:Y:S01]  /*b520*/  FMUL.FTZ R157, R157, R25.reuse ;  /* 0x000000199d9d7220 */ /* 0x080fe20000410000 */
[----:B------:R4:W-:Y:S01]  /*b530*/  MUFU.EX2 R227, R2 ;  /* 0x0000000200e37308 */ /* 0x0009e20000000800 */
[----:B------:R-:W-:Y:S01]  /*b540*/  FMUL.FTZ R172, R172, R25 ;  /* 0x00000019acac7220 */ /* 0x000fe20000410000 */
[----:B------:R-:W5:Y:S01]  /*b550*/  LDSM.16.MT88.4 R32, [R137+0xa000] ;  /* 0x00a000008920783b */ /* 0x000f620000004200 */
[-C--:B--2---:R-:W-:Y:S01]  /*b560*/  FMUL.FTZ R146, R146, R24.reuse ;  /* 0x0000001892927220 */ /* 0x084fe20000410000 */
[----:B------:R2:W-:Y:S01]  /*b570*/  MUFU.EX2 R225, R5 ;  /* 0x0000000500e17308 */ /* 0x0005e20000000800 */
[----:B------:R-:W-:Y:S01]  /*b580*/  FMUL.FTZ R147, R147, R24 ;  /* 0x0000001893937220 */ /* 0x000fe20000410000 */
[----:B---3--:R-:W-:Y:S01]  /*b590*/  F2FP.BF16.F32.PACK_AB R0, R234, R190 ;  /* 0x000000beea00723e */ /* 0x008fe200000010ff */
[-C--:B------:R-:W-:Y:S01]  /*b5a0*/  FMUL.FTZ R158, R158, R24.reuse ;  /* 0x000000189e9e7220 */ /* 0x080fe20000410000 */
[----:B------:R-:W3:Y:S01]  /*b5b0*/  MUFU.EX2 R17, R17 ;  /* 0x0000001100117308 */ /* 0x000ee20000000800 */
[-C--:B------:R-:W-:Y:S01]  /*b5c0*/  FMUL.FTZ R159, R159, R24.reuse ;  /* 0x000000189f9f7220 */ /* 0x080fe20000410000 */
[----:B------:R-:W-:Y:S01]  /*b5d0*/  LOP3.LUT R21, R0, R21, RZ, 0xc0, !PT ;  /* 0x0000001500157212 */ /* 0x000fe200078ec0ff */
[-C--:B-1----:R-:W-:Y:S01]  /*b5e0*/  FMUL.FTZ R148, R148, R19.reuse ;  /* 0x0000001394947220 */ /* 0x082fe20000410000 */
[--C-:B------:R-:W-:Y:S01]  /*b5f0*/  HSET2.LE.AND R0, R28, R3.reuse, PT ;  /* 0x000000031c007233 */ /* 0x100fe20003803000 */
[-C--:B------:R-:W-:Y:S01]  /*b600*/  FMUL.FTZ R149, R149, R19.reuse ;  /* 0x0000001395957220 */ /* 0x080fe20000410000 */
[----:B----4-:R-:W-:Y:S01]  /*b610*/  FFMA.FTZ R2, R197, UR7, -R13 ;  /* 0x00000007c5027c23 */ /* 0x010fe2000801080d */
[-C--:B------:R-:W-:Y:S01]  /*b620*/  FMUL.FTZ R152, R152, R19.reuse ;  /* 0x0000001398987220 */ /* 0x080fe20000410000 */
[----:B------:R-:W-:Y:S01]  /*b630*/  FMUL.FTZ R153, R153, R19 ;  /* 0x0000001399997220 */ /* 0x000fe20000410000 */
[----:B------:R-:W-:Y:S01]  /*b640*/  FMUL.FTZ R173, R173, R25 ;  /* 0x00000019adad7220 */ /* 0x000fe20000410000 */
[----:B------:R1:W4:Y:S01]  /*b650*/  MUFU.EX2 R214, R2 ;  /* 0x0000000200d67308 */ /* 0x0003220000000800 */
[----:B--2---:R-:W-:Y:S01]  /*b660*/  LOP3.LUT R5, R29, 0xff00ff, RZ, 0xc0, !PT ;  /* 0x00ff00ff1d057812 */ /* 0x004fe200078ec0ff */
[-C--:B------:R-:W-:Y:S01]  /*b670*/  FMUL.FTZ R174, R174, R24.reuse ;  /* 0x00000018aeae7220 */ /* 0x080fe20000410000 */
[-C--:B------:R-:W-:Y:S01]  /*b680*/  FMUL.FTZ R175, R175, R24.reuse ;  /* 0x00000018afaf7220 */ /* 0x080fe20000410000 */
[-C--:B---3--:R-:W-:Y:S01]  /*b690*/  FMUL.FTZ R150, R150, R17.reuse ;  /* 0x0000001196967220 */ /* 0x088fe20000410000 */
        /* <DEDUP_REMOVED lines=9> */
[----:B-1----:R-:W-:Y:S01]  /*b730*/  F2FP.BF16.F32.PACK_AB R2, R235, R248 ;  /* 0x000000f8eb02723e */ /* 0x002fe200000010ff */
[-C--:B------:R-:W-:Y:S01]  /*b740*/  FMUL.FTZ R166, R166, R17.reuse ;  /* 0x00000011a6a67220 */ /* 0x080fe20000410000 */
[----:B------:R-:W-:Y:S01]  /*b750*/  FMUL.FTZ R167, R167, R17 ;  /* 0x00000011a7a77220 */ /* 0x000fe20000410000 */
[-C--:B------:R-:W-:Y:S01]  /*b760*/  FMUL.FTZ R168, R168, R19.reuse ;  /* 0x00000013a8a87220 */ /* 0x080fe20000410000 */
[----:B------:R-:W-:Y:S01]  /*b770*/  LOP3.LUT R10, R2, R0, RZ, 0xc0, !PT ;  /* 0x00000000020a7212 */ /* 0x000fe200078ec0ff */
[----:B------:R-:W-:Y:S01]  /*b780*/  FFMA.FTZ R2, R199, UR7, -R14 ;  /* 0x00000007c7027c23 */ /* 0x000fe2000801080e */
[--C-:B------:R-:W-:Y:S01]  /*b790*/  HSET2.LE.AND R0, R5, R3.reuse, PT ;  /* 0x0000000305007233 */ /* 0x100fe20003803000 */
[----:B------:R-:W-:Y:S01]  /*b7a0*/  FMUL.FTZ R169, R169, R19 ;  /* 0x00000013a9a97220 */ /* 0x000fe20000410000 */
[-C--:B------:R-:W-:Y:S01]  /*b7b0*/  FMUL.FTZ R170, R170, R17.reuse ;  /* 0x00000011aaaa7220 */ /* 0x080fe20000410000 */
[----:B------:R1:W2:Y:S01]  /*b7c0*/  MUFU.EX2 R202, R2 ;  /* 0x0000000200ca7308 */ /* 0x0002a20000000800 */
[C---:B-----5:R-:W-:Y:S01]  /*b7d0*/  HMMA.16816.F32.BF16 R144, R20.reuse, R32, R144 ;  /* 0x000000201490723c */ /* 0x060fe20000041890 */
        /* <DEDUP_REMOVED lines=17> */
[----:B------:R-:W-:Y:S01]  /*b8f0*/  FMUL.FTZ R49, R49, R25 ;  /* 0x0000001931317220 */ /* 0x000fe20000410000 */
[--C-:B------:R-:W-:Y:S01]  /*b900*/  HSET2.LE.AND R0, R27, R3.reuse, PT ;  /* 0x000000031b007233 */ /* 0x100fe20003803000 */
[-C--:B------:R-:W-:Y:S01]  /*b910*/  FMUL.FTZ R50, R50, R24.reuse ;  /* 0x0000001832327220 */ /* 0x080fe20000410000 */
[----:B----4-:R-:W-:Y:S01]  /*b920*/  F2FP.BF16.F32.PACK_AB R2, R214, R215 ;  /* 0x000000d7d602723e */ /* 0x010fe200000010ff */
[----:B------:R-:W-:Y:S01]  /*b930*/  FMUL.FTZ R51, R51, R24 ;  /* 0x0000001833337220 */ /* 0x000fe20000410000 */
[-C--:B------:R-:W-:Y:S01]  /*b940*/  FMUL.FTZ R56, R56, R19.reuse ;  /* 0x0000001338387220 */ /* 0x080fe20000410000 */
[----:B------:R-:W-:Y:S01]  /*b950*/  FMUL.FTZ R57, R57, R19 ;  /* 0x0000001339397220 */ /* 0x000fe20000410000 */
[----:B------:R-:W-:Y:S01]  /*b960*/  LOP3.LUT R8, R2, R0, RZ, 0xc0, !PT ;  /* 0x0000000002087212 */ /* 0x000fe200078ec0ff */
[-C--:B------:R-:W-:Y:S01]  /*b970*/  FMUL.FTZ R58, R58, R17.reuse ;  /* 0x000000113a3a7220 */ /* 0x080fe20000410000 */
[----:B------:R-:W-:Y:S01]  /*b980*/  HSET2.LE.AND R2, R26, R3, PT ;  /* 0x000000031a027233 */ /* 0x000fe20003803000 */
[----:B------:R-:W-:Y:S01]  /*b990*/  FMUL.FTZ R59, R59, R17 ;  /* 0x000000113b3b7220 */ /* 0x000fe20000410000 */
[----:B--2---:R-:W-:Y:S01]  /*b9a0*/  F2FP.BF16.F32.PACK_AB R0, R202, R138 ;  /* 0x0000008aca00723e */ /* 0x004fe200000010ff */
[-C--:B------:R-:W-:Y:S01]  /*b9b0*/  FMUL.FTZ R60, R60, R19.reuse ;  /* 0x000000133c3c7220 */ /* 0x080fe20000410000 */
[----:B------:R-:W-:Y:S01]  /*b9c0*/  IADD3 R26, PT, PT, R137, 0xa040, RZ ;  /* 0x0000a040891a7810 */ /* 0x000fe20007ffe0ff */
[-C--:B------:R-:W-:Y:S01]  /*b9d0*/  FMUL.FTZ R61, R61, R19.reuse ;  /* 0x000000133d3d7220 */ /* 0x080fe20000410000 */
[----:B------:R-:W-:Y:S01]  /*b9e0*/  LOP3.LUT R9, R0, R2, RZ, 0xc0, !PT ;  /* 0x0000000200097212 */ /* 0x000fe200078ec0ff */
[----:B------:R-:W-:Y:S01]  /*b9f0*/  FMUL.FTZ R72, R72, R19 ;  /* 0x0000001348487220 */ /* 0x000fe20000410000 */
[----:B------:R-:W-:Y:S01]  /*ba00*/  SEL R2, R224, 0xffffffe0, !P2 ;  /* 0xffffffe0e0027807 */ /* 0x000fe20005000000 */
[-C--:B------:R-:W-:Y:S01]  /*ba10*/  FMUL.FTZ R62, R62, R17.reuse ;  /* 0x000000113e3e7220 */ /* 0x080fe20000410000 */
[----:B------:R-:W-:Y:S01]  /*ba20*/  IADD3 R0, PT, PT, R137, 0xa000, RZ ;  /* 0x0000a00089007810 */ /* 0x000fe20007ffe0ff */
[----:B------:R-:W-:Y:S01]  /*ba30*/  FMUL.FTZ R63, R63, R17 ;  /* 0x000000113f3f7220 */ /* 0x000fe20000410000 */
[----:B------:R-:W-:Y:S01]  /*ba40*/  IADD3 R133, PT, PT, R137, R2, RZ ;  /* 0x0000000289857210 */ /* 0x000fe20007ffe0ff */
[C---:B------:R-:W-:Y:S01]  /*ba50*/  HMMA.16816.F32.BF16 R148, R8.reuse, R32, R148 ;  /* 0x000000200894723c */ /* 0x040fe20000041894 */
[----:B------:R-:W-:Y:S01]  /*ba60*/  @P1 IADD3 R26, PT, PT, R0, -0x40, RZ ;  /* 0xffffffc0001a1810 */ /* 0x000fe20007ffe0ff */
[-C--:B------:R-:W-:Y:S01]  /*ba70*/  FMUL.FTZ R73, R73, R19.reuse ;  /* 0x0000001349497220 */ /* 0x080fe20000410000 */
[-C--:B------:R-:W-:Y:S01]  /*ba80*/  FMUL.FTZ R76, R76, R19.reuse ;  /* 0x000000134c4c7220 */ /* 0x080fe20000410000 */
[----:B------:R-:W1:Y:S01]  /*ba90*/  LDSM.16.MT88.4 R28, [R133+0xa000] ;  /* 0x00a00000851c783b */ /* 0x000e620000004200 */
[----:B------:R-:W-:Y:S01]  /*baa0*/  IADD3 R132, PT, PT, R2, R26, RZ ;  /* 0x0000001a02847210 */ /* 0x000fe20007ffe0ff */
[----:B------:R-:W-:Y:S01]  /*bab0*/  FMUL.FTZ R77, R77, R19 ;  /* 0x000000134d4d7220 */ /* 0x000fe20000410000 */
[-C--:B------:R-:W-:Y:S01]  /*bac0*/  FMUL.FTZ R74, R74, R17.reuse ;  /* 0x000000114a4a7220 */ /* 0x080fe20000410000 */
[----:B------:R-:W-:Y:S01]  /*bad0*/  HMMA.16816.F32.BF16 R152, R8, R34, R152 ;  /* 0x000000220898723c */ /* 0x000fe20000041898 */
[----:B------:R-:W2:Y:S01]  /*bae0*/  LDSM.16.MT88.4 R32, [R26] ;  /* 0x000000001a20783b */ /* 0x000ea20000004200 */
        /* <DEDUP_REMOVED lines=40> */
[----:B------:R-:W-:Y:S01]  /*bd70*/  FMUL.FTZ R68, R68, R25 ;  /* 0x0000001944447220 */ /* 0x000fe20000410000 */
[----:B------:R-:W-:Y:S01]  /*bd80*/  MOV R157, R194 ;  /* 0x000000c2009d7202 */ /* 0x000fe20000000f00 */
[-C--:B------:R-:W-:Y:S01]  /*bd90*/  HMMA.16816.F32.BF16 R244, R20, R28.reuse, R160 ;  /* 0x0000001c14f4723c */ /* 0x080fe200000418a0 */
[----:B------:R-:W-:Y:S01]  /*bda0*/  MOV R156, R195 ;  /* 0x000000c3009c7202 */ /* 0x000fe20000000f00 */
[----:B------:R-:W-:Y:S01]  /*bdb0*/  FMUL.FTZ R69, R69, R25 ;  /* 0x0000001945457220 */ /* 0x000fe20000410000 */
[----:B------:R-:W-:Y:S01]  /*bdc0*/  MOV R139, R192 ;  /* 0x000000c0008b7202 */ /* 0x000fe20000000f00 */
[-C--:B------:R-:W-:Y:S01]  /*bdd0*/  FMUL.FTZ R70, R70, R24.reuse ;  /* 0x0000001846467220 */ /* 0x080fe20000410000 */
[----:B------:R-:W-:Y:S01]  /*bde0*/  MOV R173, R187 ;  /* 0x000000bb00ad7202 */ /* 0x000fe20000000f00 */
[----:B------:R-:W-:Y:S01]  /*bdf0*/  FMUL.FTZ R71, R71, R24 ;  /* 0x0000001847477220 */ /* 0x000fe20000410000 */
        /* <DEDUP_REMOVED lines=10> */
[----:B------:R-:W1:Y:S01]  /*bea0*/  LDSM.16.MT88.4 R28, [R132] ;  /* 0x00000000841c783b */ /* 0x000e620000004200 */
[-C--:B------:R-:W-:Y:S01]  /*beb0*/  FMUL.FTZ R87, R87, R24.reuse ;  /* 0x0000001857577220 */ /* 0x080fe20000410000 */
[-C--:B------:R-:W-:Y:S01]  /*bec0*/  FMUL.FTZ R96, R96, R25.reuse ;  /* 0x0000001960607220 */ /* 0x080fe20000410000 */
[-C--:B------:R-:W-:Y:S01]  /*bed0*/  FMUL.FTZ R97, R97, R25.reuse ;  /* 0x0000001961617220 */ /* 0x080fe20000410000 */
[-C--:B------:R-:W-:Y:S01]  /*bee0*/  FMUL.FTZ R98, R98, R24.reuse ;  /* 0x0000001862627220 */ /* 0x080fe20000410000 */
[-C--:B------:R-:W-:Y:S01]  /*bef0*/  FMUL.FTZ R99, R99, R24.reuse ;  /* 0x0000001863637220 */ /* 0x080fe20000410000 */
        /* <DEDUP_REMOVED lines=13> */
[----:B------:R-:W-:Y:S01]  /*bfd0*/  FMUL.FTZ R117, R117, R25 ;  /* 0x0000001975757220 */ /* 0x000fe20000410000 */
[-C--:B------:R-:W-:Y:S01]  /*bfe0*/  FMUL.FTZ R118, R118, R24.reuse ;  /* 0x0000001876767220 */ /* 0x080fe20000410000 */
[----:B------:R-:W-:-:S02]  /*bff0*/  FMUL.FTZ R119, R119, R24 ;  /* 0x0000001877777220 */ /* 0x000fc40000410000 */
[-C--:B------:R-:W-:Y:S01]  /*c000*/  HMMA.16816.F32.BF16 R196, R8, R34.reuse, R44 ;  /* 0x0000002208c4723c */ /* 0x080fe2000004182c */
[----:B------:R-:W-:Y:S07]  /*c010*/  LDSM.16.MT88.4 R44, [R132+0x1000] ;  /* 0x00100000842c783b */ /* 0x000fee0000004200 */
[----:B------:R-:W-:Y:S01]  /*c020*/  HMMA.16816.F32.BF16 R220, R20, R34, R48 ;  /* 0x0000002214dc723c */ /* 0x000fe20000041830 */
[----:B------:R-:W3:Y:S01]  /*c030*/  LDSM.16.MT88.4 R32, [R137+0xb000] ;  /* 0x00b000008920783b */ /* 0x000ee20000004200 */
[----:B------:R-:W-:-:S06]  /*c040*/  MOV R51, R185 ;  /* 0x000000b900337202 */ /* 0x000fcc0000000f00 */
        /* <DEDUP_REMOVED lines=14> */
[C---:B------:R-:W-:Y:S02]  /*c130*/  PRMT R27, R8.reuse, 0x7771, RZ ;  /* 0x00007771081b7816 */ /* 0x040fe400000000ff */
[C---:B------:R-:W-:Y:S02]  /*c140*/  PRMT R11, R8.reuse, 0x7773, RZ ;  /* 0x00007773080b7816 */ /* 0x040fe400000000ff */
[----:B------:R-:W-:Y:S01]  /*c150*/  PRMT R10, R8, 0x7772, RZ ;  /* 0x00007772080a7816 */ /* 0x000fe200000000ff */
[----:B------:R-:W-:Y:S01]  /*c160*/  IMAD.WIDE.U32 R8, R143, -0x2daee0ad, RZ ;  /* 0xd2511f538f087825 */ /* 0x000fe200078e00ff */
[----:B------:R-:W-:Y:S01]  /*c170*/  LOP3.LUT R5, R5, 0xff, RZ, 0xc0, !PT ;  /* 0x000000ff05057812 */ /* 0x000fe200078ec0ff */
[----:B------:R-:W-:Y:S01]  /*c180*/  HMMA.16816.F32.BF16 R184, R20, R30, R64 ;  /* 0x0000001e14b8723c */ /* 0x000fe20000041840 */
[----:B------:R-:W-:Y:S02]  /*c190*/  LDSM.16.MT88.4 R64, [R132+0x800] ;  /* 0x000800008440783b */ /* 0x000fe40000004200 */
[----:B------:R-:W-:-:S02]  /*c1a0*/  LOP3.LUT R0, R142, UR15, R9, 0x96, !PT ;  /* 0x0000000f8e007c12 */ /* 0x000fc4000f8e9609 */
[C---:B------:R-:W-:Y:S02]  /*c1b0*/  PRMT R9, R8.reuse, 0x7773, RZ ;  /* 0x0000777308097816 */ /* 0x040fe400000000ff */
[C---:B------:R-:W-:Y:S01]  /*c1c0*/  PRMT R7, R8.reuse, 0x7772, RZ ;  /* 0x0000777208077816 */ /* 0x040fe200000000ff */
[C---:B------:R-:W-:Y:S01]  /*c1d0*/  HMMA.16816.F32.BF16 R68, R20.reuse, R32, R68 ;  /* 0x000000201444723c */ /* 0x040fe20000041844 */
[----:B------:R-:W-:Y:S02]  /*c1e0*/  MOV R28, R8 ;  /* 0x00000008001c7202 */ /* 0x000fe40000000f00 */
[----:B------:R-:W-:Y:S02]  /*c1f0*/  PRMT R29, R8, 0x7771, RZ ;  /* 0x00007771081d7816 */ /* 0x000fe400000000ff */
[----:B------:R-:W-:Y:S02]  /*c200*/  PRMT R30, R5, 0x5410, R27 ;  /* 0x00005410051e7816 */ /* 0x000fe4000000001b */
[C---:B------:R-:W-:Y:S01]  /*c210*/  PRMT R8, R2.reuse, 0x7632, R8 ;  /* 0x0000763202087816 */ /* 0x040fe20000000008 */
[----:B------:R-:W-:Y:S01]  /*c220*/  HMMA.16816.F32.BF16 R160, R20, R34, R80 ;  /* 0x0000002214a0723c */ /* 0x000fe20000041850 */
[----:B------:R-:W-:Y:S01]  /*c230*/  LOP3.LUT R5, R2, 0xffff, RZ, 0xc0, !PT ;  /* 0x0000ffff02057812 */ /* 0x000fe200078ec0ff */
[----:B------:R-:W1:Y:S01]  /*c240*/  LDSM.16.MT88.4 R80, [R137+0xb800] ;  /* 0x00b800008950783b */ /* 0x000e620000004200 */
[----:B------:R-:W-:-:S02]  /*c250*/  PRMT R31, R7, 0x5410, R9 ;  /* 0x00005410071f7816 */ /* 0x000fc40000000009 */
[----:B------:R-:W-:Y:S02]  /*c260*/  LOP3.LUT R9, R2, 0xff, RZ, 0xc0, !PT ;  /* 0x000000ff02097812 */ /* 0x000fe400078ec0ff */
[----:B------:R-:W-:Y:S01]  /*c270*/  SHF.R.U32.HI R7, RZ, 0x18, R2 ;  /* 0x00000018ff077819 */ /* 0x000fe20000011602 */
[C---:B------:R-:W-:Y:S01]  /*c280*/  HMMA.16816.F32.BF16 R84, R20.reuse, R36, R84 ;  /* 0x000000241454723c */ /* 0x040fe20000041854 */
[----:B------:R-:W-:Y:S01]  /*c290*/  LOP3.LUT R2, R8, 0xff, RZ, 0xc0, !PT ;  /* 0x000000ff08027812 */ /* 0x000fe200078ec0ff */
[--C-:B------:R-:W-:Y:S01]  /*c2a0*/  FFMA.FTZ R8, R201, UR7, -R6.reuse ;  /* 0x00000007c9087c23 */ /* 0x100fe20008010806 */
[----:B------:R-:W-:Y:S02]  /*c2b0*/  SHF.R.U32.HI R5, RZ, 0x8, R5 ;  /* 0x00000008ff057819 */ /* 0x000fe40000011605 */
[----:B------:R-:W-:Y:S01]  /*c2c0*/  PRMT R32, R10, 0x5410, R11 ;  /* 0x000054100a207816 */ /* 0x000fe2000000000b */
[----:B------:R2:W-:Y:S01]  /*c2d0*/  MUFU.EX2 R201, R8 ;  /* 0x0000000800c97308 */ /* 0x0005e20000000800 */
[----:B------:R-:W-:Y:S01]  /*c2e0*/  LOP3.LUT R10, R28, 0xff, RZ, 0xc0, !PT ;  /* 0x000000ff1c0a7812 */ /* 0x000fe200078ec0ff */
[C---:B------:R-:W-:Y:S01]  /*c2f0*/  HMMA.16816.F32.BF16 R36, R20.reuse, R38, R96 ;  /* 0x000000261424723c */ /* 0x040fe20000041860 */
[----:B------:R-:W-:Y:S01]  /*c300*/  PRMT R27, R2, 0x5410, R7 ;  /* 0x00005410021b7816 */ /* 0x000fe20000000007 */
[--C-:B------:R-:W-:Y:S01]  /*c310*/  FFMA.FTZ R2, R208, UR7, -R6.reuse ;  /* 0x00000007d0027c23 */ /* 0x100fe20008010806 */
[----:B------:R-:W-:Y:S01]  /*c320*/  PRMT R28, R9, 0x5410, R5 ;  /* 0x00005410091c7816 */ /* 0x000fe20000000005 */
[--C-:B------:R-:W-:Y:S01]  /*c330*/  FFMA.FTZ R7, R204, UR7, -R6.reuse ;  /* 0x00000007cc077c23 */ /* 0x100fe20008010806 */
[----:B------:R-:W-:Y:S01]  /*c340*/  LOP3.LUT R5, R0, 0xffff, RZ, 0xc0, !PT ;  /* 0x0000ffff00057812 */ /* 0x000fe200078ec0ff */
[----:B------:R-:W-:Y:S01]  /*c350*/  FFMA.FTZ R6, R179, UR7, -R6 ;  /* 0x00000007b3067c23 */ /* 0x000fe20008010806 */
[----:B------:R-:W-:Y:S01]  /*c360*/  MOV R208, R175 ;  /* 0x000000af00d07202 */ /* 0x000fe20000000f00 */
[C---:B------:R-:W-:Y:S01]  /*c370*/  HMMA.16816.F32.BF16 R52, R20.reuse, R42, R112 ;  /* 0x0000002a1434723c */ /* 0x040fe20000041870 */
[----:B------:R-:W-:Y:S01]  /*c380*/  MOV R175, R190 ;  /* 0x000000be00af7202 */ /* 0x000fe20000000f00 */
[----:B------:R3:W4:Y:S01]  /*c390*/  MUFU.EX2 R200, R6 ;  /* 0x0000000600c87308 */ /* 0x0007220000000800 */
[----:B------:R-:W-:Y:S01]  /*c3a0*/  MOV R204, R159 ;  /* 0x0000009f00cc7202 */ /* 0x000fe20000000f00 */
[----:B--2---:R-:W-:Y:S01]  /*c3b0*/  FFMA.FTZ R8, R207, UR7, -R14 ;  /* 0x00000007cf087c23 */ /* 0x004fe2000801080e */
[----:B------:R-:W-:Y:S01]  /*c3c0*/  MOV R159, R191 ;  /* 0x000000bf009f7202 */ /* 0x000fe20000000f00 */
[----:B------:R2:W-:Y:S01]  /*c3d0*/  MUFU.EX2 R190, R2 ;  /* 0x0000000200be7308 */ /* 0x0005e20000000800 */
[----:B------:R-:W-:Y:S01]  /*c3e0*/  PRMT R11, R10, 0x5410, R29 ;  /* 0x000054100a0b7816 */ /* 0x000fe2000000001d */
[----:B------:R-:W-:Y:S01]  /*c3f0*/  FMUL.FTZ R29, R129, R25 ;  /* 0x00000019811d7220 */ /* 0x000fe20000410000 */
[----:B------:R-:W-:Y:S01]  /*c400*/  HMMA.16816.F32.BF16 R100, R20, R40, R100 ;  /* 0x000000281464723c */ /* 0x000fe20000041864 */
[----:B------:R5:W-:Y:S01]  /*c410*/  MUFU.EX2 R191, R7 ;  /* 0x0000000700bf7308 */ /* 0x000be20000000800 */
[----:B------:R-:W1:Y:S01]  /*c420*/  LDSM.16.MT88.4 R96, [R133+0xb800] ;  /* 0x00b800008560783b */ /* 0x000e620000004200 */
[----:B------:R-:W-:-:S03]  /*c430*/  HSET2.LE.AND R11, R11, R3, PT ;  /* 0x000000030b0b7233 */ /* 0x000fc60003803000 */
[----:B------:R-:W1:Y:S01]  /*c440*/  LDSM.16.MT88.4 R112, [R26+0x1800] ;  /* 0x001800001a70783b */ /* 0x000e620000004200 */
[----:B---3--:R-:W-:Y:S01]  /*c450*/  FFMA.FTZ R6, R206, UR7, -R12 ;  /* 0x00000007ce067c23 */ /* 0x008fe2000801080c */
[----:B------:R-:W-:Y:S01]  /*c460*/  MOV R206, R172 ;  /* 0x000000ac00ce7202 */ /* 0x000fe20000000f00 */
[----:B------:R-:W-:Y:S01]  /*c470*/  HMMA.16816.F32.BF16 R116, R20, R44, R116 ;  /* 0x0000002c1474723c */ /* 0x000fe20000041874 */
[----:B------:R-:W-:Y:S01]  /*c480*/  MOV R172, R139 ;  /* 0x0000008b00ac7202 */ /* 0x000fe20000000f00 */
[----:B------:R3:W-:Y:S01]  /*c490*/  MUFU.EX2 R176, R6 ;  /* 0x0000000600b07308 */ /* 0x0007e20000000800 */
[----:B--2---:R-:W-:Y:S02]  /*c4a0*/  SHF.R.U32.HI R2, RZ, 0x8, R5 ;  /* 0x00000008ff027819 */ /* 0x004fe40000011605 */
[----:B------:R-:W-:Y:S02]  /*c4b0*/  LOP3.LUT R5, R0, 0xff, RZ, 0xc0, !PT ;  /* 0x000000ff00057812 */ /* 0x000fe400078ec0ff */
[----:B-----5:R-:W-:-:S02]  /*c4c0*/  SHF.R.U32.HI R7, RZ, 0x18, R0 ;  /* 0x00000018ff077819 */ /* 0x020fc40000011600 */
[----:B------:R-:W-:Y:S01]  /*c4d0*/  PRMT R9, R5, 0x5410, R2 ;  /* 0x0000541005097816 */ /* 0x000fe20000000002 */
[--C-:B------:R-:W-:Y:S01]  /*c4e0*/  FFMA.FTZ R2, R210, UR7, -R12.reuse ;  /* 0x00000007d2027c23 */ /* 0x100fe2000801080c */
[----:B------:R-:W-:Y:S02]  /*c4f0*/  PRMT R5, R0, 0x7632, R5 ;  /* 0x0000763200057816 */ /* 0x000fe40000000005 */
[----:B------:R-:W-:Y:S01]  /*c500*/  MOV R210, R51 ;  /* 0x0000003300d27202 */ /* 0x000fe20000000f00 */
[----:B------:R2:W-:Y:S01]  /*c510*/  MUFU.EX2 R143, R2 ;  /* 0x00000002008f7308 */ /* 0x0005e20000000800 */
[----:B------:R-:W-:Y:S01]  /*c520*/  LOP3.LUT R0, R5, 0xff, RZ, 0xc0, !PT ;  /* 0x000000ff05007812 */ /* 0x000fe200078ec0ff */
[----:B------:R-:W-:Y:S01]  /*c530*/  FFMA.FTZ R5, R203, UR7, -R12 ;  /* 0x00000007cb057c23 */ /* 0x000fe2000801080c */
[----:B---3--:R-:W-:Y:S01]  /*c540*/  FFMA.FTZ R6, R177, UR7, -R13 ;  /* 0x00000007b1067c23 */ /* 0x008fe2000801080d */
[----:B------:R-:W-:Y:S01]  /*c550*/  MOV R203, R173 ;  /* 0x000000ad00cb7202 */ /* 0x000fe20000000f00 */
[----:B------:R-:W-:Y:S01]  /*c560*/  LDSM.16.MT88.4 R48, [R26+0x800] ;  /* 0x000800001a30783b */ /* 0x000fe20000004200 */
[----:B------:R-:W-:Y:S01]  /*c570*/  PRMT R10, R0, 0x5410, R7 ;  /* 0x00005410000a7816 */ /* 0x000fe20000000007 */
[----:B------:R-:W-:Y:S01]  /*c580*/  FFMA.FTZ R0, R209, UR7, -R13 ;  /* 0x00000007d1007c23 */ /* 0x000fe2000801080d */
[----:B------:R3:W-:Y:S01]  /*c590*/  MUFU.EX2 R179, R5 ;  /* 0x0000000500b37308 */ /* 0x0007e20000000800 */
[----:B------:R-:W-:Y:S01]  /*c5a0*/  HSET2.LE.AND R7, R28, R3, PT ;  /* 0x000000031c077233 */ /* 0x000fe20003803000 */
[----:B------:R-:W-:Y:S01]  /*c5b0*/  FMUL.FTZ R28, R128, R25 ;  /* 0x00000019801c7220 */ /* 0x000fe20000410000 */
[----:B------:R-:W-:-:S02]  /*c5c0*/  MOV R209, R175 ;  /* 0x000000af00d17202 */ /* 0x000fc40000000f00 */
[----:B------:R-:W-:Y:S01]  /*c5d0*/  MOV R173, R158 ;  /* 0x0000009e00ad7202 */ /* 0x000fe20000000f00 */
[----:B--2---:R-:W-:Y:S01]  /*c5e0*/  FFMA.FTZ R2, R141, UR7, -R12 ;  /* 0x000000078d027c23 */ /* 0x004fe2000801080c */
[----:B------:R-:W-:Y:S01]  /*c5f0*/  MOV R175, R156 ;  /* 0x0000009c00af7202 */ /* 0x000fe20000000f00 */
[----:B------:R2:W-:Y:S01]  /*c600*/  MUFU.EX2 R141, R0 ;  /* 0x00000000008d7308 */ /* 0x0005e20000000800 */
[--C-:B------:R-:W-:Y:S02]  /*c610*/  HSET2.LE.AND R9, R9, R3.reuse, PT ;  /* 0x0000000309097233 */ /* 0x100fe40003803000 */
[----:B------:R-:W-:Y:S01]  /*c620*/  HSET2.LE.AND R10, R10, R3, PT ;  /* 0x000000030a0a7233 */ /* 0x000fe20003803000 */
[----:B------:R5:W1:Y:S01]  /*c630*/  MUFU.EX2 R33, R2 ;  /* 0x0000000200217308 */ /* 0x000a620000000800 */
[----:B---3--:R-:W-:Y:S01]  /*c640*/  FFMA.FTZ R5, R212, UR7, -R13 ;  /* 0x00000007d4057c23 */ /* 0x008fe2000801080d */
[----:B------:R-:W-:Y:S02]  /*c650*/  MOV R212, R174 ;  /* 0x000000ae00d47202 */ /* 0x000fe40000000f00 */
[----:B------:R-:W-:Y:S01]  /*c660*/  MOV R174, R157 ;  /* 0x0000009d00ae7202 */ /* 0x000fe20000000f00 */
[----:B------:R3:W1:Y:S01]  /*c670*/  MUFU.EX2 R142, R5 ;  /* 0x00000005008e7308 */ /* 0x0006620000000800 */
[--C-:B--2---:R-:W-:Y:S01]  /*c680*/  FFMA.FTZ R0, R213, UR7, -R14.reuse ;  /* 0x00000007d5007c23 */ /* 0x104fe2000801080e */
[----:B-----5:R-:W-:-:S03]  /*c690*/  FFMA.FTZ R2, R211, UR7, -R14 ;  /* 0x00000007d3027c23 */ /* 0x020fc6000801080e */
[----:B------:R2:W-:Y:S04]  /*c6a0*/  MUFU.EX2 R35, R0 ;  /* 0x0000000000237308 */ /* 0x0005e80000000800 */
[----:B------:R4:W5:Y:S01]  /*c6b0*/  MUFU.EX2 R34, R2 ;  /* 0x0000000200227308 */ /* 0x0009620000000800 */
[----:B---3--:R-:W-:Y:S01]  /*c6c0*/  FFMA.FTZ R5, R205, UR7, -R13 ;  /* 0x00000007cd057c23 */ /* 0x008fe2000801080d */
[----:B------:R-:W-:Y:S01]  /*c6d0*/  FFMA.FTZ R13, R178, UR7, -R14 ;  /* 0x00000007b20d7c23 */ /* 0x000fe2000801080e */
[----:B------:R-:W-:Y:S01]  /*c6e0*/  MOV R205, R159 ;  /* 0x0000009f00cd7202 */ /* 0x000fe20000000f00 */
[----:B------:R3:W-:Y:S01]  /*c6f0*/  MUFU.EX2 R14, R6 ;  /* 0x00000006000e7308 */ /* 0x0007e20000000800 */
[----:B------:R-:W5:Y:S03]  /*c700*/  LDSM.16.MT88.4 R156, [R137+0xa800] ;  /* 0x00a80000899c783b */ /* 0x000f660000004200 */
[----:B------:R1:W5:Y:S01]  /*c710*/  MUFU.EX2 R139, R5 ;  /* 0x00000005008b7308 */ /* 0x0003620000000800 */
[----:B--2---:R-:W-:Y:S01]  /*c720*/  LOP3.LUT R0, R31, 0xff00ff, RZ, 0xc0, !PT ;  /* 0x00ff00ff1f007812 */ /* 0x004fe200078ec0ff */
[----:B------:R-:W-:-:S02]  /*c730*/  FMUL.FTZ R31, R131, R24 ;  /* 0x00000018831f7220 */ /* 0x000fc40000410000 */
[----:B------:R-:W-:Y:S01]  /*c740*/  MUFU.EX2 R13, R13 ;  /* 0x0000000d000d7308 */ /* 0x000fe20000000800 */
[----:B----4-:R-:W-:Y:S02]  /*c750*/  F2FP.BF16.F32.PACK_AB R2, R200, R201 ;  /* 0x000000c9c802723e */ /* 0x010fe400000010ff */
[--C-:B------:R-:W-:Y:S02]  /*c760*/  HSET2.LE.AND R12, R0, R3.reuse, PT ;  /* 0x00000003000c7233 */ /* 0x100fe40003803000 */
[----:B---3--:R-:W-:Y:S02]  /*c770*/  LOP3.LUT R6, R32, 0xff00ff, RZ, 0xc0, !PT ;  /* 0x00ff00ff20067812 */ /* 0x008fe400078ec0ff */
[----:B-1----:R-:W-:Y:S01]  /*c780*/  F2FP.BF16.F32.PACK_AB R0, R33, R179 ;  /* 0x000000b32100723e */ /* 0x002fe200000010ff */
[----:B------:R1:W2:Y:S01]  /*c790*/  MUFU.EX2 R32, R8 ;  /* 0x0000000800207308 */ /* 0x0002a20000000800 */
[--C-:B------:R-:W-:Y:S01]  /*c7a0*/  HSET2.LE.AND R5, R30, R3.reuse, PT ;  /* 0x000000031e057233 */ /* 0x100fe20003803000 */
[----:B------:R-:W-:Y:S01]  /*c7b0*/  FMUL.FTZ R30, R130, R24 ;  /* 0x00000018821e7220 */ /* 0x000fe20000410000 */
[----:B------:R-:W-:-:S03]  /*c7c0*/  HSET2.LE.AND R6, R6, R3, PT ;  /* 0x0000000306067233 */ /* 0x000fc60003803000 */
[----:B------:R-:W-:Y:S01]  /*c7d0*/  LOP3.LUT R130, R2, R5, RZ, 0xc0, !PT ;  /* 0x0000000502827212 */ /* 0x000fe200078ec0ff */
[----:B------:R-:W-:Y:S01]  /*c7e0*/  FFMA.FTZ R5, R250, R24, R209 ;  /* 0x00000018fa057223 */ /* 0x000fe200000100d1 */
[----:B------:R-:W-:Y:S01]  /*c7f0*/  LOP3.LUT R131, R0, R6, RZ, 0xc0, !PT ;  /* 0x0000000600837212 */ /* 0x000fe200078ec0ff */
[----:B------:R-:W-:Y:S01]  /*c800*/  HMMA.16816.F32.BF16 R28, R20, R46, R28 ;  /* 0x0000002e141c723c */ /* 0x000fe2000004181c */
[----:B------:R-:W-:Y:S02]  /*c810*/  F2FP.BF16.F32.PACK_AB R2, R191, R190 ;  /* 0x000000bebf02723e */ /* 0x000fe400000010ff */
[----:B------:R-:W-:Y:S02]  /*c820*/  F2FP.BF16.F32.PACK_AB R0, R176, R143 ;  /* 0x0000008fb000723e */ /* 0x000fe400000010ff */
[----:B-1----:R-:W-:Y:S02]  /*c830*/  HSET2.LE.AND R8, R27, R3, PT ;  /* 0x000000031b087233 */ /* 0x002fe40003803000 */
[----:B------:R-:W-:-:S02]  /*c840*/  LOP3.LUT R128, R2, R7, RZ, 0xc0, !PT ;  /* 0x0000000702807212 */ /* 0x000fc400078ec0ff */
[----:B------:R-:W-:Y:S02]  /*c850*/  F2FP.BF16.F32.PACK_AB R2, R141, R142 ;  /* 0x0000008e8d02723e */ /* 0x000fe400000010ff */
[----:B------:R-:W-:Y:S02]  /*c860*/  LOP3.LUT R129, R0, R8, RZ, 0xc0, !PT ;  /* 0x0000000800817212 */ /* 0x000fe400078ec0ff */
[----:B-----5:R-:W-:Y:S02]  /*c870*/  F2FP.BF16.F32.PACK_AB R0, R34, R35 ;  /* 0x000000232200723e */ /* 0x020fe400000010ff */
[----:B------:R-:W-:Y:S02]  /*c880*/  F2FP.BF16.F32.PACK_AB R3, R14, R139 ;  /* 0x0000008b0e03723e */ /* 0x000fe400000010ff */
[----:B------:R-:W-:Y:S01]  /*c890*/  MOV R20, R172 ;  /* 0x000000ac00147202 */ /* 0x000fe20000000f00 */
[----:B------:R-:W-:Y:S01]  /*c8a0*/  HMMA.16816.F32.BF16 R68, R128, R80, R68 ;  /* 0x000000508044723c */ /* 0x000fe20000041844 */
[----:B------:R-:W-:-:S02]  /*c8b0*/  MOV R21, R173 ;  /* 0x000000ad00157202 */ /* 0x000fc40000000f00 */
[----:B------:R-:W-:Y:S02]  /*c8c0*/  MOV R22, R174 ;  /* 0x000000ae00167202 */ /* 0x000fe40000000f00 */
[----:B------:R-:W-:Y:S02]  /*c8d0*/  MOV R23, R175 ;  /* 0x000000af00177202 */ /* 0x000fe40000000f00 */
[----:B------:R-:W-:Y:S01]  /*c8e0*/  LOP3.LUT R124, R2, R9, RZ, 0xc0, !PT ;  /* 0x00000009027c7212 */ /* 0x000fe200078ec0ff */
[----:B------:R-:W1:Y:S01]  /*c8f0*/  LDSM.16.MT88.4 R172, [R133+0xa800] ;  /* 0x00a8000085ac783b */ /* 0x000e620000004200 */
[----:B------:R-:W-:Y:S01]  /*c900*/  LOP3.LUT R125, R0, R10, RZ, 0xc0, !PT ;  /* 0x0000000a007d7212 */ /* 0x000fe200078ec0ff */
[----:B------:R-:W-:Y:S01]  /*c910*/  FFMA.FTZ R0, R212, R17, R138 ;  /* 0x00000011d4007223 */ /* 0x000fe2000001008a */
[----:B------:R-:W-:Y:S01]  /*c920*/  LOP3.LUT R126, R3, R11, RZ, 0xc0, !PT ;  /* 0x0000000b037e7212 */ /* 0x000fe200078ec0ff */
[----:B------:R-:W-:Y:S01]  /*c930*/  FFMA.FTZ R3, R251, R25, R205 ;  /* 0x00000019fb037223 */ /* 0x000fe200000100cd */
[----:B--2---:R-:W-:Y:S01]  /*c940*/  F2FP.BF16.F32.PACK_AB R2, R13, R32 ;  /* 0x000000200d02723e */ /* 0x004fe200000010ff */
[----:B------:R-:W2:Y:S01]  /*c950*/  LDSM.16.MT88.4 R8, [R132+0x1800] ;  /* 0x001800008408783b */ /* 0x000ea20000004200 */
[----:B------:R-:W-:Y:S01]  /*c960*/  HMMA.16816.F32.BF16 R84, R128, R96, R84 ;  /* 0x000000608054723c */ /* 0x000fe20000041854 */
[----:B------:R-:W-:Y:S01]  /*c970*/  FADD.FTZ R7, R203, R3 ;  /* 0x00000003cb077221 */ /* 0x000fe20000010000 */
[----:B------:R-:W-:Y:S01]  /*c980*/  LOP3.LUT R127, R2, R12, RZ, 0xc0, !PT ;  /* 0x0000000c027f7212 */ /* 0x000fe200078ec0ff */
[----:B------:R-:W-:Y:S01]  /*c990*/  FFMA.FTZ R2, R252, R19, R215 ;  /* 0x00000013fc027223 */ /* 0x000fe200000100d7 */
[----:B------:R-:W-:Y:S01]  /*c9a0*/  FADD.FTZ R3, R234, R5 ;  /* 0x00000005ea037221 */ /* 0x000fe20000010000 */
[----:B------:R-:W-:-:S02]  /*c9b0*/  FADD.FTZ R5, R202, R0 ;  /* 0x00000000ca057221 */ /* 0x000fc40000010000 */
        /* <DEDUP_REMOVED lines=28> */
[----:B------:R-:W-:-:S02]  /*cb80*/  FADD.FTZ R252, R14, R2 ;  /* 0x000000020efc7221 */ /* 0x000fc40000010000 */
[----:B------:R3:W-:Y:S04]  /*cb90*/  STL [R1], R227 ;  /* 0x000000e301007387 */ /* 0x0007e80000100800 */
[C---:B------:R-:W-:Y:S08]  /*cba0*/  HMMA.16816.F32.BF16 R92, R124.reuse, R98, R92 ;  /* 0x000000627c5c723c */ /* 0x040ff0000004185c */
[C---:B------:R-:W-:Y:S08]  /*cbb0*/  HMMA.16816.F32.BF16 R104, R124.reuse, R112, R104 ;  /* 0x000000707c68723c */ /* 0x040ff00000041868 */
[----:B------:R-:W-:Y:S08]  /*cbc0*/  HMMA.16816.F32.BF16 R108, R124, R114, R108 ;  /* 0x000000727c6c723c */ /* 0x000ff0000004186c */
[C---:B------:R-:W-:Y:S08]  /*cbd0*/  HMMA.16816.F32.BF16 R80, R128.reuse, R82, R160 ;  /* 0x000000528050723c */ /* 0x040ff000000418a0 */
[C---:B------:R-:W-:Y:S08]  /*cbe0*/  HMMA.16816.F32.BF16 R96, R128.reuse, R98, R36 ;  /* 0x000000628060723c */ /* 0x040ff00000041824 */
[C---:B------:R-:W-:Y:S08]  /*cbf0*/  HMMA.16816.F32.BF16 R112, R128.reuse, R114, R52 ;  /* 0x000000728070723c */ /* 0x040ff00000041834 */
[-C--:B------:R-:W-:Y:S08]  /*cc00*/  HMMA.16816.F32.BF16 R144, R128, R156.reuse, R144 ;  /* 0x0000009c8090723c */ /* 0x080ff00000041890 */
[C---:B------:R-:W-:Y:S08]  /*cc10*/  HMMA.16816.F32.BF16 R148, R124.reuse, R156, R148 ;  /* 0x0000009c7c94723c */ /* 0x040ff00000041894 */
[C---:B------:R-:W-:Y:S08]  /*cc20*/  HMMA.16816.F32.BF16 R152, R124.reuse, R158, R152 ;  /* 0x0000009e7c98723c */ /* 0x040ff00000041898 */
[C---:B-1----:R-:W-:Y:S08]  /*cc30*/  HMMA.16816.F32.BF16 R164, R124.reuse, R172, R164 ;  /* 0x000000ac7ca4723c */ /* 0x042ff000000418a4 */
        /* <DEDUP_REMOVED lines=8> */
[----:B--2---:R-:W-:Y:S08]  /*ccc0*/  HMMA.16816.F32.BF16 R120, R124, R8, R120 ;  /* 0x000000087c78723c */ /* 0x004ff00000041878 */
        /* <DEDUP_REMOVED lines=8> */
[----:B---3--:R-:W-:-:S15]  /*cd50*/  BRA.U !UP1, `(.L_x_2290) ;  /* 0x0000007109a87547 */ /* 0x008fde000b800000 */
[----:B------:R-:W2:Y:S01]  /*cd60*/  LDL R177, [R1+0x28] ;  /* 0x0000280001b17983 */ /* 0x000ea20000100800 */
[----:B------:R-:W1:Y:S03]  /*cd70*/  LDC.64 R2, c[0x0][0x3c0] ;  /* 0x0000f000ff027b82 */ /* 0x000e660000000a00 */
[----:B------:R-:W3:Y:S04]  /*cd80*/  LDL R209, [R1+0x30] ;  /* 0x0000300001d17983 */ /* 0x000ee80000100800 */
[----:B------:R-:W4:Y:S04]  /*cd90*/  LDL R203, [R1+0x2c] ;  /* 0x00002c0001cb7983 */ /* 0x000f280000100800 */
[----:B------:R-:W5:Y:S04]  /*cda0*/  LDL.64 R22, [R1+0x40] ;  /* 0x0000400001167983 */ /* 0x000f680000100a00 */
[----:B------:R-:W5:Y:S04]  /*cdb0*/  LDL.64 R206, [R1+0x38] ;  /* 0x0000380001ce7983 */ /* 0x000f680000100a00 */
[----:B------:R-:W5:Y:S04]  /*cdc0*/  LDL.64 R204, [R1+0x48] ;  /* 0x0000480001cc7983 */ /* 0x000f680000100a00 */
[----:B------:R-:W5:Y:S04]  /*cdd0*/  LDL R208, [R1+0x4] ;  /* 0x0000040001d07983 */ /* 0x000f680000100800 */
        /* <DEDUP_REMOVED lines=22> */
[----:B---3--:R-:W-:Y:S02]  /*cf40*/  LEA R6, P3, R10, R209, 0x6 ;  /* 0x000000d10a067211 */ /* 0x008fe400078630ff */
        /* <DEDUP_REMOVED lines=11> */
[----:B------:R-:W-:Y:S01]  /*d000*/  LDGSTS.E.BYPASS.LTC128B.128 [R229+0xa000], desc[UR24][R6.64] ;  /* 0x0a00000006e57fae */ /* 0x000fe2000b981a18 */
[----:B-----5:R-:W-:-:S03]  /*d010*/  IMAD.MOV.U32 R246, RZ, RZ, R22 ;  /* 0x000000fffff67224 */ /* 0x020fc600078e0016 */
[----:B------:R1:W-:Y:S01]  /*d020*/  LDGSTS.E.BYPASS.LTC128B.128 [R229+0xb000], desc[UR24][R6.64+0x80] ;  /* 0x0b00008006e57fae */ /* 0x0003e2000b981a18 */
[----:B------:R-:W-:-:S03]  /*d030*/  IMAD.MOV.U32 R247, RZ, RZ, R23 ;  /* 0x000000fffff77224 */ /* 0x000fc600078e0017 */
[----:B------:R-:W-:Y:S04]  /*d040*/  LDGSTS.E.BYPASS.LTC128B.128 [R229+0xa800], desc[UR24][R2.64] ;  /* 0x0a80000002e57fae */ /* 0x000fe8000b981a18 */
[----:B------:R2:W-:Y:S04]  /*d050*/  LDGSTS.E.BYPASS.LTC128B.128 [R229+0xb800], desc[UR24][R2.64+0x80] ;  /* 0x0b80008002e57fae */ /* 0x0005e8000b981a18 */
[----:B------:R-:W-:Y:S04]  /*d060*/  LDSM.16.M88.4 R20, [R0] ;  /* 0x000000000014783b */ /* 0x000fe80000000200 */
[----:B------:R-:W3:Y:S04]  /*d070*/  LDSM.16.M88.4 R32, [R5+UR5+0x8000] ;  /* 0x008000050520783b */ /* 0x000ee80008000200 */
[----:B------:R-:W4:Y:S04]  /*d080*/  LDSM.16.M88.4 R8, [R0+0x2000] ;  /* 0x002000000008783b */ /* 0x000f280000000200 */
[----:B------:R-:W5:Y:S01]  /*d090*/  LDSM.16.M88.4 R28, [R5+UR5+0x8800] ;  /* 0x00880005051c783b */ /* 0x000f620008000200 */
[----:B-1----:R-:W-:Y:S01]  /*d0a0*/  IMAD.IADD R7, R13, 0x1, R0 ;  /* 0x000000010d077824 */ /* 0x002fe200078e0200 */
[----:B------:R-:W-:Y:S01]  /*d0b0*/  SHF.R.U32.HI R235, RZ, 0x5, R226 ;  /* 0x00000005ffeb7819 */ /* 0x000fe200000116e2 */
[----:B------:R-:W-:Y:S01]  /*d0c0*/  IMAD.MOV.U32 R244, RZ, RZ, R206 ;  /* 0x000000fffff47224 */ /* 0x000fe200078e00ce */
[----:B------:R-:W0:Y:S04]  /*d0d0*/  LDGDEPBAR ;  /* 0x00000000000079af */ /* 0x000e280000000000 */
[----:B------:R-:W-:Y:S01]  /*d0e0*/  LDSM.16.M88.4 R24, [R7+0x2000] ;  /* 0x002000000718783b */ /* 0x000fe20000000200 */
[----:B--2---:R-:W-:-:S04]  /*d0f0*/  VIADD R3, R5, UR5 ;  /* 0x0000000505037c36 */ /* 0x004fc80008000000 */
[----:B------:R-:W-:-:S05]  /*d100*/  IMAD.IADD R12, R3, 0x1, R13 ;  /* 0x00000001030c7824 */ /* 0x000fca00078e020d */
[----:B------:R-:W1:Y:S04]  /*d110*/  LDSM.16.M88.4 R184, [R12+0x8000] ;  /* 0x008000000cb8783b */ /* 0x000e680000000200 */
[----:B------:R-:W2:Y:S01]  /*d120*/  LDSM.16.M88.4 R176, [R12+0x8800] ;  /* 0x008800000cb0783b */ /* 0x000ea20000000200 */
[----:B------:R-:W-:Y:S02]  /*d130*/  IMAD.MOV.U32 R245, RZ, RZ, R207 ;  /* 0x000000fffff57224 */ /* 0x000fe400078e00cf */
[----:B------:R-:W-:Y:S02]  /*d140*/  IMAD.MOV.U32 R240, RZ, RZ, R204 ;  /* 0x000000fffff07224 */ /* 0x000fe400078e00cc */
[----:B------:R-:W-:Y:S01]  /*d150*/  IMAD.MOV.U32 R241, RZ, RZ, R205 ;  /* 0x000000fffff17224 */ /* 0x000fe200078e00cd */
[-C--:B---3--:R-:W-:Y:S08]  /*d160*/  HMMA.16816.F32.BF16 R196, R20, R32.reuse, RZ ;  /* 0x0000002014c4723c */ /* 0x088ff000000418ff */
[C---:B----4-:R-:W-:Y:S08]  /*d170*/  HMMA.16816.F32.BF16 R192, R8.reuse, R32, RZ ;  /* 0x0000002008c0723c */ /* 0x050ff000000418ff */
[-C--:B------:R-:W-:Y:S08]  /*d180*/  HMMA.16816.F32.BF16 R180, R8, R34.reuse, RZ ;  /* 0x0000002208b4723c */ /* 0x080ff000000418ff */
[----:B------:R-:W-:Y:S08]  /*d190*/  HMMA.16816.F32.BF16 R220, R20, R34, RZ ;  /* 0x0000002214dc723c */ /* 0x000ff000000418ff */
[C---:B-----5:R-:W-:Y:S08]  /*d1a0*/  HMMA.16816.F32.BF16 R32, R8.reuse, R28, RZ ;  /* 0x0000001c0820723c */ /* 0x060ff000000418ff */
[----:B------:R-:W-:Y:S08]  /*d1b0*/  HMMA.16816.F32.BF16 R8, R8, R30, RZ ;  /* 0x0000001e0808723c */ /* 0x000ff000000418ff */
[C---:B------:R-:W-:Y:S08]  /*d1c0*/  HMMA.16816.F32.BF16 R204, R20.reuse, R28, RZ ;  /* 0x0000001c14cc723c */ /* 0x040ff000000418ff */
[----:B------:R-:W-:Y:S01]  /*d1d0*/  HMMA.16816.F32.BF16 R216, R20, R30, RZ ;  /* 0x0000001e14d8723c */ /* 0x000fe200000418ff */
[----:B------:R-:W3:Y:S01]  /*d1e0*/  LDSM.16.M88.4 R28, [R7] ;  /* 0x00000000071c783b */ /* 0x000ee20000000200 */
[----:B------:R-:W-:-:S02]  /*d1f0*/  IMAD.MOV.U32 R137, RZ, RZ, R208 ;  /* 0x000000ffff897224 */ /* 0x000fc400078e00d0 */
[----:B------:R-:W-:Y:S02]  /*d200*/  IMAD.MOV.U32 R242, RZ, RZ, R212 ;  /* 0x000000fffff27224 */ /* 0x000fe400078e00d4 */
[----:B------:R-:W-:Y:S02]  /*d210*/  IMAD.IADD R2, R137, 0x1, R0 ;  /* 0x0000000189027824 */ /* 0x000fe400078e0200 */
[----:B------:R-:W-:Y:S02]  /*d220*/  IMAD.IADD R3, R3, 0x1, R137 ;  /* 0x0000000103037824 */ /* 0x000fe400078e0289 */
[----:B------:R-:W-:Y:S01]  /*d230*/  IMAD.MOV.U32 R243, RZ, RZ, R213 ;  /* 0x000000fffff37224 */ /* 0x000fe200078e00d5 */
[----:B-1----:R-:W-:Y:S01]  /*d240*/  HMMA.16816.F32.BF16 R200, R24, R186, R180 ;  /* 0x000000ba18c8723c */ /* 0x002fe200000418b4 */
[----:B------:R-:W-:Y:S01]  /*d250*/  IMAD.MOV.U32 R132, RZ, RZ, R210 ;  /* 0x000000ffff847224 */ /* 0x000fe200078e00d2 */
[----:B------:R-:W-:Y:S01]  /*d260*/  LDSM.16.M88.4 R20, [R2] ;  /* 0x000000000214783b */ /* 0x000fe20000000200 */
[----:B------:R-:W-:-:S03]  /*d270*/  IMAD.MOV.U32 R133, RZ, RZ, R211 ;  /* 0x000000ffff857224 */ /* 0x000fc600078e00d3 */
[----:B------:R-:W-:Y:S02]  /*d280*/  LDSM.16.M88.4 R180, [R3+0x8800] ;  /* 0x0088000003b4783b */ /* 0x000fe40000000200 */
[C---:B------:R-:W-:Y:S08]  /*d290*/  HMMA.16816.F32.BF16 R212, R24.reuse, R184, R192 ;  /* 0x000000b818d4723c */ /* 0x040ff000000418c0 */
[C---:B--2---:R-:W-:Y:S08]  /*d2a0*/  HMMA.16816.F32.BF16 R208, R24.reuse, R176, R32 ;  /* 0x000000b018d0723c */ /* 0x044ff00000041820 */
[----:B------:R-:W-:Y:S01]  /*d2b0*/  HMMA.16816.F32.BF16 R192, R24, R178, R8 ;  /* 0x000000b218c0723c */ /* 0x000fe20000041808 */
[----:B------:R-:W1:Y:S04]  /*d2c0*/  LDSM.16.M88.4 R24, [R3+0x8000] ;  /* 0x008000000318783b */ /* 0x000e680000000200 */
[----:B------:R-:W2:Y:S03]  /*d2d0*/  LDSM.16.M88.4 R8, [R2+0x2000] ;  /* 0x002000000208783b */ /* 0x000ea60000000200 */
[----:B---3--:R-:W-:Y:S01]  /*d2e0*/  HMMA.16816.F32.BF16 R32, R28, R184, R196 ;  /* 0x000000b81c20723c */ /* 0x008fe200000418c4 */
[----:B------:R-:W-:-:S02]  /*d2f0*/  IMAD.IADD R6, R13, 0x1, R2 ;  /* 0x000000010d067824 */ /* 0x000fc400078e0202 */
[----:B------:R-:W-:-:S05]  /*d300*/  IMAD.IADD R13, R13, 0x1, R3 ;  /* 0x000000010d0d7824 */ /* 0x000fca00078e0203 */
[----:B------:R-:W-:Y:S01]  /*d310*/  HMMA.16816.F32.BF16 R204, R28, R176, R204 ;  /* 0x000000b01ccc723c */ /* 0x000fe200000418cc */
[----:B------:R-:W-:Y:S02]  /*d320*/  IMAD.MOV.U32 R176, RZ, RZ, R246 ;  /* 0x000000ffffb07224 */ /* 0x000fe400078e00f6 */
[----:B------:R-:W-:-:S05]  /*d330*/  IMAD.MOV.U32 R177, RZ, RZ, R247 ;  /* 0x000000ffffb17224 */ /* 0x000fca00078e00f7 */
[C---:B------:R-:W-:Y:S08]  /*d340*/  HMMA.16816.F32.BF16 R196, R28.reuse, R186, R220 ;  /* 0x000000ba1cc4723c */ /* 0x040ff000000418dc */
[----:B------:R-:W-:Y:S01]  /*d350*/  HMMA.16816.F32.BF16 R184, R28, R178, R216 ;  /* 0x000000b21cb8723c */ /* 0x000fe200000418d8 */
[----:B------:R-:W-:Y:S07]  /*d360*/  LDSM.16.M88.4 R28, [R6+0x2000] ;  /* 0x00200000061c783b */ /* 0x000fee0000000200 */
[----:B-1----:R-:W-:Y:S01]  /*d370*/  HMMA.16816.F32.BF16 R216, R20, R24, R32 ;  /* 0x0000001814d8723c */ /* 0x002fe20000041820 */
[----:B------:R-:W1:Y:S07]  /*d380*/  LDSM.16.M88.4 R32, [R13+0x8800] ;  /* 0x008800000d20783b */ /* 0x000e6e0000000200 */
[----:B--2---:R-:W-:Y:S01]  /*d390*/  HMMA.16816.F32.BF16 R236, R8, R26, R200 ;  /* 0x0000001a08ec723c */ /* 0x004fe200000418c8 */
[----:B------:R-:W-:-:S02]  /*d3a0*/  IMAD.MOV.U32 R202, RZ, RZ, R176 ;  /* 0x000000ffffca7224 */ /* 0x000fc400078e00b0 */
[----:B------:R-:W-:Y:S02]  /*d3b0*/  IMAD.MOV.U32 R203, RZ, RZ, R177 ;  /* 0x000000ffffcb7224 */ /* 0x000fe400078e00b1 */
[----:B------:R-:W2:Y:S01]  /*d3c0*/  LDSM.16.M88.4 R176, [R13+0x8000] ;  /* 0x008000000db0783b */ /* 0x000ea20000000200 */
[----:B------:R-:W-:Y:S02]  /*d3d0*/  IMAD.MOV.U32 R138, RZ, RZ, R244 ;  /* 0x000000ffff8a7224 */ /* 0x000fe400078e00f4 */
[----:B------:R-:W-:Y:S02]  /*d3e0*/  IMAD.MOV.U32 R139, RZ, RZ, R245 ;  /* 0x000000ffff8b7224 */ /* 0x000fe400078e00f5 */
[----:B------:R-:W-:Y:S01]  /*d3f0*/  HMMA.16816.F32.BF16 R244, R8, R180, R208 ;  /* 0x000000b408f4723c */ /* 0x000fe200000418d0 */
[----:B------:R-:W-:Y:S02]  /*d400*/  IMAD.MOV.U32 R142, RZ, RZ, R240 ;  /* 0x000000ffff8e7224 */ /* 0x000fe400078e00f0 */
[----:B------:R-:W-:-:S02]  /*d410*/  IMAD.MOV.U32 R143, RZ, RZ, R241 ;  /* 0x000000ffff8f7224 */ /* 0x000fc400078e00f1 */
[----:B------:R-:W-:Y:S02]  /*d420*/  IMAD.MOV.U32 R190, RZ, RZ, R242 ;  /* 0x000000ffffbe7224 */ /* 0x000fe400078e00f2 */
[----:B------:R-:W-:Y:S01]  /*d430*/  IMAD.MOV.U32 R191, RZ, RZ, R243 ;  /* 0x000000ffffbf7224 */ /* 0x000fe200078e00f3 */
[----:B------:R-:W-:Y:S01]  /*d440*/  HMMA.16816.F32.BF16 R208, R20, R180, R204 ;  /* 0x000000b414d0723c */ /* 0x000fe200000418cc */
[----:B------:R-:W-:Y:S02]  /*d450*/  IMAD.MOV.U32 R206, RZ, RZ, R202 ;  /* 0x000000ffffce7224 */ /* 0x000fe400078e00ca */
[----:B------:R-:W-:-:S05]  /*d460*/  IMAD.MOV.U32 R207, RZ, RZ, R203 ;  /* 0x000000ffffcf7224 */ /* 0x000fca00078e00cb */
[----:B------:R-:W-:Y:S08]  /*d470*/  HMMA.16816.F32.BF16 R240, R8, R24, R212 ;  /* 0x0000001808f0723c */ /* 0x000ff000000418d4 */
[C---:B------:R-:W-:Y:S01]  /*d480*/  HMMA.16816.F32.BF16 R212, R20.reuse, R26, R196 ;  /* 0x0000001a14d4723c */ /* 0x040fe200000418c4 */
[----:B------:R-:W-:Y:S07]  /*d490*/  LDSM.16.M88.4 R24, [R0+0x6000] ;  /* 0x006000000018783b */ /* 0x000fee0000000200 */
[-C--:B------:R-:W-:Y:S01]  /*d4a0*/  HMMA.16816.F32.BF16 R200, R20, R182.reuse, R184 ;  /* 0x000000b614c8723c */ /* 0x080fe200000418b8 */
[----:B------:R-:W3:Y:S07]  /*d4b0*/  LDSM.16.M88.4 R184, [R5+UR5+0x9800] ;  /* 0x0098000505b8783b */ /* 0x000eee0008000200 */
[----:B------:R-:W-:Y:S01]  /*d4c0*/  HMMA.16816.F32.BF16 R220, R8, R182, R192 ;  /* 0x000000b608dc723c */ /* 0x000fe200000418c0 */
[----:B------:R-:W4:Y:S04]  /*d4d0*/  LDSM.16.M88.4 R8, [R6] ;  /* 0x000000000608783b */ /* 0x000f280000000200 */
[----:B------:R-:W5:Y:S03]  /*d4e0*/  LDSM.16.M88.4 R192, [R5+UR5+0x9000] ;  /* 0x0090000505c0783b */ /* 0x000f660008000200 */
[C---:B-1----:R-:W-:Y:S08]  /*d4f0*/  HMMA.16816.F32.BF16 R20, R28.reuse, R32, R244 ;  /* 0x000000201c14723c */ /* 0x042ff000000418f4 */
[----:B--2---:R-:W-:Y:S01]  /*d500*/  HMMA.16816.F32.BF16 R180, R28, R178, R236 ;  /* 0x000000b21cb4723c */ /* 0x004fe200000418ec */
[----:B------:R-:W-:-:S02]  /*d510*/  IMAD.MOV.U32 R246, RZ, RZ, R206 ;  /* 0x000000fffff67224 */ /* 0x000fc400078e00ce */
[----:B------:R-:W-:-:S05]  /*d520*/  IMAD.MOV.U32 R247, RZ, RZ, R207 ;  /* 0x000000fffff77224 */ /* 0x000fca00078e00cf */
[C---:B------:R-:W-:Y:S08]  /*d530*/  HMMA.16816.F32.BF16 R196, R28.reuse, R176, R240 ;  /* 0x000000b01cc4723c */ /* 0x040ff000000418f0 */
[----:B------:R-:W-:Y:S08]  /*d540*/  HMMA.16816.F32.BF16 R204, R28, R34, R220 ;  /* 0x000000221ccc723c */ /* 0x000ff000000418dc */
[----:B---3--:R-:W-:Y:S01]  /*d550*/  HMMA.16816.F32.BF16 R28, R24, R184, R20 ;  /* 0x000000b8181c723c */ /* 0x008fe20000041814 */
[----:B------:R-:W1:Y:S07]  /*d560*/  LDSM.16.M88.4 R20, [R0+0x4000] ;  /* 0x004000000014783b */ /* 0x000e6e0000000200 */
[C---:B----4-:R-:W-:Y:S08]  /*d570*/  HMMA.16816.F32.BF16 R240, R8.reuse, R176, R216 ;  /* 0x000000b008f0723c */ /* 0x050ff000000418d8 */
[C---:B------:R-:W-:Y:S08]  /*d580*/  HMMA.16816.F32.BF16 R220, R8.reuse, R32, R208 ;  /* 0x0000002008dc723c */ /* 0x040ff000000418d0 */
[C---:B------:R-:W-:Y:S01]  /*d590*/  HMMA.16816.F32.BF16 R236, R8.reuse, R178, R212 ;  /* 0x000000b208ec723c */ /* 0x040fe200000418d4 */
[----:B------:R-:W-:Y:S07]  /*d5a0*/  LDSM.16.M88.4 R176, [R12+0x9000] ;  /* 0x009000000cb0783b */ /* 0x000fee0000000200 */
[----:B------:R-:W-:Y:S01]  /*d5b0*/  HMMA.16816.F32.BF16 R216, R8, R34, R200 ;  /* 0x0000002208d8723c */ /* 0x000fe200000418c8 */
[----:B------:R-:W-:Y:S04]  /*d5c0*/  LDSM.16.M88.4 R8, [R7+0x6000] ;  /* 0x006000000708783b */ /* 0x000fe80000000200 */
[----:B------:R-:W-:Y:S03]  /*d5d0*/  LDSM.16.M88.4 R32, [R7+0x4000] ;  /* 0x004000000720783b */ /* 0x000fe60000000200 */
[C---:B-----5:R-:W-:Y:S01]  /*d5e0*/  HMMA.16816.F32.BF16 R208, R24.reuse, R194, R180 ;  /* 0x000000c218d0723c */ /* 0x060fe200000418b4 */
[----:B------:R-:W2:Y:S07]  /*d5f0*/  LDSM.16.M88.4 R180, [R12+0x9800] ;  /* 0x009800000cb4783b */ /* 0x000eae0000000200 */
[C---:B------:R-:W-:Y:S08]  /*d600*/  HMMA.16816.F32.BF16 R212, R24.reuse, R192, R196 ;  /* 0x000000c018d4723c */ /* 0x040ff000000418c4 */
[----:B------:R-:W-:Y:S08]  /*d610*/  HMMA.16816.F32.BF16 R24, R24, R186, R204 ;  /* 0x000000ba1818723c */ /* 0x000ff000000418cc */
[C---:B-1----:R-:W-:Y:S08]  /*d620*/  HMMA.16816.F32.BF16 R200, R20.reuse, R192, R240 ;  /* 0x000000c014c8723c */ /* 0x042ff000000418f0 */
[C---:B------:R-:W-:Y:S08]  /*d630*/  HMMA.16816.F32.BF16 R204, R20.reuse, R194, R236 ;  /* 0x000000c214cc723c */ /* 0x040ff000000418ec */
[C---:B------:R-:W-:Y:S08]  /*d640*/  HMMA.16816.F32.BF16 R196, R20.reuse, R184, R220 ;  /* 0x000000b814c4723c */ /* 0x040ff000000418dc */
[----:B------:R-:W-:Y:S01]  /*d650*/  HMMA.16816.F32.BF16 R20, R20, R186, R216 ;  /* 0x000000ba1414723c */ /* 0x000fe200000418d8 */
[----:B------:R-:W-:Y:S07]  /*d660*/  LDSM.16.M88.4 R184, [R3+0x9000] ;  /* 0x0090000003b8783b */ /* 0x000fee0000000200 */
[C---:B--2---:R-:W-:Y:S01]  /*d670*/  HMMA.16816.F32.BF16 R216, R8.reuse, R180, R28 ;  /* 0x000000b408d8723c */ /* 0x044fe2000004181c */
[----:B------:R-:W1:Y:S07]  /*d680*/  LDSM.16.M88.4 R28, [R2+0x4000] ;  /* 0x00400000021c783b */ /* 0x000e6e0000000200 */
[C---:B------:R-:W-:Y:S08]  /*d690*/  HMMA.16816.F32.BF16 R220, R8.reuse, R178, R208 ;  /* 0x000000b208dc723c */ /* 0x040ff000000418d0 */
[C---:B------:R-:W-:Y:S01]  /*d6a0*/  HMMA.16816.F32.BF16 R208, R8.reuse, R182, R24 ;  /* 0x000000b608d0723c */ /* 0x040fe20000041818 */
[----:B------:R-:W2:Y:S07]  /*d6b0*/  LDSM.16.M88.4 R24, [R2+0x6000] ;  /* 0x006000000218783b */ /* 0x000eae0000000200 */
[-C--:B------:R-:W-:Y:S01]  /*d6c0*/  HMMA.16816.F32.BF16 R236, R8, R176.reuse, R212 ;  /* 0x000000b008ec723c */ /* 0x080fe200000418d4 */
[----:B------:R-:W-:Y:S07]  /*d6d0*/  LDSM.16.M88.4 R8, [R6+0x6000] ;  /* 0x006000000608783b */ /* 0x000fee0000000200 */
[C---:B------:R-:W-:Y:S08]  /*d6e0*/  HMMA.16816.F32.BF16 R192, R32.reuse, R176, R200 ;  /* 0x000000b020c0723c */ /* 0x040ff000000418c8 */
[C---:B------:R-:W-:Y:S01]  /*d6f0*/  HMMA.16816.F32.BF16 R204, R32.reuse, R178, R204 ;  /* 0x000000b220cc723c */ /* 0x040fe200000418cc */
[----:B------:R-:W3:Y:S07]  /*d700*/  LDSM.16.M88.4 R176, [R3+0x9800] ;  /* 0x0098000003b0783b */ /* 0x000eee0000000200 */
[C---:B------:R-:W-:Y:S08]  /*d710*/  HMMA.16816.F32.BF16 R200, R32.reuse, R180, R196 ;  /* 0x000000b420c8723c */ /* 0x040ff000000418c4 */
[----:B------:R-:W-:Y:S01]  /*d720*/  HMMA.16816.F32.BF16 R212, R32, R182, R20 ;  /* 0x000000b620d4723c */ /* 0x000fe20000041814 */
[----:B------:R-:W-:Y:S04]  /*d730*/  LDSM.16.M88.4 R32, [R13+0x9000] ;  /* 0x009000000d20783b */ /* 0x000fe80000000200 */
[----:B------:R-:W4:Y:S03]  /*d740*/  LDSM.16.M88.4 R20, [R6+0x4000] ;  /* 0x004000000614783b */ /* 0x000f260000000200 */
[-C--:B-1----:R-:W-:Y:S08]  /*d750*/  HMMA.16816.F32.BF16 R192, R28, R184.reuse, R192 ;  /* 0x000000b81cc0723c */ /* 0x082ff000000418c0 */
[C---:B--2---:R-:W-:Y:S08]  /*d760*/  HMMA.16816.F32.BF16 R180, R24.reuse, R184, R236 ;  /* 0x000000b818b4723c */ /* 0x044ff000000418ec */
[-C--:B------:R-:W-:Y:S08]  /*d770*/  HMMA.16816.F32.BF16 R196, R24, R186.reuse, R220 ;  /* 0x000000ba18c4723c */ /* 0x080ff000000418dc */
[----:B------:R-:W-:Y:S08]  /*d780*/  HMMA.16816.F32.BF16 R184, R28, R186, R204 ;  /* 0x000000ba1cb8723c */ /* 0x000ff000000418cc */
[C---:B---3--:R-:W-:Y:S08]  /*d790*/  HMMA.16816.F32.BF16 R216, R24.reuse, R176, R216 ;  /* 0x000000b018d8723c */ /* 0x048ff000000418d8 */
[----:B------:R-:W-:Y:S01]  /*d7a0*/  HMMA.16816.F32.BF16 R208, R24, R178, R208 ;  /* 0x000000b218d0723c */ /* 0x000fe200000418d0 */
[----:B------:R-:W1:Y:S07]  /*d7b0*/  LDSM.16.M88.4 R24, [R13+0x9800] ;  /* 0x009800000d18783b */ /* 0x000e6e0000000200 */
[----:B----4-:R-:W-:Y:S01]  /*d7c0*/  HMMA.16816.F32.BF16 R192, R20, R32, R192 ;  /* 0x0000002014c0723c */ /* 0x010fe200000418c0 */
[----:B------:R-:W-:Y:S01]  /*d7d0*/  VIADD R0, R4, 0xffffff81 ;  /* 0xffffff8104007836 */ /* 0x000fe20000000000 */
[----:B------:R-:W-:-:S06]  /*d7e0*/  DEPBAR.LE SB0, 0x0 ;  /* 0x000080000000791a */ /* 0x000fcc0000000000 */
[----:B------:R-:W-:Y:S01]  /*d7f0*/  HMMA.16816.F32.BF16 R204, R8, R32, R180 ;  /* 0x0000002008cc723c */ /* 0x000fe200000418b4 */
[----:B------:R-:W-:-:S07]  /*d800*/  ISETP.GT.AND P4, PT, R228, R0, PT ;  /* 0x00000000e400720c */ /* 0x000fce0003f84270 */
[----:B------:R-:W-:Y:S01]  /*d810*/  HMMA.16816.F32.BF16 R196, R8, R34, R196 ;  /* 0x0000002208c4723c */ /* 0x000fe200000418c4 */
[----:B------:R-:W-:Y:S02]  /*d820*/  ISETP.GE.AND P3, PT, R0, R230, PT ;  /* 0x000000e60000720c */ /* 0x000fe40003f66270 */
[----:B------:R-:W-:-:S05]  /*d830*/  FSEL R2, R193, -INF , !P4 ;  /* 0xff800000c1027808 */ /* 0x000fca0006000000 */
[----:B------:R-:W-:Y:S01]  /*d840*/  HMMA.16816.F32.BF16 R32, R20, R34, R184 ;  /* 0x000000221420723c */ /* 0x000fe200000418b8 */
[----:B------:R-:W-:Y:S01]  /*d850*/  IMAD.MOV.U32 R245, RZ, RZ, R139 ;  /* 0x000000fffff57224 */ /* 0x000fe200078e008b */
[----:B------:R-:W-:-:S06]  /*d860*/  ISETP.GT.AND P0, PT, R15, R0, PT ;  /* 0x000000000f00720c */ /* 0x000fcc0003f04270 */
[----:B------:R-:W-:Y:S01]  /*d870*/  HMMA.16816.F32.BF16 R200, R28, R176, R200 ;  /* 0x000000b01cc8723c */ /* 0x000fe200000418c8 */
[----:B------:R-:W-:Y:S01]  /*d880*/  FSEL R139, R2, -INF , !P3 ;  /* 0xff800000028b7808 */ /* 0x000fe20005800000 */
[----:B------:R-:W-:Y:S01]  /*d890*/  VIADD R2, R4, 0xffffff88 ;  /* 0xffffff8804027836 */ /* 0x000fe20000000000 */
[-C--:B------:R-:W-:Y:S02]  /*d8a0*/  ISETP.GT.AND P5, PT, R16, R0.reuse, PT ;  /* 0x000000001000720c */ /* 0x080fe40003fa4270 */
[----:B------:R-:W-:Y:S01]  /*d8b0*/  ISETP.GT.AND P3, PT, R18, R0, PT ;  /* 0x000000001200720c */ /* 0x000fe20003f64270 */
[----:B------:R-:W-:Y:S01]  /*d8c0*/  IMAD.MOV.U32 R241, RZ, RZ, R143 ;  /* 0x000000fffff17224 */ /* 0x000fe200078e008f */
[----:B------:R-:W-:Y:S02]  /*d8d0*/  FSEL R3, R195, -INF , !P0 ;  /* 0xff800000c3037808 */ /* 0x000fe40004000000 */
[----:B------:R-:W-:Y:S02]  /*d8e0*/  ISETP.GE.AND P0, PT, R0, R233, PT ;  /* 0x000000e90000720c */ /* 0x000fe40003f06270 */
[----:B------:R-:W-:-:S02]  /*d8f0*/  FSEL R143, R205, -INF , !P5 ;  /* 0xff800000cd8f7808 */ /* 0x000fc40006800000 */
[----:B------:R-:W-:Y:S02]  /*d900*/  FSEL R185, R207, -INF , !P3 ;  /* 0xff800000cfb97808 */ /* 0x000fe40005800000 */
[----:B------:R-:W-:Y:S02]  /*d910*/  ISETP.GT.AND P5, PT, R228, R2, PT ;  /* 0x00000002e400720c */ /* 0x000fe40003fa4270 */
[C---:B------:R-:W-:Y:S02]  /*d920*/  ISETP.GE.AND P6, PT, R0.reuse, R231, PT ;  /* 0x000000e70000720c */ /* 0x040fe40003fc6270 */
[----:B------:R-:W-:Y:S01]  /*d930*/  ISETP.GE.AND P4, PT, R0, R232, PT ;  /* 0x000000e80000720c */ /* 0x000fe20003f86270 */
[----:B------:R-:W-:Y:S01]  /*d940*/  VIADD R0, R4, 0xffffff89 ;  /* 0xffffff8904007836 */ /* 0x000fe20000000000 */
[----:B------:R-:W-:Y:S02]  /*d950*/  ISETP.GT.AND P3, PT, R15, R2, PT ;  /* 0x000000020f00720c */ /* 0x000fe40003f64270 */
[----:B------:R-:W-:-:S02]  /*d960*/  FSEL R185, R185, -INF , !P0 ;  /* 0xff800000b9b97808 */ /* 0x000fc40004000000 */
[-C--:B------:R-:W-:Y:S02]  /*d970*/  ISETP.GT.AND P0, PT, R16, R2.reuse, PT ;  /* 0x000000021000720c */ /* 0x080fe40003f04270 */
[----:B------:R-:W-:Y:S02]  /*d980*/  FSEL R7, R32, -INF , !P5 ;  /* 0xff80000020077808 */ /* 0x000fe40006800000 */
[----:B------:R-:W-:Y:S01]  /*d990*/  ISETP.GT.AND P5, PT, R18, R2, PT ;  /* 0x000000021200720c */ /* 0x000fe20003fa4270 */
[----:B------:R-:W-:Y:S01]  /*d9a0*/  IMAD.MOV.U32 R244, RZ, RZ, R138 ;  /* 0x000000fffff47224 */ /* 0x000fe200078e008a */
[----:B------:R-:W-:Y:S01]  /*d9b0*/  HMMA.16816.F32.BF16 R180, R28, R178, R212 ;  /* 0x000000b21cb4723c */ /* 0x000fe200000418d4 */
[----:B------:R-:W-:Y:S02]  /*d9c0*/  FSEL R6, R34, -INF , !P3 ;  /* 0xff80000022067808 */ /* 0x000fe40005800000 */
[----:B------:R-:W-:Y:S02]  /*d9d0*/  FSEL R138, R3, -INF , !P6 ;  /* 0xff800000038a7808 */ /* 0x000fe40007000000 */
[----:B------:R-:W-:-:S02]  /*d9e0*/  ISETP.GT.AND P3, PT, R228, R0, PT ;  /* 0x00000000e400720c */ /* 0x000fc40003f64270 */
[----:B------:R-:W-:Y:S01]  /*d9f0*/  FSEL R5, R196, -INF , !P0 ;  /* 0xff800000c4057808 */ /* 0x000fe20004000000 */
[----:B-1----:R-:W-:Y:S01]  /*da00*/  HMMA.16816.F32.BF16 R176, R20, R24, R200 ;  /* 0x0000001814b0723c */ /* 0x002fe200000418c8 */
[----:B------:R-:W-:Y:S02]  /*da10*/  ISETP.GE.AND P0, PT, R2, R232, PT ;  /* 0x000000e80200720c */ /* 0x000fe40003f06270 */
[----:B------:R-:W-:Y:S01]  /*da20*/  FSEL R3, R198, -INF , !P5 ;  /* 0xff800000c6037808 */ /* 0x000fe20006800000 */
[----:B------:R-:W-:Y:S01]  /*da30*/  IMAD.MOV.U32 R238, RZ, RZ, R132 ;  /* 0x000000ffffee7224 */ /* 0x000fe200078e0084 */
[----:B------:R-:W-:-:S03]  /*da40*/  ISETP.GT.AND P5, PT, R15, R0, PT ;  /* 0x000000000f00720c */ /* 0x000fc60003fa4270 */
[----:B------:R-:W-:Y:S01]  /*da50*/  HMMA.16816.F32.BF16 R28, R8, R24, R216 ;  /* 0x00000018081c723c */ /* 0x000fe200000418d8 */
[----:B------:R-:W-:Y:S02]  /*da60*/  FSEL R143, R143, -INF , !P4 ;  /* 0xff8000008f8f7808 */ /* 0x000fe40006000000 */
[----:B------:R-:W-:Y:S02]  /*da70*/  FSEL R13, R33, -INF , !P3 ;  /* 0xff800000210d7808 */ /* 0x000fe40005800000 */
[C---:B------:R-:W-:Y:S02]  /*da80*/  ISETP.GE.AND P4, PT, R2.reuse, R231, PT ;  /* 0x000000e70200720c */ /* 0x040fe40003f86270 */
[----:B------:R-:W-:Y:S02]  /*da90*/  ISETP.GE.AND P3, PT, R2, R233, PT ;  /* 0x000000e90200720c */ /* 0x000fe40003f66270 */
[----:B------:R-:W-:Y:S02]  /*daa0*/  FSEL R141, R5, -INF , !P0 ;  /* 0xff800000058d7808 */ /* 0x000fe40004000000 */
[----:B------:R-:W-:-:S02]  /*dab0*/  FSEL R12, R35, -INF , !P5 ;  /* 0xff800000230c7808 */ /* 0x000fc40006800000 */
[-C--:B------:R-:W-:Y:S02]  /*dac0*/  ISETP.GT.AND P0, PT, R16, R0.reuse, PT ;  /* 0x000000001000720c */ /* 0x080fe40003f04270 */
[----:B------:R-:W-:Y:S01]  /*dad0*/  ISETP.GT.AND P5, PT, R18, R0, PT ;  /* 0x000000001200720c */ /* 0x000fe20003fa4270 */
[----:B------:R-:W1:Y:S01]  /*dae0*/  S2R R238, SR_CTAID.X ;  /* 0x0000000000ee7919 */ /* 0x000e620000002500 */
[----:B------:R-:W-:Y:S01]  /*daf0*/  ISETP.GE.AND P6, PT, R2, R230, PT ;  /* 0x000000e60200720c */ /* 0x000fe20003fc6270 */
[----:B------:R-:W-:Y:S01]  /*db00*/  IMAD.MOV.U32 R240, RZ, RZ, R142 ;  /* 0x000000fffff07224 */ /* 0x000fe200078e008e */
[----:B------:R-:W-:Y:S01]  /*db10*/  FSEL R137, R6, -INF , !P4 ;  /* 0xff80000006897808 */ /* 0x000fe20006000000 */
[----:B------:R-:W-:Y:S01]  /*db20*/  VIADD R2, R4, 0xffffff90 ;  /* 0xffffff9004027836 */ /* 0x000fe20000000000 */
[----:B------:R-:W-:Y:S02]  /*db30*/  FSEL R184, R3, -INF , !P3 ;  /* 0xff80000003b87808 */ /* 0x000fe40005800000 */
[----:B------:R-:W-:-:S02]  /*db40*/  ISETP.GE.AND P4, PT, R0, R231, PT ;  /* 0x000000e70000720c */ /* 0x000fc40003f86270 */
[----:B------:R-:W-:Y:S02]  /*db50*/  FSEL R3, R197, -INF , !P0 ;  /* 0xff800000c5037808 */ /* 0x000fe40004000000 */
[C---:B------:R-:W-:Y:S02]  /*db60*/  ISETP.GE.AND P0, PT, R0.reuse, R233, PT ;  /* 0x000000e90000720c */ /* 0x040fe40003f06270 */
[----:B------:R-:W-:Y:S02]  /*db70*/  FSEL R142, R199, -INF , !P5 ;  /* 0xff800000c78e7808 */ /* 0x000fe40006800000 */
[----:B------:R-:W-:Y:S02]  /*db80*/  FSEL R24, R7, -INF , !P6 ;  /* 0xff80000007187808 */ /* 0x000fe40007000000 */
[C---:B------:R-:W-:Y:S02]  /*db90*/  ISETP.GE.AND P6, PT, R0.reuse, R230, PT ;  /* 0x000000e60000720c */ /* 0x040fe40003fc6270 */
[----:B------:R-:W-:Y:S01]  /*dba0*/  ISETP.GE.AND P3, PT, R0, R232, PT ;  /* 0x000000e80000720c */ /* 0x000fe20003f66270 */
[----:B------:R-:W-:Y:S01]  /*dbb0*/  VIADD R0, R4, 0xffffff91 ;  /* 0xffffff9104007836 */ /* 0x000fe20000000000 */
[----:B------:R-:W-:-:S02]  /*dbc0*/  FSEL R132, R12, -INF , !P4 ;  /* 0xff8000000c847808 */ /* 0x000fc40006000000 */
[-C--:B------:R-:W-:Y:S02]  /*dbd0*/  ISETP.GT.AND P4, PT, R15, R2.reuse, PT ;  /* 0x000000020f00720c */ /* 0x080fe40003f84270 */
[----:B------:R-:W-:Y:S02]  /*dbe0*/  FSEL R142, R142, -INF , !P0 ;  /* 0xff8000008e8e7808 */ /* 0x000fe40004000000 */
[-C--:B------:R-:W-:Y:S02]  /*dbf0*/  ISETP.GT.AND P5, PT, R228, R2.reuse, PT ;  /* 0x00000002e400720c */ /* 0x080fe40003fa4270 */
[----:B------:R-:W-:Y:S01]  /*dc00*/  ISETP.GT.AND P0, PT, R16, R2, PT ;  /* 0x000000021000720c */ /* 0x000fe20003f04270 */
[----:B------:R-:W-:Y:S01]  /*dc10*/  HMMA.16816.F32.BF16 R32, R8, R26, R208 ;  /* 0x0000001a0820723c */ /* 0x000fe200000418d0 */
[----:B------:R-:W-:Y:S02]  /*dc20*/  FSEL R7, R178, -INF , !P4 ;  /* 0xff800000b2077808 */ /* 0x000fe40006000000 */
[----:B------:R-:W-:-:S02]  /*dc30*/  FSEL R8, R176, -INF , !P5 ;  /* 0xff800000b0087808 */ /* 0x000fc40006800000 */
[----:B------:R-:W-:Y:S02]  /*dc40*/  ISETP.GT.AND P4, PT, R228, R0, PT ;  /* 0x00000000e400720c */ /* 0x000fe40003f84270 */
[----:B------:R-:W-:Y:S02]  /*dc50*/  FSEL R6, R28, -INF , !P0 ;  /* 0xff8000001c067808 */ /* 0x000fe40004000000 */
[----:B------:R-:W-:Y:S02]  /*dc60*/  ISETP.GT.AND P5, PT, R18, R2, PT ;  /* 0x000000021200720c */ /* 0x000fe40003fa4270 */
[----:B------:R-:W-:Y:S01]  /*dc70*/  ISETP.GE.AND P0, PT, R2, R232, PT ;  /* 0x000000e80200720c */ /* 0x000fe20003f06270 */
[----:B------:R-:W-:Y:S01]  /*dc80*/  HMMA.16816.F32.BF16 R20, R20, R26, R180 ;  /* 0x0000001a1414723c */ /* 0x000fe200000418b4 */
[----:B------:R-:W-:Y:S02]  /*dc90*/  FSEL R9, R177, -INF , !P4 ;  /* 0xff800000b1097808 */ /* 0x000fe40006000000 */
[----:B------:R-:W-:-:S02]  /*dca0*/  FSEL R5, R30, -INF , !P5 ;  /* 0xff8000001e057808 */ /* 0x000fc40006800000 */
[----:B------:R-:W-:Y:S02]  /*dcb0*/  ISETP.GE.AND P4, PT, R2, R233, PT ;  /* 0x000000e90200720c */ /* 0x000fe40003f86270 */
[----:B------:R-:W-:Y:S01]  /*dcc0*/  FSEL R183, R6, -INF , !P0 ;  /* 0xff80000006b77808 */ /* 0x000fe20004000000 */
[----:B------:R-:W-:Y:S01]  /*dcd0*/  IMAD.MOV.U32 R239, RZ, RZ, R133 ;  /* 0x000000ffffef7224 */ /* 0x000fe200078e0085 */
[----:B------:R-:W-:Y:S01]  /*dce0*/  ISETP.GT.AND P0, PT, R16, R0, PT ;  /* 0x000000001000720c */ /* 0x000fe20003f04270 */
[----:B------:R-:W-:Y:S01]  /*dcf0*/  IMAD.MOV.U32 R243, RZ, RZ, R191 ;  /* 0x000000fffff37224 */ /* 0x000fe200078e00bf */
        /* <DEDUP_REMOVED lines=8> */
[----:B------:R-:W-:Y:S01]  /*dd80*/  FSEL R181, R2, -INF , !P4 ;  /* 0xff80000002b57808 */ /* 0x000fe20006000000 */
[----:B------:R-:W-:Y:S01]  /*dd90*/  IMAD.U32 R2, RZ, RZ, UR31 ;  /* 0x0000001fff027e24 */ /* 0x000fe2000f8e00ff */
[----:B------:R-:W-:Y:S01]  /*dda0*/  FSEL R209, R7, -INF , !P3 ;  /* 0xff80000007d17808 */ /* 0x000fe20005800000 */
[----:B-1----:R-:W-:Y:S01]  /*ddb0*/  IMAD R238, R238, 0x8, R235 ;  /* 0x00000008eeee7824 */ /* 0x002fe200078e02eb */
[----:B------:R-:W-:-:S02]  /*ddc0*/  FSEL R3, R179, -INF , !P5 ;  /* 0xff800000b3037808 */ /* 0x000fc40006800000 */
[----:B------:R-:W-:Y:S02]  /*ddd0*/  ISETP.GE.AND P3, PT, R0, R231, PT ;  /* 0x000000e70000720c */ /* 0x000fe40003f66270 */
[----:B------:R-:W-:Y:S01]  /*dde0*/  LOP3.LUT R2, R2, UR6, R239, 0x96, !PT ;  /* 0x0000000602027c12 */ /* 0x000fe2000f8e96ef */
[----:B------:R-:W-:Y:S01]  /*ddf0*/  IMAD.WIDE.U32 R238, R238, -0x326172a9, RZ ;  /* 0xcd9e8d57eeee7825 */ /* 0x000fe200078e00ff */
[----:B------:R-:W-:-:S03]  /*de00*/  FSEL R208, R3, -INF , !P3 ;  /* 0xff80000003d07808 */ /* 0x000fc60005800000 */
[----:B------:R-:W-:-:S05]  /*de10*/  IMAD.WIDE.U32 R2, R2, -0x326172a9, RZ ;  /* 0xcd9e8d5702027825 */ /* 0x000fca00078e00ff */
[----:B------:R-:W-:Y:S02]  /*de20*/  LOP3.LUT R6, R238, UR22, R3, 0x96, !PT ;  /* 0x00000016ee067c12 */ /* 0x000fe4000f8e9603 */
[----:B------:R-:W1:Y:S01]  /*de30*/  S2R R238, SR_CTAID.X ;  /* 0x0000000000ee7919 */ /* 0x000e620000002500 */
[----:B------:R-:W-:Y:S02]  /*de40*/  FSEL R207, R8, -INF , !P6 ;  /* 0xff80000008cf7808 */ /* 0x000fe40007000000 */
[----:B------:R-:W-:Y:S02]  /*de50*/  ISETP.GE.AND P6, PT, R0, R230, PT ;  /* 0x000000e60000720c */ /* 0x000fe40003fc6270 */
[----:B------:R-:W-:Y:S02]  /*de60*/  ISETP.GT.AND P5, PT, R18, R0, PT ;  /* 0x000000001200720c */ /* 0x000fe40003fa4270 */
[----:B------:R-:W-:Y:S01]  /*de70*/  ISETP.GE.AND P0, PT, R0, R233, PT ;  /* 0x000000e90000720c */ /* 0x000fe20003f06270 */
[----:B------:R-:W-:Y:S01]  /*de80*/  VIADD R0, R4, 0xffffff98 ;  /* 0xffffff9804007836 */ /* 0x000fe20000000000 */
[----:B------:R-:W-:Y:S01]  /*de90*/  FSEL R31, R31, -INF , !P5 ;  /* 0xff8000001f1f7808 */ /* 0x000fe20006800000 */
[----:B------:R-:W-:-:S03]  /*dea0*/  IMAD.MOV.U32 R242, RZ, RZ, R190 ;  /* 0x000000fffff27224 */ /* 0x000fc600078e00be */
[-C--:B------:R-:W-:Y:S01]  /*deb0*/  ISETP.GT.AND P5, PT, R228, R0.reuse, PT ;  /* 0x00000000e400720c */ /* 0x080fe20003fa4270 */
[C---:B------:R-:W-:Y:S01]  /*dec0*/  VIADD R8, R4.reuse, 0xffffff80 ;  /* 0xffffff8004087836 */ /* 0x040fe20000000000 */
[-C--:B------:R-:W-:Y:S01]  /*ded0*/  ISETP.GT.AND P3, PT, R15, R0.reuse, PT ;  /* 0x000000000f00720c */ /* 0x080fe20003f64270 */
[----:B------:R-:W-:Y:S01]  /*dee0*/  VIADD R14, R4, 0xffffff99 ;  /* 0xffffff99040e7836 */ /* 0x000fe20000000000 */
[----:B------:R-:W-:Y:S02]  /*def0*/  FSEL R190, R31, -INF , !P0 ;  /* 0xff8000001fbe7808 */ /* 0x000fe40004000000 */
[----:B------:R-:W-:Y:S02]  /*df00*/  FSEL R4, R20, -INF , !P5 ;  /* 0xff80000014047808 */ /* 0x000fe40006800000 */
[-C--:B------:R-:W-:Y:S02]  /*df10*/  ISETP.GT.AND P0, PT, R16, R0.reuse, PT ;  /* 0x000000001000720c */ /* 0x080fe40003f04270 */
[----:B------:R-:W-:-:S02]  /*df20*/  ISETP.GT.AND P5, PT, R18, R0, PT ;  /* 0x000000001200720c */ /* 0x000fc40003fa4270 */
[----:B------:R-:W-:Y:S02]  /*df30*/  FSEL R22, R22, -INF , !P3 ;  /* 0xff80000016167808 */ /* 0x000fe40005800000 */
[----:B------:R-:W-:Y:S02]  /*df40*/  ISETP.GT.AND P3, PT, R16, R8, PT ;  /* 0x000000081000720c */ /* 0x000fe40003f64270 */
[----:B------:R-:W-:Y:S01]  /*df50*/  FSEL R7, R32, -INF , !P0 ;  /* 0xff80000020077808 */ /* 0x000fe20004000000 */
[----:B-1----:R-:W-:Y:S01]  /*df60*/  IMAD R238, R238, 0x8, R235 ;  /* 0x00000008eeee7824 */ /* 0x002fe200078e02eb */
[----:B------:R-:W-:Y:S02]  /*df70*/  FSEL R5, R34, -INF , !P5 ;  /* 0xff80000022057808 */ /* 0x000fe40006800000 */
[----:B------:R-:W-:Y:S01]  /*df80*/  ISETP.GT.AND P0, PT, R16, R14, PT ;  /* 0x0000000e1000720c */ /* 0x000fe20003f04270 */
[----:B------:R-:W-:Y:S01]  /*df90*/  VIADD R238, R238, 0x4 ;  /* 0x00000004eeee7836 */ /* 0x000fe20000000000 */
[----:B------:R-:W-:-:S02]  /*dfa0*/  ISETP.GE.AND P5, PT, R0, R230, PT ;  /* 0x000000e60000720c */ /* 0x000fc40003fa6270 */
[----:B------:R-:W-:Y:S01]  /*dfb0*/  FSEL R17, R204, -INF , !P3 ;  /* 0xff800000cc117808 */ /* 0x000fe20005800000 */
[----:B------:R-:W-:Y:S01]  /*dfc0*/  IMAD.WIDE.U32 R238, R238, -0x326172a9, RZ ;  /* 0xcd9e8d57eeee7825 */ /* 0x000fe200078e00ff */
[----:B------:R-:W-:Y:S02]  /*dfd0*/  ISETP.GE.AND P3, PT, R0, R232, PT ;  /* 0x000000e80000720c */ /* 0x000fe40003f66270 */
[----:B------:R-:W-:Y:S02]  /*dfe0*/  FSEL R26, R33, -INF , !P0 ;  /* 0xff800000211a7808 */ /* 0x000fe40004000000 */
[----:B------:R-:W-:Y:S02]  /*dff0*/  FSEL R199, R4, -INF , !P5 ;  /* 0xff80000004c77808 */ /* 0x000fe40006800000 */
[----:B------:R-:W-:Y:S02]  /*e000*/  ISETP.GE.AND P0, PT, R0, R233, PT ;  /* 0x000000e90000720c */ /* 0x000fe40003f06270 */
[----:B------:R-:W-:-:S02]  /*e010*/  LOP3.LUT R4, R2, UR21, R245, 0x96, !PT ;  /* 0x0000001502047c12 */ /* 0x000fc4000f8e96f5 */
[----:B------:R-:W-:Y:S02]  /*e020*/  FSEL R205, R9, -INF , !P6 ;  /* 0xff80000009cd7808 */ /* 0x000fe40007000000 */
[----:B------:R-:W-:Y:S02]  /*e030*/  ISETP.GT.AND P4, PT, R15, R8, PT ;  /* 0x000000080f00720c */ /* 0x000fe40003f84270 */
[----:B------:R-:W-:Y:S01]  /*e040*/  FSEL R180, R7, -INF , !P3 ;  /* 0xff80000007b47808 */ /* 0x000fe20005800000 */
[----:B------:R-:W-:Y:S01]  /*e050*/  IMAD.WIDE.U32 R6, R6, -0x2daee0ad, RZ ;  /* 0xd2511f5306067825 */ /* 0x000fe200078e00ff */
[----:B------:R-:W-:Y:S02]  /*e060*/  ISETP.GT.AND P6, PT, R15, R14, PT ;  /* 0x0000000e0f00720c */ /* 0x000fe40003fc4270 */
[----:B------:R-:W-:Y:S01]  /*e070*/  FSEL R182, R5, -INF , !P0 ;  /* 0xff80000005b67808 */ /* 0x000fe20004000000 */
[----:B------:R-:W-:Y:S01]  /*e080*/  IMAD.WIDE.U32 R4, R4, -0x2daee0ad, RZ ;  /* 0xd2511f5304047825 */ /* 0x000fe200078e00ff */
[----:B------:R-:W-:-:S02]  /*e090*/  LOP3.LUT R3, R238, UR22, R3, 0x96, !PT ;  /* 0x00000016ee037c12 */ /* 0x000fc4000f8e9603 */
[----:B------:R-:W-:Y:S02]  /*e0a0*/  LOP3.LUT R10, R2, UR21, R247, 0x96, !PT ;  /* 0x00000015020a7c12 */ /* 0x000fe4000f8e96f7 */
[----:B------:R-:W-:Y:S02]  /*e0b0*/  FSEL R16, R194, -INF , !P4 ;  /* 0xff800000c2107808 */ /* 0x000fe40006000000 */
[----:B------:R-:W-:Y:S02]  /*e0c0*/  ISETP.GE.AND P4, PT, R0, R231, PT ;  /* 0x000000e70000720c */ /* 0x000fe40003f86270 */
[----:B------:R-:W-:Y:S01]  /*e0d0*/  FSEL R25, R23, -INF , !P6 ;  /* 0xff80000017197808 */ /* 0x000fe20007000000 */
[----:B------:R-:W-:Y:S01]  /*e0e0*/  IMAD.WIDE.U32 R2, R3, -0x2daee0ad, RZ ;  /* 0xd2511f5303027825 */ /* 0x000fe200078e00ff */
[----:B------:R-:W-:Y:S02]  /*e0f0*/  ISETP.GT.AND P6, PT, R228, R8, PT ;  /* 0x00000008e400720c */ /* 0x000fe40003fc4270 */
[----:B------:R-:W-:Y:S01]  /*e100*/  LOP3.LUT R0, R240, UR14, R7, 0x96, !PT ;  /* 0x0000000ef0007c12 */ /* 0x000fe2000f8e9607 */
[----:B------:R-:W-:Y:S01]  /*e110*/  IMAD.WIDE.U32 R10, R10, -0x2daee0ad, RZ ;  /* 0xd2511f530a0a7825 */ /* 0x000fe200078e00ff */
[----:B------:R-:W-:-:S02]  /*e120*/  LOP3.LUT R12, R6, UR12, R5, 0x96, !PT ;  /* 0x0000000c060c7c12 */ /* 0x000fc4000f8e9605 */
[----:B------:R-:W-:Y:S01]  /*e130*/  FSEL R15, R192, -INF , !P6 ;  /* 0xff800000c00f7808 */ /* 0x000fe20007000000 */
[----:B------:R-:W-:Y:S01]  /*e140*/  IMAD.WIDE.U32 R6, R0, -0x326172a9, RZ ;  /* 0xcd9e8d5700067825 */ /* 0x000fe200078e00ff */
[----:B------:R-:W-:Y:S02]  /*e150*/  FSEL R204, R22, -INF , !P4 ;  /* 0xff80000016cc7808 */ /* 0x000fe40006000000 */
[----:B------:R-:W-:Y:S01]  /*e160*/  ISETP.GE.AND P6, PT, R8, R230, PT ;  /* 0x000000e60800720c */ /* 0x000fe20003fc6270 */
[----:B------:R-:W-:Y:S01]  /*e170*/  IMAD.WIDE.U32 R12, R12, -0x326172a9, RZ ;  /* 0xcd9e8d570c0c7825 */ /* 0x000fe200078e00ff */
[----:B------:R-:W-:Y:S01]  /*e180*/  BAR.SYNC.DEFER_BLOCKING 0x0 ;  /* 0x0000000000007b1d */ /* 0x000fe20000010000 */
[C---:B------:R-:W-:Y:S02]  /*e190*/  ISETP.GE.AND P5, PT, R8.reuse, R231, PT ;  /* 0x000000e70800720c */ /* 0x040fe40003fa6270 */
[----:B------:R-:W-:Y:S02]  /*e1a0*/  ISETP.GE.AND P4, PT, R8, R232, PT ;  /* 0x000000e80800720c */ /* 0x000fe40003f86270 */
[----:B------:R-:W-:-:S02]  /*e1b0*/  ISETP.GT.AND P0, PT, R18, R8, PT ;  /* 0x000000081200720c */ /* 0x000fc40003f04270 */
[----:B------:R-:W-:Y:S02]  /*e1c0*/  ISETP.GE.AND P3, PT, R8, R233, PT ;  /* 0x000000e90800720c */ /* 0x000fe40003f66270 */
[----:B------:R-:W-:Y:S02]  /*e1d0*/  LOP3.LUT R0, R242, UR14, R3, 0x96, !PT ;  /* 0x0000000ef2007c12 */ /* 0x000fe4000f8e9603 */
[----:B------:R-:W-:Y:S01]  /*e1e0*/  LOP3.LUT R8, R2, UR12, R11, 0x96, !PT ;  /* 0x0000000c02087c12 */ /* 0x000fe2000f8e960b */
[----:B------:R-:W-:Y:S01]  /*e1f0*/  UISETP.GT.U32.AND UP1, UPT, UR6, UR18, UPT ;  /* 0x000000120600728c */ /* 0x000fe2000bf24070 */
[----:B------:R-:W-:Y:S01]  /*e200*/  FSEL R206, R206, -INF , !P0 ;  /* 0xff800000cece7808 */ /* 0x000fe20004000000 */
[----:B------:R-:W-:Y:S01]  /*e210*/  IMAD.WIDE.U32 R28, R0, -0x326172a9, RZ ;  /* 0xcd9e8d57001c7825 */ /* 0x000fe200078e00ff */
[----:B------:R-:W-:Y:S02]  /*e220*/  LOP3.LUT R3, R244, UR13, R7, 0x96, !PT ;  /* 0x0000000df4037c12 */ /* 0x000fe4000f8e9607 */
[----:B------:R-:W-:Y:S01]  /*e230*/  LOP3.LUT R2, R6, UR11, R13, 0x96, !PT ;  /* 0x0000000b06027c12 */ /* 0x000fe2000f8e960d */
[----:B------:R-:W-:Y:S01]  /*e240*/  IMAD.WIDE.U32 R8, R8, -0x326172a9, RZ ;  /* 0xcd9e8d5708087825 */ /* 0x000fe200078e00ff */
[----:B------:R-:W-:-:S02]  /*e250*/  ISETP.GT.AND P0, PT, R18, R14, PT ;  /* 0x0000000e1200720c */ /* 0x000fc40003f04270 */
[----:B------:R-:W-:Y:S01]  /*e260*/  LOP3.LUT R6, R246, UR13, R29, 0x96, !PT ;  /* 0x0000000df6067c12 */ /* 0x000fe2000f8e961d */
[----:B------:R-:W-:Y:S01]  /*e270*/  IMAD.WIDE.U32 R30, R3, -0x2daee0ad, RZ ;  /* 0xd2511f53031e7825 */ /* 0x000fe200078e00ff */
[----:B------:R-:W-:Y:S02]  /*e280*/  FSEL R22, R35, -INF , !P0 ;  /* 0xff80000023167808 */ /* 0x000fe40004000000 */
[----:B------:R-:W-:Y:S01]  /*e290*/  LOP3.LUT R0, R28, UR11, R9, 0x96, !PT ;  /* 0x0000000b1c007c12 */ /* 0x000fe2000f8e9609 */
[----:B------:R-:W-:Y:S01]  /*e2a0*/  IMAD.WIDE.U32 R196, R2, -0x2daee0ad, RZ ;  /* 0xd2511f5302c47825 */ /* 0x000fe200078e00ff */
[----:B------:R-:W-:Y:S02]  /*e2b0*/  ISETP.GT.AND P0, PT, R228, R14, PT ;  /* 0x0000000ee400720c */ /* 0x000fe40003f04270 */
[----:B------:R-:W-:Y:S02]  /*e2c0*/  FSEL R15, R15, -INF , !P6 ;  /* 0xff8000000f0f7808 */ /* 0x000fe40007000000 */
[----:B------:R-:W-:-:S02]  /*e2d0*/  FSEL R16, R16, -INF , !P5 ;  /* 0xff80000010107808 */ /* 0x000fc40006800000 */
[----:B------:R-:W-:Y:S02]  /*e2e0*/  FSEL R17, R17, -INF , !P4 ;  /* 0xff80000011117808 */ /* 0x000fe40006000000 */
[----:B------:R-:W-:Y:S01]  /*e2f0*/  FSEL R18, R206, -INF , !P3 ;  /* 0xff800000ce127808 */ /* 0x000fe20005800000 */
[----:B------:R-:W-:Y:S01]  /*e300*/  IMAD.WIDE.U32 R6, R6, -0x2daee0ad, RZ ;  /* 0xd2511f5306067825 */ /* 0x000fe200078e00ff */
[C---:B------:R-:W-:Y:S02]  /*e310*/  ISETP.GE.AND P6, PT, R14.reuse, R230, PT ;  /* 0x000000e60e00720c */ /* 0x040fe40003fc6270 */
[----:B------:R-:W-:Y:S01]  /*e320*/  ISETP.GE.AND P5, PT, R14, R231, PT ;  /* 0x000000e70e00720c */ /* 0x000fe20003fa6270 */
[----:B------:R-:W-:Y:S01]  /*e330*/  IMAD.WIDE.U32 R176, R0, -0x2daee0ad, RZ ;  /* 0xd2511f5300b07825 */ /* 0x000fe200078e00ff */
[C---:B------:R-:W-:Y:S02]  /*e340*/  ISETP.GE.AND P4, PT, R14.reuse, R232, PT ;  /* 0x000000e80e00720c */ /* 0x040fe40003f86270 */
[----:B------:R-:W-:-:S02]  /*e350*/  ISETP.GE.AND P3, PT, R14, R233, PT ;  /* 0x000000e90e00720c */ /* 0x000fc40003f66270 */
[----:B------:R-:W-:Y:S02]  /*e360*/  LOP3.LUT R20, R4, UR10, R31, 0x96, !PT ;  /* 0x0000000a04147c12 */ /* 0x000fe4000f8e961f */
[----:B------:R-:W-:Y:S02]  /*e370*/  LOP3.LUT R23, R30, UR9, R197, 0x96, !PT ;  /* 0x000000091e177c12 */ /* 0x000fe4000f8e96c5 */
[----:B------:R-:W-:Y:S01]  /*e380*/  FSEL R14, R21, -INF , !P0 ;  /* 0xff800000150e7808 */ /* 0x000fe20004000000 */
        /* <DEDUP_REMOVED lines=28> */
.L_x_2293:
[----:B-1----:R-:W-:Y:S01]  /*e550*/  FMNMX3.FTZ R3, R135, R15, R139, !PT ;  /* 0x0000000f87037276 */ /* 0x002fe2000781008b */
[----:B------:R-:W1:Y:S01]  /*e560*/  LDCU UR7, c[0x0][0x45c] ;  /* 0x00008b80ff0777ac */ /* 0x000e620008000800 */
[----:B------:R-:W-:Y:S01]  /*e570*/  FMNMX3.FTZ R0, R136, R17, R143, !PT ;  /* 0x0000001188007276 */ /* 0x000fe2000781008f */
[----:B------:R-:W2:Y:S01]  /*e580*/  S2UR UR5, SR_CgaCtaId ;  /* 0x00000000000579c3 */ /* 0x000ea20000008800 */
[----:B------:R-:W-:Y:S01]  /*e590*/  FMNMX3.FTZ R3, R3, R24, R19, !PT ;  /* 0x0000001803037276 */ /* 0x000fe20007810013 */
[----:B------:R-:W-:Y:S01]  /*e5a0*/  UMOV UR23, 0x400 ;  /* 0x0000040000177882 */ /* 0x000fe20000000000 */
[----:B------:R-:W-:Y:S02]  /*e5b0*/  FMNMX3.FTZ R0, R0, R141, R133, !PT ;  /* 0x0000008d00007276 */ /* 0x000fe40007810085 */
[----:B------:R-:W-:Y:S02]  /*e5c0*/  FSEL R197, R14, -INF , !P6 ;  /* 0xff8000000ec57808 */ /* 0x000fe40007000000 */
[----:B------:R-:W-:-:S02]  /*e5d0*/  FMNMX3.FTZ R9, R3, R207, R205, !PT ;  /* 0x000000cf03097276 */ /* 0x000fc400078100cd */
[----:B------:R-:W-:Y:S02]  /*e5e0*/  FSEL R178, R26, -INF , !P4 ;  /* 0xff8000001ab27808 */ /* 0x000fe40006000000 */
[----:B------:R-:W-:Y:S02]  /*e5f0*/  FMNMX3.FTZ R13, R0, R183, R181, !PT ;  /* 0x000000b7000d7276 */ /* 0x000fe400078100b5 */
[----:B------:R-:W-:Y:S02]  /*e600*/  FMNMX3.FTZ R9, R9, R199, R197, !PT ;  /* 0x000000c709097276 */ /* 0x000fe400078100c5 */
[----:B------:R-:W-:Y:S02]  /*e610*/  FMNMX3.FTZ R2, R134, R16, R138, !PT ;  /* 0x0000001086027276 */ /* 0x000fe4000781008a */
[----:B------:R-:W-:Y:S01]  /*e620*/  FMNMX3.FTZ R13, R13, R180, R178, !PT ;  /* 0x000000b40d0d7276 */ /* 0x000fe200078100b2 */
[----:B------:R-:W3:Y:S01]  /*e630*/  SHFL.BFLY PT, R21, R9, 0x2, 0x1f ;  /* 0x0c401f0009157f89 */ /* 0x000ee200000e0000 */
[----:B------:R-:W-:-:S02]  /*e640*/  FMNMX3.FTZ R4, R2, R137, R132, !PT ;  /* 0x0000008902047276 */ /* 0x000fc40007810084 */
[----:B------:R-:W-:Y:S02]  /*e650*/  FSEL R179, R22, -INF , !P3 ;  /* 0xff80000016b37808 */ /* 0x000fe40005800000 */
[----:B------:R-:W4:Y:S01]  /*e660*/  SHFL.BFLY PT, R22, R13, 0x2, 0x1f ;  /* 0x0c401f000d167f89 */ /* 0x000f2200000e0000 */
[----:B------:R-:W-:Y:S01]  /*e670*/  FSEL R198, R25, -INF , !P5 ;  /* 0xff80000019c67808 */ /* 0x000fe20006800000 */
[----:B--2---:R-:W-:Y:S01]  /*e680*/  ULEA UR5, UR5, UR23, 0x18 ;  /* 0x0000001705057291 */ /* 0x004fe2000f8ec0ff */
[----:B------:R-:W-:Y:S02]  /*e690*/  FMNMX3.FTZ R2, R140, R18, R185, !PT ;  /* 0x000000128c027276 */ /* 0x000fe400078100b9 */
[----:B------:R-:W-:Y:S02]  /*e6a0*/  FMNMX3.FTZ R4, R4, R209, R208, !PT ;  /* 0x000000d104047276 */ /* 0x000fe400078100d0 */
[----:B------:R-:W-:Y:S01]  /*e6b0*/  FMNMX3.FTZ R0, R2, R184, R142, !PT ;  /* 0x000000b802007276 */ /* 0x000fe2000781008e */
[----:B------:R-:W-:Y:S01]  /*e6c0*/  IMAD.WIDE.U32 R2, R23, -0x326172a9, RZ ;  /* 0xcd9e8d5717027825 */ /* 0x000fe200078e00ff */
[----:B------:R-:W-:-:S02]  /*e6d0*/  FMNMX3.FTZ R11, R4, R204, R198, !PT ;  /* 0x000000cc040b7276 */ /* 0x000fc400078100c6 */
[----:B------:R-:W-:Y:S01]  /*e6e0*/  FMNMX3.FTZ R0, R0, R191, R190, !PT ;  /* 0x000000bf00007276 */ /* 0x000fe200078100be */
[----:B------:R-:W-:Y:S01]  /*e6f0*/  IMAD.WIDE.U32 R4, R20, -0x326172a9, RZ ;  /* 0xcd9e8d5714047825 */ /* 0x000fe200078e00ff */
[----:B------:R-:W-:Y:S01]  /*e700*/  LOP3.LUT R10, R10, UR10, R7, 0x96, !PT ;  /* 0x0000000a0a0a7c12 */ /* 0x000fe2000f8e9607 */
[----:B------:R-:W2:Y:S01]  /*e710*/  SHFL.BFLY PT, R20, R11, 0x2, 0x1f ;  /* 0x0c401f000b147f89 */ /* 0x000ea200000e0000 */
[----:B------:R-:W-:Y:S02]  /*e720*/  LOP3.LUT R6, R6, UR9, R177, 0x96, !PT ;  /* 0x0000000906067c12 */ /* 0x000fe4000f8e96b1 */
[----:B------:R-:W-:Y:S02]  /*e730*/  FMNMX3.FTZ R14, R0, R182, R179, !PT ;  /* 0x000000b6000e7276 */ /* 0x000fe400078100b3 */
[----:B------:R-:W-:Y:S01]  /*e740*/  LOP3.LUT R206, R12, UR20, R5, 0x96, !PT ;  /* 0x000000140cce7c12 */ /* 0x000fe2000f8e9605 */
[----:B------:R-:W-:Y:S01]  /*e750*/  IMAD.WIDE.U32 R6, R6, -0x326172a9, RZ ;  /* 0xcd9e8d5706067825 */ /* 0x000fe200078e00ff */
[----:B------:R-:W-:Y:S01]  /*e760*/  LOP3.LUT R3, R4, UR8, R3, 0x96, !PT ;  /* 0x0000000804037c12 */ /* 0x000fe2000f8e9603 */
[----:B------:R-:W5:Y:S01]  /*e770*/  SHFL.BFLY PT, R12, R14, 0x2, 0x1f ;  /* 0x0c401f000e0c7f89 */ /* 0x000f6200000e0000 */
[----:B------:R-:W-:Y:S01]  /*e780*/  MOV R25, R2 ;  /* 0x0000000200197202 */ /* 0x000fe20000000f00 */
[----:B------:R-:W-:Y:S01]  /*e790*/  IMAD.WIDE.U32 R4, R10, -0x326172a9, RZ ;  /* 0xcd9e8d570a047825 */ /* 0x000fe200078e00ff */
[----:B------:R-:W-:-:S02]  /*e7a0*/  PRMT R28, R2, 0x7771, RZ ;  /* 0x00007771021c7816 */ /* 0x000fc400000000ff */
[C---:B------:R-:W-:Y:S02]  /*e7b0*/  PRMT R23, R2.reuse, 0x7773, RZ ;  /* 0x0000777302177816 */ /* 0x040fe400000000ff */
[----:B------:R-:W-:Y:S02]  /*e7c0*/  PRMT R2, R2, 0x7772, RZ ;  /* 0x0000777202027816 */ /* 0x000fe400000000ff */
[----:B------:R-:W-:Y:S02]  /*e7d0*/  LOP3.LUT R177, R8, UR20, R5, 0x96, !PT ;  /* 0x0000001408b17c12 */ /* 0x000fe4000f8e9605 */
[----:B------:R-:W-:Y:S02]  /*e7e0*/  LOP3.LUT R0, R4, UR8, R7, 0x96, !PT ;  /* 0x0000000804007c12 */ /* 0x000fe4000f8e9607 */
[----:B------:R-:W-:Y:S02]  /*e7f0*/  PRMT R7, R6, 0x7772, RZ ;  /* 0x0000777206077816 */ /* 0x000fe400000000ff */
[----:B---3--:R-:W-:-:S02]  /*e800*/  FMNMX.FTZ R5, R9, R21, !PT ;  /* 0x0000001509057209 */ /* 0x008fc40007810000 */
[----:B------:R-:W-:Y:S02]  /*e810*/  PRMT R29, R2, 0x5410, R23 ;  /* 0x00005410021d7816 */ /* 0x000fe40000000017 */
[----:B------:R-:W-:Y:S01]  /*e820*/  PRMT R8, R6, 0x7773, RZ ;  /* 0x0000777306087816 */ /* 0x000fe200000000ff */
[----:B------:R-:W3:Y:S01]  /*e830*/  SHFL.BFLY PT, R9, R5, 0x1, 0x1f ;  /* 0x0c201f0005097f89 */ /* 0x000ee200000e0000 */
[----:B----4-:R-:W-:Y:S02]  /*e840*/  FMNMX.FTZ R2, R13, R22, !PT ;  /* 0x000000160d027209 */ /* 0x010fe40007810000 */
[----:B------:R-:W-:Y:S02]  /*e850*/  PRMT R33, R7, 0x5410, R8 ;  /* 0x0000541007217816 */ /* 0x000fe40000000008 */
[----:B--2---:R-:W-:Y:S01]  /*e860*/  FMNMX.FTZ R4, R11, R20, !PT ;  /* 0x000000140b047209 */ /* 0x004fe20007810000 */
[----:B------:R-:W2:Y:S01]  /*e870*/  SHFL.BFLY PT, R7, R2, 0x1, 0x1f ;  /* 0x0c201f0002077f89 */ /* 0x000ea200000e0000 */
[----:B------:R-:W-:-:S02]  /*e880*/  MOV R10, R6 ;  /* 0x00000006000a7202 */ /* 0x000fc40000000f00 */
[----:B------:R-:W-:Y:S01]  /*e890*/  PRMT R32, R6, 0x7771, RZ ;  /* 0x0000777106207816 */ /* 0x000fe200000000ff */
[----:B------:R-:W4:Y:S01]  /*e8a0*/  SHFL.BFLY PT, R8, R4, 0x1, 0x1f ;  /* 0x0c201f0004087f89 */ /* 0x000f2200000e0000 */
[----:B------:R-:W-:Y:S02]  /*e8b0*/  LOP3.LUT R6, R25, 0xff, RZ, 0xc0, !PT ;  /* 0x000000ff19067812 */ /* 0x000fe400078ec0ff */
[C---:B------:R-:W-:Y:S02]  /*e8c0*/  LOP3.LUT R13, R3.reuse, 0xffff, RZ, 0xc0, !PT ;  /* 0x0000ffff030d7812 */ /* 0x040fe400078ec0ff */
[----:B------:R-:W-:Y:S02]  /*e8d0*/  PRMT R28, R6, 0x5410, R28 ;  /* 0x00005410061c7816 */ /* 0x000fe4000000001c */
[----:B------:R-:W-:Y:S02]  /*e8e0*/  PRMT R11, R3, 0x7632, R11 ;  /* 0x00007632030b7816 */ /* 0x000fe4000000000b */
[----:B-----5:R-:W-:-:S02]  /*e8f0*/  FMNMX.FTZ R6, R14, R12, !PT ;  /* 0x0000000c0e067209 */ /* 0x020fc40007810000 */
[----:B------:R-:W-:Y:S02]  /*e900*/  LOP3.LUT R23, R3, 0xff, RZ, 0xc0, !PT ;  /* 0x000000ff03177812 */ /* 0x000fe400078ec0ff */
[----:B------:R-:W-:Y:S02]  /*e910*/  SHF.R.U32.HI R14, RZ, 0x18, R3 ;  /* 0x00000018ff0e7819 */ /* 0x000fe40000011603 */
[----:B------:R-:W-:Y:S02]  /*e920*/  LOP3.LUT R12, R10, 0xff, RZ, 0xc0, !PT ;  /* 0x000000ff0a0c7812 */ /* 0x000fe400078ec0ff */
[----:B------:R-:W-:Y:S01]  /*e930*/  SHF.R.U32.HI R13, RZ, 0x8, R13 ;  /* 0x00000008ff0d7819 */ /* 0x000fe2000001160d */
[----:B------:R-:W5:Y:S01]  /*e940*/  SHFL.BFLY PT, R10, R6, 0x1, 0x1f ;  /* 0x0c201f00060a7f89 */ /* 0x000f6200000e0000 */
[----:B------:R-:W-:Y:S02]  /*e950*/  LOP3.LUT R3, R0, 0xffff, RZ, 0xc0, !PT ;  /* 0x0000ffff00037812 */ /* 0x000fe400078ec0ff */
[----:B------:R-:W-:-:S02]  /*e960*/  LOP3.LUT R11, R11, 0xff, RZ, 0xc0, !PT ;  /* 0x000000ff0b0b7812 */ /* 0x000fc400078ec0ff */
[----:B------:R-:W-:Y:S02]  /*e970*/  PRMT R32, R12, 0x5410, R32 ;  /* 0x000054100c207816 */ /* 0x000fe40000000020 */
[C---:B------:R-:W-:Y:S02]  /*e980*/  LOP3.LUT R12, R0.reuse, 0xff, RZ, 0xc0, !PT ;  /* 0x000000ff000c7812 */ /* 0x040fe400078ec0ff */
[----:B------:R-:W-:Y:S02]  /*e990*/  SHF.R.U32.HI R3, RZ, 0x8, R3 ;  /* 0x00000008ff037819 */ /* 0x000fe40000011603 */
[----:B------:R-:W-:Y:S02]  /*e9a0*/  PRMT R23, R23, 0x5410, R13 ;  /* 0x0000541017177816 */ /* 0x000fe4000000000d */
[----:B------:R-:W-:Y:S01]  /*e9b0*/  PRMT R25, R11, 0x5410, R14 ;  /* 0x000054100b197816 */ /* 0x000fe2000000000e */
[----:B------:R-:W5:Y:S01]  /*e9c0*/  LDC R13, c[0x0][0x4f8] ;  /* 0x00013e00ff0d7b82 */ /* 0x000f620000000800 */
[----:B------:R-:W-:-:S02]  /*e9d0*/  PRMT R11, R0, 0x7632, R11 ;  /* 0x00007632000b7816 */ /* 0x000fc4000000000b */
[----:B---3--:R-:W-:Y:S02]  /*e9e0*/  FMNMX.FTZ R223, R5, R9, !PT ;  /* 0x0000000905df7209 */ /* 0x008fe40007810000 */
[----:B--2---:R-:W-:Y:S02]  /*e9f0*/  FMNMX.FTZ R222, R2, R7, !PT ;  /* 0x0000000702de7209 */ /* 0x004fe40007810000 */
[----:B------:R-:W-:Y:S01]  /*ea00*/  PRMT R27, R12, 0x5410, R3 ;  /* 0x000054100c1b7816 */ /* 0x000fe20000000003 */
[----:B-1----:R-:W-:Y:S01]  /*ea10*/  FMUL.FTZ R20, R223, UR7 ;  /* 0x00000007df147c20 */ /* 0x002fe20008410000 */
[----:B------:R-:W-:Y:S02]  /*ea20*/  SHF.R.U32.HI R3, RZ, 0x18, R0 ;  /* 0x00000018ff037819 */ /* 0x000fe40000011600 */
[----:B------:R-:W-:Y:S02]  /*ea30*/  LOP3.LUT R0, R11, 0xff, RZ, 0xc0, !PT ;  /* 0x000000ff0b007812 */ /* 0x000fe400078ec0ff */
[----:B------:R-:W-:-:S02]  /*ea40*/  FSETP.NEU.FTZ.AND P0, PT, R223, -INF , PT ;  /* 0xff800000df00780b */ /* 0x000fc40003f1d000 */
[----:B------:R-:W-:Y:S02]  /*ea50*/  FSETP.NEU.FTZ.AND P3, PT, R222, -INF , PT ;  /* 0xff800000de00780b */ /* 0x000fe40003f7d000 */
[----:B------:R-:W-:Y:S02]  /*ea60*/  PRMT R26, R0, 0x5410, R3 ;  /* 0x00005410001a7816 */ /* 0x000fe40000000003 */
[----:B------:R-:W-:Y:S02]  /*ea70*/  FSEL R2, R223, RZ, P0 ;  /* 0x000000ffdf027208 */ /* 0x000fe40000000000 */
[----:B------:R-:W-:Y:S02]  /*ea80*/  FSEL R0, R222, RZ, P3 ;  /* 0x000000ffde007208 */ /* 0x000fe40001800000 */
[----:B------:R-:W-:Y:S01]  /*ea90*/  FSEL R20, R20, RZ, P0 ;  /* 0x000000ff14147208 */ /* 0x000fe20000000000 */
[----:B------:R-:W-:Y:S01]  /*eaa0*/  FADD.FTZ R9, R135, -R2 ;  /* 0x8000000287097221 */ /* 0x000fe20000010000 */
[----:B----4-:R-:W-:Y:S01]  /*eab0*/  FMNMX.FTZ R221, R4, R8, !PT ;  /* 0x0000000804dd7209 */ /* 0x010fe20007810000 */
[----:B------:R-:W-:Y:S01]  /*eac0*/  FADD.FTZ R22, R136, -R0 ;  /* 0x8000000088167221 */ /* 0x000fe20000010000 */
[----:B-----5:R-:W-:Y:S01]  /*ead0*/  LOP3.LUT R12, R13, 0xff, RZ, 0xc0, !PT ;  /* 0x000000ff0d0c7812 */ /* 0x020fe200078ec0ff */
[--C-:B------:R-:W-:Y:S01]  /*eae0*/  FFMA.FTZ R2, R24, UR7, -R20.reuse ;  /* 0x0000000718027c23 */ /* 0x100fe20008010814 */
[--C-:B------:R-:W-:Y:S01]  /*eaf0*/  FFMA.FTZ R0, R19, UR7, -R20.reuse ;  /* 0x0000000713007c23 */ /* 0x100fe20008010814 */
[C---:B------:R-:W-:Y:S01]  /*eb00*/  FMUL.FTZ R19, R221.reuse, UR7 ;  /* 0x00000007dd137c20 */ /* 0x040fe20008410000 */
[----:B------:R-:W-:Y:S01]  /*eb10*/  FSETP.NEU.FTZ.AND P4, PT, R221, -INF , PT ;  /* 0xff800000dd00780b */ /* 0x000fe20003f9d000 */
[----:B------:R1:W-:Y:S01]  /*eb20*/  MUFU.EX2 R200, R2 ;  /* 0x0000000200c87308 */ /* 0x0003e20000000800 */
[----:B------:R-:W-:Y:S01]  /*eb30*/  LEA R12, R12, R12, 0x10 ;  /* 0x0000000c0c0c7211 */ /* 0x000fe200078e80ff */
[----:B------:R-:W-:Y:S01]  /*eb40*/  FMUL.FTZ R13, R222, UR7 ;  /* 0x00000007de0d7c20 */ /* 0x000fe20008410000 */
[----:B------:R-:W-:Y:S01]  /*eb50*/  FSEL R19, R19, RZ, P4 ;  /* 0x000000ff13137208 */ /* 0x000fe20002000000 */
[----:B------:R2:W-:Y:S01]  /*eb60*/  MUFU.EX2 R187, R0 ;  /* 0x0000000000bb7308 */ /* 0x0005e20000000800 */
[----:B------:R-:W-:Y:S01]  /*eb70*/  FMNMX.FTZ R220, R6, R10, !PT ;  /* 0x0000000a06dc7209 */ /* 0x000fe20007810000 */
[--C-:B------:R-:W-:Y:S01]  /*eb80*/  FFMA.FTZ R15, R15, UR7, -R20.reuse ;  /* 0x000000070f0f7c23 */ /* 0x100fe20008010814 */
[----:B------:R-:W-:Y:S01]  /*eb90*/  HSET2.LE.AND R10, R28, R12, PT ;  /* 0x0000000c1c0a7233 */ /* 0x000fe20003803000 */
[----:B------:R-:W-:Y:S01]  /*eba0*/  FFMA.FTZ R16, R16, UR7, -R19 ;  /* 0x0000000710107c23 */ /* 0x000fe20008010813 */
[C---:B------:R-:W-:Y:S01]  /*ebb0*/  FSETP.NEU.FTZ.AND P0, PT, R220.reuse, -INF , PT ;  /* 0xff800000dc00780b */ /* 0x040fe20003f1d000 */
[----:B------:R-:W-:Y:S01]  /*ebc0*/  MUFU.EX2 R193, R15 ;  /* 0x0000000f00c17308 */ /* 0x000fe20000000800 */
[----:B------:R-:W-:Y:S01]  /*ebd0*/  FSEL R3, R221, RZ, P4 ;  /* 0x000000ffdd037208 */ /* 0x000fe20002000000 */
[C---:B------:R-:W-:Y:S01]  /*ebe0*/  FMUL.FTZ R14, R220.reuse, UR7 ;  /* 0x00000007dc0e7c20 */ /* 0x040fe20008410000 */
[----:B------:R-:W-:Y:S01]  /*ebf0*/  FSEL R13, R13, RZ, P3 ;  /* 0x000000ff0d0d7208 */ /* 0x000fe20001800000 */
[----:B------:R3:W-:Y:S01]  /*ec00*/  MUFU.EX2 R201, R16 ;  /* 0x0000001000c97308 */ /* 0x0007e20000000800 */
[----:B-1----:R-:W-:Y:S01]  /*ec10*/  FSEL R2, R220, RZ, P0 ;  /* 0x000000ffdc027208 */ /* 0x002fe20000000000 */
[----:B------:R-:W-:Y:S01]  /*ec20*/  FADD.FTZ R21, R134, -R3 ;  /* 0x8000000386157221 */ /* 0x000fe20000010000 */
[--C-:B------:R-:W-:Y:S01]  /*ec30*/  FFMA.FTZ R3, R132, UR7, -R19.reuse ;  /* 0x0000000784037c23 */ /* 0x100fe20008010813 */
[----:B--2---:R-:W-:Y:S01]  /*ec40*/  FFMA.FTZ R0, R139, UR7, -R20 ;  /* 0x000000078b007c23 */ /* 0x004fe20008010814 */
[----:B------:R-:W-:Y:S01]  /*ec50*/  FSEL R14, R14, RZ, P0 ;  /* 0x000000ff0e0e7208 */ /* 0x000fe20000000000 */
[----:B------:R-:W-:Y:S01]  /*ec60*/  FADD.FTZ R7, R140, -R2 ;  /* 0x800000028c077221 */ /* 0x000fe20000010000 */
[----:B------:R-:W-:Y:S01]  /*ec70*/  FFMA.FTZ R2, R137, UR7, -R19 ;  /* 0x0000000789027c23 */ /* 0x000fe20008010813 */
[----:B------:R1:W2:Y:S01]  /*ec80*/  MUFU.EX2 R192, R0 ;  /* 0x0000000000c07308 */ /* 0x0002a20000000800 */
[----:B------:R-:W-:Y:S01]  /*ec90*/  MOV R195, R227 ;  /* 0x000000e300c37202 */ /* 0x000fe20000000f00 */
[--C-:B------:R-:W-:Y:S01]  /*eca0*/  FFMA.FTZ R5, R184, UR7, -R14.reuse ;  /* 0x00000007b8057c23 */ /* 0x100fe2000801080e */
[--C-:B------:R-:W-:Y:S01]  /*ecb0*/  FFMA.FTZ R6, R142, UR7, -R14.reuse ;  /* 0x000000078e067c23 */ /* 0x100fe2000801080e */
[----:B------:R4:W-:Y:S01]  /*ecc0*/  MUFU.EX2 R194, R2 ;  /* 0x0000000200c27308 */ /* 0x0009e20000000800 */
[----:B------:R-:W-:Y:S01]  /*ecd0*/  FFMA.FTZ R17, R17, UR7, -R13 ;  /* 0x0000000711117c23 */ /* 0x000fe2000801080d */
[----:B------:R-:W-:Y:S01]  /*ece0*/  FFMA.FTZ R18, R18, UR7, -R14 ;  /* 0x0000000712127c23 */ /* 0x000fe2000801080e */
[----:B---3--:R-:W-:Y:S01]  /*ecf0*/  FMUL.FTZ R16, R22, UR7 ;  /* 0x0000000716107c20 */ /* 0x008fe20008410000 */
[----:B------:R3:W5:Y:S01]  /*ed00*/  MUFU.EX2 R35, R3 ;  /* 0x0000000300237308 */ /* 0x0007620000000800 */
[----:B------:R-:W-:Y:S01]  /*ed10*/  FMUL.FTZ R15, R7, UR7 ;  /* 0x00000007070f7c20 */ /* 0x000fe20008410000 */
[----:B------:R-:W-:-:S02]  /*ed20*/  MOV R135, R195 ;  /* 0x000000c300877202 */ /* 0x000fc40000000f00 */
[----:B------:R-:W-:Y:S01]  /*ed30*/  MUFU.EX2 R227, R6 ;  /* 0x0000000600e37308 */ /* 0x000fe20000000800 */
[----:B-1----:R-:W-:Y:S01]  /*ed40*/  FFMA.FTZ R0, R138, UR7, -R19 ;  /* 0x000000078a007c23 */ /* 0x002fe20008010813 */
[----:B--2---:R-:W-:Y:S02]  /*ed50*/  F2FP.BF16.F32.PACK_AB R4, R192, R193 ;  /* 0x000000c1c004723e */ /* 0x004fe400000010ff */
[----:B------:R1:W-:Y:S01]  /*ed60*/  MUFU.EX2 R235, R17 ;  /* 0x0000001100eb7308 */ /* 0x0003e20000000800 */
[----:B----4-:R-:W-:-:S03]  /*ed70*/  FFMA.FTZ R2, R133, UR7, -R13 ;  /* 0x0000000785027c23 */ /* 0x010fc6000801080d */
[----:B------:R2:W-:Y:S01]  /*ed80*/  MUFU.EX2 R186, R0 ;  /* 0x0000000000ba7308 */ /* 0x0005e20000000800 */
[----:B---3--:R-:W-:-:S03]  /*ed90*/  FFMA.FTZ R3, R141, UR7, -R13 ;  /* 0x000000078d037c23 */ /* 0x008fc6000801080d */
[----:B------:R-:W-:Y:S04]  /*eda0*/  MUFU.EX2 R34, R2 ;  /* 0x0000000200227308 */ /* 0x000fe80000000800 */
[----:B------:R3:W-:Y:S01]  /*edb0*/  MUFU.EX2 R248, R3 ;  /* 0x0000000300f87308 */ /* 0x0007e20000000800 */
[----:B-1----:R-:W-:-:S03]  /*edc0*/  FMUL.FTZ R17, R21, UR7 ;  /* 0x0000000715117c20 */ /* 0x002fc60008410000 */
[----:B------:R1:W-:Y:S01]  /*edd0*/  MUFU.EX2 R211, R18 ;  /* 0x0000001200d37308 */ /* 0x0003e20000000800 */
[----:B--2---:R-:W-:-:S03]  /*ede0*/  F2FP.BF16.F32.PACK_AB R0, R187, R200 ;  /* 0x000000c8bb00723e */ /* 0x004fc600000010ff */
[----:B------:R-:W2:Y:S01]  /*edf0*/  MUFU.EX2 R17, R17 ;  /* 0x0000001100117308 */ /* 0x000ea20000000800 */
[----:B------:R-:W-:Y:S02]  /*ee00*/  LOP3.LUT R10, R0, R10, RZ, 0xc0, !PT ;  /* 0x0000000a000a7212 */ /* 0x000fe400078ec0ff */
[----:B------:R-:W-:Y:S01]  /*ee10*/  LOP3.LUT R0, R249, R225, RZ, 0x3c, !PT ;  /* 0x000000e1f9007212 */ /* 0x000fe200078e3cff */
[----:B------:R-:W4:Y:S01]  /*ee20*/  MUFU.EX2 R16, R16 ;  /* 0x0000001000107308 */ /* 0x000f220000000800 */
[--C-:B---3--:R-:W-:Y:S02]  /*ee30*/  HSET2.LE.AND R3, R23, R12.reuse, PT ;  /* 0x0000000c17037233 */ /* 0x108fe40003803000 */
[----:B------:R-:W-:Y:S01]  /*ee40*/  LOP3.LUT R225, R0, 0x200, R234, 0xf8, !PT ;  /* 0x0000020000e17812 */ /* 0x000fe200078ef8ea */
[----:B------:R-:W-:Y:S01]  /*ee50*/  FFMA.FTZ R0, R143, UR7, -R13 ;  /* 0x000000078f007c23 */ /* 0x000fe2000801080d */
[----:B------:R-:W3:Y:S01]  /*ee60*/  MUFU.EX2 R234, R5 ;  /* 0x0000000500ea7308 */ /* 0x000ee20000000800 */
[----:B------:R-:W-:Y:S01]  /*ee70*/  LOP3.LUT R8, R4, R3, RZ, 0xc0, !PT ;  /* 0x0000000304087212 */ /* 0x000fe200078ec0ff */
[----:B------:R-:W-:Y:S01]  /*ee80*/  FFMA.FTZ R3, R185, UR7, -R14 ;  /* 0x00000007b9037c23 */ /* 0x000fe2000801080e */
[----:B------:R-:W-:Y:S01]  /*ee90*/  LEA R134, R225, UR5, 0x1 ;  /* 0x00000005e1867c11 */ /* 0x000fe2000f8e08ff */
[----:B------:R3:W3:Y:S01]  /*eea0*/  MUFU.EX2 R132, R0 ;  /* 0x0000000000847308 */ /* 0x0006e20000000800 */
[----:B-----5:R-:W-:Y:S01]  /*eeb0*/  F2FP.BF16.F32.PACK_AB R2, R35, R194 ;  /* 0x000000c22302723e */ /* 0x020fe200000010ff */
[----:B-1----:R-:W-:Y:S01]  /*eec0*/  FMUL.FTZ R18, R9, UR7 ;  /* 0x0000000709127c20 */ /* 0x002fe20008410000 */
[--C-:B------:R-:W-:Y:S01]  /*eed0*/  HSET2.LE.AND R4, R27, R12.reuse, PT ;  /* 0x0000000c1b047233 */ /* 0x100fe20003803000 */
[----:B------:R1:W-:Y:S01]  /*eee0*/  MUFU.EX2 R210, R3 ;  /* 0x0000000300d27308 */ /* 0x0003e20000000800 */
[-C--:B--2---:R-:W-:Y:S01]  /*eef0*/  FMUL.FTZ R146, R146, R17.reuse ;  /* 0x0000001192927220 */ /* 0x084fe20000410000 */
[-C--:B------:R-:W-:Y:S01]  /*ef00*/  FMUL.FTZ R147, R147, R17.reuse ;  /* 0x0000001193937220 */ /* 0x080fe20000410000 */
[-C--:B----4-:R-:W-:Y:S01]  /*ef10*/  FMUL.FTZ R148, R148, R16.reuse ;  /* 0x0000001094947220 */ /* 0x090fe20000410000 */
[----:B------:R-:W2:Y:S01]  /*ef20*/  MUFU.EX2 R18, R18 ;  /* 0x0000001200127308 */ /* 0x000ea20000000800 */
[----:B------:R-:W-:Y:S01]  /*ef30*/  FMUL.FTZ R149, R149, R16 ;  /* 0x0000001095957220 */ /* 0x000fe20000410000 */
[----:B---3--:R-:W-:Y:S01]  /*ef40*/  F2FP.BF16.F32.PACK_AB R7, R227, R234 ;  /* 0x000000eae307723e */ /* 0x008fe200000010ff */
[-C--:B------:R-:W-:Y:S01]  /*ef50*/  FMUL.FTZ R152, R152, R16.reuse ;  /* 0x0000001098987220 */ /* 0x080fe20000410000 */
[----:B------:R-:W3:Y:S01]  /*ef60*/  MUFU.EX2 R15, R15 ;  /* 0x0000000f000f7308 */ /* 0x000ee20000000800 */
[----:B------:R-:W-:Y:S01]  /*ef70*/  FMUL.FTZ R153, R153, R16 ;  /* 0x0000001099997220 */ /* 0x000fe20000410000 */
[----:B------:R-:W-:Y:S01]  /*ef80*/  LOP3.LUT R0, R29, 0xff00ff, RZ, 0xc0, !PT ;  /* 0x00ff00ff1d007812 */ /* 0x000fe200078ec0ff */
[----:B------:R-:W-:Y:S01]  /*ef90*/  FMUL.FTZ R158, R158, R17 ;  /* 0x000000119e9e7220 */ /* 0x000fe20000410000 */
[----:B------:R-:W4:Y:S01]  /*efa0*/  LDSM.16.MT88.4 R28, [R134+0xa000] ;  /* 0x00a00000861c783b */ /* 0x000f220000004200 */
[----:B------:R-:W-:Y:S01]  /*efb0*/  F2FP.BF16.F32.PACK_AB R5, R132, R235 ;  /* 0x000000eb8405723e */ /* 0x000fe200000010ff */
[-C--:B------:R-:W-:Y:S01]  /*efc0*/  FMUL.FTZ R159, R159, R17.reuse ;  /* 0x000000119f9f7220 */ /* 0x080fe20000410000 */
[--C-:B------:R-:W-:Y:S01]  /*efd0*/  HSET2.LE.AND R0, R0, R12.reuse, PT ;  /* 0x0000000c00007233 */ /* 0x100fe20003803000 */
[----:B------:R-:W-:Y:S01]  /*efe0*/  FMUL.FTZ R162, R162, R17 ;  /* 0x00000011a2a27220 */ /* 0x000fe20000410000 */
[----:B-1----:R-:W-:Y:S01]  /*eff0*/  LOP3.LUT R3, R33, 0xff00ff, RZ, 0xc0, !PT ;  /* 0x00ff00ff21037812 */ /* 0x002fe200078ec0ff */
[----:B--2---:R-:W-:Y:S01]  /*f000*/  FMUL.FTZ R144, R144, R18 ;  /* 0x0000001290907220 */ /* 0x004fe20000410000 */
[----:B------:R-:W-:Y:S01]  /*f010*/  LOP3.LUT R4, R5, R4, RZ, 0xc0, !PT ;  /* 0x0000000405047212 */ /* 0x000fe200078ec0ff */
[----:B------:R-:W-:Y:S01]  /*f020*/  FMUL.FTZ R145, R145, R18 ;  /* 0x0000001291917220 */ /* 0x000fe20000410000 */
[----:B------:R-:W-:Y:S01]  /*f030*/  LOP3.LUT R11, R2, R0, RZ, 0xc0, !PT ;  /* 0x00000000020b7212 */ /* 0x000fe200078ec0ff */
[-C--:B---3--:R-:W-:Y:S01]  /*f040*/  FMUL.FTZ R150, R150, R15.reuse ;  /* 0x0000000f96967220 */ /* 0x088fe20000410000 */
[--C-:B------:R-:W-:Y:S01]  /*f050*/  HSET2.LE.AND R0, R25, R12.reuse, PT ;  /* 0x0000000c19007233 */ /* 0x100fe20003803000 */
[----:B------:R-:W-:Y:S01]  /*f060*/  FMUL.FTZ R151, R151, R15 ;  /* 0x0000000f97977220 */ /* 0x000fe20000410000 */
[----:B------:R-:W-:Y:S01]  /*f070*/  F2FP.BF16.F32.PACK_AB R2, R186, R201 ;  /* 0x000000c9ba02723e */ /* 0x000fe200000010ff */
[-C--:B------:R-:W-:Y:S01]  /*f080*/  FMUL.FTZ R154, R154, R15.reuse ;  /* 0x0000000f9a9a7220 */ /* 0x080fe20000410000 */
[--C-:B------:R-:W-:Y:S01]  /*f090*/  HSET2.LE.AND R3, R3, R12.reuse, PT ;  /* 0x0000000c03037233 */ /* 0x100fe20003803000 */
[----:B------:R-:W-:Y:S01]  /*f0a0*/  FMUL.FTZ R155, R155, R15 ;  /* 0x0000000f9b9b7220 */ /* 0x000fe20000410000 */
[----:B------:R-:W-:Y:S01]  /*f0b0*/  LOP3.LUT R9, R2, R0, RZ, 0xc0, !PT ;  /* 0x0000000002097212 */ /* 0x000fe200078ec0ff */
[-C--:B------:R-:W-:Y:S01]  /*f0c0*/  FMUL.FTZ R156, R156, R18.reuse ;  /* 0x000000129c9c7220 */ /* 0x080fe20000410000 */
[--C-:B------:R-:W-:Y:S01]  /*f0d0*/  HSET2.LE.AND R0, R32, R12.reuse, PT ;  /* 0x0000000c20007233 */ /* 0x100fe20003803000 */
[----:B------:R-:W-:Y:S01]  /*f0e0*/  FMUL.FTZ R157, R157, R18 ;  /* 0x000000129d9d7220 */ /* 0x000fe20000410000 */
[----:B------:R-:W-:Y:S01]  /*f0f0*/  F2FP.BF16.F32.PACK_AB R2, R34, R248 ;  /* 0x000000f82202723e */ /* 0x000fe200000010ff */
[-C--:B------:R-:W-:Y:S01]  /*f100*/  FMUL.FTZ R160, R160, R18.reuse ;  /* 0x00000012a0a07220 */ /* 0x080fe20000410000 */
[----:B------:R-:W-:Y:S01]  /*f110*/  LOP3.LUT R7, R7, R3, RZ, 0xc0, !PT ;  /* 0x0000000307077212 */ /* 0x000fe200078ec0ff */
[----:B------:R-:W-:Y:S01]  /*f120*/  FMUL.FTZ R161, R161, R18 ;  /* 0x00000012a1a17220 */ /* 0x000fe20000410000 */
[----:B------:R-:W-:Y:S01]  /*f130*/  SEL R3, R224, 0xffffffe0, !P2 ;  /* 0xffffffe0e0037807 */ /* 0x000fe20005000000 */
[----:B------:R-:W-:Y:S01]  /*f140*/  FMUL.FTZ R163, R163, R17 ;  /* 0x00000011a3a37220 */ /* 0x000fe20000410000 */
[----:B------:R-:W-:Y:S01]  /*f150*/  LOP3.LUT R6, R2, R0, RZ, 0xc0, !PT ;  /* 0x0000000002067212 */ /* 0x000fe200078ec0ff */
[-C--:B------:R-:W-:Y:S01]  /*f160*/  FMUL.FTZ R164, R164, R16.reuse ;  /* 0x00000010a4a47220 */ /* 0x080fe20000410000 */
[----:B------:R-:W-:Y:S01]  /*f170*/  HSET2.LE.AND R0, R26, R12, PT ;  /* 0x0000000c1a007233 */ /* 0x000fe20003803000 */
[----:B------:R-:W-:Y:S01]  /*f180*/  FMUL.FTZ R165, R165, R16 ;  /* 0x00000010a5a57220 */ /* 0x000fe20000410000 */
[----:B------:R-:W-:Y:S01]  /*f190*/  F2FP.BF16.F32.PACK_AB R2, R210, R211 ;  /* 0x000000d3d202723e */ /* 0x000fe200000010ff */
[----:B------:R-:W-:Y:S01]  /*f1a0*/  FMUL.FTZ R166, R166, R15 ;  /* 0x0000000fa6a67220 */ /* 0x000fe20000410000 */
[----:B------:R-:W-:Y:S01]  /*f1b0*/  IADD3 R133, PT, PT, R134, R3, RZ ;  /* 0x0000000386857210 */ /* 0x000fe20007ffe0ff */
[-C--:B------:R-:W-:Y:S01]  /*f1c0*/  FMUL.FTZ R167, R167, R15.reuse ;  /* 0x0000000fa7a77220 */ /* 0x080fe20000410000 */
[----:B------:R-:W-:Y:S01]  /*f1d0*/  LOP3.LUT R5, R2, R0, RZ, 0xc0, !PT ;  /* 0x0000000002057212 */ /* 0x000fe200078ec0ff */
[-C--:B------:R-:W-:Y:S01]  /*f1e0*/  FMUL.FTZ R168, R168, R16.reuse ;  /* 0x00000010a8a87220 */ /* 0x080fe20000410000 */
[C---:B------:R-:W-:Y:S01]  /*f1f0*/  IADD3 R0, PT, PT, R134.reuse, 0xa000, RZ ;  /* 0x0000a00086007810 */ /* 0x040fe20007ffe0ff */
[----:B------:R-:W1:Y:S01]  /*f200*/  LDSM.16.MT88.4 R24, [R133+0xa000] ;  /* 0x00a000008518783b */ /* 0x000e620000004200 */
[----:B------:R-:W-:Y:S01]  /*f210*/  IADD3 R21, PT, PT, R134, 0xa040, RZ ;  /* 0x0000a04086157810 */ /* 0x000fe20007ffe0ff */
[-C--:B----4-:R-:W-:Y:S01]  /*f220*/  HMMA.16816.F32.BF16 R244, R8, R28.reuse, R144 ;  /* 0x0000001c08f4723c */ /* 0x090fe20000041890 */
[----:B------:R-:W-:Y:S01]  /*f230*/  @P1 IADD3 R21, PT, PT, R0, -0x40, RZ ;  /* 0xffffffc000151810 */ /* 0x000fe20007ffe0ff */
[----:B------:R-:W-:Y:S01]  /*f240*/  FMUL.FTZ R169, R169, R16 ;  /* 0x00000010a9a97220 */ /* 0x000fe20000410000 */
[-C--:B------:R-:W-:Y:S01]  /*f250*/  FMUL.FTZ R170, R170, R15.reuse ;  /* 0x0000000faaaa7220 */ /* 0x080fe20000410000 */
[----:B------:R-:W-:Y:S01]  /*f260*/  FMUL.FTZ R171, R171, R15 ;  /* 0x0000000fabab7220 */ /* 0x000fe20000410000 */
[-C--:B------:R-:W-:Y:S01]  /*f270*/  FMUL.FTZ R172, R172, R18.reuse ;  /* 0x00000012acac7220 */ /* 0x080fe20000410000 */
[----:B------:R-:W-:Y:S01]  /*f280*/  FMUL.FTZ R173, R173, R18 ;  /* 0x00000012adad7220 */ /* 0x000fe20000410000 */
[-C--:B------:R-:W-:Y:S01]  /*f290*/  FMUL.FTZ R174, R174, R17.reuse ;  /* 0x00000011aeae7220 */ /* 0x080fe20000410000 */
[C---:B------:R-:W-:Y:S01]  /*f2a0*/  HMMA.16816.F32.BF16 R148, R4.reuse, R28, R148 ;  /* 0x0000001c0494723c */ /* 0x040fe20000041894 */
[----:B------:R-:W-:Y:S01]  /*f2b0*/  FMUL.FTZ R175, R175, R17 ;  /* 0x00000011afaf7220 */ /* 0x000fe20000410000 */
        /* <DEDUP_REMOVED lines=31> */
[----:B------:R-:W-:Y:S01]  /*f4b0*/  FMUL.FTZ R93, R93, R16 ;  /* 0x000000105d5d7220 */ /* 0x000fe20000410000 */
[-C--:B------:R-:W-:Y:S01]  /*f4c0*/  FMUL.FTZ R90, R90, R15.reuse ;  /* 0x0000000f5a5a7220 */ /* 0x080fe20000410000 */
[-C--:B------:R-:W-:Y:S01]  /*f4d0*/  FMUL.FTZ R91, R91, R15.reuse ;  /* 0x0000000f5b5b7220 */ /* 0x080fe20000410000 */
[-C--:B------:R-:W-:Y:S01]  /*f4e0*/  FMUL.FTZ R94, R94, R15.reuse ;  /* 0x0000000f5e5e7220 */ /* 0x080fe20000410000 */
[-C--:B------:R-:W-:Y:S01]  /*f4f0*/  FMUL.FTZ R95, R95, R15.reuse ;  /* 0x0000000f5f5f7220 */ /* 0x080fe20000410000 */
[C---:B------:R-:W-:Y:S01]  /*f500*/  HMMA.16816.F32.BF16 R164, R4.reuse, R24, R164 ;  /* 0x0000001804a4723c */ /* 0x040fe200000418a4 */
[-C--:B------:R-:W-:Y:S01]  /*f510*/  FMUL.FTZ R24, R36, R18.reuse ;  /* 0x0000001224187220 */ /* 0x080fe20000410000 */
[----:B------:R-:W-:Y:S01]  /*f520*/  FMUL.FTZ R25, R37, R18 ;  /* 0x0000001225197220 */ /* 0x000fe20000410000 */
        /* <DEDUP_REMOVED lines=14> */
[-C--:B------:R-:W-:Y:S01]  /*f610*/  FMUL.FTZ R26, R38, R17.reuse ;  /* 0x00000011261a7220 */ /* 0x080fe20000410000 */
[----:B------:R-:W-:Y:S01]  /*f620*/  FMUL.FTZ R27, R39, R17 ;  /* 0x00000011271b7220 */ /* 0x000fe20000410000 */
[----:B------:R-:W-:Y:S01]  /*f630*/  MOV R174, R132 ;  /* 0x0000008400ae7202 */ /* 0x000fe20000000f00 */
[-C--:B------:R-:W-:Y:S01]  /*f640*/  FMUL.FTZ R124, R124, R16.reuse ;  /* 0x000000107c7c7220 */ /* 0x080fe20000410000 */
[----:B------:R-:W-:Y:S01]  /*f650*/  IADD3 R132, PT, PT, R3, R21, RZ ;  /* 0x0000001503847210 */ /* 0x000fe20007ffe0ff */
[----:B------:R-:W-:Y:S01]  /*f660*/  FMUL.FTZ R125, R125, R16 ;  /* 0x000000107d7d7220 */ /* 0x000fe20000410000 */
[-C--:B------:R-:W-:Y:S01]  /*f670*/  FMUL.FTZ R126, R126, R15.reuse ;  /* 0x0000000f7e7e7220 */ /* 0x080fe20000410000 */
[-C--:B--2---:R-:W-:Y:S01]  /*f680*/  HMMA.16816.F32.BF16 R160, R4, R28.reuse, R40 ;  /* 0x0000001c04a0723c */ /* 0x084fe20000041828 */
[----:B------:R-:W1:Y:S01]  /*f690*/  LDSM.16.MT88.4 R40, [R21+0x1000] ;  /* 0x001000001528783b */ /* 0x000e620000004200 */
[----:B------:R-:W-:Y:S01]  /*f6a0*/  FMUL.FTZ R127, R127, R15 ;  /* 0x0000000f7f7f7220 */ /* 0x000fe20000410000 */
[----:B------:R-:W-:Y:S01]  /*f6b0*/  IMAD.WIDE.U32 R2, R177, -0x2daee0ad, RZ ;  /* 0xd2511f53b1027825 */ /* 0x000fe200078e00ff */
[----:B------:R-:W-:Y:S01]  /*f6c0*/  MOV R158, R194 ;  /* 0x000000c2009e7202 */ /* 0x000fe20000000f00 */
[----:B------:R-:W2:Y:S02]  /*f6d0*/  LDSM.16.MT88.4 R36, [R132] ;  /* 0x000000008424783b */ /* 0x000ea40000004200 */
[-C--:B------:R-:W-:Y:S01]  /*f6e0*/  FMUL.FTZ R48, R48, R18.reuse ;  /* 0x0000001230307220 */ /* 0x080fe20000410000 */
[----:B------:R-:W-:Y:S01]  /*f6f0*/  FMUL.FTZ R49, R49, R18 ;  /* 0x0000001231317220 */ /* 0x000fe20000410000 */
[----:B------:R-:W-:Y:S01]  /*f700*/  HMMA.16816.F32.BF16 R212, R8, R28, R24 ;  /* 0x0000001c08d4723c */ /* 0x000fe20000041818 */
[----:B------:R-:W-:Y:S01]  /*f710*/  MOV R29, R35 ;  /* 0x00000023001d7202 */ /* 0x000fe20000000f00 */
[----:B------:R-:W-:Y:S01]  /*f720*/  LDSM.16.MT88.4 R24, [R133+0xb000] ;  /* 0x00b000008518783b */ /* 0x000fe20000004200 */
[----:B------:R-:W-:Y:S01]  /*f730*/  MOV R28, R34 ;  /* 0x00000022001c7202 */ /* 0x000fe20000000f00 */
[-C--:B------:R-:W-:Y:S01]  /*f740*/  FMUL.FTZ R50, R50, R17.reuse ;  /* 0x0000001132327220 */ /* 0x080fe20000410000 */
[----:B------:R-:W-:Y:S01]  /*f750*/  LOP3.LUT R0, R176, UR15, R3, 0x96, !PT ;  /* 0x0000000fb0007c12 */ /* 0x000fe2000f8e9603 */
[----:B------:R-:W3:Y:S01]  /*f760*/  LDSM.16.MT88.4 R32, [R134+0xb000] ;  /* 0x00b000008620783b */ /* 0x000ee20000004200 */
[C---:B------:R-:W-:Y:S01]  /*f770*/  PRMT R3, R2.reuse, 0x7772, RZ ;  /* 0x0000777202037816 */ /* 0x040fe200000000ff */
[-C--:B------:R-:W-:Y:S01]  /*f780*/  HMMA.16816.F32.BF16 R144, R4, R30.reuse, R44 ;  /* 0x0000001e0490723c */ /* 0x080fe2000004182c */
[----:B------:R-:W-:Y:S01]  /*f790*/  MOV R22, R2 ;  /* 0x0000000200167202 */ /* 0x000fe20000000f00 */
[----:B------:R-:W4:Y:S01]  /*f7a0*/  LDSM.16.MT88.4 R44, [R132+0x1000] ;  /* 0x00100000842c783b */ /* 0x000f220000004200 */
[----:B------:R-:W-:Y:S01]  /*f7b0*/  PRMT R23, R2, 0x7771, RZ ;  /* 0x0000777102177816 */ /* 0x000fe200000000ff */
[----:B------:R-:W-:Y:S01]  /*f7c0*/  FMUL.FTZ R51, R51, R17 ;  /* 0x0000001133337220 */ /* 0x000fe20000410000 */
[----:B------:R-:W-:Y:S01]  /*f7d0*/  MOV R159, R201 ;  /* 0x000000c9009f7202 */ /* 0x000fe20000000f00 */
[----:B------:R-:W-:Y:S01]  /*f7e0*/  FMUL.FTZ R52, R52, R18 ;  /* 0x0000001234347220 */ /* 0x000fe20000410000 */
[----:B------:R-:W-:Y:S01]  /*f7f0*/  MOV R173, R200 ;  /* 0x000000c800ad7202 */ /* 0x000fe20000000f00 */
        /* <DEDUP_REMOVED lines=41> */
[----:B---3--:R-:W-:Y:S01]  /*fa90*/  HMMA.16816.F32.BF16 R72, R4, R32, R72 ;  /* 0x000000200448723c */ /* 0x008fe20000041848 */
[-C--:B------:R-:W-:Y:S01]  /*faa0*/  FMUL.FTZ R130, R130, R17.reuse ;  /* 0x0000001182827220 */ /* 0x080fe20000410000 */
[----:B------:R-:W-:Y:S01]  /*fab0*/  FMUL.FTZ R131, R131, R17 ;  /* 0x0000001183837220 */ /* 0x000fe20000410000 */
[----:B------:R-:W-:Y:S01]  /*fac0*/  MOV R157, R193 ;  /* 0x000000c1009d7202 */ /* 0x000fe20000000f00 */
[----:B------:R-:W1:Y:S01]  /*fad0*/  LDSM.16.MT88.4 R48, [R21+0x800] ;  /* 0x000800001530783b */ /* 0x000e620000004200 */
[----:B------:R-:W-:-:S02]  /*fae0*/  MOV R156, R192 ;  /* 0x000000c0009c7202 */ /* 0x000fc40000000f00 */
[----:B------:R-:W-:Y:S01]  /*faf0*/  MOV R172, R187 ;  /* 0x000000bb00ac7202 */ /* 0x000fe20000000f00 */
[----:B------:R-:W-:Y:S01]  /*fb00*/  HMMA.16816.F32.BF16 R76, R4, R34, R76 ;  /* 0x00000022044c723c */ /* 0x000fe2000004184c */
[----:B------:R-:W-:-:S07]  /*fb10*/  MOV R175, R186 ;  /* 0x000000ba00af7202 */ /* 0x000fce0000000f00 */
[C---:B------:R-:W-:Y:S08]  /*fb20*/  HMMA.16816.F32.BF16 R88, R4.reuse, R24, R88 ;  /* 0x000000180458723c */ /* 0x040ff00000041858 */
[C---:B------:R-:W-:Y:S08]  /*fb30*/  HMMA.16816.F32.BF16 R92, R4.reuse, R26, R92 ;  /* 0x0000001a045c723c */ /* 0x040ff0000004185c */
[C---:B------:R-:W-:Y:S08]  /*fb40*/  HMMA.16816.F32.BF16 R108, R4.reuse, R42, R108 ;  /* 0x0000002a046c723c */ /* 0x040ff0000004186c */
[C---:B----4-:R-:W-:Y:S08]  /*fb50*/  HMMA.16816.F32.BF16 R120, R4.reuse, R44, R120 ;  /* 0x0000002c0478723c */ /* 0x050ff00000041878 */
[----:B------:R-:W-:Y:S01]  /*fb60*/  HMMA.16816.F32.BF16 R136, R4, R46, R124 ;  /* 0x0000002e0488723c */ /* 0x000fe2000004187c */
[----:B------:R-:W-:Y:S01]  /*fb70*/  PRMT R4, R2, 0x7773, RZ ;  /* 0x0000777302047816 */ /* 0x000fe200000000ff */
[----:B------:R-:W-:Y:S01]  /*fb80*/  FFMA.FTZ R2, R183, UR7, -R13 ;  /* 0x00000007b7027c23 */ /* 0x000fe2000801080d */
[----:B------:R-:W-:-:S02]  /*fb90*/  MOV R183, R28 ;  /* 0x0000001c00b77202 */ /* 0x000fc40000000f00 */
[----:B------:R-:W-:Y:S01]  /*fba0*/  PRMT R7, R3, 0x5410, R4 ;  /* 0x0000541003077816 */ /* 0x000fe20000000004 */
[----:B------:R2:W-:Y:S01]  /*fbb0*/  MUFU.EX2 R177, R2 ;  /* 0x0000000200b17308 */ /* 0x0005e20000000800 */
[--C-:B------:R-:W-:Y:S01]  /*fbc0*/  FFMA.FTZ R4, R178, UR7, -R13.reuse ;  /* 0x00000007b2047c23 */ /* 0x100fe2000801080d */
[--C-:B------:R-:W-:Y:S01]  /*fbd0*/  FFMA.FTZ R3, R181, UR7, -R13.reuse ;  /* 0x00000007b5037c23 */ /* 0x100fe2000801080d */
[----:B------:R-:W-:Y:S01]  /*fbe0*/  MOV R178, R158 ;  /* 0x0000009e00b27202 */ /* 0x000fe20000000f00 */
[C---:B------:R-:W-:Y:S01]  /*fbf0*/  HMMA.16816.F32.BF16 R184, R8.reuse, R36, R52 ;  /* 0x0000002408b8723c */ /* 0x040fe20000041834 */
[----:B------:R-:W-:Y:S01]  /*fc00*/  MOV R158, R135 ;  /* 0x00000087009e7202 */ /* 0x000fe20000000f00 */
[----:B------:R3:W4:Y:S01]  /*fc10*/  MUFU.EX2 R176, R3 ;  /* 0x0000000300b07308 */ /* 0x0007220000000800 */
[----:B------:R-:W-:Y:S02]  /*fc20*/  LOP3.LUT R6, R0, 0xff, RZ, 0xc0, !PT ;  /* 0x000000ff00067812 */ /* 0x000fe400078ec0ff */
[----:B------:R-:W-:Y:S01]  /*fc30*/  SHF.R.U32.HI R5, RZ, 0x18, R0 ;  /* 0x00000018ff057819 */ /* 0x000fe20000011600 */
[----:B------:R5:W-:Y:S01]  /*fc40*/  MUFU.EX2 R28, R4 ;  /* 0x00000004001c7308 */ /* 0x000be20000000800 */
[----:B------:R-:W-:Y:S01]  /*fc50*/  MOV R181, R29 ;  /* 0x0000001d00b57202 */ /* 0x000fe20000000f00 */
[----:B------:R-:W-:Y:S01]  /*fc60*/  HMMA.16816.F32.BF16 R192, R8, R38, R64 ;  /* 0x0000002608c0723c */ /* 0x000fe20000041840 */
[----:B------:R-:W-:Y:S01]  /*fc70*/  LDSM.16.MT88.4 R64, [R132+0x800] ;  /* 0x000800008440783b */ /* 0x000fe20000004200 */
[----:B--2---:R-:W-:Y:S01]  /*fc80*/  FFMA.FTZ R2, R180, UR7, -R13 ;  /* 0x00000007b4027c23 */ /* 0x004fe2000801080d */
[----:B------:R-:W-:-:S03]  /*fc90*/  MOV R180, R172 ;  /* 0x000000ac00b47202 */ /* 0x000fc60000000f00 */
[----:B------:R2:W-:Y:S01]  /*fca0*/  MUFU.EX2 R135, R2 ;  /* 0x0000000200877308 */ /* 0x0005e20000000800 */
[----:B---3--:R-:W-:Y:S01]  /*fcb0*/  LOP3.LUT R3, R0, 0xffff, RZ, 0xc0, !PT ;  /* 0x0000ffff00037812 */ /* 0x008fe200078ec0ff */
[C---:B------:R-:W-:Y:S01]  /*fcc0*/  HMMA.16816.F32.BF16 R68, R8.reuse, R32, R68 ;  /* 0x000000200844723c */ /* 0x040fe20000041844 */
[----:B-----5:R-:W-:Y:S02]  /*fcd0*/  FFMA.FTZ R4, R190, UR7, -R14 ;  /* 0x00000007be047c23 */ /* 0x020fe4000801080e */
[----:B------:R-:W-:Y:S02]  /*fce0*/  SHF.R.U32.HI R3, RZ, 0x8, R3 ;  /* 0x00000008ff037819 */ /* 0x000fe40000011603 */
[----:B------:R-:W-:Y:S01]  /*fcf0*/  MOV R190, R174 ;  /* 0x000000ae00be7202 */ /* 0x000fe20000000f00 */
[----:B------:R3:W-:Y:S01]  /*fd00*/  MUFU.EX2 R30, R4 ;  /* 0x00000004001e7308 */ /* 0x0007e20000000800 */
[----:B------:R-:W-:Y:S01]  /*fd10*/  PRMT R3, R6, 0x5410, R3 ;  /* 0x0000541006037816 */ /* 0x000fe20000000003 */
[----:B------:R-:W-:Y:S01]  /*fd20*/  HMMA.16816.F32.BF16 R140, R8, R34, R80 ;  /* 0x00000022088c723c */ /* 0x000fe20000041850 */
[----:B------:R-:W-:Y:S01]  /*fd30*/  LOP3.LUT R6, R22, 0xff, RZ, 0xc0, !PT ;  /* 0x000000ff16067812 */ /* 0x000fe200078ec0ff */
[----:B------:R-:W-:Y:S01]  /*fd40*/  LDSM.16.MT88.4 R80, [R134+0xb800] ;  /* 0x00b800008650783b */ /* 0x000fe20000004200 */
[----:B--2---:R-:W-:Y:S01]  /*fd50*/  PRMT R2, R0, 0x7632, R2 ;  /* 0x0000763200027816 */ /* 0x004fe20000000002 */
[----:B------:R-:W-:Y:S01]  /*fd60*/  FFMA.FTZ R0, R191, UR7, -R14 ;  /* 0x00000007bf007c23 */ /* 0x000fe2000801080e */
[----:B------:R-:W-:-:S02]  /*fd70*/  HSET2.LE.AND R3, R3, R12, PT ;  /* 0x0000000c03037233 */ /* 0x000fc40003803000 */
[----:B------:R-:W-:Y:S01]  /*fd80*/  LOP3.LUT R2, R2, 0xff, RZ, 0xc0, !PT ;  /* 0x000000ff02027812 */ /* 0x000fe200078ec0ff */
[----:B------:R2:W5:Y:S01]  /*fd90*/  MUFU.EX2 R31, R0 ;  /* 0x00000000001f7308 */ /* 0x0005620000000800 */
[C---:B------:R-:W-:Y:S01]  /*fda0*/  HMMA.16816.F32.BF16 R84, R8.reuse, R24, R84 ;  /* 0x000000180854723c */ /* 0x040fe20000041854 */
[----:B------:R-:W-:Y:S02]  /*fdb0*/  MOV R191, R173 ;  /* 0x000000ad00bf7202 */ /* 0x000fe40000000f00 */
[----:B------:R-:W-:Y:S01]  /*fdc0*/  PRMT R2, R2, 0x5410, R5 ;  /* 0x0000541002027816 */ /* 0x000fe20000000005 */
[--C-:B------:R-:W-:Y:S01]  /*fdd0*/  FFMA.FTZ R5, R179, UR7, -R14.reuse ;  /* 0x00000007b3057c23 */ /* 0x100fe2000801080e */
[----:B------:R-:W-:Y:S02]  /*fde0*/  MOV R25, R157 ;  /* 0x0000009d00197202 */ /* 0x000fe40000000f00 */
[----:B------:R-:W-:Y:S01]  /*fdf0*/  MOV R179, R156 ;  /* 0x0000009c00b37202 */ /* 0x000fe20000000f00 */
[----:B------:R1:W-:Y:S01]  /*fe00*/  MUFU.EX2 R13, R5 ;  /* 0x00000005000d7308 */ /* 0x0003e20000000800 */
[----:B---3--:R-:W-:Y:S01]  /*fe10*/  HSET2.LE.AND R4, R2, R12, PT ;  /* 0x0000000c02047233 */ /* 0x008fe20003803000 */
[----:B------:R-:W-:Y:S01]  /*fe20*/  HMMA.16816.F32.BF16 R36, R8, R26, R96 ;  /* 0x0000001a0824723c */ /* 0x000fe20000041860 */
[----:B----4-:R-:W-:Y:S01]  /*fe30*/  F2FP.BF16.F32.PACK_AB R2, R176, R177 ;  /* 0x000000b1b002723e */ /* 0x010fe200000010ff */
[----:B------:R-:W3:Y:S01]  /*fe40*/  LDSM.16.MT88.4 R96, [R133+0xb800] ;  /* 0x00b800008560783b */ /* 0x000ee20000004200 */
[----:B--2---:R-:W-:Y:S01]  /*fe50*/  FFMA.FTZ R0, R182, UR7, -R14 ;  /* 0x00000007b6007c23 */ /* 0x004fe2000801080e */
[----:B------:R-:W-:-:S02]  /*fe60*/  MOV R182, R175 ;  /* 0x000000af00b67202 */ /* 0x000fc40000000f00 */
[----:B------:R-:W-:Y:S01]  /*fe70*/  LOP3.LUT R124, R2, R3, RZ, 0xc0, !PT ;  /* 0x00000003027c7212 */ /* 0x000fe200078ec0ff */
[----:B------:R5:W2:Y:S01]  /*fe80*/  MUFU.EX2 R29, R0 ;  /* 0x00000000001d7308 */ /* 0x000aa20000000800 */
[C---:B------:R-:W-:Y:S01]  /*fe90*/  HMMA.16816.F32.BF16 R100, R8.reuse, R40, R100 ;  /* 0x000000280864723c */ /* 0x040fe20000041864 */
[----:B------:R-:W-:Y:S01]  /*fea0*/  LDSM.16.MT88.4 R172, [R133+0xa800] ;  /* 0x00a8000085ac783b */ /* 0x000fe20000004200 */
[----:B------:R-:W-:Y:S02]  /*feb0*/  MOV R22, R158 ;  /* 0x0000009e00167202 */ /* 0x000fe40000000f00 */
[----:B-1----:R-:W-:Y:S02]  /*fec0*/  PRMT R5, R6, 0x5410, R23 ;  /* 0x0000541006057816 */ /* 0x002fe40000000017 */
[----:B------:R-:W-:Y:S02]  /*fed0*/  LOP3.LUT R6, R7, 0xff00ff, RZ, 0xc0, !PT ;  /* 0x00ff00ff07067812 */ /* 0x000fe400078ec0ff */
[----:B------:R-:W-:Y:S01]  /*fee0*/  HMMA.16816.F32.BF16 R52, R8, R42, R112 ;  /* 0x0000002a0834723c */ /* 0x000fe20000041870 */
[----:B------:R-:W-:Y:S01]  /*fef0*/  HSET2.LE.AND R2, R5, R12, PT ;  /* 0x0000000c05027233 */ /* 0x000fe20003803000 */
[----:B------:R-:W1:Y:S01]  /*ff00*/  LDSM.16.MT88.4 R112, [R21+0x1800] ;  /* 0x001800001570783b */ /* 0x000e620000004200 */
[----:B------:R-:W-:-:S02]  /*ff10*/  MOV R23, R159 ;  /* 0x0000009f00177202 */ /* 0x000fc40000000f00 */
[----:B-----5:R-:W-:Y:S01]  /*ff20*/  F2FP.BF16.F32.PACK_AB R0, R30, R31 ;  /* 0x0000001f1e00723e */ /* 0x020fe200000010ff */
[----:B------:R4:W5:Y:S01]  /*ff30*/  LDSM.16.MT88.4 R156, [R134+0xa800] ;  /* 0x00a80000869c783b */ /* 0x0009620000004200 */
[----:B--2---:R-:W-:Y:S01]  /*ff40*/  F2FP.BF16.F32.PACK_AB R3, R13, R29 ;  /* 0x0000001d0d03723e */ /* 0x004fe200000010ff */
[----:B------:R-:W-:Y:S01]  /*ff50*/  HMMA.16816.F32.BF16 R116, R8, R44, R116 ;  /* 0x0000002c0874723c */ /* 0x000fe20000041874 */
[----:B------:R-:W-:Y:S02]  /*ff60*/  LOP3.LUT R125, R0, R4, RZ, 0xc0, !PT ;  /* 0x00000004007d7212 */ /* 0x000fe400078ec0ff */
[----:B------:R-:W-:Y:S02]  /*ff70*/  HSET2.LE.AND R0, R6, R12, PT ;  /* 0x0000000c06007233 */ /* 0x000fe40003803000 */
[----:B------:R-:W-:-:S03]  /*ff80*/  F2FP.BF16.F32.PACK_AB R4, R28, R135 ;  /* 0x000000871c04723e */ /* 0x000fc600000010ff */
[----:B------:R-:W-:Y:S01]  /*ff90*/  LOP3.LUT R127, R3, R0, RZ, 0xc0, !PT ;  /* 0x00000000037f7212 */ /* 0x000fe200078ec0ff */
[----:B------:R-:W-:Y:S01]  /*ffa0*/  HMMA.16816.F32.BF16 R32, R8, R46, R128 ;  /* 0x0000002e0820723c */ /* 0x000fe20000041880 */
[----:B------:R-:W-:Y:S01]  /*ffb0*/  LOP3.LUT R126, R4, R2, RZ, 0xc0, !PT ;  /* 0x00000002047e7212 */ /* 0x000fe200078ec0ff */
[----:B------:R-:W-:-:S03]  /*ffc0*/  IMAD.WIDE.U32 R2, R206, -0x2daee0ad, RZ ;  /* 0xd2511f53ce027825 */ /* 0x000fc600078e00ff */
[----:B------:R-:W-:-:S03]  /*ffd0*/  MOV R4, R2 ;  /* 0x0000000200047202 */ /* 0x000fc60000000f00 */
[C---:B------:R-:W-:Y:S01]  /*ffe0*/  HMMA.16816.F32.BF16 R40, R124.reuse, R48, R160 ;  /* 0x000000307c28723c */ /* 0x040fe200000418a0 */
[----:B------:R-:W-:Y:S02]  /*fff0*/  LOP3.LUT R0, R196, UR15, R3, 0x96, !PT ;  /* 0x0000000fc4007c12 */ /* 0x000fe4000f8e9603 */
[C---:B------:R-:W-:Y:S02]  /*10000*/  PRMT R6, R2.reuse, 0x7771, RZ ;  /* 0x0000777102067816 */ /* 0x040fe400000000ff */
[C---:B------:R-:W-:Y:S02]  /*10010*/  PRMT R5, R2.reuse, 0x7773, RZ ;  /* 0x0000777302057816 */ /* 0x040fe400000000ff */
[----:B------:R-:W-:Y:S01]  /*10020*/  PRMT R3, R2, 0x7772, RZ ;  /* 0x0000777202037816 */ /* 0x000fe200000000ff */
[----:B---3--:R-:W-:Y:S01]  /*10030*/  HMMA.16816.F32.BF16 R88, R124, R96, R88 ;  /* 0x000000607c58723c */ /* 0x008fe20000041858 */
[----:B------:R-:W-:Y:S01]  /*10040*/  LOP3.LUT R2, R4, 0xff, RZ, 0xc0, !PT ;  /* 0x000000ff04027812 */ /* 0x000fe200078ec0ff */
[----:B------:R-:W-:Y:S01]  /*10050*/  FFMA.FTZ R4, R205, UR7, -R20 ;  /* 0x00000007cd047c23 */ /* 0x000fe20008010814 */
[----:B------:R-:W-:-:S02]  /*10060*/  PRMT R8, R3, 0x5410, R5 ;  /* 0x0000541003087816 */ /* 0x000fc40000000005 */
[----:B------:R-:W-:Y:S01]  /*10070*/  PRMT R10, R2, 0x5410, R6 ;  /* 0x00005410020a7816 */ /* 0x000fe20000000006 */
[----:B------:R-:W-:Y:S01]  /*10080*/  FFMA.FTZ R6, R208, UR7, -R19 ;  /* 0x00000007d0067c23 */ /* 0x000fe20008010813 */
[C---:B------:R-:W-:Y:S01]  /*10090*/  LOP3.LUT R2, R0.reuse, 0xffff, RZ, 0xc0, !PT ;  /* 0x0000ffff00027812 */ /* 0x040fe200078ec0ff */
[C---:B------:R-:W-:Y:S01]  /*100a0*/  HMMA.16816.F32.BF16 R92, R124.reuse, R98, R92 ;  /* 0x000000627c5c723c */ /* 0x040fe2000004185c */
[C---:B------:R-:W-:Y:S02]  /*100b0*/  LOP3.LUT R3, R0.reuse, 0xff, RZ, 0xc0, !PT ;  /* 0x000000ff00037812 */ /* 0x040fe400078ec0ff */
[----:B------:R-:W-:Y:S02]  /*100c0*/  SHF.R.U32.HI R2, RZ, 0x8, R2 ;  /* 0x00000008ff027819 */ /* 0x000fe40000011602 */
[----:B------:R-:W-:Y:S02]  /*100d0*/  SHF.R.U32.HI R5, RZ, 0x18, R0 ;  /* 0x00000018ff057819 */ /* 0x000fe40000011600 */
[----:B------:R-:W-:Y:S01]  /*100e0*/  PRMT R7, R3, 0x5410, R2 ;  /* 0x0000541003077816 */ /* 0x000fe20000000002 */
[--C-:B------:R-:W-:Y:S01]  /*100f0*/  FFMA.FTZ R2, R207, UR7, -R20.reuse ;  /* 0x00000007cf027c23 */ /* 0x100fe20008010814 */
[----:B------:R-:W-:Y:S01]  /*10100*/  PRMT R3, R0, 0x7632, R3 ;  /* 0x0000763200037816 */ /* 0x000fe20000000003 */
[----:B------:R-:W-:Y:S01]  /*10110*/  FFMA.FTZ R0, R197, UR7, -R20 ;  /* 0x00000007c5007c23 */ /* 0x000fe20008010814 */
[----:B----4-:R-:W-:Y:S01]  /*10120*/  MOV R134, R25 ;  /* 0x0000001900867202 */ /* 0x010fe20000000f00 */
[----:B------:R2:W-:Y:S01]  /*10130*/  MUFU.EX2 R14, R2 ;  /* 0x00000002000e7308 */ /* 0x0005e20000000800 */
[----:B------:R-:W-:Y:S01]  /*10140*/  LOP3.LUT R3, R3, 0xff, RZ, 0xc0, !PT ;  /* 0x000000ff03037812 */ /* 0x000fe200078ec0ff */
[----:B------:R-:W3:Y:S01]  /*10150*/  LDSM.16.MT88.4 R24, [R132+0x1800] ;  /* 0x001800008418783b */ /* 0x000ee20000004200 */
[----:B-1----:R-:W-:Y:S01]  /*10160*/  HMMA.16816.F32.BF16 R104, R124, R112, R104 ;  /* 0x000000707c68723c */ /* 0x002fe20000041868 */
[----:B------:R1:W-:Y:S01]  /*10170*/  MUFU.EX2 R9, R0 ;  /* 0x0000000000097308 */ /* 0x0003e20000000800 */
[----:B------:R-:W-:Y:S01]  /*10180*/  PRMT R5, R3, 0x5410, R5 ;  /* 0x0000541003057816 */ /* 0x000fe20000000005 */
[----:B------:R-:W-:-:S04]  /*10190*/  FFMA.FTZ R3, R209, UR7, -R19 ;  /* 0x00000007d1037c23 */ /* 0x000fc80008010813 */
[----:B------:R-:W-:Y:S01]  /*101a0*/  MUFU.EX2 R11, R3 ;  /* 0x00000003000b7308 */ /* 0x000fe20000000800 */
[----:B------:R-:W-:Y:S01]  /*101b0*/  HSET2.LE.AND R5, R5, R12, PT ;  /* 0x0000000c05057233 */ /* 0x000fe20003803000 */
[----:B------:R-:W-:Y:S01]  /*101c0*/  HMMA.16816.F32.BF16 R108, R124, R114, R108 ;  /* 0x000000727c6c723c */ /* 0x000fe2000004186c */
[----:B--2---:R-:W-:Y:S02]  /*101d0*/  FFMA.FTZ R2, R199, UR7, -R20 ;  /* 0x00000007c7027c23 */ /* 0x004fe40008010814 */
[----:B------:R2:W-:Y:S01]  /*101e0*/  MUFU.EX2 R20, R4 ;  /* 0x0000000400147308 */ /* 0x0005e20000000800 */
[----:B-1----:R-:W-:-:S03]  /*101f0*/  FFMA.FTZ R0, R198, UR7, -R19 ;  /* 0x00000007c6007c23 */ /* 0x002fc60008010813 */
[----:B------:R1:W4:Y:S01]  /*10200*/  MUFU.EX2 R21, R2 ;  /* 0x0000000200157308 */ /* 0x0003220000000800 */
[C---:B------:R-:W-:Y:S08]  /*10210*/  HMMA.16816.F32.BF16 R44, R124.reuse, R50, R144 ;  /* 0x000000327c2c723c */ /* 0x040ff00000041890 */
[----:B-----5:R-:W-:Y:S01]  /*10220*/  HMMA.16816.F32.BF16 R148, R124, R156, R148 ;  /* 0x0000009c7c94723c */ /* 0x020fe20000041894 */
[----:B--2---:R-:W-:-:S02]  /*10230*/  LOP3.LUT R4, R8, 0xff00ff, RZ, 0xc0, !PT ;  /* 0x00ff00ff08047812 */ /* 0x004fc400078ec0ff */
[----:B------:R4:W-:Y:S01]  /*10240*/  MUFU.EX2 R8, R0 ;  /* 0x0000000000087308 */ /* 0x0009e20000000800 */
[----:B-1----:R-:W-:Y:S02]  /*10250*/  FFMA.FTZ R2, R204, UR7, -R19 ;  /* 0x00000007cc027c23 */ /* 0x002fe40008010813 */
[--C-:B------:R-:W-:Y:S02]  /*10260*/  HSET2.LE.AND R3, R4, R12.reuse, PT ;  /* 0x0000000c04037233 */ /* 0x100fe40003803000 */
[----:B------:R-:W-:Y:S01]  /*10270*/  HSET2.LE.AND R4, R7, R12, PT ;  /* 0x0000000c07047233 */ /* 0x000fe20003803000 */
[----:B------:R1:W2:Y:S01]  /*10280*/  MUFU.EX2 R19, R2 ;  /* 0x0000000200137308 */ /* 0x0002a20000000800 */
[----:B------:R-:W-:Y:S01]  /*10290*/  HMMA.16816.F32.BF16 R152, R124, R158, R152 ;  /* 0x0000009e7c98723c */ /* 0x000fe20000041898 */
[----:B----4-:R-:W-:-:S07]  /*102a0*/  F2FP.BF16.F32.PACK_AB R0, R9, R21 ;  /* 0x000000150900723e */ /* 0x010fce00000010ff */
[C---:B------:R-:W-:Y:S01]  /*102b0*/  HMMA.16816.F32.BF16 R164, R124.reuse, R172, R164 ;  /* 0x000000ac7ca4723c */ /* 0x040fe200000418a4 */
[----:B-1----:R-:W-:Y:S02]  /*102c0*/  HSET2.LE.AND R2, R10, R12, PT ;  /* 0x0000000c0a027233 */ /* 0x002fe40003803000 */
[----:B------:R1:W4:Y:S05]  /*102d0*/  MUFU.EX2 R10, R6 ;  /* 0x00000006000a7308 */ /* 0x00032a0000000800 */
[----:B------:R-:W-:Y:S01]  /*102e0*/  HMMA.16816.F32.BF16 R168, R124, R174, R168 ;  /* 0x000000ae7ca8723c */ /* 0x000fe200000418a8 */
[----:B------:R-:W-:Y:S01]  /*102f0*/  LOP3.LUT R130, R0, R2, RZ, 0xc0, !PT ;  /* 0x0000000200827212 */ /* 0x000fe200078ec0ff */
[----:B------:R-:W-:Y:S01]  /*10300*/  FFMA.FTZ R2, R252, R16, R235 ;  /* 0x00000010fc027223 */ /* 0x000fe200000100eb */
[----:B--2---:R-:W-:-:S04]  /*10310*/  F2FP.BF16.F32.PACK_AB R0, R8, R19 ;  /* 0x000000130800723e */ /* 0x004fc800000010ff */
[----:B------:R-:W-:Y:S01]  /*10320*/  LOP3.LUT R131, R0, R3, RZ, 0xc0, !PT ;  /* 0x0000000300837212 */ /* 0x000fe200078ec0ff */
[----:B------:R-:W-:Y:S01]  /*10330*/  FFMA.FTZ R3, R250, R17, R23 ;  /* 0x00000011fa037223 */ /* 0x000fe20000010017 */
[----:B------:R-:W-:Y:S01]  /*10340*/  F2FP.BF16.F32.PACK_AB R0, R20, R14 ;  /* 0x0000000e1400723e */ /* 0x000fe200000010ff */
[C---:B------:R-:W-:Y:S01]  /*10350*/  HMMA.16816.F32.BF16 R56, R124.reuse, R64, R56 ;  /* 0x000000407c38723c */ /* 0x040fe20000041838 */
[----:B-1----:R-:W-:Y:S02]  /*10360*/  FADD.FTZ R6, R190, R2 ;  /* 0x00000002be067221 */ /* 0x002fe40000010000 */
[----:B------:R-:W-:Y:S01]  /*10370*/  LOP3.LUT R128, R0, R4, RZ, 0xc0, !PT ;  /* 0x0000000400807212 */ /* 0x000fe200078ec0ff */
[----:B------:R-:W-:Y:S01]  /*10380*/  FFMA.FTZ R4, R251, R18, R134 ;  /* 0x00000012fb047223 */ /* 0x000fe20000010086 */
[----:B----4-:R-:W-:Y:S01]  /*10390*/  F2FP.BF16.F32.PACK_AB R0, R10, R11 ;  /* 0x0000000b0a00723e */ /* 0x010fe200000010ff */
[----:B------:R-:W-:Y:S01]  /*103a0*/  FADD.FTZ R7, R182, R3 ;  /* 0x00000003b6077221 */ /* 0x000fe20000010000 */
[----:B------:R-:W-:Y:S01]  /*103b0*/  MOV R134, R221 ;  /* 0x000000dd00867202 */ /* 0x000fe20000000f00 */
[----:B------:R-:W-:Y:S01]  /*103c0*/  FADD.FTZ R4, R179, R4 ;  /* 0x00000004b3047221 */ /* 0x000fe20000010000 */
[----:B------:R-:W-:Y:S01]  /*103d0*/  LOP3.LUT R129, R0, R5, RZ, 0xc0, !PT ;  /* 0x0000000500817212 */ /* 0x000fe200078ec0ff */
[----:B------:R-:W-:Y:S01]  /*103e0*/  FFMA.FTZ R0, R22, R15, R211 ;  /* 0x0000000f16007223 */ /* 0x000fe200000100d3 */
        /* <DEDUP_REMOVED lines=29> */
[----:B------:R-:W-:-:S03]  /*105c0*/  MOV R135, R223 ;  /* 0x000000df00877202 */ /* 0x000fc60000000f00 */
[----:B------:R1:W-:Y:S01]  /*105d0*/  STL [R1], R236 ;  /* 0x000000ec01007387 */ /* 0x0003e20000100800 */
        /* <DEDUP_REMOVED lines=14> */
[C---:B---3--:R-:W-:Y:S08]  /*106c0*/  HMMA.16816.F32.BF16 R116, R128.reuse, R24, R116 ;  /* 0x000000188074723c */ /* 0x048ff00000041874 */
[----:B------:R-:W-:Y:S08]  /*106d0*/  HMMA.16816.F32.BF16 R128, R128, R26, R32 ;  /* 0x0000001a8080723c */ /* 0x000ff00000041820 */
[C---:B------:R-:W-:Y:S08]  /*106e0*/  HMMA.16816.F32.BF16 R120, R124.reuse, R24, R120 ;  /* 0x000000187c78723c */ /* 0x040ff00000041878 */
[----:B------:R-:W-:Y:S01]  /*106f0*/  HMMA.16816.F32.BF16 R124, R124, R26, R136 ;  /* 0x0000001a7c7c723c */ /* 0x000fe20000041888 */
[----:B------:R-:W-:Y:S01]  /*10700*/  MOV R136, R222 ;  /* 0x000000de00887202 */ /* 0x000fe20000000f00 */
[----:B------:R-:W-:-:S03]  /*10710*/  NOP ;  /* 0x0000000000007918 */ /* 0x000fc60000000000 */
[----:B-1----:R-:W-:-:S15]  /*10720*/  BRA.U !UP1, `(.L_x_2290) ;  /* 0x0000003909347547 */ /* 0x002fde000b800000 */
[----:B------:R-:W2:Y:S04]  /*10730*/  LDL R182, [R1+0x30] ;  /* 0x0000300001b67983 */ /* 0x000ea80000100800 */
[----:B------:R-:W3:Y:S04]  /*10740*/  LDL R178, [R1+0x2c] ;  /* 0x00002c0001b27983 */ /* 0x000ee80000100800 */
[----:B------:R-:W4:Y:S04]  /*10750*/  LDL.64 R190, [R1+0x58] ;  /* 0x0000580001be7983 */ /* 0x000f280000100a00 */
[----:B------:R-:W5:Y:S01]  /*10760*/  LDL R196, [R1+0x28] ;  /* 0x0000280001c47983 */ /* 0x000f620000100800 */
[----:B------:R-:W-:Y:S01]  /*10770*/  SHF.R.U32.HI R183, RZ, 0x5, R226 ;  /* 0x00000005ffb77819 */ /* 0x000fe200000116e2 */
[----:B------:R-:W1:Y:S01]  /*10780*/  LDC.64 R2, c[0x0][0x3c0] ;  /* 0x0000f000ff027b82 */ /* 0x000e620000000a00 */
[----:B------:R-:W1:Y:S01]  /*10790*/  S2R R180, SR_CTAID.X ;  /* 0x0000000000b47919 */ /* 0x000e620000002500 */
[----:B------:R-:W-:Y:S01]  /*107a0*/  UIADD3 UR6, UPT, UPT, UR4, -0x5, URZ ;  /* 0xfffffffb04067890 */ /* 0x000fe2000fffe0ff */
[----:B------:R-:W-:-:S04]  /*107b0*/  DEPBAR.LE SB0, 0x0 ;  /* 0x000080000000791a */ /* 0x000fc80000000000 */
[----:B------:R-:W5:Y:S04]  /*107c0*/  LDL.LU R139, [R1+0x4] ;  /* 0x00000400018b7983 */ /* 0x000f680000300800 */
[----:B------:R-:W5:Y:S04]  /*107d0*/  LDL.64 R22, [R1+0x40] ;  /* 0x0000400001167983 */ /* 0x000f680000100a00 */
[----:B------:R-:W5:Y:S01]  /*107e0*/  LDL.64 R132, [R1+0x50] ;  /* 0x0000500001847983 */ /* 0x000f620000100a00 */
[----:B-1----:R-:W-:-:S04]  /*107f0*/  IMAD R180, R180, 0x8, R183 ;  /* 0x00000008b4b47824 */ /* 0x002fc800078e02b7 */
[----:B------:R-:W-:-:S04]  /*10800*/  VIADD R180, R180, 0x4 ;  /* 0x00000004b4b47836 */ /* 0x000fc80000000000 */
[----:B------:R-:W-:-:S04]  /*10810*/  IMAD.WIDE.U32 R180, R180, -0x326172a9, RZ ;  /* 0xcd9e8d57b4b47825 */ /* 0x000fc800078e00ff */
[----:B--2---:R-:W-:Y:S02]  /*10820*/  IMAD.MOV.U32 R137, RZ, RZ, R182 ;  /* 0x000000ffff897224 */ /* 0x004fe400078e00b6 */
[----:B------:R-:W2:Y:S01]  /*10830*/  LDL.64 R182, [R1+0x38] ;  /* 0x0000380001b67983 */ /* 0x000ea20000100a00 */
[----:B---3--:R-:W-:Y:S02]  /*10840*/  IMAD.MOV.U32 R138, RZ, RZ, R178 ;  /* 0x000000ffff8a7224 */ /* 0x008fe400078e00b2 */
[----:B----4-:R-:W-:Y:S02]  /*10850*/  IMAD.MOV.U32 R178, RZ, RZ, R190 ;  /* 0x000000ffffb27224 */ /* 0x010fe400078e00be */
[----:B------:R-:W-:Y:S02]  /*10860*/  IMAD.MOV.U32 R179, RZ, RZ, R191 ;  /* 0x000000ffffb37224 */ /* 0x000fe400078e00bf */
[----:B------:R-:W-:Y:S02]  /*10870*/  IMAD.MOV.U32 R190, RZ, RZ, R180 ;  /* 0x000000ffffbe7224 */ /* 0x000fe400078e00b4 */
[----:B------:R-:W-:-:S02]  /*10880*/  IMAD.MOV.U32 R191, RZ, RZ, R181 ;  /* 0x000000ffffbf7224 */ /* 0x000fc400078e00b5 */
[----:B------:R-:W3:Y:S01]  /*10890*/  LDL.64 R180, [R1+0x48] ;  /* 0x0000480001b47983 */ /* 0x000ee20000100a00 */
[----:B------:R-:W-:Y:S01]  /*108a0*/  IMAD.WIDE.U32 R10, R2, UR6, RZ ;  /* 0x00000006020a7c25 */ /* 0x000fe2000f8e00ff */
[----:B-----5:R-:W-:-:S03]  /*108b0*/  LOP3.LUT R189, R196, 0x38, RZ, 0xc0, !PT ;  /* 0x00000038c4bd7812 */ /* 0x020fc600078ec0ff */
[----:B------:R-:W-:Y:S02]  /*108c0*/  IMAD R0, R3, UR6, R11 ;  /* 0x0000000603007c24 */ /* 0x000fe4000f8e020b */
[----:B------:R-:W-:Y:S02]  /*108d0*/  IMAD.SHL.U32 R4, R10, 0x20, RZ ;  /* 0x000000200a047824 */ /* 0x000fe400078e00ff */
[C---:B------:R-:W-:Y:S01]  /*108e0*/  IMAD.SHL.U32 R206, R226.reuse, 0x40, RZ ;  /* 0x00000040e2ce7824 */ /* 0x040fe200078e00ff */
[----:B------:R-:W-:Y:S01]  /*108f0*/  SHF.R.U32.HI R188, RZ, 0x1, R226 ;  /* 0x00000001ffbc7819 */ /* 0x000fe200000116e2 */
[----:B------:R-:W-:Y:S01]  /*10900*/  IMAD.SHL.U32 R8, R226, 0x20, RZ ;  /* 0x00000020e2087824 */ /* 0x000fe200078e00ff */
[----:B------:R-:W-:Y:S02]  /*10910*/  LEA R4, P0, R2, R4, 0x4 ;  /* 0x0000000402047211 */ /* 0x000fe400078020ff */
[----:B------:R-:W-:Y:S02]  /*10920*/  SHF.L.U64.HI R6, R10, 0x5, R0 ;  /* 0x000000050a067819 */ /* 0x000fe40000010200 */
[----:B------:R-:W-:-:S02]  /*10930*/  LOP3.LUT R249, R189, 0x1c0, R206, 0xf8, !PT ;  /* 0x000001c0bdf97812 */ /* 0x000fc400078ef8ce */
[----:B------:R-:W-:Y:S02]  /*10940*/  LOP3.LUT R7, R206, 0x200, RZ, 0xc0, !PT ;  /* 0x00000200ce077812 */ /* 0x000fe400078ec0ff */
[----:B------:R-:W-:Y:S02]  /*10950*/  LOP3.LUT R5, R188, 0x8, RZ, 0xc0, !PT ;  /* 0x00000008bc057812 */ /* 0x000fe400078ec0ff */
[----:B------:R-:W-:Y:S02]  /*10960*/  LEA.HI.X R2, R2, R6, R3, 0x4, P0 ;  /* 0x0000000602027211 */ /* 0x000fe400000f2403 */
[----:B------:R-:W-:Y:S02]  /*10970*/  LOP3.LUT R9, R206, 0x400, RZ, 0xc0, !PT ;  /* 0x00000400ce097812 */ /* 0x000fe400078ec0ff */
[----:B------:R-:W-:Y:S02]  /*10980*/  LOP3.LUT R3, R249, 0x8, R226, 0x78, !PT ;  /* 0x00000008f9037812 */ /* 0x000fe400078e78e2 */
[----:B------:R-:W-:-:S02]  /*10990*/  LOP3.LUT R7, R7, 0x7c00, R8, 0xf8, !PT ;  /* 0x00007c0007077812 */ /* 0x000fc400078ef808 */
[----:B------:R-:W-:Y:S02]  /*109a0*/  LOP3.LUT R5, R249, R5, RZ, 0x3c, !PT ;  /* 0x00000005f9057212 */ /* 0x000fe400078e3cff */
[-C--:B------:R-:W-:Y:S01]  /*109b0*/  LEA R8, P3, R10, R137.reuse, 0x6 ;  /* 0x000000890a087211 */ /* 0x080fe200078630ff */
[----:B------:R-:W-:Y:S01]  /*109c0*/  IMAD R3, R3, 0x2, R9 ;  /* 0x0000000203037824 */ /* 0x000fe200078e0209 */
[----:B------:R-:W-:Y:S02]  /*109d0*/  LEA R6, P0, R4, R137, 0x1 ;  /* 0x0000008904067211 */ /* 0x000fe400078008ff */
[----:B------:R-:W-:Y:S02]  /*109e0*/  LOP3.LUT R5, R7, R5, RZ, 0xfc, !PT ;  /* 0x0000000507057212 */ /* 0x000fe400078efcff */
[-C--:B------:R-:W-:Y:S01]  /*109f0*/  LEA.HI.X R9, R10, R138.reuse, R0, 0x6, P3 ;  /* 0x0000008a0a097211 */ /* 0x080fe200018f3400 */
[----:B------:R-:W-:Y:S01]  /*10a00*/  BAR.SYNC.DEFER_BLOCKING 0x0 ;  /* 0x0000000000007b1d */ /* 0x000fe20000010000 */
[----:B------:R-:W-:-:S02]  /*10a10*/  LEA.HI.X R7, R4, R138, R2, 0x1, P0 ;  /* 0x0000008a04077211 */ /* 0x000fc400000f0c02 */
[----:B------:R-:W-:Y:S01]  /*10a20*/  LEA R4, R5, UR5, 0x1 ;  /* 0x0000000505047c11 */ /* 0x000fe2000f8e08ff */
[----:B------:R-:W-:Y:S02]  /*10a30*/  IMAD.MOV.U32 R198, RZ, RZ, R22 ;  /* 0x000000ffffc67224 */ /* 0x000fe400078e0016 */
[----:B------:R-:W-:Y:S01]  /*10a40*/  IMAD.MOV.U32 R199, RZ, RZ, R23 ;  /* 0x000000ffffc77224 */ /* 0x000fe200078e0017 */
        /* <DEDUP_REMOVED lines=8> */
[----:B------:R-:W5:Y:S01]  /*10ad0*/  LDSM.16.M88.4 R12, [R3+UR5+0x8000] ;  /* 0x00800005030c783b */ /* 0x000f620008000200 */
[----:B------:R-:W-:-:S03]  /*10ae0*/  IMAD.MOV.U32 R247, RZ, RZ, R139 ;  /* 0x000000fffff77224 */ /* 0x000fc600078e008b */
[----:B------:R-:W-:Y:S01]  /*10af0*/  LDSM.16.M88.4 R136, [R3+UR5+0x8800] ;  /* 0x008800050388783b */ /* 0x000fe20008000200 */
[----:B------:R-:W-:Y:S02]  /*10b00*/  IMAD.MOV.U32 R5, RZ, RZ, 0x20 ;  /* 0x00000020ff057424 */ /* 0x000fe400078e00ff */
[----:B------:R-:W-:Y:S01]  /*10b10*/  VIADD R2, R3, UR5 ;  /* 0x0000000503027c36 */ /* 0x000fe20008000000 */
[----:B------:R-:W0:Y:S04]  /*10b20*/  LDGDEPBAR ;  /* 0x00000000000079af */ /* 0x000e280000000000 */
[----:B-1----:R-:W1:Y:S01]  /*10b30*/  LDSM.16.M88.4 R8, [R4+0x2000] ;  /* 0x002000000408783b */ /* 0x002e620000000200 */
[----:B------:R-:W-:Y:S01]  /*10b40*/  SEL R5, R5, 0xffffffe0, !P2 ;  /* 0xffffffe005057807 */ /* 0x000fe20005000000 */
[----:B------:R-:W-:-:S04]  /*10b50*/  IMAD.MOV.U32 R242, RZ, RZ, R132 ;  /* 0x000000fffff27224 */ /* 0x000fc800078e0084 */
[----:B------:R-:W-:Y:S02]  /*10b60*/  IMAD.IADD R29, R2, 0x1, R5 ;  /* 0x00000001021d7824 */ /* 0x000fe400078e0205 */
[--C-:B------:R-:W-:Y:S02]  /*10b70*/  IMAD.IADD R28, R5, 0x1, R4.reuse ;  /* 0x00000001051c7824 */ /* 0x100fe400078e0204 */
[----:B------:R-:W-:Y:S01]  /*10b80*/  IMAD.MOV.U32 R243, RZ, RZ, R133 ;  /* 0x000000fffff37224 */ /* 0x000fe200078e0085 */
[----:B------:R-:W-:Y:S04]  /*10b90*/  LDSM.16.M88.4 R32, [R29+0x8800] ;  /* 0x008800001d20783b */ /* 0x000fe80000000200 */
[----:B------:R-:W-:Y:S01]  /*10ba0*/  LDSM.16.M88.4 R132, [R29+0x8000] ;  /* 0x008000001d84783b */ /* 0x000fe20000000200 */
[C---:B-----5:R-:W-:Y:S03]  /*10bb0*/  HMMA.16816.F32.BF16 R208, R20.reuse, R12, RZ ;  /* 0x0000000c14d0723c */ /* 0x060fe600000418ff */
[----:B------:R-:W5:Y:S05]  /*10bc0*/  LDSM.16.M88.4 R16, [R28] ;  /* 0x000000001c10783b */ /* 0x000f6a0000000200 */
[----:B------:R-:W-:Y:S08]  /*10bd0*/  HMMA.16816.F32.BF16 R204, R20, R14, RZ ;  /* 0x0000000e14cc723c */ /* 0x000ff000000418ff */
[C---:B-1----:R-:W-:Y:S08]  /*10be0*/  HMMA.16816.F32.BF16 R184, R8.reuse, R12, RZ ;  /* 0x0000000c08b8723c */ /* 0x042ff000000418ff */
[----:B------:R-:W-:Y:S01]  /*10bf0*/  HMMA.16816.F32.BF16 R200, R8, R14, RZ ;  /* 0x0000000e08c8723c */ /* 0x000fe200000418ff */
[----:B------:R-:W1:Y:S01]  /*10c00*/  LDSM.16.M88.4 R12, [R28+0x2000] ;  /* 0x002000001c0c783b */ /* 0x000e620000000200 */
[----:B------:R-:W-:-:S02]  /*10c10*/  IMAD.IADD R0, R247, 0x1, R4 ;  /* 0x00000001f7007824 */ /* 0x000fc400078e0204 */
[----:B------:R-:W-:Y:S02]  /*10c20*/  IMAD.IADD R2, R2, 0x1, R247 ;  /* 0x0000000102027824 */ /* 0x000fe400078e02f7 */
[----:B------:R-:W-:Y:S01]  /*10c30*/  IMAD.MOV.U32 R247, RZ, RZ, R199 ;  /* 0x000000fffff77224 */ /* 0x000fe200078e00c7 */
[----:B------:R-:W-:Y:S01]  /*10c40*/  SHF.R.U32.HI R199, RZ, 0x5, R226 ;  /* 0x00000005ffc77819 */ /* 0x000fe200000116e2 */
[----:B------:R-:W-:Y:S01]  /*10c50*/  IMAD.MOV.U32 R234, RZ, RZ, R178 ;  /* 0x000000ffffea7224 */ /* 0x000fe200078e00b2 */
[----:B------:R-:W-:Y:S01]  /*10c60*/  LDSM.16.M88.4 R24, [R0+0x2000] ;  /* 0x002000000018783b */ /* 0x000fe20000000200 */
[----:B------:R-:W-:Y:S01]  /*10c70*/  IMAD.MOV.U32 R235, RZ, RZ, R179 ;  /* 0x000000ffffeb7224 */ /* 0x000fe200078e00b3 */
[----:B------:R-:W-:Y:S02]  /*10c80*/  HMMA.16816.F32.BF16 R192, R8, R138, RZ ;  /* 0x0000008a08c0723c */ /* 0x000fe400000418ff */
[----:B------:R-:W4:Y:S04]  /*10c90*/  LDSM.16.M88.4 R176, [R2+0x8000] ;  /* 0x0080000002b0783b */ /* 0x000f280000000200 */
[----:B------:R-:W4:Y:S01]  /*10ca0*/  LDSM.16.M88.4 R140, [R2+0x8800] ;  /* 0x00880000028c783b */ /* 0x000f220000000200 */
[----:B------:R-:W-:Y:S01]  /*10cb0*/  IMAD.MOV.U32 R246, RZ, RZ, R198 ;  /* 0x000000fffff67224 */ /* 0x000fe200078e00c6 */
[-C--:B-----5:R-:W-:Y:S08]  /*10cc0*/  HMMA.16816.F32.BF16 R208, R16, R132.reuse, R208 ;  /* 0x0000008410d0723c */ /* 0x0a0ff000000418d0 */
[----:B-1----:R-:W-:Y:S01]  /*10cd0*/  HMMA.16816.F32.BF16 R184, R12, R132, R184 ;  /* 0x000000840cb8723c */ /* 0x002fe200000418b8 */
[----:B--2---:R-:W-:-:S04]  /*10ce0*/  IMAD.MOV.U32 R196, RZ, RZ, R182 ;  /* 0x000000ffffc47224 */ /* 0x004fc800078e00b6 */
[----:B------:R-:W-:Y:S02]  /*10cf0*/  IMAD.MOV.U32 R244, RZ, RZ, R196 ;  /* 0x000000fffff47224 */ /* 0x000fe400078e00c4 */
[----:B------:R-:W1:Y:S01]  /*10d00*/  S2R R196, SR_CTAID.X ;  /* 0x0000000000c47919 */ /* 0x000e620000002500 */
[----:B------:R-:W-:Y:S02]  /*10d10*/  IMAD.MOV.U32 R197, RZ, RZ, R183 ;  /* 0x000000ffffc57224 */ /* 0x000fe400078e00b7 */
[----:B---3--:R-:W-:Y:S02]  /*10d20*/  IMAD.MOV.U32 R240, RZ, RZ, R180 ;  /* 0x000000fffff07224 */ /* 0x008fe400078e00b4 */
[----:B------:R-:W-:Y:S02]  /*10d30*/  IMAD.MOV.U32 R241, RZ, RZ, R181 ;  /* 0x000000fffff17224 */ /* 0x000fe400078e00b5 */
[----:B------:R-:W-:Y:S01]  /*10d40*/  HMMA.16816.F32.BF16 R180, R8, R136, RZ ;  /* 0x0000008808b4723c */ /* 0x000fe200000418ff */
[----:B------:R-:W-:-:S02]  /*10d50*/  IMAD.MOV.U32 R245, RZ, RZ, R197 ;  /* 0x000000fffff57224 */ /* 0x000fc400078e00c5 */
[----:B-1----:R-:W-:-:S04]  /*10d60*/  IMAD R196, R196, 0x8, R199 ;  /* 0x00000008c4c47824 */ /* 0x002fc800078e02c7 */
[----:B------:R-:W-:-:S04]  /*10d70*/  IMAD.WIDE.U32 R196, R196, -0x326172a9, RZ ;  /* 0xcd9e8d57c4c47825 */ /* 0x000fc800078e00ff */
[----:B------:R-:W-:Y:S02]  /*10d80*/  IMAD.MOV.U32 R238, RZ, RZ, R196 ;  /* 0x000000ffffee7224 */ /* 0x000fe400078e00c4 */
[----:B------:R-:W-:Y:S02]  /*10d90*/  IMAD.MOV.U32 R239, RZ, RZ, R197 ;  /* 0x000000ffffef7224 */ /* 0x000fe400078e00c5 */
[C---:B------:R-:W-:Y:S08]  /*10da0*/  HMMA.16816.F32.BF16 R196, R20.reuse, R136, RZ ;  /* 0x0000008814c4723c */ /* 0x040ff000000418ff */
[----:B------:R-:W-:Y:S08]  /*10db0*/  HMMA.16816.F32.BF16 R20, R20, R138, RZ ;  /* 0x0000008a1414723c */ /* 0x000ff000000418ff */
[C---:B------:R-:W-:Y:S08]  /*10dc0*/  HMMA.16816.F32.BF16 R8, R12.reuse, R32, R180 ;  /* 0x000000200c08723c */ /* 0x040ff000000418b4 */
[C---:B------:R-:W-:Y:S08]  /*10dd0*/  HMMA.16816.F32.BF16 R136, R12.reuse, R134, R200 ;  /* 0x000000860c88723c */ /* 0x040ff000000418c8 */
[----:B------:R-:W-:Y:S01]  /*10de0*/  HMMA.16816.F32.BF16 R180, R12, R34, R192 ;  /* 0x000000220cb4723c */ /* 0x000fe200000418c0 */
[----:B------:R-:W1:Y:S07]  /*10df0*/  LDSM.16.M88.4 R12, [R0] ;  /* 0x00000000000c783b */ /* 0x000e6e0000000200 */
[C---:B------:R-:W-:Y:S08]  /*10e00*/  HMMA.16816.F32.BF16 R192, R16.reuse, R134, R204 ;  /* 0x0000008610c0723c */ /* 0x040ff000000418cc */
[----:B------:R-:W-:Y:S01]  /*10e10*/  HMMA.16816.F32.BF16 R132, R16, R34, R20 ;  /* 0x000000221084723c */ /* 0x000fe20000041814 */
[----:B------:R-:W-:-:S02]  /*10e20*/  IMAD.IADD R20, R5, 0x1, R0 ;  /* 0x0000000105147824 */ /* 0x000fc400078e0200 */
[----:B------:R-:W-:-:S05]  /*10e30*/  IMAD.IADD R21, R5, 0x1, R2 ;  /* 0x0000000105157824 */ /* 0x000fca00078e0202 */
[----:B------:R-:W-:Y:S01]  /*10e40*/  HMMA.16816.F32.BF16 R212, R16, R32, R196 ;  /* 0x0000002010d4723c */ /* 0x000fe200000418c4 */
[----:B------:R-:W-:Y:S04]  /*10e50*/  LDSM.16.M88.4 R32, [R21+0x8000] ;  /* 0x008000001520783b */ /* 0x000fe80000000200 */
[----:B------:R-:W-:Y:S03]  /*10e60*/  LDSM.16.M88.4 R16, [R20] ;  /* 0x000000001410783b */ /* 0x000fe60000000200 */
[C---:B----4-:R-:W-:Y:S08]  /*10e70*/  HMMA.16816.F32.BF16 R204, R24.reuse, R176, R184 ;  /* 0x000000b018cc723c */ /* 0x050ff000000418b8 */
[C---:B------:R-:W-:Y:S01]  /*10e80*/  HMMA.16816.F32.BF16 R200, R24.reuse, R140, R8 ;  /* 0x0000008c18c8723c */ /* 0x040fe20000041808 */
[----:B------:R-:W2:Y:S07]  /*10e90*/  LDSM.16.M88.4 R8, [R20+0x2000] ;  /* 0x002000001408783b */ /* 0x000eae0000000200 */
[C---:B------:R-:W-:Y:S01]  /*10ea0*/  HMMA.16816.F32.BF16 R196, R24.reuse, R178, R136 ;  /* 0x000000b218c4723c */ /* 0x040fe20000041888 */
[----:B------:R-:W-:Y:S07]  /*10eb0*/  LDSM.16.M88.4 R136, [R3+UR5+0x9000] ;  /* 0x009000050388783b */ /* 0x000fee0008000200 */
[----:B------:R-:W-:Y:S01]  /*10ec0*/  HMMA.16816.F32.BF16 R184, R24, R142, R180 ;  /* 0x0000008e18b8723c */ /* 0x000fe200000418b4 */
[----:B------:R-:W3:Y:S07]  /*10ed0*/  LDSM.16.M88.4 R24, [R21+0x8800] ;  /* 0x008800001518783b */ /* 0x000eee0000000200 */
[C---:B-1----:R-:W-:Y:S08]  /*10ee0*/  HMMA.16816.F32.BF16 R180, R12.reuse, R176, R208 ;  /* 0x000000b00cb4723c */ /* 0x042ff000000418d0 */
[C---:B------:R-:W-:Y:S08]  /*10ef0*/  HMMA.16816.F32.BF16 R176, R12.reuse, R178, R192 ;  /* 0x000000b20cb0723c */ /* 0x040ff000000418c0 */
[C---:B------:R-:W-:Y:S08]  /*10f00*/  HMMA.16816.F32.BF16 R192, R12.reuse, R140, R212 ;  /* 0x0000008c0cc0723c */ /* 0x040ff000000418d4 */
[----:B------:R-:W-:Y:S01]  /*10f10*/  HMMA.16816.F32.BF16 R140, R12, R142, R132 ;  /* 0x0000008e0c8c723c */ /* 0x000fe20000041884 */
[----:B------:R-:W-:Y:S04]  /*10f20*/  LDSM.16.M88.4 R12, [R4+0x4000] ;  /* 0x00400000040c783b */ /* 0x000fe80000000200 */
[----:B------:R-:W1:Y:S03]  /*10f30*/  LDSM.16.M88.4 R132, [R3+UR5+0x9800] ;  /* 0x009800050384783b */ /* 0x000e660008000200 */
[C---:B--2---:R-:W-:Y:S08]  /*10f40*/  HMMA.16816.F32.BF16 R208, R8.reuse, R32, R204 ;  /* 0x0000002008d0723c */ /* 0x044ff000000418cc */
[----:B---3--:R-:W-:Y:S08]  /*10f50*/  HMMA.16816.F32.BF16 R204, R8, R26, R184 ;  /* 0x0000001a08cc723c */ /* 0x008ff000000418b8 */
[----:B------:R-:W-:Y:S08]  /*10f60*/  HMMA.16816.F32.BF16 R184, R16, R32, R180 ;  /* 0x0000002010b8723c */ /* 0x000ff000000418b4 */
[C---:B------:R-:W-:Y:S08]  /*10f70*/  HMMA.16816.F32.BF16 R196, R8.reuse, R34, R196 ;  /* 0x0000002208c4723c */ /* 0x040ff000000418c4 */
[----:B------:R-:W-:Y:S01]  /*10f80*/  HMMA.16816.F32.BF16 R200, R8, R24, R200 ;  /* 0x0000001808c8723c */ /* 0x000fe200000418c8 */
[----:B------:R-:W2:Y:S04]  /*10f90*/  LDSM.16.M88.4 R8, [R4+0x6000] ;  /* 0x006000000408783b */ /* 0x000ea80000000200 */
[----:B------:R-:W-:Y:S03]  /*10fa0*/  LDSM.16.M88.4 R4, [R28+0x4000] ;  /* 0x004000001c04783b */ /* 0x000fe60000000200 */
[C---:B------:R-:W-:Y:S08]  /*10fb0*/  HMMA.16816.F32.BF16 R180, R16.reuse, R34, R176 ;  /* 0x0000002210b4723c */ /* 0x040ff000000418b0 */
[C---:B------:R-:W-:Y:S01]  /*10fc0*/  HMMA.16816.F32.BF16 R176, R16.reuse, R26, R140 ;  /* 0x0000001a10b0723c */ /* 0x040fe2000004188c */
[----:B------:R-:W3:Y:S07]  /*10fd0*/  LDSM.16.M88.4 R140, [R29+0x9800] ;  /* 0x009800001d8c783b */ /* 0x000eee0000000200 */
[----:B------:R-:W-:Y:S01]  /*10fe0*/  HMMA.16816.F32.BF16 R32, R16, R24, R192 ;  /* 0x000000181020723c */ /* 0x000fe200000418c0 */
[----:B------:R-:W4:Y:S04]  /*10ff0*/  LDSM.16.M88.4 R24, [R29+0x9000] ;  /* 0x009000001d18783b */ /* 0x000f280000000200 */
[----:B------:R5:W4:-:S15]  /*11000*/  LDSM.16.M88.4 R16, [R28+0x6000] ;  /* 0x006000001c10783b */ /* 0x000b1e0000000200 */
[C---:B-1----:R-:W-:Y:S08]  /*11010*/  HMMA.16816.F32.BF16 R32, R12.reuse, R132, R32 ;  /* 0x000000840c20723c */ /* 0x042ff00000041820 */
[C---:B------:R-:W-:Y:S08]  /*11020*/  HMMA.16816.F32.BF16 R192, R12.reuse, R136, R184 ;  /* 0x000000880cc0723c */ /* 0x040ff000000418b8 */
[----:B------:R-:W-:Y:S08]  /*11030*/  HMMA.16816.F32.BF16 R180, R12, R138, R180 ;  /* 0x0000008a0cb4723c */ /* 0x000ff000000418b4 */
[----:B--2---:R-:W-:Y:S08]  /*11040*/  HMMA.16816.F32.BF16 R184, R8, R136, R208 ;  /* 0x0000008808b8723c */ /* 0x004ff000000418d0 */
[----:B------:R-:W-:Y:S01]  /*11050*/  HMMA.16816.F32.BF16 R176, R12, R134, R176 ;  /* 0x000000860cb0723c */ /* 0x000fe200000418b0 */
[----:B------:R-:W-:Y:S07]  /*11060*/  LDSM.16.M88.4 R12, [R0+0x4000] ;  /* 0x00400000000c783b */ /* 0x000fee0000000200 */
[C---:B------:R-:W-:Y:S08]  /*11070*/  HMMA.16816.F32.BF16 R136, R8.reuse, R138, R196 ;  /* 0x0000008a0888723c */ /* 0x040ff000000418c4 */
[C---:B-----5:R-:W-:Y:S08]  /*11080*/  HMMA.16816.F32.BF16 R28, R8.reuse, R132, R200 ;  /* 0x00000084081c723c */ /* 0x060ff000000418c8 */
[----:B------:R-:W-:Y:S01]  /*11090*/  HMMA.16816.F32.BF16 R204, R8, R134, R204 ;  /* 0x0000008608cc723c */ /* 0x000fe200000418cc */
[----:B------:R-:W1:Y:S04]  /*110a0*/  LDSM.16.M88.4 R132, [R2+0x9000] ;  /* 0x009000000284783b */ /* 0x000e680000000200 */
[----:B------:R-:W-:Y:S03]  /*110b0*/  LDSM.16.M88.4 R8, [R0+0x6000] ;  /* 0x006000000008783b */ /* 0x000fe60000000200 */
[C---:B---3--:R-:W-:Y:S01]  /*110c0*/  HMMA.16816.F32.BF16 R208, R4.reuse, R140, R32 ;  /* 0x0000008c04d0723c */ /* 0x048fe20000041820 */
[----:B------:R2:W3:Y:S07]  /*110d0*/  LDSM.16.M88.4 R32, [R2+0x9800] ;  /* 0x009800000220783b */ /* 0x0004ee0000000200 */
[-C--:B----4-:R-:W-:Y:S08]  /*110e0*/  HMMA.16816.F32.BF16 R216, R4, R24.reuse, R192 ;  /* 0x0000001804d8723c */ /* 0x090ff000000418c0 */
[----:B------:R-:W-:Y:S08]  /*110f0*/  HMMA.16816.F32.BF16 R196, R16, R24, R184 ;  /* 0x0000001810c4723c */ /* 0x000ff000000418b8 */
[C---:B------:R-:W-:Y:S08]  /*11100*/  HMMA.16816.F32.BF16 R212, R4.reuse, R26, R180 ;  /* 0x0000001a04d4723c */ /* 0x040ff000000418b4 */
[----:B------:R-:W-:Y:S01]  /*11110*/  HMMA.16816.F32.BF16 R200, R4, R142, R176 ;  /* 0x0000008e04c8723c */ /* 0x000fe200000418b0 */
[----:B------:R-:W-:Y:S07]  /*11120*/  LDSM.16.M88.4 R4, [R20+0x4000] ;  /* 0x004000001404783b */ /* 0x000fee0000000200 */
[C---:B------:R-:W-:Y:S01]  /*11130*/  HMMA.16816.F32.BF16 R192, R16.reuse, R26, R136 ;  /* 0x0000001a10c0723c */ /* 0x040fe20000041888 */
[----:B------:R-:W4:Y:S07]  /*11140*/  LDSM.16.M88.4 R24, [R21+0x9000] ;  /* 0x009000001518783b */ /* 0x000f2e0000000200 */
[C---:B------:R-:W-:Y:S01]  /*11150*/  HMMA.16816.F32.BF16 R184, R16.reuse, R140, R28 ;  /* 0x0000008c10b8723c */ /* 0x040fe2000004181c */
[----:B------:R-:W5:Y:S07]  /*11160*/  LDSM.16.M88.4 R28, [R21+0x9800] ;  /* 0x00980000151c783b */ /* 0x000f6e0000000200 */
[----:B------:R-:W-:Y:S01]  /*11170*/  HMMA.16816.F32.BF16 R180, R16, R142, R204 ;  /* 0x0000008e10b4723c */ /* 0x000fe200000418cc */
[----:B------:R4:W5:Y:S01]  /*11180*/  LDSM.16.M88.4 R16, [R20+0x6000] ;  /* 0x006000001410783b */ /* 0x0009620000000200 */
[----:B--2---:R-:W-:Y:S01]  /*11190*/  IMAD.U32 R2, RZ, RZ, UR31 ;  /* 0x0000001fff027e24 */ /* 0x004fe2000f8e00ff */
[----:B------:R-:W-:-:S05]  /*111a0*/  DEPBAR.LE SB0, 0x0 ;  /* 0x000080000000791a */ /* 0x000fca0000000000 */
[C---:B-1----:R-:W-:Y:S08]  /*111b0*/  HMMA.16816.F32.BF16 R176, R12.reuse, R132, R216 ;  /* 0x000000840cb0723c */ /* 0x042ff000000418d8 */
[C---:B------:R-:W-:Y:S08]  /*111c0*/  HMMA.16816.F32.BF16 R140, R12.reuse, R134, R212 ;  /* 0x000000860c8c723c */ /* 0x040ff000000418d4 */
[C---:B---3--:R-:W-:Y:S08]  /*111d0*/  HMMA.16816.F32.BF16 R136, R12.reuse, R32, R208 ;  /* 0x000000200c88723c */ /* 0x048ff000000418d0 */
[----:B----4-:R-:W-:Y:S08]  /*111e0*/  HMMA.16816.F32.BF16 R20, R12, R34, R200 ;  /* 0x000000220c14723c */ /* 0x010ff000000418c8 */
[C---:B------:R-:W-:Y:S08]  /*111f0*/  HMMA.16816.F32.BF16 R12, R8.reuse, R132, R196 ;  /* 0x00000084080c723c */ /* 0x040ff000000418c4 */
[C---:B------:R-:W-:Y:S08]  /*11200*/  HMMA.16816.F32.BF16 R132, R8.reuse, R134, R192 ;  /* 0x000000860884723c */ /* 0x040ff000000418c0 */
[----:B------:R-:W-:Y:S08]  /*11210*/  HMMA.16816.F32.BF16 R184, R8, R32, R184 ;  /* 0x0000002008b8723c */ /* 0x000ff000000418b8 */
[C---:B------:R-:W-:Y:S08]  /*11220*/  HMMA.16816.F32.BF16 R176, R4.reuse, R24, R176 ;  /* 0x0000001804b0723c */ /* 0x040ff000000418b0 */
[C---:B------:R-:W-:Y:S08]  /*11230*/  HMMA.16816.F32.BF16 R192, R4.reuse, R26, R140 ;  /* 0x0000001a04c0723c */ /* 0x040ff0000004188c */
[C---:B-----5:R-:W-:Y:S08]  /*11240*/  HMMA.16816.F32.BF16 R200, R4.reuse, R28, R136 ;  /* 0x0000001c04c8723c */ /* 0x060ff00000041888 */
[----:B------:R-:W-:Y:S01]  /*11250*/  HMMA.16816.F32.BF16 R196, R4, R30, R20 ;  /* 0x0000001e04c4723c */ /* 0x000fe20000041814 */
[----:B------:R-:W-:-:S07]  /*11260*/  IMAD.SHL.U32 R4, R226, 0x2, RZ ;  /* 0x00000002e2047824 */ /* 0x000fce00078e00ff */
[----:B------:R-:W-:Y:S01]  /*11270*/  HMMA.16816.F32.BF16 R180, R8, R34, R180 ;  /* 0x0000002208b4723c */ /* 0x000fe200000418b4 */
[----:B------:R1:W-:Y:S01]  /*11280*/  STL [R1+0x1c], R4 ;  /* 0x00001c0401007387 */ /* 0x0003e20000100800 */
[----:B------:R-:W-:Y:S01]  /*11290*/  IMAD.U32 R0, RZ, RZ, UR4 ;  /* 0x00000004ff007e24 */ /* 0x000fe2000f8e00ff */
[----:B------:R-:W-:-:S05]  /*112a0*/  LOP3.LUT R2, R2, UR6, R235, 0x96, !PT ;  /* 0x0000000602027c12 */ /* 0x000fca000f8e96eb */
[----:B------:R-:W-:Y:S01]  /*112b0*/  HMMA.16816.F32.BF16 R20, R16, R24, R12 ;  /* 0x000000181014723c */ /* 0x000fe2000004180c */
[----:B------:R-:W-:Y:S02]  /*112c0*/  VIADD R10, R228, 0x8 ;  /* 0x00000008e40a7836 */ /* 0x000fe40000000000 */
[----:B------:R-:W-:Y:S01]  /*112d0*/  IMAD.WIDE.U32 R2, R2, -0x326172a9, RZ ;  /* 0xcd9e8d5702027825 */ /* 0x000fe200078e00ff */
[----:B-1----:R-:W-:-:S05]  /*112e0*/  LOP3.LUT R4, R4, 0x6, RZ, 0xc0, !PT ;  /* 0x0000000604047812 */ /* 0x002fca00078ec0ff */
[----:B------:R-:W-:Y:S01]  /*112f0*/  IMAD R0, R0, 0x20, R4 ;  /* 0x0000002000007824 */ /* 0x000fe200078e0204 */
[C---:B------:R-:W-:Y:S03]  /*11300*/  HMMA.16816.F32.BF16 R32, R16.reuse, R26, R132 ;  /* 0x0000001a1020723c */ /* 0x040fe60000041884 */
[----:B------:R-:W-:Y:S02]  /*11310*/  VIADD R8, R0, 0xffffff60 ;  /* 0xffffff6000087836 */ /* 0x000fe40000000000 */
[----:B------:R-:W-:Y:S02]  /*11320*/  VIADD R9, R228, 0x40 ;  /* 0x00000040e4097836 */ /* 0x000fe40000000000 */
[C---:B------:R-:W-:Y:S01]  /*11330*/  VIADD R7, R0.reuse, 0xffffff61 ;  /* 0xffffff6100077836 */ /* 0x040fe20000000000 */
[----:B------:R-:W-:Y:S01]  /*11340*/  HMMA.16816.F32.BF16 R132, R16, R28, R184 ;  /* 0x0000001c1084723c */ /* 0x000fe200000418b8 */
[----:B------:R-:W-:Y:S01]  /*11350*/  VIADD R5, R0, 0xffffff69 ;  /* 0xffffff6900057836 */ /* 0x000fe20000000000 */
[-C--:B------:R-:W-:Y:S01]  /*11360*/  ISETP.GT.AND P4, PT, R10, R8.reuse, PT ;  /* 0x000000080a00720c */ /* 0x080fe20003f84270 */
[----:B------:R1:W-:Y:S01]  /*11370*/  STL [R1+0x18], R4 ;  /* 0x0000180401007387 */ /* 0x0003e20000100800 */
[----:B------:R-:W-:Y:S01]  /*11380*/  LOP3.LUT R191, R190, UR22, R3, 0x96, !PT ;  /* 0x00000016bebf7c12 */ /* 0x000fe2000f8e9603 */
[----:B------:R-:W-:Y:S01]  /*11390*/  VIADD R6, R0, 0xffffff68 ;  /* 0xffffff6800067836 */ /* 0x000fe20000000000 */
[----:B------:R-:W-:-:S02]  /*113a0*/  ISETP.GT.AND P5, PT, R228, R8, PT ;  /* 0x00000008e400720c */ /* 0x000fc40003fa4270 */
[----:B------:R-:W-:Y:S01]  /*113b0*/  HMMA.16816.F32.BF16 R136, R16, R30, R180 ;  /* 0x0000001e1088723c */ /* 0x000fe200000418b4 */
[----:B------:R-:W-:Y:S01]  /*113c0*/  LOP3.LUT R143, R2, UR21, R245, 0x96, !PT ;  /* 0x00000015028f7c12 */ /* 0x000fe2000f8e96f5 */
[----:B------:R-:W-:Y:S01]  /*113d0*/  VIADD R11, R228, 0x48 ;  /* 0x00000048e40b7836 */ /* 0x000fe20000000000 */
[----:B------:R-:W-:Y:S01]  /*113e0*/  LOP3.LUT R190, R2, UR21, R247, 0x96, !PT ;  /* 0x0000001502be7c12 */ /* 0x000fe2000f8e96f7 */
[----:B------:R-:W-:Y:S01]  /*113f0*/  VIADD R2, R0, 0xffffff78 ;  /* 0xffffff7800027836 */ /* 0x000fe20000000000 */
[----:B------:R-:W-:Y:S02]  /*11400*/  ISETP.GT.AND P0, PT, R9, R8, PT ;  /* 0x000000080900720c */ /* 0x000fe40003f04270 */
[----:B------:R-:W-:Y:S02]  /*11410*/  ISETP.GT.AND P3, PT, R10, R7, PT ;  /* 0x000000070a00720c */ /* 0x000fe40003f64270 */
[----:B------:R-:W-:Y:S02]  /*11420*/  FSEL R14, R178, -INF , !P4 ;  /* 0xff800000b20e7808 */ /* 0x000fe40006000000 */
[----:B------:R-:W-:Y:S01]  /*11430*/  LOP3.LUT R142, R238, UR22, R3, 0x96, !PT ;  /* 0x00000016ee8e7c12 */ /* 0x000fe2000f8e9603 */
[----:B------:R-:W-:Y:S01]  /*11440*/  VIADD R3, R0, 0xffffff71 ;  /* 0xffffff7100037836 */ /* 0x000fe20000000000 */
[----:B------:R-:W-:Y:S01]  /*11450*/  BAR.SYNC.DEFER_BLOCKING 0x0 ;  /* 0x0000000000007b1d */ /* 0x000fe20000010000 */
[----:B------:R-:W-:-:S02]  /*11460*/  ISETP.GT.AND P4, PT, R10, R5, PT ;  /* 0x000000050a00720c */ /* 0x000fc40003f84270 */
[----:B------:R-:W-:Y:S01]  /*11470*/  FSEL R13, R176, -INF , !P5 ;  /* 0xff800000b00d7808 */ /* 0x000fe20006800000 */
[----:B-1----:R-:W-:Y:S01]  /*11480*/  VIADD R4, R0, 0xffffff70 ;  /* 0xffffff7000047836 */ /* 0x002fe20000000000 */
[----:B------:R-:W-:Y:S01]  /*11490*/  ISETP.GT.AND P5, PT, R10, R6, PT ;  /* 0x000000060a00720c */ /* 0x000fe20003fa4270 */
[----:B------:R-:W-:Y:S01]  /*114a0*/  VIADD R0, R0, 0xffffff79 ;  /* 0xffffff7900007836 */ /* 0x000fe20000000000 */
[----:B------:R-:W-:Y:S02]  /*114b0*/  FSEL R12, R20, -INF , !P0 ;  /* 0xff800000140c7808 */ /* 0x000fe40004000000 */
[----:B------:R-:W-:Y:S02]  /*114c0*/  ISETP.GT.AND P6, PT, R11, R8, PT ;  /* 0x000000080b00720c */ /* 0x000fe40003fc4270 */
        /* <DEDUP_REMOVED lines=8> */
[----:B------:R-:W-:Y:S02]  /*11550*/  FSEL R29, R202, -INF , !P0 ;  /* 0xff800000ca1d7808 */ /* 0x000fe40004000000 */
[----:B------:R-:W-:Y:S02]  /*11560*/  ISETP.GT.AND P6, PT, R10, R3, PT ;  /* 0x000000030a00720c */ /* 0x000fe40003fc4270 */
[C---:B------:R-:W-:Y:S02]  /*11570*/  ISETP.GT.AND P0, PT, R9.reuse, R6, PT ;  /* 0x000000060900720c */ /* 0x040fe40003f04270 */
[----:B------:R-:W-:Y:S02]  /*11580*/  FSEL R140, R198, -INF , !P3 ;  /* 0xff800000c68c7808 */ /* 0x000fe40005800000 */
[----:B------:R-:W-:Y:S02]  /*11590*/  ISETP.GT.AND P3, PT, R9, R4, PT ;  /* 0x000000040900720c */ /* 0x000fe40003f64270 */
[----:B------:R-:W-:-:S02]  /*115a0*/  FSEL R10, R21, -INF , !P4 ;  /* 0xff800000150a7808 */ /* 0x000fc40006000000 */
[----:B------:R-:W-:Y:S02]  /*115b0*/  ISETP.GT.AND P4, PT, R9, R2, PT ;  /* 0x000000020900720c */ /* 0x000fe40003f84270 */
[----:B------:R-:W-:Y:S02]  /*115c0*/  FSEL R141, R199, -INF , !P5 ;  /* 0xff800000c78d7808 */ /* 0x000fe40006800000 */
[----:B------:R-:W-:Y:S02]  /*115d0*/  FSEL R31, R203, -INF , !P6 ;  /* 0xff800000cb1f7808 */ /* 0x000fe40007000000 */
[C---:B------:R-:W-:Y:S02]  /*115e0*/  ISETP.GT.AND P5, PT, R9.reuse, R3, PT ;  /* 0x000000030900720c */ /* 0x040fe40003fa4270 */
[----:B------:R-:W-:Y:S02]  /*115f0*/  FSEL R16, R32, -INF , !P0 ;  /* 0xff80000020107808 */ /* 0x000fe40004000000 */
[----:B------:R-:W-:-:S02]  /*11600*/  ISETP.GT.AND P6, PT, R9, R5, PT ;  /* 0x000000050900720c */ /* 0x000fc40003fc4270 */
[----:B------:R-:W-:Y:S02]  /*11610*/  ISETP.GT.AND P0, PT, R9, R0, PT ;  /* 0x000000000900720c */ /* 0x000fe40003f04270 */
[----:B------:R-:W-:Y:S02]  /*11620*/  FSEL R26, R132, -INF , !P3 ;  /* 0xff800000841a7808 */ /* 0x000fe40005800000 */
[----:B------:R-:W-:Y:S02]  /*11630*/  FSEL R132, R136, -INF , !P4 ;  /* 0xff80000088847808 */ /* 0x000fe40006000000 */
[----:B------:R-:W-:Y:S02]  /*11640*/  ISETP.GE.AND P4, PT, R8, R232, PT ;  /* 0x000000e80800720c */ /* 0x000fe40003f86270 */
[----:B------:R-:W-:Y:S02]  /*11650*/  FSEL R28, R133, -INF , !P5 ;  /* 0xff800000851c7808 */ /* 0x000fe40006800000 */
[----:B------:R-:W-:-:S02]  /*11660*/  FSEL R9, R33, -INF , !P6 ;  /* 0xff80000021097808 */ /* 0x000fc40007000000 */
[----:B------:R-:W-:Y:S02]  /*11670*/  FSEL R133, R137, -INF , !P0 ;  /* 0xff80000089857808 */ /* 0x000fe40004000000 */
[C---:B------:R-:W-:Y:S02]  /*11680*/  ISETP.GE.AND P6, PT, R8.reuse, R230, PT ;  /* 0x000000e60800720c */ /* 0x040fe40003fc6270 */
[----:B------:R-:W-:Y:S02]  /*11690*/  ISETP.GE.AND P3, PT, R8, R231, PT ;  /* 0x000000e70800720c */ /* 0x000fe40003f66270 */
[----:B------:R-:W-:Y:S02]  /*116a0*/  ISETP.GT.AND P5, PT, R228, R7, PT ;  /* 0x00000007e400720c */ /* 0x000fe40003fa4270 */
        /* <DEDUP_REMOVED lines=11> */
[----:B------:R-:W-:Y:S02]  /*11760*/  FSEL R7, R23, -INF , !P4 ;  /* 0xff80000017077808 */ /* 0x000fe40006000000 */
[----:B------:R-:W-:Y:S02]  /*11770*/  ISETP.GT.AND P4, PT, R228, R6, PT ;  /* 0x00000006e400720c */ /* 0x000fe40003f84270 */
[----:B------:R-:W-:-:S02]  /*11780*/  FSEL R21, R10, -INF , !P0 ;  /* 0xff8000000a157808 */ /* 0x000fc40004000000 */
        /* <DEDUP_REMOVED lines=49> */
[----:B------:R-:W-:Y:S02]  /*11aa0*/  ISETP.GE.AND P0, PT, R2, R230, PT ;  /* 0x000000e60200720c */ /* 0x000fe40003f06270 */
[----:B------:R-:W-:Y:S02]  /*11ab0*/  FSEL R4, R196, -INF , !P4 ;  /* 0xff800000c4047808 */ /* 0x000fe40006000000 */
[----:B------:R-:W-:Y:S02]  /*11ac0*/  FSEL R180, R3, -INF , !P3 ;  /* 0xff80000003b47808 */ /* 0x000fe40005800000 */
[----:B------:R-:W-:Y:S02]  /*11ad0*/  FSEL R209, R4, -INF , !P0 ;  /* 0xff80000004d17808 */ /* 0x000fe40004000000 */
[----:B------:R-:W-:-:S02]  /*11ae0*/  ISETP.GT.AND P3, PT, R11, R2, PT ;  /* 0x000000020b00720c */ /* 0x000fc40003f64270 */
[----:B------:R-:W-:Y:S01]  /*11af0*/  ISETP.GT.AND P0, PT, R11, R0, PT ;  /* 0x000000000b00720c */ /* 0x000fe20003f04270 */
[----:B------:R-:W-:Y:S01]  /*11b00*/  IMAD.WIDE.U32 R10, R142, -0x2daee0ad, RZ ;  /* 0xd2511f538e0a7825 */ /* 0x000fe200078e00ff */
[----:B------:R-:W-:Y:S02]  /*11b10*/  FSEL R177, R28, -INF , !P5 ;  /* 0xff8000001cb17808 */ /* 0x000fe40006800000 */
[----:B------:R-:W-:Y:S02]  /*11b20*/  ISETP.GE.AND P6, PT, R2, R231, PT ;  /* 0x000000e70200720c */ /* 0x000fe40003fc6270 */
[----:B------:R-:W-:Y:S02]  /*11b30*/  LOP3.LUT R6, R240, UR14, R11, 0x96, !PT ;  /* 0x0000000ef0067c12 */ /* 0x000fe4000f8e960b */
[C---:B------:R-:W-:Y:S02]  /*11b40*/  ISETP.GE.AND P5, PT, R2.reuse, R232, PT ;  /* 0x000000e80200720c */ /* 0x040fe40003fa6270 */
[----:B------:R-:W-:Y:S01]  /*11b50*/  ISETP.GE.AND P4, PT, R2, R233, PT ;  /* 0x000000e90200720c */ /* 0x000fe20003f86270 */
[----:B------:R-:W-:Y:S01]  /*11b60*/  IMAD.WIDE.U32 R2, R143, -0x2daee0ad, RZ ;  /* 0xd2511f538f027825 */ /* 0x000fe200078e00ff */
[----:B------:R-:W-:-:S03]  /*11b70*/  FSEL R19, R138, -INF , !P3 ;  /* 0xff8000008a137808 */ /* 0x000fc60005800000 */
[----:B------:R-:W-:Y:S01]  /*11b80*/  IMAD.WIDE.U32 R4, R191, -0x2daee0ad, RZ ;  /* 0xd2511f53bf047825 */ /* 0x000fe200078e00ff */
[----:B------:R-:W-:-:S03]  /*11b90*/  ISETP.GT.AND P3, PT, R228, R0, PT ;  /* 0x00000000e400720c */ /* 0x000fc60003f64270 */
[----:B------:R-:W-:Y:S01]  /*11ba0*/  IMAD.WIDE.U32 R134, R6, -0x326172a9, RZ ;  /* 0xcd9e8d5706867825 */ /* 0x000fe200078e00ff */
[----:B------:R-:W-:-:S03]  /*11bb0*/  LOP3.LUT R10, R10, UR12, R3, 0x96, !PT ;  /* 0x0000000c0a0a7c12 */ /* 0x000fc6000f8e9603 */
[----:B------:R-:W-:Y:S01]  /*11bc0*/  IMAD.WIDE.U32 R8, R190, -0x2daee0ad, RZ ;  /* 0xd2511f53be087825 */ /* 0x000fe200078e00ff */
[----:B------:R-:W-:Y:S02]  /*11bd0*/  LOP3.LUT R3, R242, UR14, R5, 0x96, !PT ;  /* 0x0000000ef2037c12 */ /* 0x000fe4000f8e9605 */
[----:B------:R-:W-:Y:S01]  /*11be0*/  LOP3.LUT R6, R244, UR13, R135, 0x96, !PT ;  /* 0x0000000df4067c12 */ /* 0x000fe2000f8e9687 */
[----:B------:R-:W-:Y:S01]  /*11bf0*/  UISETP.GT.U32.AND UP1, UPT, UR6, UR18, UPT ;  /* 0x000000120600728c */ /* 0x000fe2000bf24070 */
[----:B------:R-:W-:Y:S02]  /*11c00*/  FSEL R5, R197, -INF , !P3 ;  /* 0xff800000c5057808 */ /* 0x000fe40005800000 */
[----:B------:R-:W-:Y:S01]  /*11c10*/  FMNMX3.FTZ R135, R223, R13, R12, !PT ;  /* 0x0000000ddf877276 */ /* 0x000fe2000781000c */
[----:B------:R-:W-:Y:S01]  /*11c20*/  IMAD.WIDE.U32 R10, R10, -0x326172a9, RZ ;  /* 0xcd9e8d570a0a7825 */ /* 0x000fe200078e00ff */
[----:B------:R-:W-:Y:S02]  /*11c30*/  ISETP.GE.AND P3, PT, R0, R230, PT ;  /* 0x000000e60000720c */ /* 0x000fe40003f66270 */
[----:B------:R-:W-:-:S02]  /*11c40*/  LOP3.LUT R4, R4, UR12, R9, 0x96, !PT ;  /* 0x0000000c04047c12 */ /* 0x000fc4000f8e9609 */
[----:B------:R-:W-:Y:S01]  /*11c50*/  FMNMX3.FTZ R135, R135, R18, R17, !PT ;  /* 0x0000001287877276 */ /* 0x000fe20007810011 */
[----:B------:R-:W-:Y:S01]  /*11c60*/  IMAD.WIDE.U32 R28, R3, -0x326172a9, RZ ;  /* 0xcd9e8d57031c7825 */ /* 0x000fe200078e00ff */
[----:B------:R-:W-:Y:S02]  /*11c70*/  FSEL R208, R140, -INF , !P6 ;  /* 0xff8000008cd07808 */ /* 0x000fe40007000000 */
[----:B------:R-:W-:Y:S02]  /*11c80*/  FSEL R178, R132, -INF , !P5 ;  /* 0xff80000084b27808 */ /* 0x000fe40006800000 */
[----:B------:R-:W-:Y:S01]  /*11c90*/  FSEL R191, R5, -INF , !P3 ;  /* 0xff80000005bf7808 */ /* 0x000fe20005800000 */
[----:B------:R-:W-:Y:S01]  /*11ca0*/  IMAD.WIDE.U32 R34, R4, -0x326172a9, RZ ;  /* 0xcd9e8d5704227825 */ /* 0x000fe200078e00ff */
[C---:B------:R-:W-:Y:S02]  /*11cb0*/  ISETP.GE.AND P6, PT, R0.reuse, R231, PT ;  /* 0x000000e70000720c */ /* 0x040fe40003fc6270 */
[----:B------:R-:W-:Y:S01]  /*11cc0*/  ISETP.GE.AND P5, PT, R0, R232, PT ;  /* 0x000000e80000720c */ /* 0x000fe20003fa6270 */
[----:B------:R-:W-:Y:S01]  /*11cd0*/  IMAD.WIDE.U32 R6, R6, -0x2daee0ad, RZ ;  /* 0xd2511f5306067825 */ /* 0x000fe200078e00ff */
[----:B------:R-:W-:-:S02]  /*11ce0*/  ISETP.GE.AND P3, PT, R0, R233, PT ;  /* 0x000000e90000720c */ /* 0x000fc40003f66270 */
[----:B------:R-:W-:Y:S02]  /*11cf0*/  LOP3.LUT R0, R134, UR11, R11, 0x96, !PT ;  /* 0x0000000b86007c12 */ /* 0x000fe4000f8e960b */
[----:B------:R-:W-:Y:S02]  /*11d00*/  FMNMX3.FTZ R135, R135, R211, R210, !PT ;  /* 0x000000d387877276 */ /* 0x000fe400078100d2 */
[----:B------:R-:W-:Y:S01]  /*11d10*/  LOP3.LUT R26, R246, UR13, R29, 0x96, !PT ;  /* 0x0000000df61a7c12 */ /* 0x000fe2000f8e961d */
[----:B------:R-:W-:Y:S01]  /*11d20*/  IMAD.WIDE.U32 R182, R0, -0x2daee0ad, RZ ;  /* 0xd2511f5300b67825 */ /* 0x000fe200078e00ff */
[----:B------:R-:W-:Y:S02]  /*11d30*/  LOP3.LUT R28, R28, UR11, R35, 0x96, !PT ;  /* 0x0000000b1c1c7c12 */ /* 0x000fe4000f8e9623 */
[----:B------:R-:W-:Y:S02]  /*11d40*/  LOP3.LUT R29, R2, UR10, R7, 0x96, !PT ;  /* 0x0000000a021d7c12 */ /* 0x000fe4000f8e9607 */
[----:B------:R-:W-:-:S02]  /*11d50*/  FSEL R20, R139, -INF , !P0 ;  /* 0xff8000008b147808 */ /* 0x000fc40004000000 */
[----:B------:R-:W-:Y:S02]  /*11d60*/  FSEL R176, R19, -INF , !P4 ;  /* 0xff80000013b07808 */ /* 0x000fe40006000000 */
[----:B------:R-:W-:Y:S02]  /*11d70*/  FSEL R190, R141, -INF , !P6 ;  /* 0xff8000008dbe7808 */ /* 0x000fe40007000000 */
[----:B------:R-:W-:Y:S02]  /*11d80*/  FSEL R143, R133, -INF , !P5 ;  /* 0xff800000858f7808 */ /* 0x000fe40006800000 */
        /* <DEDUP_REMOVED lines=12> */
[----:B------:R-:W-:Y:S02]  /*11e50*/  MOV R0, UR7 ;  /* 0x0000000700007c02 */ /* 0x000fe40008000f00 */
[----:B------:R-:W-:Y:S01]  /*11e60*/  ULEA.HI.X UR23, UR16, UR23, UR17, 0x4, UP0 ;  /* 0x0000001710177291 */ /* 0x000fe200080f2411 */
[----:B------:R-:W-:-:S02]  /*11e70*/  IMAD.U32 R2, RZ, RZ, UR26 ;  /* 0x0000001aff027e24 */ /* 0x000fc4000f8e00ff */
[----:B------:R-:W-:-:S03]  /*11e80*/  IMAD.U32 R31, RZ, RZ, UR26 ;  /* 0x0000001aff1f7e24 */ /* 0x000fc6000f8e00ff */
[----:B------:R-:W-:Y:S02]  /*11e90*/  MOV R19, UR23 ;  /* 0x0000001700137c02 */ /* 0x000fe40008000f00 */
[-C--:B--2---:R-:W-:Y:S02]  /*11ea0*/  LEA R4, P4, R4, R246.reuse, 0x6 ;  /* 0x000000f604047211 */ /* 0x084fe400078830ff */
[----:B------:R-:W-:Y:S02]  /*11eb0*/  LEA R2, P0, R2, R246, 0x1 ;  /* 0x000000f602027211 */ /* 0x000fe400078008ff */
[-C--:B---3--:R-:W-:Y:S02]  /*11ec0*/  LEA.HI.X R5, R3, R247.reuse, R0, 0x6, P4 ;  /* 0x000000f703057211 */ /* 0x088fe400020f3400 */
        /* <DEDUP_REMOVED lines=9> */
.L_x_2294:
[----:B-1----:R-:W-:Y:S01]  /*11f60*/  FMNMX3.FTZ R2, R221, R14, R15, !PT ;  /* 0x0000000edd027276 */ /* 0x002fe2000781000f */
[----:B------:R-:W1:Y:S01]  /*11f70*/  SHFL.BFLY PT, R19, R135, 0x2, 0x1f ;  /* 0x0c401f0087137f89 */ /* 0x000e6200000e0000 */
        /* <DEDUP_REMOVED lines=9> */
[----:B------:R-:W-:Y:S02]  /*12010*/  FMNMX3.FTZ R134, R134, R208, R190, !PT ;  /* 0x000000d086867276 */ /* 0x000fe400078100be */
[----:B------:R-:W-:Y:S02]  /*12020*/  FMNMX3.FTZ R136, R2, R178, R143, !PT ;  /* 0x000000b202887276 */ /* 0x000fe4000781008f */
[----:B------:R-:W-:Y:S01]  /*12030*/  FMNMX3.FTZ R3, R220, R30, R33, !PT ;  /* 0x0000001edc037276 */ /* 0x000fe20007810021 */
[----:B------:R-:W3:Y:S01]  /*12040*/  SHFL.BFLY PT, R7, R134, 0x2, 0x1f ;  /* 0x0c401f0086077f89 */ /* 0x000ee200000e0000 */
[----:B------:R-:W-:Y:S02]  /*12050*/  LOP3.LUT R6, R6, UR9, R183, 0x96, !PT ;  /* 0x0000000906067c12 */ /* 0x000fe4000f8e96b7 */
[----:B------:R-:W-:Y:S01]  /*12060*/  FMNMX3.FTZ R0, R3, R27, R32, !PT ;  /* 0x0000001b03007276 */ /* 0x000fe20007810020 */
[----:B------:R-:W4:Y:S01]  /*12070*/  SHFL.BFLY PT, R9, R136, 0x2, 0x1f ;  /* 0x0c401f0088097f89 */ /* 0x000f2200000e0000 */
[----:B------:R-:W-:Y:S01]  /*12080*/  IMAD.WIDE.U32 R2, R26, -0x2daee0ad, RZ ;  /* 0xd2511f531a027825 */ /* 0x000fe200078e00ff */
[----:B------:R-:W-:-:S02]  /*12090*/  FSEL R142, R20, -INF , !P3 ;  /* 0xff800000148e7808 */ /* 0x000fc40005800000 */
[----:B------:R-:W-:Y:S01]  /*120a0*/  FMNMX3.FTZ R0, R0, R181, R180, !PT ;  /* 0x000000b500007276 */ /* 0x000fe200078100b4 */
[----:B------:R-:W-:Y:S01]  /*120b0*/  IMAD.WIDE.U32 R28, R6, -0x326172a9, RZ ;  /* 0xcd9e8d57061c7825 */ /* 0x000fe200078e00ff */
[----:B------:R-:W-:Y:S02]  /*120c0*/  LOP3.LUT R8, R8, UR10, R3, 0x96, !PT ;  /* 0x0000000a08087c12 */ /* 0x000fe4000f8e9603 */
[----:B------:R-:W-:Y:S02]  /*120d0*/  LOP3.LUT R3, R2, UR9, R139, 0x96, !PT ;  /* 0x0000000902037c12 */ /* 0x000fe4000f8e968b */
[----:B------:R-:W-:Y:S01]  /*120e0*/  LOP3.LUT R183, R10, UR20, R5, 0x96, !PT ;  /* 0x000000140ab77c12 */ /* 0x000fe2000f8e9605 */
[----:B------:R-:W-:Y:S01]  /*120f0*/  IMAD.WIDE.U32 R184, R8, -0x326172a9, RZ ;  /* 0xcd9e8d5708b87825 */ /* 0x000fe200078e00ff */
[----:B------:R-:W-:Y:S02]  /*12100*/  LOP3.LUT R2, R4, UR8, R29, 0x96, !PT ;  /* 0x0000000804027c12 */ /* 0x000fe4000f8e961d */
[----:B------:R-:W-:Y:S01]  /*12110*/  FMNMX3.FTZ R140, R0, R176, R142, !PT ;  /* 0x000000b0008c7276 */ /* 0x000fe2000781008e */
[----:B------:R-:W-:Y:S01]  /*12120*/  IMAD.WIDE.U32 R4, R3, -0x326172a9, RZ ;  /* 0xcd9e8d5703047825 */ /* 0x000fe200078e00ff */
[----:B-1----:R-:W-:-:S02]  /*12130*/  FMNMX.FTZ R135, R135, R19, !PT ;  /* 0x0000001387877209 */ /* 0x002fc40007810000 */
[----:B------:R-:W-:Y:S01]  /*12140*/  PRMT R10, R28, 0x7773, RZ ;  /* 0x000077731c0a7816 */ /* 0x000fe200000000ff */
[----:B------:R-:W1:Y:S01]  /*12150*/  SHFL.BFLY PT, R11, R140, 0x2, 0x1f ;  /* 0x0c401f008c0b7f89 */ /* 0x000e6200000e0000 */
[----:B------:R-:W-:Y:S02]  /*12160*/  MOV R3, R4 ;  /* 0x0000000400037202 */ /* 0x000fe40000000f00 */
[----:B---3--:R-:W-:Y:S01]  /*12170*/  FMNMX.FTZ R134, R134, R7, !PT ;  /* 0x0000000786867209 */ /* 0x008fe20007810000 */
[----:B------:R-:W3:Y:S01]  /*12180*/  SHFL.BFLY PT, R6, R135, 0x1, 0x1f ;  /* 0x0c201f0087067f89 */ /* 0x000ee200000e0000 */
[----:B----4-:R-:W-:Y:S02]  /*12190*/  FMNMX.FTZ R136, R136, R9, !PT ;  /* 0x0000000988887209 */ /* 0x010fe40007810000 */
[----:B------:R-:W-:Y:S02]  /*121a0*/  LOP3.LUT R9, R3, 0xff, RZ, 0xc0, !PT ;  /* 0x000000ff03097812 */ /* 0x000fe400078ec0ff */
[----:B------:R-:W4:Y:S01]  /*121b0*/  SHFL.BFLY PT, R3, R134, 0x1, 0x1f ;  /* 0x0c201f0086037f89 */ /* 0x000f2200000e0000 */
[----:B------:R-:W-:-:S02]  /*121c0*/  PRMT R139, R4, 0x7771, RZ ;  /* 0x00007771048b7816 */ /* 0x000fc400000000ff */
[C---:B------:R-:W-:Y:S02]  /*121d0*/  PRMT R20, R4.reuse, 0x7773, RZ ;  /* 0x0000777304147816 */ /* 0x040fe400000000ff */
[----:B------:R-:W-:Y:S02]  /*121e0*/  PRMT R19, R4, 0x7772, RZ ;  /* 0x0000777204137816 */ /* 0x000fe400000000ff */
[----:B------:R-:W5:Y:S01]  /*121f0*/  SHFL.BFLY PT, R4, R136, 0x1, 0x1f ;  /* 0x0c201f0088047f89 */ /* 0x000f6200000e0000 */
[----:B------:R-:W-:Y:S02]  /*12200*/  LOP3.LUT R0, R184, UR8, R5, 0x96, !PT ;  /* 0x00000008b8007c12 */ /* 0x000fe4000f8e9605 */
[----:B------:R-:W-:Y:S02]  /*12210*/  PRMT R8, R28, 0x7772, RZ ;  /* 0x000077721c087816 */ /* 0x000fe400000000ff */
[----:B------:R-:W-:Y:S02]  /*12220*/  MOV R26, R28 ;  /* 0x0000001c001a7202 */ /* 0x000fe40000000f00 */
[----:B------:R-:W-:-:S02]  /*12230*/  LOP3.LUT R7, R2, 0xffff, RZ, 0xc0, !PT ;  /* 0x0000ffff02077812 */ /* 0x000fc400078ec0ff */
[----:B-1----:R-:W-:Y:S02]  /*12240*/  FMNMX.FTZ R140, R140, R11, !PT ;  /* 0x0000000b8c8c7209 */ /* 0x002fe40007810000 */
[----:B------:R-:W-:Y:S02]  /*12250*/  PRMT R141, R19, 0x5410, R20 ;  /* 0x00005410138d7816 */ /* 0x000fe40000000014 */
[----:B---3--:R-:W-:Y:S01]  /*12260*/  FMNMX.FTZ R135, R135, R6, !PT ;  /* 0x0000000687877209 */ /* 0x008fe20007810000 */
[----:B------:R-:W1:Y:S01]  /*12270*/  SHFL.BFLY PT, R5, R140, 0x1, 0x1f ;  /* 0x0c201f008c057f89 */ /* 0x000e6200000e0000 */
[----:B------:R-:W-:Y:S02]  /*12280*/  PRMT R29, R8, 0x5410, R10 ;  /* 0x00005410081d7816 */ /* 0x000fe4000000000a */
[----:B----4-:R-:W-:Y:S01]  /*12290*/  FMNMX.FTZ R134, R134, R3, !PT ;  /* 0x0000000386867209 */ /* 0x010fe20007810000 */
[----:B--2---:R-:W-:Y:S01]  /*122a0*/  FMUL.FTZ R20, R135, UR7 ;  /* 0x0000000787147c20 */ /* 0x004fe20008410000 */
[----:B------:R-:W2:Y:S01]  /*122b0*/  LDC R3, c[0x0][0x4f8] ;  /* 0x00013e00ff037b82 */ /* 0x000ea20000000800 */
[----:B------:R-:W-:-:S02]  /*122c0*/  PRMT R31, R28, 0x7771, RZ ;  /* 0x000077711c1f7816 */ /* 0x000fc400000000ff */
[C---:B------:R-:W-:Y:S01]  /*122d0*/  FMUL.FTZ R19, R134.reuse, UR7 ;  /* 0x0000000786137c20 */ /* 0x040fe20008410000 */
[----:B------:R-:W-:Y:S02]  /*122e0*/  FSETP.NEU.FTZ.AND P4, PT, R134, -INF , PT ;  /* 0xff8000008600780b */ /* 0x000fe40003f9d000 */
[----:B------:R-:W-:Y:S02]  /*122f0*/  LOP3.LUT R10, R26, 0xff, RZ, 0xc0, !PT ;  /* 0x000000ff1a0a7812 */ /* 0x000fe400078ec0ff */
[----:B------:R-:W-:Y:S02]  /*12300*/  LOP3.LUT R8, R2, 0xff, RZ, 0xc0, !PT ;  /* 0x000000ff02087812 */ /* 0x000fe400078ec0ff */
[----:B------:R-:W-:Y:S02]  /*12310*/  SHF.R.U32.HI R7, RZ, 0x8, R7 ;  /* 0x00000008ff077819 */ /* 0x000fe40000011607 */
[----:B------:R-:W-:Y:S02]  /*12320*/  FSETP.NEU.FTZ.AND P0, PT, R135, -INF , PT ;  /* 0xff8000008700780b */ /* 0x000fe40003f1d000 */
[----:B------:R-:W-:-:S02]  /*12330*/  PRMT R6, R0, 0x7632, R6 ;  /* 0x0000763200067816 */ /* 0x000fc40000000006 */
[----:B------:R-:W-:Y:S02]  /*12340*/  FSEL R19, R19, RZ, P4 ;  /* 0x000000ff13137208 */ /* 0x000fe40002000000 */
[----:B------:R-:W-:Y:S02]  /*12350*/  PRMT R28, R10, 0x5410, R31 ;  /* 0x000054100a1c7816 */ /* 0x000fe4000000001f */
[----:B------:R-:W-:Y:S01]  /*12360*/  PRMT R139, R9, 0x5410, R139 ;  /* 0x00005410098b7816 */ /* 0x000fe2000000008b */
[----:B------:R-:W-:Y:S01]  /*12370*/  FFMA.FTZ R23, R23, UR7, -R19 ;  /* 0x0000000717177c23 */ /* 0x000fe20008010813 */
[----:B------:R-:W-:Y:S01]  /*12380*/  PRMT R26, R8, 0x5410, R7 ;  /* 0x00005410081a7816 */ /* 0x000fe20000000007 */
[----:B------:R-:W-:Y:S01]  /*12390*/  FFMA.FTZ R16, R16, UR7, -R19 ;  /* 0x0000000710107c23 */ /* 0x000fe20008010813 */
[----:B------:R-:W-:Y:S01]  /*123a0*/  PRMT R9, R2, 0x7632, R9 ;  /* 0x0000763202097816 */ /* 0x000fe20000000009 */
[----:B------:R-:W-:Y:S01]  /*123b0*/  MUFU.EX2 R193, R23 ;  /* 0x0000001700c17308 */ /* 0x000fe20000000800 */
[----:B------:R-:W-:Y:S01]  /*123c0*/  SHF.R.U32.HI R10, RZ, 0x18, R2 ;  /* 0x00000018ff0a7819 */ /* 0x000fe20000011602 */
[--C-:B------:R-:W-:Y:S01]  /*123d0*/  FFMA.FTZ R14, R14, UR7, -R19.reuse ;  /* 0x000000070e0e7c23 */ /* 0x100fe20008010813 */
[C---:B------:R-:W-:Y:S01]  /*123e0*/  LOP3.LUT R2, R0.reuse, 0xffff, RZ, 0xc0, !PT ;  /* 0x0000ffff00027812 */ /* 0x040fe200078ec0ff */
[----:B------:R-:W3:Y:S01]  /*123f0*/  MUFU.EX2 R186, R16 ;  /* 0x0000001000ba7308 */ /* 0x000ee20000000800 */
[----:B------:R-:W-:Y:S01]  /*12400*/  LOP3.LUT R8, R0, 0xff, RZ, 0xc0, !PT ;  /* 0x000000ff00087812 */ /* 0x000fe200078ec0ff */
[----:B------:R-:W-:Y:S01]  /*12410*/  FFMA.FTZ R15, R15, UR7, -R19 ;  /* 0x000000070f0f7c23 */ /* 0x000fe20008010813 */
[----:B------:R-:W-:Y:S01]  /*12420*/  SHF.R.U32.HI R7, RZ, 0x18, R0 ;  /* 0x00000018ff077819 */ /* 0x000fe20000011600 */
[----:B------:R4:W-:Y:S01]  /*12430*/  MUFU.EX2 R248, R14 ;  /* 0x0000000e00f87308 */ /* 0x0009e20000000800 */
[----:B------:R-:W-:-:S02]  /*12440*/  FSEL R20, R20, RZ, P0 ;  /* 0x000000ff14147208 */ /* 0x000fc40000000000 */
[----:B------:R-:W-:Y:S01]  /*12450*/  LOP3.LUT R0, R6, 0xff, RZ, 0xc0, !PT ;  /* 0x000000ff06007812 */ /* 0x000fe200078ec0ff */
[----:B------:R-:W-:Y:S01]  /*12460*/  MUFU.EX2 R247, R15 ;  /* 0x0000000f00f77308 */ /* 0x000fe20000000800 */
[----:B-----5:R-:W-:Y:S01]  /*12470*/  FMNMX.FTZ R136, R136, R4, !PT ;  /* 0x0000000488887209 */ /* 0x020fe20007810000 */
[--C-:B------:R-:W-:Y:S01]  /*12480*/  FFMA.FTZ R12, R12, UR7, -R20.reuse ;  /* 0x000000070c0c7c23 */ /* 0x100fe20008010814 */
[----:B------:R-:W-:Y:S01]  /*12490*/  PRMT R133, R0, 0x5410, R7 ;  /* 0x0000541000857816 */ /* 0x000fe20000000007 */
[--C-:B------:R-:W-:Y:S01]  /*124a0*/  FFMA.FTZ R18, R18, UR7, -R20.reuse ;  /* 0x0000000712127c23 */ /* 0x100fe20008010814 */
[----:B------:R-:W-:Y:S01]  /*124b0*/  FSEL R0, R135, RZ, P0 ;  /* 0x000000ff87007208 */ /* 0x000fe20000000000 */
[----:B------:R-:W-:Y:S01]  /*124c0*/  FFMA.FTZ R17, R17, UR7, -R20 ;  /* 0x0000000711117c23 */ /* 0x000fe20008010814 */
[----:B------:R-:W-:Y:S01]  /*124d0*/  SHF.R.U32.HI R2, RZ, 0x8, R2 ;  /* 0x00000008ff027819 */ /* 0x000fe20000011602 */
[----:B------:R2:W-:Y:S01]  /*124e0*/  MUFU.EX2 R195, R12 ;  /* 0x0000000c00c37308 */ /* 0x0005e20000000800 */
[----:B-1----:R-:W-:Y:S01]  /*124f0*/  FMNMX.FTZ R140, R140, R5, !PT ;  /* 0x000000058c8c7209 */ /* 0x002fe20007810000 */
[----:B------:R-:W-:Y:S01]  /*12500*/  FFMA.FTZ R13, R13, UR7, -R20 ;  /* 0x000000070d0d7c23 */ /* 0x000fe20008010814 */
[C---:B------:R-:W-:Y:S01]  /*12510*/  FSETP.NEU.FTZ.AND P3, PT, R136.reuse, -INF , PT ;  /* 0xff8000008800780b */ /* 0x040fe20003f7d000 */
[----:B------:R1:W-:Y:S01]  /*12520*/  MUFU.EX2 R194, R18 ;  /* 0x0000001200c27308 */ /* 0x0003e20000000800 */
[----:B------:R-:W-:Y:S01]  /*12530*/  FADD.FTZ R6, R223, -R0 ;  /* 0x80000000df067221 */ /* 0x000fe20000010000 */
[----:B------:R-:W-:Y:S01]  /*12540*/  LOP3.LUT R9, R9, 0xff, RZ, 0xc0, !PT ;  /* 0x000000ff09097812 */ /* 0x000fe200078ec0ff */
[----:B----4-:R-:W-:Y:S01]  /*12550*/  FMUL.FTZ R14, R136, UR7 ;  /* 0x00000007880e7c20 */ /* 0x010fe20008410000 */
[----:B------:R-:W4:Y:S01]  /*12560*/  MUFU.EX2 R192, R17 ;  /* 0x0000001100c07308 */ /* 0x000f220000000800 */
[----:B------:R-:W-:-:S02]  /*12570*/  FSEL R0, R134, RZ, P4 ;  /* 0x000000ff86007208 */ /* 0x000fc40002000000 */
[----:B------:R-:W-:Y:S01]  /*12580*/  PRMT R132, R8, 0x5410, R2 ;  /* 0x0000541008847816 */ /* 0x000fe20000000002 */
[----:B------:R5:W4:Y:S01]  /*12590*/  MUFU.EX2 R187, R13 ;  /* 0x0000000d00bb7308 */ /* 0x000b220000000800 */
[----:B------:R-:W-:Y:S02]  /*125a0*/  FSETP.NEU.FTZ.AND P0, PT, R140, -INF , PT ;  /* 0xff8000008c00780b */ /* 0x000fe40003f1d000 */
[----:B--2---:R-:W-:Y:S02]  /*125b0*/  LOP3.LUT R12, R3, 0xff, RZ, 0xc0, !PT ;  /* 0x000000ff030c7812 */ /* 0x004fe400078ec0ff */
[----:B------:R-:W-:Y:S01]  /*125c0*/  FSEL R2, R136, RZ, P3 ;  /* 0x000000ff88027208 */ /* 0x000fe20001800000 */
[----:B-1----:R-:W-:Y:S01]  /*125d0*/  FMUL.FTZ R18, R6, UR7 ;  /* 0x0000000706127c20 */ /* 0x002fe20008410000 */
[----:B------:R-:W-:Y:S02]  /*125e0*/  LEA R12, R12, R12, 0x10 ;  /* 0x0000000c0c0c7211 */ /* 0x000fe400078e80ff */
[----:B------:R-:W-:Y:S01]  /*125f0*/  LOP3.LUT R11, R29, 0xff00ff, RZ, 0xc0, !PT ;  /* 0x00ff00ff1d0b7812 */ /* 0x000fe200078ec0ff */
[----:B------:R-:W-:Y:S01]  /*12600*/  FADD.FTZ R7, R222, -R2 ;  /* 0x80000002de077221 */ /* 0x000fe20000010000 */
[----:B------:R-:W-:Y:S01]  /*12610*/  PRMT R35, R9, 0x5410, R10 ;  /* 0x0000541009237816 */ /* 0x000fe2000000000a */
[----:B------:R-:W-:Y:S01]  /*12620*/  FADD.FTZ R9, R221, -R0 ;  /* 0x80000000dd097221 */ /* 0x000fe20000010000 */
[C---:B------:R-:W-:Y:S01]  /*12630*/  FSEL R0, R140.reuse, RZ, P0 ;  /* 0x000000ff8c007208 */ /* 0x040fe20000000000 */
[----:B-----5:R-:W-:Y:S01]  /*12640*/  FMUL.FTZ R13, R140, UR7 ;  /* 0x000000078c0d7c20 */ /* 0x020fe20008410000 */
[----:B------:R-:W-:Y:S01]  /*12650*/  FSEL R14, R14, RZ, P3 ;  /* 0x000000ff0e0e7208 */ /* 0x000fe20001800000 */
[----:B------:R-:W-:Y:S01]  /*12660*/  FMUL.FTZ R17, R9, UR7 ;  /* 0x0000000709117c20 */ /* 0x000fe20008410000 */
[--C-:B------:R-:W-:Y:S01]  /*12670*/  HSET2.LE.AND R11, R11, R12.reuse, PT ;  /* 0x0000000c0b0b7233 */ /* 0x100fe20003803000 */
[----:B------:R-:W-:Y:S01]  /*12680*/  FADD.FTZ R5, R220, -R0 ;  /* 0x80000000dc057221 */ /* 0x000fe20000010000 */
[----:B------:R-:W-:Y:S01]  /*12690*/  FSEL R13, R13, RZ, P0 ;  /* 0x000000ff0d0d7208 */ /* 0x000fe20000000000 */
[--C-:B------:R-:W-:Y:S01]  /*126a0*/  FFMA.FTZ R3, R25, UR7, -R14.reuse ;  /* 0x0000000719037c23 */ /* 0x100fe2000801080e */
[----:B---3--:R-:W-:Y:S01]  /*126b0*/  F2FP.BF16.F32.PACK_AB R2, R186, R193 ;  /* 0x000000c1ba02723e */ /* 0x008fe200000010ff */
[--C-:B------:R-:W-:Y:S01]  /*126c0*/  FFMA.FTZ R4, R24, UR7, -R14.reuse ;  /* 0x0000000718047c23 */ /* 0x100fe2000801080e */
[----:B------:R-:W-:Y:S01]  /*126d0*/  LEA R137, R225, UR5, 0x1 ;  /* 0x00000005e1897c11 */ /* 0x000fe2000f8e08ff */
[----:B------:R1:W-:Y:S01]  /*126e0*/  MUFU.EX2 R246, R3 ;  /* 0x0000000300f67308 */ /* 0x0003e20000000800 */
[--C-:B------:R-:W-:Y:S01]  /*126f0*/  HSET2.LE.AND R10, R28, R12.reuse, PT ;  /* 0x0000000c1c0a7233 */ /* 0x100fe20003803000 */
[--C-:B------:R-:W-:Y:S01]  /*12700*/  FFMA.FTZ R22, R22, UR7, -R14.reuse ;  /* 0x0000000716167c23 */ /* 0x100fe2000801080e */
[----:B----4-:R-:W-:Y:S01]  /*12710*/  F2FP.BF16.F32.PACK_AB R0, R192, R194 ;  /* 0x000000c2c000723e */ /* 0x010fe200000010ff */
[----:B------:R2:W3:Y:S01]  /*12720*/  MUFU.EX2 R235, R4 ;  /* 0x0000000400eb7308 */ /* 0x0004e20000000800 */
[----:B------:R-:W-:Y:S01]  /*12730*/  LOP3.LUT R11, R2, R11, RZ, 0xc0, !PT ;  /* 0x0000000b020b7212 */ /* 0x000fe200078ec0ff */
[--C-:B------:R-:W-:Y:S01]  /*12740*/  FFMA.FTZ R2, R30, UR7, -R13.reuse ;  /* 0x000000071e027c23 */ /* 0x100fe2000801080d */
[----:B------:R-:W-:Y:S01]  /*12750*/  LOP3.LUT R10, R0, R10, RZ, 0xc0, !PT ;  /* 0x0000000a000a7212 */ /* 0x000fe200078ec0ff */
[----:B------:R-:W4:Y:S01]  /*12760*/  LDSM.16.MT88.4 R28, [R137+0xa000] ;  /* 0x00a00000891c783b */ /* 0x000f220000004200 */
[----:B------:R-:W-:Y:S01]  /*12770*/  HSET2.LE.AND R0, R26, R12, PT ;  /* 0x0000000c1a007233 */ /* 0x000fe20003803000 */
[----:B------:R5:W-:Y:S01]  /*12780*/  MUFU.EX2 R225, R2 ;  /* 0x0000000200e17308 */ /* 0x000be20000000800 */
[----:B------:R-:W-:Y:S01]  /*12790*/  FFMA.FTZ R21, R21, UR7, -R14 ;  /* 0x0000000715157c23 */ /* 0x000fe2000801080e */
[----:B------:R-:W-:Y:S01]  /*127a0*/  LOP3.LUT R15, R141, 0xff00ff, RZ, 0xc0, !PT ;  /* 0x00ff00ff8d0f7812 */ /* 0x000fe200078ec0ff */
[----:B------:R-:W-:Y:S01]  /*127b0*/  FMUL.FTZ R7, R7, UR7 ;  /* 0x0000000707077c20 */ /* 0x000fe20008410000 */
[--C-:B-1----:R-:W-:Y:S01]  /*127c0*/  FFMA.FTZ R3, R27, UR7, -R13.reuse ;  /* 0x000000071b037c23 */ /* 0x102fe2000801080d */
[----:B------:R-:W-:Y:S01]  /*127d0*/  MUFU.EX2 R245, R22 ;  /* 0x0000001600f57308 */ /* 0x000fe20000000800 */
[----:B------:R-:W-:Y:S01]  /*127e0*/  FMUL.FTZ R5, R5, UR7 ;  /* 0x0000000705057c20 */ /* 0x000fe20008410000 */
[----:B------:R-:W-:Y:S01]  /*127f0*/  MOV R141, R187 ;  /* 0x000000bb008d7202 */ /* 0x000fe20000000f00 */
[----:B--2---:R-:W-:Y:S01]  /*12800*/  FFMA.FTZ R4, R32, UR7, -R13 ;  /* 0x0000000720047c23 */ /* 0x004fe2000801080d */
[----:B------:R1:W-:Y:S01]  /*12810*/  MUFU.EX2 R234, R3 ;  /* 0x0000000300ea7308 */ /* 0x0003e20000000800 */
[----:B---3--:R-:W-:-:S03]  /*12820*/  F2FP.BF16.F32.PACK_AB R6, R235, R246 ;  /* 0x000000f6eb06723e */ /* 0x008fc600000010ff */
[----:B------:R-:W-:Y:S01]  /*12830*/  MUFU.EX2 R227, R4 ;  /* 0x0000000400e37308 */ /* 0x000fe20000000800 */
[----:B-----5:R-:W-:Y:S02]  /*12840*/  F2FP.BF16.F32.PACK_AB R2, R195, R187 ;  /* 0x000000bbc302723e */ /* 0x020fe400000010ff */
[----:B------:R-:W-:Y:S01]  /*12850*/  MOV R187, R236 ;  /* 0x000000ec00bb7202 */ /* 0x000fe20000000f00 */
[----:B------:R-:W2:Y:S01]  /*12860*/  MUFU.EX2 R244, R21 ;  /* 0x0000001500f47308 */ /* 0x000ea20000000800 */
[----:B------:R-:W-:Y:S01]  /*12870*/  LOP3.LUT R8, R2, R0, RZ, 0xc0, !PT ;  /* 0x0000000002087212 */ /* 0x000fe200078ec0ff */
[----:B------:R-:W-:Y:S01]  /*12880*/  FFMA.FTZ R2, R33, UR7, -R13 ;  /* 0x0000000721027c23 */ /* 0x000fe2000801080d */
[--C-:B------:R-:W-:Y:S01]  /*12890*/  HSET2.LE.AND R0, R35, R12.reuse, PT ;  /* 0x0000000c23007233 */ /* 0x100fe20003803000 */
[----:B------:R-:W3:Y:S01]  /*128a0*/  MUFU.EX2 R18, R18 ;  /* 0x0000001200127308 */ /* 0x000ee20000000800 */
[----:B-1----:R-:W-:-:S03]  /*128b0*/  HSET2.LE.AND R3, R139, R12, PT ;  /* 0x0000000c8b037233 */ /* 0x002fc60003803000 */
[----:B------:R1:W-:Y:S02]  /*128c0*/  MUFU.EX2 R215, R2 ;  /* 0x0000000200d77308 */ /* 0x0003e40000000800 */
[----:B------:R-:W-:Y:S02]  /*128d0*/  LOP3.LUT R6, R6, R3, RZ, 0xc0, !PT ;  /* 0x0000000306067212 */ /* 0x000fe400078ec0ff */
[----:B------:R-:W5:Y:S01]  /*128e0*/  MUFU.EX2 R17, R17 ;  /* 0x0000001100117308 */ /* 0x000f620000000800 */
[--C-:B------:R-:W-:Y:S02]  /*128f0*/  HSET2.LE.AND R3, R132, R12.reuse, PT ;  /* 0x0000000c84037233 */ /* 0x100fe40003803000 */
[----:B--2---:R-:W-:Y:S01]  /*12900*/  F2FP.BF16.F32.PACK_AB R4, R244, R245 ;  /* 0x000000f5f404723e */ /* 0x004fe200000010ff */
[----:B------:R-:W2:Y:S01]  /*12910*/  MUFU.EX2 R16, R7 ;  /* 0x0000000700107308 */ /* 0x000ea20000000800 */
[----:B------:R-:W-:Y:S01]  /*12920*/  IADD3 R21, PT, PT, R137, 0xa040, RZ ;  /* 0x0000a04089157810 */ /* 0x000fe20007ffe0ff */
[-C--:B---3--:R-:W-:Y:S01]  /*12930*/  FMUL.FTZ R144, R144, R18.reuse ;  /* 0x0000001290907220 */ /* 0x088fe20000410000 */
[----:B------:R-:W-:Y:S01]  /*12940*/  LOP3.LUT R4, R4, R3, RZ, 0xc0, !PT ;  /* 0x0000000304047212 */ /* 0x000fe200078ec0ff */
[-C--:B------:R-:W-:Y:S01]  /*12950*/  FMUL.FTZ R145, R145, R18.reuse ;  /* 0x0000001291917220 */ /* 0x080fe20000410000 */
[----:B------:R-:W-:Y:S01]  /*12960*/  SEL R3, R224, 0xffffffe0, !P2 ;  /* 0xffffffe0e0037807 */ /* 0x000fe20005000000 */
[----:B------:R-:W-:Y:S01]  /*12970*/  FMUL.FTZ R156, R156, R18 ;  /* 0x000000129c9c7220 */ /* 0x000fe20000410000 */
[----:B-1----:R-:W-:Y:S01]  /*12980*/  F2FP.BF16.F32.PACK_AB R2, R247, R248 ;  /* 0x000000f8f702723e */ /* 0x002fe200000010ff */
[-C--:B------:R-:W-:Y:S01]  /*12990*/  FMUL.FTZ R157, R157, R18.reuse ;  /* 0x000000129d9d7220 */ /* 0x080fe20000410000 */
[----:B------:R-:W-:Y:S01]  /*129a0*/  FMUL.FTZ R160, R160, R18 ;  /* 0x00000012a0a07220 */ /* 0x000fe20000410000 */
[-C--:B-----5:R-:W-:Y:S01]  /*129b0*/  FMUL.FTZ R146, R146, R17.reuse ;  /* 0x0000001192927220 */ /* 0x0a0fe20000410000 */
[----:B------:R-:W-:Y:S01]  /*129c0*/  LOP3.LUT R9, R2, R0, RZ, 0xc0, !PT ;  /* 0x0000000002097212 */ /* 0x000fe200078ec0ff */
[-C--:B------:R-:W-:Y:S01]  /*129d0*/  FMUL.FTZ R147, R147, R17.reuse ;  /* 0x0000001193937220 */ /* 0x080fe20000410000 */
[--C-:B------:R-:W-:Y:S01]  /*129e0*/  HSET2.LE.AND R0, R15, R12.reuse, PT ;  /* 0x0000000c0f007233 */ /* 0x100fe20003803000 */
[-C--:B------:R-:W-:Y:S01]  /*129f0*/  FMUL.FTZ R158, R158, R17.reuse ;  /* 0x000000119e9e7220 */ /* 0x080fe20000410000 */
[----:B------:R-:W-:Y:S01]  /*12a00*/  F2FP.BF16.F32.PACK_AB R2, R227, R234 ;  /* 0x000000eae302723e */ /* 0x000fe200000010ff */
[----:B------:R1:W3:Y:S01]  /*12a10*/  MUFU.EX2 R15, R5 ;  /* 0x00000005000f7308 */ /* 0x0002e20000000800 */
[----:B------:R-:W-:Y:S01]  /*12a20*/  FMUL.FTZ R159, R159, R17 ;  /* 0x000000119f9f7220 */ /* 0x000fe20000410000 */
[----:B--2---:R-:W-:Y:S01]  /*12a30*/  FMUL.FTZ R148, R148, R16 ;  /* 0x0000001094947220 */ /* 0x004fe20000410000 */
[----:B------:R-:W-:Y:S01]  /*12a40*/  LOP3.LUT R7, R2, R0, RZ, 0xc0, !PT ;  /* 0x0000000002077212 */ /* 0x000fe200078ec0ff */
[C---:B----4-:R-:W-:Y:S01]  /*12a50*/  HMMA.16816.F32.BF16 R240, R8.reuse, R28, R144 ;  /* 0x0000001c08f0723c */ /* 0x050fe20000041890 */
[----:B------:R-:W-:Y:S01]  /*12a60*/  HSET2.LE.AND R0, R133, R12, PT ;  /* 0x0000000c85007233 */ /* 0x000fe20003803000 */
[-C--:B------:R-:W-:Y:S01]  /*12a70*/  FMUL.FTZ R149, R149, R16.reuse ;  /* 0x0000001095957220 */ /* 0x080fe20000410000 */
[----:B------:R-:W-:Y:S01]  /*12a80*/  F2FP.BF16.F32.PACK_AB R2, R215, R225 ;  /* 0x000000e1d702723e */ /* 0x000fe200000010ff */
[-C--:B------:R-:W-:Y:S01]  /*12a90*/  FMUL.FTZ R152, R152, R16.reuse ;  /* 0x0000001098987220 */ /* 0x080fe20000410000 */
[----:B------:R-:W-:Y:S01]  /*12aa0*/  IADD3 R133, PT, PT, R137, R3, RZ ;  /* 0x0000000389857210 */ /* 0x000fe20007ffe0ff */
[----:B------:R-:W-:Y:S01]  /*12ab0*/  FMUL.FTZ R153, R153, R16 ;  /* 0x0000001099997220 */ /* 0x000fe20000410000 */
[----:B------:R-:W-:Y:S01]  /*12ac0*/  FMUL.FTZ R161, R161, R18 ;  /* 0x00000012a1a17220 */ /* 0x000fe20000410000 */
[-C--:B------:R-:W-:Y:S01]  /*12ad0*/  FMUL.FTZ R162, R162, R17.reuse ;  /* 0x00000011a2a27220 */ /* 0x080fe20000410000 */
[----:B------:R-:W-:Y:S01]  /*12ae0*/  FMUL.FTZ R163, R163, R17 ;  /* 0x00000011a3a37220 */ /* 0x000fe20000410000 */
[----:B-1----:R-:W-:Y:S01]  /*12af0*/  LOP3.LUT R5, R2, R0, RZ, 0xc0, !PT ;  /* 0x0000000002057212 */ /* 0x002fe200078ec0ff */
[----:B------:R-:W1:Y:S01]  /*12b00*/  LDSM.16.MT88.4 R24, [R133+0xa000] ;  /* 0x00a000008518783b */ /* 0x000e620000004200 */
[----:B------:R-:W-:Y:S01]  /*12b10*/  IADD3 R0, PT, PT, R137, 0xa000, RZ ;  /* 0x0000a00089007810 */ /* 0x000fe20007ffe0ff */
[-C--:B---3--:R-:W-:Y:S01]  /*12b20*/  FMUL.FTZ R150, R150, R15.reuse ;  /* 0x0000000f96967220 */ /* 0x088fe20000410000 */
[-C--:B------:R-:W-:Y:S01]  /*12b30*/  FMUL.FTZ R151, R151, R15.reuse ;  /* 0x0000000f97977220 */ /* 0x080fe20000410000 */
[-C--:B------:R-:W-:Y:S01]  /*12b40*/  FMUL.FTZ R154, R154, R15.reuse ;  /* 0x0000000f9a9a7220 */ /* 0x080fe20000410000 */
[----:B------:R-:W-:Y:S01]  /*12b50*/  @P1 IADD3 R21, PT, PT, R0, -0x40, RZ ;  /* 0xffffffc000151810 */ /* 0x000fe20007ffe0ff */
[-C--:B------:R-:W-:Y:S01]  /*12b60*/  FMUL.FTZ R155, R155, R15.reuse ;  /* 0x0000000f9b9b7220 */ /* 0x080fe20000410000 */
[-C--:B------:R-:W-:Y:S01]  /*12b70*/  FMUL.FTZ R164, R164, R16.reuse ;  /* 0x00000010a4a47220 */ /* 0x080fe20000410000 */
[-C--:B------:R-:W-:Y:S01]  /*12b80*/  FMUL.FTZ R165, R165, R16.reuse ;  /* 0x00000010a5a57220 */ /* 0x080fe20000410000 */
[-C--:B------:R-:W-:Y:S01]  /*12b90*/  FMUL.FTZ R166, R166, R15.reuse ;  /* 0x0000000fa6a67220 */ /* 0x080fe20000410000 */
        /* <DEDUP_REMOVED lines=18> */
[----:B------:R-:W-:Y:S01]  /*12cc0*/  IADD3 R132, PT, PT, R3, R21, RZ ;  /* 0x0000001503847210 */ /* 0x000fe20007ffe0ff */
[----:B------:R-:W-:Y:S01]  /*12cd0*/  HMMA.16816.F32.BF16 R236, R8, R30, R156 ;  /* 0x0000001e08ec723c */ /* 0x000fe2000004189c */
[----:B------:R-:W-:Y:S01]  /*12ce0*/  MOV R159, R195 ;  /* 0x000000c3009f7202 */ /* 0x000fe20000000f00 */
[----:B------:R-:W-:Y:S01]  /*12cf0*/  FMUL.FTZ R56, R56, R16 ;  /* 0x0000001038387220 */ /* 0x000fe20000410000 */
[----:B------:R-:W-:Y:S01]  /*12d00*/  MOV R158, R194 ;  /* 0x000000c2009e7202 */ /* 0x000fe20000000f00 */
[----:B------:R-:W-:Y:S01]  /*12d10*/  FMUL.FTZ R57, R57, R16 ;  /* 0x0000001039397220 */ /* 0x000fe20000410000 */
[----:B------:R-:W-:Y:S01]  /*12d20*/  MOV R157, R193 ;  /* 0x000000c1009d7202 */ /* 0x000fe20000000f00 */
[-C--:B------:R-:W-:Y:S01]  /*12d30*/  FMUL.FTZ R58, R58, R15.reuse ;  /* 0x0000000f3a3a7220 */ /* 0x080fe20000410000 */
[----:B------:R-:W-:Y:S01]  /*12d40*/  MOV R156, R192 ;  /* 0x000000c0009c7202 */ /* 0x000fe20000000f00 */
[C---:B------:R-:W-:Y:S01]  /*12d50*/  HMMA.16816.F32.BF16 R148, R4.reuse, R28, R148 ;  /* 0x0000001c0494723c */ /* 0x040fe20000041894 */
[----:B------:R-:W-:Y:S01]  /*12d60*/  LOP3.LUT R2, R34, UR20, R185, 0x96, !PT ;  /* 0x0000001422027c12 */ /* 0x000fe2000f8e96b9 */
[-C--:B------:R-:W-:Y:S01]  /*12d70*/  FMUL.FTZ R59, R59, R15.reuse ;  /* 0x0000000f3b3b7220 */ /* 0x080fe20000410000 */
[----:B------:R-:W3:Y:S01]  /*12d80*/  LDSM.16.MT88.4 R32, [R132] ;  /* 0x000000008420783b */ /* 0x000ee20000004200 */
[-C--:B------:R-:W-:Y:S01]  /*12d90*/  FMUL.FTZ R60, R60, R16.reuse ;  /* 0x000000103c3c7220 */ /* 0x080fe20000410000 */
[-C--:B------:R-:W-:Y:S01]  /*12da0*/  FMUL.FTZ R61, R61, R16.reuse ;  /* 0x000000103d3d7220 */ /* 0x080fe20000410000 */
[-C--:B------:R-:W-:Y:S01]  /*12db0*/  FMUL.FTZ R62, R62, R15.reuse ;  /* 0x0000000f3e3e7220 */ /* 0x080fe20000410000 */
[-C--:B------:R-:W-:Y:S01]  /*12dc0*/  FMUL.FTZ R63, R63, R15.reuse ;  /* 0x0000000f3f3f7220 */ /* 0x080fe20000410000 */
[----:B------:R-:W-:Y:S01]  /*12dd0*/  HMMA.16816.F32.BF16 R152, R4, R30, R152 ;  /* 0x0000001e0498723c */ /* 0x000fe20000041898 */
[----:B------:R-:W4:Y:S01]  /*12de0*/  LDSM.16.MT88.4 R28, [R137+0xb000] ;  /* 0x00b00000891c783b */ /* 0x000f220000004200 */
        /* <DEDUP_REMOVED lines=31> */
[----:B------:R-:W1:Y:S01]  /*12fe0*/  LDSM.16.MT88.4 R24, [R133+0xb000] ;  /* 0x00b000008518783b */ /* 0x000e620000004200 */
[-C--:B------:R-:W-:Y:S01]  /*12ff0*/  FMUL.FTZ R123, R123, R15.reuse ;  /* 0x0000000f7b7b7220 */ /* 0x080fe20000410000 */
[-C--:B------:R-:W-:Y:S01]  /*13000*/  FMUL.FTZ R124, R124, R16.reuse ;  /* 0x000000107c7c7220 */ /* 0x080fe20000410000 */
[----:B------:R-:W-:Y:S01]  /*13010*/  FMUL.FTZ R125, R125, R16 ;  /* 0x000000107d7d7220 */ /* 0x000fe20000410000 */
[-C--:B------:R-:W-:Y:S01]  /*13020*/  FMUL.FTZ R126, R126, R15.reuse ;  /* 0x0000000f7e7e7220 */ /* 0x080fe20000410000 */
[----:B------:R-:W-:Y:S01]  /*13030*/  FMUL.FTZ R127, R127, R15 ;  /* 0x0000000f7f7f7220 */ /* 0x000fe20000410000 */
[----:B------:R-:W-:Y:S01]  /*13040*/  IMAD.WIDE.U32 R2, R2, -0x2daee0ad, RZ ;  /* 0xd2511f5302027825 */ /* 0x000fe200078e00ff */
[C---:B--2---:R-:W-:Y:S01]  /*13050*/  HMMA.16816.F32.BF16 R196, R4.reuse, R144, R40 ;  /* 0x0000009004c4723c */ /* 0x044fe20000041828 */
[----:B------:R-:W2:Y:S02]  /*13060*/  LDSM.16.MT88.4 R40, [R21+0x1000] ;  /* 0x001000001528783b */ /* 0x000ea40000004200 */
[-C--:B------:R-:W-:Y:S01]  /*13070*/  FMUL.FTZ R36, R36, R18.reuse ;  /* 0x0000001224247220 */ /* 0x080fe20000410000 */
[----:B------:R-:W-:Y:S01]  /*13080*/  FMUL.FTZ R37, R37, R18 ;  /* 0x0000001225257220 */ /* 0x000fe20000410000 */
[----:B------:R-:W-:Y:S01]  /*13090*/  LOP3.LUT R0, R138, UR15, R3, 0x96, !PT ;  /* 0x0000000f8a007c12 */ /* 0x000fe2000f8e9603 */
[-C--:B------:R-:W-:Y:S01]  /*130a0*/  FMUL.FTZ R38, R38, R17.reuse ;  /* 0x0000001126267220 */ /* 0x080fe20000410000 */
[----:B------:R-:W-:Y:S01]  /*130b0*/  MOV R3, R2 ;  /* 0x0000000200037202 */ /* 0x000fe20000000f00 */
[-C--:B------:R-:W-:Y:S01]  /*130c0*/  FMUL.FTZ R39, R39, R17.reuse ;  /* 0x0000001127277220 */ /* 0x080fe20000410000 */
[C---:B------:R-:W-:Y:S01]  /*130d0*/  HMMA.16816.F32.BF16 R192, R4.reuse, R146, R44 ;  /* 0x0000009204c0723c */ /* 0x040fe2000004182c */
[----:B------:R-:W5:Y:S01]  /*130e0*/  LDSM.16.MT88.4 R44, [R132+0x1000] ;  /* 0x00100000842c783b */ /* 0x000f620000004200 */
[----:B------:R-:W-:Y:S01]  /*130f0*/  LOP3.LUT R3, R3, 0xff, RZ, 0xc0, !PT ;  /* 0x000000ff03037812 */ /* 0x000fe200078ec0ff */
[-C--:B------:R-:W-:Y:S01]  /*13100*/  FMUL.FTZ R80, R80, R18.reuse ;  /* 0x0000001250507220 */ /* 0x080fe20000410000 */
[-C--:B------:R-:W-:Y:S01]  /*13110*/  FMUL.FTZ R81, R81, R18.reuse ;  /* 0x0000001251517220 */ /* 0x080fe20000410000 */
[-C--:B------:R-:W-:Y:S01]  /*13120*/  FMUL.FTZ R82, R82, R17.reuse ;  /* 0x0000001152527220 */ /* 0x080fe20000410000 */
[----:B------:R-:W-:Y:S01]  /*13130*/  FMUL.FTZ R83, R83, R17 ;  /* 0x0000001153537220 */ /* 0x000fe20000410000 */
[----:B------:R-:W-:Y:S01]  /*13140*/  MOV R175, R187 ;  /* 0x000000bb00af7202 */ /* 0x000fe20000000f00 */
        /* <DEDUP_REMOVED lines=16> */
[C---:B----4-:R-:W-:Y:S01]  /*13250*/  HMMA.16816.F32.BF16 R72, R4.reuse, R28, R72 ;  /* 0x0000001c0448723c */ /* 0x050fe20000041848 */
        /* <DEDUP_REMOVED lines=26> */
[----:B------:R-:W-:Y:S01]  /*13400*/  FMUL.FTZ R129, R129, R18 ;  /* 0x0000001281817220 */ /* 0x000fe20000410000 */
[-C--:B------:R-:W-:Y:S01]  /*13410*/  FMUL.FTZ R130, R130, R17.reuse ;  /* 0x0000001182827220 */ /* 0x080fe20000410000 */
[----:B------:R-:W-:Y:S01]  /*13420*/  FMUL.FTZ R131, R131, R17 ;  /* 0x0000001183837220 */ /* 0x000fe20000410000 */
[----:B------:R-:W-:-:S02]  /*13430*/  MOV R174, R186 ;  /* 0x000000ba00ae7202 */ /* 0x000fc40000000f00 */
[C---:B--2---:R-:W-:Y:S08]  /*13440*/  HMMA.16816.F32.BF16 R104, R4.reuse, R40, R104 ;  /* 0x000000280468723c */ /* 0x044ff00000041868 */
[C---:B------:R-:W-:Y:S08]  /*13450*/  HMMA.16816.F32.BF16 R108, R4.reuse, R42, R108 ;  /* 0x0000002a046c723c */ /* 0x040ff0000004186c */
[C---:B-----5:R-:W-:Y:S08]  /*13460*/  HMMA.16816.F32.BF16 R120, R4.reuse, R44, R120 ;  /* 0x0000002c0478723c */ /* 0x060ff00000041878 */
[----:B------:R-:W-:Y:S01]  /*13470*/  HMMA.16816.F32.BF16 R160, R4, R46, R124 ;  /* 0x0000002e04a0723c */ /* 0x000fe2000004187c */
[----:B------:R-:W-:-:S02]  /*13480*/  PRMT R5, R2, 0x7773, RZ ;  /* 0x0000777302057816 */ /* 0x000fc400000000ff */
[C---:B------:R-:W-:Y:S02]  /*13490*/  PRMT R4, R2.reuse, 0x7772, RZ ;  /* 0x0000777202047816 */ /* 0x040fe400000000ff */
[----:B------:R-:W-:Y:S01]  /*134a0*/  PRMT R6, R2, 0x7771, RZ ;  /* 0x0000777102067816 */ /* 0x000fe200000000ff */
[--C-:B------:R-:W-:Y:S01]  /*134b0*/  FFMA.FTZ R2, R179, UR7, -R14.reuse ;  /* 0x00000007b3027c23 */ /* 0x100fe2000801080e */
[----:B------:R-:W-:Y:S01]  /*134c0*/  PRMT R23, R4, 0x5410, R5 ;  /* 0x0000541004177816 */ /* 0x000fe20000000005 */
[----:B------:R-:W-:Y:S01]  /*134d0*/  FFMA.FTZ R4, R177, UR7, -R14 ;  /* 0x00000007b1047c23 */ /* 0x000fe2000801080e */
[----:B------:R-:W-:Y:S01]  /*134e0*/  PRMT R22, R3, 0x5410, R6 ;  /* 0x0000541003167816 */ /* 0x000fe20000000006 */
[----:B------:R1:W-:Y:S01]  /*134f0*/  MUFU.EX2 R214, R2 ;  /* 0x0000000200d67308 */ /* 0x0003e20000000800 */
[C---:B------:R-:W-:Y:S01]  /*13500*/  LOP3.LUT R5, R0.reuse, 0xffff, RZ, 0xc0, !PT ;  /* 0x0000ffff00057812 */ /* 0x040fe200078ec0ff */
[--C-:B------:R-:W-:Y:S01]  /*13510*/  FFMA.FTZ R3, R181, UR7, -R13.reuse ;  /* 0x00000007b5037c23 */ /* 0x100fe2000801080d */
[----:B------:R-:W-:Y:S01]  /*13520*/  LOP3.LUT R7, R0, 0xff, RZ, 0xc0, !PT ;  /* 0x000000ff00077812 */ /* 0x000fe200078ec0ff */
[----:B------:R2:W-:Y:S01]  /*13530*/  MUFU.EX2 R181, R4 ;  /* 0x0000000400b57308 */ /* 0x0005e20000000800 */
[----:B------:R-:W-:Y:S01]  /*13540*/  SHF.R.U32.HI R6, RZ, 0x18, R0 ;  /* 0x00000018ff067819 */ /* 0x000fe20000011600 */
[----:B------:R-:W-:Y:S01]  /*13550*/  HMMA.16816.F32.BF16 R204, R8, R144, R36 ;  /* 0x0000009008cc723c */ /* 0x000fe20000041824 */
[----:B------:R-:W-:Y:S01]  /*13560*/  MOV R145, R141 ;  /* 0x0000008d00917202 */ /* 0x000fe20000000f00 */
[----:B------:R3:W-:Y:S01]  /*13570*/  MUFU.EX2 R179, R3 ;  /* 0x0000000300b37308 */ /* 0x0007e20000000800 */
[----:B------:R-:W-:Y:S01]  /*13580*/  MOV R127, R175 ;  /* 0x000000af007f7202 */ /* 0x000fe20000000f00 */
[----:B-1----:R-:W-:-:S04]  /*13590*/  FFMA.FTZ R2, R180, UR7, -R13 ;  /* 0x00000007b4027c23 */ /* 0x002fc8000801080d */
[C---:B------:R-:W-:Y:S01]  /*135a0*/  HMMA.16816.F32.BF16 R36, R8.reuse, R30, R80 ;  /* 0x0000001e0824723c */ /* 0x040fe20000041850 */
[----:B------:R-:W-:Y:S01]  /*135b0*/  LDSM.16.MT88.4 R80, [R137+0xb800] ;  /* 0x00b800008950783b */ /* 0x000fe20000004200 */
[----:B------:R-:W-:Y:S01]  /*135c0*/  MOV R180, R174 ;  /* 0x000000ae00b47202 */ /* 0x000fe20000000f00 */
[----:B------:R1:W4:Y:S01]  /*135d0*/  MUFU.EX2 R177, R2 ;  /* 0x0000000200b17308 */ /* 0x0003220000000800 */
[----:B--2---:R-:W-:Y:S01]  /*135e0*/  PRMT R4, R0, 0x7632, R4 ;  /* 0x0000763200047816 */ /* 0x004fe20000000004 */
[----:B------:R-:W-:Y:S01]  /*135f0*/  LDSM.16.MT88.4 R172, [R133+0xa800] ;  /* 0x00a8000085ac783b */ /* 0x000fe20000004200 */
[----:B------:R-:W-:Y:S01]  /*13600*/  SHF.R.U32.HI R0, RZ, 0x8, R5 ;  /* 0x00000008ff007819 */ /* 0x000fe20000011605 */
[----:B------:R-:W-:Y:S01]  /*13610*/  FFMA.FTZ R5, R143, UR7, -R14 ;  /* 0x000000078f057c23 */ /* 0x000fe2000801080e */
[----:B---3--:R-:W-:Y:S01]  /*13620*/  LOP3.LUT R3, R4, 0xff, RZ, 0xc0, !PT ;  /* 0x000000ff04037812 */ /* 0x008fe200078ec0ff */
[C---:B------:R-:W-:Y:S01]  /*13630*/  HMMA.16816.F32.BF16 R68, R8.reuse, R28, R68 ;  /* 0x0000001c0844723c */ /* 0x040fe20000041844 */
[----:B------:R-:W-:Y:S01]  /*13640*/  PRMT R0, R7, 0x5410, R0 ;  /* 0x0000541007007816 */ /* 0x000fe20000000000 */
[----:B------:R-:W-:Y:S01]  /*13650*/  MUFU.EX2 R141, R5 ;  /* 0x00000005008d7308 */ /* 0x000fe20000000800 */
[----:B------:R-:W-:Y:S01]  /*13660*/  PRMT R3, R3, 0x5410, R6 ;  /* 0x0000541003037816 */ /* 0x000fe20000000006 */
[--C-:B------:R-:W-:Y:S01]  /*13670*/  FFMA.FTZ R7, R176, UR7, -R13.reuse ;  /* 0x00000007b0077c23 */ /* 0x100fe2000801080d */
[----:B------:R-:W-:Y:S01]  /*13680*/  FFMA.FTZ R6, R142, UR7, -R13 ;  /* 0x000000078e067c23 */ /* 0x000fe2000801080d */
[--C-:B------:R-:W-:Y:S01]  /*13690*/  HSET2.LE.AND R0, R0, R12.reuse, PT ;  /* 0x0000000c00007233 */ /* 0x100fe20003803000 */
[----:B-1----:R-:W-:Y:S01]  /*136a0*/  FFMA.FTZ R2, R178, UR7, -R14 ;  /* 0x00000007b2027c23 */ /* 0x002fe2000801080e */
[----:B------:R-:W-:Y:S01]  /*136b0*/  MUFU.EX2 R138, R7 ;  /* 0x00000007008a7308 */ /* 0x000fe20000000800 */
[----:B------:R-:W-:Y:S01]  /*136c0*/  HSET2.LE.AND R3, R3, R12, PT ;  /* 0x0000000c03037233 */ /* 0x000fe20003803000 */
[C---:B------:R-:W-:Y:S01]  /*136d0*/  HMMA.16816.F32.BF16 R200, R8.reuse, R146, R48 ;  /* 0x0000009208c8723c */ /* 0x040fe20000041830 */
[----:B----4-:R-:W-:Y:S01]  /*136e0*/  F2FP.BF16.F32.PACK_AB R4, R177, R179 ;  /* 0x000000b3b104723e */ /* 0x010fe200000010ff */
[----:B------:R1:W2:Y:S01]  /*136f0*/  MUFU.EX2 R139, R2 ;  /* 0x00000002008b7308 */ /* 0x0002a20000000800 */
[----:B------:R-:W-:Y:S01]  /*13700*/  MOV R178, R156 ;  /* 0x0000009c00b27202 */ /* 0x000fe20000000f00 */
[----:B------:R-:W3:Y:S01]  /*13710*/  LDSM.16.MT88.4 R48, [R21+0x800] ;  /* 0x000800001530783b */ /* 0x000ee20000004200 */
[----:B------:R-:W-:Y:S01]  /*13720*/  LOP3.LUT R125, R4, R3, RZ, 0xc0, !PT ;  /* 0x00000003047d7212 */ /* 0x000fe200078ec0ff */
[----:B------:R-:W4:Y:S01]  /*13730*/  MUFU.EX2 R13, R6 ;  /* 0x00000006000d7308 */ /* 0x000f220000000800 */
[----:B------:R-:W-:Y:S01]  /*13740*/  LOP3.LUT R3, R23, 0xff00ff, RZ, 0xc0, !PT ;  /* 0x00ff00ff17037812 */ /* 0x000fe200078ec0ff */
[----:B------:R-:W-:Y:S01]  /*13750*/  HMMA.16816.F32.BF16 R28, R8, R42, R112 ;  /* 0x0000002a081c723c */ /* 0x000fe20000041870 */
[----:B------:R-:W-:Y:S01]  /*13760*/  MOV R143, R157 ;  /* 0x0000009d008f7202 */ /* 0x000fe20000000f00 */
[----:B------:R-:W-:Y:S01]  /*13770*/  LDSM.16.MT88.4 R112, [R21+0x1800] ;  /* 0x001800001570783b */ /* 0x000fe20000004200 */
[----:B------:R-:W-:-:S02]  /*13780*/  MOV R176, R158 ;  /* 0x0000009e00b07202 */ /* 0x000fc40000000f00 */
[----:B------:R-:W-:Y:S02]  /*13790*/  MOV R142, R159 ;  /* 0x0000009f008e7202 */ /* 0x000fe40000000f00 */
[----:B------:R5:W3:Y:S01]  /*137a0*/  LDSM.16.MT88.4 R156, [R137+0xa800] ;  /* 0x00a80000899c783b */ /* 0x000ae20000004200 */
[----:B-1----:R-:W-:Y:S01]  /*137b0*/  F2FP.BF16.F32.PACK_AB R2, R181, R214 ;  /* 0x000000d6b502723e */ /* 0x002fe200000010ff */
[C---:B------:R-:W-:Y:S03]  /*137c0*/  HMMA.16816.F32.BF16 R52, R8.reuse, R32, R52 ;  /* 0x000000200834723c */ /* 0x040fe60000041834 */
[----:B------:R-:W-:Y:S02]  /*137d0*/  LOP3.LUT R124, R2, R0, RZ, 0xc0, !PT ;  /* 0x00000000027c7212 */ /* 0x000fe400078ec0ff */
[----:B------:R-:W-:Y:S02]  /*137e0*/  HSET2.LE.AND R0, R22, R12, PT ;  /* 0x0000000c16007233 */ /* 0x000fe40003803000 */
[----:B--2---:R-:W-:Y:S01]  /*137f0*/  F2FP.BF16.F32.PACK_AB R2, R141, R139 ;  /* 0x0000008b8d02723e */ /* 0x004fe200000010ff */
[----:B------:R-:W-:Y:S01]  /*13800*/  HMMA.16816.F32.BF16 R184, R8, R34, R64 ;  /* 0x0000002208b8723c */ /* 0x000fe20000041840 */
[----:B------:R-:W1:Y:S02]  /*13810*/  LDSM.16.MT88.4 R64, [R132+0x800] ;  /* 0x000800008440783b */ /* 0x000e640000004200 */
[----:B------:R-:W-:-:S02]  /*13820*/  LOP3.LUT R126, R2, R0, RZ, 0xc0, !PT ;  /* 0x00000000027e7212 */ /* 0x000fc400078ec0ff */
[----:B------:R-:W-:Y:S02]  /*13830*/  HSET2.LE.AND R0, R3, R12, PT ;  /* 0x0000000c03007233 */ /* 0x000fe40003803000 */
[----:B----4-:R-:W-:Y:S01]  /*13840*/  F2FP.BF16.F32.PACK_AB R2, R13, R138 ;  /* 0x0000008a0d02723e */ /* 0x010fe200000010ff */
[----:B------:R-:W-:Y:S01]  /*13850*/  HMMA.16816.F32.BF16 R84, R8, R24, R84 ;  /* 0x000000180854723c */ /* 0x000fe20000041854 */
[----:B-----5:R-:W-:Y:S02]  /*13860*/  MOV R137, R127 ;  /* 0x0000007f00897202 */ /* 0x020fe40000000f00 */
[----:B------:R-:W-:Y:S01]  /*13870*/  LOP3.LUT R127, R2, R0, RZ, 0xc0, !PT ;  /* 0x00000000027f7212 */ /* 0x000fe200078ec0ff */
[----:B------:R-:W-:-:S04]  /*13880*/  IMAD.WIDE.U32 R2, R183, -0x2daee0ad, RZ ;  /* 0xd2511f53b7027825 */ /* 0x000fc800078e00ff */
[C---:B------:R-:W-:Y:S01]  /*13890*/  HMMA.16816.F32.BF16 R32, R8.reuse, R26, R96 ;  /* 0x0000001a0820723c */ /* 0x040fe20000041860 */
[----:B------:R2:W4:Y:S01]  /*138a0*/  LDSM.16.MT88.4 R96, [R133+0xb800] ;  /* 0x00b800008560783b */ /* 0x0005220000004200 */
[----:B------:R-:W-:Y:S02]  /*138b0*/  MOV R4, R2 ;  /* 0x0000000200047202 */ /* 0x000fe40000000f00 */
[----:B------:R-:W-:Y:S02]  /*138c0*/  LOP3.LUT R0, R182, UR15, R3, 0x96, !PT ;  /* 0x0000000fb6007c12 */ /* 0x000fe4000f8e9603 */
[C---:B------:R-:W-:Y:S02]  /*138d0*/  PRMT R6, R2.reuse, 0x7771, RZ ;  /* 0x0000777102067816 */ /* 0x040fe400000000ff */
[----:B------:R-:W-:Y:S01]  /*138e0*/  HMMA.16816.F32.BF16 R100, R8, R40, R100 ;  /* 0x000000280864723c */ /* 0x000fe20000041864 */
[C---:B------:R-:W-:Y:S02]  /*138f0*/  PRMT R5, R2.reuse, 0x7773, RZ ;  /* 0x0000777302057816 */ /* 0x040fe400000000ff */
[----:B------:R-:W-:-:S02]  /*13900*/  PRMT R3, R2, 0x7772, RZ ;  /* 0x0000777202037816 */ /* 0x000fc400000000ff */
[----:B------:R-:W-:Y:S01]  /*13910*/  LOP3.LUT R2, R4, 0xff, RZ, 0xc0, !PT ;  /* 0x000000ff04027812 */ /* 0x000fe200078ec0ff */
[----:B------:R-:W-:Y:S01]  /*13920*/  FFMA.FTZ R4, R210, UR7, -R20 ;  /* 0x00000007d2047c23 */ /* 0x000fe20008010814 */
[----:B------:R-:W-:Y:S01]  /*13930*/  PRMT R21, R3, 0x5410, R5 ;  /* 0x0000541003157816 */ /* 0x000fe20000000005 */
[C---:B------:R-:W-:Y:S01]  /*13940*/  HMMA.16816.F32.BF16 R116, R8.reuse, R44, R116 ;  /* 0x0000002c0874723c */ /* 0x040fe20000041874 */
[----:B------:R-:W-:Y:S01]  /*13950*/  PRMT R14, R2, 0x5410, R6 ;  /* 0x00005410020e7816 */ /* 0x000fe20000000006 */
[----:B------:R-:W-:Y:S01]  /*13960*/  FFMA.FTZ R6, R212, UR7, -R19 ;  /* 0x00000007d4067c23 */ /* 0x000fe20008010813 */
[C---:B------:R-:W-:Y:S01]  /*13970*/  LOP3.LUT R2, R0.reuse, 0xffff, RZ, 0xc0, !PT ;  /* 0x0000ffff00027812 */ /* 0x040fe200078ec0ff */
[----:B------:R5:W-:Y:S01]  /*13980*/  MUFU.EX2 R23, R4 ;  /* 0x0000000400177308 */ /* 0x000be20000000800 */
[C---:B------:R-:W-:Y:S02]  /*13990*/  LOP3.LUT R3, R0.reuse, 0xff, RZ, 0xc0, !PT ;  /* 0x000000ff00037812 */ /* 0x040fe400078ec0ff */
[----:B------:R-:W-:Y:S01]  /*139a0*/  SHF.R.U32.HI R2, RZ, 0x8, R2 ;  /* 0x00000008ff027819 */ /* 0x000fe20000011602 */
[----:B------:R-:W-:Y:S01]  /*139b0*/  HMMA.16816.F32.BF16 R24, R8, R46, R128 ;  /* 0x0000002e0818723c */ /* 0x000fe20000041880 */
[----:B------:R-:W-:Y:S01]  /*139c0*/  SHF.R.U32.HI R5, RZ, 0x18, R0 ;  /* 0x00000018ff057819 */ /* 0x000fe20000011600 */
[----:B------:R1:W4:Y:S01]  /*139d0*/  LDSM.16.MT88.4 R8, [R132+0x1800] ;  /* 0x001800008408783b */ /* 0x0003220000004200 */
[----:B------:R-:W-:Y:S01]  /*139e0*/  PRMT R7, R3, 0x5410, R2 ;  /* 0x0000541003077816 */ /* 0x000fe20000000002 */
[--C-:B------:R-:W-:Y:S01]  /*139f0*/  FFMA.FTZ R2, R211, UR7, -R20.reuse ;  /* 0x00000007d3027c23 */ /* 0x100fe20008010814 */
[----:B------:R-:W-:Y:S01]  /*13a00*/  PRMT R3, R0, 0x7632, R3 ;  /* 0x0000763200037816 */ /* 0x000fe20000000003 */
[----:B------:R-:W-:-:S02]  /*13a10*/  FFMA.FTZ R0, R191, UR7, -R20 ;  /* 0x00000007bf007c23 */ /* 0x000fc40008010814 */
[----:B------:R1:W-:Y:S01]  /*13a20*/  MUFU.EX2 R22, R2 ;  /* 0x0000000200167308 */ /* 0x0003e20000000800 */
[----:B------:R-:W-:Y:S01]  /*13a30*/  LOP3.LUT R3, R3, 0xff, RZ, 0xc0, !PT ;  /* 0x000000ff03037812 */ /* 0x000fe200078ec0ff */
[----:B---3--:R-:W-:Y:S01]  /*13a40*/  HMMA.16816.F32.BF16 R40, R124, R48, R196 ;  /* 0x000000307c28723c */ /* 0x008fe200000418c4 */
[----:B-----5:R-:W-:Y:S01]  /*13a50*/  LOP3.LUT R4, R21, 0xff00ff, RZ, 0xc0, !PT ;  /* 0x00ff00ff15047812 */ /* 0x020fe200078ec0ff */
[----:B--2---:R2:W-:Y:S01]  /*13a60*/  MUFU.EX2 R133, R0 ;  /* 0x0000000000857308 */ /* 0x0045e20000000800 */
[----:B------:R-:W-:Y:S01]  /*13a70*/  PRMT R5, R3, 0x5410, R5 ;  /* 0x0000541003057816 */ /* 0x000fe20000000005 */
[----:B------:R-:W-:Y:S01]  /*13a80*/  FFMA.FTZ R3, R213, UR7, -R19 ;  /* 0x00000007d5037c23 */ /* 0x000fe20008010813 */
[----:B------:R-:W-:-:S03]  /*13a90*/  MOV R199, R145 ;  /* 0x0000009100c77202 */ /* 0x000fc60000000f00 */
[----:B------:R-:W-:Y:S01]  /*13aa0*/  HSET2.LE.AND R5, R5, R12, PT ;  /* 0x0000000c05057233 */ /* 0x000fe20003803000 */
[----:B------:R-:W-:Y:S01]  /*13ab0*/  HMMA.16816.F32.BF16 R148, R124, R156, R148 ;  /* 0x0000009c7c94723c */ /* 0x000fe20000041894 */
[----:B-1----:R-:W-:-:S04]  /*13ac0*/  FFMA.FTZ R2, R209, UR7, -R20 ;  /* 0x00000007d1027c23 */ /* 0x002fc80008010814 */
[----:B------:R1:W3:Y:S01]  /*13ad0*/  MUFU.EX2 R132, R2 ;  /* 0x0000000200847308 */ /* 0x0002e20000000800 */
[--C-:B--2---:R-:W-:Y:S02]  /*13ae0*/  FFMA.FTZ R0, R190, UR7, -R19.reuse ;  /* 0x00000007be007c23 */ /* 0x104fe40008010813 */
[C---:B------:R-:W-:Y:S02]  /*13af0*/  HMMA.16816.F32.BF16 R152, R124.reuse, R158, R152 ;  /* 0x0000009e7c98723c */ /* 0x040fe40000041898 */
[----:B------:R3:W-:Y:S06]  /*13b00*/  MUFU.EX2 R20, R0 ;  /* 0x0000000000147308 */ /* 0x0007ec0000000800 */
[----:B------:R-:W-:Y:S01]  /*13b10*/  HMMA.16816.F32.BF16 R164, R124, R172, R164 ;  /* 0x000000ac7ca4723c */ /* 0x000fe200000418a4 */
[----:B-1----:R-:W-:-:S04]  /*13b20*/  FFMA.FTZ R2, R208, UR7, -R19 ;  /* 0x00000007d0027c23 */ /* 0x002fc80008010813 */
[----:B------:R1:W2:Y:S01]  /*13b30*/  MUFU.EX2 R19, R2 ;  /* 0x0000000200137308 */ /* 0x0002a20000000800 */
[----:B---3--:R-:W-:Y:S02]  /*13b40*/  F2FP.BF16.F32.PACK_AB R0, R133, R132 ;  /* 0x000000848500723e */ /* 0x008fe400000010ff */
[C---:B------:R-:W-:Y:S08]  /*13b50*/  HMMA.16816.F32.BF16 R168, R124.reuse, R174, R168 ;  /* 0x000000ae7ca8723c */ /* 0x040ff000000418a8 */
[----:B------:R-:W-:Y:S01]  /*13b60*/  HMMA.16816.F32.BF16 R44, R124, R50, R192 ;  /* 0x000000327c2c723c */ /* 0x000fe200000418c0 */
[----:B-1----:R-:W-:-:S02]  /*13b70*/  HSET2.LE.AND R2, R14, R12, PT ;  /* 0x0000000c0e027233 */ /* 0x002fc40003803000 */
[----:B------:R1:W-:Y:S05]  /*13b80*/  MUFU.EX2 R14, R3 ;  /* 0x00000003000e7308 */ /* 0x0003ea0000000800 */
[----:B------:R-:W-:Y:S01]  /*13b90*/  HMMA.16816.F32.BF16 R56, R124, R64, R56 ;  /* 0x000000407c38723c */ /* 0x000fe20000041838 */
[----:B------:R-:W-:Y:S01]  /*13ba0*/  LOP3.LUT R130, R0, R2, RZ, 0xc0, !PT ;  /* 0x0000000200827212 */ /* 0x000fe200078ec0ff */
[----:B------:R-:W-:Y:S01]  /*13bb0*/  FFMA.FTZ R2, R250, R17, R248 ;  /* 0x00000011fa027223 */ /* 0x000fe200000100f8 */
[----:B--2---:R-:W-:-:S05]  /*13bc0*/  F2FP.BF16.F32.PACK_AB R0, R20, R19 ;  /* 0x000000131400723e */ /* 0x004fca00000010ff */
[C---:B------:R-:W-:Y:S01]  /*13bd0*/  HMMA.16816.F32.BF16 R60, R124.reuse, R66, R60 ;  /* 0x000000427c3c723c */ /* 0x040fe2000004183c */
[--C-:B-1----:R-:W-:Y:S02]  /*13be0*/  HSET2.LE.AND R3, R4, R12.reuse, PT ;  /* 0x0000000c04037233 */ /* 0x102fe40003803000 */
[----:B------:R-:W-:Y:S02]  /*13bf0*/  HSET2.LE.AND R4, R7, R12, PT ;  /* 0x0000000c07047233 */ /* 0x000fe40003803000 */
[----:B------:R-:W1:Y:S01]  /*13c00*/  MUFU.EX2 R7, R6 ;  /* 0x0000000600077308 */ /* 0x000e620000000800 */
[----:B------:R-:W-:Y:S01]  /*13c10*/  LOP3.LUT R131, R0, R3, RZ, 0xc0, !PT ;  /* 0x0000000300837212 */ /* 0x000fe200078ec0ff */
[----:B------:R-:W-:Y:S01]  /*13c20*/  FFMA.FTZ R3, R252, R16, R245 ;  /* 0x00000010fc037223 */ /* 0x000fe200000100f5 */
[----:B------:R-:W-:Y:S01]  /*13c30*/  F2FP.BF16.F32.PACK_AB R0, R23, R22 ;  /* 0x000000161700723e */ /* 0x000fe200000010ff */
[----:B------:R-:W-:Y:S03]  /*13c40*/  HMMA.16816.F32.BF16 R72, R124, R80, R72 ;  /* 0x000000507c48723c */ /* 0x000fe60000041848 */
[----:B------:R-:W-:Y:S01]  /*13c50*/  LOP3.LUT R128, R0, R4, RZ, 0xc0, !PT ;  /* 0x0000000400807212 */ /* 0x000fe200078ec0ff */
[----:B------:R-:W-:-:S04]  /*13c60*/  FFMA.FTZ R4, R251, R18, R199 ;  /* 0x00000012fb047223 */ /* 0x000fc800000100c7 */
[C---:B------:R-:W-:Y:S01]  /*13c70*/  HMMA.16816.F32.BF16 R76, R124.reuse, R82, R76 ;  /* 0x000000527c4c723c */ /* 0x040fe2000004184c */
[----:B-1----:R-:W-:Y:S01]  /*13c80*/  F2FP.BF16.F32.PACK_AB R0, R7, R14 ;  /* 0x0000000e0700723e */ /* 0x002fe200000010ff */
[----:B------:R-:W-:Y:S01]  /*13c90*/  FADD.FTZ R6, R142, R4 ;  /* 0x000000048e067221 */ /* 0x000fe20000010000 */
[----:B------:R-:W-:Y:S01]  /*13ca0*/  FADD.FTZ R4, R247, R2 ;  /* 0x00000002f7047221 */ /* 0x000fe20000010000 */
[----:B------:R-:W-:Y:S01]  /*13cb0*/  FADD.FTZ R2, R244, R3 ;  /* 0x00000003f4027221 */ /* 0x000fe20000010000 */
[----:B------:R-:W-:Y:S01]  /*13cc0*/  LOP3.LUT R129, R0, R5, RZ, 0xc0, !PT ;  /* 0x0000000500817212 */ /* 0x000fe200078ec0ff */
[----:B------:R-:W-:Y:S01]  /*13cd0*/  FFMA.FTZ R0, R137, R15, R225 ;  /* 0x0000000f89007223 */ /* 0x000fe200000100e1 */
[----:B------:R-:W-:Y:S01]  /*13ce0*/  FADD.FTZ R3, R143, R4 ;  /* 0x000000048f037221 */ /* 0x000fe20000010000 */
[C---:B----4-:R-:W-:Y:S01]  /*13cf0*/  HMMA.16816.F32.BF16 R88, R124.reuse, R96, R88 ;  /* 0x000000607c58723c */ /* 0x050fe20000041858 */
        /* <DEDUP_REMOVED lines=26> */
[----:B------:R-:W-:-:S04]  /*13ea0*/  FADD.FTZ R252, R141, R2 ;  /* 0x000000028dfc7221 */ /* 0x000fc80000010000 */
[----:B------:R1:W-:Y:S01]  /*13eb0*/  STL [R1], R0 ;  /* 0x0000000001007387 */ /* 0x0003e20000100800 */
[----:B------:R-:W-:Y:S08]  /*13ec0*/  HMMA.16816.F32.BF16 R120, R124, R8, R120 ;  /* 0x000000087c78723c */ /* 0x000ff00000041878 */
        /* <DEDUP_REMOVED lines=18> */
[----:B-1----:R-:W-:-:S15]  /*13ff0*/  BRA.U UP1, `(.L_x_2295) ;  /* 0x0000000101047547 */ /* 0x002fde000b800000 */
.L_x_2290:
[----:B------:R-:W-:-:S12]  /*14000*/  UIADD3 UR16, UPT, UPT, UR6, -0x1, URZ ;  /* 0xffffffff06107890 */ /* 0x000fd8000fffe0ff */
.L_x_2295:
[----:B------:R-:W-:-:S09]  /*14010*/  UISETP.GE.AND UP0, UPT, UR16, UR18, UPT ;  /* 0x000000121000728c */ /* 0x000fd2000bf06270 */
[----:B------:R-:W-:Y:S05]  /*14020*/  BRA.U !UP0, `(.L_x_2296) ;  /* 0x0000003908347547 */ /* 0x000fea000b800000 */
[----:B------:R-:W2:Y:S01]  /*14030*/  LDL.LU.64 R12, [R1+0x58] ;  /* 0x00005800010c7983 */ /* 0x000ea20000300a00 */
[C-C-:B------:R-:W-:Y:S01]  /*14040*/  LOP3.LUT R217, R249.reuse, 0x8, R226.reuse, 0x78, !PT ;  /* 0x00000008f9d97812 */ /* 0x140fe200078e78e2 */
[C---:B------:R-:W-:Y:S01]  /*14050*/  IMAD.SHL.U32 R3, R226.reuse, 0x20, RZ ;  /* 0x00000020e2037824 */ /* 0x040fe200078e00ff */
[----:B------:R-:W-:Y:S01]  /*14060*/  SHF.R.U32.HI R216, RZ, 0x1, R226 ;  /* 0x00000001ffd87819 */ /* 0x000fe200000116e2 */
[----:B------:R-:W3:Y:S01]  /*14070*/  LDL.64 R6, [R1+0x38] ;  /* 0x0000380001067983 */ /* 0x000ee20000100a00 */
[----:B------:R-:W-:Y:S01]  /*14080*/  IMAD.SHL.U32 R2, R226, 0x40, RZ ;  /* 0x00000040e2027824 */ /* 0x000fe200078e00ff */
[----:B------:R-:W1:Y:S02]  /*14090*/  LDCU.64 UR6, c[0x0][0x3c0] ;  /* 0x00007800ff0677ac */ /* 0x000e640008000a00 */
[----:B------:R-:W4:Y:S01]  /*140a0*/  LDL.64 R4, [R1+0x40] ;  /* 0x0000400001047983 */ /* 0x000f220000100a00 */
[----:B------:R-:W-:Y:S01]  /*140b0*/  LOP3.LUT R216, R249, 0x8, R216, 0x78, !PT ;  /* 0x00000008f9d87812 */ /* 0x000fe200078e78d8 */
[----:B------:R-:W5:Y:S01]  /*140c0*/  S2UR UR17, SR_CgaCtaId ;  /* 0x00000000001179c3 */ /* 0x000f620000008800 */
[C---:B------:R-:W-:Y:S01]  /*140d0*/  LOP3.LUT R0, R2.reuse, 0x200, RZ, 0xc0, !PT ;  /* 0x0000020002007812 */ /* 0x040fe200078ec0ff */
[----:B------:R-:W5:Y:S01]  /*140e0*/  S2R R226, SR_TID.X ;  /* 0x0000000000e27919 */ /* 0x000f620000002100 */
[----:B------:R-:W-:Y:S01]  /*140f0*/  LOP3.LUT R2, R2, 0x400, RZ, 0xc0, !PT ;  /* 0x0000040002027812 */ /* 0x000fe200078ec0ff */
[----:B------:R-:W-:Y:S01]  /*14100*/  IMAD.MOV.U32 R222, RZ, RZ, 0x20 ;  /* 0x00000020ffde7424 */ /* 0x000fe200078e00ff */
[----:B------:R-:W-:Y:S01]  /*14110*/  LOP3.LUT R0, R0, 0x7c00, R3, 0xf8, !PT ;  /* 0x00007c0000007812 */ /* 0x000fe200078ef803 */
[----:B------:R-:W5:Y:S01]  /*14120*/  S2R R8, SR_CTAID.X ;  /* 0x0000000000087919 */ /* 0x000f620000002500 */
[----:B------:R-:W-:Y:S01]  /*14130*/  LEA R217, R217, R2, 0x1 ;  /* 0x00000002d9d97211 */ /* 0x000fe200078e08ff */
[----:B------:R-:W-:Y:S01]  /*14140*/  IMAD.MOV.U32 R132, RZ, RZ, R140 ;  /* 0x000000ffff847224 */ /* 0x000fe200078e008c */
[----:B------:R-:W-:Y:S01]  /*14150*/  LOP3.LUT R216, R0, R216, RZ, 0xfc, !PT ;  /* 0x000000d800d87212 */ /* 0x000fe200078efcff */
[----:B------:R-:W-:Y:S01]  /*14160*/  IMAD.MOV.U32 R137, RZ, RZ, R134 ;  /* 0x000000ffff897224 */ /* 0x000fe200078e0086 */
[----:B------:R-:W-:Y:S01]  /*14170*/  MOV R218, 0x40 ;  /* 0x0000004000da7802 */ /* 0x000fe20000000f00 */
[----:B------:R-:W-:Y:S01]  /*14180*/  IMAD.MOV.U32 R133, RZ, RZ, R135 ;  /* 0x000000ffff857224 */ /* 0x000fe200078e0087 */
[----:B------:R-:W-:Y:S01]  /*14190*/  IADD3 R217, PT, PT, R217, UR5, RZ ;  /* 0x00000005d9d97c10 */ /* 0x000fe2000fffe0ff */
[----:B------:R-:W-:Y:S01]  /*141a0*/  VIADD R236, R228, 0x8 ;  /* 0x00000008e4ec7836 */ /* 0x000fe20000000000 */
[----:B------:R-:W-:Y:S01]  /*141b0*/  SEL R218, R218, 0xffffffc0, !P1 ;  /* 0xffffffc0dada7807 */ /* 0x000fe20004800000 */
[----:B------:R-:W-:Y:S01]  /*141c0*/  VIADD R235, R228, 0x40 ;  /* 0x00000040e4eb7836 */ /* 0x000fe20000000000 */
[----:B------:R-:W-:Y:S01]  /*141d0*/  LEA R216, R216, UR5, 0x1 ;  /* 0x00000005d8d87c11 */ /* 0x000fe2000f8e08ff */
[----:B------:R-:W-:Y:S01]  /*141e0*/  VIADD R234, R228, 0x48 ;  /* 0x00000048e4ea7836 */ /* 0x000fe20000000000 */
[----:B------:R-:W-:Y:S01]  /*141f0*/  SEL R222, R222, 0xffffffe0, !P2 ;  /* 0xffffffe0dede7807 */ /* 0x000fe20005000000 */
[C---:B------:R-:W-:Y:S01]  /*14200*/  IMAD.IADD R219, R217.reuse, 0x1, R218 ;  /* 0x00000001d9db7824 */ /* 0x040fe200078e02da */
[----:B------:R-:W-:Y:S01]  /*14210*/  UMOV UR23, 0x400 ;  /* 0x0000040000177882 */ /* 0x000fe20000000000 */
[----:B------:R-:W-:Y:S01]  /*14220*/  IMAD.IADD R218, R218, 0x1, R216 ;  /* 0x00000001dada7824 */ /* 0x000fe200078e02d8 */
[----:B-1----:R-:W-:Y:S01]  /*14230*/  USHF.L.U32 UR26, UR6, 0x4, URZ ;  /* 0x00000004061a7899 */ /* 0x002fe200080006ff */
[----:B------:R-:W-:Y:S01]  /*14240*/  IMAD.IADD R221, R217, 0x1, R222 ;  /* 0x00000001d9dd7824 */ /* 0x000fe200078e02de */
[C---:B------:R-:W-:Y:S01]  /*14250*/  IADD3 R223, PT, PT, R222.reuse, R219, RZ ;  /* 0x000000dbdedf7210 */ /* 0x040fe20007ffe0ff */
[C---:B------:R-:W-:Y:S01]  /*14260*/  IMAD.IADD R220, R222.reuse, 0x1, R216 ;  /* 0x00000001dedc7824 */ /* 0x040fe200078e02d8 */
[----:B------:R-:W1:Y:S01]  /*14270*/  LDCU UR4, c[0x0][0x45c] ;  /* 0x00008b80ff0477ac */ /* 0x000e620008000800 */
[----:B------:R-:W-:Y:S01]  /*14280*/  IMAD.IADD R222, R222, 0x1, R218 ;  /* 0x00000001dede7824 */ /* 0x000fe200078e02da */
[----:B-----5:R-:W-:Y:S01]  /*14290*/  ULEA UR17, UR17, UR23, 0x18 ;  /* 0x0000001711117291 */ /* 0x020fe2000f8ec0ff */
[----:B------:R-:W-:Y:S01]  /*142a0*/  SHF.R.U32.HI R10, RZ, 0x5, R226 ;  /* 0x00000005ff0a7819 */ /* 0x000fe200000116e2 */
[C---:B------:R-:W-:Y:S01]  /*142b0*/  IMAD.SHL.U32 R227, R226.reuse, 0x40, RZ ;  /* 0x00000040e2e37824 */ /* 0x040fe200078e00ff */
[----:B------:R-:W-:-:S03]  /*142c0*/  LOP3.LUT P0, RZ, R226, 0x2, RZ, 0xc0, !PT ;  /* 0x00000002e2ff7812 */ /* 0x000fc6000780c0ff */
[----:B------:R-:W-:Y:S01]  /*142d0*/  IMAD R8, R8, 0x8, R10 ;  /* 0x0000000808087824 */ /* 0x000fe200078e020a */
[----:B------:R-:W-:-:S03]  /*142e0*/  SEL R225, R224, 0xffffffe0, !P0 ;  /* 0xffffffe0e0e17807 */ /* 0x000fc60004000000 */
[----:B------:R-:W-:-:S03]  /*142f0*/  IMAD.WIDE.U32 R8, R8, -0x326172a9, RZ ;  /* 0xcd9e8d5708087825 */ /* 0x000fc600078e00ff */
[----:B------:R-:W-:-:S03]  /*14300*/  LOP3.LUT R9, R8, UR22, RZ, 0x3c, !PT ;  /* 0x0000001608097c12 */ /* 0x000fc6000f8e3cff */
[----:B------:R-:W5:Y:S01]  /*14310*/  S2R R8, SR_CTAID.X ;  /* 0x0000000000087919 */ /* 0x000f620000002500 */
[----:B--2---:R-:W-:Y:S02]  /*14320*/  LOP3.LUT R10, R13, UR31, RZ, 0x3c, !PT ;  /* 0x0000001f0d0a7c12 */ /* 0x004fe4000f8e3cff */
[----:B---3--:R-:W-:-:S03]  /*14330*/  LOP3.LUT R2, R7, UR21, RZ, 0x3c, !PT ;  /* 0x0000001507027c12 */ /* 0x008fc6000f8e3cff */
[----:B------:R2:W-:Y:S01]  /*14340*/  STL [R1+0x14], R10 ;  /* 0x0000140a01007387 */ /* 0x0005e20000100800 */
[----:B----4-:R-:W-:-:S03]  /*14350*/  LOP3.LUT R0, R5, UR21, RZ, 0x3c, !PT ;  /* 0x0000001505007c12 */ /* 0x010fc6000f8e3cff */
[----:B------:R3:W-:Y:S01]  /*14360*/  STL [R1+0x10], R9 ;  /* 0x0000100901007387 */ /* 0x0007e20000100800 */
[----:B--2---:R-:W-:-:S05]  /*14370*/  SHF.R.U32.HI R10, RZ, 0x5, R226 ;  /* 0x00000005ff0a7819 */ /* 0x004fca00000116e2 */
[----:B-----5:R-:W-:-:S04]  /*14380*/  IMAD R8, R8, 0x8, R10 ;  /* 0x0000000808087824 */ /* 0x020fc800078e020a */
[----:B------:R-:W-:-:S04]  /*14390*/  VIADD R8, R8, 0x4 ;  /* 0x0000000408087836 */ /* 0x000fc80000000000 */
[----:B---3--:R-:W-:-:S03]  /*143a0*/  IMAD.WIDE.U32 R8, R8, -0x326172a9, RZ ;  /* 0xcd9e8d5708087825 */ /* 0x008fc600078e00ff */
[----:B------:R-:W-:Y:S01]  /*143b0*/  LOP3.LUT R3, R8, UR22, RZ, 0x3c, !PT ;  /* 0x0000001608037c12 */ /* 0x000fe2000f8e3cff */
[----:B------:R-:W-:Y:S01]  /*143c0*/  USHF.L.U64.HI UR22, UR6, 0x4, UR7 ;  /* 0x0000000406167899 */ /* 0x000fe20008010207 */
[----:B------:R-:W2:Y:S03]  /*143d0*/  LDCU.64 UR6, c[0x0][0x3c0] ;  /* 0x00007800ff0677ac */ /* 0x000ea60008000a00 */
[----:B------:R3:W-:Y:S04]  /*143e0*/  STL [R1+0xc], R3 ;  /* 0x00000c0301007387 */ /* 0x0007e80000100800 */
[----:B------:R4:W-:Y:S04]  /*143f0*/  STL [R1+0x8], R2 ;  /* 0x0000080201007387 */ /* 0x0009e80000100800 */
[----:B------:R4:W-:Y:S01]  /*14400*/  STL [R1+0x4], R0 ;  /* 0x0000040001007387 */ /* 0x0009e20000100800 */
[----:B---3--:R-:W-:Y:S01]  /*14410*/  IMAD.MOV.U32 R3, RZ, RZ, R136 ;  /* 0x000000ffff037224 */ /* 0x008fe200078e0088 */
[----:B-12---:R-:W-:Y:S06]  /*14420*/  BRA `(.L_x_2297) ;  /* 0x00000000005c7947 */ /* 0x006fec0003800000 */
.L_x_2299:
        /* <DEDUP_REMOVED lines=10> */
[-C--:B--2---:R-:W-:Y:S02]  /*144d0*/  LEA R10, P1, R6, R184.reuse, 0x6 ;  /* 0x000000b8060a7211 */ /* 0x084fe400078230ff */
[----:B------:R-:W-:Y:S02]  /*144e0*/  LEA R8, P0, R2, R184, 0x1 ;  /* 0x000000b802087211 */ /* 0x000fe400078008ff */
[-C--:B---3--:R-:W-:Y:S02]  /*144f0*/  LEA.HI.X R11, R6, R140.reuse, R7, 0x6, P1 ;  /* 0x0000008c060b7211 */ /* 0x088fe400008f3407 */
        /* <DEDUP_REMOVED lines=10> */
.L_x_2297:
[----:B----4-:R-:W2:Y:S01]  /*145a0*/  LDL R0, [R1+0x30] ;  /* 0x0000300001007983 */ /* 0x010ea20000100800 */
[----:B------:R-:W-:Y:S04]  /*145b0*/  DEPBAR.LE SB0, 0x0 ;  /* 0x000080000000791a */ /* 0x000fe80000000000 */
[----:B------:R-:W3:Y:S01]  /*145c0*/  LDL R10, [R1+0x2c] ;  /* 0x00002c00010a7983 */ /* 0x000ee20000100800 */
[----:B------:R-:W-:Y:S01]  /*145d0*/  UIMAD.WIDE.U32 UR30, UR16, UR6, URZ ;  /* 0x00000006101e72a5 */ /* 0x000fe2000f8e00ff */
[----:B------:R-:W-:Y:S01]  /*145e0*/  IMAD.SHL.U32 R134, R226, 0x2, RZ ;  /* 0x00000002e2867824 */ /* 0x000fe200078e00ff */
[----:B------:R-:W-:Y:S02]  /*145f0*/  BAR.SYNC.DEFER_BLOCKING 0x0 ;  /* 0x0000000000007b1d */ /* 0x000fe40000010000 */
[----:B------:R-:W-:Y:S02]  /*14600*/  UIMAD UR5, UR16, UR7, UR31 ;  /* 0x00000007100572a4 */ /* 0x000fe4000f8e021f */
[----:B------:R-:W-:Y:S01]  /*14610*/  IMAD.U32 R8, RZ, RZ, UR30 ;  /* 0x0000001eff087e24 */ /* 0x000fe2000f8e00ff */
[----:B------:R-:W-:Y:S01]  /*14620*/  ULEA UR23, UP0, UR30, UR26, 0x5 ;  /* 0x0000001a1e177291 */ /* 0x000fe2000f8028ff */
[----:B------:R-:W-:Y:S02]  /*14630*/  IMAD.U32 R9, RZ, RZ, UR31 ;  /* 0x0000001fff097e24 */ /* 0x000fe4000f8e00ff */
[----:B------:R-:W-:Y:S01]  /*14640*/  IMAD.U32 R2, RZ, RZ, UR5 ;  /* 0x00000005ff027e24 */ /* 0x000fe2000f8e00ff */
[----:B------:R-:W-:Y:S02]  /*14650*/  ULEA.HI.X UR21, UR30, UR22, UR5, 0x5, UP0 ;  /* 0x000000161e157291 */ /* 0x000fe400080f2c05 */
[----:B------:R-:W-:Y:S01]  /*14660*/  IMAD.U32 R5, RZ, RZ, UR23 ;  /* 0x00000017ff057e24 */ /* 0x000fe2000f8e00ff */
[----:B------:R-:W-:Y:S01]  /*14670*/  UISETP.GT.AND UP0, UPT, UR16, UR18, UPT ;  /* 0x000000121000728c */ /* 0x000fe2000bf04270 */
[----:B------:R-:W4:Y:S04]  /*14680*/  LDL R136, [R1+0xc] ;  /* 0x00000c0001887983 */ /* 0x000f280000100800 */
[----:B------:R-:W5:Y:S04]  /*14690*/  LDL R139, [R1+0x8] ;  /* 0x00000800018b7983 */ /* 0x000f680000100800 */
[----:B------:R-:W5:Y:S04]  /*146a0*/  LDL R138, [R1+0x4] ;  /* 0x00000400018a7983 */ /* 0x000f680000100800 */
[----:B------:R-:W5:Y:S01]  /*146b0*/  LDL R237, [R1+0x10] ;  /* 0x0000100001ed7983 */ /* 0x000f620000100800 */
[CC--:B--2---:R-:W-:Y:S02]  /*146c0*/  LEA R6, P1, R8.reuse, R0.reuse, 0x6 ;  /* 0x0000000008067211 */ /* 0x0c4fe400078230ff */
[C---:B------:R-:W-:Y:S01]  /*146d0*/  LEA R4, P0, R5.reuse, R0, 0x1 ;  /* 0x0000000005047211 */ /* 0x040fe200078008ff */
[----:B------:R-:W-:Y:S01]  /*146e0*/  IMAD.U32 R0, RZ, RZ, UR21 ;  /* 0x00000015ff007e24 */ /* 0x000fe2000f8e00ff */
[-C--:B---3--:R-:W-:Y:S02]  /*146f0*/  LEA.HI.X R7, R8, R10.reuse, R2, 0x6, P1 ;  /* 0x0000000a08077211 */ /* 0x088fe400008f3402 */
[----:B------:R-:W2:Y:S02]  /*14700*/  LDL R2, [R1+0x14] ;  /* 0x0000140001027983 */ /* 0x000ea40000100800 */
[----:B------:R-:W-:Y:S01]  /*14710*/  LEA.HI.X R5, R5, R10, R0, 0x1, P0 ;  /* 0x0000000a05057211 */ /* 0x000fe200000f0c00 */
[----:B------:R-:W-:Y:S01]  /*14720*/  IMAD.U32 R0, RZ, RZ, UR16 ;  /* 0x00000010ff007e24 */ /* 0x000fe2000f8e00ff */
        /* <DEDUP_REMOVED lines=8> */
[----:B------:R-:W1:Y:S08]  /*147b0*/  LDSM.16.M88.4 R16, [R217+0x8000] ;  /* 0x00800000d910783b */ /* 0x000e700000000200 */
[----:B------:R-:W3:Y:S08]  /*147c0*/  LDSM.16.M88.4 R28, [R216+0x2000] ;  /* 0x00200000d81c783b */ /* 0x000ef00000000200 */
[----:B------:R-:W4:Y:S08]  /*147d0*/  LDSM.16.M88.4 R140, [R217+0x8800] ;  /* 0x00880000d98c783b */ /* 0x000f300000000200 */
[----:B------:R-:W0:Y:S08]  /*147e0*/  LDGDEPBAR ;  /* 0x00000000000079af */ /* 0x000e300000000000 */
[----:B------:R-:W-:Y:S08]  /*147f0*/  LDSM.16.M88.4 R176, [R220] ;  /* 0x00000000dcb0783b */ /* 0x000ff00000000200 */
[----:B------:R-:W5:Y:S01]  /*14800*/  LDSM.16.M88.4 R180, [R221+0x8000] ;  /* 0x00800000ddb4783b */ /* 0x000f620000000200 */
[-C--:B-1----:R-:W-:Y:S07]  /*14810*/  HMMA.16816.F32.BF16 R4, R32, R16.reuse, RZ ;  /* 0x000000102004723c */ /* 0x082fee00000418ff */
[----:B------:R-:W1:Y:S01]  /*14820*/  LDSM.16.M88.4 R184, [R220+0x2000] ;  /* 0x00200000dcb8783b */ /* 0x000e620000000200 */
[C---:B---3--:R-:W-:Y:S07]  /*14830*/  HMMA.16816.F32.BF16 R8, R28.reuse, R16, RZ ;  /* 0x000000101c08723c */ /* 0x048fee00000418ff */
[----:B------:R-:W3:Y:S01]  /*14840*/  LDSM.16.M88.4 R188, [R221+0x8800] ;  /* 0x00880000ddbc783b */ /* 0x000ee20000000200 */
[-C--:B------:R-:W-:Y:S07]  /*14850*/  HMMA.16816.F32.BF16 R12, R28, R18.reuse, RZ ;  /* 0x000000121c0c723c */ /* 0x080fee00000418ff */
[----:B------:R-:W-:Y:S01]  /*14860*/  LDSM.16.M88.4 R192, [R218] ;  /* 0x00000000dac0783b */ /* 0x000fe20000000200 */
[C---:B------:R-:W-:Y:S07]  /*14870*/  HMMA.16816.F32.BF16 R16, R32.reuse, R18, RZ ;  /* 0x000000122010723c */ /* 0x040fee00000418ff */
[----:B------:R-:W3:Y:S01]  /*14880*/  LDSM.16.M88.4 R196, [R219+0x8000] ;  /* 0x00800000dbc4783b */ /* 0x000ee20000000200 */
[-C--:B----4-:R-:W-:Y:S07]  /*14890*/  HMMA.16816.F32.BF16 R20, R32, R140.reuse, RZ ;  /* 0x0000008c2014723c */ /* 0x090fee00000418ff */
[----:B------:R-:W4:Y:S01]  /*148a0*/  LDSM.16.M88.4 R200, [R218+0x2000] ;  /* 0x00200000dac8783b */ /* 0x000f220000000200 */
[C---:B------:R-:W-:Y:S07]  /*148b0*/  HMMA.16816.F32.BF16 R24, R28.reuse, R140, RZ ;  /* 0x0000008c1c18723c */ /* 0x040fee00000418ff */
[----:B------:R-:W-:Y:S01]  /*148c0*/  LDSM.16.M88.4 R204, [R222] ;  /* 0x00000000decc783b */ /* 0x000fe20000000200 */
[-C--:B------:R-:W-:Y:S07]  /*148d0*/  HMMA.16816.F32.BF16 R28, R28, R142.reuse, RZ ;  /* 0x0000008e1c1c723c */ /* 0x080fee00000418ff */
[----:B------:R-:W-:Y:S01]  /*148e0*/  LDSM.16.M88.4 R208, [R223+0x8000] ;  /* 0x00800000dfd0783b */ /* 0x000fe20000000200 */
[----:B------:R-:W-:Y:S07]  /*148f0*/  HMMA.16816.F32.BF16 R32, R32, R142, RZ ;  /* 0x0000008e2020723c */ /* 0x000fee00000418ff */
[----:B------:R-:W4:Y:S01]  /*14900*/  LDSM.16.M88.4 R140, [R219+0x8800] ;  /* 0x00880000db8c783b */ /* 0x000f220000000200 */
[-C--:B-----5:R-:W-:Y:S07]  /*14910*/  HMMA.16816.F32.BF16 R4, R176, R180.reuse, R4 ;  /* 0x000000b4b004723c */ /* 0x0a0fee0000041804 */
[----:B------:R-:W5:Y:S01]  /*14920*/  LDSM.16.M88.4 R212, [R222+0x2000] ;  /* 0x00200000ded4783b */ /* 0x000f620000000200 */
[C---:B-1----:R-:W-:Y:S07]  /*14930*/  HMMA.16816.F32.BF16 R8, R184.reuse, R180, R8 ;  /* 0x000000b4b808723c */ /* 0x042fee0000041808 */
[----:B------:R-:W-:Y:S01]  /*14940*/  STL [R1+0x1c], R134 ;  /* 0x00001c8601007387 */ /* 0x000fe20000100800 */
        /* <DEDUP_REMOVED lines=8> */
[----:B------:R-:W1:Y:S07]  /*149d0*/  LDSM.16.M88.4 R176, [R223+0x8800] ;  /* 0x00880000dfb0783b */ /* 0x000e6e0000000200 */
[-C--:B------:R-:W-:Y:S01]  /*149e0*/  HMMA.16816.F32.BF16 R4, R192, R196.reuse, R4 ;  /* 0x000000c4c004723c */ /* 0x080fe20000041804 */
[----:B------:R-:W3:Y:S07]  /*149f0*/  LDSM.16.M88.4 R188, [R216+0x6000] ;  /* 0x00600000d8bc783b */ /* 0x000eee0000000200 */
        /* <DEDUP_REMOVED lines=9> */
[----:B------:R-:W4:Y:S07]  /*14a90*/  LDSM.16.M88.4 R140, [R217+0x9800] ;  /* 0x00980000d98c783b */ /* 0x000f2e0000000200 */
[-C--:B------:R-:W-:Y:S01]  /*14aa0*/  HMMA.16816.F32.BF16 R4, R204, R208.reuse, R4 ;  /* 0x000000d0cc04723c */ /* 0x080fe20000041804 */
[----:B------:R-:W4:Y:S07]  /*14ab0*/  LDSM.16.M88.4 R192, [R220+0x4000] ;  /* 0x00400000dcc0783b */ /* 0x000f2e0000000200 */
[C---:B-----5:R-:W-:Y:S08]  /*14ac0*/  HMMA.16816.F32.BF16 R8, R212.reuse, R208, R8 ;  /* 0x000000d0d408723c */ /* 0x060ff00000041808 */
[-C--:B------:R-:W-:Y:S03]  /*14ad0*/  HMMA.16816.F32.BF16 R12, R212, R210.reuse, R12 ;  /* 0x000000d2d40c723c */ /* 0x080fe6000004180c */
[----:B--2---:R-:W-:Y:S05]  /*14ae0*/  LOP3.LUT R2, R2, UR16, RZ, 0x3c, !PT ;  /* 0x0000001002027c12 */ /* 0x004fea000f8e3cff */
[C---:B------:R-:W-:Y:S08]  /*14af0*/  HMMA.16816.F32.BF16 R16, R204.reuse, R210, R16 ;  /* 0x000000d2cc10723c */ /* 0x040ff00000041810 */
[-C--:B-1----:R-:W-:Y:S08]  /*14b00*/  HMMA.16816.F32.BF16 R20, R204, R176.reuse, R20 ;  /* 0x000000b0cc14723c */ /* 0x082ff00000041814 */
[C---:B------:R-:W-:Y:S08]  /*14b10*/  HMMA.16816.F32.BF16 R24, R212.reuse, R176, R24 ;  /* 0x000000b0d418723c */ /* 0x040ff00000041818 */
[-C--:B------:R-:W-:Y:S08]  /*14b20*/  HMMA.16816.F32.BF16 R28, R212, R178.reuse, R28 ;  /* 0x000000b2d41c723c */ /* 0x080ff0000004181c */
[----:B------:R-:W-:Y:S01]  /*14b30*/  HMMA.16816.F32.BF16 R32, R204, R178, R32 ;  /* 0x000000b2cc20723c */ /* 0x000fe20000041820 */
[----:B------:R-:W1:Y:S07]  /*14b40*/  LDSM.16.M88.4 R176, [R221+0x9800] ;  /* 0x00980000ddb0783b */ /* 0x000e6e0000000200 */
[-C--:B------:R-:W-:Y:S01]  /*14b50*/  HMMA.16816.F32.BF16 R4, R180, R184.reuse, R4 ;  /* 0x000000b8b404723c */ /* 0x080fe20000041804 */
[----:B------:R-:W-:Y:S07]  /*14b60*/  LDSM.16.M88.4 R204, [R223+0x9000] ;  /* 0x00900000dfcc783b */ /* 0x000fee0000000200 */
        /* <DEDUP_REMOVED lines=9> */
[----:B------:R-:W-:Y:S07]  /*14c00*/  LDSM.16.M88.4 R140, [R218+0x4000] ;  /* 0x00400000da8c783b */ /* 0x000fee0000000200 */
[-C--:B------:R-:W-:Y:S01]  /*14c10*/  HMMA.16816.F32.BF16 R4, R192, R196.reuse, R4 ;  /* 0x000000c4c004723c */ /* 0x080fe20000041804 */
[----:B------:R-:W2:Y:S07]  /*14c20*/  LDSM.16.M88.4 R180, [R219+0x9000] ;  /* 0x00900000dbb4783b */ /* 0x000eae0000000200 */
[C---:B------:R-:W-:Y:S08]  /*14c30*/  HMMA.16816.F32.BF16 R8, R200.reuse, R196, R8 ;  /* 0x000000c4c808723c */ /* 0x040ff00000041808 */
[-C--:B------:R-:W-:Y:S08]  /*14c40*/  HMMA.16816.F32.BF16 R12, R200, R198.reuse, R12 ;  /* 0x000000c6c80c723c */ /* 0x080ff0000004180c */
[C---:B------:R-:W-:Y:S01]  /*14c50*/  HMMA.16816.F32.BF16 R16, R192.reuse, R198, R16 ;  /* 0x000000c6c010723c */ /* 0x040fe20000041810 */
[----:B------:R-:W3:Y:S07]  /*14c60*/  LDSM.16.M88.4 R196, [R222+0x4000] ;  /* 0x00400000dec4783b */ /* 0x000eee0000000200 */
[-C--:B-1----:R-:W-:Y:S08]  /*14c70*/  HMMA.16816.F32.BF16 R20, R192, R176.reuse, R20 ;  /* 0x000000b0c014723c */ /* 0x082ff00000041814 */
[C---:B------:R-:W-:Y:S04]  /*14c80*/  HMMA.16816.F32.BF16 R24, R200.reuse, R176, R24 ;  /* 0x000000b0c818723c */ /* 0x040fe80000041818 */
[----:B------:R-:W-:Y:S01]  /*14c90*/  LOP3.LUT R176, R134, 0x6, RZ, 0xc0, !PT ;  /* 0x0000000686b07812 */ /* 0x000fe200078ec0ff */
[----:B------:R-:W-:Y:S03]  /*14ca0*/  IMAD.WIDE.U32 R134, R2, -0x326172a9, RZ ;  /* 0xcd9e8d5702867825 */ /* 0x000fe600078e00ff */
[-C--:B------:R-:W-:Y:S01]  /*14cb0*/  HMMA.16816.F32.BF16 R28, R200, R178.reuse, R28 ;  /* 0x000000b2c81c723c */ /* 0x080fe2000004181c */
[----:B------:R-:W1:Y:S02]  /*14cc0*/  LDSM.16.M88.4 R200, [R222+0x6000] ;  /* 0x00600000dec8783b */ /* 0x000e640000000200 */
[C---:B------:R-:W-:Y:S01]  /*14cd0*/  LOP3.LUT R211, R135.reuse, R136, RZ, 0x3c, !PT ;  /* 0x0000008887d37212 */ /* 0x040fe200078e3cff */
[----:B------:R-:W-:Y:S01]  /*14ce0*/  IMAD R0, R0, 0x20, R176 ;  /* 0x0000002000007824 */ /* 0x000fe200078e02b0 */
[----:B------:R-:W-:Y:S01]  /*14cf0*/  LOP3.LUT R209, R134, R139, RZ, 0x3c, !PT ;  /* 0x0000008b86d17212 */ /* 0x000fe200078e3cff */
[----:B------:R-:W-:Y:S01]  /*14d00*/  IMAD.SHL.U32 R2, R226, 0x8, RZ ;  /* 0x00000008e2027824 */ /* 0x000fe200078e00ff */
[----:B------:R-:W-:Y:S01]  /*14d10*/  LOP3.LUT R210, R134, R138, RZ, 0x3c, !PT ;  /* 0x0000008a86d27212 */ /* 0x000fe200078e3cff */
[----:B------:R-:W-:Y:S01]  /*14d20*/  HMMA.16816.F32.BF16 R32, R192, R178, R32 ;  /* 0x000000b2c020723c */ /* 0x000fe20000041820 */
[----:B------:R-:W-:Y:S03]  /*14d30*/  STL [R1+0x18], R176 ;  /* 0x000018b001007387 */ /* 0x000fe60000100800 */
[-C--:B------:R-:W-:Y:S01]  /*14d40*/  ISETP.GT.AND P1, PT, R236, R0.reuse, PT ;  /* 0x00000000ec00720c */ /* 0x080fe20003f24270 */
[----:B------:R-:W-:Y:S01]  /*14d50*/  VIADD R136, R0, 0x1 ;  /* 0x0000000100887836 */ /* 0x000fe20000000000 */
[----:B------:R-:W-:Y:S01]  /*14d60*/  LOP3.LUT R208, R135, R237, RZ, 0x3c, !PT ;  /* 0x000000ed87d07212 */ /* 0x000fe200078e3cff */
[----:B------:R4:W-:Y:S01]  /*14d70*/  STL [R1+0x28], R2 ;  /* 0x0000280201007387 */ /* 0x0009e20000100800 */
[----:B------:R-:W-:Y:S01]  /*14d80*/  ISETP.GT.AND P3, PT, R228, R0, PT ;  /* 0x00000000e400720c */ /* 0x000fe20003f64270 */
[-C--:B--2---:R-:W-:Y:S05]  /*14d90*/  HMMA.16816.F32.BF16 R4, R140, R180.reuse, R4 ;  /* 0x000000b48c04723c */ /* 0x084fea0000041804 */
[-C--:B------:R-:W-:Y:S01]  /*14da0*/  ISETP.GT.AND P0, PT, R236, R136.reuse, PT ;  /* 0x00000088ec00720c */ /* 0x080fe20003f04270 */
[----:B------:R-:W-:Y:S01]  /*14db0*/  VIADD R134, R0, 0x9 ;  /* 0x0000000900867836 */ /* 0x000fe20000000000 */
[----:B------:R-:W-:Y:S01]  /*14dc0*/  ISETP.GT.AND P2, PT, R228, R136, PT ;  /* 0x00000088e400720c */ /* 0x000fe20003f44270 */
[C---:B------:R-:W-:Y:S04]  /*14dd0*/  HMMA.16816.F32.BF16 R8, R184.reuse, R180, R8 ;  /* 0x000000b4b808723c */ /* 0x040fe80000041808 */
[C---:B------:R-:W-:Y:S01]  /*14de0*/  ISETP.GE.AND P6, PT, R0.reuse, R233, PT ;  /* 0x000000e90000720c */ /* 0x040fe20003fc6270 */
[C---:B------:R-:W-:Y:S01]  /*14df0*/  VIADD R135, R0.reuse, 0x8 ;  /* 0x0000000800877836 */ /* 0x040fe20000000000 */
[----:B------:R-:W-:Y:S02]  /*14e00*/  ISETP.GE.AND P5, PT, R0, R230, PT ;  /* 0x000000e60000720c */ /* 0x000fe40003fa6270 */
[-C--:B------:R-:W-:Y:S08]  /*14e10*/  HMMA.16816.F32.BF16 R12, R184, R182.reuse, R12 ;  /* 0x000000b6b80c723c */ /* 0x080ff0000004180c */
[C---:B------:R-:W-:Y:S08]  /*14e20*/  HMMA.16816.F32.BF16 R16, R140.reuse, R182, R16 ;  /* 0x000000b68c10723c */ /* 0x040ff00000041810 */
[-C--:B------:R-:W-:Y:S08]  /*14e30*/  HMMA.16816.F32.BF16 R20, R140, R188.reuse, R20 ;  /* 0x000000bc8c14723c */ /* 0x080ff00000041814 */
[C---:B------:R-:W-:Y:S04]  /*14e40*/  HMMA.16816.F32.BF16 R24, R184.reuse, R188, R24 ;  /* 0x000000bcb818723c */ /* 0x040fe80000041818 */
[----:B------:R-:W-:Y:S02]  /*14e50*/  SHF.R.U32.HI R188, RZ, 0x1, R226 ;  /* 0x00000001ffbc7819 */ /* 0x000fe400000116e2 */
[----:B------:R-:W-:Y:S02]  /*14e60*/  LOP3.LUT R189, R2, 0x38, RZ, 0xc0, !PT ;  /* 0x0000003802bd7812 */ /* 0x000fe400078ec0ff */
[-C--:B------:R-:W-:Y:S03]  /*14e70*/  HMMA.16816.F32.BF16 R28, R184, R190.reuse, R28 ;  /* 0x000000beb81c723c */ /* 0x080fe6000004181c */
[----:B----4-:R-:W-:Y:S05]  /*14e80*/  LOP3.LUT R2, R189, 0x1c0, R227, 0xf8, !PT ;  /* 0x000001c0bd027812 */ /* 0x010fea00078ef8e3 */
[----:B------:R-:W-:Y:S01]  /*14e90*/  HMMA.16816.F32.BF16 R32, R140, R190, R32 ;  /* 0x000000be8c20723c */ /* 0x000fe20000041820 */
[----:B------:R-:W2:Y:S01]  /*14ea0*/  LDSM.16.M88.4 R140, [R223+0x9800] ;  /* 0x00980000df8c783b */ /* 0x000ea20000000200 */
[----:B------:R-:W-:Y:S06]  /*14eb0*/  DEPBAR.LE SB0, 0x0 ;  /* 0x000080000000791a */ /* 0x000fec0000000000 */
[-C--:B---3--:R-:W-:Y:S01]  /*14ec0*/  HMMA.16816.F32.BF16 R4, R196, R204.reuse, R4 ;  /* 0x000000ccc404723c */ /* 0x088fe20000041804 */
[----:B------:R-:W-:Y:S07]  /*14ed0*/  BAR.SYNC.DEFER_BLOCKING 0x0 ;  /* 0x0000000000007b1d */ /* 0x000fee0000010000 */
[C---:B-1----:R-:W-:Y:S08]  /*14ee0*/  HMMA.16816.F32.BF16 R8, R200.reuse, R204, R8 ;  /* 0x000000ccc808723c */ /* 0x042ff00000041808 */
[-C--:B------:R-:W-:Y:S03]  /*14ef0*/  HMMA.16816.F32.BF16 R12, R200, R206.reuse, R12 ;  /* 0x000000cec80c723c */ /* 0x080fe6000004180c */
[----:B------:R-:W-:Y:S01]  /*14f00*/  FSEL R194, R7, -INF , !P0 ;  /* 0xff80000007c27808 */ /* 0x000fe20004000000 */
[----:B------:R-:W-:Y:S01]  /*14f10*/  VIADD R7, R0, 0x11 ;  /* 0x0000001100077836 */ /* 0x000fe20000000000 */
[C---:B------:R-:W-:Y:S02]  /*14f20*/  ISETP.GT.AND P0, PT, R234.reuse, R136, PT ;  /* 0x00000088ea00720c */ /* 0x040fe40003f04270 */
[----:B------:R-:W-:Y:S01]  /*14f30*/  FSEL R204, R5, -INF , !P2 ;  /* 0xff80000005cc7808 */ /* 0x000fe20005000000 */
[C---:B------:R-:W-:Y:S04]  /*14f40*/  HMMA.16816.F32.BF16 R16, R196.reuse, R206, R16 ;  /* 0x000000cec410723c */ /* 0x040fe80000041810 */
[----:B------:R-:W-:Y:S02]  /*14f50*/  FSEL R186, R11, -INF , !P0 ;  /* 0xff8000000bba7808 */ /* 0x000fe40004000000 */
[----:B------:R-:W-:Y:S02]  /*14f60*/  ISETP.GT.AND P0, PT, R234, R134, PT ;  /* 0x00000086ea00720c */ /* 0x000fe40003f04270 */
[----:B------:R-:W-:Y:S01]  /*14f70*/  FSEL R195, R6, -INF , !P1 ;  /* 0xff80000006c37808 */ /* 0x000fe20004800000 */
[-C--:B--2---:R-:W-:Y:S03]  /*14f80*/  HMMA.16816.F32.BF16 R20, R196, R140.reuse, R20 ;  /* 0x0000008cc414723c */ /* 0x084fe60000041814 */
[----:B------:R-:W-:Y:S01]  /*14f90*/  FSEL R184, R15, -INF , !P0 ;  /* 0xff8000000fb87808 */ /* 0x000fe20004000000 */
[----:B------:R-:W-:Y:S01]  /*14fa0*/  VIADD R6, R0, 0x18 ;  /* 0x0000001800067836 */ /* 0x000fe20000000000 */
[----:B------:R-:W-:Y:S02]  /*14fb0*/  ISETP.GT.AND P2, PT, R235, R136, PT ;  /* 0x00000088eb00720c */ /* 0x000fe40003f44270 */
[----:B------:R-:W-:Y:S01]  /*14fc0*/  ISETP.GT.AND P0, PT, R236, R134, PT ;  /* 0x00000086ec00720c */ /* 0x000fe20003f04270 */
[C---:B------:R-:W-:Y:S04]  /*14fd0*/  HMMA.16816.F32.BF16 R24, R200.reuse, R140, R24 ;  /* 0x0000008cc818723c */ /* 0x040fe80000041818 */
[----:B------:R-:W-:Y:S02]  /*14fe0*/  ISETP.GT.AND P1, PT, R234, R0, PT ;  /* 0x00000000ea00720c */ /* 0x000fe40003f24270 */
[----:B------:R-:W-:Y:S02]  /*14ff0*/  FSEL R191, R9, -INF , !P2 ;  /* 0xff80000009bf7808 */ /* 0x000fe40005000000 */
[----:B------:R-:W-:Y:S01]  /*15000*/  FSEL R180, R19, -INF , !P0 ;  /* 0xff80000013b47808 */ /* 0x000fe20004000000 */
[-C--:B------:R-:W-:Y:S01]  /*15010*/  HMMA.16816.F32.BF16 R28, R200, R142.reuse, R28 ;  /* 0x0000008ec81c723c */ /* 0x080fe2000004181c */
[----:B------:R-:W2:Y:S02]  /*15020*/  LDL.64 R200, [R1+0x48] ;  /* 0x0000480001c87983 */ /* 0x000ea40000100a00 */
[----:B------:R-:W-:Y:S01]  /*15030*/  FSEL R205, R4, -INF , !P3 ;  /* 0xff80000004cd7808 */ /* 0x000fe20005800000 */
[----:B------:R-:W-:Y:S01]  /*15040*/  VIADD R4, R0, 0x19 ;  /* 0x0000001900047836 */ /* 0x000fe20000000000 */
[----:B------:R-:W-:Y:S02]  /*15050*/  FSEL R187, R10, -INF , !P1 ;  /* 0xff8000000abb7808 */ /* 0x000fe40004800000 */
[C---:B------:R-:W-:Y:S01]  /*15060*/  ISETP.GT.AND P2, PT, R235.reuse, R134, PT ;  /* 0x00000086eb00720c */ /* 0x040fe20003f44270 */
[----:B------:R-:W-:Y:S01]  /*15070*/  HMMA.16816.F32.BF16 R32, R196, R142, R32 ;  /* 0x0000008ec420723c */ /* 0x000fe20000041820 */
[----:B------:R-:W3:Y:S03]  /*15080*/  LDL.64 R198, [R1+0x50] ;  /* 0x0000500001c67983 */ /* 0x000ee60000100a00 */
[----:B------:R-:W-:Y:S02]  /*15090*/  ISETP.GT.AND P0, PT, R236, R7, PT ;  /* 0x00000007ec00720c */ /* 0x000fe40003f04270 */
[----:B------:R-:W-:Y:S02]  /*150a0*/  ISETP.GT.AND P3, PT, R235, R0, PT ;  /* 0x00000000eb00720c */ /* 0x000fe40003f64270 */
[----:B------:R-:W-:Y:S02]  /*150b0*/  ISETP.GT.AND P1, PT, R234, R135, PT ;  /* 0x00000087ea00720c */ /* 0x000fe40003f24270 */
[----:B------:R-:W-:Y:S02]  /*150c0*/  FSEL R190, R13, -INF , !P2 ;  /* 0xff8000000dbe7808 */ /* 0x000fe40005000000 */
[----:B------:R-:W-:Y:S02]  /*150d0*/  FSEL R206, R23, -INF , !P0 ;  /* 0xff80000017ce7808 */ /* 0x000fe40004000000 */
[----:B------:R-:W-:Y:S01]  /*150e0*/  FSEL R192, R8, -INF , !P3 ;  /* 0xff80000008c07808 */ /* 0x000fe20005800000 */
[----:B------:R-:W-:Y:S01]  /*150f0*/  VIADD R8, R0, 0x10 ;  /* 0x0000001000087836 */ /* 0x000fe20000000000 */
[----:B------:R-:W-:Y:S01]  /*15100*/  FSEL R185, R14, -INF , !P1 ;  /* 0xff8000000eb97808 */ /* 0x000fe20004800000 */
[----:B------:R-:W-:Y:S01]  /*15110*/  IMAD.WIDE.U32 R14, R209, -0x2daee0ad, RZ ;  /* 0xd2511f53d10e7825 */ /* 0x000fe200078e00ff */
[----:B------:R-:W-:Y:S02]  /*15120*/  ISETP.GT.AND P2, PT, R228, R134, PT ;  /* 0x00000086e400720c */ /* 0x000fe40003f44270 */
[----:B------:R-:W-:Y:S02]  /*15130*/  ISETP.GT.AND P0, PT, R234, R7, PT ;  /* 0x00000007ea00720c */ /* 0x000fe40003f04270 */
[----:B------:R-:W-:Y:S02]  /*15140*/  ISETP.GT.AND P1, PT, R236, R135, PT ;  /* 0x00000087ec00720c */ /* 0x000fe40003f24270 */
[----:B------:R-:W-:Y:S02]  /*15150*/  FSEL R183, R17, -INF , !P2 ;  /* 0xff80000011b77808 */ /* 0x000fe40005000000 */
[----:B------:R-:W-:Y:S02]  /*15160*/  FSEL R140, R27, -INF , !P0 ;  /* 0xff8000001b8c7808 */ /* 0x000fe40004000000 */
[----:B------:R-:W-:Y:S02]  /*15170*/  FSEL R181, R18, -INF , !P1 ;  /* 0xff80000012b57808 */ /* 0x000fe40004800000 */
[-C--:B------:R-:W-:Y:S02]  /*15180*/  ISETP.GT.AND P2, PT, R228, R7.reuse, PT ;  /* 0x00000007e400720c */ /* 0x080fe40003f44270 */
[----:B------:R-:W-:Y:S02]  /*15190*/  ISETP.GT.AND P0, PT, R235, R6, PT ;  /* 0x00000006eb00720c */ /* 0x000fe40003f04270 */
[----:B------:R-:W-:Y:S02]  /*151a0*/  ISETP.GT.AND P1, PT, R236, R8, PT ;  /* 0x00000008ec00720c */ /* 0x000fe40003f24270 */
[----:B------:R-:W-:Y:S02]  /*151b0*/  FSEL R179, R21, -INF , !P2 ;  /* 0xff80000015b37808 */ /* 0x000fe40005000000 */
        /* <DEDUP_REMOVED lines=8> */
[-C--:B------:R-:W-:Y:S02]  /*15240*/  ISETP.GT.AND P2, PT, R234, R6.reuse, PT ;  /* 0x00000006ea00720c */ /* 0x080fe40003f44270 */
[-C--:B------:R-:W-:Y:S02]  /*15250*/  ISETP.GT.AND P0, PT, R228, R6.reuse, PT ;  /* 0x00000006e400720c */ /* 0x080fe40003f04270 */
[----:B------:R-:W-:Y:S02]  /*15260*/  ISETP.GE.AND P1, PT, R0, R231, PT ;  /* 0x000000e70000720c */ /* 0x000fe40003f26270 */
[----:B------:R-:W-:Y:S02]  /*15270*/  FSEL R138, R30, -INF , !P2 ;  /* 0xff8000001e8a7808 */ /* 0x000fe40005000000 */
[----:B------:R-:W-:Y:S02]  /*15280*/  FSEL R196, R32, -INF , !P0 ;  /* 0xff80000020c47808 */ /* 0x000fe40004000000 */
[C---:B------:R-:W-:Y:S02]  /*15290*/  ISETP.GT.AND P2, PT, R236.reuse, R6, PT ;  /* 0x00000006ec00720c */ /* 0x040fe40003f44270 */
[-C--:B------:R-:W-:Y:S02]  /*152a0*/  ISETP.GT.AND P0, PT, R236, R4.reuse, PT ;  /* 0x00000004ec00720c */ /* 0x080fe40003f04270 */
[----:B------:R-:W-:Y:S02]  /*152b0*/  FSEL R30, R195, -INF , !P1 ;  /* 0xff800000c31e7808 */ /* 0x000fe40004800000 */
[----:B------:R-:W-:Y:S02]  /*152c0*/  FSEL R19, R187, -INF , !P6 ;  /* 0xff800000bb137808 */ /* 0x000fe40007000000 */
[-C--:B------:R-:W-:Y:S02]  /*152d0*/  ISETP.GE.AND P1, PT, R135, R233.reuse, PT ;  /* 0x000000e98700720c */ /* 0x080fe40003f26270 */
[----:B------:R-:W-:Y:S02]  /*152e0*/  ISETP.GE.AND P6, PT, R134, R233, PT ;  /* 0x000000e98600720c */ /* 0x000fe40003fc6270 */
[----:B------:R-:W-:Y:S02]  /*152f0*/  FSEL R143, R34, -INF , !P2 ;  /* 0xff800000228f7808 */ /* 0x000fe40005000000 */
[----:B------:R-:W-:Y:S02]  /*15300*/  FSEL R142, R35, -INF , !P0 ;  /* 0xff800000238e7808 */ /* 0x000fe40004000000 */
[----:B------:R-:W-:Y:S01]  /*15310*/  FSEL R21, R185, -INF , !P1 ;  /* 0xff800000b9157808 */ /* 0x000fe20004800000 */
[----:B------:R-:W4:Y:S01]  /*15320*/  LDL.64 R34, [R1+0x38] ;  /* 0x0000380001227983 */ /* 0x000f220000100a00 */
[----:B------:R-:W-:Y:S02]  /*15330*/  FSEL R22, R184, -INF , !P6 ;  /* 0xff800000b8167808 */ /* 0x000fe40007000000 */
[CC--:B------:R-:W-:Y:S02]  /*15340*/  ISETP.GT.AND P3, PT, R235.reuse, R135.reuse, PT ;  /* 0x00000087eb00720c */ /* 0x0c0fe40003f64270 */
[----:B------:R-:W-:Y:S01]  /*15350*/  ISETP.GT.AND P4, PT, R235, R4, PT ;  /* 0x00000004eb00720c */ /* 0x000fe20003f84270 */
[----:B------:R-:W5:Y:S01]  /*15360*/  LDL.64 R184, [R1+0x40] ;  /* 0x0000400001b87983 */ /* 0x000f620000100a00 */
[----:B------:R-:W-:Y:S02]  /*15370*/  FSEL R12, R12, -INF , !P3 ;  /* 0xff8000000c0c7808 */ /* 0x000fe40005800000 */
[----:B------:R-:W-:Y:S02]  /*15380*/  ISETP.GT.AND P3, PT, R228, R135, PT ;  /* 0x00000087e400720c */ /* 0x000fe40003f64270 */
[----:B------:R-:W-:Y:S02]  /*15390*/  FSEL R10, R29, -INF , !P4 ;  /* 0xff8000001d0a7808 */ /* 0x000fe40006000000 */
[----:B------:R-:W-:Y:S02]  /*153a0*/  FSEL R9, R16, -INF , !P3 ;  /* 0xff80000010097808 */ /* 0x000fe40005800000 */
[C---:B------:R-:W-:Y:S02]  /*153b0*/  ISETP.GT.AND P3, PT, R228.reuse, R8, PT ;  /* 0x00000008e400720c */ /* 0x040fe40003f64270 */
[----:B------:R-:W-:Y:S02]  /*153c0*/  ISETP.GT.AND P4, PT, R228, R4, PT ;  /* 0x00000004e400720c */ /* 0x000fe40003f84270 */
[----:B------:R-:W-:Y:S02]  /*153d0*/  ISETP.GE.AND P0, PT, R136, R230, PT ;  /* 0x000000e68800720c */ /* 0x000fe40003f06270 */
[----:B------:R-:W-:Y:S02]  /*153e0*/  FSEL R182, R20, -INF , !P3 ;  /* 0xff80000014b67808 */ /* 0x000fe40005800000 */
[----:B------:R-:W-:Y:S02]  /*153f0*/  ISETP.GT.AND P3, PT, R235, R8, PT ;  /* 0x00000008eb00720c */ /* 0x000fe40003f64270 */
[----:B------:R-:W-:Y:S01]  /*15400*/  FSEL R193, R33, -INF , !P4 ;  /* 0xff80000021c17808 */ /* 0x000fe20006000000 */
[----:B------:R-:W-:Y:S01]  /*15410*/  IMAD.WIDE.U32 R32, R211, -0x2daee0ad, RZ ;  /* 0xd2511f53d3207825 */ /* 0x000fe200078e00ff */
[----:B------:R-:W-:Y:S02]  /*15420*/  FSEL R27, R204, -INF , !P0 ;  /* 0xff800000cc1b7808 */ /* 0x000fe40004000000 */
[C---:B------:R-:W-:Y:S02]  /*15430*/  ISETP.GE.AND P2, PT, R136.reuse, R231, PT ;  /* 0x000000e78800720c */ /* 0x040fe40003f46270 */
[-C--:B------:R-:W-:Y:S02]  /*15440*/  ISETP.GE.AND P4, PT, R136, R232.reuse, PT ;  /* 0x000000e88800720c */ /* 0x080fe40003f86270 */
[-C--:B------:R-:W-:Y:S02]  /*15450*/  ISETP.GE.AND P0, PT, R135, R232.reuse, PT ;  /* 0x000000e88700720c */ /* 0x080fe40003f06270 */
[----:B------:R-:W-:Y:S01]  /*15460*/  FSEL R177, R24, -INF , !P3 ;  /* 0xff80000018b17808 */ /* 0x000fe20005800000 */
[----:B------:R-:W-:Y:S01]  /*15470*/  IMAD.WIDE.U32 R24, R208, -0x2daee0ad, RZ ;  /* 0xd2511f53d0187825 */ /* 0x000fe200078e00ff */
[----:B------:R-:W-:Y:S02]  /*15480*/  FSEL R28, R205, -INF , !P5 ;  /* 0xff800000cd1c7808 */ /* 0x000fe40006800000 */
[----:B------:R-:W-:Y:S02]  /*15490*/  ISETP.GE.AND P3, PT, R0, R232, PT ;  /* 0x000000e80000720c */ /* 0x000fe40003f66270 */
[----:B------:R-:W-:Y:S02]  /*154a0*/  ISETP.GE.AND P5, PT, R136, R233, PT ;  /* 0x000000e98800720c */ /* 0x000fe40003fa6270 */
[----:B------:R-:W-:Y:S02]  /*154b0*/  FSEL R31, R194, -INF , !P2 ;  /* 0xff800000c21f7808 */ /* 0x000fe40005000000 */
[----:B------:R-:W-:Y:S02]  /*154c0*/  FSEL R18, R191, -INF , !P4 ;  /* 0xff800000bf127808 */ /* 0x000fe40006000000 */
[----:B------:R-:W-:Y:S01]  /*154d0*/  FSEL R16, R12, -INF , !P0 ;  /* 0xff8000000c107808 */ /* 0x000fe20004000000 */
[----:B------:R-:W-:Y:S01]  /*154e0*/  IMAD.WIDE.U32 R12, R210, -0x2daee0ad, RZ ;  /* 0xd2511f53d20c7825 */ /* 0x000fe200078e00ff */
[----:B------:R-:W-:Y:S02]  /*154f0*/  LOP3.LUT R0, R188, 0x8, RZ, 0xc0, !PT ;  /* 0x00000008bc007812 */ /* 0x000fe400078ec0ff */
[C---:B------:R-:W-:Y:S02]  /*15500*/  ISETP.GE.AND P2, PT, R135.reuse, R230, PT ;  /* 0x000000e68700720c */ /* 0x040fe40003f46270 */
[----:B------:R-:W-:Y:S02]  /*15510*/  ISETP.GE.AND P4, PT, R134, R232, PT ;  /* 0x000000e88600720c */ /* 0x000fe40003f86270 */
[----:B------:R-:W-:Y:S02]  /*15520*/  FSEL R20, R192, -INF , !P3 ;  /* 0xff800000c0147808 */ /* 0x000fe40005800000 */
[----:B------:R-:W-:Y:S02]  /*15530*/  FSEL R29, R186, -INF , !P5 ;  /* 0xff800000ba1d7808 */ /* 0x000fe40006800000 */
[-C--:B------:R-:W-:Y:S02]  /*15540*/  ISETP.GE.AND P3, PT, R135, R231.reuse, PT ;  /* 0x000000e78700720c */ /* 0x080fe40003f66270 */
[----:B------:R-:W-:Y:S02]  /*15550*/  ISETP.GE.AND P5, PT, R134, R230, PT ;  /* 0x000000e68600720c */ /* 0x000fe40003fa6270 */
[----:B------:R-:W-:Y:S02]  /*15560*/  LOP3.LUT R5, R2, R0, RZ, 0x3c, !PT ;  /* 0x0000000002057212 */ /* 0x000fe400078e3cff */
[----:B------:R-:W-:Y:S02]  /*15570*/  FSEL R17, R190, -INF , !P4 ;  /* 0xff800000be117808 */ /* 0x000fe40006000000 */
[----:B------:R-:W-:Y:S02]  /*15580*/  FSEL R23, R9, -INF , !P2 ;  /* 0xff80000009177808 */ /* 0x000fe40005000000 */
[C---:B------:R-:W-:Y:S02]  /*15590*/  ISETP.GE.AND P4, PT, R8.reuse, R230, PT ;  /* 0x000000e60800720c */ /* 0x040fe40003f86270 */
[C---:B------:R-:W-:Y:S02]  /*155a0*/  ISETP.GE.AND P1, PT, R8.reuse, R231, PT ;  /* 0x000000e70800720c */ /* 0x040fe40003f26270 */
[C---:B------:R-:W-:Y:S02]  /*155b0*/  ISETP.GE.AND P6, PT, R8.reuse, R232, PT ;  /* 0x000000e80800720c */ /* 0x040fe40003fc6270 */
[----:B------:R-:W-:Y:S02]  /*155c0*/  ISETP.GE.AND P2, PT, R8, R233, PT ;  /* 0x000000e90800720c */ /* 0x000fe40003f46270 */
[----:B------:R-:W-:Y:S02]  /*155d0*/  LOP3.LUT R0, R32, UR12, R13, 0x96, !PT ;  /* 0x0000000c20007c12 */ /* 0x000fe4000f8e960d */
[----:B------:R-:W-:Y:S02]  /*155e0*/  LOP3.LUT R8, R24, UR12, R15, 0x96, !PT ;  /* 0x0000000c18087c12 */ /* 0x000fe4000f8e960f */
[----:B------:R-:W-:Y:S01]  /*155f0*/  FSEL R24, R183, -INF , !P5 ;  /* 0xff800000b7187808 */ /* 0x000fe20006800000 */
[----:B------:R-:W-:Y:S01]  /*15600*/  IMAD.WIDE.U32 R194, R0, -0x326172a9, RZ ;  /* 0xcd9e8d5700c27825 */ /* 0x000fe200078e00ff */
[----:B------:R-:W-:Y:S02]  /*15610*/  ISETP.GE.AND P0, PT, R134, R231, PT ;  /* 0x000000e78600720c */ /* 0x000fe40003f06270 */
[----:B------:R-:W-:Y:S02]  /*15620*/  ISETP.GE.AND P5, PT, R7, R230, PT ;  /* 0x000000e60700720c */ /* 0x000fe40003fa6270 */
[----:B------:R-:W-:Y:S02]  /*15630*/  FMNMX3.FTZ R0, R3, R20, R18, !PT ;  /* 0x0000001403007276 */ /* 0x000fe40007810012 */
[----:B------:R-:W-:Y:S02]  /*15640*/  FSEL R26, R180, -INF , !P0 ;  /* 0xff800000b41a7808 */ /* 0x000fe40004000000 */
[----:B------:R-:W-:Y:S02]  /*15650*/  FSEL R208, R182, -INF , !P4 ;  /* 0xff800000b6d07808 */ /* 0x000fe40006000000 */
[----:B------:R-:W-:Y:S02]  /*15660*/  FSEL R207, R179, -INF , !P5 ;  /* 0xff800000b3cf7808 */ /* 0x000fe40006800000 */
[----:B------:R-:W-:Y:S02]  /*15670*/  FSEL R209, R178, -INF , !P1 ;  /* 0xff800000b2d17808 */ /* 0x000fe40004800000 */
[----:B------:R-:W-:Y:S02]  /*15680*/  FSEL R202, R177, -INF , !P6 ;  /* 0xff800000b1ca7808 */ /* 0x000fe40007000000 */
[----:B------:R-:W-:Y:S02]  /*15690*/  FSEL R203, R141, -INF , !P2 ;  /* 0xff8000008dcb7808 */ /* 0x000fe40005000000 */
[C---:B------:R-:W-:Y:S02]  /*156a0*/  ISETP.GE.AND P0, PT, R7.reuse, R233, PT ;  /* 0x000000e90700720c */ /* 0x040fe40003f06270 */
[----:B------:R-:W-:Y:S02]  /*156b0*/  ISETP.GE.AND P4, PT, R7, R231, PT ;  /* 0x000000e70700720c */ /* 0x000fe40003f86270 */
[C---:B------:R-:W-:Y:S02]  /*156c0*/  ISETP.GE.AND P5, PT, R6.reuse, R232, PT ;  /* 0x000000e80600720c */ /* 0x040fe40003fa6270 */
[CC--:B------:R-:W-:Y:S02]  /*156d0*/  ISETP.GE.AND P1, PT, R6.reuse, R233.reuse, PT ;  /* 0x000000e90600720c */ /* 0x0c0fe40003f26270 */
[----:B------:R-:W-:Y:S02]  /*156e0*/  ISETP.GE.AND P6, PT, R6, R230, PT ;  /* 0x000000e60600720c */ /* 0x000fe40003fc6270 */
[----:B------:R-:W-:Y:S02]  /*156f0*/  ISETP.GE.AND P2, PT, R4, R232, PT ;  /* 0x000000e80400720c */ /* 0x000fe40003f46270 */
[----:B------:R-:W-:Y:S02]  /*15700*/  FMNMX3.FTZ R0, R0, R16, R17, !PT ;  /* 0x0000001000007276 */ /* 0x000fe40007810011 */
[----:B------:R-:W-:Y:S02]  /*15710*/  FSEL R204, R140, -INF , !P0 ;  /* 0xff8000008ccc7808 */ /* 0x000fe40004000000 */
[----:B------:R-:W-:Y:S02]  /*15720*/  FSEL R197, R10, -INF , !P2 ;  /* 0xff8000000ac57808 */ /* 0x000fe40005000000 */
[C---:B------:R-:W-:Y:S02]  /*15730*/  ISETP.GE.AND P0, PT, R4.reuse, R233, PT ;  /* 0x000000e90400720c */ /* 0x040fe40003f06270 */
[-C--:B------:R-:W-:Y:S02]  /*15740*/  ISETP.GE.AND P2, PT, R4, R231.reuse, PT ;  /* 0x000000e70400720c */ /* 0x080fe40003f46270 */
[----:B------:R-:W-:Y:S02]  /*15750*/  FMNMX3.FTZ R32, R137, R30, R31, !PT ;  /* 0x0000001e89207276 */ /* 0x000fe4000781001f */
[----:B------:R-:W-:Y:S02]  /*15760*/  FSEL R138, R138, -INF , !P1 ;  /* 0xff8000008a8a7808 */ /* 0x000fe40004800000 */
[----:B------:R-:W-:Y:S02]  /*15770*/  FSEL R139, R139, -INF , !P0 ;  /* 0xff8000008b8b7808 */ /* 0x000fe40004000000 */
[----:B--2---:R-:W-:Y:S02]  /*15780*/  LOP3.LUT R9, R200, UR14, R25, 0x96, !PT ;  /* 0x0000000ec8097c12 */ /* 0x004fe4000f8e9619 */
[----:B------:R-:W-:Y:S02]  /*15790*/  FSEL R25, R181, -INF , !P3 ;  /* 0xff800000b5197808 */ /* 0x000fe40005800000 */
[----:B------:R-:W-:Y:S01]  /*157a0*/  ISETP.GE.AND P3, PT, R7, R232, PT ;  /* 0x000000e80700720c */ /* 0x000fe20003f66270 */
[----:B------:R-:W-:Y:S01]  /*157b0*/  IMAD.WIDE.U32 R134, R9, -0x326172a9, RZ ;  /* 0xcd9e8d5709867825 */ /* 0x000fe200078e00ff */
[----:B------:R-:W-:Y:S02]  /*157c0*/  FSEL R200, R11, -INF , !P5 ;  /* 0xff8000000bc87808 */ /* 0x000fe40006800000 */
[----:B---3--:R-:W-:Y:S01]  /*157d0*/  LOP3.LUT R2, R198, UR14, R33, 0x96, !PT ;  /* 0x0000000ec6027c12 */ /* 0x008fe2000f8e9621 */
[----:B------:R-:W-:Y:S01]  /*157e0*/  IMAD.WIDE.U32 R198, R8, -0x326172a9, RZ ;  /* 0xcd9e8d5708c67825 */ /* 0x000fe200078e00ff */
[----:B------:R-:W-:Y:S02]  /*157f0*/  FSEL R201, R176, -INF , !P3 ;  /* 0xff800000b0c97808 */ /* 0x000fe40005800000 */
[----:B------:R-:W-:Y:S01]  /*15800*/  ISETP.GE.AND P3, PT, R6, R231, PT ;  /* 0x000000e70600720c */ /* 0x000fe20003f66270 */
[----:B------:R-:W-:Y:S01]  /*15810*/  IMAD.WIDE.U32 R6, R2, -0x326172a9, RZ ;  /* 0xcd9e8d5702067825 */ /* 0x000fe200078e00ff */
[----:B------:R-:W-:Y:S02]  /*15820*/  FMNMX3.FTZ R2, R132, R19, R29, !PT ;  /* 0x0000001384027276 */ /* 0x000fe4000781001d */
[----:B------:R-:W-:Y:S02]  /*15830*/  ISETP.GE.AND P5, PT, R4, R230, PT ;  /* 0x000000e60400720c */ /* 0x000fe40003fa6270 */
[----:B------:R-:W-:Y:S02]  /*15840*/  FMNMX3.FTZ R4, R133, R28, R27, !PT ;  /* 0x0000001c85047276 */ /* 0x000fe4000781001b */
[----:B------:R-:W-:Y:S02]  /*15850*/  FMNMX3.FTZ R2, R2, R21, R22, !PT ;  /* 0x0000001502027276 */ /* 0x000fe40007810016 */
[----:B------:R-:W-:Y:S02]  /*15860*/  FMNMX3.FTZ R136, R0, R202, R201, !PT ;  /* 0x000000ca00887276 */ /* 0x000fe400078100c9 */
[----:B------:R-:W-:Y:S02]  /*15870*/  LOP3.LUT R134, R134, UR11, R199, 0x96, !PT ;  /* 0x0000000b86867c12 */ /* 0x000fe4000f8e96c7 */
[----:B------:R-:W-:Y:S02]  /*15880*/  FMNMX3.FTZ R33, R4, R23, R24, !PT ;  /* 0x0000001704217276 */ /* 0x000fe40007810018 */
[----:B------:R-:W-:Y:S02]  /*15890*/  FMNMX3.FTZ R0, R2, R203, R204, !PT ;  /* 0x000000cb02007276 */ /* 0x000fe400078100cc */
[----:B------:R-:W-:Y:S02]  /*158a0*/  FMNMX3.FTZ R136, R136, R200, R197, !PT ;  /* 0x000000c888887276 */ /* 0x000fe400078100c5 */
[----:B----4-:R-:W-:Y:S02]  /*158b0*/  LOP3.LUT R34, R34, UR13, R135, 0x96, !PT ;  /* 0x0000000d22227c12 */ /* 0x010fe4000f8e9687 */
[----:B------:R-:W-:Y:S02]  /*158c0*/  LOP3.LUT R135, R6, UR11, R195, 0x96, !PT ;  /* 0x0000000b06877c12 */ /* 0x000fe4000f8e96c3 */
[----:B-----5:R-:W-:Y:S01]  /*158d0*/  LOP3.LUT R35, R184, UR13, R7, 0x96, !PT ;  /* 0x0000000db8237c12 */ /* 0x020fe2000f8e9607 */
[----:B------:R-:W-:Y:S06]  /*158e0*/  BRA.U.ANY UP0, `(.L_x_2299) ;  /* 0xffffffe900d07547 */ /* 0x000fec000b93ffff */
.L_x_2298:
[----:B------:R-:W-:Y:S01]  /*158f0*/  FSEL R206, R206, -INF , !P4 ;  /* 0xff800000cece7808 */ /* 0x000fe20006000000 */
[----:B------:R-:W-:Y:S01]  /*15900*/  SHFL.BFLY PT, R13, R136, 0x2, 0x1f ;  /* 0x0c401f00880d7f89 */ /* 0x000fe200000e0000 */
[----:B------:R-:W-:Y:S01]  /*15910*/  FMNMX3.FTZ R2, R32, R25, R26, !PT ;  /* 0x0000001920027276 */ /* 0x000fe2000781001a */
[----:B-1----:R-:W-:Y:S01]  /*15920*/  IMAD.WIDE.U32 R8, R34, -0x2daee0ad, RZ ;  /* 0xd2511f5322087825 */ /* 0x002fe200078e00ff */
[----:B------:R-:W-:Y:S01]  /*15930*/  FMNMX3.FTZ R0, R0, R138, R139, !PT ;  /* 0x0000008a00007276 */ /* 0x000fe2000781008b */
[----:B------:R-:W1:Y:S01]  /*15940*/  LDC R141, c[0x0][0x4f8] ;  /* 0x00013e00ff8d7b82 */ /* 0x000e620000000800 */
[----:B------:R-:W-:Y:S01]  /*15950*/  FSEL R196, R196, -INF , !P6 ;  /* 0xff800000c4c47808 */ /* 0x000fe20007000000 */
[----:B------:R-:W-:Y:S01]  /*15960*/  IMAD.WIDE.U32 R6, R35, -0x2daee0ad, RZ ;  /* 0xd2511f5323067825 */ /* 0x000fe200078e00ff */
[----:B------:R-:W-:Y:S01]  /*15970*/  FMNMX3.FTZ R10, R33, R208, R207, !PT ;  /* 0x000000d0210a7276 */ /* 0x000fe200078100cf */
[----:B------:R-:W-:Y:S01]  /*15980*/  UMOV UR5, UR17 ;  /* 0x0000001100057c82 */ /* 0x000fe20008000000 */
[----:B------:R-:W-:Y:S01]  /*15990*/  FSEL R195, R193, -INF , !P5 ;  /* 0xff800000c1c37808 */ /* 0x000fe20006800000 */
[----:B------:R-:W-:Y:S01]  /*159a0*/  IMAD.WIDE.U32 R190, R134, -0x2daee0ad, RZ ;  /* 0xd2511f5386be7825 */ /* 0x000fe200078e00ff */
[----:B------:R-:W-:Y:S01]  /*159b0*/  FMNMX3.FTZ R4, R2, R209, R206, !PT ;  /* 0x000000d102047276 */ /* 0x000fe200078100ce */
[----:B------:R-:W-:Y:S01]  /*159c0*/  UISETP.GT.AND UP0, UPT, UR16, UR18, UPT ;  /* 0x000000121000728c */ /* 0x000fe2000bf04270 */
[----:B------:R-:W-:Y:S01]  /*159d0*/  FMNMX3.FTZ R33, R10, R196, R195, !PT ;  /* 0x000000c40a217276 */ /* 0x000fe200078100c3 */
[----:B------:R-:W2:Y:S01]  /*159e0*/  SHFL.BFLY PT, R2, R0, 0x2, 0x1f ;  /* 0x0c401f0000027f89 */ /* 0x000ea200000e0000 */
[----:B------:R-:W-:Y:S01]  /*159f0*/  FSEL R199, R143, -INF , !P3 ;  /* 0xff8000008fc77808 */ /* 0x000fe20005800000 */
[----:B------:R-:W-:Y:S01]  /*15a00*/  IMAD.WIDE.U32 R192, R135, -0x2daee0ad, RZ ;  /* 0xd2511f5387c07825 */ /* 0x000fe200078e00ff */
[----:B------:R-:W-:Y:S05]  /*15a10*/  FSEL R205, R142, -INF , !P2 ;  /* 0xff8000008ecd7808 */ /* 0x000fea0005000000 */
[----:B------:R-:W3:Y:S01]  /*15a20*/  SHFL.BFLY PT, R15, R33, 0x2, 0x1f ;  /* 0x0c401f00210f7f89 */ /* 0x000ee200000e0000 */
[----:B------:R-:W-:Y:S01]  /*15a30*/  LOP3.LUT R9, R14, UR10, R9, 0x96, !PT ;  /* 0x0000000a0e097c12 */ /* 0x000fe2000f8e9609 */
[----:B------:R-:W-:Y:S01]  /*15a40*/  UIADD3 UR16, UPT, UPT, UR16, -0x1, URZ ;  /* 0xffffffff10107890 */ /* 0x000fe2000fffe0ff */
[----:B------:R-:W-:Y:S02]  /*15a50*/  FMNMX3.FTZ R32, R4, R199, R205, !PT ;  /* 0x000000c704207276 */ /* 0x000fe400078100cd */
[----:B------:R-:W-:Y:S01]  /*15a60*/  LOP3.LUT R7, R12, UR10, R7, 0x96, !PT ;  /* 0x0000000a0c077c12 */ /* 0x000fe2000f8e9607 */
[----:B------:R-:W-:Y:S01]  /*15a70*/  IMAD.WIDE.U32 R212, R9, -0x326172a9, RZ ;  /* 0xcd9e8d5709d47825 */ /* 0x000fe200078e00ff */
[----:B------:R-:W-:Y:S01]  /*15a80*/  LOP3.LUT R10, R8, UR9, R191, 0x96, !PT ;  /* 0x00000009080a7c12 */ /* 0x000fe2000f8e96bf */
[----:B------:R-:W4:Y:S01]  /*15a90*/  SHFL.BFLY PT, R14, R32, 0x2, 0x1f ;  /* 0x0c401f00200e7f89 */ /* 0x000f2200000e0000 */
[----:B------:R-:W-:Y:S01]  /*15aa0*/  LOP3.LUT R8, R6, UR9, R193, 0x96, !PT ;  /* 0x0000000906087c12 */ /* 0x000fe2000f8e96c1 */
[----:B------:R-:W-:Y:S01]  /*15ab0*/  IMAD.WIDE.U32 R210, R7, -0x326172a9, RZ ;  /* 0xcd9e8d5707d27825 */ /* 0x000fe200078e00ff */
[----:B------:R-:W-:Y:S03]  /*15ac0*/  LOP3.LUT R5, R5, 0x200, R227, 0xf8, !PT ;  /* 0x0000020005057812 */ /* 0x000fe600078ef8e3 */
[----:B------:R-:W-:Y:S01]  /*15ad0*/  IMAD.WIDE.U32 R10, R10, -0x326172a9, RZ ;  /* 0xcd9e8d570a0a7825 */ /* 0x000fe200078e00ff */
[----:B------:R-:W-:Y:S03]  /*15ae0*/  LEA R185, R5, UR5, 0x1 ;  /* 0x0000000505b97c11 */ /* 0x000fe6000f8e08ff */
[----:B------:R-:W-:Y:S01]  /*15af0*/  IMAD.WIDE.U32 R8, R8, -0x326172a9, RZ ;  /* 0xcd9e8d5708087825 */ /* 0x000fe200078e00ff */
[----:B------:R-:W-:Y:S02]  /*15b00*/  PRMT R35, R10, 0x7771, RZ ;  /* 0x000077710a237816 */ /* 0x000fe400000000ff */
[----:B------:R-:W-:Y:S02]  /*15b10*/  LOP3.LUT R6, R212, UR8, R11, 0x96, !PT ;  /* 0x00000008d4067c12 */ /* 0x000fe4000f8e960b */
[----:B------:R-:W-:Y:S02]  /*15b20*/  PRMT R12, R10, 0x7772, RZ ;  /* 0x000077720a0c7816 */ /* 0x000fe400000000ff */
[----:B------:R-:W-:Y:S02]  /*15b30*/  MOV R178, R10 ;  /* 0x0000000a00b27202 */ /* 0x000fe40000000f00 */
[C---:B------:R-:W-:Y:S02]  /*15b40*/  PRMT R11, R8.reuse, 0x7773, RZ ;  /* 0x00007773080b7816 */ /* 0x040fe400000000ff */
[----:B------:R-:W-:Y:S02]  /*15b50*/  PRMT R34, R8, 0x7771, RZ ;  /* 0x0000777108227816 */ /* 0x000fe400000000ff */
[----:B------:R-:W-:Y:S02]  /*15b60*/  LOP3.LUT R4, R210, UR8, R9, 0x96, !PT ;  /* 0x00000008d2047c12 */ /* 0x000fe4000f8e9609 */
[----:B--2---:R-:W-:Y:S02]  /*15b70*/  FMNMX.FTZ R2, R0, R2, !PT ;  /* 0x0000000200027209 */ /* 0x004fe40007810000 */
[----:B------:R-:W-:Y:S02]  /*15b80*/  FMNMX.FTZ R136, R136, R13, !PT ;  /* 0x0000000d88887209 */ /* 0x000fe40007810000 */
[----:B---3--:R-:W-:Y:S01]  /*15b90*/  FMNMX.FTZ R15, R33, R15, !PT ;  /* 0x0000000f210f7209 */ /* 0x008fe20007810000 */
[----:B------:R-:W2:Y:S01]  /*15ba0*/  SHFL.BFLY PT, R0, R2, 0x1, 0x1f ;  /* 0x0c201f0002007f89 */ /* 0x000ea200000e0000 */
[----:B------:R-:W-:Y:S02]  /*15bb0*/  PRMT R13, R10, 0x7773, RZ ;  /* 0x000077730a0d7816 */ /* 0x000fe400000000ff */
[----:B------:R-:W-:Y:S05]  /*15bc0*/  PRMT R10, R8, 0x7772, RZ ;  /* 0x00007772080a7816 */ /* 0x000fea00000000ff */
[----:B------:R-:W3:Y:S01]  /*15bd0*/  SHFL.BFLY PT, R7, R136, 0x1, 0x1f ;  /* 0x0c201f0088077f89 */ /* 0x000ee200000e0000 */
[----:B------:R-:W-:Y:S02]  /*15be0*/  PRMT R12, R12, 0x5410, R13 ;  /* 0x000054100c0c7816 */ /* 0x000fe4000000000d */
[----:B------:R-:W-:Y:S05]  /*15bf0*/  PRMT R13, R10, 0x5410, R11 ;  /* 0x000054100a0d7816 */ /* 0x000fea000000000b */
[----:B------:R-:W5:Y:S01]  /*15c00*/  SHFL.BFLY PT, R135, R15, 0x1, 0x1f ;  /* 0x0c201f000f877f89 */ /* 0x000f6200000e0000 */
[----:B----4-:R-:W-:Y:S02]  /*15c10*/  FMNMX.FTZ R14, R32, R14, !PT ;  /* 0x0000000e200e7209 */ /* 0x010fe40007810000 */
[C---:B------:R-:W-:Y:S02]  /*15c20*/  PRMT R10, R6.reuse, 0x7632, R10 ;  /* 0x00007632060a7816 */ /* 0x040fe4000000000a */
[----:B------:R-:W-:Y:S03]  /*15c30*/  MOV R182, R8 ;  /* 0x0000000800b67202 */ /* 0x000fe60000000f00 */
[----:B------:R-:W4:Y:S01]  /*15c40*/  SHFL.BFLY PT, R134, R14, 0x1, 0x1f ;  /* 0x0c201f000e867f89 */ /* 0x000f2200000e0000 */
[C---:B------:R-:W-:Y:S02]  /*15c50*/  LOP3.LUT R11, R6.reuse, 0xff, RZ, 0xc0, !PT ;  /* 0x000000ff060b7812 */ /* 0x040fe400078ec0ff */
[----:B------:R-:W-:Y:S02]  /*15c60*/  LOP3.LUT R8, R6, 0xffff, RZ, 0xc0, !PT ;  /* 0x0000ffff06087812 */ /* 0x000fe400078ec0ff */
[----:B------:R-:W-:Y:S02]  /*15c70*/  SHF.R.U32.HI R9, RZ, 0x18, R6 ;  /* 0x00000018ff097819 */ /* 0x000fe40000011606 */
[----:B------:R-:W-:Y:S02]  /*15c80*/  LOP3.LUT R6, R10, 0xff, RZ, 0xc0, !PT ;  /* 0x000000ff0a067812 */ /* 0x000fe400078ec0ff */
[----:B------:R-:W-:Y:S02]  /*15c90*/  LOP3.LUT R182, R182, 0xff, RZ, 0xc0, !PT ;  /* 0x000000ffb6b67812 */ /* 0x000fe400078ec0ff */
[----:B--2---:R-:W-:Y:S02]  /*15ca0*/  FMNMX.FTZ R140, R2, R0, !PT ;  /* 0x00000000028c7209 */ /* 0x004fe40007810000 */
[----:B------:R-:W-:Y:S02]  /*15cb0*/  PRMT R0, R4, 0x7632, R0 ;  /* 0x0000763204007816 */ /* 0x000fe40000000000 */
[----:B---3--:R-:W-:Y:S01]  /*15cc0*/  FMNMX.FTZ R136, R136, R7, !PT ;  /* 0x0000000788887209 */ /* 0x008fe20007810000 */
[----:B------:R-:W-:Y:S01]  /*15cd0*/  FMUL.FTZ R187, R140, UR4 ;  /* 0x000000048cbb7c20 */ /* 0x000fe20008410000 */
[----:B------:R-:W-:Y:S02]  /*15ce0*/  PRMT R9, R6, 0x5410, R9 ;  /* 0x0000541006097816 */ /* 0x000fe40000000009 */
[----:B------:R-:W-:Y:S01]  /*15cf0*/  LOP3.LUT R7, R4, 0xff, RZ, 0xc0, !PT ;  /* 0x000000ff04077812 */ /* 0x000fe200078ec0ff */
[----:B------:R-:W-:Y:S01]  /*15d00*/  FMUL.FTZ R142, R136, UR4 ;  /* 0x00000004888e7c20 */ /* 0x000fe20008410000 */
[----:B------:R-:W-:Y:S02]  /*15d10*/  LOP3.LUT R6, R4, 0xffff, RZ, 0xc0, !PT ;  /* 0x0000ffff04067812 */ /* 0x000fe400078ec0ff */
[----:B------:R-:W-:Y:S02]  /*15d20*/  SHF.R.U32.HI R4, RZ, 0x18, R4 ;  /* 0x00000018ff047819 */ /* 0x000fe40000011604 */
[----:B-----5:R-:W-:Y:S02]  /*15d30*/  FMNMX.FTZ R135, R15, R135, !PT ;  /* 0x000000870f877209 */ /* 0x020fe40007810000 */
[----:B------:R-:W-:Y:S02]  /*15d40*/  LOP3.LUT R0, R0, 0xff, RZ, 0xc0, !PT ;  /* 0x000000ff00007812 */ /* 0x000fe400078ec0ff */
[----:B------:R-:W-:Y:S01]  /*15d50*/  FSETP.NEU.FTZ.AND P1, PT, R136, -INF , PT ;  /* 0xff8000008800780b */ /* 0x000fe20003f3d000 */
[C---:B------:R-:W-:Y:S01]  /*15d60*/  FMUL.FTZ R143, R135.reuse, UR4 ;  /* 0x00000004878f7c20 */ /* 0x040fe20008410000 */
[----:B------:R-:W-:Y:S02]  /*15d70*/  PRMT R181, R0, 0x5410, R4 ;  /* 0x0000541000b57816 */ /* 0x000fe40000000004 */
[----:B------:R-:W-:Y:S02]  /*15d80*/  FSEL R142, R142, RZ, P1 ;  /* 0x000000ff8e8e7208 */ /* 0x000fe40000800000 */
[----:B------:R-:W-:Y:S02]  /*15d90*/  FSEL R0, R136, RZ, P1 ;  /* 0x000000ff88007208 */ /* 0x000fe40000800000 */
[----:B------:R-:W-:Y:S01]  /*15da0*/  FSETP.NEU.FTZ.AND P0, PT, R140, -INF , PT ;  /* 0xff8000008c00780b */ /* 0x000fe20003f1d000 */
[--C-:B------:R-:W-:Y:S01]  /*15db0*/  FFMA.FTZ R20, R20, UR4, -R142.reuse ;  /* 0x0000000414147c23 */ /* 0x100fe2000801088e */
[----:B------:R-:W-:Y:S01]  /*15dc0*/  FSETP.NEU.FTZ.AND P1, PT, R135, -INF , PT ;  /* 0xff8000008700780b */ /* 0x000fe20003f3d000 */
[----:B------:R-:W-:Y:S01]  /*15dd0*/  FADD.FTZ R4, -R0, R3 ;  /* 0x0000000300047221 */ /* 0x000fe20000010100 */
[----:B------:R-:W-:Y:S01]  /*15de0*/  FSEL R187, R187, RZ, P0 ;  /* 0x000000ffbbbb7208 */ /* 0x000fe20000000000 */
[----:B------:R-:W-:Y:S01]  /*15df0*/  MUFU.EX2 R242, R20 ;  /* 0x0000001400f27308 */ /* 0x000fe20000000800 */
[----:B------:R-:W-:Y:S01]  /*15e00*/  FSEL R143, R143, RZ, P1 ;  /* 0x000000ff8f8f7208 */ /* 0x000fe20000800000 */
[----:B------:R-:W-:Y:S01]  /*15e10*/  FFMA.FTZ R16, R16, UR4, -R142 ;  /* 0x0000000410107c23 */ /* 0x000fe2000801088e */
[----:B------:R-:W-:Y:S01]  /*15e20*/  SHF.R.U32.HI R2, RZ, 0x8, R6 ;  /* 0x00000008ff027819 */ /* 0x000fe20000011606 */
[--C-:B------:R-:W-:Y:S01]  /*15e30*/  FFMA.FTZ R21, R21, UR4, -R187.reuse ;  /* 0x0000000415157c23 */ /* 0x100fe200080108bb */
[----:B------:R-:W-:Y:S01]  /*15e40*/  FFMA.FTZ R22, R22, UR4, -R187 ;  /* 0x0000000416167c23 */ /* 0x000fe200080108bb */
[--C-:B------:R-:W-:Y:S01]  /*15e50*/  FFMA.FTZ R23, R23, UR4, -R143.reuse ;  /* 0x0000000417177c23 */ /* 0x100fe2000801088f */
[----:B----4-:R-:W-:Y:S03]  /*15e60*/  FMNMX.FTZ R134, R14, R134, !PT ;  /* 0x000000860e867209 */ /* 0x010fe60007810000 */
[----:B------:R-:W-:Y:S01]  /*15e70*/  MUFU.EX2 R246, R21 ;  /* 0x0000001500f67308 */ /* 0x000fe20000000800 */
[----:B------:R-:W-:Y:S01]  /*15e80*/  PRMT R10, R7, 0x5410, R2 ;  /* 0x00005410070a7816 */ /* 0x000fe20000000002 */
[----:B------:R-:W-:Y:S01]  /*15e90*/  FFMA.FTZ R17, R17, UR4, -R142 ;  /* 0x0000000411117c23 */ /* 0x000fe2000801088e */
[----:B------:R-:W-:Y:S07]  /*15ea0*/  FSEL R2, R140, RZ, P0 ;  /* 0x000000ff8c027208 */ /* 0x000fee0000000000 */
[----:B------:R-:W-:Y:S01]  /*15eb0*/  MUFU.EX2 R247, R22 ;  /* 0x0000001600f77308 */ /* 0x000fe20000000800 */
[C---:B------:R-:W-:Y:S01]  /*15ec0*/  FSETP.NEU.FTZ.AND P0, PT, R134.reuse, -INF , PT ;  /* 0xff8000008600780b */ /* 0x040fe20003f1d000 */
[----:B------:R-:W-:Y:S01]  /*15ed0*/  FMUL.FTZ R186, R134, UR4 ;  /* 0x0000000486ba7c20 */ /* 0x000fe20008410000 */
[--C-:B------:R-:W-:Y:S07]  /*15ee0*/  FFMA.FTZ R24, R24, UR4, -R143.reuse ;  /* 0x0000000418187c23 */ /* 0x100fee000801088f */
[----:B------:R2:W-:Y:S01]  /*15ef0*/  MUFU.EX2 R244, R23 ;  /* 0x0000001700f47308 */ /* 0x0005e20000000800 */
[----:B------:R-:W-:Y:S01]  /*15f00*/  FADD.FTZ R3, -R2, R132 ;  /* 0x0000008402037221 */ /* 0x000fe20000010100 */
[----:B------:R-:W-:Y:S01]  /*15f10*/  FSEL R2, R135, RZ, P1 ;  /* 0x000000ff87027208 */ /* 0x000fe20000800000 */
[----:B------:R-:W-:Y:S01]  /*15f20*/  FFMA.FTZ R28, R28, UR4, -R143 ;  /* 0x000000041c1c7c23 */ /* 0x000fe2000801088f */
[----:B------:R-:W-:Y:S06]  /*15f30*/  FSEL R0, R134, RZ, P0 ;  /* 0x000000ff86007208 */ /* 0x000fec0000000000 */
[----:B------:R-:W-:Y:S01]  /*15f40*/  MUFU.EX2 R249, R16 ;  /* 0x0000001000f97308 */ /* 0x000fe20000000800 */
[----:B------:R-:W-:Y:S01]  /*15f50*/  FSEL R186, R186, RZ, P0 ;  /* 0x000000ffbaba7208 */ /* 0x000fe20000000000 */
[----:B------:R-:W-:Y:S01]  /*15f60*/  FADD.FTZ R2, -R2, R133 ;  /* 0x0000008502027221 */ /* 0x000fe20000010100 */
[----:B------:R-:W-:Y:S01]  /*15f70*/  FFMA.FTZ R27, R27, UR4, -R143 ;  /* 0x000000041b1b7c23 */ /* 0x000fe2000801088f */
[----:B------:R-:W-:Y:S06]  /*15f80*/  FADD.FTZ R0, -R0, R137 ;  /* 0x0000008900007221 */ /* 0x000fec0000010100 */
[----:B------:R-:W3:Y:S01]  /*15f90*/  MUFU.EX2 R248, R17 ;  /* 0x0000001100f87308 */ /* 0x000ee20000000800 */
[--C-:B------:R-:W-:Y:S01]  /*15fa0*/  FFMA.FTZ R25, R25, UR4, -R186.reuse ;  /* 0x0000000419197c23 */ /* 0x100fe200080108ba */
[--C-:B------:R-:W-:Y:S01]  /*15fb0*/  FFMA.FTZ R26, R26, UR4, -R186.reuse ;  /* 0x000000041a1a7c23 */ /* 0x100fe200080108ba */
[----:B------:R-:W-:Y:S01]  /*15fc0*/  FMUL.FTZ R2, R2, UR4 ;  /* 0x0000000402027c20 */ /* 0x000fe20008410000 */
[----:B--2---:R-:W2:Y:S01]  /*15fd0*/  LDSM.16.MT88.4 R20, [R185+0xa000] ;  /* 0x00a00000b914783b */ /* 0x004ea20000004200 */
[----:B------:R-:W-:Y:S05]  /*15fe0*/  FMUL.FTZ R0, R0, UR4 ;  /* 0x0000000400007c20 */ /* 0x000fea0008410000 */
[----:B------:R-:W4:Y:S01]  /*15ff0*/  MUFU.EX2 R243, R24 ;  /* 0x0000001800f37308 */ /* 0x000f220000000800 */
[--C-:B------:R-:W-:Y:S01]  /*16000*/  FFMA.FTZ R30, R30, UR4, -R186.reuse ;  /* 0x000000041e1e7c23 */ /* 0x100fe200080108ba */
[----:B------:R-:W-:Y:S01]  /*16010*/  FFMA.FTZ R31, R31, UR4, -R186 ;  /* 0x000000041f1f7c23 */ /* 0x000fe200080108ba */
[----:B------:R-:W-:Y:S07]  /*16020*/  LOP3.LUT R178, R178, 0xff, RZ, 0xc0, !PT ;  /* 0x000000ffb2b27812 */ /* 0x000fee00078ec0ff */
[----:B------:R-:W-:Y:S01]  /*16030*/  MUFU.EX2 R239, R25 ;  /* 0x0000001900ef7308 */ /* 0x000fe20000000800 */
[----:B-1----:R-:W-:Y:S01]  /*16040*/  LOP3.LUT R141, R141, 0xff, RZ, 0xc0, !PT ;  /* 0x000000ff8d8d7812 */ /* 0x002fe200078ec0ff */
[----:B------:R-:W-:Y:S01]  /*16050*/  FFMA.FTZ R18, R18, UR4, -R142 ;  /* 0x0000000412127c23 */ /* 0x000fe2000801088e */
[----:B------:R-:W-:Y:S07]  /*16060*/  PRMT R182, R182, 0x5410, R34 ;  /* 0x00005410b6b67816 */ /* 0x000fee0000000022 */
[----:B------:R-:W1:Y:S01]  /*16070*/  MUFU.EX2 R240, R26 ;  /* 0x0000001a00f07308 */ /* 0x000e620000000800 */
[----:B------:R-:W-:Y:S01]  /*16080*/  PRMT R178, R178, 0x5410, R35 ;  /* 0x00005410b2b27816 */ /* 0x000fe20000000023 */
[--C-:B------:R-:W-:Y:S01]  /*16090*/  FFMA.FTZ R19, R19, UR4, -R187.reuse ;  /* 0x0000000413137c23 */ /* 0x100fe200080108bb */
[----:B------:R-:W-:Y:S07]  /*160a0*/  LEA R141, R141, R141, 0x10 ;  /* 0x0000008d8d8d7211 */ /* 0x000fee00078e80ff */
[----:B------:R5:W2:Y:S01]  /*160b0*/  MUFU.EX2 R133, R2 ;  /* 0x0000000200857308 */ /* 0x000aa20000000800 */
[----:B------:R-:W-:Y:S01]  /*160c0*/  LOP3.LUT R179, R12, 0xff00ff, RZ, 0xc0, !PT ;  /* 0x00ff00ff0cb37812 */ /* 0x000fe200078ec0ff */
[--C-:B------:R-:W-:Y:S01]  /*160d0*/  FFMA.FTZ R29, R29, UR4, -R187.reuse ;  /* 0x000000041d1d7c23 */ /* 0x100fe200080108bb */
[----:B------:R-:W-:Y:S07]  /*160e0*/  SHF.R.U32.HI R8, RZ, 0x8, R8 ;  /* 0x00000008ff087819 */ /* 0x000fee0000011608 */
[----:B------:R2:W-:Y:S01]  /*160f0*/  MUFU.EX2 R132, R0 ;  /* 0x0000000000847308 */ /* 0x0005e20000000800 */
[--C-:B------:R-:W-:Y:S01]  /*16100*/  HSET2.LE.AND R182, R182, R141.reuse, PT ;  /* 0x0000008db6b67233 */ /* 0x100fe20003803000 */
[----:B------:R-:W-:Y:S01]  /*16110*/  FFMA.FTZ R138, R138, UR4, -R187 ;  /* 0x000000048a8a7c23 */ /* 0x000fe200080108bb */
[--C-:B------:R-:W-:Y:S07]  /*16120*/  HSET2.LE.AND R178, R178, R141.reuse, PT ;  /* 0x0000008db2b27233 */ /* 0x100fee0003803000 */
[----:B------:R-:W-:Y:S01]  /*16130*/  MUFU.EX2 R238, R28 ;  /* 0x0000001c00ee7308 */ /* 0x000fe20000000800 */
[--C-:B------:R-:W-:Y:S02]  /*16140*/  HSET2.LE.AND R179, R179, R141.reuse, PT ;  /* 0x0000008db3b37233 */ /* 0x100fe40003803000 */
[----:B------:R-:W-:Y:S07]  /*16150*/  PRMT R8, R11, 0x5410, R8 ;  /* 0x000054100b087816 */ /* 0x000fee0000000008 */
[----:B------:R-:W2:Y:S01]  /*16160*/  MUFU.EX2 R237, R27 ;  /* 0x0000001b00ed7308 */ /* 0x000ea20000000800 */
[----:B---3--:R-:W-:Y:S01]  /*16170*/  F2FP.BF16.F32.PACK_AB R5, R248, R249 ;  /* 0x000000f9f805723e */ /* 0x008fe200000010ff */
[----:B-----5:R-:W-:Y:S01]  /*16180*/  FMUL.FTZ R2, R4, UR4 ;  /* 0x0000000404027c20 */ /* 0x020fe20008410000 */
[----:B----4-:R-:W-:Y:S07]  /*16190*/  F2FP.BF16.F32.PACK_AB R6, R243, R244 ;  /* 0x000000f4f306723e */ /* 0x010fee00000010ff */
[----:B------:R-:W-:Y:S01]  /*161a0*/  MUFU.EX2 R214, R30 ;  /* 0x0000001e00d67308 */ /* 0x000fe20000000800 */
[----:B-1----:R-:W-:Y:S01]  /*161b0*/  F2FP.BF16.F32.PACK_AB R7, R240, R239 ;  /* 0x000000eff007723e */ /* 0x002fe200000010ff */
[----:B--2---:R-:W-:Y:S01]  /*161c0*/  FMUL.FTZ R0, R3, UR4 ;  /* 0x0000000403007c20 */ /* 0x004fe20008410000 */
[----:B------:R-:W-:Y:S07]  /*161d0*/  LOP3.LUT R182, R5, R182, RZ, 0xc0, !PT ;  /* 0x000000b605b67212 */ /* 0x000fee00078ec0ff */
[----:B------:R-:W1:Y:S01]  /*161e0*/  MUFU.EX2 R215, R31 ;  /* 0x0000001f00d77308 */ /* 0x000e620000000800 */
[----:B------:R-:W-:Y:S01]  /*161f0*/  LOP3.LUT R178, R6, R178, RZ, 0xc0, !PT ;  /* 0x000000b206b27212 */ /* 0x000fe200078ec0ff */
[----:B------:R-:W-:Y:S01]  /*16200*/  FMUL.FTZ R4, R133, R144 ;  /* 0x0000009085047220 */ /* 0x000fe20000410000 */
[----:B------:R-:W-:Y:S07]  /*16210*/  LOP3.LUT R179, R7, R179, RZ, 0xc0, !PT ;  /* 0x000000b307b37212 */ /* 0x000fee00078ec0ff */
[----:B------:R2:W-:Y:S01]  /*16220*/  MUFU.EX2 R245, R18 ;  /* 0x0000001200f57308 */ /* 0x0005e20000000800 */
[----:B------:R-:W-:Y:S01]  /*16230*/  LOP3.LUT R7, R13, 0xff00ff, RZ, 0xc0, !PT ;  /* 0x00ff00ff0d077812 */ /* 0x000fe200078ec0ff */
[C---:B------:R-:W-:Y:S01]  /*16240*/  FMUL.FTZ R16, R133.reuse, R156 ;  /* 0x0000009c85107220 */ /* 0x040fe20000410000 */
[--C-:B------:R-:W-:Y:S07]  /*16250*/  HSET2.LE.AND R5, R8, R141.reuse, PT ;  /* 0x0000008d08057233 */ /* 0x100fee0003803000 */
[----:B------:R-:W-:Y:S01]  /*16260*/  MUFU.EX2 R241, R19 ;  /* 0x0000001300f17308 */ /* 0x000fe20000000800 */
[--C-:B------:R-:W-:Y:S01]  /*16270*/  HSET2.LE.AND R6, R9, R141.reuse, PT ;  /* 0x0000008d09067233 */ /* 0x100fe20003803000 */
[----:B------:R-:W-:Y:S01]  /*16280*/  FMUL.FTZ R17, R133, R157 ;  /* 0x0000009d85117220 */ /* 0x000fe20000410000 */
[----:B------:R-:W-:Y:S07]  /*16290*/  F2FP.BF16.F32.PACK_AB R176, R237, R238 ;  /* 0x000000eeedb0723e */ /* 0x000fee00000010ff */
[----:B------:R-:W3:Y:S01]  /*162a0*/  MUFU.EX2 R212, R29 ;  /* 0x0000001d00d47308 */ /* 0x000ee20000000800 */
[----:B------:R-:W-:Y:S01]  /*162b0*/  IADD3 R184, PT, PT, R185, R225, RZ ;  /* 0x000000e1b9b87210 */ /* 0x000fe20007ffe0ff */
[----:B------:R-:W-:Y:S01]  /*162c0*/  FMUL.FTZ R32, R133, R172 ;  /* 0x000000ac85207220 */ /* 0x000fe20000410000 */
[----:B-1----:R-:W-:Y:S07]  /*162d0*/  F2FP.BF16.F32.PACK_AB R177, R215, R214 ;  /* 0x000000d6d7b1723e */ /* 0x002fee00000010ff */
[----:B------:R-:W-:Y:S01]  /*162e0*/  MUFU.EX2 R2, R2 ;  /* 0x0000000200027308 */ /* 0x000fe20000000800 */
[----:B------:R-:W-:Y:S01]  /*162f0*/  LOP3.LUT R176, R176, R5, RZ, 0xc0, !PT ;  /* 0x00000005b0b07212 */ /* 0x000fe200078ec0ff */
[----:B------:R-:W-:Y:S01]  /*16300*/  FMUL.FTZ R5, R133, R145 ;  /* 0x0000009185057220 */ /* 0x000fe20000410000 */
[----:B------:R-:W-:Y:S07]  /*16310*/  LOP3.LUT R177, R177, R6, RZ, 0xc0, !PT ;  /* 0x00000006b1b17212 */ /* 0x000fee00078ec0ff */
[----:B------:R-:W1:Y:S01]  /*16320*/  MUFU.EX2 R0, R0 ;  /* 0x0000000000007308 */ /* 0x000e620000000800 */
[--C-:B------:R-:W-:Y:S01]  /*16330*/  HSET2.LE.AND R3, R7, R141.reuse, PT ;  /* 0x0000008d07037233 */ /* 0x100fe20003803000 */
[C---:B------:R-:W-:Y:S01]  /*16340*/  FMUL.FTZ R6, R132.reuse, R146 ;  /* 0x0000009284067220 */ /* 0x040fe20000410000 */
[C---:B------:R-:W-:Y:S01]  /*16350*/  FMUL.FTZ R7, R132.reuse, R147 ;  /* 0x0000009384077220 */ /* 0x040fe20000410000 */
[--C-:B------:R-:W-:Y:S01]  /*16360*/  HSET2.LE.AND R8, R10, R141.reuse, PT ;  /* 0x0000008d0a087233 */ /* 0x100fe20003803000 */
[----:B------:R-:W4:Y:S01]  /*16370*/  LDSM.16.MT88.4 R144, [R184+0xa000] ;  /* 0x00a00000b890783b */ /* 0x000f220000004200 */
[--C-:B------:R-:W-:Y:S01]  /*16380*/  HSET2.LE.AND R181, R181, R141.reuse, PT ;  /* 0x0000008db5b57233 */ /* 0x100fe20003803000 */
[----:B--2---:R-:W-:Y:S01]  /*16390*/  FMUL.FTZ R18, R132, R158 ;  /* 0x0000009e84127220 */ /* 0x004fe20000410000 */
[----:B---3--:R-:W-:Y:S01]  /*163a0*/  F2FP.BF16.F32.PACK_AB R9, R212, R241 ;  /* 0x000000f1d409723e */ /* 0x008fe200000010ff */
[----:B------:R-:W-:Y:S01]  /*163b0*/  FMUL.FTZ R19, R132, R159 ;  /* 0x0000009f84137220 */ /* 0x000fe20000410000 */
[-C--:B------:R-:W-:Y:S05]  /*163c0*/  HMMA.16816.F32.BF16 R4, R176, R20.reuse, R4 ;  /* 0x00000014b004723c */ /* 0x080fea0000041804 */
[----:B------:R-:W-:Y:S01]  /*163d0*/  F2FP.BF16.F32.PACK_AB R180, R245, R242 ;  /* 0x000000f2f5b4723e */ /* 0x000fe200000010ff */
[C---:B-1----:R-:W-:Y:S01]  /*163e0*/  FMUL.FTZ R10, R0.reuse, R150 ;  /* 0x00000096000a7220 */ /* 0x042fe20000410000 */
[----:B------:R-:W-:Y:S01]  /*163f0*/  F2FP.BF16.F32.PACK_AB R183, R247, R246 ;  /* 0x000000f6f7b7723e */ /* 0x000fe200000010ff */
[----:B------:R-:W-:Y:S01]  /*16400*/  FMUL.FTZ R11, R0, R151 ;  /* 0x00000097000b7220 */ /* 0x000fe20000410000 */
[----:B------:R-:W-:Y:S01]  /*16410*/  LOP3.LUT R180, R180, R8, RZ, 0xc0, !PT ;  /* 0x00000008b4b47212 */ /* 0x000fe200078ec0ff */
[C---:B------:R-:W-:Y:S01]  /*16420*/  FMUL.FTZ R8, R2.reuse, R148 ;  /* 0x0000009402087220 */ /* 0x040fe20000410000 */
[----:B------:R-:W-:Y:S01]  /*16430*/  LOP3.LUT R181, R9, R181, RZ, 0xc0, !PT ;  /* 0x000000b509b57212 */ /* 0x000fe200078ec0ff */
[----:B------:R-:W-:Y:S01]  /*16440*/  FMUL.FTZ R9, R2, R149 ;  /* 0x0000009502097220 */ /* 0x000fe20000410000 */
[----:B------:R-:W-:Y:S01]  /*16450*/  LOP3.LUT R183, R183, R3, RZ, 0xc0, !PT ;  /* 0x00000003b7b77212 */ /* 0x000fe200078ec0ff */
[----:B------:R-:W-:Y:S01]  /*16460*/  FMUL.FTZ R33, R133, R173 ;  /* 0x000000ad85217220 */ /* 0x000fe20000410000 */
[----:B------:R-:W-:Y:S01]  /*16470*/  LOP3.LUT P1, RZ, R226, 0x4, RZ, 0xc0, !PT ;  /* 0x00000004e2ff7812 */ /* 0x000fe2000782c0ff */
[C---:B------:R-:W-:Y:S01]  /*16480*/  FMUL.FTZ R34, R132.reuse, R174 ;  /* 0x000000ae84227220 */ /* 0x040fe20000410000 */
[----:B------:R-:W-:Y:S01]  /*16490*/  IADD3 R3, PT, PT, R185, 0xa000, RZ ;  /* 0x0000a000b9037810 */ /* 0x000fe20007ffe0ff */
[----:B------:R-:W-:Y:S01]  /*164a0*/  FMUL.FTZ R35, R132, R175 ;  /* 0x000000af84237220 */ /* 0x000fe20000410000 */
[C---:B------:R-:W-:Y:S01]  /*164b0*/  FMUL.FTZ R12, R2.reuse, R152 ;  /* 0x00000098020c7220 */ /* 0x040fe20000410000 */
[C---:B------:R-:W-:Y:S01]  /*164c0*/  HMMA.16816.F32.BF16 R8, R180.reuse, R20, R8 ;  /* 0x00000014b408723c */ /* 0x040fe20000041808 */
[----:B------:R-:W-:Y:S03]  /*164d0*/  LDSM.16.MT88.4 R172, [R184+0xa800] ;  /* 0x00a80000b8ac783b */ /* 0x000fe60000004200 */
[----:B------:R-:W-:Y:S01]  /*164e0*/  FMUL.FTZ R13, R2, R153 ;  /* 0x00000099020d7220 */ /* 0x000fe20000410000 */
[C---:B------:R-:W-:Y:S01]  /*164f0*/  FMUL.FTZ R14, R0.reuse, R154 ;  /* 0x0000009a000e7220 */ /* 0x040fe20000410000 */
[----:B------:R-:W-:Y:S01]  /*16500*/  FMUL.FTZ R15, R0, R155 ;  /* 0x0000009b000f7220 */ /* 0x000fe20000410000 */
[----:B------:R-:W-:Y:S01]  /*16510*/  FMUL.FTZ R20, R133, R160 ;  /* 0x000000a085147220 */ /* 0x000fe20000410000 */
[----:B------:R-:W-:Y:S01]  /*16520*/  IADD3 R160, PT, PT, R185, 0xa040, RZ ;  /* 0x0000a040b9a07810 */ /* 0x000fe20007ffe0ff */
[----:B------:R-:W-:Y:S01]  /*16530*/  FMUL.FTZ R21, R133, R161 ;  /* 0x000000a185157220 */ /* 0x000fe20000410000 */
[----:B------:R-:W-:Y:S01]  /*16540*/  @P1 IADD3 R160, PT, PT, R3, -0x40, RZ ;  /* 0xffffffc003a01810 */ /* 0x000fe20007ffe0ff */
[----:B------:R-:W-:Y:S01]  /*16550*/  FMUL.FTZ R24, R2, R164 ;  /* 0x000000a402187220 */ /* 0x000fe20000410000 */
[----:B------:R-:W-:Y:S01]  /*16560*/  LOP3.LUT R3, R198, UR20, R213, 0x96, !PT ;  /* 0x00000014c6037c12 */ /* 0x000fe2000f8e96d5 */
[-C--:B------:R-:W-:Y:S01]  /*16570*/  HMMA.16816.F32.BF16 R12, R180, R22.reuse, R12 ;  /* 0x00000016b40c723c */ /* 0x080fe2000004180c */
[----:B------:R-:W2:Y:S02]  /*16580*/  LDL.LU R213, [R1] ;  /* 0x0000000001d57983 */ /* 0x000ea40000300800 */
[----:B------:R-:W-:Y:S01]  /*16590*/  FMUL.FTZ R25, R2, R165 ;  /* 0x000000a502197220 */ /* 0x000fe20000410000 */
[C---:B------:R-:W-:Y:S01]  /*165a0*/  FMUL.FTZ R26, R0.reuse, R166 ;  /* 0x000000a6001a7220 */ /* 0x040fe20000410000 */
[----:B------:R-:W1:Y:S01]  /*165b0*/  LDSM.16.MT88.4 R148, [R160] ;  /* 0x00000000a094783b */ /* 0x000e620000004200 */
[----:B------:R-:W-:Y:S01]  /*165c0*/  FMUL.FTZ R27, R0, R167 ;  /* 0x000000a7001b7220 */ /* 0x000fe20000410000 */
[----:B------:R-:W-:Y:S01]  /*165d0*/  FMUL.FTZ R28, R2, R168 ;  /* 0x000000a8021c7220 */ /* 0x000fe20000410000 */
[C---:B------:R-:W-:Y:S04]  /*165e0*/  HMMA.16816.F32.BF16 R16, R176.reuse, R22, R16 ;  /* 0x00000016b010723c */ /* 0x040fe80000041810 */
[C---:B------:R-:W-:Y:S01]  /*165f0*/  FMUL.FTZ R22, R132.reuse, R162 ;  /* 0x000000a284167220 */ /* 0x040fe20000410000 */
[----:B------:R-:W-:Y:S01]  /*16600*/  FMUL.FTZ R23, R132, R163 ;  /* 0x000000a384177220 */ /* 0x000fe20000410000 */
[----:B------:R-:W-:Y:S01]  /*16610*/  IADD3 R168, PT, PT, R225, R160, RZ ;  /* 0x000000a0e1a87210 */ /* 0x000fe20007ffe0ff */
[----:B------:R-:W-:Y:S01]  /*16620*/  FMUL.FTZ R29, R2, R169 ;  /* 0x000000a9021d7220 */ /* 0x000fe20000410000 */
[C---:B------:R-:W-:Y:S01]  /*16630*/  FMUL.FTZ R30, R0.reuse, R170 ;  /* 0x000000aa001e7220 */ /* 0x040fe20000410000 */
[----:B------:R-:W-:Y:S01]  /*16640*/  FMUL.FTZ R31, R0, R171 ;  /* 0x000000ab001f7220 */ /* 0x000fe20000410000 */
[C---:B------:R-:W-:Y:S01]  /*16650*/  FMUL.FTZ R36, R133.reuse, R36 ;  /* 0x0000002485247220 */ /* 0x040fe20000410000 */
[C---:B------:R-:W-:Y:S01]  /*16660*/  FMUL.FTZ R37, R133.reuse, R37 ;  /* 0x0000002585257220 */ /* 0x040fe20000410000 */
[-C--:B----4-:R-:W-:Y:S03]  /*16670*/  HMMA.16816.F32.BF16 R20, R176, R144.reuse, R20 ;  /* 0x00000090b014723c */ /* 0x090fe60000041814 */
        /* <DEDUP_REMOVED lines=17> */
[----:B------:R-:W3:Y:S03]  /*16790*/  LDSM.16.MT88.4 R144, [R168] ;  /* 0x00000000a890783b */ /* 0x000ee60000004200 */
        /* <DEDUP_REMOVED lines=52> */
[C---:B------:R-:W-:Y:S01]  /*16ae0*/  FMUL.FTZ R90, R0.reuse, R90 ;  /* 0x0000005a005a7220 */ /* 0x040fe20000410000 */
[----:B------:R-:W-:Y:S01]  /*16af0*/  FMUL.FTZ R91, R0, R91 ;  /* 0x0000005b005b7220 */ /* 0x000fe20000410000 */
[----:B------:R-:W-:Y:S04]  /*16b00*/  IMAD.WIDE.U32 R152, R3, -0x2daee0ad, RZ ;  /* 0xd2511f5303987825 */ /* 0x000fe800078e00ff */
[C---:B------:R-:W-:Y:S01]  /*16b10*/  FMUL.FTZ R108, R2.reuse, R108 ;  /* 0x0000006c026c7220 */ /* 0x040fe20000410000 */
[----:B------:R-:W-:Y:S01]  /*16b20*/  FMUL.FTZ R109, R2, R109 ;  /* 0x0000006d026d7220 */ /* 0x000fe20000410000 */
[----:B------:R-:W-:Y:S01]  /*16b30*/  FMUL.FTZ R110, R0, R110 ;  /* 0x0000006e006e7220 */ /* 0x000fe20000410000 */
[----:B------:R-:W-:Y:S01]  /*16b40*/  LOP3.LUT R3, R190, UR15, R153, 0x96, !PT ;  /* 0x0000000fbe037c12 */ /* 0x000fe2000f8e9699 */
[----:B------:R-:W-:Y:S01]  /*16b50*/  FMUL.FTZ R111, R0, R111 ;  /* 0x0000006f006f7220 */ /* 0x000fe20000410000 */
[----:B------:R-:W-:Y:S01]  /*16b60*/  MOV R157, R152 ;  /* 0x00000098009d7202 */ /* 0x000fe20000000f00 */
[C---:B------:R-:W-:Y:S01]  /*16b70*/  FMUL.FTZ R112, R133.reuse, R112 ;  /* 0x0000007085707220 */ /* 0x040fe20000410000 */
[C---:B------:R-:W-:Y:S01]  /*16b80*/  PRMT R162, R152.reuse, 0x7771, RZ ;  /* 0x0000777198a27816 */ /* 0x040fe200000000ff */
[C---:B------:R-:W-:Y:S01]  /*16b90*/  FMUL.FTZ R113, R133.reuse, R113 ;  /* 0x0000007185717220 */ /* 0x040fe20000410000 */
[----:B------:R-:W-:Y:S01]  /*16ba0*/  PRMT R155, R152, 0x7773, RZ ;  /* 0x00007773989b7816 */ /* 0x000fe200000000ff */
[----:B------:R-:W-:Y:S01]  /*16bb0*/  FMUL.FTZ R114, R132, R114 ;  /* 0x0000007284727220 */ /* 0x000fe20000410000 */
[----:B------:R-:W-:Y:S01]  /*16bc0*/  PRMT R154, R152, 0x7772, RZ ;  /* 0x00007772989a7816 */ /* 0x000fe200000000ff */
[----:B------:R-:W-:Y:S01]  /*16bd0*/  FMUL.FTZ R115, R132, R115 ;  /* 0x0000007384737220 */ /* 0x000fe20000410000 */
[C---:B------:R-:W-:Y:S01]  /*16be0*/  FMUL.FTZ R116, R133.reuse, R116 ;  /* 0x0000007485747220 */ /* 0x040fe20000410000 */
[----:B------:R-:W-:Y:S01]  /*16bf0*/  FMUL.FTZ R117, R133, R117 ;  /* 0x0000007585757220 */ /* 0x000fe20000410000 */
[----:B------:R-:W-:Y:S01]  /*16c00*/  PRMT R164, R154, 0x5410, R155 ;  /* 0x000054109aa47816 */ /* 0x000fe2000000009b */
[C---:B------:R-:W-:Y:S01]  /*16c10*/  FMUL.FTZ R118, R132.reuse, R118 ;  /* 0x0000007684767220 */ /* 0x040fe20000410000 */
[----:B------:R-:W-:Y:S01]  /*16c20*/  PRMT R154, R3, 0x7632, R154 ;  /* 0x00007632039a7816 */ /* 0x000fe2000000009a */
        /* <DEDUP_REMOVED lines=10> */
[-C--:B-1----:R-:W-:Y:S03]  /*16cd0*/  HMMA.16816.F32.BF16 R68, R176, R144.reuse, R68 ;  /* 0x00000090b044723c */ /* 0x082fe60000041844 */
[C---:B------:R-:W-:Y:S01]  /*16ce0*/  FMUL.FTZ R129, R133.reuse, R129 ;  /* 0x0000008185817220 */ /* 0x040fe20000410000 */
[C---:B------:R-:W-:Y:S01]  /*16cf0*/  FMUL.FTZ R130, R132.reuse, R130 ;  /* 0x0000008284827220 */ /* 0x040fe20000410000 */
[C---:B------:R-:W-:Y:S01]  /*16d00*/  FMUL.FTZ R131, R132.reuse, R131 ;  /* 0x0000008384837220 */ /* 0x040fe20000410000 */
[C---:B------:R-:W-:Y:S01]  /*16d10*/  FMUL.FTZ R84, R133.reuse, R84 ;  /* 0x0000005485547220 */ /* 0x040fe20000410000 */
[C---:B------:R-:W-:Y:S01]  /*16d20*/  FMUL.FTZ R85, R133.reuse, R85 ;  /* 0x0000005585557220 */ /* 0x040fe20000410000 */
[C---:B------:R-:W-:Y:S04]  /*16d30*/  HMMA.16816.F32.BF16 R72, R180.reuse, R144, R72 ;  /* 0x00000090b448723c */ /* 0x040fe80000041848 */
[C---:B------:R-:W-:Y:S01]  /*16d40*/  FMUL.FTZ R86, R132.reuse, R86 ;  /* 0x0000005684567220 */ /* 0x040fe20000410000 */
[----:B------:R-:W-:Y:S01]  /*16d50*/  FMUL.FTZ R87, R132, R87 ;  /* 0x0000005784577220 */ /* 0x000fe20000410000 */
[----:B------:R-:W-:Y:S01]  /*16d60*/  LOP3.LUT R137, R194, UR20, R211, 0x96, !PT ;  /* 0x00000014c2897c12 */ /* 0x000fe2000f8e96d3 */
        /* <DEDUP_REMOVED lines=12> */
[----:B------:R-:W-:Y:S01]  /*16e30*/  FFMA.FTZ R132, R132, R250, R214 ;  /* 0x000000fa84847223 */ /* 0x000fe200000100d6 */
[-C--:B-1----:R-:W-:Y:S08]  /*16e40*/  HMMA.16816.F32.BF16 R84, R176, R144.reuse, R84 ;  /* 0x00000090b054723c */ /* 0x082ff00000041854 */
[C---:B------:R-:W-:Y:S04]  /*16e50*/  HMMA.16816.F32.BF16 R88, R180.reuse, R144, R88 ;  /* 0x00000090b458723c */ /* 0x040fe80000041858 */
[----:B------:R-:W-:Y:S04]  /*16e60*/  IMAD.WIDE.U32 R144, R137, -0x2daee0ad, RZ ;  /* 0xd2511f5389907825 */ /* 0x000fe800078e00ff */
[-C--:B------:R-:W-:Y:S03]  /*16e70*/  HMMA.16816.F32.BF16 R92, R180, R146.reuse, R92 ;  /* 0x00000092b45c723c */ /* 0x080fe6000004185c */
[----:B------:R-:W-:Y:S02]  /*16e80*/  PRMT R156, R144, 0x7771, RZ ;  /* 0x00007771909c7816 */ /* 0x000fe400000000ff */
[----:B------:R-:W-:Y:S02]  /*16e90*/  MOV R153, R144 ;  /* 0x0000009000997202 */ /* 0x000fe40000000f00 */
[----:B------:R-:W-:Y:S01]  /*16ea0*/  LOP3.LUT R137, R192, UR15, R145, 0x96, !PT ;  /* 0x0000000fc0897c12 */ /* 0x000fe2000f8e9691 */
[C---:B------:R-:W-:Y:S04]  /*16eb0*/  HMMA.16816.F32.BF16 R96, R176.reuse, R146, R96 ;  /* 0x00000092b060723c */ /* 0x040fe80000041860 */
[C---:B------:R-:W-:Y:S02]  /*16ec0*/  PRMT R145, R144.reuse, 0x7772, RZ ;  /* 0x0000777290917816 */ /* 0x040fe400000000ff */
[----:B------:R-:W-:Y:S02]  /*16ed0*/  LOP3.LUT R155, R137, 0xff, RZ, 0xc0, !PT ;  /* 0x000000ff899b7812 */ /* 0x000fe400078ec0ff */
[-C--:B------:R-:W-:Y:S03]  /*16ee0*/  HMMA.16816.F32.BF16 R100, R176, R148.reuse, R100 ;  /* 0x00000094b064723c */ /* 0x080fe60000041864 */
[----:B------:R-:W-:Y:S02]  /*16ef0*/  PRMT R152, R144, 0x7773, RZ ;  /* 0x0000777390987816 */ /* 0x000fe400000000ff */
[----:B------:R-:W-:Y:S01]  /*16f00*/  LOP3.LUT R144, R153, 0xff, RZ, 0xc0, !PT ;  /* 0x000000ff99907812 */ /* 0x000fe200078ec0ff */
[----:B------:R-:W-:Y:S01]  /*16f10*/  FFMA.FTZ R153, R200, UR4, -R142 ;  /* 0x00000004c8997c23 */ /* 0x000fe2000801088e */
[----:B------:R-:W-:Y:S01]  /*16f20*/  PRMT R163, R145, 0x5410, R152 ;  /* 0x0000541091a37816 */ /* 0x000fe20000000098 */
[C---:B------:R-:W-:Y:S01]  /*16f30*/  HMMA.16816.F32.BF16 R104, R180.reuse, R148, R104 ;  /* 0x00000094b468723c */ /* 0x040fe20000041868 */
[----:B------:R-:W-:Y:S03]  /*16f40*/  MUFU.EX2 R200, R138 ;  /* 0x0000008a00c87308 */ /* 0x000fe60000000800 */
[----:B------:R-:W-:Y:S01]  /*16f50*/  LOP3.LUT R145, R157, 0xff, RZ, 0xc0, !PT ;  /* 0x000000ff9d917812 */ /* 0x000fe200078ec0ff */
[----:B------:R-:W-:Y:S01]  /*16f60*/  FFMA.FTZ R152, R201, UR4, -R142 ;  /* 0x00000004c9987c23 */ /* 0x000fe2000801088e */
[----:B------:R-:W-:Y:S01]  /*16f70*/  PRMT R161, R144, 0x5410, R156 ;  /* 0x0000541090a17816 */ /* 0x000fe2000000009c */
[--C-:B------:R-:W-:Y:S01]  /*16f80*/  FFMA.FTZ R144, R202, UR4, -R142.reuse ;  /* 0x00000004ca907c23 */ /* 0x100fe2000801088e */
[-C--:B------:R-:W-:Y:S03]  /*16f90*/  HMMA.16816.F32.BF16 R108, R180, R150.reuse, R108 ;  /* 0x00000096b46c723c */ /* 0x080fe6000004186c */
[----:B------:R1:W-:Y:S01]  /*16fa0*/  MUFU.EX2 R211, R152 ;  /* 0x0000009800d37308 */ /* 0x0003e20000000800 */
[----:B------:R-:W-:Y:S01]  /*16fb0*/  LOP3.LUT R157, R3, 0xff, RZ, 0xc0, !PT ;  /* 0x000000ff039d7812 */ /* 0x000fe200078ec0ff */
[----:B------:R-:W-:Y:S01]  /*16fc0*/  FFMA.FTZ R142, R197, UR4, -R142 ;  /* 0x00000004c58e7c23 */ /* 0x000fe2000801088e */
[----:B------:R-:W-:Y:S07]  /*16fd0*/  SHF.R.U32.HI R156, RZ, 0x18, R3 ;  /* 0x00000018ff9c7819 */ /* 0x000fee0000011603 */
[----:B------:R3:W-:Y:S01]  /*16fe0*/  MUFU.EX2 R210, R144 ;  /* 0x0000009000d27308 */ /* 0x0007e20000000800 */
[----:B------:R-:W-:Y:S01]  /*16ff0*/  LOP3.LUT R148, R3, 0xffff, RZ, 0xc0, !PT ;  /* 0x0000ffff03947812 */ /* 0x000fe200078ec0ff */
[C---:B------:R-:W-:Y:S08]  /*17000*/  HMMA.16816.F32.BF16 R112, R176.reuse, R150, R112 ;  /* 0x00000096b070723c */ /* 0x040ff00000041870 */
[----:B------:R4:W-:Y:S01]  /*17010*/  MUFU.EX2 R202, R153 ;  /* 0x0000009900ca7308 */ /* 0x0009e20000000800 */
[--C-:B------:R-:W-:Y:S01]  /*17020*/  FFMA.FTZ R3, R203, UR4, -R187.reuse ;  /* 0x00000004cb037c23 */ /* 0x100fe200080108bb */
[----:B------:R-:W-:Y:S08]  /*17030*/  PRMT R162, R145, 0x5410, R162 ;  /* 0x0000541091a27816 */ /* 0x000ff000000000a2 */
[----:B------:R5:W-:Y:S01]  /*17040*/  MUFU.EX2 R201, R142 ;  /* 0x0000008e00c97308 */ /* 0x000be20000000800 */
[----:B-1----:R-:W-:Y:S01]  /*17050*/  SHF.R.U32.HI R152, RZ, 0x8, R148 ;  /* 0x00000008ff987819 */ /* 0x002fe20000011694 */
[----:B------:R-:W-:Y:S01]  /*17060*/  FFMA.FTZ R148, R204, UR4, -R187 ;  /* 0x00000004cc947c23 */ /* 0x000fe200080108bb */
[----:B------:R-:W-:Y:S07]  /*17070*/  LOP3.LUT R149, R137, 0xffff, RZ, 0xc0, !PT ;  /* 0x0000ffff89957812 */ /* 0x000fee00078ec0ff */
[----:B------:R1:W2:Y:S01]  /*17080*/  MUFU.EX2 R203, R3 ;  /* 0x0000000300cb7308 */ /* 0x0002a20000000800 */
[----:B------:R-:W-:Y:S01]  /*17090*/  FFMA.FTZ R138, R199, UR4, -R186 ;  /* 0x00000004c78a7c23 */ /* 0x000fe200080108ba */
[----:B---3--:R-:W3:Y:S01]  /*170a0*/  LDSM.16.MT88.4 R144, [R168+0x1000] ;  /* 0x00100000a890783b */ /* 0x008ee20000004200 */
[----:B------:R-:W-:Y:S07]  /*170b0*/  SHF.R.U32.HI R149, RZ, 0x8, R149 ;  /* 0x00000008ff957819 */ /* 0x000fee0000011695 */
[----:B------:R2:W3:Y:S01]  /*170c0*/  MUFU.EX2 R204, R148 ;  /* 0x0000009400cc7308 */ /* 0x0004e20000000800 */
[----:B------:R-:W-:Y:S01]  /*170d0*/  FFMA.FTZ R187, R139, UR4, -R187 ;  /* 0x000000048bbb7c23 */ /* 0x000fe200080108bb */
[----:B----4-:R-:W-:Y:S08]  /*170e0*/  PRMT R153, R157, 0x5410, R152 ;  /* 0x000054109d997816 */ /* 0x010ff00000000098 */
[----:B------:R4:W-:Y:S01]  /*170f0*/  MUFU.EX2 R192, R138 ;  /* 0x0000008a00c07308 */ /* 0x0009e20000000800 */
[--C-:B-----5:R-:W-:Y:S02]  /*17100*/  PRMT R142, R155, 0x5410, R149.reuse ;  /* 0x000054109b8e7816 */ /* 0x120fe40000000095 */
[----:B------:R-:W-:Y:S02]  /*17110*/  PRMT R149, R137, 0x7632, R149 ;  /* 0x0000763289957816 */ /* 0x000fe40000000095 */
[----:B-1----:R-:W-:Y:S02]  /*17120*/  LOP3.LUT R3, R154, 0xff, RZ, 0xc0, !PT ;  /* 0x000000ff9a037812 */ /* 0x002fe400078ec0ff */
[----:B------:R-:W-:Y:S02]  /*17130*/  LOP3.LUT R149, R149, 0xff, RZ, 0xc0, !PT ;  /* 0x000000ff95957812 */ /* 0x000fe400078ec0ff */
[----:B------:R-:W-:Y:S01]  /*17140*/  PRMT R152, R3, 0x5410, R156 ;  /* 0x0000541003987816 */ /* 0x000fe2000000009c */
[----:B------:R-:W-:Y:S01]  /*17150*/  FFMA.FTZ R3, R196, UR4, -R143 ;  /* 0x00000004c4037c23 */ /* 0x000fe2000801088f */
[----:B--2---:R-:W-:Y:S01]  /*17160*/  SHF.R.U32.HI R148, RZ, 0x18, R137 ;  /* 0x00000018ff947819 */ /* 0x004fe20000011689 */
[----:B------:R-:W-:Y:S01]  /*17170*/  FFMA.FTZ R137, R195, UR4, -R143 ;  /* 0x00000004c3897c23 */ /* 0x000fe2000801088f */
[----:B------:R-:W1:Y:S01]  /*17180*/  LDSM.16.MT88.4 R156, [R185+0xa800] ;  /* 0x00a80000b99c783b */ /* 0x000e620000004200 */
[----:B------:R2:W-:Y:S01]  /*17190*/  MUFU.EX2 R194, R3 ;  /* 0x0000000300c27308 */ /* 0x0005e20000000800 */
[--C-:B----4-:R-:W-:Y:S01]  /*171a0*/  HSET2.LE.AND R138, R153, R141.reuse, PT ;  /* 0x0000008d998a7233 */ /* 0x110fe20003803000 */
[----:B------:R-:W-:Y:S01]  /*171b0*/  FFMA.FTZ R0, R0, R213, R241 ;  /* 0x000000d500007223 */ /* 0x000fe200000100f1 */
[--C-:B------:R-:W-:Y:S07]  /*171c0*/  HSET2.LE.AND R139, R152, R141.reuse, PT ;  /* 0x0000008d988b7233 */ /* 0x100fee0003803000 */
[----:B------:R4:W-:Y:S01]  /*171d0*/  MUFU.EX2 R193, R137 ;  /* 0x0000008900c17308 */ /* 0x0009e20000000800 */
[----:B------:R-:W-:Y:S01]  /*171e0*/  PRMT R149, R149, 0x5410, R148 ;  /* 0x0000541095957816 */ /* 0x000fe20000000094 */
[----:B------:R-:W-:Y:S01]  /*171f0*/  FADD.FTZ R0, R212, R0 ;  /* 0x00000000d4007221 */ /* 0x000fe20000010000 */
[----:B------:R-:W-:Y:S07]  /*17200*/  LOP3.LUT R148, R163, 0xff00ff, RZ, 0xc0, !PT ;  /* 0x00ff00ffa3947812 */ /* 0x000fee00078ec0ff */
[----:B------:R-:W-:Y:S01]  /*17210*/  MUFU.EX2 R196, R187 ;  /* 0x000000bb00c47308 */ /* 0x000fe20000000800 */
[--C-:B------:R-:W-:Y:S01]  /*17220*/  HSET2.LE.AND R142, R142, R141.reuse, PT ;  /* 0x0000008d8e8e7233 */ /* 0x100fe20003803000 */
[----:B------:R-:W-:Y:S01]  /*17230*/  FADD.FTZ R0, R246, R0 ;  /* 0x00000000f6007221 */ /* 0x000fe20000010000 */
[--C-:B------:R-:W-:Y:S01]  /*17240*/  HSET2.LE.AND R148, R148, R141.reuse, PT ;  /* 0x0000008d94947233 */ /* 0x100fe20003803000 */
[----:B--2---:R-:W-:Y:S02]  /*17250*/  FFMA.FTZ R3, R205, UR4, -R186 ;  /* 0x00000004cd037c23 */ /* 0x004fe400080108ba */
[----:B------:R-:W-:Y:S04]  /*17260*/  FADD.FTZ R0, R247, R0 ;  /* 0x00000000f7007221 */ /* 0x000fe80000010000 */
[----:B------:R2:W5:Y:S01]  /*17270*/  MUFU.EX2 R191, R3 ;  /* 0x0000000300bf7308 */ /* 0x0005620000000800 */
[-C--:B---3--:R-:W-:Y:S03]  /*17280*/  HMMA.16816.F32.BF16 R116, R176, R144.reuse, R116 ;  /* 0x00000090b074723c */ /* 0x088fe60000041874 */
[--C-:B----4-:R-:W-:Y:S01]  /*17290*/  FFMA.FTZ R137, R208, UR4, -R143.reuse ;  /* 0x00000004d0897c23 */ /* 0x110fe2000801088f */
[----:B------:R-:W-:Y:S01]  /*172a0*/  FFMA.FTZ R143, R207, UR4, -R143 ;  /* 0x00000004cf8f7c23 */ /* 0x000fe2000801088f */
[----:B------:R-:W-:Y:S04]  /*172b0*/  FADD.FTZ R0, R203, R0 ;  /* 0x00000000cb007221 */ /* 0x000fe80000010000 */
[----:B------:R3:W-:Y:S01]  /*172c0*/  MUFU.EX2 R197, R137 ;  /* 0x0000008900c57308 */ /* 0x0007e20000000800 */
[C---:B------:R-:W-:Y:S09]  /*172d0*/  HMMA.16816.F32.BF16 R120, R180.reuse, R144, R120 ;  /* 0x00000090b478723c */ /* 0x040ff20000041878 */
[----:B------:R-:W4:Y:S01]  /*172e0*/  MUFU.EX2 R198, R143 ;  /* 0x0000008f00c67308 */ /* 0x000f220000000800 */
[----:B------:R-:W-:Y:S01]  /*172f0*/  FADD.FTZ R0, R204, R0 ;  /* 0x00000000cc007221 */ /* 0x000fe20000010000 */
[--C-:B--2---:R-:W-:Y:S01]  /*17300*/  FFMA.FTZ R3, R209, UR4, -R186.reuse ;  /* 0x00000004d1037c23 */ /* 0x104fe200080108ba */
[----:B------:R-:W-:Y:S01]  /*17310*/  FFMA.FTZ R186, R206, UR4, -R186 ;  /* 0x00000004ceba7c23 */ /* 0x000fe200080108ba */
[-C--:B------:R-:W-:Y:S06]  /*17320*/  HMMA.16816.F32.BF16 R124, R180, R146.reuse, R124 ;  /* 0x00000092b47c723c */ /* 0x080fec000004187c */
[----:B------:R2:W-:Y:S01]  /*17330*/  MUFU.EX2 R195, R3 ;  /* 0x0000000300c37308 */ /* 0x0005e20000000800 */
[--C-:B------:R-:W-:Y:S09]  /*17340*/  HSET2.LE.AND R182, R162, R141.reuse, PT ;  /* 0x0000008da2b67233 */ /* 0x100ff20003803000 */
[----:B------:R-:W1:Y:S01]  /*17350*/  MUFU.EX2 R190, R186 ;  /* 0x000000ba00be7308 */ /* 0x000e620000000800 */
[----:B---3--:R-:W-:Y:S01]  /*17360*/  LOP3.LUT R137, R164, 0xff00ff, RZ, 0xc0, !PT ;  /* 0x00ff00ffa4897812 */ /* 0x008fe200078ec0ff */
[----:B------:R-:W-:Y:S04]  /*17370*/  HMMA.16816.F32.BF16 R128, R176, R146, R128 ;  /* 0x00000092b080723c */ /* 0x000fe80000041880 */
[--C-:B------:R-:W-:Y:S02]  /*17380*/  HSET2.LE.AND R183, R137, R141.reuse, PT ;  /* 0x0000008d89b77233 */ /* 0x100fe40003803000 */
[----:B-----5:R-:W-:Y:S02]  /*17390*/  F2FP.BF16.F32.PACK_AB R137, R191, R192 ;  /* 0x000000c0bf89723e */ /* 0x020fe400000010ff */
[----:B--2---:R-:W-:Y:S02]  /*173a0*/  F2FP.BF16.F32.PACK_AB R3, R193, R194 ;  /* 0x000000c2c103723e */ /* 0x004fe400000010ff */
[----:B----4-:R-:W-:Y:S02]  /*173b0*/  F2FP.BF16.F32.PACK_AB R180, R198, R197 ;  /* 0x000000c5c6b4723e */ /* 0x010fe400000010ff */
[----:B-1----:R-:W-:Y:S02]  /*173c0*/  F2FP.BF16.F32.PACK_AB R181, R190, R195 ;  /* 0x000000c3beb5723e */ /* 0x002fe400000010ff */
[----:B------:R-:W-:Y:S01]  /*173d0*/  LOP3.LUT R182, R3, R182, RZ, 0xc0, !PT ;  /* 0x000000b603b67212 */ /* 0x000fe200078ec0ff */
[----:B------:R-:W-:Y:S01]  /*173e0*/  FFMA.FTZ R3, R133, R251, R238 ;  /* 0x000000fb85037223 */ /* 0x000fe200000100ee */
[----:B------:R-:W-:Y:S02]  /*173f0*/  LOP3.LUT R183, R137, R183, RZ, 0xc0, !PT ;  /* 0x000000b789b77212 */ /* 0x000fe400078ec0ff */
[----:B------:R-:W-:Y:S01]  /*17400*/  LOP3.LUT R180, R180, R138, RZ, 0xc0, !PT ;  /* 0x0000008ab4b47212 */ /* 0x000fe200078ec0ff */
[----:B------:R-:W-:Y:S01]  /*17410*/  FADD.FTZ R3, R237, R3 ;  /* 0x00000003ed037221 */ /* 0x000fe20000010000 */
[----:B------:R-:W-:Y:S02]  /*17420*/  LOP3.LUT R181, R181, R139, RZ, 0xc0, !PT ;  /* 0x0000008bb5b57212 */ /* 0x000fe400078ec0ff */
[--C-:B------:R-:W-:Y:S01]  /*17430*/  HSET2.LE.AND R143, R161, R141.reuse, PT ;  /* 0x0000008da18f7233 */ /* 0x100fe20003803000 */
[----:B------:R-:W-:Y:S01]  /*17440*/  FADD.FTZ R3, R244, R3 ;  /* 0x00000003f4037221 */ /* 0x000fe20000010000 */
[----:B------:R-:W-:Y:S02]  /*17450*/  HSET2.LE.AND R141, R149, R141, PT ;  /* 0x0000008d958d7233 */ /* 0x000fe40003803000 */
[----:B------:R-:W-:Y:S01]  /*17460*/  F2FP.BF16.F32.PACK_AB R176, R211, R210 ;  /* 0x000000d2d3b0723e */ /* 0x000fe200000010ff */
[-C--:B------:R-:W-:Y:S01]  /*17470*/  HMMA.16816.F32.BF16 R144, R180, R156.reuse, R4 ;  /* 0x0000009cb490723c */ /* 0x080fe20000041804 */
[----:B------:R-:W1:Y:S04]  /*17480*/  LDSM.16.MT88.4 R4, [R160+0x800] ;  /* 0x00080000a004783b */ /* 0x000e680000004200 */
[----:B------:R-:W-:Y:S01]  /*17490*/  F2FP.BF16.F32.PACK_AB R177, R204, R203 ;  /* 0x000000cbccb1723e */ /* 0x000fe200000010ff */
[----:B------:R-:W-:Y:S01]  /*174a0*/  FADD.FTZ R3, R243, R3 ;  /* 0x00000003f3037221 */ /* 0x000fe20000010000 */
[----:B------:R-:W-:Y:S02]  /*174b0*/  F2FP.BF16.F32.PACK_AB R178, R201, R202 ;  /* 0x000000cac9b2723e */ /* 0x000fe400000010ff */
[----:B------:R-:W-:Y:S02]  /*174c0*/  F2FP.BF16.F32.PACK_AB R179, R196, R200 ;  /* 0x000000c8c4b3723e */ /* 0x000fe400000010ff */
[----:B------:R-:W-:Y:S02]  /*174d0*/  LOP3.LUT R176, R176, R142, RZ, 0xc0, !PT ;  /* 0x0000008eb0b07212 */ /* 0x000fe400078ec0ff */
[----:B------:R-:W-:Y:S02]  /*174e0*/  LOP3.LUT R177, R177, R141, RZ, 0xc0, !PT ;  /* 0x0000008db1b17212 */ /* 0x000fe400078ec0ff */
[----:B------:R-:W-:Y:S02]  /*174f0*/  LOP3.LUT R178, R178, R143, RZ, 0xc0, !PT ;  /* 0x0000008fb2b27212 */ /* 0x000fe400078ec0ff */
[----:B------:R-:W-:Y:S02]  /*17500*/  LOP3.LUT R179, R179, R148, RZ, 0xc0, !PT ;  /* 0x00000094b3b37212 */ /* 0x000fe400078ec0ff */
[----:B------:R-:W-:Y:S02]  /*17510*/  MOV R137, R134 ;  /* 0x0000008600897202 */ /* 0x000fe40000000f00 */
[----:B------:R-:W-:Y:S03]  /*17520*/  MOV R133, R135 ;  /* 0x0000008700857202 */ /* 0x000fe60000000f00 */
[C---:B------:R-:W-:Y:S01]  /*17530*/  HMMA.16816.F32.BF16 R148, R176.reuse, R156, R8 ;  /* 0x0000009cb094723c */ /* 0x040fe20000041808 */
[----:B------:R-:W2:Y:S07]  /*17540*/  LDSM.16.MT88.4 R8, [R168+0x800] ;  /* 0x00080000a808783b */ /* 0x000eae0000004200 */
[-C--:B------:R-:W-:Y:S01]  /*17550*/  HMMA.16816.F32.BF16 R152, R176, R158.reuse, R12 ;  /* 0x0000009eb098723c */ /* 0x080fe2000004180c */
[----:B------:R-:W3:Y:S07]  /*17560*/  LDSM.16.MT88.4 R12, [R185+0xb800] ;  /* 0x00b80000b90c783b */ /* 0x000eee0000004200 */
[C---:B------:R-:W-:Y:S01]  /*17570*/  HMMA.16816.F32.BF16 R156, R180.reuse, R158, R16 ;  /* 0x0000009eb49c723c */ /* 0x040fe20000041810 */
[----:B------:R4:W-:Y:S08]  /*17580*/  LDSM.16.MT88.4 R16, [R160+0x1800] ;  /* 0x00180000a010783b */ /* 0x0009f00000004200 */
[----:B------:R-:W5:Y:S01]  /*17590*/  LDSM.16.MT88.4 R184, [R184+0xb800] ;  /* 0x00b80000b8b8783b */ /* 0x000f620000004200 */
[-C--:B----4-:R-:W-:Y:S07]  /*175a0*/  HMMA.16816.F32.BF16 R160, R180, R172.reuse, R20 ;  /* 0x000000acb4a0723c */ /* 0x090fee0000041814 */
[----:B------:R4:W5:Y:S01]  /*175b0*/  LDSM.16.MT88.4 R20, [R168+0x1800] ;  /* 0x00180000a814783b */ /* 0x0009620000004200 */
[C---:B------:R-:W-:Y:S08]  /*175c0*/  HMMA.16816.F32.BF16 R164, R176.reuse, R172, R24 ;  /* 0x000000acb0a4723c */ /* 0x040ff00000041818 */
[-C--:B----4-:R-:W-:Y:S08]  /*175d0*/  HMMA.16816.F32.BF16 R168, R176, R174.reuse, R28 ;  /* 0x000000aeb0a8723c */ /* 0x090ff0000004181c */
[C---:B------:R-:W-:Y:S08]  /*175e0*/  HMMA.16816.F32.BF16 R172, R180.reuse, R174, R32 ;  /* 0x000000aeb4ac723c */ /* 0x040ff00000041820 */
[-C--:B-1----:R-:W-:Y:S08]  /*175f0*/  HMMA.16816.F32.BF16 R36, R180, R4.reuse, R36 ;  /* 0x00000004b424723c */ /* 0x082ff00000041824 */
[C---:B------:R-:W-:Y:S04]  /*17600*/  HMMA.16816.F32.BF16 R40, R176.reuse, R4, R40 ;  /* 0x00000004b028723c */ /* 0x040fe80000041828 */
[----:B------:R-:W-:Y:S01]  /*17610*/  FADD.FTZ R4, R245, R2 ;  /* 0x00000002f5047221 */ /* 0x000fe20000010000 */
[----:B------:R-:W-:Y:S01]  /*17620*/  FADD.FTZ R2, R215, R132 ;  /* 0x00000084d7027221 */ /* 0x000fe20000010000 */
[----:B------:R-:W-:Y:S02]  /*17630*/  MOV R132, R140 ;  /* 0x0000008c00847202 */ /* 0x000fe40000000f00 */
[-C--:B------:R-:W-:Y:S03]  /*17640*/  HMMA.16816.F32.BF16 R44, R176, R6.reuse, R44 ;  /* 0x00000006b02c723c */ /* 0x080fe6000004182c */
[----:B------:R-:W-:Y:S01]  /*17650*/  FADD.FTZ R5, R239, R2 ;  /* 0x00000002ef057221 */ /* 0x000fe20000010000 */
[----:B------:R-:W-:Y:S04]  /*17660*/  FADD.FTZ R4, R249, R4 ;  /* 0x00000004f9047221 */ /* 0x000fe80000010000 */
[C---:B------:R-:W-:Y:S04]  /*17670*/  HMMA.16816.F32.BF16 R48, R180.reuse, R6, R48 ;  /* 0x00000006b430723c */ /* 0x040fe80000041830 */
[----:B------:R-:W-:Y:S01]  /*17680*/  FADD.FTZ R6, R197, R3 ;  /* 0x00000003c5067221 */ /* 0x000fe20000010000 */
[----:B------:R-:W-:Y:S01]  /*17690*/  FADD.FTZ R2, R248, R4 ;  /* 0x00000004f8027221 */ /* 0x000fe20000010000 */
[----:B------:R-:W-:Y:S02]  /*176a0*/  FADD.FTZ R4, R240, R5 ;  /* 0x00000005f0047221 */ /* 0x000fe40000010000 */
[-C--:B--2---:R-:W-:Y:S03]  /*176b0*/  HMMA.16816.F32.BF16 R52, R180, R8.reuse, R52 ;  /* 0x00000008b434723c */ /* 0x084fe60000041834 */
        /* <DEDUP_REMOVED lines=13> */
[C---:B------:R-:W-:Y:S01]  /*17790*/  HMMA.16816.F32.BF16 R64, R180.reuse, R10, R64 ;  /* 0x0000000ab440723c */ /* 0x040fe20000041840 */
[----:B------:R1:W-:Y:S03]  /*177a0*/  STL [R1], R3 ;  /* 0x0000000301007387 */ /* 0x0003e60000100800 */
[----:B------:R-:W-:Y:S01]  /*177b0*/  FADD.FTZ R252, R201, R4 ;  /* 0x00000004c9fc7221 */ /* 0x000fe20000010000 */
[----:B------:R-:W-:Y:S03]  /*177c0*/  FADD.FTZ R251, R193, R2 ;  /* 0x00000002c1fb7221 */ /* 0x000fe60000010000 */
[-C--:B---3--:R-:W-:Y:S08]  /*177d0*/  HMMA.16816.F32.BF16 R68, R180, R12.reuse, R68 ;  /* 0x0000000cb444723c */ /* 0x088ff00000041844 */
[C---:B------:R-:W-:Y:S08]  /*177e0*/  HMMA.16816.F32.BF16 R72, R176.reuse, R12, R72 ;  /* 0x0000000cb048723c */ /* 0x040ff00000041848 */
[-C--:B------:R-:W-:Y:S03]  /*177f0*/  HMMA.16816.F32.BF16 R76, R176, R14.reuse, R76 ;  /* 0x0000000eb04c723c */ /* 0x080fe6000004184c */
[----:B-1----:R-:W-:Y:S05]  /*17800*/  MOV R3, R136 ;  /* 0x0000008800037202 */ /* 0x002fea0000000f00 */
        /* <DEDUP_REMOVED lines=15> */
.L_x_2296:
[----:B------:R-:W2:Y:S01]  /*17900*/  LDL.LU R5, [R1] ;  /* 0x0000000001057983 */ /* 0x000ea20000300800 */
[----:B------:R-:W1:Y:S03]  /*17910*/  LDCU UR4, c[0x0][0x4fc] ;  /* 0x00009f80ff0477ac */ /* 0x000e660008000800 */
[----:B------:R-:W3:Y:S04]  /*17920*/  LDL.LU R10, [R1+0x18] ;  /* 0x00001800010a7983 */ /* 0x000ee80000300800 */
[----:B------:R-:W4:Y:S04]  /*17930*/  SHFL.BFLY PT, R0, R251, 0x2, 0x1f ;  /* 0x0c401f00fb007f89 */ /* 0x000f2800000e0000 */
[----:B------:R-:W5:Y:S04]  /*17940*/  SHFL.BFLY PT, R4, R250, 0x2, 0x1f ;  /* 0x0c401f00fa047f89 */ /* 0x000f6800000e0000 */
[----:B------:R-:W1:Y:S01]  /*17950*/  SHFL.BFLY PT, R3, R252, 0x2, 0x1f ;  /* 0x0c401f00fc037f89 */ /* 0x000e6200000e0000 */
[----:B------:R-:W-:-:S02]  /*17960*/  SHF.L.U32 R7, R226, 0x5, RZ ;  /* 0x00000005e2077819 */ /* 0x000fc400000006ff */
[----:B------:R-:W-:Y:S01]  /*17970*/  SHF.L.U32 R6, R226, 0x4, RZ ;  /* 0x00000004e2067819 */ /* 0x000fe200000006ff */
[----:B------:R-:W3:Y:S01]  /*17980*/  LDL.LU R9, [R1+0x1c] ;  /* 0x00001c0001097983 */ /* 0x000ee20000300800 */
[----:B------:R-:W-:Y:S01]  /*17990*/  UISETP.NE.AND UP3, UPT, UR19, -0x1, UPT ;  /* 0xffffffff1300788c */ /* 0x000fe2000bf65270 */
[----:B------:R-:W1:Y:S02]  /*179a0*/  LDCU.U8 UR11, c[0x0][0x549] ;  /* 0x0000a920ff0b77ac */ /* 0x000e640008000000 */
[----:B------:R-:W3:Y:S01]  /*179b0*/  LDL.LU R8, [R1+0x28] ;  /* 0x0000280001087983 */ /* 0x000ee20000300800 */
[----:B------:R-:W-:Y:S01]  /*179c0*/  LOP3.LUT R6, R6, 0x1c0, RZ, 0xc0, !PT ;  /* 0x000001c006067812 */ /* 0x000fe200078ec0ff */
[----:B------:R-:W1:Y:S01]  /*179d0*/  LDCU.U8 UR10, c[0x0][0x548] ;  /* 0x0000a900ff0a77ac */ /* 0x000e620008000000 */
[----:B------:R-:W-:Y:S01]  /*179e0*/  UISETP.NE.AND UP2, UPT, UR19, -0x1, UPT ;  /* 0xffffffff1300788c */ /* 0x000fe2000bf45270 */
[----:B----4-:R-:W-:-:S04]  /*179f0*/  FADD.FTZ R0, R0, R251 ;  /* 0x000000fb00007221 */ /* 0x010fc80000010000 */
[----:B------:R-:W4:Y:S01]  /*17a00*/  @!UP3 LDCU.64 UR8, c[0x0][0x400] ;  /* 0x00008000ff08b7ac */ /* 0x000f220008000a00 */
[----:B-----5:R-:W-:Y:S01]  /*17a10*/  FADD.FTZ R4, R4, R250 ;  /* 0x000000fa04047221 */ /* 0x020fe20000010000 */
[----:B------:R-:W5:Y:S01]  /*17a20*/  SHFL.BFLY PT, R132, R0, 0x1, 0x1f ;  /* 0x0c201f0000847f89 */ /* 0x000f6200000e0000 */
[----:B------:R-:W4:Y:S01]  /*17a30*/  @UP3 LDCU.64 UR6, c[0x0][0x408] ;  /* 0x00008100ff0637ac */ /* 0x000f220008000a00 */
[----:B-1----:R-:W-:Y:S02]  /*17a40*/  FADD.FTZ R3, R3, R252 ;  /* 0x000000fc03037221 */ /* 0x002fe40000010000 */
[----:B------:R-:W1:Y:S01]  /*17a50*/  SHFL.BFLY PT, R133, R4, 0x1, 0x1f ;  /* 0x0c201f0004857f89 */ /* 0x000e6200000e0000 */
[----:B------:R-:W-:Y:S01]  /*17a60*/  UISETP.NE.AND UP1, UPT, UR11, URZ, UPT ;  /* 0x000000ff0b00728c */ /* 0x000fe2000bf25270 */
[----:B------:R-:W3:Y:S02]  /*17a70*/  LDCU UR11, c[0x0][0x434] ;  /* 0x00008680ff0b77ac */ /* 0x000ee40008000800 */
[----:B------:R-:W1:Y:S01]  /*17a80*/  SHFL.BFLY PT, R137, R3, 0x1, 0x1f ;  /* 0x0c201f0003897f89 */ /* 0x000e6200000e0000 */
[----:B------:R-:W-:-:S02]  /*17a90*/  UISETP.NE.AND UP0, UPT, UR10, URZ, !UP1 ;  /* 0x000000ff0a00728c */ /* 0x000fc4000cf05270 */
[----:B----4-:R-:W-:-:S05]  /*17aa0*/  @UP3 UIMAD.WIDE.U32 UR14, UR19, UR6, URZ ;  /* 0x00000006130e32a5 */ /* 0x010fca000f8e00ff */
[----:B------:R-:W4:Y:S01]  /*17ab0*/  @UP1 LDCU UR6, c[0x0][0x430] ;  /* 0x00008600ff0617ac */ /* 0x000f220008000800 */
[----:B-----5:R-:W-:Y:S01]  /*17ac0*/  FADD.FTZ R132, R0, R132 ;  /* 0x0000008400847221 */ /* 0x020fe20000010000 */
[----:B-1----:R-:W-:-:S04]  /*17ad0*/  FADD.FTZ R133, R4, R133 ;  /* 0x0000008504857221 */ /* 0x002fc80000010000 */
[----:B------:R-:W-:Y:S01]  /*17ae0*/  FSETP.NE.FTZ.AND P4, PT, R132, RZ, PT ;  /* 0x000000ff8400720b */ /* 0x000fe20003f95000 */
[----:B------:R-:W-:Y:S01]  /*17af0*/  MUFU.RCP R0, R133 ;  /* 0x0000008500007308 */ /* 0x000fe20000001000 */
[----:B------:R-:W-:Y:S01]  /*17b00*/  FSETP.NE.FTZ.AND P3, PT, R133, RZ, PT ;  /* 0x000000ff8500720b */ /* 0x000fe20003f75000 */
[----:B------:R-:W-:-:S05]  /*17b10*/  FADD.FTZ R137, R3, R137 ;  /* 0x0000008903897221 */ /* 0x000fca0000010000 */
[----:B------:R-:W-:Y:S01]  /*17b20*/  FSETP.NE.FTZ.AND P2, PT, R137, RZ, PT ;  /* 0x000000ff8900720b */ /* 0x000fe20003f55000 */
[----:B--2---:R-:W1:Y:S01]  /*17b30*/  SHFL.BFLY PT, R2, R5, 0x2, 0x1f ;  /* 0x0c401f0005027f89 */ /* 0x004e6200000e0000 */
[----:B---3--:R-:W-:Y:S02]  /*17b40*/  LOP3.LUT R7, R10, 0x7c00, R7, 0xf8, !PT ;  /* 0x00007c000a077812 */ /* 0x008fe400078ef807 */
[----:B------:R-:W-:Y:S01]  /*17b50*/  LOP3.LUT R6, R6, 0x38, R9, 0xf8, !PT ;  /* 0x0000003806067812 */ /* 0x000fe200078ef809 */
[----:B-1----:R-:W-:-:S03]  /*17b60*/  FADD.FTZ R2, R2, R5 ;  /* 0x0000000502027221 */ /* 0x002fc60000010000 */
[----:B------:R-:W-:Y:S01]  /*17b70*/  LOP3.LUT R176, R7, R6, RZ, 0xfc, !PT ;  /* 0x0000000607b07212 */ /* 0x000fe200078efcff */
[----:B------:R-:W1:Y:S01]  /*17b80*/  MUFU.RCP R5, R132 ;  /* 0x0000008400057308 */ /* 0x000e620000001000 */
[----:B------:R-:W-:Y:S01]  /*17b90*/  MOV R177, R8 ;  /* 0x0000000800b17202 */ /* 0x000fe20000000f00 */
[----:B------:R-:W2:Y:S01]  /*17ba0*/  SHFL.BFLY PT, R138, R2, 0x1, 0x1f ;  /* 0x0c201f00028a7f89 */ /* 0x000ea200000e0000 */
[----:B-1----:R-:W-:Y:S02]  /*17bb0*/  FSEL R4, R5, 1, P4 ;  /* 0x3f80000005047808 */ /* 0x002fe40002000000 */
[----:B------:R-:W-:-:S03]  /*17bc0*/  FSEL R5, R0, 1, P3 ;  /* 0x3f80000000057808 */ /* 0x000fc60001800000 */
[----:B------:R-:W-:-:S04]  /*17bd0*/  FMUL.FTZ R0, R4, UR4 ;  /* 0x0000000404007c20 */ /* 0x000fc80008410000 */
        /* <DEDUP_REMOVED lines=32> */
[----:B--2---:R-:W-:Y:S01]  /*17de0*/  FADD.FTZ R138, R2, R138 ;  /* 0x0000008a028a7221 */ /* 0x004fe20000010000 */
[----:B------:R-:W1:Y:S01]  /*17df0*/  MUFU.RCP R0, R137 ;  /* 0x0000008900007308 */ /* 0x000e620000001000 */
[----:B------:R-:W-:Y:S01]  /*17e00*/  FMUL.FTZ R2, R5, UR4 ;  /* 0x0000000405027c20 */ /* 0x000fe20008410000 */
[----:B------:R-:W-:-:S02]  /*17e10*/  F2FP.BF16.F32.PACK_AB R65, R145, R144 ;  /* 0x000000909141723e */ /* 0x000fc400000010ff */
[----:B------:R-:W-:Y:S01]  /*17e20*/  FSETP.NE.FTZ.AND P0, PT, R138, RZ, PT ;  /* 0x000000ff8a00720b */ /* 0x000fe20003f15000 */
[C---:B------:R-:W-:Y:S01]  /*17e30*/  FMUL.FTZ R66, R2.reuse, R66 ;  /* 0x0000004202427220 */ /* 0x040fe20000410000 */
[C---:B------:R-:W-:Y:S01]  /*17e40*/  FMUL.FTZ R28, R2.reuse, R67 ;  /* 0x00000043021c7220 */ /* 0x040fe20000410000 */
[C---:B------:R-:W-:Y:S01]  /*17e50*/  FMUL.FTZ R146, R2.reuse, R146 ;  /* 0x0000009202927220 */ /* 0x040fe20000410000 */
[----:B------:R-:W2:Y:S01]  /*17e60*/  MUFU.RCP R31, R138 ;  /* 0x0000008a001f7308 */ /* 0x000ea20000001000 */
        /* <DEDUP_REMOVED lines=17> */
[----:B--2---:R-:W-:Y:S01]  /*17f80*/  FSEL R31, R31, 1, P0 ;  /* 0x3f8000001f1f7808 */ /* 0x004fe20000000000 */
[C---:B------:R-:W-:Y:S01]  /*17f90*/  FMUL.FTZ R56, R0.reuse, R56 ;  /* 0x0000003800387220 */ /* 0x040fe20000410000 */
[C---:B------:R-:W-:Y:S01]  /*17fa0*/  FMUL.FTZ R57, R0.reuse, R57 ;  /* 0x0000003900397220 */ /* 0x040fe20000410000 */
[C---:B------:R-:W-:Y:S01]  /*17fb0*/  FMUL.FTZ R24, R0.reuse, R60 ;  /* 0x0000003c00187220 */ /* 0x040fe20000410000 */
[C---:B------:R-:W-:Y:S01]  /*17fc0*/  FMUL.FTZ R6, R0.reuse, R61 ;  /* 0x0000003d00067220 */ /* 0x040fe20000410000 */
[----:B------:R-:W-:Y:S01]  /*17fd0*/  FMUL.FTZ R31, R31, UR4 ;  /* 0x000000041f1f7c20 */ /* 0x000fe20008410000 */
[----:B------:R-:W1:Y:S01]  /*17fe0*/  S2UR UR4, SR_CTAID.Y ;  /* 0x00000000000479c3 */ /* 0x000e620000002600 */
[----:B------:R-:W-:Y:S01]  /*17ff0*/  F2FP.BF16.F32.PACK_AB R60, R57, R56 ;  /* 0x00000038393c723e */ /* 0x000fe200000010ff */
[----:B------:R-:W-:Y:S01]  /*18000*/  FMUL.FTZ R148, R0, R148 ;  /* 0x0000009400947220 */ /* 0x000fe20000410000 */
[----:B------:R-:W-:Y:S01]  /*18010*/  F2FP.BF16.F32.PACK_AB R57, R28, R66 ;  /* 0x000000421c39723e */ /* 0x000fe200000010ff */
[C---:B------:R-:W-:Y:S01]  /*18020*/  FMUL.FTZ R5, R31.reuse, R62 ;  /* 0x0000003e1f057220 */ /* 0x040fe20000410000 */
[----:B------:R-:W-:Y:S01]  /*18030*/  MOV R66, 0x10 ;  /* 0x0000001000427802 */ /* 0x000fe20000000f00 */
[C---:B------:R-:W-:Y:S01]  /*18040*/  FMUL.FTZ R55, R31.reuse, R63 ;  /* 0x0000003f1f377220 */ /* 0x040fe20000410000 */
[----:B------:R-:W-:Y:S01]  /*18050*/  F2FP.BF16.F32.PACK_AB R56, R6, R24 ;  /* 0x000000180638723e */ /* 0x000fe200000010ff */
[----:B------:R-:W-:Y:S01]  /*18060*/  FMUL.FTZ R67, R0, R149 ;  /* 0x0000009500437220 */ /* 0x000fe20000410000 */
[----:B------:R-:W-:Y:S01]  /*18070*/  SEL R66, R66, 0xfffffff0, !P1 ;  /* 0xfffffff042427807 */ /* 0x000fe20004800000 */
[C---:B------:R-:W-:Y:S01]  /*18080*/  FMUL.FTZ R150, R31.reuse, R150 ;  /* 0x000000961f967220 */ /* 0x040fe20000410000 */
[----:B------:R-:W-:Y:S01]  /*18090*/  LOP3.LUT P1, RZ, R226, 0x8, RZ, 0xc0, !PT ;  /* 0x00000008e2ff7812 */ /* 0x000fe2000782c0ff */
[----:B------:R-:W-:Y:S01]  /*180a0*/  FMUL.FTZ R7, R31, R151 ;  /* 0x000000971f077220 */ /* 0x000fe20000410000 */
[----:B------:R-:W-:Y:S01]  /*180b0*/  LEA R6, R176, UR5, 0x1 ;  /* 0x00000005b0067c11 */ /* 0x000fe2000f8e08ff */
[----:B------:R-:W-:Y:S01]  /*180c0*/  FMUL.FTZ R152, R0, R152 ;  /* 0x0000009800987220 */ /* 0x000fe20000410000 */
[----:B------:R-:W-:Y:S01]  /*180d0*/  SEL R224, R224, 0xffffffe0, !P1 ;  /* 0xffffffe0e0e07807 */ /* 0x000fe20004800000 */
        /* <DEDUP_REMOVED lines=44> */
[----:B------:R-:W-:Y:S01]  /*183a0*/  FMUL.FTZ R8, R31, R155 ;  /* 0x0000009b1f087220 */ /* 0x000fe20000410000 */
[----:B------:R-:W-:Y:S01]  /*183b0*/  F2FP.BF16.F32.PACK_AB R0, R159, R158 ;  /* 0x0000009e9f00723e */ /* 0x000fe200000010ff */
[----:B------:R2:W-:Y:S01]  /*183c0*/  STS [R6+0x400], R4 ;  /* 0x0004000406007388 */ /* 0x0005e20000000800 */
[----:B------:R-:W-:Y:S01]  /*183d0*/  IADD3 R5, PT, PT, R6, R66, RZ ;  /* 0x0000004206057210 */ /* 0x000fe20007ffe0ff */
[----:B------:R-:W-:Y:S01]  /*183e0*/  FMUL.FTZ R166, R31, R166 ;  /* 0x000000a61fa67220 */ /* 0x000fe20000410000 */
[----:B------:R-:W-:Y:S01]  /*183f0*/  F2FP.BF16.F32.PACK_AB R67, R67, R148 ;  /* 0x000000944343723e */ /* 0x000fe200000010ff */
[----:B------:R-:W-:Y:S01]  /*18400*/  FMUL.FTZ R11, R31, R167 ;  /* 0x000000a71f0b7220 */ /* 0x000fe20000410000 */
[----:B------:R-:W-:Y:S01]  /*18410*/  F2FP.BF16.F32.PACK_AB R7, R7, R150 ;  /* 0x000000960707723e */ /* 0x000fe200000010ff */
[----:B------:R-:W-:Y:S01]  /*18420*/  STS [R6], R65 ;  /* 0x0000004106007388 */ /* 0x000fe20000000800 */
[----:B------:R-:W-:Y:S01]  /*18430*/  F2FP.BF16.F32.PACK_AB R3, R3, R152 ;  /* 0x000000980303723e */ /* 0x000fe200000010ff */
[C---:B------:R-:W-:Y:S01]  /*18440*/  FMUL.FTZ R170, R31.reuse, R170 ;  /* 0x000000aa1faa7220 */ /* 0x040fe20000410000 */
[C---:B------:R-:W-:Y:S01]  /*18450*/  FMUL.FTZ R19, R31.reuse, R171 ;  /* 0x000000ab1f137220 */ /* 0x040fe20000410000 */
[----:B------:R-:W-:Y:S01]  /*18460*/  STS [R5], R2 ;  /* 0x0000000205007388 */ /* 0x000fe20000000800 */
        /* <DEDUP_REMOVED lines=10> */
[C---:B------:R-:W-:Y:S01]  /*18510*/  FMUL.FTZ R47, R31.reuse, R47 ;  /* 0x0000002f1f2f7220 */ /* 0x040fe20000410000 */
[----:B------:R5:W-:Y:S01]  /*18520*/  STS [R6+0x2400], R7 ;  /* 0x0024000706007388 */ /* 0x000be20000000800 */
[----:B------:R-:W-:Y:S01]  /*18530*/  F2FP.BF16.F32.PACK_AB R12, R12, R164 ;  /* 0x000000a40c0c723e */ /* 0x000fe200000010ff */
[----:B------:R-:W-:Y:S01]  /*18540*/  FMUL.FTZ R58, R31, R58 ;  /* 0x0000003a1f3a7220 */ /* 0x000fe20000410000 */
[----:B--2---:R-:W-:Y:S01]  /*18550*/  IADD3 R4, PT, PT, R6, R224, RZ ;  /* 0x000000e006047210 */ /* 0x004fe20007ffe0ff */
[----:B------:R2:W-:Y:S01]  /*18560*/  STS [R5+0x2000], R3 ;  /* 0x0020000305007388 */ /* 0x0005e20000000800 */
        /* <DEDUP_REMOVED lines=12> */
[C---:B---3--:R-:W-:Y:S01]  /*18630*/  IADD3 R0, PT, PT, R6.reuse, 0x40, RZ ;  /* 0x0000004006007810 */ /* 0x048fe20007ffe0ff */
[C---:B------:R-:W-:Y:S01]  /*18640*/  FMUL.FTZ R78, R31.reuse, R78 ;  /* 0x0000004e1f4e7220 */ /* 0x040fe20000410000 */
[----:B------:R-:W-:Y:S01]  /*18650*/  @P1 IADD3 R0, PT, PT, R6, -0x40, RZ ;  /* 0xffffffc006001810 */ /* 0x000fe20007ffe0ff */
[----:B------:R-:W-:Y:S01]  /*18660*/  FMUL.FTZ R79, R31, R79 ;  /* 0x0000004f1f4f7220 */ /* 0x000fe20000410000 */
[----:B------:R-:W-:Y:S01]  /*18670*/  F2FP.BF16.F32.PACK_AB R15, R15, R50 ;  /* 0x000000320f0f723e */ /* 0x000fe200000010ff */
[----:B-1----:R-:W-:Y:S01]  /*18680*/  @!UP3 UIMAD.WIDE.U32 UR12, UR4, UR8, URZ ;  /* 0x00000008040cb2a5 */ /* 0x002fe2000f8e00ff */
[----:B------:R-:W-:Y:S01]  /*18690*/  F2FP.BF16.F32.PACK_AB R23, R23, R40 ;  /* 0x000000281717723e */ /* 0x000fe200000010ff */
[C---:B------:R-:W-:Y:S01]  /*186a0*/  FMUL.FTZ R90, R31.reuse, R90 ;  /* 0x0000005a1f5a7220 */ /* 0x040fe20000410000 */
[----:B-----5:R-:W-:Y:S01]  /*186b0*/  IADD3 R7, PT, PT, R66, R0, RZ ;  /* 0x0000000042077210 */ /* 0x020fe20007ffe0ff */
[C---:B------:R-:W-:Y:S01]  /*186c0*/  FMUL.FTZ R43, R31.reuse, R91 ;  /* 0x0000005b1f2b7220 */ /* 0x040fe20000410000 */
[----:B------:R-:W-:Y:S01]  /*186d0*/  F2FP.BF16.F32.PACK_AB R22, R22, R42 ;  /* 0x0000002a1616723e */ /* 0x000fe200000010ff */
[----:B------:R-:W1:Y:S01]  /*186e0*/  LDCU UR8, c[0x0][0x434] ;  /* 0x00008680ff0877ac */ /* 0x000e620008000800 */
[----:B--2---:R-:W-:Y:S01]  /*186f0*/  IADD3 R3, PT, PT, R66, R4, RZ ;  /* 0x0000000442037210 */ /* 0x004fe20007ffe0ff */
[----:B------:R-:W-:Y:S01]  /*18700*/  FMUL.FTZ R94, R31, R94 ;  /* 0x0000005e1f5e7220 */ /* 0x000fe20000410000 */
[----:B------:R-:W-:Y:S01]  /*18710*/  F2FP.BF16.F32.PACK_AB R21, R21, R44 ;  /* 0x0000002c1515723e */ /* 0x000fe200000010ff */
[----:B------:R-:W-:Y:S01]  /*18720*/  FMUL.FTZ R39, R31, R95 ;  /* 0x0000005f1f277220 */ /* 0x000fe20000410000 */
[----:B----4-:R-:W-:Y:S01]  /*18730*/  IADD3 R8, PT, PT, R224, R0, RZ ;  /* 0x00000000e0087210 */ /* 0x010fe20007ffe0ff */
        /* <DEDUP_REMOVED lines=26> */
[----:B-1----:R-:W-:Y:S01]  /*188e0*/  @UP1 UIMAD UR11, UR6, UR8, URZ ;  /* 0x00000008060b12a4 */ /* 0x002fe2000f8e02ff */
[----:B------:R-:W-:Y:S01]  /*188f0*/  F2FP.BF16.F32.PACK_AB R47, R79, R78 ;  /* 0x0000004e4f2f723e */ /* 0x000fe200000010ff */
[----:B------:R-:W-:Y:S01]  /*18900*/  STS [R0+0x400], R17 ;  /* 0x0004001100007388 */ /* 0x000fe20000000800 */
[----:B------:R-:W-:Y:S01]  /*18910*/  F2FP.BF16.F32.PACK_AB R46, R85, R84 ;  /* 0x00000054552e723e */ /* 0x000fe200000010ff */
[----:B--2---:R-:W1:Y:S01]  /*18920*/  @P4 LDC R9, c[0x0][0x458] ;  /* 0x00011600ff094b82 */ /* 0x004e620000000800 */
[----:B------:R-:W-:Y:S01]  /*18930*/  F2FP.BF16.F32.PACK_AB R45, R87, R86 ;  /* 0x00000056572d723e */ /* 0x000fe200000010ff */
[----:B------:R-:W-:Y:S01]  /*18940*/  STS [R7], R16 ;  /* 0x0000001007007388 */ /* 0x000fe20000000800 */
[----:B------:R-:W-:Y:S01]  /*18950*/  F2FP.BF16.F32.PACK_AB R42, R97, R96 ;  /* 0x00000060612a723e */ /* 0x000fe200000010ff */
[----:B------:R2:W3:Y:S01]  /*18960*/  @P3 MUFU.LG2 R10, R133 ;  /* 0x00000085000a3308 */ /* 0x0004e20000000c00 */
[----:B------:R-:W-:Y:S01]  /*18970*/  F2FP.BF16.F32.PACK_AB R41, R99, R98 ;  /* 0x000000626329723e */ /* 0x000fe200000010ff */
[----:B------:R-:W-:Y:S01]  /*18980*/  STS [R7+0x400], R15 ;  /* 0x0004000f07007388 */ /* 0x000fe20000000800 */
[----:B------:R-:W-:Y:S01]  /*18990*/  F2FP.BF16.F32.PACK_AB R44, R89, R88 ;  /* 0x00000058592c723e */ /* 0x000fe200000010ff */
[----:B------:R-:W4:Y:S01]  /*189a0*/  S2UR UR6, SR_CTAID.Z ;  /* 0x00000000000679c3 */ /* 0x000f220000002700 */
        /* <DEDUP_REMOVED lines=11> */
[----:B------:R-:W-:Y:S01]  /*18a60*/  @!UP3 UIMAD UR9, UR4, UR9, UR13 ;  /* 0x000000090409b2a4 */ /* 0x000fe2000f8e020d */
        /* <DEDUP_REMOVED lines=11> */
[----:B------:R-:W-:Y:S01]  /*18b20*/  @UP3 UMOV UR12, UR14 ;  /* 0x0000000e000c3c82 */ /* 0x000fe20008000000 */
        /* <DEDUP_REMOVED lines=43> */
[----:B-----5:R-:W-:-:S03]  /*18de0*/  LOP3.LUT R0, R177, 0x1f8, RZ, 0xc0, !PT ;  /* 0x000001f8b1007812 */ /* 0x020fc600078ec0ff */
[----:B------:R-:W-:Y:S01]  /*18df0*/  STS [R8+0x6000], R27 ;  /* 0x0060001b08007388 */ /* 0x000fe20000000800 */
[----:B------:R-:W-:-:S03]  /*18e00*/  LOP3.LUT R0, R0, 0x38, R226, 0x78, !PT ;  /* 0x0000003800007812 */ /* 0x000fc600078e78e2 */
[----:B------:R5:W-:Y:S01]  /*18e10*/  STS [R8+0x6400], R26 ;  /* 0x0064001a08007388 */ /* 0x000be20000000800 */
[----:B------:R-:W-:Y:S02]  /*18e20*/  LOP3.LUT R3, R0, 0x1e00, R177, 0xf8, !PT ;  /* 0x00001e0000037812 */ /* 0x000fe400078ef8b1 */
[----:B------:R-:W-:Y:S01]  /*18e30*/  F2FP.BF16.F32.PACK_AB R0, R127, R126 ;  /* 0x0000007e7f00723e */ /* 0x000fe200000010ff */
[----:B------:R2:W-:Y:S01]  /*18e40*/  STS [R2+0x6000], R64 ;  /* 0x0060004002007388 */ /* 0x0005e20000000800 */
[----:B-----5:R2:W1:Y:S01]  /*18e50*/  @P4 MUFU.LG2 R8, R132 ;  /* 0x0000008400084308 */ /* 0x0204620000000c00 */
[----:B---34-:R-:W-:Y:S05]  /*18e60*/  BRA.U UP1, `(.L_x_2300) ;  /* 0x0000000101207547 */ /* 0x018fea000b800000 */
[----:B------:R-:W-:Y:S01]  /*18e70*/  UISETP.NE.AND UP1, UPT, UR10, URZ, UPT ;  /* 0x000000ff0a00728c */ /* 0x000fe2000bf25270 */
[----:B------:R-:W3:Y:S10]  /*18e80*/  LDCU UR10, c[0x0][0x3e0] ;  /* 0x00007c00ff0a77ac */ /* 0x000ef40008000800 */
[----:B------:R-:W3:Y:S01]  /*18e90*/  @UP1 LDCU UR7, c[0x0][0x454] ;  /* 0x00008a80ff0717ac */ /* 0x000ee20008000800 */
[----:B-1----:R-:W-:Y:S01]  /*18ea0*/  @UP1 UMOV UR13, 0x1 ;  /* 0x00000001000d1882 */ /* 0x002fe20000000000 */
[----:B------:R-:W4:Y:S01]  /*18eb0*/  @UP1 LDCU UR11, c[0x0][0x454] ;  /* 0x00008a80ff0b17ac */ /* 0x000f220008000800 */
[----:B------:R-:W-:Y:S01]  /*18ec0*/  @!UP1 UMOV UR13, 0x1 ;  /* 0x00000001000d9882 */ /* 0x000fe20000000000 */
[----:B---3--:R-:W-:-:S02]  /*18ed0*/  @UP1 UIMAD UR7, UR7, UR10, URZ ;  /* 0x0000000a070712a4 */ /* 0x008fc4000f8e02ff */
[----:B----4-:R-:W-:-:S12]  /*18ee0*/  @!UP1 UIMAD UR7, UR8, UR10, URZ ;  /* 0x0000000a080792a4 */ /* 0x010fd8000f8e02ff */
.L_x_2300:
[----:B------:R2:W-:Y:S01]  /*18ef0*/  STS [R2+0x6400], R0 ;  /* 0x0064000002007388 */ /* 0x0005e20000000800 */
[----:B------:R-:W-:Y:S01]  /*18f00*/  LEA R18, R3, UR5, 0x1 ;  /* 0x0000000503127c11 */ /* 0x000fe2000f8e08ff */
[----:B------:R-:W1:Y:S01]  /*18f10*/  S2UR UR8, SR_CTAID.X ;  /* 0x00000000000879c3 */ /* 0x000e620000002500 */
        /* <DEDUP_REMOVED lines=10> */
[----:B------:R-:W-:Y:S01]  /*18fc0*/  BSSY.RECONVERGENT B0, `(.L_x_2301) ;  /* 0x000003d000007945 */ /* 0x000fe20003800200 */
[----:B------:R-:W-:Y:S02]  /*18fd0*/  MOV R16, 0x7f800000 ;  /* 0x7f80000000107802 */ /* 0x000fe40000000f00 */
[----:B------:R-:W-:Y:S02]  /*18fe0*/  MOV R15, 0x7f800000 ;  /* 0x7f800000000f7802 */ /* 0x000fe40000000f00 */
[----:B------:R-:W5:Y:S01]  /*18ff0*/  @P2 LDC R6, c[0x0][0x458] ;  /* 0x00011600ff062b82 */ /* 0x000f620000000800 */
[----:B------:R-:W-:Y:S02]  /*19000*/  MOV R14, 0x7f800000 ;  /* 0x7f800000000e7802 */ /* 0x000fe40000000f00 */
[----:B------:R-:W-:Y:S01]  /*19010*/  SHF.R.U32.HI R19, RZ, 0x3, R226 ;  /* 0x00000003ff137819 */ /* 0x000fe200000116e2 */
[----:B--2---:R-:W2:Y:S04]  /*19020*/  @P2 MUFU.LG2 R2, R137 ;  /* 0x0000008900022308 */ /* 0x004ea80000000c00 */
[----:B------:R-:W5:Y:S01]  /*19030*/  @P0 LDC R5, c[0x0][0x458] ;  /* 0x00011600ff050b82 */ /* 0x000f620000000800 */
[----:B-1----:R-:W-:Y:S01]  /*19040*/  UIMAD UR5, UR8, UR13, URZ ;  /* 0x0000000d080572a4 */ /* 0x002fe2000f8e02ff */
[----:B------:R1:W1:Y:S01]  /*19050*/  LDS.128 R24, [R18+0x3800] ;  /* 0x0038000012187984 */ /* 0x0002620000000c00 */
[----:B------:R-:W-:-:S02]  /*19060*/  @P4 FMUL.FTZ R0, R8, 0.69314718246459960938 ;  /* 0x3f31721808004820 */ /* 0x000fc40000410000 */
[----:B------:R-:W-:Y:S02]  /*19070*/  USHF.L.U32 UR7, UR5, 0x7, URZ ;  /* 0x0000000705077899 */ /* 0x000fe400080006ff */
[----:B------:R-:W-:Y:S01]  /*19080*/  USHF.R.S32.HI UR5, URZ, 0x1f, UR11 ;  /* 0x0000001fff057899 */ /* 0x000fe2000801140b */
[----:B------:R-:W-:Y:S01]  /*19090*/  @P4 FFMA.FTZ R17, R135, R9, R0 ;  /* 0x0000000987114223 */ /* 0x000fe20000010000 */
[----:B------:R-:W-:Y:S01]  /*190a0*/  USHF.R.S32.HI UR4, URZ, 0x1f, UR7 ;  /* 0x0000001fff047899 */ /* 0x000fe20008011407 */
[----:B---3--:R-:W-:Y:S01]  /*190b0*/  @P0 FMUL.FTZ R0, R4, 0.69314718246459960938 ;  /* 0x3f31721804000820 */ /* 0x008fe20000410000 */
[----:B------:R-:W-:Y:S01]  /*190c0*/  UIADD3 UR19, UP1, UP0, UR7, UR19, UR11 ;  /* 0x0000001307137290 */ /* 0x000fe2000f83e00b */
[----:B----4-:R-:W-:-:S03]  /*190d0*/  @P3 FFMA.FTZ R16, R134, R7, R3 ;  /* 0x0000000786103223 */ /* 0x010fc60000010003 */
[----:B------:R-:W-:Y:S01]  /*190e0*/  UIADD3.X UR4, UPT, UPT, UR4, UR14, UR5, UP1, UP0 ;  /* 0x0000000e04047290 */ /* 0x000fe20008fe0405 */
[----:B--2---:R-:W-:-:S04]  /*190f0*/  @P2 FMUL.FTZ R2, R2, 0.69314718246459960938 ;  /* 0x3f31721802022820 */ /* 0x004fc80000410000 */
[----:B-----5:R-:W-:Y:S01]  /*19100*/  @P2 FFMA.FTZ R15, R136, R6, R2 ;  /* 0x00000006880f2223 */ /* 0x020fe20000010002 */
[----:B------:R-:W-:Y:S01]  /*19110*/  @P0 FFMA.FTZ R14, R140, R5, R0 ;  /* 0x000000058c0e0223 */ /* 0x000fe20000010000 */
[----:B-1----:R-:W-:Y:S06]  /*19120*/  @P1 BRA `(.L_x_2302) ;  /* 0x0000000000981947 */ /* 0x002fec0003800000 */
        /* <DEDUP_REMOVED lines=38> */
.L_x_2302:
[----:B------:R-:W-:Y:S05]  /*19390*/  BSYNC.RECONVERGENT B0 ;  /* 0x0000000000007941 */ /* 0x000fea0003800200 */
.L_x_2301:
[----:B-1----:R1:W2:Y:S01]  /*193a0*/  LDS.128 R12, [R18] ;  /* 0x00000000120c7984 */ /* 0x0022a20000000c00 */
[----:B------:R-:W3:Y:S01]  /*193b0*/  LDCU.64 UR4, c[0x0][0x410] ;  /* 0x00008200ff0477ac */ /* 0x000ee20008000a00 */
[C---:B------:R-:W-:Y:S01]  /*193c0*/  VIADD R3, R19.reuse, 0x10 ;  /* 0x0000001013037836 */ /* 0x040fe20000000000 */
[----:B------:R-:W-:Y:S01]  /*193d0*/  BSSY.RECONVERGENT B0, `(.L_x_2303) ;  /* 0x0000024000007945 */ /* 0x000fe20003800200 */
[----:B------:R1:W4:Y:S01]  /*193e0*/  LDS.128 R8, [R18+0x4000] ;  /* 0x0040000012087984 */ /* 0x0003220000000c00 */
[C---:B------:R-:W-:Y:S01]  /*193f0*/  VIADD R2, R19.reuse, 0x20 ;  /* 0x0000002013027836 */ /* 0x040fe20000000000 */
[C---:B------:R-:W-:Y:S01]  /*19400*/  IADD3 R20, PT, PT, R19.reuse, 0x70, RZ ;  /* 0x0000007013147810 */ /* 0x040fe20007ffe0ff */
[----:B------:R-:W-:Y:S01]  /*19410*/  VIADD R0, R19, 0x30 ;  /* 0x0000003013007836 */ /* 0x000fe20000000000 */
[----:B------:R-:W-:Y:S01]  /*19420*/  ISETP.GE.AND P6, PT, R3, UR29, PT ;  /* 0x0000001d03007c0c */ /* 0x000fe2000bfc6270 */
[----:B------:R-:W-:Y:S01]  /*19430*/  VIADD R4, R19, 0x60 ;  /* 0x0000006013047836 */ /* 0x000fe20000000000 */
[----:B------:R-:W-:-:S02]  /*19440*/  ISETP.GE.AND P5, PT, R2, UR29, PT ;  /* 0x0000001d02007c0c */ /* 0x000fc4000bfa6270 */
[----:B------:R-:W-:Y:S02]  /*19450*/  IADD3 R3, PT, PT, R19, 0x40, RZ ;  /* 0x0000004013037810 */ /* 0x000fe40007ffe0ff */
[----:B------:R-:W-:Y:S02]  /*19460*/  IADD3 R2, P0, PT, R189, UR12, RZ ;  /* 0x0000000cbd027c10 */ /* 0x000fe4000ff1e0ff */
[----:B------:R-:W-:Y:S02]  /*19470*/  ISETP.GE.AND P3, PT, R3, UR29, PT ;  /* 0x0000001d03007c0c */ /* 0x000fe4000bf66270 */
[----:B------:R-:W-:Y:S01]  /*19480*/  ISETP.GE.AND P4, PT, R0, UR29, PT ;  /* 0x0000001d00007c0c */ /* 0x000fe2000bf86270 */
[C---:B------:R-:W-:Y:S01]  /*19490*/  VIADD R0, R19.reuse, 0x50 ;  /* 0x0000005013007836 */ /* 0x040fe20000000000 */
[----:B------:R-:W-:Y:S01]  /*194a0*/  IADD3.X R3, PT, PT, RZ, UR9, RZ, P0, !PT ;  /* 0x00000009ff037c10 */ /* 0x000fe200087fe4ff */
[----:B------:R-:W-:Y:S01]  /*194b0*/  UIMAD.WIDE.U32 UR8, UR8, 0x80, URZ ;  /* 0x00000080080878a5 */ /* 0x000fe2000f8e00ff */
[----:B------:R-:W-:-:S02]  /*194c0*/  ISETP.GE.AND P0, PT, R19, UR29, PT ;  /* 0x0000001d13007c0c */ /* 0x000fc4000bf06270 */
[----:B------:R-:W-:Y:S01]  /*194d0*/  ISETP.GE.AND P2, PT, R0, UR29, PT ;  /* 0x0000001d00007c0c */ /* 0x000fe2000bf46270 */
[----:B---3--:R-:W-:Y:S01]  /*194e0*/  IMAD.U32 R0, RZ, RZ, UR4 ;  /* 0x00000004ff007e24 */ /* 0x008fe2000f8e00ff */
[----:B------:R-:W-:Y:S02]  /*194f0*/  ISETP.GE.AND P1, PT, R4, UR29, PT ;  /* 0x0000001d04007c0c */ /* 0x000fe4000bf26270 */
[----:B------:R-:W-:Y:S01]  /*19500*/  LOP3.LUT R19, R19, UR8, RZ, 0xfc, !PT ;  /* 0x0000000813137c12 */ /* 0x000fe2000f8efcff */
[----:B------:R-:W-:-:S04]  /*19510*/  IMAD.WIDE.U32 R16, R0, UR6, R2 ;  /* 0x0000000600107c25 */ /* 0x000fc8000f8e0002 */
        /* <DEDUP_REMOVED lines=15> */
.L_x_2304:
[----:B------:R-:W-:Y:S05]  /*19610*/  BSYNC.RECONVERGENT B0 ;  /* 0x0000000000007941 */ /* 0x000fea0003800200 */
.L_x_2303:
        /* <DEDUP_REMOVED lines=19> */
.L_x_2306:
[----:B------:R-:W-:Y:S05]  /*19750*/  BSYNC.RECONVERGENT B0 ;  /* 0x0000000000007941 */ /* 0x000fea0003800200 */
.L_x_2305:
        /* <DEDUP_REMOVED lines=18> */
.L_x_2308:
[----:B------:R-:W-:Y:S05]  /*19880*/  BSYNC.RECONVERGENT B0 ;  /* 0x0000000000007941 */ /* 0x000fea0003800200 */
.L_x_2307:
        /* <DEDUP_REMOVED lines=18> */
.L_x_2310:
[----:B------:R-:W-:Y:S05]  /*199b0*/  BSYNC.RECONVERGENT B0 ;  /* 0x0000000000007941 */ /* 0x000fea0003800200 */
.L_x_2309:
        /* <DEDUP_REMOVED lines=18> */
.L_x_2312:
[----:B------:R-:W-:Y:S05]  /*19ae0*/  BSYNC.RECONVERGENT B0 ;  /* 0x0000000000007941 */ /* 0x000fea0003800200 */
.L_x_2311:
        /* <DEDUP_REMOVED lines=18> */
.L_x_2314:
[----:B------:R-:W-:Y:S05]  /*19c10*/  BSYNC.RECONVERGENT B0 ;  /* 0x0000000000007941 */ /* 0x000fea0003800200 */
.L_x_2313:
        /* <DEDUP_REMOVED lines=18> */
.L_x_2316:
[----:B------:R-:W-:Y:S05]  /*19d40*/  BSYNC.RECONVERGENT B0 ;  /* 0x0000000000007941 */ /* 0x000fea0003800200 */
.L_x_2315:
        /* <DEDUP_REMOVED lines=17> */
.L_x_2317:
        /* <DEDUP_REMOVED lines=10> */
.L_x_2871:


//--------------------- .text._ZN5flash16flash_fwd_kernelI23Flash_fwd_kernel_traitsILi128ELi128ELi32ELi4ELb0ELb0EN7cutlass10bfloat16_tE19Flash_kernel_traitsILi128ELi128ELi32ELi4ES3_EELb0ELb0ELb1ELb0ELb0ELb1ELb1ELb0EEEvNS_16Flash_fwd_paramsE --------------------------
	.section	.text._ZN5flash16flash_fwd_kernelI23Flash_fwd_kernel_traitsILi128ELi128ELi32ELi4ELb0ELb0EN7cutlass10bfloat16_tE19Flash_kernel_traitsILi128ELi128ELi32ELi4ES3_EELb0ELb0ELb1ELb0ELb0ELb1ELb1ELb0EEEvNS_16Flash_fwd_paramsE,"ax",@progbits
	.align	128
        .global         _ZN5flash16flash_fwd_kernelI23Flash_fwd_kernel_traitsILi128ELi128ELi32ELi4ELb0ELb0EN7cutlass10bfloat16_tE19Flash_kernel_traitsILi128ELi128ELi32ELi4ES3_EELb0ELb0ELb1ELb0ELb0ELb1ELb1ELb0EEEvNS_16Flash_fwd_paramsE
        .type           _ZN5flash16flash_fwd_kernelI23Flash_fwd_kernel_traitsILi128ELi128ELi32ELi4ELb0ELb0EN7cutlass10bfloat16_tE19Flash_kernel_traitsILi128ELi128ELi32ELi4ES3_EELb0ELb0ELb1ELb0ELb0ELb1ELb1ELb0EEEvNS_16Flash_fwd_paramsE,@function
        .size           _ZN5flash16flash_fwd_kernelI23Flash_fwd_kernel_traitsILi128ELi128ELi32ELi4ELb0ELb0EN7cutlass10bfloat16_tE19Flash_kernel_traitsILi128ELi128ELi32ELi4ES3_EELb0ELb0ELb1ELb0ELb0ELb1ELb1ELb0EEEvNS_16Flash_fwd_paramsE,(.L_x_2872 - _ZN5flash16flash_fwd_kernelI23Flash_fwd_kernel_traitsILi128ELi128ELi32ELi4ELb0ELb0EN7cutlass10bfloat16_tE19Flash_kernel_traitsILi128ELi128ELi32ELi4ES3_EELb0ELb0ELb1ELb0ELb0ELb1ELb1ELb0EEEvNS_16Flash_fwd_paramsE)
        .other          _ZN5flash16flash_fwd_kernelI23Flash_fwd_kernel_traitsILi128ELi128ELi32ELi4ELb0ELb0EN7cutlass10bfloat16_tE19Flash_kernel_traitsILi128ELi128ELi32ELi4ES3_EELb0ELb0ELb1ELb0ELb0ELb1ELb1ELb0EEEvNS_16Flash_fwd_paramsE,@"STO_CUDA_ENTRY STV_DEFAULT"
_ZN5flash16flash_fwd_kernelI23Flash_fwd_kernel_traitsILi128ELi128ELi32ELi4ELb0ELb0EN7cutlass10bfloat16_tE19Flash_kernel_traitsILi128ELi128ELi32ELi4ES3_EELb0ELb0ELb1ELb0ELb0ELb1ELb1ELb0EEEvNS_16Flash_fwd_paramsE:
.text._ZN5flash16flash_fwd_kernelI23Flash_fwd_kernel_traitsILi128ELi128ELi32ELi4ELb0ELb0EN7cutlass10bfloat16_tE19Flash_kernel_traitsILi128ELi128ELi32ELi4ES3_EELb0ELb0ELb1ELb0ELb0ELb1ELb1ELb0EEEvNS_16Flash_fwd_paramsE:
        /* <DEDUP_REMOVED lines=8> */
[----:B--2---:R-:W-:-:S02]  /*0080*/  ISETP.NE.U32.AND P0, PT, RZ, UR6, PT ;  /* 0x00000006ff007c0c */ /* 0x004fc4000bf05070 */
[----:B------:R-:W-:Y:S02]  /*0090*/  ISETP.NE.U32.AND P4, PT, RZ, UR6, PT ;  /* 0x00000006ff007c0c */ /* 0x000fe4000bf85070 */
[----:B------:R-:W-:Y:S02]  /*00a0*/  ISETP.NE.AND.EX P0, PT, RZ, UR7, PT, P0 ;  /* 0x00000007ff007c0c */ /* 0x000fe4000bf05300 */
[----:B------:R-:W-:Y:S02]  /*00b0*/  ISETP.NE.AND.EX P4, PT, RZ, UR7, PT, P4 ;  /* 0x00000007ff007c0c */ /* 0x000fe4000bf85340 */
[----:B----4-:R-:W-:-:S04]  /*00c0*/  ISETP.NE.U32.AND P3, PT, RZ, UR4, PT ;  /* 0x00000004ff007c0c */ /* 0x010fc8000bf65070 */
[----:B------:R-:W-:Y:S01]  /*00d0*/  ISETP.NE.AND.EX P3, PT, RZ, UR5, PT, P3 ;  /* 0x00000005ff007c0c */ /* 0x000fe2000bf65330 */
[----:B-1----:R-:W-:Y:S01]  /*00e0*/  IMAD.WIDE.U32 R4, R228, 0x4, R4 ;  /* 0x00000004e4047825 */ /* 0x002fe200078e0004 */
[----:B------:R-:W-:Y:S02]  /*00f0*/  SHF.R.U32.HI R7, RZ, 0x1e, R228 ;  /* 0x0000001eff077819 */ /* 0x000fe400000116e4 */
[----:B---3--:R-:W-:Y:S02]  /*0100*/  ISETP.NE.U32.AND P2, PT, R2, RZ, PT ;  /* 0x000000ff0200720c */ /* 0x008fe40003f45070 */
[----:B------:R-:W2:Y:S01]  /*0110*/  @P0 LDG.E R227, desc[UR16][R4.64] ;  /* 0x0000001004e30981 */ /* 0x000ea2000c1e1900 */
[----:B------:R-:W-:Y:S01]  /*0120*/  IMAD.SHL.U32 R10, R228, 0x4, RZ ;  /* 0x00000004e40a7824 */ /* 0x000fe200078e00ff */
[----:B------:R-:W-:Y:S02]  /*0130*/  ISETP.NE.AND.EX P2, PT, R3, RZ, PT, P2 ;  /* 0x000000ff0300720c */ /* 0x000fe40003f45320 */
[----:B------:R1:W2:Y:S01]  /*0140*/  @P4 LDG.E R6, desc[UR16][R4.64+0x4] ;  /* 0x0000041004064981 */ /* 0x0002a2000c1e1900 */
[----:B------:R-:W-:-:S02]  /*0150*/  IMAD.MOV.U32 R0, RZ, RZ, RZ ;  /* 0x000000ffff007224 */ /* 0x000fc400078e00ff */
[----:B-1----:R-:W-:-:S04]  /*0160*/  @P3 IADD3 R4, P1, PT, R10, UR4, RZ ;  /* 0x000000040a043c10 */ /* 0x002fc8000ff3e0ff */
[----:B------:R-:W-:-:S05]  /*0170*/  @P3 IADD3.X R5, PT, PT, R7, UR5, RZ, P1, !PT ;  /* 0x0000000507053c10 */ /* 0x000fca0008ffe4ff */
[----:B------:R1:W5:Y:S01]  /*0180*/  @P3 LDG.E R0, desc[UR16][R4.64] ;  /* 0x0000001004003981 */ /* 0x000362000c1e1900 */
[C---:B------:R-:W-:Y:S01]  /*0190*/  @P2 IADD3 R2, P0, PT, R10.reuse, R2, RZ ;  /* 0x000000020a022210 */ /* 0x040fe20007f1e0ff */
[----:B-1----:R-:W1:Y:S04]  /*01a0*/  LDC.64 R4, c[0x0][0x468] ;  /* 0x00011a00ff047b82 */ /* 0x002e680000000a00 */
[----:B------:R-:W-:Y:S01]  /*01b0*/  @P2 IMAD.X R3, R7, 0x1, R3, P0 ;  /* 0x0000000107032824 */ /* 0x000fe200000e0603 */
[----:B------:R-:W3:Y:S04]  /*01c0*/  LDCU.U8 UR4, c[0x0][0x532] ;  /* 0x0000a640ff0477ac */ /* 0x000ee80008000000 */
[----:B------:R4:W5:Y:S01]  /*01d0*/  @P2 LDG.E R85, desc[UR16][R2.64] ;  /* 0x0000001002552981 */ /* 0x000962000c1e1900 */
[----:B------:R-:W4:Y:S01]  /*01e0*/  S2UR UR8, SR_CTAID.X ;  /* 0x00000000000879c3 */ /* 0x000f220000002500 */
[----:B-1----:R-:W-:-:S05]  /*01f0*/  IADD3 R10, P0, PT, R10, R4, RZ ;  /* 0x000000040a0a7210 */ /* 0x002fca0007f1e0ff */
[----:B------:R-:W-:Y:S01]  /*0200*/  IMAD.X R11, R7, 0x1, R5, P0 ;  /* 0x00000001070b7824 */ /* 0x000fe200000e0605 */
[C---:B------:R-:W-:Y:S01]  /*0210*/  ISETP.NE.U32.AND P0, PT, R4.reuse, RZ, PT ;  /* 0x000000ff0400720c */ /* 0x040fe20003f05070 */
[----:B------:R-:W1:Y:S03]  /*0220*/  @!P4 LDC R94, c[0x0][0x434] ;  /* 0x00010d00ff5ecb82 */ /* 0x000e660000000800 */
[C---:B------:R-:W-:Y:S02]  /*0230*/  ISETP.NE.AND.EX P0, PT, R5.reuse, RZ, PT, P0 ;  /* 0x000000ff0500720c */ /* 0x040fe40003f05300 */
[----:B---3--:R-:W-:Y:S02]  /*0240*/  ISETP.NE.AND P1, PT, RZ, UR4, PT ;  /* 0x00000004ff007c0c */ /* 0x008fe4000bf25270 */
[----:B------:R-:W-:Y:S01]  /*0250*/  ISETP.EQ.U32.AND P3, PT, R4, RZ, PT ;  /* 0x000000ff0400720c */ /* 0x000fe20003f62070 */
[----:B------:R-:W3:Y:S03]  /*0260*/  @!P2 LDC.64 R2, c[0x0][0x488] ;  /* 0x00012200ff02ab82 */ /* 0x000ee60000000a00 */
[----:B------:R-:W-:-:S05]  /*0270*/  ISETP.EQ.OR.EX P3, PT, R5, RZ, !P1, P3 ;  /* 0x000000ff0500720c */ /* 0x000fca0004f62730 */
[----:B------:R-:W1:Y:S08]  /*0280*/  @!P2 LDC R4, c[0x0][0x43c] ;  /* 0x00010f00ff04ab82 */ /* 0x000e700000000800 */
[----:B------:R-:W1:Y:S01]  /*0290*/  @!P0 LDC R5, c[0x0][0x438] ;  /* 0x00010e00ff058b82 */ /* 0x000e620000000800 */
[----:B------:R-:W-:Y:S01]  /*02a0*/  IMAD.MOV.U32 R9, RZ, RZ, -0x1 ;  /* 0xffffffffff097424 */ /* 0x000fe200078e00ff */
[----:B----4-:R-:W-:-:S05]  /*02b0*/  USHF.L.U32 UR15, UR8, 0x7, URZ ;  /* 0x00000007080f7899 */ /* 0x010fca00080006ff */
[----:B------:R4:W5:Y:S01]  /*02c0*/  @!P3 LDG.E R9, desc[UR16][R10.64] ;  /* 0x000000100a09b981 */ /* 0x000962000c1e1900 */
[----:B--2---:R-:W-:-:S05]  /*02d0*/  @P4 IMAD.IADD R94, R6, 0x1, -R227 ;  /* 0x00000001065e4824 */ /* 0x004fca00078e0ae3 */
[----:B-1----:R-:W-:Y:S01]  /*02e0*/  ISETP.GT.AND P3, PT, R94, UR15, PT ;  /* 0x0000000f5e007c0c */ /* 0x002fe2000bf64270 */
[----:B---34-:R-:W-:-:S12]  /*02f0*/  @!P0 BRA `(.L_x_2318) ;  /* 0x00000000000c8947 */ /* 0x018fd80003800000 */
[----:B------:R-:W2:Y:S02]  /*0300*/  @P1 LDG.E R5, desc[UR16][R10.64+0x4] ;  /* 0x000004100a051981 */ /* 0x000ea4000c1e1900 */
[----:B--2--5:R-:W-:-:S06]  /*0310*/  @P1 IADD3 R5, PT, PT, R5, -R9, RZ ;  /* 0x8000000905051210 */ /* 0x024fcc0007ffe0ff */
[----:B------:R1:W5:Y:S02]  /*0320*/  @!P1 LDG.E R5, desc[UR16][R10.64] ;  /* 0x000000100a059981 */ /* 0x000364000c1e1900 */
.L_x_2318:
[----:B------:R-:W-:Y:S05]  /*0330*/  @!P3 EXIT ;  /* 0x000000000000b94d */ /* 0x000fea0003800000 */
[----:B------:R-:W2:Y:S01]  /*0340*/  LDC R92, c[0x0][0x504] ;  /* 0x00014100ff5c7b82 */ /* 0x000ea20000000800 */
[----:B------:R-:W-:Y:S01]  /*0350*/  @!P2 ISETP.NE.U32.AND P0, PT, R2, RZ, PT ;  /* 0x000000ff0200a20c */ /* 0x000fe20003f05070 */
[----:B-----5:R-:W-:Y:S01]  /*0360*/  @P2 IMAD.IADD R85, R85, 0x1, -R0 ;  /* 0x0000000155552824 */ /* 0x020fe200078e0a00 */
[----:B------:R-:W3:Y:S02]  /*0370*/  S2R R20, SR_CTAID.Z ;  /* 0x0000000000147919 */ /* 0x000ee40000002700 */
[----:B------:R-:W-:Y:S01]  /*0380*/  @!P2 ISETP.NE.AND.EX P0, PT, R3, RZ, PT, P0 ;  /* 0x000000ff0300a20c */ /* 0x000fe20003f05300 */
[----:B------:R-:W4:Y:S02]  /*0390*/  S2R R226, SR_TID.X ;  /* 0x0000000000e27919 */ /* 0x000f240000002100 */
[----:B------:R-:W1:Y:S01]  /*03a0*/  LDC R93, c[0x0][0x508] ;  /* 0x00014200ff5d7b82 */ /* 0x000e620000000800 */
[----:B------:R-:W-:-:S04]  /*03b0*/  @!P2 SEL R4, R4, RZ, P0 ;  /* 0x000000ff0404a207 */ /* 0x000fc80000000000 */
[----:B------:R-:W-:-:S05]  /*03c0*/  @!P2 IADD3 R85, PT, PT, R4, R5, -R0 ;  /* 0x000000050455a210 */ /* 0x000fca0007ffe800 */
[----:B------:R-:W-:-:S05]  /*03d0*/  VIADD R5, R85, 0x1f ;  /* 0x0000001f55057836 */ /* 0x000fca0000000000 */
[----:B------:R-:W-:Y:S01]  /*03e0*/  IADD3 R3, PT, PT, R5, UR15, -R94 ;  /* 0x0000000f05037c10 */ /* 0x000fe2000fffe85e */
[----:B--2---:R-:W-:Y:S01]  /*03f0*/  IMAD.IADD R92, R94, 0x1, R92 ;  /* 0x000000015e5c7824 */ /* 0x004fe200078e025c */
[----:B------:R-:W-:-:S04]  /*0400*/  SHF.R.S32.HI R4, RZ, 0x1f, R5 ;  /* 0x0000001fff047819 */ /* 0x000fc80000011405 */
[----:B------:R-:W-:Y:S02]  /*0410*/  IADD3 R7, PT, PT, -R92, UR15, R85 ;  /* 0x0000000f5c077c10 */ /* 0x000fe4000fffe155 */
[----:B------:R-:W-:Y:S02]  /*0420*/  LEA.HI R4, R4, R5, RZ, 0x5 ;  /* 0x0000000504047211 */ /* 0x000fe400078f28ff */
[----:B-1----:R-:W-:Y:S02]  /*0430*/  IADD3 R3, PT, PT, R3, 0x80, R93 ;  /* 0x0000008003037810 */ /* 0x002fe40007ffe05d */
[----:B------:R-:W-:Y:S02]  /*0440*/  SHF.R.S32.HI R6, RZ, 0x1f, R7 ;  /* 0x0000001fff067819 */ /* 0x000fe40000011407 */
[----:B------:R-:W-:Y:S02]  /*0450*/  SHF.R.S32.HI R2, RZ, 0x1f, R3 ;  /* 0x0000001fff027819 */ /* 0x000fe40000011403 */
[----:B------:R-:W-:-:S02]  /*0460*/  LEA.HI R6, R6, R7, RZ, 0x5 ;  /* 0x0000000706067211 */ /* 0x000fc400078f28ff */
[----:B------:R-:W-:Y:S02]  /*0470*/  LEA.HI R2, R2, R3, RZ, 0x5 ;  /* 0x0000000302027211 */ /* 0x000fe400078f28ff */
[----:B------:R-:W-:Y:S02]  /*0480*/  SHF.R.S32.HI R4, RZ, 0x5, R4 ;  /* 0x00000005ff047819 */ /* 0x000fe40000011404 */
[----:B------:R-:W-:Y:S02]  /*0490*/  SHF.R.S32.HI R2, RZ, 0x5, R2 ;  /* 0x00000005ff027819 */ /* 0x000fe40000011402 */
[----:B------:R-:W-:Y:S02]  /*04a0*/  SHF.R.S32.HI R6, RZ, 0x5, R6 ;  /* 0x00000005ff067819 */ /* 0x000fe40000011406 */
[----:B------:R-:W-:Y:S02]  /*04b0*/  VIMNMX R180, PT, PT, R4, R2, PT ;  /* 0x0000000204b47248 */ /* 0x000fe40003fe0100 */
[----:B------:R-:W-:-:S04]  /*04c0*/  VIMNMX R224, PT, PT, RZ, R6, !PT ;  /* 0x00000006ffe07248 */ /* 0x000fc80007fe0100 */
[----:B------:R-:W-:-:S13]  /*04d0*/  ISETP.GT.AND P0, PT, R180, R224, PT ;  /* 0x000000e0b400720c */ /* 0x000fda0003f04270 */
[----:B---34-:R-:W-:Y:S05]  /*04e0*/  @P0 BRA `(.L_x_2319) ;  /* 0x0000001000b40947 */ /* 0x018fea0003800000 */
[----:B------:R-:W1:Y:S01]  /*04f0*/  LDC.U8 R0, c[0x0][0x549] ;  /* 0x00015240ff007b82 */ /* 0x000e620000000000 */
[----:B------:R-:W-:-:S07]  /*0500*/  ISETP.NE.AND P0, PT, R227, -0x1, PT ;  /* 0xffffffffe300780c */ /* 0x000fce0003f05270 */
[----:B------:R-:W2:Y:S08]  /*0510*/  LDC.U8 R9, c[0x0][0x548] ;  /* 0x00015200ff097b82 */ /* 0x000eb00000000000 */
[----:B------:R-:W3:Y:S01]  /*0520*/  LDC R8, c[0x0][0x434] ;  /* 0x00010d00ff087b82 */ /* 0x000ee20000000800 */
[----:B-1----:R-:W-:-:S07]  /*0530*/  ISETP.NE.AND P1, PT, R0, RZ, PT ;  /* 0x000000ff0000720c */ /* 0x002fce0003f25270 */
[----:B------:R-:W1:Y:S01]  /*0540*/  @!P0 LDC.64 R6, c[0x0][0x400] ;  /* 0x00010000ff068b82 */ /* 0x000e620000000a00 */
[----:B--2---:R-:W-:-:S07]  /*0550*/  ISETP.NE.AND P2, PT, R9, RZ, !P1 ;  /* 0x000000ff0900720c */ /* 0x004fce0004f45270 */
[----:B------:R-:W2:Y:S08]  /*0560*/  @P0 LDC.64 R4, c[0x0][0x408] ;  /* 0x00010200ff040b82 */ /* 0x000eb00000000a00 */
[----:B------:R-:W4:Y:S08]  /*0570*/  @P1 LDC.64 R2, c[0x0][0x430] ;  /* 0x00010c00ff021b82 */ /* 0x000f300000000a00 */
[----:B------:R-:W1:Y:S01]  /*0580*/  @P1 LDC R0, c[0x0][0x430] ;  /* 0x00010c00ff001b82 */ /* 0x000e620000000800 */
[----:B----4-:R-:W-:-:S02]  /*0590*/  @P1 IMAD R2, R2, R3, RZ ;  /* 0x0000000302021224 */ /* 0x010fc400078e02ff */
[----:B------:R-:W-:Y:S01]  /*05a0*/  @P1 IMAD.MOV.U32 R3, RZ, RZ, 0x1 ;  /* 0x00000001ff031424 */ /* 0x000fe200078e00ff */
        /* <DEDUP_REMOVED lines=11> */
.L_x_2320:
[C---:B-1----:R-:W-:Y:S01]  /*0660*/  @!P0 IMAD.WIDE.U32 R14, R228.reuse, R6, RZ ;  /* 0x00000006e40e8225 */ /* 0x042fe200078e00ff */
[----:B------:R-:W1:Y:S01]  /*0670*/  LDCU.64 UR4, c[0x0][0x410] ;  /* 0x00008200ff0477ac */ /* 0x000e620008000a00 */
[----:B------:R-:W-:Y:S01]  /*0680*/  ISETP.NE.AND P1, PT, R227, -0x1, PT ;  /* 0xffffffffe300780c */ /* 0x000fe20003f25270 */
[----:B------:R-:W-:Y:S01]  /*0690*/  BSSY.RECONVERGENT B0, `(.L_x_2321) ;  /* 0x0000036000007945 */ /* 0x000fe20003800200 */
[----:B------:R-:W-:Y:S01]  /*06a0*/  IMAD R6, R228, R8, RZ ;  /* 0x00000008e4067224 */ /* 0x000fe200078e02ff */
[----:B------:R-:W-:Y:S01]  /*06b0*/  UIMAD.WIDE.U32 UR8, UR8, 0x80, URZ ;  /* 0x00000080080878a5 */ /* 0x000fe2000f8e00ff */
[----:B----4-:R-:W-:Y:S02]  /*06c0*/  IMAD R8, R20, R2, RZ ;  /* 0x0000000214087224 */ /* 0x010fe400078e02ff */
[----:B------:R-:W-:Y:S01]  /*06d0*/  @!P0 IMAD R2, R228, R7, R15 ;  /* 0x00000007e4028224 */ /* 0x000fe200078e020f */
[----:B------:R-:W-:Y:S01]  /*06e0*/  SEL R7, R6, R227, !P1 ;  /* 0x000000e306077207 */ /* 0x000fe20004800000 */
[----:B------:R-:W-:-:S02]  /*06f0*/  IMAD.SHL.U32 R15, R226, 0x8, RZ ;  /* 0x00000008e20f7824 */ /* 0x000fc400078e00ff */
[----:B------:R-:W-:Y:S01]  /*0700*/  @P0 IMAD.WIDE.U32 R10, R227, R4, RZ ;  /* 0x00000004e30a0225 */ /* 0x000fe200078e00ff */
[----:B------:R-:W-:Y:S02]  /*0710*/  SEL R4, R7, RZ, P2 ;  /* 0x000000ff07047207 */ /* 0x000fe40001000000 */
[----:B------:R-:W-:Y:S01]  /*0720*/  LOP3.LUT R15, R15, 0x38, RZ, 0xc0, !PT ;  /* 0x000000380f0f7812 */ /* 0x000fe200078ec0ff */
[----:B------:R-:W-:Y:S02]  /*0730*/  @P0 IMAD.MOV.U32 R14, RZ, RZ, R10 ;  /* 0x000000ffff0e0224 */ /* 0x000fe400078e000a */
[----:B------:R-:W-:Y:S01]  /*0740*/  @P0 IMAD R2, R227, R5, R11 ;  /* 0x00000005e3020224 */ /* 0x000fe200078e020b */
[----:B------:R-:W-:Y:S01]  /*0750*/  SHF.R.U32.HI R11, RZ, 0x3, R226 ;  /* 0x00000003ff0b7819 */ /* 0x000fe200000116e2 */
[----:B------:R-:W-:Y:S01]  /*0760*/  VIADD R94, R94, -UR15 ;  /* 0x8000000f5e5e7c36 */ /* 0x000fe20008000000 */
[----:B------:R-:W-:Y:S01]  /*0770*/  IADD3 R14, P0, PT, R15, R14, RZ ;  /* 0x0000000e0f0e7210 */ /* 0x000fe20007f1e0ff */
[----:B------:R-:W-:Y:S01]  /*0780*/  @!P2 IMAD R8, R228, R3, R8 ;  /* 0x00000003e408a224 */ /* 0x000fe200078e0208 */
[----:B------:R-:W-:Y:S01]  /*0790*/  SHF.R.S32.HI R3, RZ, 0x1f, R7 ;  /* 0x0000001fff037819 */ /* 0x000fe20000011407 */
[----:B------:R-:W-:Y:S01]  /*07a0*/  IMAD R6, R0, UR15, RZ ;  /* 0x0000000f00067c24 */ /* 0x000fe2000f8e02ff */
[C---:B------:R-:W-:Y:S01]  /*07b0*/  LOP3.LUT R17, R11.reuse, UR8, RZ, 0xfc, !PT ;  /* 0x000000080b117c12 */ /* 0x040fe2000f8efcff */
[----:B------:R-:W-:Y:S01]  /*07c0*/  IMAD.X R15, RZ, RZ, R2, P0 ;  /* 0x000000ffff0f7224 */ /* 0x000fe200000e0602 */
[C---:B------:R-:W-:Y:S01]  /*07d0*/  ISETP.GE.AND P0, PT, R11.reuse, R94, PT ;  /* 0x0000005e0b00720c */ /* 0x040fe20003f06270 */
[----:B------:R-:W-:Y:S01]  /*07e0*/  VIADD R10, R11, 0x10 ;  /* 0x000000100b0a7836 */ /* 0x000fe20000000000 */
[----:B------:R-:W-:Y:S01]  /*07f0*/  SEL R3, R3, RZ, P2 ;  /* 0x000000ff03037207 */ /* 0x000fe20001000000 */
[----:B-1----:R-:W-:Y:S01]  /*0800*/  IMAD.WIDE.U32 R14, R20, UR4, R14 ;  /* 0x00000004140e7c25 */ /* 0x002fe2000f8e000e */
[----:B------:R-:W-:-:S02]  /*0810*/  IADD3 R4, P2, P1, R6, R4, R8 ;  /* 0x0000000406047210 */ /* 0x000fc4000795e008 */
[----:B------:R-:W-:Y:S01]  /*0820*/  SHF.R.S32.HI R6, RZ, 0x1f, R6 ;  /* 0x0000001fff067819 */ /* 0x000fe20000011406 */
[C---:B------:R-:W-:Y:S01]  /*0830*/  VIADD R9, R11.reuse, 0x20 ;  /* 0x000000200b097836 */ /* 0x040fe20000000000 */
[----:B------:R-:W-:Y:S01]  /*0840*/  SHF.R.S32.HI R7, RZ, 0x1f, R8 ;  /* 0x0000001fff077819 */ /* 0x000fe20000011408 */
[C---:B------:R-:W-:Y:S02]  /*0850*/  VIADD R8, R11.reuse, 0x30 ;  /* 0x000000300b087836 */ /* 0x040fe40000000000 */
[C---:B------:R-:W-:Y:S01]  /*0860*/  VIADD R12, R11.reuse, 0x60 ;  /* 0x000000600b0c7836 */ /* 0x040fe20000000000 */
[----:B------:R-:W-:Y:S01]  /*0870*/  IADD3.X R5, PT, PT, R6, R3, R7, P2, P1 ;  /* 0x0000000306057210 */ /* 0x000fe200017e2407 */
[C---:B------:R-:W-:Y:S01]  /*0880*/  VIADD R7, R11.reuse, 0x40 ;  /* 0x000000400b077836 */ /* 0x040fe20000000000 */
[-C--:B------:R-:W-:Y:S01]  /*0890*/  ISETP.GE.AND P1, PT, R10, R94.reuse, PT ;  /* 0x0000005e0a00720c */ /* 0x080fe20003f26270 */
[----:B------:R-:W-:Y:S01]  /*08a0*/  VIADD R6, R11, 0x50 ;  /* 0x000000500b067836 */ /* 0x000fe20000000000 */
[-C--:B------:R-:W-:Y:S01]  /*08b0*/  ISETP.GE.AND P6, PT, R9, R94.reuse, PT ;  /* 0x0000005e0900720c */ /* 0x080fe20003fc6270 */
[----:B------:R-:W-:Y:S01]  /*08c0*/  IMAD R21, R20, UR5, R15 ;  /* 0x0000000514157c24 */ /* 0x000fe2000f8e020f */
[-C--:B------:R-:W-:Y:S01]  /*08d0*/  ISETP.GE.AND P5, PT, R8, R94.reuse, PT ;  /* 0x0000005e0800720c */ /* 0x080fe20003fa6270 */
[----:B------:R-:W-:Y:S01]  /*08e0*/  VIADD R18, R11, 0x70 ;  /* 0x000000700b127836 */ /* 0x000fe20000000000 */
[----:B------:R-:W-:-:S02]  /*08f0*/  ISETP.GE.AND P4, PT, R7, R94, PT ;  /* 0x0000005e0700720c */ /* 0x000fc40003f86270 */
        /* <DEDUP_REMOVED lines=15> */
.L_x_2322:
[----:B------:R-:W-:Y:S05]  /*09f0*/  BSYNC.RECONVERGENT B0 ;  /* 0x0000000000007941 */ /* 0x000fea0003800200 */
.L_x_2321:
        /* <DEDUP_REMOVED lines=16> */
.L_x_2324:
[----:B------:R-:W-:Y:S05]  /*0b00*/  BSYNC.RECONVERGENT B0 ;  /* 0x0000000000007941 */ /* 0x000fea0003800200 */
.L_x_2323:
        /* <DEDUP_REMOVED lines=16> */
.L_x_2326:
[----:B------:R-:W-:Y:S05]  /*0c10*/  BSYNC.RECONVERGENT B0 ;  /* 0x0000000000007941 */ /* 0x000fea0003800200 */
.L_x_2325:
        /* <DEDUP_REMOVED lines=16> */
.L_x_2328:
[----:B------:R-:W-:Y:S05]  /*0d20*/  BSYNC.RECONVERGENT B0 ;  /* 0x0000000000007941 */ /* 0x000fea0003800200 */
.L_x_2327:
        /* <DEDUP_REMOVED lines=16> */
.L_x_2330:
[----:B------:R-:W-:Y:S05]  /*0e30*/  BSYNC.RECONVERGENT B0 ;  /* 0x0000000000007941 */ /* 0x000fea0003800200 */
.L_x_2329:
        /* <DEDUP_REMOVED lines=16> */
.L_x_2332:
[----:B------:R-:W-:Y:S05]  /*0f40*/  BSYNC.RECONVERGENT B0 ;  /* 0x0000000000007941 */ /* 0x000fea0003800200 */
.L_x_2331:
        /* <DEDUP_REMOVED lines=16> */
.L_x_2334:
[----:B------:R-:W-:Y:S05]  /*1050*/  BSYNC.RECONVERGENT B0 ;  /* 0x0000000000007941 */ /* 0x000fea0003800200 */
.L_x_2333:
        /* <DEDUP_REMOVED lines=16> */
.L_x_2336:
[----:B------:R-:W-:Y:S05]  /*1160*/  BSYNC.RECONVERGENT B0 ;  /* 0x0000000000007941 */ /* 0x000fea0003800200 */
.L_x_2335:
        /* <DEDUP_REMOVED lines=23> */
.L_x_2338:
[----:B------:R-:W-:Y:S05]  /*12e0*/  BSYNC.RECONVERGENT B0 ;  /* 0x0000000000007941 */ /* 0x000fea0003800200 */
.L_x_2337:
[----:B------:R-:W-:Y:S01]  /*12f0*/  ISETP.NE.AND P0, PT, R3, RZ, PT ;  /* 0x000000ff0300720c */ /* 0x000fe20003f05270 */
[----:B------:R-:W-:-:S12]  /*1300*/  BSSY.RECONVERGENT B0, `(.L_x_2339) ;  /* 0x000000a000007945 */ /* 0x000fd80003800200 */
[----:B------:R-:W-:Y:S05]  /*1310*/  @P0 BRA `(.L_x_2340) ;  /* 0x0000000000200947 */ /* 0x000fea0003800000 */
[----:B------:R-:W5:Y:S01]  /*1320*/  LDCU.64 UR4, c[0x0][0x420] ;  /* 0x00008400ff0477ac */ /* 0x000f620008000a00 */
[----:B-1----:R-:W-:-:S05]  /*1330*/  IMAD R2, R10, R0, RZ ;  /* 0x000000000a027224 */ /* 0x002fca00078e02ff */
[----:B------:R-:W-:-:S04]  /*1340*/  IADD3 R3, P0, PT, R2, R4, RZ ;  /* 0x0000000402037210 */ /* 0x000fc80007f1e0ff */
[----:B------:R-:W-:Y:S02]  /*1350*/  LEA.HI.X.SX32 R2, R2, R5, 0x1, P0 ;  /* 0x0000000502027211 */ /* 0x000fe400000f0eff */
[----:B-----5:R-:W-:-:S04]  /*1360*/  LEA R10, P0, R3, UR4, 0x2 ;  /* 0x00000004030a7c11 */ /* 0x020fc8000f8010ff */
[----:B------:R-:W-:Y:S01]  /*1370*/  LEA.HI.X R11, R3, UR5, R2, 0x2, P0 ;  /* 0x00000005030b7c11 */ /* 0x000fe200080f1402 */
[----:B------:R-:W-:-:S05]  /*1380*/  IMAD.MOV.U32 R2, RZ, RZ, 0x7f800000 ;  /* 0x7f800000ff027424 */ /* 0x000fca00078e00ff */
[----:B------:R1:W-:Y:S03]  /*1390*/  STG.E desc[UR16][R10.64], R2 ;  /* 0x000000020a007986 */ /* 0x0003e6000c101910 */
.L_x_2340:
[----:B------:R-:W-:Y:S05]  /*13a0*/  BSYNC.RECONVERGENT B0 ;  /* 0x0000000000007941 */ /* 0x000fea0003800200 */
.L_x_2339:
[----:B------:R-:W-:Y:S04]  /*13b0*/  BSSY.RECONVERGENT B0, `(.L_x_2341) ;  /* 0x000000a000007945 */ /* 0x000fe80003800200 */
        /* <DEDUP_REMOVED lines=9> */
.L_x_2342:
[----:B------:R-:W-:Y:S05]  /*1450*/  BSYNC.RECONVERGENT B0 ;  /* 0x0000000000007941 */ /* 0x000fea0003800200 */
.L_x_2341:
        /* <DEDUP_REMOVED lines=10> */
.L_x_2344:
[----:B------:R-:W-:Y:S05]  /*1500*/  BSYNC.RECONVERGENT B0 ;  /* 0x0000000000007941 */ /* 0x000fea0003800200 */
.L_x_2343:
        /* <DEDUP_REMOVED lines=10> */
.L_x_2346:
[----:B------:R-:W-:Y:S05]  /*15b0*/  BSYNC.RECONVERGENT B0 ;  /* 0x0000000000007941 */ /* 0x000fea0003800200 */
.L_x_2345:
        /* <DEDUP_REMOVED lines=10> */
.L_x_2348:
[----:B------:R-:W-:Y:S05]  /*1660*/  BSYNC.RECONVERGENT B0 ;  /* 0x0000000000007941 */ /* 0x000fea0003800200 */
.L_x_2347:
        /* <DEDUP_REMOVED lines=10> */
.L_x_2350:
[----:B------:R-:W-:Y:S05]  /*1710*/  BSYNC.RECONVERGENT B0 ;  /* 0x0000000000007941 */ /* 0x000fea0003800200 */
.L_x_2349:
[----:B------:R-:W-:Y:S05]  /*1720*/  @P1 EXIT ;  /* 0x000000000000194d */ /* 0x000fea0003800000 */
[----:B------:R-:W1:Y:S01]  /*1730*/  LDCU.64 UR4, c[0x0][0x420] ;  /* 0x00008400ff0477ac */ /* 0x000e620008000a00 */
[----:B------:R-:W-:-:S05]  /*1740*/  IMAD R0, R18, R0, RZ ;  /* 0x0000000012007224 */ /* 0x000fca00078e02ff */
[----:B------:R-:W-:-:S04]  /*1750*/  IADD3 R4, P0, PT, R0, R4, RZ ;  /* 0x0000000400047210 */ /* 0x000fc80007f1e0ff */
[----:B------:R-:W-:Y:S02]  /*1760*/  LEA.HI.X.SX32 R0, R0, R5, 0x1, P0 ;  /* 0x0000000500007211 */ /* 0x000fe400000f0eff */
[----:B-1----:R-:W-:-:S04]  /*1770*/  LEA R2, P0, R4, UR4, 0x2 ;  /* 0x0000000404027c11 */ /* 0x002fc8000f8010ff */
[----:B------:R-:W-:Y:S01]  /*1780*/  LEA.HI.X R3, R4, UR5, R0, 0x2, P0 ;  /* 0x0000000504037c11 */ /* 0x000fe200080f1400 */
[----:B------:R-:W-:-:S05]  /*1790*/  IMAD.MOV.U32 R0, RZ, RZ, 0x7f800000 ;  /* 0x7f800000ff007424 */ /* 0x000fca00078e00ff */
[----:B------:R-:W-:Y:S01]  /*17a0*/  STG.E desc[UR16][R2.64], R0 ;  /* 0x0000000002007986 */ /* 0x000fe2000c101910 */
[----:B------:R-:W-:Y:S05]  /*17b0*/  EXIT ;  /* 0x000000000000794d */ /* 0x000fea0003800000 */
.L_x_2319:
[----:B------:R-:W-:Y:S02]  /*17c0*/  ISETP.NE.AND P0, PT, R227, -0x1, PT ;  /* 0xffffffffe300780c */ /* 0x000fe40003f05270 */
[----:B------:R-:W-:-:S11]  /*17d0*/  ISETP.NE.AND P2, PT, R9, -0x1, PT ;  /* 0xffffffff0900780c */ /* 0x000fd60003f45270 */
[----:B------:R-:W1:Y:S08]  /*17e0*/  @!P0 LDC.64 R4, c[0x0][0x398] ;  /* 0x0000e600ff048b82 */ /* 0x000e700000000a00 */
[----:B------:R-:W2:Y:S01]  /*17f0*/  @P0 LDC.64 R2, c[0x0][0x3b0] ;  /* 0x0000ec00ff020b82 */ /* 0x000ea20000000a00 */
[----:B-1----:R-:W-:-:S04]  /*1800*/  @!P0 IMAD.WIDE.U32 R18, R228, R4, RZ ;  /* 0x00000004e4128225 */ /* 0x002fc800078e00ff */
[----:B------:R-:W-:Y:S02]  /*1810*/  @!P0 IMAD R14, R228, R5, R19 ;  /* 0x00000005e40e8224 */ /* 0x000fe400078e0213 */
[----:B--2---:R-:W-:-:S04]  /*1820*/  @P0 IMAD.WIDE.U32 R6, R227, R2, RZ ;  /* 0x00000002e3060225 */ /* 0x004fc800078e00ff */
        /* <DEDUP_REMOVED lines=11> */
[----:B------:R-:W-:Y:S02]  /*18e0*/  IADD3 R3, PT, PT, R5, R2, RZ ;  /* 0x0000000205037210 */ /* 0x000fe40007ffe0ff */
[----:B------:R-:W-:-:S05]  /*18f0*/  MOV R2, R4 ;  /* 0x0000000400027202 */ /* 0x000fca0000000f00 */
[----:B--2---:R-:W-:-:S04]  /*1900*/  IMAD.WIDE.U32 R24, R228, UR6, R2 ;  /* 0x00000006e4187c25 */ /* 0x004fc8000f8e0002 */
[----:B------:R-:W-:Y:S01]  /*1910*/  IMAD R8, R228, UR7, R25 ;  /* 0x00000007e4087c24 */ /* 0x000fe2000f8e0219 */
[----:B------:R-:W-:Y:S06]  /*1920*/  BRA `(.L_x_2352) ;  /* 0x0000000000147947 */ /* 0x000fec0003800000 */
.L_x_2351:
[----:B------:R-:W1:Y:S01]  /*1930*/  LDC.64 R6, c[0x0][0x3b8] ;  /* 0x0000ee00ff067b82 */ /* 0x000e620000000a00 */
[----:B------:R-:W-:-:S05]  /*1940*/  IADD3 R24, PT, PT, R0, R9, RZ ;  /* 0x0000000900187210 */ /* 0x000fca0007ffe0ff */
[C---:B-1----:R-:W-:Y:S02]  /*1950*/  IMAD R8, R24.reuse, R7, RZ ;  /* 0x0000000718087224 */ /* 0x042fe400078e02ff */
[----:B------:R-:W-:-:S05]  /*1960*/  IMAD.WIDE.U32 R24, R24, R6, RZ ;  /* 0x0000000618187225 */ /* 0x000fca00078e00ff */
[----:B------:R-:W-:Y:S02]  /*1970*/  IADD3 R8, PT, PT, R25, R8, RZ ;  /* 0x0000000819087210 */ /* 0x000fe40007ffe0ff */
.L_x_2352:
        /* <DEDUP_REMOVED lines=20> */
[----:B------:R-:W-:-:S04]  /*1ac0*/  LOP3.LUT R3, R20, R2, RZ, 0x3c, !PT ;  /* 0x0000000214037212 */ /* 0x000fc800078e3cff */
[----:B------:R-:W-:-:S07]  /*1ad0*/  ISETP.GE.AND P0, PT, R3, RZ, PT ;  /* 0x000000ff0300720c */ /* 0x000fce0003f06270 */
[----:B------:R-:W-:-:S06]  /*1ae0*/  @P3 VIADD R22, R22, 0x1 ;  /* 0x0000000116163836 */ /* 0x000fcc0000000000 */
        /* <DEDUP_REMOVED lines=15> */
.L_x_2353:
[----:B------:R-:W1:Y:S01]  /*1be0*/  LDC.64 R2, c[0x0][0x3c0] ;  /* 0x0000f000ff027b82 */ /* 0x000e620000000a00 */
[----:B------:R-:W-:-:S05]  /*1bf0*/  IADD3 R0, PT, PT, R0, R9, RZ ;  /* 0x0000000900007210 */ /* 0x000fca0007ffe0ff */
[C---:B-1----:R-:W-:Y:S02]  /*1c00*/  IMAD R9, R0.reuse, R3, RZ ;  /* 0x0000000300097224 */ /* 0x042fe400078e02ff */
[----:B------:R-:W-:-:S05]  /*1c10*/  IMAD.WIDE.U32 R10, R0, R2, RZ ;  /* 0x00000002000a7225 */ /* 0x000fca00078e00ff */
[----:B------:R-:W-:-:S07]  /*1c20*/  IADD3 R9, PT, PT, R11, R9, RZ ;  /* 0x000000090b097210 */ /* 0x000fce0007ffe0ff */
.L_x_2354:
[----:B------:R-:W-:Y:S01]  /*1c30*/  SHF.R.U32.HI R86, RZ, 0x3, R226 ;  /* 0x00000003ff567819 */ /* 0x000fe200000116e2 */
[----:B------:R-:W-:Y:S01]  /*1c40*/  VIADD R219, R94, -UR15 ;  /* 0x8000000f5edb7c36 */ /* 0x000fe20008000000 */
[----:B------:R-:W1:Y:S01]  /*1c50*/  LDCU.128 UR4, c[0x0][0x3d0] ;  /* 0x00007a00ff0477ac */ /* 0x000e620008000c00 */
[----:B------:R-:W-:Y:S01]  /*1c60*/  IMAD.SHL.U32 R16, R226, 0x8, RZ ;  /* 0x00000008e2107824 */ /* 0x000fe200078e00ff */
[----:B------:R-:W-:Y:S01]  /*1c70*/  SHF.R.S32.HI R220, RZ, 0x1f, R22 ;  /* 0x0000001fffdc7819 */ /* 0x000fe20000011416 */
[C---:B------:R-:W-:Y:S01]  /*1c80*/  VIADD R0, R86.reuse, 0x10 ;  /* 0x0000001056007836 */ /* 0x040fe20000000000 */
[CC--:B------:R-:W-:Y:S01]  /*1c90*/  ISETP.GE.AND P5, PT, R86.reuse, R219.reuse, PT ;  /* 0x000000db5600720c */ /* 0x0c0fe20003fa6270 */
[----:B------:R-:W-:Y:S01]  /*1ca0*/  VIADD R4, R86, 0x30 ;  /* 0x0000003056047836 */ /* 0x000fe20000000000 */
[----:B------:R-:W-:Y:S01]  /*1cb0*/  LOP3.LUT R19, R16, 0x38, RZ, 0xc0, !PT ;  /* 0x0000003810137812 */ /* 0x000fe200078ec0ff */
[----:B------:R-:W-:Y:S01]  /*1cc0*/  VIADD R5, R86, 0x20 ;  /* 0x0000002056057836 */ /* 0x000fe20000000000 */
[-C--:B------:R-:W-:Y:S01]  /*1cd0*/  ISETP.GE.AND P0, PT, R0, R219.reuse, PT ;  /* 0x000000db0000720c */ /* 0x080fe20003f06270 */
[----:B------:R-:W2:Y:S01]  /*1ce0*/  LDCU.64 UR12, c[0x0][0x3c8] ;  /* 0x00007900ff0c77ac */ /* 0x000ea20008000a00 */
[C---:B------:R-:W-:Y:S01]  /*1cf0*/  IADD3 R24, P6, PT, R19.reuse, R24, RZ ;  /* 0x0000001813187210 */ /* 0x040fe20007fde0ff */
[----:B------:R-:W-:Y:S01]  /*1d00*/  VIADD R91, R180, 0xffffffff ;  /* 0xffffffffb45b7836 */ /* 0x000fe20000000000 */
[----:B------:R-:W-:Y:S01]  /*1d10*/  IADD3 R10, P3, PT, R19, R10, RZ ;  /* 0x0000000a130a7210 */ /* 0x000fe20007f7e0ff */
[----:B------:R-:W-:Y:S01]  /*1d20*/  USHF.L.U32 UR18, UR8, 0x7, URZ ;  /* 0x0000000708127899 */ /* 0x000fe200080006ff */
[-C--:B------:R-:W-:Y:S01]  /*1d30*/  ISETP.GE.AND P2, PT, R4, R219.reuse, PT ;  /* 0x000000db0400720c */ /* 0x080fe20003f46270 */
[----:B------:R-:W-:Y:S01]  /*1d40*/  IMAD.X R25, RZ, RZ, R8, P6 ;  /* 0x000000ffff197224 */ /* 0x000fe200030e0608 */
[----:B------:R-:W-:Y:S01]  /*1d50*/  USHF.R.U32.HI UR14, URZ, 0x19, UR8 ;  /* 0x00000019ff0e7899 */ /* 0x000fe20008011608 */
[----:B------:R-:W-:Y:S01]  /*1d60*/  IMAD.X R11, RZ, RZ, R9, P3 ;  /* 0x000000ffff0b7224 */ /* 0x000fe200018e0609 */
[----:B------:R-:W3:Y:S01]  /*1d70*/  LDCU.64 UR8, c[0x0][0x390] ;  /* 0x00007200ff0877ac */ /* 0x000ee20008000a00 */
[----:B------:R-:W4:Y:S01]  /*1d80*/  @!P5 LDC.64 R8, c[0x0][0x3b0] ;  /* 0x0000ec00ff08db82 */ /* 0x000f220000000a00 */
[C---:B------:R-:W-:Y:S01]  /*1d90*/  VIADD R4, R86.reuse, 0x40 ;  /* 0x0000004056047836 */ /* 0x040fe20000000000 */
[-C--:B------:R-:W-:Y:S01]  /*1da0*/  ISETP.GE.AND P1, PT, R5, R219.reuse, PT ;  /* 0x000000db0500720c */ /* 0x080fe20003f26270 */
[----:B------:R-:W-:Y:S01]  /*1db0*/  IMAD.WIDE.U32 R10, R86, R2, R10 ;  /* 0x00000002560a7225 */ /* 0x000fe200078e000a */
[----:B------:R-:W-:Y:S01]  /*1dc0*/  IADD3 R18, P4, PT, R19, R18, RZ ;  /* 0x0000001213127210 */ /* 0x000fe20007f9e0ff */
[----:B------:R-:W5:Y:S01]  /*1dd0*/  LDCU.64 UR10, c[0x0][0x388] ;  /* 0x00007100ff0a77ac */ /* 0x000f620008000a00 */
[----:B------:R-:W-:Y:S01]  /*1de0*/  ISETP.GE.AND P3, PT, R4, R219, PT ;  /* 0x000000db0400720c */ /* 0x000fe20003f66270 */
[C---:B------:R-:W-:Y:S01]  /*1df0*/  IMAD.WIDE.U32 R24, R86.reuse, R6, R24 ;  /* 0x0000000656187225 */ /* 0x040fe200078e0018 */
[----:B------:R-:W2:Y:S01]  /*1e00*/  @!P0 LDC.64 R12, c[0x0][0x3b0] ;  /* 0x0000ec00ff0c8b82 */ /* 0x000ea20000000a00 */
[----:B------:R-:W-:-:S02]  /*1e10*/  LOP3.LUT R225, R86, UR18, RZ, 0xfc, !PT ;  /* 0x0000001256e17c12 */ /* 0x000fc4000f8efcff */
[----:B-1----:R-:W-:Y:S01]  /*1e20*/  IMAD R222, R220, UR4, RZ ;  /* 0x00000004dcde7c24 */ /* 0x002fe2000f8e02ff */
[----:B------:R-:W-:Y:S01]  /*1e30*/  SHF.L.U64.HI R87, R6, 0x5, R7 ;  /* 0x0000000506577819 */ /* 0x000fe20000010207 */
[----:B------:R-:W-:Y:S01]  /*1e40*/  IMAD R25, R86, R7, R25 ;  /* 0x0000000756197224 */ /* 0x000fe200078e0219 */
[----:B------:R-:W-:Y:S01]  /*1e50*/  SHF.L.U64.HI R89, R6, 0x4, R7 ;  /* 0x0000000406597819 */ /* 0x000fe20000010207 */
[----:B------:R-:W-:Y:S01]  /*1e60*/  IMAD R5, R86, R3, R11 ;  /* 0x0000000356057224 */ /* 0x000fe200078e020b */
[----:B------:R-:W-:Y:S01]  /*1e70*/  SHF.R.U32.HI R95, RZ, 0x1, R226 ;  /* 0x00000001ff5f7819 */ /* 0x000fe200000116e2 */
[----:B------:R-:W-:Y:S01]  /*1e80*/  IMAD.MOV.U32 R4, RZ, RZ, R10 ;  /* 0x000000ffff047224 */ /* 0x000fe200078e000a */
[----:B------:R-:W-:Y:S01]  /*1e90*/  IADD3 R232, PT, PT, R85, R93, -R94 ;  /* 0x0000005d55e87210 */ /* 0x000fe20007ffe85e */
[----:B------:R-:W-:Y:S01]  /*1ea0*/  IMAD R220, R220, UR6, RZ ;  /* 0x00000006dcdc7c24 */ /* 0x000fe2000f8e02ff */
[----:B------:R-:W1:Y:S01]  /*1eb0*/  @!P5 LDC.64 R10, c[0x0][0x380] ;  /* 0x0000e000ff0adb82 */ /* 0x000e620000000a00 */
[----:B------:R-:W-:-:S02]  /*1ec0*/  IMAD R222, R22, UR5, R222 ;  /* 0x0000000516de7c24 */ /* 0x000fc4000f8e02de */
[C---:B------:R-:W-:Y:S02]  /*1ed0*/  IMAD R220, R22.reuse, UR7, R220 ;  /* 0x0000000716dc7c24 */ /* 0x040fe4000f8e02dc */
[C---:B------:R-:W-:Y:S01]  /*1ee0*/  IMAD.WIDE.U32 R24, R22.reuse, UR4, R24 ;  /* 0x0000000416187c25 */ /* 0x040fe2000f8e0018 */
[----:B------:R-:W-:Y:S02]  /*1ef0*/  UMOV UR4, 0x400 ;  /* 0x0000040000047882 */ /* 0x000fe40000000000 */
[----:B------:R-:W2:Y:S01]  /*1f00*/  S2UR UR5, SR_CgaCtaId ;  /* 0x00000000000579c3 */ /* 0x000ea20000008800 */
[----:B------:R-:W-:Y:S01]  /*1f10*/  IMAD.X R19, RZ, RZ, R14, P4 ;  /* 0x000000ffff137224 */ /* 0x000fe200020e060e */
[----:B------:R-:W-:Y:S01]  /*1f20*/  @!P0 IADD3 R14, P4, PT, R225, 0x10, RZ ;  /* 0x00000010e10e8810 */ /* 0x000fe20007f9e0ff */
[----:B------:R-:W-:Y:S01]  /*1f30*/  IMAD.WIDE.U32 R22, R22, UR6, R4 ;  /* 0x0000000616167c25 */ /* 0x000fe2000f8e0004 */
[----:B-----5:R-:W-:-:S03]  /*1f40*/  LEA R223, P6, R24, UR10, 0x1 ;  /* 0x0000000a18df7c11 */ /* 0x020fc6000f8c08ff */
[----:B----4-:R-:W-:Y:S01]  /*1f50*/  @!P5 IMAD R15, R8, UR14, RZ ;  /* 0x0000000e080fdc24 */ /* 0x010fe2000f8e02ff */
[----:B------:R-:W4:Y:S01]  /*1f60*/  @!P0 LDC.64 R4, c[0x0][0x380] ;  /* 0x0000e000ff048b82 */ /* 0x000f220000000a00 */
[----:B------:R-:W-:Y:S01]  /*1f70*/  @!P0 IMAD.X R17, RZ, RZ, UR14, P4 ;  /* 0x0000000eff118e24 */ /* 0x000fe2000a0e06ff */
[----:B---3--:R-:W-:Y:S01]  /*1f80*/  LEA R221, P4, R22, UR8, 0x1 ;  /* 0x0000000816dd7c11 */ /* 0x008fe2000f8808ff */
[----:B--2---:R-:W-:-:S04]  /*1f90*/  IMAD.WIDE.U32 R18, R20, UR12, R18 ;  /* 0x0000000c14127c25 */ /* 0x004fc8000f8e0012 */
[----:B------:R-:W-:Y:S02]  /*1fa0*/  @!P5 IMAD R15, R225, R9, R15 ;  /* 0x00000009e10fd224 */ /* 0x000fe400078e020f */
[----:B------:R-:W-:Y:S02]  /*1fb0*/  @!P0 IMAD R9, R17, R12, RZ ;  /* 0x0000000c11098224 */ /* 0x000fe400078e02ff */
[----:B------:R-:W-:Y:S02]  /*1fc0*/  IMAD.IADD R220, R23, 0x1, R220 ;  /* 0x0000000117dc7824 */ /* 0x000fe400078e02dc */
[----:B------:R-:W-:Y:S02]  /*1fd0*/  IMAD R19, R20, UR13, R19 ;  /* 0x0000000d14137c24 */ /* 0x000fe4000f8e0213 */
[----:B------:R-:W-:Y:S01]  /*1fe0*/  @!P0 IMAD R13, R14, R13, R9 ;  /* 0x0000000d0e0d8224 */ /* 0x000fe200078e0209 */
[----:B------:R-:W-:Y:S01]  /*1ff0*/  LEA.HI.X R220, R22, UR9, R220, 0x1, P4 ;  /* 0x0000000916dc7c11 */ /* 0x000fe2000a0f0cdc */
[--C-:B------:R-:W-:Y:S01]  /*2000*/  @!P5 IMAD.WIDE.U32 R20, R225, R8, R18.reuse ;  /* 0x00000008e114d225 */ /* 0x100fe200078e0012 */
[----:B------:R-:W-:Y:S01]  /*2010*/  ULEA UR5, UR5, UR4, 0x18 ;  /* 0x0000000405057291 */ /* 0x000fe2000f8ec0ff */
[----:B------:R-:W2:Y:S01]  /*2020*/  @!P1 LDC.64 R8, c[0x0][0x3b0] ;  /* 0x0000ec00ff089b82 */ /* 0x000ea20000000a00 */
[----:B------:R-:W3:Y:S01]  /*2030*/  LDCU UR4, c[0x0][0x50c] ;  /* 0x0000a180ff0477ac */ /* 0x000ee20008000800 */
[----:B------:R-:W-:Y:S01]  /*2040*/  @!P0 IMAD.MOV.U32 R22, RZ, RZ, R18 ;  /* 0x000000ffff168224 */ /* 0x000fe200078e0012 */
[----:B-1----:R-:W-:Y:S01]  /*2050*/  @!P5 LEA R10, P4, R20, R10, 0x1 ;  /* 0x0000000a140ad211 */ /* 0x002fe200078808ff */
[----:B------:R-:W-:-:S02]  /*2060*/  @!P0 IMAD.MOV.U32 R23, RZ, RZ, R19 ;  /* 0x000000ffff178224 */ /* 0x000fc400078e0013 */
[----:B------:R-:W-:Y:S02]  /*2070*/  @!P5 IMAD.IADD R15, R21, 0x1, R15 ;  /* 0x00000001150fd824 */ /* 0x000fe400078e020f */
[----:B------:R-:W-:Y:S01]  /*2080*/  @!P0 IMAD.WIDE.U32 R22, R14, R12, R22 ;  /* 0x0000000c0e168225 */ /* 0x000fe200078e0016 */
[----:B------:R-:W-:Y:S02]  /*2090*/  LOP3.LUT R12, R16, 0x1f8, RZ, 0xc0, !PT ;  /* 0x000001f8100c7812 */ /* 0x000fe400078ec0ff */
[----:B------:R-:W-:Y:S01]  /*20a0*/  @!P5 LEA.HI.X R11, R20, R11, R15, 0x1, P4 ;  /* 0x0000000b140bd211 */ /* 0x000fe200020f0c0f */
[----:B------:R-:W-:Y:S01]  /*20b0*/  IMAD.IADD R222, R25, 0x1, R222 ;  /* 0x0000000119de7824 */ /* 0x000fe200078e02de */
[----:B----4-:R-:W-:Y:S01]  /*20c0*/  @!P0 LEA R20, P4, R22, R4, 0x1 ;  /* 0x0000000416148211 */ /* 0x010fe200078808ff */
[----:B------:R-:W-:Y:S01]  /*20d0*/  VIADD R14, R86, 0x50 ;  /* 0x00000050560e7836 */ /* 0x000fe20000000000 */
[----:B------:R-:W-:Y:S01]  /*20e0*/  LOP3.LUT R12, R12, 0x38, R226, 0x78, !PT ;  /* 0x000000380c0c7812 */ /* 0x000fe200078e78e2 */
[----:B------:R-:W-:Y:S01]  /*20f0*/  @!P0 IMAD.IADD R13, R23, 0x1, R13 ;  /* 0x00000001170d8824 */ /* 0x000fe200078e020d */
[----:B------:R-:W-:Y:S01]  /*2100*/  LEA.HI.X R222, R24, UR11, R222, 0x1, P6 ;  /* 0x0000000b18de7c11 */ /* 0x000fe2000b0f0cde */
[--C-:B------:R-:W-:Y:S01]  /*2110*/  @!P2 IMAD.MOV.U32 R32, RZ, RZ, R18.reuse ;  /* 0x000000ffff20a224 */ /* 0x100fe200078e0012 */
[----:B------:R-:W-:Y:S01]  /*2120*/  ISETP.GE.AND P6, PT, R14, R219, PT ;  /* 0x000000db0e00720c */ /* 0x000fe20003fc6270 */
[----:B------:R-:W-:Y:S01]  /*2130*/  @!P2 IMAD.MOV.U32 R33, RZ, RZ, R19 ;  /* 0x000000ffff21a224 */ /* 0x000fe200078e0013 */
[----:B------:R-:W-:Y:S01]  /*2140*/  @!P0 LEA.HI.X R21, R22, R5, R13, 0x1, P4 ;  /* 0x0000000516158211 */ /* 0x000fe200020f0c0d */
[----:B------:R-:W1:Y:S01]  /*2150*/  @!P1 LDC.64 R14, c[0x0][0x380] ;  /* 0x0000e000ff0e9b82 */ /* 0x000e620000000a00 */
[----:B------:R-:W-:Y:S01]  /*2160*/  @!P1 IADD3 R28, P4, PT, R225, 0x20, RZ ;  /* 0x00000020e11c9810 */ /* 0x000fe20007f9e0ff */
[----:B------:R-:W-:Y:S01]  /*2170*/  @!P3 IMAD.MOV.U32 R24, RZ, RZ, R18 ;  /* 0x000000ffff18b224 */ /* 0x000fe200078e0012 */
[----:B------:R-:W-:Y:S01]  /*2180*/  LOP3.LUT R229, R12, 0x1e00, R16, 0xf8, !PT ;  /* 0x00001e000ce57812 */ /* 0x000fe200078ef810 */
[----:B------:R-:W-:-:S02]  /*2190*/  VIADD R12, R86, 0x60 ;  /* 0x00000060560c7836 */ /* 0x000fc40000000000 */
[----:B------:R-:W-:Y:S01]  /*21a0*/  @!P1 IMAD.X R13, RZ, RZ, UR14, P4 ;  /* 0x0000000eff0d9e24 */ /* 0x000fe2000a0e06ff */
[----:B------:R-:W-:Y:S01]  /*21b0*/  LEA R229, R229, UR5, 0x1 ;  /* 0x00000005e5e57c11 */ /* 0x000fe2000f8e08ff */
[----:B------:R-:W4:Y:S01]  /*21c0*/  @!P2 LDC.64 R4, c[0x0][0x3b0] ;  /* 0x0000ec00ff04ab82 */ /* 0x000f220000000a00 */
[----:B------:R-:W-:Y:S02]  /*21d0*/  @!P3 IMAD.MOV.U32 R25, RZ, RZ, R19 ;  /* 0x000000ffff19b224 */ /* 0x000fe400078e0013 */
[-C--:B--2---:R-:W-:Y:S01]  /*21e0*/  @!P1 IMAD R13, R13, R8.reuse, RZ ;  /* 0x000000080d0d9224 */ /* 0x084fe200078e02ff */
[----:B------:R-:W-:Y:S01]  /*21f0*/  @!PT LDS RZ, [RZ] ;  /* 0x00000000fffff984 */ /* 0x000fe20000000800 */
[----:B------:R-:W-:Y:S01]  /*2200*/  @!PT LDS RZ, [RZ] ;  /* 0x00000000fffff984 */ /* 0x000fe20000000800 */
[----:B------:R-:W-:Y:S01]  /*2210*/  @!PT LDS RZ, [RZ] ;  /* 0x00000000fffff984 */ /* 0x000fe20000000800 */
[----:B------:R-:W-:Y:S01]  /*2220*/  @!P5 LDGSTS.E.BYPASS.LTC128B.128 [R229], desc[UR16][R10.64] ;  /* 0x000000000ae5dfae */ /* 0x000fe2000b981a10 */
[--C-:B------:R-:W-:Y:S02]  /*2230*/  @!P6 IMAD.MOV.U32 R22, RZ, RZ, R18.reuse ;  /* 0x000000ffff16e224 */ /* 0x100fe400078e0012 */
[----:B------:R-:W-:Y:S01]  /*2240*/  @!P1 IMAD R27, R28, R9, R13 ;  /* 0x000000091c1b9224 */ /* 0x000fe200078e020d */
[----:B------:R2:W-:Y:S01]  /*2250*/  @!P5 LDGSTS.E.BYPASS.LTC128B.128 [R229+0x4000], desc[UR16][R10.64+0x80] ;  /* 0x040000800ae5dfae */ /* 0x0005e2000b981a10 */
[----:B------:R-:W-:Y:S01]  /*2260*/  ISETP.GE.AND P5, PT, R12, R219, PT ;  /* 0x000000db0c00720c */ /* 0x000fe20003fa6270 */
[----:B------:R-:W-:Y:S01]  /*2270*/  @!P1 IMAD.WIDE.U32 R28, R28, R8, R18 ;  /* 0x000000081c1c9225 */ /* 0x000fe200078e0012 */
[----:B------:R-:W5:Y:S01]  /*2280*/  @!P2 LDC.64 R12, c[0x0][0x380] ;  /* 0x0000e000ff0cab82 */ /* 0x000f620000000a00 */
[----:B------:R-:W-:Y:S02]  /*2290*/  @!P0 LDGSTS.E.BYPASS.LTC128B.128 [R229+0x800], desc[UR16][R20.64] ;  /* 0x0080000014e58fae */ /* 0x000fe4000b981a10 */
[----:B------:R-:W-:-:S02]  /*22a0*/  @!P1 IMAD.IADD R27, R29, 0x1, R27 ;  /* 0x000000011d1b9824 */ /* 0x000fc400078e021b */
[----:B------:R3:W-:Y:S01]  /*22b0*/  @!P0 LDGSTS.E.BYPASS.LTC128B.128 [R229+0x4800], desc[UR16][R20.64+0x80] ;  /* 0x0480008014e58fae */ /* 0x0007e2000b981a10 */
[----:B------:R-:W-:Y:S01]  /*22c0*/  @!P2 IADD3 R17, P0, PT, R225, 0x30, RZ ;  /* 0x00000030e111a810 */ /* 0x000fe20007f1e0ff */
[----:B------:R-:W-:Y:S01]  /*22d0*/  @!P6 IMAD.MOV.U32 R23, RZ, RZ, R19 ;  /* 0x000000ffff17e224 */ /* 0x000fe200078e0013 */
[----:B------:R-:W3:Y:S01]  /*22e0*/  @!P6 LDC.64 R8, c[0x0][0x3b0] ;  /* 0x0000ec00ff08eb82 */ /* 0x000ee20000000a00 */
[----:B------:R-:W-:Y:S02]  /*22f0*/  IMAD.SHL.U32 R88, R6, 0x20, RZ ;  /* 0x0000002006587824 */ /* 0x000fe400078e00ff */
[----:B------:R-:W-:Y:S01]  /*2300*/  @!P2 IMAD.X R26, RZ, RZ, UR14, P0 ;  /* 0x0000000eff1aae24 */ /* 0x000fe200080e06ff */
[----:B-1----:R-:W-:Y:S01]  /*2310*/  @!P1 LEA R14, P0, R28, R14, 0x1 ;  /* 0x0000000e1c0e9211 */ /* 0x002fe200078008ff */
[----:B----4-:R-:W-:-:S03]  /*2320*/  @!P2 IMAD.WIDE.U32 R32, R17, R4, R32 ;  /* 0x000000041120a225 */ /* 0x010fc600078e0020 */
[----:B------:R-:W-:Y:S01]  /*2330*/  @!P1 LEA.HI.X R15, R28, R15, R27, 0x1, P0 ;  /* 0x0000000f1c0f9211 */ /* 0x000fe200000f0c1b */
[----:B------:R-:W-:Y:S02]  /*2340*/  @!P2 IMAD R26, R26, R4, RZ ;  /* 0x000000041a1aa224 */ /* 0x000fe400078e02ff */
[----:B------:R-:W-:Y:S02]  /*2350*/  IMAD.SHL.U32 R90, R6, 0x10, RZ ;  /* 0x00000010065a7824 */ /* 0x000fe400078e00ff */
[----:B------:R-:W-:Y:S01]  /*2360*/  @!P2 IMAD R27, R17, R5, R26 ;  /* 0x00000005111ba224 */ /* 0x000fe200078e021a */
[----:B------:R-:W-:Y:S01]  /*2370*/  @!P3 IADD3 R26, P0, PT, R225, 0x40, RZ ;  /* 0x00000040e11ab810 */ /* 0x000fe20007f1e0ff */
[----:B------:R-:W1:Y:S01]  /*2380*/  @!P3 LDC.64 R4, c[0x0][0x380] ;  /* 0x0000e000ff04bb82 */ /* 0x000e620000000a00 */
[----:B--2---:R-:W-:Y:S01]  /*2390*/  VIADD R10, R86, 0x70 ;  /* 0x00000070560a7836 */ /* 0x004fe20000000000 */
[----:B------:R-:W-:Y:S01]  /*23a0*/  @!P1 LDGSTS.E.BYPASS.LTC128B.128 [R229+0x1000], desc[UR16][R14.64] ;  /* 0x010000000ee59fae */ /* 0x000fe2000b981a10 */
[----:B------:R-:W-:-:S02]  /*23b0*/  @!P2 IMAD.IADD R27, R33, 0x1, R27 ;  /* 0x00000001211ba824 */ /* 0x000fc400078e021b */
[----:B------:R-:W-:Y:S01]  /*23c0*/  @!P3 IMAD.X R28, RZ, RZ, UR14, P0 ;  /* 0x0000000eff1cbe24 */ /* 0x000fe200080e06ff */
[----:B------:R-:W-:Y:S01]  /*23d0*/  ISETP.GE.AND P4, PT, R10, R219, PT ;  /* 0x000000db0a00720c */ /* 0x000fe20003f86270 */
[----:B------:R2:W-:Y:S01]  /*23e0*/  @!P1 LDGSTS.E.BYPASS.LTC128B.128 [R229+0x5000], desc[UR16][R14.64+0x80] ;  /* 0x050000800ee59fae */ /* 0x0005e2000b981a10 */
[----:B------:R-:W4:Y:S01]  /*23f0*/  @!P3 LDC.64 R10, c[0x0][0x3b0] ;  /* 0x0000ec00ff0abb82 */ /* 0x000f220000000a00 */
[C---:B-----5:R-:W-:Y:S01]  /*2400*/  @!P2 LEA R30, P1, R32.reuse, R12, 0x1 ;  /* 0x0000000c201ea211 */ /* 0x060fe200078208ff */
[----:B---3--:R-:W-:Y:S01]  /*2410*/  @!P5 IMAD.MOV.U32 R20, RZ, RZ, R18 ;  /* 0x000000ffff14d224 */ /* 0x008fe200078e0012 */
[----:B------:R-:W-:Y:S01]  /*2420*/  @!P6 IADD3 R17, P0, PT, R225, 0x50, RZ ;  /* 0x00000050e111e810 */ /* 0x000fe20007f1e0ff */
[----:B------:R-:W-:Y:S01]  /*2430*/  @!P5 IMAD.MOV.U32 R21, RZ, RZ, R19 ;  /* 0x000000ffff15d224 */ /* 0x000fe200078e0013 */
[----:B------:R-:W-:Y:S01]  /*2440*/  @!P2 LEA.HI.X R31, R32, R13, R27, 0x1, P1 ;  /* 0x0000000d201fa211 */ /* 0x000fe200008f0c1b */
[C---:B------:R-:W-:Y:S02]  /*2450*/  IMAD.SHL.U32 R217, R226.reuse, 0x40, RZ ;  /* 0x00000040e2d97824 */ /* 0x040fe400078e00ff */
[----:B------:R-:W3:Y:S01]  /*2460*/  @!P5 LDC.64 R12, c[0x0][0x3b0] ;  /* 0x0000ec00ff0cdb82 */ /* 0x000ee20000000a00 */
[----:B------:R-:W-:Y:S01]  /*2470*/  @!P6 IMAD.X R27, RZ, RZ, UR14, P0 ;  /* 0x0000000eff1bee24 */ /* 0x000fe200080e06ff */
[----:B------:R-:W-:Y:S01]  /*2480*/  @!P2 LDGSTS.E.BYPASS.LTC128B.128 [R229+0x1800], desc[UR16][R30.64] ;  /* 0x018000001ee5afae */ /* 0x000fe2000b981a10 */
[----:B------:R-:W-:-:S02]  /*2490*/  IMAD.SHL.U32 R218, R226, 0x20, RZ ;  /* 0x00000020e2da7824 */ /* 0x000fc400078e00ff */
[----:B------:R-:W-:Y:S01]  /*24a0*/  IMAD.MOV.U32 R97, RZ, RZ, 0x10 ;  /* 0x00000010ff617424 */ /* 0x000fe200078e00ff */
[----:B------:R1:W-:Y:S01]  /*24b0*/  @!P2 LDGSTS.E.BYPASS.LTC128B.128 [R229+0x5800], desc[UR16][R30.64+0x80] ;  /* 0x058000801ee5afae */ /* 0x0003e2000b981a10 */
[----:B------:R-:W-:Y:S01]  /*24c0*/  IMAD.SHL.U32 R240, R226, 0x2, RZ ;  /* 0x00000002e2f07824 */ /* 0x000fe200078e00ff */
[----:B------:R-:W-:Y:S01]  /*24d0*/  LOP3.LUT R218, R218, 0x7c00, RZ, 0xc0, !PT ;  /* 0x00007c00dada7812 */ /* 0x000fe200078ec0ff */
[----:B------:R-:W-:-:S03]  /*24e0*/  IMAD.MOV.U32 R184, RZ, RZ, R91 ;  /* 0x000000ffffb87224 */ /* 0x000fc600078e005b */
[----:B------:R-:W-:Y:S01]  /*24f0*/  LOP3.LUT R241, R240, 0x6, RZ, 0xc0, !PT ;  /* 0x00000006f0f17812 */ /* 0x000fe200078ec0ff */
[-C--:B----4-:R-:W-:Y:S02]  /*2500*/  @!P3 IMAD R28, R28, R10.reuse, RZ ;  /* 0x0000000a1c1cb224 */ /* 0x090fe400078e02ff */
[C---:B------:R-:W-:Y:S01]  /*2510*/  @!P3 IMAD.WIDE.U32 R32, R26.reuse, R10, R24 ;  /* 0x0000000a1a20b225 */ /* 0x040fe200078e0018 */
[----:B--2---:R-:W2:Y:S03]  /*2520*/  @!P6 LDC.64 R14, c[0x0][0x380] ;  /* 0x0000e000ff0eeb82 */ /* 0x004ea60000000a00 */
[----:B------:R-:W-:Y:S02]  /*2530*/  @!P3 IMAD R28, R26, R11, R28 ;  /* 0x0000000b1a1cb224 */ /* 0x000fe400078e021c */
[----:B------:R-:W-:Y:S02]  /*2540*/  @!P6 IMAD R24, R27, R8, RZ ;  /* 0x000000081b18e224 */ /* 0x000fe400078e02ff */
[----:B------:R-:W-:Y:S01]  /*2550*/  @!P3 IMAD.IADD R28, R33, 0x1, R28 ;  /* 0x00000001211cb824 */ /* 0x000fe200078e021c */
[----:B------:R-:W4:Y:S01]  /*2560*/  @!P4 LDC.64 R10, c[0x0][0x3b0] ;  /* 0x0000ec00ff0acb82 */ /* 0x000f220000000a00 */
[----:B------:R-:W-:-:S02]  /*2570*/  @!P6 IMAD R24, R17, R9, R24 ;  /* 0x000000091118e224 */ /* 0x000fc400078e0218 */
[----:B------:R-:W-:Y:S01]  /*2580*/  @!P6 IMAD.WIDE.U32 R26, R17, R8, R22 ;  /* 0x00000008111ae225 */ /* 0x000fe200078e0016 */
[----:B------:R-:W-:Y:S02]  /*2590*/  @!P5 IADD3 R17, P1, PT, R225, 0x60, RZ ;  /* 0x00000060e111d810 */ /* 0x000fe40007f3e0ff */
[C---:B-1----:R-:W-:Y:S01]  /*25a0*/  @!P3 LEA R30, P2, R32.reuse, R4, 0x1 ;  /* 0x00000004201eb211 */ /* 0x042fe200078408ff */
[----:B------:R-:W-:Y:S01]  /*25b0*/  @!P6 IMAD.IADD R24, R27, 0x1, R24 ;  /* 0x000000011b18e824 */ /* 0x000fe200078e0218 */
[----:B------:R-:W1:Y:S01]  /*25c0*/  @!P5 LDC.64 R8, c[0x0][0x380] ;  /* 0x0000e000ff08db82 */ /* 0x000e620000000a00 */
[----:B------:R-:W-:Y:S01]  /*25d0*/  @!P4 IADD3 R22, P0, PT, R225, 0x70, RZ ;  /* 0x00000070e116c810 */ /* 0x000fe20007f1e0ff */
[----:B------:R-:W-:Y:S01]  /*25e0*/  @!P5 IMAD.X R25, RZ, RZ, UR14, P1 ;  /* 0x0000000eff19de24 */ /* 0x000fe200088e06ff */
[----:B------:R-:W-:Y:S01]  /*25f0*/  @!P3 LEA.HI.X R31, R32, R5, R28, 0x1, P2 ;  /* 0x00000005201fb211 */ /* 0x000fe200010f0c1c */
[----:B---3--:R-:W-:-:S04]  /*2600*/  @!P5 IMAD.WIDE.U32 R20, R17, R12, R20 ;  /* 0x0000000c1114d225 */ /* 0x008fc800078e0014 */
[----:B------:R-:W3:Y:S01]  /*2610*/  @!P4 LDC.64 R4, c[0x0][0x380] ;  /* 0x0000e000ff04cb82 */ /* 0x000ee20000000a00 */
[----:B------:R-:W-:Y:S01]  /*2620*/  @!P5 IMAD R25, R25, R12, RZ ;  /* 0x0000000c1919d224 */ /* 0x000fe200078e02ff */
[----:B------:R-:W-:Y:S01]  /*2630*/  @!P3 LDGSTS.E.BYPASS.LTC128B.128 [R229+0x2000], desc[UR16][R30.64] ;  /* 0x020000001ee5bfae */ /* 0x000fe2000b981a10 */
[----:B------:R-:W-:Y:S01]  /*2640*/  @!P4 IMAD.X R23, RZ, RZ, UR14, P0 ;  /* 0x0000000eff17ce24 */ /* 0x000fe200080e06ff */
[C---:B--2---:R-:W-:Y:S01]  /*2650*/  @!P6 LEA R14, P0, R26.reuse, R14, 0x1 ;  /* 0x0000000e1a0ee211 */ /* 0x044fe200078008ff */
[----:B------:R-:W-:Y:S01]  /*2660*/  IMAD R12, R91, -0x20, R85 ;  /* 0xffffffe05b0c7824 */ /* 0x000fe200078e0255 */
[----:B------:R-:W-:Y:S01]  /*2670*/  @!P3 LDGSTS.E.BYPASS.LTC128B.128 [R229+0x6000], desc[UR16][R30.64+0x80] ;  /* 0x060000801ee5bfae */ /* 0x000fe2000b981a10 */
[----:B------:R-:W-:Y:S01]  /*2680*/  @!P5 IMAD R13, R17, R13, R25 ;  /* 0x0000000d110dd224 */ /* 0x000fe200078e0219 */
[----:B------:R-:W-:Y:S01]  /*2690*/  @!P6 LEA.HI.X R15, R26, R15, R24, 0x1, P0 ;  /* 0x0000000f1a0fe211 */ /* 0x000fe200000f0c18 */
[----:B----4-:R-:W-:Y:S01]  /*26a0*/  @!P4 IMAD R23, R23, R10, RZ ;  /* 0x0000000a1717c224 */ /* 0x010fe200078e02ff */
[----:B------:R-:W-:Y:S01]  /*26b0*/  ISETP.GE.AND P3, PT, R86, R12, PT ;  /* 0x0000000c5600720c */ /* 0x000fe20003f66270 */
[----:B------:R-:W-:Y:S01]  /*26c0*/  @!P4 IMAD.WIDE.U32 R18, R22, R10, R18 ;  /* 0x0000000a1612c225 */ /* 0x000fe200078e0012 */
[----:B------:R-:W-:Y:S01]  /*26d0*/  ISETP.GE.AND P2, PT, R0, R12, PT ;  /* 0x0000000c0000720c */ /* 0x000fe20003f46270 */
[----:B------:R-:W-:Y:S02]  /*26e0*/  @!P6 LDGSTS.E.BYPASS.LTC128B.128 [R229+0x2800], desc[UR16][R14.64] ;  /* 0x028000000ee5efae */ /* 0x000fe4000b981a10 */
[----:B------:R-:W-:Y:S01]  /*26f0*/  @!P4 IMAD R11, R22, R11, R23 ;  /* 0x0000000b160bc224 */ /* 0x000fe200078e0217 */
[----:B-1----:R-:W-:Y:S01]  /*2700*/  @!P5 LEA R8, P1, R20, R8, 0x1 ;  /* 0x000000081408d211 */ /* 0x002fe200078208ff */
[----:B------:R-:W-:Y:S01]  /*2710*/  @!P5 IMAD.IADD R13, R21, 0x1, R13 ;  /* 0x00000001150dd824 */ /* 0x000fe200078e020d */
[----:B------:R-:W-:Y:S01]  /*2720*/  @!P6 LDGSTS.E.BYPASS.LTC128B.128 [R229+0x6800], desc[UR16][R14.64+0x80] ;  /* 0x068000800ee5efae */ /* 0x000fe2000b981a10 */
[----:B------:R-:W-:-:S02]  /*2730*/  @!P4 IMAD.IADD R11, R19, 0x1, R11 ;  /* 0x00000001130bc824 */ /* 0x000fc400078e020b */
[----:B------:R-:W-:Y:S01]  /*2740*/  IMAD.WIDE.U32 R22, R88, R91, RZ ;  /* 0x0000005b58167225 */ /* 0x000fe200078e00ff */
[----:B------:R-:W-:Y:S02]  /*2750*/  @!P5 LEA.HI.X R9, R20, R9, R13, 0x1, P1 ;  /* 0x000000091409d211 */ /* 0x000fe400008f0c0d */
[C---:B---3--:R-:W-:Y:S01]  /*2760*/  @!P4 LEA R10, P0, R18.reuse, R4, 0x1 ;  /* 0x00000004120ac211 */ /* 0x048fe200078008ff */
[----:B------:R-:W-:Y:S02]  /*2770*/  IMAD R4, R87, R91, RZ ;  /* 0x0000005b57047224 */ /* 0x000fe400078e02ff */
[----:B------:R-:W-:Y:S01]  /*2780*/  @!P5 LDGSTS.E.BYPASS.LTC128B.128 [R229+0x3000], desc[UR16][R8.64] ;  /* 0x0300000008e5dfae */ /* 0x000fe2000b981a10 */
[----:B------:R-:W-:Y:S01]  /*2790*/  @!P4 LEA.HI.X R11, R18, R5, R11, 0x1, P0 ;  /* 0x00000005120bc211 */ /* 0x000fe200000f0c0b */
[----:B------:R-:W-:Y:S01]  /*27a0*/  IMAD.IADD R4, R23, 0x1, R4 ;  /* 0x0000000117047824 */ /* 0x000fe200078e0204 */
[----:B------:R-:W-:Y:S01]  /*27b0*/  @!P3 LEA R18, P1, R22, R223, 0x1 ;  /* 0x000000df1612b211 */ /* 0x000fe200078208ff */
[----:B------:R1:W-:Y:S01]  /*27c0*/  @!P5 LDGSTS.E.BYPASS.LTC128B.128 [R229+0x7000], desc[UR16][R8.64+0x80] ;  /* 0x0700008008e5dfae */ /* 0x0003e2000b981a10 */
[----:B------:R-:W-:-:S02]  /*27d0*/  @!P2 IADD3 R5, P0, PT, R90, R22, RZ ;  /* 0x000000165a05a210 */ /* 0x000fc40007f1e0ff */
[--C-:B------:R-:W-:Y:S01]  /*27e0*/  @!P3 LEA.HI.X R19, R22, R222, R4.reuse, 0x1, P1 ;  /* 0x000000de1613b211 */ /* 0x100fe200008f0c04 */
[----:B------:R-:W-:Y:S01]  /*27f0*/  @!P4 LDGSTS.E.BYPASS.LTC128B.128 [R229+0x3800], desc[UR16][R10.64] ;  /* 0x038000000ae5cfae */ /* 0x000fe2000b981a10 */
[----:B------:R-:W-:Y:S01]  /*2800*/  ISETP.GE.AND P1, PT, R0, R12, PT ;  /* 0x0000000c0000720c */ /* 0x000fe20003f26270 */
[----:B------:R-:W-:Y:S01]  /*2810*/  @!P2 IMAD.X R4, R89, 0x1, R4, P0 ;  /* 0x000000015904a824 */ /* 0x000fe200000e0604 */
[----:B------:R-:W-:Y:S01]  /*2820*/  @!P2 LEA R20, P0, R5, R223, 0x1 ;  /* 0x000000df0514a211 */ /* 0x000fe200078008ff */
[----:B------:R2:W-:Y:S01]  /*2830*/  @!P4 LDGSTS.E.BYPASS.LTC128B.128 [R229+0x7800], desc[UR16][R10.64+0x80] ;  /* 0x078000800ae5cfae */ /* 0x0005e2000b981a10 */
[----:B------:R-:W-:Y:S02]  /*2840*/  LOP3.LUT R0, R217, 0x1c0, RZ, 0xc0, !PT ;  /* 0x000001c0d9007812 */ /* 0x000fe400078ec0ff */
[----:B------:R-:W-:Y:S01]  /*2850*/  @!P2 LEA.HI.X R21, R5, R222, R4, 0x1, P0 ;  /* 0x000000de0515a211 */ /* 0x000fe200000f0c04 */
[----:B------:R-:W-:Y:S01]  /*2860*/  @!P3 LDGSTS.E.BYPASS.LTC128B.128 [R229+0x8000], desc[UR16][R18.64] ;  /* 0x0800000012e5bfae */ /* 0x000fe2000b981a10 */
[----:B------:R-:W-:-:S02]  /*2870*/  SHF.L.U64.HI R4, R2, 0x5, R3 ;  /* 0x0000000502047819 */ /* 0x000fc40000010203 */
[----:B------:R-:W-:Y:S01]  /*2880*/  LOP3.LUT R16, R0, 0x38, R16, 0xf8, !PT ;  /* 0x0000003800107812 */ /* 0x000fe200078ef810 */
[----:B------:R-:W-:Y:S01]  /*2890*/  @!P3 LDGSTS.E.BYPASS.LTC128B.128 [R229+0x9000], desc[UR16][R18.64+0x80] ;  /* 0x0900008012e5bfae */ /* 0x000fe2000b981a10 */
[----:B------:R-:W-:Y:S01]  /*28a0*/  LOP3.LUT R0, R226, 0x8, RZ, 0xc0, !PT ;  /* 0x00000008e2007812 */ /* 0x000fe200078ec0ff */
[----:B------:R-:W-:Y:S01]  /*28b0*/  IMAD R4, R4, R91, RZ ;  /* 0x0000005b04047224 */ /* 0x000fe200078e02ff */
[C---:B------:R-:W-:Y:S01]  /*28c0*/  LOP3.LUT R84, R16.reuse, 0x8, R95, 0x78, !PT ;  /* 0x0000000810547812 */ /* 0x040fe200078e785f */
[----:B------:R-:W-:Y:S01]  /*28d0*/  @!P2 LDGSTS.E.BYPASS.LTC128B.128 [R229+0x8800], desc[UR16][R20.64] ;  /* 0x0880000014e5afae */ /* 0x000fe2000b981a10 */
[----:B------:R-:W-:Y:S02]  /*28e0*/  LOP3.LUT R0, R16, R0, RZ, 0x3c, !PT ;  /* 0x0000000010007212 */ /* 0x000fe400078e3cff */
[----:B------:R-:W-:Y:S01]  /*28f0*/  LOP3.LUT R95, R95, 0x1f0, RZ, 0xc0, !PT ;  /* 0x000001f05f5f7812 */ /* 0x000fe200078ec0ff */
[----:B------:R-:W-:Y:S01]  /*2900*/  @!P2 LDGSTS.E.BYPASS.LTC128B.128 [R229+0x9800], desc[UR16][R20.64+0x80] ;  /* 0x0980008014e5afae */ /* 0x000fe2000b981a10 */
[----:B-1----:R-:W-:-:S03]  /*2910*/  IMAD.SHL.U32 R8, R2, 0x20, RZ ;  /* 0x0000002002087824 */ /* 0x002fc600078e00ff */
[----:B------:R-:W0:Y:S01]  /*2920*/  LDGDEPBAR ;  /* 0x00000000000079af */ /* 0x000e220000000000 */
[----:B------:R-:W-:-:S04]  /*2930*/  IMAD.WIDE.U32 R8, R8, R91, RZ ;  /* 0x0000005b08087225 */ /* 0x000fc800078e00ff */
[----:B------:R-:W-:Y:S01]  /*2940*/  IMAD.IADD R4, R9, 0x1, R4 ;  /* 0x0000000109047824 */ /* 0x000fe200078e0204 */
[-C--:B--2---:R-:W-:Y:S02]  /*2950*/  @!P3 LEA R10, P2, R8, R221.reuse, 0x1 ;  /* 0x000000dd080ab211 */ /* 0x084fe400078408ff */
[----:B------:R-:W-:Y:S02]  /*2960*/  @!P1 LEA R5, P0, R2, R8, 0x4 ;  /* 0x0000000802059211 */ /* 0x000fe400078020ff */
[----:B------:R-:W-:Y:S02]  /*2970*/  @!P3 LEA.HI.X R11, R8, R220, R4, 0x1, P2 ;  /* 0x000000dc080bb211 */ /* 0x000fe400010f0c04 */
[----:B------:R-:W-:Y:S02]  /*2980*/  LOP3.LUT R9, R217, 0x200, RZ, 0xc0, !PT ;  /* 0x00000200d9097812 */ /* 0x000fe400078ec0ff */
[----:B------:R-:W-:Y:S02]  /*2990*/  @!P1 LEA.HI.X R4, R2, R4, R3, 0x4, P0 ;  /* 0x0000000402049211 */ /* 0x000fe400000f2403 */
[----:B------:R-:W-:-:S02]  /*29a0*/  @!P1 LEA R8, P0, R5, R221, 0x1 ;  /* 0x000000dd05089211 */ /* 0x000fc400078008ff */
[----:B------:R-:W-:Y:S02]  /*29b0*/  LOP3.LUT R217, R217, 0x400, RZ, 0xc0, !PT ;  /* 0x00000400d9d97812 */ /* 0x000fe400078ec0ff */
[----:B------:R-:W-:Y:S01]  /*29c0*/  IADD3 R218, PT, PT, R84, R9, R218 ;  /* 0x0000000954da7210 */ /* 0x000fe20007ffe0da */
[----:B------:R-:W-:-:S04]  /*29d0*/  DEPBAR.LE SB0, 0x0 ;  /* 0x000080000000791a */ /* 0x000fc80000000000 */
[----:B------:R-:W-:Y:S01]  /*29e0*/  BAR.SYNC.DEFER_BLOCKING 0x0 ;  /* 0x0000000000007b1d */ /* 0x000fe20000010000 */
[----:B------:R-:W-:Y:S01]  /*29f0*/  @!P1 LEA.HI.X R9, R5, R220, R4, 0x1, P0 ;  /* 0x000000dc05099211 */ /* 0x000fe200000f0c04 */
[----:B------:R-:W-:Y:S01]  /*2a00*/  IMAD R217, R0, 0x2, R217 ;  /* 0x0000000200d97824 */ /* 0x000fe200078e02d9 */
[----:B------:R-:W-:Y:S01]  /*2a10*/  LEA R218, R218, UR5, 0x1 ;  /* 0x00000005dada7c11 */ /* 0x000fe2000f8e08ff */
[----:B------:R-:W-:Y:S01]  /*2a20*/  IMAD.MOV.U32 R4, RZ, RZ, 0x20 ;  /* 0x00000020ff047424 */ /* 0x000fe200078e00ff */
[C---:B------:R-:W-:Y:S01]  /*2a30*/  LOP3.LUT P2, RZ, R226.reuse, 0x2, RZ, 0xc0, !PT ;  /* 0x00000002e2ff7812 */ /* 0x040fe2000784c0ff */
[----:B------:R-:W-:Y:S01]  /*2a40*/  VIADD R5, R217, UR5 ;  /* 0x00000005d9057c36 */ /* 0x000fe20008000000 */
[----:B------:R-:W-:Y:S02]  /*2a50*/  LOP3.LUT P0, RZ, R226, 0x4, RZ, 0xc0, !PT ;  /* 0x00000004e2ff7812 */ /* 0x000fe4000780c0ff */
[----:B------:R-:W-:Y:S02]  /*2a60*/  SEL R97, R97, 0xfffffff0, !P2 ;  /* 0xfffffff061617807 */ /* 0x000fe40005000000 */
[----:B------:R-:W-:-:S03]  /*2a70*/  SEL R98, R4, 0xffffffe0, !P0 ;  /* 0xffffffe004627807 */ /* 0x000fc60004000000 */
[C-C-:B------:R-:W-:Y:S02]  /*2a80*/  IMAD R100, R97.reuse, 0x2, R5.reuse ;  /* 0x0000000261647824 */ /* 0x140fe400078e0205 */
[C-C-:B------:R-:W-:Y:S02]  /*2a90*/  IMAD R99, R97.reuse, 0x2, R218.reuse ;  /* 0x0000000261637824 */ /* 0x140fe400078e02da */
[C---:B------:R-:W-:Y:S02]  /*2aa0*/  IMAD R96, R98.reuse, 0x2, R218 ;  /* 0x0000000262607824 */ /* 0x040fe400078e02da */
[----:B------:R-:W-:Y:S02]  /*2ab0*/  IMAD R98, R98, 0x2, R5 ;  /* 0x0000000262627824 */ /* 0x000fe400078e0205 */
[C---:B------:R-:W-:Y:S01]  /*2ac0*/  IMAD R0, R97.reuse, 0x2, R96 ;  /* 0x0000000261007824 */ /* 0x040fe200078e0260 */
[----:B------:R-:W-:Y:S01]  /*2ad0*/  @!PT LDS RZ, [RZ] ;  /* 0x00000000fffff984 */ /* 0x000fe20000000800 */
[----:B------:R-:W-:Y:S01]  /*2ae0*/  @!PT LDS RZ, [RZ] ;  /* 0x00000000fffff984 */ /* 0x000fe20000000800 */
[----:B------:R-:W-:Y:S01]  /*2af0*/  @!PT LDS RZ, [RZ] ;  /* 0x00000000fffff984 */ /* 0x000fe20000000800 */
[----:B------:R-:W-:Y:S01]  /*2b00*/  @!P3 LDGSTS.E.BYPASS.LTC128B.128 [R229+0xa000], desc[UR16][R10.64] ;  /* 0x0a0000000ae5bfae */ /* 0x000fe2000b981a10 */
[----:B------:R-:W-:-:S03]  /*2b10*/  IMAD R97, R97, 0x2, R98 ;  /* 0x0000000261617824 */ /* 0x000fc600078e0262 */
        /* <DEDUP_REMOVED lines=10> */
[----:B------:R-:W-:-:S03]  /*2bc0*/  ISETP.GT.U32.AND P1, PT, R184, R224, PT ;  /* 0x000000e0b800720c */ /* 0x000fc60003f24070 */
[----:B------:R-:W-:Y:S04]  /*2bd0*/  LDSM.16.M88.4 R56, [R217+UR5+0x8000] ;  /* 0x00800005d938783b */ /* 0x000fe80008000200 */
[----:B------:R-:W2:Y:S04]  /*2be0*/  LDSM.16.M88.4 R48, [R218+0x2000] ;  /* 0x00200000da30783b */ /* 0x000ea80000000200 */
[----:B------:R-:W3:Y:S04]  /*2bf0*/  LDSM.16.M88.4 R12, [R217+UR5+0x8800] ;  /* 0x00880005d90c783b */ /* 0x000ee80008000200 */
[----:B------:R-:W4:Y:S04]  /*2c00*/  LDSM.16.M88.4 R44, [R218] ;  /* 0x00000000da2c783b */ /* 0x000f280000000200 */
[----:B------:R-:W-:Y:S04]  /*2c10*/  LDSM.16.M88.4 R72, [R100+0x8000] ;  /* 0x008000006448783b */ /* 0x000fe80000000200 */
[----:B------:R-:W-:Y:S04]  /*2c20*/  LDSM.16.M88.4 R68, [R100+0x8800] ;  /* 0x008800006444783b */ /* 0x000fe80000000200 */
[----:B-1----:R-:W1:Y:S04]  /*2c30*/  LDSM.16.M88.4 R8, [R99+0x2000] ;  /* 0x002000006308783b */ /* 0x002e680000000200 */
[----:B------:R-:W5:Y:S04]  /*2c40*/  LDSM.16.M88.4 R40, [R99] ;  /* 0x000000006328783b */ /* 0x000f680000000200 */
[----:B------:R-:W-:Y:S04]  /*2c50*/  LDSM.16.M88.4 R64, [R96+0x2000] ;  /* 0x002000006040783b */ /* 0x000fe80000000200 */
[----:B------:R-:W5:Y:S04]  /*2c60*/  LDSM.16.M88.4 R36, [R98+0x8000] ;  /* 0x008000006224783b */ /* 0x000f680000000200 */
[----:B------:R-:W5:Y:S01]  /*2c70*/  LDSM.16.M88.4 R32, [R98+0x8800] ;  /* 0x008800006220783b */ /* 0x000f620000000200 */
[C---:B--2---:R-:W-:Y:S03]  /*2c80*/  HMMA.16816.F32.BF16 R24, R48.reuse, R56, RZ ;  /* 0x000000383018723c */ /* 0x044fe600000418ff */
[----:B------:R-:W2:Y:S04]  /*2c90*/  LDSM.16.M88.4 R28, [R96] ;  /* 0x00000000601c783b */ /* 0x000ea80000000200 */
[----:B------:R-:W-:Y:S01]  /*2ca0*/  LDSM.16.M88.4 R80, [R97+0x8800] ;  /* 0x008800006150783b */ /* 0x000fe20000000200 */
[C---:B------:R-:W-:Y:S03]  /*2cb0*/  HMMA.16816.F32.BF16 R20, R48.reuse, R58, RZ ;  /* 0x0000003a3014723c */ /* 0x040fe600000418ff */
[----:B------:R-:W-:Y:S04]  /*2cc0*/  LDSM.16.M88.4 R76, [R218+0x4000] ;  /* 0x00400000da4c783b */ /* 0x000fe80000000200 */
[----:B------:R-:W0:Y:S01]  /*2cd0*/  LDGDEPBAR ;  /* 0x00000000000079af */ /* 0x000e220000000000 */
[C---:B---3--:R-:W-:Y:S08]  /*2ce0*/  HMMA.16816.F32.BF16 R16, R48.reuse, R12, RZ ;  /* 0x0000000c3010723c */ /* 0x048ff000000418ff */
[----:B------:R-:W-:Y:S08]  /*2cf0*/  HMMA.16816.F32.BF16 R48, R48, R14, RZ ;  /* 0x0000000e3030723c */ /* 0x000ff000000418ff */
[C---:B----4-:R-:W-:Y:S08]  /*2d00*/  HMMA.16816.F32.BF16 R60, R44.reuse, R56, RZ ;  /* 0x000000382c3c723c */ /* 0x050ff000000418ff */
[C---:B------:R-:W-:Y:S08]  /*2d10*/  HMMA.16816.F32.BF16 R56, R44.reuse, R58, RZ ;  /* 0x0000003a2c38723c */ /* 0x040ff000000418ff */
[C---:B------:R-:W-:Y:S08]  /*2d20*/  HMMA.16816.F32.BF16 R52, R44.reuse, R12, RZ ;  /* 0x0000000c2c34723c */ /* 0x040ff000000418ff */
[----:B------:R-:W-:Y:S01]  /*2d30*/  HMMA.16816.F32.BF16 R44, R44, R14, RZ ;  /* 0x0000000e2c2c723c */ /* 0x000fe200000418ff */
[----:B------:R-:W-:Y:S07]  /*2d40*/  LDSM.16.M88.4 R12, [R0+0x2000] ;  /* 0x00200000000c783b */ /* 0x000fee0000000200 */
[C---:B-1----:R-:W-:Y:S08]  /*2d50*/  HMMA.16816.F32.BF16 R24, R8.reuse, R72, R24 ;  /* 0x000000480818723c */ /* 0x042ff00000041818 */
[C---:B------:R-:W-:Y:S08]  /*2d60*/  HMMA.16816.F32.BF16 R16, R8.reuse, R68, R16 ;  /* 0x000000440810723c */ /* 0x040ff00000041810 */
[C---:B------:R-:W-:Y:S08]  /*2d70*/  HMMA.16816.F32.BF16 R20, R8.reuse, R74, R20 ;  /* 0x0000004a0814723c */ /* 0x040ff00000041814 */
[----:B------:R-:W-:Y:S01]  /*2d80*/  HMMA.16816.F32.BF16 R48, R8, R70, R48 ;  /* 0x000000460830723c */ /* 0x000fe20000041830 */
[----:B------:R-:W1:Y:S07]  /*2d90*/  LDSM.16.M88.4 R8, [R97+0x8000] ;  /* 0x008000006108783b */ /* 0x000e6e0000000200 */
[C---:B-----5:R-:W-:Y:S08]  /*2da0*/  HMMA.16816.F32.BF16 R60, R40.reuse, R72, R60 ;  /* 0x00000048283c723c */ /* 0x060ff0000004183c */
[C---:B------:R-:W-:Y:S08]  /*2db0*/  HMMA.16816.F32.BF16 R52, R40.reuse, R68, R52 ;  /* 0x000000442834723c */ /* 0x040ff00000041834 */
[C---:B------:R-:W-:Y:S01]  /*2dc0*/  HMMA.16816.F32.BF16 R56, R40.reuse, R74, R56 ;  /* 0x0000004a2838723c */ /* 0x040fe20000041838 */
[----:B------:R-:W-:Y:S07]  /*2dd0*/  LDSM.16.M88.4 R72, [R218+0x6000] ;  /* 0x00600000da48783b */ /* 0x000fee0000000200 */
[----:B------:R-:W-:Y:S01]  /*2de0*/  HMMA.16816.F32.BF16 R44, R40, R70, R44 ;  /* 0x00000046282c723c */ /* 0x000fe2000004182c */
[----:B------:R-:W3:Y:S04]  /*2df0*/  LDSM.16.M88.4 R40, [R0] ;  /* 0x000000000028783b */ /* 0x000ee80000000200 */
[----:B------:R-:W4:Y:S03]  /*2e00*/  LDSM.16.M88.4 R68, [R217+UR5+0x9000] ;  /* 0x00900005d944783b */ /* 0x000f260008000200 */
[C---:B------:R-:W-:Y:S08]  /*2e10*/  HMMA.16816.F32.BF16 R24, R64.reuse, R36, R24 ;  /* 0x000000244018723c */ /* 0x040ff00000041818 */
[C---:B------:R-:W-:Y:S08]  /*2e20*/  HMMA.16816.F32.BF16 R16, R64.reuse, R32, R16 ;  /* 0x000000204010723c */ /* 0x040ff00000041810 */
[C---:B------:R-:W-:Y:S08]  /*2e30*/  HMMA.16816.F32.BF16 R20, R64.reuse, R38, R20 ;  /* 0x000000264014723c */ /* 0x040ff00000041814 */
[----:B------:R-:W-:Y:S01]  /*2e40*/  HMMA.16816.F32.BF16 R48, R64, R34, R48 ;  /* 0x000000224030723c */ /* 0x000fe20000041830 */
[----:B------:R-:W5:Y:S07]  /*2e50*/  LDSM.16.M88.4 R64, [R217+UR5+0x9800] ;  /* 0x00980005d940783b */ /* 0x000f6e0008000200 */
[C---:B--2---:R-:W-:Y:S08]  /*2e60*/  HMMA.16816.F32.BF16 R60, R28.reuse, R36, R60 ;  /* 0x000000241c3c723c */ /* 0x044ff0000004183c */
[C---:B------:R-:W-:Y:S01]  /*2e70*/  HMMA.16816.F32.BF16 R56, R28.reuse, R38, R56 ;  /* 0x000000261c38723c */ /* 0x040fe20000041838 */
[----:B------:R-:W-:Y:S07]  /*2e80*/  LDSM.16.M88.4 R36, [R99+0x6000] ;  /* 0x006000006324783b */ /* 0x000fee0000000200 */
[C---:B------:R-:W-:Y:S08]  /*2e90*/  HMMA.16816.F32.BF16 R52, R28.reuse, R32, R52 ;  /* 0x000000201c34723c */ /* 0x040ff00000041834 */
[----:B------:R-:W-:Y:S01]  /*2ea0*/  HMMA.16816.F32.BF16 R44, R28, R34, R44 ;  /* 0x000000221c2c723c */ /* 0x000fe2000004182c */
[----:B------:R-:W2:Y:S04]  /*2eb0*/  LDSM.16.M88.4 R32, [R100+0x9000] ;  /* 0x009000006420783b */ /* 0x000ea80000000200 */
[----:B------:R-:W2:Y:S03]  /*2ec0*/  LDSM.16.M88.4 R28, [R100+0x9800] ;  /* 0x00980000641c783b */ /* 0x000ea60000000200 */
[C---:B-1----:R-:W-:Y:S08]  /*2ed0*/  HMMA.16816.F32.BF16 R24, R12.reuse, R8, R24 ;  /* 0x000000080c18723c */ /* 0x042ff00000041818 */
[C---:B------:R-:W-:Y:S08]  /*2ee0*/  HMMA.16816.F32.BF16 R20, R12.reuse, R10, R20 ;  /* 0x0000000a0c14723c */ /* 0x040ff00000041814 */
[C---:B------:R-:W-:Y:S08]  /*2ef0*/  HMMA.16816.F32.BF16 R16, R12.reuse, R80, R16 ;  /* 0x000000500c10723c */ /* 0x040ff00000041810 */
[----:B------:R-:W-:Y:S01]  /*2f00*/  HMMA.16816.F32.BF16 R48, R12, R82, R48 ;  /* 0x000000520c30723c */ /* 0x000fe20000041830 */
[----:B------:R-:W-:Y:S07]  /*2f10*/  LDSM.16.M88.4 R12, [R96+0x6000] ;  /* 0x00600000600c783b */ /* 0x000fee0000000200 */
[C---:B---3--:R-:W-:Y:S08]  /*2f20*/  HMMA.16816.F32.BF16 R60, R40.reuse, R8, R60 ;  /* 0x00000008283c723c */ /* 0x048ff0000004183c */
[C---:B------:R-:W-:Y:S01]  /*2f30*/  HMMA.16816.F32.BF16 R56, R40.reuse, R10, R56 ;  /* 0x0000000a2838723c */ /* 0x040fe20000041838 */
[----:B------:R-:W-:Y:S07]  /*2f40*/  LDSM.16.M88.4 R8, [R98+0x9000] ;  /* 0x009000006208783b */ /* 0x000fee0000000200 */
[C---:B------:R-:W-:Y:S08]  /*2f50*/  HMMA.16816.F32.BF16 R52, R40.reuse, R80, R52 ;  /* 0x000000502834723c */ /* 0x040ff00000041834 */
[----:B------:R-:W-:Y:S01]  /*2f60*/  HMMA.16816.F32.BF16 R44, R40, R82, R44 ;  /* 0x00000052282c723c */ /* 0x000fe2000004182c */
[----:B------:R-:W1:Y:S07]  /*2f70*/  LDSM.16.M88.4 R40, [R99+0x4000] ;  /* 0x004000006328783b */ /* 0x000e6e0000000200 */
[C---:B----4-:R-:W-:Y:S08]  /*2f80*/  HMMA.16816.F32.BF16 R24, R72.reuse, R68, R24 ;  /* 0x000000444818723c */ /* 0x050ff00000041818 */
[C---:B------:R-:W-:Y:S08]  /*2f90*/  HMMA.16816.F32.BF16 R20, R72.reuse, R70, R20 ;  /* 0x000000464814723c */ /* 0x040ff00000041814 */
[C---:B-----5:R-:W-:Y:S08]  /*2fa0*/  HMMA.16816.F32.BF16 R16, R72.reuse, R64, R16 ;  /* 0x000000404810723c */ /* 0x060ff00000041810 */
[----:B------:R-:W-:Y:S08]  /*2fb0*/  HMMA.16816.F32.BF16 R48, R72, R66, R48 ;  /* 0x000000424830723c */ /* 0x000ff00000041830 */
[C---:B------:R-:W-:Y:S08]  /*2fc0*/  HMMA.16816.F32.BF16 R60, R76.reuse, R68, R60 ;  /* 0x000000444c3c723c */ /* 0x040ff0000004183c */
[C---:B------:R-:W-:Y:S01]  /*2fd0*/  HMMA.16816.F32.BF16 R56, R76.reuse, R70, R56 ;  /* 0x000000464c38723c */ /* 0x040fe20000041838 */
[----:B------:R-:W-:Y:S07]  /*2fe0*/  LDSM.16.M88.4 R68, [R0+0x6000] ;  /* 0x006000000044783b */ /* 0x000fee0000000200 */
[C---:B------:R-:W-:Y:S08]  /*2ff0*/  HMMA.16816.F32.BF16 R52, R76.reuse, R64, R52 ;  /* 0x000000404c34723c */ /* 0x040ff00000041834 */
[----:B------:R-:W-:Y:S01]  /*3000*/  HMMA.16816.F32.BF16 R76, R76, R66, R44 ;  /* 0x000000424c4c723c */ /* 0x000fe2000004182c */
[----:B------:R-:W3:Y:S07]  /*3010*/  LDSM.16.M88.4 R44, [R98+0x9800] ;  /* 0x00980000622c783b */ /* 0x000eee0000000200 */
[C---:B--2---:R-:W-:Y:S01]  /*3020*/  HMMA.16816.F32.BF16 R72, R36.reuse, R32, R24 ;  /* 0x000000202448723c */ /* 0x044fe20000041818 */
[----:B------:R-:W2:Y:S07]  /*3030*/  LDSM.16.M88.4 R24, [R97+0x9000] ;  /* 0x009000006118783b */ /* 0x000eae0000000200 */
[C---:B------:R-:W-:Y:S08]  /*3040*/  HMMA.16816.F32.BF16 R20, R36.reuse, R34, R20 ;  /* 0x000000222414723c */ /* 0x040ff00000041814 */
[C---:B------:R-:W-:Y:S08]  /*3050*/  HMMA.16816.F32.BF16 R16, R36.reuse, R28, R16 ;  /* 0x0000001c2410723c */ /* 0x040ff00000041810 */
[----:B------:R-:W-:Y:S01]  /*3060*/  HMMA.16816.F32.BF16 R48, R36, R30, R48 ;  /* 0x0000001e2430723c */ /* 0x000fe20000041830 */
[----:B------:R-:W4:Y:S07]  /*3070*/  LDSM.16.M88.4 R36, [R96+0x4000] ;  /* 0x004000006024783b */ /* 0x000f2e0000000200 */
[----:B-1----:R-:W-:Y:S01]  /*3080*/  HMMA.16816.F32.BF16 R64, R40, R32, R60 ;  /* 0x000000202840723c */ /* 0x002fe2000004183c */
[----:B------:R-:W1:Y:S07]  /*3090*/  LDSM.16.M88.4 R60, [R97+0x9800] ;  /* 0x00980000613c783b */ /* 0x000e6e0000000200 */
[----:B------:R-:W-:Y:S08]  /*30a0*/  HMMA.16816.F32.BF16 R72, R12, R8, R72 ;  /* 0x000000080c48723c */ /* 0x000ff00000041848 */
[C---:B------:R-:W-:Y:S08]  /*30b0*/  HMMA.16816.F32.BF16 R52, R40.reuse, R28, R52 ;  /* 0x0000001c2834723c */ /* 0x040ff00000041834 */
[----:B------:R-:W-:Y:S08]  /*30c0*/  HMMA.16816.F32.BF16 R76, R40, R30, R76 ;  /* 0x0000001e284c723c */ /* 0x000ff0000004184c */
[----:B------:R-:W-:Y:S01]  /*30d0*/  HMMA.16816.F32.BF16 R28, R12, R10, R20 ;  /* 0x0000000a0c1c723c */ /* 0x000fe20000041814 */
[----:B------:R5:W1:Y:S01]  /*30e0*/  LDSM.16.M88.4 R20, [R0+0x4000] ;  /* 0x004000000014783b */ /* 0x000a620000000200 */
[----:B------:R-:W-:-:S06]  /*30f0*/  DEPBAR.LE SB0, 0x0 ;  /* 0x000080000000791a */ /* 0x000fcc0000000000 */
[----:B---3--:R-:W-:Y:S08]  /*3100*/  HMMA.16816.F32.BF16 R16, R12, R44, R16 ;  /* 0x0000002c0c10723c */ /* 0x008ff00000041810 */
[----:B------:R-:W-:Y:S08]  /*3110*/  HMMA.16816.F32.BF16 R56, R40, R34, R56 ;  /* 0x000000222838723c */ /* 0x000ff00000041838 */
[----:B--2---:R-:W-:Y:S08]  /*3120*/  HMMA.16816.F32.BF16 R72, R68, R24, R72 ;  /* 0x000000184448723c */ /* 0x004ff00000041848 */
[----:B------:R-:W-:Y:S01]  /*3130*/  HMMA.16816.F32.BF16 R48, R12, R46, R48 ;  /* 0x0000002e0c30723c */ /* 0x000fe20000041830 */
[----:B------:R-:W-:-:S04]  /*3140*/  SHF.R.U32.HI R12, RZ, 0x2, R226 ;  /* 0x00000002ff0c7819 */ /* 0x000fc800000116e2 */
[----:B------:R-:W-:-:S03]  /*3150*/  LOP3.LUT R12, R12, 0x7, RZ, 0xc0, !PT ;  /* 0x000000070c0c7812 */ /* 0x000fc600078ec0ff */
[----:B----4-:R-:W-:Y:S01]  /*3160*/  HMMA.16816.F32.BF16 R64, R36, R8, R64 ;  /* 0x000000082440723c */ /* 0x010fe20000041840 */
[----:B------:R-:W-:Y:S02]  /*3170*/  IADD3 R95, PT, PT, R12, UR15, R95 ;  /* 0x0000000f0c5f7c10 */ /* 0x000fe4000fffe05f */
[----:B------:R-:W-:Y:S01]  /*3180*/  FMUL.FTZ R8, R73, UR4 ;  /* 0x0000000449087c20 */ /* 0x000fe20008410000 */
[----:B-----5:R-:W-:Y:S01]  /*3190*/  FMUL.FTZ R0, R72, UR4 ;  /* 0x0000000448007c20 */ /* 0x020fe20008410000 */
[C---:B------:R-:W-:Y:S01]  /*31a0*/  IADD3 R234, PT, PT, R95.reuse, R85, -R92 ;  /* 0x000000555fea7210 */ /* 0x040fe20007ffe85c */
[----:B------:R-:W-:Y:S01]  /*31b0*/  FMUL.FTZ R9, R74, UR4 ;  /* 0x000000044a097c20 */ /* 0x000fe20008410000 */
[----:B------:R-:W-:Y:S01]  /*31c0*/  IADD3 R232, PT, PT, R95, 0x1, R232 ;  /* 0x000000015fe87810 */ /* 0x000fe20007ffe0e8 */
[----:B-1----:R-:W-:Y:S01]  /*31d0*/  HMMA.16816.F32.BF16 R16, R68, R60, R16 ;  /* 0x0000003c4410723c */ /* 0x002fe20000041810 */
[----:B------:R-:W1:Y:S01]  /*31e0*/  MUFU.TANH R8, R8 ;  /* 0x0000000800087308 */ /* 0x000e620000002400 */
[----:B------:R-:W-:Y:S01]  /*31f0*/  VIADD R170, R234, 0x40 ;  /* 0x00000040eaaa7836 */ /* 0x000fe20000000000 */
[--C-:B------:R-:W-:Y:S01]  /*3200*/  VIADDMNMX R231, R232, 0x40, R85.reuse, PT ;  /* 0x00000040e8e77846 */ /* 0x100fe20003800155 */
[----:B------:R-:W-:Y:S01]  /*3210*/  VIADD R169, R234, 0x48 ;  /* 0x00000048eaa97836 */ /* 0x000fe20000000000 */
[----:B------:R-:W-:-:S03]  /*3220*/  VIADDMNMX R230, R232, 0x48, R85, PT ;  /* 0x00000048e8e67846 */ /* 0x000fc60003800155 */
[----:B------:R-:W-:Y:S01]  /*3230*/  HMMA.16816.F32.BF16 R28, R68, R26, R28 ;  /* 0x0000001a441c723c */ /* 0x000fe2000004181c */
[----:B------:R-:W2:Y:S07]  /*3240*/  MUFU.TANH R0, R0 ;  /* 0x0000000000007308 */ /* 0x000eae0000002400 */
[----:B------:R-:W-:Y:S01]  /*3250*/  HMMA.16816.F32.BF16 R56, R36, R10, R56 ;  /* 0x0000000a2438723c */ /* 0x000fe20000041838 */
[----:B------:R-:W-:Y:S01]  /*3260*/  FMUL.FTZ R10, R75, UR4 ;  /* 0x000000044b0a7c20 */ /* 0x000fe20008410000 */
[----:B------:R-:W-:Y:S01]  /*3270*/  MUFU.TANH R9, R9 ;  /* 0x0000000900097308 */ /* 0x000fe20000002400 */
[----:B------:R-:W-:-:S05]  /*3280*/  FMUL.FTZ R15, R18, UR4 ;  /* 0x00000004120f7c20 */ /* 0x000fca0008410000 */
[----:B------:R-:W-:Y:S02]  /*3290*/  HMMA.16816.F32.BF16 R48, R68, R62, R48 ;  /* 0x0000003e4430723c */ /* 0x000fe40000041830 */
[----:B------:R-:W-:Y:S01]  /*32a0*/  MUFU.TANH R10, R10 ;  /* 0x0000000a000a7308 */ /* 0x000fe20000002400 */
[----:B------:R-:W-:Y:S01]  /*32b0*/  FMUL.FTZ R11, R28, UR4 ;  /* 0x000000041c0b7c20 */ /* 0x000fe20008410000 */
[----:B------:R-:W-:Y:S01]  /*32c0*/  FMUL.FTZ R14, R31, UR4 ;  /* 0x000000041f0e7c20 */ /* 0x000fe20008410000 */
[----:B------:R-:W-:Y:S01]  /*32d0*/  FMUL.FTZ R29, R29, UR4 ;  /* 0x000000041d1d7c20 */ /* 0x000fe20008410000 */
[----:B------:R-:W-:Y:S02]  /*32e0*/  FMUL.FTZ R13, R30, UR4 ;  /* 0x000000041e0d7c20 */ /* 0x000fe40008410000 */
[C---:B------:R-:W-:Y:S02]  /*32f0*/  HMMA.16816.F32.BF16 R52, R36.reuse, R44, R52 ;  /* 0x0000002c2434723c */ /* 0x040fe40000041834 */
[----:B------:R-:W3:Y:S06]  /*3300*/  MUFU.TANH R11, R11 ;  /* 0x0000000b000b7308 */ /* 0x000eec0000002400 */
[----:B------:R-:W-:Y:S02]  /*3310*/  HMMA.16816.F32.BF16 R76, R36, R46, R76 ;  /* 0x0000002e244c723c */ /* 0x000fe4000004184c */
[----:B------:R-:W4:Y:S01]  /*3320*/  MUFU.TANH R12, R29 ;  /* 0x0000001d000c7308 */ /* 0x000f220000002400 */
[----:B------:R-:W-:Y:S01]  /*3330*/  FMUL.FTZ R49, R49, UR4 ;  /* 0x0000000431317c20 */ /* 0x000fe20008410000 */
[----:B------:R-:W-:Y:S01]  /*3340*/  FMUL.FTZ R50, R50, UR4 ;  /* 0x0000000432327c20 */ /* 0x000fe20008410000 */
[----:B------:R-:W-:-:S03]  /*3350*/  FMUL.FTZ R51, R51, UR4 ;  /* 0x0000000433337c20 */ /* 0x000fc60008410000 */
[C---:B------:R-:W-:Y:S01]  /*3360*/  HMMA.16816.F32.BF16 R64, R20.reuse, R24, R64 ;  /* 0x000000181440723c */ /* 0x040fe20000041840 */
[----:B------:R-:W-:Y:S01]  /*3370*/  FMUL.FTZ R24, R19, UR4 ;  /* 0x0000000413187c20 */ /* 0x000fe20008410000 */
[----:B------:R-:W-:Y:S02]  /*3380*/  IMAD R19, R184, 0x20, R241 ;  /* 0x00000020b8137824 */ /* 0x000fe400078e02f1 */
[----:B------:R-:W-:Y:S01]  /*3390*/  FMUL.FTZ R25, R48, UR4 ;  /* 0x0000000430197c20 */ /* 0x000fe20008410000 */
[----:B------:R-:W-:Y:S01]  /*33a0*/  MUFU.TANH R13, R13 ;  /* 0x0000000d000d7308 */ /* 0x000fe20000002400 */
[----:B------:R-:W-:Y:S01]  /*33b0*/  VIADD R31, R19, 0x1 ;  /* 0x00000001131f7836 */ /* 0x000fe20000000000 */
[----:B------:R-:W-:Y:S01]  /*33c0*/  ISETP.GT.AND P3, PT, R170, R19, PT ;  /* 0x00000013aa00720c */ /* 0x000fe20003f64270 */
[----:B------:R-:W-:Y:S01]  /*33d0*/  HMMA.16816.F32.BF16 R56, R20, R26, R56 ;  /* 0x0000001a1438723c */ /* 0x000fe20000041838 */
[----:B------:R-:W-:Y:S01]  /*33e0*/  FMUL.FTZ R26, R16, UR4 ;  /* 0x00000004101a7c20 */ /* 0x000fe20008410000 */
[----:B------:R-:W-:Y:S01]  /*33f0*/  FMUL.FTZ R16, R17, UR4 ;  /* 0x0000000411107c20 */ /* 0x000fe20008410000 */
[----:B------:R-:W-:-:S02]  /*3400*/  ISETP.GT.AND P4, PT, R170, R31, PT ;  /* 0x0000001faa00720c */ /* 0x000fc40003f84270 */
[----:B------:R-:W-:Y:S01]  /*3410*/  MUFU.TANH R25, R25 ;  /* 0x0000001900197308 */ /* 0x000fe20000002400 */
[-C--:B------:R-:W-:Y:S01]  /*3420*/  ISETP.GE.AND P6, PT, R31, R231.reuse, PT ;  /* 0x000000e71f00720c */ /* 0x080fe20003fc6270 */
[C---:B------:R-:W-:Y:S01]  /*3430*/  VIADD R18, R19.reuse, 0x18 ;  /* 0x0000001813127836 */ /* 0x040fe20000000000 */
[----:B-1----:R-:W-:Y:S01]  /*3440*/  FSEL R8, R8, -INF , !P4 ;  /* 0xff80000008087808 */ /* 0x002fe20006000000 */
[----:B------:R-:W-:Y:S01]  /*3450*/  HMMA.16816.F32.BF16 R52, R20, R60, R52 ;  /* 0x0000003c1434723c */ /* 0x000fe20000041834 */
[C---:B------:R-:W-:Y:S01]  /*3460*/  ISETP.GE.AND P5, PT, R19.reuse, R231, PT ;  /* 0x000000e71300720c */ /* 0x040fe20003fa6270 */
[----:B------:R-:W-:Y:S01]  /*3470*/  VIADD R17, R19, 0x19 ;  /* 0x0000001913117836 */ /* 0x000fe20000000000 */
[----:B------:R-:W-:Y:S01]  /*3480*/  FSEL R34, R8, -INF , !P6 ;  /* 0xff80000008227808 */ /* 0x000fe20007000000 */
[----:B------:R-:W1:Y:S01]  /*3490*/  MUFU.TANH R26, R26 ;  /* 0x0000001a001a7308 */ /* 0x000e620000002400 */
[----:B--2---:R-:W-:-:S03]  /*34a0*/  FSEL R0, R0, -INF , !P3 ;  /* 0xff80000000007808 */ /* 0x004fc60005800000 */
[----:B------:R-:W-:Y:S01]  /*34b0*/  HMMA.16816.F32.BF16 R60, R20, R62, R76 ;  /* 0x0000003e143c723c */ /* 0x000fe2000004184c */
[C---:B------:R-:W-:Y:S01]  /*34c0*/  VIADD R23, R19.reuse, 0x8 ;  /* 0x0000000813177836 */ /* 0x040fe20000000000 */
[----:B------:R-:W-:Y:S01]  /*34d0*/  FSEL R35, R0, -INF , !P5 ;  /* 0xff80000000237808 */ /* 0x000fe20006800000 */
[C---:B------:R-:W-:Y:S01]  /*34e0*/  VIADD R22, R19.reuse, 0x9 ;  /* 0x0000000913167836 */ /* 0x040fe20000000000 */
[----:B------:R-:W2:Y:S01]  /*34f0*/  MUFU.TANH R16, R16 ;  /* 0x0000001000107308 */ /* 0x000ea20000002400 */
[C---:B------:R-:W-:Y:S01]  /*3500*/  VIADD R21, R19.reuse, 0x10 ;  /* 0x0000001013157836 */ /* 0x040fe20000000000 */
[C---:B------:R-:W-:Y:S01]  /*3510*/  ISETP.GT.AND P3, PT, R170.reuse, R23, PT ;  /* 0x00000017aa00720c */ /* 0x040fe20003f64270 */
[----:B------:R-:W-:Y:S01]  /*3520*/  VIADD R20, R19, 0x11 ;  /* 0x0000001113147836 */ /* 0x000fe20000000000 */
[----:B------:R-:W-:Y:S02]  /*3530*/  ISETP.GT.AND P4, PT, R170, R22, PT ;  /* 0x00000016aa00720c */ /* 0x000fe40003f84270 */
[----:B------:R-:W-:-:S02]  /*3540*/  ISETP.GE.AND P5, PT, R23, R231, PT ;  /* 0x000000e71700720c */ /* 0x000fc40003fa6270 */
[----:B------:R-:W5:Y:S01]  /*3550*/  MUFU.TANH R8, R49 ;  /* 0x0000003100087308 */ /* 0x000f620000002400 */
[----:B------:R-:W-:Y:S02]  /*3560*/  ISETP.GE.AND P6, PT, R22, R231, PT ;  /* 0x000000e71600720c */ /* 0x000fe40003fc6270 */
[----:B---3--:R-:W-:Y:S02]  /*3570*/  FSEL R11, R11, -INF , !P3 ;  /* 0xff8000000b0b7808 */ /* 0x008fe40005800000 */
[----:B----4-:R-:W-:Y:S02]  /*3580*/  FSEL R12, R12, -INF , !P4 ;  /* 0xff8000000c0c7808 */ /* 0x010fe40006000000 */
[C---:B------:R-:W-:Y:S01]  /*3590*/  ISETP.GT.AND P3, PT, R170.reuse, R21, PT ;  /* 0x00000015aa00720c */ /* 0x040fe20003f64270 */
[----:B------:R2:W-:Y:S01]  /*35a0*/  MUFU.TANH R0, R15 ;  /* 0x0000000f00007308 */ /* 0x0005e20000002400 */
[----:B------:R-:W-:Y:S02]  /*35b0*/  ISETP.GT.AND P4, PT, R170, R20, PT ;  /* 0x00000014aa00720c */ /* 0x000fe40003f84270 */
[----:B------:R-:W-:-:S02]  /*35c0*/  FSEL R33, R11, -INF , !P5 ;  /* 0xff8000000b217808 */ /* 0x000fc40006800000 */
[----:B------:R-:W-:Y:S02]  /*35d0*/  FSEL R32, R12, -INF , !P6 ;  /* 0xff8000000c207808 */ /* 0x000fe40007000000 */
[-C--:B------:R-:W-:Y:S01]  /*35e0*/  ISETP.GE.AND P5, PT, R21, R231.reuse, PT ;  /* 0x000000e71500720c */ /* 0x080fe20003fa6270 */
[----:B------:R-:W3:Y:S01]  /*35f0*/  MUFU.TANH R14, R14 ;  /* 0x0000000e000e7308 */ /* 0x000ee20000002400 */
[----:B------:R-:W-:Y:S01]  /*3600*/  BAR.SYNC.DEFER_BLOCKING 0x0 ;  /* 0x0000000000007b1d */ /* 0x000fe20000010000 */
[----:B------:R-:W-:Y:S02]  /*3610*/  ISETP.GE.AND P6, PT, R20, R231, PT ;  /* 0x000000e71400720c */ /* 0x000fe40003fc6270 */
[----:B-1----:R-:W-:Y:S02]  /*3620*/  FSEL R26, R26, -INF , !P3 ;  /* 0xff8000001a1a7808 */ /* 0x002fe40005800000 */
[----:B------:R-:W-:Y:S02]  /*3630*/  ISETP.GT.AND P3, PT, R170, R18, PT ;  /* 0x00000012aa00720c */ /* 0x000fe40003f64270 */
[----:B------:R-:W1:Y:S01]  /*3640*/  MUFU.TANH R24, R24 ;  /* 0x0000001800187308 */ /* 0x000e620000002400 */
[----:B--2---:R-:W-:-:S02]  /*3650*/  FSEL R15, R16, -INF , !P4 ;  /* 0xff800000100f7808 */ /* 0x004fc40006000000 */
[----:B------:R-:W-:Y:S02]  /*3660*/  ISETP.GT.AND P4, PT, R170, R17, PT ;  /* 0x00000011aa00720c */ /* 0x000fe40003f84270 */
[----:B------:R-:W-:Y:S02]  /*3670*/  FSEL R16, R26, -INF , !P5 ;  /* 0xff8000001a107808 */ /* 0x000fe40006800000 */
[----:B------:R-:W-:Y:S01]  /*3680*/  FSEL R15, R15, -INF , !P6 ;  /* 0xff8000000f0f7808 */ /* 0x000fe20007000000 */
[----:B------:R-:W2:Y:S01]  /*3690*/  MUFU.TANH R50, R50 ;  /* 0x0000003200327308 */ /* 0x000ea20000002400 */
[-C--:B------:R-:W-:Y:S02]  /*36a0*/  ISETP.GE.AND P5, PT, R18, R231.reuse, PT ;  /* 0x000000e71200720c */ /* 0x080fe40003fa6270 */
[----:B------:R-:W-:Y:S02]  /*36b0*/  ISETP.GE.AND P6, PT, R17, R231, PT ;  /* 0x000000e71100720c */ /* 0x000fe40003fc6270 */
[----:B------:R-:W-:-:S02]  /*36c0*/  FSEL R25, R25, -INF , !P3 ;  /* 0xff80000019197808 */ /* 0x000fc40005800000 */
[----:B-----5:R-:W-:Y:S01]  /*36d0*/  FSEL R8, R8, -INF , !P4 ;  /* 0xff80000008087808 */ /* 0x020fe20006000000 */
[----:B------:R-:W4:Y:S01]  /*36e0*/  MUFU.TANH R51, R51 ;  /* 0x0000003300337308 */ /* 0x000f220000002400 */
[C---:B------:R-:W-:Y:S02]  /*36f0*/  ISETP.GT.AND P3, PT, R169.reuse, R19, PT ;  /* 0x00000013a900720c */ /* 0x040fe40003f64270 */
[----:B------:R-:W-:Y:S02]  /*3700*/  ISETP.GT.AND P4, PT, R169, R31, PT ;  /* 0x0000001fa900720c */ /* 0x000fe40003f84270 */
[----:B------:R-:W-:Y:S02]  /*3710*/  FSEL R183, R25, -INF , !P5 ;  /* 0xff80000019b77808 */ /* 0x000fe40006800000 */
[----:B------:R-:W-:Y:S02]  /*3720*/  FSEL R237, R8, -INF , !P6 ;  /* 0xff80000008ed7808 */ /* 0x000fe40007000000 */
[----:B------:R-:W-:-:S02]  /*3730*/  ISETP.GE.AND P5, PT, R19, R230, PT ;  /* 0x000000e61300720c */ /* 0x000fc40003fa6270 */
[----:B------:R-:W-:Y:S02]  /*3740*/  ISETP.GE.AND P6, PT, R31, R230, PT ;  /* 0x000000e61f00720c */ /* 0x000fe40003fc6270 */
[----:B------:R-:W-:Y:S02]  /*3750*/  FSEL R9, R9, -INF , !P3 ;  /* 0xff80000009097808 */ /* 0x000fe40005800000 */
[----:B------:R-:W-:Y:S02]  /*3760*/  FSEL R10, R10, -INF , !P4 ;  /* 0xff8000000a0a7808 */ /* 0x000fe40006000000 */
[----:B------:R-:W-:Y:S02]  /*3770*/  ISETP.GT.AND P3, PT, R169, R23, PT ;  /* 0x00000017a900720c */ /* 0x000fe40003f64270 */
[----:B------:R-:W-:Y:S02]  /*3780*/  FSEL R30, R9, -INF , !P5 ;  /* 0xff800000091e7808 */ /* 0x000fe40006800000 */
[----:B------:R-:W-:-:S02]  /*3790*/  FSEL R27, R10, -INF , !P6 ;  /* 0xff8000000a1b7808 */ /* 0x000fc40007000000 */
[----:B------:R-:W-:Y:S02]  /*37a0*/  ISETP.GE.AND P5, PT, R23, R230, PT ;  /* 0x000000e61700720c */ /* 0x000fe40003fa6270 */
[----:B------:R-:W-:Y:S02]  /*37b0*/  ISETP.GT.AND P4, PT, R169, R22, PT ;  /* 0x00000016a900720c */ /* 0x000fe40003f84270 */
[----:B------:R-:W-:Y:S02]  /*37c0*/  FSEL R10, R13, -INF , !P3 ;  /* 0xff8000000d0a7808 */ /* 0x000fe40005800000 */
[----:B------:R-:W-:Y:S02]  /*37d0*/  ISETP.GT.AND P3, PT, R169, R21, PT ;  /* 0x00000015a900720c */ /* 0x000fe40003f64270 */
[----:B---3--:R-:W-:Y:S02]  /*37e0*/  FSEL R9, R14, -INF , !P4 ;  /* 0xff8000000e097808 */ /* 0x008fe40006000000 */
[----:B------:R-:W-:-:S02]  /*37f0*/  FSEL R10, R10, -INF , !P5 ;  /* 0xff8000000a0a7808 */ /* 0x000fc40006800000 */
[-C--:B------:R-:W-:Y:S02]  /*3800*/  ISETP.GE.AND P6, PT, R22, R230.reuse, PT ;  /* 0x000000e61600720c */ /* 0x080fe40003fc6270 */
[----:B------:R-:W-:Y:S02]  /*3810*/  ISETP.GE.AND P5, PT, R21, R230, PT ;  /* 0x000000e61500720c */ /* 0x000fe40003fa6270 */
[C---:B------:R-:W-:Y:S02]  /*3820*/  ISETP.GT.AND P4, PT, R169.reuse, R20, PT ;  /* 0x00000014a900720c */ /* 0x040fe40003f84270 */
[----:B------:R-:W-:Y:S02]  /*3830*/  FSEL R0, R0, -INF , !P3 ;  /* 0xff80000000007808 */ /* 0x000fe40005800000 */
[----:B------:R-:W-:Y:S02]  /*3840*/  ISETP.GT.AND P3, PT, R169, R18, PT ;  /* 0x00000012a900720c */ /* 0x000fe40003f64270 */
[----:B------:R-:W-:-:S02]  /*3850*/  FMNMX3.FTZ R25, R35, R34, R33, !PT ;  /* 0x0000002223197276 */ /* 0x000fc40007810021 */
[----:B------:R-:W-:Y:S02]  /*3860*/  FSEL R9, R9, -INF , !P6 ;  /* 0xff80000009097808 */ /* 0x000fe40007000000 */
[----:B------:R-:W-:Y:S02]  /*3870*/  FSEL R14, R0, -INF , !P5 ;  /* 0xff800000000e7808 */ /* 0x000fe40006800000 */
[----:B-1----:R-:W-:Y:S02]  /*3880*/  FSEL R13, R24, -INF , !P4 ;  /* 0xff800000180d7808 */ /* 0x002fe40006000000 */
[-C--:B------:R-:W-:Y:S02]  /*3890*/  ISETP.GE.AND P6, PT, R20, R230.reuse, PT ;  /* 0x000000e61400720c */ /* 0x080fe40003fc6270 */
[----:B------:R-:W-:Y:S02]  /*38a0*/  ISETP.GE.AND P5, PT, R18, R230, PT ;  /* 0x000000e61200720c */ /* 0x000fe40003fa6270 */
[----:B------:R-:W-:-:S02]  /*38b0*/  ISETP.GT.AND P4, PT, R169, R17, PT ;  /* 0x00000011a900720c */ /* 0x000fc40003f84270 */
[----:B--2---:R-:W-:Y:S02]  /*38c0*/  FSEL R12, R50, -INF , !P3 ;  /* 0xff800000320c7808 */ /* 0x004fe40005800000 */
[----:B------:R-:W-:Y:S02]  /*38d0*/  FMNMX3.FTZ R0, R30, R27, R10, !PT ;  /* 0x0000001b1e007276 */ /* 0x000fe4000781000a */
[----:B------:R-:W-:Y:S02]  /*38e0*/  FMNMX3.FTZ R25, R25, R32, R16, !PT ;  /* 0x0000002019197276 */ /* 0x000fe40007810010 */
[----:B------:R-:W-:Y:S02]  /*38f0*/  ISETP.GE.AND P3, PT, R17, R230, PT ;  /* 0x000000e61100720c */ /* 0x000fe40003f66270 */
[----:B----4-:R-:W-:Y:S02]  /*3900*/  FSEL R36, R51, -INF , !P4 ;  /* 0xff80000033247808 */ /* 0x010fe40006000000 */
[----:B------:R-:W-:-:S02]  /*3910*/  FSEL R13, R13, -INF , !P6 ;  /* 0xff8000000d0d7808 */ /* 0x000fc40007000000 */
[----:B------:R-:W-:Y:S02]  /*3920*/  FSEL R12, R12, -INF , !P5 ;  /* 0xff8000000c0c7808 */ /* 0x000fe40006800000 */
[----:B------:R-:W-:Y:S02]  /*3930*/  FMNMX3.FTZ R0, R0, R9, R14, !PT ;  /* 0x0000000900007276 */ /* 0x000fe4000781000e */
[----:B------:R-:W-:Y:S02]  /*3940*/  FMNMX3.FTZ R25, R25, R15, R183, !PT ;  /* 0x0000000f19197276 */ /* 0x000fe400078100b7 */
[----:B------:R-:W-:Y:S02]  /*3950*/  FSEL R36, R36, -INF , !P3 ;  /* 0xff80000024247808 */ /* 0x000fe40005800000 */
[----:B------:R-:W-:Y:S02]  /*3960*/  FMNMX3.FTZ R0, R0, R13, R12, !PT ;  /* 0x0000000d00007276 */ /* 0x000fe4000781000c */
[----:B------:R-:W-:Y:S01]  /*3970*/  FMNMX.FTZ R25, R237, R25, !PT ;  /* 0x00000019ed197209 */ /* 0x000fe20007810000 */
        /* <DEDUP_REMOVED lines=19> */
.L_x_2355:
[----:B------:R-:W2:Y:S01]  /*3ab0*/  SHFL.BFLY PT, R8, R25, 0x2, 0x1f ;  /* 0x0c401f0019087f89 */ /* 0x000ea200000e0000 */
[----:B------:R-:W-:Y:S01]  /*3ac0*/  FMNMX.FTZ R0, R36, R0, !PT ;  /* 0x0000000024007209 */ /* 0x000fe20007810000 */
[----:B------:R-:W-:Y:S01]  /*3ad0*/  FMUL.FTZ R37, R64, UR4 ;  /* 0x0000000440257c20 */ /* 0x000fe20008410000 */
[----:B------:R-:W-:Y:S01]  /*3ae0*/  FMUL.FTZ R29, R65, UR4 ;  /* 0x00000004411d7c20 */ /* 0x000fe20008410000 */
[----:B------:R-:W-:Y:S01]  /*3af0*/  FMUL.FTZ R11, R56, UR4 ;  /* 0x00000004380b7c20 */ /* 0x000fe20008410000 */
[----:B------:R-:W3:Y:S01]  /*3b00*/  LDCU UR6, c[0x0][0x45c] ;  /* 0x00008b80ff0677ac */ /* 0x000ee20008000800 */
[----:B------:R-:W4:Y:S01]  /*3b10*/  SHFL.BFLY PT, R165, R0, 0x2, 0x1f ;  /* 0x0c401f0000a57f89 */ /* 0x000f2200000e0000 */
[----:B------:R-:W-:Y:S01]  /*3b20*/  FMUL.FTZ R52, R52, UR4 ;  /* 0x0000000434347c20 */ /* 0x000fe20008410000 */
[----:B------:R-:W5:Y:S01]  /*3b30*/  MUFU.TANH R37, R37 ;  /* 0x0000002500257308 */ /* 0x000f620000002400 */
[C---:B------:R-:W-:Y:S01]  /*3b40*/  ISETP.GT.AND P5, PT, R234.reuse, R19, PT ;  /* 0x00000013ea00720c */ /* 0x040fe20003fa4270 */
[----:B------:R-:W-:Y:S01]  /*3b50*/  VIADD R171, R234, 0x8 ;  /* 0x00000008eaab7836 */ /* 0x000fe20000000000 */
[----:B------:R-:W-:Y:S01]  /*3b60*/  VIMNMX R233, PT, PT, R232, R85, PT ;  /* 0x00000055e8e97248 */ /* 0x000fe20003fe0100 */
[----:B------:R-:W-:Y:S01]  /*3b70*/  FMUL.FTZ R53, R53, UR4 ;  /* 0x0000000435357c20 */ /* 0x000fe20008410000 */
[----:B------:R-:W-:Y:S01]  /*3b80*/  ISETP.GT.AND P6, PT, R234, R31, PT ;  /* 0x0000001fea00720c */ /* 0x000fe20003fc4270 */
[----:B------:R-:W-:Y:S01]  /*3b90*/  FMUL.FTZ R60, R60, UR4 ;  /* 0x000000043c3c7c20 */ /* 0x000fe20008410000 */
[----:B------:R-:W-:Y:S01]  /*3ba0*/  VIADDMNMX R232, R232, 0x8, R85, PT ;  /* 0x00000008e8e87846 */ /* 0x000fe20003800155 */
[----:B------:R-:W1:Y:S01]  /*3bb0*/  MUFU.TANH R29, R29 ;  /* 0x0000001d001d7308 */ /* 0x000e620000002400 */
[----:B------:R-:W-:Y:S01]  /*3bc0*/  ISETP.GE.AND P4, PT, R19, R233, PT ;  /* 0x000000e91300720c */ /* 0x000fe20003f86270 */
[----:B------:R-:W-:Y:S01]  /*3bd0*/  FMUL.FTZ R61, R61, UR4 ;  /* 0x000000043d3d7c20 */ /* 0x000fe20008410000 */
[----:B------:R-:W-:Y:S01]  /*3be0*/  ISETP.GT.AND P3, PT, R171, R19, PT ;  /* 0x00000013ab00720c */ /* 0x000fe20003f64270 */
[----:B------:R-:W-:Y:S01]  /*3bf0*/  FMUL.FTZ R28, R66, UR4 ;  /* 0x00000004421c7c20 */ /* 0x000fe20008410000 */
[----:B------:R-:W-:Y:S01]  /*3c00*/  ISETP.GE.AND P1, PT, R19, R232, PT ;  /* 0x000000e81300720c */ /* 0x000fe20003f26270 */
[----:B------:R-:W-:Y:S01]  /*3c10*/  FMUL.FTZ R24, R67, UR4 ;  /* 0x0000000443187c20 */ /* 0x000fe20008410000 */
[----:B------:R-:W-:Y:S01]  /*3c20*/  SEL R4, R4, 0xffffffe0, !P2 ;  /* 0xffffffe004047807 */ /* 0x000fe20005000000 */
[----:B------:R-:W3:Y:S01]  /*3c30*/  MUFU.TANH R11, R11 ;  /* 0x0000000b000b7308 */ /* 0x000ee20000002400 */
[----:B--2---:R-:W-:Y:S01]  /*3c40*/  FMNMX.FTZ R25, R25, R8, !PT ;  /* 0x0000000819197209 */ /* 0x004fe20007810000 */
[----:B------:R-:W-:Y:S01]  /*3c50*/  FMUL.FTZ R8, R57, UR4 ;  /* 0x0000000439087c20 */ /* 0x000fe20008410000 */
[----:B-----5:R-:W-:Y:S01]  /*3c60*/  FSEL R37, R37, -INF , !P5 ;  /* 0xff80000025257808 */ /* 0x020fe20006800000 */
[----:B------:R-:W-:Y:S01]  /*3c70*/  FMUL.FTZ R26, R58, UR4 ;  /* 0x000000043a1a7c20 */ /* 0x000fe20008410000 */
[----:B------:R-:W-:Y:S01]  /*3c80*/  ISETP.GE.AND P5, PT, R31, R233, PT ;  /* 0x000000e91f00720c */ /* 0x000fe20003fa6270 */
[----:B------:R-:W2:Y:S01]  /*3c90*/  SHFL.BFLY PT, R166, R25, 0x1, 0x1f ;  /* 0x0c201f0019a67f89 */ /* 0x000ea200000e0000 */
[----:B----4-:R-:W-:Y:S01]  /*3ca0*/  FMNMX.FTZ R165, R0, R165, !PT ;  /* 0x000000a500a57209 */ /* 0x010fe20007810000 */
[----:B------:R-:W-:Y:S01]  /*3cb0*/  IMAD.SHL.U32 R0, R86, 0x200, RZ ;  /* 0x0000020056007824 */ /* 0x000fe200078e00ff */
[----:B------:R-:W4:Y:S01]  /*3cc0*/  MUFU.TANH R8, R8 ;  /* 0x0000000800087308 */ /* 0x000f220000002400 */
[----:B-1----:R-:W-:Y:S01]  /*3cd0*/  FSEL R29, R29, -INF , !P6 ;  /* 0xff8000001d1d7808 */ /* 0x002fe20007000000 */
[----:B------:R-:W-:Y:S01]  /*3ce0*/  FMUL.FTZ R59, R59, UR4 ;  /* 0x000000043b3b7c20 */ /* 0x000fe20008410000 */
[----:B------:R-:W1:Y:S01]  /*3cf0*/  SHFL.BFLY PT, R38, R165, 0x1, 0x1f ;  /* 0x0c201f00a5267f89 */ /* 0x000e6200000e0000 */
[----:B------:R-:W-:Y:S01]  /*3d00*/  LOP3.LUT R0, R84, 0x200, R0, 0xf8, !PT ;  /* 0x0000020054007812 */ /* 0x000fe200078ef800 */
[----:B------:R-:W-:Y:S01]  /*3d10*/  FMUL.FTZ R54, R54, UR4 ;  /* 0x0000000436367c20 */ /* 0x000fe20008410000 */
[----:B------:R-:W-:Y:S01]  /*3d20*/  ISETP.GT.AND P6, PT, R234, R23, PT ;  /* 0x00000017ea00720c */ /* 0x000fe20003fc4270 */
[----:B------:R-:W-:Y:S01]  /*3d30*/  FMUL.FTZ R63, R63, UR4 ;  /* 0x000000043f3f7c20 */ /* 0x000fe20008410000 */
[----:B------:R-:W5:Y:S01]  /*3d40*/  MUFU.TANH R84, R52 ;  /* 0x0000003400547308 */ /* 0x000f620000002400 */
[----:B------:R-:W-:Y:S01]  /*3d50*/  FSEL R70, R29, -INF , !P5 ;  /* 0xff8000001d467808 */ /* 0x000fe20006800000 */
[----:B------:R-:W-:Y:S01]  /*3d60*/  FMUL.FTZ R29, R62, UR4 ;  /* 0x000000043e1d7c20 */ /* 0x000fe20008410000 */
[----:B------:R-:W-:-:S02]  /*3d70*/  ISETP.GE.AND P5, PT, R23, R233, PT ;  /* 0x000000e91700720c */ /* 0x000fc40003fa6270 */
[----:B---3--:R-:W-:Y:S02]  /*3d80*/  FSEL R11, R11, -INF , !P6 ;  /* 0xff8000000b0b7808 */ /* 0x008fe40007000000 */
[----:B------:R-:W-:Y:S01]  /*3d90*/  ISETP.GT.AND P6, PT, R234, R22, PT ;  /* 0x00000016ea00720c */ /* 0x000fe20003fc4270 */
[----:B------:R-:W3:Y:S01]  /*3da0*/  MUFU.TANH R86, R53 ;  /* 0x0000003500567308 */ /* 0x000ee20000002400 */
[----:B------:R-:W-:Y:S02]  /*3db0*/  FSEL R69, R11, -INF , !P5 ;  /* 0xff8000000b457808 */ /* 0x000fe40006800000 */
[----:B------:R-:W-:Y:S02]  /*3dc0*/  ISETP.GE.AND P5, PT, R22, R233, PT ;  /* 0x000000e91600720c */ /* 0x000fe40003fa6270 */
[----:B--2---:R-:W-:Y:S02]  /*3dd0*/  FMNMX.FTZ R166, R25, R166, !PT ;  /* 0x000000a619a67209 */ /* 0x004fe40007810000 */
[----:B----4-:R-:W-:Y:S01]  /*3de0*/  FSEL R8, R8, -INF , !P6 ;  /* 0xff80000008087808 */ /* 0x010fe20007000000 */
[----:B------:R-:W2:Y:S01]  /*3df0*/  MUFU.TANH R85, R60 ;  /* 0x0000003c00557308 */ /* 0x000ea20000002400 */
[C---:B------:R-:W-:Y:S01]  /*3e00*/  FSETP.NEU.FTZ.AND P2, PT, R166.reuse, -INF , PT ;  /* 0xff800000a600780b */ /* 0x040fe20003f5d000 */
[----:B------:R-:W-:Y:S01]  /*3e10*/  FMUL.FTZ R19, R166, UR6 ;  /* 0x00000006a6137c20 */ /* 0x000fe20008410000 */
[----:B-1----:R-:W-:-:S02]  /*3e20*/  FMNMX.FTZ R165, R165, R38, !PT ;  /* 0x00000026a5a57209 */ /* 0x002fc40007810000 */
[----:B------:R-:W-:Y:S02]  /*3e30*/  ISETP.GT.AND P6, PT, R234, R21, PT ;  /* 0x00000015ea00720c */ /* 0x000fe40003fc4270 */
[----:B------:R-:W-:Y:S01]  /*3e40*/  FSEL R19, R19, RZ, P2 ;  /* 0x000000ff13137208 */ /* 0x000fe20001000000 */
[C---:B------:R-:W-:Y:S01]  /*3e50*/  FMUL.FTZ R38, R165.reuse, UR6 ;  /* 0x00000006a5267c20 */ /* 0x040fe20008410000 */
[----:B------:R-:W-:Y:S01]  /*3e60*/  FSETP.NEU.FTZ.AND P2, PT, R165, -INF , PT ;  /* 0xff800000a500780b */ /* 0x000fe20003f5d000 */
[----:B------:R-:W1:Y:S01]  /*3e70*/  MUFU.TANH R102, R61 ;  /* 0x0000003d00667308 */ /* 0x000e620000002400 */
[----:B------:R-:W-:Y:S01]  /*3e80*/  FSEL R68, R8, -INF , !P5 ;  /* 0xff80000008447808 */ /* 0x000fe20006800000 */
[--C-:B------:R-:W-:Y:S01]  /*3e90*/  FFMA.FTZ R194, R35, UR6, -R19.reuse ;  /* 0x0000000623c27c23 */ /* 0x100fe20008010813 */
[----:B------:R-:W-:Y:S01]  /*3ea0*/  FSEL R38, R38, RZ, P2 ;  /* 0x000000ff26267208 */ /* 0x000fe20001000000 */
[--C-:B------:R-:W-:Y:S01]  /*3eb0*/  FFMA.FTZ R193, R34, UR6, -R19.reuse ;  /* 0x0000000622c17c23 */ /* 0x100fe20008010813 */
[-C--:B------:R-:W-:Y:S01]  /*3ec0*/  ISETP.GE.AND P5, PT, R21, R233.reuse, PT ;  /* 0x000000e91500720c */ /* 0x080fe20003fa6270 */
[--C-:B------:R-:W-:Y:S01]  /*3ed0*/  FFMA.FTZ R192, R33, UR6, -R19.reuse ;  /* 0x0000000621c07c23 */ /* 0x100fe20008010813 */
[----:B-----5:R-:W-:Y:S01]  /*3ee0*/  FSEL R84, R84, -INF , !P6 ;  /* 0xff80000054547808 */ /* 0x020fe20007000000 */
[----:B------:R-:W4:Y:S01]  /*3ef0*/  MUFU.TANH R28, R28 ;  /* 0x0000001c001c7308 */ /* 0x000f220000002400 */
[----:B------:R-:W-:Y:S01]  /*3f00*/  ISETP.GT.AND P6, PT, R234, R20, PT ;  /* 0x00000014ea00720c */ /* 0x000fe20003fc4270 */
[--C-:B------:R-:W-:Y:S01]  /*3f10*/  FFMA.FTZ R190, R27, UR6, -R38.reuse ;  /* 0x000000061bbe7c23 */ /* 0x100fe20008010826 */
[----:B------:R-:W-:Y:S01]  /*3f20*/  FMUL.FTZ R27, R55, UR4 ;  /* 0x00000004371b7c20 */ /* 0x000fe20008410000 */
[----:B------:R-:W-:Y:S01]  /*3f30*/  FSEL R84, R84, -INF , !P5 ;  /* 0xff80000054547808 */ /* 0x000fe20006800000 */
[--C-:B------:R-:W-:Y:S01]  /*3f40*/  FFMA.FTZ R189, R10, UR6, -R38.reuse ;  /* 0x000000060abd7c23 */ /* 0x100fe20008010826 */
[-C--:B------:R-:W-:Y:S01]  /*3f50*/  ISETP.GE.AND P5, PT, R20, R233.reuse, PT ;  /* 0x000000e91400720c */ /* 0x080fe20003fa6270 */
[--C-:B------:R-:W-:Y:S01]  /*3f60*/  FFMA.FTZ R182, R9, UR6, -R38.reuse ;  /* 0x0000000609b67c23 */ /* 0x100fe20008010826 */
[----:B------:R-:W5:Y:S01]  /*3f70*/  MUFU.TANH R24, R24 ;  /* 0x0000001800187308 */ /* 0x000f620000002400 */
[----:B---3--:R-:W-:Y:S01]  /*3f80*/  FSEL R86, R86, -INF , !P6 ;  /* 0xff80000056567808 */ /* 0x008fe20007000000 */
[--C-:B------:R-:W-:Y:S01]  /*3f90*/  FFMA.FTZ R187, R32, UR6, -R19.reuse ;  /* 0x0000000620bb7c23 */ /* 0x100fe20008010813 */
[----:B------:R-:W-:Y:S01]  /*3fa0*/  ISETP.GT.AND P6, PT, R234, R18, PT ;  /* 0x00000012ea00720c */ /* 0x000fe20003fc4270 */
[--C-:B------:R-:W-:Y:S01]  /*3fb0*/  FFMA.FTZ R191, R30, UR6, -R38.reuse ;  /* 0x000000061ebf7c23 */ /* 0x100fe20008010826 */
[----:B------:R-:W-:Y:S01]  /*3fc0*/  FSEL R86, R86, -INF , !P5 ;  /* 0xff80000056567808 */ /* 0x000fe20006800000 */
[--C-:B------:R-:W-:Y:S01]  /*3fd0*/  FFMA.FTZ R186, R16, UR6, -R19.reuse ;  /* 0x0000000610ba7c23 */ /* 0x100fe20008010813 */
[----:B------:R-:W-:Y:S01]  /*3fe0*/  ISETP.GE.AND P5, PT, R18, R233, PT ;  /* 0x000000e91200720c */ /* 0x000fe20003fa6270 */
[----:B------:R-:W3:Y:S01]  /*3ff0*/  MUFU.TANH R26, R26 ;  /* 0x0000001a001a7308 */ /* 0x000ee20000002400 */
[----:B--2---:R-:W-:Y:S01]  /*4000*/  FSEL R85, R85, -INF , !P6 ;  /* 0xff80000055557808 */ /* 0x004fe20007000000 */
[--C-:B------:R-:W-:Y:S01]  /*4010*/  FFMA.FTZ R185, R15, UR6, -R19.reuse ;  /* 0x000000060fb97c23 */ /* 0x100fe20008010813 */
[----:B------:R-:W-:Y:S01]  /*4020*/  ISETP.GT.AND P6, PT, R234, R17, PT ;  /* 0x00000011ea00720c */ /* 0x000fe20003fc4270 */
[--C-:B------:R-:W-:Y:S01]  /*4030*/  FFMA.FTZ R183, R183, UR6, -R19.reuse ;  /* 0x00000006b7b77c23 */ /* 0x100fe20008010813 */
[----:B------:R-:W-:Y:S01]  /*4040*/  FSEL R71, R37, -INF , !P4 ;  /* 0xff80000025477808 */ /* 0x000fe20006000000 */
[----:B------:R-:W-:Y:S01]  /*4050*/  FFMA.FTZ R237, R237, UR6, -R19 ;  /* 0x00000006eded7c23 */ /* 0x000fe20008010813 */
[----:B------:R-:W-:Y:S01]  /*4060*/  ISETP.GT.AND P4, PT, R171, R31, PT ;  /* 0x0000001fab00720c */ /* 0x000fe20003f84270 */
[----:B------:R-:W2:Y:S01]  /*4070*/  MUFU.TANH R25, R59 ;  /* 0x0000003b00197308 */ /* 0x000ea20000002400 */
[----:B------:R-:W-:Y:S01]  /*4080*/  FSEL R85, R85, -INF , !P5 ;  /* 0xff80000055557808 */ /* 0x000fe20006800000 */
[--C-:B------:R-:W-:Y:S01]  /*4090*/  FFMA.FTZ R181, R14, UR6, -R38.reuse ;  /* 0x000000060eb57c23 */ /* 0x100fe20008010826 */
[----:B------:R-:W-:Y:S01]  /*40a0*/  ISETP.GE.AND P5, PT, R17, R233, PT ;  /* 0x000000e91100720c */ /* 0x000fe20003fa6270 */
[--C-:B------:R-:W-:Y:S01]  /*40b0*/  FFMA.FTZ R188, R13, UR6, -R38.reuse ;  /* 0x000000060dbc7c23 */ /* 0x100fe20008010826 */
[----:B-1----:R-:W-:Y:S01]  /*40c0*/  FSEL R102, R102, -INF , !P6 ;  /* 0xff80000066667808 */ /* 0x002fe20007000000 */
[----:B------:R-:W-:Y:S01]  /*40d0*/  FFMA.FTZ R236, R36, UR6, -R38 ;  /* 0x0000000624ec7c23 */ /* 0x000fe20008010826 */
[----:B------:R-:W-:Y:S01]  /*40e0*/  ISETP.GT.AND P6, PT, R171, R23, PT ;  /* 0x00000017ab00720c */ /* 0x000fe20003fc4270 */
[----:B------:R1:W2:Y:S01]  /*40f0*/  MUFU.TANH R116, R54 ;  /* 0x0000003600747308 */ /* 0x0002a20000002400 */
[----:B------:R-:W-:-:S02]  /*4100*/  ISETP.GE.AND P2, PT, R31, R232, PT ;  /* 0x000000e81f00720c */ /* 0x000fc40003f46270 */
[----:B----4-:R-:W-:Y:S02]  /*4110*/  FSEL R28, R28, -INF , !P3 ;  /* 0xff8000001c1c7808 */ /* 0x010fe40005800000 */
[----:B-----5:R-:W-:Y:S02]  /*4120*/  FSEL R24, R24, -INF , !P4 ;  /* 0xff80000018187808 */ /* 0x020fe40006000000 */
[----:B------:R-:W-:Y:S01]  /*4130*/  FSEL R102, R102, -INF , !P5 ;  /* 0xff80000066667808 */ /* 0x000fe20006800000 */
[----:B------:R-:W4:Y:S01]  /*4140*/  MUFU.TANH R27, R27 ;  /* 0x0000001b001b7308 */ /* 0x000f220000002400 */
[----:B------:R-:W-:Y:S02]  /*4150*/  ISETP.GT.AND P3, PT, R171, R22, PT ;  /* 0x00000016ab00720c */ /* 0x000fe40003f64270 */
[----:B------:R-:W-:Y:S02]  /*4160*/  ISETP.GE.AND P5, PT, R23, R232, PT ;  /* 0x000000e81700720c */ /* 0x000fe40003fa6270 */
[----:B------:R-:W-:-:S02]  /*4170*/  ISETP.GT.AND P4, PT, R171, R21, PT ;  /* 0x00000015ab00720c */ /* 0x000fc40003f84270 */
[----:B---3--:R-:W-:Y:S01]  /*4180*/  FSEL R26, R26, -INF , !P6 ;  /* 0xff8000001a1a7808 */ /* 0x008fe20007000000 */
[----:B------:R-:W3:Y:S01]  /*4190*/  MUFU.TANH R29, R29 ;  /* 0x0000001d001d7308 */ /* 0x000ee20000002400 */
[----:B------:R-:W-:Y:S02]  /*41a0*/  FSEL R55, R28, -INF , !P1 ;  /* 0xff8000001c377808 */ /* 0x000fe40004800000 */
[----:B-1----:R-:W-:Y:S02]  /*41b0*/  FSEL R54, R24, -INF , !P2 ;  /* 0xff80000018367808 */ /* 0x002fe40005000000 */
[----:B------:R-:W-:Y:S02]  /*41c0*/  ISETP.GT.AND P2, PT, R171, R20, PT ;  /* 0x00000014ab00720c */ /* 0x000fe40003f44270 */
[----:B--2---:R-:W-:Y:S01]  /*41d0*/  FSEL R25, R25, -INF , !P3 ;  /* 0xff80000019197808 */ /* 0x004fe20005800000 */
[----:B------:R-:W1:Y:S01]  /*41e0*/  MUFU.TANH R100, R63 ;  /* 0x0000003f00647308 */ /* 0x000e620000002400 */
[----:B------:R-:W-:-:S02]  /*41f0*/  FMNMX3.FTZ R39, R71, R70, R69, !PT ;  /* 0x0000004647277276 */ /* 0x000fc40007810045 */
[-C--:B------:R-:W-:Y:S02]  /*4200*/  ISETP.GE.AND P1, PT, R22, R232.reuse, PT ;  /* 0x000000e81600720c */ /* 0x080fe40003f26270 */
[----:B------:R-:W-:Y:S02]  /*4210*/  ISETP.GE.AND P6, PT, R21, R232, PT ;  /* 0x000000e81500720c */ /* 0x000fe40003fc6270 */
[----:B------:R-:W-:Y:S01]  /*4220*/  FSEL R53, R26, -INF , !P5 ;  /* 0xff8000001a357808 */ /* 0x000fe20006800000 */
[----:B------:R-:W-:Y:S01]  /*4230*/  MUFU.EX2 R194, R194 ;  /* 0x000000c200c27308 */ /* 0x000fe20000000800 */
[----:B------:R-:W-:Y:S02]  /*4240*/  ISETP.GT.AND P3, PT, R171, R18, PT ;  /* 0x00000012ab00720c */ /* 0x000fe40003f64270 */
[----:B------:R-:W-:Y:S01]  /*4250*/  FSEL R116, R116, -INF , !P4 ;  /* 0xff80000074747808 */ /* 0x000fe20006000000 */
[----:B------:R-:W2:Y:S01]  /*4260*/  MUFU.EX2 R193, R193 ;  /* 0x000000c100c17308 */ /* 0x000ea20000000800 */
[----:B----4-:R-:W-:-:S02]  /*4270*/  FSEL R27, R27, -INF , !P2 ;  /* 0xff8000001b1b7808 */ /* 0x010fc40005000000 */
[----:B------:R-:W-:Y:S01]  /*4280*/  FMNMX3.FTZ R39, R39, R68, R84, !PT ;  /* 0x0000004427277276 */ /* 0x000fe20007810054 */
[----:B------:R-:W-:Y:S01]  /*4290*/  MUFU.EX2 R192, R192 ;  /* 0x000000c000c07308 */ /* 0x000fe20000000800 */
[-C--:B------:R-:W-:Y:S02]  /*42a0*/  ISETP.GE.AND P5, PT, R20, R232.reuse, PT ;  /* 0x000000e81400720c */ /* 0x080fe40003fa6270 */
[----:B------:R-:W-:Y:S01]  /*42b0*/  ISETP.GT.AND P4, PT, R171, R17, PT ;  /* 0x00000011ab00720c */ /* 0x000fe20003f84270 */
[----:B------:R-:W4:Y:S01]  /*42c0*/  MUFU.EX2 R187, R187 ;  /* 0x000000bb00bb7308 */ /* 0x000f220000000800 */
[----:B------:R-:W-:Y:S02]  /*42d0*/  ISETP.GE.AND P2, PT, R18, R232, PT ;  /* 0x000000e81200720c */ /* 0x000fe40003f46270 */
[----:B---3--:R-:W-:Y:S01]  /*42e0*/  FSEL R29, R29, -INF , !P3 ;  /* 0xff8000001d1d7808 */ /* 0x008fe20005800000 */
[----:B------:R-:W-:Y:S01]  /*42f0*/  MUFU.EX2 R191, R191 ;  /* 0x000000bf00bf7308 */ /* 0x000fe20000000800 */
[----:B------:R-:W-:-:S02]  /*4300*/  FSEL R52, R25, -INF , !P1 ;  /* 0xff80000019347808 */ /* 0x000fc40004800000 */
[----:B------:R-:W-:Y:S01]  /*4310*/  FSEL R116, R116, -INF , !P6 ;  /* 0xff80000074747808 */ /* 0x000fe20007000000 */
[----:B------:R-:W3:Y:S01]  /*4320*/  MUFU.EX2 R190, R190 ;  /* 0x000000be00be7308 */ /* 0x000ee20000000800 */
[----:B------:R-:W-:Y:S02]  /*4330*/  FMNMX3.FTZ R37, R55, R54, R53, !PT ;  /* 0x0000003637257276 */ /* 0x000fe40007810035 */
[----:B------:R-:W-:Y:S01]  /*4340*/  FMNMX3.FTZ R39, R39, R86, R85, !PT ;  /* 0x0000005627277276 */ /* 0x000fe20007810055 */
[----:B------:R-:W-:Y:S01]  /*4350*/  MUFU.EX2 R189, R189 ;  /* 0x000000bd00bd7308 */ /* 0x000fe20000000800 */
[----:B------:R-:W-:Y:S02]  /*4360*/  ISETP.GE.AND P3, PT, R17, R232, PT ;  /* 0x000000e81100720c */ /* 0x000fe40003f66270 */
[----:B-1----:R-:W-:Y:S01]  /*4370*/  FSEL R100, R100, -INF , !P4 ;  /* 0xff80000064647808 */ /* 0x002fe20006000000 */
[----:B------:R-:W1:Y:S01]  /*4380*/  MUFU.EX2 R182, R182 ;  /* 0x000000b600b67308 */ /* 0x000e620000000800 */
[----:B------:R-:W-:-:S02]  /*4390*/  FSEL R103, R27, -INF , !P5 ;  /* 0xff8000001b677808 */ /* 0x000fc40006800000 */
[----:B------:R-:W-:Y:S01]  /*43a0*/  FSEL R101, R29, -INF , !P2 ;  /* 0xff8000001d657808 */ /* 0x000fe20005000000 */
[----:B------:R-:W-:Y:S01]  /*43b0*/  MUFU.EX2 R186, R186 ;  /* 0x000000ba00ba7308 */ /* 0x000fe20000000800 */
[----:B------:R-:W-:Y:S02]  /*43c0*/  FMNMX3.FTZ R37, R37, R52, R116, !PT ;  /* 0x0000003425257276 */ /* 0x000fe40007810074 */
[----:B------:R-:W-:Y:S01]  /*43d0*/  FMNMX.FTZ R39, R102, R39, !PT ;  /* 0x0000002766277209 */ /* 0x000fe20007810000 */
[----:B------:R-:W5:Y:S01]  /*43e0*/  MUFU.EX2 R185, R185 ;  /* 0x000000b900b97308 */ /* 0x000f620000000800 */
[----:B------:R-:W-:Y:S02]  /*43f0*/  FSEL R100, R100, -INF , !P3 ;  /* 0xff80000064647808 */ /* 0x000fe40005800000 */
[----:B------:R-:W-:Y:S01]  /*4400*/  FMNMX3.FTZ R37, R37, R103, R101, !PT ;  /* 0x0000006725257276 */ /* 0x000fe20007810065 */
[----:B------:R-:W5:Y:S01]  /*4410*/  SHFL.BFLY PT, R117, R39, 0x2, 0x1f ;  /* 0x0c401f0027757f89 */ /* 0x000f6200000e0000 */
[----:B------:R-:W-:Y:S01]  /*4420*/  LEA R216, R0, UR5, 0x1 ;  /* 0x0000000500d87c11 */ /* 0x000fe2000f8e08ff */
[----:B------:R-:W-:Y:S01]  /*4430*/  MUFU.EX2 R183, R183 ;  /* 0x000000b700b77308 */ /* 0x000fe20000000800 */
[----:B------:R-:W-:-:S02]  /*4440*/  FMNMX.FTZ R37, R100, R37, !PT ;  /* 0x0000002564257209 */ /* 0x000fc40007810000 */
[----:B--2---:R-:W-:Y:S01]  /*4450*/  F2FP.BF16.F32.PACK_AB R124, R193, R194 ;  /* 0x000000c2c17c723e */ /* 0x004fe200000010ff */
[C---:B------:R-:W-:Y:S01]  /*4460*/  VIADD R164, R216.reuse, 0xa040 ;  /* 0x0000a040d8a47836 */ /* 0x040fe20000000000 */
[----:B------:R-:W-:Y:S01]  /*4470*/  LDSM.16.MT88.4 R148, [R216+0xa000] ;  /* 0x00a00000d894783b */ /* 0x000fe20000004200 */
[----:B------:R-:W-:Y:S01]  /*4480*/  VIADD R235, R216, 0xa000 ;  /* 0x0000a000d8eb7836 */ /* 0x000fe20000000000 */
[----:B----4-:R-:W-:Y:S01]  /*4490*/  F2FP.BF16.F32.PACK_AB R126, R187, R192 ;  /* 0x000000c0bb7e723e */ /* 0x010fe200000010ff */
[----:B------:R-:W-:Y:S01]  /*44a0*/  IMAD.MOV.U32 R0, RZ, RZ, R164 ;  /* 0x000000ffff007224 */ /* 0x000fe200078e00a4 */
[----:B------:R-:W2:Y:S01]  /*44b0*/  SHFL.BFLY PT, R87, R37, 0x2, 0x1f ;  /* 0x0c401f0025577f89 */ /* 0x000ea200000e0000 */
[----:B------:R-:W-:Y:S01]  /*44c0*/  @P0 VIADD R0, R235, 0xffffffc0 ;  /* 0xffffffc0eb000836 */ /* 0x000fe20000000000 */
[----:B---3--:R-:W-:Y:S01]  /*44d0*/  F2FP.BF16.F32.PACK_AB R125, R190, R191 ;  /* 0x000000bfbe7d723e */ /* 0x008fe200000010ff */
[----:B------:R-:W-:Y:S01]  /*44e0*/  IMAD.IADD R215, R216, 0x1, R4 ;  /* 0x00000001d8d77824 */ /* 0x000fe200078e0204 */
[----:B------:R-:W-:Y:S01]  /*44f0*/  LDSM.16.MT88.4 R80, [R216+0xb000] ;  /* 0x00b00000d850783b */ /* 0x000fe20000004200 */
[----:B------:R-:W-:Y:S01]  /*4500*/  IMAD.IADD R214, R4, 0x1, R0 ;  /* 0x0000000104d67824 */ /* 0x000fe200078e0200 */
[----:B-1----:R-:W-:Y:S01]  /*4510*/  F2FP.BF16.F32.PACK_AB R127, R182, R189 ;  /* 0x000000bdb67f723e */ /* 0x002fe200000010ff */
[----:B------:R-:W-:Y:S01]  /*4520*/  MUFU.EX2 R237, R237 ;  /* 0x000000ed00ed7308 */ /* 0x000fe20000000800 */
[----:B------:R-:W-:Y:S01]  /*4530*/  LDSM.16.MT88.4 R132, [R215+0xa000] ;  /* 0x00a00000d784783b */ /* 0x000fe20000004200 */
[----:B-----5:R-:W-:Y:S01]  /*4540*/  F2FP.BF16.F32.PACK_AB R36, R185, R186 ;  /* 0x000000bab924723e */ /* 0x020fe200000010ff */
[----:B------:R-:W-:Y:S01]  /*4550*/  FADD.FTZ R193, R194, R193 ;  /* 0x000000c1c2c17221 */ /* 0x000fe20000010000 */
[----:B------:R-:W1:Y:S01]  /*4560*/  MUFU.EX2 R181, R181 ;  /* 0x000000b500b57308 */ /* 0x000e620000000800 */
[----:B------:R-:W-:Y:S01]  /*4570*/  LDSM.16.MT88.4 R48, [R0] ;  /* 0x000000000030783b */ /* 0x000fe20000004200 */
[----:B------:R-:W-:Y:S01]  /*4580*/  FMNMX.FTZ R117, R39, R117, !PT ;  /* 0x0000007527757209 */ /* 0x000fe20007810000 */
[----:B------:R-:W-:Y:S01]  /*4590*/  FADD.FTZ R190, R191, R190 ;  /* 0x000000bebfbe7221 */ /* 0x000fe20000010000 */
[----:B------:R-:W3:Y:S01]  /*45a0*/  MUFU.EX2 R188, R188 ;  /* 0x000000bc00bc7308 */ /* 0x000ee20000000800 */
[----:B------:R-:W-:Y:S01]  /*45b0*/  LDSM.16.MT88.4 R64, [R214] ;  /* 0x00000000d640783b */ /* 0x000fe20000004200 */
[----:B------:R-:W-:Y:S01]  /*45c0*/  FADD.FTZ R193, R192, R193 ;  /* 0x000000c1c0c17221 */ /* 0x000fe20000010000 */
[----:B------:R-:W-:Y:S01]  /*45d0*/  FADD.FTZ R190, R189, R190 ;  /* 0x000000bebdbe7221 */ /* 0x000fe20000010000 */
[----:B------:R-:W-:Y:S01]  /*45e0*/  MUFU.EX2 R236, R236 ;  /* 0x000000ec00ec7308 */ /* 0x000fe20000000800 */
[----:B------:R-:W4:Y:S01]  /*45f0*/  SHFL.BFLY PT, R168, R117, 0x1, 0x1f ;  /* 0x0c201f0075a87f89 */ /* 0x000f2200000e0000 */
[----:B------:R-:W-:Y:S01]  /*4600*/  FADD.FTZ R193, R187, R193 ;  /* 0x000000c1bbc17221 */ /* 0x000fe20000010000 */
[----:B------:R-:W-:Y:S01]  /*4610*/  FADD.FTZ R190, R182, R190 ;  /* 0x000000beb6be7221 */ /* 0x000fe20000010000 */
[----:B--2---:R-:W-:Y:S01]  /*4620*/  FMNMX.FTZ R87, R37, R87, !PT ;  /* 0x0000005725577209 */ /* 0x004fe20007810000 */
[----:B------:R-:W-:Y:S01]  /*4630*/  LDSM.16.MT88.4 R96, [R215+0xb000] ;  /* 0x00b00000d760783b */ /* 0x000fe20000004200 */
[----:B------:R-:W-:Y:S01]  /*4640*/  FADD.FTZ R193, R186, R193 ;  /* 0x000000c1bac17221 */ /* 0x000fe20000010000 */
[----:B-1----:R-:W-:-:S02]  /*4650*/  FADD.FTZ R190, R181, R190 ;  /* 0x000000beb5be7221 */ /* 0x002fc40000010000 */
[----:B------:R-:W1:Y:S01]  /*4660*/  SHFL.BFLY PT, R167, R87, 0x1, 0x1f ;  /* 0x0c201f0057a77f89 */ /* 0x000e6200000e0000 */
[C---:B---3--:R-:W-:Y:S01]  /*4670*/  F2FP.BF16.F32.PACK_AB R37, R188.reuse, R181 ;  /* 0x000000b5bc25723e */ /* 0x048fe200000010ff */
[----:B------:R-:W-:Y:S01]  /*4680*/  FADD.FTZ R193, R185, R193 ;  /* 0x000000c1b9c17221 */ /* 0x000fe20000010000 */
[----:B------:R-:W-:Y:S01]  /*4690*/  FADD.FTZ R190, R188, R190 ;  /* 0x000000bebcbe7221 */ /* 0x000fe20000010000 */
[----:B------:R-:W2:Y:S02]  /*46a0*/  LDSM.16.MT88.4 R112, [R0+0x1000] ;  /* 0x001000000070783b */ /* 0x000ea40000004200 */
[----:B------:R-:W-:Y:S01]  /*46b0*/  FADD.FTZ R193, R183, R193 ;  /* 0x000000c1b7c17221 */ /* 0x000fe20000010000 */
[----:B------:R-:W-:Y:S01]  /*46c0*/  HMMA.16816.F32.BF16 R156, R124, R148, RZ ;  /* 0x000000947c9c723c */ /* 0x000fe200000418ff */
[----:B------:R-:W3:Y:S04]  /*46d0*/  LDSM.16.MT88.4 R8, [R214+0x1000] ;  /* 0x00100000d608783b */ /* 0x000ee80000004200 */
[----:B------:R-:W-:Y:S01]  /*46e0*/  LDSM.16.MT88.4 R32, [R0+0x800] ;  /* 0x000800000020783b */ /* 0x000fe20000004200 */
[----:B----4-:R-:W-:-:S03]  /*46f0*/  FMNMX.FTZ R168, R117, R168, !PT ;  /* 0x000000a875a87209 */ /* 0x010fc60007810000 */
[----:B------:R4:W-:Y:S01]  /*4700*/  LDSM.16.MT88.4 R16, [R0+0x1800] ;  /* 0x001800000010783b */ /* 0x0009e20000004200 */
[----:B------:R-:W-:Y:S01]  /*4710*/  HMMA.16816.F32.BF16 R72, R124, R80, RZ ;  /* 0x000000507c48723c */ /* 0x000fe200000418ff */
[C---:B------:R-:W-:Y:S01]  /*4720*/  FSETP.NEU.FTZ.AND P1, PT, R168.reuse, -INF , PT ;  /* 0xff800000a800780b */ /* 0x040fe20003f3d000 */
[----:B------:R-:W-:Y:S01]  /*4730*/  FMUL.FTZ R118, R168, UR6 ;  /* 0x00000006a8767c20 */ /* 0x000fe20008410000 */
[----:B------:R-:W5:Y:S01]  /*4740*/  LDSM.16.MT88.4 R176, [R216+0xa800] ;  /* 0x00a80000d8b0783b */ /* 0x000f620000004200 */
[----:B-1----:R-:W-:-:S03]  /*4750*/  FMNMX.FTZ R167, R87, R167, !PT ;  /* 0x000000a757a77209 */ /* 0x002fc60007810000 */
[----:B------:R-:W1:Y:S01]  /*4760*/  LDSM.16.MT88.4 R172, [R215+0xa800] ;  /* 0x00a80000d7ac783b */ /* 0x000e620000004200 */
[----:B------:R-:W-:Y:S01]  /*4770*/  FSEL R118, R118, RZ, P1 ;  /* 0x000000ff76767208 */ /* 0x000fe20000800000 */
[C---:B------:R-:W-:Y:S01]  /*4780*/  HMMA.16816.F32.BF16 R140, R124.reuse, R132, RZ ;  /* 0x000000847c8c723c */ /* 0x040fe200000418ff */
[C---:B------:R-:W-:Y:S01]  /*4790*/  FSETP.NEU.FTZ.AND P1, PT, R167.reuse, -INF , PT ;  /* 0xff800000a700780b */ /* 0x040fe20003f3d000 */
[----:B------:R-:W1:Y:S01]  /*47a0*/  LDSM.16.MT88.4 R28, [R214+0x800] ;  /* 0x00080000d61c783b */ /* 0x000e620000004200 */
[----:B------:R-:W-:Y:S01]  /*47b0*/  FMUL.FTZ R117, R167, UR6 ;  /* 0x00000006a7757c20 */ /* 0x000fe20008410000 */
[--C-:B------:R-:W-:Y:S01]  /*47c0*/  FFMA.FTZ R199, R71, UR6, -R118.reuse ;  /* 0x0000000647c77c23 */ /* 0x100fe20008010876 */
[--C-:B------:R-:W-:Y:S01]  /*47d0*/  FFMA.FTZ R198, R70, UR6, -R118.reuse ;  /* 0x0000000646c67c23 */ /* 0x100fe20008010876 */
[----:B------:R-:W1:Y:S01]  /*47e0*/  LDSM.16.MT88.4 R24, [R216+0xb800] ;  /* 0x00b80000d818783b */ /* 0x000e620000004200 */
[--C-:B------:R-:W-:Y:S01]  /*47f0*/  FFMA.FTZ R197, R69, UR6, -R118.reuse ;  /* 0x0000000645c57c23 */ /* 0x100fe20008010876 */
[----:B------:R-:W-:Y:S01]  /*4800*/  FSEL R117, R117, RZ, P1 ;  /* 0x000000ff75757208 */ /* 0x000fe20000800000 */
[----:B------:R-:W-:Y:S01]  /*4810*/  FFMA.FTZ R195, R68, UR6, -R118 ;  /* 0x0000000644c37c23 */ /* 0x000fe20008010876 */
[----:B------:R-:W1:Y:S01]  /*4820*/  LDSM.16.MT88.4 R20, [R215+0xb800] ;  /* 0x00b80000d714783b */ /* 0x000e620000004200 */
[C---:B------:R-:W-:Y:S01]  /*4830*/  HMMA.16816.F32.BF16 R40, R124.reuse, R48, RZ ;  /* 0x000000307c28723c */ /* 0x040fe200000418ff */
[----:B----4-:R-:W-:Y:S01]  /*4840*/  FFMA.FTZ R0, R12, UR6, -R38 ;  /* 0x000000060c007c23 */ /* 0x010fe20008010826 */
[--C-:B------:R-:W-:Y:S01]  /*4850*/  FFMA.FTZ R196, R55, UR6, -R117.reuse ;  /* 0x0000000637c47c23 */ /* 0x100fe20008010875 */
[----:B------:R-:W4:Y:S01]  /*4860*/  LDSM.16.MT88.4 R12, [R214+0x1800] ;  /* 0x00180000d60c783b */ /* 0x000f220000004200 */
[--C-:B------:R-:W-:Y:S01]  /*4870*/  FFMA.FTZ R202, R54, UR6, -R117.reuse ;  /* 0x0000000636ca7c23 */ /* 0x100fe20008010875 */
[--C-:B------:R-:W-:Y:S01]  /*4880*/  FFMA.FTZ R201, R53, UR6, -R117.reuse ;  /* 0x0000000635c97c23 */ /* 0x100fe20008010875 */
[--C-:B------:R-:W-:Y:S01]  /*4890*/  FFMA.FTZ R200, R52, UR6, -R117.reuse ;  /* 0x0000000634c87c23 */ /* 0x100fe20008010875 */
[----:B------:R-:W2:Y:S01]  /*48a0*/  MUFU.EX2 R0, R0 ;  /* 0x0000000000007308 */ /* 0x000ea20000000800 */
[C---:B------:R-:W-:Y:S01]  /*48b0*/  HMMA.16816.F32.BF16 R56, R124.reuse, R64, RZ ;  /* 0x000000407c38723c */ /* 0x040fe200000418ff */
[----:B------:R-:W-:Y:S01]  /*48c0*/  F2FP.BF16.F32.PACK_AB R38, R237, R183 ;  /* 0x000000b7ed26723e */ /* 0x000fe200000010ff */
[--C-:B------:R-:W-:Y:S01]  /*48d0*/  FFMA.FTZ R203, R84, UR6, -R118.reuse ;  /* 0x0000000654cb7c23 */ /* 0x100fe20008010876 */
[----:B------:R-:W-:Y:S01]  /*48e0*/  MUFU.EX2 R199, R199 ;  /* 0x000000c700c77308 */ /* 0x000fe20000000800 */
[--C-:B------:R-:W-:Y:S01]  /*48f0*/  FFMA.FTZ R206, R116, UR6, -R117.reuse ;  /* 0x0000000674ce7c23 */ /* 0x100fe20008010875 */
[--C-:B------:R-:W-:Y:S01]  /*4900*/  FFMA.FTZ R204, R86, UR6, -R118.reuse ;  /* 0x0000000656cc7c23 */ /* 0x100fe20008010876 */
[--C-:B------:R-:W-:Y:S01]  /*4910*/  FFMA.FTZ R205, R85, UR6, -R118.reuse ;  /* 0x0000000655cd7c23 */ /* 0x100fe20008010876 */
[----:B------:R-:W3:Y:S01]  /*4920*/  MUFU.EX2 R198, R198 ;  /* 0x000000c600c67308 */ /* 0x000ee20000000800 */
[C---:B------:R-:W-:Y:S01]  /*4930*/  HMMA.16816.F32.BF16 R88, R124.reuse, R96, RZ ;  /* 0x000000607c58723c */ /* 0x040fe200000418ff */
[----:B------:R-:W-:Y:S01]  /*4940*/  FFMA.FTZ R239, R102, UR6, -R118 ;  /* 0x0000000666ef7c23 */ /* 0x000fe20008010876 */
[--C-:B------:R-:W-:Y:S01]  /*4950*/  FFMA.FTZ R207, R103, UR6, -R117.reuse ;  /* 0x0000000667cf7c23 */ /* 0x100fe20008010875 */
[----:B------:R-:W5:Y:S01]  /*4960*/  MUFU.EX2 R197, R197 ;  /* 0x000000c500c57308 */ /* 0x000f620000000800 */
[--C-:B------:R-:W-:Y:S01]  /*4970*/  FFMA.FTZ R208, R101, UR6, -R117.reuse ;  /* 0x0000000665d07c23 */ /* 0x100fe20008010875 */
[----:B--2---:R-:W-:Y:S01]  /*4980*/  F2FP.BF16.F32.PACK_AB R39, R236, R0 ;  /* 0x00000000ec27723e */ /* 0x004fe200000010ff */
[----:B------:R-:W-:Y:S01]  /*4990*/  FFMA.FTZ R238, R100, UR6, -R117 ;  /* 0x0000000664ee7c23 */ /* 0x000fe20008010875 */
[----:B------:R-:W2:Y:S01]  /*49a0*/  MUFU.EX2 R195, R195 ;  /* 0x000000c300c37308 */ /* 0x000ea20000000800 */
[C---:B------:R-:W-:Y:S01]  /*49b0*/  HMMA.16816.F32.BF16 R104, R124.reuse, R112, RZ ;  /* 0x000000707c68723c */ /* 0x040fe200000418ff */
[----:B------:R-:W-:Y:S01]  /*49c0*/  ISETP.GT.U32.AND P1, PT, R184, R224, PT ;  /* 0x000000e0b800720c */ /* 0x000fe20003f24070 */
[----:B------:R-:W-:Y:S01]  /*49d0*/  FADD.FTZ R190, R0, R190 ;  /* 0x000000be00be7221 */ /* 0x000fe20000010000 */
[----:B------:R-:W-:Y:S01]  /*49e0*/  MUFU.EX2 R196, R196 ;  /* 0x000000c400c47308 */ /* 0x000fe20000000800 */
[----:B------:R-:W-:Y:S01]  /*49f0*/  FADD.FTZ R237, R237, R193 ;  /* 0x000000c1eded7221 */ /* 0x000fe20000010000 */
[----:B---3--:R-:W-:Y:S01]  /*4a00*/  F2FP.BF16.F32.PACK_AB R128, R198, R199 ;  /* 0x000000c7c680723e */ /* 0x008fe200000010ff */
[----:B------:R-:W-:Y:S01]  /*4a10*/  FADD.FTZ R198, R199, R198 ;  /* 0x000000c6c7c67221 */ /* 0x000fe20000010000 */
[----:B------:R-:W3:Y:S01]  /*4a20*/  MUFU.EX2 R202, R202 ;  /* 0x000000ca00ca7308 */ /* 0x000ee20000000800 */
[----:B------:R-:W-:Y:S01]  /*4a30*/  HMMA.16816.F32.BF16 R120, R124, R8, RZ ;  /* 0x000000087c78723c */ /* 0x000fe200000418ff */
[----:B------:R-:W-:Y:S01]  /*4a40*/  FADD.FTZ R236, R236, R190 ;  /* 0x000000beecec7221 */ /* 0x000fe20000010000 */
[----:B-----5:R-:W-:Y:S01]  /*4a50*/  FADD.FTZ R198, R197, R198 ;  /* 0x000000c6c5c67221 */ /* 0x020fe20000010000 */
[----:B------:R-:W5:Y:S01]  /*4a60*/  MUFU.EX2 R201, R201 ;  /* 0x000000c900c97308 */ /* 0x000f620000000800 */
[----:B--2---:R-:W-:-:S02]  /*4a70*/  F2FP.BF16.F32.PACK_AB R130, R195, R197 ;  /* 0x000000c5c382723e */ /* 0x004fc400000010ff */
[----:B------:R-:W-:Y:S01]  /*4a80*/  FADD.FTZ R198, R195, R198 ;  /* 0x000000c6c3c67221 */ /* 0x000fe20000010000 */
[----:B------:R-:W2:Y:S01]  /*4a90*/  MUFU.EX2 R200, R200 ;  /* 0x000000c800c87308 */ /* 0x000ea20000000800 */
[C---:B------:R-:W-:Y:S03]  /*4aa0*/  HMMA.16816.F32.BF16 R152, R124.reuse, R150, RZ ;  /* 0x000000967c98723c */ /* 0x040fe600000418ff */
[----:B------:R-:W1:Y:S01]  /*4ab0*/  MUFU.EX2 R203, R203 ;  /* 0x000000cb00cb7308 */ /* 0x000e620000000800 */
[----:B---3--:R-:W-:Y:S01]  /*4ac0*/  F2FP.BF16.F32.PACK_AB R129, R202, R196 ;  /* 0x000000c4ca81723e */ /* 0x008fe200000010ff */
[----:B------:R-:W-:Y:S02]  /*4ad0*/  FADD.FTZ R196, R196, R202 ;  /* 0x000000cac4c47221 */ /* 0x000fe40000010000 */
[----:B------:R-:W3:Y:S01]  /*4ae0*/  MUFU.EX2 R206, R206 ;  /* 0x000000ce00ce7308 */ /* 0x000ee20000000800 */
[----:B------:R-:W-:Y:S01]  /*4af0*/  HMMA.16816.F32.BF16 R136, R124, R134, RZ ;  /* 0x000000867c88723c */ /* 0x000fe200000418ff */
[----:B-----5:R-:W-:-:S02]  /*4b00*/  FADD.FTZ R196, R201, R196 ;  /* 0x000000c4c9c47221 */ /* 0x020fc40000010000 */
[----:B------:R-:W5:Y:S01]  /*4b10*/  MUFU.EX2 R204, R204 ;  /* 0x000000cc00cc7308 */ /* 0x000f620000000800 */
[C---:B--2---:R-:W-:Y:S01]  /*4b20*/  F2FP.BF16.F32.PACK_AB R131, R200.reuse, R201 ;  /* 0x000000c9c883723e */ /* 0x044fe200000010ff */
[----:B------:R-:W-:Y:S02]  /*4b30*/  FADD.FTZ R196, R200, R196 ;  /* 0x000000c4c8c47221 */ /* 0x000fe40000010000 */
[----:B------:R-:W2:Y:S01]  /*4b40*/  MUFU.EX2 R205, R205 ;  /* 0x000000cd00cd7308 */ /* 0x000ea20000000800 */
[----:B------:R-:W-:Y:S01]  /*4b50*/  HMMA.16816.F32.BF16 R44, R124, R50, RZ ;  /* 0x000000327c2c723c */ /* 0x000fe200000418ff */
[----:B-1----:R-:W-:Y:S02]  /*4b60*/  FADD.FTZ R198, R203, R198 ;  /* 0x000000c6cbc67221 */ /* 0x002fe40000010000 */
[----:B------:R-:W-:Y:S01]  /*4b70*/  MUFU.EX2 R239, R239 ;  /* 0x000000ef00ef7308 */ /* 0x000fe20000000800 */
[----:B---3--:R-:W-:-:S03]  /*4b80*/  FADD.FTZ R196, R206, R196 ;  /* 0x000000c4cec47221 */ /* 0x008fc60000010000 */
[----:B------:R-:W1:Y:S01]  /*4b90*/  MUFU.EX2 R207, R207 ;  /* 0x000000cf00cf7308 */ /* 0x000e620000000800 */
[C---:B------:R-:W-:Y:S01]  /*4ba0*/  HMMA.16816.F32.BF16 R60, R124.reuse, R66, RZ ;  /* 0x000000427c3c723c */ /* 0x040fe200000418ff */
[----:B-----5:R-:W-:Y:S02]  /*4bb0*/  FADD.FTZ R198, R204, R198 ;  /* 0x000000c6ccc67221 */ /* 0x020fe40000010000 */
[----:B------:R-:W3:Y:S02]  /*4bc0*/  MUFU.EX2 R208, R208 ;  /* 0x000000d000d07308 */ /* 0x000ee40000000800 */
[----:B--2---:R-:W-:Y:S02]  /*4bd0*/  FADD.FTZ R198, R205, R198 ;  /* 0x000000c6cdc67221 */ /* 0x004fe40000010000 */
[----:B------:R-:W2:Y:S01]  /*4be0*/  MUFU.EX2 R238, R238 ;  /* 0x000000ee00ee7308 */ /* 0x000ea20000000800 */
[----:B------:R-:W-:Y:S01]  /*4bf0*/  HMMA.16816.F32.BF16 R76, R124, R82, RZ ;  /* 0x000000527c4c723c */ /* 0x000fe200000418ff */
[----:B-1----:R-:W-:-:S07]  /*4c00*/  FADD.FTZ R196, R207, R196 ;  /* 0x000000c4cfc47221 */ /* 0x002fce0000010000 */
[----:B------:R-:W-:Y:S01]  /*4c10*/  HMMA.16816.F32.BF16 R92, R124, R98, RZ ;  /* 0x000000627c5c723c */ /* 0x000fe200000418ff */
[----:B---3--:R-:W-:-:S07]  /*4c20*/  FADD.FTZ R196, R208, R196 ;  /* 0x000000c4d0c47221 */ /* 0x008fce0000010000 */
[C---:B------:R-:W-:Y:S08]  /*4c30*/  HMMA.16816.F32.BF16 R108, R124.reuse, R114, RZ ;  /* 0x000000727c6c723c */ /* 0x040ff000000418ff */
[----:B------:R-:W-:Y:S08]  /*4c40*/  HMMA.16816.F32.BF16 R124, R124, R10, RZ ;  /* 0x0000000a7c7c723c */ /* 0x000ff000000418ff */
[C---:B------:R-:W-:Y:S08]  /*4c50*/  HMMA.16816.F32.BF16 R156, R36.reuse, R176, R156 ;  /* 0x000000b0249c723c */ /* 0x040ff0000004189c */
[C---:B------:R-:W-:Y:S08]  /*4c60*/  HMMA.16816.F32.BF16 R140, R36.reuse, R172, R140 ;  /* 0x000000ac248c723c */ /* 0x040ff0000004188c */
[C---:B------:R-:W-:Y:S08]  /*4c70*/  HMMA.16816.F32.BF16 R40, R36.reuse, R32, R40 ;  /* 0x000000202428723c */ /* 0x040ff00000041828 */
[C---:B------:R-:W-:Y:S08]  /*4c80*/  HMMA.16816.F32.BF16 R56, R36.reuse, R28, R56 ;  /* 0x0000001c2438723c */ /* 0x040ff00000041838 */
[C---:B------:R-:W-:Y:S08]  /*4c90*/  HMMA.16816.F32.BF16 R72, R36.reuse, R24, R72 ;  /* 0x000000182448723c */ /* 0x040ff00000041848 */
        /* <DEDUP_REMOVED lines=29> */
[C---:B------:R-:W-:Y:S01]  /*4e70*/  F2FP.BF16.F32.PACK_AB R10, R239.reuse, R205 ;  /* 0x000000cdef0a723e */ /* 0x040fe200000010ff */
[----:B------:R-:W-:Y:S01]  /*4e80*/  FADD.FTZ R239, R239, R198 ;  /* 0x000000c6efef7221 */ /* 0x000fe20000010000 */
[C---:B--2---:R-:W-:Y:S01]  /*4e90*/  F2FP.BF16.F32.PACK_AB R11, R238.reuse, R208 ;  /* 0x000000d0ee0b723e */ /* 0x044fe200000010ff */
        /* <DEDUP_REMOVED lines=19> */
[----:B------:R-:W-:Y:S01]  /*4fd0*/  VIADD R213, R180, 0xfffffffe ;  /* 0xfffffffeb4d57836 */ /* 0x000fe20000000000 */
[----:B------:R-:W-:-:S04]  /*4fe0*/  DEPBAR.LE SB0, 0x0 ;  /* 0x000080000000791a */ /* 0x000fc80000000000 */
[----:B------:R-:W-:-:S04]  /*4ff0*/  IMAD.WIDE.U32 R10, R213, R2, RZ ;  /* 0x00000002d50a7225 */ /* 0x000fc800078e00ff */
[C---:B------:R-:W-:Y:S01]  /*5000*/  IMAD.SHL.U32 R9, R10.reuse, 0x20, RZ ;  /* 0x000000200a097824 */ /* 0x040fe200078e00ff */
[----:B------:R-:W-:Y:S01]  /*5010*/  BAR.SYNC.DEFER_BLOCKING 0x0 ;  /* 0x0000000000007b1d */ /* 0x000fe20000010000 */
[----:B------:R-:W-:Y:S01]  /*5020*/  IMAD R0, R213, R3, R11 ;  /* 0x00000003d5007224 */ /* 0x000fe200078e020b */
[----:B------:R-:W-:Y:S01]  /*5030*/  LEA R12, P2, R10, R221, 0x6 ;  /* 0x000000dd0a0c7211 */ /* 0x000fe200078430ff */
[--C-:B------:R-:W-:Y:S01]  /*5040*/  IMAD.IADD R242, R5, 0x1, R4.reuse ;  /* 0x0000000105f27824 */ /* 0x100fe200078e0204 */
[----:B------:R-:W-:Y:S01]  /*5050*/  LEA R9, P1, R2, R9, 0x4 ;  /* 0x0000000902097211 */ /* 0x000fe200078220ff */
[----:B------:R-:W-:Y:S01]  /*5060*/  IMAD.IADD R212, R218, 0x1, R4 ;  /* 0x00000001dad47824 */ /* 0x000fe200078e0204 */
[C-C-:B------:R-:W-:Y:S01]  /*5070*/  SHF.L.U64.HI R8, R10.reuse, 0x5, R0.reuse ;  /* 0x000000050a087819 */ /* 0x140fe20000010200 */
[----:B------:R-:W-:Y:S01]  /*5080*/  IMAD.MOV.U32 R181, RZ, RZ, 0x40 ;  /* 0x00000040ffb57424 */ /* 0x000fe200078e00ff */
[----:B------:R-:W-:Y:S02]  /*5090*/  LEA.HI.X R13, R10, R220, R0, 0x6, P2 ;  /* 0x000000dc0a0d7211 */ /* 0x000fe400010f3400 */
[----:B------:R-:W-:-:S02]  /*50a0*/  LEA.HI.X R8, R2, R8, R3, 0x4, P1 ;  /* 0x0000000802087211 */ /* 0x000fc400008f2403 */
[----:B------:R-:W-:Y:S02]  /*50b0*/  LEA R10, P1, R9, R221, 0x1 ;  /* 0x000000dd090a7211 */ /* 0x000fe400078208ff */
[----:B------:R-:W-:Y:S02]  /*50c0*/  SEL R181, R181, 0xffffffc0, !P0 ;  /* 0xffffffc0b5b57807 */ /* 0x000fe40004000000 */
[----:B------:R-:W-:-:S03]  /*50d0*/  LEA.HI.X R11, R9, R220, R8, 0x1, P1 ;  /* 0x000000dc090b7211 */ /* 0x000fc600008f0c08 */
[--C-:B------:R-:W-:Y:S02]  /*50e0*/  IMAD.IADD R183, R218, 0x1, R181.reuse ;  /* 0x00000001dab77824 */ /* 0x100fe400078e02b5 */
        /* <DEDUP_REMOVED lines=22> */
[----:B------:R-:W0:Y:S05]  /*5250*/  LDGDEPBAR ;  /* 0x00000000000079af */ /* 0x000e2a0000000000 */
[C---:B---3--:R-:W-:Y:S08]  /*5260*/  HMMA.16816.F32.BF16 R32, R28.reuse, R208, RZ ;  /* 0x000000d01c20723c */ /* 0x048ff000000418ff */
[C---:B------:R-:W-:Y:S08]  /*5270*/  HMMA.16816.F32.BF16 R184, R28.reuse, R178, RZ ;  /* 0x000000b21cb8723c */ /* 0x040ff000000418ff */
[----:B------:R-:W-:Y:S08]  /*5280*/  HMMA.16816.F32.BF16 R28, R28, R210, RZ ;  /* 0x000000d21c1c723c */ /* 0x000ff000000418ff */
        /* <DEDUP_REMOVED lines=8> */
[----:B------:R-:W-:Y:S08]  /*5310*/  HMMA.16816.F32.BF16 R24, R24, R210, RZ ;  /* 0x000000d21818723c */ /* 0x000ff000000418ff */
[C---:B-----5:R-:W-:Y:S08]  /*5320*/  HMMA.16816.F32.BF16 R12, R192.reuse, R204, R12 ;  /* 0x000000ccc00c723c */ /* 0x060ff0000004180c */
[C---:B------:R-:W-:Y:S08]  /*5330*/  HMMA.16816.F32.BF16 R172, R192.reuse, R196, R172 ;  /* 0x000000c4c0ac723c */ /* 0x040ff000000418ac */
[C---:B------:R-:W-:Y:S01]  /*5340*/  HMMA.16816.F32.BF16 R176, R192.reuse, R206, R176 ;  /* 0x000000cec0b0723c */ /* 0x040fe200000418b0 */
[----:B------:R-:W-:Y:S07]  /*5350*/  LDSM.16.M88.4 R204, [R217+UR5+0x9000] ;  /* 0x00900005d9cc783b */ /* 0x000fee0008000200 */
[----:B------:R-:W-:Y:S01]  /*5360*/  HMMA.16816.F32.BF16 R24, R192, R198, R24 ;  /* 0x000000c6c018723c */ /* 0x000fe20000041818 */
[----:B------:R-:W-:Y:S04]  /*5370*/  LDSM.16.M88.4 R196, [R182+0x2000] ;  /* 0x00200000b6c4783b */ /* 0x000fe80000000200 */
[----:B------:R-:W2:Y:S03]  /*5380*/  LDSM.16.M88.4 R192, [R0+0x8000] ;  /* 0x0080000000c0783b */ /* 0x000ea60000000200 */
[C---:B------:R-:W-:Y:S08]  /*5390*/  HMMA.16816.F32.BF16 R188, R20.reuse, R16, R188 ;  /* 0x0000001014bc723c */ /* 0x040ff000000418bc */
[C---:B------:R-:W-:Y:S08]  /*53a0*/  HMMA.16816.F32.BF16 R32, R20.reuse, R200, R32 ;  /* 0x000000c81420723c */ /* 0x040ff00000041820 */
[C---:B------:R-:W-:Y:S08]  /*53b0*/  HMMA.16816.F32.BF16 R184, R20.reuse, R18, R184 ;  /* 0x0000001214b8723c */ /* 0x040ff000000418b8 */
[----:B------:R-:W-:Y:S01]  /*53c0*/  HMMA.16816.F32.BF16 R28, R20, R202, R28 ;  /* 0x000000ca141c723c */ /* 0x000fe2000004181c */
[----:B------:R-:W3:Y:S07]  /*53d0*/  LDSM.16.M88.4 R20, [R0+0x8800] ;  /* 0x008800000014783b */ /* 0x000eee0000000200 */
[C---:B-1----:R-:W-:Y:S08]  /*53e0*/  HMMA.16816.F32.BF16 R12, R8.reuse, R16, R12 ;  /* 0x00000010080c723c */ /* 0x042ff0000004180c */
[C---:B------:R-:W-:Y:S01]  /*53f0*/  HMMA.16816.F32.BF16 R176, R8.reuse, R18, R176 ;  /* 0x0000001208b0723c */ /* 0x040fe200000418b0 */
[----:B------:R-:W1:Y:S07]  /*5400*/  LDSM.16.M88.4 R16, [R182] ;  /* 0x00000000b610783b */ /* 0x000e6e0000000200 */
[C---:B------:R-:W-:Y:S08]  /*5410*/  HMMA.16816.F32.BF16 R172, R8.reuse, R200, R172 ;  /* 0x000000c808ac723c */ /* 0x040ff000000418ac */
[----:B------:R-:W-:Y:S01]  /*5420*/  HMMA.16816.F32.BF16 R24, R8, R202, R24 ;  /* 0x000000ca0818723c */ /* 0x000fe20000041818 */
[----:B------:R-:W4:Y:S04]  /*5430*/  LDSM.16.M88.4 R8, [R218+0x6000] ;  /* 0x00600000da08783b */ /* 0x000f280000000200 */
[----:B------:R-:W5:Y:S03]  /*5440*/  LDSM.16.M88.4 R200, [R217+UR5+0x9800] ;  /* 0x00980005d9c8783b */ /* 0x000f660008000200 */
[C---:B--2---:R-:W-:Y:S08]  /*5450*/  HMMA.16816.F32.BF16 R188, R196.reuse, R192, R188 ;  /* 0x000000c0c4bc723c */ /* 0x044ff000000418bc */
[C---:B------:R-:W-:Y:S08]  /*5460*/  HMMA.16816.F32.BF16 R184, R196.reuse, R194, R184 ;  /* 0x000000c2c4b8723c */ /* 0x040ff000000418b8 */
[C---:B---3--:R-:W-:Y:S08]  /*5470*/  HMMA.16816.F32.BF16 R32, R196.reuse, R20, R32 ;  /* 0x00000014c420723c */ /* 0x048ff00000041820 */
[----:B------:R-:W-:Y:S01]  /*5480*/  HMMA.16816.F32.BF16 R28, R196, R22, R28 ;  /* 0x00000016c41c723c */ /* 0x000fe2000004181c */
[----:B------:R-:W2:Y:S07]  /*5490*/  LDSM.16.M88.4 R196, [R218+0x4000] ;  /* 0x00400000dac4783b */ /* 0x000eae0000000200 */
[C---:B-1----:R-:W-:Y:S08]  /*54a0*/  HMMA.16816.F32.BF16 R12, R16.reuse, R192, R12 ;  /* 0x000000c0100c723c */ /* 0x042ff0000004180c */
[C---:B------:R-:W-:Y:S01]  /*54b0*/  HMMA.16816.F32.BF16 R176, R16.reuse, R194, R176 ;  /* 0x000000c210b0723c */ /* 0x040fe200000418b0 */
[----:B------:R-:W-:Y:S07]  /*54c0*/  LDSM.16.M88.4 R192, [R242+0x9800] ;  /* 0x00980000f2c0783b */ /* 0x000fee0000000200 */
[C---:B------:R-:W-:Y:S08]  /*54d0*/  HMMA.16816.F32.BF16 R172, R16.reuse, R20, R172 ;  /* 0x0000001410ac723c */ /* 0x040ff000000418ac */
[----:B------:R-:W-:Y:S01]  /*54e0*/  HMMA.16816.F32.BF16 R24, R16, R22, R24 ;  /* 0x000000161018723c */ /* 0x000fe20000041818 */
[----:B------:R-:W-:Y:S04]  /*54f0*/  LDSM.16.M88.4 R20, [R212+0x6000] ;  /* 0x00600000d414783b */ /* 0x000fe80000000200 */
[----:B------:R-:W1:Y:S03]  /*5500*/  LDSM.16.M88.4 R16, [R242+0x9000] ;  /* 0x00900000f210783b */ /* 0x000e660000000200 */
[C---:B----4-:R-:W-:Y:S08]  /*5510*/  HMMA.16816.F32.BF16 R188, R8.reuse, R204, R188 ;  /* 0x000000cc08bc723c */ /* 0x050ff000000418bc */
[C---:B------:R-:W-:Y:S08]  /*5520*/  HMMA.16816.F32.BF16 R184, R8.reuse, R206, R184 ;  /* 0x000000ce08b8723c */ /* 0x040ff000000418b8 */
[C---:B-----5:R-:W-:Y:S08]  /*5530*/  HMMA.16816.F32.BF16 R32, R8.reuse, R200, R32 ;  /* 0x000000c80820723c */ /* 0x060ff00000041820 */
[----:B------:R-:W-:Y:S01]  /*5540*/  HMMA.16816.F32.BF16 R28, R8, R202, R28 ;  /* 0x000000ca081c723c */ /* 0x000fe2000004181c */
[----:B------:R3:W4:Y:S07]  /*5550*/  LDSM.16.M88.4 R8, [R212+0x4000] ;  /* 0x00400000d408783b */ /* 0x00072e0000000200 */
[C---:B--2---:R-:W-:Y:S08]  /*5560*/  HMMA.16816.F32.BF16 R12, R196.reuse, R204, R12 ;  /* 0x000000ccc40c723c */ /* 0x044ff0000004180c */
[C---:B------:R-:W-:Y:S01]  /*5570*/  HMMA.16816.F32.BF16 R176, R196.reuse, R206, R176 ;  /* 0x000000cec4b0723c */ /* 0x040fe200000418b0 */
[----:B------:R-:W-:Y:S07]  /*5580*/  LDSM.16.M88.4 R204, [R183+0x4000] ;  /* 0x00400000b7cc783b */ /* 0x000fee0000000200 */
[----:B------:R-:W-:Y:S01]  /*5590*/  HMMA.16816.F32.BF16 R172, R196, R200, R172 ;  /* 0x000000c8c4ac723c */ /* 0x000fe200000418ac */
[----:B---3--:R-:W-:-:S07]  /*55a0*/  IMAD R212, R180, 0x20, R241 ;  /* 0x00000020b4d47824 */ /* 0x008fce00078e02f1 */
[----:B------:R-:W-:Y:S01]  /*55b0*/  HMMA.16816.F32.BF16 R24, R196, R202, R24 ;  /* 0x000000cac418723c */ /* 0x000fe20000041818 */
[----:B------:R-:W2:Y:S04]  /*55c0*/  LDSM.16.M88.4 R196, [R181+0x9000] ;  /* 0x00900000b5c4783b */ /* 0x000ea80000000200 */
[----:B------:R-:W3:Y:S03]  /*55d0*/  LDSM.16.M88.4 R200, [R183+0x6000] ;  /* 0x00600000b7c8783b */ /* 0x000ee60000000200 */
[C---:B-1----:R-:W-:Y:S08]  /*55e0*/  HMMA.16816.F32.BF16 R188, R20.reuse, R16, R188 ;  /* 0x0000001014bc723c */ /* 0x042ff000000418bc */
[C---:B------:R-:W-:Y:S08]  /*55f0*/  HMMA.16816.F32.BF16 R184, R20.reuse, R18, R184 ;  /* 0x0000001214b8723c */ /* 0x040ff000000418b8 */
[C---:B------:R-:W-:Y:S08]  /*5600*/  HMMA.16816.F32.BF16 R32, R20.reuse, R192, R32 ;  /* 0x000000c01420723c */ /* 0x040ff00000041820 */
[----:B------:R-:W-:Y:S01]  /*5610*/  HMMA.16816.F32.BF16 R28, R20, R194, R28 ;  /* 0x000000c2141c723c */ /* 0x000fe2000004181c */
[----:B------:R-:W-:Y:S07]  /*5620*/  LDSM.16.M88.4 R20, [R182+0x4000] ;  /* 0x00400000b614783b */ /* 0x000fee0000000200 */
[C---:B----4-:R-:W-:Y:S08]  /*5630*/  HMMA.16816.F32.BF16 R12, R8.reuse, R16, R12 ;  /* 0x00000010080c723c */ /* 0x050ff0000004180c */
[C---:B------:R-:W-:Y:S01]  /*5640*/  HMMA.16816.F32.BF16 R176, R8.reuse, R18, R176 ;  /* 0x0000001208b0723c */ /* 0x040fe200000418b0 */
[----:B------:R-:W1:Y:S07]  /*5650*/  LDSM.16.M88.4 R16, [R0+0x9000] ;  /* 0x009000000010783b */ /* 0x000e6e0000000200 */
[C---:B------:R-:W-:Y:S08]  /*5660*/  HMMA.16816.F32.BF16 R172, R8.reuse, R192, R172 ;  /* 0x000000c008ac723c */ /* 0x040ff000000418ac */
[----:B------:R-:W-:Y:S01]  /*5670*/  HMMA.16816.F32.BF16 R24, R8, R194, R24 ;  /* 0x000000c20818723c */ /* 0x000fe20000041818 */
[----:B------:R-:W4:Y:S04]  /*5680*/  LDSM.16.M88.4 R192, [R181+0x9800] ;  /* 0x00980000b5c0783b */ /* 0x000f280000000200 */
[----:B------:R-:W-:Y:S03]  /*5690*/  LDSM.16.M88.4 R8, [R182+0x6000] ;  /* 0x00600000b608783b */ /* 0x000fe60000000200 */
[-C--:B--2---:R-:W-:Y:S08]  /*56a0*/  HMMA.16816.F32.BF16 R12, R204, R196.reuse, R12 ;  /* 0x000000c4cc0c723c */ /* 0x084ff0000004180c */
[C---:B---3--:R-:W-:Y:S08]  /*56b0*/  HMMA.16816.F32.BF16 R188, R200.reuse, R196, R188 ;  /* 0x000000c4c8bc723c */ /* 0x048ff000000418bc */
[-C--:B------:R-:W-:Y:S08]  /*56c0*/  HMMA.16816.F32.BF16 R184, R200, R198.reuse, R184 ;  /* 0x000000c6c8b8723c */ /* 0x080ff000000418b8 */
[----:B------:R-:W-:Y:S01]  /*56d0*/  HMMA.16816.F32.BF16 R176, R204, R198, R176 ;  /* 0x000000c6ccb0723c */ /* 0x000fe200000418b0 */
[----:B------:R-:W2:Y:S01]  /*56e0*/  LDSM.16.M88.4 R196, [R0+0x9800] ;  /* 0x0098000000c4783b */ /* 0x000ea20000000200 */
[----:B------:R-:W-:-:S06]  /*56f0*/  DEPBAR.LE SB0, 0x0 ;  /* 0x000080000000791a */ /* 0x000fcc0000000000 */
[----:B-1----:R-:W-:Y:S08]  /*5700*/  HMMA.16816.F32.BF16 R12, R20, R16, R12 ;  /* 0x00000010140c723c */ /* 0x002ff0000004180c */
[C---:B----4-:R-:W-:Y:S08]  /*5710*/  HMMA.16816.F32.BF16 R172, R204.reuse, R192, R172 ;  /* 0x000000c0ccac723c */ /* 0x050ff000000418ac */
[----:B------:R-:W-:Y:S03]  /*5720*/  HMMA.16816.F32.BF16 R24, R204, R194, R24 ;  /* 0x000000c2cc18723c */ /* 0x000fe60000041818 */
[----:B------:R-:W-:Y:S01]  /*5730*/  FMUL.FTZ R14, R14, UR4 ;  /* 0x000000040e0e7c20 */ /* 0x000fe20008410000 */
[----:B------:R-:W-:Y:S01]  /*5740*/  FMUL.FTZ R15, R15, UR4 ;  /* 0x000000040f0f7c20 */ /* 0x000fe20008410000 */
[----:B------:R-:W-:Y:S01]  /*5750*/  FMUL.FTZ R12, R12, UR4 ;  /* 0x000000040c0c7c20 */ /* 0x000fe20008410000 */
[----:B------:R-:W-:-:S02]  /*5760*/  FMUL.FTZ R13, R13, UR4 ;  /* 0x000000040d0d7c20 */ /* 0x000fc40008410000 */
[C---:B------:R-:W-:Y:S01]  /*5770*/  HMMA.16816.F32.BF16 R28, R200.reuse, R194, R28 ;  /* 0x000000c2c81c723c */ /* 0x040fe2000004181c */
[----:B------:R-:W-:Y:S07]  /*5780*/  MUFU.TANH R14, R14 ;  /* 0x0000000e000e7308 */ /* 0x000fee0000002400 */
[----:B------:R-:W-:Y:S01]  /*5790*/  HMMA.16816.F32.BF16 R32, R200, R192, R32 ;  /* 0x000000c0c820723c */ /* 0x000fe20000041820 */
[----:B------:R-:W-:Y:S07]  /*57a0*/  MUFU.TANH R15, R15 ;  /* 0x0000000f000f7308 */ /* 0x000fee0000002400 */
[C---:B------:R-:W-:Y:S01]  /*57b0*/  HMMA.16816.F32.BF16 R176, R20.reuse, R18, R176 ;  /* 0x0000001214b0723c */ /* 0x040fe200000418b0 */
[----:B------:R-:W-:Y:S07]  /*57c0*/  MUFU.TANH R12, R12 ;  /* 0x0000000c000c7308 */ /* 0x000fee0000002400 */
[----:B--2---:R-:W-:Y:S01]  /*57d0*/  HMMA.16816.F32.BF16 R172, R20, R196, R172 ;  /* 0x000000c414ac723c */ /* 0x004fe200000418ac */
[----:B------:R-:W-:Y:S07]  /*57e0*/  MUFU.TANH R13, R13 ;  /* 0x0000000d000d7308 */ /* 0x000fee0000002400 */
[----:B------:R-:W-:Y:S03]  /*57f0*/  HMMA.16816.F32.BF16 R188, R8, R16, R188 ;  /* 0x0000001008bc723c */ /* 0x000fe600000418bc */
[----:B------:R-:W-:-:S05]  /*5800*/  FMUL.FTZ R177, R177, UR4 ;  /* 0x00000004b1b17c20 */ /* 0x000fca0008410000 */
[----:B------:R-:W-:Y:S01]  /*5810*/  HMMA.16816.F32.BF16 R24, R20, R198, R24 ;  /* 0x000000c61418723c */ /* 0x000fe20000041818 */
[----:B------:R-:W-:Y:S02]  /*5820*/  VIADD R23, R212, 0xffffffd0 ;  /* 0xffffffd0d4177836 */ /* 0x000fe40000000000 */
[----:B------:R-:W-:Y:S01]  /*5830*/  FMUL.FTZ R174, R174, UR4 ;  /* 0x00000004aeae7c20 */ /* 0x000fe20008410000 */
[C---:B------:R-:W-:Y:S02]  /*5840*/  VIADD R22, R212.reuse, 0xffffffd1 ;  /* 0xffffffd1d4167836 */ /* 0x040fe40000000000 */
[----:B------:R-:W-:Y:S01]  /*5850*/  VIADD R21, R212, 0xffffffd8 ;  /* 0xffffffd8d4157836 */ /* 0x000fe20000000000 */
[----:B------:R1:W2:Y:S01]  /*5860*/  MUFU.TANH R200, R174 ;  /* 0x000000ae00c87308 */ /* 0x0002a20000002400 */
[C---:B------:R-:W-:Y:S01]  /*5870*/  HMMA.16816.F32.BF16 R184, R8.reuse, R18, R184 ;  /* 0x0000001208b8723c */ /* 0x040fe200000418b8 */
[----:B------:R-:W-:Y:S01]  /*5880*/  FMUL.FTZ R18, R178, UR4 ;  /* 0x00000004b2127c20 */ /* 0x000fe20008410000 */
[----:B------:R-:W-:Y:S01]  /*5890*/  FMUL.FTZ R19, R179, UR4 ;  /* 0x00000004b3137c20 */ /* 0x000fe20008410000 */
[----:B------:R-:W-:Y:S01]  /*58a0*/  FMUL.FTZ R16, R188, UR4 ;  /* 0x00000004bc107c20 */ /* 0x000fe20008410000 */
[----:B------:R-:W-:Y:S01]  /*58b0*/  FMUL.FTZ R17, R189, UR4 ;  /* 0x00000004bd117c20 */ /* 0x000fe20008410000 */
[----:B------:R-:W-:Y:S01]  /*58c0*/  VIADD R20, R212, 0xffffffd9 ;  /* 0xffffffd9d4147836 */ /* 0x000fe20000000000 */
[C---:B------:R-:W-:Y:S01]  /*58d0*/  ISETP.GT.AND P4, PT, R171.reuse, R23, PT ;  /* 0x00000017ab00720c */ /* 0x040fe20003f84270 */
[----:B------:R-:W3:Y:S01]  /*58e0*/  MUFU.TANH R18, R18 ;  /* 0x0000001200127308 */ /* 0x000ee20000002400 */
[----:B------:R-:W-:Y:S01]  /*58f0*/  HMMA.16816.F32.BF16 R28, R8, R198, R28 ;  /* 0x000000c6081c723c */ /* 0x000fe2000004181c */
[----:B------:R-:W-:-:S02]  /*5900*/  ISETP.GT.AND P6, PT, R171, R22, PT ;  /* 0x00000016ab00720c */ /* 0x000fc40003fc4270 */
[----:B------:R-:W-:Y:S01]  /*5910*/  FMUL.FTZ R26, R26, UR4 ;  /* 0x000000041a1a7c20 */ /* 0x000fe20008410000 */
[----:B------:R-:W-:Y:S01]  /*5920*/  FMUL.FTZ R27, R27, UR4 ;  /* 0x000000041b1b7c20 */ /* 0x000fe20008410000 */
[----:B------:R-:W-:Y:S02]  /*5930*/  FMUL.FTZ R24, R24, UR4 ;  /* 0x0000000418187c20 */ /* 0x000fe40008410000 */
[----:B------:R-:W-:Y:S01]  /*5940*/  MUFU.TANH R19, R19 ;  /* 0x0000001300137308 */ /* 0x000fe20000002400 */
[----:B------:R-:W-:Y:S01]  /*5950*/  HMMA.16816.F32.BF16 R32, R8, R196, R32 ;  /* 0x000000c40820723c */ /* 0x000fe20000041820 */
[----:B-1----:R-:W-:Y:S01]  /*5960*/  FMUL.FTZ R174, R175, UR4 ;  /* 0x00000004afae7c20 */ /* 0x002fe20008410000 */
[----:B------:R-:W-:Y:S02]  /*5970*/  VIADD R10, R212, 0xffffffc0 ;  /* 0xffffffc0d40a7836 */ /* 0x000fe40000000000 */
[----:B------:R-:W-:Y:S01]  /*5980*/  FMUL.FTZ R178, R184, UR4 ;  /* 0x00000004b8b27c20 */ /* 0x000fe20008410000 */
[----:B------:R-:W-:Y:S01]  /*5990*/  FMUL.FTZ R179, R185, UR4 ;  /* 0x00000004b9b37c20 */ /* 0x000fe20008410000 */
[----:B------:R-:W-:Y:S01]  /*59a0*/  VIADD R11, R212, 0xffffffc1 ;  /* 0xffffffc1d40b7836 */ /* 0x000fe20000000000 */
[----:B--2---:R-:W-:Y:S01]  /*59b0*/  FSEL R200, R200, -INF , !P4 ;  /* 0xff800000c8c87808 */ /* 0x004fe20006000000 */
[----:B------:R-:W-:Y:S01]  /*59c0*/  MUFU.TANH R16, R16 ;  /* 0x0000001000107308 */ /* 0x000fe20000002400 */
[C---:B------:R-:W-:Y:S01]  /*59d0*/  VIADD R8, R212.reuse, 0xffffffc8 ;  /* 0xffffffc8d4087836 */ /* 0x040fe20000000000 */
[----:B------:R-:W-:Y:S01]  /*59e0*/  ISETP.GT.AND P5, PT, R171, R10, PT ;  /* 0x0000000aab00720c */ /* 0x000fe20003fa4270 */
[----:B------:R-:W-:-:S02]  /*59f0*/  VIADD R9, R212, 0xffffffc9 ;  /* 0xffffffc9d4097836 */ /* 0x000fc40000000000 */
[----:B------:R-:W-:Y:S01]  /*5a00*/  FMUL.FTZ R29, R29, UR4 ;  /* 0x000000041d1d7c20 */ /* 0x000fe20008410000 */
[----:B------:R-:W-:Y:S01]  /*5a10*/  FMUL.FTZ R28, R28, UR4 ;  /* 0x000000041c1c7c20 */ /* 0x000fe20008410000 */
[C---:B------:R-:W-:Y:S01]  /*5a20*/  ISETP.GT.AND P3, PT, R171.reuse, R11, PT ;  /* 0x0000000bab00720c */ /* 0x040fe20003f64270 */
[----:B------:R-:W-:Y:S01]  /*5a30*/  MUFU.TANH R17, R17 ;  /* 0x0000001100117308 */ /* 0x000fe20000002400 */
[C---:B------:R-:W-:Y:S02]  /*5a40*/  ISETP.GT.AND P1, PT, R171.reuse, R8, PT ;  /* 0x00000008ab00720c */ /* 0x040fe40003f24270 */
[----:B------:R-:W-:Y:S01]  /*5a50*/  ISETP.GT.AND P2, PT, R171, R9, PT ;  /* 0x00000009ab00720c */ /* 0x000fe20003f44270 */
[----:B------:R-:W-:Y:S01]  /*5a60*/  FMUL.FTZ R32, R32, UR4 ;  /* 0x0000000420207c20 */ /* 0x000fe20008410000 */
[----:B---3--:R-:W-:Y:S01]  /*5a70*/  FSEL R18, R18, -INF , !P1 ;  /* 0xff80000012127808 */ /* 0x008fe20004800000 */
[----:B------:R-:W-:Y:S01]  /*5a80*/  FMUL.FTZ R34, R34, UR4 ;  /* 0x0000000422227c20 */ /* 0x000fe20008410000 */
[C---:B------:R-:W-:Y:S01]  /*5a90*/  ISETP.GT.AND P1, PT, R170.reuse, R10, PT ;  /* 0x0000000aaa00720c */ /* 0x040fe20003f24270 */
[----:B------:R-:W1:Y:S01]  /*5aa0*/  MUFU.TANH R174, R174 ;  /* 0x000000ae00ae7308 */ /* 0x000e620000002400 */
[----:B------:R-:W-:Y:S01]  /*5ab0*/  ISETP.GT.AND P4, PT, R170, R8, PT ;  /* 0x00000008aa00720c */ /* 0x000fe20003f84270 */
[----:B------:R-:W-:-:S06]  /*5ac0*/  FMUL.FTZ R35, R35, UR4 ;  /* 0x0000000423237c20 */ /* 0x000fcc0008410000 */
[----:B------:R2:W3:Y:S08]  /*5ad0*/  MUFU.TANH R198, R26 ;  /* 0x0000001a00c67308 */ /* 0x0004f00000002400 */
[----:B------:R4:W5:Y:S01]  /*5ae0*/  MUFU.TANH R197, R27 ;  /* 0x0000001b00c57308 */ /* 0x0009620000002400 */
[----:B-1----:R-:W-:Y:S01]  /*5af0*/  FSEL R199, R174, -INF , !P6 ;  /* 0xff800000aec77808 */ /* 0x002fe20007000000 */
[----:B------:R-:W-:Y:S01]  /*5b00*/  FMUL.FTZ R174, R186, UR4 ;  /* 0x00000004baae7c20 */ /* 0x000fe20008410000 */
[----:B------:R-:W-:-:S05]  /*5b10*/  ISETP.GT.AND P6, PT, R170, R9, PT ;  /* 0x00000009aa00720c */ /* 0x000fca0003fc4270 */
[----:B------:R1:W-:Y:S01]  /*5b20*/  MUFU.TANH R251, R29 ;  /* 0x0000001d00fb7308 */ /* 0x0003e20000002400 */
[----:B--2---:R-:W-:-:S07]  /*5b30*/  FMUL.FTZ R26, R33, UR4 ;  /* 0x00000004211a7c20 */ /* 0x004fce0008410000 */
[----:B------:R-:W2:Y:S01]  /*5b40*/  MUFU.TANH R178, R178 ;  /* 0x000000b200b27308 */ /* 0x000ea20000002400 */
[----:B----4-:R-:W-:Y:S02]  /*5b50*/  FSEL R27, R14, -INF , !P5 ;  /* 0xff8000000e1b7808 */ /* 0x010fe40006800000 */
[----:B------:R-:W-:Y:S02]  /*5b60*/  FSEL R14, R15, -INF , !P3 ;  /* 0xff8000000f0e7808 */ /* 0x000fe40005800000 */
[----:B------:R-:W-:-:S03]  /*5b70*/  FSEL R15, R19, -INF , !P2 ;  /* 0xff800000130f7808 */ /* 0x000fc60005000000 */
[----:B------:R4:W2:Y:S01]  /*5b80*/  MUFU.TANH R252, R28 ;  /* 0x0000001c00fc7308 */ /* 0x0008a20000002400 */
[C---:B------:R-:W-:Y:S01]  /*5b90*/  ISETP.GT.AND P5, PT, R171.reuse, R21, PT ;  /* 0x00000015ab00720c */ /* 0x040fe20003fa4270 */
[----:B-1----:R-:W-:Y:S01]  /*5ba0*/  FMUL.FTZ R29, R190, UR4 ;  /* 0x00000004be1d7c20 */ /* 0x002fe20008410000 */
[----:B------:R-:W-:Y:S01]  /*5bb0*/  ISETP.GT.AND P3, PT, R171, R20, PT ;  /* 0x00000014ab00720c */ /* 0x000fe20003f64270 */
[----:B------:R-:W-:Y:S01]  /*5bc0*/  FMUL.FTZ R171, R187, UR4 ;  /* 0x00000004bbab7c20 */ /* 0x000fe20008410000 */
[----:B------:R-:W-:Y:S02]  /*5bd0*/  ISETP.GT.AND P2, PT, R170, R11, PT ;  /* 0x0000000baa00720c */ /* 0x000fe40003f44270 */
[----:B---3--:R-:W-:Y:S01]  /*5be0*/  FSEL R198, R198, -INF , !P5 ;  /* 0xff800000c6c67808 */ /* 0x008fe20006800000 */
[----:B------:R-:W1:Y:S01]  /*5bf0*/  MUFU.TANH R32, R32 ;  /* 0x0000002000207308 */ /* 0x000e620000002400 */
[----:B-----5:R-:W-:Y:S02]  /*5c00*/  FSEL R197, R197, -INF , !P3 ;  /* 0xff800000c5c57808 */ /* 0x020fe40005800000 */
[----:B------:R-:W-:-:S02]  /*5c10*/  FSEL R19, R16, -INF , !P1 ;  /* 0xff80000010137808 */ /* 0x000fc40004800000 */
[----:B------:R-:W-:Y:S02]  /*5c20*/  FSEL R17, R17, -INF , !P2 ;  /* 0xff80000011117808 */ /* 0x000fe40005000000 */
[C---:B------:R-:W-:Y:S01]  /*5c30*/  ISETP.GT.AND P5, PT, R170.reuse, R23, PT ;  /* 0x00000017aa00720c */ /* 0x040fe20003fa4270 */
[----:B------:R-:W3:Y:S01]  /*5c40*/  MUFU.TANH R179, R179 ;  /* 0x000000b300b37308 */ /* 0x000ee20000002400 */
[C---:B------:R-:W-:Y:S01]  /*5c50*/  ISETP.GT.AND P3, PT, R170.reuse, R22, PT ;  /* 0x00000016aa00720c */ /* 0x040fe20003f64270 */
[----:B----4-:R-:W-:Y:S01]  /*5c60*/  FMUL.FTZ R28, R191, UR4 ;  /* 0x00000004bf1c7c20 */ /* 0x010fe20008410000 */
[C---:B------:R-:W-:Y:S02]  /*5c70*/  ISETP.GT.AND P1, PT, R170.reuse, R21, PT ;  /* 0x00000015aa00720c */ /* 0x040fe40003f24270 */
[----:B------:R-:W-:Y:S01]  /*5c80*/  ISETP.GT.AND P2, PT, R170, R20, PT ;  /* 0x00000014aa00720c */ /* 0x000fe20003f44270 */
[----:B------:R-:W-:Y:S01]  /*5c90*/  FMUL.FTZ R170, R176, UR4 ;  /* 0x00000004b0aa7c20 */ /* 0x000fe20008410000 */
[----:B--2---:R-:W-:Y:S01]  /*5ca0*/  FSEL R178, R178, -INF , !P4 ;  /* 0xff800000b2b27808 */ /* 0x004fe20006000000 */
[----:B------:R-:W2:Y:S01]  /*5cb0*/  MUFU.TANH R26, R26 ;  /* 0x0000001a001a7308 */ /* 0x000ea20000002400 */
[----:B------:R-:W-:-:S02]  /*5cc0*/  ISETP.GT.AND P4, PT, R234, R10, PT ;  /* 0x0000000aea00720c */ /* 0x000fc40003f84270 */
[----:B------:R-:W-:Y:S02]  /*5cd0*/  FSEL R252, R252, -INF , !P1 ;  /* 0xff800000fcfc7808 */ /* 0x000fe40004800000 */
[----:B-1----:R-:W-:Y:S02]  /*5ce0*/  FSEL R33, R32, -INF , !P5 ;  /* 0xff80000020217808 */ /* 0x002fe40006800000 */
[----:B------:R-:W-:Y:S01]  /*5cf0*/  ISETP.GT.AND P1, PT, R169, R10, PT ;  /* 0x0000000aa900720c */ /* 0x000fe20003f24270 */
[----:B------:R-:W1:Y:S01]  /*5d00*/  MUFU.TANH R29, R29 ;  /* 0x0000001d001d7308 */ /* 0x000e620000002400 */
[----:B------:R-:W-:Y:S02]  /*5d10*/  ISETP.GE.AND P5, PT, R10, R232, PT ;  /* 0x000000e80a00720c */ /* 0x000fe40003fa6270 */
[----:B---3--:R-:W-:Y:S02]  /*5d20*/  FSEL R179, R179, -INF , !P6 ;  /* 0xff800000b3b37808 */ /* 0x008fe40007000000 */
[----:B------:R-:W-:-:S02]  /*5d30*/  FSEL R251, R251, -INF , !P2 ;  /* 0xff800000fbfb7808 */ /* 0x000fc40005000000 */
[C---:B------:R-:W-:Y:S01]  /*5d40*/  ISETP.GE.AND P6, PT, R10.reuse, R233, PT ;  /* 0x000000e90a00720c */ /* 0x040fe20003fc6270 */
[----:B------:R-:W3:Y:S01]  /*5d50*/  MUFU.TANH R28, R28 ;  /* 0x0000001c001c7308 */ /* 0x000ee20000002400 */
[----:B------:R-:W-:Y:S02]  /*5d60*/  ISETP.GE.AND P2, PT, R10, R230, PT ;  /* 0x000000e60a00720c */ /* 0x000fe40003f46270 */
[----:B--2---:R-:W-:Y:S02]  /*5d70*/  FSEL R32, R26, -INF , !P3 ;  /* 0xff8000001a207808 */ /* 0x004fe40005800000 */
[----:B------:R-:W-:Y:S02]  /*5d80*/  ISETP.GE.AND P3, PT, R10, R231, PT ;  /* 0x000000e70a00720c */ /* 0x000fe40003f66270 */
[----:B------:R-:W-:Y:S01]  /*5d90*/  FSEL R12, R12, -INF , !P4 ;  /* 0xff8000000c0c7808 */ /* 0x000fe20006000000 */
[----:B------:R-:W2:Y:S01]  /*5da0*/  MUFU.TANH R170, R170 ;  /* 0x000000aa00aa7308 */ /* 0x000ea20000002400 */
[----:B------:R-:W-:-:S02]  /*5db0*/  FSEL R16, R27, -INF , !P5 ;  /* 0xff8000001b107808 */ /* 0x000fc40006800000 */
[----:B-1----:R-:W-:Y:S02]  /*5dc0*/  FSEL R10, R29, -INF , !P1 ;  /* 0xff8000001d0a7808 */ /* 0x002fe40004800000 */
[-C--:B------:R-:W-:Y:S02]  /*5dd0*/  ISETP.GT.AND P4, PT, R234, R11.reuse, PT ;  /* 0x0000000bea00720c */ /* 0x080fe40003f84270 */
[----:B------:R-:W-:Y:S01]  /*5de0*/  ISETP.GT.AND P1, PT, R169, R11, PT ;  /* 0x0000000ba900720c */ /* 0x000fe20003f24270 */
[----:B------:R-:W-:Y:S01]  /*5df0*/  MUFU.TANH R174, R174 ;  /* 0x000000ae00ae7308 */ /* 0x000fe20000002400 */
[----:B------:R-:W-:Y:S02]  /*5e00*/  FSEL R26, R12, -INF , !P6 ;  /* 0xff8000000c1a7808 */ /* 0x000fe40007000000 */
[----:B------:R-:W-:Y:S02]  /*5e10*/  FSEL R12, R19, -INF , !P3 ;  /* 0xff800000130c7808 */ /* 0x000fe40005800000 */
[----:B------:R-:W-:-:S02]  /*5e20*/  FSEL R10, R10, -INF , !P2 ;  /* 0xff8000000a0a7808 */ /* 0x000fc40005000000 */
[C---:B------:R-:W-:Y:S01]  /*5e30*/  ISETP.GE.AND P6, PT, R11.reuse, R233, PT ;  /* 0x000000e90b00720c */ /* 0x040fe20003fc6270 */
[----:B------:R-:W1:Y:S01]  /*5e40*/  MUFU.TANH R27, R177 ;  /* 0x000000b1001b7308 */ /* 0x000e620000002400 */
[C---:B------:R-:W-:Y:S02]  /*5e50*/  ISETP.GE.AND P5, PT, R11.reuse, R232, PT ;  /* 0x000000e80b00720c */ /* 0x040fe40003fa6270 */
[C---:B------:R-:W-:Y:S01]  /*5e60*/  ISETP.GE.AND P3, PT, R11.reuse, R231, PT ;  /* 0x000000e70b00720c */ /* 0x040fe20003f66270 */
[----:B------:R-:W-:Y:S01]  /*5e70*/  BAR.SYNC.DEFER_BLOCKING 0x0 ;  /* 0x0000000000007b1d */ /* 0x000fe20000010000 */
[----:B------:R-:W-:Y:S02]  /*5e80*/  ISETP.GE.AND P2, PT, R11, R230, PT ;  /* 0x000000e60b00720c */ /* 0x000fe40003f46270 */
[----:B------:R-:W-:Y:S02]  /*5e90*/  FSEL R13, R13, -INF , !P4 ;  /* 0xff8000000d0d7808 */ /* 0x000fe40006000000 */
[----:B---3--:R-:W-:Y:S01]  /*5ea0*/  FSEL R11, R28, -INF , !P1 ;  /* 0xff8000001c0b7808 */ /* 0x008fe20004800000 */
[----:B------:R-:W3:Y:S01]  /*5eb0*/  MUFU.TANH R171, R171 ;  /* 0x000000ab00ab7308 */ /* 0x000ee20000002400 */
[----:B------:R-:W-:-:S02]  /*5ec0*/  FSEL R19, R14, -INF , !P5 ;  /* 0xff8000000e137808 */ /* 0x000fc40006800000 */
[----:B------:R-:W-:Y:S02]  /*5ed0*/  FSEL R29, R13, -INF , !P6 ;  /* 0xff8000000d1d7808 */ /* 0x000fe40007000000 */
[----:B------:R-:W-:Y:S02]  /*5ee0*/  FSEL R14, R17, -INF , !P3 ;  /* 0xff800000110e7808 */ /* 0x000fe40005800000 */
[----:B------:R-:W-:Y:S01]  /*5ef0*/  FSEL R11, R11, -INF , !P2 ;  /* 0xff8000000b0b7808 */ /* 0x000fe20005000000 */
[----:B------:R-:W-:Y:S01]  /*5f00*/  MUFU.TANH R250, R34 ;  /* 0x0000002200fa7308 */ /* 0x000fe20000002400 */
[----:B------:R-:W-:Y:S02]  /*5f10*/  ISETP.GT.AND P4, PT, R234, R8, PT ;  /* 0x00000008ea00720c */ /* 0x000fe40003f84270 */
[C---:B------:R-:W-:Y:S02]  /*5f20*/  ISETP.GE.AND P6, PT, R8.reuse, R233, PT ;  /* 0x000000e90800720c */ /* 0x040fe40003fc6270 */
[----:B------:R-:W-:-:S02]  /*5f30*/  ISETP.GE.AND P5, PT, R8, R232, PT ;  /* 0x000000e80800720c */ /* 0x000fc40003fa6270 */
[C---:B------:R-:W-:Y:S01]  /*5f40*/  ISETP.GE.AND P3, PT, R8.reuse, R231, PT ;  /* 0x000000e70800720c */ /* 0x040fe20003f66270 */
[----:B------:R-:W-:Y:S01]  /*5f50*/  MUFU.TANH R24, R24 ;  /* 0x0000001800187308 */ /* 0x000fe20000002400 */
[----:B------:R-:W-:Y:S02]  /*5f60*/  ISETP.GT.AND P1, PT, R169, R8, PT ;  /* 0x00000008a900720c */ /* 0x000fe40003f24270 */
[----:B------:R-:W-:Y:S01]  /*5f70*/  ISETP.GE.AND P2, PT, R8, R230, PT ;  /* 0x000000e60800720c */ /* 0x000fe20003f46270 */
[----:B------:R-:W-:Y:S01]  /*5f80*/  FMUL.FTZ R8, R172, UR4 ;  /* 0x00000004ac087c20 */ /* 0x000fe20008410000 */
[----:B--2---:R-:W-:Y:S01]  /*5f90*/  FSEL R28, R170, -INF , !P4 ;  /* 0xff800000aa1c7808 */ /* 0x004fe20006000000 */
[----:B------:R-:W-:Y:S01]  /*5fa0*/  FMUL.FTZ R172, R173, UR4 ;  /* 0x00000004adac7c20 */ /* 0x000fe20008410000 */
[----:B------:R-:W-:Y:S01]  /*5fb0*/  ISETP.GT.AND P4, PT, R234, R9, PT ;  /* 0x00000009ea00720c */ /* 0x000fe20003f84270 */
[----:B------:R2:W4:Y:S01]  /*5fc0*/  MUFU.TANH R170, R8 ;  /* 0x0000000800aa7308 */ /* 0x0005220000002400 */
[----:B------:R-:W-:-:S02]  /*5fd0*/  FSEL R28, R28, -INF , !P6 ;  /* 0xff8000001c1c7808 */ /* 0x000fc40007000000 */
[----:B------:R-:W-:Y:S02]  /*5fe0*/  FSEL R18, R18, -INF , !P5 ;  /* 0xff80000012127808 */ /* 0x000fe40006800000 */
[----:B------:R-:W-:Y:S02]  /*5ff0*/  FSEL R13, R178, -INF , !P3 ;  /* 0xff800000b20d7808 */ /* 0x000fe40005800000 */
[----:B-1----:R-:W-:Y:S01]  /*6000*/  FSEL R27, R27, -INF , !P4 ;  /* 0xff8000001b1b7808 */ /* 0x002fe20006000000 */
[----:B------:R-:W1:Y:S01]  /*6010*/  MUFU.TANH R172, R172 ;  /* 0x000000ac00ac7308 */ /* 0x000e620000002400 */
[C---:B------:R-:W-:Y:S02]  /*6020*/  ISETP.GE.AND P6, PT, R9.reuse, R233, PT ;  /* 0x000000e90900720c */ /* 0x040fe40003fc6270 */
[C---:B------:R-:W-:Y:S02]  /*6030*/  ISETP.GE.AND P5, PT, R9.reuse, R232, PT ;  /* 0x000000e80900720c */ /* 0x040fe40003fa6270 */
[----:B------:R-:W-:-:S02]  /*6040*/  ISETP.GE.AND P3, PT, R9, R231, PT ;  /* 0x000000e70900720c */ /* 0x000fc40003f66270 */
[----:B------:R-:W-:Y:S01]  /*6050*/  ISETP.GE.AND P4, PT, R9, R230, PT ;  /* 0x000000e60900720c */ /* 0x000fe20003f86270 */
[----:B------:R-:W-:Y:S01]  /*6060*/  MUFU.TANH R248, R35 ;  /* 0x0000002300f87308 */ /* 0x000fe20000002400 */
[----:B------:R-:W-:Y:S02]  /*6070*/  FSEL R17, R15, -INF , !P5 ;  /* 0xff8000000f117808 */ /* 0x000fe40006800000 */
[----:B--2---:R-:W-:Y:S02]  /*6080*/  FSEL R8, R174, -INF , !P1 ;  /* 0xff800000ae087808 */ /* 0x004fe40004800000 */
[----:B------:R-:W-:Y:S02]  /*6090*/  ISETP.GT.AND P1, PT, R169, R9, PT ;  /* 0x00000009a900720c */ /* 0x000fe40003f24270 */
[----:B------:R-:W-:Y:S02]  /*60a0*/  FSEL R8, R8, -INF , !P2 ;  /* 0xff80000008087808 */ /* 0x000fe40005000000 */
[----:B---3--:R-:W-:-:S02]  /*60b0*/  FSEL R9, R171, -INF , !P1 ;  /* 0xff800000ab097808 */ /* 0x008fc40004800000 */
[----:B------:R-:W-:Y:S02]  /*60c0*/  FSEL R27, R27, -INF , !P6 ;  /* 0xff8000001b1b7808 */ /* 0x000fe40007000000 */
[----:B------:R-:W-:Y:S02]  /*60d0*/  FSEL R15, R179, -INF , !P3 ;  /* 0xff800000b30f7808 */ /* 0x000fe40005800000 */
[----:B------:R-:W-:Y:S02]  /*60e0*/  FSEL R9, R9, -INF , !P4 ;  /* 0xff80000009097808 */ /* 0x000fe40006000000 */
[----:B------:R-:W-:Y:S02]  /*60f0*/  ISETP.GT.AND P2, PT, R234, R23, PT ;  /* 0x00000017ea00720c */ /* 0x000fe40003f44270 */
[C---:B------:R-:W-:Y:S02]  /*6100*/  ISETP.GE.AND P6, PT, R23.reuse, R233, PT ;  /* 0x000000e91700720c */ /* 0x040fe40003fc6270 */
[----:B------:R-:W-:-:S02]  /*6110*/  ISETP.GE.AND P5, PT, R23, R232, PT ;  /* 0x000000e81700720c */ /* 0x000fc40003fa6270 */
[----:B------:R-:W-:Y:S02]  /*6120*/  ISETP.GE.AND P3, PT, R23, R231, PT ;  /* 0x000000e71700720c */ /* 0x000fe40003f66270 */
[----:B------:R-:W-:Y:S02]  /*6130*/  ISETP.GT.AND P1, PT, R169, R23, PT ;  /* 0x00000017a900720c */ /* 0x000fe40003f24270 */
[----:B------:R-:W-:Y:S01]  /*6140*/  ISETP.GE.AND P4, PT, R23, R230, PT ;  /* 0x000000e61700720c */ /* 0x000fe20003f86270 */
[----:B------:R-:W-:Y:S01]  /*6150*/  FMUL.FTZ R23, R25, UR4 ;  /* 0x0000000419177c20 */ /* 0x000fe20008410000 */
[----:B------:R-:W-:Y:S01]  /*6160*/  FMUL.FTZ R25, R30, UR4 ;  /* 0x000000041e197c20 */ /* 0x000fe20008410000 */
[----:B----4-:R-:W-:Y:S01]  /*6170*/  FSEL R170, R170, -INF , !P2 ;  /* 0xff800000aaaa7808 */ /* 0x010fe20005000000 */
[----:B------:R-:W-:Y:S01]  /*6180*/  FMUL.FTZ R30, R31, UR4 ;  /* 0x000000041f1e7c20 */ /* 0x000fe20008410000 */
[----:B------:R-:W-:Y:S02]  /*6190*/  ISETP.GT.U32.AND P2, PT, R213, R224, PT ;  /* 0x000000e0d500720c */ /* 0x000fe40003f44070 */
[----:B------:R-:W2:Y:S01]  /*61a0*/  MUFU.TANH R23, R23 ;  /* 0x0000001700177308 */ /* 0x000ea20000002400 */
[----:B------:R-:W-:-:S02]  /*61b0*/  FSEL R250, R250, -INF , !P1 ;  /* 0xff800000fafa7808 */ /* 0x000fc40004800000 */
[----:B------:R-:W-:Y:S02]  /*61c0*/  ISETP.GT.AND P1, PT, R234, R21, PT ;  /* 0x00000015ea00720c */ /* 0x000fe40003f24270 */
[----:B------:R-:W-:Y:S02]  /*61d0*/  FSEL R208, R170, -INF , !P6 ;  /* 0xff800000aad07808 */ /* 0x000fe40007000000 */
[----:B------:R-:W-:Y:S01]  /*61e0*/  ISETP.GT.AND P6, PT, R234, R22, PT ;  /* 0x00000016ea00720c */ /* 0x000fe20003fc4270 */
[----:B------:R-:W3:Y:S01]  /*61f0*/  MUFU.TANH R25, R25 ;  /* 0x0000001900197308 */ /* 0x000ee20000002400 */
[----:B------:R-:W-:Y:S02]  /*6200*/  FSEL R24, R24, -INF , !P1 ;  /* 0xff80000018187808 */ /* 0x000fe40004800000 */
[----:B------:R-:W-:Y:S02]  /*6210*/  FSEL R200, R200, -INF , !P5 ;  /* 0xff800000c8c87808 */ /* 0x000fe40006800000 */
[----:B------:R-:W-:-:S02]  /*6220*/  FSEL R243, R33, -INF , !P3 ;  /* 0xff80000021f37808 */ /* 0x000fc40005800000 */
[----:B------:R-:W-:Y:S02]  /*6230*/  ISETP.GT.AND P1, PT, R234, R20, PT ;  /* 0x00000014ea00720c */ /* 0x000fe40003f24270 */
[-C--:B------:R-:W-:Y:S02]  /*6240*/  ISETP.GE.AND P5, PT, R22, R233.reuse, PT ;  /* 0x000000e91600720c */ /* 0x080fe40003fa6270 */
[----:B-1----:R-:W-:Y:S02]  /*6250*/  FSEL R172, R172, -INF , !P6 ;  /* 0xff800000acac7808 */ /* 0x002fe40007000000 */
[----:B------:R-:W-:Y:S02]  /*6260*/  FMNMX3.FTZ R33, R168, R26, R29, !PT ;  /* 0x0000001aa8217276 */ /* 0x000fe4000781001d */
[----:B------:R-:W-:Y:S02]  /*6270*/  ISETP.GE.AND P3, PT, R21, R233, PT ;  /* 0x000000e91500720c */ /* 0x000fe40003f66270 */
[----:B--2---:R-:W-:-:S02]  /*6280*/  FSEL R23, R23, -INF , !P1 ;  /* 0xff80000017177808 */ /* 0x004fc40004800000 */
[----:B------:R-:W-:Y:S02]  /*6290*/  FSEL R203, R172, -INF , !P5 ;  /* 0xff800000accb7808 */ /* 0x000fe40006800000 */
[----:B------:R-:W-:Y:S02]  /*62a0*/  ISETP.GE.AND P1, PT, R20, R233, PT ;  /* 0x000000e91400720c */ /* 0x000fe40003f26270 */
[----:B------:R-:W-:Y:S02]  /*62b0*/  FMNMX3.FTZ R33, R33, R28, R27, !PT ;  /* 0x0000001c21217276 */ /* 0x000fe4000781001b */
[----:B------:R-:W-:Y:S02]  /*62c0*/  FSEL R202, R24, -INF , !P3 ;  /* 0xff80000018ca7808 */ /* 0x000fe40005800000 */
[C---:B------:R-:W-:Y:S02]  /*62d0*/  ISETP.GE.AND P6, PT, R22.reuse, R232, PT ;  /* 0x000000e81600720c */ /* 0x040fe40003fc6270 */
[----:B------:R-:W-:-:S02]  /*62e0*/  ISETP.GE.AND P5, PT, R22, R231, PT ;  /* 0x000000e71600720c */ /* 0x000fc40003fa6270 */
[----:B------:R-:W-:Y:S02]  /*62f0*/  ISETP.GT.AND P3, PT, R169, R22, PT ;  /* 0x00000016a900720c */ /* 0x000fe40003f64270 */
[----:B------:R-:W-:Y:S02]  /*6300*/  FSEL R201, R23, -INF , !P1 ;  /* 0xff80000017c97808 */ /* 0x000fe40004800000 */
[----:B------:R-:W-:Y:S01]  /*6310*/  FMNMX3.FTZ R33, R33, R208, R203, !PT ;  /* 0x000000d021217276 */ /* 0x000fe200078100cb */
[----:B---3--:R-:W-:Y:S08]  /*6320*/  @!P2 BRA `(.L_x_2357) ;  /* 0x00000000004ca947 */ /* 0x008ff00003800000 */
[----:B------:R-:W-:-:S04]  /*6330*/  VIADD R23, R180, 0xfffffffd ;  /* 0xfffffffdb4177836 */ /* 0x000fc80000000000 */
[----:B------:R-:W-:-:S04]  /*6340*/  IMAD.WIDE.U32 R34, R23, R6, RZ ;  /* 0x0000000617227225 */ /* 0x000fc800078e00ff */
[----:B------:R-:W-:Y:S02]  /*6350*/  IMAD R23, R23, R7, R35 ;  /* 0x0000000717177224 */ /* 0x000fe400078e0223 */
[----:B------:R-:W-:-:S03]  /*6360*/  IMAD.SHL.U32 R31, R34, 0x20, RZ ;  /* 0x00000020221f7824 */ /* 0x000fc600078e00ff */
[----:B------:R-:W-:Y:S02]  /*6370*/  SHF.L.U64.HI R24, R34, 0x5, R23 ;  /* 0x0000000522187819 */ /* 0x000fe40000010217 */
[----:B------:R-:W-:-:S04]  /*6380*/  LEA R31, P1, R6, R31, 0x4 ;  /* 0x0000001f061f7211 */ /* 0x000fc800078220ff */
[----:B------:R-:W-:Y:S02]  /*6390*/  LEA.HI.X R24, R6, R24, R7, 0x4, P1 ;  /* 0x0000001806187211 */ /* 0x000fe400008f2407 */
[----:B------:R-:W-:-:S04]  /*63a0*/  LEA R170, P1, R34, R223, 0x6 ;  /* 0x000000df22aa7211 */ /* 0x000fc800078230ff */
[----:B------:R-:W-:Y:S02]  /*63b0*/  LEA.HI.X R171, R34, R222, R23, 0x6, P1 ;  /* 0x000000de22ab7211 */ /* 0x000fe400008f3417 */
        /* <DEDUP_REMOVED lines=10> */
.L_x_2357:
[----:B------:R-:W2:Y:S01]  /*6460*/  MUFU.TANH R30, R30 ;  /* 0x0000001e001e7308 */ /* 0x000ea20000002400 */
[----:B------:R-:W-:Y:S01]  /*6470*/  FMNMX3.FTZ R23, R33, R202, R201, !PT ;  /* 0x000000ca21177276 */ /* 0x000fe200078100c9 */
[----:B------:R-:W-:Y:S01]  /*6480*/  LDSM.16.MT88.4 R172, [R216+0xa000] ;  /* 0x00a00000d8ac783b */ /* 0x000fe20000004200 */
[----:B------:R-:W-:Y:S02]  /*6490*/  ISETP.GE.AND P1, PT, R22, R230, PT ;  /* 0x000000e61600720c */ /* 0x000fe40003f26270 */
[----:B------:R-:W-:Y:S01]  /*64a0*/  FSEL R248, R248, -INF , !P3 ;  /* 0xff800000f8f87808 */ /* 0x000fe20005800000 */
[----:B------:R-:W3:Y:S01]  /*64b0*/  SHFL.BFLY PT, R22, R23, 0x2, 0x1f ;  /* 0x0c401f0017167f89 */ /* 0x000ee200000e0000 */
[----:B------:R-:W-:Y:S02]  /*64c0*/  ISETP.GE.AND P3, PT, R20, R232, PT ;  /* 0x000000e81400720c */ /* 0x000fe40003f66270 */
[----:B------:R-:W-:Y:S02]  /*64d0*/  FSEL R199, R199, -INF , !P6 ;  /* 0xff800000c7c77808 */ /* 0x000fe40007000000 */
[----:B------:R-:W-:-:S02]  /*64e0*/  FSEL R197, R197, -INF , !P3 ;  /* 0xff800000c5c57808 */ /* 0x000fc40005800000 */
[----:B------:R-:W-:Y:S02]  /*64f0*/  FSEL R32, R32, -INF , !P5 ;  /* 0xff80000020207808 */ /* 0x000fe40006800000 */
[----:B------:R-:W-:Y:S02]  /*6500*/  ISETP.GE.AND P6, PT, R21, R232, PT ;  /* 0x000000e81500720c */ /* 0x000fe40003fc6270 */
[----:B------:R-:W-:Y:S02]  /*6510*/  ISETP.GT.AND P3, PT, R169, R20, PT ;  /* 0x00000014a900720c */ /* 0x000fe40003f64270 */
[----:B------:R-:W-:Y:S02]  /*6520*/  ISETP.GE.AND P5, PT, R21, R231, PT ;  /* 0x000000e71500720c */ /* 0x000fe40003fa6270 */
[----:B------:R-:W-:Y:S02]  /*6530*/  FSEL R198, R198, -INF , !P6 ;  /* 0xff800000c6c67808 */ /* 0x000fe40007000000 */
[----:B--2---:R-:W-:-:S02]  /*6540*/  FSEL R30, R30, -INF , !P3 ;  /* 0xff8000001e1e7808 */ /* 0x004fc40005800000 */
[----:B------:R-:W-:Y:S02]  /*6550*/  FSEL R252, R252, -INF , !P5 ;  /* 0xff800000fcfc7808 */ /* 0x000fe40006800000 */
[----:B------:R-:W-:Y:S02]  /*6560*/  ISETP.GT.AND P6, PT, R169, R21, PT ;  /* 0x00000015a900720c */ /* 0x000fe40003fc4270 */
[C---:B------:R-:W-:Y:S02]  /*6570*/  ISETP.GE.AND P3, PT, R20.reuse, R231, PT ;  /* 0x000000e71400720c */ /* 0x040fe40003f66270 */
[----:B------:R-:W-:Y:S02]  /*6580*/  ISETP.GE.AND P5, PT, R20, R230, PT ;  /* 0x000000e61400720c */ /* 0x000fe40003fa6270 */
[----:B------:R-:W-:Y:S02]  /*6590*/  FMNMX3.FTZ R20, R165, R10, R11, !PT ;  /* 0x0000000aa5147276 */ /* 0x000fe4000781000b */
[----:B------:R-:W-:-:S02]  /*65a0*/  FMNMX3.FTZ R24, R167, R16, R19, !PT ;  /* 0x00000010a7187276 */ /* 0x000fc40007810013 */
[----:B------:R-:W-:Y:S02]  /*65b0*/  FMNMX3.FTZ R31, R166, R12, R14, !PT ;  /* 0x0000000ca61f7276 */ /* 0x000fe4000781000e */
[----:B------:R-:W-:Y:S02]  /*65c0*/  FSEL R25, R25, -INF , !P6 ;  /* 0xff80000019197808 */ /* 0x000fe40007000000 */
[----:B------:R-:W-:Y:S02]  /*65d0*/  ISETP.GE.AND P6, PT, R21, R230, PT ;  /* 0x000000e61500720c */ /* 0x000fe40003fc6270 */
[----:B------:R-:W-:Y:S02]  /*65e0*/  FSEL R250, R250, -INF , !P4 ;  /* 0xff800000fafa7808 */ /* 0x000fe40006000000 */
[----:B------:R-:W-:Y:S02]  /*65f0*/  FSEL R248, R248, -INF , !P1 ;  /* 0xff800000f8f87808 */ /* 0x000fe40004800000 */
[----:B------:R-:W-:-:S02]  /*6600*/  FMNMX3.FTZ R20, R20, R8, R9, !PT ;  /* 0x0000000814147276 */ /* 0x000fc40007810009 */
[----:B------:R-:W-:Y:S02]  /*6610*/  FMNMX3.FTZ R24, R24, R18, R17, !PT ;  /* 0x0000001218187276 */ /* 0x000fe40007810011 */
[----:B-1----:R-:W-:Y:S02]  /*6620*/  MOV R34, R243 ;  /* 0x000000f300227202 */ /* 0x002fe40000000f00 */
[----:B------:R-:W-:Y:S02]  /*6630*/  FMNMX3.FTZ R31, R31, R13, R15, !PT ;  /* 0x0000000d1f1f7276 */ /* 0x000fe4000781000f */
[----:B------:R-:W-:Y:S02]  /*6640*/  FSEL R247, R25, -INF , !P6 ;  /* 0xff80000019f77808 */ /* 0x000fe40007000000 */
[----:B------:R-:W-:Y:S02]  /*6650*/  FSEL R246, R30, -INF , !P5 ;  /* 0xff8000001ef67808 */ /* 0x000fe40006800000 */
[----:B------:R-:W-:-:S02]  /*6660*/  FMNMX3.FTZ R20, R20, R250, R248, !PT ;  /* 0x000000fa14147276 */ /* 0x000fc400078100f8 */
[----:B------:R-:W-:Y:S02]  /*6670*/  FMNMX3.FTZ R24, R24, R200, R199, !PT ;  /* 0x000000c818187276 */ /* 0x000fe400078100c7 */
[----:B------:R-:W-:Y:S02]  /*6680*/  FSEL R251, R251, -INF , !P3 ;  /* 0xff800000fbfb7808 */ /* 0x000fe40005800000 */
[----:B------:R-:W-:Y:S02]  /*6690*/  FMNMX3.FTZ R31, R31, R34, R32, !PT ;  /* 0x000000221f1f7276 */ /* 0x000fe40007810020 */
[----:B------:R-:W-:Y:S02]  /*66a0*/  FMNMX3.FTZ R20, R20, R247, R246, !PT ;  /* 0x000000f714147276 */ /* 0x000fe400078100f6 */
[----:B------:R-:W-:Y:S02]  /*66b0*/  FMNMX3.FTZ R24, R24, R198, R197, !PT ;  /* 0x000000c618187276 */ /* 0x000fe400078100c5 */
[----:B---3--:R-:W-:Y:S01]  /*66c0*/  FMNMX.FTZ R22, R23, R22, !PT ;  /* 0x0000001617167209 */ /* 0x008fe20007810000 */
[----:B------:R-:W1:Y:S01]  /*66d0*/  SHFL.BFLY PT, R25, R20, 0x2, 0x1f ;  /* 0x0c401f0014197f89 */ /* 0x000e6200000e0000 */
[----:B------:R-:W-:-:S02]  /*66e0*/  FMNMX3.FTZ R23, R31, R252, R251, !PT ;  /* 0x000000fc1f177276 */ /* 0x000fc400078100fb */
[----:B------:R-:W-:Y:S01]  /*66f0*/  MOV R244, R164 ;  /* 0x000000a400f47202 */ /* 0x000fe20000000f00 */
[----:B------:R-:W2:Y:S01]  /*6700*/  SHFL.BFLY PT, R21, R24, 0x2, 0x1f ;  /* 0x0c401f0018157f89 */ /* 0x000ea200000e0000 */
[----:B------:R-:W-:-:S03]  /*6710*/  @P0 IADD3 R244, PT, PT, R235, -0x40, RZ ;  /* 0xffffffc0ebf40810 */ /* 0x000fc60007ffe0ff */
[----:B------:R-:W3:Y:S04]  /*6720*/  SHFL.BFLY PT, R30, R23, 0x2, 0x1f ;  /* 0x0c401f00171e7f89 */ /* 0x000ee800000e0000 */
[----:B------:R-:W4:Y:S01]  /*6730*/  SHFL.BFLY PT, R207, R22, 0x1, 0x1f ;  /* 0x0c201f0016cf7f89 */ /* 0x000f2200000e0000 */
[----:B-1----:R-:W-:Y:S02]  /*6740*/  FMNMX.FTZ R20, R20, R25, !PT ;  /* 0x0000001914147209 */ /* 0x002fe40007810000 */
[----:B--2---:R-:W-:-:S03]  /*6750*/  FMNMX.FTZ R24, R24, R21, !PT ;  /* 0x0000001518187209 */ /* 0x004fc60007810000 */
[----:B------:R-:W1:Y:S01]  /*6760*/  SHFL.BFLY PT, R204, R20, 0x1, 0x1f ;  /* 0x0c201f0014cc7f89 */ /* 0x000e6200000e0000 */
[----:B---3--:R-:W-:-:S03]  /*6770*/  FMNMX.FTZ R21, R23, R30, !PT ;  /* 0x0000001e17157209 */ /* 0x008fc60007810000 */
[----:B------:R-:W2:Y:S01]  /*6780*/  SHFL.BFLY PT, R206, R24, 0x1, 0x1f ;  /* 0x0c201f0018ce7f89 */ /* 0x000ea200000e0000 */
[----:B----4-:R-:W-:-:S03]  /*6790*/  FMNMX.FTZ R207, R22, R207, !PT ;  /* 0x000000cf16cf7209 */ /* 0x010fc60007810000 */
[----:B------:R-:W3:Y:S01]  /*67a0*/  SHFL.BFLY PT, R205, R21, 0x1, 0x1f ;  /* 0x0c201f0015cd7f89 */ /* 0x000ee200000e0000 */
[C---:B------:R-:W-:Y:S01]  /*67b0*/  FSETP.NEU.FTZ.AND P5, PT, R207.reuse, -INF , PT ;  /* 0xff800000cf00780b */ /* 0x040fe20003fbd000 */
[----:B------:R-:W-:-:S05]  /*67c0*/  FMUL.FTZ R210, R207, UR6 ;  /* 0x00000006cfd27c20 */ /* 0x000fca0008410000 */
[----:B------:R-:W-:-:S05]  /*67d0*/  FSEL R210, R210, RZ, P5 ;  /* 0x000000ffd2d27208 */ /* 0x000fca0002800000 */
[--C-:B------:R-:W-:Y:S01]  /*67e0*/  FFMA.FTZ R193, R26, UR6, -R210.reuse ;  /* 0x000000061ac17c23 */ /* 0x100fe200080108d2 */
[--C-:B------:R-:W-:Y:S01]  /*67f0*/  FFMA.FTZ R192, R29, UR6, -R210.reuse ;  /* 0x000000061dc07c23 */ /* 0x100fe200080108d2 */
[----:B-1----:R-:W-:Y:S01]  /*6800*/  FMNMX.FTZ R204, R20, R204, !PT ;  /* 0x000000cc14cc7209 */ /* 0x002fe20007810000 */
[--C-:B------:R-:W-:Y:S01]  /*6810*/  FFMA.FTZ R191, R28, UR6, -R210.reuse ;  /* 0x000000061cbf7c23 */ /* 0x100fe200080108d2 */
[----:B------:R-:W-:Y:S01]  /*6820*/  FFMA.FTZ R190, R27, UR6, -R210 ;  /* 0x000000061bbe7c23 */ /* 0x000fe200080108d2 */
[----:B------:R-:W-:Y:S01]  /*6830*/  LDSM.16.MT88.4 R28, [R244+0x1000] ;  /* 0x00100000f41c783b */ /* 0x000fe20000004200 */
[C---:B------:R-:W-:Y:S01]  /*6840*/  FSETP.NEU.FTZ.AND P1, PT, R204.reuse, -INF , PT ;  /* 0xff800000cc00780b */ /* 0x040fe20003f3d000 */
[----:B------:R-:W-:Y:S01]  /*6850*/  FMUL.FTZ R245, R204, UR6 ;  /* 0x00000006ccf57c20 */ /* 0x000fe20008410000 */
[----:B--2---:R-:W-:Y:S01]  /*6860*/  FMNMX.FTZ R206, R24, R206, !PT ;  /* 0x000000ce18ce7209 */ /* 0x004fe20007810000 */
[----:B------:R-:W-:Y:S01]  /*6870*/  MUFU.EX2 R193, R193 ;  /* 0x000000c100c17308 */ /* 0x000fe20000000800 */
[----:B---3--:R-:W-:Y:S01]  /*6880*/  FMNMX.FTZ R205, R21, R205, !PT ;  /* 0x000000cd15cd7209 */ /* 0x008fe20007810000 */
[----:B------:R-:W-:Y:S01]  /*6890*/  LDSM.16.MT88.4 R24, [R214] ;  /* 0x00000000d618783b */ /* 0x000fe20000004200 */
[----:B------:R-:W-:Y:S01]  /*68a0*/  FSEL R245, R245, RZ, P1 ;  /* 0x000000fff5f57208 */ /* 0x000fe20000800000 */
[C---:B------:R-:W-:Y:S01]  /*68b0*/  FMUL.FTZ R209, R206.reuse, UR6 ;  /* 0x00000006ced17c20 */ /* 0x040fe20008410000 */
[C---:B------:R-:W-:Y:S01]  /*68c0*/  FSETP.NEU.FTZ.AND P3, PT, R205.reuse, -INF , PT ;  /* 0xff800000cd00780b */ /* 0x040fe20003f7d000 */
[----:B------:R-:W-:Y:S01]  /*68d0*/  FMUL.FTZ R249, R205, UR6 ;  /* 0x00000006cdf97c20 */ /* 0x000fe20008410000 */
[----:B------:R-:W-:Y:S01]  /*68e0*/  FSETP.NEU.FTZ.AND P4, PT, R206, -INF , PT ;  /* 0xff800000ce00780b */ /* 0x000fe20003f9d000 */
[--C-:B------:R-:W-:Y:S01]  /*68f0*/  FFMA.FTZ R195, R9, UR6, -R245.reuse ;  /* 0x0000000609c37c23 */ /* 0x100fe200080108f5 */
[----:B------:R-:W-:Y:S01]  /*6900*/  FSEL R9, R204, RZ, P1 ;  /* 0x000000ffcc097208 */ /* 0x000fe20000800000 */
[--C-:B------:R-:W-:Y:S01]  /*6910*/  FFMA.FTZ R177, R10, UR6, -R245.reuse ;  /* 0x000000060ab17c23 */ /* 0x100fe200080108f5 */
[----:B------:R-:W-:Y:S01]  /*6920*/  FSEL R249, R249, RZ, P3 ;  /* 0x000000fff9f97208 */ /* 0x000fe20001800000 */
[----:B------:R-:W-:Y:S01]  /*6930*/  FFMA.FTZ R194, R8, UR6, -R245 ;  /* 0x0000000608c27c23 */ /* 0x000fe200080108f5 */
[----:B------:R-:W-:Y:S01]  /*6940*/  FSEL R10, R206, RZ, P4 ;  /* 0x000000ffce0a7208 */ /* 0x000fe20002000000 */
[----:B------:R-:W-:Y:S01]  /*6950*/  FADD.FTZ R9, R165, -R9 ;  /* 0x80000009a5097221 */ /* 0x000fe20000010000 */
[----:B------:R-:W-:Y:S01]  /*6960*/  FSEL R8, R205, RZ, P3 ;  /* 0x000000ffcd087208 */ /* 0x000fe20001800000 */
[--C-:B------:R-:W-:Y:S01]  /*6970*/  FFMA.FTZ R185, R12, UR6, -R249.reuse ;  /* 0x000000060cb97c23 */ /* 0x100fe200080108f9 */
[----:B------:R-:W-:Y:S01]  /*6980*/  FSEL R12, R207, RZ, P5 ;  /* 0x000000ffcf0c7208 */ /* 0x000fe20002800000 */
[----:B------:R-:W-:Y:S01]  /*6990*/  FADD.FTZ R10, R167, -R10 ;  /* 0x8000000aa70a7221 */ /* 0x000fe20000010000 */
[----:B------:R-:W-:Y:S01]  /*69a0*/  FSEL R209, R209, RZ, P4 ;  /* 0x000000ffd1d17208 */ /* 0x000fe20002000000 */
[----:B------:R-:W-:Y:S01]  /*69b0*/  FADD.FTZ R8, R166, -R8 ;  /* 0x80000008a6087221 */ /* 0x000fe20000010000 */
[--C-:B------:R-:W-:Y:S01]  /*69c0*/  FFMA.FTZ R184, R14, UR6, -R249.reuse ;  /* 0x000000060eb87c23 */ /* 0x100fe200080108f9 */
[----:B------:R-:W-:Y:S01]  /*69d0*/  FADD.FTZ R12, R168, -R12 ;  /* 0x8000000ca80c7221 */ /* 0x000fe20000010000 */
[----:B------:R-:W-:Y:S01]  /*69e0*/  FFMA.FTZ R179, R13, UR6, -R249 ;  /* 0x000000060db37c23 */ /* 0x000fe200080108f9 */
[--C-:B------:R-:W-:Y:S01]  /*69f0*/  FFMA.FTZ R189, R16, UR6, -R209.reuse ;  /* 0x0000000610bd7c23 */ /* 0x100fe200080108d1 */
[--C-:B------:R-:W-:Y:S01]  /*6a00*/  FFMA.FTZ R188, R19, UR6, -R209.reuse ;  /* 0x0000000613bc7c23 */ /* 0x100fe200080108d1 */
[--C-:B------:R-:W-:Y:S01]  /*6a10*/  FFMA.FTZ R187, R18, UR6, -R209.reuse ;  /* 0x0000000612bb7c23 */ /* 0x100fe200080108d1 */
[----:B------:R-:W-:Y:S01]  /*6a20*/  FFMA.FTZ R186, R17, UR6, -R209 ;  /* 0x0000000611ba7c23 */ /* 0x000fe200080108d1 */
[----:B------:R-:W-:Y:S01]  /*6a30*/  FFMA.FTZ R178, R15, UR6, -R249 ;  /* 0x000000060fb27c23 */ /* 0x000fe200080108f9 */
[--C-:B------:R-:W-:Y:S01]  /*6a40*/  FFMA.FTZ R176, R11, UR6, -R245.reuse ;  /* 0x000000060bb07c23 */ /* 0x100fe200080108f5 */
[----:B------:R-:W-:Y:S01]  /*6a50*/  FMUL.FTZ R242, R9, UR6 ;  /* 0x0000000609f27c20 */ /* 0x000fe20008410000 */
[----:B------:R-:W-:Y:S01]  /*6a60*/  FMUL.FTZ R12, R12, UR6 ;  /* 0x000000060c0c7c20 */ /* 0x000fe20008410000 */
[----:B------:R-:W-:Y:S01]  /*6a70*/  FMUL.FTZ R10, R10, UR6 ;  /* 0x000000060a0a7c20 */ /* 0x000fe20008410000 */
[----:B------:R-:W-:Y:S01]  /*6a80*/  FMUL.FTZ R8, R8, UR6 ;  /* 0x0000000608087c20 */ /* 0x000fe20008410000 */
[----:B------:R-:W-:Y:S01]  /*6a90*/  MUFU.EX2 R192, R192 ;  /* 0x000000c000c07308 */ /* 0x000fe20000000800 */
[----:B------:R-:W-:Y:S01]  /*6aa0*/  LDSM.16.MT88.4 R20, [R215+0xa000] ;  /* 0x00a00000d714783b */ /* 0x000fe20000004200 */
[----:B------:R-:W-:-:S02]  /*6ab0*/  FFMA.FTZ R250, R250, UR6, -R245 ;  /* 0x00000006fafa7c23 */ /* 0x000fc400080108f5 */
[----:B------:R-:W-:Y:S01]  /*6ac0*/  MUFU.EX2 R191, R191 ;  /* 0x000000bf00bf7308 */ /* 0x000fe20000000800 */
[----:B------:R-:W-:Y:S03]  /*6ad0*/  LDSM.16.MT88.4 R16, [R244] ;  /* 0x00000000f410783b */ /* 0x000fe60000004200 */
[----:B------:R-:W-:Y:S01]  /*6ae0*/  MUFU.EX2 R190, R190 ;  /* 0x000000be00be7308 */ /* 0x000fe20000000800 */
[----:B------:R-:W-:Y:S03]  /*6af0*/  LDSM.16.MT88.4 R164, [R216+0xb000] ;  /* 0x00b00000d8a4783b */ /* 0x000fe60000004200 */
[----:B------:R-:W-:Y:S04]  /*6b00*/  MUFU.EX2 R189, R189 ;  /* 0x000000bd00bd7308 */ /* 0x000fe80000000800 */
[----:B------:R-:W1:Y:S04]  /*6b10*/  MUFU.EX2 R188, R188 ;  /* 0x000000bc00bc7308 */ /* 0x000e680000000800 */
[----:B------:R-:W-:Y:S04]  /*6b20*/  MUFU.EX2 R187, R187 ;  /* 0x000000bb00bb7308 */ /* 0x000fe80000000800 */
[----:B------:R-:W2:Y:S04]  /*6b30*/  MUFU.EX2 R186, R186 ;  /* 0x000000ba00ba7308 */ /* 0x000ea80000000800 */
[----:B------:R-:W-:Y:S01]  /*6b40*/  MUFU.EX2 R185, R185 ;  /* 0x000000b900b97308 */ /* 0x000fe20000000800 */
[----:B-1----:R-:W-:-:S03]  /*6b50*/  F2FP.BF16.F32.PACK_AB R9, R188, R189 ;  /* 0x000000bdbc09723e */ /* 0x002fc600000010ff */
[----:B------:R-:W1:Y:S04]  /*6b60*/  MUFU.EX2 R184, R184 ;  /* 0x000000b800b87308 */ /* 0x000e680000000800 */
[----:B------:R-:W-:Y:S01]  /*6b70*/  MUFU.EX2 R179, R179 ;  /* 0x000000b300b37308 */ /* 0x000fe20000000800 */
[----:B--2---:R-:W-:-:S03]  /*6b80*/  F2FP.BF16.F32.PACK_AB R11, R186, R187 ;  /* 0x000000bbba0b723e */ /* 0x004fc600000010ff */
[----:B------:R-:W2:Y:S04]  /*6b90*/  MUFU.EX2 R178, R178 ;  /* 0x000000b200b27308 */ /* 0x000ea80000000800 */
[----:B------:R-:W-:Y:S01]  /*6ba0*/  MUFU.EX2 R177, R177 ;  /* 0x000000b100b17308 */ /* 0x000fe20000000800 */
[----:B-1----:R-:W-:-:S03]  /*6bb0*/  F2FP.BF16.F32.PACK_AB R168, R184, R185 ;  /* 0x000000b9b8a8723e */ /* 0x002fc600000010ff */
[----:B------:R-:W1:Y:S04]  /*6bc0*/  MUFU.EX2 R176, R176 ;  /* 0x000000b000b07308 */ /* 0x000e680000000800 */
[----:B------:R-:W-:Y:S01]  /*6bd0*/  MUFU.EX2 R194, R194 ;  /* 0x000000c200c27308 */ /* 0x000fe20000000800 */
[----:B--2---:R-:W-:-:S03]  /*6be0*/  F2FP.BF16.F32.PACK_AB R170, R178, R179 ;  /* 0x000000b3b2aa723e */ /* 0x004fc600000010ff */
[----:B------:R-:W2:Y:S04]  /*6bf0*/  MUFU.EX2 R195, R195 ;  /* 0x000000c300c37308 */ /* 0x000ea80000000800 */
[----:B------:R-:W3:Y:S01]  /*6c00*/  MUFU.EX2 R196, R12 ;  /* 0x0000000c00c47308 */ /* 0x000ee20000000800 */
[----:B-1----:R-:W-:-:S03]  /*6c10*/  F2FP.BF16.F32.PACK_AB R169, R176, R177 ;  /* 0x000000b1b0a9723e */ /* 0x002fc600000010ff */
[----:B------:R1:W4:Y:S04]  /*6c20*/  MUFU.EX2 R211, R10 ;  /* 0x0000000a00d37308 */ /* 0x0003280000000800 */
[----:B------:R5:W5:Y:S01]  /*6c30*/  MUFU.EX2 R243, R8 ;  /* 0x0000000800f37308 */ /* 0x000b620000000800 */
[----:B--2---:R-:W-:-:S03]  /*6c40*/  F2FP.BF16.F32.PACK_AB R171, R195, R194 ;  /* 0x000000c2c3ab723e */ /* 0x004fc600000010ff */
[----:B------:R-:W2:Y:S01]  /*6c50*/  MUFU.EX2 R242, R242 ;  /* 0x000000f200f27308 */ /* 0x000ea20000000800 */
[-C--:B---3--:R-:W-:Y:S01]  /*6c60*/  FMUL.FTZ R160, R160, R196.reuse ;  /* 0x000000c4a0a07220 */ /* 0x088fe20000410000 */
[-C--:B------:R-:W-:Y:S01]  /*6c70*/  FMUL.FTZ R161, R161, R196.reuse ;  /* 0x000000c4a1a17220 */ /* 0x080fe20000410000 */
[----:B------:R-:W3:Y:S01]  /*6c80*/  LDSM.16.MT88.4 R12, [R214+0x1000] ;  /* 0x00100000d60c783b */ /* 0x000ee20000004200 */
[-C--:B------:R-:W-:Y:S01]  /*6c90*/  FMUL.FTZ R116, R116, R196.reuse ;  /* 0x000000c474747220 */ /* 0x080fe20000410000 */
[----:B-1----:R-:W-:Y:S01]  /*6ca0*/  F2FP.BF16.F32.PACK_AB R10, R190, R191 ;  /* 0x000000bfbe0a723e */ /* 0x002fe200000010ff */
[-C--:B----4-:R-:W-:Y:S01]  /*6cb0*/  FMUL.FTZ R162, R162, R211.reuse ;  /* 0x000000d3a2a27220 */ /* 0x090fe20000410000 */
[----:B------:R-:W-:Y:S01]  /*6cc0*/  FMUL.FTZ R163, R163, R211 ;  /* 0x000000d3a3a37220 */ /* 0x000fe20000410000 */
        /* <DEDUP_REMOVED lines=8> */
[-C--:B------:R-:W-:Y:S01]  /*6d50*/  HMMA.16816.F32.BF16 R160, R8, R172.reuse, R160 ;  /* 0x000000ac08a0723c */ /* 0x080fe200000418a0 */
[-C--:B------:R-:W-:Y:S01]  /*6d60*/  FMUL.FTZ R122, R122, R242.reuse ;  /* 0x000000f27a7a7220 */ /* 0x080fe20000410000 */
[----:B------:R-:W-:Y:S01]  /*6d70*/  FMUL.FTZ R123, R123, R242 ;  /* 0x000000f27b7b7220 */ /* 0x000fe20000410000 */
        /* <DEDUP_REMOVED lines=118> */
[-C--:B---3--:R-:W-:Y:S01]  /*74e0*/  HMMA.16816.F32.BF16 R120, R168, R12.reuse, R120 ;  /* 0x0000000ca878723c */ /* 0x088fe20000041878 */
[--C-:B------:R-:W-:Y:S01]  /*74f0*/  FFMA.FTZ R172, R172, UR6, -R249.reuse ;  /* 0x00000006acac7c23 */ /* 0x100fe200080108f9 */
[----:B------:R-:W-:Y:S01]  /*7500*/  FFMA.FTZ R173, R173, UR6, -R249 ;  /* 0x00000006adad7c23 */ /* 0x000fe200080108f9 */
[----:B------:R-:W-:Y:S01]  /*7510*/  FFMA.FTZ R193, R239, R196, R193 ;  /* 0x000000c4efc17223 */ /* 0x000fe200000100c1 */
[----:B------:R-:W-:Y:S01]  /*7520*/  FFMA.FTZ R189, R238, R211, R189 ;  /* 0x000000d3eebd7223 */ /* 0x000fe200000100bd */
[----:B------:R-:W-:Y:S01]  /*7530*/  FFMA.FTZ R185, R237, R243, R185 ;  /* 0x000000f3edb97223 */ /* 0x000fe200000100b9 */
[----:B------:R-:W-:Y:S01]  /*7540*/  FFMA.FTZ R177, R236, R242, R177 ;  /* 0x000000f2ecb17223 */ /* 0x000fe200000100b1 */
[----:B------:R-:W2:Y:S01]  /*7550*/  MUFU.EX2 R172, R172 ;  /* 0x000000ac00ac7308 */ /* 0x000ea20000000800 */
[C---:B------:R-:W-:Y:S01]  /*7560*/  HMMA.16816.F32.BF16 R116, R8.reuse, R12, R116 ;  /* 0x0000000c0874723c */ /* 0x040fe20000041874 */
[--C-:B------:R-:W-:Y:S01]  /*7570*/  FFMA.FTZ R13, R248, UR6, -R245.reuse ;  /* 0x00000006f80d7c23 */ /* 0x100fe200080108f5 */
[--C-:B------:R-:W-:Y:S01]  /*7580*/  FFMA.FTZ R12, R247, UR6, -R245.reuse ;  /* 0x00000006f70c7c23 */ /* 0x100fe200080108f5 */
[----:B------:R-:W-:Y:S01]  /*7590*/  FFMA.FTZ R245, R246, UR6, -R245 ;  /* 0x00000006f6f57c23 */ /* 0x000fe200080108f5 */
[----:B------:R-:W3:Y:S01]  /*75a0*/  MUFU.EX2 R173, R173 ;  /* 0x000000ad00ad7308 */ /* 0x000ee20000000800 */
[----:B------:R-:W-:Y:S01]  /*75b0*/  FADD.FTZ R193, R192, R193 ;  /* 0x000000c1c0c17221 */ /* 0x000fe20000010000 */
[----:B------:R-:W-:Y:S01]  /*75c0*/  FADD.FTZ R189, R188, R189 ;  /* 0x000000bdbcbd7221 */ /* 0x000fe20000010000 */
[----:B------:R-:W-:Y:S01]  /*75d0*/  FADD.FTZ R185, R184, R185 ;  /* 0x000000b9b8b97221 */ /* 0x000fe20000010000 */
[C---:B------:R-:W-:Y:S01]  /*75e0*/  HMMA.16816.F32.BF16 R148, R8.reuse, R174, R148 ;  /* 0x000000ae0894723c */ /* 0x040fe20000041894 */
[----:B------:R-:W-:Y:S01]  /*75f0*/  MUFU.EX2 R247, R13 ;  /* 0x0000000d00f77308 */ /* 0x000fe20000000800 */
[----:B------:R-:W-:Y:S01]  /*7600*/  FADD.FTZ R177, R176, R177 ;  /* 0x000000b1b0b17221 */ /* 0x000fe20000010000 */
[----:B------:R-:W-:Y:S01]  /*7610*/  FADD.FTZ R193, R191, R193 ;  /* 0x000000c1bfc17221 */ /* 0x000fe20000010000 */
[----:B------:R-:W-:Y:S01]  /*7620*/  FADD.FTZ R189, R187, R189 ;  /* 0x000000bdbbbd7221 */ /* 0x000fe20000010000 */
[----:B------:R-:W-:Y:S01]  /*7630*/  MUFU.EX2 R246, R12 ;  /* 0x0000000c00f67308 */ /* 0x000fe20000000800 */
[----:B------:R-:W-:Y:S01]  /*7640*/  FADD.FTZ R185, R179, R185 ;  /* 0x000000b9b3b97221 */ /* 0x000fe20000010000 */
[----:B------:R-:W-:Y:S01]  /*7650*/  FADD.FTZ R177, R194, R177 ;  /* 0x000000b1c2b17221 */ /* 0x000fe20000010000 */
[C---:B------:R-:W-:Y:S01]  /*7660*/  HMMA.16816.F32.BF16 R144, R8.reuse, R20, R144 ;  /* 0x000000140890723c */ /* 0x040fe20000041890 */
[----:B------:R-:W4:Y:S01]  /*7670*/  MUFU.EX2 R248, R250 ;  /* 0x000000fa00f87308 */ /* 0x000f220000000800 */
[----:B------:R-:W-:Y:S01]  /*7680*/  FADD.FTZ R193, R190, R193 ;  /* 0x000000c1bec17221 */ /* 0x000fe20000010000 */
[----:B------:R-:W-:Y:S01]  /*7690*/  FADD.FTZ R189, R186, R189 ;  /* 0x000000bdbabd7221 */ /* 0x000fe20000010000 */
[----:B------:R-:W-:Y:S01]  /*76a0*/  FADD.FTZ R185, R178, R185 ;  /* 0x000000b9b2b97221 */ /* 0x000fe20000010000 */
[----:B------:R-:W5:Y:S01]  /*76b0*/  MUFU.EX2 R245, R245 ;  /* 0x000000f500f57308 */ /* 0x000f620000000800 */
[----:B------:R-:W-:Y:S01]  /*76c0*/  FADD.FTZ R177, R195, R177 ;  /* 0x000000b1c3b17221 */ /* 0x000fe20000010000 */
[----:B------:R-:W-:Y:S01]  /*76d0*/  MOV R184, R213 ;  /* 0x000000d500b87202 */ /* 0x000fe20000000f00 */
[----:B------:R-:W-:Y:S01]  /*76e0*/  HMMA.16816.F32.BF16 R132, R8, R22, R132 ;  /* 0x000000160884723c */ /* 0x000fe20000041884 */
[----:B--2---:R-:W-:-:S04]  /*76f0*/  FADD.FTZ R185, R172, R185 ;  /* 0x000000b9acb97221 */ /* 0x004fc80000010000 */
[----:B---3--:R-:W-:Y:S01]  /*7700*/  FADD.FTZ R185, R173, R185 ;  /* 0x000000b9adb97221 */ /* 0x008fe20000010000 */
[----:B----4-:R-:W-:Y:S02]  /*7710*/  FADD.FTZ R177, R248, R177 ;  /* 0x000000b1f8b17221 */ /* 0x010fe40000010000 */
[----:B------:R-:W-:Y:S02]  /*7720*/  HMMA.16816.F32.BF16 R36, R8, R16, R36 ;  /* 0x000000100824723c */ /* 0x000fe40000041824 */
[----:B------:R-:W-:-:S04]  /*7730*/  FADD.FTZ R177, R247, R177 ;  /* 0x000000b1f7b17221 */ /* 0x000fc80000010000 */
[----:B------:R-:W-:Y:S02]  /*7740*/  FADD.FTZ R177, R246, R177 ;  /* 0x000000b1f6b17221 */ /* 0x000fe40000010000 */
[----:B------:R-:W-:Y:S02]  /*7750*/  HMMA.16816.F32.BF16 R48, R8, R18, R48 ;  /* 0x000000120830723c */ /* 0x000fe40000041830 */
[----:B-----5:R-:W-:-:S06]  /*7760*/  FADD.FTZ R236, R245, R177 ;  /* 0x000000b1f5ec7221 */ /* 0x020fcc0000010000 */
[C---:B------:R-:W-:Y:S08]  /*7770*/  HMMA.16816.F32.BF16 R52, R8.reuse, R24, R52 ;  /* 0x000000180834723c */ /* 0x040ff00000041834 */
[C---:B------:R-:W-:Y:S08]  /*7780*/  HMMA.16816.F32.BF16 R64, R8.reuse, R26, R64 ;  /* 0x0000001a0840723c */ /* 0x040ff00000041840 */
[C---:B------:R-:W-:Y:S08]  /*7790*/  HMMA.16816.F32.BF16 R68, R8.reuse, R164, R68 ;  /* 0x000000a40844723c */ /* 0x040ff00000041844 */
[C---:B------:R-:W-:Y:S08]  /*77a0*/  HMMA.16816.F32.BF16 R80, R8.reuse, R166, R80 ;  /* 0x000000a60850723c */ /* 0x040ff00000041850 */
[C---:B-1----:R-:W-:Y:S08]  /*77b0*/  HMMA.16816.F32.BF16 R84, R8.reuse, R32, R84 ;  /* 0x000000200854723c */ /* 0x042ff00000041854 */
[C---:B------:R-:W-:Y:S08]  /*77c0*/  HMMA.16816.F32.BF16 R96, R8.reuse, R34, R96 ;  /* 0x000000220860723c */ /* 0x040ff00000041860 */
[C---:B------:R-:W-:Y:S08]  /*77d0*/  HMMA.16816.F32.BF16 R100, R8.reuse, R28, R100 ;  /* 0x0000001c0864723c */ /* 0x040ff00000041864 */
[----:B------:R-:W-:Y:S08]  /*77e0*/  HMMA.16816.F32.BF16 R112, R8, R30, R112 ;  /* 0x0000001e0870723c */ /* 0x000ff00000041870 */
[----:B------:R-:W-:Y:S01]  /*77f0*/  HMMA.16816.F32.BF16 R152, R168, R174, R152 ;  /* 0x000000aea898723c */ /* 0x000fe20000041898 */
[--C-:B------:R-:W-:Y:S01]  /*7800*/  FFMA.FTZ R174, R252, UR6, -R249.reuse ;  /* 0x00000006fcae7c23 */ /* 0x100fe200080108f9 */
[----:B------:R-:W-:-:S05]  /*7810*/  FFMA.FTZ R175, R251, UR6, -R249 ;  /* 0x00000006fbaf7c23 */ /* 0x000fca00080108f9 */
[----:B------:R-:W1:Y:S01]  /*7820*/  MUFU.EX2 R174, R174 ;  /* 0x000000ae00ae7308 */ /* 0x000e620000000800 */
[C---:B------:R-:W-:Y:S03]  /*7830*/  HMMA.16816.F32.BF16 R140, R168.reuse, R20, R140 ;  /* 0x00000014a88c723c */ /* 0x040fe6000004188c */
[----:B------:R-:W2:Y:S05]  /*7840*/  MUFU.EX2 R175, R175 ;  /* 0x000000af00af7308 */ /* 0x000eaa0000000800 */
[----:B------:R-:W-:Y:S01]  /*7850*/  HMMA.16816.F32.BF16 R136, R168, R22, R136 ;  /* 0x00000016a888723c */ /* 0x000fe20000041888 */
[----:B------:R-:W-:Y:S01]  /*7860*/  LDSM.16.MT88.4 R20, [R215+0xa800] ;  /* 0x00a80000d714783b */ /* 0x000fe20000004200 */
[----:B-1----:R-:W-:-:S06]  /*7870*/  FADD.FTZ R185, R174, R185 ;  /* 0x000000b9aeb97221 */ /* 0x002fcc0000010000 */
[----:B------:R-:W-:Y:S01]  /*7880*/  HMMA.16816.F32.BF16 R40, R168, R16, R40 ;  /* 0x00000010a828723c */ /* 0x000fe20000041828 */
[----:B--2---:R-:W-:-:S07]  /*7890*/  FADD.FTZ R237, R175, R185 ;  /* 0x000000b9afed7221 */ /* 0x004fce0000010000 */
[C---:B------:R-:W-:Y:S01]  /*78a0*/  HMMA.16816.F32.BF16 R44, R168.reuse, R18, R44 ;  /* 0x00000012a82c723c */ /* 0x040fe2000004182c */
[----:B------:R-:W-:Y:S07]  /*78b0*/  LDSM.16.MT88.4 R16, [R214+0x800] ;  /* 0x00080000d610783b */ /* 0x000fee0000004200 */
[C---:B------:R-:W-:Y:S08]  /*78c0*/  HMMA.16816.F32.BF16 R56, R168.reuse, R24, R56 ;  /* 0x00000018a838723c */ /* 0x040ff00000041838 */
[C---:B------:R-:W-:Y:S01]  /*78d0*/  HMMA.16816.F32.BF16 R60, R168.reuse, R26, R60 ;  /* 0x0000001aa83c723c */ /* 0x040fe2000004183c */
[----:B------:R-:W1:Y:S07]  /*78e0*/  LDSM.16.MT88.4 R24, [R216+0xa800] ;  /* 0x00a80000d818783b */ /* 0x000e6e0000004200 */
[----:B------:R-:W-:Y:S01]  /*78f0*/  HMMA.16816.F32.BF16 R72, R168, R164, R72 ;  /* 0x000000a4a848723c */ /* 0x000fe20000041848 */
[----:B------:R-:W-:-:S02]  /*7900*/  F2FP.BF16.F32.PACK_AB R164, R173, R172 ;  /* 0x000000acada4723e */ /* 0x000fc400000010ff */
[----:B------:R-:W-:-:S05]  /*7910*/  F2FP.BF16.F32.PACK_AB R165, R247, R248 ;  /* 0x000000f8f7a5723e */ /* 0x000fca00000010ff */
[----:B------:R-:W-:Y:S01]  /*7920*/  HMMA.16816.F32.BF16 R76, R168, R166, R76 ;  /* 0x000000a6a84c723c */ /* 0x000fe2000004184c */
[----:B------:R-:W-:Y:S02]  /*7930*/  F2FP.BF16.F32.PACK_AB R166, R175, R174 ;  /* 0x000000aeafa6723e */ /* 0x000fe400000010ff */
[----:B------:R-:W-:-:S05]  /*7940*/  F2FP.BF16.F32.PACK_AB R167, R245, R246 ;  /* 0x000000f6f5a7723e */ /* 0x000fca00000010ff */
[C---:B------:R-:W-:Y:S08]  /*7950*/  HMMA.16816.F32.BF16 R88, R168.reuse, R32, R88 ;  /* 0x00000020a858723c */ /* 0x040ff00000041858 */
[C---:B------:R-:W-:Y:S01]  /*7960*/  HMMA.16816.F32.BF16 R92, R168.reuse, R34, R92 ;  /* 0x00000022a85c723c */ /* 0x040fe2000004185c */
[----:B------:R-:W2:Y:S07]  /*7970*/  LDSM.16.MT88.4 R32, [R244+0x800] ;  /* 0x00080000f420783b */ /* 0x000eae0000004200 */
[C---:B------:R-:W-:Y:S08]  /*7980*/  HMMA.16816.F32.BF16 R104, R168.reuse, R28, R104 ;  /* 0x0000001ca868723c */ /* 0x040ff00000041868 */
[C---:B------:R-:W-:Y:S01]  /*7990*/  HMMA.16816.F32.BF16 R108, R168.reuse, R30, R108 ;  /* 0x0000001ea86c723c */ /* 0x040fe2000004186c */
[----:B------:R-:W-:Y:S07]  /*79a0*/  LDSM.16.MT88.4 R28, [R215+0xb800] ;  /* 0x00b80000d71c783b */ /* 0x000fee0000004200 */
[-C--:B------:R-:W-:Y:S01]  /*79b0*/  HMMA.16816.F32.BF16 R124, R168, R14.reuse, R124 ;  /* 0x0000000ea87c723c */ /* 0x080fe2000004187c */
[----:B------:R3:W-:Y:S07]  /*79c0*/  LDSM.16.MT88.4 R168, [R244+0x1800] ;  /* 0x00180000f4a8783b */ /* 0x0007ee0000004200 */
[----:B------:R-:W-:Y:S01]  /*79d0*/  HMMA.16816.F32.BF16 R8, R8, R14, R128 ;  /* 0x0000000e0808723c */ /* 0x000fe20000041880 */
[----:B------:R-:W4:Y:S04]  /*79e0*/  LDSM.16.MT88.4 R12, [R216+0xb800] ;  /* 0x00b80000d80c783b */ /* 0x000f280000004200 */
[----:B------:R-:W5:Y:S03]  /*79f0*/  LDSM.16.MT88.4 R128, [R214+0x1800] ;  /* 0x00180000d680783b */ /* 0x000f660000004200 */
[----:B-1----:R-:W-:Y:S01]  /*7a00*/  HMMA.16816.F32.BF16 R156, R164, R24, R156 ;  /* 0x00000018a49c723c */ /* 0x002fe2000004189c */
[--C-:B---3--:R-:W-:Y:S01]  /*7a10*/  FFMA.FTZ R244, R208, UR6, -R210.reuse ;  /* 0x00000006d0f47c23 */ /* 0x108fe200080108d2 */
[----:B------:R-:W-:-:S06]  /*7a20*/  FFMA.FTZ R208, R203, UR6, -R210 ;  /* 0x00000006cbd07c23 */ /* 0x000fcc00080108d2 */
[C---:B------:R-:W-:Y:S01]  /*7a30*/  HMMA.16816.F32.BF16 R152, R164.reuse, R26, R152 ;  /* 0x0000001aa498723c */ /* 0x040fe20000041898 */
[----:B------:R1:W3:Y:S07]  /*7a40*/  MUFU.EX2 R203, R244 ;  /* 0x000000f400cb7308 */ /* 0x0002ee0000000800 */
[C---:B------:R-:W-:Y:S01]  /*7a50*/  HMMA.16816.F32.BF16 R140, R164.reuse, R20, R140 ;  /* 0x00000014a48c723c */ /* 0x040fe2000004188c */
[--C-:B-1----:R-:W-:Y:S01]  /*7a60*/  FFMA.FTZ R244, R202, UR6, -R210.reuse ;  /* 0x00000006caf47c23 */ /* 0x102fe200080108d2 */
[----:B------:R-:W-:Y:S01]  /*7a70*/  FFMA.FTZ R210, R201, UR6, -R210 ;  /* 0x00000006c9d27c23 */ /* 0x000fe200080108d2 */
[----:B------:R1:W4:Y:S05]  /*7a80*/  MUFU.EX2 R202, R208 ;  /* 0x000000d000ca7308 */ /* 0x00032a0000000800 */
[C---:B------:R-:W-:Y:S01]  /*7a90*/  HMMA.16816.F32.BF16 R136, R164.reuse, R22, R136 ;  /* 0x00000016a488723c */ /* 0x040fe20000041888 */
[----:B---3--:R-:W-:Y:S01]  /*7aa0*/  FADD.FTZ R193, R203, R193 ;  /* 0x000000c1cbc17221 */ /* 0x008fe20000010000 */
[----:B------:R3:W5:Y:S06]  /*7ab0*/  MUFU.EX2 R201, R244 ;  /* 0x000000f400c97308 */ /* 0x00076c0000000800 */
[C---:B--2---:R-:W-:Y:S01]  /*7ac0*/  HMMA.16816.F32.BF16 R40, R164.reuse, R32, R40 ;  /* 0x00000020a428723c */ /* 0x044fe20000041828 */
[----:B-1----:R-:W-:Y:S01]  /*7ad0*/  FFMA.FTZ R208, R200, UR6, -R209 ;  /* 0x00000006c8d07c23 */ /* 0x002fe200080108d1 */
[----:B----4-:R-:W-:Y:S01]  /*7ae0*/  FADD.FTZ R193, R202, R193 ;  /* 0x000000c1cac17221 */ /* 0x010fe20000010000 */
[----:B------:R1:W2:Y:S05]  /*7af0*/  MUFU.EX2 R200, R210 ;  /* 0x000000d200c87308 */ /* 0x0002aa0000000800 */
[----:B------:R-:W-:Y:S01]  /*7b00*/  HMMA.16816.F32.BF16 R44, R164, R34, R44 ;  /* 0x00000022a42c723c */ /* 0x000fe2000004182c */
[----:B---3--:R-:W-:Y:S01]  /*7b10*/  FFMA.FTZ R244, R198, UR6, -R209 ;  /* 0x00000006c6f47c23 */ /* 0x008fe200080108d1 */
[----:B-----5:R-:W-:-:S06]  /*7b20*/  FADD.FTZ R193, R201, R193 ;  /* 0x000000c1c9c17221 */ /* 0x020fcc0000010000 */
[C---:B------:R-:W-:Y:S01]  /*7b30*/  HMMA.16816.F32.BF16 R56, R164.reuse, R16, R56 ;  /* 0x00000010a438723c */ /* 0x040fe20000041838 */
[----:B-1----:R-:W-:Y:S01]  /*7b40*/  FFMA.FTZ R210, R199, UR6, -R209 ;  /* 0x00000006c7d27c23 */ /* 0x002fe200080108d1 */
[----:B--2---:R-:W-:Y:S01]  /*7b50*/  FADD.FTZ R239, R200, R193 ;  /* 0x000000c1c8ef7221 */ /* 0x004fe20000010000 */
[----:B------:R1:W2:Y:S05]  /*7b60*/  MUFU.EX2 R199, R208 ;  /* 0x000000d000c77308 */ /* 0x0002aa0000000800 */
[C---:B------:R-:W-:Y:S01]  /*7b70*/  HMMA.16816.F32.BF16 R60, R164.reuse, R18, R60 ;  /* 0x00000012a43c723c */ /* 0x040fe2000004183c */
[----:B------:R-:W3:Y:S07]  /*7b80*/  MUFU.EX2 R198, R210 ;  /* 0x000000d200c67308 */ /* 0x000eee0000000800 */
[C---:B------:R-:W-:Y:S01]  /*7b90*/  HMMA.16816.F32.BF16 R72, R164.reuse, R12, R72 ;  /* 0x0000000ca448723c */ /* 0x040fe20000041848 */
[----:B-1----:R-:W-:Y:S01]  /*7ba0*/  FFMA.FTZ R208, R197, UR6, -R209 ;  /* 0x00000006c5d07c23 */ /* 0x002fe200080108d1 */
[----:B--2---:R-:W-:Y:S01]  /*7bb0*/  FADD.FTZ R189, R199, R189 ;  /* 0x000000bdc7bd7221 */ /* 0x004fe20000010000 */
[----:B------:R-:W1:Y:S05]  /*7bc0*/  MUFU.EX2 R197, R244 ;  /* 0x000000f400c57308 */ /* 0x000e6a0000000800 */
[C---:B------:R-:W-:Y:S01]  /*7bd0*/  HMMA.16816.F32.BF16 R76, R164.reuse, R14, R76 ;  /* 0x0000000ea44c723c */ /* 0x040fe2000004184c */
[----:B---3--:R-:W-:Y:S01]  /*7be0*/  FADD.FTZ R189, R198, R189 ;  /* 0x000000bdc6bd7221 */ /* 0x008fe20000010000 */
[----:B------:R-:W2:Y:S06]  /*7bf0*/  MUFU.EX2 R208, R208 ;  /* 0x000000d000d07308 */ /* 0x000eac0000000800 */
[----:B------:R-:W-:Y:S01]  /*7c00*/  HMMA.16816.F32.BF16 R88, R164, R28, R88 ;  /* 0x0000001ca458723c */ /* 0x000fe20000041858 */
[----:B-1----:R-:W-:-:S07]  /*7c10*/  FADD.FTZ R189, R197, R189 ;  /* 0x000000bdc5bd7221 */ /* 0x002fce0000010000 */
[----:B------:R-:W-:Y:S01]  /*7c20*/  HMMA.16816.F32.BF16 R92, R164, R30, R92 ;  /* 0x0000001ea45c723c */ /* 0x000fe2000004185c */
[----:B--2---:R-:W-:-:S07]  /*7c30*/  FADD.FTZ R238, R208, R189 ;  /* 0x000000bdd0ee7221 */ /* 0x004fce0000010000 */
        /* <DEDUP_REMOVED lines=28> */
[----:B------:R-:W-:-:S14]  /*7e00*/  @!P2 BRA `(.L_x_2356) ;  /* 0x000000880064a947 */ /* 0x000fdc0003800000 */
[----:B------:R-:W-:Y:S01]  /*7e10*/  VIADD R208, R180, 0xfffffffd ;  /* 0xfffffffdb4d07836 */ /* 0x000fe20000000000 */
[----:B------:R-:W-:-:S04]  /*7e20*/  DEPBAR.LE SB0, 0x0 ;  /* 0x000080000000791a */ /* 0x000fc80000000000 */
[----:B------:R-:W-:-:S04]  /*7e30*/  IMAD.WIDE.U32 R12, R208, R2, RZ ;  /* 0x00000002d00c7225 */ /* 0x000fc800078e00ff */
[----:B------:R-:W-:Y:S01]  /*7e40*/  IMAD.SHL.U32 R10, R12, 0x20, RZ ;  /* 0x000000200c0a7824 */ /* 0x000fe200078e00ff */
[----:B------:R-:W-:Y:S01]  /*7e50*/  BAR.SYNC.DEFER_BLOCKING 0x0 ;  /* 0x0000000000007b1d */ /* 0x000fe20000010000 */
[----:B------:R-:W-:Y:S01]  /*7e60*/  IMAD R8, R208, R3, R13 ;  /* 0x00000003d0087224 */ /* 0x000fe200078e020d */
[----:B------:R-:W-:Y:S01]  /*7e70*/  LEA R14, P2, R12, R221, 0x6 ;  /* 0x000000dd0c0e7211 */ /* 0x000fe200078430ff */
[--C-:B------:R-:W-:Y:S01]  /*7e80*/  IMAD.IADD R210, R5, 0x1, R4.reuse ;  /* 0x0000000105d27824 */ /* 0x100fe200078e0204 */
[----:B------:R-:W-:Y:S01]  /*7e90*/  LEA R10, P1, R2, R10, 0x4 ;  /* 0x0000000a020a7211 */ /* 0x000fe200078220ff */
[----:B------:R-:W-:Y:S01]  /*7ea0*/  IMAD.IADD R209, R218, 0x1, R4 ;  /* 0x00000001dad17824 */ /* 0x000fe200078e0204 */
[C-C-:B------:R-:W-:Y:S02]  /*7eb0*/  SHF.L.U64.HI R9, R12.reuse, 0x5, R8.reuse ;  /* 0x000000050c097819 */ /* 0x140fe40000010208 */
[----:B------:R-:W-:Y:S02]  /*7ec0*/  LEA.HI.X R15, R12, R220, R8, 0x6, P2 ;  /* 0x000000dc0c0f7211 */ /* 0x000fe400010f3408 */
[----:B------:R-:W-:-:S02]  /*7ed0*/  LEA.HI.X R9, R2, R9, R3, 0x4, P1 ;  /* 0x0000000902097211 */ /* 0x000fc400008f2403 */
[----:B------:R-:W-:-:S04]  /*7ee0*/  LEA R8, P1, R10, R221, 0x1 ;  /* 0x000000dd0a087211 */ /* 0x000fc800078208ff */
[----:B------:R-:W-:Y:S01]  /*7ef0*/  LEA.HI.X R9, R10, R220, R9, 0x1, P1 ;  /* 0x000000dc0a097211 */ /* 0x000fe200008f0c09 */
        /* <DEDUP_REMOVED lines=8> */
[----:B------:R-:W3:Y:S04]  /*7f80*/  LDSM.16.M88.4 R176, [R217+UR5+0x8000] ;  /* 0x00800005d9b0783b */ /* 0x000ee80008000200 */
[----:B------:R-:W4:Y:S04]  /*7f90*/  LDSM.16.M88.4 R168, [R218+0x2000] ;  /* 0x00200000daa8783b */ /* 0x000f280000000200 */
[----:B------:R-:W2:Y:S04]  /*7fa0*/  LDSM.16.M88.4 R20, [R217+UR5+0x8800] ;  /* 0x00880005d914783b */ /* 0x000ea80008000200 */
[----:B------:R-:W-:Y:S04]  /*7fb0*/  LDSM.16.M88.4 R32, [R210+0x8000] ;  /* 0x00800000d220783b */ /* 0x000fe80000000200 */
[----:B------:R-:W5:Y:S04]  /*7fc0*/  LDSM.16.M88.4 R188, [R209+0x2000] ;  /* 0x00200000d1bc783b */ /* 0x000f680000000200 */
[----:B------:R-:W5:Y:S04]  /*7fd0*/  LDSM.16.M88.4 R28, [R210+0x8800] ;  /* 0x00880000d21c783b */ /* 0x000f680000000200 */
[----:B------:R-:W5:Y:S04]  /*7fe0*/  LDSM.16.M88.4 R24, [R209] ;  /* 0x00000000d118783b */ /* 0x000f680000000200 */
[----:B------:R-:W-:Y:S04]  /*7ff0*/  LDSM.16.M88.4 R196, [R181+0x8000] ;  /* 0x00800000b5c4783b */ /* 0x000fe80000000200 */
[----:B------:R-:W-:Y:S04]  /*8000*/  LDSM.16.M88.4 R192, [R181+0x8800] ;  /* 0x00880000b5c0783b */ /* 0x000fe80000000200 */
[----:B------:R-:W-:Y:S01]  /*8010*/  LDSM.16.M88.4 R200, [R218+0x4000] ;  /* 0x00400000dac8783b */ /* 0x000fe20000000200 */
[-C--:B---3--:R-:W-:Y:S03]  /*8020*/  HMMA.16816.F32.BF16 R184, R164, R176.reuse, RZ ;  /* 0x000000b0a4b8723c */ /* 0x088fe600000418ff */
[----:B------:R-:W0:Y:S05]  /*8030*/  LDGDEPBAR ;  /* 0x00000000000079af */ /* 0x000e2a0000000000 */
[C---:B----4-:R-:W-:Y:S08]  /*8040*/  HMMA.16816.F32.BF16 R16, R168.reuse, R176, RZ ;  /* 0x000000b0a810723c */ /* 0x050ff000000418ff */
[-C--:B-1----:R-:W-:Y:S08]  /*8050*/  HMMA.16816.F32.BF16 R12, R168, R178.reuse, RZ ;  /* 0x000000b2a80c723c */ /* 0x082ff000000418ff */
[----:B------:R-:W-:Y:S08]  /*8060*/  HMMA.16816.F32.BF16 R176, R164, R178, RZ ;  /* 0x000000b2a4b0723c */ /* 0x000ff000000418ff */
[-C--:B--2---:R-:W-:Y:S08]  /*8070*/  HMMA.16816.F32.BF16 R8, R168, R20.reuse, RZ ;  /* 0x00000014a808723c */ /* 0x084ff000000418ff */
[----:B------:R-:W-:Y:S08]  /*8080*/  HMMA.16816.F32.BF16 R172, R164, R20, RZ ;  /* 0x00000014a4ac723c */ /* 0x000ff000000418ff */
[-C--:B------:R-:W-:Y:S08]  /*8090*/  HMMA.16816.F32.BF16 R168, R168, R22.reuse, RZ ;  /* 0x00000016a8a8723c */ /* 0x080ff000000418ff */
[----:B------:R-:W-:Y:S01]  /*80a0*/  HMMA.16816.F32.BF16 R164, R164, R22, RZ ;  /* 0x00000016a4a4723c */ /* 0x000fe200000418ff */
[----:B------:R-:W1:Y:S07]  /*80b0*/  LDSM.16.M88.4 R20, [R183+0x2000] ;  /* 0x00200000b714783b */ /* 0x000e6e0000000200 */
[C---:B-----5:R-:W-:Y:S08]  /*80c0*/  HMMA.16816.F32.BF16 R16, R188.reuse, R32, R16 ;  /* 0x00000020bc10723c */ /* 0x060ff00000041810 */
[C---:B------:R-:W-:Y:S08]  /*80d0*/  HMMA.16816.F32.BF16 R8, R188.reuse, R28, R8 ;  /* 0x0000001cbc08723c */ /* 0x040ff00000041808 */
[C---:B------:R-:W-:Y:S08]  /*80e0*/  HMMA.16816.F32.BF16 R12, R188.reuse, R34, R12 ;  /* 0x00000022bc0c723c */ /* 0x040ff0000004180c */
[----:B------:R-:W-:Y:S01]  /*80f0*/  HMMA.16816.F32.BF16 R168, R188, R30, R168 ;  /* 0x0000001ebca8723c */ /* 0x000fe200000418a8 */
[----:B------:R-:W2:Y:S07]  /*8100*/  LDSM.16.M88.4 R188, [R183] ;  /* 0x00000000b7bc783b */ /* 0x000eae0000000200 */
[C---:B------:R-:W-:Y:S08]  /*8110*/  HMMA.16816.F32.BF16 R184, R24.reuse, R32, R184 ;  /* 0x0000002018b8723c */ /* 0x040ff000000418b8 */
[C---:B------:R-:W-:Y:S08]  /*8120*/  HMMA.16816.F32.BF16 R172, R24.reuse, R28, R172 ;  /* 0x0000001c18ac723c */ /* 0x040ff000000418ac */
[C---:B------:R-:W-:Y:S01]  /*8130*/  HMMA.16816.F32.BF16 R176, R24.reuse, R34, R176 ;  /* 0x0000002218b0723c */ /* 0x040fe200000418b0 */
[----:B------:R-:W-:Y:S07]  /*8140*/  LDSM.16.M88.4 R32, [R182+0x2000] ;  /* 0x00200000b620783b */ /* 0x000fee0000000200 */
[----:B------:R-:W-:Y:S01]  /*8150*/  HMMA.16816.F32.BF16 R164, R24, R30, R164 ;  /* 0x0000001e18a4723c */ /* 0x000fe200000418a4 */
[----:B------:R-:W3:Y:S04]  /*8160*/  LDSM.16.M88.4 R28, [R0+0x8000] ;  /* 0x00800000001c783b */ /* 0x000ee80000000200 */
[----:B------:R-:W4:Y:S03]  /*8170*/  LDSM.16.M88.4 R24, [R0+0x8800] ;  /* 0x008800000018783b */ /* 0x000f260000000200 */
[C---:B-1----:R-:W-:Y:S08]  /*8180*/  HMMA.16816.F32.BF16 R16, R20.reuse, R196, R16 ;  /* 0x000000c41410723c */ /* 0x042ff00000041810 */
[C---:B------:R-:W-:Y:S08]  /*8190*/  HMMA.16816.F32.BF16 R8, R20.reuse, R192, R8 ;  /* 0x000000c01408723c */ /* 0x040ff00000041808 */
[C---:B------:R-:W-:Y:S08]  /*81a0*/  HMMA.16816.F32.BF16 R12, R20.reuse, R198, R12 ;  /* 0x000000c6140c723c */ /* 0x040ff0000004180c */
[----:B------:R-:W-:Y:S01]  /*81b0*/  HMMA.16816.F32.BF16 R168, R20, R194, R168 ;  /* 0x000000c214a8723c */ /* 0x000fe200000418a8 */
[----:B------:R-:W1:Y:S07]  /*81c0*/  LDSM.16.M88.4 R20, [R182] ;  /* 0x00000000b614783b */ /* 0x000e6e0000000200 */
[C---:B--2---:R-:W-:Y:S08]  /*81d0*/  HMMA.16816.F32.BF16 R184, R188.reuse, R196, R184 ;  /* 0x000000c4bcb8723c */ /* 0x044ff000000418b8 */
[C---:B------:R-:W-:Y:S01]  /*81e0*/  HMMA.16816.F32.BF16 R176, R188.reuse, R198, R176 ;  /* 0x000000c6bcb0723c */ /* 0x040fe200000418b0 */
[----:B------:R-:W-:Y:S07]  /*81f0*/  LDSM.16.M88.4 R196, [R218+0x6000] ;  /* 0x00600000dac4783b */ /* 0x000fee0000000200 */
[C---:B------:R-:W-:Y:S08]  /*8200*/  HMMA.16816.F32.BF16 R172, R188.reuse, R192, R172 ;  /* 0x000000c0bcac723c */ /* 0x040ff000000418ac */
[----:B------:R-:W-:Y:S01]  /*8210*/  HMMA.16816.F32.BF16 R164, R188, R194, R164 ;  /* 0x000000c2bca4723c */ /* 0x000fe200000418a4 */
[----:B------:R-:W2:Y:S04]  /*8220*/  LDSM.16.M88.4 R192, [R217+UR5+0x9000] ;  /* 0x00900005d9c0783b */ /* 0x000ea80008000200 */
[----:B------:R-:W5:Y:S03]  /*8230*/  LDSM.16.M88.4 R188, [R217+UR5+0x9800] ;  /* 0x00980005d9bc783b */ /* 0x000f660008000200 */
[C---:B---3--:R-:W-:Y:S08]  /*8240*/  HMMA.16816.F32.BF16 R16, R32.reuse, R28, R16 ;  /* 0x0000001c2010723c */ /* 0x048ff00000041810 */
[C---:B------:R-:W-:Y:S08]  /*8250*/  HMMA.16816.F32.BF16 R12, R32.reuse, R30, R12 ;  /* 0x0000001e200c723c */ /* 0x040ff0000004180c */
[C---:B----4-:R-:W-:Y:S08]  /*8260*/  HMMA.16816.F32.BF16 R8, R32.reuse, R24, R8 ;  /* 0x000000182008723c */ /* 0x050ff00000041808 */
[----:B------:R-:W-:Y:S01]  /*8270*/  HMMA.16816.F32.BF16 R168, R32, R26, R168 ;  /* 0x0000001a20a8723c */ /* 0x000fe200000418a8 */
[----:B------:R-:W-:Y:S07]  /*8280*/  LDSM.16.M88.4 R32, [R209+0x4000] ;  /* 0x00400000d120783b */ /* 0x000fee0000000200 */
[C---:B-1----:R-:W-:Y:S08]  /*8290*/  HMMA.16816.F32.BF16 R184, R20.reuse, R28, R184 ;  /* 0x0000001c14b8723c */ /* 0x042ff000000418b8 */
[C---:B------:R-:W-:Y:S01]  /*82a0*/  HMMA.16816.F32.BF16 R176, R20.reuse, R30, R176 ;  /* 0x0000001e14b0723c */ /* 0x040fe200000418b0 */
[----:B------:R-:W-:Y:S07]  /*82b0*/  LDSM.16.M88.4 R28, [R209+0x6000] ;  /* 0x00600000d11c783b */ /* 0x000fee0000000200 */
[C---:B------:R-:W-:Y:S08]  /*82c0*/  HMMA.16816.F32.BF16 R172, R20.reuse, R24, R172 ;  /* 0x0000001814ac723c */ /* 0x040ff000000418ac */
[----:B------:R-:W-:Y:S01]  /*82d0*/  HMMA.16816.F32.BF16 R164, R20, R26, R164 ;  /* 0x0000001a14a4723c */ /* 0x000fe200000418a4 */
[----:B------:R-:W1:Y:S04]  /*82e0*/  LDSM.16.M88.4 R20, [R210+0x9800] ;  /* 0x00980000d214783b */ /* 0x000e680000000200 */
[----:B------:R-:W3:Y:S03]  /*82f0*/  LDSM.16.M88.4 R24, [R210+0x9000] ;  /* 0x00900000d218783b */ /* 0x000ee60000000200 */
[C---:B--2---:R-:W-:Y:S08]  /*8300*/  HMMA.16816.F32.BF16 R16, R196.reuse, R192, R16 ;  /* 0x000000c0c410723c */ /* 0x044ff00000041810 */
[C---:B------:R-:W-:Y:S08]  /*8310*/  HMMA.16816.F32.BF16 R12, R196.reuse, R194, R12 ;  /* 0x000000c2c40c723c */ /* 0x040ff0000004180c */
[C---:B-----5:R-:W-:Y:S08]  /*8320*/  HMMA.16816.F32.BF16 R8, R196.reuse, R188, R8 ;  /* 0x000000bcc408723c */ /* 0x060ff00000041808 */
[----:B------:R-:W-:Y:S08]  /*8330*/  HMMA.16816.F32.BF16 R168, R196, R190, R168 ;  /* 0x000000bec4a8723c */ /* 0x000ff000000418a8 */
[C---:B------:R-:W-:Y:S01]  /*8340*/  HMMA.16816.F32.BF16 R196, R200.reuse, R188, R172 ;  /* 0x000000bcc8c4723c */ /* 0x040fe200000418ac */
[----:B------:R-:W-:Y:S07]  /*8350*/  LDSM.16.M88.4 R172, [R181+0x9000] ;  /* 0x00900000b5ac783b */ /* 0x000fee0000000200 */
[C---:B------:R-:W-:Y:S08]  /*8360*/  HMMA.16816.F32.BF16 R164, R200.reuse, R190, R164 ;  /* 0x000000bec8a4723c */ /* 0x040ff000000418a4 */
[C---:B------:R-:W-:Y:S08]  /*8370*/  HMMA.16816.F32.BF16 R184, R200.reuse, R192, R184 ;  /* 0x000000c0c8b8723c */ /* 0x040ff000000418b8 */
[----:B------:R-:W-:Y:S01]  /*8380*/  HMMA.16816.F32.BF16 R176, R200, R194, R176 ;  /* 0x000000c2c8b0723c */ /* 0x000fe200000418b0 */
[----:B------:R-:W2:Y:S04]  /*8390*/  LDSM.16.M88.4 R200, [R183+0x6000] ;  /* 0x00600000b7c8783b */ /* 0x000ea80000000200 */
[----:B------:R-:W4:Y:S03]  /*83a0*/  LDSM.16.M88.4 R192, [R183+0x4000] ;  /* 0x00400000b7c0783b */ /* 0x000f260000000200 */
[C---:B-1----:R-:W-:Y:S08]  /*83b0*/  HMMA.16816.F32.BF16 R8, R28.reuse, R20, R8 ;  /* 0x000000141c08723c */ /* 0x042ff00000041808 */
[----:B------:R-:W-:Y:S08]  /*83c0*/  HMMA.16816.F32.BF16 R168, R28, R22, R168 ;  /* 0x000000161ca8723c */ /* 0x000ff000000418a8 */
[C---:B------:R-:W-:Y:S08]  /*83d0*/  HMMA.16816.F32.BF16 R196, R32.reuse, R20, R196 ;  /* 0x0000001420c4723c */ /* 0x040ff000000418c4 */
[----:B------:R-:W-:Y:S01]  /*83e0*/  HMMA.16816.F32.BF16 R164, R32, R22, R164 ;  /* 0x0000001620a4723c */ /* 0x000fe200000418a4 */
[----:B------:R-:W1:Y:S07]  /*83f0*/  LDSM.16.M88.4 R20, [R181+0x9800] ;  /* 0x00980000b514783b */ /* 0x000e6e0000000200 */
[C---:B---3--:R-:W-:Y:S08]  /*8400*/  HMMA.16816.F32.BF16 R16, R28.reuse, R24, R16 ;  /* 0x000000181c10723c */ /* 0x048ff00000041810 */
[----:B------:R-:W-:Y:S01]  /*8410*/  HMMA.16816.F32.BF16 R12, R28, R26, R12 ;  /* 0x0000001a1c0c723c */ /* 0x000fe2000004180c */
[----:B------:R-:W-:Y:S07]  /*8420*/  LDSM.16.M88.4 R28, [R0+0x9000] ;  /* 0x00900000001c783b */ /* 0x000fee0000000200 */
[C---:B------:R-:W-:Y:S01]  /*8430*/  HMMA.16816.F32.BF16 R188, R32.reuse, R24, R184 ;  /* 0x0000001820bc723c */ /* 0x040fe200000418b8 */
[----:B------:R-:W-:Y:S07]  /*8440*/  LDSM.16.M88.4 R184, [R182+0x4000] ;  /* 0x00400000b6b8783b */ /* 0x000fee0000000200 */
[----:B------:R-:W-:Y:S01]  /*8450*/  HMMA.16816.F32.BF16 R176, R32, R26, R176 ;  /* 0x0000001a20b0723c */ /* 0x000fe200000418b0 */
[----:B------:R-:W3:Y:S04]  /*8460*/  LDSM.16.M88.4 R24, [R182+0x6000] ;  /* 0x00600000b618783b */ /* 0x000ee80000000200 */
[----:B------:R-:W5:Y:S01]  /*8470*/  LDSM.16.M88.4 R32, [R0+0x9800] ;  /* 0x009800000020783b */ /* 0x000f620000000200 */
[----:B------:R-:W-:-:S04]  /*8480*/  DEPBAR.LE SB0, 0x0 ;  /* 0x000080000000791a */ /* 0x000fc80000000000 */
[C---:B--2---:R-:W-:Y:S08]  /*8490*/  HMMA.16816.F32.BF16 R16, R200.reuse, R172, R16 ;  /* 0x000000acc810723c */ /* 0x044ff00000041810 */
[----:B------:R-:W-:Y:S08]  /*84a0*/  HMMA.16816.F32.BF16 R12, R200, R174, R12 ;  /* 0x000000aec80c723c */ /* 0x000ff0000004180c */
[----:B----4-:R-:W-:Y:S08]  /*84b0*/  HMMA.16816.F32.BF16 R188, R192, R172, R188 ;  /* 0x000000acc0bc723c */ /* 0x010ff000000418bc */
[C---:B-1----:R-:W-:Y:S08]  /*84c0*/  HMMA.16816.F32.BF16 R8, R200.reuse, R20, R8 ;  /* 0x00000014c808723c */ /* 0x042ff00000041808 */
[----:B------:R-:W-:Y:S08]  /*84d0*/  HMMA.16816.F32.BF16 R168, R200, R22, R168 ;  /* 0x00000016c8a8723c */ /* 0x000ff000000418a8 */
[C---:B------:R-:W-:Y:S08]  /*84e0*/  HMMA.16816.F32.BF16 R176, R192.reuse, R174, R176 ;  /* 0x000000aec0b0723c */ /* 0x040ff000000418b0 */
[C---:B------:R-:W-:Y:S08]  /*84f0*/  HMMA.16816.F32.BF16 R196, R192.reuse, R20, R196 ;  /* 0x00000014c0c4723c */ /* 0x040ff000000418c4 */
[----:B------:R-:W-:Y:S01]  /*8500*/  HMMA.16816.F32.BF16 R164, R192, R22, R164 ;  /* 0x00000016c0a4723c */ /* 0x000fe200000418a4 */
[----:B------:R-:W-:-:S02]  /*8510*/  VIADD R23, R212, 0xffffffb8 ;  /* 0xffffffb8d4177836 */ /* 0x000fc40000000000 */
[----:B------:R-:W-:-:S05]  /*8520*/  VIADD R22, R212, 0xffffffb9 ;  /* 0xffffffb9d4167836 */ /* 0x000fca0000000000 */
[C---:B---3--:R-:W-:Y:S08]  /*8530*/  HMMA.16816.F32.BF16 R16, R24.reuse, R28, R16 ;  /* 0x0000001c1810723c */ /* 0x048ff00000041810 */
[----:B------:R-:W-:Y:S08]  /*8540*/  HMMA.16816.F32.BF16 R12, R24, R30, R12 ;  /* 0x0000001e180c723c */ /* 0x000ff0000004180c */
[----:B------:R-:W-:Y:S03]  /*8550*/  HMMA.16816.F32.BF16 R188, R184, R28, R188 ;  /* 0x0000001cb8bc723c */ /* 0x000fe600000418bc */
[----:B------:R-:W-:Y:S01]  /*8560*/  FMUL.FTZ R16, R16, UR4 ;  /* 0x0000000410107c20 */ /* 0x000fe20008410000 */
[----:B------:R-:W-:-:S04]  /*8570*/  FMUL.FTZ R17, R17, UR4 ;  /* 0x0000000411117c20 */ /* 0x000fc80008410000 */
[----:B-----5:R-:W-:Y:S01]  /*8580*/  HMMA.16816.F32.BF16 R8, R24, R32, R8 ;  /* 0x000000201808723c */ /* 0x020fe20000041808 */
[----:B------:R-:W-:Y:S02]  /*8590*/  MUFU.TANH R16, R16 ;  /* 0x0000001000107308 */ /* 0x000fe40000002400 */
[----:B------:R-:W-:Y:S01]  /*85a0*/  FMUL.FTZ R12, R12, UR4 ;  /* 0x000000040c0c7c20 */ /* 0x000fe20008410000 */
[----:B------:R-:W-:-:S04]  /*85b0*/  FMUL.FTZ R13, R13, UR4 ;  /* 0x000000040d0d7c20 */ /* 0x000fc80008410000 */
[----:B------:R-:W-:Y:S01]  /*85c0*/  HMMA.16816.F32.BF16 R168, R24, R34, R168 ;  /* 0x0000002218a8723c */ /* 0x000fe200000418a8 */
[----:B------:R-:W1:Y:S01]  /*85d0*/  MUFU.TANH R17, R17 ;  /* 0x0000001100117308 */ /* 0x000e620000002400 */
[----:B------:R-:W-:Y:S02]  /*85e0*/  VIADD R26, R212, 0xffffffb0 ;  /* 0xffffffb0d41a7836 */ /* 0x000fe40000000000 */
[----:B------:R-:W-:Y:S01]  /*85f0*/  FMUL.FTZ R29, R190, UR4 ;  /* 0x00000004be1d7c20 */ /* 0x000fe20008410000 */
[----:B------:R-:W-:Y:S01]  /*8600*/  FMUL.FTZ R173, R191, UR4 ;  /* 0x00000004bfad7c20 */ /* 0x000fe20008410000 */
[----:B------:R-:W-:Y:S02]  /*8610*/  VIADD R24, R212, 0xffffffb1 ;  /* 0xffffffb1d4187836 */ /* 0x000fe40000000000 */
[----:B------:R-:W-:Y:S01]  /*8620*/  FMUL.FTZ R172, R188, UR4 ;  /* 0x00000004bcac7c20 */ /* 0x000fe20008410000 */
[----:B------:R-:W-:Y:S01]  /*8630*/  FMUL.FTZ R28, R189, UR4 ;  /* 0x00000004bd1c7c20 */ /* 0x000fe20008410000 */
[----:B------:R-:W-:Y:S01]  /*8640*/  HMMA.16816.F32.BF16 R176, R184, R30, R176 ;  /* 0x0000001eb8b0723c */ /* 0x000fe200000418b0 */
[----:B------:R-:W-:Y:S01]  /*8650*/  MUFU.TANH R12, R12 ;  /* 0x0000000c000c7308 */ /* 0x000fe20000002400 */
[----:B------:R-:W-:-:S02]  /*8660*/  VIADD R30, R212, 0xffffffa1 ;  /* 0xffffffa1d41e7836 */ /* 0x000fc40000000000 */
[----:B------:R-:W-:Y:S01]  /*8670*/  FMUL.FTZ R8, R8, UR4 ;  /* 0x0000000408087c20 */ /* 0x000fe20008410000 */
[----:B------:R-:W-:Y:S01]  /*8680*/  FMUL.FTZ R9, R9, UR4 ;  /* 0x0000000409097c20 */ /* 0x000fe20008410000 */
[----:B------:R-:W-:Y:S01]  /*8690*/  FMUL.FTZ R10, R10, UR4 ;  /* 0x000000040a0a7c20 */ /* 0x000fe20008410000 */
[----:B------:R-:W-:Y:S01]  /*86a0*/  FMUL.FTZ R248, R11, UR4 ;  /* 0x000000040bf87c20 */ /* 0x000fe20008410000 */
[C---:B------:R-:W-:Y:S01]  /*86b0*/  HMMA.16816.F32.BF16 R196, R184.reuse, R32, R196 ;  /* 0x00000020b8c4723c */ /* 0x040fe200000418c4 */
[----:B------:R-:W-:Y:S01]  /*86c0*/  MUFU.TANH R13, R13 ;  /* 0x0000000d000d7308 */ /* 0x000fe20000002400 */
[----:B------:R-:W-:Y:S02]  /*86d0*/  VIADD R32, R234, 0x40 ;  /* 0x00000040ea207836 */ /* 0x000fe40000000000 */
[----:B------:R-:W-:Y:S01]  /*86e0*/  FMUL.FTZ R168, R168, UR4 ;  /* 0x00000004a8a87c20 */ /* 0x000fe20008410000 */
[----:B------:R-:W-:Y:S02]  /*86f0*/  FMUL.FTZ R169, R169, UR4 ;  /* 0x00000004a9a97c20 */ /* 0x000fe40008410000 */
[----:B------:R-:W-:Y:S01]  /*8700*/  ISETP.GT.AND P6, PT, R32, R30, PT ;  /* 0x0000001e2000720c */ /* 0x000fe20003fc4270 */
[----:B------:R-:W-:Y:S01]  /*8710*/  HMMA.16816.F32.BF16 R164, R184, R34, R164 ;  /* 0x00000022b8a4723c */ /* 0x000fe200000418a4 */
[----:B------:R-:W-:Y:S01]  /*8720*/  MUFU.TANH R29, R29 ;  /* 0x0000001d001d7308 */ /* 0x000fe20000002400 */
[----:B------:R-:W-:-:S02]  /*8730*/  VIADD R35, R212, 0xffffffa0 ;  /* 0xffffffa0d4237836 */ /* 0x000fc40000000000 */
[----:B------:R-:W-:Y:S01]  /*8740*/  FMUL.FTZ R20, R178, UR4 ;  /* 0x00000004b2147c20 */ /* 0x000fe20008410000 */
[----:B------:R-:W-:Y:S01]  /*8750*/  FMUL.FTZ R21, R179, UR4 ;  /* 0x00000004b3157c20 */ /* 0x000fe20008410000 */
[----:B-1----:R-:W-:Y:S02]  /*8760*/  FSEL R34, R17, -INF , !P6 ;  /* 0xff80000011227808 */ /* 0x002fe40007000000 */
[C---:B------:R-:W-:Y:S01]  /*8770*/  ISETP.GT.AND P5, PT, R32.reuse, R35, PT ;  /* 0x000000232000720c */ /* 0x040fe20003fa4270 */
[----:B------:R-:W-:Y:S01]  /*8780*/  MUFU.TANH R173, R173 ;  /* 0x000000ad00ad7308 */ /* 0x000fe20000002400 */
[----:B------:R-:W-:Y:S01]  /*8790*/  ISETP.GT.AND P4, PT, R32, R26, PT ;  /* 0x0000001a2000720c */ /* 0x000fe20003f84270 */
[----:B------:R-:W-:Y:S01]  /*87a0*/  FMUL.FTZ R27, R198, UR4 ;  /* 0x00000004c61b7c20 */ /* 0x000fe20008410000 */
[----:B------:R-:W-:Y:S01]  /*87b0*/  FMUL.FTZ R199, R199, UR4 ;  /* 0x00000004c7c77c20 */ /* 0x000fe20008410000 */
[----:B------:R-:W-:Y:S01]  /*87c0*/  FSEL R16, R16, -INF , !P5 ;  /* 0xff80000010107808 */ /* 0x000fe20006800000 */
[----:B------:R-:W-:Y:S01]  /*87d0*/  FMUL.FTZ R196, R196, UR4 ;  /* 0x00000004c4c47c20 */ /* 0x000fe20008410000 */
[C---:B------:R-:W-:Y:S01]  /*87e0*/  ISETP.GT.AND P3, PT, R32.reuse, R24, PT ;  /* 0x000000182000720c */ /* 0x040fe20003f64270 */
[----:B------:R-:W-:Y:S01]  /*87f0*/  FMUL.FTZ R197, R197, UR4 ;  /* 0x00000004c5c57c20 */ /* 0x000fe20008410000 */
[----:B------:R1:W2:Y:S01]  /*8800*/  MUFU.TANH R31, R8 ;  /* 0x00000008001f7308 */ /* 0x0002a20000002400 */
[----:B------:R-:W-:Y:S01]  /*8810*/  ISETP.GT.AND P5, PT, R32, R23, PT ;  /* 0x000000172000720c */ /* 0x000fe20003fa4270 */
[----:B------:R-:W-:Y:S01]  /*8820*/  FMUL.FTZ R166, R166, UR4 ;  /* 0x00000004a6a67c20 */ /* 0x000fe20008410000 */
[----:B------:R-:W-:Y:S01]  /*8830*/  FMUL.FTZ R167, R167, UR4 ;  /* 0x00000004a7a77c20 */ /* 0x000fe20008410000 */
[----:B------:R-:W-:Y:S01]  /*8840*/  ISETP.GT.AND P6, PT, R32, R22, PT ;  /* 0x000000162000720c */ /* 0x000fe20003fc4270 */
[----:B------:R-:W-:Y:S01]  /*8850*/  FMUL.FTZ R164, R164, UR4 ;  /* 0x00000004a4a47c20 */ /* 0x000fe20008410000 */
[----:B------:R-:W-:-:S02]  /*8860*/  FMUL.FTZ R11, R165, UR4 ;  /* 0x00000004a50b7c20 */ /* 0x000fc40008410000 */
[----:B------:R3:W4:Y:S08]  /*8870*/  MUFU.TANH R25, R9 ;  /* 0x0000000900197308 */ /* 0x0007300000002400 */
[----:B------:R5:W5:Y:S01]  /*8880*/  MUFU.TANH R252, R168 ;  /* 0x000000a800fc7308 */ /* 0x000b620000002400 */
[----:B-1----:R-:W-:Y:S01]  /*8890*/  VIADD R8, R212, 0xffffffa8 ;  /* 0xffffffa8d4087836 */ /* 0x002fe20000000000 */
[----:B--2---:R-:W-:-:S04]  /*88a0*/  FSEL R31, R31, -INF , !P4 ;  /* 0xff8000001f1f7808 */ /* 0x004fc80006000000 */
[----:B------:R-:W-:Y:S02]  /*88b0*/  ISETP.GT.AND P1, PT, R32, R8, PT ;  /* 0x000000082000720c */ /* 0x000fe40003f24270 */
[----:B------:R-:W1:Y:S01]  /*88c0*/  MUFU.TANH R251, R169 ;  /* 0x000000a900fb7308 */ /* 0x000e620000002400 */
[----:B---3--:R-:W-:Y:S01]  /*88d0*/  VIADD R9, R212, 0xffffffa9 ;  /* 0xffffffa9d4097836 */ /* 0x008fe20000000000 */
[----:B------:R-:W-:Y:S01]  /*88e0*/  FSEL R33, R12, -INF , !P1 ;  /* 0xff8000000c217808 */ /* 0x000fe20004800000 */
[----:B------:R-:W-:Y:S01]  /*88f0*/  FMUL.FTZ R12, R18, UR4 ;  /* 0x00000004120c7c20 */ /* 0x000fe20008410000 */
[----:B----4-:R-:W-:Y:S02]  /*8900*/  FSEL R25, R25, -INF , !P3 ;  /* 0xff80000019197808 */ /* 0x010fe40005800000 */
[----:B------:R-:W-:Y:S02]  /*8910*/  ISETP.GT.AND P2, PT, R32, R9, PT ;  /* 0x000000092000720c */ /* 0x000fe40003f44270 */
[----:B------:R-:W2:Y:S01]  /*8920*/  MUFU.TANH R20, R20 ;  /* 0x0000001400147308 */ /* 0x000ea20000002400 */
[----:B-----5:R-:W-:Y:S01]  /*8930*/  VIADD R168, R234, 0x8 ;  /* 0x00000008eaa87836 */ /* 0x020fe20000000000 */
[----:B------:R-:W-:Y:S01]  /*8940*/  FSEL R32, R13, -INF , !P2 ;  /* 0xff8000000d207808 */ /* 0x000fe20005000000 */
[----:B------:R-:W-:Y:S01]  /*8950*/  FMUL.FTZ R13, R19, UR4 ;  /* 0x00000004130d7c20 */ /* 0x000fe20008410000 */
[----:B------:R-:W-:-:S02]  /*8960*/  FSEL R252, R252, -INF , !P5 ;  /* 0xff800000fcfc7808 */ /* 0x000fc40006800000 */
[C---:B------:R-:W-:Y:S02]  /*8970*/  ISETP.GT.AND P1, PT, R168.reuse, R35, PT ;  /* 0x00000023a800720c */ /* 0x040fe40003f24270 */
[----:B------:R-:W3:Y:S01]  /*8980*/  MUFU.TANH R21, R21 ;  /* 0x0000001500157308 */ /* 0x000ee20000002400 */
[----:B------:R-:W-:Y:S02]  /*8990*/  ISETP.GT.AND P2, PT, R168, R30, PT ;  /* 0x0000001ea800720c */ /* 0x000fe40003f44270 */
[----:B-1----:R-:W-:Y:S02]  /*89a0*/  FSEL R251, R251, -INF , !P6 ;  /* 0xff800000fbfb7808 */ /* 0x002fe40007000000 */
[----:B------:R-:W-:Y:S01]  /*89b0*/  FSEL R17, R29, -INF , !P1 ;  /* 0xff8000001d117808 */ /* 0x000fe20004800000 */
[----:B------:R-:W-:Y:S01]  /*89c0*/  VIADD R29, R234, 0x48 ;  /* 0x00000048ea1d7836 */ /* 0x000fe20000000000 */
[----:B------:R-:W-:Y:S01]  /*89d0*/  FSEL R173, R173, -INF , !P2 ;  /* 0xff800000adad7808 */ /* 0x000fe20005000000 */
[----:B------:R-:W1:Y:S01]  /*89e0*/  MUFU.TANH R27, R27 ;  /* 0x0000001b001b7308 */ /* 0x000e620000002400 */
[----:B------:R-:W-:-:S02]  /*89f0*/  ISETP.GT.AND P4, PT, R168, R8, PT ;  /* 0x00000008a800720c */ /* 0x000fc40003f84270 */
[C---:B------:R-:W-:Y:S02]  /*8a00*/  ISETP.GT.AND P3, PT, R168.reuse, R9, PT ;  /* 0x00000009a800720c */ /* 0x040fe40003f64270 */
[C---:B------:R-:W-:Y:S02]  /*8a10*/  ISETP.GT.AND P5, PT, R168.reuse, R26, PT ;  /* 0x0000001aa800720c */ /* 0x040fe40003fa4270 */
[C---:B------:R-:W-:Y:S01]  /*8a20*/  ISETP.GT.AND P6, PT, R168.reuse, R24, PT ;  /* 0x00000018a800720c */ /* 0x040fe20003fc4270 */
[----:B------:R-:W4:Y:S01]  /*8a30*/  MUFU.TANH R244, R199 ;  /* 0x000000c700f47308 */ /* 0x000f220000002400 */
[C---:B------:R-:W-:Y:S02]  /*8a40*/  ISETP.GT.AND P1, PT, R168.reuse, R23, PT ;  /* 0x00000017a800720c */ /* 0x040fe40003f24270 */
[----:B------:R-:W-:Y:S02]  /*8a50*/  ISETP.GT.AND P2, PT, R168, R22, PT ;  /* 0x00000016a800720c */ /* 0x000fe40003f44270 */
[----:B--2---:R-:W-:-:S02]  /*8a60*/  FSEL R19, R20, -INF , !P4 ;  /* 0xff80000014137808 */ /* 0x004fc40006000000 */
[----:B---3--:R-:W-:Y:S01]  /*8a70*/  FSEL R18, R21, -INF , !P3 ;  /* 0xff80000015127808 */ /* 0x008fe20005800000 */
[----:B------:R2:W3:Y:S01]  /*8a80*/  MUFU.TANH R243, R166 ;  /* 0x000000a600f37308 */ /* 0x0004e20000002400 */
[----:B------:R-:W-:Y:S02]  /*8a90*/  ISETP.GT.AND P4, PT, R234, R35, PT ;  /* 0x00000023ea00720c */ /* 0x000fe40003f84270 */
[----:B-1----:R-:W-:Y:S01]  /*8aa0*/  FSEL R200, R27, -INF , !P5 ;  /* 0xff8000001bc87808 */ /* 0x002fe20006800000 */
[----:B------:R-:W-:Y:S01]  /*8ab0*/  FMUL.FTZ R27, R177, UR4 ;  /* 0x00000004b11b7c20 */ /* 0x000fe20008410000 */
[C---:B------:R-:W-:Y:S02]  /*8ac0*/  ISETP.GE.AND P3, PT, R35.reuse, R233, PT ;  /* 0x000000e92300720c */ /* 0x040fe40003f66270 */
[----:B------:R-:W-:Y:S01]  /*8ad0*/  ISETP.GE.AND P5, PT, R35, R232, PT ;  /* 0x000000e82300720c */ /* 0x000fe20003fa6270 */
[----:B------:R-:W1:Y:S01]  /*8ae0*/  MUFU.TANH R242, R167 ;  /* 0x000000a700f27308 */ /* 0x000e620000002400 */
[----:B----4-:R-:W-:-:S02]  /*8af0*/  FSEL R244, R244, -INF , !P6 ;  /* 0xff800000f4f47808 */ /* 0x010fc40007000000 */
[----:B------:R-:W-:Y:S02]  /*8b00*/  ISETP.GE.AND P6, PT, R35, R231, PT ;  /* 0x000000e72300720c */ /* 0x000fe40003fc6270 */
[----:B------:R-:W-:-:S03]  /*8b10*/  FSEL R17, R17, -INF , !P5 ;  /* 0xff80000011117808 */ /* 0x000fc60006800000 */
[----:B------:R-:W4:Y:S01]  /*8b20*/  MUFU.TANH R172, R172 ;  /* 0x000000ac00ac7308 */ /* 0x000f220000002400 */
[----:B------:R-:W-:Y:S01]  /*8b30*/  FSEL R16, R16, -INF , !P6 ;  /* 0xff80000010107808 */ /* 0x000fe20007000000 */
[----:B--2---:R-:W-:Y:S01]  /*8b40*/  FMUL.FTZ R166, R14, UR4 ;  /* 0x000000040ea67c20 */ /* 0x004fe20008410000 */
[----:B---3--:R-:W-:Y:S01]  /*8b50*/  FSEL R243, R243, -INF , !P1 ;  /* 0xff800000f3f37808 */ /* 0x008fe20004800000 */
[----:B------:R-:W-:Y:S01]  /*8b60*/  FMUL.FTZ R14, R15, UR4 ;  /* 0x000000040f0e7c20 */ /* 0x000fe20008410000 */
[----:B------:R-:W-:Y:S02]  /*8b70*/  ISETP.GT.AND P1, PT, R29, R35, PT ;  /* 0x000000231d00720c */ /* 0x000fe40003f24270 */
[C---:B------:R-:W-:Y:S01]  /*8b80*/  ISETP.GE.AND P6, PT, R30.reuse, R231, PT ;  /* 0x000000e71e00720c */ /* 0x040fe20003fc6270 */
[----:B------:R-:W2:Y:S01]  /*8b90*/  MUFU.TANH R12, R12 ;  /* 0x0000000c000c7308 */ /* 0x000ea20000002400 */
[----:B------:R-:W-:Y:S02]  /*8ba0*/  ISETP.GE.AND P5, PT, R30, R232, PT ;  /* 0x000000e81e00720c */ /* 0x000fe40003fa6270 */
[----:B-1----:R-:W-:-:S02]  /*8bb0*/  FSEL R242, R242, -INF , !P2 ;  /* 0xff800000f2f27808 */ /* 0x002fc40005000000 */
[----:B------:R-:W-:Y:S01]  /*8bc0*/  ISETP.GE.AND P2, PT, R35, R230, PT ;  /* 0x000000e62300720c */ /* 0x000fe20003f46270 */
[----:B------:R-:W-:Y:S01]  /*8bd0*/  FMUL.FTZ R35, R176, UR4 ;  /* 0x00000004b0237c20 */ /* 0x000fe20008410000 */
[----:B------:R-:W-:Y:S01]  /*8be0*/  FSEL R15, R34, -INF , !P6 ;  /* 0xff800000220f7808 */ /* 0x000fe20007000000 */
[----:B------:R-:W1:Y:S01]  /*8bf0*/  MUFU.TANH R28, R28 ;  /* 0x0000001c001c7308 */ /* 0x000e620000002400 */
[----:B------:R-:W-:Y:S02]  /*8c00*/  ISETP.GE.AND P6, PT, R8, R231, PT ;  /* 0x000000e70800720c */ /* 0x000fe40003fc6270 */
[----:B----4-:R-:W-:Y:S02]  /*8c10*/  FSEL R21, R172, -INF , !P4 ;  /* 0xff800000ac157808 */ /* 0x010fe40006000000 */
[----:B------:R-:W-:Y:S02]  /*8c20*/  ISETP.GT.AND P4, PT, R234, R30, PT ;  /* 0x0000001eea00720c */ /* 0x000fe40003f84270 */
[----:B------:R-:W-:Y:S01]  /*8c30*/  FSEL R21, R21, -INF , !P3 ;  /* 0xff80000015157808 */ /* 0x000fe20005800000 */
[----:B------:R-:W3:Y:S01]  /*8c40*/  MUFU.TANH R35, R35 ;  /* 0x0000002300237308 */ /* 0x000ee20000002400 */
[----:B------:R-:W-:-:S02]  /*8c50*/  ISETP.GE.AND P3, PT, R30, R233, PT ;  /* 0x000000e91e00720c */ /* 0x000fc40003f66270 */
[----:B--2---:R-:W-:Y:S02]  /*8c60*/  FSEL R12, R12, -INF , !P1 ;  /* 0xff8000000c0c7808 */ /* 0x004fe40004800000 */
[----:B------:R-:W-:Y:S02]  /*8c70*/  ISETP.GT.AND P1, PT, R29, R30, PT ;  /* 0x0000001e1d00720c */ /* 0x000fe40003f24270 */
[----:B------:R-:W-:Y:S01]  /*8c80*/  FSEL R12, R12, -INF , !P2 ;  /* 0xff8000000c0c7808 */ /* 0x000fe20005000000 */
[----:B------:R-:W2:Y:S01]  /*8c90*/  MUFU.TANH R13, R13 ;  /* 0x0000000d000d7308 */ /* 0x000ea20000002400 */
[----:B------:R-:W-:Y:S02]  /*8ca0*/  ISETP.GE.AND P2, PT, R30, R230, PT ;  /* 0x000000e61e00720c */ /* 0x000fe40003f46270 */
[----:B-1----:R-:W-:Y:S02]  /*8cb0*/  FSEL R28, R28, -INF , !P4 ;  /* 0xff8000001c1c7808 */ /* 0x002fe40006000000 */
[----:B------:R-:W-:-:S02]  /*8cc0*/  ISETP.GT.AND P4, PT, R234, R8, PT ;  /* 0x00000008ea00720c */ /* 0x000fc40003f84270 */
[----:B------:R-:W-:Y:S01]  /*8cd0*/  FSEL R30, R28, -INF , !P3 ;  /* 0xff8000001c1e7808 */ /* 0x000fe20005800000 */
[----:B------:R-:W1:Y:S01]  /*8ce0*/  MUFU.TANH R166, R166 ;  /* 0x000000a600a67308 */ /* 0x000e620000002400 */
[----:B------:R-:W-:Y:S02]  /*8cf0*/  FSEL R20, R173, -INF , !P5 ;  /* 0xff800000ad147808 */ /* 0x000fe40006800000 */
[----:B---3--:R-:W-:Y:S02]  /*8d00*/  FSEL R28, R35, -INF , !P4 ;  /* 0xff800000231c7808 */ /* 0x008fe40006000000 */
[C---:B------:R-:W-:Y:S02]  /*8d10*/  ISETP.GE.AND P3, PT, R8.reuse, R233, PT ;  /* 0x000000e90800720c */ /* 0x040fe40003f66270 */
[----:B------:R-:W-:Y:S01]  /*8d20*/  ISETP.GE.AND P5, PT, R8, R232, PT ;  /* 0x000000e80800720c */ /* 0x000fe20003fa6270 */
[----:B------:R-:W3:Y:S01]  /*8d30*/  MUFU.TANH R27, R27 ;  /* 0x0000001b001b7308 */ /* 0x000ee20000002400 */
[----:B------:R-:W-:-:S02]  /*8d40*/  ISETP.GT.AND P4, PT, R234, R9, PT ;  /* 0x00000009ea00720c */ /* 0x000fc40003f84270 */
[----:B--2---:R-:W-:Y:S02]  /*8d50*/  FSEL R13, R13, -INF , !P1 ;  /* 0xff8000000d0d7808 */ /* 0x004fe40004800000 */
[----:B------:R-:W-:Y:S02]  /*8d60*/  ISETP.GT.AND P1, PT, R29, R8, PT ;  /* 0x000000081d00720c */ /* 0x000fe40003f24270 */
[----:B------:R-:W-:Y:S01]  /*8d70*/  FSEL R13, R13, -INF , !P2 ;  /* 0xff8000000d0d7808 */ /* 0x000fe20005000000 */
[----:B------:R2:W4:Y:S01]  /*8d80*/  MUFU.TANH R34, R14 ;  /* 0x0000000e00227308 */ /* 0x0005220000002400 */
[----:B------:R-:W-:Y:S02]  /*8d90*/  ISETP.GE.AND P2, PT, R8, R230, PT ;  /* 0x000000e60800720c */ /* 0x000fe40003f46270 */
[----:B-1----:R-:W-:Y:S02]  /*8da0*/  FSEL R8, R166, -INF , !P1 ;  /* 0xff800000a6087808 */ /* 0x002fe40004800000 */
[----:B------:R-:W-:-:S02]  /*8db0*/  FSEL R28, R28, -INF , !P3 ;  /* 0xff8000001c1c7808 */ /* 0x000fc40005800000 */
[----:B------:R-:W-:Y:S01]  /*8dc0*/  ISETP.GT.AND P1, PT, R29, R9, PT ;  /* 0x000000091d00720c */ /* 0x000fe20003f24270 */
[----:B------:R-:W1:Y:S01]  /*8dd0*/  MUFU.TANH R35, R196 ;  /* 0x000000c400237308 */ /* 0x000e620000002400 */
[----:B------:R-:W-:Y:S02]  /*8de0*/  ISETP.GE.AND P3, PT, R9, R233, PT ;  /* 0x000000e90900720c */ /* 0x000fe40003f66270 */
[----:B---3--:R-:W-:Y:S02]  /*8df0*/  FSEL R27, R27, -INF , !P4 ;  /* 0xff8000001b1b7808 */ /* 0x008fe40006000000 */
[----:B------:R-:W-:Y:S02]  /*8e00*/  FSEL R8, R8, -INF , !P2 ;  /* 0xff80000008087808 */ /* 0x000fe40005000000 */
[----:B------:R-:W-:Y:S01]  /*8e10*/  FSEL R19, R19, -INF , !P5 ;  /* 0xff80000013137808 */ /* 0x000fe20006800000 */
[----:B------:R3:W5:Y:S01]  /*8e20*/  MUFU.TANH R166, R10 ;  /* 0x0000000a00a67308 */ /* 0x0007620000002400 */
[----:B------:R-:W-:Y:S01]  /*8e30*/  BAR.SYNC.DEFER_BLOCKING 0x0 ;  /* 0x0000000000007b1d */ /* 0x000fe20000010000 */
[----:B--2---:R-:W-:-:S02]  /*8e40*/  FSEL R14, R33, -INF , !P6 ;  /* 0xff800000210e7808 */ /* 0x004fc40007000000 */
[C---:B------:R-:W-:Y:S02]  /*8e50*/  ISETP.GE.AND P6, PT, R9.reuse, R231, PT ;  /* 0x000000e70900720c */ /* 0x040fe40003fc6270 */
[----:B------:R-:W-:Y:S02]  /*8e60*/  ISETP.GT.AND P2, PT, R234, R26, PT ;  /* 0x0000001aea00720c */ /* 0x000fe40003f44270 */
[----:B------:R-:W2:Y:S01]  /*8e70*/  MUFU.TANH R33, R197 ;  /* 0x000000c500217308 */ /* 0x000ea20000002400 */
[C---:B------:R-:W-:Y:S02]  /*8e80*/  ISETP.GE.AND P5, PT, R9.reuse, R232, PT ;  /* 0x000000e80900720c */ /* 0x040fe40003fa6270 */
[----:B------:R-:W-:Y:S02]  /*8e90*/  ISETP.GE.AND P4, PT, R9, R230, PT ;  /* 0x000000e60900720c */ /* 0x000fe40003f86270 */
[----:B----4-:R-:W-:Y:S02]  /*8ea0*/  FSEL R9, R34, -INF , !P1 ;  /* 0xff80000022097808 */ /* 0x010fe40004800000 */
[----:B------:R-:W-:Y:S01]  /*8eb0*/  FSEL R27, R27, -INF , !P3 ;  /* 0xff8000001b1b7808 */ /* 0x000fe20005800000 */
[----:B------:R-:W-:Y:S01]  /*8ec0*/  MUFU.TANH R11, R11 ;  /* 0x0000000b000b7308 */ /* 0x000fe20000002400 */
[----:B------:R-:W-:-:S02]  /*8ed0*/  ISETP.GE.AND P3, PT, R26, R233, PT ;  /* 0x000000e91a00720c */ /* 0x000fc40003f66270 */
[----:B---3--:R-:W-:Y:S02]  /*8ee0*/  FSEL R10, R32, -INF , !P6 ;  /* 0xff800000200a7808 */ /* 0x008fe40007000000 */
[----:B-1----:R-:W-:Y:S02]  /*8ef0*/  FSEL R35, R35, -INF , !P2 ;  /* 0xff80000023237808 */ /* 0x002fe40005000000 */
[----:B------:R-:W-:Y:S01]  /*8f00*/  FSEL R18, R18, -INF , !P5 ;  /* 0xff80000012127808 */ /* 0x000fe20006800000 */
[----:B------:R-:W1:Y:S01]  /*8f10*/  MUFU.TANH R32, R164 ;  /* 0x000000a400207308 */ /* 0x000e620000002400 */
[----:B------:R-:W-:Y:S02]  /*8f20*/  FSEL R9, R9, -INF , !P4 ;  /* 0xff80000009097808 */ /* 0x000fe40006000000 */
[C---:B------:R-:W-:Y:S02]  /*8f30*/  ISETP.GE.AND P5, PT, R26.reuse, R232, PT ;  /* 0x000000e81a00720c */ /* 0x040fe40003fa6270 */
[----:B------:R-:W-:-:S02]  /*8f40*/  ISETP.GE.AND P6, PT, R26, R231, PT ;  /* 0x000000e71a00720c */ /* 0x000fc40003fc6270 */
[----:B------:R-:W-:Y:S01]  /*8f50*/  ISETP.GT.AND P1, PT, R29, R26, PT ;  /* 0x0000001a1d00720c */ /* 0x000fe20003f24270 */
[----:B------:R-:W3:Y:S01]  /*8f60*/  MUFU.TANH R248, R248 ;  /* 0x000000f800f87308 */ /* 0x000ee20000002400 */
[----:B------:R-:W-:Y:S01]  /*8f70*/  ISETP.GE.AND P4, PT, R26, R230, PT ;  /* 0x000000e61a00720c */ /* 0x000fe20003f86270 */
[----:B------:R-:W-:Y:S01]  /*8f80*/  FMUL.FTZ R26, R170, UR4 ;  /* 0x00000004aa1a7c20 */ /* 0x000fe20008410000 */
[----:B------:R-:W-:Y:S02]  /*8f90*/  FSEL R201, R35, -INF , !P3 ;  /* 0xff80000023c97808 */ /* 0x000fe40005800000 */
[----:B------:R-:W-:Y:S02]  /*8fa0*/  ISETP.GT.AND P3, PT, R234, R24, PT ;  /* 0x00000018ea00720c */ /* 0x000fe40003f64270 */
[----:B------:R-:W-:Y:S01]  /*8fb0*/  ISETP.GT.U32.AND P2, PT, R208, R224, PT ;  /* 0x000000e0d000720c */ /* 0x000fe20003f44070 */
[----:B------:R-:W4:Y:S01]  /*8fc0*/  MUFU.TANH R26, R26 ;  /* 0x0000001a001a7308 */ /* 0x000f220000002400 */
[----:B-----5:R-:W-:-:S02]  /*8fd0*/  FSEL R166, R166, -INF , !P1 ;  /* 0xff800000a6a67808 */ /* 0x020fc40004800000 */
[----:B------:R-:W-:Y:S02]  /*8fe0*/  FSEL R200, R200, -INF , !P5 ;  /* 0xff800000c8c87808 */ /* 0x000fe40006800000 */
[----:B------:R-:W-:Y:S02]  /*8ff0*/  ISETP.GT.AND P1, PT, R234, R23, PT ;  /* 0x00000017ea00720c */ /* 0x000fe40003f24270 */
[----:B------:R-:W-:Y:S02]  /*9000*/  ISETP.GE.AND P5, PT, R24, R233, PT ;  /* 0x000000e91800720c */ /* 0x000fe40003fa6270 */
[----:B--2---:R-:W-:Y:S02]  /*9010*/  FSEL R33, R33, -INF , !P3 ;  /* 0xff80000021217808 */ /* 0x004fe40005800000 */
[----:B-1----:R-:W-:Y:S02]  /*9020*/  FSEL R32, R32, -INF , !P1 ;  /* 0xff80000020207808 */ /* 0x002fe40004800000 */
[----:B------:R-:W-:-:S02]  /*9030*/  FSEL R210, R33, -INF , !P5 ;  /* 0xff80000021d27808 */ /* 0x000fc40006800000 */
[----:B------:R-:W-:Y:S02]  /*9040*/  ISETP.GT.AND P1, PT, R234, R22, PT ;  /* 0x00000016ea00720c */ /* 0x000fe40003f24270 */
[----:B------:R-:W-:Y:S02]  /*9050*/  FMNMX3.FTZ R33, R207, R21, R30, !PT ;  /* 0x00000015cf217276 */ /* 0x000fe4000781001e */
[-C--:B------:R-:W-:Y:S02]  /*9060*/  ISETP.GE.AND P3, PT, R23, R233.reuse, PT ;  /* 0x000000e91700720c */ /* 0x080fe40003f66270 */
[----:B------:R-:W-:Y:S02]  /*9070*/  FSEL R11, R11, -INF , !P1 ;  /* 0xff8000000b0b7808 */ /* 0x000fe40004800000 */
[----:B------:R-:W-:Y:S02]  /*9080*/  ISETP.GE.AND P1, PT, R22, R233, PT ;  /* 0x000000e91600720c */ /* 0x000fe40003f26270 */
[----:B------:R-:W-:-:S02]  /*9090*/  FMNMX3.FTZ R33, R33, R28, R27, !PT ;  /* 0x0000001c21217276 */ /* 0x000fc4000781001b */
[----:B------:R-:W-:Y:S02]  /*90a0*/  FSEL R175, R31, -INF , !P6 ;  /* 0xff8000001faf7808 */ /* 0x000fe40007000000 */
[----:B------:R-:W-:Y:S02]  /*90b0*/  FSEL R209, R32, -INF , !P3 ;  /* 0xff80000020d17808 */ /* 0x000fe40005800000 */
[C---:B------:R-:W-:Y:S02]  /*90c0*/  ISETP.GE.AND P6, PT, R24.reuse, R232, PT ;  /* 0x000000e81800720c */ /* 0x040fe40003fc6270 */
[----:B------:R-:W-:Y:S02]  /*90d0*/  ISETP.GE.AND P5, PT, R24, R231, PT ;  /* 0x000000e71800720c */ /* 0x000fe40003fa6270 */
[----:B------:R-:W-:Y:S02]  /*90e0*/  ISETP.GT.AND P3, PT, R29, R24, PT ;  /* 0x000000181d00720c */ /* 0x000fe40003f64270 */
[----:B------:R-:W-:-:S02]  /*90f0*/  FSEL R203, R11, -INF , !P1 ;  /* 0xff8000000bcb7808 */ /* 0x000fc40004800000 */
[----:B------:R-:W-:Y:S01]  /*9100*/  FMNMX3.FTZ R33, R33, R201, R210, !PT ;  /* 0x000000c921217276 */ /* 0x000fe200078100d2 */
[----:B---34-:R-:W-:Y:S08]  /*9110*/  @!P2 BRA `(.L_x_2358) ;  /* 0x00000000004ca947 */ /* 0x018ff00003800000 */
        /* <DEDUP_REMOVED lines=19> */
.L_x_2358:
[----:B------:R-:W-:Y:S01]  /*9250*/  FMNMX3.FTZ R11, R33, R209, R203, !PT ;  /* 0x000000d1210b7276 */ /* 0x000fe200078100cb */
[----:B------:R-:W-:Y:S01]  /*9260*/  FMUL.FTZ R31, R171, UR4 ;  /* 0x00000004ab1f7c20 */ /* 0x000fe20008410000 */
[----:B------:R-:W-:Y:S01]  /*9270*/  ISETP.GE.AND P1, PT, R24, R230, PT ;  /* 0x000000e61800720c */ /* 0x000fe20003f26270 */
[----:B------:R-:W-:Y:S01]  /*9280*/  LDSM.16.MT88.4 R184, [R216+0xa000] ;  /* 0x00a00000d8b8783b */ /* 0x000fe20000004200 */
[----:B------:R-:W-:Y:S02]  /*9290*/  FMNMX3.FTZ R32, R206, R17, R20, !PT ;  /* 0x00000011ce207276 */ /* 0x000fe40007810014 */
[----:B------:R-:W-:Y:S01]  /*92a0*/  FSEL R244, R244, -INF , !P6 ;  /* 0xff800000f4f47808 */ /* 0x000fe20007000000 */
[----:B------:R-:W2:Y:S01]  /*92b0*/  SHFL.BFLY PT, R24, R11, 0x2, 0x1f ;  /* 0x0c401f000b187f89 */ /* 0x000ea200000e0000 */
[----:B------:R-:W-:Y:S01]  /*92c0*/  FSEL R248, R248, -INF , !P3 ;  /* 0xff800000f8f87808 */ /* 0x000fe20005800000 */
[----:B------:R-:W3:Y:S01]  /*92d0*/  MUFU.TANH R31, R31 ;  /* 0x0000001f001f7308 */ /* 0x000ee20000002400 */
[----:B------:R-:W-:-:S02]  /*92e0*/  ISETP.GE.AND P6, PT, R23, R232, PT ;  /* 0x000000e81700720c */ /* 0x000fc40003fc6270 */
[----:B------:R-:W-:Y:S02]  /*92f0*/  ISETP.GE.AND P3, PT, R22, R232, PT ;  /* 0x000000e81600720c */ /* 0x000fe40003f66270 */
[----:B------:R-:W-:Y:S02]  /*9300*/  FMNMX3.FTZ R32, R32, R19, R18, !PT ;  /* 0x0000001320207276 */ /* 0x000fe40007810012 */
[----:B------:R-:W-:Y:S02]  /*9310*/  FSEL R243, R243, -INF , !P6 ;  /* 0xff800000f3f37808 */ /* 0x000fe40007000000 */
[----:B------:R-:W-:Y:S02]  /*9320*/  FSEL R242, R242, -INF , !P3 ;  /* 0xff800000f2f27808 */ /* 0x000fe40005800000 */
[----:B------:R-:W-:Y:S02]  /*9330*/  FMNMX3.FTZ R32, R32, R200, R244, !PT ;  /* 0x000000c820207276 */ /* 0x000fe400078100f4 */
[----:B-1----:R-:W-:-:S02]  /*9340*/  FSEL R34, R25, -INF , !P5 ;  /* 0xff80000019227808 */ /* 0x002fc40006800000 */
[----:B------:R-:W-:Y:S02]  /*9350*/  ISETP.GE.AND P6, PT, R23, R231, PT ;  /* 0x000000e71700720c */ /* 0x000fe40003fc6270 */
[----:B------:R-:W-:Y:S02]  /*9360*/  ISETP.GT.AND P5, PT, R29, R23, PT ;  /* 0x000000171d00720c */ /* 0x000fe40003fa4270 */
[----:B------:R-:W-:Y:S02]  /*9370*/  ISETP.GE.AND P3, PT, R23, R230, PT ;  /* 0x000000e61700720c */ /* 0x000fe40003f66270 */
[----:B------:R-:W-:Y:S02]  /*9380*/  FMNMX3.FTZ R23, R32, R243, R242, !PT ;  /* 0x000000f320177276 */ /* 0x000fe400078100f2 */
[----:B------:R-:W-:Y:S02]  /*9390*/  FSEL R252, R252, -INF , !P6 ;  /* 0xff800000fcfc7808 */ /* 0x000fe40007000000 */
[----:B------:R-:W-:Y:S01]  /*93a0*/  ISETP.GT.AND P6, PT, R29, R22, PT ;  /* 0x000000161d00720c */ /* 0x000fe20003fc4270 */
[----:B------:R-:W1:Y:S01]  /*93b0*/  SHFL.BFLY PT, R25, R23, 0x2, 0x1f ;  /* 0x0c401f0017197f89 */ /* 0x000e6200000e0000 */
[----:B--2---:R-:W-:-:S02]  /*93c0*/  FMNMX.FTZ R24, R11, R24, !PT ;  /* 0x000000180b187209 */ /* 0x004fc40007810000 */
[----:B------:R-:W-:Y:S02]  /*93d0*/  FMNMX3.FTZ R11, R204, R12, R13, !PT ;  /* 0x0000000ccc0b7276 */ /* 0x000fe4000781000d */
[----:B------:R-:W-:Y:S01]  /*93e0*/  FMNMX3.FTZ R29, R205, R16, R15, !PT ;  /* 0x00000010cd1d7276 */ /* 0x000fe2000781000f */
[----:B------:R-:W2:Y:S01]  /*93f0*/  SHFL.BFLY PT, R168, R24, 0x1, 0x1f ;  /* 0x0c201f0018a87f89 */ /* 0x000ea200000e0000 */
[----:B---3--:R-:W-:Y:S02]  /*9400*/  FSEL R31, R31, -INF , !P6 ;  /* 0xff8000001f1f7808 */ /* 0x008fe40007000000 */
[----:B------:R-:W-:Y:S02]  /*9410*/  FSEL R26, R26, -INF , !P5 ;  /* 0xff8000001a1a7808 */ /* 0x000fe40006800000 */
[----:B------:R-:W-:Y:S02]  /*9420*/  ISETP.GE.AND P6, PT, R22, R230, PT ;  /* 0x000000e61600720c */ /* 0x000fe40003fc6270 */
[----:B------:R-:W-:-:S02]  /*9430*/  FSEL R250, R166, -INF , !P4 ;  /* 0xff800000a6fa7808 */ /* 0x000fc40006000000 */
[----:B------:R-:W-:Y:S02]  /*9440*/  FSEL R248, R248, -INF , !P1 ;  /* 0xff800000f8f87808 */ /* 0x000fe40004800000 */
[----:B------:R-:W-:Y:S02]  /*9450*/  FMNMX3.FTZ R11, R11, R8, R9, !PT ;  /* 0x000000080b0b7276 */ /* 0x000fe40007810009 */
[----:B------:R-:W-:Y:S02]  /*9460*/  ISETP.GE.AND P5, PT, R22, R231, PT ;  /* 0x000000e71600720c */ /* 0x000fe40003fa6270 */
[----:B------:R-:W-:Y:S02]  /*9470*/  FMNMX3.FTZ R29, R29, R14, R10, !PT ;  /* 0x0000000e1d1d7276 */ /* 0x000fe4000781000a */
[----:B------:R-:W-:Y:S02]  /*9480*/  FSEL R247, R26, -INF , !P3 ;  /* 0xff8000001af77808 */ /* 0x000fe40005800000 */
[----:B------:R-:W-:-:S02]  /*9490*/  FSEL R246, R31, -INF , !P6 ;  /* 0xff8000001ff67808 */ /* 0x000fc40007000000 */
[----:B------:R-:W-:Y:S02]  /*94a0*/  FMNMX3.FTZ R11, R11, R250, R248, !PT ;  /* 0x000000fa0b0b7276 */ /* 0x000fe400078100f8 */
[----:B------:R-:W-:Y:S02]  /*94b0*/  FSEL R251, R251, -INF , !P5 ;  /* 0xff800000fbfb7808 */ /* 0x000fe40006800000 */
[----:B------:R-:W-:Y:S02]  /*94c0*/  FMNMX3.FTZ R22, R29, R175, R34, !PT ;  /* 0x000000af1d167276 */ /* 0x000fe40007810022 */
[----:B------:R-:W-:Y:S02]  /*94d0*/  FMNMX3.FTZ R11, R11, R247, R246, !PT ;  /* 0x000000f70b0b7276 */ /* 0x000fe400078100f6 */
[----:B------:R-:W-:Y:S02]  /*94e0*/  FMNMX3.FTZ R22, R22, R252, R251, !PT ;  /* 0x000000fc16167276 */ /* 0x000fe400078100fb */
[----:B-1----:R-:W-:-:S02]  /*94f0*/  FMNMX.FTZ R25, R23, R25, !PT ;  /* 0x0000001917197209 */ /* 0x002fc40007810000 */
[----:B------:R-:W1:Y:S01]  /*9500*/  SHFL.BFLY PT, R23, R11, 0x2, 0x1f ;  /* 0x0c401f000b177f89 */ /* 0x000e6200000e0000 */
[----:B--2---:R-:W-:-:S03]  /*9510*/  FMNMX.FTZ R168, R24, R168, !PT ;  /* 0x000000a818a87209 */ /* 0x004fc60007810000 */
[----:B------:R-:W2:Y:S01]  /*9520*/  SHFL.BFLY PT, R26, R22, 0x2, 0x1f ;  /* 0x0c401f00161a7f89 */ /* 0x000ea200000e0000 */
[C---:B------:R-:W-:Y:S01]  /*9530*/  FSETP.NEU.FTZ.AND P5, PT, R168.reuse, -INF , PT ;  /* 0xff800000a800780b */ /* 0x040fe20003fbd000 */
[----:B------:R-:W-:Y:S02]  /*9540*/  FMUL.FTZ R213, R168, UR6 ;  /* 0x00000006a8d57c20 */ /* 0x000fe40008410000 */
[----:B------:R-:W3:Y:S03]  /*9550*/  SHFL.BFLY PT, R167, R25, 0x1, 0x1f ;  /* 0x0c201f0019a77f89 */ /* 0x000ee600000e0000 */
[----:B------:R-:W-:-:S05]  /*9560*/  FSEL R213, R213, RZ, P5 ;  /* 0x000000ffd5d57208 */ /* 0x000fca0002800000 */
[--C-:B------:R-:W-:Y:S01]  /*9570*/  FFMA.FTZ R197, R21, UR6, -R213.reuse ;  /* 0x0000000615c57c23 */ /* 0x100fe200080108d5 */
[--C-:B------:R-:W-:Y:S01]  /*9580*/  FFMA.FTZ R196, R30, UR6, -R213.reuse ;  /* 0x000000061ec47c23 */ /* 0x100fe200080108d5 */
[--C-:B------:R-:W-:Y:S01]  /*9590*/  FFMA.FTZ R195, R28, UR6, -R213.reuse ;  /* 0x000000061cc37c23 */ /* 0x100fe200080108d5 */
[--C-:B------:R-:W-:Y:S01]  /*95a0*/  FFMA.FTZ R194, R27, UR6, -R213.reuse ;  /* 0x000000061bc27c23 */ /* 0x100fe200080108d5 */
[--C-:B------:R-:W-:Y:S01]  /*95b0*/  FFMA.FTZ R209, R209, UR6, -R213.reuse ;  /* 0x00000006d1d17c23 */ /* 0x100fe200080108d5 */
[----:B------:R-:W-:Y:S01]  /*95c0*/  FFMA.FTZ R201, R201, UR6, -R213 ;  /* 0x00000006c9c97c23 */ /* 0x000fe200080108d5 */
[----:B------:R-:W-:Y:S01]  /*95d0*/  MUFU.EX2 R197, R197 ;  /* 0x000000c500c57308 */ /* 0x000fe20000000800 */
[----:B-1----:R-:W-:-:S03]  /*95e0*/  FMNMX.FTZ R11, R11, R23, !PT ;  /* 0x000000170b0b7209 */ /* 0x002fc60007810000 */
[----:B------:R-:W-:Y:S01]  /*95f0*/  MUFU.EX2 R196, R196 ;  /* 0x000000c400c47308 */ /* 0x000fe20000000800 */
[----:B--2---:R-:W-:Y:S01]  /*9600*/  FMNMX.FTZ R22, R22, R26, !PT ;  /* 0x0000001a16167209 */ /* 0x004fe20007810000 */
[----:B------:R-:W1:Y:S02]  /*9610*/  SHFL.BFLY PT, R165, R11, 0x1, 0x1f ;  /* 0x0c201f000ba57f89 */ /* 0x000e6400000e0000 */
[----:B------:R-:W-:Y:S01]  /*9620*/  MUFU.EX2 R195, R195 ;  /* 0x000000c300c37308 */ /* 0x000fe20000000800 */
[----:B---3--:R-:W-:Y:S01]  /*9630*/  FMNMX.FTZ R167, R25, R167, !PT ;  /* 0x000000a719a77209 */ /* 0x008fe20007810000 */
[----:B------:R-:W2:Y:S02]  /*9640*/  SHFL.BFLY PT, R166, R22, 0x1, 0x1f ;  /* 0x0c201f0016a67f89 */ /* 0x000ea400000e0000 */
[----:B------:R-:W-:Y:S01]  /*9650*/  MUFU.EX2 R194, R194 ;  /* 0x000000c200c27308 */ /* 0x000fe20000000800 */
[C---:B------:R-:W-:Y:S01]  /*9660*/  FSETP.NEU.FTZ.AND P4, PT, R167.reuse, -INF , PT ;  /* 0xff800000a700780b */ /* 0x040fe20003f9d000 */
[----:B------:R-:W-:Y:S01]  /*9670*/  FMUL.FTZ R211, R167, UR6 ;  /* 0x00000006a7d37c20 */ /* 0x000fe20008410000 */
[----:B------:R-:W-:Y:S01]  /*9680*/  LDSM.16.MT88.4 R24, [R214] ;  /* 0x00000000d618783b */ /* 0x000fe20000004200 */
[----:B------:R-:W-:Y:S03]  /*9690*/  MUFU.EX2 R201, R201 ;  /* 0x000000c900c97308 */ /* 0x000fe60000000800 */
[----:B------:R-:W-:-:S05]  /*96a0*/  FSEL R211, R211, RZ, P4 ;  /* 0x000000ffd3d37208 */ /* 0x000fca0002000000 */
[--C-:B------:R-:W-:Y:S01]  /*96b0*/  FFMA.FTZ R193, R17, UR6, -R211.reuse ;  /* 0x0000000611c17c23 */ /* 0x100fe200080108d3 */
[--C-:B------:R-:W-:Y:S01]  /*96c0*/  FFMA.FTZ R192, R20, UR6, -R211.reuse ;  /* 0x0000000614c07c23 */ /* 0x100fe200080108d3 */
[--C-:B------:R-:W-:Y:S01]  /*96d0*/  FFMA.FTZ R191, R19, UR6, -R211.reuse ;  /* 0x0000000613bf7c23 */ /* 0x100fe200080108d3 */
[--C-:B------:R-:W-:Y:S01]  /*96e0*/  FFMA.FTZ R190, R18, UR6, -R211.reuse ;  /* 0x0000000612be7c23 */ /* 0x100fe200080108d3 */
[----:B------:R-:W-:Y:S01]  /*96f0*/  FFMA.FTZ R244, R244, UR6, -R211 ;  /* 0x00000006f4f47c23 */ /* 0x000fe200080108d3 */
[----:B-1----:R-:W-:Y:S01]  /*9700*/  FMNMX.FTZ R165, R11, R165, !PT ;  /* 0x000000a50ba57209 */ /* 0x002fe20007810000 */
[----:B------:R-:W-:Y:S01]  /*9710*/  MUFU.EX2 R193, R193 ;  /* 0x000000c100c17308 */ /* 0x000fe20000000800 */
[----:B------:R-:W-:Y:S02]  /*9720*/  FSEL R11, R168, RZ, P5 ;  /* 0x000000ffa80b7208 */ /* 0x000fe40002800000 */
[----:B--2---:R-:W-:Y:S01]  /*9730*/  FMNMX.FTZ R166, R22, R166, !PT ;  /* 0x000000a616a67209 */ /* 0x004fe20007810000 */
[C---:B------:R-:W-:Y:S01]  /*9740*/  FMUL.FTZ R245, R165.reuse, UR6 ;  /* 0x00000006a5f57c20 */ /* 0x040fe20008410000 */
[----:B------:R-:W-:Y:S01]  /*9750*/  FSETP.NEU.FTZ.AND P1, PT, R165, -INF , PT ;  /* 0xff800000a500780b */ /* 0x000fe20003f3d000 */
[----:B------:R-:W-:Y:S01]  /*9760*/  FADD.FTZ R11, R207, -R11 ;  /* 0x8000000bcf0b7221 */ /* 0x000fe20000010000 */
[C---:B------:R-:W-:Y:S01]  /*9770*/  FSETP.NEU.FTZ.AND P3, PT, R166.reuse, -INF , PT ;  /* 0xff800000a600780b */ /* 0x040fe20003f7d000 */
[----:B------:R-:W-:Y:S01]  /*9780*/  FMUL.FTZ R249, R166, UR6 ;  /* 0x00000006a6f97c20 */ /* 0x000fe20008410000 */
[----:B------:R-:W-:Y:S01]  /*9790*/  FSEL R245, R245, RZ, P1 ;  /* 0x000000fff5f57208 */ /* 0x000fe20000800000 */
[----:B------:R-:W-:Y:S01]  /*97a0*/  FMUL.FTZ R11, R11, UR6 ;  /* 0x000000060b0b7c20 */ /* 0x000fe20008410000 */
[----:B------:R-:W1:Y:S01]  /*97b0*/  MUFU.EX2 R192, R192 ;  /* 0x000000c000c07308 */ /* 0x000e620000000800 */
[----:B------:R-:W-:Y:S01]  /*97c0*/  IADD3 R207, PT, PT, R216, 0xa040, RZ ;  /* 0x0000a040d8cf7810 */ /* 0x000fe20007ffe0ff */
[----:B------:R-:W-:Y:S01]  /*97d0*/  LDSM.16.MT88.4 R20, [R215+0xa000] ;  /* 0x00a00000d714783b */ /* 0x000fe20000004200 */
[----:B------:R-:W-:Y:S01]  /*97e0*/  FSEL R249, R249, RZ, P3 ;  /* 0x000000fff9f97208 */ /* 0x000fe20001800000 */
[--C-:B------:R-:W-:Y:S01]  /*97f0*/  FFMA.FTZ R199, R9, UR6, -R245.reuse ;  /* 0x0000000609c77c23 */ /* 0x100fe200080108f5 */
[----:B------:R-:W-:Y:S01]  /*9800*/  FSEL R9, R165, RZ, P1 ;  /* 0x000000ffa5097208 */ /* 0x000fe20000800000 */
[----:B------:R-:W-:Y:S01]  /*9810*/  FFMA.FTZ R198, R8, UR6, -R245 ;  /* 0x0000000608c67c23 */ /* 0x000fe200080108f5 */
[----:B------:R-:W-:Y:S01]  /*9820*/  FSEL R8, R166, RZ, P3 ;  /* 0x000000ffa6087208 */ /* 0x000fe20001800000 */
[----:B------:R-:W-:Y:S01]  /*9830*/  FFMA.FTZ R170, R10, UR6, -R249 ;  /* 0x000000060aaa7c23 */ /* 0x000fe200080108f9 */
[----:B------:R-:W-:Y:S01]  /*9840*/  FSEL R10, R167, RZ, P4 ;  /* 0x000000ffa70a7208 */ /* 0x000fe20002000000 */
[----:B------:R-:W-:Y:S01]  /*9850*/  FADD.FTZ R9, R204, -R9 ;  /* 0x80000009cc097221 */ /* 0x000fe20000010000 */
[--C-:B------:R-:W-:Y:S01]  /*9860*/  FFMA.FTZ R189, R16, UR6, -R249.reuse ;  /* 0x0000000610bd7c23 */ /* 0x100fe200080108f9 */
[----:B------:R-:W-:Y:S01]  /*9870*/  FADD.FTZ R8, R205, -R8 ;  /* 0x80000008cd087221 */ /* 0x000fe20000010000 */
[--C-:B------:R-:W-:Y:S01]  /*9880*/  FFMA.FTZ R188, R15, UR6, -R249.reuse ;  /* 0x000000060fbc7c23 */ /* 0x100fe200080108f9 */
[----:B------:R-:W-:Y:S01]  /*9890*/  FADD.FTZ R10, R206, -R10 ;  /* 0x8000000ace0a7221 */ /* 0x000fe20000010000 */
[----:B------:R-:W-:Y:S01]  /*98a0*/  FFMA.FTZ R171, R14, UR6, -R249 ;  /* 0x000000060eab7c23 */ /* 0x000fe200080108f9 */
[--C-:B------:R-:W-:Y:S01]  /*98b0*/  FFMA.FTZ R169, R12, UR6, -R245.reuse ;  /* 0x000000060ca97c23 */ /* 0x100fe200080108f5 */
[--C-:B------:R-:W-:Y:S01]  /*98c0*/  FFMA.FTZ R164, R13, UR6, -R245.reuse ;  /* 0x000000060da47c23 */ /* 0x100fe200080108f5 */
[----:B------:R-:W-:Y:S01]  /*98d0*/  FMUL.FTZ R204, R9, UR6 ;  /* 0x0000000609cc7c20 */ /* 0x000fe20008410000 */
[----:B------:R-:W-:Y:S01]  /*98e0*/  FMUL.FTZ R10, R10, UR6 ;  /* 0x000000060a0a7c20 */ /* 0x000fe20008410000 */
[----:B------:R-:W-:Y:S01]  /*98f0*/  FMUL.FTZ R8, R8, UR6 ;  /* 0x0000000608087c20 */ /* 0x000fe20008410000 */
[----:B------:R-:W-:Y:S01]  /*9900*/  MUFU.EX2 R191, R191 ;  /* 0x000000bf00bf7308 */ /* 0x000fe20000000800 */
[----:B-1----:R-:W-:Y:S01]  /*9910*/  F2FP.BF16.F32.PACK_AB R9, R192, R193 ;  /* 0x000000c1c009723e */ /* 0x002fe200000010ff */
[----:B------:R-:W1:Y:S01]  /*9920*/  LDSM.16.MT88.4 R12, [R214+0x1000] ;  /* 0x00100000d60c783b */ /* 0x000e620000004200 */
[----:B------:R-:W-:Y:S01]  /*9930*/  @P0 IADD3 R207, PT, PT, R235, -0x40, RZ ;  /* 0xffffffc0ebcf0810 */ /* 0x000fe20007ffe0ff */
[----:B------:R-:W-:Y:S01]  /*9940*/  MUFU.EX2 R190, R190 ;  /* 0x000000be00be7308 */ /* 0x000fe20000000800 */
[----:B------:R-:W-:-:S03]  /*9950*/  FFMA.FTZ R250, R250, UR6, -R245 ;  /* 0x00000006fafa7c23 */ /* 0x000fc600080108f5 */
[----:B------:R-:W-:Y:S01]  /*9960*/  MUFU.EX2 R189, R189 ;  /* 0x000000bd00bd7308 */ /* 0x000fe20000000800 */
[----:B------:R-:W2:Y:S03]  /*9970*/  LDSM.16.MT88.4 R16, [R207] ;  /* 0x00000000cf10783b */ /* 0x000ea60000004200 */
[----:B------:R-:W3:Y:S01]  /*9980*/  MUFU.EX2 R188, R188 ;  /* 0x000000bc00bc7308 */ /* 0x000ee20000000800 */
[----:B------:R-:W-:Y:S03]  /*9990*/  LDSM.16.MT88.4 R28, [R207+0x1000] ;  /* 0x00100000cf1c783b */ /* 0x000fe60000004200 */
[----:B------:R-:W-:Y:S04]  /*99a0*/  MUFU.EX2 R171, R171 ;  /* 0x000000ab00ab7308 */ /* 0x000fe80000000800 */
[----:B------:R-:W4:Y:S04]  /*99b0*/  MUFU.EX2 R170, R170 ;  /* 0x000000aa00aa7308 */ /* 0x000f280000000800 */
[----:B------:R-:W-:Y:S01]  /*99c0*/  MUFU.EX2 R169, R169 ;  /* 0x000000a900a97308 */ /* 0x000fe20000000800 */
[----:B---3--:R-:W-:-:S03]  /*99d0*/  F2FP.BF16.F32.PACK_AB R176, R188, R189 ;  /* 0x000000bdbcb0723e */ /* 0x008fc600000010ff */
[----:B------:R-:W3:Y:S04]  /*99e0*/  MUFU.EX2 R164, R164 ;  /* 0x000000a400a47308 */ /* 0x000ee80000000800 */
[----:B------:R-:W-:Y:S01]  /*99f0*/  MUFU.EX2 R198, R198 ;  /* 0x000000c600c67308 */ /* 0x000fe20000000800 */
[----:B----4-:R-:W-:-:S03]  /*9a00*/  F2FP.BF16.F32.PACK_AB R178, R170, R171 ;  /* 0x000000abaab2723e */ /* 0x010fc600000010ff */
[----:B------:R-:W4:Y:S04]  /*9a10*/  MUFU.EX2 R199, R199 ;  /* 0x000000c700c77308 */ /* 0x000f280000000800 */
[----:B------:R5:W1:Y:S01]  /*9a20*/  MUFU.EX2 R202, R11 ;  /* 0x0000000b00ca7308 */ /* 0x000a620000000800 */
[----:B---3--:R-:W-:-:S03]  /*9a30*/  F2FP.BF16.F32.PACK_AB R177, R164, R169 ;  /* 0x000000a9a4b1723e */ /* 0x008fc600000010ff */
[----:B------:R3:W2:Y:S04]  /*9a40*/  MUFU.EX2 R206, R10 ;  /* 0x0000000a00ce7308 */ /* 0x0006a80000000800 */
[----:B------:R2:W2:Y:S01]  /*9a50*/  MUFU.EX2 R205, R8 ;  /* 0x0000000800cd7308 */ /* 0x0004a20000000800 */
[----:B----4-:R-:W-:-:S03]  /*9a60*/  F2FP.BF16.F32.PACK_AB R179, R199, R198 ;  /* 0x000000c6c7b3723e */ /* 0x010fc600000010ff */
[----:B------:R-:W4:Y:S01]  /*9a70*/  MUFU.EX2 R204, R204 ;  /* 0x000000cc00cc7308 */ /* 0x000f220000000800 */
[----:B-----5:R-:W-:Y:S01]  /*9a80*/  F2FP.BF16.F32.PACK_AB R11, R190, R191 ;  /* 0x000000bfbe0b723e */ /* 0x020fe200000010ff */
[-C--:B-1----:R-:W-:Y:S01]  /*9a90*/  FMUL.FTZ R160, R160, R202.reuse ;  /* 0x000000caa0a07220 */ /* 0x082fe20000410000 */
[-C--:B------:R-:W-:Y:S01]  /*9aa0*/  FMUL.FTZ R161, R161, R202.reuse ;  /* 0x000000caa1a17220 */ /* 0x080fe20000410000 */
[----:B------:R-:W-:Y:S01]  /*9ab0*/  FMUL.FTZ R116, R116, R202 ;  /* 0x000000ca74747220 */ /* 0x000fe20000410000 */
[----:B---3--:R-:W-:Y:S01]  /*9ac0*/  F2FP.BF16.F32.PACK_AB R10, R194, R195 ;  /* 0x000000c3c20a723e */ /* 0x008fe200000010ff */
[-C--:B--2---:R-:W-:Y:S01]  /*9ad0*/  FMUL.FTZ R162, R162, R206.reuse ;  /* 0x000000cea2a27220 */ /* 0x084fe20000410000 */
[----:B------:R-:W-:Y:S01]  /*9ae0*/  FMUL.FTZ R163, R163, R206 ;  /* 0x000000cea3a37220 */ /* 0x000fe20000410000 */
[----:B------:R-:W-:Y:S01]  /*9af0*/  FMUL.FTZ R117, R117, R202 ;  /* 0x000000ca75757220 */ /* 0x000fe20000410000 */
[----:B------:R-:W-:Y:S01]  /*9b00*/  F2FP.BF16.F32.PACK_AB R8, R196, R197 ;  /* 0x000000c5c408723e */ /* 0x000fe200000010ff */
[-C--:B------:R-:W-:Y:S01]  /*9b10*/  FMUL.FTZ R156, R156, R205.reuse ;  /* 0x000000cd9c9c7220 */ /* 0x080fe20000410000 */
[-C--:B------:R-:W-:Y:S01]  /*9b20*/  FMUL.FTZ R157, R157, R205.reuse ;  /* 0x000000cd9d9d7220 */ /* 0x080fe20000410000 */
[-C--:B------:R-:W-:Y:S01]  /*9b30*/  FMUL.FTZ R120, R120, R205.reuse ;  /* 0x000000cd78787220 */ /* 0x080fe20000410000 */
[-C--:B----4-:R-:W-:Y:S01]  /*9b40*/  FMUL.FTZ R158, R158, R204.reuse ;  /* 0x000000cc9e9e7220 */ /* 0x090fe20000410000 */
[-C--:B------:R-:W-:Y:S01]  /*9b50*/  FMUL.FTZ R159, R159, R204.reuse ;  /* 0x000000cc9f9f7220 */ /* 0x080fe20000410000 */
[----:B------:R-:W-:Y:S01]  /*9b60*/  FMUL.FTZ R121, R121, R205 ;  /* 0x000000cd79797220 */ /* 0x000fe20000410000 */
[-C--:B------:R-:W-:Y:S01]  /*9b70*/  HMMA.16816.F32.BF16 R160, R8, R184.reuse, R160 ;  /* 0x000000b808a0723c */ /* 0x080fe200000418a0 */
[-C--:B------:R-:W-:Y:S01]  /*9b80*/  FMUL.FTZ R122, R122, R204.reuse ;  /* 0x000000cc7a7a7220 */ /* 0x080fe20000410000 */
[----:B------:R-:W-:Y:S01]  /*9b90*/  FMUL.FTZ R123, R123, R204 ;  /* 0x000000cc7b7b7220 */ /* 0x000fe20000410000 */
[-C--:B------:R-:W-:Y:S01]  /*9ba0*/  FMUL.FTZ R118, R118, R206.reuse ;  /* 0x000000ce76767220 */ /* 0x080fe20000410000 */
[----:B------:R-:W-:Y:S01]  /*9bb0*/  FMUL.FTZ R119, R119, R206 ;  /* 0x000000ce77777220 */ /* 0x000fe20000410000 */
[-C--:B------:R-:W-:Y:S01]  /*9bc0*/  FMUL.FTZ R148, R148, R202.reuse ;  /* 0x000000ca94947220 */ /* 0x080fe20000410000 */
[----:B------:R-:W-:Y:S01]  /*9bd0*/  FMUL.FTZ R149, R149, R202 ;  /* 0x000000ca95957220 */ /* 0x000fe20000410000 */
[----:B------:R-:W-:Y:S01]  /*9be0*/  FMUL.FTZ R150, R150, R206 ;  /* 0x000000ce96967220 */ /* 0x000fe20000410000 */
[C---:B------:R-:W-:Y:S01]  /*9bf0*/  HMMA.16816.F32.BF16 R156, R176.reuse, R184, R156 ;  /* 0x000000b8b09c723c */ /* 0x040fe2000004189c */
[----:B------:R-:W-:Y:S01]  /*9c00*/  MOV R185, R34 ;  /* 0x0000002200b97202 */ /* 0x000fe20000000f00 */
[----:B------:R-:W-:Y:S01]  /*9c10*/  FMUL.FTZ R151, R151, R206 ;  /* 0x000000ce97977220 */ /* 0x000fe20000410000 */
[----:B------:R-:W-:Y:S01]  /*9c20*/  MOV R184, R175 ;  /* 0x000000af00b87202 */ /* 0x000fe20000000f00 */
[----:B------:R-:W-:Y:S01]  /*9c30*/  LDSM.16.MT88.4 R32, [R215+0xb000] ;  /* 0x00b00000d720783b */ /* 0x000fe20000004200 */
[-C--:B------:R-:W-:Y:S01]  /*9c40*/  FMUL.FTZ R144, R144, R202.reuse ;  /* 0x000000ca90907220 */ /* 0x080fe20000410000 */
[----:B------:R-:W-:Y:S01]  /*9c50*/  FMUL.FTZ R145, R145, R202 ;  /* 0x000000ca91917220 */ /* 0x000fe20000410000 */
[-C--:B------:R-:W-:Y:S01]  /*9c60*/  FMUL.FTZ R146, R146, R206.reuse ;  /* 0x000000ce92927220 */ /* 0x080fe20000410000 */
        /* <DEDUP_REMOVED lines=106> */
[-C--:B------:R-:W-:Y:S01]  /*a310*/  HMMA.16816.F32.BF16 R120, R176, R12.reuse, R120 ;  /* 0x0000000cb078723c */ /* 0x080fe20000041878 */
        /* <DEDUP_REMOVED lines=30> */
[----:B------:R-:W-:Y:S01]  /*a500*/  FADD.FTZ R197, R201, R197 ;  /* 0x000000c5c9c57221 */ /* 0x000fe20000010000 */
        /* <DEDUP_REMOVED lines=35> */
[----:B------:R-:W-:Y:S02]  /*a740*/  F2FP.BF16.F32.PACK_AB R173, R247, R248 ;  /* 0x000000f8f7ad723e */ /* 0x000fe400000010ff */
[----:B------:R-:W-:-:S03]  /*a750*/  MOV R184, R208 ;  /* 0x000000d000b87202 */ /* 0x000fc60000000f00 */
        /* <DEDUP_REMOVED lines=14> */
[C---:B-1----:R-:W-:Y:S01]  /*a840*/  HMMA.16816.F32.BF16 R156, R172.reuse, R24, R156 ;  /* 0x00000018ac9c723c */ /* 0x042fe2000004189c */
[--C-:B---3--:R-:W-:Y:S01]  /*a850*/  FFMA.FTZ R207, R210, UR6, -R213.reuse ;  /* 0x00000006d2cf7c23 */ /* 0x108fe200080108d5 */
[----:B------:R-:W-:Y:S01]  /*a860*/  FFMA.FTZ R213, R203, UR6, -R213 ;  /* 0x00000006cbd57c23 */ /* 0x000fe200080108d5 */
[--C-:B------:R-:W-:Y:S01]  /*a870*/  FFMA.FTZ R210, R243, UR6, -R211.reuse ;  /* 0x00000006f3d27c23 */ /* 0x100fe200080108d3 */
[----:B------:R1:W-:Y:S04]  /*a880*/  MUFU.EX2 R203, R209 ;  /* 0x000000d100cb7308 */ /* 0x0003e80000000800 */
[C---:B------:R-:W-:Y:S01]  /*a890*/  HMMA.16816.F32.BF16 R152, R172.reuse, R26, R152 ;  /* 0x0000001aac98723c */ /* 0x040fe20000041898 */
[----:B------:R-:W3:Y:S04]  /*a8a0*/  MUFU.EX2 R207, R207 ;  /* 0x000000cf00cf7308 */ /* 0x000ee80000000800 */
[----:B------:R-:W-:Y:S03]  /*a8b0*/  MUFU.EX2 R210, R210 ;  /* 0x000000d200d27308 */ /* 0x000fe60000000800 */
[----:B------:R-:W-:Y:S01]  /*a8c0*/  HMMA.16816.F32.BF16 R140, R172, R20, R140 ;  /* 0x00000014ac8c723c */ /* 0x000fe2000004188c */
[----:B-1----:R-:W-:-:S02]  /*a8d0*/  FFMA.FTZ R209, R200, UR6, -R211 ;  /* 0x00000006c8d17c23 */ /* 0x002fc400080108d3 */
[----:B------:R1:W4:Y:S05]  /*a8e0*/  MUFU.EX2 R200, R213 ;  /* 0x000000d500c87308 */ /* 0x00032a0000000800 */
[----:B------:R-:W-:Y:S01]  /*a8f0*/  HMMA.16816.F32.BF16 R136, R172, R22, R136 ;  /* 0x00000016ac88723c */ /* 0x000fe20000041888 */
[----:B---3--:R-:W-:Y:S01]  /*a900*/  FADD.FTZ R197, R207, R197 ;  /* 0x000000c5cfc57221 */ /* 0x008fe20000010000 */
[----:B------:R-:W3:Y:S03]  /*a910*/  MUFU.EX2 R209, R209 ;  /* 0x000000d100d17308 */ /* 0x000ee60000000800 */
[----:B------:R-:W-:-:S03]  /*a920*/  FADD.FTZ R197, R203, R197 ;  /* 0x000000c5cbc57221 */ /* 0x000fc60000010000 */
[C---:B--2---:R-:W-:Y:S01]  /*a930*/  HMMA.16816.F32.BF16 R40, R172.reuse, R32, R40 ;  /* 0x00000020ac28723c */ /* 0x044fe20000041828 */
[----:B-1----:R-:W-:Y:S01]  /*a940*/  FFMA.FTZ R213, R242, UR6, -R211 ;  /* 0x00000006f2d57c23 */ /* 0x002fe200080108d3 */
[----:B----4-:R-:W-:Y:S01]  /*a950*/  FADD.FTZ R239, R200, R197 ;  /* 0x000000c5c8ef7221 */ /* 0x010fe20000010000 */
[----:B------:R-:W1:Y:S05]  /*a960*/  MUFU.EX2 R211, R244 ;  /* 0x000000f400d37308 */ /* 0x000e6a0000000800 */
[C---:B------:R-:W-:Y:S01]  /*a970*/  HMMA.16816.F32.BF16 R44, R172.reuse, R34, R44 ;  /* 0x00000022ac2c723c */ /* 0x040fe2000004182c */
[----:B---3--:R-:W-:Y:S01]  /*a980*/  FADD.FTZ R193, R209, R193 ;  /* 0x000000c1d1c17221 */ /* 0x008fe20000010000 */
[----:B------:R-:W2:Y:S06]  /*a990*/  MUFU.EX2 R213, R213 ;  /* 0x000000d500d57308 */ /* 0x000eac0000000800 */
[----:B------:R-:W-:Y:S01]  /*a9a0*/  HMMA.16816.F32.BF16 R56, R172, R16, R56 ;  /* 0x00000010ac38723c */ /* 0x000fe20000041838 */
[----:B-1----:R-:W-:-:S07]  /*a9b0*/  FADD.FTZ R193, R211, R193 ;  /* 0x000000c1d3c17221 */ /* 0x002fce0000010000 */
[----:B------:R-:W-:Y:S01]  /*a9c0*/  HMMA.16816.F32.BF16 R60, R172, R18, R60 ;  /* 0x00000012ac3c723c */ /* 0x000fe2000004183c */
[----:B------:R-:W-:-:S04]  /*a9d0*/  FADD.FTZ R193, R210, R193 ;  /* 0x000000c1d2c17221 */ /* 0x000fc80000010000 */
[----:B--2---:R-:W-:-:S03]  /*a9e0*/  FADD.FTZ R238, R213, R193 ;  /* 0x000000c1d5ee7221 */ /* 0x004fc60000010000 */
[C---:B------:R-:W-:Y:S08]  /*a9f0*/  HMMA.16816.F32.BF16 R72, R172.reuse, R12, R72 ;  /* 0x0000000cac48723c */ /* 0x040ff00000041848 */
[C---:B------:R-:W-:Y:S08]  /*aa00*/  HMMA.16816.F32.BF16 R76, R172.reuse, R14, R76 ;  /* 0x0000000eac4c723c */ /* 0x040ff0000004184c */
[C---:B------:R-:W-:Y:S08]  /*aa10*/  HMMA.16816.F32.BF16 R88, R172.reuse, R28, R88 ;  /* 0x0000001cac58723c */ /* 0x040ff00000041858 */
[C---:B------:R-:W-:Y:S08]  /*aa20*/  HMMA.16816.F32.BF16 R92, R172.reuse, R30, R92 ;  /* 0x0000001eac5c723c */ /* 0x040ff0000004185c */
[C---:B------:R-:W-:Y:S08]  /*aa30*/  HMMA.16816.F32.BF16 R104, R172.reuse, R176, R104 ;  /* 0x000000b0ac68723c */ /* 0x040ff00000041868 */
[C---:B------:R-:W-:Y:S08]  /*aa40*/  HMMA.16816.F32.BF16 R108, R172.reuse, R178, R108 ;  /* 0x000000b2ac6c723c */ /* 0x040ff0000004186c */
[C---:B-----5:R-:W-:Y:S08]  /*aa50*/  HMMA.16816.F32.BF16 R120, R172.reuse, R128, R120 ;  /* 0x00000080ac78723c */ /* 0x060ff00000041878 */
        /* <DEDUP_REMOVED lines=103> */
[----:B------:R-:W-:Y:S08]  /*b0d0*/  HMMA.16816.F32.BF16 R12, R204, R202, R12 ;  /* 0x000000cacc0c723c */ /* 0x000ff0000004180c */
[C---:B------:R-:W-:Y:S08]  /*b0e0*/  HMMA.16816.F32.BF16 R192, R208.reuse, R200, R192 ;  /* 0x000000c8d0c0723c */ /* 0x040ff000000418c0 */
[----:B------:R-:W-:Y:S01]  /*b0f0*/  HMMA.16816.F32.BF16 R188, R208, R202, R188 ;  /* 0x000000cad0bc723c */ /* 0x000fe200000418bc */
[----:B------:R-:W-:Y:S07]  /*b100*/  LDSM.16.M88.4 R200, [R183+0x4000] ;  /* 0x00400000b7c8783b */ /* 0x000fee0000000200 */
[C---:B-----5:R-:W-:Y:S08]  /*b110*/  HMMA.16816.F32.BF16 R8, R204.reuse, R196, R8 ;  /* 0x000000c4cc08723c */ /* 0x060ff00000041808 */
[----:B------:R-:W-:Y:S08]  /*b120*/  HMMA.16816.F32.BF16 R176, R204, R198, R176 ;  /* 0x000000c6ccb0723c */ /* 0x000ff000000418b0 */
[C---:B------:R-:W-:Y:S01]  /*b130*/  HMMA.16816.F32.BF16 R204, R208.reuse, R196, R184 ;  /* 0x000000c4d0cc723c */ /* 0x040fe200000418b8 */
[----:B------:R-:W-:Y:S07]  /*b140*/  LDSM.16.M88.4 R184, [R181+0x9000] ;  /* 0x00900000b5b8783b */ /* 0x000fee0000000200 */
[----:B------:R-:W-:Y:S01]  /*b150*/  HMMA.16816.F32.BF16 R172, R208, R198, R172 ;  /* 0x000000c6d0ac723c */ /* 0x000fe200000418ac */
[----:B------:R-:W2:Y:S07]  /*b160*/  LDSM.16.M88.4 R208, [R183+0x6000] ;  /* 0x00600000b7d0783b */ /* 0x000eae0000000200 */
[C---:B-1----:R-:W-:Y:S08]  /*b170*/  HMMA.16816.F32.BF16 R16, R28.reuse, R24, R16 ;  /* 0x000000181c10723c */ /* 0x042ff00000041810 */
[----:B------:R-:W-:Y:S08]  /*b180*/  HMMA.16816.F32.BF16 R12, R28, R26, R12 ;  /* 0x0000001a1c0c723c */ /* 0x000ff0000004180c */
[C---:B------:R-:W-:Y:S01]  /*b190*/  HMMA.16816.F32.BF16 R196, R32.reuse, R24, R192 ;  /* 0x0000001820c4723c */ /* 0x040fe200000418c0 */
[----:B------:R-:W-:Y:S07]  /*b1a0*/  LDSM.16.M88.4 R192, [R182+0x4000] ;  /* 0x00400000b6c0783b */ /* 0x000fee0000000200 */
[----:B------:R-:W-:Y:S01]  /*b1b0*/  HMMA.16816.F32.BF16 R188, R32, R26, R188 ;  /* 0x0000001a20bc723c */ /* 0x000fe200000418bc */
[----:B------:R-:W1:Y:S07]  /*b1c0*/  LDSM.16.M88.4 R24, [R181+0x9800] ;  /* 0x00980000b518783b */ /* 0x000e6e0000000200 */
[C---:B---3--:R-:W-:Y:S08]  /*b1d0*/  HMMA.16816.F32.BF16 R8, R28.reuse, R20, R8 ;  /* 0x000000141c08723c */ /* 0x048ff00000041808 */
[----:B------:R-:W-:Y:S01]  /*b1e0*/  HMMA.16816.F32.BF16 R176, R28, R22, R176 ;  /* 0x000000161cb0723c */ /* 0x000fe200000418b0 */
[----:B------:R-:W-:Y:S07]  /*b1f0*/  LDSM.16.M88.4 R28, [R0+0x9000] ;  /* 0x00900000001c783b */ /* 0x000fee0000000200 */
[C---:B------:R-:W-:Y:S08]  /*b200*/  HMMA.16816.F32.BF16 R204, R32.reuse, R20, R204 ;  /* 0x0000001420cc723c */ /* 0x040ff000000418cc */
[----:B------:R-:W-:Y:S01]  /*b210*/  HMMA.16816.F32.BF16 R172, R32, R22, R172 ;  /* 0x0000001620ac723c */ /* 0x000fe200000418ac */
[----:B------:R-:W3:Y:S04]  /*b220*/  LDSM.16.M88.4 R20, [R182+0x6000] ;  /* 0x00600000b614783b */ /* 0x000ee80000000200 */
[----:B------:R-:W4:Y:S01]  /*b230*/  LDSM.16.M88.4 R32, [R0+0x9800] ;  /* 0x009800000020783b */ /* 0x000f220000000200 */
[----:B------:R-:W-:-:S04]  /*b240*/  DEPBAR.LE SB0, 0x0 ;  /* 0x000080000000791a */ /* 0x000fc80000000000 */
[C---:B--2---:R-:W-:Y:S08]  /*b250*/  HMMA.16816.F32.BF16 R12, R208.reuse, R186, R12 ;  /* 0x000000bad00c723c */ /* 0x044ff0000004180c */
[C---:B------:R-:W-:Y:S08]  /*b260*/  HMMA.16816.F32.BF16 R16, R208.reuse, R184, R16 ;  /* 0x000000b8d010723c */ /* 0x040ff00000041810 */
[----:B-1----:R-:W-:Y:S08]  /*b270*/  HMMA.16816.F32.BF16 R8, R208, R24, R8 ;  /* 0x00000018d008723c */ /* 0x002ff00000041808 */
[----:B------:R-:W-:Y:S08]  /*b280*/  HMMA.16816.F32.BF16 R196, R200, R184, R196 ;  /* 0x000000b8c8c4723c */ /* 0x000ff000000418c4 */
[----:B------:R-:W-:Y:S08]  /*b290*/  HMMA.16816.F32.BF16 R176, R208, R26, R176 ;  /* 0x0000001ad0b0723c */ /* 0x000ff000000418b0 */
[C---:B------:R-:W-:Y:S08]  /*b2a0*/  HMMA.16816.F32.BF16 R188, R200.reuse, R186, R188 ;  /* 0x000000bac8bc723c */ /* 0x040ff000000418bc */
[----:B------:R-:W-:Y:S08]  /*b2b0*/  HMMA.16816.F32.BF16 R204, R200, R24, R204 ;  /* 0x00000018c8cc723c */ /* 0x000ff000000418cc */
[----:B---3--:R-:W-:Y:S08]  /*b2c0*/  HMMA.16816.F32.BF16 R12, R20, R30, R12 ;  /* 0x0000001e140c723c */ /* 0x008ff0000004180c */
[----:B------:R-:W-:Y:S01]  /*b2d0*/  HMMA.16816.F32.BF16 R172, R200, R26, R172 ;  /* 0x0000001ac8ac723c */ /* 0x000fe200000418ac */
[----:B------:R-:W-:-:S02]  /*b2e0*/  VIADD R26, R212, 0xffffff90 ;  /* 0xffffff90d41a7836 */ /* 0x000fc40000000000 */
[----:B------:R-:W-:-:S05]  /*b2f0*/  VIADD R27, R234, 0x8 ;  /* 0x00000008ea1b7836 */ /* 0x000fca0000000000 */
[----:B------:R-:W-:Y:S03]  /*b300*/  HMMA.16816.F32.BF16 R16, R20, R28, R16 ;  /* 0x0000001c1410723c */ /* 0x000fe60000041810 */
[----:B------:R-:W-:Y:S01]  /*b310*/  FMUL.FTZ R12, R12, UR4 ;  /* 0x000000040c0c7c20 */ /* 0x000fe20008410000 */
[----:B------:R-:W-:Y:S01]  /*b320*/  FMUL.FTZ R13, R13, UR4 ;  /* 0x000000040d0d7c20 */ /* 0x000fe20008410000 */
[----:B------:R-:W-:-:S03]  /*b330*/  FMUL.FTZ R14, R14, UR4 ;  /* 0x000000040e0e7c20 */ /* 0x000fc60008410000 */
[----:B----4-:R-:W-:Y:S01]  /*b340*/  HMMA.16816.F32.BF16 R8, R20, R32, R8 ;  /* 0x000000201408723c */ /* 0x010fe20000041808 */
[----:B------:R-:W-:Y:S07]  /*b350*/  MUFU.TANH R12, R12 ;  /* 0x0000000c000c7308 */ /* 0x000fee0000002400 */
[----:B------:R-:W-:Y:S01]  /*b360*/  HMMA.16816.F32.BF16 R196, R192, R28, R196 ;  /* 0x0000001cc0c4723c */ /* 0x000fe200000418c4 */
[----:B------:R-:W-:Y:S02]  /*b370*/  MUFU.TANH R13, R13 ;  /* 0x0000000d000d7308 */ /* 0x000fe40000002400 */
[----:B------:R-:W-:Y:S01]  /*b380*/  FMUL.FTZ R16, R16, UR4 ;  /* 0x0000000410107c20 */ /* 0x000fe20008410000 */
[----:B------:R-:W-:-:S04]  /*b390*/  FMUL.FTZ R17, R17, UR4 ;  /* 0x0000000411117c20 */ /* 0x000fc80008410000 */
[----:B------:R-:W-:Y:S01]  /*b3a0*/  HMMA.16816.F32.BF16 R176, R20, R34, R176 ;  /* 0x0000002214b0723c */ /* 0x000fe200000418b0 */
[----:B------:R-:W-:Y:S01]  /*b3b0*/  MUFU.TANH R16, R16 ;  /* 0x0000001000107308 */ /* 0x000fe20000002400 */
[----:B------:R-:W-:Y:S02]  /*b3c0*/  VIADD R21, R212, 0xffffff91 ;  /* 0xffffff91d4157836 */ /* 0x000fe40000000000 */
[----:B------:R-:W-:Y:S01]  /*b3d0*/  FMUL.FTZ R8, R8, UR4 ;  /* 0x0000000408087c20 */ /* 0x000fe20008410000 */
[----:B------:R-:W-:Y:S01]  /*b3e0*/  FMUL.FTZ R9, R9, UR4 ;  /* 0x0000000409097c20 */ /* 0x000fe20008410000 */
[----:B------:R-:W-:Y:S02]  /*b3f0*/  VIADD R20, R212, 0xffffff98 ;  /* 0xffffff98d4147836 */ /* 0x000fe40000000000 */
[----:B------:R-:W-:Y:S01]  /*b400*/  FMUL.FTZ R10, R10, UR4 ;  /* 0x000000040a0a7c20 */ /* 0x000fe20008410000 */
[----:B------:R-:W-:Y:S01]  /*b410*/  FMUL.FTZ R248, R11, UR4 ;  /* 0x000000040bf87c20 */ /* 0x000fe20008410000 */
[----:B------:R-:W-:Y:S01]  /*b420*/  HMMA.16816.F32.BF16 R188, R192, R30, R188 ;  /* 0x0000001ec0bc723c */ /* 0x000fe200000418bc */
[----:B------:R-:W1:Y:S01]  /*b430*/  MUFU.TANH R17, R17 ;  /* 0x0000001100117308 */ /* 0x000e620000002400 */
[----:B------:R-:W-:-:S02]  /*b440*/  VIADD R31, R234, 0x40 ;  /* 0x00000040ea1f7836 */ /* 0x000fc40000000000 */
[----:B------:R-:W-:Y:S01]  /*b450*/  FMUL.FTZ R29, R198, UR4 ;  /* 0x00000004c61d7c20 */ /* 0x000fe20008410000 */
[----:B------:R-:W-:Y:S01]  /*b460*/  FMUL.FTZ R169, R199, UR4 ;  /* 0x00000004c7a97c20 */ /* 0x000fe20008410000 */
[----:B------:R-:W-:Y:S01]  /*b470*/  FMUL.FTZ R164, R196, UR4 ;  /* 0x00000004c4a47c20 */ /* 0x000fe20008410000 */
[----:B------:R-:W-:Y:S01]  /*b480*/  FMUL.FTZ R28, R197, UR4 ;  /* 0x00000004c51c7c20 */ /* 0x000fe20008410000 */
[----:B------:R-:W-:Y:S01]  /*b490*/  ISETP.GT.AND P4, PT, R31, R26, PT ;  /* 0x0000001a1f00720c */ /* 0x000fe20003f84270 */
[----:B------:R-:W-:Y:S01]  /*b4a0*/  HMMA.16816.F32.BF16 R204, R192, R32, R204 ;  /* 0x00000020c0cc723c */ /* 0x000fe200000418cc */
[----:B------:R2:W3:Y:S01]  /*b4b0*/  MUFU.TANH R30, R8 ;  /* 0x00000008001e7308 */ /* 0x0004e20000002400 */
[----:B------:R-:W-:Y:S02]  /*b4c0*/  VIADD R32, R212, 0xffffff81 ;  /* 0xffffff81d4207836 */ /* 0x000fe40000000000 */
[----:B------:R-:W-:Y:S01]  /*b4d0*/  FMUL.FTZ R176, R176, UR4 ;  /* 0x00000004b0b07c20 */ /* 0x000fe20008410000 */
[----:B------:R-:W-:Y:S01]  /*b4e0*/  FMUL.FTZ R177, R177, UR4 ;  /* 0x00000004b1b17c20 */ /* 0x000fe20008410000 */
[----:B------:R-:W-:-:S02]  /*b4f0*/  ISETP.GT.AND P3, PT, R31, R21, PT ;  /* 0x000000151f00720c */ /* 0x000fc40003f64270 */
[----:B------:R-:W-:Y:S01]  /*b500*/  ISETP.GT.AND P6, PT, R31, R32, PT ;  /* 0x000000201f00720c */ /* 0x000fe20003fc4270 */
[----:B------:R-:W-:Y:S01]  /*b510*/  HMMA.16816.F32.BF16 R172, R192, R34, R172 ;  /* 0x00000022c0ac723c */ /* 0x000fe200000418ac */
[----:B------:R-:W4:Y:S01]  /*b520*/  MUFU.TANH R29, R29 ;  /* 0x0000001d001d7308 */ /* 0x000f220000002400 */
[----:B------:R-:W-:Y:S02]  /*b530*/  VIADD R35, R212, 0xffffff80 ;  /* 0xffffff80d4237836 */ /* 0x000fe40000000000 */
[----:B------:R-:W-:Y:S01]  /*b540*/  FMUL.FTZ R24, R190, UR4 ;  /* 0x00000004be187c20 */ /* 0x000fe20008410000 */
[----:B------:R-:W-:Y:S01]  /*b550*/  FMUL.FTZ R25, R191, UR4 ;  /* 0x00000004bf197c20 */ /* 0x000fe20008410000 */
[----:B-1----:R-:W-:Y:S02]  /*b560*/  FSEL R34, R17, -INF , !P6 ;  /* 0xff80000011227808 */ /* 0x002fe40007000000 */
[----:B------:R-:W-:Y:S01]  /*b570*/  ISETP.GT.AND P5, PT, R31, R35, PT ;  /* 0x000000231f00720c */ /* 0x000fe20003fa4270 */
[----:B------:R-:W-:Y:S01]  /*b580*/  MUFU.TANH R169, R169 ;  /* 0x000000a900a97308 */ /* 0x000fe20000002400 */
[----:B--2---:R-:W-:-:S02]  /*b590*/  VIADD R8, R212, 0xffffff88 ;  /* 0xffffff88d4087836 */ /* 0x004fc40000000000 */
[----:B------:R-:W-:Y:S01]  /*b5a0*/  FMUL.FTZ R22, R206, UR4 ;  /* 0x00000004ce167c20 */ /* 0x000fe20008410000 */
[----:B------:R-:W-:Y:S01]  /*b5b0*/  FMUL.FTZ R207, R207, UR4 ;  /* 0x00000004cfcf7c20 */ /* 0x000fe20008410000 */
[----:B------:R-:W-:Y:S01]  /*b5c0*/  FSEL R16, R16, -INF , !P5 ;  /* 0xff80000010107808 */ /* 0x000fe20006800000 */
[----:B------:R-:W-:Y:S01]  /*b5d0*/  FMUL.FTZ R205, R205, UR4 ;  /* 0x00000004cdcd7c20 */ /* 0x000fe20008410000 */
[C---:B------:R-:W-:Y:S01]  /*b5e0*/  ISETP.GT.AND P1, PT, R31.reuse, R8, PT ;  /* 0x000000081f00720c */ /* 0x040fe20003f24270 */
[----:B------:R1:W2:Y:S01]  /*b5f0*/  MUFU.TANH R23, R9 ;  /* 0x0000000900177308 */ /* 0x0002a20000002400 */
[----:B------:R-:W-:Y:S01]  /*b600*/  ISETP.GT.AND P5, PT, R31, R20, PT ;  /* 0x000000141f00720c */ /* 0x000fe20003fa4270 */
[----:B------:R-:W-:Y:S01]  /*b610*/  FMUL.FTZ R174, R174, UR4 ;  /* 0x00000004aeae7c20 */ /* 0x000fe20008410000 */
[----:B------:R-:W-:Y:S01]  /*b620*/  FMUL.FTZ R175, R175, UR4 ;  /* 0x00000004afaf7c20 */ /* 0x000fe20008410000 */
[----:B------:R-:W-:Y:S01]  /*b630*/  FSEL R33, R12, -INF , !P1 ;  /* 0xff8000000c217808 */ /* 0x000fe20004800000 */
[----:B------:R-:W-:Y:S01]  /*b640*/  FMUL.FTZ R12, R18, UR4 ;  /* 0x00000004120c7c20 */ /* 0x000fe20008410000 */
[----:B------:R-:W-:Y:S01]  /*b650*/  ISETP.GT.AND P1, PT, R27, R35, PT ;  /* 0x000000231b00720c */ /* 0x000fe20003f24270 */
[----:B------:R-:W-:Y:S01]  /*b660*/  FMUL.FTZ R172, R172, UR4 ;  /* 0x00000004acac7c20 */ /* 0x000fe20008410000 */
[----:B------:R-:W5:Y:S01]  /*b670*/  MUFU.TANH R252, R176 ;  /* 0x000000b000fc7308 */ /* 0x000f620000002400 */
[----:B---3--:R-:W-:Y:S01]  /*b680*/  FSEL R30, R30, -INF , !P4 ;  /* 0xff8000001e1e7808 */ /* 0x008fe20006000000 */
[----:B------:R-:W-:Y:S01]  /*b690*/  FMUL.FTZ R11, R173, UR4 ;  /* 0x00000004ad0b7c20 */ /* 0x000fe20008410000 */
[----:B----4-:R-:W-:-:S02]  /*b6a0*/  FSEL R17, R29, -INF , !P1 ;  /* 0xff8000001d117808 */ /* 0x010fc40004800000 */
[C---:B------:R-:W-:Y:S02]  /*b6b0*/  ISETP.GT.AND P4, PT, R27.reuse, R8, PT ;  /* 0x000000081b00720c */ /* 0x040fe40003f84270 */
[----:B------:R-:W-:Y:S01]  /*b6c0*/  ISETP.GT.AND P1, PT, R27, R20, PT ;  /* 0x000000141b00720c */ /* 0x000fe20003f24270 */
[----:B------:R-:W3:Y:S01]  /*b6d0*/  MUFU.TANH R251, R177 ;  /* 0x000000b100fb7308 */ /* 0x000ee20000002400 */
[C---:B-1----:R-:W-:Y:S01]  /*b6e0*/  VIADD R9, R212.reuse, 0xffffff89 ;  /* 0xffffff89d4097836 */ /* 0x042fe20000000000 */
[----:B--2---:R-:W-:Y:S01]  /*b6f0*/  FSEL R23, R23, -INF , !P3 ;  /* 0xff80000017177808 */ /* 0x004fe20005800000 */
[----:B------:R-:W-:-:S03]  /*b700*/  VIADD R212, R212, 0xffffff99 ;  /* 0xffffff99d4d47836 */ /* 0x000fc60000000000 */
[C---:B------:R-:W-:Y:S02]  /*b710*/  ISETP.GT.AND P2, PT, R31.reuse, R9, PT ;  /* 0x000000091f00720c */ /* 0x040fe40003f44270 */
[----:B------:R-:W1:Y:S01]  /*b720*/  MUFU.TANH R209, R207 ;  /* 0x000000cf00d17308 */ /* 0x000e620000002400 */
[----:B------:R-:W-:Y:S02]  /*b730*/  ISETP.GT.AND P6, PT, R31, R212, PT ;  /* 0x000000d41f00720c */ /* 0x000fe40003fc4270 */
[----:B------:R-:W-:Y:S01]  /*b740*/  FSEL R31, R13, -INF , !P2 ;  /* 0xff8000000d1f7808 */ /* 0x000fe20005000000 */
[----:B------:R-:W-:Y:S01]  /*b750*/  FMUL.FTZ R13, R19, UR4 ;  /* 0x00000004130d7c20 */ /* 0x000fe20008410000 */
[----:B------:R-:W-:Y:S02]  /*b760*/  ISETP.GT.AND P2, PT, R27, R32, PT ;  /* 0x000000201b00720c */ /* 0x000fe40003f44270 */
[----:B-----5:R-:W-:Y:S01]  /*b770*/  FSEL R252, R252, -INF , !P5 ;  /* 0xff800000fcfc7808 */ /* 0x020fe20006800000 */
[----:B------:R-:W2:Y:S01]  /*b780*/  MUFU.TANH R24, R24 ;  /* 0x0000001800187308 */ /* 0x000ea20000002400 */
[----:B------:R-:W-:-:S02]  /*b790*/  FSEL R169, R169, -INF , !P2 ;  /* 0xff800000a9a97808 */ /* 0x000fc40005000000 */
[----:B---3--:R-:W-:Y:S02]  /*b7a0*/  FSEL R251, R251, -INF , !P6 ;  /* 0xff800000fbfb7808 */ /* 0x008fe40007000000 */
[C---:B------:R-:W-:Y:S02]  /*b7b0*/  ISETP.GT.AND P3, PT, R27.reuse, R9, PT ;  /* 0x000000091b00720c */ /* 0x040fe40003f64270 */
[C---:B------:R-:W-:Y:S01]  /*b7c0*/  ISETP.GT.AND P5, PT, R27.reuse, R26, PT ;  /* 0x0000001a1b00720c */ /* 0x040fe20003fa4270 */
[----:B------:R-:W3:Y:S01]  /*b7d0*/  MUFU.TANH R25, R25 ;  /* 0x0000001900197308 */ /* 0x000ee20000002400 */
[C---:B------:R-:W-:Y:S02]  /*b7e0*/  ISETP.GT.AND P6, PT, R27.reuse, R21, PT ;  /* 0x000000151b00720c */ /* 0x040fe40003fc4270 */
[----:B------:R-:W-:Y:S01]  /*b7f0*/  ISETP.GT.AND P2, PT, R27, R212, PT ;  /* 0x000000d41b00720c */ /* 0x000fe20003f44270 */
[----:B------:R-:W-:Y:S01]  /*b800*/  VIADD R27, R234, 0x48 ;  /* 0x00000048ea1b7836 */ /* 0x000fe20000000000 */
[----:B-1----:R-:W-:-:S02]  /*b810*/  FSEL R209, R209, -INF , !P6 ;  /* 0xff800000d1d17808 */ /* 0x002fc40007000000 */
[----:B------:R-:W-:Y:S01]  /*b820*/  ISETP.GE.AND P6, PT, R35, R231, PT ;  /* 0x000000e72300720c */ /* 0x000fe20003fc6270 */
[----:B------:R-:W1:Y:S01]  /*b830*/  MUFU.TANH R22, R22 ;  /* 0x0000001600167308 */ /* 0x000e620000002400 */
[----:B--2---:R-:W-:Y:S02]  /*b840*/  FSEL R19, R24, -INF , !P4 ;  /* 0xff80000018137808 */ /* 0x004fe40006000000 */
[----:B------:R-:W-:Y:S02]  /*b850*/  ISETP.GT.AND P4, PT, R234, R35, PT ;  /* 0x00000023ea00720c */ /* 0x000fe40003f84270 */
[----:B------:R-:W-:-:S03]  /*b860*/  FSEL R16, R16, -INF , !P6 ;  /* 0xff80000010107808 */ /* 0x000fc60007000000 */
[----:B------:R-:W2:Y:S01]  /*b870*/  MUFU.TANH R208, R174 ;  /* 0x000000ae00d07308 */ /* 0x000ea20000002400 */
[----:B------:R-:W-:Y:S02]  /*b880*/  ISETP.GE.AND P6, PT, R32, R231, PT ;  /* 0x000000e72000720c */ /* 0x000fe40003fc6270 */
[----:B---3--:R-:W-:Y:S01]  /*b890*/  FSEL R18, R25, -INF , !P3 ;  /* 0xff80000019127808 */ /* 0x008fe20005800000 */
[----:B------:R-:W-:Y:S01]  /*b8a0*/  FMUL.FTZ R25, R189, UR4 ;  /* 0x00000004bd197c20 */ /* 0x000fe20008410000 */
[----:B------:R-:W-:-:S03]  /*b8b0*/  ISETP.GE.AND P3, PT, R35, R233, PT ;  /* 0x000000e92300720c */ /* 0x000fc60003f66270 */
[----:B------:R-:W3:Y:S01]  /*b8c0*/  MUFU.TANH R207, R175 ;  /* 0x000000af00cf7308 */ /* 0x000ee20000002400 */
[----:B-1----:R-:W-:Y:S02]  /*b8d0*/  FSEL R196, R22, -INF , !P5 ;  /* 0xff80000016c47808 */ /* 0x002fe40006800000 */
[----:B------:R-:W-:-:S05]  /*b8e0*/  ISETP.GE.AND P5, PT, R35, R232, PT ;  /* 0x000000e82300720c */ /* 0x000fca0003fa6270 */
[----:B------:R-:W1:Y:S01]  /*b8f0*/  MUFU.TANH R164, R164 ;  /* 0x000000a400a47308 */ /* 0x000e620000002400 */
[----:B------:R-:W-:Y:S02]  /*b900*/  FSEL R17, R17, -INF , !P5 ;  /* 0xff80000011117808 */ /* 0x000fe40006800000 */
[----:B--2---:R-:W-:Y:S02]  /*b910*/  FSEL R208, R208, -INF , !P1 ;  /* 0xff800000d0d07808 */ /* 0x004fe40004800000 */
[----:B------:R-:W-:Y:S02]  /*b920*/  ISETP.GT.AND P1, PT, R27, R35, PT ;  /* 0x000000231b00720c */ /* 0x000fe40003f24270 */
[----:B------:R-:W-:Y:S01]  /*b930*/  ISETP.GE.AND P5, PT, R32, R232, PT ;  /* 0x000000e82000720c */ /* 0x000fe20003fa6270 */
[----:B------:R-:W2:Y:S01]  /*b940*/  MUFU.TANH R12, R12 ;  /* 0x0000000c000c7308 */ /* 0x000ea20000002400 */
[----:B---3--:R-:W-:Y:S02]  /*b950*/  FSEL R207, R207, -INF , !P2 ;  /* 0xff800000cfcf7808 */ /* 0x008fe40005000000 */
[----:B------:R-:W-:Y:S01]  /*b960*/  ISETP.GE.AND P2, PT, R35, R230, PT ;  /* 0x000000e62300720c */ /* 0x000fe20003f46270 */
[----:B------:R-:W-:Y:S01]  /*b970*/  FMUL.FTZ R35, R188, UR4 ;  /* 0x00000004bc237c20 */ /* 0x000fe20008410000 */
[----:B------:R-:W-:-:S03]  /*b980*/  FSEL R22, R169, -INF , !P5 ;  /* 0xff800000a9167808 */ /* 0x000fc60006800000 */
[----:B------:R-:W3:Y:S01]  /*b990*/  MUFU.TANH R28, R28 ;  /* 0x0000001c001c7308 */ /* 0x000ee20000002400 */
[----:B------:R-:W-:Y:S02]  /*b9a0*/  ISETP.GE.AND P5, PT, R8, R232, PT ;  /* 0x000000e80800720c */ /* 0x000fe40003fa6270 */
[----:B-1----:R-:W-:Y:S02]  /*b9b0*/  FSEL R24, R164, -INF , !P4 ;  /* 0xff800000a4187808 */ /* 0x002fe40006000000 */
[----:B------:R-:W-:Y:S02]  /*b9c0*/  ISETP.GT.AND P4, PT, R234, R32, PT ;  /* 0x00000020ea00720c */ /* 0x000fe40003f84270 */
[----:B------:R-:W-:Y:S01]  /*b9d0*/  FSEL R24, R24, -INF , !P3 ;  /* 0xff80000018187808 */ /* 0x000fe20005800000 */
[----:B------:R-:W1:Y:S01]  /*b9e0*/  MUFU.TANH R13, R13 ;  /* 0x0000000d000d7308 */ /* 0x000e620000002400 */
[----:B------:R-:W-:Y:S02]  /*b9f0*/  ISETP.GE.AND P3, PT, R32, R233, PT ;  /* 0x000000e92000720c */ /* 0x000fe40003f66270 */
[----:B--2---:R-:W-:-:S02]  /*ba00*/  FSEL R12, R12, -INF , !P1 ;  /* 0xff8000000c0c7808 */ /* 0x004fc40004800000 */
[----:B------:R-:W-:Y:S02]  /*ba10*/  ISETP.GT.AND P1, PT, R27, R32, PT ;  /* 0x000000201b00720c */ /* 0x000fe40003f24270 */
[----:B------:R-:W-:Y:S01]  /*ba20*/  FSEL R12, R12, -INF , !P2 ;  /* 0xff8000000c0c7808 */ /* 0x000fe20005000000 */
[----:B------:R-:W2:Y:S01]  /*ba30*/  MUFU.TANH R35, R35 ;  /* 0x0000002300237308 */ /* 0x000ea20000002400 */
[----:B------:R-:W-:Y:S01]  /*ba40*/  ISETP.GE.AND P2, PT, R32, R230, PT ;  /* 0x000000e62000720c */ /* 0x000fe20003f46270 */
[----:B------:R-:W-:Y:S01]  /*ba50*/  FMUL.FTZ R32, R15, UR4 ;  /* 0x000000040f207c20 */ /* 0x000fe20008410000 */
[----:B------:R-:W-:Y:S01]  /*ba60*/  FSEL R15, R34, -INF , !P6 ;  /* 0xff800000220f7808 */ /* 0x000fe20007000000 */
[----:B------:R-:W-:Y:S01]  /*ba70*/  FMUL.FTZ R34, R204, UR4 ;  /* 0x00000004cc227c20 */ /* 0x000fe20008410000 */
[----:B---3--:R-:W-:Y:S02]  /*ba80*/  FSEL R28, R28, -INF , !P4 ;  /* 0xff8000001c1c7808 */ /* 0x008fe40006000000 */
[----:B------:R-:W-:Y:S01]  /*ba90*/  ISETP.GT.AND P4, PT, R234, R8, PT ;  /* 0x00000008ea00720c */ /* 0x000fe20003f84270 */
[----:B------:R3:W4:Y:S01]  /*baa0*/  MUFU.TANH R164, R14 ;  /* 0x0000000e00a47308 */ /* 0x0007220000002400 */
[----:B------:R-:W-:-:S02]  /*bab0*/  ISETP.GE.AND P6, PT, R8, R231, PT ;  /* 0x000000e70800720c */ /* 0x000fc40003fc6270 */
[----:B------:R-:W-:Y:S02]  /*bac0*/  FSEL R29, R28, -INF , !P3 ;  /* 0xff8000001c1d7808 */ /* 0x000fe40005800000 */
[----:B-1----:R-:W-:Y:S02]  /*bad0*/  FSEL R13, R13, -INF , !P1 ;  /* 0xff8000000d0d7808 */ /* 0x002fe40004800000 */
[----:B------:R-:W-:Y:S01]  /*bae0*/  ISETP.GT.AND P1, PT, R27, R8, PT ;  /* 0x000000081b00720c */ /* 0x000fe20003f24270 */
[----:B------:R-:W1:Y:S01]  /*baf0*/  MUFU.TANH R25, R25 ;  /* 0x0000001900197308 */ /* 0x000e620000002400 */
[----:B------:R-:W-:Y:S02]  /*bb00*/  FSEL R13, R13, -INF , !P2 ;  /* 0xff8000000d0d7808 */ /* 0x000fe40005000000 */
[----:B--2---:R-:W-:Y:S02]  /*bb10*/  FSEL R28, R35, -INF , !P4 ;  /* 0xff800000231c7808 */ /* 0x004fe40006000000 */
[----:B------:R-:W-:-:S02]  /*bb20*/  ISETP.GE.AND P3, PT, R8, R233, PT ;  /* 0x000000e90800720c */ /* 0x000fc40003f66270 */
[----:B------:R-:W-:Y:S01]  /*bb30*/  ISETP.GE.AND P2, PT, R8, R230, PT ;  /* 0x000000e60800720c */ /* 0x000fe20003f46270 */
[----:B------:R-:W2:Y:S01]  /*bb40*/  MUFU.TANH R32, R32 ;  /* 0x0000002000207308 */ /* 0x000ea20000002400 */
[----:B------:R-:W-:Y:S02]  /*bb50*/  ISETP.GT.AND P4, PT, R234, R9, PT ;  /* 0x00000009ea00720c */ /* 0x000fe40003f84270 */
[----:B---3--:R-:W-:Y:S02]  /*bb60*/  FSEL R14, R33, -INF , !P6 ;  /* 0xff800000210e7808 */ /* 0x008fe40007000000 */
[----:B------:R-:W-:Y:S02]  /*bb70*/  ISETP.GE.AND P6, PT, R9, R231, PT ;  /* 0x000000e70900720c */ /* 0x000fe40003fc6270 */
[----:B----4-:R-:W-:Y:S01]  /*bb80*/  FSEL R8, R164, -INF , !P1 ;  /* 0xff800000a4087808 */ /* 0x010fe20004800000 */
[----:B------:R-:W3:Y:S01]  /*bb90*/  MUFU.TANH R34, R34 ;  /* 0x0000002200227308 */ /* 0x000ee20000002400 */
[----:B------:R-:W-:-:S02]  /*bba0*/  ISETP.GT.AND P1, PT, R27, R9, PT ;  /* 0x000000091b00720c */ /* 0x000fc40003f24270 */
[----:B------:R-:W-:Y:S02]  /*bbb0*/  FSEL R28, R28, -INF , !P3 ;  /* 0xff8000001c1c7808 */ /* 0x000fe40005800000 */
[----:B------:R-:W-:Y:S02]  /*bbc0*/  FSEL R19, R19, -INF , !P5 ;  /* 0xff80000013137808 */ /* 0x000fe40006800000 */
[----:B-1----:R-:W-:Y:S01]  /*bbd0*/  FSEL R25, R25, -INF , !P4 ;  /* 0xff80000019197808 */ /* 0x002fe20006000000 */
[----:B------:R1:W4:Y:S01]  /*bbe0*/  MUFU.TANH R35, R10 ;  /* 0x0000000a00237308 */ /* 0x0003220000002400 */
[C---:B------:R-:W-:Y:S02]  /*bbf0*/  ISETP.GE.AND P3, PT, R9.reuse, R233, PT ;  /* 0x000000e90900720c */ /* 0x040fe40003f66270 */
[C---:B------:R-:W-:Y:S02]  /*bc00*/  ISETP.GE.AND P5, PT, R9.reuse, R232, PT ;  /* 0x000000e80900720c */ /* 0x040fe40003fa6270 */
[----:B------:R-:W-:-:S02]  /*bc10*/  ISETP.GE.AND P4, PT, R9, R230, PT ;  /* 0x000000e60900720c */ /* 0x000fc40003f86270 */
[----:B--2---:R-:W-:Y:S01]  /*bc20*/  FSEL R9, R32, -INF , !P1 ;  /* 0xff80000020097808 */ /* 0x004fe20004800000 */
[----:B------:R-:W-:Y:S01]  /*bc30*/  MUFU.TANH R33, R205 ;  /* 0x000000cd00217308 */ /* 0x000fe20000002400 */
[----:B------:R-:W-:Y:S02]  /*bc40*/  FSEL R8, R8, -INF , !P2 ;  /* 0xff80000008087808 */ /* 0x000fe40005000000 */
[----:B------:R-:W-:Y:S02]  /*bc50*/  ISETP.GT.AND P2, PT, R234, R26, PT ;  /* 0x0000001aea00720c */ /* 0x000fe40003f44270 */
[----:B------:R-:W-:Y:S02]  /*bc60*/  FSEL R25, R25, -INF , !P3 ;  /* 0xff80000019197808 */ /* 0x000fe40005800000 */
[----:B------:R-:W-:Y:S01]  /*bc70*/  FSEL R18, R18, -INF , !P5 ;  /* 0xff80000012127808 */ /* 0x000fe20006800000 */
[----:B------:R-:W-:Y:S01]  /*bc80*/  MUFU.TANH R11, R11 ;  /* 0x0000000b000b7308 */ /* 0x000fe20000002400 */
[----:B------:R-:W-:-:S02]  /*bc90*/  FSEL R9, R9, -INF , !P4 ;  /* 0xff80000009097808 */ /* 0x000fc40006000000 */
[----:B-1----:R-:W-:Y:S02]  /*bca0*/  FSEL R10, R31, -INF , !P6 ;  /* 0xff8000001f0a7808 */ /* 0x002fe40007000000 */
[C---:B------:R-:W-:Y:S02]  /*bcb0*/  ISETP.GE.AND P3, PT, R26.reuse, R233, PT ;  /* 0x000000e91a00720c */ /* 0x040fe40003f66270 */
[C---:B------:R-:W-:Y:S01]  /*bcc0*/  ISETP.GE.AND P5, PT, R26.reuse, R232, PT ;  /* 0x000000e81a00720c */ /* 0x040fe20003fa6270 */
[----:B------:R-:W1:Y:S01]  /*bcd0*/  MUFU.TANH R31, R172 ;  /* 0x000000ac001f7308 */ /* 0x000e620000002400 */
[----:B------:R-:W-:Y:S01]  /*bce0*/  BAR.SYNC.DEFER_BLOCKING 0x0 ;  /* 0x0000000000007b1d */ /* 0x000fe20000010000 */
[C---:B------:R-:W-:Y:S02]  /*bcf0*/  ISETP.GE.AND P6, PT, R26.reuse, R231, PT ;  /* 0x000000e71a00720c */ /* 0x040fe40003fc6270 */
[----:B------:R-:W-:Y:S02]  /*bd00*/  ISETP.GT.AND P1, PT, R27, R26, PT ;  /* 0x0000001a1b00720c */ /* 0x000fe40003f24270 */
[----:B------:R-:W-:Y:S01]  /*bd10*/  ISETP.GE.AND P4, PT, R26, R230, PT ;  /* 0x000000e61a00720c */ /* 0x000fe20003f86270 */
[----:B------:R-:W-:Y:S01]  /*bd20*/  FMUL.FTZ R26, R178, UR4 ;  /* 0x00000004b21a7c20 */ /* 0x000fe20008410000 */
[----:B---3--:R-:W-:Y:S01]  /*bd30*/  FSEL R34, R34, -INF , !P2 ;  /* 0xff80000022227808 */ /* 0x008fe20005000000 */
[----:B------:R-:W2:Y:S01]  /*bd40*/  MUFU.TANH R248, R248 ;  /* 0x000000f800f87308 */ /* 0x000ea20000002400 */
[----:B------:R-:W-:-:S02]  /*bd50*/  ISETP.GT.U32.AND P2, PT, R243, R224, PT ;  /* 0x000000e0f300720c */ /* 0x000fc40003f44070 */
[----:B----4-:R-:W-:Y:S02]  /*bd60*/  FSEL R35, R35, -INF , !P1 ;  /* 0xff80000023237808 */ /* 0x010fe40004800000 */
[----:B------:R-:W-:Y:S02]  /*bd70*/  ISETP.GT.AND P1, PT, R234, R20, PT ;  /* 0x00000014ea00720c */ /* 0x000fe40003f24270 */
[----:B------:R-:W-:Y:S01]  /*bd80*/  FSEL R197, R34, -INF , !P3 ;  /* 0xff80000022c57808 */ /* 0x000fe20005800000 */
[----:B------:R-:W3:Y:S01]  /*bd90*/  MUFU.TANH R26, R26 ;  /* 0x0000001a001a7308 */ /* 0x000ee20000002400 */
[----:B------:R-:W-:Y:S02]  /*bda0*/  ISETP.GT.AND P3, PT, R234, R21, PT ;  /* 0x00000015ea00720c */ /* 0x000fe40003f64270 */
[----:B-1----:R-:W-:Y:S02]  /*bdb0*/  FSEL R31, R31, -INF , !P1 ;  /* 0xff8000001f1f7808 */ /* 0x002fe40004800000 */
[----:B------:R-:W-:-:S02]  /*bdc0*/  FSEL R196, R196, -INF , !P5 ;  /* 0xff800000c4c47808 */ /* 0x000fc40006800000 */
[----:B------:R-:W-:Y:S02]  /*bdd0*/  ISETP.GT.AND P1, PT, R234, R212, PT ;  /* 0x000000d4ea00720c */ /* 0x000fe40003f24270 */
[-C--:B------:R-:W-:Y:S02]  /*bde0*/  ISETP.GE.AND P5, PT, R21, R233.reuse, PT ;  /* 0x000000e91500720c */ /* 0x080fe40003fa6270 */
[----:B------:R-:W-:Y:S02]  /*bdf0*/  FSEL R33, R33, -INF , !P3 ;  /* 0xff80000021217808 */ /* 0x000fe40005800000 */
[----:B------:R-:W-:Y:S02]  /*be00*/  FMNMX3.FTZ R32, R168, R24, R29, !PT ;  /* 0x00000018a8207276 */ /* 0x000fe4000781001d */
[----:B------:R-:W-:Y:S02]  /*be10*/  ISETP.GE.AND P3, PT, R20, R233, PT ;  /* 0x000000e91400720c */ /* 0x000fe40003f66270 */
[----:B------:R-:W-:-:S02]  /*be20*/  FSEL R11, R11, -INF , !P1 ;  /* 0xff8000000b0b7808 */ /* 0x000fc40004800000 */
[----:B------:R-:W-:Y:S02]  /*be30*/  FSEL R201, R33, -INF , !P5 ;  /* 0xff80000021c97808 */ /* 0x000fe40006800000 */
[----:B------:R-:W-:Y:S02]  /*be40*/  ISETP.GE.AND P1, PT, R212, R233, PT ;  /* 0x000000e9d400720c */ /* 0x000fe40003f26270 */
[----:B------:R-:W-:Y:S02]  /*be50*/  FMNMX3.FTZ R32, R32, R28, R25, !PT ;  /* 0x0000001c20207276 */ /* 0x000fe40007810019 */
[----:B------:R-:W-:Y:S02]  /*be60*/  FSEL R164, R30, -INF , !P6 ;  /* 0xff8000001ea47808 */ /* 0x000fe40007000000 */
[----:B------:R-:W-:Y:S02]  /*be70*/  FSEL R200, R31, -INF , !P3 ;  /* 0xff8000001fc87808 */ /* 0x000fe40005800000 */
[----:B------:R-:W-:-:S02]  /*be80*/  ISETP.GE.AND P6, PT, R21, R232, PT ;  /* 0x000000e81500720c */ /* 0x000fc40003fc6270 */
[----:B------:R-:W-:Y:S02]  /*be90*/  ISETP.GE.AND P5, PT, R21, R231, PT ;  /* 0x000000e71500720c */ /* 0x000fe40003fa6270 */
[----:B------:R-:W-:Y:S02]  /*bea0*/  ISETP.GT.AND P3, PT, R27, R21, PT ;  /* 0x000000151b00720c */ /* 0x000fe40003f64270 */
[----:B------:R-:W-:Y:S02]  /*beb0*/  FSEL R199, R11, -INF , !P1 ;  /* 0xff8000000bc77808 */ /* 0x000fe40004800000 */
[----:B------:R-:W-:Y:S01]  /*bec0*/  FMNMX3.FTZ R32, R32, R197, R201, !PT ;  /* 0x000000c520207276 */ /* 0x000fe200078100c9 */
[----:B--23--:R-:W-:Y:S08]  /*bed0*/  @!P2 BRA `(.L_x_2359) ;  /* 0x00000000004ca947 */ /* 0x00cff00003800000 */
        /* <DEDUP_REMOVED lines=19> */
.L_x_2359:
[----:B------:R-:W-:Y:S01]  /*c010*/  FMNMX3.FTZ R11, R32, R200, R199, !PT ;  /* 0x000000c8200b7276 */ /* 0x000fe200078100c7 */
[----:B------:R-:W-:Y:S01]  /*c020*/  FMUL.FTZ R30, R179, UR4 ;  /* 0x00000004b31e7c20 */ /* 0x000fe20008410000 */
[----:B------:R-:W-:Y:S01]  /*c030*/  ISETP.GE.AND P1, PT, R21, R230, PT ;  /* 0x000000e61500720c */ /* 0x000fe20003f26270 */
[----:B-1----:R-:W-:Y:S01]  /*c040*/  LDSM.16.MT88.4 R172, [R216+0xa000] ;  /* 0x00a00000d8ac783b */ /* 0x002fe20000004200 */
[----:B------:R-:W-:Y:S02]  /*c050*/  FSEL R209, R209, -INF , !P6 ;  /* 0xff800000d1d17808 */ /* 0x000fe40007000000 */
[----:B------:R-:W-:Y:S01]  /*c060*/  ISETP.GE.AND P6, PT, R20, R232, PT ;  /* 0x000000e81400720c */ /* 0x000fe20003fc6270 */
[----:B------:R-:W1:Y:S01]  /*c070*/  SHFL.BFLY PT, R21, R11, 0x2, 0x1f ;  /* 0x0c401f000b157f89 */ /* 0x000e6200000e0000 */
[----:B------:R-:W2:Y:S01]  /*c080*/  MUFU.TANH R30, R30 ;  /* 0x0000001e001e7308 */ /* 0x000ea20000002400 */
[----:B------:R-:W-:Y:S02]  /*c090*/  FSEL R248, R248, -INF , !P3 ;  /* 0xff800000f8f87808 */ /* 0x000fe40005800000 */
[----:B------:R-:W-:-:S02]  /*c0a0*/  FSEL R208, R208, -INF , !P6 ;  /* 0xff800000d0d07808 */ /* 0x000fc40007000000 */
[----:B------:R-:W-:Y:S02]  /*c0b0*/  ISETP.GE.AND P6, PT, R20, R231, PT ;  /* 0x000000e71400720c */ /* 0x000fe40003fc6270 */
[----:B------:R-:W-:Y:S02]  /*c0c0*/  ISETP.GE.AND P3, PT, R212, R232, PT ;  /* 0x000000e8d400720c */ /* 0x000fe40003f66270 */
[----:B------:R-:W-:Y:S02]  /*c0d0*/  FSEL R252, R252, -INF , !P6 ;  /* 0xff800000fcfc7808 */ /* 0x000fe40007000000 */
[----:B------:R-:W-:Y:S02]  /*c0e0*/  FSEL R33, R23, -INF , !P5 ;  /* 0xff80000017217808 */ /* 0x000fe40006800000 */
[C---:B------:R-:W-:Y:S02]  /*c0f0*/  ISETP.GT.AND P6, PT, R27.reuse, R212, PT ;  /* 0x000000d41b00720c */ /* 0x040fe40003fc4270 */
[----:B------:R-:W-:-:S02]  /*c100*/  ISETP.GT.AND P5, PT, R27, R20, PT ;  /* 0x000000141b00720c */ /* 0x000fc40003fa4270 */
[----:B------:R-:W-:Y:S02]  /*c110*/  FMNMX3.FTZ R31, R167, R17, R22, !PT ;  /* 0x00000011a71f7276 */ /* 0x000fe40007810016 */
[----:B------:R-:W-:Y:S02]  /*c120*/  FMNMX3.FTZ R27, R166, R16, R15, !PT ;  /* 0x00000010a61b7276 */ /* 0x000fe4000781000f */
[----:B------:R-:W-:Y:S02]  /*c130*/  FSEL R207, R207, -INF , !P3 ;  /* 0xff800000cfcf7808 */ /* 0x000fe40005800000 */
[----:B-1----:R-:W-:Y:S02]  /*c140*/  FMNMX.FTZ R21, R11, R21, !PT ;  /* 0x000000150b157209 */ /* 0x002fe40007810000 */
[----:B------:R-:W-:Y:S02]  /*c150*/  FMNMX3.FTZ R11, R165, R12, R13, !PT ;  /* 0x0000000ca50b7276 */ /* 0x000fe4000781000d */
[----:B--2---:R-:W-:Y:S01]  /*c160*/  FSEL R30, R30, -INF , !P6 ;  /* 0xff8000001e1e7808 */ /* 0x004fe20007000000 */
[----:B------:R-:W1:Y:S01]  /*c170*/  SHFL.BFLY PT, R242, R21, 0x1, 0x1f ;  /* 0x0c201f0015f27f89 */ /* 0x000e6200000e0000 */
[----:B------:R-:W-:-:S02]  /*c180*/  ISETP.GE.AND P3, PT, R20, R230, PT ;  /* 0x000000e61400720c */ /* 0x000fc40003f66270 */
[----:B------:R-:W-:Y:S02]  /*c190*/  FSEL R26, R26, -INF , !P5 ;  /* 0xff8000001a1a7808 */ /* 0x000fe40006800000 */
[----:B------:R-:W-:Y:S02]  /*c1a0*/  ISETP.GE.AND P6, PT, R212, R230, PT ;  /* 0x000000e6d400720c */ /* 0x000fe40003fc6270 */
[----:B------:R-:W-:Y:S02]  /*c1b0*/  FSEL R250, R35, -INF , !P4 ;  /* 0xff80000023fa7808 */ /* 0x000fe40006000000 */
[----:B------:R-:W-:Y:S02]  /*c1c0*/  FSEL R248, R248, -INF , !P1 ;  /* 0xff800000f8f87808 */ /* 0x000fe40004800000 */
[----:B------:R-:W-:Y:S02]  /*c1d0*/  FMNMX3.FTZ R11, R11, R8, R9, !PT ;  /* 0x000000080b0b7276 */ /* 0x000fe40007810009 */
[----:B------:R-:W-:-:S02]  /*c1e0*/  FMNMX3.FTZ R31, R31, R19, R18, !PT ;  /* 0x000000131f1f7276 */ /* 0x000fc40007810012 */
[----:B------:R-:W-:Y:S02]  /*c1f0*/  ISETP.GE.AND P5, PT, R212, R231, PT ;  /* 0x000000e7d400720c */ /* 0x000fe40003fa6270 */
[----:B------:R-:W-:Y:S02]  /*c200*/  FMNMX3.FTZ R27, R27, R14, R10, !PT ;  /* 0x0000000e1b1b7276 */ /* 0x000fe4000781000a */
[----:B------:R-:W-:Y:S02]  /*c210*/  FSEL R247, R26, -INF , !P3 ;  /* 0xff8000001af77808 */ /* 0x000fe40005800000 */
[----:B------:R-:W-:Y:S02]  /*c220*/  FSEL R246, R30, -INF , !P6 ;  /* 0xff8000001ef67808 */ /* 0x000fe40007000000 */
[----:B------:R-:W-:Y:S02]  /*c230*/  FMNMX3.FTZ R11, R11, R250, R248, !PT ;  /* 0x000000fa0b0b7276 */ /* 0x000fe400078100f8 */
[----:B------:R-:W-:-:S02]  /*c240*/  FMNMX3.FTZ R31, R31, R196, R209, !PT ;  /* 0x000000c41f1f7276 */ /* 0x000fc400078100d1 */
[----:B------:R-:W-:Y:S02]  /*c250*/  FSEL R251, R251, -INF , !P5 ;  /* 0xff800000fbfb7808 */ /* 0x000fe40006800000 */
[----:B------:R-:W-:Y:S02]  /*c260*/  FMNMX3.FTZ R27, R27, R164, R33, !PT ;  /* 0x000000a41b1b7276 */ /* 0x000fe40007810021 */
[----:B------:R-:W-:Y:S02]  /*c270*/  FMNMX3.FTZ R11, R11, R247, R246, !PT ;  /* 0x000000f70b0b7276 */ /* 0x000fe400078100f6 */
[----:B------:R-:W-:Y:S02]  /*c280*/  FMNMX3.FTZ R20, R31, R208, R207, !PT ;  /* 0x000000d01f147276 */ /* 0x000fe400078100cf */
[----:B------:R-:W-:Y:S01]  /*c290*/  FMNMX3.FTZ R27, R27, R252, R251, !PT ;  /* 0x000000fc1b1b7276 */ /* 0x000fe200078100fb */
[----:B------:R-:W2:Y:S01]  /*c2a0*/  SHFL.BFLY PT, R26, R11, 0x2, 0x1f ;  /* 0x0c401f000b1a7f89 */ /* 0x000ea200000e0000 */
[----:B-1----:R-:W-:-:S02]  /*c2b0*/  FMNMX.FTZ R242, R21, R242, !PT ;  /* 0x000000f215f27209 */ /* 0x002fc40007810000 */
[----:B------:R-:W-:Y:S01]  /*c2c0*/  IADD3 R210, PT, PT, R216, 0xa040, RZ ;  /* 0x0000a040d8d27810 */ /* 0x000fe20007ffe0ff */
[----:B------:R-:W1:Y:S01]  /*c2d0*/  SHFL.BFLY PT, R23, R20, 0x2, 0x1f ;  /* 0x0c401f0014177f89 */ /* 0x000e6200000e0000 */
[C---:B------:R-:W-:Y:S01]  /*c2e0*/  FSETP.NEU.FTZ.AND P5, PT, R242.reuse, -INF , PT ;  /* 0xff800000f200780b */ /* 0x040fe20003fbd000 */
[----:B------:R-:W-:Y:S01]  /*c2f0*/  FMUL.FTZ R203, R242, UR6 ;  /* 0x00000006f2cb7c20 */ /* 0x000fe20008410000 */
[----:B------:R-:W-:Y:S01]  /*c300*/  @P0 IADD3 R210, PT, PT, R235, -0x40, RZ ;  /* 0xffffffc0ebd20810 */ /* 0x000fe20007ffe0ff */
        /* <DEDUP_REMOVED lines=9> */
[----:B--2---:R-:W-:-:S03]  /*c3a0*/  FMNMX.FTZ R11, R11, R26, !PT ;  /* 0x0000001a0b0b7209 */ /* 0x004fc60007810000 */
[----:B------:R-:W-:Y:S01]  /*c3b0*/  MUFU.EX2 R192, R192 ;  /* 0x000000c000c07308 */ /* 0x000fe20000000800 */
[----:B-1----:R-:W-:Y:S01]  /*c3c0*/  FMNMX.FTZ R23, R20, R23, !PT ;  /* 0x0000001714177209 */ /* 0x002fe20007810000 */
[----:B------:R-:W1:Y:S02]  /*c3d0*/  SHFL.BFLY PT, R244, R11, 0x1, 0x1f ;  /* 0x0c201f000bf47f89 */ /* 0x000e6400000e0000 */
[----:B------:R-:W-:Y:S01]  /*c3e0*/  MUFU.EX2 R191, R191 ;  /* 0x000000bf00bf7308 */ /* 0x000fe20000000800 */
[----:B---3--:R-:W-:Y:S01]  /*c3f0*/  FMNMX.FTZ R20, R27, R30, !PT ;  /* 0x0000001e1b147209 */ /* 0x008fe20007810000 */
[----:B------:R-:W2:Y:S02]  /*c400*/  SHFL.BFLY PT, R212, R23, 0x1, 0x1f ;  /* 0x0c201f0017d47f89 */ /* 0x000ea400000e0000 */
[----:B------:R-:W-:Y:S02]  /*c410*/  MUFU.EX2 R190, R190 ;  /* 0x000000be00be7308 */ /* 0x000fe40000000800 */
[----:B------:R-:W3:Y:S02]  /*c420*/  SHFL.BFLY PT, R245, R20, 0x1, 0x1f ;  /* 0x0c201f0014f57f89 */ /* 0x000ee400000e0000 */
[----:B------:R-:W-:Y:S02]  /*c430*/  MUFU.EX2 R197, R197 ;  /* 0x000000c500c57308 */ /* 0x000fe40000000800 */
[----:B------:R-:W-:Y:S04]  /*c440*/  LDSM.16.MT88.4 R24, [R214] ;  /* 0x00000000d618783b */ /* 0x000fe80000004200 */
[----:B------:R-:W-:Y:S01]  /*c450*/  LDSM.16.MT88.4 R28, [R210+0x1000] ;  /* 0x00100000d21c783b */ /* 0x000fe20000004200 */
[----:B-1----:R-:W-:-:S02]  /*c460*/  FMNMX.FTZ R244, R11, R244, !PT ;  /* 0x000000f40bf47209 */ /* 0x002fc40007810000 */
[----:B------:R-:W-:Y:S02]  /*c470*/  FSEL R11, R242, RZ, P5 ;  /* 0x000000fff20b7208 */ /* 0x000fe40002800000 */
[C---:B------:R-:W-:Y:S01]  /*c480*/  FSETP.NEU.FTZ.AND P1, PT, R244.reuse, -INF , PT ;  /* 0xff800000f400780b */ /* 0x040fe20003f3d000 */
[----:B------:R-:W-:Y:S01]  /*c490*/  FMUL.FTZ R211, R244, UR6 ;  /* 0x00000006f4d37c20 */ /* 0x000fe20008410000 */
[----:B--2---:R-:W-:Y:S01]  /*c4a0*/  FMNMX.FTZ R212, R23, R212, !PT ;  /* 0x000000d417d47209 */ /* 0x004fe20007810000 */
[----:B------:R-:W-:Y:S01]  /*c4b0*/  FADD.FTZ R11, R168, -R11 ;  /* 0x8000000ba80b7221 */ /* 0x000fe20000010000 */
[----:B---3--:R-:W-:Y:S02]  /*c4c0*/  FMNMX.FTZ R245, R20, R245, !PT ;  /* 0x000000f514f57209 */ /* 0x008fe40007810000 */
        /* <DEDUP_REMOVED lines=16> */
[--C-:B------:R-:W-:Y:S01]  /*c5d0*/  FFMA.FTZ R185, R16, UR6, -R249.reuse ;  /* 0x0000000610b97c23 */ /* 0x100fe200080108f9 */
[--C-:B------:R-:W-:Y:S01]  /*c5e0*/  FFMA.FTZ R189, R17, UR6, -R202.reuse ;  /* 0x0000000611bd7c23 */ /* 0x100fe200080108ca */
[----:B------:R-:W-:Y:S01]  /*c5f0*/  FFMA.FTZ R188, R22, UR6, -R202 ;  /* 0x0000000616bc7c23 */ /* 0x000fe200080108ca */
[----:B------:R-:W-:Y:S01]  /*c600*/  FADD.FTZ R10, R167, -R10 ;  /* 0x8000000aa70a7221 */ /* 0x000fe20000010000 */
[--C-:B------:R-:W-:Y:S01]  /*c610*/  FFMA.FTZ R187, R19, UR6, -R202.reuse ;  /* 0x0000000613bb7c23 */ /* 0x100fe200080108ca */
[--C-:B------:R-:W-:Y:S01]  /*c620*/  FFMA.FTZ R186, R18, UR6, -R202.reuse ;  /* 0x0000000612ba7c23 */ /* 0x100fe200080108ca */
[--C-:B------:R-:W-:Y:S01]  /*c630*/  FFMA.FTZ R184, R15, UR6, -R249.reuse ;  /* 0x000000060fb87c23 */ /* 0x100fe200080108f9 */
[----:B------:R-:W-:Y:S01]  /*c640*/  FFMA.FTZ R179, R14, UR6, -R249 ;  /* 0x000000060eb37c23 */ /* 0x000fe200080108f9 */
[--C-:B------:R-:W-:Y:S01]  /*c650*/  FFMA.FTZ R176, R13, UR6, -R211.reuse ;  /* 0x000000060db07c23 */ /* 0x100fe200080108d3 */
[----:B------:R-:W-:Y:S01]  /*c660*/  FMUL.FTZ R204, R9, UR6 ;  /* 0x0000000609cc7c20 */ /* 0x000fe20008410000 */
[----:B------:R-:W-:Y:S01]  /*c670*/  FMUL.FTZ R11, R11, UR6 ;  /* 0x000000060b0b7c20 */ /* 0x000fe20008410000 */
[----:B------:R-:W-:Y:S01]  /*c680*/  FMUL.FTZ R10, R10, UR6 ;  /* 0x000000060a0a7c20 */ /* 0x000fe20008410000 */
[----:B------:R-:W-:Y:S01]  /*c690*/  FMUL.FTZ R8, R8, UR6 ;  /* 0x0000000608087c20 */ /* 0x000fe20008410000 */
[----:B------:R-:W-:Y:S01]  /*c6a0*/  MUFU.EX2 R189, R189 ;  /* 0x000000bd00bd7308 */ /* 0x000fe20000000800 */
[----:B------:R-:W1:Y:S01]  /*c6b0*/  LDSM.16.MT88.4 R12, [R214+0x1000] ;  /* 0x00100000d60c783b */ /* 0x000e620000004200 */
[----:B------:R-:W-:Y:S01]  /*c6c0*/  FFMA.FTZ R250, R250, UR6, -R211 ;  /* 0x00000006fafa7c23 */ /* 0x000fe200080108d3 */
[--C-:B------:R-:W-:Y:S01]  /*c6d0*/  FFMA.FTZ R207, R207, UR6, -R202.reuse ;  /* 0x00000006cfcf7c23 */ /* 0x100fe200080108ca */
[----:B------:R-:W2:Y:S01]  /*c6e0*/  MUFU.EX2 R188, R188 ;  /* 0x000000bc00bc7308 */ /* 0x000ea20000000800 */
[----:B------:R-:W3:Y:S01]  /*c6f0*/  LDSM.16.MT88.4 R20, [R215+0xa000] ;  /* 0x00a00000d714783b */ /* 0x000ee20000004200 */
[----:B------:R-:W-:-:S02]  /*c700*/  FFMA.FTZ R208, R208, UR6, -R202 ;  /* 0x00000006d0d07c23 */ /* 0x000fc400080108ca */
[----:B------:R-:W-:Y:S01]  /*c710*/  MUFU.EX2 R187, R187 ;  /* 0x000000bb00bb7308 */ /* 0x000fe20000000800 */
[----:B------:R-:W4:Y:S03]  /*c720*/  LDSM.16.MT88.4 R16, [R210] ;  /* 0x00000000d210783b */ /* 0x000f260000004200 */
[----:B------:R-:W-:Y:S04]  /*c730*/  MUFU.EX2 R186, R186 ;  /* 0x000000ba00ba7308 */ /* 0x000fe80000000800 */
[----:B------:R-:W-:Y:S01]  /*c740*/  MUFU.EX2 R185, R185 ;  /* 0x000000b900b97308 */ /* 0x000fe20000000800 */
[----:B--2---:R-:W-:-:S03]  /*c750*/  F2FP.BF16.F32.PACK_AB R9, R188, R189 ;  /* 0x000000bdbc09723e */ /* 0x004fc600000010ff */
[----:B------:R-:W2:Y:S04]  /*c760*/  MUFU.EX2 R184, R184 ;  /* 0x000000b800b87308 */ /* 0x000ea80000000800 */
[----:B------:R-:W-:Y:S04]  /*c770*/  MUFU.EX2 R179, R179 ;  /* 0x000000b300b37308 */ /* 0x000fe80000000800 */
[----:B------:R-:W5:Y:S04]  /*c780*/  MUFU.EX2 R178, R178 ;  /* 0x000000b200b27308 */ /* 0x000f680000000800 */
[----:B------:R-:W-:Y:S01]  /*c790*/  MUFU.EX2 R177, R177 ;  /* 0x000000b100b17308 */ /* 0x000fe20000000800 */
[----:B--2---:R-:W-:-:S03]  /*c7a0*/  F2FP.BF16.F32.PACK_AB R168, R184, R185 ;  /* 0x000000b9b8a8723e */ /* 0x004fc600000010ff */
[----:B------:R-:W2:Y:S04]  /*c7b0*/  MUFU.EX2 R176, R176 ;  /* 0x000000b000b07308 */ /* 0x000ea80000000800 */
[----:B------:R-:W-:Y:S01]  /*c7c0*/  MUFU.EX2 R194, R194 ;  /* 0x000000c200c27308 */ /* 0x000fe20000000800 */
[----:B-----5:R-:W-:-:S03]  /*c7d0*/  F2FP.BF16.F32.PACK_AB R170, R178, R179 ;  /* 0x000000b3b2aa723e */ /* 0x020fc600000010ff */
[----:B------:R-:W5:Y:S04]  /*c7e0*/  MUFU.EX2 R195, R195 ;  /* 0x000000c300c37308 */ /* 0x000f680000000800 */
[----:B------:R1:W3:Y:S01]  /*c7f0*/  MUFU.EX2 R198, R11 ;  /* 0x0000000b00c67308 */ /* 0x0002e20000000800 */
[----:B--2---:R-:W-:-:S03]  /*c800*/  F2FP.BF16.F32.PACK_AB R169, R176, R177 ;  /* 0x000000b1b0a9723e */ /* 0x004fc600000010ff */
[----:B------:R2:W4:Y:S04]  /*c810*/  MUFU.EX2 R206, R10 ;  /* 0x0000000a00ce7308 */ /* 0x0005280000000800 */
[----:B------:R4:W4:Y:S01]  /*c820*/  MUFU.EX2 R205, R8 ;  /* 0x0000000800cd7308 */ /* 0x0009220000000800 */
[----:B-----5:R-:W-:-:S03]  /*c830*/  F2FP.BF16.F32.PACK_AB R171, R195, R194 ;  /* 0x000000c2c3ab723e */ /* 0x020fc600000010ff */
[----:B------:R-:W5:Y:S01]  /*c840*/  MUFU.EX2 R204, R204 ;  /* 0x000000cc00cc7308 */ /* 0x000f620000000800 */
[----:B-1----:R-:W-:Y:S01]  /*c850*/  F2FP.BF16.F32.PACK_AB R11, R186, R187 ;  /* 0x000000bbba0b723e */ /* 0x002fe200000010ff */
[-C--:B---3--:R-:W-:Y:S01]  /*c860*/  FMUL.FTZ R160, R160, R198.reuse ;  /* 0x000000c6a0a07220 */ /* 0x088fe20000410000 */
[-C--:B------:R-:W-:Y:S01]  /*c870*/  FMUL.FTZ R161, R161, R198.reuse ;  /* 0x000000c6a1a17220 */ /* 0x080fe20000410000 */
[----:B------:R-:W-:Y:S01]  /*c880*/  FMUL.FTZ R116, R116, R198 ;  /* 0x000000c674747220 */ /* 0x000fe20000410000 */
[----:B--2---:R-:W-:Y:S01]  /*c890*/  F2FP.BF16.F32.PACK_AB R10, R190, R191 ;  /* 0x000000bfbe0a723e */ /* 0x004fe200000010ff */
[-C--:B----4-:R-:W-:Y:S01]  /*c8a0*/  FMUL.FTZ R162, R162, R206.reuse ;  /* 0x000000cea2a27220 */ /* 0x090fe20000410000 */
[----:B------:R-:W-:Y:S01]  /*c8b0*/  FMUL.FTZ R163, R163, R206 ;  /* 0x000000cea3a37220 */ /* 0x000fe20000410000 */
[----:B------:R-:W-:Y:S01]  /*c8c0*/  FMUL.FTZ R117, R117, R198 ;  /* 0x000000c675757220 */ /* 0x000fe20000410000 */
[----:B------:R-:W-:Y:S01]  /*c8d0*/  F2FP.BF16.F32.PACK_AB R8, R192, R193 ;  /* 0x000000c1c008723e */ /* 0x000fe200000010ff */
[-C--:B------:R-:W-:Y:S01]  /*c8e0*/  FMUL.FTZ R156, R156, R205.reuse ;  /* 0x000000cd9c9c7220 */ /* 0x080fe20000410000 */
[-C--:B------:R-:W-:Y:S01]  /*c8f0*/  FMUL.FTZ R157, R157, R205.reuse ;  /* 0x000000cd9d9d7220 */ /* 0x080fe20000410000 */
[-C--:B------:R-:W-:Y:S01]  /*c900*/  FMUL.FTZ R120, R120, R205.reuse ;  /* 0x000000cd78787220 */ /* 0x080fe20000410000 */
[-C--:B-----5:R-:W-:Y:S01]  /*c910*/  FMUL.FTZ R158, R158, R204.reuse ;  /* 0x000000cc9e9e7220 */ /* 0x0a0fe20000410000 */
        /* <DEDUP_REMOVED lines=9> */
[-C--:B------:R-:W-:Y:S01]  /*c9b0*/  FMUL.FTZ R150, R150, R206.reuse ;  /* 0x000000ce96967220 */ /* 0x080fe20000410000 */
        /* <DEDUP_REMOVED lines=147> */
[----:B------:R-:W-:Y:S01]  /*d2f0*/  MUFU.EX2 R207, R207 ;  /* 0x000000cf00cf7308 */ /* 0x000fe20000000800 */
[----:B--2---:R-:W-:Y:S01]  /*d300*/  FADD.FTZ R185, R172, R185 ;  /* 0x000000b9acb97221 */ /* 0x004fe20000010000 */
[----:B------:R-:W-:-:S03]  /*d310*/  MOV R184, R243 ;  /* 0x000000f300b87202 */ /* 0x000fc60000000f00 */
[----:B---3--:R-:W-:Y:S01]  /*d320*/  FADD.FTZ R185, R173, R185 ;  /* 0x000000b9adb97221 */ /* 0x008fe20000010000 */
[----:B----4-:R-:W-:Y:S01]  /*d330*/  FADD.FTZ R177, R248, R177 ;  /* 0x000000b1f8b17221 */ /* 0x010fe20000010000 */
[----:B------:R-:W-:Y:S03]  /*d340*/  HMMA.16816.F32.BF16 R36, R8, R16, R36 ;  /* 0x000000100824723c */ /* 0x000fe60000041824 */
[----:B------:R-:W-:-:S04]  /*d350*/  FADD.FTZ R177, R247, R177 ;  /* 0x000000b1f7b17221 */ /* 0x000fc80000010000 */
[----:B------:R-:W-:Y:S01]  /*d360*/  FADD.FTZ R177, R246, R177 ;  /* 0x000000b1f6b17221 */ /* 0x000fe20000010000 */
[----:B------:R-:W-:Y:S03]  /*d370*/  HMMA.16816.F32.BF16 R48, R8, R18, R48 ;  /* 0x000000120830723c */ /* 0x000fe60000041830 */
[----:B-----5:R-:W-:-:S05]  /*d380*/  FADD.FTZ R236, R211, R177 ;  /* 0x000000b1d3ec7221 */ /* 0x020fca0000010000 */
        /* <DEDUP_REMOVED lines=44> */
[----:B------:R1:W3:Y:S05]  /*d650*/  MUFU.EX2 R200, R201 ;  /* 0x000000c900c87308 */ /* 0x0002ea0000000800 */
[C---:B------:R-:W-:Y:S01]  /*d660*/  HMMA.16816.F32.BF16 R152, R164.reuse, R26, R152 ;  /* 0x0000001aa498723c */ /* 0x040fe20000041898 */
[----:B------:R-:W2:Y:S07]  /*d670*/  MUFU.EX2 R199, R210 ;  /* 0x000000d200c77308 */ /* 0x000eae0000000800 */
[C---:B------:R-:W-:Y:S01]  /*d680*/  HMMA.16816.F32.BF16 R140, R164.reuse, R20, R140 ;  /* 0x00000014a48c723c */ /* 0x040fe2000004188c */
[--C-:B-1----:R-:W-:Y:S01]  /*d690*/  FFMA.FTZ R201, R196, UR6, -R202.reuse ;  /* 0x00000006c4c97c23 */ /* 0x102fe200080108ca */
[----:B---3--:R-:W-:Y:S01]  /*d6a0*/  FADD.FTZ R193, R200, R193 ;  /* 0x000000c1c8c17221 */ /* 0x008fe20000010000 */
[----:B------:R1:W3:Y:S05]  /*d6b0*/  MUFU.EX2 R196, R203 ;  /* 0x000000cb00c47308 */ /* 0x0002ea0000000800 */
[C---:B------:R-:W-:Y:S01]  /*d6c0*/  HMMA.16816.F32.BF16 R136, R164.reuse, R22, R136 ;  /* 0x00000016a488723c */ /* 0x040fe20000041888 */
[----:B--2---:R-:W-:Y:S01]  /*d6d0*/  FADD.FTZ R193, R199, R193 ;  /* 0x000000c1c7c17221 */ /* 0x004fe20000010000 */
[----:B------:R-:W2:Y:S06]  /*d6e0*/  MUFU.EX2 R201, R201 ;  /* 0x000000c900c97308 */ /* 0x000eac0000000800 */
[C---:B------:R-:W-:Y:S01]  /*d6f0*/  HMMA.16816.F32.BF16 R40, R164.reuse, R32, R40 ;  /* 0x00000020a428723c */ /* 0x040fe20000041828 */
[----:B-1----:R-:W-:Y:S01]  /*d700*/  FFMA.FTZ R203, R209, UR6, -R202 ;  /* 0x00000006d1cb7c23 */ /* 0x002fe200080108ca */
[----:B---3--:R-:W-:Y:S01]  /*d710*/  FADD.FTZ R239, R196, R193 ;  /* 0x000000c1c4ef7221 */ /* 0x008fe20000010000 */
[----:B------:R-:W-:Y:S05]  /*d720*/  MUFU.EX2 R202, R208 ;  /* 0x000000d000ca7308 */ /* 0x000fea0000000800 */
[C---:B------:R-:W-:Y:S01]  /*d730*/  HMMA.16816.F32.BF16 R44, R164.reuse, R34, R44 ;  /* 0x00000022a42c723c */ /* 0x040fe2000004182c */
[----:B--2---:R-:W-:Y:S01]  /*d740*/  FADD.FTZ R189, R201, R189 ;  /* 0x000000bdc9bd7221 */ /* 0x004fe20000010000 */
[----:B------:R-:W1:Y:S06]  /*d750*/  MUFU.EX2 R203, R203 ;  /* 0x000000cb00cb7308 */ /* 0x000e6c0000000800 */
[C---:B------:R-:W-:Y:S08]  /*d760*/  HMMA.16816.F32.BF16 R56, R164.reuse, R16, R56 ;  /* 0x00000010a438723c */ /* 0x040ff00000041838 */
[----:B------:R-:W-:Y:S01]  /*d770*/  HMMA.16816.F32.BF16 R60, R164, R18, R60 ;  /* 0x00000012a43c723c */ /* 0x000fe2000004183c */
[----:B-1----:R-:W-:-:S04]  /*d780*/  FADD.FTZ R189, R203, R189 ;  /* 0x000000bdcbbd7221 */ /* 0x002fc80000010000 */
[----:B------:R-:W-:-:S03]  /*d790*/  FADD.FTZ R189, R202, R189 ;  /* 0x000000bdcabd7221 */ /* 0x000fc60000010000 */
[----:B----4-:R-:W-:Y:S01]  /*d7a0*/  HMMA.16816.F32.BF16 R72, R164, R12, R72 ;  /* 0x0000000ca448723c */ /* 0x010fe20000041848 */
[----:B------:R-:W-:-:S07]  /*d7b0*/  FADD.FTZ R238, R207, R189 ;  /* 0x000000bdcfee7221 */ /* 0x000fce0000010000 */
        /* <DEDUP_REMOVED lines=34> */
[----:B------:R-:W-:Y:S01]  /*d9e0*/  IMAD.WIDE.U32 R12, R243, R2, RZ ;  /* 0x00000002f30c7225 */ /* 0x000fe200078e00ff */
[----:B------:R-:W-:-:S03]  /*d9f0*/  LOP3.LUT R241, R240, 0x6, RZ, 0xc0, !PT ;  /* 0x00000006f0f17812 */ /* 0x000fc600078ec0ff */
[----:B------:R-:W-:Y:S01]  /*da00*/  IMAD R8, R243, R3, R13 ;  /* 0x00000003f3087224 */ /* 0x000fe200078e020d */
[----:B------:R-:W-:Y:S01]  /*da10*/  BAR.SYNC.DEFER_BLOCKING 0x0 ;  /* 0x0000000000007b1d */ /* 0x000fe20000010000 */
[C---:B------:R-:W-:Y:S01]  /*da20*/  IMAD.SHL.U32 R10, R12.reuse, 0x20, RZ ;  /* 0x000000200c0a7824 */ /* 0x040fe200078e00ff */
[----:B------:R-:W-:Y:S01]  /*da30*/  LEA R14, P2, R12, R221, 0x6 ;  /* 0x000000dd0c0e7211 */ /* 0x000fe200078430ff */
[----:B------:R-:W-:Y:S01]  /*da40*/  IMAD.IADD R208, R218, 0x1, R4 ;  /* 0x00000001dad07824 */ /* 0x000fe200078e0204 */
[--C-:B------:R-:W-:Y:S02]  /*da50*/  SHF.L.U64.HI R9, R12, 0x5, R8.reuse ;  /* 0x000000050c097819 */ /* 0x100fe40000010208 */
[----:B------:R-:W-:Y:S02]  /*da60*/  LEA R10, P1, R2, R10, 0x4 ;  /* 0x0000000a020a7211 */ /* 0x000fe400078220ff */
        /* <DEDUP_REMOVED lines=12> */
[----:B------:R-:W2:Y:S04]  /*db30*/  LDSM.16.M88.4 R24, [R218+0x2000] ;  /* 0x00200000da18783b */ /* 0x000ea80000000200 */
[----:B------:R-:W3:Y:S04]  /*db40*/  LDSM.16.M88.4 R20, [R218] ;  /* 0x00000000da14783b */ /* 0x000ee80000000200 */
[----:B------:R-:W-:Y:S04]  /*db50*/  LDSM.16.M88.4 R188, [R213+0x8000] ;  /* 0x00800000d5bc783b */ /* 0x000fe80000000200 */
[----:B------:R-:W-:Y:S04]  /*db60*/  LDSM.16.M88.4 R200, [R208+0x2000] ;  /* 0x00200000d0c8783b */ /* 0x000fe80000000200 */
[----:B------:R-:W-:Y:S04]  /*db70*/  LDSM.16.M88.4 R184, [R213+0x8800] ;  /* 0x00880000d5b8783b */ /* 0x000fe80000000200 */
[----:B-1----:R-:W1:Y:S04]  /*db80*/  LDSM.16.M88.4 R8, [R217+UR5+0x8800] ;  /* 0x00880005d908783b */ /* 0x002e680008000200 */
[----:B------:R-:W4:Y:S04]  /*db90*/  LDSM.16.M88.4 R176, [R208] ;  /* 0x00000000d0b0783b */ /* 0x000f280000000200 */
[----:B------:R-:W-:Y:S04]  /*dba0*/  LDSM.16.M88.4 R172, [R183+0x2000] ;  /* 0x00200000b7ac783b */ /* 0x000fe80000000200 */
[----:B------:R-:W5:Y:S04]  /*dbb0*/  LDSM.16.M88.4 R16, [R181+0x8000] ;  /* 0x00800000b510783b */ /* 0x000f680000000200 */
[----:B------:R-:W5:Y:S01]  /*dbc0*/  LDSM.16.M88.4 R12, [R181+0x8800] ;  /* 0x00880000b50c783b */ /* 0x000f620000000200 */
[C---:B--2---:R-:W-:Y:S03]  /*dbd0*/  HMMA.16816.F32.BF16 R192, R24.reuse, R164, RZ ;  /* 0x000000a418c0723c */ /* 0x044fe600000418ff */
[----:B------:R-:W-:Y:S04]  /*dbe0*/  LDSM.16.M88.4 R204, [R213+0x9000] ;  /* 0x00900000d5cc783b */ /* 0x000fe80000000200 */
[----:B------:R-:W0:Y:S01]  /*dbf0*/  LDGDEPBAR ;  /* 0x00000000000079af */ /* 0x000e220000000000 */
[----:B------:R-:W-:Y:S08]  /*dc00*/  HMMA.16816.F32.BF16 R168, R24, R166, RZ ;  /* 0x000000a618a8723c */ /* 0x000ff000000418ff */
[----:B---3--:R-:W-:Y:S08]  /*dc10*/  HMMA.16816.F32.BF16 R196, R20, R164, RZ ;  /* 0x000000a414c4723c */ /* 0x008ff000000418ff */
[C---:B-1----:R-:W-:Y:S08]  /*dc20*/  HMMA.16816.F32.BF16 R28, R24.reuse, R8, RZ ;  /* 0x00000008181c723c */ /* 0x042ff000000418ff */
[----:B------:R-:W-:Y:S08]  /*dc30*/  HMMA.16816.F32.BF16 R24, R24, R10, RZ ;  /* 0x0000000a1818723c */ /* 0x000ff000000418ff */
        /* <DEDUP_REMOVED lines=8> */
[----:B------:R-:W-:Y:S07]  /*dcc0*/  LDSM.16.M88.4 R200, [R182+0x2000] ;  /* 0x00200000b6c8783b */ /* 0x000fee0000000200 */
[C---:B----4-:R-:W-:Y:S08]  /*dcd0*/  HMMA.16816.F32.BF16 R196, R176.reuse, R188, R196 ;  /* 0x000000bcb0c4723c */ /* 0x050ff000000418c4 */
[C---:B------:R-:W-:Y:S08]  /*dce0*/  HMMA.16816.F32.BF16 R32, R176.reuse, R184, R32 ;  /* 0x000000b8b020723c */ /* 0x040ff00000041820 */
[C---:B------:R-:W-:Y:S01]  /*dcf0*/  HMMA.16816.F32.BF16 R164, R176.reuse, R190, R164 ;  /* 0x000000beb0a4723c */ /* 0x040fe200000418a4 */
[----:B------:R-:W-:Y:S07]  /*dd00*/  LDSM.16.M88.4 R188, [R217+UR5+0x9800] ;  /* 0x00980005d9bc783b */ /* 0x000fee0008000200 */
[----:B------:R-:W-:Y:S01]  /*dd10*/  HMMA.16816.F32.BF16 R20, R176, R186, R20 ;  /* 0x000000bab014723c */ /* 0x000fe20000041814 */
[----:B------:R-:W-:Y:S04]  /*dd20*/  LDSM.16.M88.4 R184, [R0+0x8000] ;  /* 0x0080000000b8783b */ /* 0x000fe80000000200 */
[----:B------:R-:W2:Y:S03]  /*dd30*/  LDSM.16.M88.4 R176, [R0+0x8800] ;  /* 0x0088000000b0783b */ /* 0x000ea60000000200 */
[C---:B-----5:R-:W-:Y:S08]  /*dd40*/  HMMA.16816.F32.BF16 R192, R172.reuse, R16, R192 ;  /* 0x00000010acc0723c */ /* 0x060ff000000418c0 */
[C---:B------:R-:W-:Y:S08]  /*dd50*/  HMMA.16816.F32.BF16 R28, R172.reuse, R12, R28 ;  /* 0x0000000cac1c723c */ /* 0x040ff0000004181c */
[C---:B------:R-:W-:Y:S08]  /*dd60*/  HMMA.16816.F32.BF16 R168, R172.reuse, R18, R168 ;  /* 0x00000012aca8723c */ /* 0x040ff000000418a8 */
[----:B------:R-:W-:Y:S01]  /*dd70*/  HMMA.16816.F32.BF16 R24, R172, R14, R24 ;  /* 0x0000000eac18723c */ /* 0x000fe20000041818 */
[----:B------:R-:W3:Y:S07]  /*dd80*/  LDSM.16.M88.4 R172, [R182] ;  /* 0x00000000b6ac783b */ /* 0x000eee0000000200 */
[C---:B-1----:R-:W-:Y:S08]  /*dd90*/  HMMA.16816.F32.BF16 R196, R8.reuse, R16, R196 ;  /* 0x0000001008c4723c */ /* 0x042ff000000418c4 */
[C---:B------:R-:W-:Y:S01]  /*dda0*/  HMMA.16816.F32.BF16 R164, R8.reuse, R18, R164 ;  /* 0x0000001208a4723c */ /* 0x040fe200000418a4 */
[----:B------:R-:W1:Y:S07]  /*ddb0*/  LDSM.16.M88.4 R16, [R218+0x6000] ;  /* 0x00600000da10783b */ /* 0x000e6e0000000200 */
[C---:B------:R-:W-:Y:S08]  /*ddc0*/  HMMA.16816.F32.BF16 R32, R8.reuse, R12, R32 ;  /* 0x0000000c0820723c */ /* 0x040ff00000041820 */
[----:B------:R-:W-:Y:S01]  /*ddd0*/  HMMA.16816.F32.BF16 R20, R8, R14, R20 ;  /* 0x0000000e0814723c */ /* 0x000fe20000041814 */
[----:B------:R-:W4:Y:S04]  /*dde0*/  LDSM.16.M88.4 R12, [R217+UR5+0x9000] ;  /* 0x00900005d90c783b */ /* 0x000f280008000200 */
[----:B------:R-:W5:Y:S03]  /*ddf0*/  LDSM.16.M88.4 R8, [R218+0x4000] ;  /* 0x00400000da08783b */ /* 0x000f660000000200 */
[C---:B--2---:R-:W-:Y:S08]  /*de00*/  HMMA.16816.F32.BF16 R28, R200.reuse, R176, R28 ;  /* 0x000000b0c81c723c */ /* 0x044ff0000004181c */
[----:B------:R-:W-:Y:S08]  /*de10*/  HMMA.16816.F32.BF16 R24, R200, R178, R24 ;  /* 0x000000b2c818723c */ /* 0x000ff00000041818 */
[C---:B---3--:R-:W-:Y:S08]  /*de20*/  HMMA.16816.F32.BF16 R196, R172.reuse, R184, R196 ;  /* 0x000000b8acc4723c */ /* 0x048ff000000418c4 */
[C---:B------:R-:W-:Y:S08]  /*de30*/  HMMA.16816.F32.BF16 R164, R172.reuse, R186, R164 ;  /* 0x000000baaca4723c */ /* 0x040ff000000418a4 */
[C---:B------:R-:W-:Y:S08]  /*de40*/  HMMA.16816.F32.BF16 R32, R172.reuse, R176, R32 ;  /* 0x000000b0ac20723c */ /* 0x040ff00000041820 */
[----:B------:R-:W-:Y:S01]  /*de50*/  HMMA.16816.F32.BF16 R20, R172, R178, R20 ;  /* 0x000000b2ac14723c */ /* 0x000fe20000041814 */
[----:B------:R-:W2:Y:S04]  /*de60*/  LDSM.16.M88.4 R176, [R208+0x6000] ;  /* 0x00600000d0b0783b */ /* 0x000ea80000000200 */
[----:B------:R-:W3:Y:S03]  /*de70*/  LDSM.16.M88.4 R172, [R213+0x9800] ;  /* 0x00980000d5ac783b */ /* 0x000ee60000000200 */
[C---:B------:R-:W-:Y:S08]  /*de80*/  HMMA.16816.F32.BF16 R192, R200.reuse, R184, R192 ;  /* 0x000000b8c8c0723c */ /* 0x040ff000000418c0 */
[----:B------:R-:W-:Y:S01]  /*de90*/  HMMA.16816.F32.BF16 R168, R200, R186, R168 ;  /* 0x000000bac8a8723c */ /* 0x000fe200000418a8 */
[----:B------:R-:W3:Y:S04]  /*dea0*/  LDSM.16.M88.4 R184, [R208+0x4000] ;  /* 0x00400000d0b8783b */ /* 0x000ee80000000200 */
[----:B------:R-:W-:Y:S03]  /*deb0*/  LDSM.16.M88.4 R200, [R183+0x6000] ;  /* 0x00600000b7c8783b */ /* 0x000fe60000000200 */
[C---:B-1----:R-:W-:Y:S01]  /*dec0*/  HMMA.16816.F32.BF16 R28, R16.reuse, R188, R28 ;  /* 0x000000bc101c723c */ /* 0x042fe2000004181c */
[----:B------:R-:W-:Y:S07]  /*ded0*/  LDSM.16.M88.4 R208, [R181+0x9800] ;  /* 0x00980000b5d0783b */ /* 0x000fee0000000200 */
[C---:B----4-:R-:W-:Y:S08]  /*dee0*/  HMMA.16816.F32.BF16 R192, R16.reuse, R12, R192 ;  /* 0x0000000c10c0723c */ /* 0x050ff000000418c0 */
[C---:B------:R-:W-:Y:S08]  /*def0*/  HMMA.16816.F32.BF16 R168, R16.reuse, R14, R168 ;  /* 0x0000000e10a8723c */ /* 0x040ff000000418a8 */
[----:B------:R-:W-:Y:S01]  /*df00*/  HMMA.16816.F32.BF16 R24, R16, R190, R24 ;  /* 0x000000be1018723c */ /* 0x000fe20000041818 */
[----:B------:R-:W-:Y:S07]  /*df10*/  LDSM.16.M88.4 R16, [R183+0x4000] ;  /* 0x00400000b710783b */ /* 0x000fee0000000200 */
[C---:B-----5:R-:W-:Y:S08]  /*df20*/  HMMA.16816.F32.BF16 R196, R8.reuse, R12, R196 ;  /* 0x0000000c08c4723c */ /* 0x060ff000000418c4 */
[C---:B------:R-:W-:Y:S01]  /*df30*/  HMMA.16816.F32.BF16 R164, R8.reuse, R14, R164 ;  /* 0x0000000e08a4723c */ /* 0x040fe200000418a4 */
[----:B------:R-:W1:Y:S07]  /*df40*/  LDSM.16.M88.4 R12, [R181+0x9000] ;  /* 0x00900000b50c783b */ /* 0x000e6e0000000200 */
[C---:B------:R-:W-:Y:S08]  /*df50*/  HMMA.16816.F32.BF16 R32, R8.reuse, R188, R32 ;  /* 0x000000bc0820723c */ /* 0x040ff00000041820 */
[----:B------:R-:W-:Y:S01]  /*df60*/  HMMA.16816.F32.BF16 R20, R8, R190, R20 ;  /* 0x000000be0814723c */ /* 0x000fe20000041814 */
[----:B------:R-:W-:Y:S04]  /*df70*/  LDSM.16.M88.4 R188, [R0+0x9000] ;  /* 0x0090000000bc783b */ /* 0x000fe80000000200 */
[----:B------:R-:W-:Y:S03]  /*df80*/  LDSM.16.M88.4 R8, [R182+0x4000] ;  /* 0x00400000b608783b */ /* 0x000fe60000000200 */
[C---:B--2---:R-:W-:Y:S08]  /*df90*/  HMMA.16816.F32.BF16 R192, R176.reuse, R204, R192 ;  /* 0x000000ccb0c0723c */ /* 0x044ff000000418c0 */
[C---:B------:R-:W-:Y:S08]  /*dfa0*/  HMMA.16816.F32.BF16 R168, R176.reuse, R206, R168 ;  /* 0x000000ceb0a8723c */ /* 0x040ff000000418a8 */
[C---:B---3--:R-:W-:Y:S08]  /*dfb0*/  HMMA.16816.F32.BF16 R28, R176.reuse, R172, R28 ;  /* 0x000000acb01c723c */ /* 0x048ff0000004181c */
[----:B------:R-:W-:Y:S01]  /*dfc0*/  HMMA.16816.F32.BF16 R24, R176, R174, R24 ;  /* 0x000000aeb018723c */ /* 0x000fe20000041818 */
[----:B------:R-:W2:Y:S07]  /*dfd0*/  LDSM.16.M88.4 R176, [R182+0x6000] ;  /* 0x00600000b6b0783b */ /* 0x000eae0000000200 */
[C---:B------:R-:W-:Y:S08]  /*dfe0*/  HMMA.16816.F32.BF16 R32, R184.reuse, R172, R32 ;  /* 0x000000acb820723c */ /* 0x040ff00000041820 */
[----:B------:R-:W-:Y:S01]  /*dff0*/  HMMA.16816.F32.BF16 R20, R184, R174, R20 ;  /* 0x000000aeb814723c */ /* 0x000fe20000041814 */
[----:B------:R-:W3:Y:S01]  /*e000*/  LDSM.16.M88.4 R172, [R0+0x9800] ;  /* 0x0098000000ac783b */ /* 0x000ee20000000200 */
[----:B------:R-:W-:-:S06]  /*e010*/  DEPBAR.LE SB0, 0x0 ;  /* 0x000080000000791a */ /* 0x000fcc0000000000 */
[C---:B-1----:R-:W-:Y:S08]  /*e020*/  HMMA.16816.F32.BF16 R192, R200.reuse, R12, R192 ;  /* 0x0000000cc8c0723c */ /* 0x042ff000000418c0 */
[C---:B------:R-:W-:Y:S08]  /*e030*/  HMMA.16816.F32.BF16 R168, R200.reuse, R14, R168 ;  /* 0x0000000ec8a8723c */ /* 0x040ff000000418a8 */
[----:B------:R-:W-:Y:S08]  /*e040*/  HMMA.16816.F32.BF16 R28, R200, R208, R28 ;  /* 0x000000d0c81c723c */ /* 0x000ff0000004181c */
[C---:B------:R-:W-:Y:S08]  /*e050*/  HMMA.16816.F32.BF16 R196, R184.reuse, R204, R196 ;  /* 0x000000ccb8c4723c */ /* 0x040ff000000418c4 */
[----:B------:R-:W-:Y:S01]  /*e060*/  HMMA.16816.F32.BF16 R164, R184, R206, R164 ;  /* 0x000000ceb8a4723c */ /* 0x000fe200000418a4 */
[----:B------:R-:W-:-:S07]  /*e070*/  VIADD R185, R234, 0x40 ;  /* 0x00000040eab97836 */ /* 0x000fce0000000000 */
[----:B--2---:R-:W-:Y:S08]  /*e080*/  HMMA.16816.F32.BF16 R192, R176, R188, R192 ;  /* 0x000000bcb0c0723c */ /* 0x004ff000000418c0 */
[----:B------:R-:W-:Y:S08]  /*e090*/  HMMA.16816.F32.BF16 R24, R200, R210, R24 ;  /* 0x000000d2c818723c */ /* 0x000ff00000041818 */
[----:B------:R-:W-:Y:S03]  /*e0a0*/  HMMA.16816.F32.BF16 R168, R176, R190, R168 ;  /* 0x000000beb0a8723c */ /* 0x000fe600000418a8 */
[----:B------:R-:W-:Y:S01]  /*e0b0*/  FMUL.FTZ R183, R193, UR4 ;  /* 0x00000004c1b77c20 */ /* 0x000fe20008410000 */
[----:B------:R-:W-:-:S04]  /*e0c0*/  FMUL.FTZ R184, R194, UR4 ;  /* 0x00000004c2b87c20 */ /* 0x000fc80008410000 */
[----:B---3--:R-:W-:Y:S01]  /*e0d0*/  HMMA.16816.F32.BF16 R28, R176, R172, R28 ;  /* 0x000000acb01c723c */ /* 0x008fe2000004181c */
[----:B------:R-:W-:Y:S07]  /*e0e0*/  MUFU.TANH R183, R183 ;  /* 0x000000b700b77308 */ /* 0x000fee0000002400 */
[----:B------:R-:W-:Y:S01]  /*e0f0*/  HMMA.16816.F32.BF16 R196, R16, R12, R196 ;  /* 0x0000000c10c4723c */ /* 0x000fe200000418c4 */
[----:B------:R-:W-:Y:S01]  /*e100*/  IMAD R13, R180, 0x20, R241 ;  /* 0x00000020b40d7824 */ /* 0x000fe200078e02f1 */
[----:B------:R-:W-:Y:S01]  /*e110*/  MUFU.TANH R184, R184 ;  /* 0x000000b800b87308 */ /* 0x000fe20000002400 */
[----:B------:R-:W-:Y:S01]  /*e120*/  FMUL.FTZ R168, R168, UR4 ;  /* 0x00000004a8a87c20 */ /* 0x000fe20008410000 */
[----:B------:R-:W-:Y:S01]  /*e130*/  FMUL.FTZ R170, R170, UR4 ;  /* 0x00000004aaaa7c20 */ /* 0x000fe20008410000 */
[----:B------:R-:W-:-:S03]  /*e140*/  FMUL.FTZ R169, R169, UR4 ;  /* 0x00000004a9a97c20 */ /* 0x000fc60008410000 */
[----:B------:R-:W-:Y:S01]  /*e150*/  HMMA.16816.F32.BF16 R164, R16, R14, R164 ;  /* 0x0000000e10a4723c */ /* 0x000fe200000418a4 */
[----:B------:R-:W-:Y:S01]  /*e160*/  FMUL.FTZ R15, R192, UR4 ;  /* 0x00000004c00f7c20 */ /* 0x000fe20008410000 */
[----:B------:R-:W-:Y:S01]  /*e170*/  MUFU.TANH R168, R168 ;  /* 0x000000a800a87308 */ /* 0x000fe20000002400 */
[----:B------:R-:W-:Y:S01]  /*e180*/  FMUL.FTZ R29, R29, UR4 ;  /* 0x000000041d1d7c20 */ /* 0x000fe20008410000 */
[----:B------:R-:W-:Y:S01]  /*e190*/  FMUL.FTZ R30, R30, UR4 ;  /* 0x000000041e1e7c20 */ /* 0x000fe20008410000 */
[----:B------:R-:W-:Y:S02]  /*e1a0*/  VIADD R14, R13, 0xffffff78 ;  /* 0xffffff780d0e7836 */ /* 0x000fe40000000000 */
[----:B------:R-:W-:Y:S01]  /*e1b0*/  FMUL.FTZ R31, R31, UR4 ;  /* 0x000000041f1f7c20 */ /* 0x000fe20008410000 */
[----:B------:R-:W-:Y:S01]  /*e1c0*/  HMMA.16816.F32.BF16 R24, R176, R174, R24 ;  /* 0x000000aeb018723c */ /* 0x000fe20000041818 */
[----:B------:R-:W-:Y:S01]  /*e1d0*/  FMUL.FTZ R179, R28, UR4 ;  /* 0x000000041cb37c20 */ /* 0x000fe20008410000 */
[----:B------:R-:W1:Y:S01]  /*e1e0*/  MUFU.TANH R15, R15 ;  /* 0x0000000f000f7308 */ /* 0x000e620000002400 */
[----:B------:R-:W-:-:S02]  /*e1f0*/  VIADD R28, R13, 0xffffff68 ;  /* 0xffffff680d1c7836 */ /* 0x000fc40000000000 */
[----:B------:R-:W-:-:S03]  /*e200*/  VIADD R177, R234, 0x48 ;  /* 0x00000048eab17836 */ /* 0x000fc60000000000 */
[----:B------:R-:W-:Y:S01]  /*e210*/  HMMA.16816.F32.BF16 R32, R16, R208, R32 ;  /* 0x000000d01020723c */ /* 0x000fe20000041820 */
[----:B------:R-:W-:Y:S01]  /*e220*/  ISETP.GT.AND P2, PT, R185, R28, PT ;  /* 0x0000001cb900720c */ /* 0x000fe20003f44270 */
[----:B------:R2:W-:Y:S06]  /*e230*/  MUFU.TANH R178, R170 ;  /* 0x000000aa00b27308 */ /* 0x0005ec0000002400 */
[----:B------:R-:W-:Y:S02]  /*e240*/  HMMA.16816.F32.BF16 R196, R8, R188, R196 ;  /* 0x000000bc08c4723c */ /* 0x000fe400000418c4 */
[----:B------:R-:W3:Y:S01]  /*e250*/  MUFU.TANH R29, R29 ;  /* 0x0000001d001d7308 */ /* 0x000ee20000002400 */
[----:B------:R-:W-:Y:S01]  /*e260*/  FMUL.FTZ R25, R25, UR4 ;  /* 0x0000000419197c20 */ /* 0x000fe20008410000 */
[----:B------:R-:W-:Y:S01]  /*e270*/  FMUL.FTZ R186, R24, UR4 ;  /* 0x0000000418ba7c20 */ /* 0x000fe20008410000 */
[----:B------:R-:W-:-:S03]  /*e280*/  FMUL.FTZ R26, R26, UR4 ;  /* 0x000000041a1a7c20 */ /* 0x000fc60008410000 */
[----:B------:R-:W-:Y:S01]  /*e290*/  HMMA.16816.F32.BF16 R20, R16, R210, R20 ;  /* 0x000000d21014723c */ /* 0x000fe20000041814 */
[----:B------:R-:W-:Y:S01]  /*e2a0*/  FMUL.FTZ R19, R195, UR4 ;  /* 0x00000004c3137c20 */ /* 0x000fe20008410000 */
[----:B------:R4:W5:Y:S01]  /*e2b0*/  MUFU.TANH R176, R169 ;  /* 0x000000a900b07308 */ /* 0x0009620000002400 */
[C---:B------:R-:W-:Y:S02]  /*e2c0*/  VIADD R16, R13.reuse, 0xffffff71 ;  /* 0xffffff710d107836 */ /* 0x040fe40000000000 */
[C---:B--2---:R-:W-:Y:S02]  /*e2d0*/  VIADD R170, R13.reuse, 0xffffff60 ;  /* 0xffffff600daa7836 */ /* 0x044fe40000000000 */
[----:B------:R-:W-:Y:S01]  /*e2e0*/  VIADD R18, R13, 0xffffff69 ;  /* 0xffffff690d127836 */ /* 0x000fe20000000000 */
[C---:B------:R-:W-:Y:S01]  /*e2f0*/  HMMA.16816.F32.BF16 R32, R8.reuse, R172, R32 ;  /* 0x000000ac0820723c */ /* 0x040fe20000041820 */
[----:B------:R-:W-:Y:S01]  /*e300*/  FMUL.FTZ R172, R171, UR4 ;  /* 0x00000004abac7c20 */ /* 0x000fe20008410000 */
[----:B------:R-:W-:Y:S01]  /*e310*/  ISETP.GT.AND P6, PT, R185, R170, PT ;  /* 0x000000aab900720c */ /* 0x000fe20003fc4270 */
[----:B------:R-:W2:Y:S01]  /*e320*/  MUFU.TANH R179, R179 ;  /* 0x000000b300b37308 */ /* 0x000ea20000002400 */
[----:B------:R-:W-:Y:S01]  /*e330*/  ISETP.GE.AND P5, PT, R170, R231, PT ;  /* 0x000000e7aa00720c */ /* 0x000fe20003fa6270 */
[----:B------:R-:W-:Y:S01]  /*e340*/  FMUL.FTZ R181, R198, UR4 ;  /* 0x00000004c6b57c20 */ /* 0x000fe20008410000 */
[----:B-1----:R-:W-:Y:S01]  /*e350*/  FSEL R24, R15, -INF , !P6 ;  /* 0xff8000000f187808 */ /* 0x002fe20007000000 */
[C---:B------:R-:W-:Y:S01]  /*e360*/  VIADD R17, R13.reuse, 0xffffff70 ;  /* 0xffffff700d117836 */ /* 0x040fe20000000000 */
[----:B------:R-:W-:Y:S01]  /*e370*/  FSEL R171, R168, -INF , !P2 ;  /* 0xff800000a8ab7808 */ /* 0x000fe20005000000 */
[----:B------:R-:W-:Y:S01]  /*e380*/  FMUL.FTZ R12, R196, UR4 ;  /* 0x00000004c40c7c20 */ /* 0x000fe20008410000 */
[----:B------:R-:W-:Y:S01]  /*e390*/  FSEL R24, R24, -INF , !P5 ;  /* 0xff80000018187808 */ /* 0x000fe20006800000 */
[----:B------:R-:W-:Y:S01]  /*e3a0*/  MUFU.TANH R19, R19 ;  /* 0x0000001300137308 */ /* 0x000fe20000002400 */
[----:B----4-:R-:W-:Y:S01]  /*e3b0*/  VIADD R169, R13, 0xffffff61 ;  /* 0xffffff610da97836 */ /* 0x010fe20000000000 */
[----:B------:R-:W-:Y:S01]  /*e3c0*/  ISETP.GT.AND P5, PT, R185, R16, PT ;  /* 0x00000010b900720c */ /* 0x000fe20003fa4270 */
[----:B------:R-:W-:Y:S01]  /*e3d0*/  VIADD R13, R13, 0xffffff79 ;  /* 0xffffff790d0d7836 */ /* 0x000fe20000000000 */
[----:B------:R-:W-:Y:S01]  /*e3e0*/  ISETP.GT.AND P1, PT, R177, R170, PT ;  /* 0x000000aab100720c */ /* 0x000fe20003f24270 */
[----:B------:R-:W-:Y:S01]  /*e3f0*/  FMUL.FTZ R182, R199, UR4 ;  /* 0x00000004c7b67c20 */ /* 0x000fe20008410000 */
[----:B------:R-:W-:Y:S01]  /*e400*/  ISETP.GT.AND P4, PT, R185, R169, PT ;  /* 0x000000a9b900720c */ /* 0x000fe20003f84270 */
[----:B------:R-:W-:Y:S01]  /*e410*/  FMUL.FTZ R197, R197, UR4 ;  /* 0x00000004c5c57c20 */ /* 0x000fe20008410000 */
[----:B------:R-:W1:Y:S01]  /*e420*/  MUFU.TANH R25, R25 ;  /* 0x0000001900197308 */ /* 0x000e620000002400 */
[----:B------:R-:W-:Y:S01]  /*e430*/  ISETP.GE.AND P2, PT, R169, R231, PT ;  /* 0x000000e7a900720c */ /* 0x000fe20003f46270 */
[----:B------:R-:W-:Y:S01]  /*e440*/  HMMA.16816.F32.BF16 R164, R8, R190, R164 ;  /* 0x000000be08a4723c */ /* 0x000fe200000418a4 */
[----:B------:R-:W-:-:S02]  /*e450*/  FSEL R183, R183, -INF , !P4 ;  /* 0xff800000b7b77808 */ /* 0x000fc40006000000 */
[----:B------:R-:W-:Y:S02]  /*e460*/  ISETP.GT.AND P6, PT, R185, R18, PT ;  /* 0x00000012b900720c */ /* 0x000fe40003fc4270 */
[----:B---3--:R-:W-:Y:S01]  /*e470*/  FSEL R198, R29, -INF , !P5 ;  /* 0xff8000001dc67808 */ /* 0x008fe20006800000 */
[----:B------:R-:W3:Y:S01]  /*e480*/  MUFU.TANH R186, R186 ;  /* 0x000000ba00ba7308 */ /* 0x000ee20000002400 */
[----:B------:R-:W-:Y:S01]  /*e490*/  ISETP.GE.AND P5, PT, R28, R231, PT ;  /* 0x000000e71c00720c */ /* 0x000fe20003fa6270 */
[----:B------:R-:W-:Y:S01]  /*e4a0*/  HMMA.16816.F32.BF16 R20, R8, R174, R20 ;  /* 0x000000ae0814723c */ /* 0x000fe20000041814 */
[----:B------:R-:W-:Y:S01]  /*e4b0*/  FSEL R15, R184, -INF , !P1 ;  /* 0xff800000b80f7808 */ /* 0x000fe20004800000 */
[----:B------:R-:W-:Y:S01]  /*e4c0*/  FMUL.FTZ R10, R27, UR4 ;  /* 0x000000041b0a7c20 */ /* 0x000fe20008410000 */
[----:B-----5:R-:W-:Y:S02]  /*e4d0*/  FSEL R176, R176, -INF , !P6 ;  /* 0xff800000b0b07808 */ /* 0x020fe40007000000 */
[----:B------:R-:W-:Y:S01]  /*e4e0*/  ISETP.GT.AND P1, PT, R185, R17, PT ;  /* 0x00000011b900720c */ /* 0x000fe20003f24270 */
[----:B------:R-:W4:Y:S01]  /*e4f0*/  MUFU.TANH R172, R172 ;  /* 0x000000ac00ac7308 */ /* 0x000f220000002400 */
[----:B------:R-:W-:-:S02]  /*e500*/  FSEL R29, R171, -INF , !P5 ;  /* 0xff800000ab1d7808 */ /* 0x000fc40006800000 */
[----:B------:R-:W-:Y:S02]  /*e510*/  ISETP.GE.AND P3, PT, R170, R230, PT ;  /* 0x000000e6aa00720c */ /* 0x000fe40003f66270 */
[----:B--2---:R-:W-:Y:S02]  /*e520*/  FSEL R179, R179, -INF , !P1 ;  /* 0xff800000b3b37808 */ /* 0x004fe40004800000 */
[----:B------:R-:W-:Y:S01]  /*e530*/  ISETP.GT.AND P4, PT, R185, R13, PT ;  /* 0x0000000db900720c */ /* 0x000fe20003f84270 */
[----:B------:R2:W2:Y:S01]  /*e540*/  MUFU.TANH R168, R30 ;  /* 0x0000001e00a87308 */ /* 0x0004a20000002400 */
[----:B------:R-:W-:Y:S02]  /*e550*/  ISETP.GT.AND P1, PT, R177, R169, PT ;  /* 0x000000a9b100720c */ /* 0x000fe40003f24270 */
[----:B------:R-:W-:Y:S02]  /*e560*/  FSEL R15, R15, -INF , !P3 ;  /* 0xff8000000f0f7808 */ /* 0x000fe40005800000 */
[----:B------:R-:W-:-:S02]  /*e570*/  ISETP.GT.AND P3, PT, R185, R14, PT ;  /* 0x0000000eb900720c */ /* 0x000fc40003f64270 */
[----:B------:R-:W-:Y:S01]  /*e580*/  ISETP.GE.AND P6, PT, R169, R230, PT ;  /* 0x000000e6a900720c */ /* 0x000fe20003fc6270 */
[----:B------:R5:W4:Y:S01]  /*e590*/  MUFU.TANH R171, R26 ;  /* 0x0000001a00ab7308 */ /* 0x000b220000002400 */
[----:B-1----:R-:W-:Y:S02]  /*e5a0*/  FSEL R199, R25, -INF , !P4 ;  /* 0xff80000019c77808 */ /* 0x002fe40006000000 */
[----:B------:R-:W-:Y:S02]  /*e5b0*/  FSEL R19, R19, -INF , !P1 ;  /* 0xff80000013137808 */ /* 0x000fe40004800000 */
[C---:B------:R-:W-:Y:S02]  /*e5c0*/  ISETP.GT.AND P4, PT, R177.reuse, R28, PT ;  /* 0x0000001cb100720c */ /* 0x040fe40003f84270 */
[----:B------:R-:W-:Y:S01]  /*e5d0*/  ISETP.GT.AND P1, PT, R177, R18, PT ;  /* 0x00000012b100720c */ /* 0x000fe20003f24270 */
[----:B------:R-:W1:Y:S01]  /*e5e0*/  MUFU.TANH R12, R12 ;  /* 0x0000000c000c7308 */ /* 0x000e620000002400 */
[----:B---3--:R-:W-:-:S02]  /*e5f0*/  FSEL R186, R186, -INF , !P3 ;  /* 0xff800000baba7808 */ /* 0x008fc40005800000 */
[----:B--2---:R-:W-:Y:S02]  /*e600*/  FSEL R30, R183, -INF , !P2 ;  /* 0xff800000b71e7808 */ /* 0x004fe40005000000 */
[----:B------:R-:W-:Y:S02]  /*e610*/  ISETP.GE.AND P2, PT, R18, R231, PT ;  /* 0x000000e71200720c */ /* 0x000fe40003f46270 */
[----:B------:R-:W-:Y:S01]  /*e620*/  FSEL R25, R19, -INF , !P6 ;  /* 0xff80000013197808 */ /* 0x000fe20007000000 */
[----:B------:R2:W3:Y:S01]  /*e630*/  MUFU.TANH R0, R197 ;  /* 0x000000c500007308 */ /* 0x0004e20000002400 */
[----:B------:R-:W-:Y:S02]  /*e640*/  ISETP.GE.AND P3, PT, R28, R230, PT ;  /* 0x000000e61c00720c */ /* 0x000fe40003f66270 */
[----:B-----5:R-:W-:Y:S02]  /*e650*/  FSEL R26, R176, -INF , !P2 ;  /* 0xff800000b01a7808 */ /* 0x020fe40005000000 */
[----:B------:R-:W-:-:S02]  /*e660*/  ISETP.GT.U32.AND P2, PT, R243, R224, PT ;  /* 0x000000e0f300720c */ /* 0x000fc40003f44070 */
[----:B------:R-:W-:Y:S01]  /*e670*/  FSEL R19, R178, -INF , !P4 ;  /* 0xff800000b2137808 */ /* 0x000fe20006000000 */
[----:B------:R-:W1:Y:S01]  /*e680*/  MUFU.TANH R181, R181 ;  /* 0x000000b500b57308 */ /* 0x000e620000002400 */
[----:B----4-:R-:W-:Y:S01]  /*e690*/  FSEL R172, R172, -INF , !P1 ;  /* 0xff800000acac7808 */ /* 0x010fe20004800000 */
[----:B------:R-:W-:Y:S01]  /*e6a0*/  BAR.SYNC.DEFER_BLOCKING 0x0 ;  /* 0x0000000000007b1d */ /* 0x000fe20000010000 */
[----:B------:R-:W-:Y:S02]  /*e6b0*/  ISETP.GE.AND P1, PT, R17, R231, PT ;  /* 0x000000e71100720c */ /* 0x000fe40003f26270 */
[----:B------:R-:W-:Y:S02]  /*e6c0*/  FSEL R19, R19, -INF , !P3 ;  /* 0xff80000013137808 */ /* 0x000fe40005800000 */
[C---:B------:R-:W-:Y:S01]  /*e6d0*/  ISETP.GT.AND P6, PT, R177.reuse, R17, PT ;  /* 0x00000011b100720c */ /* 0x040fe20003fc4270 */
[----:B------:R-:W4:Y:S01]  /*e6e0*/  MUFU.TANH R182, R182 ;  /* 0x000000b600b67308 */ /* 0x000f220000002400 */
[----:B------:R-:W-:-:S02]  /*e6f0*/  ISETP.GT.AND P5, PT, R177, R16, PT ;  /* 0x00000010b100720c */ /* 0x000fc40003fa4270 */
[C---:B------:R-:W-:Y:S02]  /*e700*/  ISETP.GT.AND P4, PT, R177.reuse, R14, PT ;  /* 0x0000000eb100720c */ /* 0x040fe40003f84270 */
[----:B------:R-:W-:Y:S02]  /*e710*/  ISETP.GT.AND P3, PT, R177, R13, PT ;  /* 0x0000000db100720c */ /* 0x000fe40003f64270 */
[----:B------:R-:W-:Y:S01]  /*e720*/  P2R R11, PR, RZ, 0x2 ;  /* 0x00000002ff0b7803 */ /* 0x000fe20000000000 */
[----:B------:R-:W1:Y:S01]  /*e730*/  MUFU.TANH R31, R31 ;  /* 0x0000001f001f7308 */ /* 0x000e620000002400 */
[----:B--23--:R-:W-:Y:S09]  /*e740*/  @!P2 BRA `(.L_x_2360) ;  /* 0x00000000004ca947 */ /* 0x00cff20003800000 */
[----:B------:R-:W-:-:S04]  /*e750*/  VIADD R8, R180, 0xfffffffa ;  /* 0xfffffffab4087836 */ /* 0x000fc80000000000 */
[----:B------:R-:W-:-:S04]  /*e760*/  IMAD.WIDE.U32 R174, R8, R6, RZ ;  /* 0x0000000608ae7225 */ /* 0x000fc800078e00ff */
[----:B------:R-:W-:Y:S01]  /*e770*/  IMAD R8, R8, R7, R175 ;  /* 0x0000000708087224 */ /* 0x000fe200078e02af */
[C---:B------:R-:W-:Y:S01]  /*e780*/  LEA R176, P1, R174.reuse, R223, 0x6 ;  /* 0x000000dfaeb07211 */ /* 0x040fe200078230ff */
[----:B------:R-:W-:-:S03]  /*e790*/  IMAD.SHL.U32 R9, R174, 0x20, RZ ;  /* 0x00000020ae097824 */ /* 0x000fc600078e00ff */
[C-C-:B------:R-:W-:Y:S02]  /*e7a0*/  LEA.HI.X R177, R174.reuse, R222, R8.reuse, 0x6, P1 ;  /* 0x000000deaeb17211 */ /* 0x140fe400008f3408 */
[----:B------:R-:W-:Y:S02]  /*e7b0*/  SHF.L.U64.HI R8, R174, 0x5, R8 ;  /* 0x00000005ae087819 */ /* 0x000fe40000010208 */
[C---:B------:R-:W-:Y:S01]  /*e7c0*/  LEA R9, P1, R6.reuse, R9, 0x4 ;  /* 0x0000000906097211 */ /* 0x040fe200078220ff */
[----:B------:R-:W-:Y:S01]  /*e7d0*/  @!PT LDS RZ, [RZ] ;  /* 0x00000000fffff984 */ /* 0x000fe20000000800 */
[----:B------:R-:W-:Y:S01]  /*e7e0*/  @!PT LDS RZ, [RZ] ;  /* 0x00000000fffff984 */ /* 0x000fe20000000800 */
[----:B------:R-:W-:Y:S01]  /*e7f0*/  @!PT LDS RZ, [RZ] ;  /* 0x00000000fffff984 */ /* 0x000fe20000000800 */
[----:B------:R2:W-:Y:S03]  /*e800*/  LDGSTS.E.BYPASS.LTC128B.128 [R229+0x8000], desc[UR16][R176.64] ;  /* 0x08000000b0e57fae */ /* 0x0005e6000b981a10 */
[----:B------:R-:W-:Y:S01]  /*e810*/  LEA.HI.X R8, R6, R8, R7, 0x4, P1 ;  /* 0x0000000806087211 */ /* 0x000fe200008f2407 */
[----:B------:R2:W-:Y:S01]  /*e820*/  LDGSTS.E.BYPASS.LTC128B.128 [R229+0x9000], desc[UR16][R176.64+0x80] ;  /* 0x09000080b0e57fae */ /* 0x0005e2000b981a10 */
[----:B------:R-:W-:-:S04]  /*e830*/  LEA R6, P1, R9, R223, 0x1 ;  /* 0x000000df09067211 */ /* 0x000fc800078208ff */
[----:B------:R-:W-:-:S05]  /*e840*/  LEA.HI.X R7, R9, R222, R8, 0x1, P1 ;  /* 0x000000de09077211 */ /* 0x000fca00008f0c08 */
[----:B------:R2:W-:Y:S04]  /*e850*/  LDGSTS.E.BYPASS.LTC128B.128 [R229+0x8800], desc[UR16][R6.64] ;  /* 0x0880000006e57fae */ /* 0x0005e8000b981a10 */
[----:B------:R2:W-:Y:S04]  /*e860*/  LDGSTS.E.BYPASS.LTC128B.128 [R229+0x9800], desc[UR16][R6.64+0x80] ;  /* 0x0980008006e57fae */ /* 0x0005e8000b981a10 */
[----:B------:R-:W0:Y:S02]  /*e870*/  LDGDEPBAR ;  /* 0x00000000000079af */ /* 0x000e240000000000 */
.L_x_2360:
[----:B------:R-:W-:Y:S01]  /*e880*/  ISETP.NE.AND P1, PT, R11, RZ, PT ;  /* 0x000000ff0b00720c */ /* 0x000fe20003f25270 */
[----:B------:R-:W3:Y:S01]  /*e890*/  MUFU.TANH R10, R10 ;  /* 0x0000000a000a7308 */ /* 0x000ee20000002400 */
[----:B------:R-:W-:Y:S01]  /*e8a0*/  FSEL R168, R168, -INF , !P6 ;  /* 0xff800000a8a87808 */ /* 0x000fe20007000000 */
[----:B--2---:R-:W-:Y:S01]  /*e8b0*/  FMUL.FTZ R7, R166, UR4 ;  /* 0x00000004a6077c20 */ /* 0x004fe20008410000 */
[----:B------:R-:W-:Y:S01]  /*e8c0*/  FSEL R201, R179, -INF , !P1 ;  /* 0xff800000b3c97808 */ /* 0x000fe20004800000 */
[----:B------:R-:W-:Y:S01]  /*e8d0*/  FMUL.FTZ R209, R165, UR4 ;  /* 0x00000004a5d17c20 */ /* 0x000fe20008410000 */
[-C--:B------:R-:W-:Y:S01]  /*e8e0*/  ISETP.GE.AND P1, PT, R16, R231.reuse, PT ;  /* 0x000000e71000720c */ /* 0x080fe20003f26270 */
[----:B------:R-:W-:Y:S01]  /*e8f0*/  FMUL.FTZ R35, R35, UR4 ;  /* 0x0000000423237c20 */ /* 0x000fe20008410000 */
[-C--:B------:R-:W-:Y:S01]  /*e900*/  ISETP.GE.AND P6, PT, R14, R231.reuse, PT ;  /* 0x000000e70e00720c */ /* 0x080fe20003fc6270 */
[----:B------:R-:W-:Y:S01]  /*e910*/  FMUL.FTZ R9, R167, UR4 ;  /* 0x00000004a7097c20 */ /* 0x000fe20008410000 */
[----:B------:R-:W-:Y:S01]  /*e920*/  FSEL R198, R198, -INF , !P1 ;  /* 0xff800000c6c67808 */ /* 0x000fe20004800000 */
[----:B------:R-:W-:Y:S01]  /*e930*/  MUFU.TANH R187, R35 ;  /* 0x0000002300bb7308 */ /* 0x000fe20000002400 */
[----:B------:R-:W-:Y:S01]  /*e940*/  FSEL R200, R186, -INF , !P6 ;  /* 0xff800000bac87808 */ /* 0x000fe20007000000 */
[----:B------:R-:W-:Y:S01]  /*e950*/  FMUL.FTZ R22, R22, UR4 ;  /* 0x0000000416167c20 */ /* 0x000fe20008410000 */
[----:B------:R-:W-:Y:S01]  /*e960*/  ISETP.GE.AND P1, PT, R13, R231, PT ;  /* 0x000000e70d00720c */ /* 0x000fe20003f26270 */
[----:B------:R-:W-:Y:S01]  /*e970*/  FMUL.FTZ R34, R34, UR4 ;  /* 0x0000000422227c20 */ /* 0x000fe20008410000 */
[-C--:B------:R-:W-:Y:S01]  /*e980*/  ISETP.GE.AND P6, PT, R18, R230.reuse, PT ;  /* 0x000000e61200720c */ /* 0x080fe20003fc6270 */
[----:B------:R-:W-:Y:S01]  /*e990*/  FMUL.FTZ R23, R23, UR4 ;  /* 0x0000000417177c20 */ /* 0x000fe20008410000 */
[----:B------:R-:W-:Y:S01]  /*e9a0*/  FSEL R199, R199, -INF , !P1 ;  /* 0xff800000c7c77808 */ /* 0x000fe20004800000 */
[----:B------:R-:W-:Y:S01]  /*e9b0*/  MUFU.TANH R9, R9 ;  /* 0x0000000900097308 */ /* 0x000fe20000002400 */
[----:B------:R-:W-:Y:S01]  /*e9c0*/  FSEL R8, R172, -INF , !P6 ;  /* 0xff800000ac087808 */ /* 0x000fe20007000000 */
[----:B------:R-:W-:Y:S01]  /*e9d0*/  FMUL.FTZ R33, R33, UR4 ;  /* 0x0000000421217c20 */ /* 0x000fe20008410000 */
[-C--:B------:R-:W-:Y:S01]  /*e9e0*/  ISETP.GE.AND P6, PT, R17, R230.reuse, PT ;  /* 0x000000e61100720c */ /* 0x080fe20003fc6270 */
[----:B------:R-:W-:Y:S01]  /*e9f0*/  LDSM.16.MT88.4 R176, [R216+0xa000] ;  /* 0x00a00000d8b0783b */ /* 0x000fe20000004200 */
[----:B------:R-:W-:-:S02]  /*ea00*/  ISETP.GE.AND P1, PT, R16, R230, PT ;  /* 0x000000e61000720c */ /* 0x000fc40003f26270 */
[----:B-1----:R-:W-:Y:S01]  /*ea10*/  FSEL R31, R31, -INF , !P5 ;  /* 0xff8000001f1f7808 */ /* 0x002fe20006800000 */
[----:B------:R-:W-:Y:S01]  /*ea20*/  MUFU.TANH R190, R22 ;  /* 0x0000001600be7308 */ /* 0x000fe20000002400 */
[----:B------:R-:W-:Y:S02]  /*ea30*/  FMNMX3.FTZ R11, R244, R15, R25, !PT ;  /* 0x0000000ff40b7276 */ /* 0x000fe40007810019 */
[----:B------:R-:W-:Y:S02]  /*ea40*/  FMNMX3.FTZ R6, R245, R24, R30, !PT ;  /* 0x00000018f5067276 */ /* 0x000fe4000781001e */
[----:B------:R-:W-:Y:S02]  /*ea50*/  FSEL R171, R171, -INF , !P4 ;  /* 0xff800000abab7808 */ /* 0x000fe40006000000 */
[----:B---3--:R-:W-:Y:S01]  /*ea60*/  FSEL R191, R10, -INF , !P3 ;  /* 0xff8000000abf7808 */ /* 0x008fe20005800000 */
[----:B------:R-:W-:Y:S01]  /*ea70*/  MUFU.TANH R184, R34 ;  /* 0x0000002200b87308 */ /* 0x000fe20000002400 */
[----:B------:R-:W-:-:S02]  /*ea80*/  ISETP.GE.AND P5, PT, R14, R230, PT ;  /* 0x000000e60e00720c */ /* 0x000fc40003fa6270 */
[----:B------:R-:W-:Y:S02]  /*ea90*/  ISETP.GE.AND P4, PT, R13, R230, PT ;  /* 0x000000e60d00720c */ /* 0x000fe40003f86270 */
[----:B------:R-:W-:Y:S02]  /*eaa0*/  FSEL R197, R168, -INF , !P6 ;  /* 0xff800000a8c57808 */ /* 0x000fe40007000000 */
[----:B------:R-:W-:Y:S01]  /*eab0*/  FSEL R196, R31, -INF , !P1 ;  /* 0xff8000001fc47808 */ /* 0x000fe20004800000 */
[----:B------:R-:W-:Y:S01]  /*eac0*/  MUFU.TANH R194, R23 ;  /* 0x0000001700c27308 */ /* 0x000fe20000002400 */
[----:B------:R-:W-:Y:S02]  /*ead0*/  FMNMX3.FTZ R10, R11, R19, R8, !PT ;  /* 0x000000130b0a7276 */ /* 0x000fe40007810008 */
[----:B------:R-:W-:Y:S02]  /*eae0*/  FMNMX3.FTZ R166, R6, R29, R26, !PT ;  /* 0x0000001d06a67276 */ /* 0x000fe4000781001a */
[----:B------:R-:W-:-:S02]  /*eaf0*/  FSEL R192, R171, -INF , !P5 ;  /* 0xff800000abc07808 */ /* 0x000fc40006800000 */
[----:B------:R-:W-:Y:S01]  /*eb00*/  FSEL R191, R191, -INF , !P4 ;  /* 0xff800000bfbf7808 */ /* 0x000fe20006000000 */
[----:B------:R1:W2:Y:S01]  /*eb10*/  MUFU.TANH R6, R7 ;  /* 0x0000000700067308 */ /* 0x0002a20000002400 */
[----:B------:R-:W-:Y:S02]  /*eb20*/  FMNMX3.FTZ R10, R10, R197, R196, !PT ;  /* 0x000000c50a0a7276 */ /* 0x000fe400078100c4 */
[----:B------:R-:W-:Y:S02]  /*eb30*/  FMNMX3.FTZ R166, R166, R201, R198, !PT ;  /* 0x000000c9a6a67276 */ /* 0x000fe400078100c6 */
[----:B------:R-:W-:Y:S02]  /*eb40*/  FMNMX3.FTZ R27, R10, R192, R191, !PT ;  /* 0x000000c00a1b7276 */ /* 0x000fe400078100bf */
[----:B------:R-:W-:Y:S01]  /*eb50*/  FMNMX3.FTZ R166, R166, R200, R199, !PT ;  /* 0x000000c8a6a67276 */ /* 0x000fe200078100c7 */
[----:B------:R-:W-:Y:S01]  /*eb60*/  MUFU.TANH R209, R209 ;  /* 0x000000d100d17308 */ /* 0x000fe20000002400 */
[C---:B------:R-:W-:Y:S01]  /*eb70*/  IADD3 R10, PT, PT, R234.reuse, 0x8, RZ ;  /* 0x00000008ea0a7810 */ /* 0x040fe20007ffe0ff */
[----:B------:R-:W3:Y:S01]  /*eb80*/  SHFL.BFLY PT, R11, R27, 0x2, 0x1f ;  /* 0x0c401f001b0b7f89 */ /* 0x000ee200000e0000 */
[----:B------:R-:W-:-:S02]  /*eb90*/  ISETP.GT.AND P1, PT, R234, R170, PT ;  /* 0x000000aaea00720c */ /* 0x000fc40003f24270 */
[----:B------:R-:W-:Y:S02]  /*eba0*/  ISETP.GT.AND P5, PT, R10, R170, PT ;  /* 0x000000aa0a00720c */ /* 0x000fe40003fa4270 */
[----:B------:R-:W-:Y:S02]  /*ebb0*/  FSEL R12, R12, -INF , !P1 ;  /* 0xff8000000c0c7808 */ /* 0x000fe40004800000 */
[C---:B------:R-:W-:Y:S01]  /*ebc0*/  ISETP.GE.AND P6, PT, R170.reuse, R233, PT ;  /* 0x000000e9aa00720c */ /* 0x040fe20003fc6270 */
[----:B-1----:R-:W1:Y:S01]  /*ebd0*/  SHFL.BFLY PT, R7, R166, 0x2, 0x1f ;  /* 0x0c401f00a6077f89 */ /* 0x002e6200000e0000 */
[----:B------:R-:W-:Y:S02]  /*ebe0*/  ISETP.GE.AND P3, PT, R170, R232, PT ;  /* 0x000000e8aa00720c */ /* 0x000fe40003f66270 */
[C---:B------:R-:W-:Y:S02]  /*ebf0*/  ISETP.GT.AND P4, PT, R10.reuse, R169, PT ;  /* 0x000000a90a00720c */ /* 0x040fe40003f84270 */
[----:B------:R-:W-:-:S02]  /*ec00*/  ISETP.GT.AND P1, PT, R10, R28, PT ;  /* 0x0000001c0a00720c */ /* 0x000fc40003f24270 */
[----:B------:R-:W-:Y:S02]  /*ec10*/  FSEL R181, R181, -INF , !P5 ;  /* 0xff800000b5b57808 */ /* 0x000fe40006800000 */
[----:B------:R-:W-:Y:S01]  /*ec20*/  FSEL R203, R12, -INF , !P6 ;  /* 0xff8000000ccb7808 */ /* 0x000fe20007000000 */
[----:B------:R-:W-:Y:S01]  /*ec30*/  FMUL.FTZ R12, R164, UR4 ;  /* 0x00000004a40c7c20 */ /* 0x000fe20008410000 */
[----:B------:R-:W-:Y:S02]  /*ec40*/  FSEL R207, R181, -INF , !P3 ;  /* 0xff800000b5cf7808 */ /* 0x000fe40005800000 */
[----:B----4-:R-:W-:Y:S02]  /*ec50*/  FSEL R182, R182, -INF , !P4 ;  /* 0xff800000b6b67808 */ /* 0x010fe40006000000 */
[----:B--2---:R-:W-:Y:S01]  /*ec60*/  FSEL R6, R6, -INF , !P1 ;  /* 0xff80000006067808 */ /* 0x004fe20004800000 */
[----:B------:R-:W2:Y:S01]  /*ec70*/  MUFU.TANH R12, R12 ;  /* 0x0000000c000c7308 */ /* 0x000ea20000002400 */
[----:B---3--:R-:W-:Y:S01]  /*ec80*/  FMNMX.FTZ R165, R27, R11, !PT ;  /* 0x0000000b1ba57209 */ /* 0x008fe20007810000 */
[----:B------:R-:W-:Y:S01]  /*ec90*/  FMUL.FTZ R11, R32, UR4 ;  /* 0x00000004200b7c20 */ /* 0x000fe20008410000 */
[----:B------:R-:W-:-:S02]  /*eca0*/  ISETP.GT.AND P5, PT, R10, R18, PT ;  /* 0x000000120a00720c */ /* 0x000fc40003fa4270 */
[C---:B------:R-:W-:Y:S02]  /*ecb0*/  ISETP.GT.AND P6, PT, R10.reuse, R17, PT ;  /* 0x000000110a00720c */ /* 0x040fe40003fc4270 */
[----:B------:R-:W-:Y:S01]  /*ecc0*/  ISETP.GT.AND P3, PT, R10, R16, PT ;  /* 0x000000100a00720c */ /* 0x000fe20003f64270 */
[----:B------:R-:W3:Y:S01]  /*ecd0*/  MUFU.TANH R11, R11 ;  /* 0x0000000b000b7308 */ /* 0x000ee20000002400 */
[----:B-1----:R-:W-:Y:S02]  /*ece0*/  FMNMX.FTZ R166, R166, R7, !PT ;  /* 0x00000007a6a67209 */ /* 0x002fe40007810000 */
[C---:B------:R-:W-:Y:S02]  /*ecf0*/  ISETP.GT.AND P4, PT, R10.reuse, R14, PT ;  /* 0x0000000e0a00720c */ /* 0x040fe40003f84270 */
[----:B------:R-:W-:Y:S01]  /*ed00*/  ISETP.GT.AND P1, PT, R10, R13, PT ;  /* 0x0000000d0a00720c */ /* 0x000fe20003f24270 */
[----:B------:R-:W1:Y:S01]  /*ed10*/  SHFL.BFLY PT, R7, R166, 0x1, 0x1f ;  /* 0x0c201f00a6077f89 */ /* 0x000e6200000e0000 */
[----:B------:R-:W-:-:S02]  /*ed20*/  FSEL R187, R187, -INF , !P3 ;  /* 0xff800000bbbb7808 */ /* 0x000fc40005800000 */
[----:B------:R-:W-:Y:S01]  /*ed30*/  ISETP.GE.AND P3, PT, R169, R232, PT ;  /* 0x000000e8a900720c */ /* 0x000fe20003f66270 */
[----:B------:R-:W4:Y:S01]  /*ed40*/  SHFL.BFLY PT, R10, R165, 0x1, 0x1f ;  /* 0x0c201f00a50a7f89 */ /* 0x000f2200000e0000 */
        /* <DEDUP_REMOVED lines=8> */
[-C--:B------:R-:W-:Y:S02]  /*edd0*/  ISETP.GE.AND P6, PT, R169, R233.reuse, PT ;  /* 0x000000e9a900720c */ /* 0x080fe40003fc6270 */
[----:B------:R-:W-:Y:S02]  /*ede0*/  ISETP.GE.AND P1, PT, R28, R233, PT ;  /* 0x000000e91c00720c */ /* 0x000fe40003f26270 */
[----:B-1----:R-:W-:-:S02]  /*edf0*/  FMNMX.FTZ R166, R166, R7, !PT ;  /* 0x00000007a6a67209 */ /* 0x002fc40007810000 */
[----:B------:R-:W-:Y:S02]  /*ee00*/  FSEL R0, R0, -INF , !P5 ;  /* 0xff80000000007808 */ /* 0x000fe40006800000 */
[----:B----4-:R-:W-:Y:S01]  /*ee10*/  FMNMX.FTZ R165, R165, R10, !PT ;  /* 0x0000000aa5a57209 */ /* 0x010fe20007810000 */
[----:B------:R-:W-:Y:S01]  /*ee20*/  FMUL.FTZ R202, R166, UR6 ;  /* 0x00000006a6ca7c20 */ /* 0x000fe20008410000 */
[----:B--2---:R-:W-:Y:S01]  /*ee30*/  FSEL R12, R12, -INF , !P4 ;  /* 0xff8000000c0c7808 */ /* 0x004fe20006000000 */
[----:B------:R1:W2:Y:S01]  /*ee40*/  MUFU.TANH R10, R33 ;  /* 0x00000021000a7308 */ /* 0x0002a20000002400 */
[----:B------:R-:W-:Y:S01]  /*ee50*/  FSEL R209, R209, -INF , !P3 ;  /* 0xff800000d1d17808 */ /* 0x000fe20005800000 */
[C---:B------:R-:W-:Y:S01]  /*ee60*/  FMUL.FTZ R195, R165.reuse, UR6 ;  /* 0x00000006a5c37c20 */ /* 0x040fe20008410000 */
[----:B------:R-:W-:Y:S02]  /*ee70*/  FSETP.NEU.FTZ.AND P3, PT, R165, -INF , PT ;  /* 0xff800000a500780b */ /* 0x000fe40003f7d000 */
[----:B------:R-:W-:-:S02]  /*ee80*/  FSETP.NEU.FTZ.AND P4, PT, R166, -INF , PT ;  /* 0xff800000a600780b */ /* 0x000fc40003f9d000 */
[----:B------:R-:W-:Y:S02]  /*ee90*/  FSEL R205, R0, -INF , !P6 ;  /* 0xff80000000cd7808 */ /* 0x000fe40007000000 */
[----:B------:R-:W-:Y:S02]  /*eea0*/  FSEL R204, R12, -INF , !P1 ;  /* 0xff8000000ccc7808 */ /* 0x000fe40004800000 */
[C---:B------:R-:W-:Y:S02]  /*eeb0*/  ISETP.GE.AND P6, PT, R18.reuse, R233, PT ;  /* 0x000000e91200720c */ /* 0x040fe40003fc6270 */
[-C--:B------:R-:W-:Y:S02]  /*eec0*/  ISETP.GE.AND P1, PT, R18, R232.reuse, PT ;  /* 0x000000e81200720c */ /* 0x080fe40003f26270 */
[----:B------:R-:W-:Y:S02]  /*eed0*/  FSEL R195, R195, RZ, P3 ;  /* 0x000000ffc3c37208 */ /* 0x000fe40001800000 */
[----:B------:R-:W-:Y:S01]  /*eee0*/  FSEL R18, R166, RZ, P4 ;  /* 0x000000ffa6127208 */ /* 0x000fe20002000000 */
[----:B-1----:R-:W-:Y:S01]  /*eef0*/  LDSM.16.MT88.4 R32, [R215+0xa000] ;  /* 0x00a00000d720783b */ /* 0x002fe20000004200 */
[----:B------:R-:W-:Y:S01]  /*ef00*/  ISETP.GE.AND P5, PT, R28, R232, PT ;  /* 0x000000e81c00720c */ /* 0x000fe20003fa6270 */
[--C-:B------:R-:W-:Y:S01]  /*ef10*/  FFMA.FTZ R0, R15, UR6, -R195.reuse ;  /* 0x000000060f007c23 */ /* 0x100fe200080108c3 */
[--C-:B------:R-:W-:Y:S01]  /*ef20*/  FFMA.FTZ R170, R8, UR6, -R195.reuse ;  /* 0x0000000608aa7c23 */ /* 0x100fe200080108c3 */
[----:B------:R-:W-:Y:S01]  /*ef30*/  FADD.FTZ R15, R245, -R18 ;  /* 0x80000012f50f7221 */ /* 0x000fe20000010000 */
[----:B------:R-:W-:Y:S01]  /*ef40*/  FSEL R245, R9, -INF , !P1 ;  /* 0xff80000009f57808 */ /* 0x000fe20004800000 */
[----:B------:R-:W-:Y:S01]  /*ef50*/  FMUL.FTZ R9, R20, UR4 ;  /* 0x0000000414097c20 */ /* 0x000fe20008410000 */
[----:B------:R-:W-:Y:S01]  /*ef60*/  FMUL.FTZ R8, R21, UR4 ;  /* 0x0000000415087c20 */ /* 0x000fe20008410000 */
[----:B------:R-:W-:Y:S01]  /*ef70*/  FSEL R206, R6, -INF , !P5 ;  /* 0xff80000006ce7808 */ /* 0x000fe20006800000 */
[----:B------:R-:W-:Y:S01]  /*ef80*/  FMUL.FTZ R15, R15, UR6 ;  /* 0x000000060f0f7c20 */ /* 0x000fe20008410000 */
[----:B------:R-:W-:Y:S01]  /*ef90*/  FSEL R209, R209, -INF , !P6 ;  /* 0xff800000d1d17808 */ /* 0x000fe20007000000 */
[--C-:B------:R-:W-:Y:S01]  /*efa0*/  FFMA.FTZ R171, R19, UR6, -R195.reuse ;  /* 0x0000000613ab7c23 */ /* 0x100fe200080108c3 */
[----:B------:R-:W1:Y:S01]  /*efb0*/  MUFU.TANH R9, R9 ;  /* 0x0000000900097308 */ /* 0x000e620000002400 */
[C---:B------:R-:W-:Y:S01]  /*efc0*/  ISETP.GT.AND P5, PT, R234.reuse, R17, PT ;  /* 0x00000011ea00720c */ /* 0x040fe20003fa4270 */
[----:B------:R-:W-:Y:S01]  /*efd0*/  FFMA.FTZ R181, R25, UR6, -R195 ;  /* 0x0000000619b57c23 */ /* 0x000fe200080108c3 */
[----:B------:R-:W-:-:S02]  /*efe0*/  ISETP.GT.AND P6, PT, R234, R16, PT ;  /* 0x00000010ea00720c */ /* 0x000fc40003fc4270 */
[----:B------:R-:W-:Y:S02]  /*eff0*/  FSEL R202, R202, RZ, P4 ;  /* 0x000000ffcaca7208 */ /* 0x000fe40002000000 */
[-C--:B------:R-:W-:Y:S01]  /*f000*/  ISETP.GE.AND P4, PT, R17, R233.reuse, PT ;  /* 0x000000e91100720c */ /* 0x080fe20003f86270 */
[----:B------:R-:W4:Y:S01]  /*f010*/  MUFU.TANH R8, R8 ;  /* 0x0000000800087308 */ /* 0x000f220000002400 */
[----:B------:R-:W-:Y:S01]  /*f020*/  ISETP.GE.AND P1, PT, R16, R233, PT ;  /* 0x000000e91000720c */ /* 0x000fe20003f26270 */
[--C-:B------:R-:W-:Y:S01]  /*f030*/  FFMA.FTZ R164, R30, UR6, -R202.reuse ;  /* 0x000000061ea47c23 */ /* 0x100fe200080108ca */
[----:B---3--:R-:W-:Y:S01]  /*f040*/  FSEL R11, R11, -INF , !P5 ;  /* 0xff8000000b0b7808 */ /* 0x008fe20006800000 */
[--C-:B------:R-:W-:Y:S01]  /*f050*/  FFMA.FTZ R7, R29, UR6, -R202.reuse ;  /* 0x000000061d077c23 */ /* 0x100fe200080108ca */
[----:B--2---:R-:W-:Y:S01]  /*f060*/  FSEL R10, R10, -INF , !P6 ;  /* 0xff8000000a0a7808 */ /* 0x004fe20007000000 */
[----:B------:R-:W-:Y:S01]  /*f070*/  LDSM.16.MT88.4 R28, [R215+0xb000] ;  /* 0x00b00000d71c783b */ /* 0x000fe20000004200 */
[----:B------:R-:W-:Y:S01]  /*f080*/  FSEL R12, R165, RZ, P3 ;  /* 0x000000ffa50c7208 */ /* 0x000fe20001800000 */
[----:B------:R-:W2:Y:S01]  /*f090*/  MUFU.EX2 R182, R15 ;  /* 0x0000000f00b67308 */ /* 0x000ea20000000800 */
[-C--:B------:R-:W-:Y:S01]  /*f0a0*/  ISETP.GE.AND P3, PT, R17, R232.reuse, PT ;  /* 0x000000e81100720c */ /* 0x080fe20003f66270 */
[----:B------:R-:W-:Y:S01]  /*f0b0*/  FFMA.FTZ R169, R24, UR6, -R202 ;  /* 0x0000000618a97c23 */ /* 0x000fe200080108ca */
[----:B------:R-:W-:Y:S01]  /*f0c0*/  ISETP.GE.AND P5, PT, R16, R232, PT ;  /* 0x000000e81000720c */ /* 0x000fe20003fa6270 */
[----:B------:R-:W-:Y:S01]  /*f0d0*/  FADD.FTZ R12, R244, -R12 ;  /* 0x8000000cf40c7221 */ /* 0x000fe20000010000 */
[----:B------:R-:W-:Y:S01]  /*f0e0*/  FSEL R186, R11, -INF , !P4 ;  /* 0xff8000000bba7808 */ /* 0x000fe20006000000 */
[----:B------:R-:W-:Y:S01]  /*f0f0*/  LDSM.16.MT88.4 R16, [R214] ;  /* 0x00000000d610783b */ /* 0x000fe20000004200 */
[----:B------:R-:W-:Y:S01]  /*f100*/  FSEL R185, R10, -INF , !P1 ;  /* 0xff8000000ab97808 */ /* 0x000fe20004800000 */
[----:B------:R-:W-:Y:S01]  /*f110*/  FMUL.FTZ R12, R12, UR6 ;  /* 0x000000060c0c7c20 */ /* 0x000fe20008410000 */
[----:B------:R-:W-:Y:S01]  /*f120*/  ISETP.GT.AND P4, PT, R234, R14, PT ;  /* 0x0000000eea00720c */ /* 0x000fe20003f84270 */
[----:B------:R-:W-:Y:S01]  /*f130*/  FFMA.FTZ R6, R26, UR6, -R202 ;  /* 0x000000061a067c23 */ /* 0x000fe200080108ca */
[----:B------:R-:W-:Y:S01]  /*f140*/  ISETP.GT.AND P1, PT, R234, R13, PT ;  /* 0x0000000dea00720c */ /* 0x000fe20003f24270 */
[----:B------:R-:W3:Y:S01]  /*f150*/  MUFU.EX2 R183, R12 ;  /* 0x0000000c00b77308 */ /* 0x000ee20000000800 */
[----:B------:R-:W-:Y:S01]  /*f160*/  FMNMX3.FTZ R168, R242, R203, R205, !PT ;  /* 0x000000cbf2a87276 */ /* 0x000fe200078100cd */
[-C--:B--2---:R-:W-:Y:S01]  /*f170*/  FMUL.FTZ R156, R156, R182.reuse ;  /* 0x000000b69c9c7220 */ /* 0x084fe20000410000 */
[----:B------:R-:W-:Y:S01]  /*f180*/  FSEL R184, R184, -INF , !P3 ;  /* 0xff800000b8b87808 */ /* 0x000fe20005800000 */
[----:B------:R-:W-:Y:S01]  /*f190*/  MUFU.EX2 R169, R169 ;  /* 0x000000a900a97308 */ /* 0x000fe20000000800 */
[----:B------:R-:W-:Y:S01]  /*f1a0*/  FSEL R187, R187, -INF , !P5 ;  /* 0xff800000bbbb7808 */ /* 0x000fe20006800000 */
[-C--:B------:R-:W-:Y:S01]  /*f1b0*/  FMUL.FTZ R157, R157, R182.reuse ;  /* 0x000000b69d9d7220 */ /* 0x080fe20000410000 */
[-C--:B------:R-:W-:Y:S01]  /*f1c0*/  ISETP.GE.AND P3, PT, R14, R233.reuse, PT ;  /* 0x000000e90e00720c */ /* 0x080fe20003f66270 */
[----:B------:R-:W2:Y:S01]  /*f1d0*/  MUFU.EX2 R164, R164 ;  /* 0x000000a400a47308 */ /* 0x000ea20000000800 */
[----:B------:R-:W-:Y:S01]  /*f1e0*/  ISETP.GE.AND P5, PT, R13, R233, PT ;  /* 0x000000e90d00720c */ /* 0x000fe20003fa6270 */
[----:B------:R-:W-:Y:S01]  /*f1f0*/  FMUL.FTZ R152, R152, R182 ;  /* 0x000000b698987220 */ /* 0x000fe20000410000 */
[----:B-1----:R-:W-:Y:S01]  /*f200*/  FSEL R9, R9, -INF , !P4 ;  /* 0xff80000009097808 */ /* 0x002fe20006000000 */
[----:B------:R-:W-:Y:S01]  /*f210*/  MUFU.EX2 R7, R7 ;  /* 0x0000000700077308 */ /* 0x000fe20000000800 */
[----:B----4-:R-:W-:Y:S01]  /*f220*/  FSEL R8, R8, -INF , !P1 ;  /* 0xff80000008087808 */ /* 0x010fe20004800000 */
[-C--:B---3--:R-:W-:Y:S01]  /*f230*/  FMUL.FTZ R158, R158, R183.reuse ;  /* 0x000000b79e9e7220 */ /* 0x088fe20000410000 */
[----:B------:R-:W-:Y:S01]  /*f240*/  FMNMX3.FTZ R168, R168, R204, R209, !PT ;  /* 0x000000cca8a87276 */ /* 0x000fe200078100d1 */
[----:B------:R-:W-:Y:S01]  /*f250*/  MUFU.EX2 R6, R6 ;  /* 0x0000000600067308 */ /* 0x000fe20000000800 */
[----:B------:R-:W-:Y:S01]  /*f260*/  FSEL R189, R9, -INF , !P3 ;  /* 0xff80000009bd7808 */ /* 0x000fe20005800000 */
[----:B------:R-:W-:Y:S01]  /*f270*/  FMUL.FTZ R159, R159, R183 ;  /* 0x000000b79f9f7220 */ /* 0x000fe20000410000 */
[----:B------:R-:W-:Y:S01]  /*f280*/  FSEL R193, R8, -INF , !P5 ;  /* 0xff80000008c17808 */ /* 0x000fe20006800000 */
[----:B------:R-:W-:Y:S01]  /*f290*/  MUFU.EX2 R0, R0 ;  /* 0x0000000000007308 */ /* 0x000fe20000000800 */
[----:B------:R-:W-:Y:S01]  /*f2a0*/  FMNMX3.FTZ R168, R168, R186, R185, !PT ;  /* 0x000000baa8a87276 */ /* 0x000fe200078100b9 */
[----:B------:R-:W-:Y:S01]  /*f2b0*/  LDSM.16.MT88.4 R8, [R214+0x1000] ;  /* 0x00100000d608783b */ /* 0x000fe20000004200 */
[----:B------:R-:W-:Y:S01]  /*f2c0*/  FMNMX3.FTZ R167, R212, R207, R208, !PT ;  /* 0x000000cfd4a77276 */ /* 0x000fe200078100d0 */
[----:B------:R-:W1:Y:S01]  /*f2d0*/  MUFU.EX2 R181, R181 ;  /* 0x000000b500b57308 */ /* 0x000e620000000800 */
[----:B------:R-:W-:Y:S01]  /*f2e0*/  FMNMX3.FTZ R168, R168, R189, R193, !PT ;  /* 0x000000bda8a87276 */ /* 0x000fe200078100c1 */
[----:B------:R-:W-:Y:S01]  /*f2f0*/  FMUL.FTZ R153, R153, R182 ;  /* 0x000000b699997220 */ /* 0x000fe20000410000 */
[-C--:B------:R-:W-:Y:S01]  /*f300*/  ISETP.GE.AND P6, PT, R14, R232.reuse, PT ;  /* 0x000000e80e00720c */ /* 0x080fe20003fc6270 */
[----:B------:R-:W-:Y:S01]  /*f310*/  MUFU.EX2 R171, R171 ;  /* 0x000000ab00ab7308 */ /* 0x000fe20000000800 */
[----:B------:R-:W-:Y:S01]  /*f320*/  ISETP.GE.AND P4, PT, R13, R232, PT ;  /* 0x000000e80d00720c */ /* 0x000fe20003f86270 */
[----:B------:R-:W3:Y:S01]  /*f330*/  SHFL.BFLY PT, R211, R168, 0x2, 0x1f ;  /* 0x0c401f00a8d37f89 */ /* 0x000ee200000e0000 */
[----:B------:R-:W-:Y:S01]  /*f340*/  FMNMX3.FTZ R167, R167, R206, R245, !PT ;  /* 0x000000cea7a77276 */ /* 0x000fe200078100f5 */
[----:B------:R-:W4:Y:S01]  /*f350*/  MUFU.EX2 R170, R170 ;  /* 0x000000aa00aa7308 */ /* 0x000f220000000800 */
[----:B------:R-:W-:Y:S01]  /*f360*/  FSEL R190, R190, -INF , !P6 ;  /* 0xff800000bebe7808 */ /* 0x000fe20007000000 */
[----:B------:R-:W-:Y:S01]  /*f370*/  LDSM.16.MT88.4 R12, [R216+0xb000] ;  /* 0x00b00000d80c783b */ /* 0x000fe20000004200 */
[----:B------:R-:W-:Y:S01]  /*f380*/  FSEL R194, R194, -INF , !P4 ;  /* 0xff800000c2c27808 */ /* 0x000fe20006000000 */
[-C--:B------:R-:W-:Y:S01]  /*f390*/  FMUL.FTZ R154, R154, R183.reuse ;  /* 0x000000b79a9a7220 */ /* 0x080fe20000410000 */
[----:B------:R-:W-:Y:S01]  /*f3a0*/  FMNMX3.FTZ R167, R167, R184, R187, !PT ;  /* 0x000000b8a7a77276 */ /* 0x000fe200078100bb */
[-C--:B------:R-:W-:Y:S01]  /*f3b0*/  FMUL.FTZ R155, R155, R183.reuse ;  /* 0x000000b79b9b7220 */ /* 0x080fe20000410000 */
[----:B------:R-:W-:Y:S01]  /*f3c0*/  IADD3 R188, PT, PT, R216, 0xa040, RZ ;  /* 0x0000a040d8bc7810 */ /* 0x000fe20007ffe0ff */
[----:B------:R-:W-:Y:S01]  /*f3d0*/  FMUL.FTZ R140, R140, R182 ;  /* 0x000000b68c8c7220 */ /* 0x000fe20000410000 */
[----:B------:R-:W-:Y:S01]  /*f3e0*/  FMNMX3.FTZ R167, R167, R190, R194, !PT ;  /* 0x000000bea7a77276 */ /* 0x000fe200078100c2 */
[----:B------:R-:W-:Y:S01]  /*f3f0*/  FMUL.FTZ R141, R141, R182 ;  /* 0x000000b68d8d7220 */ /* 0x000fe20000410000 */
[----:B------:R-:W-:Y:S01]  /*f400*/  @P0 IADD3 R188, PT, PT, R235, -0x40, RZ ;  /* 0xffffffc0ebbc0810 */ /* 0x000fe20007ffe0ff */
[----:B------:R-:W-:Y:S01]  /*f410*/  FMUL.FTZ R142, R142, R183 ;  /* 0x000000b78e8e7220 */ /* 0x000fe20000410000 */
[----:B--2---:R-:W-:Y:S01]  /*f420*/  F2FP.BF16.F32.PACK_AB R24, R164, R169 ;  /* 0x000000a9a418723e */ /* 0x004fe200000010ff */
[----:B------:R-:W2:Y:S01]  /*f430*/  SHFL.BFLY PT, R210, R167, 0x2, 0x1f ;  /* 0x0c401f00a7d27f89 */ /* 0x000ea200000e0000 */
[----:B-1----:R-:W-:Y:S01]  /*f440*/  F2FP.BF16.F32.PACK_AB R25, R181, R0 ;  /* 0x00000000b519723e */ /* 0x002fe200000010ff */
[----:B------:R-:W-:Y:S01]  /*f450*/  FMUL.FTZ R143, R143, R183 ;  /* 0x000000b78f8f7220 */ /* 0x000fe20000410000 */
[----:B------:R-:W-:Y:S01]  /*f460*/  F2FP.BF16.F32.PACK_AB R26, R6, R7 ;  /* 0x00000007061a723e */ /* 0x000fe200000010ff */
[----:B------:R-:W-:Y:S01]  /*f470*/  LDSM.16.MT88.4 R20, [R188] ;  /* 0x00000000bc14783b */ /* 0x000fe20000004200 */
[----:B----4-:R-:W-:Y:S01]  /*f480*/  F2FP.BF16.F32.PACK_AB R27, R170, R171 ;  /* 0x000000abaa1b723e */ /* 0x010fe200000010ff */
[-C--:B------:R-:W-:Y:S01]  /*f490*/  FMUL.FTZ R136, R136, R182.reuse ;  /* 0x000000b688887220 */ /* 0x080fe20000410000 */
[-C--:B------:R-:W-:Y:S01]  /*f4a0*/  FMUL.FTZ R137, R137, R182.reuse ;  /* 0x000000b689897220 */ /* 0x080fe20000410000 */
[----:B---3--:R-:W-:Y:S01]  /*f4b0*/  FMNMX.FTZ R168, R168, R211, !PT ;  /* 0x000000d3a8a87209 */ /* 0x008fe20007810000 */
[----:B------:R-:W-:Y:S01]  /*f4c0*/  LDSM.16.MT88.4 R172, [R188+0x1000] ;  /* 0x00100000bcac783b */ /* 0x000fe20000004200 */
[-C--:B------:R-:W-:Y:S01]  /*f4d0*/  FMUL.FTZ R138, R138, R183.reuse ;  /* 0x000000b78a8a7220 */ /* 0x080fe20000410000 */
[-C--:B------:R-:W-:Y:S01]  /*f4e0*/  FMUL.FTZ R139, R139, R183.reuse ;  /* 0x000000b78b8b7220 */ /* 0x080fe20000410000 */
[-C--:B------:R-:W-:Y:S01]  /*f4f0*/  FMUL.FTZ R40, R40, R182.reuse ;  /* 0x000000b628287220 */ /* 0x080fe20000410000 */
[----:B------:R-:W1:Y:S01]  /*f500*/  SHFL.BFLY PT, R211, R168, 0x1, 0x1f ;  /* 0x0c201f00a8d37f89 */ /* 0x000e6200000e0000 */
        /* <DEDUP_REMOVED lines=10> */
[----:B--2---:R-:W-:Y:S01]  /*f5b0*/  FMNMX.FTZ R167, R167, R210, !PT ;  /* 0x000000d2a7a77209 */ /* 0x004fe20007810000 */
[-C--:B------:R-:W-:Y:S01]  /*f5c0*/  FMUL.FTZ R59, R59, R183.reuse ;  /* 0x000000b73b3b7220 */ /* 0x080fe20000410000 */
        /* <DEDUP_REMOVED lines=10> */
[-C--:B------:R-:W-:Y:S01]  /*f670*/  FMUL.FTZ R77, R77, R182.reuse ;  /* 0x000000b64d4d7220 */ /* 0x080fe20000410000 */
[----:B-1----:R-:W-:Y:S01]  /*f680*/  FMNMX.FTZ R168, R168, R211, !PT ;  /* 0x000000d3a8a87209 */ /* 0x002fe20007810000 */
[-C--:B------:R-:W-:Y:S01]  /*f690*/  FMUL.FTZ R88, R88, R182.reuse ;  /* 0x000000b658587220 */ /* 0x080fe20000410000 */
[-C--:B------:R-:W-:Y:S01]  /*f6a0*/  FMUL.FTZ R89, R89, R182.reuse ;  /* 0x000000b659597220 */ /* 0x080fe20000410000 */
[-C--:B------:R-:W-:Y:S01]  /*f6b0*/  FMUL.FTZ R92, R92, R182.reuse ;  /* 0x000000b65c5c7220 */ /* 0x080fe20000410000 */
[C---:B------:R-:W-:Y:S01]  /*f6c0*/  FSETP.NEU.FTZ.AND P1, PT, R168.reuse, -INF , PT ;  /* 0xff800000a800780b */ /* 0x040fe20003f3d000 */
[----:B------:R-:W-:Y:S01]  /*f6d0*/  FMUL.FTZ R244, R168, UR6 ;  /* 0x00000006a8f47c20 */ /* 0x000fe20008410000 */
        /* <DEDUP_REMOVED lines=23> */
[----:B------:R-:W-:Y:S01]  /*f850*/  FSEL R244, R244, RZ, P1 ;  /* 0x000000fff4f47208 */ /* 0x000fe20000800000 */
[C---:B------:R-:W-:Y:S01]  /*f860*/  HMMA.16816.F32.BF16 R156, R24.reuse, R176, R156 ;  /* 0x000000b0189c723c */ /* 0x040fe2000004189c */
[----:B--2---:R-:W-:Y:S01]  /*f870*/  FMNMX.FTZ R167, R167, R210, !PT ;  /* 0x000000d2a7a77209 */ /* 0x004fe20007810000 */
[----:B------:R-:W-:Y:S01]  /*f880*/  FFMA.FTZ R201, R201, UR6, -R202 ;  /* 0x00000006c9c97c23 */ /* 0x000fe200080108ca */
[----:B------:R-:W-:Y:S01]  /*f890*/  FFMA.FTZ R169, R237, R182, R169 ;  /* 0x000000b6eda97223 */ /* 0x000fe200000100a9 */
[--C-:B------:R-:W-:Y:S01]  /*f8a0*/  FFMA.FTZ R203, R203, UR6, -R244.reuse ;  /* 0x00000006cbcb7c23 */ /* 0x100fe200080108f4 */
[--C-:B------:R-:W-:Y:S01]  /*f8b0*/  FFMA.FTZ R210, R209, UR6, -R244.reuse ;  /* 0x00000006d1d27c23 */ /* 0x100fe200080108f4 */
[----:B------:R-:W-:Y:S01]  /*f8c0*/  FMUL.FTZ R213, R167, UR6 ;  /* 0x00000006a7d57c20 */ /* 0x000fe20008410000 */
[--C-:B------:R-:W-:Y:S01]  /*f8d0*/  FFMA.FTZ R186, R186, UR6, -R244.reuse ;  /* 0x00000006baba7c23 */ /* 0x100fe200080108f4 */
[----:B------:R-:W-:Y:S01]  /*f8e0*/  HMMA.16816.F32.BF16 R152, R24, R178, R152 ;  /* 0x000000b21898723c */ /* 0x000fe20000041898 */
[----:B------:R-:W-:Y:S01]  /*f8f0*/  FFMA.FTZ R193, R193, UR6, -R244 ;  /* 0x00000006c1c17c23 */ /* 0x000fe200080108f4 */
[----:B------:R-:W-:Y:S01]  /*f900*/  FFMA.FTZ R0, R236, R183, R0 ;  /* 0x000000b7ec007223 */ /* 0x000fe20000010000 */
[----:B------:R-:W-:Y:S01]  /*f910*/  MUFU.EX2 R210, R210 ;  /* 0x000000d200d27308 */ /* 0x000fe20000000800 */
[----:B------:R-:W-:-:S02]  /*f920*/  FADD.FTZ R169, R164, R169 ;  /* 0x000000a9a4a97221 */ /* 0x000fc40000010000 */
[----:B------:R-:W-:Y:S02]  /*f930*/  FADD.FTZ R0, R181, R0 ;  /* 0x00000000b5007221 */ /* 0x000fe40000010000 */
[----:B------:R-:W-:Y:S01]  /*f940*/  HMMA.16816.F32.BF16 R140, R24, R32, R140 ;  /* 0x00000020188c723c */ /* 0x000fe2000004188c */
[----:B------:R-:W-:Y:S01]  /*f950*/  FADD.FTZ R169, R7, R169 ;  /* 0x000000a907a97221 */ /* 0x000fe20000010000 */
[----:B------:R-:W-:-:S03]  /*f960*/  FADD.FTZ R0, R171, R0 ;  /* 0x00000000ab007221 */ /* 0x000fc60000010000 */
[----:B------:R-:W-:Y:S01]  /*f970*/  FADD.FTZ R169, R6, R169 ;  /* 0x000000a906a97221 */ /* 0x000fe20000010000 */
        /* <DEDUP_REMOVED lines=15> */
[----:B------:R-:W-:Y:S01]  /*fa70*/  FFMA.FTZ R25, R205, UR6, -R244 ;  /* 0x00000006cd197c23 */ /* 0x000fe200080108f4 */
[----:B------:R-:W-:Y:S01]  /*fa80*/  FSETP.NEU.FTZ.AND P1, PT, R167, -INF , PT ;  /* 0xff800000a700780b */ /* 0x000fe20003f3d000 */
[----:B------:R1:W-:Y:S02]  /*fa90*/  MUFU.EX2 R205, R203 ;  /* 0x000000cb00cd7308 */ /* 0x0003e40000000800 */
[----:B------:R-:W-:Y:S01]  /*faa0*/  FADD.FTZ R24, R242, -R24 ;  /* 0x80000018f2187221 */ /* 0x000fe20000010000 */
[----:B------:R-:W-:-:S02]  /*fab0*/  FSEL R213, R213, RZ, P1 ;  /* 0x000000ffd5d57208 */ /* 0x000fc40000800000 */
[----:B------:R-:W-:Y:S01]  /*fac0*/  @P2 IADD3 R242, PT, PT, R180, -0x6, RZ ;  /* 0xfffffffab4f22810 */ /* 0x000fe20007ffe0ff */
[----:B------:R-:W-:Y:S02]  /*fad0*/  FMUL.FTZ R24, R24, UR6 ;  /* 0x0000000618187c20 */ /* 0x000fe40008410000 */
[--C-:B------:R-:W-:Y:S01]  /*fae0*/  FFMA.FTZ R209, R207, UR6, -R213.reuse ;  /* 0x00000006cfd17c23 */ /* 0x100fe200080108d5 */
[--C-:B------:R-:W-:Y:S01]  /*faf0*/  FFMA.FTZ R207, R206, UR6, -R213.reuse ;  /* 0x00000006cecf7c23 */ /* 0x100fe200080108d5 */
[--C-:B------:R-:W-:Y:S01]  /*fb00*/  FFMA.FTZ R208, R208, UR6, -R213.reuse ;  /* 0x00000006d0d07c23 */ /* 0x100fe200080108d5 */
[----:B------:R-:W-:Y:S01]  /*fb10*/  FFMA.FTZ R206, R245, UR6, -R213 ;  /* 0x00000006f5ce7c23 */ /* 0x000fe200080108d5 */
[----:B-1----:R-:W-:Y:S02]  /*fb20*/  FFMA.FTZ R203, R204, UR6, -R244 ;  /* 0x00000006cccb7c23 */ /* 0x002fe400080108f4 */
[----:B------:R-:W-:Y:S04]  /*fb30*/  MUFU.EX2 R209, R209 ;  /* 0x000000d100d17308 */ /* 0x000fe80000000800 */
[----:B------:R1:W-:Y:S04]  /*fb40*/  MUFU.EX2 R204, R25 ;  /* 0x0000001900cc7308 */ /* 0x0003e80000000800 */
[----:B------:R-:W2:Y:S04]  /*fb50*/  MUFU.EX2 R203, R203 ;  /* 0x000000cb00cb7308 */ /* 0x000ea80000000800 */
[----:B------:R-:W-:Y:S04]  /*fb60*/  MUFU.EX2 R208, R208 ;  /* 0x000000d000d07308 */ /* 0x000fe80000000800 */
[----:B------:R-:W-:Y:S01]  /*fb70*/  MUFU.EX2 R207, R207 ;  /* 0x000000cf00cf7308 */ /* 0x000fe20000000800 */
[----:B-1----:R-:W-:-:S03]  /*fb80*/  FSEL R25, R167, RZ, P1 ;  /* 0x000000ffa7197208 */ /* 0x002fc60000800000 */
[----:B------:R-:W1:Y:S01]  /*fb90*/  MUFU.EX2 R206, R206 ;  /* 0x000000ce00ce7308 */ /* 0x000e620000000800 */
[----:B--2---:R-:W-:Y:S01]  /*fba0*/  F2FP.BF16.F32.PACK_AB R26, R210, R203 ;  /* 0x000000cbd21a723e */ /* 0x004fe200000010ff */
[----:B------:R-:W-:Y:S02]  /*fbb0*/  FADD.FTZ R25, R212, -R25 ;  /* 0x80000019d4197221 */ /* 0x000fe40000010000 */
[----:B------:R2:W3:Y:S02]  /*fbc0*/  MUFU.EX2 R212, R24 ;  /* 0x0000001800d47308 */ /* 0x0004e40000000800 */
[----:B------:R-:W-:-:S04]  /*fbd0*/  FMUL.FTZ R25, R25, UR6 ;  /* 0x0000000619197c20 */ /* 0x000fc80008410000 */
[----:B------:R4:W5:Y:S01]  /*fbe0*/  MUFU.EX2 R211, R25 ;  /* 0x0000001900d37308 */ /* 0x0009620000000800 */
[----:B-1----:R-:W-:Y:S02]  /*fbf0*/  F2FP.BF16.F32.PACK_AB R27, R206, R207 ;  /* 0x000000cfce1b723e */ /* 0x002fe400000010ff */
[----:B--2---:R-:W-:Y:S01]  /*fc00*/  F2FP.BF16.F32.PACK_AB R24, R204, R205 ;  /* 0x000000cdcc18723e */ /* 0x004fe200000010ff */
[-C--:B---3--:R-:W-:Y:S01]  /*fc10*/  FMUL.FTZ R68, R68, R212.reuse ;  /* 0x000000d444447220 */ /* 0x088fe20000410000 */
[-C--:B------:R-:W-:Y:S01]  /*fc20*/  FMUL.FTZ R69, R69, R212.reuse ;  /* 0x000000d445457220 */ /* 0x080fe20000410000 */
[-C--:B------:R-:W-:Y:S01]  /*fc30*/  FMUL.FTZ R84, R84, R212.reuse ;  /* 0x000000d454547220 */ /* 0x080fe20000410000 */
[-C--:B------:R-:W-:Y:S01]  /*fc40*/  FMUL.FTZ R85, R85, R212.reuse ;  /* 0x000000d455557220 */ /* 0x080fe20000410000 */
[-C--:B------:R-:W-:Y:S01]  /*fc50*/  FMUL.FTZ R160, R160, R212.reuse ;  /* 0x000000d4a0a07220 */ /* 0x080fe20000410000 */
[----:B----4-:R-:W-:Y:S01]  /*fc60*/  F2FP.BF16.F32.PACK_AB R25, R208, R209 ;  /* 0x000000d1d019723e */ /* 0x010fe200000010ff */
[-C--:B-----5:R-:W-:Y:S01]  /*fc70*/  FMUL.FTZ R70, R70, R211.reuse ;  /* 0x000000d346467220 */ /* 0x0a0fe20000410000 */
        /* <DEDUP_REMOVED lines=8> */
[--C-:B------:R-:W-:Y:S01]  /*fd00*/  FFMA.FTZ R12, R200, UR6, -R202.reuse ;  /* 0x00000006c80c7c23 */ /* 0x100fe200080108ca */
[--C-:B------:R-:W-:Y:S01]  /*fd10*/  FFMA.FTZ R13, R198, UR6, -R202.reuse ;  /* 0x00000006c60d7c23 */ /* 0x100fe200080108ca */
        /* <DEDUP_REMOVED lines=53> */
[----:B------:R1:W-:Y:S01]  /*10070*/  MUFU.EX2 R199, R12 ;  /* 0x0000000c00c77308 */ /* 0x0003e20000000800 */
[--C-:B------:R-:W-:Y:S01]  /*10080*/  FFMA.FTZ R28, R196, UR6, -R195.reuse ;  /* 0x00000006c41c7c23 */ /* 0x100fe200080108c3 */
[----:B------:R-:W-:Y:S01]  /*10090*/  FFMA.FTZ R29, R192, UR6, -R195 ;  /* 0x00000006c01d7c23 */ /* 0x000fe200080108c3 */
[----:B------:R-:W-:Y:S01]  /*100a0*/  FFMA.FTZ R205, R239, R212, R205 ;  /* 0x000000d4efcd7223 */ /* 0x000fe200000100cd */
[----:B------:R-:W-:Y:S01]  /*100b0*/  MUFU.EX2 R200, R13 ;  /* 0x0000000d00c87308 */ /* 0x000fe20000000800 */
[----:B------:R-:W-:-:S02]  /*100c0*/  FFMA.FTZ R209, R238, R211, R209 ;  /* 0x000000d3eed17223 */ /* 0x000fc400000100d1 */
[C---:B------:R-:W-:Y:S01]  /*100d0*/  HMMA.16816.F32.BF16 R160, R24.reuse, R176, R160 ;  /* 0x000000b018a0723c */ /* 0x040fe200000418a0 */
[----:B------:R-:W-:Y:S01]  /*100e0*/  MUFU.EX2 R192, R28 ;  /* 0x0000001c00c07308 */ /* 0x000fe20000000800 */
[----:B------:R-:W-:Y:S01]  /*100f0*/  FADD.FTZ R205, R204, R205 ;  /* 0x000000cdcccd7221 */ /* 0x000fe20000010000 */
[----:B------:R-:W-:Y:S02]  /*10100*/  FADD.FTZ R209, R208, R209 ;  /* 0x000000d1d0d17221 */ /* 0x000fe40000010000 */
[----:B------:R2:W3:Y:S01]  /*10110*/  MUFU.EX2 R198, R201 ;  /* 0x000000c900c67308 */ /* 0x0004e20000000800 */
[----:B------:R-:W-:Y:S01]  /*10120*/  FADD.FTZ R205, R203, R205 ;  /* 0x000000cdcbcd7221 */ /* 0x000fe20000010000 */
[--C-:B-1----:R-:W-:Y:S01]  /*10130*/  FFMA.FTZ R12, R197, UR6, -R195.reuse ;  /* 0x00000006c50c7c23 */ /* 0x102fe200080108c3 */
[----:B------:R-:W-:Y:S01]  /*10140*/  FFMA.FTZ R195, R191, UR6, -R195 ;  /* 0x00000006bfc37c23 */ /* 0x000fe200080108c3 */
[----:B------:R-:W-:Y:S01]  /*10150*/  HMMA.16816.F32.BF16 R148, R24, R178, R148 ;  /* 0x000000b21894723c */ /* 0x000fe20000041894 */
[----:B------:R-:W-:Y:S01]  /*10160*/  MUFU.EX2 R191, R29 ;  /* 0x0000001d00bf7308 */ /* 0x000fe20000000800 */
[----:B------:R-:W-:Y:S01]  /*10170*/  FADD.FTZ R209, R207, R209 ;  /* 0x000000d1cfd17221 */ /* 0x000fe20000010000 */
[----:B------:R-:W-:-:S02]  /*10180*/  FADD.FTZ R205, R210, R205 ;  /* 0x000000cdd2cd7221 */ /* 0x000fc40000010000 */
[----:B------:R-:W1:Y:S01]  /*10190*/  MUFU.EX2 R196, R12 ;  /* 0x0000000c00c47308 */ /* 0x000e620000000800 */
[----:B------:R-:W-:Y:S02]  /*101a0*/  FADD.FTZ R209, R206, R209 ;  /* 0x000000d1ced17221 */ /* 0x000fe40000010000 */
[C---:B------:R-:W-:Y:S01]  /*101b0*/  HMMA.16816.F32.BF16 R144, R24.reuse, R32, R144 ;  /* 0x000000201890723c */ /* 0x040fe20000041890 */
[----:B------:R-:W4:Y:S01]  /*101c0*/  MUFU.EX2 R197, R202 ;  /* 0x000000ca00c57308 */ /* 0x000f220000000800 */
[----:B--2---:R-:W-:Y:S01]  /*101d0*/  FFMA.FTZ R201, R187, UR6, -R213 ;  /* 0x00000006bbc97c23 */ /* 0x004fe200080108d5 */
[----:B---3--:R-:W-:Y:S01]  /*101e0*/  F2FP.BF16.F32.PACK_AB R176, R200, R198 ;  /* 0x000000c6c8b0723e */ /* 0x008fe200000010ff */
[----:B------:R-:W-:Y:S01]  /*101f0*/  FADD.FTZ R169, R198, R169 ;  /* 0x000000a9c6a97221 */ /* 0x000fe20000010000 */
[----:B------:R-:W2:Y:S03]  /*10200*/  MUFU.EX2 R195, R195 ;  /* 0x000000c300c37308 */ /* 0x000ea60000000800 */
[----:B------:R-:W-:Y:S01]  /*10210*/  HMMA.16816.F32.BF16 R132, R24, R34, R132 ;  /* 0x000000221884723c */ /* 0x000fe20000041884 */
[----:B------:R-:W3:Y:S01]  /*10220*/  LDSM.16.MT88.4 R32, [R215+0xa800] ;  /* 0x00a80000d720783b */ /* 0x000ee20000004200 */
[----:B------:R-:W-:Y:S01]  /*10230*/  FADD.FTZ R169, R200, R169 ;  /* 0x000000a9c8a97221 */ /* 0x000fe20000010000 */
[----:B-1----:R-:W-:Y:S01]  /*10240*/  F2FP.BF16.F32.PACK_AB R177, R192, R196 ;  /* 0x000000c4c0b1723e */ /* 0x002fe200000010ff */
[----:B------:R-:W-:-:S02]  /*10250*/  FADD.FTZ R0, R196, R0 ;  /* 0x00000000c4007221 */ /* 0x000fc40000010000 */
[----:B------:R-:W-:Y:S01]  /*10260*/  FADD.FTZ R169, R199, R169 ;  /* 0x000000a9c7a97221 */ /* 0x000fe20000010000 */
[C---:B----4-:R-:W-:Y:S01]  /*10270*/  F2FP.BF16.F32.PACK_AB R178, R197.reuse, R199 ;  /* 0x000000c7c5b2723e */ /* 0x050fe200000010ff */
[----:B------:R-:W-:Y:S01]  /*10280*/  HMMA.16816.F32.BF16 R36, R24, R20, R36 ;  /* 0x000000141824723c */ /* 0x000fe20000041824 */
[----:B------:R-:W-:Y:S01]  /*10290*/  FADD.FTZ R0, R192, R0 ;  /* 0x00000000c0007221 */ /* 0x000fe20000010000 */
[----:B------:R-:W-:Y:S01]  /*102a0*/  FADD.FTZ R237, R197, R169 ;  /* 0x000000a9c5ed7221 */ /* 0x000fe20000010000 */
[----:B--2---:R-:W-:Y:S02]  /*102b0*/  F2FP.BF16.F32.PACK_AB R179, R195, R191 ;  /* 0x000000bfc3b3723e */ /* 0x004fe400000010ff */
[----:B------:R-:W-:-:S03]  /*102c0*/  FADD.FTZ R0, R191, R0 ;  /* 0x00000000bf007221 */ /* 0x000fc60000010000 */
[----:B------:R-:W-:Y:S01]  /*102d0*/  HMMA.16816.F32.BF16 R48, R24, R22, R48 ;  /* 0x000000161830723c */ /* 0x000fe20000041830 */
[----:B------:R-:W-:Y:S01]  /*102e0*/  LDSM.16.MT88.4 R20, [R188+0x800] ;  /* 0x00080000bc14783b */ /* 0x000fe20000004200 */
[----:B------:R-:W-:-:S06]  /*102f0*/  FADD.FTZ R236, R195, R0 ;  /* 0x00000000c3ec7221 */ /* 0x000fcc0000010000 */
[C---:B------:R-:W-:Y:S08]  /*10300*/  HMMA.16816.F32.BF16 R52, R24.reuse, R16, R52 ;  /* 0x000000101834723c */ /* 0x040ff00000041834 */
[C---:B------:R-:W-:Y:S01]  /*10310*/  HMMA.16816.F32.BF16 R64, R24.reuse, R18, R64 ;  /* 0x000000121840723c */ /* 0x040fe20000041840 */
[----:B------:R-:W-:Y:S07]  /*10320*/  LDSM.16.MT88.4 R16, [R214+0x800] ;  /* 0x00080000d610783b */ /* 0x000fee0000004200 */
[C---:B------:R-:W-:Y:S01]  /*10330*/  HMMA.16816.F32.BF16 R80, R24.reuse, R14, R80 ;  /* 0x0000000e1850723c */ /* 0x040fe20000041850 */
[----:B------:R-:W-:Y:S07]  /*10340*/  LDSM.16.MT88.4 R12, [R216+0xb800] ;  /* 0x00b80000d80c783b */ /* 0x000fee0000004200 */
[C---:B------:R-:W-:Y:S01]  /*10350*/  HMMA.16816.F32.BF16 R96, R24.reuse, R30, R96 ;  /* 0x0000001e1860723c */ /* 0x040fe20000041860 */
[----:B------:R1:W-:Y:S07]  /*10360*/  LDSM.16.MT88.4 R28, [R188+0x1800] ;  /* 0x00180000bc1c783b */ /* 0x0003ee0000004200 */
[C---:B------:R-:W-:Y:S08]  /*10370*/  HMMA.16816.F32.BF16 R100, R24.reuse, R172, R100 ;  /* 0x000000ac1864723c */ /* 0x040ff00000041864 */
[C---:B------:R-:W-:Y:S01]  /*10380*/  HMMA.16816.F32.BF16 R112, R24.reuse, R174, R112 ;  /* 0x000000ae1870723c */ /* 0x040fe20000041870 */
[----:B------:R-:W2:Y:S07]  /*10390*/  LDSM.16.MT88.4 R172, [R216+0xa800] ;  /* 0x00a80000d8ac783b */ /* 0x000eae0000004200 */
[----:B------:R-:W-:Y:S01]  /*103a0*/  HMMA.16816.F32.BF16 R116, R24, R8, R116 ;  /* 0x000000081874723c */ /* 0x000fe20000041874 */
[----:B-1----:R-:W-:-:S02]  /*103b0*/  FFMA.FTZ R188, R185, UR6, -R244 ;  /* 0x00000006b9bc7c23 */ /* 0x002fc400080108f4 */
[----:B------:R1:W4:Y:S04]  /*103c0*/  MUFU.EX2 R185, R186 ;  /* 0x000000ba00b97308 */ /* 0x0003280000000800 */
[----:B------:R-:W5:Y:S01]  /*103d0*/  MUFU.EX2 R188, R188 ;  /* 0x000000bc00bc7308 */ /* 0x000f620000000800 */
[----:B------:R-:W-:Y:S01]  /*103e0*/  HMMA.16816.F32.BF16 R128, R24, R10, R128 ;  /* 0x0000000a1880723c */ /* 0x000fe20000041880 */
[----:B------:R-:W2:Y:S04]  /*103f0*/  LDSM.16.MT88.4 R8, [R215+0xb800] ;  /* 0x00b80000d708783b */ /* 0x000ea80000004200 */
[----:B------:R-:W2:Y:S03]  /*10400*/  LDSM.16.MT88.4 R24, [R214+0x1800] ;  /* 0x00180000d618783b */ /* 0x000ea60000004200 */
[C---:B---3--:R-:W-:Y:S01]  /*10410*/  HMMA.16816.F32.BF16 R140, R176.reuse, R32, R140 ;  /* 0x00000020b08c723c */ /* 0x048fe2000004188c */
[----:B-1----:R-:W-:Y:S01]  /*10420*/  FFMA.FTZ R186, R189, UR6, -R244 ;  /* 0x00000006bdba7c23 */ /* 0x002fe200080108f4 */
[----:B------:R-:W-:Y:S01]  /*10430*/  FFMA.FTZ R189, R184, UR6, -R213 ;  /* 0x00000006b8bd7c23 */ /* 0x000fe200080108d5 */
[----:B----4-:R-:W-:Y:S01]  /*10440*/  FADD.FTZ R205, R185, R205 ;  /* 0x000000cdb9cd7221 */ /* 0x010fe20000010000 */
[----:B------:R1:W-:Y:S03]  /*10450*/  MUFU.EX2 R184, R193 ;  /* 0x000000c100b87308 */ /* 0x0003e60000000800 */
[----:B-----5:R-:W-:Y:S01]  /*10460*/  FADD.FTZ R205, R188, R205 ;  /* 0x000000cdbccd7221 */ /* 0x020fe20000010000 */
[----:B------:R3:W4:Y:S01]  /*10470*/  MUFU.EX2 R187, R189 ;  /* 0x000000bd00bb7308 */ /* 0x0007220000000800 */
[C---:B------:R-:W-:Y:S03]  /*10480*/  HMMA.16816.F32.BF16 R136, R176.reuse, R34, R136 ;  /* 0x00000022b088723c */ /* 0x040fe60000041888 */
[----:B------:R-:W5:Y:S05]  /*10490*/  MUFU.EX2 R186, R186 ;  /* 0x000000ba00ba7308 */ /* 0x000f6a0000000800 */
[C---:B--2---:R-:W-:Y:S01]  /*104a0*/  HMMA.16816.F32.BF16 R156, R176.reuse, R172, R156 ;  /* 0x000000acb09c723c */ /* 0x044fe2000004189c */
[--C-:B-1----:R-:W-:Y:S01]  /*104b0*/  FFMA.FTZ R193, R194, UR6, -R213.reuse ;  /* 0x00000006c2c17c23 */ /* 0x102fe200080108d5 */
[----:B---3--:R-:W-:Y:S01]  /*104c0*/  FFMA.FTZ R189, R190, UR6, -R213 ;  /* 0x00000006bebd7c23 */ /* 0x008fe200080108d5 */
[----:B----4-:R-:W-:Y:S01]  /*104d0*/  FADD.FTZ R209, R187, R209 ;  /* 0x000000d1bbd17221 */ /* 0x010fe20000010000 */
[----:B------:R-:W1:Y:S04]  /*104e0*/  MUFU.EX2 R190, R201 ;  /* 0x000000c900be7308 */ /* 0x000e680000000800 */
[C---:B------:R-:W-:Y:S01]  /*104f0*/  HMMA.16816.F32.BF16 R152, R176.reuse, R174, R152 ;  /* 0x000000aeb098723c */ /* 0x040fe20000041898 */
[----:B-----5:R-:W-:Y:S01]  /*10500*/  FADD.FTZ R205, R186, R205 ;  /* 0x000000cdbacd7221 */ /* 0x020fe20000010000 */
[----:B------:R-:W2:Y:S03]  /*10510*/  MUFU.EX2 R189, R189 ;  /* 0x000000bd00bd7308 */ /* 0x000ea60000000800 */
[----:B------:R-:W-:Y:S01]  /*10520*/  FADD.FTZ R239, R184, R205 ;  /* 0x000000cdb8ef7221 */ /* 0x000fe20000010000 */
[----:B------:R-:W3:Y:S02]  /*10530*/  MUFU.EX2 R193, R193 ;  /* 0x000000c100c17308 */ /* 0x000ee40000000800 */
[----:B------:R-:W-:Y:S01]  /*10540*/  HMMA.16816.F32.BF16 R40, R176, R20, R40 ;  /* 0x00000014b028723c */ /* 0x000fe20000041828 */
[----:B-1----:R-:W-:-:S07]  /*10550*/  FADD.FTZ R209, R190, R209 ;  /* 0x000000d1bed17221 */ /* 0x002fce0000010000 */
[----:B------:R-:W-:Y:S01]  /*10560*/  HMMA.16816.F32.BF16 R44, R176, R22, R44 ;  /* 0x00000016b02c723c */ /* 0x000fe2000004182c */
[----:B--2---:R-:W-:-:S04]  /*10570*/  FADD.FTZ R209, R189, R209 ;  /* 0x000000d1bdd17221 */ /* 0x004fc80000010000 */
[----:B---3--:R-:W-:-:S03]  /*10580*/  FADD.FTZ R238, R193, R209 ;  /* 0x000000d1c1ee7221 */ /* 0x008fc60000010000 */
        /* <DEDUP_REMOVED lines=13> */
[----:B------:R-:W-:Y:S02]  /*10660*/  F2FP.BF16.F32.PACK_AB R179, R193, R189 ;  /* 0x000000bdc1b3723e */ /* 0x000fe400000010ff */
        /* <DEDUP_REMOVED lines=18> */
[----:B------:R-:W-:-:S15]  /*10790*/  @P2 BRA `(.L_x_2361) ;  /* 0x0000000000042947 */ /* 0x000fde0003800000 */
.L_x_2356:
[----:B------:R-:W-:-:S07]  /*107a0*/  IADD3 R242, PT, PT, R184, -0x1, RZ ;  /* 0xffffffffb8f27810 */ /* 0x000fce0007ffe0ff */
.L_x_2361:
[----:B------:R-:W-:-:S13]  /*107b0*/  ISETP.GE.AND P1, PT, R242, R224, PT ;  /* 0x000000e0f200720c */ /* 0x000fda0003f26270 */
[----:B------:R-:W-:Y:S05]  /*107c0*/  @!P1 BRA `(.L_x_2362) ;  /* 0x0000003000849947 */ /* 0x000fea0003800000 */
[----:B------:R-:W1:Y:S01]  /*107d0*/  S2R R226, SR_TID.X ;  /* 0x0000000000e27919 */ /* 0x000e620000002100 */
[----:B------:R-:W-:Y:S01]  /*107e0*/  IMAD.MOV.U32 R211, RZ, RZ, 0x40 ;  /* 0x00000040ffd37424 */ /* 0x000fe200078e00ff */
[C---:B------:R-:W-:Y:S01]  /*107f0*/  SHF.L.U64.HI R243, R2.reuse, 0x4, R3 ;  /* 0x0000000402f37819 */ /* 0x040fe20000010203 */
[----:B------:R-:W-:Y:S01]  /*10800*/  IMAD.SHL.U32 R246, R2, 0x10, RZ ;  /* 0x0000001002f67824 */ /* 0x000fe200078e00ff */
[----:B------:R-:W-:Y:S01]  /*10810*/  MOV R0, R165 ;  /* 0x000000a500007202 */ /* 0x000fe20000000f00 */
[----:B------:R-:W-:Y:S01]  /*10820*/  IMAD.MOV.U32 R164, RZ, RZ, R166 ;  /* 0x000000ffffa47224 */ /* 0x000fe200078e00a6 */
[----:B------:R-:W-:Y:S01]  /*10830*/  SEL R211, R211, 0xffffffc0, !P0 ;  /* 0xffffffc0d3d37807 */ /* 0x000fe20004000000 */
[C---:B------:R-:W-:Y:S01]  /*10840*/  IMAD.IADD R209, R5.reuse, 0x1, R4 ;  /* 0x0000000105d17824 */ /* 0x040fe200078e0204 */
[----:B------:R-:W-:Y:S01]  /*10850*/  MOV R3, R167 ;  /* 0x000000a700037202 */ /* 0x000fe20000000f00 */
[----:B------:R-:W-:Y:S01]  /*10860*/  VIADD R245, R234, 0x8 ;  /* 0x00000008eaf57836 */ /* 0x000fe20000000000 */
[----:B------:R-:W-:Y:S01]  /*10870*/  MOV R2, R168 ;  /* 0x000000a800027202 */ /* 0x000fe20000000f00 */
[----:B------:R-:W-:Y:S01]  /*10880*/  IMAD.IADD R213, R5, 0x1, R211 ;  /* 0x0000000105d57824 */ /* 0x000fe200078e02d3 */
[----:B------:R-:W-:Y:S01]  /*10890*/  IADD3 R211, PT, PT, R218, R211, RZ ;  /* 0x000000d3dad37210 */ /* 0x000fe20007ffe0ff */
[----:B------:R-:W-:Y:S01]  /*108a0*/  VIADD R247, R234, 0x48 ;  /* 0x00000048eaf77836 */ /* 0x000fe20000000000 */
[----:B------:R-:W-:Y:S01]  /*108b0*/  IADD3 R208, PT, PT, R218, R4, RZ ;  /* 0x00000004dad07210 */ /* 0x000fe20007ffe0ff */
[----:B------:R-:W2:Y:S01]  /*108c0*/  LDCU UR8, c[0x0][0x50c] ;  /* 0x0000a180ff0877ac */ /* 0x000ea20008000800 */
[----:B------:R-:W-:Y:S01]  /*108d0*/  IADD3 R244, PT, PT, R234, 0x40, RZ ;  /* 0x00000040eaf47810 */ /* 0x000fe20007ffe0ff */
[C---:B------:R-:W-:Y:S01]  /*108e0*/  IMAD.IADD R210, R4.reuse, 0x1, R211 ;  /* 0x0000000104d27824 */ /* 0x040fe200078e02d3 */
[----:B------:R-:W-:Y:S01]  /*108f0*/  IADD3 R212, PT, PT, R4, R213, RZ ;  /* 0x000000d504d47210 */ /* 0x000fe20007ffe0ff */
[----:B------:R-:W3:Y:S01]  /*10900*/  LDCU UR4, c[0x0][0x45c] ;  /* 0x00008b80ff0477ac */ /* 0x000ee20008000800 */
[----:B------:R-:W4:Y:S01]  /*10910*/  LDCU.64 UR6, c[0x0][0x3c0] ;  /* 0x00007800ff0677ac */ /* 0x000f220008000a00 */
[----:B------:R-:W-:Y:S05]  /*10920*/  BRA `(.L_x_2363) ;  /* 0x0000000000547947 */ /* 0x000fea0003800000 */
.L_x_2365:
[----:B------:R-:W1:Y:S01]  /*10930*/  LDC.64 R4, c[0x0][0x3b8] ;  /* 0x0000ee00ff047b82 */ /* 0x000e620000000a00 */
[----:B------:R-:W-:Y:S04]  /*10940*/  VIADD R24, R242, 0xffffffff ;  /* 0xfffffffff2187836 */ /* 0x000fe80000000000 */
[C---:B-1----:R-:W-:Y:S04]  /*10950*/  IMAD.WIDE.U32 R30, R24.reuse, R4, RZ ;  /* 0x00000004181e7225 */ /* 0x042fe800078e00ff */
[----:B------:R-:W-:Y:S01]  /*10960*/  IMAD R24, R24, R5, R31 ;  /* 0x0000000518187224 */ /* 0x000fe200078e021f */
[C---:B------:R-:W-:Y:S01]  /*10970*/  LEA R32, P0, R30.reuse, R223, 0x6 ;  /* 0x000000df1e207211 */ /* 0x040fe200078030ff */
[C---:B------:R-:W-:Y:S03]  /*10980*/  IMAD.SHL.U32 R28, R30.reuse, 0x20, RZ ;  /* 0x000000201e1c7824 */ /* 0x040fe600078e00ff */
[--C-:B------:R-:W-:Y:S02]  /*10990*/  LEA.HI.X R33, R30, R222, R24.reuse, 0x6, P0 ;  /* 0x000000de1e217211 */ /* 0x100fe400000f3418 */
[----:B------:R-:W-:Y:S02]  /*109a0*/  LEA R28, P0, R4, R28, 0x4 ;  /* 0x0000001c041c7211 */ /* 0x000fe400078020ff */
[----:B------:R-:W-:Y:S01]  /*109b0*/  SHF.L.U64.HI R27, R30, 0x5, R24 ;  /* 0x000000051e1b7819 */ /* 0x000fe20000010218 */
[----:B------:R-:W-:Y:S01]  /*109c0*/  @!PT LDS RZ, [RZ] ;  /* 0x00000000fffff984 */ /* 0x000fe20000000800 */
[----:B------:R-:W-:Y:S01]  /*109d0*/  @!PT LDS RZ, [RZ] ;  /* 0x00000000fffff984 */ /* 0x000fe20000000800 */
[----:B------:R-:W-:Y:S01]  /*109e0*/  @!PT LDS RZ, [RZ] ;  /* 0x00000000fffff984 */ /* 0x000fe20000000800 */
[----:B------:R1:W-:Y:S03]  /*109f0*/  LDGSTS.E.BYPASS.LTC128B.128 [R229+0x8000], desc[UR16][R32.64] ;  /* 0x0800000020e57fae */ /* 0x0003e6000b981a10 */
[----:B------:R-:W-:Y:S01]  /*10a00*/  LEA.HI.X R27, R4, R27, R5, 0x4, P0 ;  /* 0x0000001b041b7211 */ /* 0x000fe200000f2405 */
[----:B------:R1:W-:Y:S01]  /*10a10*/  LDGSTS.E.BYPASS.LTC128B.128 [R229+0x9000], desc[UR16][R32.64+0x80] ;  /* 0x0900008020e57fae */ /* 0x0003e2000b981a10 */
[C---:B------:R-:W-:Y:S04]  /*10a20*/  LEA R4, P0, R28.reuse, R223, 0x1 ;  /* 0x000000df1c047211 */ /* 0x040fe800078008ff */
[----:B------:R-:W-:Y:S05]  /*10a30*/  LEA.HI.X R5, R28, R222, R27, 0x1, P0 ;  /* 0x000000de1c057211 */ /* 0x000fea00000f0c1b */
[----:B------:R1:W-:Y:S04]  /*10a40*/  LDGSTS.E.BYPASS.LTC128B.128 [R229+0x8800], desc[UR16][R4.64] ;  /* 0x0880000004e57fae */ /* 0x0003e8000b981a10 */
[----:B------:R1:W-:Y:S04]  /*10a50*/  LDGSTS.E.BYPASS.LTC128B.128 [R229+0x9800], desc[UR16][R4.64+0x80] ;  /* 0x0980008004e57fae */ /* 0x0003e8000b981a10 */
[----:B------:R-:W0:Y:S01]  /*10a60*/  LDGDEPBAR ;  /* 0x00000000000079af */ /* 0x000e220000000000 */
[----:B------:R-:W-:Y:S05]  /*10a70*/  BRA `(.L_x_2364) ;  /* 0x0000001000dc7947 */ /* 0x000fea0003800000 */
.L_x_2363:
[----:B------:R-:W-:Y:S04]  /*10a80*/  DEPBAR.LE SB0, 0x0 ;  /* 0x000080000000791a */ /* 0x000fe80000000000 */
[----:B------:R-:W-:Y:S01]  /*10a90*/  BAR.SYNC.DEFER_BLOCKING 0x0 ;  /* 0x0000000000007b1d */ /* 0x000fe20000010000 */
[C---:B----4-:R-:W-:Y:S04]  /*10aa0*/  IMAD.WIDE.U32 R8, R242.reuse, UR6, RZ ;  /* 0x00000006f2087c25 */ /* 0x050fe8000f8e00ff */
[----:B------:R-:W-:Y:S01]  /*10ab0*/  IMAD R4, R242, UR7, R9 ;  /* 0x00000007f2047c24 */ /* 0x000fe2000f8e0209 */
[----:B------:R-:W-:Y:S01]  /*10ac0*/  LEA R12, P1, R8, R221, 0x6 ;  /* 0x000000dd080c7211 */ /* 0x000fe200078230ff */
[----:B-1----:R-:W-:Y:S01]  /*10ad0*/  IMAD.SHL.U32 R240, R226, 0x2, RZ ;  /* 0x00000002e2f07824 */ /* 0x002fe200078e00ff */
[C---:B------:R-:W-:Y:S02]  /*10ae0*/  LEA R6, P0, R8.reuse, R246, 0x5 ;  /* 0x000000f608067211 */ /* 0x040fe400078028ff */
[CCC-:B------:R-:W-:Y:S02]  /*10af0*/  LEA.HI.X R13, R8.reuse, R220.reuse, R4.reuse, 0x6, P1 ;  /* 0x000000dc080d7211 */ /* 0x1c0fe400008f3404 */
[----:B------:R-:W-:Y:S02]  /*10b00*/  LEA.HI.X R5, R8, R243, R4, 0x5, P0 ;  /* 0x000000f308057211 */ /* 0x000fe400000f2c04 */
[----:B------:R-:W-:Y:S02]  /*10b10*/  LEA R10, P0, R6, R221, 0x1 ;  /* 0x000000dd060a7211 */ /* 0x000fe400078008ff */
[----:B------:R-:W-:Y:S02]  /*10b20*/  LOP3.LUT R241, R240, 0x6, RZ, 0xc0, !PT ;  /* 0x00000006f0f17812 */ /* 0x000fe400078ec0ff */
[----:B------:R-:W-:Y:S03]  /*10b30*/  LEA.HI.X R11, R6, R220, R5, 0x1, P0 ;  /* 0x000000dc060b7211 */ /* 0x000fe600000f0c05 */
[----:B------:R-:W-:Y:S01]  /*10b40*/  IMAD R165, R242, 0x20, R241 ;  /* 0x00000020f2a57824 */ /* 0x000fe200078e02f1 */
[----:B------:R-:W-:Y:S01]  /*10b50*/  @!PT LDS RZ, [RZ] ;  /* 0x00000000fffff984 */ /* 0x000fe20000000800 */
[----:B------:R-:W-:Y:S01]  /*10b60*/  @!PT LDS RZ, [RZ] ;  /* 0x00000000fffff984 */ /* 0x000fe20000000800 */
[----:B------:R-:W-:Y:S01]  /*10b70*/  @!PT LDS RZ, [RZ] ;  /* 0x00000000fffff984 */ /* 0x000fe20000000800 */
[----:B------:R-:W-:Y:S04]  /*10b80*/  LDGSTS.E.BYPASS.LTC128B.128 [R229+0xa000], desc[UR16][R12.64] ;  /* 0x0a0000000ce57fae */ /* 0x000fe8000b981a10 */
[-C--:B------:R-:W-:Y:S02]  /*10b90*/  ISETP.GT.AND P4, PT, R234, R165.reuse, PT ;  /* 0x000000a5ea00720c */ /* 0x080fe40003f84270 */
[----:B------:R-:W-:Y:S02]  /*10ba0*/  ISETP.GT.AND P1, PT, R245, R165, PT ;  /* 0x000000a5f500720c */ /* 0x000fe40003f24270 */
[----:B------:R-:W-:Y:S08]  /*10bb0*/  LDGSTS.E.BYPASS.LTC128B.128 [R229+0xb000], desc[UR16][R12.64+0x80] ;  /* 0x0b0000800ce57fae */ /* 0x000ff0000b981a10 */
[----:B------:R-:W-:Y:S08]  /*10bc0*/  LDGSTS.E.BYPASS.LTC128B.128 [R229+0xa800], desc[UR16][R10.64] ;  /* 0x0a8000000ae57fae */ /* 0x000ff0000b981a10 */
[----:B------:R1:W-:Y:S08]  /*10bd0*/  LDGSTS.E.BYPASS.LTC128B.128 [R229+0xb800], desc[UR16][R10.64+0x80] ;  /* 0x0b8000800ae57fae */ /* 0x0003f0000b981a10 */
[----:B------:R-:W-:Y:S08]  /*10be0*/  LDSM.16.M88.4 R32, [R218] ;  /* 0x00000000da20783b */ /* 0x000ff00000000200 */
[----:B------:R-:W4:Y:S08]  /*10bf0*/  LDSM.16.M88.4 R16, [R217+UR5+0x8000] ;  /* 0x00800005d910783b */ /* 0x000f300008000200 */
[----:B------:R-:W1:Y:S08]  /*10c00*/  LDSM.16.M88.4 R28, [R218+0x2000] ;  /* 0x00200000da1c783b */ /* 0x000e700000000200 */
[----:B------:R-:W5:Y:S08]  /*10c10*/  LDSM.16.M88.4 R168, [R217+UR5+0x8800] ;  /* 0x00880005d9a8783b */ /* 0x000f700008000200 */
[----:B------:R-:W0:Y:S08]  /*10c20*/  LDGDEPBAR ;  /* 0x00000000000079af */ /* 0x000e300000000000 */
[----:B------:R-:W-:Y:S08]  /*10c30*/  LDSM.16.M88.4 R172, [R208] ;  /* 0x00000000d0ac783b */ /* 0x000ff00000000200 */
[----:B------:R-:W2:Y:S01]  /*10c40*/  LDSM.16.M88.4 R176, [R209+0x8000] ;  /* 0x00800000d1b0783b */ /* 0x000ea20000000200 */
[-C--:B----4-:R-:W-:Y:S07]  /*10c50*/  HMMA.16816.F32.BF16 R4, R32, R16.reuse, RZ ;  /* 0x000000102004723c */ /* 0x090fee00000418ff */
[----:B------:R-:W4:Y:S01]  /*10c60*/  LDSM.16.M88.4 R180, [R208+0x2000] ;  /* 0x00200000d0b4783b */ /* 0x000f220000000200 */
[C---:B-1----:R-:W-:Y:S07]  /*10c70*/  HMMA.16816.F32.BF16 R8, R28.reuse, R16, RZ ;  /* 0x000000101c08723c */ /* 0x042fee00000418ff */
[----:B------:R-:W1:Y:S01]  /*10c80*/  LDSM.16.M88.4 R184, [R209+0x8800] ;  /* 0x00880000d1b8783b */ /* 0x000e620000000200 */
[-C--:B------:R-:W-:Y:S07]  /*10c90*/  HMMA.16816.F32.BF16 R12, R28, R18.reuse, RZ ;  /* 0x000000121c0c723c */ /* 0x080fee00000418ff */
[----:B------:R-:W-:Y:S01]  /*10ca0*/  LDSM.16.M88.4 R188, [R211] ;  /* 0x00000000d3bc783b */ /* 0x000fe20000000200 */
[C---:B------:R-:W-:Y:S07]  /*10cb0*/  HMMA.16816.F32.BF16 R16, R32.reuse, R18, RZ ;  /* 0x000000122010723c */ /* 0x040fee00000418ff */
[----:B------:R-:W3:Y:S01]  /*10cc0*/  LDSM.16.M88.4 R192, [R213+0x8000] ;  /* 0x00800000d5c0783b */ /* 0x000ee20000000200 */
        /* <DEDUP_REMOVED lines=8> */
[-C--:B--2---:R-:W-:Y:S08]  /*10d50*/  HMMA.16816.F32.BF16 R4, R172, R176.reuse, R4 ;  /* 0x000000b0ac04723c */ /* 0x084ff00000041804 */
[C---:B----4-:R-:W-:Y:S08]  /*10d60*/  HMMA.16816.F32.BF16 R8, R180.reuse, R176, R8 ;  /* 0x000000b0b408723c */ /* 0x050ff00000041808 */
        /* <DEDUP_REMOVED lines=9> */
[-C--:B---3--:R-:W-:Y:S01]  /*10e00*/  HMMA.16816.F32.BF16 R4, R188, R192.reuse, R4 ;  /* 0x000000c0bc04723c */ /* 0x088fe20000041804 */
[----:B------:R-:W3:Y:S07]  /*10e10*/  LDSM.16.M88.4 R184, [R217+UR5+0x9000] ;  /* 0x00900005d9b8783b */ /* 0x000eee0008000200 */
        /* <DEDUP_REMOVED lines=23> */
[----:B------:R-:W3:Y:S07]  /*10f90*/  LDSM.16.M88.4 R172, [R209+0x9800] ;  /* 0x00980000d1ac783b */ /* 0x000eee0000000200 */
        /* <DEDUP_REMOVED lines=10> */
[-C--:B--2---:R-:W-:Y:S01]  /*11040*/  HMMA.16816.F32.BF16 R4, R176, R196.reuse, R4 ;  /* 0x000000c4b004723c */ /* 0x084fe20000041804 */
[----:B------:R-:W2:Y:S07]  /*11050*/  LDSM.16.M88.4 R188, [R210+0x4000] ;  /* 0x00400000d2bc783b */ /* 0x000eae0000000200 */
[C---:B-1----:R-:W-:Y:S08]  /*11060*/  HMMA.16816.F32.BF16 R8, R168.reuse, R196, R8 ;  /* 0x000000c4a808723c */ /* 0x042ff00000041808 */
[-C--:B------:R-:W-:Y:S08]  /*11070*/  HMMA.16816.F32.BF16 R12, R168, R198.reuse, R12 ;  /* 0x000000c6a80c723c */ /* 0x080ff0000004180c */
[C---:B------:R-:W-:Y:S08]  /*11080*/  HMMA.16816.F32.BF16 R16, R176.reuse, R198, R16 ;  /* 0x000000c6b010723c */ /* 0x040ff00000041810 */
[-C--:B---3--:R-:W-:Y:S08]  /*11090*/  HMMA.16816.F32.BF16 R20, R176, R172.reuse, R20 ;  /* 0x000000acb014723c */ /* 0x088ff00000041814 */
[C---:B------:R-:W-:Y:S08]  /*110a0*/  HMMA.16816.F32.BF16 R24, R168.reuse, R172, R24 ;  /* 0x000000aca818723c */ /* 0x040ff00000041818 */
[-C--:B------:R-:W-:Y:S01]  /*110b0*/  HMMA.16816.F32.BF16 R28, R168, R174.reuse, R28 ;  /* 0x000000aea81c723c */ /* 0x080fe2000004181c */
[----:B------:R-:W1:Y:S07]  /*110c0*/  LDSM.16.M88.4 R168, [R210+0x6000] ;  /* 0x00600000d2a8783b */ /* 0x000e6e0000000200 */
[----:B------:R-:W-:Y:S04]  /*110d0*/  HMMA.16816.F32.BF16 R32, R176, R174, R32 ;  /* 0x000000aeb020723c */ /* 0x000fe80000041820 */
[----:B------:R-:W-:Y:S04]  /*110e0*/  VIADD R175, R165, 0x1 ;  /* 0x00000001a5af7836 */ /* 0x000fe80000000000 */
[-C--:B------:R-:W-:Y:S05]  /*110f0*/  HMMA.16816.F32.BF16 R4, R200, R204.reuse, R4 ;  /* 0x000000ccc804723c */ /* 0x080fea0000041804 */
[-C--:B------:R-:W-:Y:S02]  /*11100*/  ISETP.GT.AND P5, PT, R245, R175.reuse, PT ;  /* 0x000000aff500720c */ /* 0x080fe40003fa4270 */
[-C--:B------:R-:W-:Y:S01]  /*11110*/  ISETP.GT.AND P3, PT, R244, R175.reuse, PT ;  /* 0x000000aff400720c */ /* 0x080fe20003f64270 */
[C---:B----4-:R-:W-:Y:S04]  /*11120*/  HMMA.16816.F32.BF16 R8, R180.reuse, R204, R8 ;  /* 0x000000ccb408723c */ /* 0x050fe80000041808 */
[-C--:B------:R-:W-:Y:S02]  /*11130*/  ISETP.GT.AND P2, PT, R247, R175.reuse, PT ;  /* 0x000000aff700720c */ /* 0x080fe40003f44270 */
[----:B------:R-:W-:Y:S02]  /*11140*/  ISETP.GT.AND P0, PT, R234, R175, PT ;  /* 0x000000afea00720c */ /* 0x000fe40003f04270 */
[-C--:B------:R-:W-:Y:S03]  /*11150*/  HMMA.16816.F32.BF16 R12, R180, R206.reuse, R12 ;  /* 0x000000ceb40c723c */ /* 0x080fe6000004180c */
[----:B------:R-:W-:Y:S05]  /*11160*/  ISETP.GE.AND P6, PT, R175, R233, PT ;  /* 0x000000e9af00720c */ /* 0x000fea0003fc6270 */
        /* <DEDUP_REMOVED lines=17> */
[----:B------:R-:W2:Y:S01]  /*11280*/  MUFU.TANH R167, R5 ;  /* 0x0000000500a77308 */ /* 0x000ea20000002400 */
[----:B------:R-:W-:Y:S01]  /*11290*/  FMUL.FTZ R10, R10, UR8 ;  /* 0x000000080a0a7c20 */ /* 0x000fe20008410000 */
[----:B------:R-:W-:Y:S01]  /*112a0*/  FMUL.FTZ R12, R12, UR8 ;  /* 0x000000080c0c7c20 */ /* 0x000fe20008410000 */
[----:B------:R-:W-:Y:S01]  /*112b0*/  FMUL.FTZ R15, R15, UR8 ;  /* 0x000000080f0f7c20 */ /* 0x000fe20008410000 */
[----:B------:R-:W-:Y:S01]  /*112c0*/  FMUL.FTZ R13, R13, UR8 ;  /* 0x000000080d0d7c20 */ /* 0x000fe20008410000 */
[----:B------:R-:W-:Y:S05]  /*112d0*/  FMUL.FTZ R14, R14, UR8 ;  /* 0x000000080e0e7c20 */ /* 0x000fea0008410000 */
[----:B------:R-:W3:Y:S01]  /*112e0*/  MUFU.TANH R172, R6 ;  /* 0x0000000600ac7308 */ /* 0x000ee20000002400 */
[----:B-1----:R-:W-:Y:S02]  /*112f0*/  FSEL R174, R166, -INF , !P4 ;  /* 0xff800000a6ae7808 */ /* 0x002fe40006000000 */
[----:B------:R-:W-:Y:S01]  /*11300*/  ISETP.GE.AND P4, PT, R175, R232, PT ;  /* 0x000000e8af00720c */ /* 0x000fe20003f86270 */
[----:B------:R-:W-:Y:S01]  /*11310*/  FMUL.FTZ R17, R17, UR8 ;  /* 0x0000000811117c20 */ /* 0x000fe20008410000 */
[----:B------:R-:W-:Y:S01]  /*11320*/  FMUL.FTZ R16, R16, UR8 ;  /* 0x0000000810107c20 */ /* 0x000fe20008410000 */
[----:B------:R-:W-:Y:S04]  /*11330*/  FMUL.FTZ R19, R19, UR8 ;  /* 0x0000000813137c20 */ /* 0x000fe80008410000 */
[----:B------:R-:W1:Y:S01]  /*11340*/  MUFU.TANH R173, R7 ;  /* 0x0000000700ad7308 */ /* 0x000e620000002400 */
[----:B--2---:R-:W-:Y:S02]  /*11350*/  FSEL R167, R167, -INF , !P0 ;  /* 0xff800000a7a77808 */ /* 0x004fe40004000000 */
[C---:B------:R-:W-:Y:S07]  /*11360*/  ISETP.GE.AND P0, PT, R175.reuse, R231, PT ;  /* 0x000000e7af00720c */ /* 0x040fee0003f06270 */
[----:B------:R2:W-:Y:S01]  /*11370*/  MUFU.TANH R166, R17 ;  /* 0x0000001100a67308 */ /* 0x0005e20000002400 */
[----:B---3--:R-:W-:Y:S02]  /*11380*/  FSEL R172, R172, -INF , !P1 ;  /* 0xff800000acac7808 */ /* 0x008fe40004800000 */
[----:B------:R-:W-:Y:S07]  /*11390*/  ISETP.GE.AND P1, PT, R175, R230, PT ;  /* 0x000000e6af00720c */ /* 0x000fee0003f26270 */
[----:B------:R-:W-:Y:S01]  /*113a0*/  MUFU.TANH R9, R9 ;  /* 0x0000000900097308 */ /* 0x000fe20000002400 */
[----:B-1----:R-:W-:Y:S01]  /*113b0*/  FSEL R173, R173, -INF , !P5 ;  /* 0xff800000adad7808 */ /* 0x002fe20006800000 */
[----:B------:R-:W1:Y:S01]  /*113c0*/  LDSM.16.M88.4 R4, [R212+0x9800] ;  /* 0x00980000d404783b */ /* 0x000e620000000200 */
[-C--:B------:R-:W-:Y:S01]  /*113d0*/  ISETP.GT.AND P5, PT, R244, R165.reuse, PT ;  /* 0x000000a5f400720c */ /* 0x080fe20003fa4270 */
[----:B------:R-:W-:Y:S06]  /*113e0*/  DEPBAR.LE SB0, 0x0 ;  /* 0x000080000000791a */ /* 0x000fec0000000000 */
[----:B------:R-:W3:Y:S01]  /*113f0*/  MUFU.TANH R8, R8 ;  /* 0x0000000800087308 */ /* 0x000ee20000002400 */
[----:B--2---:R-:W-:Y:S01]  /*11400*/  FMUL.FTZ R17, R18, UR8 ;  /* 0x0000000812117c20 */ /* 0x004fe20008410000 */
[----:B------:R-:W-:Y:S01]  /*11410*/  BAR.SYNC.DEFER_BLOCKING 0x0 ;  /* 0x0000000000007b1d */ /* 0x000fe20000010000 */
[----:B---3--:R-:W-:Y:S02]  /*11420*/  FSEL R18, R8, -INF , !P5 ;  /* 0xff80000008127808 */ /* 0x008fe40006800000 */
[----:B------:R-:W-:Y:S02]  /*11430*/  ISETP.GT.AND P5, PT, R247, R165, PT ;  /* 0x000000a5f700720c */ /* 0x000fe40003fa4270 */
[----:B------:R-:W-:Y:S01]  /*11440*/  FSEL R8, R173, -INF , !P4 ;  /* 0xff800000ad087808 */ /* 0x000fe20006000000 */
[-C--:B-1----:R-:W-:Y:S02]  /*11450*/  HMMA.16816.F32.BF16 R20, R188, R4.reuse, R20 ;  /* 0x00000004bc14723c */ /* 0x082fe40000041814 */
[----:B------:R-:W1:Y:S06]  /*11460*/  MUFU.TANH R11, R11 ;  /* 0x0000000b000b7308 */ /* 0x000e6c0000002400 */
[C---:B------:R-:W-:Y:S04]  /*11470*/  HMMA.16816.F32.BF16 R24, R168.reuse, R4, R24 ;  /* 0x00000004a818723c */ /* 0x040fe80000041818 */
[----:B------:R2:W-:Y:S04]  /*11480*/  MUFU.TANH R5, R17 ;  /* 0x0000001100057308 */ /* 0x0005e80000002400 */
[-C--:B------:R-:W-:Y:S06]  /*11490*/  HMMA.16816.F32.BF16 R28, R168, R6.reuse, R28 ;  /* 0x00000006a81c723c */ /* 0x080fec000004181c */
[----:B------:R-:W3:Y:S01]  /*114a0*/  MUFU.TANH R10, R10 ;  /* 0x0000000a000a7308 */ /* 0x000ee20000002400 */
[----:B------:R-:W-:Y:S01]  /*114b0*/  FMUL.FTZ R176, R22, UR8 ;  /* 0x0000000816b07c20 */ /* 0x000fe20008410000 */
[----:B-1----:R-:W-:Y:S01]  /*114c0*/  FSEL R22, R11, -INF , !P2 ;  /* 0xff8000000b167808 */ /* 0x002fe20005000000 */
[----:B------:R-:W-:Y:S01]  /*114d0*/  FMUL.FTZ R21, R21, UR8 ;  /* 0x0000000815157c20 */ /* 0x000fe20008410000 */
[C---:B------:R-:W-:Y:S01]  /*114e0*/  ISETP.GE.AND P2, PT, R165.reuse, R231, PT ;  /* 0x000000e7a500720c */ /* 0x040fe20003f46270 */
[----:B------:R-:W-:Y:S01]  /*114f0*/  FMUL.FTZ R4, R20, UR8 ;  /* 0x0000000814047c20 */ /* 0x000fe20008410000 */
[----:B------:R-:W-:Y:S04]  /*11500*/  VIADD R20, R165, 0x9 ;  /* 0x00000009a5147836 */ /* 0x000fe80000000000 */
[----:B------:R-:W1:Y:S01]  /*11510*/  MUFU.TANH R12, R12 ;  /* 0x0000000c000c7308 */ /* 0x000e620000002400 */
[----:B------:R-:W-:Y:S01]  /*11520*/  FSEL R18, R18, -INF , !P2 ;  /* 0xff80000012127808 */ /* 0x000fe20005000000 */
[----:B------:R-:W-:Y:S01]  /*11530*/  FMUL.FTZ R23, R23, UR8 ;  /* 0x0000000817177c20 */ /* 0x000fe20008410000 */
[----:B--2---:R-:W-:Y:S01]  /*11540*/  FSEL R17, R9, -INF , !P3 ;  /* 0xff80000009117808 */ /* 0x004fe20005800000 */
[----:B------:R-:W-:Y:S01]  /*11550*/  FMUL.FTZ R169, R27, UR8 ;  /* 0x000000081ba97c20 */ /* 0x000fe20008410000 */
[----:B------:R-:W-:Y:S01]  /*11560*/  ISETP.GE.AND P3, PT, R165, R233, PT ;  /* 0x000000e9a500720c */ /* 0x000fe20003f66270 */
[----:B------:R-:W-:Y:S01]  /*11570*/  FMUL.FTZ R25, R25, UR8 ;  /* 0x0000000819197c20 */ /* 0x000fe20008410000 */
[----:B------:R-:W-:Y:S03]  /*11580*/  FSEL R17, R17, -INF , !P0 ;  /* 0xff80000011117808 */ /* 0x000fe60004000000 */
[----:B------:R-:W2:Y:S01]  /*11590*/  MUFU.TANH R15, R15 ;  /* 0x0000000f000f7308 */ /* 0x000ea20000002400 */
[----:B------:R-:W-:Y:S01]  /*115a0*/  FSEL R11, R174, -INF , !P3 ;  /* 0xff800000ae0b7808 */ /* 0x000fe20005800000 */
[C---:B------:R-:W-:Y:S01]  /*115b0*/  VIADD R174, R165.reuse, 0x8 ;  /* 0x00000008a5ae7836 */ /* 0x040fe20000000000 */
[----:B---3--:R-:W-:Y:S01]  /*115c0*/  FSEL R175, R10, -INF , !P5 ;  /* 0xff8000000aaf7808 */ /* 0x008fe20006800000 */
[----:B------:R-:W-:Y:S01]  /*115d0*/  VIADD R168, R165, 0x10 ;  /* 0x00000010a5a87836 */ /* 0x000fe20000000000 */
[----:B------:R-:W-:Y:S01]  /*115e0*/  FSEL R10, R167, -INF , !P6 ;  /* 0xff800000a70a7808 */ /* 0x000fe20007000000 */
[----:B------:R-:W-:Y:S04]  /*115f0*/  HMMA.16816.F32.BF16 R32, R188, R6, R32 ;  /* 0x00000006bc20723c */ /* 0x000fe80000041820 */
[----:B------:R-:W3:Y:S01]  /*11600*/  MUFU.TANH R13, R13 ;  /* 0x0000000d000d7308 */ /* 0x000ee20000002400 */
[----:B------:R-:W-:Y:S01]  /*11610*/  ISETP.GT.AND P6, PT, R244, R174, PT ;  /* 0x000000aef400720c */ /* 0x000fe20003fc4270 */
[----:B------:R-:W-:Y:S01]  /*11620*/  FMUL.FTZ R7, R30, UR8 ;  /* 0x000000081e077c20 */ /* 0x000fe20008410000 */
[----:B------:R-:W-:Y:S01]  /*11630*/  ISETP.GE.AND P5, PT, R165, R232, PT ;  /* 0x000000e8a500720c */ /* 0x000fe20003fa6270 */
[----:B------:R-:W-:Y:S01]  /*11640*/  FMUL.FTZ R29, R29, UR8 ;  /* 0x000000081d1d7c20 */ /* 0x000fe20008410000 */
[----:B-1----:R-:W-:Y:S01]  /*11650*/  FSEL R173, R12, -INF , !P6 ;  /* 0xff8000000cad7808 */ /* 0x002fe20007000000 */
[----:B------:R-:W-:Y:S01]  /*11660*/  FMUL.FTZ R28, R28, UR8 ;  /* 0x000000081c1c7c20 */ /* 0x000fe20008410000 */
[----:B------:R-:W-:Y:S03]  /*11670*/  FSEL R9, R172, -INF , !P5 ;  /* 0xff800000ac097808 */ /* 0x000fe60006800000 */
[----:B------:R-:W1:Y:S01]  /*11680*/  MUFU.TANH R14, R14 ;  /* 0x0000000e000e7308 */ /* 0x000e620000002400 */
[----:B------:R-:W-:Y:S01]  /*11690*/  ISETP.GT.AND P6, PT, R247, R20, PT ;  /* 0x00000014f700720c */ /* 0x000fe20003fc4270 */
[----:B------:R-:W-:Y:S01]  /*116a0*/  FMUL.FTZ R31, R31, UR8 ;  /* 0x000000081f1f7c20 */ /* 0x000fe20008410000 */
[----:B------:R-:W-:Y:S02]  /*116b0*/  ISETP.GE.AND P3, PT, R165, R230, PT ;  /* 0x000000e6a500720c */ /* 0x000fe40003f66270 */
[----:B------:R-:W-:Y:S02]  /*116c0*/  ISETP.GT.AND P5, PT, R244, R20, PT ;  /* 0x00000014f400720c */ /* 0x000fe40003fa4270 */
[-C--:B------:R-:W-:Y:S03]  /*116d0*/  ISETP.GT.AND P4, PT, R247, R174.reuse, PT ;  /* 0x000000aef700720c */ /* 0x080fe60003f84270 */
[----:B------:R1:W-:Y:S01]  /*116e0*/  MUFU.TANH R12, R21 ;  /* 0x00000015000c7308 */ /* 0x0003e20000002400 */
[----:B--2---:R-:W-:Y:S01]  /*116f0*/  FSEL R167, R15, -INF , !P6 ;  /* 0xff8000000fa77808 */ /* 0x004fe20007000000 */
[----:B------:R-:W-:Y:S01]  /*11700*/  FMUL.FTZ R35, R35, UR8 ;  /* 0x0000000823237c20 */ /* 0x000fe20008410000 */
[----:B---3--:R-:W-:Y:S02]  /*11710*/  FSEL R172, R13, -INF , !P5 ;  /* 0xff8000000dac7808 */ /* 0x008fe40006800000 */
[----:B------:R-:W-:Y:S02]  /*11720*/  FSEL R15, R175, -INF , !P3 ;  /* 0xff800000af0f7808 */ /* 0x000fe40005800000 */
[----:B------:R-:W-:Y:S03]  /*11730*/  ISETP.GT.AND P5, PT, R234, R174, PT ;  /* 0x000000aeea00720c */ /* 0x000fe60003fa4270 */
[----:B------:R-:W2:Y:S01]  /*11740*/  MUFU.TANH R16, R16 ;  /* 0x0000001000107308 */ /* 0x000ea20000002400 */
[C---:B------:R-:W-:Y:S02]  /*11750*/  ISETP.GE.AND P6, PT, R174.reuse, R231, PT ;  /* 0x000000e7ae00720c */ /* 0x040fe40003fc6270 */
[C---:B------:R-:W-:Y:S02]  /*11760*/  ISETP.GE.AND P2, PT, R174.reuse, R230, PT ;  /* 0x000000e6ae00720c */ /* 0x040fe40003f46270 */
[C---:B------:R-:W-:Y:S02]  /*11770*/  ISETP.GE.AND P0, PT, R174.reuse, R233, PT ;  /* 0x000000e9ae00720c */ /* 0x040fe40003f06270 */
[----:B------:R-:W-:Y:S03]  /*11780*/  ISETP.GE.AND P3, PT, R174, R232, PT ;  /* 0x000000e8ae00720c */ /* 0x000fe60003f66270 */
[----:B------:R-:W3:Y:S01]  /*11790*/  MUFU.TANH R19, R19 ;  /* 0x0000001300137308 */ /* 0x000ee20000002400 */
[----:B-1----:R-:W-:Y:S02]  /*117a0*/  FSEL R21, R14, -INF , !P4 ;  /* 0xff8000000e157808 */ /* 0x002fe40006000000 */
[C---:B------:R-:W-:Y:S02]  /*117b0*/  ISETP.GT.AND P4, PT, R245.reuse, R174, PT ;  /* 0x000000aef500720c */ /* 0x040fe40003f84270 */
[----:B------:R-:W-:Y:S01]  /*117c0*/  FSEL R14, R22, -INF , !P1 ;  /* 0xff800000160e7808 */ /* 0x000fe20004800000 */
[----:B------:R-:W-:Y:S01]  /*117d0*/  FMUL.FTZ R22, R24, UR8 ;  /* 0x0000000818167c20 */ /* 0x000fe20008410000 */
[-C--:B------:R-:W-:Y:S03]  /*117e0*/  ISETP.GT.AND P1, PT, R234, R20.reuse, PT ;  /* 0x00000014ea00720c */ /* 0x080fe60003f24270 */
[----:B------:R3:W-:Y:S01]  /*117f0*/  MUFU.TANH R174, R23 ;  /* 0x0000001700ae7308 */ /* 0x0007e20000002400 */
[----:B--2---:R-:W-:Y:S02]  /*11800*/  FSEL R16, R16, -INF , !P5 ;  /* 0xff80000010107808 */ /* 0x004fe40006800000 */
[----:B------:R-:W-:Y:S02]  /*11810*/  ISETP.GT.AND P5, PT, R245, R20, PT ;  /* 0x00000014f500720c */ /* 0x000fe40003fa4270 */
[----:B------:R-:W-:Y:S02]  /*11820*/  FSEL R166, R166, -INF , !P1 ;  /* 0xff800000a6a67808 */ /* 0x000fe40004800000 */
[----:B------:R-:W-:Y:S03]  /*11830*/  FSEL R24, R5, -INF , !P4 ;  /* 0xff80000005187808 */ /* 0x000fe60006000000 */
[----:B------:R-:W1:Y:S01]  /*11840*/  MUFU.TANH R4, R4 ;  /* 0x0000000400047308 */ /* 0x000e620000002400 */
[C---:B------:R-:W-:Y:S02]  /*11850*/  ISETP.GE.AND P1, PT, R20.reuse, R231, PT ;  /* 0x000000e71400720c */ /* 0x040fe40003f26270 */
[----:B------:R-:W-:Y:S02]  /*11860*/  ISETP.GE.AND P4, PT, R20, R230, PT ;  /* 0x000000e61400720c */ /* 0x000fe40003f86270 */
[----:B------:R-:W-:Y:S02]  /*11870*/  FSEL R21, R21, -INF , !P2 ;  /* 0xff80000015157808 */ /* 0x000fe40005000000 */
[----:B------:R-:W-:Y:S03]  /*11880*/  FSEL R16, R16, -INF , !P0 ;  /* 0xff80000010107808 */ /* 0x000fe60004000000 */
[----:B------:R2:W4:Y:S01]  /*11890*/  MUFU.TANH R5, R22 ;  /* 0x0000001600057308 */ /* 0x0005220000002400 */
[-C--:B------:R-:W-:Y:S02]  /*118a0*/  ISETP.GE.AND P0, PT, R168, R232.reuse, PT ;  /* 0x000000e8a800720c */ /* 0x080fe40003f06270 */
[----:B---3--:R-:W-:Y:S02]  /*118b0*/  FSEL R23, R19, -INF , !P5 ;  /* 0xff80000013177808 */ /* 0x008fe40006800000 */
[----:B------:R-:W-:Y:S02]  /*118c0*/  FSEL R19, R173, -INF , !P6 ;  /* 0xff800000ad137808 */ /* 0x000fe40007000000 */
[CC--:B------:R-:W-:Y:S03]  /*118d0*/  ISETP.GE.AND P5, PT, R20.reuse, R233.reuse, PT ;  /* 0x000000e91400720c */ /* 0x0c0fe60003fa6270 */
[----:B------:R-:W3:Y:S01]  /*118e0*/  MUFU.TANH R13, R176 ;  /* 0x000000b0000d7308 */ /* 0x000ee20000002400 */
[----:B------:R-:W-:Y:S01]  /*118f0*/  ISETP.GE.AND P6, PT, R20, R232, PT ;  /* 0x000000e81400720c */ /* 0x000fe20003fc6270 */
[----:B------:R-:W-:Y:S01]  /*11900*/  FMUL.FTZ R20, R26, UR8 ;  /* 0x000000081a147c20 */ /* 0x000fe20008410000 */
[----:B------:R-:W-:Y:S02]  /*11910*/  VIADD R26, R165, 0x11 ;  /* 0x00000011a51a7836 */ /* 0x000fe40000000000 */
[----:B------:R-:W-:Y:S01]  /*11920*/  FSEL R6, R23, -INF , !P6 ;  /* 0xff80000017067808 */ /* 0x000fe20007000000 */
[C---:B------:R-:W-:Y:S02]  /*11930*/  VIADD R23, R165.reuse, 0x18 ;  /* 0x00000018a5177836 */ /* 0x040fe40000000000 */
[----:B------:R-:W-:Y:S02]  /*11940*/  ISETP.GT.AND P2, PT, R234, R26, PT ;  /* 0x0000001aea00720c */ /* 0x000fe40003f44270 */
[----:B------:R5:W3:Y:S01]  /*11950*/  MUFU.TANH R27, R20 ;  /* 0x00000014001b7308 */ /* 0x000ae20000002400 */
[----:B--2---:R-:W-:Y:S01]  /*11960*/  FSEL R22, R172, -INF , !P1 ;  /* 0xff800000ac167808 */ /* 0x004fe20004800000 */
[----:B------:R-:W-:Y:S01]  /*11970*/  VIADD R165, R165, 0x19 ;  /* 0x00000019a5a57836 */ /* 0x000fe20000000000 */
[-C--:B------:R-:W-:Y:S02]  /*11980*/  ISETP.GT.AND P1, PT, R234, R168.reuse, PT ;  /* 0x000000a8ea00720c */ /* 0x080fe40003f24270 */
[----:B------:R-:W-:Y:S02]  /*11990*/  FSEL R193, R12, -INF , !P2 ;  /* 0xff8000000cc17808 */ /* 0x000fe40005000000 */
[----:B-1----:R-:W-:Y:S03]  /*119a0*/  FSEL R194, R4, -INF , !P1 ;  /* 0xff80000004c27808 */ /* 0x002fe60004800000 */
[----:B------:R-:W1:Y:S01]  /*119b0*/  MUFU.TANH R25, R25 ;  /* 0x0000001900197308 */ /* 0x000e620000002400 */
[----:B------:R-:W-:Y:S02]  /*119c0*/  ISETP.GT.AND P2, PT, R244, R168, PT ;  /* 0x000000a8f400720c */ /* 0x000fe40003f44270 */
[-C--:B------:R-:W-:Y:S02]  /*119d0*/  ISETP.GT.AND P1, PT, R245, R26.reuse, PT ;  /* 0x0000001af500720c */ /* 0x080fe40003f24270 */
[----:B----4-:R-:W-:Y:S02]  /*119e0*/  FSEL R5, R5, -INF , !P2 ;  /* 0xff80000005057808 */ /* 0x010fe40005000000 */
[----:B------:R-:W-:Y:S03]  /*119f0*/  FSEL R174, R174, -INF , !P1 ;  /* 0xff800000aeae7808 */ /* 0x000fe60004800000 */
[----:B------:R-:W-:Y:S01]  /*11a00*/  MUFU.TANH R7, R7 ;  /* 0x0000000700077308 */ /* 0x000fe20000002400 */
[----:B------:R-:W-:Y:S02]  /*11a10*/  ISETP.GT.AND P2, PT, R247, R26, PT ;  /* 0x0000001af700720c */ /* 0x000fe40003f44270 */
[----:B-----5:R-:W-:Y:S02]  /*11a20*/  FSEL R20, R167, -INF , !P4 ;  /* 0xff800000a7147808 */ /* 0x020fe40006000000 */
[----:B------:R-:W-:Y:S02]  /*11a30*/  ISETP.GT.AND P4, PT, R245, R168, PT ;  /* 0x000000a8f500720c */ /* 0x000fe40003f84270 */
[----:B------:R-:W-:Y:S03]  /*11a40*/  ISETP.GT.AND P6, PT, R244, R26, PT ;  /* 0x0000001af400720c */ /* 0x000fe60003fc4270 */
[----:B------:R-:W2:Y:S01]  /*11a50*/  MUFU.TANH R167, R169 ;  /* 0x000000a900a77308 */ /* 0x000ea20000002400 */
[----:B---3--:R-:W-:Y:S02]  /*11a60*/  FSEL R4, R13, -INF , !P4 ;  /* 0xff8000000d047808 */ /* 0x008fe40006000000 */
[----:B------:R-:W-:Y:S02]  /*11a70*/  ISETP.GT.AND P4, PT, R247, R168, PT ;  /* 0x000000a8f700720c */ /* 0x000fe40003f84270 */
[----:B------:R-:W-:Y:S02]  /*11a80*/  ISETP.GE.AND P1, PT, R168, R233, PT ;  /* 0x000000e9a800720c */ /* 0x000fe40003f26270 */
[----:B------:R-:W-:Y:S03]  /*11a90*/  FSEL R27, R27, -INF , !P4 ;  /* 0xff8000001b1b7808 */ /* 0x000fe60006000000 */
[----:B------:R-:W3:Y:S01]  /*11aa0*/  MUFU.TANH R29, R29 ;  /* 0x0000001d001d7308 */ /* 0x000ee20000002400 */
[----:B------:R-:W-:Y:S02]  /*11ab0*/  ISETP.GE.AND P4, PT, R26, R232, PT ;  /* 0x000000e81a00720c */ /* 0x000fe40003f86270 */
[----:B-1----:R-:W-:Y:S02]  /*11ac0*/  FSEL R25, R25, -INF , !P6 ;  /* 0xff80000019197808 */ /* 0x002fe40007000000 */
[----:B------:R-:W-:Y:S02]  /*11ad0*/  FSEL R187, R174, -INF , !P4 ;  /* 0xff800000aebb7808 */ /* 0x000fe40006000000 */
[----:B------:R-:W-:Y:S03]  /*11ae0*/  ISETP.GT.AND P4, PT, R247, R23, PT ;  /* 0x00000017f700720c */ /* 0x000fe60003f84270 */
[----:B------:R-:W1:Y:S01]  /*11af0*/  MUFU.TANH R28, R28 ;  /* 0x0000001c001c7308 */ /* 0x000e620000002400 */
[C---:B------:R-:W-:Y:S02]  /*11b00*/  ISETP.GE.AND P6, PT, R26.reuse, R233, PT ;  /* 0x000000e91a00720c */ /* 0x040fe40003fc6270 */
[----:B--2---:R-:W-:Y:S02]  /*11b10*/  FSEL R167, R167, -INF , !P2 ;  /* 0xff800000a7a77808 */ /* 0x004fe40005000000 */
[----:B------:R-:W-:Y:S02]  /*11b20*/  ISETP.GE.AND P2, PT, R26, R231, PT ;  /* 0x000000e71a00720c */ /* 0x000fe40003f46270 */
[----:B------:R-:W-:Y:S03]  /*11b30*/  FSEL R194, R194, -INF , !P1 ;  /* 0xff800000c2c27808 */ /* 0x000fe60004800000 */
[----:B------:R-:W2:Y:S01]  /*11b40*/  MUFU.TANH R169, R31 ;  /* 0x0000001f00a97308 */ /* 0x000ea20000002400 */
[----:B------:R-:W-:Y:S01]  /*11b50*/  ISETP.GE.AND P1, PT, R26, R230, PT ;  /* 0x000000e61a00720c */ /* 0x000fe20003f26270 */
[----:B------:R-:W-:Y:S01]  /*11b60*/  FMUL.FTZ R26, R34, UR8 ;  /* 0x00000008221a7c20 */ /* 0x000fe20008410000 */
[----:B------:R-:W-:Y:S01]  /*11b70*/  FSEL R170, R7, -INF , !P4 ;  /* 0xff80000007aa7808 */ /* 0x000fe20006000000 */
[----:B------:R-:W-:Y:S01]  /*11b80*/  FMUL.FTZ R7, R32, UR8 ;  /* 0x0000000820077c20 */ /* 0x000fe20008410000 */
[----:B------:R-:W-:Y:S01]  /*11b90*/  FSEL R197, R25, -INF , !P2 ;  /* 0xff80000019c57808 */ /* 0x000fe20005000000 */
[----:B------:R-:W-:Y:S01]  /*11ba0*/  FMUL.FTZ R25, R33, UR8 ;  /* 0x0000000821197c20 */ /* 0x000fe20008410000 */
[----:B------:R-:W-:Y:S03]  /*11bb0*/  FSEL R190, R4, -INF , !P0 ;  /* 0xff80000004be7808 */ /* 0x000fe60004000000 */
[----:B------:R-:W4:Y:S01]  /*11bc0*/  MUFU.TANH R26, R26 ;  /* 0x0000001a001a7308 */ /* 0x000f220000002400 */
[----:B------:R-:W-:Y:S02]  /*11bd0*/  FSEL R193, R193, -INF , !P6 ;  /* 0xff800000c1c17808 */ /* 0x000fe40007000000 */
[C---:B------:R-:W-:Y:S02]  /*11be0*/  ISETP.GT.AND P0, PT, R244.reuse, R165, PT ;  /* 0x000000a5f400720c */ /* 0x040fe40003f04270 */
[----:B------:R-:W-:Y:S02]  /*11bf0*/  ISETP.GT.AND P6, PT, R244, R23, PT ;  /* 0x00000017f400720c */ /* 0x000fe40003fc4270 */
[----:B---3--:R-:W-:Y:S03]  /*11c00*/  FSEL R29, R29, -INF , !P0 ;  /* 0xff8000001d1d7808 */ /* 0x008fe60004000000 */
[----:B------:R-:W3:Y:S01]  /*11c10*/  MUFU.TANH R7, R7 ;  /* 0x0000000700077308 */ /* 0x000ee20000002400 */
[----:B-1----:R-:W-:Y:S02]  /*11c20*/  FSEL R28, R28, -INF , !P6 ;  /* 0xff8000001c1c7808 */ /* 0x002fe40007000000 */
[-C--:B------:R-:W-:Y:S02]  /*11c30*/  ISETP.GE.AND P0, PT, R23, R231.reuse, PT ;  /* 0x000000e71700720c */ /* 0x080fe40003f06270 */
[----:B------:R-:W-:Y:S02]  /*11c40*/  FSEL R13, R166, -INF , !P5 ;  /* 0xff800000a60d7808 */ /* 0x000fe40006800000 */
[----:B------:R-:W-:Y:S03]  /*11c50*/  FSEL R199, R28, -INF , !P0 ;  /* 0xff8000001cc77808 */ /* 0x000fe60004000000 */
[----:B------:R-:W1:Y:S01]  /*11c60*/  MUFU.TANH R25, R25 ;  /* 0x0000001900197308 */ /* 0x000e620000002400 */
[----:B------:R-:W-:Y:S02]  /*11c70*/  ISETP.GT.AND P0, PT, R242, R224, PT ;  /* 0x000000e0f200720c */ /* 0x000fe40003f04270 */
[----:B------:R-:W-:Y:S02]  /*11c80*/  ISETP.GE.AND P5, PT, R168, R231, PT ;  /* 0x000000e7a800720c */ /* 0x000fe40003fa6270 */
[----:B------:R-:W-:Y:S02]  /*11c90*/  FMNMX3.FTZ R4, R164, R18, R17, !PT ;  /* 0x00000012a4047276 */ /* 0x000fe40007810011 */
[----:B------:R-:W-:Y:S02]  /*11ca0*/  FSEL R12, R24, -INF , !P3 ;  /* 0xff800000180c7808 */ /* 0x000fe40005800000 */
[-C--:B------:R-:W-:Y:S02]  /*11cb0*/  ISETP.GE.AND P3, PT, R168, R230.reuse, PT ;  /* 0x000000e6a800720c */ /* 0x080fe40003f66270 */
[----:B------:R-:W-:Y:S02]  /*11cc0*/  ISETP.GT.AND P6, PT, R247, R165, PT ;  /* 0x000000a5f700720c */ /* 0x000fe40003fc4270 */
[----:B------:R-:W-:Y:S02]  /*11cd0*/  FSEL R195, R167, -INF , !P1 ;  /* 0xff800000a7c37808 */ /* 0x000fe40004800000 */
[----:B------:R-:W-:Y:S02]  /*11ce0*/  ISETP.GE.AND P4, PT, R23, R230, PT ;  /* 0x000000e61700720c */ /* 0x000fe40003f86270 */
[----:B------:R-:W-:Y:S02]  /*11cf0*/  ISETP.GE.AND P1, PT, R165, R231, PT ;  /* 0x000000e7a500720c */ /* 0x000fe40003f26270 */
[----:B------:R-:W-:Y:S02]  /*11d00*/  FSEL R202, R5, -INF , !P5 ;  /* 0xff80000005ca7808 */ /* 0x000fe40006800000 */
[----:B------:R-:W-:Y:S02]  /*11d10*/  FMNMX3.FTZ R4, R4, R19, R22, !PT ;  /* 0x0000001304047276 */ /* 0x000fe40007810016 */
[----:B--2---:R-:W-:Y:S02]  /*11d20*/  FSEL R169, R169, -INF , !P6 ;  /* 0xff800000a9a97808 */ /* 0x004fe40007000000 */
[----:B------:R-:W-:Y:S02]  /*11d30*/  FSEL R196, R27, -INF , !P3 ;  /* 0xff8000001bc47808 */ /* 0x000fe40005800000 */
[-C--:B------:R-:W-:Y:S02]  /*11d40*/  ISETP.GT.AND P5, PT, R234, R23.reuse, PT ;  /* 0x00000017ea00720c */ /* 0x080fe40003fa4270 */
[----:B------:R-:W-:Y:S02]  /*11d50*/  ISETP.GT.AND P2, PT, R245, R23, PT ;  /* 0x00000017f500720c */ /* 0x000fe40003f44270 */
[C---:B------:R-:W-:Y:S02]  /*11d60*/  ISETP.GE.AND P6, PT, R23.reuse, R233, PT ;  /* 0x000000e91700720c */ /* 0x040fe40003fc6270 */
[----:B------:R-:W-:Y:S02]  /*11d70*/  ISETP.GE.AND P3, PT, R23, R232, PT ;  /* 0x000000e81700720c */ /* 0x000fe40003f66270 */
[----:B------:R-:W-:Y:S02]  /*11d80*/  FSEL R198, R29, -INF , !P1 ;  /* 0xff8000001dc67808 */ /* 0x000fe40004800000 */
[----:B------:R-:W-:Y:S02]  /*11d90*/  FSEL R170, R170, -INF , !P4 ;  /* 0xff800000aaaa7808 */ /* 0x000fe40006000000 */
[----:B------:R-:W-:Y:S02]  /*11da0*/  ISETP.GE.AND P1, PT, R165, R230, PT ;  /* 0x000000e6a500720c */ /* 0x000fe40003f26270 */
[----:B------:R-:W-:Y:S02]  /*11db0*/  ISETP.GT.AND P4, PT, R234, R165, PT ;  /* 0x000000a5ea00720c */ /* 0x000fe40003f84270 */
[----:B------:R-:W-:Y:S02]  /*11dc0*/  FMNMX3.FTZ R23, R0, R15, R14, !PT ;  /* 0x0000000f00177276 */ /* 0x000fe4000781000e */
[----:B------:R-:W-:Y:S01]  /*11dd0*/  FMNMX3.FTZ R29, R4, R202, R197, !PT ;  /* 0x000000ca041d7276 */ /* 0x000fe200078100c5 */
[----:B-1-34-:R-:W-:Y:S08]  /*11de0*/  @P0 BRA `(.L_x_2365) ;  /* 0xffffffe800d00947 */ /* 0x01aff0000383ffff */
.L_x_2364:
[----:B------:R-:W-:Y:S01]  /*11df0*/  FMNMX3.FTZ R24, R29, R199, R198, !PT ;  /* 0x000000c71d187276 */ /* 0x000fe200078100c6 */
[----:B------:R-:W2:Y:S01]  /*11e00*/  MUFU.TANH R35, R35 ;  /* 0x0000002300237308 */ /* 0x000ea20000002400 */
[----:B-1----:R-:W-:Y:S01]  /*11e10*/  FMNMX3.FTZ R5, R23, R21, R20, !PT ;  /* 0x0000001517057276 */ /* 0x002fe20007810014 */
[----:B------:R-:W-:Y:S01]  /*11e20*/  LDSM.16.MT88.4 R180, [R215+0xa000] ;  /* 0x00a00000d7b4783b */ /* 0x000fe20000004200 */
[----:B------:R-:W-:Y:S02]  /*11e30*/  FMNMX3.FTZ R4, R3, R9, R8, !PT ;  /* 0x0000000903047276 */ /* 0x000fe40007810008 */
[----:B------:R-:W-:Y:S02]  /*11e40*/  FSEL R169, R169, -INF , !P1 ;  /* 0xff800000a9a97808 */ /* 0x000fe40004800000 */
[----:B------:R-:W-:Y:S02]  /*11e50*/  FMNMX3.FTZ R5, R5, R196, R195, !PT ;  /* 0x000000c405057276 */ /* 0x000fe400078100c3 */
[----:B------:R-:W-:Y:S01]  /*11e60*/  FMNMX3.FTZ R4, R4, R12, R6, !PT ;  /* 0x0000000c04047276 */ /* 0x000fe20007810006 */
[----:B------:R-:W1:Y:S01]  /*11e70*/  SHFL.BFLY PT, R23, R24, 0x2, 0x1f ;  /* 0x0c401f0018177f89 */ /* 0x000e6200000e0000 */
[----:B------:R-:W-:Y:S02]  /*11e80*/  FMNMX3.FTZ R5, R5, R170, R169, !PT ;  /* 0x000000aa05057276 */ /* 0x000fe400078100a9 */
[----:B------:R-:W-:Y:S02]  /*11e90*/  FSEL R189, R7, -INF , !P5 ;  /* 0xff80000007bd7808 */ /* 0x000fe40006800000 */
[----:B------:R-:W-:Y:S02]  /*11ea0*/  FMNMX3.FTZ R7, R4, R190, R187, !PT ;  /* 0x000000be04077276 */ /* 0x000fe400078100bb */
[----:B------:R-:W-:Y:S01]  /*11eb0*/  ISETP.GT.AND P0, PT, R245, R165, PT ;  /* 0x000000a5f500720c */ /* 0x000fe20003f04270 */
[----:B------:R-:W3:Y:S01]  /*11ec0*/  SHFL.BFLY PT, R4, R5, 0x2, 0x1f ;  /* 0x0c401f0005047f89 */ /* 0x000ee200000e0000 */
[----:B------:R-:W-:Y:S02]  /*11ed0*/  FMNMX3.FTZ R27, R2, R11, R10, !PT ;  /* 0x0000000b021b7276 */ /* 0x000fe4000781000a */
[C---:B------:R-:W-:Y:S02]  /*11ee0*/  ISETP.GE.AND P1, PT, R165.reuse, R233, PT ;  /* 0x000000e9a500720c */ /* 0x040fe40003f26270 */
[----:B------:R-:W-:Y:S02]  /*11ef0*/  ISETP.GE.AND P5, PT, R165, R232, PT ;  /* 0x000000e8a500720c */ /* 0x000fe40003fa6270 */
[----:B------:R-:W-:Y:S02]  /*11f00*/  FSEL R25, R25, -INF , !P4 ;  /* 0xff80000019197808 */ /* 0x000fe40006000000 */
[----:B------:R-:W-:Y:S02]  /*11f10*/  FSEL R26, R26, -INF , !P2 ;  /* 0xff8000001a1a7808 */ /* 0x000fe40005000000 */
[----:B------:R-:W-:Y:S02]  /*11f20*/  FMNMX3.FTZ R27, R27, R16, R13, !PT ;  /* 0x000000101b1b7276 */ /* 0x000fe4000781000d */
[----:B------:R-:W-:Y:S02]  /*11f30*/  FSEL R188, R25, -INF , !P1 ;  /* 0xff80000019bc7808 */ /* 0x000fe40004800000 */
[----:B------:R-:W-:Y:S02]  /*11f40*/  FMNMX3.FTZ R27, R27, R194, R193, !PT ;  /* 0x000000c21b1b7276 */ /* 0x000fe400078100c1 */
[----:B------:R-:W-:Y:S02]  /*11f50*/  FSEL R189, R189, -INF , !P6 ;  /* 0xff800000bdbd7808 */ /* 0x000fe40007000000 */
[----:B------:R-:W-:Y:S02]  /*11f60*/  FSEL R185, R26, -INF , !P3 ;  /* 0xff8000001ab97808 */ /* 0x000fe40005800000 */
[----:B------:R-:W-:Y:S02]  /*11f70*/  FMNMX3.FTZ R26, R27, R189, R188, !PT ;  /* 0x000000bd1b1a7276 */ /* 0x000fe400078100bc */
[----:B------:R-:W-:Y:S02]  /*11f80*/  IADD3 R200, PT, PT, R216, 0xa040, RZ ;  /* 0x0000a040d8c87810 */ /* 0x000fe40007ffe0ff */
[----:B--2---:R-:W-:Y:S02]  /*11f90*/  FSEL R35, R35, -INF , !P0 ;  /* 0xff80000023237808 */ /* 0x004fe40004000000 */
[----:B-1----:R-:W-:Y:S02]  /*11fa0*/  FMNMX.FTZ R23, R24, R23, !PT ;  /* 0x0000001718177209 */ /* 0x002fe40007810000 */
[----:B------:R-:W-:Y:S02]  /*11fb0*/  FSEL R184, R35, -INF , !P5 ;  /* 0xff80000023b87808 */ /* 0x000fe40006800000 */
[----:B---3--:R-:W-:Y:S01]  /*11fc0*/  FMNMX.FTZ R4, R5, R4, !PT ;  /* 0x0000000405047209 */ /* 0x008fe20007810000 */
[----:B------:R-:W1:Y:S01]  /*11fd0*/  SHFL.BFLY PT, R166, R23, 0x1, 0x1f ;  /* 0x0c201f0017a67f89 */ /* 0x000e6200000e0000 */
[----:B------:R-:W-:Y:S07]  /*11fe0*/  FMNMX3.FTZ R25, R7, R185, R184, !PT ;  /* 0x000000b907197276 */ /* 0x000fee00078100b8 */
        /* <DEDUP_REMOVED lines=8> */
[----:B------:R-:W1:Y:S01]  /*12070*/  SHFL.BFLY PT, R168, R7, 0x1, 0x1f ;  /* 0x0c201f0007a87f89 */ /* 0x000e6200000e0000 */
[----:B------:R-:W-:Y:S02]  /*12080*/  FSEL R201, R201, RZ, P1 ;  /* 0x000000ffc9c97208 */ /* 0x000fe40000800000 */
[----:B----4-:R-:W-:Y:S05]  /*12090*/  FMNMX.FTZ R165, R4, R165, !PT ;  /* 0x000000a504a57209 */ /* 0x010fea0007810000 */
[----:B------:R-:W2:Y:S01]  /*120a0*/  SHFL.BFLY PT, R167, R5, 0x1, 0x1f ;  /* 0x0c201f0005a77f89 */ /* 0x000ea200000e0000 */
[--C-:B------:R-:W-:Y:S01]  /*120b0*/  FFMA.FTZ R251, R22, UR4, -R201.reuse ;  /* 0x0000000416fb7c23 */ /* 0x100fe200080108c9 */
[C---:B------:R-:W-:Y:S01]  /*120c0*/  FSETP.NEU.FTZ.AND P0, PT, R165.reuse, -INF , PT ;  /* 0xff800000a500780b */ /* 0x040fe20003f1d000 */
[----:B------:R-:W-:Y:S01]  /*120d0*/  FMUL.FTZ R192, R165, UR4 ;  /* 0x00000004a5c07c20 */ /* 0x000fe20008410000 */
[--C-:B------:R-:W-:Y:S01]  /*120e0*/  FFMA.FTZ R252, R19, UR4, -R201.reuse ;  /* 0x0000000413fc7c23 */ /* 0x100fe200080108c9 */
[--C-:B------:R-:W-:Y:S01]  /*120f0*/  FFMA.FTZ R18, R18, UR4, -R201.reuse ;  /* 0x0000000412127c23 */ /* 0x100fe200080108c9 */
[--C-:B------:R-:W-:Y:S01]  /*12100*/  FFMA.FTZ R17, R17, UR4, -R201.reuse ;  /* 0x0000000411117c23 */ /* 0x100fe200080108c9 */
[----:B------:R-:W-:Y:S01]  /*12110*/  MUFU.EX2 R251, R251 ;  /* 0x000000fb00fb7308 */ /* 0x000fe20000000800 */
[----:B------:R-:W-:Y:S01]  /*12120*/  FSEL R192, R192, RZ, P0 ;  /* 0x000000ffc0c07208 */ /* 0x000fe20000000000 */
[--C-:B------:R-:W-:Y:S01]  /*12130*/  FFMA.FTZ R197, R197, UR4, -R201.reuse ;  /* 0x00000004c5c57c23 */ /* 0x100fe200080108c9 */
[--C-:B------:R-:W-:Y:S07]  /*12140*/  FFMA.FTZ R202, R202, UR4, -R201.reuse ;  /* 0x00000004caca7c23 */ /* 0x100fee00080108c9 */
[----:B------:R-:W-:Y:S01]  /*12150*/  MUFU.EX2 R32, R18 ;  /* 0x0000001200207308 */ /* 0x000fe20000000800 */
[--C-:B------:R-:W-:Y:S01]  /*12160*/  FFMA.FTZ R199, R199, UR4, -R201.reuse ;  /* 0x00000004c7c77c23 */ /* 0x100fe200080108c9 */
[--C-:B------:R-:W-:Y:S01]  /*12170*/  FFMA.FTZ R248, R21, UR4, -R192.reuse ;  /* 0x0000000415f87c23 */ /* 0x100fe200080108c0 */
[--C-:B------:R-:W-:Y:S01]  /*12180*/  FFMA.FTZ R171, R20, UR4, -R192.reuse ;  /* 0x0000000414ab7c23 */ /* 0x100fe200080108c0 */
[--C-:B------:R-:W-:Y:S01]  /*12190*/  FFMA.FTZ R250, R15, UR4, -R192.reuse ;  /* 0x000000040ffa7c23 */ /* 0x100fe200080108c0 */
[----:B------:R-:W3:Y:S01]  /*121a0*/  LDSM.16.MT88.4 R20, [R216+0xa000] ;  /* 0x00a00000d814783b */ /* 0x000ee20000004200 */
[--C-:B------:R-:W-:Y:S04]  /*121b0*/  FFMA.FTZ R249, R14, UR4, -R192.reuse ;  /* 0x000000040ef97c23 */ /* 0x100fe800080108c0 */
[----:B------:R-:W4:Y:S01]  /*121c0*/  MUFU.EX2 R30, R17 ;  /* 0x00000011001e7308 */ /* 0x000f220000000800 */
[----:B-1----:R-:W-:Y:S01]  /*121d0*/  FMNMX.FTZ R168, R7, R168, !PT ;  /* 0x000000a807a87209 */ /* 0x002fe20007810000 */
[--C-:B------:R-:W-:Y:S01]  /*121e0*/  FFMA.FTZ R196, R196, UR4, -R192.reuse ;  /* 0x00000004c4c47c23 */ /* 0x100fe200080108c0 */
[----:B------:R-:W-:Y:S07]  /*121f0*/  FFMA.FTZ R169, R169, UR4, -R192 ;  /* 0x00000004a9a97c23 */ /* 0x000fee00080108c0 */
[----:B------:R-:W1:Y:S01]  /*12200*/  MUFU.EX2 R252, R252 ;  /* 0x000000fc00fc7308 */ /* 0x000e620000000800 */
[----:B--2---:R-:W-:Y:S01]  /*12210*/  FMNMX.FTZ R167, R5, R167, !PT ;  /* 0x000000a705a77209 */ /* 0x004fe20007810000 */
[C---:B------:R-:W-:Y:S01]  /*12220*/  FMUL.FTZ R191, R168.reuse, UR4 ;  /* 0x00000004a8bf7c20 */ /* 0x040fe20008410000 */
[C---:B------:R-:W-:Y:S07]  /*12230*/  FSETP.NEU.FTZ.AND P3, PT, R168.reuse, -INF , PT ;  /* 0xff800000a800780b */ /* 0x040fee0003f7d000 */
[----:B------:R-:W-:Y:S01]  /*12240*/  MUFU.EX2 R250, R250 ;  /* 0x000000fa00fa7308 */ /* 0x000fe20000000800 */
[C---:B------:R-:W-:Y:S01]  /*12250*/  FSETP.NEU.FTZ.AND P2, PT, R167.reuse, -INF , PT ;  /* 0xff800000a700780b */ /* 0x040fe20003f5d000 */
[C---:B------:R-:W-:Y:S01]  /*12260*/  FMUL.FTZ R186, R167.reuse, UR4 ;  /* 0x00000004a7ba7c20 */ /* 0x040fe20008410000 */
[----:B------:R-:W-:Y:S07]  /*12270*/  FSEL R5, R168, RZ, P3 ;  /* 0x000000ffa8057208 */ /* 0x000fee0001800000 */
[----:B------:R-:W2:Y:S01]  /*12280*/  MUFU.EX2 R249, R249 ;  /* 0x000000f900f97308 */ /* 0x000ea20000000800 */
[----:B------:R-:W-:Y:S01]  /*12290*/  FSEL R4, R167, RZ, P2 ;  /* 0x000000ffa7047208 */ /* 0x000fe20001000000 */
[----:B------:R-:W-:Y:S01]  /*122a0*/  FFMA.FTZ R201, R198, UR4, -R201 ;  /* 0x00000004c6c97c23 */ /* 0x000fe200080108c9 */
[----:B------:R-:W-:Y:S01]  /*122b0*/  FSEL R186, R186, RZ, P2 ;  /* 0x000000ffbaba7208 */ /* 0x000fe20001000000 */
[----:B------:R-:W-:Y:S01]  /*122c0*/  FADD.FTZ R5, -R5, R2 ;  /* 0x0000000205057221 */ /* 0x000fe20000010100 */
[----:B------:R-:W-:Y:S01]  /*122d0*/  FSEL R191, R191, RZ, P3 ;  /* 0x000000ffbfbf7208 */ /* 0x000fe20001800000 */
[----:B------:R-:W-:Y:S01]  /*122e0*/  FADD.FTZ R4, -R4, R3 ;  /* 0x0000000304047221 */ /* 0x000fe20000010100 */
[----:B------:R-:W-:Y:S01]  /*122f0*/  FSEL R3, R165, RZ, P0 ;  /* 0x000000ffa5037208 */ /* 0x000fe20000000000 */
        /* <DEDUP_REMOVED lines=9> */
[----:B------:R-:W-:Y:S01]  /*12390*/  FMUL.FTZ R5, R5, UR4 ;  /* 0x0000000405057c20 */ /* 0x000fe20008410000 */
[----:B------:R-:W-:Y:S01]  /*123a0*/  FMUL.FTZ R4, R4, UR4 ;  /* 0x0000000404047c20 */ /* 0x000fe20008410000 */
[----:B------:R-:W-:Y:S01]  /*123b0*/  FADD.FTZ R2, -R2, R164 ;  /* 0x000000a402027221 */ /* 0x000fe20000010100 */
[----:B------:R-:W-:Y:S01]  /*123c0*/  FADD.FTZ R0, -R3, R0 ;  /* 0x0000000003007221 */ /* 0x000fe20000010100 */
[----:B------:R-:W-:Y:S01]  /*123d0*/  MUFU.EX2 R203, R10 ;  /* 0x0000000a00cb7308 */ /* 0x000fe20000000800 */
[----:B----4-:R-:W-:Y:S01]  /*123e0*/  F2FP.BF16.F32.PACK_AB R176, R30, R32 ;  /* 0x000000201eb0723e */ /* 0x010fe200000010ff */
[----:B------:R-:W-:Y:S01]  /*123f0*/  FMUL.FTZ R2, R2, UR4 ;  /* 0x0000000402027c20 */ /* 0x000fe20008410000 */
[----:B------:R-:W-:Y:S07]  /*12400*/  FMUL.FTZ R0, R0, UR4 ;  /* 0x0000000400007c20 */ /* 0x000fee0008410000 */
[----:B------:R-:W-:Y:S01]  /*12410*/  MUFU.EX2 R204, R8 ;  /* 0x0000000800cc7308 */ /* 0x000fe20000000800 */
[----:B-1----:R-:W-:Y:S01]  /*12420*/  F2FP.BF16.F32.PACK_AB R178, R251, R252 ;  /* 0x000000fcfbb2723e */ /* 0x002fe200000010ff */
[--C-:B------:R-:W-:Y:S01]  /*12430*/  FFMA.FTZ R194, R194, UR4, -R191.reuse ;  /* 0x00000004c2c27c23 */ /* 0x100fe200080108bf */
[----:B--2---:R-:W-:Y:S07]  /*12440*/  F2FP.BF16.F32.PACK_AB R177, R249, R250 ;  /* 0x000000faf9b1723e */ /* 0x004fee00000010ff */
[----:B------:R-:W-:Y:S01]  /*12450*/  MUFU.EX2 R205, R16 ;  /* 0x0000001000cd7308 */ /* 0x000fe20000000800 */
[----:B------:R-:W-:Y:S01]  /*12460*/  LOP3.LUT P0, RZ, R226, 0x4, RZ, 0xc0, !PT ;  /* 0x00000004e2ff7812 */ /* 0x000fe2000780c0ff */
[--C-:B------:R-:W-:Y:S01]  /*12470*/  FFMA.FTZ R193, R193, UR4, -R191.reuse ;  /* 0x00000004c1c17c23 */ /* 0x100fe200080108bf */
[--C-:B------:R-:W-:Y:S07]  /*12480*/  FFMA.FTZ R189, R189, UR4, -R191.reuse ;  /* 0x00000004bdbd7c23 */ /* 0x100fee00080108bf */
[----:B------:R-:W1:Y:S01]  /*12490*/  MUFU.EX2 R207, R13 ;  /* 0x0000000d00cf7308 */ /* 0x000e620000000800 */
[--C-:B------:R-:W-:Y:S01]  /*124a0*/  FFMA.FTZ R190, R190, UR4, -R186.reuse ;  /* 0x00000004bebe7c23 */ /* 0x100fe200080108ba */
[--C-:B------:R-:W-:Y:S01]  /*124b0*/  FFMA.FTZ R187, R187, UR4, -R186.reuse ;  /* 0x00000004bbbb7c23 */ /* 0x100fe200080108ba */
[----:B------:R-:W-:Y:S07]  /*124c0*/  FFMA.FTZ R191, R188, UR4, -R191 ;  /* 0x00000004bcbf7c23 */ /* 0x000fee00080108bf */
[----:B------:R-:W-:Y:S01]  /*124d0*/  MUFU.EX2 R206, R12 ;  /* 0x0000000c00ce7308 */ /* 0x000fe20000000800 */
[----:B------:R-:W-:Y:S01]  /*124e0*/  FFMA.FTZ R185, R185, UR4, -R186 ;  /* 0x00000004b9b97c23 */ /* 0x000fe200080108ba */
[----:B------:R-:W-:Y:S01]  /*124f0*/  FFMA.FTZ R195, R195, UR4, -R192 ;  /* 0x00000004c3c37c23 */ /* 0x000fe200080108c0 */
[C---:B------:R-:W-:Y:S07]  /*12500*/  ISETP.GT.AND P1, PT, R242.reuse, R224, PT ;  /* 0x000000e0f200720c */ /* 0x040fee0003f24270 */
[----:B------:R-:W2:Y:S01]  /*12510*/  MUFU.EX2 R33, R11 ;  /* 0x0000000b00217308 */ /* 0x000ea20000000800 */
[----:B------:R-:W-:Y:S02]  /*12520*/  IADD3 R242, PT, PT, R242, -0x1, RZ ;  /* 0xfffffffff2f27810 */ /* 0x000fe40007ffe0ff */
[----:B------:R-:W-:Y:S07]  /*12530*/  @P0 IADD3 R200, PT, PT, R235, -0x40, RZ ;  /* 0xffffffc0ebc80810 */ /* 0x000fee0007ffe0ff */
[----:B------:R-:W4:Y:S01]  /*12540*/  MUFU.EX2 R31, R9 ;  /* 0x00000009001f7308 */ /* 0x000f220000000800 */
[----:B-1----:R-:W-:Y:S09]  /*12550*/  F2FP.BF16.F32.PACK_AB R174, R207, R205 ;  /* 0x000000cdcfae723e */ /* 0x002ff200000010ff */
[----:B------:R-:W1:Y:S10]  /*12560*/  MUFU.EX2 R28, R6 ;  /* 0x00000006001c7308 */ /* 0x000e740000000800 */
[----:B------:R-:W5:Y:S01]  /*12570*/  MUFU.EX2 R164, R5 ;  /* 0x0000000500a47308 */ /* 0x000f620000000800 */
[----:B--2---:R-:W-:Y:S09]  /*12580*/  F2FP.BF16.F32.PACK_AB R172, R203, R33 ;  /* 0x00000021cbac723e */ /* 0x004ff200000010ff */
[----:B------:R2:W3:Y:S01]  /*12590*/  MUFU.EX2 R3, R4 ;  /* 0x0000000400037308 */ /* 0x0004e20000000800 */
[----:B----4-:R-:W-:Y:S09]  /*125a0*/  F2FP.BF16.F32.PACK_AB R173, R204, R31 ;  /* 0x0000001fccad723e */ /* 0x010ff200000010ff */
[----:B------:R-:W4:Y:S01]  /*125b0*/  MUFU.EX2 R2, R2 ;  /* 0x0000000200027308 */ /* 0x000f220000000800 */
[----:B-1----:R-:W-:Y:S09]  /*125c0*/  F2FP.BF16.F32.PACK_AB R175, R28, R206 ;  /* 0x000000ce1caf723e */ /* 0x002ff200000010ff */
[----:B------:R-:W-:Y:S01]  /*125d0*/  MUFU.EX2 R0, R0 ;  /* 0x0000000000007308 */ /* 0x000fe20000000800 */
[C---:B-----5:R-:W-:Y:S01]  /*125e0*/  FMUL.FTZ R5, R164.reuse, R161 ;  /* 0x000000a1a4057220 */ /* 0x060fe20000410000 */
[C---:B------:R-:W-:Y:S08]  /*125f0*/  FMUL.FTZ R16, R164.reuse, R148 ;  /* 0x00000094a4107220 */ /* 0x040ff00000410000 */
[----:B------:R-:W-:Y:S01]  /*12600*/  MUFU.EX2 R248, R248 ;  /* 0x000000f800f87308 */ /* 0x000fe20000000800 */
[C---:B------:R-:W-:Y:S01]  /*12610*/  FMUL.FTZ R17, R164.reuse, R149 ;  /* 0x00000095a4117220 */ /* 0x040fe20000410000 */
[----:B--2---:R-:W-:Y:S01]  /*12620*/  FMUL.FTZ R4, R164, R160 ;  /* 0x000000a0a4047220 */ /* 0x004fe20000410000 */
[C---:B---3--:R-:W-:Y:S07]  /*12630*/  FMUL.FTZ R6, R3.reuse, R162 ;  /* 0x000000a203067220 */ /* 0x048fee0000410000 */
[----:B------:R-:W1:Y:S01]  /*12640*/  MUFU.EX2 R171, R171 ;  /* 0x000000ab00ab7308 */ /* 0x000e620000000800 */
[C---:B------:R-:W-:Y:S01]  /*12650*/  FMUL.FTZ R7, R3.reuse, R163 ;  /* 0x000000a303077220 */ /* 0x040fe20000410000 */
[C---:B------:R-:W-:Y:S01]  /*12660*/  FMUL.FTZ R18, R3.reuse, R150 ;  /* 0x0000009603127220 */ /* 0x040fe20000410000 */
[C---:B------:R-:W-:Y:S01]  /*12670*/  FMUL.FTZ R19, R3.reuse, R151 ;  /* 0x0000009703137220 */ /* 0x040fe20000410000 */
[C---:B----4-:R-:W-:Y:S01]  /*12680*/  FMUL.FTZ R29, R2.reuse, R137 ;  /* 0x00000089021d7220 */ /* 0x050fe20000410000 */
[----:B------:R-:W-:Y:S01]  /*12690*/  LDSM.16.MT88.4 R148, [R216+0xa800] ;  /* 0x00a80000d894783b */ /* 0x000fe20000004200 */
[C---:B------:R-:W-:Y:S01]  /*126a0*/  FMUL.FTZ R34, R3.reuse, R134 ;  /* 0x0000008603227220 */ /* 0x040fe20000410000 */
[----:B------:R-:W-:Y:S01]  /*126b0*/  FMUL.FTZ R35, R3, R135 ;  /* 0x0000008703237220 */ /* 0x000fe20000410000 */
[-C--:B------:R-:W-:Y:S02]  /*126c0*/  HMMA.16816.F32.BF16 R4, R172, R20.reuse, R4 ;  /* 0x00000014ac04723c */ /* 0x080fe40000041804 */
[----:B------:R-:W-:Y:S03]  /*126d0*/  MUFU.EX2 R169, R169 ;  /* 0x000000a900a97308 */ /* 0x000fe60000000800 */
[----:B------:R-:W-:Y:S01]  /*126e0*/  FMUL.FTZ R9, R2, R157 ;  /* 0x0000009d02097220 */ /* 0x000fe20000410000 */
[----:B-1----:R-:W-:Y:S01]  /*126f0*/  F2FP.BF16.F32.PACK_AB R179, R171, R248 ;  /* 0x000000f8abb3723e */ /* 0x002fe200000010ff */
[C---:B------:R-:W-:Y:S01]  /*12700*/  FMUL.FTZ R10, R0.reuse, R158 ;  /* 0x0000009e000a7220 */ /* 0x040fe20000410000 */
[----:B------:R-:W-:Y:S01]  /*12710*/  FMUL.FTZ R11, R0, R159 ;  /* 0x0000009f000b7220 */ /* 0x000fe20000410000 */
[C---:B------:R-:W-:Y:S03]  /*12720*/  FMUL.FTZ R8, R2.reuse, R156 ;  /* 0x0000009c02087220 */ /* 0x040fe60000410000 */
[----:B------:R-:W1:Y:S01]  /*12730*/  MUFU.EX2 R157, R197 ;  /* 0x000000c5009d7308 */ /* 0x000e620000000800 */
[----:B------:R-:W-:Y:S01]  /*12740*/  FMUL.FTZ R13, R2, R153 ;  /* 0x00000099020d7220 */ /* 0x000fe20000410000 */
[C---:B------:R-:W-:Y:S01]  /*12750*/  FMUL.FTZ R14, R0.reuse, R154 ;  /* 0x0000009a000e7220 */ /* 0x040fe20000410000 */
[----:B------:R-:W-:Y:S07]  /*12760*/  FMUL.FTZ R15, R0, R155 ;  /* 0x0000009b000f7220 */ /* 0x000fee0000410000 */
[----:B------:R-:W-:Y:S01]  /*12770*/  MUFU.EX2 R153, R193 ;  /* 0x000000c100997308 */ /* 0x000fe20000000800 */
[C---:B------:R-:W-:Y:S01]  /*12780*/  FMUL.FTZ R24, R2.reuse, R140 ;  /* 0x0000008c02187220 */ /* 0x040fe20000410000 */
[C---:B------:R-:W-:Y:S08]  /*12790*/  HMMA.16816.F32.BF16 R8, R176.reuse, R20, R8 ;  /* 0x00000014b008723c */ /* 0x040ff00000041808 */
[----:B------:R-:W-:Y:S01]  /*127a0*/  MUFU.EX2 R154, R187 ;  /* 0x000000bb009a7308 */ /* 0x000fe20000000800 */
[----:B------:R-:W-:Y:S01]  /*127b0*/  FMUL.FTZ R12, R2, R152 ;  /* 0x00000098020c7220 */ /* 0x000fe20000410000 */
[C---:B------:R-:W-:Y:S01]  /*127c0*/  FMUL.FTZ R20, R164.reuse, R144 ;  /* 0x00000090a4147220 */ /* 0x040fe20000410000 */
[----:B------:R-:W-:Y:S07]  /*127d0*/  FMUL.FTZ R21, R164, R145 ;  /* 0x00000091a4157220 */ /* 0x000fee0000410000 */
[----:B------:R-:W-:Y:S01]  /*127e0*/  MUFU.EX2 R159, R191 ;  /* 0x000000bf009f7308 */ /* 0x000fe20000000800 */
[----:B------:R-:W-:Y:S01]  /*127f0*/  FMUL.FTZ R25, R2, R141 ;  /* 0x0000008d02197220 */ /* 0x000fe20000410000 */
[C---:B------:R-:W-:Y:S01]  /*12800*/  FMUL.FTZ R26, R0.reuse, R142 ;  /* 0x0000008e001a7220 */ /* 0x040fe20000410000 */
[----:B------:R-:W-:Y:S01]  /*12810*/  MOV R142, R205 ;  /* 0x000000cd008e7202 */ /* 0x000fe20000000f00 */
[-C--:B------:R-:W-:Y:S06]  /*12820*/  HMMA.16816.F32.BF16 R12, R176, R22.reuse, R12 ;  /* 0x00000016b00c723c */ /* 0x080fec000004180c */
[----:B------:R-:W-:Y:S01]  /*12830*/  MUFU.EX2 R140, R202 ;  /* 0x000000ca008c7308 */ /* 0x000fe20000000800 */
[C---:B------:R-:W-:Y:S01]  /*12840*/  FMUL.FTZ R27, R0.reuse, R143 ;  /* 0x0000008f001b7220 */ /* 0x040fe20000410000 */
[----:B------:R-:W-:Y:S08]  /*12850*/  MOV R143, R206 ;  /* 0x000000ce008f7202 */ /* 0x000ff00000000f00 */
[----:B------:R-:W-:Y:S01]  /*12860*/  MUFU.EX2 R141, R196 ;  /* 0x000000c4008d7308 */ /* 0x000fe20000000800 */
[----:B------:R-:W-:Y:S01]  /*12870*/  MOV R162, R31 ;  /* 0x0000001f00a27202 */ /* 0x000fe20000000f00 */
[C---:B------:R-:W-:Y:S01]  /*12880*/  FMUL.FTZ R31, R0.reuse, R139 ;  /* 0x0000008b001f7220 */ /* 0x040fe20000410000 */
[C---:B------:R-:W-:Y:S07]  /*12890*/  HMMA.16816.F32.BF16 R16, R172.reuse, R22, R16 ;  /* 0x00000016ac10723c */ /* 0x040fee0000041810 */
[----:B------:R2:W-:Y:S01]  /*128a0*/  MUFU.EX2 R155, R199 ;  /* 0x000000c7009b7308 */ /* 0x0005e20000000800 */
[C---:B------:R-:W-:Y:S01]  /*128b0*/  FMUL.FTZ R22, R3.reuse, R146 ;  /* 0x0000009203167220 */ /* 0x040fe20000410000 */
[C---:B------:R-:W-:Y:S08]  /*128c0*/  FMUL.FTZ R23, R3.reuse, R147 ;  /* 0x0000009303177220 */ /* 0x040ff00000410000 */
[----:B------:R-:W3:Y:S01]  /*128d0*/  MUFU.EX2 R158, R201 ;  /* 0x000000c9009e7308 */ /* 0x000ee20000000800 */
[----:B------:R-:W4:Y:S01]  /*128e0*/  LDSM.16.MT88.4 R144, [R200] ;  /* 0x00000000c890783b */ /* 0x000f220000004200 */
[----:B------:R-:W-:Y:S01]  /*128f0*/  MOV R161, R30 ;  /* 0x0000001e00a17202 */ /* 0x000fe20000000f00 */
[----:B------:R-:W-:Y:S01]  /*12900*/  FMUL.FTZ R30, R0, R138 ;  /* 0x0000008a001e7220 */ /* 0x000fe20000410000 */
[----:B------:R-:W-:Y:S01]  /*12910*/  MOV R160, R28 ;  /* 0x0000001c00a07202 */ /* 0x000fe20000000f00 */
[----:B------:R-:W-:Y:S01]  /*12920*/  FMUL.FTZ R28, R2, R136 ;  /* 0x00000088021c7220 */ /* 0x000fe20000410000 */
[-C--:B------:R-:W-:Y:S03]  /*12930*/  HMMA.16816.F32.BF16 R20, R172, R180.reuse, R20 ;  /* 0x000000b4ac14723c */ /* 0x080fe60000041814 */
[----:B------:R-:W-:Y:S01]  /*12940*/  LDSM.16.MT88.4 R136, [R216+0xb000] ;  /* 0x00b00000d888783b */ /* 0x000fe20000004200 */
[----:B------:R-:W-:Y:S01]  /*12950*/  MOV R156, R33 ;  /* 0x00000021009c7202 */ /* 0x000fe20000000f00 */
[C---:B------:R-:W-:Y:S01]  /*12960*/  FMUL.FTZ R33, R164.reuse, R133 ;  /* 0x00000085a4217220 */ /* 0x040fe20000410000 */
[----:B------:R-:W-:Y:S01]  /*12970*/  MOV R163, R32 ;  /* 0x0000002000a37202 */ /* 0x000fe20000000f00 */
[C---:B------:R-:W-:Y:S01]  /*12980*/  FMUL.FTZ R32, R164.reuse, R132 ;  /* 0x00000084a4207220 */ /* 0x040fe20000410000 */
[C---:B------:R-:W-:Y:S03]  /*12990*/  HMMA.16816.F32.BF16 R24, R176.reuse, R180, R24 ;  /* 0x000000b4b018723c */ /* 0x040fe60000041818 */
[----:B------:R-:W5:Y:S01]  /*129a0*/  LDSM.16.MT88.4 R132, [R214] ;  /* 0x00000000d684783b */ /* 0x000f620000004200 */
[C---:B------:R-:W-:Y:S01]  /*129b0*/  FMUL.FTZ R52, R164.reuse, R52 ;  /* 0x00000034a4347220 */ /* 0x040fe20000410000 */
[----:B------:R-:W-:Y:S01]  /*129c0*/  FMUL.FTZ R53, R164, R53 ;  /* 0x00000035a4357220 */ /* 0x000fe20000410000 */
[C---:B------:R-:W-:Y:S01]  /*129d0*/  FMUL.FTZ R54, R3.reuse, R54 ;  /* 0x0000003603367220 */ /* 0x040fe20000410000 */
[C---:B------:R-:W-:Y:S01]  /*129e0*/  FMUL.FTZ R55, R3.reuse, R55 ;  /* 0x0000003703377220 */ /* 0x040fe20000410000 */
[-C--:B------:R-:W-:Y:S03]  /*129f0*/  HMMA.16816.F32.BF16 R28, R176, R182.reuse, R28 ;  /* 0x000000b6b01c723c */ /* 0x080fe6000004181c */
[----:B--2---:R-:W-:Y:S01]  /*12a00*/  LDSM.16.MT88.4 R196, [R215+0xb800] ;  /* 0x00b80000d7c4783b */ /* 0x004fe20000004200 */
[C---:B------:R-:W-:Y:S01]  /*12a10*/  FMUL.FTZ R56, R2.reuse, R56 ;  /* 0x0000003802387220 */ /* 0x040fe20000410000 */
[----:B------:R-:W-:Y:S01]  /*12a20*/  FMUL.FTZ R57, R2, R57 ;  /* 0x0000003902397220 */ /* 0x000fe20000410000 */
[C---:B------:R-:W-:Y:S01]  /*12a30*/  FMUL.FTZ R58, R0.reuse, R58 ;  /* 0x0000003a003a7220 */ /* 0x040fe20000410000 */
[----:B------:R-:W-:Y:S01]  /*12a40*/  FMUL.FTZ R59, R0, R59 ;  /* 0x0000003b003b7220 */ /* 0x000fe20000410000 */
[C---:B------:R-:W-:Y:S03]  /*12a50*/  HMMA.16816.F32.BF16 R32, R172.reuse, R182, R32 ;  /* 0x000000b6ac20723c */ /* 0x040fe60000041820 */
[----:B------:R-:W-:Y:S01]  /*12a60*/  LDSM.16.MT88.4 R180, [R215+0xa800] ;  /* 0x00a80000d7b4783b */ /* 0x000fe20000004200 */
        /* <DEDUP_REMOVED lines=10> */
[-C--:B----4-:R-:W-:Y:S03]  /*12b10*/  HMMA.16816.F32.BF16 R36, R172, R144.reuse, R36 ;  /* 0x00000090ac24723c */ /* 0x090fe60000041824 */
        /* <DEDUP_REMOVED lines=38> */
[-C--:B-----5:R-:W-:Y:S03]  /*12d80*/  HMMA.16816.F32.BF16 R52, R172, R132.reuse, R52 ;  /* 0x00000084ac34723c */ /* 0x0a0fe60000041834 */
        /* <DEDUP_REMOVED lines=14> */
[----:B------:R-:W-:Y:S01]  /*12e70*/  MOV R152, R156 ;  /* 0x0000009c00987202 */ /* 0x000fe20000000f00 */
[C---:B------:R-:W-:Y:S01]  /*12e80*/  FMUL.FTZ R100, R164.reuse, R100 ;  /* 0x00000064a4647220 */ /* 0x040fe20000410000 */
[C---:B------:R-:W-:Y:S01]  /*12e90*/  HMMA.16816.F32.BF16 R64, R172.reuse, R134, R64 ;  /* 0x00000086ac40723c */ /* 0x040fe20000041840 */
[----:B------:R-:W2:Y:S01]  /*12ea0*/  LDSM.16.MT88.4 R132, [R215+0xb000] ;  /* 0x00b00000d784783b */ /* 0x000ea20000004200 */
[----:B------:R-:W-:Y:S02]  /*12eb0*/  MUFU.EX2 R156, R189 ;  /* 0x000000bd009c7308 */ /* 0x000fe40000000800 */
        /* <DEDUP_REMOVED lines=21> */
[C---:B------:R-:W-:Y:S01]  /*13010*/  HMMA.16816.F32.BF16 R80, R172.reuse, R138, R80 ;  /* 0x0000008aac50723c */ /* 0x040fe20000041850 */
[----:B------:R-:W4:Y:S03]  /*13020*/  LDSM.16.MT88.4 R136, [R200+0x1000] ;  /* 0x00100000c888783b */ /* 0x000f260000004200 */
        /* <DEDUP_REMOVED lines=15> */
[----:B------:R-:W-:Y:S01]  /*13120*/  MOV R145, R152 ;  /* 0x0000009800917202 */ /* 0x000fe20000000f00 */
[-C--:B------:R-:W-:Y:S03]  /*13130*/  HMMA.16816.F32.BF16 R92, R176, R134.reuse, R92 ;  /* 0x00000086b05c723c */ /* 0x080fe6000004185c */
[----:B------:R-:W-:Y:S01]  /*13140*/  FFMA.FTZ R250, R0, R236, R250 ;  /* 0x000000ec00fa7223 */ /* 0x000fe200000100fa */
[----:B------:R-:W-:Y:S02]  /*13150*/  MOV R152, R163 ;  /* 0x000000a300987202 */ /* 0x000fe40000000f00 */
[----:B------:R-:W-:Y:S01]  /*13160*/  MOV R147, R162 ;  /* 0x000000a200937202 */ /* 0x000fe20000000f00 */
[----:B------:R-:W-:Y:S01]  /*13170*/  FADD.FTZ R250, R249, R250 ;  /* 0x000000faf9fa7221 */ /* 0x000fe20000010000 */
[C---:B------:R-:W-:Y:S01]  /*13180*/  HMMA.16816.F32.BF16 R96, R172.reuse, R134, R96 ;  /* 0x00000086ac60723c */ /* 0x040fe20000041860 */
[----:B------:R-:W2:Y:S03]  /*13190*/  LDSM.16.MT88.4 R132, [R214+0x1000] ;  /* 0x00100000d684783b */ /* 0x000ea60000004200 */
[----:B------:R-:W-:Y:S01]  /*131a0*/  MOV R146, R161 ;  /* 0x000000a100927202 */ /* 0x000fe20000000f00 */
[----:B------:R-:W-:Y:S01]  /*131b0*/  FADD.FTZ R250, R248, R250 ;  /* 0x000000faf8fa7221 */ /* 0x000fe20000010000 */
[----:B------:R-:W-:Y:S02]  /*131c0*/  MOV R0, R165 ;  /* 0x000000a500007202 */ /* 0x000fe40000000f00 */
[-C--:B----4-:R-:W-:Y:S03]  /*131d0*/  HMMA.16816.F32.BF16 R100, R172, R136.reuse, R100 ;  /* 0x00000088ac64723c */ /* 0x090fe60000041864 */
[----:B------:R-:W-:Y:S05]  /*131e0*/  FADD.FTZ R250, R171, R250 ;  /* 0x000000faabfa7221 */ /* 0x000fea0000010000 */
[C---:B------:R-:W-:Y:S01]  /*131f0*/  HMMA.16816.F32.BF16 R104, R176.reuse, R136, R104 ;  /* 0x00000088b068723c */ /* 0x040fe20000041868 */
[----:B------:R4:W-:Y:S03]  /*13200*/  MUFU.EX2 R136, R190 ;  /* 0x000000be00887308 */ /* 0x0009e60000000800 */
[----:B-1----:R-:W-:Y:S07]  /*13210*/  MOV R137, R157 ;  /* 0x0000009d00897202 */ /* 0x002fee0000000f00 */
[----:B------:R1:W-:Y:S01]  /*13220*/  MUFU.EX2 R157, R185 ;  /* 0x000000b9009d7308 */ /* 0x0003e20000000800 */
[-C--:B------:R-:W-:Y:S01]  /*13230*/  HMMA.16816.F32.BF16 R108, R176, R138.reuse, R108 ;  /* 0x0000008ab06c723c */ /* 0x080fe2000004186c */
[----:B----4-:R-:W-:Y:S07]  /*13240*/  LDSM.16.MT88.4 R188, [R214+0x800] ;  /* 0x00080000d6bc783b */ /* 0x010fee0000004200 */
[C---:B------:R-:W-:Y:S01]  /*13250*/  HMMA.16816.F32.BF16 R112, R172.reuse, R138, R112 ;  /* 0x0000008aac70723c */ /* 0x040fe20000041870 */
[----:B------:R4:W5:Y:S07]  /*13260*/  MUFU.EX2 R138, R194 ;  /* 0x000000c2008a7308 */ /* 0x00096e0000000800 */
[-C--:B--2---:R-:W-:Y:S08]  /*13270*/  HMMA.16816.F32.BF16 R116, R172, R132.reuse, R116 ;  /* 0x00000084ac74723c */ /* 0x084ff00000041874 */
[C---:B------:R-:W-:Y:S04]  /*13280*/  HMMA.16816.F32.BF16 R120, R176.reuse, R132, R120 ;  /* 0x00000084b078723c */ /* 0x040fe80000041878 */
[----:B------:R-:W-:Y:S01]  /*13290*/  FFMA.FTZ R133, R184, UR4, -R186 ;  /* 0x00000004b8857c23 */ /* 0x000fe200080108ba */
[----:B------:R-:W-:Y:S01]  /*132a0*/  FFMA.FTZ R132, R170, UR4, -R192 ;  /* 0x00000004aa847c23 */ /* 0x000fe200080108c0 */
[----:B-1----:R-:W1:Y:S02]  /*132b0*/  LDSM.16.MT88.4 R184, [R200+0x800] ;  /* 0x00080000c8b8783b */ /* 0x002e640000004200 */
[-C--:B------:R-:W-:Y:S01]  /*132c0*/  HMMA.16816.F32.BF16 R124, R176, R134.reuse, R124 ;  /* 0x00000086b07c723c */ /* 0x080fe2000004187c */
[----:B------:R-:W2:Y:S02]  /*132d0*/  MUFU.EX2 R170, R133 ;  /* 0x0000008500aa7308 */ /* 0x000ea40000000800 */
[----:B---3--:R-:W-:Y:S08]  /*132e0*/  F2FP.BF16.F32.PACK_AB R178, R158, R155 ;  /* 0x0000009b9eb2723e */ /* 0x008ff000000010ff */
[----:B------:R3:W3:Y:S01]  /*132f0*/  MUFU.EX2 R139, R132 ;  /* 0x00000084008b7308 */ /* 0x0006e20000000800 */
[----:B----4-:R-:W4:Y:S01]  /*13300*/  LDSM.16.MT88.4 R192, [R216+0xb800] ;  /* 0x00b80000d8c0783b */ /* 0x010f220000004200 */
[----:B------:R-:W-:Y:S04]  /*13310*/  HMMA.16816.F32.BF16 R128, R172, R134, R128 ;  /* 0x00000086ac80723c */ /* 0x000fe80000041880 */
[----:B-----5:R-:W-:Y:S02]  /*13320*/  F2FP.BF16.F32.PACK_AB R172, R153, R138 ;  /* 0x0000008a99ac723e */ /* 0x020fe400000010ff */
[----:B------:R-:W-:Y:S02]  /*13330*/  F2FP.BF16.F32.PACK_AB R173, R154, R136 ;  /* 0x000000889aad723e */ /* 0x000fe400000010ff */
[----:B------:R-:W-:Y:S02]  /*13340*/  F2FP.BF16.F32.PACK_AB R174, R159, R156 ;  /* 0x0000009c9fae723e */ /* 0x000fe400000010ff */
[----:B--2---:R-:W-:Y:S02]  /*13350*/  F2FP.BF16.F32.PACK_AB R175, R170, R157 ;  /* 0x0000009daaaf723e */ /* 0x004fe400000010ff */
[----:B------:R-:W-:Y:S02]  /*13360*/  MOV R133, R141 ;  /* 0x0000008d00857202 */ /* 0x000fe40000000f00 */
[----:B---3--:R-:W-:Y:S02]  /*13370*/  MOV R132, R140 ;  /* 0x0000008c00847202 */ /* 0x008fe40000000f00 */
[----:B------:R-:W-:Y:S02]  /*13380*/  MOV R135, R160 ;  /* 0x000000a000877202 */ /* 0x000fe40000000f00 */
[-C--:B------:R-:W-:Y:S03]  /*13390*/  HMMA.16816.F32.BF16 R160, R172, R148.reuse, R4 ;  /* 0x00000094aca0723c */ /* 0x080fe60000041804 */
[----:B------:R-:W-:Y:S02]  /*133a0*/  F2FP.BF16.F32.PACK_AB R176, R137, R132 ;  /* 0x0000008489b0723e */ /* 0x000fe400000010ff */
[----:B------:R-:W-:Y:S02]  /*133b0*/  F2FP.BF16.F32.PACK_AB R177, R144, R133 ;  /* 0x0000008590b1723e */ /* 0x000fe400000010ff */
[----:B------:R-:W-:Y:S02]  /*133c0*/  F2FP.BF16.F32.PACK_AB R179, R169, R139 ;  /* 0x0000008ba9b3723e */ /* 0x000fe400000010ff */
[----:B------:R-:W-:Y:S02]  /*133d0*/  MOV R7, R159 ;  /* 0x0000009f00077202 */ /* 0x000fe40000000f00 */
[----:B------:R-:W-:Y:S02]  /*133e0*/  MOV R6, R158 ;  /* 0x0000009e00067202 */ /* 0x000fe40000000f00 */
        /* <DEDUP_REMOVED lines=10> */
[----:B------:R-:W2:Y:S01]  /*13490*/  LDSM.16.MT88.4 R200, [R200+0x1800] ;  /* 0x00180000c8c8783b */ /* 0x000ea20000004200 */
        /* <DEDUP_REMOVED lines=14> */
[----:B------:R-:W-:Y:S01]  /*13580*/  MOV R24, R11 ;  /* 0x0000000b00187202 */ /* 0x000fe20000000f00 */
[----:B------:R-:W-:Y:S01]  /*13590*/  FFMA.FTZ R3, R3, R238, R26 ;  /* 0x000000ee03037223 */ /* 0x000fe2000001001a */
[----:B------:R-:W-:Y:S01]  /*135a0*/  MOV R12, R138 ;  /* 0x0000008a000c7202 */ /* 0x000fe20000000f00 */
[----:B------:R-:W-:Y:S01]  /*135b0*/  FFMA.FTZ R164, R164, R239, R25 ;  /* 0x000000efa4a47223 */ /* 0x000fe20000010019 */
[----:B------:R-:W-:Y:S01]  /*135c0*/  MOV R11, R139 ;  /* 0x0000008b000b7202 */ /* 0x000fe20000000f00 */
[----:B------:R-:W-:Y:S01]  /*135d0*/  FFMA.FTZ R2, R2, R237, R24 ;  /* 0x000000ed02027223 */ /* 0x000fe20000010018 */
        /* <DEDUP_REMOVED lines=8> */
[----:B------:R-:W3:Y:S01]  /*13660*/  LDSM.16.MT88.4 R204, [R214+0x1800] ;  /* 0x00180000d6cc783b */ /* 0x000ee20000004200 */
[----:B------:R-:W-:Y:S01]  /*13670*/  MOV R16, R134 ;  /* 0x0000008600107202 */ /* 0x000fe20000000f00 */
[----:B------:R-:W-:Y:S01]  /*13680*/  FADD.FTZ R2, R252, R2 ;  /* 0x00000002fc027221 */ /* 0x000fe20000010000 */
[----:B------:R-:W-:Y:S01]  /*13690*/  MOV R18, R132 ;  /* 0x0000008400127202 */ /* 0x000fe20000000f00 */
        /* <DEDUP_REMOVED lines=27> */
[----:B------:R-:W-:Y:S02]  /*13850*/  MOV R164, R166 ;  /* 0x000000a600a47202 */ /* 0x000fe40000000f00 */
[----:B------:R-:W-:Y:S01]  /*13860*/  MOV R3, R167 ;  /* 0x000000a700037202 */ /* 0x000fe20000000f00 */
[-C--:B------:R-:W-:Y:S03]  /*13870*/  HMMA.16816.F32.BF16 R52, R172, R188.reuse, R52 ;  /* 0x000000bcac34723c */ /* 0x080fe60000041834 */
[----:B------:R-:W-:Y:S05]  /*13880*/  MOV R2, R168 ;  /* 0x000000a800027202 */ /* 0x000fea0000000f00 */
        /* <DEDUP_REMOVED lines=18> */
[----:B------:R-:W-:Y:S01]  /*139b0*/  HMMA.16816.F32.BF16 R128, R172, R206, R128 ;  /* 0x000000ceac80723c */ /* 0x000fe20000041880 */
[----:B------:R-:W-:Y:S08]  /*139c0*/  @!UPT UIADD3 URZ, UPT, UPT, URZ, URZ, URZ ;  /* 0x000000fffffff290 */ /* 0x000ff0000fffe0ff */
[----:B------:R-:W-:Y:S11]  /*139d0*/  @P1 BRA `(.L_x_2363) ;  /* 0xffffffd000281947 */ /* 0x000ff6000383ffff */
.L_x_2362:
[----:B------:R-:W1:Y:S01]  /*139e0*/  SHFL.BFLY PT, R0, R239, 0x2, 0x1f ;  /* 0x0c401f00ef007f89 */ /* 0x000e6200000e0000 */
[----:B------:R-:W2:Y:S01]  /*139f0*/  S2UR UR4, SR_CgaCtaId ;  /* 0x00000000000479c3 */ /* 0x000ea20000008800 */
[C---:B------:R-:W-:Y:S01]  /*13a00*/  SHF.L.U32 R8, R226.reuse, 0x5, RZ ;  /* 0x00000005e2087819 */ /* 0x040fe200000006ff */
[----:B------:R-:W-:Y:S01]  /*13a10*/  UMOV UR5, 0x400 ;  /* 0x0000040000057882 */ /* 0x000fe20000000000 */
[----:B------:R-:W3:Y:S01]  /*13a20*/  SHFL.BFLY PT, R2, R238, 0x2, 0x1f ;  /* 0x0c401f00ee027f89 */ /* 0x000ee200000e0000 */
[----:B------:R-:W-:Y:S02]  /*13a30*/  SHF.L.U32 R9, R226, 0x4, RZ ;  /* 0x00000004e2097819 */ /* 0x000fe400000006ff */
[----:B------:R-:W-:Y:S01]  /*13a40*/  LOP3.LUT R241, R241, 0x7c00, R8, 0xf8, !PT ;  /* 0x00007c00f1f17812 */ /* 0x000fe200078ef808 */
[----:B------:R-:W4:Y:S01]  /*13a50*/  SHFL.BFLY PT, R4, R237, 0x2, 0x1f ;  /* 0x0c401f00ed047f89 */ /* 0x000f2200000e0000 */
[----:B------:R-:W5:Y:S01]  /*13a60*/  LDC.U8 R14, c[0x0][0x549] ;  /* 0x00015240ff0e7b82 */ /* 0x000f620000000000 */
[----:B------:R-:W-:-:S02]  /*13a70*/  LOP3.LUT R9, R9, 0x1c0, RZ, 0xc0, !PT ;  /* 0x000001c009097812 */ /* 0x000fc400078ec0ff */
[----:B------:R-:W-:Y:S02]  /*13a80*/  LOP3.LUT P1, RZ, R226, 0x10, RZ, 0xc0, !PT ;  /* 0x00000010e2ff7812 */ /* 0x000fe4000782c0ff */
[----:B------:R-:W-:Y:S02]  /*13a90*/  LOP3.LUT R240, R9, 0x38, R240, 0xf8, !PT ;  /* 0x0000003809f07812 */ /* 0x000fe400078ef8f0 */
[----:B------:R-:W-:Y:S01]  /*13aa0*/  MOV R19, 0x7f800000 ;  /* 0x7f80000000137802 */ /* 0x000fe20000000f00 */
[----:B------:R-:W5:Y:S01]  /*13ab0*/  LDC R20, c[0x0][0x434] ;  /* 0x00010d00ff147b82 */ /* 0x000f620000000800 */
[----:B------:R-:W-:Y:S02]  /*13ac0*/  LOP3.LUT R240, R241, R240, RZ, 0xfc, !PT ;  /* 0x000000f0f1f07212 */ /* 0x000fe400078efcff */
[----:B------:R-:W-:Y:S01]  /*13ad0*/  MOV R21, 0x7f800000 ;  /* 0x7f80000000157802 */ /* 0x000fe20000000f00 */
[----:B-1----:R-:W-:Y:S01]  /*13ae0*/  FADD.FTZ R239, R0, R239 ;  /* 0x000000ef00ef7221 */ /* 0x002fe20000010000 */
[----:B--2---:R-:W-:Y:S01]  /*13af0*/  ULEA UR4, UR4, UR5, 0x18 ;  /* 0x0000000504047291 */ /* 0x004fe2000f8ec0ff */
[----:B------:R-:W1:Y:S02]  /*13b00*/  SHFL.BFLY PT, R0, R236, 0x2, 0x1f ;  /* 0x0c401f00ec007f89 */ /* 0x000e6400000e0000 */
[----:B------:R-:W2:Y:S01]  /*13b10*/  S2UR UR5, SR_CTAID.Z ;  /* 0x00000000000579c3 */ /* 0x000ea20000002700 */
[----:B---3--:R-:W-:Y:S01]  /*13b20*/  FADD.FTZ R238, R2, R238 ;  /* 0x000000ee02ee7221 */ /* 0x008fe20000010000 */
[----:B------:R-:W3:Y:S01]  /*13b30*/  SHFL.BFLY PT, R3, R239, 0x1, 0x1f ;  /* 0x0c201f00ef037f89 */ /* 0x000ee200000e0000 */
[----:B------:R-:W-:Y:S01]  /*13b40*/  LEA R240, R240, UR4, 0x1 ;  /* 0x00000004f0f07c11 */ /* 0x000fe2000f8e08ff */
[----:B----4-:R-:W-:-:S02]  /*13b50*/  FADD.FTZ R237, R4, R237 ;  /* 0x000000ed04ed7221 */ /* 0x010fc40000010000 */
[----:B------:R-:W4:Y:S04]  /*13b60*/  SHFL.BFLY PT, R2, R238, 0x1, 0x1f ;  /* 0x0c201f00ee027f89 */ /* 0x000f2800000e0000 */
[----:B------:R-:W2:Y:S01]  /*13b70*/  SHFL.BFLY PT, R7, R237, 0x1, 0x1f ;  /* 0x0c201f00ed077f89 */ /* 0x000ea200000e0000 */
[----:B-1----:R-:W-:Y:S01]  /*13b80*/  FADD.FTZ R236, R0, R236 ;  /* 0x000000ec00ec7221 */ /* 0x002fe20000010000 */
[----:B------:R-:W-:Y:S01]  /*13b90*/  SHF.R.U32.HI R0, RZ, 0x3, R226 ;  /* 0x00000003ff007819 */ /* 0x000fe200000116e2 */
[----:B---3--:R-:W-:-:S03]  /*13ba0*/  FADD.FTZ R3, R239, R3 ;  /* 0x00000003ef037221 */ /* 0x008fc60000010000 */
[----:B------:R-:W1:Y:S01]  /*13bb0*/  SHFL.BFLY PT, R6, R236, 0x1, 0x1f ;  /* 0x0c201f00ec067f89 */ /* 0x000e6200000e0000 */
[----:B------:R-:W-:Y:S01]  /*13bc0*/  IADD3 R8, PT, PT, R0, 0x10, RZ ;  /* 0x0000001000087810 */ /* 0x000fe20007ffe0ff */
[----:B------:R-:W3:Y:S01]  /*13bd0*/  MUFU.RCP R5, R3 ;  /* 0x0000000300057308 */ /* 0x000ee20000001000 */
[----:B------:R-:W-:Y:S01]  /*13be0*/  FSETP.NE.FTZ.AND P6, PT, R3, RZ, PT ;  /* 0x000000ff0300720b */ /* 0x000fe20003fd5000 */
[----:B----4-:R-:W-:Y:S01]  /*13bf0*/  FADD.FTZ R2, R238, R2 ;  /* 0x00000002ee027221 */ /* 0x010fe20000010000 */
[----:B------:R-:W-:Y:S01]  /*13c00*/  IADD3 R10, PT, PT, R0, 0x20, RZ ;  /* 0x00000020000a7810 */ /* 0x000fe20007ffe0ff */
[----:B--2---:R-:W-:Y:S01]  /*13c10*/  FADD.FTZ R7, R237, R7 ;  /* 0x00000007ed077221 */ /* 0x004fe20000010000 */
[-C--:B------:R-:W-:Y:S02]  /*13c20*/  ISETP.GE.AND P4, PT, R8, R219.reuse, PT ;  /* 0x000000db0800720c */ /* 0x080fe40003f86270 */
[----:B------:R-:W-:Y:S01]  /*13c30*/  ISETP.GE.AND P3, PT, R10, R219, PT ;  /* 0x000000db0a00720c */ /* 0x000fe20003f66270 */
[----:B------:R-:W-:Y:S01]  /*13c40*/  MUFU.RCP R4, R2 ;  /* 0x0000000200047308 */ /* 0x000fe20000001000 */
[----:B------:R-:W-:-:S02]  /*13c50*/  IADD3 R9, PT, PT, R0, 0x30, RZ ;  /* 0x0000003000097810 */ /* 0x000fc40007ffe0ff */
[----:B------:R-:W-:Y:S02]  /*13c60*/  MOV R10, 0x10 ;  /* 0x00000010000a7802 */ /* 0x000fe40000000f00 */
[----:B------:R-:W-:Y:S01]  /*13c70*/  ISETP.GE.AND P2, PT, R9, R219, PT ;  /* 0x000000db0900720c */ /* 0x000fe20003f46270 */
[----:B------:R-:W2:Y:S01]  /*13c80*/  @P6 LDC R15, c[0x0][0x458] ;  /* 0x00011600ff0f6b82 */ /* 0x000ea20000000800 */
[----:B------:R-:W-:Y:S01]  /*13c90*/  SEL R10, R10, 0xfffffff0, !P0 ;  /* 0xfffffff00a0a7807 */ /* 0x000fe20004000000 */
[----:B------:R-:W4:Y:S01]  /*13ca0*/  @P6 MUFU.LG2 R16, R3 ;  /* 0x0000000300106308 */ /* 0x000f220000000c00 */
[----:B------:R-:W-:Y:S02]  /*13cb0*/  LOP3.LUT P0, RZ, R226, 0x8, RZ, 0xc0, !PT ;  /* 0x00000008e2ff7812 */ /* 0x000fe4000780c0ff */
[----:B------:R-:W-:Y:S01]  /*13cc0*/  MOV R9, 0x20 ;  /* 0x0000002000097802 */ /* 0x000fe20000000f00 */
[----:B-1----:R-:W-:Y:S01]  /*13cd0*/  FADD.FTZ R6, R236, R6 ;  /* 0x00000006ec067221 */ /* 0x002fe20000010000 */
[----:B---3--:R-:W-:-:S03]  /*13ce0*/  FSEL R5, R5, 1, P6 ;  /* 0x3f80000005057808 */ /* 0x008fc60003000000 */
[----:B------:R-:W1:Y:S01]  /*13cf0*/  MUFU.RCP R8, R7 ;  /* 0x0000000700087308 */ /* 0x000e620000001000 */
[----:B------:R-:W-:Y:S02]  /*13d00*/  SEL R12, R9, 0xffffffe0, !P0 ;  /* 0xffffffe0090c7807 */ /* 0x000fe40004000000 */
[----:B------:R-:W-:Y:S01]  /*13d10*/  FSETP.NE.FTZ.AND P5, PT, R2, RZ, PT ;  /* 0x000000ff0200720b */ /* 0x000fe20003fb5000 */
[C---:B------:R-:W-:Y:S01]  /*13d20*/  FMUL.FTZ R160, R5.reuse, R160 ;  /* 0x000000a005a07220 */ /* 0x040fe20000410000 */
[C---:B------:R-:W-:Y:S01]  /*13d30*/  IADD3 R9, PT, PT, R240.reuse, 0x40, RZ ;  /* 0x00000040f0097810 */ /* 0x040fe20007ffe0ff */
[----:B------:R-:W-:Y:S01]  /*13d40*/  FMUL.FTZ R161, R5, R161 ;  /* 0x000000a105a17220 */ /* 0x000fe20000410000 */
[----:B------:R-:W-:Y:S01]  /*13d50*/  @P1 IADD3 R9, PT, PT, R240, -0x40, RZ ;  /* 0xffffffc0f0091810 */ /* 0x000fe20007ffe0ff */
[----:B------:R-:W3:Y:S01]  /*13d60*/  MUFU.RCP R11, R6 ;  /* 0x00000006000b7308 */ /* 0x000ee20000001000 */
[----:B------:R-:W-:Y:S01]  /*13d70*/  FSETP.NE.FTZ.AND P0, PT, R7, RZ, PT ;  /* 0x000000ff0700720b */ /* 0x000fe20003f15000 */
[----:B----4-:R-:W-:Y:S01]  /*13d80*/  @P6 FMUL.FTZ R16, R16, 0.69314718246459960938 ;  /* 0x3f31721810106820 */ /* 0x010fe20000410000 */
[----:B------:R-:W-:Y:S01]  /*13d90*/  FSETP.NE.FTZ.AND P1, PT, R6, RZ, PT ;  /* 0x000000ff0600720b */ /* 0x000fe20003f35000 */
[C---:B------:R-:W-:Y:S01]  /*13da0*/  FMUL.FTZ R148, R5.reuse, R148 ;  /* 0x0000009405947220 */ /* 0x040fe20000410000 */
[----:B------:R-:W-:Y:S01]  /*13db0*/  FSEL R4, R4, 1, P5 ;  /* 0x3f80000004047808 */ /* 0x000fe20002800000 */
[----:B--2---:R-:W-:Y:S01]  /*13dc0*/  @P6 FFMA.FTZ R19, R168, R15, R16 ;  /* 0x0000000fa8136223 */ /* 0x004fe20000010010 */
[----:B-----5:R-:W-:Y:S01]  /*13dd0*/  ISETP.NE.AND P6, PT, R14, RZ, PT ;  /* 0x000000ff0e00720c */ /* 0x020fe20003fc5270 */
[----:B------:R-:W-:Y:S01]  /*13de0*/  FMUL.FTZ R149, R5, R149 ;  /* 0x0000009505957220 */ /* 0x000fe20000410000 */
[----:B------:R-:W2:Y:S01]  /*13df0*/  LDC R15, c[0x0][0x434] ;  /* 0x00010d00ff0f7b82 */ /* 0x000ea20000000800 */
        /* <DEDUP_REMOVED lines=9> */
[----:B------:R-:W-:Y:S01]  /*13e90*/  FMUL.FTZ R153, R8, R153 ;  /* 0x0000009908997220 */ /* 0x000fe20000410000 */
[----:B------:R-:W2:Y:S01]  /*13ea0*/  @P6 LDC R14, c[0x0][0x430] ;  /* 0x00010c00ff0e6b82 */ /* 0x000ea20000000800 */
        /* <DEDUP_REMOVED lines=16> */
[C---:B------:R-:W-:Y:S01]  /*13fb0*/  FMUL.FTZ R142, R11.reuse, R142 ;  /* 0x0000008e0b8e7220 */ /* 0x040fe20000410000 */
[----:B------:R-:W-:Y:S01]  /*13fc0*/  FMUL.FTZ R143, R11, R143 ;  /* 0x0000008f0b8f7220 */ /* 0x000fe20000410000 */
        /* <DEDUP_REMOVED lines=9> */
[----:B------:R-:W-:Y:S01]  /*14060*/  FMUL.FTZ R36, R5, R36 ;  /* 0x0000002405247220 */ /* 0x000fe20000410000 */
[----:B------:R-:W-:Y:S01]  /*14070*/  F2FP.BF16.F32.PACK_AB R158, R159, R158 ;  /* 0x0000009e9f9e723e */ /* 0x000fe200000010ff */
[----:B------:R-:W-:Y:S01]  /*14080*/  FMUL.FTZ R37, R5, R37 ;  /* 0x0000002505257220 */ /* 0x000fe20000410000 */
[C---:B------:R-:W-:Y:S01]  /*14090*/  FMUL.FTZ R38, R4.reuse, R38 ;  /* 0x0000002604267220 */ /* 0x040fe20000410000 */
        /* <DEDUP_REMOVED lines=14> */
[----:B------:R1:W-:Y:S01]  /*14180*/  STS [R240], R160 ;  /* 0x000000a0f0007388 */ /* 0x0003e20000000800 */
[----:B------:R-:W-:Y:S01]  /*14190*/  F2FP.BF16.F32.PACK_AB R134, R135, R134 ;  /* 0x000000868786723e */ /* 0x000fe200000010ff */
[----:B------:R-:W-:Y:S01]  /*141a0*/  FMUL.FTZ R44, R8, R44 ;  /* 0x0000002c082c7220 */ /* 0x000fe20000410000 */
[----:B------:R-:W-:Y:S01]  /*141b0*/  IADD3 R17, PT, PT, R10, R3, RZ ;  /* 0x000000030a117210 */ /* 0x000fe20007ffe0ff */
[----:B------:R1:W-:Y:S01]  /*141c0*/  STS [R240+0x400], R162 ;  /* 0x000400a2f0007388 */ /* 0x0003e20000000800 */
[----:B------:R-:W-:Y:S01]  /*141d0*/  FMUL.FTZ R45, R8, R45 ;  /* 0x0000002d082d7220 */ /* 0x000fe20000410000 */
[C---:B------:R-:W-:Y:S01]  /*141e0*/  FMUL.FTZ R46, R11.reuse, R46 ;  /* 0x0000002e0b2e7220 */ /* 0x040fe20000410000 */
[----:B------:R-:W-:Y:S01]  /*141f0*/  FMUL.FTZ R47, R11, R47 ;  /* 0x0000002f0b2f7220 */ /* 0x000fe20000410000 */
[----:B------:R-:W-:Y:S01]  /*14200*/  F2FP.BF16.F32.PACK_AB R140, R141, R140 ;  /* 0x0000008c8d8c723e */ /* 0x000fe200000010ff */
[----:B------:R1:W-:Y:S01]  /*14210*/  STS [R13], R148 ;  /* 0x000000940d007388 */ /* 0x0003e20000000800 */
[----:B------:R-:W-:Y:S01]  /*14220*/  F2FP.BF16.F32.PACK_AB R142, R143, R142 ;  /* 0x0000008e8f8e723e */ /* 0x000fe200000010ff */
[C---:B------:R-:W-:Y:S01]  /*14230*/  FMUL.FTZ R52, R5.reuse, R52 ;  /* 0x0000003405347220 */ /* 0x040fe20000410000 */
[----:B------:R-:W-:Y:S01]  /*14240*/  FMUL.FTZ R53, R5, R53 ;  /* 0x0000003505357220 */ /* 0x000fe20000410000 */
[----:B------:R1:W-:Y:S01]  /*14250*/  STS [R13+0x400], R150 ;  /* 0x000400960d007388 */ /* 0x0003e20000000800 */
[C---:B------:R-:W-:Y:S01]  /*14260*/  FMUL.FTZ R54, R4.reuse, R54 ;  /* 0x0000003604367220 */ /* 0x040fe20000410000 */
[C---:B------:R-:W-:Y:S01]  /*14270*/  FMUL.FTZ R55, R4.reuse, R55 ;  /* 0x0000003704377220 */ /* 0x040fe20000410000 */
[----:B------:R-:W-:Y:S01]  /*14280*/  F2FP.BF16.F32.PACK_AB R136, R137, R136 ;  /* 0x000000888988723e */ /* 0x000fe200000010ff */
[----:B------:R1:W-:Y:S01]  /*14290*/  STS [R240+0x2000], R156 ;  /* 0x0020009cf0007388 */ /* 0x0003e20000000800 */
[----:B------:R-:W-:Y:S01]  /*142a0*/  F2FP.BF16.F32.PACK_AB R138, R139, R138 ;  /* 0x0000008a8b8a723e */ /* 0x000fe200000010ff */
[C---:B------:R-:W-:Y:S01]  /*142b0*/  FMUL.FTZ R64, R5.reuse, R64 ;  /* 0x0000004005407220 */ /* 0x040fe20000410000 */
[----:B------:R-:W-:Y:S01]  /*142c0*/  FMUL.FTZ R65, R5, R65 ;  /* 0x0000004105417220 */ /* 0x000fe20000410000 */
[----:B------:R1:W-:Y:S01]  /*142d0*/  STS [R240+0x2400], R158 ;  /* 0x0024009ef0007388 */ /* 0x0003e20000000800 */
[C---:B------:R-:W-:Y:S01]  /*142e0*/  FMUL.FTZ R66, R4.reuse, R66 ;  /* 0x0000004204427220 */ /* 0x040fe20000410000 */
[----:B------:R-:W-:Y:S01]  /*142f0*/  FMUL.FTZ R67, R4, R67 ;  /* 0x0000004304437220 */ /* 0x000fe20000410000 */
[----:B------:R-:W-:Y:S01]  /*14300*/  F2FP.BF16.F32.PACK_AB R36, R37, R36 ;  /* 0x000000242524723e */ /* 0x000fe200000010ff */
[----:B------:R1:W-:Y:S01]  /*14310*/  STS [R13+0x2000], R152 ;  /* 0x002000980d007388 */ /* 0x0003e20000000800 */
[----:B------:R-:W-:Y:S01]  /*14320*/  F2FP.BF16.F32.PACK_AB R38, R39, R38 ;  /* 0x000000262726723e */ /* 0x000fe200000010ff */
[C---:B------:R-:W-:Y:S01]  /*14330*/  FMUL.FTZ R56, R8.reuse, R56 ;  /* 0x0000003808387220 */ /* 0x040fe20000410000 */
[C---:B------:R-:W-:Y:S01]  /*14340*/  FMUL.FTZ R57, R8.reuse, R57 ;  /* 0x0000003908397220 */ /* 0x040fe20000410000 */
[----:B------:R1:W-:Y:S01]  /*14350*/  STS [R13+0x2400], R154 ;  /* 0x0024009a0d007388 */ /* 0x0003e20000000800 */
[C---:B------:R-:W-:Y:S01]  /*14360*/  FMUL.FTZ R58, R11.reuse, R58 ;  /* 0x0000003a0b3a7220 */ /* 0x040fe20000410000 */
[----:B------:R-:W-:Y:S01]  /*14370*/  FMUL.FTZ R59, R11, R59 ;  /* 0x0000003b0b3b7220 */ /* 0x000fe20000410000 */
[----:B------:R-:W-:Y:S01]  /*14380*/  F2FP.BF16.F32.PACK_AB R48, R49, R48 ;  /* 0x000000303130723e */ /* 0x000fe200000010ff */
[----:B------:R1:W-:Y:S01]  /*14390*/  STS [R3], R144 ;  /* 0x0000009003007388 */ /* 0x0003e20000000800 */
[----:B------:R-:W-:Y:S01]  /*143a0*/  F2FP.BF16.F32.PACK_AB R50, R51, R50 ;  /* 0x000000323332723e */ /* 0x000fe200000010ff */
[----:B------:R-:W-:Y:S01]  /*143b0*/  FMUL.FTZ R60, R8, R60 ;  /* 0x0000003c083c7220 */ /* 0x000fe20000410000 */
[-C--:B------:R-:W-:Y:S01]  /*143c0*/  IADD3 R18, PT, PT, R10, R9.reuse, RZ ;  /* 0x000000090a127210 */ /* 0x080fe20007ffe0ff */
[----:B------:R1:W-:Y:S01]  /*143d0*/  STS [R3+0x400], R146 ;  /* 0x0004009203007388 */ /* 0x0003e20000000800 */
[----:B------:R-:W-:Y:S01]  /*143e0*/  IADD3 R12, PT, PT, R12, R9, RZ ;  /* 0x000000090c0c7210 */ /* 0x000fe20007ffe0ff */
        /* <DEDUP_REMOVED lines=22> */
[----:B------:R-:W3:Y:S01]  /*14550*/  @P5 LDC R16, c[0x0][0x458] ;  /* 0x00011600ff105b82 */ /* 0x000ee20000000800 */
[----:B------:R-:W-:Y:S01]  /*14560*/  F2FP.BF16.F32.PACK_AB R64, R65, R64 ;  /* 0x000000404140723e */ /* 0x000fe200000010ff */
[----:B------:R1:W-:Y:S01]  /*14570*/  STS [R17+0x2400], R138 ;  /* 0x0024008a11007388 */ /* 0x0003e20000000800 */
[----:B------:R-:W-:Y:S01]  /*14580*/  F2FP.BF16.F32.PACK_AB R66, R67, R66 ;  /* 0x000000424342723e */ /* 0x000fe200000010ff */
[----:B------:R-:W4:Y:S01]  /*14590*/  @P5 MUFU.LG2 R2, R2 ;  /* 0x0000000200025308 */ /* 0x000f220000000c00 */
[----:B------:R-:W-:Y:S01]  /*145a0*/  IADD3 R10, PT, PT, R10, R12, RZ ;  /* 0x0000000c0a0a7210 */ /* 0x000fe20007ffe0ff */
[----:B------:R1:W-:Y:S01]  /*145b0*/  STS [R9], R36 ;  /* 0x0000002409007388 */ /* 0x0003e20000000800 */
[----:B------:R-:W-:Y:S01]  /*145c0*/  F2FP.BF16.F32.PACK_AB R56, R57, R56 ;  /* 0x000000383938723e */ /* 0x000fe200000010ff */
[----:B--2---:R-:W-:Y:S01]  /*145d0*/  @P6 IMAD R20, R14, R15, RZ ;  /* 0x0000000f0e146224 */ /* 0x004fe200078e02ff */
[----:B------:R-:W-:Y:S01]  /*145e0*/  F2FP.BF16.F32.PACK_AB R58, R59, R58 ;  /* 0x0000003a3b3a723e */ /* 0x000fe200000010ff */
[----:B------:R1:W-:Y:S01]  /*145f0*/  STS [R9+0x400], R38 ;  /* 0x0004002609007388 */ /* 0x0003e20000000800 */
[----:B------:R-:W-:Y:S01]  /*14600*/  F2FP.BF16.F32.PACK_AB R60, R61, R60 ;  /* 0x0000003c3d3c723e */ /* 0x000fe200000010ff */
[----:B------:R-:W2:Y:S01]  /*14610*/  LDC.U8 R14, c[0x0][0x548] ;  /* 0x00015200ff0e7b82 */ /* 0x000ea20000000000 */
[----:B------:R-:W-:Y:S01]  /*14620*/  F2FP.BF16.F32.PACK_AB R62, R63, R62 ;  /* 0x0000003e3f3e723e */ /* 0x000fe200000010ff */
[----:B------:R1:W-:Y:S01]  /*14630*/  STS [R18], R48 ;  /* 0x0000003012007388 */ /* 0x0003e20000000800 */
[----:B------:R-:W-:Y:S01]  /*14640*/  F2FP.BF16.F32.PACK_AB R68, R69, R68 ;  /* 0x000000444544723e */ /* 0x000fe200000010ff */
[----:B------:R-:W-:Y:S01]  /*14650*/  FMUL.FTZ R84, R5, R84 ;  /* 0x0000005405547220 */ /* 0x000fe20000410000 */
[----:B------:R-:W-:Y:S01]  /*14660*/  F2FP.BF16.F32.PACK_AB R70, R71, R70 ;  /* 0x000000464746723e */ /* 0x000fe200000010ff */
[----:B------:R1:W-:Y:S01]  /*14670*/  STS [R18+0x400], R50 ;  /* 0x0004003212007388 */ /* 0x0003e20000000800 */
[----:B------:R-:W-:Y:S01]  /*14680*/  F2FP.BF16.F32.PACK_AB R80, R81, R80 ;  /* 0x000000505150723e */ /* 0x000fe200000010ff */
[----:B------:R-:W1:Y:S01]  /*14690*/  @P6 LDC R23, c[0x0][0x430] ;  /* 0x00010c00ff176b82 */ /* 0x000e620000000800 */
[----:B------:R-:W-:Y:S01]  /*146a0*/  F2FP.BF16.F32.PACK_AB R82, R83, R82 ;  /* 0x000000525352723e */ /* 0x000fe200000010ff */
[----:B------:R1:W-:Y:S01]  /*146b0*/  STS [R9+0x2000], R40 ;  /* 0x0020002809007388 */ /* 0x0003e20000000800 */
[C---:B------:R-:W-:Y:S01]  /*146c0*/  FMUL.FTZ R85, R5.reuse, R85 ;  /* 0x0000005505557220 */ /* 0x040fe20000410000 */
[C---:B------:R-:W-:Y:S01]  /*146d0*/  FMUL.FTZ R96, R5.reuse, R96 ;  /* 0x0000006005607220 */ /* 0x040fe20000410000 */
[C---:B------:R-:W-:Y:S01]  /*146e0*/  FMUL.FTZ R97, R5.reuse, R97 ;  /* 0x0000006105617220 */ /* 0x040fe20000410000 */
        /* <DEDUP_REMOVED lines=9> */
[----:B------:R-:W-:Y:S01]  /*14780*/  FMUL.FTZ R128, R5, R128 ;  /* 0x0000008005807220 */ /* 0x000fe20000410000 */
[C---:B------:R-:W-:Y:S01]  /*14790*/  FMUL.FTZ R86, R4.reuse, R86 ;  /* 0x0000005604567220 */ /* 0x040fe20000410000 */
[C---:B------:R-:W-:Y:S01]  /*147a0*/  FMUL.FTZ R87, R4.reuse, R87 ;  /* 0x0000005704577220 */ /* 0x040fe20000410000 */
[----:B------:R1:W-:Y:S01]  /*147b0*/  STS [R12], R52 ;  /* 0x000000340c007388 */ /* 0x0003e20000000800 */
[C---:B------:R-:W-:Y:S01]  /*147c0*/  FMUL.FTZ R98, R4.reuse, R98 ;  /* 0x0000006204627220 */ /* 0x040fe20000410000 */
[C---:B------:R-:W-:Y:S01]  /*147d0*/  FMUL.FTZ R99, R4.reuse, R99 ;  /* 0x0000006304637220 */ /* 0x040fe20000410000 */
[C---:B------:R-:W-:Y:S01]  /*147e0*/  FMUL.FTZ R102, R4.reuse, R102 ;  /* 0x0000006604667220 */ /* 0x040fe20000410000 */
[----:B------:R1:W-:Y:S01]  /*147f0*/  STS [R12+0x400], R54 ;  /* 0x000400360c007388 */ /* 0x0003e20000000800 */
[C---:B------:R-:W-:Y:S01]  /*14800*/  FMUL.FTZ R103, R4.reuse, R103 ;  /* 0x0000006704677220 */ /* 0x040fe20000410000 */
[C---:B------:R-:W-:Y:S01]  /*14810*/  FMUL.FTZ R114, R4.reuse, R114 ;  /* 0x0000007204727220 */ /* 0x040fe20000410000 */
[C---:B------:R-:W-:Y:S01]  /*14820*/  FMUL.FTZ R115, R4.reuse, R115 ;  /* 0x0000007304737220 */ /* 0x040fe20000410000 */
[----:B------:R1:W-:Y:S01]  /*14830*/  STS [R10], R64 ;  /* 0x000000400a007388 */ /* 0x0003e20000000800 */
[C---:B------:R-:W-:Y:S01]  /*14840*/  FMUL.FTZ R118, R4.reuse, R118 ;  /* 0x0000007604767220 */ /* 0x040fe20000410000 */
[C---:B------:R-:W-:Y:S01]  /*14850*/  FMUL.FTZ R119, R4.reuse, R119 ;  /* 0x0000007704777220 */ /* 0x040fe20000410000 */
[----:B------:R-:W-:Y:S01]  /*14860*/  FMUL.FTZ R130, R4, R130 ;  /* 0x0000008204827220 */ /* 0x000fe20000410000 */
        /* <DEDUP_REMOVED lines=38> */
[----:B------:R-:W-:Y:S01]  /*14ad0*/  FMUL.FTZ R126, R11, R126 ;  /* 0x0000007e0b7e7220 */ /* 0x000fe20000410000 */
[----:B------:R-:W-:Y:S01]  /*14ae0*/  FMUL.FTZ R5, R5, R129 ;  /* 0x0000008105057220 */ /* 0x000fe20000410000 */
[----:B------:R-:W-:Y:S01]  /*14af0*/  FMUL.FTZ R4, R4, R131 ;  /* 0x0000008304047220 */ /* 0x000fe20000410000 */
[----:B------:R-:W-:Y:S01]  /*14b00*/  FMUL.FTZ R8, R8, R125 ;  /* 0x0000007d08087220 */ /* 0x000fe20000410000 */
[----:B------:R-:W-:Y:S01]  /*14b10*/  FMUL.FTZ R11, R11, R127 ;  /* 0x0000007f0b0b7220 */ /* 0x000fe20000410000 */
[----:B----4-:R-:W-:Y:S01]  /*14b20*/  @P5 FMUL.FTZ R2, R2, 0.69314718246459960938 ;  /* 0x3f31721802025820 */ /* 0x010fe20000410000 */
[----:B------:R-:W-:-:S02]  /*14b30*/  F2FP.BF16.F32.PACK_AB R72, R73, R72 ;  /* 0x000000484948723e */ /* 0x000fc400000010ff */
[----:B------:R-:W-:Y:S01]  /*14b40*/  F2FP.BF16.F32.PACK_AB R74, R75, R74 ;  /* 0x0000004a4b4a723e */ /* 0x000fe200000010ff */
[----:B---3--:R-:W-:Y:S01]  /*14b50*/  @P5 FFMA.FTZ R21, R167, R16, R2 ;  /* 0x00000010a7155223 */ /* 0x008fe20000010002 */
[----:B------:R-:W-:Y:S02]  /*14b60*/  F2FP.BF16.F32.PACK_AB R76, R77, R76 ;  /* 0x0000004c4d4c723e */ /* 0x000fe400000010ff */
[----:B------:R-:W-:Y:S02]  /*14b70*/  F2FP.BF16.F32.PACK_AB R78, R79, R78 ;  /* 0x0000004e4f4e723e */ /* 0x000fe400000010ff */
[----:B------:R-:W-:Y:S02]  /*14b80*/  F2FP.BF16.F32.PACK_AB R84, R85, R84 ;  /* 0x000000545554723e */ /* 0x000fe400000010ff */
[----:B------:R-:W-:Y:S02]  /*14b90*/  F2FP.BF16.F32.PACK_AB R86, R87, R86 ;  /* 0x000000565756723e */ /* 0x000fe400000010ff */
[----:B------:R-:W-:-:S02]  /*14ba0*/  F2FP.BF16.F32.PACK_AB R88, R89, R88 ;  /* 0x000000585958723e */ /* 0x000fc400000010ff */
[----:B------:R-:W-:Y:S02]  /*14bb0*/  F2FP.BF16.F32.PACK_AB R90, R91, R90 ;  /* 0x0000005a5b5a723e */ /* 0x000fe400000010ff */
        /* <DEDUP_REMOVED lines=20> */
[----:B------:R-:W-:Y:S01]  /*14d00*/  @P6 MOV R22, 0x1 ;  /* 0x0000000100166802 */ /* 0x000fe20000000f00 */
[----:B-12---:R-:W-:Y:S06]  /*14d10*/  @P6 BRA `(.L_x_2366) ;  /* 0x0000000000206947 */ /* 0x006fec0003800000 */
[----:B------:R-:W-:Y:S01]  /*14d20*/  ISETP.NE.AND P5, PT, R14, RZ, PT ;  /* 0x000000ff0e00720c */ /* 0x000fe20003fa5270 */
[----:B------:R-:W1:-:S12]  /*14d30*/  LDC R2, c[0x0][0x3e0] ;  /* 0x0000f800ff027b82 */ /* 0x000e580000000800 */
[----:B------:R-:W1:Y:S01]  /*14d40*/  @P5 LDC R22, c[0x0][0x454] ;  /* 0x00011500ff165b82 */ /* 0x000e620000000800 */
[----:B------:R-:W-:Y:S02]  /*14d50*/  @P5 MOV R23, 0x1 ;  /* 0x0000000100175802 */ /* 0x000fe40000000f00 */
[----:B------:R-:W-:-:S05]  /*14d60*/  @!P5 MOV R23, 0x1 ;  /* 0x000000010017d802 */ /* 0x000fca0000000f00 */
[----:B------:R-:W2:Y:S01]  /*14d70*/  @P5 LDC R20, c[0x0][0x454] ;  /* 0x00011500ff145b82 */ /* 0x000ea20000000800 */
[-C--:B-1----:R-:W-:Y:S02]  /*14d80*/  @P5 IMAD R22, R22, R2.reuse, RZ ;  /* 0x0000000216165224 */ /* 0x082fe400078e02ff */
[----:B------:R-:W-:-:S07]  /*14d90*/  @!P5 IMAD R22, R15, R2, RZ ;  /* 0x000000020f16d224 */ /* 0x000fce00078e02ff */
.L_x_2366:
[----:B------:R-:W-:Y:S01]  /*14da0*/  STS [R240+0x6000], R72 ;  /* 0x00600048f0007388 */ /* 0x000fe20000000800 */
[----:B------:R-:W-:Y:S01]  /*14db0*/  ISETP.NE.AND P5, PT, R227, -0x1, PT ;  /* 0xffffffffe300780c */ /* 0x000fe20003fa5270 */
[----:B------:R-:W1:Y:S01]  /*14dc0*/  @P0 MUFU.LG2 R7, R7 ;  /* 0x0000000700070308 */ /* 0x000e620000000c00 */
[----:B------:R-:W3:Y:S01]  /*14dd0*/  S2UR UR4, SR_CTAID.X ;  /* 0x00000000000479c3 */ /* 0x000ee20000002500 */
[----:B------:R-:W-:Y:S01]  /*14de0*/  STS [R240+0x6400], R74 ;  /* 0x0064004af0007388 */ /* 0x000fe20000000800 */
[----:B------:R-:W-:Y:S01]  /*14df0*/  IMAD.MOV.U32 R24, RZ, RZ, 0x7f800000 ;  /* 0x7f800000ff187424 */ /* 0x000fe200078e00ff */
[----:B------:R-:W-:Y:S01]  /*14e00*/  ISETP.NE.AND P6, PT, R14, RZ, !P6 ;  /* 0x000000ff0e00720c */ /* 0x000fe200077c5270 */
[----:B--2---:R-:W-:Y:S01]  /*14e10*/  IMAD R20, R20, UR5, RZ ;  /* 0x0000000514147c24 */ /* 0x004fe2000f8e02ff */
[----:B------:R-:W-:Y:S01]  /*14e20*/  STS [R13+0x6000], R76 ;  /* 0x0060004c0d007388 */ /* 0x000fe20000000800 */
[----:B------:R-:W-:Y:S03]  /*14e30*/  BSSY.RECONVERGENT B0, `(.L_x_2367) ;  /* 0x0000071000007945 */ /* 0x000fe60003800200 */
[----:B------:R2:W-:Y:S04]  /*14e40*/  STS [R13+0x6400], R78 ;  /* 0x0064004e0d007388 */ /* 0x0005e80000000800 */
[----:B------:R-:W-:Y:S03]  /*14e50*/  STS [R3+0x4000], R84 ;  /* 0x0040005403007388 */ /* 0x000fe60000000800 */
[----:B------:R-:W-:Y:S01]  /*14e60*/  @!P6 IMAD R20, R228, R22, R20 ;  /* 0x00000016e414e224 */ /* 0x000fe200078e0214 */
[----:B------:R-:W-:Y:S01]  /*14e70*/  STS [R3+0x4400], R86 ;  /* 0x0044005603007388 */ /* 0x000fe20000000800 */
[----:B-1----:R-:W-:-:S03]  /*14e80*/  @P0 FMUL.FTZ R7, R7, 0.69314718246459960938 ;  /* 0x3f31721807070820 */ /* 0x002fc60000410000 */
[----:B------:R-:W-:Y:S04]  /*14e90*/  STS [R17+0x4000], R96 ;  /* 0x0040006011007388 */ /* 0x000fe80000000800 */
[----:B------:R-:W-:Y:S04]  /*14ea0*/  STS [R17+0x4400], R98 ;  /* 0x0044006211007388 */ /* 0x000fe80000000800 */
        /* <DEDUP_REMOVED lines=9> */
[----:B-1----:R-:W1:Y:S01]  /*14f40*/  @!P5 LDC.64 R2, c[0x0][0x400] ;  /* 0x00010000ff02db82 */ /* 0x002e620000000a00 */
[----:B--2---:R-:W-:Y:S01]  /*14f50*/  @P0 FFMA.FTZ R24, R166, R13, R7 ;  /* 0x0000000da6180223 */ /* 0x004fe20000010007 */
[----:B------:R-:W-:Y:S01]  /*14f60*/  ISETP.NE.AND P0, PT, R227, -0x1, PT ;  /* 0xffffffffe300780c */ /* 0x000fe20003f05270 */
[----:B------:R-:W-:Y:S04]  /*14f70*/  STS [R9+0x6000], R104 ;  /* 0x0060006809007388 */ /* 0x000fe80000000800 */
[----:B------:R2:W-:Y:S01]  /*14f80*/  STS [R9+0x6400], R106 ;  /* 0x0064006a09007388 */ /* 0x0005e20000000800 */
[----:B----4-:R-:W4:Y:S03]  /*14f90*/  @P5 LDC.64 R16, c[0x0][0x408] ;  /* 0x00010200ff105b82 */ /* 0x010f260000000a00 */
[----:B------:R-:W-:Y:S04]  /*14fa0*/  STS [R18+0x6000], R108 ;  /* 0x0060006c12007388 */ /* 0x000fe80000000800 */
[----:B------:R5:W-:Y:S04]  /*14fb0*/  STS [R18+0x6400], R110 ;  /* 0x0064006e12007388 */ /* 0x000be80000000800 */
[----:B------:R-:W-:Y:S04]  /*14fc0*/  STS [R12+0x4000], R116 ;  /* 0x004000740c007388 */ /* 0x000fe80000000800 */
[----:B------:R-:W-:Y:S01]  /*14fd0*/  STS [R12+0x4400], R118 ;  /* 0x004400760c007388 */ /* 0x000fe20000000800 */
[----:B-1----:R-:W-:-:S03]  /*14fe0*/  @!P5 IMAD.WIDE.U32 R26, R228, R2, RZ ;  /* 0x00000002e41ad225 */ /* 0x002fc600078e00ff */
[----:B------:R-:W-:Y:S04]  /*14ff0*/  STS [R10+0x4000], R5 ;  /* 0x004000050a007388 */ /* 0x000fe80000000800 */
[----:B------:R-:W-:Y:S01]  /*15000*/  STS [R10+0x4400], R4 ;  /* 0x004400040a007388 */ /* 0x000fe20000000800 */
[----:B--2---:R-:W1:Y:S03]  /*15010*/  @P1 LDC R9, c[0x0][0x458] ;  /* 0x00011600ff091b82 */ /* 0x004e660000000800 */
[----:B------:R-:W-:Y:S04]  /*15020*/  STS [R12+0x6000], R120 ;  /* 0x006000780c007388 */ /* 0x000fe80000000800 */
[----:B------:R3:W-:Y:S01]  /*15030*/  STS [R12+0x6400], R122 ;  /* 0x0064007a0c007388 */ /* 0x0007e20000000800 */
[----:B-----5:R-:W2:Y:S03]  /*15040*/  @P1 MUFU.LG2 R18, R6 ;  /* 0x0000000600121308 */ /* 0x020ea60000000c00 */
[----:B------:R5:W-:Y:S04]  /*15050*/  STS [R10+0x6000], R8 ;  /* 0x006000080a007388 */ /* 0x000be80000000800 */
[----:B------:R1:W-:Y:S01]  /*15060*/  STS [R10+0x6400], R11 ;  /* 0x0064000b0a007388 */ /* 0x0003e20000000800 */
[----:B------:R-:W-:Y:S01]  /*15070*/  BAR.SYNC.DEFER_BLOCKING 0x0 ;  /* 0x0000000000007b1d */ /* 0x000fe20000010000 */
[----:B--2---:R-:W-:Y:S01]  /*15080*/  @P1 FMUL.FTZ R18, R18, 0.69314718246459960938 ;  /* 0x3f31721812121820 */ /* 0x004fe20000410000 */
[----:B---3--:R-:W-:-:S02]  /*15090*/  IMAD R12, R23, UR4, RZ ;  /* 0x00000004170c7c24 */ /* 0x008fc4000f8e02ff */
[----:B-----5:R-:W-:Y:S02]  /*150a0*/  @!P5 IMAD R8, R228, R3, R27 ;  /* 0x00000003e408d224 */ /* 0x020fe400078e021b */
[----:B----4-:R-:W-:-:S04]  /*150b0*/  @P5 IMAD.WIDE.U32 R2, R227, R16, RZ ;  /* 0x00000010e3025225 */ /* 0x010fc800078e00ff */
[----:B------:R-:W-:Y:S01]  /*150c0*/  @P5 IMAD R8, R227, R17, R3 ;  /* 0x00000011e3085224 */ /* 0x000fe200078e0203 */
[----:B------:R2:W3:Y:S01]  /*150d0*/  LDS.128 R4, [R229+0x3800] ;  /* 0x00380000e5047984 */ /* 0x0004e20000000c00 */
[----:B------:R-:W-:Y:S01]  /*150e0*/  @!P0 IMAD R227, R228, R15, RZ ;  /* 0x0000000fe4e38224 */ /* 0x000fe200078e02ff */
[----:B------:R-:W-:Y:S01]  /*150f0*/  @P5 MOV R26, R2 ;  /* 0x00000002001a5202 */ /* 0x000fe20000000f00 */
[----:B------:R-:W-:Y:S01]  /*15100*/  IMAD.SHL.U32 R12, R12, 0x80, RZ ;  /* 0x000000800c0c7824 */ /* 0x000fe200078e00ff */
[----:B------:R-:W4:Y:S01]  /*15110*/  LDC.64 R2, c[0x0][0x410] ;  /* 0x00010400ff027b82 */ /* 0x000f220000000a00 */
[----:B-1----:R-:W-:Y:S01]  /*15120*/  IMAD.SHL.U32 R11, R226, 0x8, RZ ;  /* 0x00000008e20b7824 */ /* 0x002fe200078e00ff */
[----:B------:R-:W-:Y:S01]  /*15130*/  SHF.R.S32.HI R15, RZ, 0x1f, R227 ;  /* 0x0000001fff0f7819 */ /* 0x000fe200000114e3 */
[----:B------:R-:W-:Y:S01]  /*15140*/  IMAD.MOV.U32 R10, RZ, RZ, 0x7f800000 ;  /* 0x7f800000ff0a7424 */ /* 0x000fe200078e00ff */
[----:B------:R-:W-:Y:S01]  /*15150*/  SEL R16, R227, RZ, P6 ;  /* 0x000000ffe3107207 */ /* 0x000fe20003000000 */
[----:B------:R-:W-:Y:S01]  /*15160*/  @P1 FFMA.FTZ R10, R165, R9, R18 ;  /* 0x00000009a50a1223 */ /* 0x000fe20000010012 */
[----:B------:R-:W-:-:S02]  /*15170*/  SEL R15, R15, RZ, P6 ;  /* 0x000000ff0f0f7207 */ /* 0x000fc40003000000 */
[----:B------:R-:W-:Y:S02]  /*15180*/  LOP3.LUT P6, RZ, R226, 0x3, RZ, 0xc0, !PT ;  /* 0x00000003e2ff7812 */ /* 0x000fe400078cc0ff */
[--C-:B------:R-:W-:Y:S02]  /*15190*/  IADD3 R16, P5, P0, R12, R16, R20.reuse ;  /* 0x000000100c107210 */ /* 0x100fe400078be014 */
[----:B------:R-:W-:Y:S02]  /*151a0*/  IADD3 R9, PT, PT, R0, 0x40, RZ ;  /* 0x0000004000097810 */ /* 0x000fe40007ffe0ff */
[----:B------:R-:W-:Y:S02]  /*151b0*/  SHF.R.S32.HI R20, RZ, 0x1f, R20 ;  /* 0x0000001fff147819 */ /* 0x000fe40000011414 */
[----:B------:R-:W-:Y:S02]  /*151c0*/  SHF.R.S32.HI R12, RZ, 0x1f, R12 ;  /* 0x0000001fff0c7819 */ /* 0x000fe4000001140c */
[----:B------:R-:W-:-:S02]  /*151d0*/  LOP3.LUT R11, R11, 0x38, RZ, 0xc0, !PT ;  /* 0x000000380b0b7812 */ /* 0x000fc400078ec0ff */
[----:B------:R-:W-:Y:S02]  /*151e0*/  ISETP.GE.AND P1, PT, R9, R219, PT ;  /* 0x000000db0900720c */ /* 0x000fe40003f26270 */
[----:B------:R-:W-:Y:S02]  /*151f0*/  IADD3.X R15, PT, PT, R12, R15, R20, P5, P0 ;  /* 0x0000000f0c0f7210 */ /* 0x000fe40002fe0414 */
[C---:B------:R-:W-:Y:S02]  /*15200*/  IADD3 R9, PT, PT, R0.reuse, 0x50, RZ ;  /* 0x0000005000097810 */ /* 0x040fe40007ffe0ff */
[----:B------:R-:W-:Y:S01]  /*15210*/  IADD3 R26, P5, PT, R11, R26, RZ ;  /* 0x0000001a0b1a7210 */ /* 0x000fe20007fbe0ff */
[----:B------:R-:W-:Y:S01]  /*15220*/  VIADD R11, R0, 0x60 ;  /* 0x00000060000b7836 */ /* 0x000fe20000000000 */
[----:B------:R-:W-:Y:S02]  /*15230*/  ISETP.GE.AND P0, PT, R9, R219, PT ;  /* 0x000000db0900720c */ /* 0x000fe40003f06270 */
[----:B------:R-:W-:Y:S01]  /*15240*/  IADD3.X R27, PT, PT, RZ, R8, RZ, P5, !PT ;  /* 0x00000008ff1b7210 */ /* 0x000fe20002ffe4ff */
[----:B--2---:R-:W-:Y:S10]  /*15250*/  @P6 BRA `(.L_x_2368) ;  /* 0x0000000000b86947 */ /* 0x004ff40003800000 */
        /* <DEDUP_REMOVED lines=14> */
[CC--:B------:R-:W-:Y:S01]  /*15340*/  @!P1 IADD3 R30, P5, PT, R29.reuse, R16.reuse, RZ ;  /* 0x000000101d1e9210 */ /* 0x0c0fe20007fbe0ff */
[----:B------:R-:W-:Y:S01]  /*15350*/  @!P0 IMAD R22, R22, R23, RZ ;  /* 0x0000001716168224 */ /* 0x000fe200078e02ff */
[----:B------:R-:W-:Y:S01]  /*15360*/  ISETP.GE.AND P6, PT, R8, R219, PT ;  /* 0x000000db0800720c */ /* 0x000fe20003fc6270 */
[----:B------:R-:W-:Y:S01]  /*15370*/  @!P2 IMAD R18, R14, R23, RZ ;  /* 0x000000170e12a224 */ /* 0x000fe200078e02ff */
[----:B------:R-:W-:Y:S02]  /*15380*/  @!P1 LEA.HI.X.SX32 R29, R29, R15, 0x1, P5 ;  /* 0x0000000f1d1d9211 */ /* 0x000fe400028f0eff */
[----:B------:R-:W-:-:S04]  /*15390*/  @!P0 IADD3 R25, P5, PT, R22, R16, RZ ;  /* 0x0000001016198210 */ /* 0x000fc80007fbe0ff */
[----:B------:R-:W-:Y:S02]  /*153a0*/  @!P0 LEA.HI.X.SX32 R22, R22, R15, 0x1, P5 ;  /* 0x0000000f16168211 */ /* 0x000fe400028f0eff */
[----:B------:R-:W-:-:S03]  /*153b0*/  @!P2 IADD3 R20, P5, PT, R18, R16, RZ ;  /* 0x000000101214a210 */ /* 0x000fc60007fbe0ff */
[----:B------:R-:W-:Y:S01]  /*153c0*/  @!P6 IMAD R23, R8, R23, RZ ;  /* 0x000000170817e224 */ /* 0x000fe200078e02ff */
[----:B------:R-:W-:Y:S01]  /*153d0*/  @!P2 LEA.HI.X.SX32 R18, R18, R15, 0x1, P5 ;  /* 0x0000000f1212a211 */ /* 0x000fe200028f0eff */
[----:B------:R-:W1:Y:S03]  /*153e0*/  @!P1 LDC.64 R8, c[0x0][0x420] ;  /* 0x00010800ff089b82 */ /* 0x000e660000000a00 */
        /* <DEDUP_REMOVED lines=21> */
.L_x_2368:
[----:B------:R-:W-:Y:S05]  /*15540*/  BSYNC.RECONVERGENT B0 ;  /* 0x0000000000007941 */ /* 0x000fea0003800200 */
.L_x_2367:
[-C--:B------:R-:W-:Y:S01]  /*15550*/  ISETP.GE.AND P6, PT, R11, R219.reuse, PT ;  /* 0x000000db0b00720c */ /* 0x080fe20003fc6270 */
[----:B------:R1:W1:Y:S01]  /*15560*/  LDS.128 R12, [R229] ;  /* 0x00000000e50c7984 */ /* 0x0002620000000c00 */
[----:B------:R-:W-:Y:S01]  /*15570*/  ISETP.GE.AND P5, PT, R0, R219, PT ;  /* 0x000000db0000720c */ /* 0x000fe20003fa6270 */
[----:B--2-4-:R-:W-:Y:S01]  /*15580*/  IMAD.WIDE.U32 R18, R2, UR5, R26 ;  /* 0x0000000502127c25 */ /* 0x014fe2000f8e001a */
[----:B------:R-:W-:Y:S01]  /*15590*/  BSSY.RECONVERGENT B0, `(.L_x_2369) ;  /* 0x0000010000007945 */ /* 0x000fe20003800200 */
[----:B------:R2:W4:Y:S01]  /*155a0*/  LDS.128 R8, [R229+0x4000] ;  /* 0x00400000e5087984 */ /* 0x0005220000000c00 */
[----:B------:R-:W-:Y:S01]  /*155b0*/  IADD3 R0, PT, PT, R0, 0x70, RZ ;  /* 0x0000007000007810 */ /* 0x000fe20007ffe0ff */
[----:B------:R-:W-:-:S08]  /*155c0*/  IMAD R21, R3, UR5, R19 ;  /* 0x0000000503157c24 */ /* 0x000fd0000f8e0213 */
[----:B------:R-:W-:Y:S05]  /*155d0*/  @P5 BRA `(.L_x_2370) ;  /* 0x00000000002c5947 */ /* 0x000fea0003800000 */
        /* <DEDUP_REMOVED lines=11> */
.L_x_2370:
[----:B------:R-:W-:Y:S05]  /*15690*/  BSYNC.RECONVERGENT B0 ;  /* 0x0000000000007941 */ /* 0x000fea0003800200 */
.L_x_2369:
        /* <DEDUP_REMOVED lines=19> */
.L_x_2372:
[----:B------:R-:W-:Y:S05]  /*157d0*/  BSYNC.RECONVERGENT B0 ;  /* 0x0000000000007941 */ /* 0x000fea0003800200 */
.L_x_2371:
        /* <DEDUP_REMOVED lines=18> */
.L_x_2374:
[----:B------:R-:W-:Y:S05]  /*15900*/  BSYNC.RECONVERGENT B0 ;  /* 0x0000000000007941 */ /* 0x000fea0003800200 */
.L_x_2373:
        /* <DEDUP_REMOVED lines=18> */
.L_x_2376:
[----:B------:R-:W-:Y:S05]  /*15a30*/  BSYNC.RECONVERGENT B0 ;  /* 0x0000000000007941 */ /* 0x000fea0003800200 */
.L_x_2375:
        /* <DEDUP_REMOVED lines=18> */
.L_x_2378:
[----:B------:R-:W-:Y:S05]  /*15b60*/  BSYNC.RECONVERGENT B0 ;  /* 0x0000000000007941 */ /* 0x000fea0003800200 */
.L_x_2377:
        /* <DEDUP_REMOVED lines=18> */
.L_x_2380:
[----:B------:R-:W-:Y:S05]  /*15c90*/  BSYNC.RECONVERGENT B0 ;  /* 0x0000000000007941 */ /* 0x000fea0003800200 */
.L_x_2379:
        /* <DEDUP_REMOVED lines=18> */
.L_x_2382:
[----:B------:R-:W-:Y:S05]  /*15dc0*/  BSYNC.RECONVERGENT B0 ;  /* 0x0000000000007941 */ /* 0x000fea0003800200 */
.L_x_2381:
        /* <DEDUP_REMOVED lines=17> */
.L_x_2383:
        /* <DEDUP_REMOVED lines=10> */
.L_x_2872:


//--------------------- .text._ZN5flash16flash_fwd_kernelI23Flash_fwd_kernel_traitsILi128ELi128ELi32ELi4ELb0ELb0EN7cutlass10bfloat16_tE19Flash_kernel_traitsILi128ELi128ELi32ELi4ES3_EELb1ELb0ELb1ELb1ELb0ELb0ELb0ELb0EEEvNS_16Flash_fwd_paramsE --------------------------
	.section	.text._ZN5flash16flash_fwd_kernelI23Flash_fwd_kernel_traitsILi128ELi128ELi32ELi4ELb0ELb0EN7cutlass10bfloat16_tE19Flash_kernel_traitsILi128ELi128ELi32ELi4ES3_EELb1ELb0ELb1ELb1ELb0ELb0ELb0ELb0EEEvNS_16Flash_fwd_paramsE,"ax",@progbits
	.align	128
        .global         _ZN5flash16flash_fwd_kernelI23Flash_fwd_kernel_traitsILi128ELi128ELi32ELi4ELb0ELb0EN7cutlass10bfloat16_tE19Flash_kernel_traitsILi128ELi128ELi32ELi4ES3_EELb1ELb0ELb1ELb1ELb0ELb0ELb0ELb0EEEvNS_16Flash_fwd_paramsE
        .type           _ZN5flash16flash_fwd_kernelI23Flash_fwd_kernel_traitsILi128ELi128ELi32ELi4ELb0ELb0EN7cutlass10bfloat16_tE19Flash_kernel_traitsILi128ELi128ELi32ELi4ES3_EELb1ELb0ELb1ELb1ELb0ELb0ELb0ELb0EEEvNS_16Flash_fwd_paramsE,@function
        .size           _ZN5flash16flash_fwd_kernelI23Flash_fwd_kernel_traitsILi128ELi128ELi32ELi4ELb0ELb0EN7cutlass10bfloat16_tE19Flash_kernel_traitsILi128ELi128ELi32ELi4ES3_EELb1ELb0ELb1ELb1ELb0ELb0ELb0ELb0EEEvNS_16Flash_fwd_paramsE,(.L_x_2873 - _ZN5flash16flash_fwd_kernelI23Flash_fwd_kernel_traitsILi128ELi128ELi32ELi4ELb0ELb0EN7cutlass10bfloat16_tE19Flash_kernel_traitsILi128ELi128ELi32ELi4ES3_EELb1ELb0ELb1ELb1ELb0ELb0ELb0ELb0EEEvNS_16Flash_fwd_paramsE)
        .other          _ZN5flash16flash_fwd_kernelI23Flash_fwd_kernel_traitsILi128ELi128ELi32ELi4ELb0ELb0EN7cutlass10bfloat16_tE19Flash_kernel_traitsILi128ELi128ELi32ELi4ES3_EELb1ELb0ELb1ELb1ELb0ELb0ELb0ELb0EEEvNS_16Flash_fwd_paramsE,@"STO_CUDA_ENTRY STV_DEFAULT"
_ZN5flash16flash_fwd_kernelI23Flash_fwd_kernel_traitsILi128ELi128ELi32ELi4ELb0ELb0EN7cutlass10bfloat16_tE19Flash_kernel_traitsILi128ELi128ELi32ELi4ES3_EELb1ELb0ELb1ELb1ELb0ELb0ELb0ELb0EEEvNS_16Flash_fwd_paramsE:
.text._ZN5flash16flash_fwd_kernelI23Flash_fwd_kernel_traitsILi128ELi128ELi32ELi4ELb0ELb0EN7cutlass10bfloat16_tE19Flash_kernel_traitsILi128ELi128ELi32ELi4ES3_EELb1ELb0ELb1ELb1ELb0ELb0ELb0ELb0EEEvNS_16Flash_fwd_paramsE:
[----:B------:R-:W1:Y:S01]  /*0000*/  LDC R1, c[0x0][0x37c] ;  /* 0x0000df00ff017b82 */ /* 0x000e620000000800 */
[----:B------:R-:W2:Y:S07]  /*0010*/  LDCU.U8 UR4, c[0x0][0x524] ;  /* 0x0000a480ff0477ac */ /* 0x000eae0008000000 */
[----:B------:R-:W3:Y:S01]  /*0020*/  LDC R12, c[0x0][0x518] ;  /* 0x00014600ff0c7b82 */ /* 0x000ee20000000800 */
[----:B-1----:R-:W-:Y:S01]  /*0030*/  VIADD R1, R1, 0xffffff90 ;  /* 0xffffff9001017836 */ /* 0x002fe20000000000 */
[----:B------:R-:W1:Y:S06]  /*0040*/  LDCU.64 UR28, c[0x0][0x358] ;  /* 0x00006b00ff1c77ac */ /* 0x000e6c0008000a00 */
[----:B------:R-:W4:Y:S01]  /*0050*/  LDC R13, c[0x0][0x51c] ;  /* 0x00014700ff0d7b82 */ /* 0x000f220000000800 */
[----:B------:R-:W1:Y:S01]  /*0060*/  S2R R214, SR_TID.X ;  /* 0x0000000000d67919 */ /* 0x000e620000002100 */
[----:B------:R-:W1:Y:S01]  /*0070*/  LDCU.64 UR10, c[0x0][0x460] ;  /* 0x00008c00ff0a77ac */ /* 0x000e620008000a00 */
[----:B------:R-:W1:Y:S01]  /*0080*/  LDCU.64 UR8, c[0x0][0x470] ;  /* 0x00008e00ff0877ac */ /* 0x000e620008000a00 */
[----:B--2---:R-:W-:Y:S01]  /*0090*/  ISETP.NE.AND P1, PT, RZ, UR4, PT ;  /* 0x00000004ff007c0c */ /* 0x004fe2000bf25270 */
[----:B------:R-:W2:Y:S03]  /*00a0*/  LDCU.64 UR4, c[0x0][0x510] ;  /* 0x0000a200ff0477ac */ /* 0x000ea60008000a00 */
[----:B------:R-:W-:Y:S01]  /*00b0*/  S2UR UR32, SR_CTAID.X ;  /* 0x00000000002079c3 */ /* 0x000fe20000002500 */
[----:B------:R-:W2:Y:S07]  /*00c0*/  LDCU.64 UR14, c[0x0][0x460] ;  /* 0x00008c00ff0e77ac */ /* 0x000eae0008000a00 */
[----:B------:R-:W-:Y:S08]  /*00d0*/  S2UR UR25, SR_CTAID.Y ;  /* 0x00000000001979c3 */ /* 0x000ff00000002600 */
[----:B------:R-:W2:Y:S01]  /*00e0*/  S2UR UR26, SR_CTAID.Z ;  /* 0x00000000001a79c3 */ /* 0x000ea20000002700 */
[----:B---3--:R-:W-:Y:S01]  /*00f0*/  @P1 IMAD.MOV.U32 R2, RZ, RZ, R12 ;  /* 0x000000ffff021224 */ /* 0x008fe200078e000c */
[----:B------:R-:W3:Y:S01]  /*0100*/  LDCU.U8 UR12, c[0x0][0x532] ;  /* 0x0000a640ff0c77ac */ /* 0x000ee20008000000 */
[----:B----4-:R-:W-:Y:S01]  /*0110*/  @P1 IMAD.MOV.U32 R3, RZ, RZ, R13 ;  /* 0x000000ffff031224 */ /* 0x010fe200078e000d */
[----:B------:R-:W4:Y:S04]  /*0120*/  LDCU.64 UR6, c[0x0][0x468] ;  /* 0x00008d00ff0677ac */ /* 0x000f280008000a00 */
[----:B------:R-:W4:Y:S01]  /*0130*/  @P1 LDC R0, c[0x0][0x520] ;  /* 0x00014800ff001b82 */ /* 0x000f220000000800 */
[----:B-1----:R-:W4:Y:S01]  /*0140*/  @P1 LDG.E.64 R2, desc[UR28][R2.64] ;  /* 0x0000001c02021981 */ /* 0x002f22000c1e1b00 */
[----:B--2---:R-:W-:-:S02]  /*0150*/  IMAD.U32 R220, RZ, RZ, UR4 ;  /* 0x00000004ffdc7e24 */ /* 0x004fc4000f8e00ff */
[----:B------:R-:W-:-:S06]  /*0160*/  IMAD.U32 R221, RZ, RZ, UR5 ;  /* 0x00000005ffdd7e24 */ /* 0x000fcc000f8e00ff */
[----:B------:R-:W2:Y:S01]  /*0170*/  @P1 LDG.E.64 R220, desc[UR28][R220.64] ;  /* 0x0000001cdcdc1981 */ /* 0x000ea2000c1e1b00 */
[----:B------:R-:W-:Y:S01]  /*0180*/  UISETP.NE.U32.AND UP4, UPT, UR10, URZ, UPT ;  /* 0x000000ff0a00728c */ /* 0x000fe2000bf85070 */
[----:B------:R-:W-:Y:S01]  /*0190*/  ISETP.NE.U32.AND P4, PT, RZ, UR10, PT ;  /* 0x0000000aff007c0c */ /* 0x000fe2000bf85070 */
[----:B------:R-:W-:Y:S02]  /*01a0*/  UISETP.NE.U32.AND UP3, UPT, UR8, URZ, UPT ;  /* 0x000000ff0800728c */ /* 0x000fe4000bf65070 */
[----:B------:R-:W-:Y:S01]  /*01b0*/  UISETP.NE.AND.EX UP4, UPT, UR11, URZ, UPT, UP4 ;  /* 0x000000ff0b00728c */ /* 0x000fe2000bf85340 */
[----:B------:R-:W-:Y:S01]  /*01c0*/  ISETP.NE.AND.EX P4, PT, RZ, UR11, PT, P4 ;  /* 0x0000000bff007c0c */ /* 0x000fe2000bf85340 */
[----:B------:R-:W-:Y:S02]  /*01d0*/  ULOP3.LUT UR4, UR26, UR32, UR25, 0xfe, !UPT ;  /* 0x000000201a047292 */ /* 0x000fe4000f8efe19 */
[----:B------:R-:W-:Y:S02]  /*01e0*/  UISETP.NE.AND.EX UP3, UPT, UR9, URZ, UPT, UP3 ;  /* 0x000000ff0900728c */ /* 0x000fe4000bf65330 */
[----:B------:R-:W-:Y:S01]  /*01f0*/  PLOP3.LUT P2, PT, PT, PT, UP4, 0x80, 0x8 ;  /* 0x000000000008781c */ /* 0x000fe20003f4f048 */
[----:B------:R-:W-:Y:S01]  /*0200*/  USHF.L.U32 UR11, UR25, 0x2, URZ ;  /* 0x00000002190b7899 */ /* 0x000fe200080006ff */
[----:B------:R-:W-:Y:S01]  /*0210*/  LOP3.LUT P3, RZ, R214, UR4, RZ, 0xfc, !PT ;  /* 0x00000004d6ff7c12 */ /* 0x000fe2000f86fcff */
[----:B------:R-:W-:-:S02]  /*0220*/  UIMAD.WIDE.U32 UR14, UR25, 0x4, UR14 ;  /* 0x00000004190e78a5 */ /* 0x000fc4000f8e000e */
[----:B---3--:R-:W-:Y:S02]  /*0230*/  UISETP.NE.AND UP5, UPT, UR12, URZ, UPT ;  /* 0x000000ff0c00728c */ /* 0x008fe4000bfa5270 */
[----:B------:R-:W1:Y:S01]  /*0240*/  LDCU.64 UR4, c[0x0][0x478] ;  /* 0x00008f00ff0477ac */ /* 0x000e620008000a00 */
[----:B----4-:R-:W-:Y:S02]  /*0250*/  UISETP.EQ.U32.AND UP2, UPT, UR6, URZ, UPT ;  /* 0x000000ff0600728c */ /* 0x010fe4000bf42070 */
[----:B------:R-:W-:-:S05]  /*0260*/  USHF.R.U32.HI UR10, URZ, 0x1e, UR25 ;  /* 0x0000001eff0a7899 */ /* 0x000fca0008011619 */
[----:B------:R-:W2:Y:S01]  /*0270*/  @!P3 LDC.64 R6, c[0x0][0x528] ;  /* 0x00014a00ff06bb82 */ /* 0x000ea20000000a00 */
[----:B------:R-:W-:Y:S02]  /*0280*/  @UP3 UIADD3 UR12, UP1, UPT, UR11, UR8, URZ ;  /* 0x000000080b0c3290 */ /* 0x000fe4000ff3e0ff */
[----:B------:R-:W-:Y:S02]  /*0290*/  UISETP.EQ.OR.EX UP2, UPT, UR7, URZ, !UP5, UP2 ;  /* 0x000000ff0700728c */ /* 0x000fe4000ef42720 */
[----:B------:R-:W-:Y:S02]  /*02a0*/  @UP3 UIADD3.X UR13, UPT, UPT, UR10, UR9, URZ, UP1, !UPT ;  /* 0x000000090a0d3290 */ /* 0x000fe40008ffe4ff */
[----:B------:R-:W-:Y:S02]  /*02b0*/  UIADD3 UR8, UP1, UPT, UR11, UR6, URZ ;  /* 0x000000060b087290 */ /* 0x000fe4000ff3e0ff */
[----:B-1----:R-:W-:Y:S02]  /*02c0*/  UISETP.NE.U32.AND UP0, UPT, UR4, URZ, UPT ;  /* 0x000000ff0400728c */ /* 0x002fe4000bf05070 */
[----:B------:R-:W-:-:S02]  /*02d0*/  UIADD3.X UR9, UPT, UPT, UR10, UR7, URZ, UP1, !UPT ;  /* 0x000000070a097290 */ /* 0x000fc40008ffe4ff */
[----:B------:R-:W-:-:S11]  /*02e0*/  UISETP.NE.AND.EX UP0, UPT, UR5, URZ, UPT, UP0 ;  /* 0x000000ff0500728c */ /* 0x000fd6000bf05300 */
[----:B------:R-:W-:-:S04]  /*02f0*/  @UP0 UIADD3 UR4, UP1, UPT, UR11, UR4, URZ ;  /* 0x000000040b040290 */ /* 0x000fc8000ff3e0ff */
[----:B------:R-:W-:Y:S01]  /*0300*/  @UP0 UIADD3.X UR5, UPT, UPT, UR10, UR5, URZ, UP1, !UPT ;  /* 0x000000050a050290 */ /* 0x000fe20008ffe4ff */
[----:B------:R-:W-:Y:S01]  /*0310*/  @P1 IADD3 R12, P0, PT, R2, R0, RZ ;  /* 0x00000000020c1210 */ /* 0x000fe20007f1e0ff */
[----:B------:R-:W-:-:S03]  /*0320*/  IMAD.U32 R2, RZ, RZ, UR14 ;  /* 0x0000000eff027e24 */ /* 0x000fc6000f8e00ff */
[----:B------:R-:W-:Y:S01]  /*0330*/  @!P3 MOV R4, R12 ;  /* 0x0000000c0004b202 */ /* 0x000fe20000000f00 */
[----:B------:R-:W-:Y:S01]  /*0340*/  @P1 IMAD.X R13, RZ, RZ, R3, P0 ;  /* 0x000000ffff0d1224 */ /* 0x000fe200000e0603 */
[----:B------:R-:W-:Y:S01]  /*0350*/  PLOP3.LUT P1, PT, PT, PT, UP3, 0x80, 0x8 ;  /* 0x000000000008781c */ /* 0x000fe20003f2f038 */
[----:B------:R-:W-:Y:S02]  /*0360*/  IMAD.U32 R3, RZ, RZ, UR15 ;  /* 0x0000000fff037e24 */ /* 0x000fe4000f8e00ff */
[----:B------:R-:W-:Y:S01]  /*0370*/  @!P3 IMAD.MOV.U32 R5, RZ, RZ, R13 ;  /* 0x000000ffff05b224 */ /* 0x000fe200078e000d */
[----:B--2---:R-:W-:Y:S04]  /*0380*/  @!P3 STG.E.64 desc[UR28][R6.64], R220 ;  /* 0x000000dc0600b986 */ /* 0x004fe8000c101b1c */
        /* <DEDUP_REMOVED lines=14> */
[----:B-1----:R-:W-:Y:S01]  /*0470*/  IMAD.U32 R2, RZ, RZ, UR8 ;  /* 0x00000008ff027e24 */ /* 0x002fe2000f8e00ff */
[----:B------:R-:W-:-:S05]  /*0480*/  MOV R3, UR9 ;  /* 0x0000000900037c02 */ /* 0x000fca0008000f00 */
        /* <DEDUP_REMOVED lines=23> */
.L_x_2384:
        /* <DEDUP_REMOVED lines=55> */
.L_x_2386:
        /* <DEDUP_REMOVED lines=56> */
.L_x_2388:
[----:B------:R-:W-:Y:S05]  /*0cf0*/  BSYNC.RECONVERGENT B0 ;  /* 0x0000000000007941 */ /* 0x000fea0003800200 */
.L_x_2387:
        /* <DEDUP_REMOVED lines=21> */
.L_x_2390:
[----:B------:R-:W-:Y:S05]  /*0e50*/  BSYNC.RECONVERGENT B0 ;  /* 0x0000000000007941 */ /* 0x000fea0003800200 */
.L_x_2389:
        /* <DEDUP_REMOVED lines=21> */
.L_x_2392:
[----:B------:R-:W-:Y:S05]  /*0fb0*/  BSYNC.RECONVERGENT B0 ;  /* 0x0000000000007941 */ /* 0x000fea0003800200 */
.L_x_2391:
        /* <DEDUP_REMOVED lines=20> */
.L_x_2394:
[----:B------:R-:W-:Y:S05]  /*1100*/  BSYNC.RECONVERGENT B0 ;  /* 0x0000000000007941 */ /* 0x000fea0003800200 */
.L_x_2393:
        /* <DEDUP_REMOVED lines=20> */
.L_x_2396:
[----:B------:R-:W-:Y:S05]  /*1250*/  BSYNC.RECONVERGENT B0 ;  /* 0x0000000000007941 */ /* 0x000fea0003800200 */
.L_x_2395:
        /* <DEDUP_REMOVED lines=20> */
.L_x_2398:
[----:B------:R-:W-:Y:S05]  /*13a0*/  BSYNC.RECONVERGENT B0 ;  /* 0x0000000000007941 */ /* 0x000fea0003800200 */
.L_x_2397:
        /* <DEDUP_REMOVED lines=20> */
.L_x_2400:
[----:B------:R-:W-:Y:S05]  /*14f0*/  BSYNC.RECONVERGENT B0 ;  /* 0x0000000000007941 */ /* 0x000fea0003800200 */
.L_x_2399:
        /* <DEDUP_REMOVED lines=20> */
.L_x_2402:
[----:B------:R-:W-:Y:S05]  /*1640*/  BSYNC.RECONVERGENT B0 ;  /* 0x0000000000007941 */ /* 0x000fea0003800200 */
.L_x_2401:
        /* <DEDUP_REMOVED lines=10> */
.L_x_2404:
[----:B------:R-:W-:Y:S05]  /*16f0*/  BSYNC.RECONVERGENT B0 ;  /* 0x0000000000007941 */ /* 0x000fea0003800200 */
.L_x_2403:
        /* <DEDUP_REMOVED lines=15> */
.L_x_2406:
[----:B------:R-:W-:Y:S05]  /*17f0*/  BSYNC.RECONVERGENT B0 ;  /* 0x0000000000007941 */ /* 0x000fea0003800200 */
.L_x_2405:
        /* <DEDUP_REMOVED lines=10> */
.L_x_2408:
[----:B------:R-:W-:Y:S05]  /*18a0*/  BSYNC.RECONVERGENT B0 ;  /* 0x0000000000007941 */ /* 0x000fea0003800200 */
.L_x_2407:
        /* <DEDUP_REMOVED lines=10> */
.L_x_2410:
[----:B------:R-:W-:Y:S05]  /*1950*/  BSYNC.RECONVERGENT B0 ;  /* 0x0000000000007941 */ /* 0x000fea0003800200 */
.L_x_2409:
        /* <DEDUP_REMOVED lines=10> */
.L_x_2412:
[----:B------:R-:W-:Y:S05]  /*1a00*/  BSYNC.RECONVERGENT B0 ;  /* 0x0000000000007941 */ /* 0x000fea0003800200 */
.L_x_2411:
        /* <DEDUP_REMOVED lines=10> */
.L_x_2414:
[----:B------:R-:W-:Y:S05]  /*1ab0*/  BSYNC.RECONVERGENT B0 ;  /* 0x0000000000007941 */ /* 0x000fea0003800200 */
.L_x_2413:
        /* <DEDUP_REMOVED lines=10> */
.L_x_2416:
[----:B------:R-:W-:Y:S05]  /*1b60*/  BSYNC.RECONVERGENT B0 ;  /* 0x0000000000007941 */ /* 0x000fea0003800200 */
.L_x_2415:
        /* <DEDUP_REMOVED lines=10> */
.L_x_2385:
        /* <DEDUP_REMOVED lines=21> */
.L_x_2417:
[----:B------:R-:W1:Y:S01]  /*1d60*/  LDCU.64 UR10, c[0x0][0x3b8] ;  /* 0x00007700ff0a77ac */ /* 0x000e620008000a00 */
[----:B------:R-:W-:-:S04]  /*1d70*/  UIADD3 UR15, UPT, UPT, UR12, UR13, URZ ;  /* 0x0000000d0c0f7290 */ /* 0x000fc8000fffe0ff */
[----:B-1----:R-:W-:Y:S02]  /*1d80*/  UIMAD.WIDE.U32 UR16, UR15, UR10, URZ ;  /* 0x0000000a0f1072a5 */ /* 0x002fe4000f8e00ff */
[----:B------:R-:W-:-:S04]  /*1d90*/  UIMAD UR15, UR15, UR11, URZ ;  /* 0x0000000b0f0f72a4 */ /* 0x000fc8000f8e02ff */
[----:B------:R-:W-:Y:S02]  /*1da0*/  UIADD3 UR15, UPT, UPT, UR17, UR15, URZ ;  /* 0x0000000f110f7290 */ /* 0x000fe4000fffe0ff */
.L_x_2418:
        /* <DEDUP_REMOVED lines=39> */
.L_x_2419:
[----:B------:R-:W1:Y:S01]  /*2020*/  LDCU.64 UR8, c[0x0][0x3c0] ;  /* 0x00007800ff0877ac */ /* 0x000e620008000a00 */
[----:B------:R-:W-:-:S04]  /*2030*/  UIADD3 UR12, UPT, UPT, UR12, UR13, URZ ;  /* 0x0000000d0c0c7290 */ /* 0x000fc8000fffe0ff */
[----:B-1----:R-:W-:Y:S02]  /*2040*/  UIMAD.WIDE.U32 UR36, UR12, UR8, URZ ;  /* 0x000000080c2472a5 */ /* 0x002fe4000f8e00ff */
[----:B------:R-:W-:-:S04]  /*2050*/  UIMAD UR12, UR12, UR9, URZ ;  /* 0x000000090c0c72a4 */ /* 0x000fc8000f8e02ff */
[----:B------:R-:W-:-:S12]  /*2060*/  UIADD3 UR33, UPT, UPT, UR37, UR12, URZ ;  /* 0x0000000c25217290 */ /* 0x000fd8000fffe0ff */
.L_x_2420:
        /* <DEDUP_REMOVED lines=11> */
[----:B------:R3:W-:Y:S01]  /*2120*/  STL [R1+0xc], R4 ;  /* 0x00000c0401007387 */ /* 0x0007e20000100800 */
[----:B------:R-:W-:Y:S01]  /*2130*/  LOP3.LUT R2, R4, 0x1e00, RZ, 0xc0, !PT ;  /* 0x00001e0004027812 */ /* 0x000fe200078ec0ff */
[----:B------:R-:W4:Y:S01]  /*2140*/  S2UR UR34, SR_CgaCtaId ;  /* 0x00000000002279c3 */ /* 0x000f220000008800 */
[----:B------:R-:W-:Y:S01]  /*2150*/  LOP3.LUT R0, R0, 0x38, R214, 0x78, !PT ;  /* 0x0000003800007812 */ /* 0x000fe200078e78d6 */
[----:B------:R-:W-:Y:S01]  /*2160*/  VIADD R15, R14, 0x10 ;  /* 0x000000100e0f7836 */ /* 0x000fe20000000000 */
[----:B------:R-:W-:Y:S01]  /*2170*/  ISETP.GE.AND P3, PT, R3, UR18, PT ;  /* 0x0000001203007c0c */ /* 0x000fe2000bf66270 */
[----:B------:R-:W-:Y:S01]  /*2180*/  BSSY.RECONVERGENT B0, `(.L_x_2421) ;  /* 0x0000049000007945 */ /* 0x000fe20003800200 */
[----:B------:R-:W-:-:S02]  /*2190*/  LOP3.LUT R218, R0, R2, RZ, 0xfc, !PT ;  /* 0x0000000200da7212 */ /* 0x000fc400078efcff */
[----:B------:R-:W-:Y:S02]  /*21a0*/  IADD3 R3, PT, PT, R14, 0x40, RZ ;  /* 0x000000400e037810 */ /* 0x000fe40007ffe0ff */
[C---:B------:R-:W-:Y:S01]  /*21b0*/  IADD3 R2, P5, PT, R208.reuse, UR16, RZ ;  /* 0x00000010d0027c10 */ /* 0x040fe2000ffbe0ff */
[----:B------:R-:W5:Y:S01]  /*21c0*/  LDCU.64 UR16, c[0x0][0x388] ;  /* 0x00007100ff1077ac */ /* 0x000f620008000a00 */
[----:B------:R-:W-:Y:S02]  /*21d0*/  ISETP.GE.AND P2, PT, R3, UR18, PT ;  /* 0x0000001203007c0c */ /* 0x000fe4000bf46270 */
[C---:B------:R-:W-:Y:S01]  /*21e0*/  IADD3 R10, P1, PT, R208.reuse, UR14, RZ ;  /* 0x0000000ed00a7c10 */ /* 0x040fe2000ff3e0ff */
[----:B------:R-:W-:Y:S01]  /*21f0*/  IMAD.X R3, RZ, RZ, UR15, P5 ;  /* 0x0000000fff037e24 */ /* 0x000fe2000a8e06ff */
[----:B------:R-:W4:Y:S01]  /*2200*/  LDCU.64 UR14, c[0x0][0x390] ;  /* 0x00007200ff0e77ac */ /* 0x000f220008000a00 */
[----:B-1----:R-:W-:Y:S02]  /*2210*/  MOV R0, UR12 ;  /* 0x0000000c00007c02 */ /* 0x002fe40008000f00 */
[----:B------:R-:W-:Y:S01]  /*2220*/  IMAD.X R11, RZ, RZ, UR31, P1 ;  /* 0x0000001fff0b7e24 */ /* 0x000fe200088e06ff */
[----:B------:R-:W-:Y:S01]  /*2230*/  LOP3.LUT R99, R208, 0x40, RZ, 0xfc, !PT ;  /* 0x00000040d0637812 */ /* 0x000fe200078efcff */
[----:B------:R-:W-:Y:S01]  /*2240*/  IMAD.WIDE.U32 R2, R14, UR10, R2 ;  /* 0x0000000a0e027c25 */ /* 0x000fe2000f8e0002 */
[----:B---3--:R-:W-:-:S03]  /*2250*/  IADD3 R4, P4, PT, R208, UR36, RZ ;  /* 0x00000024d0047c10 */ /* 0x008fc6000ff9e0ff */
[----:B------:R-:W-:-:S04]  /*2260*/  IMAD.WIDE.U32 R10, R0, UR26, R10 ;  /* 0x0000001a000a7c25 */ /* 0x000fc8000f8e000a */
[----:B------:R-:W-:Y:S01]  /*2270*/  IMAD.X R5, RZ, RZ, UR33, P4 ;  /* 0x00000021ff057e24 */ /* 0x000fe2000a0e06ff */
[----:B------:R-:W-:Y:S01]  /*2280*/  UIMAD.WIDE.U32 UR32, UR32, 0x80, URZ ;  /* 0x00000080202078a5 */ /* 0x000fe2000f8e00ff */
[----:B--2---:R-:W-:Y:S02]  /*2290*/  IMAD R0, R7, UR4, RZ ;  /* 0x0000000407007c24 */ /* 0x004fe4000f8e02ff */
[----:B------:R-:W-:-:S04]  /*22a0*/  IMAD.WIDE.U32 R8, R14, UR8, R4 ;  /* 0x000000080e087c25 */ /* 0x000fc8000f8e0004 */
[C---:B------:R-:W-:Y:S02]  /*22b0*/  IMAD R5, R14.reuse, UR11, R3 ;  /* 0x0000000b0e057c24 */ /* 0x040fe4000f8e0203 */
[----:B------:R-:W-:Y:S02]  /*22c0*/  IMAD.MOV.U32 R4, RZ, RZ, R2 ;  /* 0x000000ffff047224 */ /* 0x000fe400078e0002 */
[C---:B------:R-:W-:Y:S02]  /*22d0*/  IMAD R3, R14.reuse, UR9, R9 ;  /* 0x000000090e037c24 */ /* 0x040fe4000f8e0209 */
[----:B------:R-:W-:Y:S02]  /*22e0*/  IMAD R7, R7, UR6, RZ ;  /* 0x0000000607077c24 */ /* 0x000fe4000f8e02ff */
[----:B------:R-:W-:Y:S01]  /*22f0*/  IMAD.MOV.U32 R2, RZ, RZ, R8 ;  /* 0x000000ffff027224 */ /* 0x000fe200078e0008 */
[----:B------:R-:W-:Y:S01]  /*2300*/  LOP3.LUT R8, R14, UR32, RZ, 0xfc, !PT ;  /* 0x000000200e087c12 */ /* 0x000fe2000f8efcff */
[----:B------:R-:W-:-:S02]  /*2310*/  IMAD R7, R6, UR7, R7 ;  /* 0x0000000706077c24 */ /* 0x000fc4000f8e0207 */
[----:B------:R-:W-:-:S04]  /*2320*/  IMAD.WIDE.U32 R2, R6, UR6, R2 ;  /* 0x0000000606027c25 */ /* 0x000fc8000f8e0002 */
[----:B------:R-:W-:Y:S01]  /*2330*/  IMAD.WIDE.U32 R4, R6, UR4, R4 ;  /* 0x0000000406047c25 */ /* 0x000fe2000f8e0004 */
[----:B----4-:R-:W-:Y:S01]  /*2340*/  LEA R17, P1, R2, UR14, 0x1 ;  /* 0x0000000e02117c11 */ /* 0x010fe2000f8208ff */
[----:B------:R-:W-:Y:S02]  /*2350*/  USHF.L.U64.HI UR4, UR10, 0x5, UR11 ;  /* 0x000000050a047899 */ /* 0x000fe4000801020b */
[----:B------:R-:W-:Y:S01]  /*2360*/  IMAD.IADD R3, R3, 0x1, R7 ;  /* 0x0000000103037824 */ /* 0x000fe200078e0207 */
[----:B-----5:R-:W-:Y:S01]  /*2370*/  LEA R98, P4, R4, UR16, 0x1 ;  /* 0x0000001004627c11 */ /* 0x020fe2000f8808ff */
[----:B------:R-:W-:Y:S01]  /*2380*/  IMAD R0, R6, UR5, R0 ;  /* 0x0000000506007c24 */ /* 0x000fe2000f8e0200 */
[----:B------:R-:W-:Y:S01]  /*2390*/  UMOV UR5, 0x400 ;  /* 0x0000040000057882 */ /* 0x000fe20000000000 */
[----:B------:R-:W-:Y:S01]  /*23a0*/  USHF.L.U32 UR14, UR10, 0x5, URZ ;  /* 0x000000050a0e7899 */ /* 0x000fe200080006ff */
[----:B------:R-:W-:Y:S01]  /*23b0*/  LEA.HI.X R16, R2, UR15, R3, 0x1, P1 ;  /* 0x0000000f02107c11 */ /* 0x000fe200088f0c03 */
[----:B------:R1:W-:Y:S01]  /*23c0*/  STL [R1+0x8], R98 ;  /* 0x0000086201007387 */ /* 0x0003e20000100800 */
[C---:B------:R-:W-:Y:S01]  /*23d0*/  ISETP.GE.AND P1, PT, R14.reuse, UR18, PT ;  /* 0x000000120e007c0c */ /* 0x040fe2000bf26270 */
[----:B------:R-:W-:Y:S01]  /*23e0*/  ULEA UR5, UR34, UR5, 0x18 ;  /* 0x0000000522057291 */ /* 0x000fe2000f8ec0ff */
[----:B------:R-:W-:Y:S01]  /*23f0*/  IADD3 R0, PT, PT, R5, R0, RZ ;  /* 0x0000000005007210 */ /* 0x000fe20007ffe0ff */
[----:B------:R1:W-:Y:S01]  /*2400*/  STL [R1+0x18], R17 ;  /* 0x0000181101007387 */ /* 0x0003e20000100800 */
[----:B------:R-:W-:-:S02]  /*2410*/  VIADD R9, R14, 0x50 ;  /* 0x000000500e097836 */ /* 0x000fc40000000000 */
[----:B------:R-:W-:Y:S01]  /*2420*/  LEA.HI.X R252, R4, UR17, R0, 0x1, P4 ;  /* 0x0000001104fc7c11 */ /* 0x000fe2000a0f0c00 */
[----:B------:R1:W-:Y:S01]  /*2430*/  STL [R1+0x14], R16 ;  /* 0x0000141001007387 */ /* 0x0003e20000100800 */
[----:B------:R-:W-:Y:S02]  /*2440*/  MOV R0, UR13 ;  /* 0x0000000d00007c02 */ /* 0x000fe40008000f00 */
[----:B------:R-:W-:Y:S01]  /*2450*/  ISETP.GE.AND P4, PT, R15, UR18, PT ;  /* 0x000000120f007c0c */ /* 0x000fe2000bf86270 */
[----:B------:R1:W-:Y:S01]  /*2460*/  STL [R1+0x2c], R99 ;  /* 0x00002c6301007387 */ /* 0x0003e20000100800 */
[----:B------:R-:W-:Y:S01]  /*2470*/  LEA R218, R218, UR5, 0x1 ;  /* 0x00000005dada7c11 */ /* 0x000fe2000f8e08ff */
[----:B------:R-:W-:Y:S01]  /*2480*/  IMAD R7, R0, UR26, R11 ;  /* 0x0000001a00077c24 */ /* 0x000fe2000f8e020b */
[----:B------:R-:W-:Y:S09]  /*2490*/  @P1 BRA `(.L_x_2422) ;  /* 0x00000000005c1947 */ /* 0x000ff20003800000 */
        /* <DEDUP_REMOVED lines=23> */
.L_x_2422:
[----:B------:R-:W-:Y:S05]  /*2610*/  BSYNC.RECONVERGENT B0 ;  /* 0x0000000000007941 */ /* 0x000fea0003800200 */
.L_x_2421:
        /* <DEDUP_REMOVED lines=30> */
.L_x_2424:
[----:B------:R-:W-:Y:S05]  /*2800*/  BSYNC.RECONVERGENT B0 ;  /* 0x0000000000007941 */ /* 0x000fea0003800200 */
.L_x_2423:
        /* <DEDUP_REMOVED lines=30> */
.L_x_2426:
[----:B------:R-:W-:Y:S05]  /*29f0*/  BSYNC.RECONVERGENT B0 ;  /* 0x0000000000007941 */ /* 0x000fea0003800200 */
.L_x_2425:
        /* <DEDUP_REMOVED lines=29> */
.L_x_2428:
[----:B------:R-:W-:Y:S05]  /*2bd0*/  BSYNC.RECONVERGENT B0 ;  /* 0x0000000000007941 */ /* 0x000fea0003800200 */
.L_x_2427:
        /* <DEDUP_REMOVED lines=29> */
.L_x_2430:
[----:B------:R-:W-:Y:S05]  /*2db0*/  BSYNC.RECONVERGENT B0 ;  /* 0x0000000000007941 */ /* 0x000fea0003800200 */
.L_x_2429:
        /* <DEDUP_REMOVED lines=29> */
.L_x_2432:
[----:B------:R-:W-:Y:S05]  /*2f90*/  BSYNC.RECONVERGENT B0 ;  /* 0x0000000000007941 */ /* 0x000fea0003800200 */
.L_x_2431:
        /* <DEDUP_REMOVED lines=27> */
.L_x_2434:
[----:B------:R-:W-:Y:S05]  /*3150*/  BSYNC.RECONVERGENT B0 ;  /* 0x0000000000007941 */ /* 0x000fea0003800200 */
.L_x_2433:
        /* <DEDUP_REMOVED lines=27> */
.L_x_2436:
[----:B------:R-:W-:Y:S05]  /*3310*/  BSYNC.RECONVERGENT B0 ;  /* 0x0000000000007941 */ /* 0x000fea0003800200 */
.L_x_2435:
        /* <DEDUP_REMOVED lines=22> */
.L_x_2438:
[----:B------:R-:W-:Y:S05]  /*3480*/  BSYNC.RECONVERGENT B0 ;  /* 0x0000000000007941 */ /* 0x000fea0003800200 */
.L_x_2437:
        /* <DEDUP_REMOVED lines=21> */
.L_x_2440:
[----:B------:R-:W-:Y:S05]  /*35e0*/  BSYNC.RECONVERGENT B0 ;  /* 0x0000000000007941 */ /* 0x000fea0003800200 */
.L_x_2439:
[----:B------:R-:W5:Y:S01]  /*35f0*/  LDCU.64 UR12, c[0x0][0x538] ;  /* 0x0000a700ff0c77ac */ /* 0x000f620008000a00 */
[----:B------:R-:W0:Y:S01]  /*3600*/  LDGDEPBAR ;  /* 0x00000000000079af */ /* 0x000e220000000000 */
[----:B-----5:R-:W-:-:S04]  /*3610*/  UISETP.NE.U32.AND UP1, UPT, UR12, URZ, UPT ;  /* 0x000000ff0c00728c */ /* 0x020fc8000bf25070 */
[----:B------:R-:W-:Y:S01]  /*3620*/  UISETP.NE.AND.EX UP1, UPT, UR13, URZ, UPT, UP1 ;  /* 0x000000ff0d00728c */ /* 0x000fe2000bf25310 */
[C---:B------:R-:W-:Y:S01]  /*3630*/  IMAD.SHL.U32 R100, R214.reuse, 0x2, RZ ;  /* 0x00000002d6647824 */ /* 0x040fe200078e00ff */
[C---:B------:R-:W-:Y:S01]  /*3640*/  LOP3.LUT P4, RZ, R214.reuse, 0x2, RZ, 0xc0, !PT ;  /* 0x00000002d6ff7812 */ /* 0x040fe2000788c0ff */
[----:B------:R-:W-:Y:S01]  /*3650*/  IMAD.SHL.U32 R211, R214, 0x20, RZ ;  /* 0x00000020d6d37824 */ /* 0x000fe200078e00ff */
[----:B------:R-:W-:Y:S01]  /*3660*/  SHF.R.U32.HI R210, RZ, 0x1, R214 ;  /* 0x00000001ffd27819 */ /* 0x000fe200000116d6 */
[----:B------:R-:W-:Y:S01]  /*3670*/  IMAD.MOV.U32 R80, RZ, RZ, 0x10 ;  /* 0x00000010ff507424 */ /* 0x000fe200078e00ff */
[----:B------:R-:W-:Y:S01]  /*3680*/  PLOP3.LUT P2, PT, PT, PT, UP1, 0x80, 0x8 ;  /* 0x000000000008781c */ /* 0x000fe20003f4f018 */
[----:B------:R-:W-:Y:S01]  /*3690*/  IMAD.MOV.U32 R32, RZ, RZ, 0x20 ;  /* 0x00000020ff207424 */ /* 0x000fe200078e00ff */
[----:B------:R-:W-:-:S04]  /*36a0*/  DEPBAR.LE SB0, 0x0 ;  /* 0x000080000000791a */ /* 0x000fc80000000000 */
[----:B------:R-:W5:Y:S01]  /*36b0*/  @UP1 LDCU.64 UR6, c[0x0][0x540] ;  /* 0x0000a800ff0617ac */ /* 0x000f620008000a00 */
[----:B------:R-:W-:Y:S01]  /*36c0*/  @UP1 UMOV UR32, UR26 ;  /* 0x0000001a00201c82 */ /* 0x000fe20008000000 */
[----:B------:R-:W-:Y:S02]  /*36d0*/  @UP1 UMOV UR33, URZ ;  /* 0x000000ff00211c82 */ /* 0x000fe40008000000 */
[----:B-----5:R-:W-:Y:S01]  /*36e0*/  @UP1 UIMAD.WIDE.U32 UR32, UR25, UR6, UR32 ;  /* 0x00000006192012a5 */ /* 0x020fe2000f8e0020 */
[----:B------:R-:W5:Y:S03]  /*36f0*/  LDCU UR6, c[0x0][0x3e0] ;  /* 0x00007c00ff0677ac */ /* 0x000f660008000800 */
[----:B------:R-:W-:Y:S02]  /*3700*/  @UP1 UIMAD UR7, UR25, UR7, UR33 ;  /* 0x00000007190712a4 */ /* 0x000fe4000f8e0221 */
[----:B------:R-:W-:-:S04]  /*3710*/  @UP1 ULEA UR12, UP0, UR32, UR12, 0x2 ;  /* 0x0000000c200c1291 */ /* 0x000fc8000f8010ff */
[----:B------:R-:W-:Y:S02]  /*3720*/  @UP1 ULEA.HI.X UR13, UR32, UR13, UR7, 0x2, UP0 ;  /* 0x0000000d200d1291 */ /* 0x000fe400080f1407 */
[----:B--234-:R-:W-:-:S03]  /*3730*/  IMAD.U32 R2, RZ, RZ, UR12 ;  /* 0x0000000cff027e24 */ /* 0x01cfc6000f8e00ff */
[----:B------:R-:W2:Y:S01]  /*3740*/  @UP1 LDCU UR7, c[0x0][0x458] ;  /* 0x00008b00ff0717ac */ /* 0x000ea20008000800 */
[----:B------:R-:W-:-:S05]  /*3750*/  IMAD.U32 R3, RZ, RZ, UR13 ;  /* 0x0000000dff037e24 */ /* 0x000fca000f8e00ff */
[----:B------:R-:W3:Y:S01]  /*3760*/  @P2 LDG.E R2, desc[UR28][R2.64] ;  /* 0x0000001c02022981 */ /* 0x000ee2000c1e1900 */
[----:B-----5:R-:W-:Y:S01]  /*3770*/  UIMAD UR6, UR25, UR6, UR26 ;  /* 0x00000006190672a4 */ /* 0x020fe2000f8e021a */
[C---:B------:R-:W-:Y:S01]  /*3780*/  IMAD.SHL.U32 R97, R214.reuse, 0x40, RZ ;  /* 0x00000040d6617824 */ /* 0x040fe200078e00ff */
[----:B------:R-:W-:Y:S01]  /*3790*/  USHF.L.U32 UR32, UR8, 0x5, URZ ;  /* 0x0000000508207899 */ /* 0x000fe200080006ff */
[----:B------:R4:W-:Y:S01]  /*37a0*/  STL [R1+0x44], R100 ;  /* 0x0000446401007387 */ /* 0x0009e20000100800 */
[----:B------:R-:W-:Y:S01]  /*37b0*/  USHF.L.U32 UR12, UR6, 0x5, URZ ;  /* 0x00000005060c7899 */ /* 0x000fe200080006ff */
[----:B------:R-:W-:Y:S01]  /*37c0*/  BSSY.RECONVERGENT B0, `(.L_x_2441) ;  /* 0x000002f000007945 */ /* 0x000fe20003800200 */
[----:B------:R-:W-:Y:S01]  /*37d0*/  UIMAD.WIDE.U32 UR32, UR32, UR15, URZ ;  /* 0x0000000f202072a5 */ /* 0x000fe2000f8e00ff */
[----:B------:R-:W-:Y:S01]  /*37e0*/  LOP3.LUT R7, R214, 0x8, RZ, 0xc0, !PT ;  /* 0x00000008d6077812 */ /* 0x000fe200078ec0ff */
[----:B------:R-:W-:Y:S01]  /*37f0*/  UMOV UR6, URZ ;  /* 0x000000ff00067c82 */ /* 0x000fe20008000000 */
[----:B------:R-:W-:Y:S01]  /*3800*/  LOP3.LUT R211, R211, 0x7c00, RZ, 0xc0, !PT ;  /* 0x00007c00d3d37812 */ /* 0x000fe200078ec0ff */
[----:B--2---:R-:W3:Y:S01]  /*3810*/  @P2 MUFU.RCP R0, UR7 ;  /* 0x0000000700002d08 */ /* 0x004ee20008001000 */
[----:B------:R-:W-:Y:S01]  /*3820*/  USHF.L.U64.HI UR7, UR8, 0x5, UR9 ;  /* 0x0000000508077899 */ /* 0x000fe20008010209 */
[----:B------:R-:W-:-:S02]  /*3830*/  SEL R80, R80, 0xfffffff0, !P4 ;  /* 0xfffffff050507807 */ /* 0x000fc40006000000 */
[----:B------:R-:W-:Y:S01]  /*3840*/  LOP3.LUT R6, R97, 0x200, RZ, 0xc0, !PT ;  /* 0x0000020061067812 */ /* 0x000fe200078ec0ff */
[----:B------:R-:W-:Y:S01]  /*3850*/  UIMAD UR7, UR7, UR15, URZ ;  /* 0x0000000f070772a4 */ /* 0x000fe2000f8e02ff */
[----:B------:R-:W-:Y:S02]  /*3860*/  LOP3.LUT R92, R210, 0x1f0, RZ, 0xc0, !PT ;  /* 0x000001f0d25c7812 */ /* 0x000fe400078ec0ff */
[----:B------:R-:W-:Y:S01]  /*3870*/  LOP3.LUT R250, R208, 0x1c0, R97, 0xf8, !PT ;  /* 0x000001c0d0fa7812 */ /* 0x000fe200078ef861 */
[----:B------:R-:W-:Y:S01]  /*3880*/  UIADD3 UR7, UPT, UPT, UR33, UR7, URZ ;  /* 0x0000000721077290 */ /* 0x000fe2000fffe0ff */
[----:B------:R-:W-:Y:S01]  /*3890*/  BAR.SYNC.DEFER_BLOCKING 0x0 ;  /* 0x0000000000007b1d */ /* 0x000fe20000010000 */
[----:B---3--:R-:W-:Y:S01]  /*38a0*/  @P2 FMUL.FTZ R0, R2, R0 ;  /* 0x0000000002002220 */ /* 0x008fe20000410000 */
[----:B------:R-:W-:-:S04]  /*38b0*/  LOP3.LUT R2, R214, 0x1f, RZ, 0xc0, !PT ;  /* 0x0000001fd6027812 */ /* 0x000fc800078ec0ff */
[----:B------:R-:W-:Y:S02]  /*38c0*/  @P2 R2UR UR13, R0 ;  /* 0x00000000000d22ca */ /* 0x000fe400000e0000 */
[----:B------:R-:W-:Y:S01]  /*38d0*/  IADD3 R94, P3, P1, R12, UR12, R2 ;  /* 0x0000000c0c5e7c10 */ /* 0x000fe2000f97e002 */
[----:B------:R-:W-:Y:S01]  /*38e0*/  USHF.R.S32.HI UR12, URZ, 0x1f, UR12 ;  /* 0x0000001fff0c7899 */ /* 0x000fe2000801140c */
[----:B------:R-:W-:Y:S02]  /*38f0*/  LOP3.LUT P2, RZ, R214, 0x4, RZ, 0xc0, !PT ;  /* 0x00000004d6ff7812 */ /* 0x000fe4000784c0ff */
[----:B------:R-:W-:Y:S02]  /*3900*/  SHF.R.U32.HI R0, RZ, 0x2, R214 ;  /* 0x00000002ff007819 */ /* 0x000fe400000116d6 */
[----:B------:R-:W-:Y:S02]  /*3910*/  SEL R32, R32, 0xffffffe0, !P2 ;  /* 0xffffffe020207807 */ /* 0x000fe40005000000 */
[----:B------:R-:W-:-:S02]  /*3920*/  IADD3.X R95, PT, PT, R13, UR12, RZ, P3, P1 ;  /* 0x0000000c0d5f7c10 */ /* 0x000fc40009fe24ff */
[----:B------:R-:W-:Y:S01]  /*3930*/  LOP3.LUT R96, R0, 0x7, RZ, 0xc0, !PT ;  /* 0x0000000700607812 */ /* 0x000fe200078ec0ff */
        /* <DEDUP_REMOVED lines=21> */
.L_x_2442:
[----:B------:R3:W-:Y:S04]  /*3a90*/  STS.128 [R218+0xa000], RZ ;  /* 0x00a000ffda007388 */ /* 0x0007e80000000c00 */
[----:B------:R3:W-:Y:S02]  /*3aa0*/  STS.128 [R218+0xb000], RZ ;  /* 0x00b000ffda007388 */ /* 0x0007e40000000c00 */
.L_x_2443:
[----:B------:R-:W-:Y:S05]  /*3ab0*/  BSYNC.RECONVERGENT B0 ;  /* 0x0000000000007941 */ /* 0x000fea0003800200 */
.L_x_2441:
[----:B------:R-:W-:Y:S01]  /*3ac0*/  ISETP.GE.AND P0, PT, R15, UR17, PT ;  /* 0x000000110f007c0c */ /* 0x000fe2000bf06270 */
[----:B------:R-:W-:Y:S01]  /*3ad0*/  BSSY.RECONVERGENT B0, `(.L_x_2444) ;  /* 0x000001d000007945 */ /* 0x000fe20003800200 */
[C---:B------:R-:W-:Y:S02]  /*3ae0*/  LOP3.LUT R93, R250.reuse, 0x8, R210, 0x78, !PT ;  /* 0x00000008fa5d7812 */ /* 0x040fe400078e78d2 */
[----:B------:R-:W-:Y:S02]  /*3af0*/  LOP3.LUT R0, R250, R7, RZ, 0x3c, !PT ;  /* 0x00000007fa007212 */ /* 0x000fe400078e3cff */
[----:B--2---:R-:W-:Y:S02]  /*3b00*/  LOP3.LUT R3, R97, 0x400, RZ, 0xc0, !PT ;  /* 0x0000040061037812 */ /* 0x004fe400078ec0ff */
[----:B------:R-:W-:-:S03]  /*3b10*/  IADD3 R2, PT, PT, R93, R6, R211 ;  /* 0x000000065d027210 */ /* 0x000fc60007ffe0d3 */
[----:B------:R-:W-:Y:S01]  /*3b20*/  IMAD R248, R0, 0x2, R3 ;  /* 0x0000000200f87824 */ /* 0x000fe200078e0203 */
[----:B------:R-:W-:Y:S01]  /*3b30*/  LEA R0, R2, UR5, 0x1 ;  /* 0x0000000502007c11 */ /* 0x000fe2000f8e08ff */
[----:B------:R2:W-:Y:S04]  /*3b40*/  @P0 STS.128 [R218+0xa800], RZ ;  /* 0x00a800ffda000388 */ /* 0x0005e80000000c00 */
[----:B------:R2:W-:Y:S01]  /*3b50*/  @P0 STS.128 [R218+0xb800], RZ ;  /* 0x00b800ffda000388 */ /* 0x0005e20000000c00 */
[----:B------:R-:W-:Y:S05]  /*3b60*/  @P0 BRA `(.L_x_2445) ;  /* 0x00000000004c0947 */ /* 0x000fea0003800000 */
        /* <DEDUP_REMOVED lines=19> */
.L_x_2445:
[----:B------:R-:W-:Y:S05]  /*3ca0*/  BSYNC.RECONVERGENT B0 ;  /* 0x0000000000007941 */ /* 0x000fea0003800200 */
.L_x_2444:
[----:B------:R-:W-:Y:S01]  /*3cb0*/  LDSM.16.M88.4 R8, [R0] ;  /* 0x000000000008783b */ /* 0x000fe20000000200 */
[----:B------:R-:W-:Y:S01]  /*3cc0*/  VIADD R138, R248, UR5 ;  /* 0x00000005f88a7c36 */ /* 0x000fe20008000000 */
[----:B------:R-:W-:Y:S01]  /*3cd0*/  LEA R88, R80, R0, 0x1 ;  /* 0x0000000050587211 */ /* 0x000fe200078e08ff */
[----:B------:R-:W-:Y:S01]  /*3ce0*/  IMAD R91, R32, 0x2, R0 ;  /* 0x00000002205b7824 */ /* 0x000fe200078e0200 */
[----:B------:R-:W5:Y:S01]  /*3cf0*/  LDSM.16.M88.4 R24, [R248+UR5+0x8000] ;  /* 0x00800005f818783b */ /* 0x000f620008000200 */
[--C-:B----4-:R-:W-:Y:S01]  /*3d00*/  IMAD R3, R80, 0x2, R138.reuse ;  /* 0x0000000250037824 */ /* 0x110fe200078e028a */
[----:B------:R-:W-:Y:S01]  /*3d10*/  LOP3.LUT R100, R100, 0x6, RZ, 0xc0, !PT ;  /* 0x0000000664647812 */ /* 0x000fe200078ec0ff */
[----:B------:R-:W-:Y:S01]  /*3d20*/  IMAD R90, R32, 0x2, R138 ;  /* 0x00000002205a7824 */ /* 0x000fe200078e028a */
[----:B------:R-:W4:Y:S01]  /*3d30*/  LDSM.16.M88.4 R4, [R0+0x2000] ;  /* 0x002000000004783b */ /* 0x000f220000000200 */
[C---:B------:R-:W-:Y:S01]  /*3d40*/  LEA R89, R80.reuse, R91, 0x1 ;  /* 0x0000005b50597211 */ /* 0x040fe200078e08ff */
[----:B------:R-:W-:Y:S01]  /*3d50*/  UISETP.GT.U32.AND UP0, UPT, UR15, UR19, UPT ;  /* 0x000000130f00728c */ /* 0x000fe2000bf04070 */
[----:B------:R-:W-:Y:S01]  /*3d60*/  IMAD R2, R80, 0x2, R90 ;  /* 0x0000000250027824 */ /* 0x000fe200078e025a */
[----:B-1----:R-:W1:Y:S01]  /*3d70*/  LDSM.16.M88.4 R16, [R248+UR5+0x8800] ;  /* 0x00880005f810783b */ /* 0x002e620008000200 */
[----:B------:R-:W-:-:S03]  /*3d80*/  UIADD3 UR24, UPT, UPT, UR30, UR24, -UR21 ;  /* 0x000000181e187290 */ /* 0x000fc6000fffe815 */
[----:B------:R-:W-:Y:S04]  /*3d90*/  LDSM.16.M88.4 R28, [R3+0x8000] ;  /* 0x00800000031c783b */ /* 0x000fe80000000200 */
[----:B------:R-:W3:Y:S04]  /*3da0*/  LDSM.16.M88.4 R20, [R88] ;  /* 0x000000005814783b */ /* 0x000ee80000000200 */
[----:B------:R-:W2:Y:S04]  /*3db0*/  LDSM.16.M88.4 R12, [R88+0x2000] ;  /* 0x00200000580c783b */ /* 0x000ea80000000200 */
[----:B------:R-:W2:Y:S04]  /*3dc0*/  LDSM.16.M88.4 R40, [R3+0x8800] ;  /* 0x008800000328783b */ /* 0x000ea80000000200 */
[----:B------:R-:W-:Y:S04]  /*3dd0*/  LDSM.16.M88.4 R32, [R90+0x8000] ;  /* 0x008000005a20783b */ /* 0x000fe80000000200 */
[----:B------:R-:W0:Y:S04]  /*3de0*/  LDGDEPBAR ;  /* 0x00000000000079af */ /* 0x000e280000000000 */
[----:B------:R-:W-:Y:S01]  /*3df0*/  STL [R1+0x40], R100 ;  /* 0x0000406401007387 */ /* 0x000fe20000100800 */
[-C--:B-----5:R-:W-:Y:S08]  /*3e00*/  HMMA.16816.F32.BF16 R64, R8, R24.reuse, RZ ;  /* 0x000000180840723c */ /* 0x0a0ff000000418ff */
[C---:B----4-:R-:W-:Y:S08]  /*3e10*/  HMMA.16816.F32.BF16 R36, R4.reuse, R24, RZ ;  /* 0x000000180424723c */ /* 0x050ff000000418ff */
[C---:B-1----:R-:W-:Y:S08]  /*3e20*/  HMMA.16816.F32.BF16 R48, R4.reuse, R16, RZ ;  /* 0x000000100430723c */ /* 0x042ff000000418ff */
[-C--:B------:R-:W-:Y:S08]  /*3e30*/  HMMA.16816.F32.BF16 R56, R4, R26.reuse, RZ ;  /* 0x0000001a0438723c */ /* 0x080ff000000418ff */
[----:B------:R-:W-:Y:S01]  /*3e40*/  HMMA.16816.F32.BF16 R68, R8, R26, RZ ;  /* 0x0000001a0844723c */ /* 0x000fe200000418ff */
[----:B------:R-:W-:Y:S07]  /*3e50*/  LDSM.16.M88.4 R24, [R90+0x8800] ;  /* 0x008800005a18783b */ /* 0x000fee0000000200 */
[----:B------:R-:W-:Y:S01]  /*3e60*/  HMMA.16816.F32.BF16 R44, R4, R18, RZ ;  /* 0x00000012042c723c */ /* 0x000fe200000418ff */
[----:B------:R-:W1:Y:S07]  /*3e70*/  LDSM.16.M88.4 R4, [R91+0x2000] ;  /* 0x002000005b04783b */ /* 0x000e6e0000000200 */
[C---:B------:R-:W-:Y:S08]  /*3e80*/  HMMA.16816.F32.BF16 R52, R8.reuse, R16, RZ ;  /* 0x000000100834723c */ /* 0x040ff000000418ff */
[----:B------:R-:W-:Y:S01]  /*3e90*/  HMMA.16816.F32.BF16 R60, R8, R18, RZ ;  /* 0x00000012083c723c */ /* 0x000fe200000418ff */
[----:B------:R-:W4:Y:S04]  /*3ea0*/  LDSM.16.M88.4 R8, [R91] ;  /* 0x000000005b08783b */ /* 0x000f280000000200 */
[----:B------:R-:W-:Y:S03]  /*3eb0*/  LDSM.16.M88.4 R16, [R89+0x2000] ;  /* 0x002000005910783b */ /* 0x000fe60000000200 */
[-C--:B---3--:R-:W-:Y:S08]  /*3ec0*/  HMMA.16816.F32.BF16 R76, R20, R28.reuse, R64 ;  /* 0x0000001c144c723c */ /* 0x088ff00000041840 */
[C---:B--2---:R-:W-:Y:S01]  /*3ed0*/  HMMA.16816.F32.BF16 R72, R12.reuse, R28, R36 ;  /* 0x0000001c0c48723c */ /* 0x044fe20000041824 */
[----:B------:R-:W2:Y:S07]  /*3ee0*/  LDSM.16.M88.4 R36, [R2+0x8000] ;  /* 0x008000000224783b */ /* 0x000eae0000000200 */
[C---:B------:R-:W-:Y:S08]  /*3ef0*/  HMMA.16816.F32.BF16 R48, R12.reuse, R40, R48 ;  /* 0x000000280c30723c */ /* 0x040ff00000041830 */
[-C--:B------:R-:W-:Y:S08]  /*3f00*/  HMMA.16816.F32.BF16 R56, R12, R30.reuse, R56 ;  /* 0x0000001e0c38723c */ /* 0x080ff00000041838 */
[----:B------:R-:W-:Y:S08]  /*3f10*/  HMMA.16816.F32.BF16 R64, R20, R30, R68 ;  /* 0x0000001e1440723c */ /* 0x000ff00000041844 */
[----:B------:R-:W-:Y:S01]  /*3f20*/  HMMA.16816.F32.BF16 R44, R12, R42, R44 ;  /* 0x0000002a0c2c723c */ /* 0x000fe2000004182c */
[----:B------:R-:W-:Y:S07]  /*3f30*/  LDSM.16.M88.4 R12, [R89] ;  /* 0x00000000590c783b */ /* 0x000fee0000000200 */
[C---:B------:R-:W-:Y:S01]  /*3f40*/  HMMA.16816.F32.BF16 R84, R20.reuse, R40, R52 ;  /* 0x000000281454723c */ /* 0x040fe20000041834 */
[----:B------:R-:W-:Y:S07]  /*3f50*/  LDSM.16.M88.4 R52, [R248+UR5+0x9800] ;  /* 0x00980005f834783b */ /* 0x000fee0008000200 */
[----:B------:R-:W-:Y:S01]  /*3f60*/  HMMA.16816.F32.BF16 R28, R20, R42, R60 ;  /* 0x0000002a141c723c */ /* 0x000fe2000004183c */
[----:B------:R-:W3:Y:S07]  /*3f70*/  LDSM.16.M88.4 R20, [R2+0x8800] ;  /* 0x008800000214783b */ /* 0x000eee0000000200 */
[C---:B-1----:R-:W-:Y:S08]  /*3f80*/  HMMA.16816.F32.BF16 R80, R4.reuse, R24, R48 ;  /* 0x000000180450723c */ /* 0x042ff00000041830 */
[C---:B------:R-:W-:Y:S08]  /*3f90*/  HMMA.16816.F32.BF16 R40, R4.reuse, R32, R72 ;  /* 0x000000200428723c */ /* 0x040ff00000041848 */
[C---:B------:R-:W-:Y:S01]  /*3fa0*/  HMMA.16816.F32.BF16 R48, R4.reuse, R34, R56 ;  /* 0x000000220430723c */ /* 0x040fe20000041838 */
[----:B------:R-:W-:Y:S07]  /*3fb0*/  LDSM.16.M88.4 R56, [R248+UR5+0x9000] ;  /* 0x00900005f838783b */ /* 0x000fee0008000200 */
[----:B------:R-:W-:Y:S01]  /*3fc0*/  HMMA.16816.F32.BF16 R60, R4, R26, R44 ;  /* 0x0000001a043c723c */ /* 0x000fe2000004182c */
[----:B------:R-:W1:Y:S07]  /*3fd0*/  LDSM.16.M88.4 R4, [R0+0x6000] ;  /* 0x006000000004783b */ /* 0x000e6e0000000200 */
[C---:B----4-:R-:W-:Y:S08]  /*3fe0*/  HMMA.16816.F32.BF16 R72, R8.reuse, R32, R76 ;  /* 0x000000200848723c */ /* 0x050ff0000004184c */
[C---:B------:R-:W-:Y:S01]  /*3ff0*/  HMMA.16816.F32.BF16 R68, R8.reuse, R34, R64 ;  /* 0x000000220844723c */ /* 0x040fe20000041840 */
[----:B------:R-:W-:Y:S07]  /*4000*/  LDSM.16.M88.4 R64, [R3+0x9000] ;  /* 0x009000000340783b */ /* 0x000fee0000000200 */
[C---:B------:R-:W-:Y:S08]  /*4010*/  HMMA.16816.F32.BF16 R32, R8.reuse, R24, R84 ;  /* 0x000000180820723c */ /* 0x040ff00000041854 */
[----:B------:R-:W-:Y:S01]  /*4020*/  HMMA.16816.F32.BF16 R28, R8, R26, R28 ;  /* 0x0000001a081c723c */ /* 0x000fe2000004181c */
[----:B------:R4:W5:Y:S04]  /*4030*/  LDSM.16.M88.4 R8, [R0+0x4000] ;  /* 0x004000000008783b */ /* 0x0009680000000200 */
[----:B------:R-:W5:Y:S03]  /*4040*/  LDSM.16.M88.4 R24, [R88+0x6000] ;  /* 0x006000005818783b */ /* 0x000f660000000200 */
[C---:B--2---:R-:W-:Y:S08]  /*4050*/  HMMA.16816.F32.BF16 R44, R16.reuse, R38, R48 ;  /* 0x00000026102c723c */ /* 0x044ff00000041830 */
[C---:B------:R-:W-:Y:S08]  /*4060*/  HMMA.16816.F32.BF16 R40, R16.reuse, R36, R40 ;  /* 0x000000241028723c */ /* 0x040ff00000041828 */
[----:B---3--:R-:W-:Y:S01]  /*4070*/  HMMA.16816.F32.BF16 R48, R16, R20, R80 ;  /* 0x000000141030723c */ /* 0x008fe20000041850 */
[----:B------:R-:W2:Y:S01]  /*4080*/  LDSM.16.M88.4 R80, [R3+0x9800] ;  /* 0x009800000350783b */ /* 0x000ea20000000200 */
[----:B----4-:R-:W-:-:S06]  /*4090*/  IMAD.U32 R0, RZ, RZ, UR15 ;  /* 0x0000000fff007e24 */ /* 0x010fcc000f8e00ff */
[----:B------:R-:W-:Y:S08]  /*40a0*/  HMMA.16816.F32.BF16 R16, R16, R22, R60 ;  /* 0x000000161010723c */ /* 0x000ff0000004183c */
[C---:B------:R-:W-:Y:S08]  /*40b0*/  HMMA.16816.F32.BF16 R60, R12.reuse, R36, R72 ;  /* 0x000000240c3c723c */ /* 0x040ff00000041848 */
[C---:B------:R-:W-:Y:S08]  /*40c0*/  HMMA.16816.F32.BF16 R72, R12.reuse, R38, R68 ;  /* 0x000000260c48723c */ /* 0x040ff00000041844 */
[C---:B------:R-:W-:Y:S08]  /*40d0*/  HMMA.16816.F32.BF16 R68, R12.reuse, R20, R32 ;  /* 0x000000140c44723c */ /* 0x040ff00000041820 */
[----:B------:R-:W-:Y:S01]  /*40e0*/  HMMA.16816.F32.BF16 R32, R12, R22, R28 ;  /* 0x000000160c20723c */ /* 0x000fe2000004181c */
[----:B------:R-:W-:Y:S07]  /*40f0*/  LDSM.16.M88.4 R20, [R88+0x4000] ;  /* 0x004000005814783b */ /* 0x000fee0000000200 */
[C---:B-1----:R-:W-:Y:S08]  /*4100*/  HMMA.16816.F32.BF16 R36, R4.reuse, R52, R48 ;  /* 0x000000340424723c */ /* 0x042ff00000041830 */
[C---:B------:R-:W-:Y:S01]  /*4110*/  HMMA.16816.F32.BF16 R28, R4.reuse, R56, R40 ;  /* 0x00000038041c723c */ /* 0x040fe20000041828 */
[----:B------:R-:W-:Y:S07]  /*4120*/  LDSM.16.M88.4 R40, [R90+0x9000] ;  /* 0x009000005a28783b */ /* 0x000fee0000000200 */
[C---:B------:R-:W-:Y:S01]  /*4130*/  HMMA.16816.F32.BF16 R48, R4.reuse, R54, R16 ;  /* 0x000000360430723c */ /* 0x040fe20000041810 */
[----:B------:R-:W1:Y:S07]  /*4140*/  LDSM.16.M88.4 R16, [R91+0x6000] ;  /* 0x006000005b10783b */ /* 0x000e6e0000000200 */
[----:B------:R-:W-:Y:S01]  /*4150*/  HMMA.16816.F32.BF16 R12, R4, R58, R44 ;  /* 0x0000003a040c723c */ /* 0x000fe2000004182c */
[----:B------:R-:W-:Y:S07]  /*4160*/  LDSM.16.M88.4 R4, [R89+0x6000] ;  /* 0x006000005904783b */ /* 0x000fee0000000200 */
[C---:B-----5:R-:W-:Y:S01]  /*4170*/  HMMA.16816.F32.BF16 R76, R8.reuse, R56, R60 ;  /* 0x00000038084c723c */ /* 0x060fe2000004183c */
[----:B------:R-:W3:Y:S07]  /*4180*/  LDSM.16.M88.4 R60, [R90+0x9800] ;  /* 0x009800005a3c783b */ /* 0x000eee0000000200 */
[C---:B------:R-:W-:Y:S08]  /*4190*/  HMMA.16816.F32.BF16 R56, R8.reuse, R58, R72 ;  /* 0x0000003a0838723c */ /* 0x040ff00000041848 */
[C---:B------:R-:W-:Y:S08]  /*41a0*/  HMMA.16816.F32.BF16 R72, R8.reuse, R52, R68 ;  /* 0x000000340848723c */ /* 0x040ff00000041844 */
[----:B------:R-:W-:Y:S01]  /*41b0*/  HMMA.16816.F32.BF16 R52, R8, R54, R32 ;  /* 0x000000360834723c */ /* 0x000fe20000041820 */
[----:B------:R-:W-:Y:S07]  /*41c0*/  LDSM.16.M88.4 R32, [R2+0x9800] ;  /* 0x009800000220783b */ /* 0x000fee0000000200 */
[C---:B------:R-:W-:Y:S01]  /*41d0*/  HMMA.16816.F32.BF16 R8, R24.reuse, R66, R12 ;  /* 0x000000421808723c */ /* 0x040fe2000004180c */
[----:B------:R-:W4:Y:S07]  /*41e0*/  LDSM.16.M88.4 R12, [R91+0x4000] ;  /* 0x004000005b0c783b */ /* 0x000f2e0000000200 */
[C---:B------:R-:W-:Y:S01]  /*41f0*/  HMMA.16816.F32.BF16 R44, R24.reuse, R64, R28 ;  /* 0x00000040182c723c */ /* 0x040fe2000004181c */
[----:B------:R-:W5:Y:S07]  /*4200*/  LDSM.16.M88.4 R28, [R2+0x9000] ;  /* 0x00900000021c783b */ /* 0x000f6e0000000200 */
[C---:B--2---:R-:W-:Y:S08]  /*4210*/  HMMA.16816.F32.BF16 R68, R24.reuse, R80, R36 ;  /* 0x000000501844723c */ /* 0x044ff00000041824 */
[----:B------:R-:W-:Y:S08]  /*4220*/  HMMA.16816.F32.BF16 R24, R24, R82, R48 ;  /* 0x000000521818723c */ /* 0x000ff00000041830 */
[----:B-1----:R-:W-:Y:S01]  /*4230*/  HMMA.16816.F32.BF16 R48, R16, R42, R8 ;  /* 0x0000002a1030723c */ /* 0x002fe20000041808 */
[----:B------:R-:W1:Y:S01]  /*4240*/  LDSM.16.M88.4 R8, [R89+0x4000] ;  /* 0x004000005908783b */ /* 0x000e620000000200 */
[----:B------:R-:W-:-:S06]  /*4250*/  DEPBAR.LE SB0, 0x0 ;  /* 0x000080000000791a */ /* 0x000fcc0000000000 */
[----:B------:R-:W-:Y:S01]  /*4260*/  HMMA.16816.F32.BF16 R36, R20, R64, R76 ;  /* 0x000000401424723c */ /* 0x000fe2000004184c */
[----:B------:R-:W-:-:S07]  /*4270*/  SHF.R.U32.HI R76, RZ, 0x5, R214 ;  /* 0x00000005ff4c7819 */ /* 0x000fce00000116d6 */
[C---:B------:R-:W-:Y:S08]  /*4280*/  HMMA.16816.F32.BF16 R64, R20.reuse, R66, R56 ;  /* 0x000000421440723c */ /* 0x040ff00000041838 */
[C---:B------:R-:W-:Y:S08]  /*4290*/  HMMA.16816.F32.BF16 R72, R20.reuse, R80, R72 ;  /* 0x000000501448723c */ /* 0x040ff00000041848 */
[----:B------:R-:W-:Y:S08]  /*42a0*/  HMMA.16816.F32.BF16 R56, R20, R82, R52 ;  /* 0x000000521438723c */ /* 0x000ff00000041834 */
[C---:B------:R-:W-:Y:S08]  /*42b0*/  HMMA.16816.F32.BF16 R52, R16.reuse, R40, R44 ;  /* 0x000000281034723c */ /* 0x040ff0000004182c */
[----:B---3--:R-:W-:Y:S08]  /*42c0*/  HMMA.16816.F32.BF16 R44, R16, R60, R68 ;  /* 0x0000003c102c723c */ /* 0x008ff00000041844 */
[----:B----4-:R-:W-:Y:S08]  /*42d0*/  HMMA.16816.F32.BF16 R20, R12, R40, R36 ;  /* 0x000000280c14723c */ /* 0x010ff00000041824 */
[----:B------:R-:W-:Y:S08]  /*42e0*/  HMMA.16816.F32.BF16 R16, R16, R62, R24 ;  /* 0x0000003e1010723c */ /* 0x000ff00000041818 */
[C---:B------:R-:W-:Y:S08]  /*42f0*/  HMMA.16816.F32.BF16 R24, R12.reuse, R42, R64 ;  /* 0x0000002a0c18723c */ /* 0x040ff00000041840 */
[C---:B------:R-:W-:Y:S08]  /*4300*/  HMMA.16816.F32.BF16 R40, R12.reuse, R60, R72 ;  /* 0x0000003c0c28723c */ /* 0x040ff00000041848 */
[----:B------:R-:W-:Y:S01]  /*4310*/  HMMA.16816.F32.BF16 R36, R12, R62, R56 ;  /* 0x0000003e0c24723c */ /* 0x000fe20000041838 */
[----:B------:R-:W2:Y:S01]  /*4320*/  S2R R14, SR_CTAID.X ;  /* 0x00000000000e7919 */ /* 0x000ea20000002500 */
[----:B------:R-:W-:-:S02]  /*4330*/  LEA R12, R0, R100, 0x5 ;  /* 0x00000064000c7211 */ /* 0x000fc400078e28ff */
[----:B------:R-:W-:-:S04]  /*4340*/  IADD3 R13, PT, PT, R96, UR27, R92 ;  /* 0x0000001b600d7c10 */ /* 0x000fc8000fffe05c */
[----:B------:R-:W-:Y:S01]  /*4350*/  HMMA.16816.F32.BF16 R60, R4, R32, R44 ;  /* 0x00000020043c723c */ /* 0x000fe2000004182c */
[----:B------:R-:W-:Y:S01]  /*4360*/  VIADD R44, R12, 0x18 ;  /* 0x000000180c2c7836 */ /* 0x000fe20000000000 */
[----:B------:R-:W-:-:S03]  /*4370*/  IADD3 R219, PT, PT, R13, UR30, RZ ;  /* 0x0000001e0ddb7c10 */ /* 0x000fc6000fffe0ff */
[----:B------:R-:W-:-:S03]  /*4380*/  VIADD R15, R44, UR21 ;  /* 0x000000152c0f7c36 */ /* 0x000fc60008000000 */
[C---:B-----5:R-:W-:Y:S08]  /*4390*/  HMMA.16816.F32.BF16 R56, R4.reuse, R30, R48 ;  /* 0x0000001e0438723c */ /* 0x060ff00000041830 */
[-C--:B------:R-:W-:Y:S08]  /*43a0*/  HMMA.16816.F32.BF16 R52, R4, R28.reuse, R52 ;  /* 0x0000001c0434723c */ /* 0x080ff00000041834 */
[----:B-1----:R-:W-:Y:S01]  /*43b0*/  HMMA.16816.F32.BF16 R48, R8, R28, R20 ;  /* 0x0000001c0830723c */ /* 0x002fe20000041814 */
[C---:B------:R-:W-:Y:S01]  /*43c0*/  VIADD R28, R12.reuse, UR21 ;  /* 0x000000150c1c7c36 */ /* 0x040fe20008000000 */
[C---:B------:R-:W-:Y:S01]  /*43d0*/  IADD3 R22, PT, PT, R12.reuse, 0x1, RZ ;  /* 0x000000010c167810 */ /* 0x040fe20007ffe0ff */
[C---:B------:R-:W-:Y:S01]  /*43e0*/  VIADD R29, R15.reuse, 0xffffffe9 ;  /* 0xffffffe90f1d7836 */ /* 0x040fe20000000000 */
[----:B------:R-:W-:Y:S01]  /*43f0*/  IADD3 R23, PT, PT, R12, 0x11, RZ ;  /* 0x000000110c177810 */ /* 0x000fe20007ffe0ff */
[----:B------:R-:W-:Y:S01]  /*4400*/  VIADD R20, R15, 0xfffffff0 ;  /* 0xfffffff00f147836 */ /* 0x000fe20000000000 */
[C---:B------:R-:W-:Y:S01]  /*4410*/  IADD3 R0, PT, PT, R219.reuse, -R28, RZ ;  /* 0x8000001cdb007210 */ /* 0x040fe20007ffe0ff */
[C---:B------:R-:W-:Y:S01]  /*4420*/  IMAD.IADD R3, R219.reuse, 0x1, -R29 ;  /* 0x00000001db037824 */ /* 0x040fe200078e0a1d */
[----:B------:R-:W-:Y:S01]  /*4430*/  HMMA.16816.F32.BF16 R64, R4, R34, R16 ;  /* 0x000000220440723c */ /* 0x000fe20000041810 */
[C---:B------:R-:W-:Y:S01]  /*4440*/  IADD3 R18, PT, PT, R219.reuse, 0x40, RZ ;  /* 0x00000040db127810 */ /* 0x040fe20007ffe0ff */
[----:B--2---:R-:W-:Y:S01]  /*4450*/  IMAD R76, R14, 0x8, R76 ;  /* 0x000000080e4c7824 */ /* 0x004fe200078e024c */
[----:B------:R-:W-:Y:S01]  /*4460*/  IABS R2, R0 ;  /* 0x0000000000027213 */ /* 0x000fe20000000000 */
[C---:B------:R-:W-:Y:S01]  /*4470*/  VIADD R7, R219.reuse, -UR23 ;  /* 0x80000017db077c36 */ /* 0x040fe20008000000 */
[----:B------:R-:W-:Y:S01]  /*4480*/  IABS R0, R3 ;  /* 0x0000000300007213 */ /* 0x000fe20000000000 */
[C-C-:B------:R-:W-:Y:S01]  /*4490*/  IMAD.IADD R3, R219.reuse, 0x1, -R20.reuse ;  /* 0x00000001db037824 */ /* 0x140fe200078e0a14 */
[----:B------:R-:W-:Y:S01]  /*44a0*/  I2FP.F32.S32 R2, R2 ;  /* 0x0000000200027245 */ /* 0x000fe20000201400 */
[----:B------:R-:W-:Y:S01]  /*44b0*/  HMMA.16816.F32.BF16 R68, R8, R30, R24 ;  /* 0x0000001e0844723c */ /* 0x000fe20000041818 */
[----:B------:R-:W-:Y:S01]  /*44c0*/  I2FP.F32.S32 R0, R0 ;  /* 0x0000000000007245 */ /* 0x000fe20000201400 */
[----:B------:R-:W-:Y:S01]  /*44d0*/  IMAD.IADD R5, R18, 0x1, -R20 ;  /* 0x0000000112057824 */ /* 0x000fe200078e0a14 */
[----:B------:R-:W-:Y:S01]  /*44e0*/  IADD3 R16, PT, PT, R219, 0x48, RZ ;  /* 0x00000048db107810 */ /* 0x000fe20007ffe0ff */
[----:B------:R-:W-:Y:S01]  /*44f0*/  FFMA.FTZ R17, R2, -UR6, R48 ;  /* 0x8000000602117c23 */ /* 0x000fe20008010030 */
[----:B------:R-:W-:-:S02]  /*4500*/  IMAD.IADD R2, R18, 0x1, -R28 ;  /* 0x0000000112027824 */ /* 0x000fc400078e0a1c */
[----:B------:R-:W-:Y:S01]  /*4510*/  FFMA.FTZ R14, R0, -UR6, R49 ;  /* 0x80000006000e7c23 */ /* 0x000fe20008010031 */
[----:B------:R-:W-:Y:S01]  /*4520*/  IADD3 R0, PT, PT, -R29, R18, RZ ;  /* 0x000000121d007210 */ /* 0x000fe20007ffe1ff */
[C---:B------:R-:W-:Y:S01]  /*4530*/  HMMA.16816.F32.BF16 R88, R8.reuse, R32, R40 ;  /* 0x000000200858723c */ /* 0x040fe20000041828 */
[----:B------:R-:W-:Y:S01]  /*4540*/  IMAD.U32 R33, RZ, RZ, UR30 ;  /* 0x0000001eff217e24 */ /* 0x000fe2000f8e00ff */
[----:B------:R-:W-:Y:S01]  /*4550*/  IABS R4, R2 ;  /* 0x0000000200047213 */ /* 0x000fe20000000000 */
[C---:B------:R-:W-:Y:S01]  /*4560*/  VIADD R19, R12.reuse, 0x8 ;  /* 0x000000080c137836 */ /* 0x040fe20000000000 */
[----:B------:R-:W-:Y:S01]  /*4570*/  IABS R0, R0 ;  /* 0x0000000000007213 */ /* 0x000fe20000000000 */
[C---:B------:R-:W-:Y:S01]  /*4580*/  VIADD R24, R12.reuse, 0x10 ;  /* 0x000000100c187836 */ /* 0x040fe20000000000 */
[----:B------:R-:W-:Y:S01]  /*4590*/  IABS R2, R3 ;  /* 0x0000000300027213 */ /* 0x000fe20000000000 */
[----:B------:R-:W-:Y:S01]  /*45a0*/  VIADD R26, R12, 0x19 ;  /* 0x000000190c1a7836 */ /* 0x000fe20000000000 */
[----:B------:R-:W-:Y:S01]  /*45b0*/  IABS R3, R5 ;  /* 0x0000000500037213 */ /* 0x000fe20000000000 */
[----:B------:R-:W-:Y:S01]  /*45c0*/  HMMA.16816.F32.BF16 R72, R8, R34, R36 ;  /* 0x000000220848723c */ /* 0x000fe20000041824 */
[----:B------:R-:W-:Y:S01]  /*45d0*/  MOV R5, R4 ;  /* 0x0000000400057202 */ /* 0x000fe20000000f00 */
[----:B------:R-:W-:Y:S01]  /*45e0*/  IMAD.MOV.U32 R4, RZ, RZ, R0 ;  /* 0x000000ffff047224 */ /* 0x000fe200078e0000 */
[----:B------:R-:W-:-:S02]  /*45f0*/  MOV R0, R3 ;  /* 0x0000000300007202 */ /* 0x000fc40000000f00 */
[----:B------:R-:W-:Y:S02]  /*4600*/  I2FP.F32.S32 R5, R5 ;  /* 0x0000000500057245 */ /* 0x000fe40000201400 */
[----:B------:R-:W-:Y:S02]  /*4610*/  I2FP.F32.S32 R0, R0 ;  /* 0x0000000000007245 */ /* 0x000fe40000201400 */
[----:B------:R-:W-:Y:S01]  /*4620*/  I2FP.F32.S32 R3, R4 ;  /* 0x0000000400037245 */ /* 0x000fe20000201400 */
[----:B------:R-:W-:Y:S01]  /*4630*/  FFMA.FTZ R9, R5, -UR6, R52 ;  /* 0x8000000605097c23 */ /* 0x000fe20008010034 */
[----:B------:R-:W-:Y:S01]  /*4640*/  I2FP.F32.S32 R2, R2 ;  /* 0x0000000200027245 */ /* 0x000fe20000201400 */
[----:B------:R-:W-:Y:S01]  /*4650*/  FFMA.FTZ R11, R0, -UR6, R56 ;  /* 0x80000006000b7c23 */ /* 0x000fe20008010038 */
[----:B------:R-:W-:Y:S01]  /*4660*/  IADD3 R25, PT, PT, R12, 0x9, RZ ;  /* 0x000000090c197810 */ /* 0x000fe20007ffe0ff */
[----:B------:R-:W-:Y:S01]  /*4670*/  FFMA.FTZ R10, R3, -UR6, R53 ;  /* 0x80000006030a7c23 */ /* 0x000fe20008010035 */
[----:B------:R-:W-:Y:S01]  /*4680*/  BAR.SYNC.DEFER_BLOCKING 0x0 ;  /* 0x0000000000007b1d */ /* 0x000fe20000010000 */
[----:B------:R-:W-:Y:S01]  /*4690*/  FFMA.FTZ R8, R2, -UR6, R68 ;  /* 0x8000000602087c23 */ /* 0x000fe20008010044 */
[C---:B------:R-:W-:Y:S01]  /*46a0*/  ISETP.GT.AND P6, PT, R7.reuse, R12, PT ;  /* 0x0000000c0700720c */ /* 0x040fe20003fc4270 */
[----:B------:R-:W-:Y:S01]  /*46b0*/  VIADD R0, R18, -UR23 ;  /* 0x8000001712007c36 */ /* 0x000fe20008000000 */
[----:B------:R-:W-:-:S02]  /*46c0*/  ISETP.GT.AND P5, PT, R7, R22, PT ;  /* 0x000000160700720c */ /* 0x000fc40003fa4270 */
[----:B------:R-:W-:Y:S02]  /*46d0*/  IADD3 R6, PT, PT, -R28, R16, RZ ;  /* 0x000000101c067210 */ /* 0x000fe40007ffe1ff */
[----:B------:R-:W-:Y:S01]  /*46e0*/  IADD3 R32, PT, PT, R13, UR24, RZ ;  /* 0x000000180d207c10 */ /* 0x000fe2000fffe0ff */
[----:B------:R-:W-:Y:S08]  /*46f0*/  BRA.U !UP0, `(.L_x_2446) ;  /* 0x00000001089c7547 */ /* 0x000ff0000b800000 */
[----:B------:R-:W1:Y:S01]  /*4700*/  LDCU UR7, c[0x0][0x440] ;  /* 0x00008800ff0777ac */ /* 0x000e620008000800 */
[----:B------:R-:W-:-:S04]  /*4710*/  UIADD3 UR12, UPT, UPT, UR22, -0x2, URZ ;  /* 0xfffffffe160c7890 */ /* 0x000fc8000fffe0ff */
[----:B------:R-:W-:Y:S02]  /*4720*/  UIMAD.WIDE.U32 UR24, UR14, UR12, URZ ;  /* 0x0000000c0e1872a5 */ /* 0x000fe4000f8e00ff */
[----:B------:R-:W-:Y:S02]  /*4730*/  UIMAD UR4, UR4, UR12, URZ ;  /* 0x0000000c040472a4 */ /* 0x000fe4000f8e02ff */
[----:B------:R-:W-:Y:S02]  /*4740*/  UIADD3 UR31, UP0, UPT, UR31, UR24, URZ ;  /* 0x000000181f1f7290 */ /* 0x000fe4000ff1e0ff */
[----:B------:R-:W-:Y:S01]  /*4750*/  UIADD3 UR4, UPT, UPT, UR25, UR4, URZ ;  /* 0x0000000419047290 */ /* 0x000fe2000fffe0ff */
[----:B------:R-:W-:Y:S02]  /*4760*/  IMAD.U32 R2, RZ, RZ, UR24 ;  /* 0x00000018ff027e24 */ /* 0x000fe4000f8e00ff */
[----:B------:R-:W-:Y:S01]  /*4770*/  IMAD.U32 R3, RZ, RZ, UR25 ;  /* 0x00000019ff037e24 */ /* 0x000fe2000f8e00ff */
[----:B-1----:R-:W-:Y:S01]  /*4780*/  ISETP.GE.AND P1, PT, R208, UR7, PT ;  /* 0x00000007d0007c0c */ /* 0x002fe2000bf26270 */
[----:B------:R-:W-:Y:S01]  /*4790*/  IMAD.U32 R13, RZ, RZ, UR31 ;  /* 0x0000001fff0d7e24 */ /* 0x000fe2000f8e00ff */
[----:B------:R-:W-:Y:S01]  /*47a0*/  LEA R4, P0, R2, R98, 0x1 ;  /* 0x0000006202047211 */ /* 0x000fe200078008ff */
[----:B------:R-:W-:Y:S01]  /*47b0*/  IMAD.U32 R3, RZ, RZ, UR4 ;  /* 0x00000004ff037e24 */ /* 0x000fe2000f8e00ff */
[----:B------:R-:W-:-:S04]  /*47c0*/  UIADD3.X UR4, UPT, UPT, UR16, UR4, URZ, UP0, !UPT ;  /* 0x0000000410047290 */ /* 0x000fc800087fe4ff */
[----:B------:R-:W-:Y:S02]  /*47d0*/  LEA.HI.X R5, R2, R252, R3, 0x1, P0 ;  /* 0x000000fc02057211 */ /* 0x000fe400000f0c03 */
[----:B------:R-:W-:Y:S01]  /*47e0*/  ISETP.GE.AND P0, PT, R99, UR7, PT ;  /* 0x0000000763007c0c */ /* 0x000fe2000bf06270 */
[----:B------:R-:W-:Y:S01]  /*47f0*/  IMAD.U32 R3, RZ, RZ, UR4 ;  /* 0x00000004ff037e24 */ /* 0x000fe2000f8e00ff */
[C---:B------:R-:W-:Y:S01]  /*4800*/  LEA R2, P3, R13.reuse, R98, 0x1 ;  /* 0x000000620d027211 */ /* 0x040fe200078608ff */
[----:B------:R-:W-:Y:S01]  /*4810*/  @!PT LDS RZ, [RZ] ;  /* 0x00000000fffff984 */ /* 0x000fe20000000800 */
[----:B------:R-:W-:Y:S01]  /*4820*/  @!PT LDS RZ, [RZ] ;  /* 0x00000000fffff984 */ /* 0x000fe20000000800 */
[----:B------:R-:W-:Y:S01]  /*4830*/  @!PT LDS RZ, [RZ] ;  /* 0x00000000fffff984 */ /* 0x000fe20000000800 */
[----:B------:R1:W-:Y:S03]  /*4840*/  @!P1 LDGSTS.E.BYPASS.LTC128B.128 [R218+0x8000], desc[UR28][R4.64] ;  /* 0x0800000004da9fae */ /* 0x0003e6000b981a1c */
[----:B------:R-:W-:Y:S01]  /*4850*/  LEA.HI.X R3, R13, R252, R3, 0x1, P3 ;  /* 0x000000fc0d037211 */ /* 0x000fe200018f0c03 */
[----:B------:R1:W-:Y:S06]  /*4860*/  @P1 STS.128 [R218+0x8000], RZ ;  /* 0x008000ffda001388 */ /* 0x0003ec0000000c00 */
        /* <DEDUP_REMOVED lines=16> */
.L_x_2446:
[C---:B-1----:R-:W-:Y:S01]  /*4970*/  IMAD.IADD R2, R16.reuse, 0x1, -R29 ;  /* 0x0000000110027824 */ /* 0x042fe200078e0a1d */
[----:B------:R-:W-:Y:S01]  /*4980*/  FSEL R77, R17, -INF , !P6 ;  /* 0xff800000114d7808 */ /* 0x000fe20007000000 */
[----:B------:R-:W-:Y:S01]  /*4990*/  IMAD.IADD R4, R16, 0x1, -R20 ;  /* 0x0000000110047824 */ /* 0x000fe200078e0a14 */
[-C--:B------:R-:W-:Y:S01]  /*49a0*/  ISETP.GT.AND P3, PT, R7, R19.reuse, PT ;  /* 0x000000130700720c */ /* 0x080fe20003f64270 */
[C---:B------:R-:W-:Y:S01]  /*49b0*/  VIADD R46, R15.reuse, 0xfffffff1 ;  /* 0xfffffff10f2e7836 */ /* 0x040fe20000000000 */
[----:B------:R-:W-:Y:S01]  /*49c0*/  IABS R3, R2 ;  /* 0x0000000200037213 */ /* 0x000fe20000000000 */
[C---:B------:R-:W-:Y:S01]  /*49d0*/  VIADD R48, R15.reuse, 0xfffffff8 ;  /* 0xfffffff80f307836 */ /* 0x040fe20000000000 */
[----:B------:R-:W-:Y:S01]  /*49e0*/  IABS R2, R4 ;  /* 0x0000000400027213 */ /* 0x000fe20000000000 */
[----:B------:R-:W-:Y:S01]  /*49f0*/  VIADD R56, R15, 0xfffffff9 ;  /* 0xfffffff90f387836 */ /* 0x000fe20000000000 */
[----:B------:R-:W-:Y:S01]  /*4a00*/  IABS R5, R6 ;  /* 0x0000000600057213 */ /* 0x000fe20000000000 */
[----:B------:R-:W-:Y:S01]  /*4a10*/  IMAD.WIDE.U32 R102, R94, -0x2daee0ad, RZ ;  /* 0xd2511f535e667825 */ /* 0x000fe200078e00ff */
[C---:B------:R-:W-:Y:S01]  /*4a20*/  ISETP.GT.AND P1, PT, R0.reuse, R12, PT ;  /* 0x0000000c0000720c */ /* 0x040fe20003f24270 */
[----:B------:R-:W1:Y:S01]  /*4a30*/  LDCU UR4, c[0x0][0x45c] ;  /* 0x00008b80ff0477ac */ /* 0x000e620008000800 */
[C---:B------:R-:W-:Y:S01]  /*4a40*/  ISETP.GT.AND P0, PT, R0.reuse, R22, PT ;  /* 0x000000160000720c */ /* 0x040fe20003f04270 */
[----:B------:R-:W-:Y:S01]  /*4a50*/  IMAD.MOV.U32 R4, RZ, RZ, R5 ;  /* 0x000000ffff047224 */ /* 0x000fe200078e0005 */
[----:B------:R-:W-:Y:S01]  /*4a60*/  ISETP.GT.AND P6, PT, R0, R19, PT ;  /* 0x000000130000720c */ /* 0x000fe20003fc4270 */
[----:B------:R-:W-:Y:S01]  /*4a70*/  VIADD R244, R219, 0x8 ;  /* 0x00000008dbf47836 */ /* 0x000fe20000000000 */
[----:B------:R-:W-:Y:S01]  /*4a80*/  I2FP.F32.S32 R3, R3 ;  /* 0x0000000300037245 */ /* 0x000fe20000201400 */
[C---:B------:R-:W-:Y:S01]  /*4a90*/  VIADD R251, R220.reuse, 0x3c6ef372 ;  /* 0x3c6ef372dcfb7836 */ /* 0x040fe20000000000 */
[----:B------:R-:W-:Y:S01]  /*4aa0*/  I2FP.F32.S32 R2, R2 ;  /* 0x0000000200027245 */ /* 0x000fe20000201400 */
[----:B------:R-:W-:Y:S01]  /*4ab0*/  VIADD R247, R220, 0x9e3779b9 ;  /* 0x9e3779b9dcf77836 */ /* 0x000fe20000000000 */
[----:B------:R-:W-:Y:S01]  /*4ac0*/  FSEL R79, R14, -INF , !P5 ;  /* 0xff8000000e4f7808 */ /* 0x000fe20006800000 */
[C---:B------:R-:W-:Y:S01]  /*4ad0*/  VIADD R101, R221.reuse, 0x76cf5d0a ;  /* 0x76cf5d0add657836 */ /* 0x040fe20000000000 */
[----:B------:R-:W-:Y:S01]  /*4ae0*/  FSEL R78, R8, -INF , !P3 ;  /* 0xff800000084e7808 */ /* 0x000fe20005800000 */
[----:B------:R-:W-:Y:S01]  /*4af0*/  VIADD R100, R221, 0x32370b8f ;  /* 0x32370b8fdd647836 */ /* 0x000fe20000000000 */
[----:B------:R-:W-:Y:S01]  /*4b00*/  FSEL R30, R9, -INF , !P1 ;  /* 0xff800000091e7808 */ /* 0x000fe20004800000 */
[----:B------:R-:W-:Y:S01]  /*4b10*/  FFMA.FTZ R9, R3, -UR6, R55 ;  /* 0x8000000603097c23 */ /* 0x000fe20008010037 */
[----:B------:R-:W-:Y:S01]  /*4b20*/  FSEL R27, R10, -INF , !P0 ;  /* 0xff8000000a1b7808 */ /* 0x000fe20004000000 */
[----:B------:R-:W-:Y:S01]  /*4b30*/  IMAD.IADD R3, R18, 0x1, -R46 ;  /* 0x0000000112037824 */ /* 0x000fe200078e0a2e */
[----:B------:R-:W-:Y:S01]  /*4b40*/  FSEL R21, R11, -INF , !P6 ;  /* 0xff8000000b157808 */ /* 0x000fe20007000000 */
[----:B------:R-:W-:Y:S01]  /*4b50*/  FFMA.FTZ R11, R2, -UR6, R58 ;  /* 0x80000006020b7c23 */ /* 0x000fe2000801003a */
[C---:B------:R-:W-:Y:S01]  /*4b60*/  ISETP.GT.AND P5, PT, R0.reuse, R25, PT ;  /* 0x000000190000720c */ /* 0x040fe20003fa4270 */
[----:B------:R-:W-:Y:S01]  /*4b70*/  VIADD R58, R15, 0x1 ;  /* 0x000000010f3a7836 */ /* 0x000fe20000000000 */
[----:B------:R-:W-:Y:S01]  /*4b80*/  ISETP.GT.AND P3, PT, R0, R24, PT ;  /* 0x000000180000720c */ /* 0x000fe20003f64270 */
[----:B------:R-:W-:Y:S01]  /*4b90*/  IMAD.IADD R2, R18, 0x1, -R48 ;  /* 0x0000000112027824 */ /* 0x000fe200078e0a30 */
[----:B------:R-:W-:Y:S01]  /*4ba0*/  ISETP.GT.AND P1, PT, R0, R23, PT ;  /* 0x000000170000720c */ /* 0x000fe20003f24270 */
[----:B------:R-:W-:Y:S01]  /*4bb0*/  IMAD.IADD R5, R18, 0x1, -R58 ;  /* 0x0000000112057824 */ /* 0x000fe200078e0a3a */
[----:B------:R-:W-:Y:S01]  /*4bc0*/  ISETP.GT.AND P0, PT, R0, R44, PT ;  /* 0x0000002c0000720c */ /* 0x000fe20003f04270 */
[----:B------:R-:W-:Y:S01]  /*4bd0*/  VIADD R246, R220, 0xdaa66d2b ;  /* 0xdaa66d2bdcf67836 */ /* 0x000fe20000000000 */
[----:B------:R-:W-:Y:S01]  /*4be0*/  ISETP.GT.AND P6, PT, R0, R26, PT ;  /* 0x0000001a0000720c */ /* 0x000fe20003fc4270 */
[----:B------:R-:W-:Y:S01]  /*4bf0*/  IMAD.IADD R0, R18, 0x1, -R15 ;  /* 0x0000000112007824 */ /* 0x000fe200078e0a0f */
[----:B------:R-:W-:Y:S01]  /*4c00*/  I2FP.F32.S32 R4, R4 ;  /* 0x0000000400047245 */ /* 0x000fe20000201400 */
[----:B------:R-:W-:Y:S01]  /*4c10*/  VIADD R245, R220, 0x78dde6e4 ;  /* 0x78dde6e4dcf57836 */ /* 0x000fe20000000000 */
[----:B------:R-:W-:Y:S01]  /*4c20*/  IABS R3, R3 ;  /* 0x0000000300037213 */ /* 0x000fe20000000000 */
[----:B------:R-:W-:Y:S01]  /*4c30*/  VIADD R242, R221, 0xa9066899 ;  /* 0xa9066899ddf27836 */ /* 0x000fe20000000000 */
[----:B------:R-:W-:Y:S01]  /*4c40*/  IABS R8, R0 ;  /* 0x0000000000087213 */ /* 0x000fe20000000000 */
[----:B------:R-:W-:-:S02]  /*4c50*/  IMAD.IADD R0, R18, 0x1, -R56 ;  /* 0x0000000112007824 */ /* 0x000fc400078e0a38 */
[----:B------:R-:W-:Y:S01]  /*4c60*/  FFMA.FTZ R10, R4, -UR6, R54 ;  /* 0x80000006040a7c23 */ /* 0x000fe20008010036 */
[----:B------:R-:W-:Y:S01]  /*4c70*/  IABS R4, R2 ;  /* 0x0000000200047213 */ /* 0x000fe20000000000 */
[----:B------:R-:W-:Y:S01]  /*4c80*/  IMAD.MOV.U32 R2, RZ, RZ, R3 ;  /* 0x000000ffff027224 */ /* 0x000fe200078e0003 */
[----:B------:R-:W-:Y:S01]  /*4c90*/  IABS R3, R5 ;  /* 0x0000000500037213 */ /* 0x000fe20000000000 */
[----:B------:R-:W-:Y:S01]  /*4ca0*/  VIADD R241, R221, 0xed9eba14 ;  /* 0xed9eba14ddf17836 */ /* 0x000fe20000000000 */
[----:B------:R-:W-:Y:S01]  /*4cb0*/  IABS R0, R0 ;  /* 0x0000000000007213 */ /* 0x000fe20000000000 */
[----:B------:R-:W-:Y:S01]  /*4cc0*/  IMAD.MOV.U32 R5, RZ, RZ, R4 ;  /* 0x000000ffff057224 */ /* 0x000fe200078e0004 */
[----:B------:R-:W-:Y:S01]  /*4cd0*/  I2FP.F32.S32 R6, R2 ;  /* 0x0000000200067245 */ /* 0x000fe20000201400 */
[----:B------:R-:W-:Y:S01]  /*4ce0*/  IMAD.MOV.U32 R2, RZ, RZ, R8 ;  /* 0x000000ffff027224 */ /* 0x000fe200078e0008 */
[----:B------:R-:W-:Y:S01]  /*4cf0*/  VIADDMNMX R227, R32, 0x49, R33, PT ;  /* 0x0000004920e37846 */ /* 0x000fe20003800121 */
[----:B------:R-:W-:Y:S01]  /*4d00*/  IMAD.MOV.U32 R4, RZ, RZ, R0 ;  /* 0x000000ffff047224 */ /* 0x000fe200078e0000 */
[----:B------:R-:W-:Y:S01]  /*4d10*/  I2FP.F32.S32 R5, R5 ;  /* 0x0000000500057245 */ /* 0x000fe20000201400 */
[----:B------:R-:W-:-:S02]  /*4d20*/  IMAD.MOV.U32 R0, RZ, RZ, R3 ;  /* 0x000000ffff007224 */ /* 0x000fc400078e0003 */
[----:B------:R-:W-:Y:S01]  /*4d30*/  FFMA.FTZ R6, R6, -UR6, R57 ;  /* 0x8000000606067c23 */ /* 0x000fe20008010039 */
[----:B------:R-:W-:Y:S01]  /*4d40*/  I2FP.F32.S32 R2, R2 ;  /* 0x0000000200027245 */ /* 0x000fe20000201400 */
[----:B------:R-:W-:Y:S01]  /*4d50*/  VIADD R243, R220, 0xb54cda56 ;  /* 0xb54cda56dcf37836 */ /* 0x000fe20000000000 */
[----:B------:R-:W-:Y:S01]  /*4d60*/  I2FP.F32.S32 R3, R4 ;  /* 0x0000000400037245 */ /* 0x000fe20000201400 */
[----:B------:R-:W-:Y:S01]  /*4d70*/  VIADD R4, R16, -UR23 ;  /* 0x8000001710047c36 */ /* 0x000fe20008000000 */
[----:B------:R-:W-:Y:S01]  /*4d80*/  I2FP.F32.S32 R0, R0 ;  /* 0x0000000000007245 */ /* 0x000fe20000201400 */
[----:B------:R-:W-:Y:S01]  /*4d90*/  FFMA.FTZ R5, R5, -UR6, R60 ;  /* 0x8000000605057c23 */ /* 0x000fe2000801003c */
[----:B------:R-:W-:Y:S01]  /*4da0*/  FSEL R6, R6, -INF , !P5 ;  /* 0xff80000006067808 */ /* 0x000fe20006800000 */
[----:B------:R-:W-:Y:S01]  /*4db0*/  FFMA.FTZ R2, R2, -UR6, R64 ;  /* 0x8000000602027c23 */ /* 0x000fe20008010040 */
[----:B------:R-:W-:Y:S01]  /*4dc0*/  ISETP.GT.AND P5, PT, R4, R12, PT ;  /* 0x0000000c0400720c */ /* 0x000fe20003fa4270 */
[----:B------:R-:W-:Y:S01]  /*4dd0*/  FFMA.FTZ R0, R0, -UR6, R65 ;  /* 0x8000000600007c23 */ /* 0x000fe20008010041 */
[----:B------:R-:W-:Y:S01]  /*4de0*/  VIADDMNMX R228, R32, 0x41, R33, PT ;  /* 0x0000004120e47846 */ /* 0x000fe20003800121 */
[----:B------:R-:W-:Y:S01]  /*4df0*/  FFMA.FTZ R3, R3, -UR6, R61 ;  /* 0x8000000603037c23 */ /* 0x000fe2000801003d */
[----:B------:R-:W-:Y:S01]  /*4e00*/  FSEL R8, R5, -INF , !P3 ;  /* 0xff80000005087808 */ /* 0x000fe20005800000 */
[----:B------:R-:W-:Y:S01]  /*4e10*/  IMAD.MOV.U32 R212, RZ, RZ, 0x20 ;  /* 0x00000020ffd47424 */ /* 0x000fe200078e00ff */
[----:B------:R-:W-:Y:S01]  /*4e20*/  FSEL R13, R0, -INF , !P6 ;  /* 0xff800000000d7808 */ /* 0x000fe20007000000 */
[----:B------:R-:W-:Y:S01]  /*4e30*/  VIADD R240, R220, 0x1715609d ;  /* 0x1715609ddcf07836 */ /* 0x000fe20000000000 */
[----:B------:R-:W-:Y:S01]  /*4e40*/  ISETP.GE.AND P6, PT, R12, R227, PT ;  /* 0x000000e30c00720c */ /* 0x000fe20003fc6270 */
[----:B------:R-:W-:Y:S01]  /*4e50*/  VIADD R249, R221, 0x646e171e ;  /* 0x646e171eddf97836 */ /* 0x000fe20000000000 */
[----:B------:R-:W-:Y:S01]  /*4e60*/  FSEL R0, R10, -INF , !P5 ;  /* 0xff8000000a007808 */ /* 0x000fe20006800000 */
[----:B------:R-:W-:Y:S01]  /*4e70*/  STL.64 [R1+0x68], R102 ;  /* 0x0000686601007387 */ /* 0x000fe20000100a00 */
[----:B------:R-:W-:Y:S01]  /*4e80*/  ISETP.GT.AND P3, PT, R4, R22, PT ;  /* 0x000000160400720c */ /* 0x000fe20003f64270 */
[----:B------:R-:W-:Y:S01]  /*4e90*/  UISETP.GT.U32.AND UP0, UPT, UR15, UR19, UPT ;  /* 0x000000130f00728c */ /* 0x000fe2000bf04070 */
[----:B------:R-:W-:Y:S01]  /*4ea0*/  ISETP.GE.AND P5, PT, R22, R228, PT ;  /* 0x000000e41600720c */ /* 0x000fe20003fa6270 */
[----:B------:R-:W-:Y:S01]  /*4eb0*/  UMOV UR7, UR15 ;  /* 0x0000000f00077c82 */ /* 0x000fe20008000000 */
[----:B------:R-:W-:Y:S01]  /*4ec0*/  FSEL R14, R2, -INF , !P0 ;  /* 0xff800000020e7808 */ /* 0x000fe20004000000 */
[----:B------:R-:W-:Y:S01]  /*4ed0*/  IMAD.IADD R2, R16, 0x1, -R46 ;  /* 0x0000000110027824 */ /* 0x000fe200078e0a2e */
[----:B------:R-:W-:-:S02]  /*4ee0*/  FSEL R45, R0, -INF , !P6 ;  /* 0xff800000002d7808 */ /* 0x000fc40007000000 */
[----:B------:R-:W-:Y:S02]  /*4ef0*/  ISETP.GE.AND P6, PT, R22, R227, PT ;  /* 0x000000e31600720c */ /* 0x000fe40003fc6270 */
[----:B------:R-:W-:Y:S02]  /*4f00*/  FSEL R0, R9, -INF , !P3 ;  /* 0xff80000009007808 */ /* 0x000fe40005800000 */
[----:B------:R-:W-:Y:S02]  /*4f10*/  FSEL R42, R27, -INF , !P5 ;  /* 0xff8000001b2a7808 */ /* 0x000fe40006800000 */
[----:B------:R-:W-:Y:S02]  /*4f20*/  FSEL R17, R3, -INF , !P1 ;  /* 0xff80000003117808 */ /* 0x000fe40004800000 */
[----:B------:R-:W-:Y:S02]  /*4f30*/  ISETP.GE.AND P5, PT, R19, R228, PT ;  /* 0x000000e41300720c */ /* 0x000fe40003fa6270 */
[----:B------:R-:W-:-:S02]  /*4f40*/  ISETP.GT.AND P1, PT, R4, R19, PT ;  /* 0x000000130400720c */ /* 0x000fc40003f24270 */
[----:B------:R-:W-:Y:S01]  /*4f50*/  FSEL R43, R0, -INF , !P6 ;  /* 0xff800000002b7808 */ /* 0x000fe20007000000 */
[----:B------:R-:W-:Y:S01]  /*4f60*/  IMAD.IADD R0, R16, 0x1, -R48 ;  /* 0x0000000110007824 */ /* 0x000fe200078e0a30 */
[----:B------:R-:W-:Y:S02]  /*4f70*/  IABS R2, R2 ;  /* 0x0000000200027213 */ /* 0x000fe40000000000 */
[----:B------:R-:W-:Y:S02]  /*4f80*/  FSEL R38, R21, -INF , !P5 ;  /* 0xff80000015267808 */ /* 0x000fe40006800000 */
[----:B------:R-:W-:Y:S02]  /*4f90*/  ISETP.GE.AND P5, PT, R19, R227, PT ;  /* 0x000000e31300720c */ /* 0x000fe40003fa6270 */
[----:B------:R-:W-:Y:S02]  /*4fa0*/  FSEL R3, R11, -INF , !P1 ;  /* 0xff8000000b037808 */ /* 0x000fe40004800000 */
[----:B------:R-:W-:-:S02]  /*4fb0*/  ISETP.GE.AND P0, PT, R12, R228, PT ;  /* 0x000000e40c00720c */ /* 0x000fc40003f06270 */
[----:B------:R-:W-:Y:S02]  /*4fc0*/  ISETP.GE.AND P1, PT, R25, R228, PT ;  /* 0x000000e41900720c */ /* 0x000fe40003f26270 */
[----:B------:R-:W-:Y:S02]  /*4fd0*/  I2FP.F32.S32 R2, R2 ;  /* 0x0000000200027245 */ /* 0x000fe40000201400 */
[----:B------:R-:W-:Y:S02]  /*4fe0*/  IABS R0, R0 ;  /* 0x0000000000007213 */ /* 0x000fe40000000000 */
[----:B------:R-:W-:Y:S01]  /*4ff0*/  FSEL R39, R3, -INF , !P5 ;  /* 0xff80000003277808 */ /* 0x000fe20006800000 */
[----:B------:R-:W-:Y:S01]  /*5000*/  IMAD.IADD R3, R16, 0x1, -R56 ;  /* 0x0000000110037824 */ /* 0x000fe200078e0a38 */
[----:B------:R-:W-:Y:S01]  /*5010*/  FSEL R40, R30, -INF , !P0 ;  /* 0xff8000001e287808 */ /* 0x000fe20004000000 */
[----:B------:R-:W-:Y:S01]  /*5020*/  FFMA.FTZ R5, R2, -UR6, R59 ;  /* 0x8000000602057c23 */ /* 0x000fe2000801003b */
[----:B------:R-:W-:Y:S01]  /*5030*/  FSEL R37, R6, -INF , !P1 ;  /* 0xff80000006257808 */ /* 0x000fe20004800000 */
[----:B------:R-:W-:Y:S01]  /*5040*/  IMAD.IADD R2, R16, 0x1, -R15 ;  /* 0x0000000110027824 */ /* 0x000fe200078e0a0f */
[----:B------:R-:W-:-:S02]  /*5050*/  ISETP.GT.AND P0, PT, R4, R25, PT ;  /* 0x000000190400720c */ /* 0x000fc40003f04270 */
[C---:B------:R-:W-:Y:S02]  /*5060*/  ISETP.GT.AND P3, PT, R4.reuse, R24, PT ;  /* 0x000000180400720c */ /* 0x040fe40003f64270 */
[C---:B------:R-:W-:Y:S02]  /*5070*/  ISETP.GT.AND P6, PT, R4.reuse, R23, PT ;  /* 0x000000170400720c */ /* 0x040fe40003fc4270 */
[C---:B------:R-:W-:Y:S02]  /*5080*/  ISETP.GT.AND P5, PT, R4.reuse, R44, PT ;  /* 0x0000002c0400720c */ /* 0x040fe40003fa4270 */
[----:B------:R-:W-:Y:S02]  /*5090*/  ISETP.GT.AND P1, PT, R4, R26, PT ;  /* 0x0000001a0400720c */ /* 0x000fe40003f24270 */
[----:B------:R-:W-:Y:S02]  /*50a0*/  I2FP.F32.S32 R4, R0 ;  /* 0x0000000000047245 */ /* 0x000fe40000201400 */
[----:B------:R-:W-:Y:S01]  /*50b0*/  IABS R0, R3 ;  /* 0x0000000300007213 */ /* 0x000fe20000000000 */
[----:B------:R-:W-:Y:S01]  /*50c0*/  IMAD.IADD R3, R16, 0x1, -R58 ;  /* 0x0000000110037824 */ /* 0x000fe200078e0a3a */
[----:B------:R-:W-:Y:S01]  /*50d0*/  FSEL R5, R5, -INF , !P0 ;  /* 0xff80000005057808 */ /* 0x000fe20004000000 */
[----:B------:R-:W-:Y:S01]  /*50e0*/  FFMA.FTZ R6, R4, -UR6, R62 ;  /* 0x8000000604067c23 */ /* 0x000fe2000801003e */
[----:B------:R-:W-:Y:S01]  /*50f0*/  IABS R4, R2 ;  /* 0x0000000200047213 */ /* 0x000fe20000000000 */
[----:B------:R-:W-:Y:S01]  /*5100*/  IMAD.MOV.U32 R2, RZ, RZ, R0 ;  /* 0x000000ffff027224 */ /* 0x000fe200078e0000 */
[----:B------:R-:W-:-:S02]  /*5110*/  ISETP.GE.AND P0, PT, R25, R227, PT ;  /* 0x000000e31900720c */ /* 0x000fc40003f06270 */
[----:B------:R-:W-:Y:S02]  /*5120*/  IABS R0, R3 ;  /* 0x0000000300007213 */ /* 0x000fe40000000000 */
[----:B------:R-:W-:Y:S01]  /*5130*/  I2FP.F32.S32 R3, R2 ;  /* 0x0000000200037245 */ /* 0x000fe20000201400 */
[----:B------:R-:W-:Y:S01]  /*5140*/  IMAD.MOV.U32 R2, RZ, RZ, R4 ;  /* 0x000000ffff027224 */ /* 0x000fe200078e0004 */
[----:B------:R-:W-:Y:S02]  /*5150*/  FSEL R36, R5, -INF , !P0 ;  /* 0xff80000005247808 */ /* 0x000fe40004000000 */
[----:B------:R-:W-:Y:S01]  /*5160*/  ISETP.GE.AND P0, PT, R24, R228, PT ;  /* 0x000000e41800720c */ /* 0x000fe20003f06270 */
[----:B------:R-:W-:Y:S01]  /*5170*/  FFMA.FTZ R5, R3, -UR6, R63 ;  /* 0x8000000603057c23 */ /* 0x000fe2000801003f */
[----:B------:R-:W-:Y:S02]  /*5180*/  I2FP.F32.S32 R2, R2 ;  /* 0x0000000200027245 */ /* 0x000fe40000201400 */
[----:B------:R-:W-:-:S02]  /*5190*/  I2FP.F32.S32 R0, R0 ;  /* 0x0000000000007245 */ /* 0x000fc40000201400 */
[----:B------:R-:W-:Y:S01]  /*51a0*/  FSEL R62, R8, -INF , !P0 ;  /* 0xff800000083e7808 */ /* 0x000fe20004000000 */
[----:B------:R-:W-:Y:S01]  /*51b0*/  FFMA.FTZ R3, R2, -UR6, R66 ;  /* 0x8000000602037c23 */ /* 0x000fe20008010042 */
[-C--:B------:R-:W-:Y:S01]  /*51c0*/  ISETP.GE.AND P0, PT, R24, R227.reuse, PT ;  /* 0x000000e31800720c */ /* 0x080fe20003f06270 */
[----:B------:R-:W-:Y:S01]  /*51d0*/  FFMA.FTZ R2, R0, -UR6, R67 ;  /* 0x8000000600027c23 */ /* 0x000fe20008010043 */
[----:B------:R-:W-:Y:S01]  /*51e0*/  FSEL R4, R6, -INF , !P3 ;  /* 0xff80000006047808 */ /* 0x000fe20005800000 */
[----:B------:R-:W-:Y:S01]  /*51f0*/  VIADD R67, R221, 0xbb67ae85 ;  /* 0xbb67ae85dd437836 */ /* 0x000fe20000000000 */
        /* <DEDUP_REMOVED lines=8> */
[----:B------:R-:W-:-:S02]  /*5280*/  FSEL R63, R0, -INF , !P0 ;  /* 0xff800000003f7808 */ /* 0x000fc40004000000 */
[----:B------:R-:W-:Y:S02]  /*5290*/  ISETP.GE.AND P0, PT, R26, R227, PT ;  /* 0x000000e31a00720c */ /* 0x000fe40003f06270 */
[----:B------:R-:W-:Y:S02]  /*52a0*/  FSEL R0, R2, -INF , !P1 ;  /* 0xff80000002007808 */ /* 0x000fe40004800000 */
[----:B------:R-:W-:Y:S02]  /*52b0*/  ISETP.GE.AND P3, PT, R44, R228, PT ;  /* 0x000000e42c00720c */ /* 0x000fe40003f66270 */
[----:B------:R-:W-:Y:S01]  /*52c0*/  FSEL R61, R0, -INF , !P0 ;  /* 0xff800000003d7808 */ /* 0x000fe20004000000 */
[----:B------:R-:W-:Y:S01]  /*52d0*/  VIADD R0, R76, 0x4 ;  /* 0x000000044c007836 */ /* 0x000fe20000000000 */
[----:B------:R-:W-:Y:S02]  /*52e0*/  FMNMX3.FTZ R2, R40, R42, R38, !PT ;  /* 0x0000002a28027276 */ /* 0x000fe40007810026 */
[----:B------:R-:W-:Y:S01]  /*52f0*/  FSEL R55, R14, -INF , !P3 ;  /* 0xff8000000e377808 */ /* 0x000fe20005800000 */
[----:B------:R-:W-:Y:S01]  /*5300*/  IMAD.WIDE.U32 R52, R0, -0x326172a9, RZ ;  /* 0xcd9e8d5700347825 */ /* 0x000fe200078e00ff */
[----:B------:R-:W-:-:S02]  /*5310*/  FMNMX3.FTZ R0, R45, R43, R39, !PT ;  /* 0x0000002b2d007276 */ /* 0x000fc40007810027 */
[----:B------:R-:W-:Y:S02]  /*5320*/  ISETP.GE.AND P3, PT, R26, R228, PT ;  /* 0x000000e41a00720c */ /* 0x000fe40003f66270 */
[----:B------:R-:W-:Y:S02]  /*5330*/  FMNMX3.FTZ R2, R2, R37, R62, !PT ;  /* 0x0000002502027276 */ /* 0x000fe4000781003e */
[----:B------:R-:W-:Y:S02]  /*5340*/  FMNMX3.FTZ R0, R0, R36, R65, !PT ;  /* 0x0000002400007276 */ /* 0x000fe40007810041 */
[----:B------:R-:W-:Y:S02]  /*5350*/  LOP3.LUT R3, R220, R95, R53, 0x96, !PT ;  /* 0x0000005fdc037212 */ /* 0x000fe400078e9635 */
[----:B------:R-:W-:Y:S02]  /*5360*/  FSEL R54, R13, -INF , !P3 ;  /* 0xff8000000d367808 */ /* 0x000fe40005800000 */
[----:B------:R-:W-:Y:S01]  /*5370*/  FMNMX3.FTZ R2, R2, R60, R55, !PT ;  /* 0x0000003c02027276 */ /* 0x000fe20007810037 */
[----:B------:R-:W-:Y:S01]  /*5380*/  IMAD.WIDE.U32 R238, R3, -0x2daee0ad, RZ ;  /* 0xd2511f5303ee7825 */ /* 0x000fe200078e00ff */
[----:B------:R-:W-:-:S02]  /*5390*/  FMNMX3.FTZ R0, R0, R64, R63, !PT ;  /* 0x0000004000007276 */ /* 0x000fc4000781003f */
[----:B------:R-:W-:Y:S01]  /*53a0*/  LOP3.LUT R6, R221, UR15, R103, 0x96, !PT ;  /* 0x0000000fdd067c12 */ /* 0x000fe2000f8e9667 */
[----:B------:R-:W-:Y:S01]  /*53b0*/  IMAD.IADD R3, R244, 0x1, -R20 ;  /* 0x00000001f4037824 */ /* 0x000fe200078e0a14 */
[----:B------:R-:W-:Y:S01]  /*53c0*/  FMNMX.FTZ R5, R54, R2, !PT ;  /* 0x0000000236057209 */ /* 0x000fe20007810000 */
[----:B------:R-:W-:Y:S01]  /*53d0*/  IMAD.IADD R2, R244, 0x1, -R28 ;  /* 0x00000001f4027824 */ /* 0x000fe200078e0a1c */
[----:B------:R-:W-:Y:S01]  /*53e0*/  FMNMX.FTZ R4, R61, R0, !PT ;  /* 0x000000003d047209 */ /* 0x000fe20007810000 */
[----:B------:R-:W-:Y:S01]  /*53f0*/  IMAD.WIDE.U32 R34, R6, -0x326172a9, RZ ;  /* 0xcd9e8d5706227825 */ /* 0x000fe200078e00ff */
[----:B------:R-:W-:Y:S01]  /*5400*/  LOP3.LUT R0, R67, R102, R239, 0x96, !PT ;  /* 0x0000006643007212 */ /* 0x000fe200078e96ef */
[----:B------:R-:W2:Y:S01]  /*5410*/  SHFL.BFLY PT, R8, R5, 0x2, 0x1f ;  /* 0x0c401f0005087f89 */ /* 0x000ea200000e0000 */
[C---:B------:R-:W-:Y:S01]  /*5420*/  ISETP.GT.AND P6, PT, R7.reuse, R25, PT ;  /* 0x000000190700720c */ /* 0x040fe20003fc4270 */
[----:B------:R-:W-:Y:S01]  /*5430*/  IMAD.IADD R6, R244, 0x1, -R29 ;  /* 0x00000001f4067824 */ /* 0x000fe200078e0a1d */
[C---:B------:R-:W-:Y:S01]  /*5440*/  ISETP.GT.AND P5, PT, R7.reuse, R24, PT ;  /* 0x000000180700720c */ /* 0x040fe20003fa4270 */
[----:B------:R-:W-:Y:S01]  /*5450*/  IMAD.WIDE.U32 R80, R0, -0x326172a9, RZ ;  /* 0xcd9e8d5700507825 */ /* 0x000fe200078e00ff */
[C---:B------:R-:W-:Y:S01]  /*5460*/  ISETP.GT.AND P3, PT, R7.reuse, R23, PT ;  /* 0x000000170700720c */ /* 0x040fe20003f64270 */
[----:B------:R-:W-:Y:S01]  /*5470*/  STL.64 [R1+0x60], R238 ;  /* 0x000060ee01007387 */ /* 0x000fe20000100a00 */
[----:B------:R-:W-:-:S02]  /*5480*/  ISETP.GT.AND P1, PT, R7, R44, PT ;  /* 0x0000002c0700720c */ /* 0x000fc40003f24270 */
[----:B------:R-:W-:Y:S01]  /*5490*/  ISETP.GT.AND P0, PT, R7, R26, PT ;  /* 0x0000001a0700720c */ /* 0x000fe20003f04270 */
[----:B------:R-:W-:Y:S01]  /*54a0*/  STL.64 [R1+0x50], R80 ;  /* 0x0000505001007387 */ /* 0x000fe20000100a00 */
[----:B------:R-:W-:Y:S02]  /*54b0*/  IABS R9, R2 ;  /* 0x0000000200097213 */ /* 0x000fe40000000000 */
[----:B------:R-:W-:Y:S01]  /*54c0*/  IABS R10, R6 ;  /* 0x00000006000a7213 */ /* 0x000fe20000000000 */
[----:B------:R-:W3:Y:S01]  /*54d0*/  SHFL.BFLY PT, R7, R4, 0x2, 0x1f ;  /* 0x0c401f0004077f89 */ /* 0x000ee200000e0000 */
[----:B------:R-:W-:Y:S01]  /*54e0*/  LOP3.LUT R0, R251, R34, R81, 0x96, !PT ;  /* 0x00000022fb007212 */ /* 0x000fe200078e9651 */
[----:B------:R-:W-:Y:S01]  /*54f0*/  IMAD.MOV.U32 R11, RZ, RZ, R9 ;  /* 0x000000ffff0b7224 */ /* 0x000fe200078e0009 */
[----:B------:R-:W-:Y:S01]  /*5500*/  LOP3.LUT R2, R247, R52, R35, 0x96, !PT ;  /* 0x00000034f7027212 */ /* 0x000fe200078e9623 */
[----:B------:R-:W-:Y:S01]  /*5510*/  IMAD.MOV.U32 R9, RZ, RZ, R10 ;  /* 0x000000ffff097224 */ /* 0x000fe200078e000a */
[----:B------:R-:W-:Y:S01]  /*5520*/  IABS R6, R3 ;  /* 0x0000000300067213 */ /* 0x000fe20000000000 */
[----:B------:R-:W-:Y:S01]  /*5530*/  IMAD.WIDE.U32 R20, R0, -0x2daee0ad, RZ ;  /* 0xd2511f5300147825 */ /* 0x000fe200078e00ff */
[----:B------:R-:W-:-:S02]  /*5540*/  VIADDMNMX R222, R32, 0x1, R33, PT ;  /* 0x0000000120de7846 */ /* 0x000fc40003800121 */
[----:B------:R-:W-:Y:S01]  /*5550*/  I2FP.F32.S32 R0, R9 ;  /* 0x0000000900007245 */ /* 0x000fe20000201400 */
[----:B------:R-:W-:Y:S01]  /*5560*/  IMAD.WIDE.U32 R2, R2, -0x2daee0ad, RZ ;  /* 0xd2511f5302027825 */ /* 0x000fe200078e00ff */
[----:B--2---:R-:W-:Y:S02]  /*5570*/  FMNMX.FTZ R9, R5, R8, !PT ;  /* 0x0000000805097209 */ /* 0x004fe40007810000 */
[----:B------:R-:W-:Y:S01]  /*5580*/  VIADDMNMX R223, R32, 0x9, R33, PT ;  /* 0x0000000920df7846 */ /* 0x000fe20003800121 */
[----:B------:R-:W-:Y:S02]  /*5590*/  IMAD.MOV.U32 R10, RZ, RZ, R6 ;  /* 0x000000ffff0a7224 */ /* 0x000fe400078e0006 */
[----:B------:R-:W-:Y:S01]  /*55a0*/  FFMA.FTZ R14, R0, -UR6, R51 ;  /* 0x80000006000e7c23 */ /* 0x000fe20008010033 */
[----:B------:R-:W-:Y:S01]  /*55b0*/  LOP3.LUT R27, R101, R238, R3, 0x96, !PT ;  /* 0x000000ee651b7212 */ /* 0x000fe200078e9603 */
[----:B------:R-:W-:Y:S01]  /*55c0*/  IMAD.IADD R0, R219, 0x1, -R15 ;  /* 0x00000001db007824 */ /* 0x000fe200078e0a0f */
[----:B------:R-:W-:-:S02]  /*55d0*/  I2FP.F32.S32 R6, R11 ;  /* 0x0000000b00067245 */ /* 0x000fc40000201400 */
[----:B------:R-:W-:Y:S02]  /*55e0*/  I2FP.F32.S32 R3, R10 ;  /* 0x0000000a00037245 */ /* 0x000fe40000201400 */
[----:B------:R-:W2:Y:S01]  /*55f0*/  SHFL.BFLY PT, R10, R9, 0x1, 0x1f ;  /* 0x0c201f00090a7f89 */ /* 0x000ea200000e0000 */
[----:B------:R-:W-:Y:S01]  /*5600*/  LOP3.LUT R21, R100, R2, R21, 0x96, !PT ;  /* 0x0000000264157212 */ /* 0x000fe200078e9615 */
[----:B------:R-:W-:Y:S01]  /*5610*/  IMAD.IADD R2, R219, 0x1, -R56 ;  /* 0x00000001db027824 */ /* 0x000fe200078e0a38 */
[----:B---3--:R-:W-:Y:S01]  /*5620*/  FMNMX.FTZ R8, R4, R7, !PT ;  /* 0x0000000704087209 */ /* 0x008fe20007810000 */
[----:B------:R-:W-:Y:S01]  /*5630*/  FFMA.FTZ R13, R3, -UR6, R70 ;  /* 0x80000006030d7c23 */ /* 0x000fe20008010046 */
[----:B------:R-:W-:Y:S01]  /*5640*/  IABS R4, R0 ;  /* 0x0000000000047213 */ /* 0x000fe20000000000 */
[C---:B------:R-:W-:Y:S02]  /*5650*/  IMAD.IADD R0, R219.reuse, 0x1, -R46 ;  /* 0x00000001db007824 */ /* 0x040fe400078e0a2e */
[----:B------:R-:W-:Y:S01]  /*5660*/  FFMA.FTZ R17, R6, -UR6, R50 ;  /* 0x8000000606117c23 */ /* 0x000fe20008010032 */
[C---:B------:R-:W-:Y:S01]  /*5670*/  IMAD.IADD R3, R219.reuse, 0x1, -R48 ;  /* 0x00000001db037824 */ /* 0x040fe200078e0a30 */
[----:B------:R-:W3:Y:S01]  /*5680*/  SHFL.BFLY PT, R11, R8, 0x1, 0x1f ;  /* 0x0c201f00080b7f89 */ /* 0x000ee200000e0000 */
[----:B------:R-:W-:Y:S01]  /*5690*/  IMAD.MOV.U32 R7, RZ, RZ, R4 ;  /* 0x000000ffff077224 */ /* 0x000fe200078e0004 */
[----:B------:R-:W-:Y:S01]  /*56a0*/  IABS R0, R0 ;  /* 0x0000000000007213 */ /* 0x000fe20000000000 */
[----:B------:R-:W-:Y:S01]  /*56b0*/  IMAD.IADD R6, R219, 0x1, -R58 ;  /* 0x00000001db067824 */ /* 0x000fe200078e0a3a */
[----:B------:R-:W-:Y:S01]  /*56c0*/  IABS R5, R3 ;  /* 0x0000000300057213 */ /* 0x000fe20000000000 */
[----:B------:R-:W-:Y:S01]  /*56d0*/  IMAD.WIDE.U32 R30, R21, -0x326172a9, RZ ;  /* 0xcd9e8d57151e7825 */ /* 0x000fe200078e00ff */
[----:B------:R-:W-:-:S03]  /*56e0*/  IABS R2, R2 ;  /* 0x0000000200027213 */ /* 0x000fc60000000000 */
[----:B------:R-:W-:Y:S01]  /*56f0*/  IMAD.MOV.U32 R3, RZ, RZ, R0 ;  /* 0x000000ffff037224 */ /* 0x000fe200078e0000 */
[----:B------:R-:W-:Y:S01]  /*5700*/  IABS R0, R6 ;  /* 0x0000000600007213 */ /* 0x000fe20000000000 */
[----:B------:R-:W-:-:S03]  /*5710*/  IMAD.MOV.U32 R4, RZ, RZ, R5 ;  /* 0x000000ffff047224 */ /* 0x000fc600078e0005 */
        /* <DEDUP_REMOVED lines=8> */
[----:B------:R-:W-:-:S02]  /*57a0*/  VIADD R3, R244, -UR23 ;  /* 0x80000017f4037c36 */ /* 0x000fc40008000000 */
[----:B------:R-:W-:Y:S01]  /*57b0*/  FFMA.FTZ R2, R2, -UR6, R72 ;  /* 0x8000000602027c23 */ /* 0x000fe20008010048 */
[----:B--2---:R-:W-:Y:S01]  /*57c0*/  FMNMX.FTZ R136, R9, R10, !PT ;  /* 0x0000000a09887209 */ /* 0x004fe20007810000 */
[----:B------:R-:W-:Y:S01]  /*57d0*/  FFMA.FTZ R0, R0, -UR6, R73 ;  /* 0x8000000600007c23 */ /* 0x000fe20008010049 */
[----:B---3--:R-:W-:Y:S02]  /*57e0*/  FMNMX.FTZ R137, R8, R11, !PT ;  /* 0x0000000b08897209 */ /* 0x008fe40007810000 */
[----:B------:R-:W-:Y:S02]  /*57f0*/  FSEL R52, R5, -INF , !P5 ;  /* 0xff80000005347808 */ /* 0x000fe40006800000 */
[----:B------:R-:W-:Y:S01]  /*5800*/  FSEL R66, R4, -INF , !P3 ;  /* 0xff80000004427808 */ /* 0x000fe20005800000 */
[----:B------:R-:W-:Y:S01]  /*5810*/  IMAD.WIDE.U32 R4, R27, -0x326172a9, RZ ;  /* 0xcd9e8d571b047825 */ /* 0x000fe200078e00ff */
[C---:B------:R-:W-:Y:S02]  /*5820*/  ISETP.GT.AND P5, PT, R3.reuse, R22, PT ;  /* 0x000000160300720c */ /* 0x040fe40003fa4270 */
[----:B------:R-:W-:-:S02]  /*5830*/  ISETP.GT.AND P3, PT, R3, R19, PT ;  /* 0x000000130300720c */ /* 0x000fc40003f64270 */
[----:B------:R-:W-:Y:S01]  /*5840*/  FSEL R53, R2, -INF , !P1 ;  /* 0xff80000002357808 */ /* 0x000fe20004800000 */
[----:B-1----:R-:W-:Y:S01]  /*5850*/  FMUL.FTZ R2, R136, UR4 ;  /* 0x0000000488027c20 */ /* 0x002fe20008410000 */
[----:B------:R-:W-:Y:S01]  /*5860*/  FSEL R70, R0, -INF , !P0 ;  /* 0xff80000000467808 */ /* 0x000fe20004000000 */
[----:B------:R-:W-:Y:S01]  /*5870*/  FMUL.FTZ R0, R137, UR4 ;  /* 0x0000000489007c20 */ /* 0x000fe20008410000 */
[----:B------:R-:W-:Y:S01]  /*5880*/  FSEL R51, R6, -INF , !P6 ;  /* 0xff80000006337808 */ /* 0x000fe20007000000 */
[----:B------:R-:W-:Y:S01]  /*5890*/  IMAD.IADD R6, R244, 0x1, -R46 ;  /* 0x00000001f4067824 */ /* 0x000fe200078e0a2e */
[----:B------:R-:W-:Y:S02]  /*58a0*/  FSEL R50, R14, -INF , !P5 ;  /* 0xff8000000e327808 */ /* 0x000fe40006800000 */
[----:B------:R-:W-:Y:S02]  /*58b0*/  FSEL R49, R13, -INF , !P3 ;  /* 0xff8000000d317808 */ /* 0x000fe40005800000 */
[----:B------:R-:W-:-:S02]  /*58c0*/  ISETP.GT.AND P6, PT, R3, R12, PT ;  /* 0x0000000c0300720c */ /* 0x000fc40003fc4270 */
[----:B------:R-:W-:Y:S02]  /*58d0*/  FSETP.NEU.FTZ.AND P5, PT, R136, -INF , PT ;  /* 0xff8000008800780b */ /* 0x000fe40003fbd000 */
[----:B------:R-:W-:Y:S02]  /*58e0*/  FSETP.NEU.FTZ.AND P3, PT, R137, -INF , PT ;  /* 0xff8000008900780b */ /* 0x000fe40003f7d000 */
[----:B------:R-:W-:Y:S02]  /*58f0*/  FSEL R47, R17, -INF , !P6 ;  /* 0xff800000112f7808 */ /* 0x000fe40007000000 */
[----:B------:R-:W-:Y:S02]  /*5900*/  FSEL R2, R2, RZ, P5 ;  /* 0x000000ff02027208 */ /* 0x000fe40002800000 */
[----:B------:R-:W-:Y:S02]  /*5910*/  FSEL R0, R0, RZ, P3 ;  /* 0x000000ff00007208 */ /* 0x000fe40001800000 */
[----:B------:R-:W-:-:S02]  /*5920*/  ISETP.GT.AND P1, PT, R3, R25, PT ;  /* 0x000000190300720c */ /* 0x000fc40003f24270 */
[C---:B------:R-:W-:Y:S02]  /*5930*/  ISETP.GT.AND P0, PT, R3.reuse, R24, PT ;  /* 0x000000180300720c */ /* 0x040fe40003f04270 */
[C---:B------:R-:W-:Y:S02]  /*5940*/  ISETP.GT.AND P6, PT, R3.reuse, R23, PT ;  /* 0x000000170300720c */ /* 0x040fe40003fc4270 */
[C---:B------:R-:W-:Y:S02]  /*5950*/  ISETP.GT.AND P5, PT, R3.reuse, R44, PT ;  /* 0x0000002c0300720c */ /* 0x040fe40003fa4270 */
[----:B------:R-:W-:Y:S02]  /*5960*/  ISETP.GT.AND P3, PT, R3, R26, PT ;  /* 0x0000001a0300720c */ /* 0x000fe40003f64270 */
[----:B------:R-:W-:Y:S01]  /*5970*/  LOP3.LUT R3, R93, 0x200, R97, 0xf8, !PT ;  /* 0x000002005d037812 */ /* 0x000fe200078ef861 */
[----:B------:R-:W-:Y:S01]  /*5980*/  IMAD.WIDE.U32 R92, R76, -0x326172a9, RZ ;  /* 0xcd9e8d574c5c7825 */ /* 0x000fe200078e00ff */
[----:B------:R-:W-:-:S02]  /*5990*/  LOP3.LUT R5, R246, R80, R5, 0x96, !PT ;  /* 0x00000050f6057212 */ /* 0x000fc400078e9605 */
[----:B------:R-:W-:Y:S02]  /*59a0*/  LEA R41, R3, UR5, 0x1 ;  /* 0x0000000503297c11 */ /* 0x000fe4000f8e08ff */
[----:B------:R-:W-:Y:S01]  /*59b0*/  LOP3.LUT R3, R245, R4, R31, 0x96, !PT ;  /* 0x00000004f5037212 */ /* 0x000fe200078e961f */
[----:B------:R-:W-:Y:S01]  /*59c0*/  IMAD.WIDE.U32 R4, R5, -0x2daee0ad, RZ ;  /* 0xd2511f5305047825 */ /* 0x000fe200078e00ff */
[----:B------:R-:W-:Y:S01]  /*59d0*/  IABS R6, R6 ;  /* 0x0000000600067213 */ /* 0x000fe20000000000 */
[----:B------:R-:W1:Y:S02]  /*59e0*/  LDSM.16.MT88.4 R156, [R41+0xa000] ;  /* 0x00a00000299c783b */ /* 0x000e640000004200 */
[----:B------:R-:W-:Y:S02]  /*59f0*/  IMAD.WIDE.U32 R28, R3, -0x2daee0ad, RZ ;  /* 0xd2511f53031c7825 */ /* 0x000fe400078e00ff */
[----:B------:R-:W-:Y:S02]  /*5a00*/  LDSM.16.MT88.4 R84, [R41+0xb000] ;  /* 0x00b000002954783b */ /* 0x000fe40000004200 */
[----:B------:R-:W-:Y:S01]  /*5a10*/  IMAD.MOV.U32 R3, RZ, RZ, R6 ;  /* 0x000000ffff037224 */ /* 0x000fe200078e0006 */
[----:B------:R-:W-:Y:S01]  /*5a20*/  LOP3.LUT R6, R242, R4, R29, 0x96, !PT ;  /* 0x00000004f2067212 */ /* 0x000fe200078e961d */
[----:B------:R-:W-:Y:S01]  /*5a30*/  VIADD R7, R41, 0xa000 ;  /* 0x0000a00029077836 */ /* 0x000fe20000000000 */
[----:B------:R-:W-:Y:S01]  /*5a40*/  LOP3.LUT R4, R241, R20, R5, 0x96, !PT ;  /* 0x00000014f1047212 */ /* 0x000fe200078e9605 */
[----:B------:R-:W-:Y:S01]  /*5a50*/  VIADD R14, R41, 0xa040 ;  /* 0x0000a040290e7836 */ /* 0x000fe20000000000 */
[----:B------:R-:W2:Y:S01]  /*5a60*/  LDC R20, c[0x0][0x4f8] ;  /* 0x00013e00ff147b82 */ /* 0x000ea20000000800 */
[----:B------:R-:W-:Y:S01]  /*5a70*/  @P2 VIADD R14, R7, 0xffffffc0 ;  /* 0xffffffc0070e2836 */ /* 0x000fe20000000000 */
[----:B------:R-:W-:Y:S01]  /*5a80*/  I2FP.F32.S32 R3, R3 ;  /* 0x0000000300037245 */ /* 0x000fe20000201400 */
[----:B------:R-:W-:Y:S01]  /*5a90*/  IMAD.WIDE.U32 R6, R6, -0x326172a9, RZ ;  /* 0xcd9e8d5706067825 */ /* 0x000fe200078e00ff */
[----:B------:R-:W-:Y:S03]  /*5aa0*/  LDSM.16.MT88.4 R184, [R41+0xa800] ;  /* 0x00a8000029b8783b */ /* 0x000fe60000004200 */
[----:B------:R-:W-:Y:S01]  /*5ab0*/  IMAD.WIDE.U32 R68, R4, -0x326172a9, RZ ;  /* 0xcd9e8d5704447825 */ /* 0x000fe200078e00ff */
[----:B------:R-:W-:-:S03]  /*5ac0*/  PRMT R5, R6, 0x7773, RZ ;  /* 0x0000777306057816 */ /* 0x000fc600000000ff */
[----:B------:R-:W-:Y:S01]  /*5ad0*/  FFMA.FTZ R17, R3, -UR6, R71 ;  /* 0x8000000603117c23 */ /* 0x000fe20008010047 */
[----:B------:R-:W-:Y:S01]  /*5ae0*/  PRMT R4, R6, 0x7772, RZ ;  /* 0x0000777206047816 */ /* 0x000fe200000000ff */
[----:B------:R-:W-:Y:S01]  /*5af0*/  IMAD.MOV.U32 R8, RZ, RZ, R6 ;  /* 0x000000ffff087224 */ /* 0x000fe200078e0006 */
[----:B------:R-:W-:Y:S01]  /*5b00*/  LOP3.LUT R3, R243, R68, R7, 0x96, !PT ;  /* 0x00000044f3037212 */ /* 0x000fe200078e9607 */
[----:B------:R-:W-:Y:S01]  /*5b10*/  LDSM.16.MT88.4 R80, [R14] ;  /* 0x000000000e50783b */ /* 0x000fe20000004200 */
[----:B------:R-:W-:Y:S01]  /*5b20*/  PRMT R11, R4, 0x5410, R5 ;  /* 0x00005410040b7816 */ /* 0x000fe20000000005 */
[--C-:B------:R-:W-:Y:S01]  /*5b30*/  FFMA.FTZ R5, R40, UR4, -R2.reuse ;  /* 0x0000000428057c23 */ /* 0x100fe20008010802 */
[----:B------:R-:W-:Y:S01]  /*5b40*/  PRMT R13, R6, 0x7771, RZ ;  /* 0x00007771060d7816 */ /* 0x000fe200000000ff */
[--C-:B------:R-:W-:Y:S01]  /*5b50*/  FFMA.FTZ R4, R38, UR4, -R2.reuse ;  /* 0x0000000426047c23 */ /* 0x100fe20008010802 */
[----:B------:R-:W-:Y:S01]  /*5b60*/  LOP3.LUT R10, R8, 0xff, RZ, 0xc0, !PT ;  /* 0x000000ff080a7812 */ /* 0x000fe200078ec0ff */
[----:B------:R3:W-:Y:S01]  /*5b70*/  MUFU.EX2 R236, R5 ;  /* 0x0000000500ec7308 */ /* 0x0007e20000000800 */
[C---:B------:R-:W-:Y:S01]  /*5b80*/  LOP3.LUT R6, R3.reuse, 0xffff, RZ, 0xc0, !PT ;  /* 0x0000ffff03067812 */ /* 0x040fe200078ec0ff */
[----:B------:R-:W-:Y:S01]  /*5b90*/  LDSM.16.MT88.4 R112, [R14+0x1000] ;  /* 0x001000000e70783b */ /* 0x000fe20000004200 */
[C---:B------:R-:W-:Y:S01]  /*5ba0*/  LOP3.LUT R9, R3.reuse, 0xff, RZ, 0xc0, !PT ;  /* 0x000000ff03097812 */ /* 0x040fe200078ec0ff */
[----:B------:R4:W-:Y:S01]  /*5bb0*/  MUFU.EX2 R231, R4 ;  /* 0x0000000400e77308 */ /* 0x0009e20000000800 */
[----:B------:R-:W-:Y:S01]  /*5bc0*/  PRMT R7, R3, 0x7632, R7 ;  /* 0x0000763203077816 */ /* 0x000fe20000000007 */
[----:B------:R-:W-:Y:S01]  /*5bd0*/  LDSM.16.MT88.4 R180, [R14+0x800] ;  /* 0x000800000eb4783b */ /* 0x000fe20000004200 */
[----:B------:R-:W-:Y:S01]  /*5be0*/  SHF.R.U32.HI R8, RZ, 0x18, R3 ;  /* 0x00000018ff087819 */ /* 0x000fe20000011603 */
[----:B------:R-:W-:Y:S01]  /*5bf0*/  FFMA.FTZ R3, R37, UR4, -R2 ;  /* 0x0000000425037c23 */ /* 0x000fe20008010802 */
[----:B------:R-:W-:Y:S01]  /*5c00*/  PRMT R10, R10, 0x5410, R13 ;  /* 0x000054100a0a7816 */ /* 0x000fe2000000000d */
[----:B------:R-:W-:Y:S01]  /*5c10*/  LDSM.16.MT88.4 R204, [R41+0xb800] ;  /* 0x00b8000029cc783b */ /* 0x000fe20000004200 */
[----:B------:R-:W-:Y:S01]  /*5c20*/  SEL R13, R212, 0xffffffe0, !P4 ;  /* 0xffffffe0d40d7807 */ /* 0x000fe20006000000 */
[----:B------:R5:W1:Y:S01]  /*5c30*/  MUFU.EX2 R237, R3 ;  /* 0x0000000300ed7308 */ /* 0x000a620000000800 */
[----:B---3--:R-:W-:Y:S01]  /*5c40*/  SHF.R.U32.HI R5, RZ, 0x8, R6 ;  /* 0x00000008ff057819 */ /* 0x008fe20000011606 */
[----:B------:R-:W-:Y:S01]  /*5c50*/  LDSM.16.MT88.4 R192, [R14+0x1800] ;  /* 0x001800000ec0783b */ /* 0x000fe20000004200 */
[----:B------:R-:W-:Y:S01]  /*5c60*/  LOP3.LUT R6, R7, 0xff, RZ, 0xc0, !PT ;  /* 0x000000ff07067812 */ /* 0x000fe200078ec0ff */
[----:B------:R-:W-:-:S02]  /*5c70*/  IMAD.IADD R21, R41, 0x1, R13 ;  /* 0x0000000129157824 */ /* 0x000fc400078e020d */
[--C-:B----4-:R-:W-:Y:S01]  /*5c80*/  FFMA.FTZ R4, R39, UR4, -R0.reuse ;  /* 0x0000000427047c23 */ /* 0x110fe20008010800 */
[----:B------:R-:W-:Y:S01]  /*5c90*/  PRMT R7, R9, 0x5410, R5 ;  /* 0x0000541009077816 */ /* 0x000fe20000000005 */
[----:B------:R-:W-:Y:S01]  /*5ca0*/  FFMA.FTZ R5, R43, UR4, -R0 ;  /* 0x000000042b057c23 */ /* 0x000fe20008010800 */
[----:B--2---:R-:W-:Y:S01]  /*5cb0*/  LOP3.LUT R9, R20, 0xff, RZ, 0xc0, !PT ;  /* 0x000000ff14097812 */ /* 0x004fe200078ec0ff */
[----:B------:R2:W-:Y:S01]  /*5cc0*/  MUFU.EX2 R229, R4 ;  /* 0x0000000400e57308 */ /* 0x0005e20000000800 */
[----:B------:R-:W-:Y:S01]  /*5cd0*/  PRMT R8, R6, 0x5410, R8 ;  /* 0x0000541006087816 */ /* 0x000fe20000000008 */
[----:B------:R-:W-:Y:S01]  /*5ce0*/  IMAD.IADD R27, R13, 0x1, R14 ;  /* 0x000000010d1b7824 */ /* 0x000fe200078e020e */
[----:B------:R-:W3:Y:S01]  /*5cf0*/  LDSM.16.MT88.4 R172, [R21+0xa000] ;  /* 0x00a0000015ac783b */ /* 0x000ee20000004200 */
[----:B-----5:R-:W-:Y:S01]  /*5d00*/  FFMA.FTZ R3, R36, UR4, -R0 ;  /* 0x0000000424037c23 */ /* 0x020fe20008010800 */
[----:B------:R-:W-:Y:S01]  /*5d10*/  IMAD R9, R9, 0x10000, R9 ;  /* 0x0001000009097824 */ /* 0x000fe200078e0209 */
[----:B-1----:R-:W-:Y:S01]  /*5d20*/  F2FP.BF16.F32.PACK_AB R6, R237, R231 ;  /* 0x000000e7ed06723e */ /* 0x002fe200000010ff */
[----:B------:R-:W-:Y:S01]  /*5d30*/  MUFU.EX2 R224, R5 ;  /* 0x0000000500e07308 */ /* 0x000fe20000000800 */
[----:B------:R-:W1:Y:S03]  /*5d40*/  LDSM.16.MT88.4 R96, [R27] ;  /* 0x000000001b60783b */ /* 0x000e660000004200 */
[----:B------:R4:W-:Y:S01]  /*5d50*/  MUFU.EX2 R230, R3 ;  /* 0x0000000300e67308 */ /* 0x0009e20000000800 */
[----:B------:R-:W5:Y:S01]  /*5d60*/  LDSM.16.MT88.4 R232, [R21+0xb000] ;  /* 0x00b0000015e8783b */ /* 0x000f620000004200 */
[----:B--2---:R-:W-:-:S03]  /*5d70*/  FFMA.FTZ R4, R42, UR4, -R2 ;  /* 0x000000042a047c23 */ /* 0x004fc60008010802 */
[----:B------:R-:W2:Y:S01]  /*5d80*/  LDSM.16.MT88.4 R140, [R27+0x1000] ;  /* 0x001000001b8c783b */ /* 0x000ea20000004200 */
[----:B------:R4:W4:Y:S03]  /*5d90*/  MUFU.EX2 R226, R4 ;  /* 0x0000000400e27308 */ /* 0x0009260000000800 */
[----:B------:R-:W2:Y:S04]  /*5da0*/  LDSM.16.MT88.4 R176, [R21+0xa800] ;  /* 0x00a8000015b0783b */ /* 0x000ea80000004200 */
[----:B------:R-:W-:Y:S01]  /*5db0*/  LDSM.16.MT88.4 R196, [R21+0xb800] ;  /* 0x00b8000015c4783b */ /* 0x000fe20000004200 */
[----:B----4-:R-:W-:Y:S01]  /*5dc0*/  HSET2.LE.AND R3, R10, R9, PT ;  /* 0x000000090a037233 */ /* 0x010fe20003803000 */
[----:B------:R-:W-:-:S02]  /*5dd0*/  IMAD.IADD R10, R244, 0x1, -R48 ;  /* 0x00000001f40a7824 */ /* 0x000fc400078e0a30 */
[----:B------:R-:W-:Y:S02]  /*5de0*/  LDSM.16.MT88.4 R200, [R27+0x800] ;  /* 0x000800001bc8783b */ /* 0x000fe40000004200 */
[----:B------:R-:W-:Y:S01]  /*5df0*/  LOP3.LUT R6, R6, R3, RZ, 0xc0, !PT ;  /* 0x0000000306067212 */ /* 0x000fe200078ec0ff */
[----:B------:R-:W-:Y:S01]  /*5e00*/  FFMA.FTZ R4, R45, UR4, -R0 ;  /* 0x000000042d047c23 */ /* 0x000fe20008010800 */
[----:B------:R-:W-:Y:S01]  /*5e10*/  F2FP.BF16.F32.PACK_AB R5, R226, R236 ;  /* 0x000000ece205723e */ /* 0x000fe200000010ff */
[----:B------:R-:W-:Y:S01]  /*5e20*/  LDSM.16.MT88.4 R188, [R27+0x1800] ;  /* 0x001800001bbc783b */ /* 0x000fe20000004200 */
[----:B------:R-:W-:Y:S01]  /*5e30*/  IABS R10, R10 ;  /* 0x0000000a000a7213 */ /* 0x000fe20000000000 */
[----:B------:R4:W3:Y:S02]  /*5e40*/  MUFU.EX2 R225, R4 ;  /* 0x0000000400e17308 */ /* 0x0008e40000000800 */
[----:B----4-:R-:W-:Y:S01]  /*5e50*/  LOP3.LUT R4, R11, 0xff00ff, RZ, 0xc0, !PT ;  /* 0x00ff00ff0b047812 */ /* 0x010fe200078ec0ff */
[----:B------:R-:W-:-:S04]  /*5e60*/  IMAD.IADD R11, R244, 0x1, -R56 ;  /* 0x00000001f40b7824 */ /* 0x000fc800078e0a38 */
[--C-:B------:R-:W-:Y:S02]  /*5e70*/  HSET2.LE.AND R3, R4, R9.reuse, PT ;  /* 0x0000000904037233 */ /* 0x100fe40003803000 */
[--C-:B------:R-:W-:Y:S02]  /*5e80*/  HSET2.LE.AND R4, R7, R9.reuse, PT ;  /* 0x0000000907047233 */ /* 0x100fe40003803000 */
[----:B------:R-:W-:Y:S02]  /*5e90*/  F2FP.BF16.F32.PACK_AB R7, R230, R229 ;  /* 0x000000e5e607723e */ /* 0x000fe400000010ff */
[----:B------:R-:W-:Y:S02]  /*5ea0*/  IABS R11, R11 ;  /* 0x0000000b000b7213 */ /* 0x000fe40000000000 */
[----:B------:R-:W-:Y:S02]  /*5eb0*/  LOP3.LUT R7, R7, R3, RZ, 0xc0, !PT ;  /* 0x0000000307077212 */ /* 0x000fe400078ec0ff */
[----:B------:R-:W-:Y:S01]  /*5ec0*/  HSET2.LE.AND R3, R8, R9, PT ;  /* 0x0000000908037233 */ /* 0x000fe20003803000 */
[----:B------:R-:W-:Y:S01]  /*5ed0*/  IMAD.IADD R8, R244, 0x1, -R15 ;  /* 0x00000001f4087824 */ /* 0x000fe200078e0a0f */
[----:B------:R-:W-:-:S02]  /*5ee0*/  LOP3.LUT R4, R5, R4, RZ, 0xc0, !PT ;  /* 0x0000000405047212 */ /* 0x000fc400078ec0ff */
[----:B---3--:R-:W-:Y:S02]  /*5ef0*/  F2FP.BF16.F32.PACK_AB R5, R224, R225 ;  /* 0x000000e1e005723e */ /* 0x008fe400000010ff */
[----:B------:R-:W-:Y:S01]  /*5f00*/  IABS R13, R8 ;  /* 0x00000008000d7213 */ /* 0x000fe20000000000 */
[----:B------:R-:W-:Y:S01]  /*5f10*/  IMAD.IADD R8, R244, 0x1, -R58 ;  /* 0x00000001f4087824 */ /* 0x000fe200078e0a3a */
[----:B------:R-:W-:Y:S02]  /*5f20*/  LOP3.LUT R5, R5, R3, RZ, 0xc0, !PT ;  /* 0x0000000305057212 */ /* 0x000fe400078ec0ff */
[----:B------:R-:W-:Y:S01]  /*5f30*/  I2FP.F32.S32 R3, R10 ;  /* 0x0000000a00037245 */ /* 0x000fe20000201400 */
[----:B------:R-:W-:Y:S01]  /*5f40*/  IMAD.MOV.U32 R10, RZ, RZ, R11 ;  /* 0x000000ffff0a7224 */ /* 0x000fe200078e000b */
[----:B------:R-:W-:Y:S01]  /*5f50*/  IABS R8, R8 ;  /* 0x0000000800087213 */ /* 0x000fe20000000000 */
[----:B------:R-:W-:Y:S02]  /*5f60*/  IMAD.MOV.U32 R11, RZ, RZ, R13 ;  /* 0x000000ffff0b7224 */ /* 0x000fe400078e000d */
[----:B------:R-:W-:Y:S01]  /*5f70*/  FFMA.FTZ R3, R3, -UR6, R90 ;  /* 0x8000000603037c23 */ /* 0x000fe2000801005a */
[----:B------:R-:W-:Y:S01]  /*5f80*/  I2FP.F32.S32 R10, R10 ;  /* 0x0000000a000a7245 */ /* 0x000fe20000201400 */
[----:B------:R-:W-:Y:S01]  /*5f90*/  IMAD.MOV.U32 R13, RZ, RZ, R8 ;  /* 0x000000ffff0d7224 */ /* 0x000fe200078e0008 */
[----:B------:R-:W-:Y:S01]  /*5fa0*/  I2FP.F32.S32 R11, R11 ;  /* 0x0000000b000b7245 */ /* 0x000fe20000201400 */
[----:B------:R-:W-:Y:S01]  /*5fb0*/  HMMA.16816.F32.BF16 R148, R4, R156, RZ ;  /* 0x0000009c0494723c */ /* 0x000fe200000418ff */
[----:B------:R-:W-:Y:S01]  /*5fc0*/  FSEL R31, R3, -INF , !P0 ;  /* 0xff800000031f7808 */ /* 0x000fe20004000000 */
[----:B------:R-:W-:Y:S01]  /*5fd0*/  FFMA.FTZ R10, R10, -UR6, R91 ;  /* 0x800000060a0a7c23 */ /* 0x000fe2000801005b */
[----:B------:R-:W-:Y:S01]  /*5fe0*/  I2FP.F32.S32 R13, R13 ;  /* 0x0000000d000d7245 */ /* 0x000fe20000201400 */
[----:B------:R-:W-:Y:S01]  /*5ff0*/  FFMA.FTZ R8, R11, -UR6, R74 ;  /* 0x800000060b087c23 */ /* 0x000fe2000801004a */
[----:B------:R-:W-:-:S02]  /*6000*/  FSEL R11, R17, -INF , !P1 ;  /* 0xff800000110b7808 */ /* 0x000fc40004800000 */
[----:B------:R-:W-:Y:S01]  /*6010*/  FSEL R29, R10, -INF , !P6 ;  /* 0xff8000000a1d7808 */ /* 0x000fe20007000000 */
[----:B------:R-:W-:Y:S01]  /*6020*/  FFMA.FTZ R3, R13, -UR6, R75 ;  /* 0x800000060d037c23 */ /* 0x000fe2000801004b */
[----:B------:R-:W-:Y:S01]  /*6030*/  ISETP.GE.AND P6, PT, R22, R222, PT ;  /* 0x000000de1600720c */ /* 0x000fe20003fc6270 */
[C---:B------:R-:W-:Y:S01]  /*6040*/  HMMA.16816.F32.BF16 R164, R4.reuse, R172, RZ ;  /* 0x000000ac04a4723c */ /* 0x040fe200000418ff */
[----:B------:R-:W-:Y:S02]  /*6050*/  FSEL R32, R8, -INF , !P5 ;  /* 0xff80000008207808 */ /* 0x000fe40006800000 */
[-C--:B------:R-:W-:Y:S02]  /*6060*/  ISETP.GE.AND P5, PT, R22, R223.reuse, PT ;  /* 0x000000df1600720c */ /* 0x080fe40003fa6270 */
[----:B------:R-:W-:Y:S02]  /*6070*/  FSEL R22, R3, -INF , !P3 ;  /* 0xff80000003167808 */ /* 0x000fe40005800000 */
[----:B------:R-:W-:Y:S01]  /*6080*/  FSEL R71, R79, -INF , !P6 ;  /* 0xff8000004f477808 */ /* 0x000fe20007000000 */
[----:B------:R-:W-:Y:S01]  /*6090*/  HMMA.16816.F32.BF16 R36, R4, R80, RZ ;  /* 0x000000500424723c */ /* 0x000fe200000418ff */
[----:B------:R-:W-:-:S02]  /*60a0*/  ISETP.GE.AND P6, PT, R25, R223, PT ;  /* 0x000000df1900720c */ /* 0x000fc40003fc6270 */
[----:B------:R-:W-:Y:S02]  /*60b0*/  LOP3.LUT R3, R240, R30, R69, 0x96, !PT ;  /* 0x0000001ef0037212 */ /* 0x000fe400078e9645 */
[----:B------:R-:W-:Y:S02]  /*60c0*/  FSEL R30, R11, -INF , !P6 ;  /* 0xff8000000b1e7808 */ /* 0x000fe40007000000 */
[-C--:B------:R-:W-:Y:S01]  /*60d0*/  ISETP.GE.AND P1, PT, R12, R222.reuse, PT ;  /* 0x000000de0c00720c */ /* 0x080fe20003f26270 */
[----:B------:R-:W-:Y:S01]  /*60e0*/  IMAD.WIDE.U32 R10, R3, -0x2daee0ad, RZ ;  /* 0xd2511f53030a7825 */ /* 0x000fe200078e00ff */
[----:B------:R-:W-:Y:S01]  /*60f0*/  ISETP.GE.AND P3, PT, R19, R222, PT ;  /* 0x000000de1300720c */ /* 0x000fe20003f66270 */
[----:B-1----:R-:W-:Y:S01]  /*6100*/  HMMA.16816.F32.BF16 R56, R4, R96, RZ ;  /* 0x000000600438723c */ /* 0x002fe200000418ff */
[----:B------:R-:W-:Y:S01]  /*6110*/  FSEL R68, R77, -INF , !P1 ;  /* 0xff8000004d447808 */ /* 0x000fe20004800000 */
[----:B------:R-:W-:Y:S01]  /*6120*/  IMAD.MOV.U32 R8, RZ, RZ, R10 ;  /* 0x000000ffff087224 */ /* 0x000fe200078e000a */
[----:B------:R-:W-:Y:S01]  /*6130*/  LOP3.LUT R3, R249, R28, R11, 0x96, !PT ;  /* 0x0000001cf9037212 */ /* 0x000fe200078e960b */
[----:B------:R-:W-:Y:S01]  /*6140*/  FFMA.FTZ R11, R55, UR4, -R2 ;  /* 0x00000004370b7c23 */ /* 0x000fe20008010802 */
[----:B------:R-:W-:-:S02]  /*6150*/  ISETP.GE.AND P1, PT, R19, R223, PT ;  /* 0x000000df1300720c */ /* 0x000fc40003f26270 */
[----:B------:R-:W-:Y:S01]  /*6160*/  ISETP.GE.AND P0, PT, R12, R223, PT ;  /* 0x000000df0c00720c */ /* 0x000fe20003f06270 */
[--C-:B------:R-:W-:Y:S01]  /*6170*/  FFMA.FTZ R12, R60, UR4, -R2.reuse ;  /* 0x000000043c0c7c23 */ /* 0x100fe20008010802 */
[C---:B------:R-:W-:Y:S01]  /*6180*/  PRMT R20, R10.reuse, 0x7771, RZ ;  /* 0x000077710a147816 */ /* 0x040fe200000000ff */
[----:B------:R1:W-:Y:S01]  /*6190*/  MUFU.EX2 R216, R11 ;  /* 0x0000000b00d87308 */ /* 0x0003e20000000800 */
[C---:B------:R-:W-:Y:S01]  /*61a0*/  PRMT R19, R10.reuse, 0x7773, RZ ;  /* 0x000077730a137816 */ /* 0x040fe200000000ff */
[----:B------:R-:W-:Y:S01]  /*61b0*/  HMMA.16816.F32.BF16 R72, R4, R84, RZ ;  /* 0x000000540448723c */ /* 0x000fe200000418ff */
[----:B------:R-:W-:Y:S01]  /*61c0*/  PRMT R17, R10, 0x7772, RZ ;  /* 0x000077720a117816 */ /* 0x000fe200000000ff */
[----:B------:R-:W-:Y:S01]  /*61d0*/  FFMA.FTZ R10, R62, UR4, -R2 ;  /* 0x000000043e0a7c23 */ /* 0x000fe20008010802 */
[----:B------:R-:W-:Y:S01]  /*61e0*/  LOP3.LUT R15, R8, 0xff, RZ, 0xc0, !PT ;  /* 0x000000ff080f7812 */ /* 0x000fe200078ec0ff */
[----:B------:R3:W-:Y:S01]  /*61f0*/  MUFU.EX2 R217, R12 ;  /* 0x0000000c00d97308 */ /* 0x0007e20000000800 */
[----:B------:R-:W-:-:S02]  /*6200*/  LOP3.LUT R8, R3, 0xffff, RZ, 0xc0, !PT ;  /* 0x0000ffff03087812 */ /* 0x000fc400078ec0ff */
[----:B------:R-:W-:Y:S01]  /*6210*/  LOP3.LUT R13, R3, 0xff, RZ, 0xc0, !PT ;  /* 0x000000ff030d7812 */ /* 0x000fe200078ec0ff */
[----:B------:R4:W2:Y:S01]  /*6220*/  MUFU.EX2 R213, R10 ;  /* 0x0000000a00d57308 */ /* 0x0008a20000000800 */
[----:B------:R-:W-:Y:S01]  /*6230*/  SHF.R.U32.HI R8, RZ, 0x8, R8 ;  /* 0x00000008ff087819 */ /* 0x000fe20000011608 */
[C---:B-----5:R-:W-:Y:S01]  /*6240*/  HMMA.16816.F32.BF16 R88, R4.reuse, R232, RZ ;  /* 0x000000e80458723c */ /* 0x060fe200000418ff */
[----:B------:R-:W-:Y:S02]  /*6250*/  PRMT R17, R17, 0x5410, R19 ;  /* 0x0000541011117816 */ /* 0x000fe40000000013 */
[----:B-1----:R-:W-:Y:S01]  /*6260*/  PRMT R11, R13, 0x5410, R8 ;  /* 0x000054100d0b7816 */ /* 0x002fe20000000008 */
[--C-:B------:R-:W-:Y:S01]  /*6270*/  FFMA.FTZ R8, R64, UR4, -R0.reuse ;  /* 0x0000000440087c23 */ /* 0x100fe20008010800 */
[----:B------:R-:W-:Y:S02]  /*6280*/  FSEL R48, R47, -INF , !P0 ;  /* 0xff8000002f307808 */ /* 0x000fe40004000000 */
[-C--:B------:R-:W-:Y:S01]  /*6290*/  ISETP.GE.AND P0, PT, R25, R222.reuse, PT ;  /* 0x000000de1900720c */ /* 0x080fe20003f06270 */
[----:B---3--:R-:W-:Y:S01]  /*62a0*/  FFMA.FTZ R12, R61, UR4, -R0 ;  /* 0x000000043d0c7c23 */ /* 0x008fe20008010800 */
[----:B------:R1:W-:Y:S01]  /*62b0*/  MUFU.EX2 R133, R8 ;  /* 0x0000000800857308 */ /* 0x0003e20000000800 */
[----:B------:R-:W-:Y:S01]  /*62c0*/  FSEL R50, R50, -INF , !P5 ;  /* 0xff80000032327808 */ /* 0x000fe20006800000 */
[----:B------:R-:W-:Y:S01]  /*62d0*/  HMMA.16816.F32.BF16 R104, R4, R112, RZ ;  /* 0x000000700468723c */ /* 0x000fe200000418ff */
[----:B----4-:R-:W-:Y:S01]  /*62e0*/  FFMA.FTZ R10, R54, UR4, -R2 ;  /* 0x00000004360a7c23 */ /* 0x010fe20008010802 */
[----:B------:R-:W-:Y:S01]  /*62f0*/  FFMA.FTZ R2, R65, UR4, -R0 ;  /* 0x0000000441027c23 */ /* 0x000fe20008010800 */
[----:B------:R-:W-:Y:S01]  /*6300*/  MUFU.EX2 R209, R12 ;  /* 0x0000000c00d17308 */ /* 0x000fe20000000800 */
[----:B------:R-:W-:-:S02]  /*6310*/  ISETP.GE.AND P5, PT, R24, R222, PT ;  /* 0x000000de1800720c */ /* 0x000fc40003fa6270 */
[----:B------:R-:W-:Y:S01]  /*6320*/  FSEL R25, R78, -INF , !P3 ;  /* 0xff8000004e197808 */ /* 0x000fe20005800000 */
[----:B------:R3:W-:Y:S01]  /*6330*/  MUFU.EX2 R215, R10 ;  /* 0x0000000a00d77308 */ /* 0x0007e20000000800 */
[----:B------:R-:W-:Y:S01]  /*6340*/  FSEL R49, R49, -INF , !P1 ;  /* 0xff80000031317808 */ /* 0x000fe20004800000 */
[C---:B--2---:R-:W-:Y:S01]  /*6350*/  HMMA.16816.F32.BF16 R120, R4.reuse, R140, RZ ;  /* 0x0000008c0478723c */ /* 0x044fe200000418ff */
[-C--:B------:R-:W-:Y:S01]  /*6360*/  ISETP.GE.AND P1, PT, R23, R222.reuse, PT ;  /* 0x000000de1700720c */ /* 0x080fe20003f26270 */
[----:B------:R2:W4:Y:S01]  /*6370*/  MUFU.EX2 R132, R2 ;  /* 0x0000000200847308 */ /* 0x0005220000000800 */
[----:B-1----:R-:W-:Y:S02]  /*6380*/  SHF.R.U32.HI R8, RZ, 0x18, R3 ;  /* 0x00000018ff087819 */ /* 0x002fe40000011603 */
[----:B------:R-:W-:Y:S02]  /*6390*/  FSEL R33, R51, -INF , !P0 ;  /* 0xff80000033217808 */ /* 0x000fe40004000000 */
[----:B------:R-:W-:Y:S01]  /*63a0*/  ISETP.GE.AND P6, PT, R44, R222, PT ;  /* 0x000000de2c00720c */ /* 0x000fe20003fc6270 */
[----:B------:R-:W-:Y:S01]  /*63b0*/  HMMA.16816.F32.BF16 R152, R4, R158, RZ ;  /* 0x0000009e0498723c */ /* 0x000fe200000418ff */
[----:B------:R-:W-:-:S02]  /*63c0*/  FSEL R52, R52, -INF , !P5 ;  /* 0xff80000034347808 */ /* 0x000fc40006800000 */
[----:B------:R-:W-:Y:S01]  /*63d0*/  PRMT R15, R15, 0x5410, R20 ;  /* 0x000054100f0f7816 */ /* 0x000fe20000000014 */
[--C-:B---3--:R-:W-:Y:S01]  /*63e0*/  FFMA.FTZ R10, R63, UR4, -R0.reuse ;  /* 0x000000043f0a7c23 */ /* 0x108fe20008010800 */
[----:B------:R-:W-:Y:S02]  /*63f0*/  PRMT R0, R3, 0x7632, R0 ;  /* 0x0000763203007816 */ /* 0x000fe40000000000 */
[----:B------:R-:W-:Y:S01]  /*6400*/  FSEL R51, R66, -INF , !P1 ;  /* 0xff80000042337808 */ /* 0x000fe20004800000 */
[----:B------:R1:W3:Y:S01]  /*6410*/  MUFU.EX2 R139, R10 ;  /* 0x0000000a008b7308 */ /* 0x0002e20000000800 */
[----:B------:R-:W-:Y:S01]  /*6420*/  LOP3.LUT R3, R0, 0xff, RZ, 0xc0, !PT ;  /* 0x000000ff00037812 */ /* 0x000fe200078ec0ff */
[----:B------:R-:W-:Y:S01]  /*6430*/  HMMA.16816.F32.BF16 R168, R4, R174, RZ ;  /* 0x000000ae04a8723c */ /* 0x000fe200000418ff */
[----:B------:R-:W-:Y:S02]  /*6440*/  HSET2.LE.AND R0, R11, R9, PT ;  /* 0x000000090b007233 */ /* 0x000fe40003803000 */
[----:B--2---:R-:W-:-:S02]  /*6450*/  F2FP.BF16.F32.PACK_AB R2, R217, R213 ;  /* 0x000000d5d902723e */ /* 0x004fc400000010ff */
[----:B------:R-:W-:Y:S02]  /*6460*/  PRMT R8, R3, 0x5410, R8 ;  /* 0x0000541003087816 */ /* 0x000fe40000000008 */
[----:B------:R-:W-:Y:S01]  /*6470*/  LOP3.LUT R124, R2, R0, RZ, 0xc0, !PT ;  /* 0x00000000027c7212 */ /* 0x000fe200078ec0ff */
[C---:B------:R-:W-:Y:S01]  /*6480*/  HMMA.16816.F32.BF16 R60, R4.reuse, R98, RZ ;  /* 0x00000062043c723c */ /* 0x040fe200000418ff */
[----:B------:R-:W-:Y:S02]  /*6490*/  LOP3.LUT R0, R17, 0xff00ff, RZ, 0xc0, !PT ;  /* 0x00ff00ff11007812 */ /* 0x000fe400078ec0ff */
[----:B----4-:R-:W-:Y:S02]  /*64a0*/  F2FP.BF16.F32.PACK_AB R2, R133, R132 ;  /* 0x000000848502723e */ /* 0x010fe400000010ff */
[----:B------:R-:W-:Y:S02]  /*64b0*/  ISETP.GE.AND P1, PT, R26, R222, PT ;  /* 0x000000de1a00720c */ /* 0x000fe40003f26270 */
[--C-:B-1----:R-:W-:Y:S01]  /*64c0*/  HSET2.LE.AND R10, R0, R9.reuse, PT ;  /* 0x00000009000a7233 */ /* 0x102fe20003803000 */
[----:B------:R-:W-:Y:S01]  /*64d0*/  HMMA.16816.F32.BF16 R76, R4, R86, RZ ;  /* 0x00000056044c723c */ /* 0x000fe200000418ff */
[----:B------:R-:W-:-:S02]  /*64e0*/  HSET2.LE.AND R0, R8, R9, PT ;  /* 0x0000000908007233 */ /* 0x000fc40003803000 */
[----:B------:R-:W-:Y:S02]  /*64f0*/  FSEL R53, R53, -INF , !P6 ;  /* 0xff80000035357808 */ /* 0x000fe40007000000 */
[----:B------:R-:W-:Y:S02]  /*6500*/  LOP3.LUT R13, R220, R95, R93, 0x96, !PT ;  /* 0x0000005fdc0d7212 */ /* 0x000fe400078e965d */
[----:B------:R-:W-:Y:S01]  /*6510*/  LOP3.LUT R125, R2, R0, RZ, 0xc0, !PT ;  /* 0x00000000027d7212 */ /* 0x000fe200078ec0ff */
[----:B------:R-:W-:Y:S01]  /*6520*/  HMMA.16816.F32.BF16 R108, R4, R114, RZ ;  /* 0x00000072046c723c */ /* 0x000fe200000418ff */
[----:B------:R-:W-:Y:S01]  /*6530*/  FMNMX3.FTZ R0, R68, R71, R25, !PT ;  /* 0x0000004744007276 */ /* 0x000fe20007810019 */
[----:B------:R-:W-:Y:S01]  /*6540*/  IMAD.WIDE.U32 R42, R13, -0x2daee0ad, RZ ;  /* 0xd2511f530d2a7825 */ /* 0x000fe200078e00ff */
[----:B------:R-:W-:Y:S02]  /*6550*/  LOP3.LUT R12, R247, R92, R35, 0x96, !PT ;  /* 0x0000005cf70c7212 */ /* 0x000fe400078e9623 */
[----:B------:R-:W-:-:S02]  /*6560*/  FMNMX3.FTZ R0, R0, R33, R52, !PT ;  /* 0x0000002100007276 */ /* 0x000fc40007810034 */
[----:B---3--:R-:W-:Y:S01]  /*6570*/  F2FP.BF16.F32.PACK_AB R11, R209, R139 ;  /* 0x0000008bd10b723e */ /* 0x008fe200000010ff */
[----:B------:R-:W-:Y:S01]  /*6580*/  HMMA.16816.F32.BF16 R92, R4, R234, RZ ;  /* 0x000000ea045c723c */ /* 0x000fe200000418ff */
[----:B------:R-:W-:Y:S01]  /*6590*/  HSET2.LE.AND R3, R15, R9, PT ;  /* 0x000000090f037233 */ /* 0x000fe20003803000 */
[----:B------:R1:W-:Y:S01]  /*65a0*/  STL.64 [R1+0x58], R42 ;  /* 0x0000582a01007387 */ /* 0x0003e20000100a00 */
[----:B------:R-:W-:Y:S02]  /*65b0*/  F2FP.BF16.F32.PACK_AB R8, R215, R216 ;  /* 0x000000d8d708723e */ /* 0x000fe400000010ff */
[----:B------:R-:W-:Y:S02]  /*65c0*/  FSEL R15, R70, -INF , !P1 ;  /* 0xff800000460f7808 */ /* 0x000fe40004800000 */
[----:B------:R-:W-:Y:S02]  /*65d0*/  FMNMX3.FTZ R0, R0, R51, R53, !PT ;  /* 0x0000003300007276 */ /* 0x000fe40007810035 */
[----:B------:R-:W-:Y:S01]  /*65e0*/  LOP3.LUT R127, R11, R10, RZ, 0xc0, !PT ;  /* 0x0000000a0b7f7212 */ /* 0x000fe200078ec0ff */
[----:B------:R-:W-:Y:S01]  /*65f0*/  IMAD.WIDE.U32 R10, R12, -0x2daee0ad, RZ ;  /* 0xd2511f530c0a7825 */ /* 0x000fe200078e00ff */
[----:B------:R-:W-:-:S02]  /*6600*/  ISETP.GE.AND P3, PT, R24, R223, PT ;  /* 0x000000df1800720c */ /* 0x000fc40003f66270 */
[----:B------:R-:W-:Y:S02]  /*6610*/  LOP3.LUT R126, R8, R3, RZ, 0xc0, !PT ;  /* 0x00000003087e7212 */ /* 0x000fe400078ec0ff */
[----:B------:R-:W-:Y:S02]  /*6620*/  FMNMX.FTZ R8, R15, R0, !PT ;  /* 0x000000000f087209 */ /* 0x000fe40007810000 */
[-C--:B------:R-:W-:Y:S02]  /*6630*/  ISETP.GE.AND P0, PT, R23, R223.reuse, PT ;  /* 0x000000df1700720c */ /* 0x080fe40003f06270 */
[----:B------:R-:W-:Y:S01]  /*6640*/  LOP3.LUT R2, R67, R102, R43, 0x96, !PT ;  /* 0x0000006643027212 */ /* 0x000fe200078e962b */
[----:B------:R-:W-:Y:S01]  /*6650*/  HMMA.16816.F32.BF16 R148, R124, R184, R148 ;  /* 0x000000b87c94723c */ /* 0x000fe20000041894 */
[-C--:B------:R-:W-:Y:S02]  /*6660*/  ISETP.GE.AND P5, PT, R44, R223.reuse, PT ;  /* 0x000000df2c00720c */ /* 0x080fe40003fa6270 */
[----:B------:R-:W-:Y:S01]  /*6670*/  LOP3.LUT R3, R101, R42, R11, 0x96, !PT ;  /* 0x0000002a65037212 */ /* 0x000fe200078e960b */
[----:B------:R-:W-:Y:S01]  /*6680*/  IMAD.WIDE.U32 R12, R2, -0x326172a9, RZ ;  /* 0xcd9e8d57020c7825 */ /* 0x000fe200078e00ff */
[----:B------:R-:W-:Y:S01]  /*6690*/  FSEL R23, R31, -INF , !P3 ;  /* 0xff8000001f177808 */ /* 0x000fe20005800000 */
[----:B------:R-:W2:Y:S01]  /*66a0*/  SHFL.BFLY PT, R11, R8, 0x2, 0x1f ;  /* 0x0c401f00080b7f89 */ /* 0x000ea200000e0000 */
[----:B------:R-:W-:Y:S01]  /*66b0*/  FMNMX3.FTZ R0, R48, R50, R49, !PT ;  /* 0x0000003230007276 */ /* 0x000fe20007810031 */
[----:B------:R-:W-:Y:S01]  /*66c0*/  HMMA.16816.F32.BF16 R44, R4, R82, RZ ;  /* 0x00000052042c723c */ /* 0x000fe200000418ff */
[----:B------:R-:W-:Y:S01]  /*66d0*/  ISETP.GE.AND P6, PT, R26, R223, PT ;  /* 0x000000df1a00720c */ /* 0x000fe20003fc6270 */
[----:B------:R-:W-:Y:S01]  /*66e0*/  STL.64 [R1+0x48], R12 ;  /* 0x0000480c01007387 */ /* 0x000fe20000100a00 */
[----:B------:R-:W-:-:S02]  /*66f0*/  FSEL R19, R29, -INF , !P0 ;  /* 0xff8000001d137808 */ /* 0x000fc40004000000 */
[----:B------:R-:W-:Y:S02]  /*6700*/  FSEL R24, R32, -INF , !P5 ;  /* 0xff80000020187808 */ /* 0x000fe40006800000 */
[----:B------:R-:W-:Y:S01]  /*6710*/  FMNMX3.FTZ R0, R0, R30, R23, !PT ;  /* 0x0000001e00007276 */ /* 0x000fe20007810017 */
[----:B------:R-:W-:Y:S01]  /*6720*/  HMMA.16816.F32.BF16 R64, R4, R142, RZ ;  /* 0x0000008e0440723c */ /* 0x000fe200000418ff */
[----:B------:R-:W-:Y:S01]  /*6730*/  IMAD.WIDE.U32 R4, R3, -0x326172a9, RZ ;  /* 0xcd9e8d5703047825 */ /* 0x000fe200078e00ff */
[----:B------:R-:W-:Y:S02]  /*6740*/  FSEL R17, R22, -INF , !P6 ;  /* 0xff80000016117808 */ /* 0x000fe40007000000 */
[----:B------:R-:W-:Y:S02]  /*6750*/  FMNMX3.FTZ R0, R0, R19, R24, !PT ;  /* 0x0000001300007276 */ /* 0x000fe40007810018 */
[----:B------:R-:W-:Y:S02]  /*6760*/  LOP3.LUT R2, R251, R34, R13, 0x96, !PT ;  /* 0x00000022fb027212 */ /* 0x000fe400078e960d */
[----:B------:R-:W-:Y:S01]  /*6770*/  LOP3.LUT R6, R246, R12, R5, 0x96, !PT ;  /* 0x0000000cf6067212 */ /* 0x000fe200078e9605 */
[----:B-1----:R-:W-:Y:S01]  /*6780*/  HMMA.16816.F32.BF16 R40, R124, R180, R36 ;  /* 0x000000b47c28723c */ /* 0x002fe20000041824 */
[----:B------:R-:W-:Y:S01]  /*6790*/  FMNMX.FTZ R5, R17, R0, !PT ;  /* 0x0000000011057209 */ /* 0x000fe20007810000 */
[----:B------:R-:W-:-:S04]  /*67a0*/  IMAD.WIDE.U32 R2, R2, -0x2daee0ad, RZ ;  /* 0xd2511f5302027825 */ /* 0x000fc800078e00ff */
[----:B------:R-:W-:Y:S01]  /*67b0*/  IMAD.WIDE.U32 R6, R6, -0x2daee0ad, RZ ;  /* 0xd2511f5306067825 */ /* 0x000fe200078e00ff */
[----:B------:R-:W1:Y:S01]  /*67c0*/  SHFL.BFLY PT, R12, R5, 0x2, 0x1f ;  /* 0x0c401f00050c7f89 */ /* 0x000e6200000e0000 */
[----:B------:R-:W-:Y:S01]  /*67d0*/  LOP3.LUT R3, R100, R10, R3, 0x96, !PT ;  /* 0x0000000a64037212 */ /* 0x000fe200078e9603 */
[----:B------:R-:W-:Y:S02]  /*67e0*/  HMMA.16816.F32.BF16 R164, R124, R176, R164 ;  /* 0x000000b07ca4723c */ /* 0x000fe400000418a4 */
[----:B------:R-:W-:Y:S02]  /*67f0*/  LOP3.LUT R0, R241, R2, R7, 0x96, !PT ;  /* 0x00000002f1007212 */ /* 0x000fe400078e9607 */
[----:B------:R-:W-:-:S04]  /*6800*/  IMAD.WIDE.U32 R2, R3, -0x326172a9, RZ ;  /* 0xcd9e8d5703027825 */ /* 0x000fc800078e00ff */
[----:B------:R-:W-:Y:S01]  /*6810*/  IMAD.WIDE.U32 R20, R0, -0x326172a9, RZ ;  /* 0xcd9e8d5700147825 */ /* 0x000fe200078e00ff */
[----:B--2---:R-:W-:Y:S01]  /*6820*/  FMNMX.FTZ R0, R8, R11, !PT ;  /* 0x0000000b08007209 */ /* 0x004fe20007810000 */
[C---:B------:R-:W-:Y:S01]  /*6830*/  HMMA.16816.F32.BF16 R56, R124.reuse, R200, R56 ;  /* 0x000000c87c38723c */ /* 0x040fe20000041838 */
[----:B------:R-:W-:Y:S02]  /*6840*/  LOP3.LUT R3, R245, R4, R3, 0x96, !PT ;  /* 0x00000004f5037212 */ /* 0x000fe400078e9603 */
[----:B------:R-:W-:Y:S01]  /*6850*/  LOP3.LUT R4, R240, R2, R21, 0x96, !PT ;  /* 0x00000002f0047212 */ /* 0x000fe200078e9615 */
[----:B------:R-:W2:Y:S02]  /*6860*/  SHFL.BFLY PT, R7, R0, 0x1, 0x1f ;  /* 0x0c201f0000077f89 */ /* 0x000ea400000e0000 */
[----:B------:R-:W-:Y:S02]  /*6870*/  IMAD.WIDE.U32 R2, R3, -0x2daee0ad, RZ ;  /* 0xd2511f5303027825 */ /* 0x000fe400078e00ff */
[----:B------:R-:W-:Y:S02]  /*6880*/  HMMA.16816.F32.BF16 R72, R124, R204, R72 ;  /* 0x000000cc7c48723c */ /* 0x000fe40000041848 */
[----:B------:R-:W-:Y:S01]  /*6890*/  IMAD.WIDE.U32 R10, R4, -0x2daee0ad, RZ ;  /* 0xd2511f53040a7825 */ /* 0x000fe200078e00ff */
[----:B------:R-:W-:-:S03]  /*68a0*/  LOP3.LUT R6, R242, R6, R3, 0x96, !PT ;  /* 0x00000006f2067212 */ /* 0x000fc600078e9603 */
[----:B------:R-:W-:Y:S01]  /*68b0*/  IMAD.MOV.U32 R35, RZ, RZ, R10 ;  /* 0x000000ffff237224 */ /* 0x000fe200078e000a */
[----:B------:R-:W-:Y:S01]  /*68c0*/  LOP3.LUT R3, R249, R2, R11, 0x96, !PT ;  /* 0x00000002f9037212 */ /* 0x000fe200078e960b */
[C---:B------:R-:W-:Y:S01]  /*68d0*/  HMMA.16816.F32.BF16 R88, R124.reuse, R196, R88 ;  /* 0x000000c47c58723c */ /* 0x040fe20000041858 */
[----:B-1----:R-:W-:Y:S01]  /*68e0*/  FMNMX.FTZ R2, R5, R12, !PT ;  /* 0x0000000c05027209 */ /* 0x002fe20007810000 */
[----:B------:R-:W-:Y:S01]  /*68f0*/  IMAD.WIDE.U32 R12, R6, -0x326172a9, RZ ;  /* 0xcd9e8d57060c7825 */ /* 0x000fe200078e00ff */
[C---:B------:R-:W-:Y:S02]  /*6900*/  PRMT R8, R10.reuse, 0x7773, RZ ;  /* 0x000077730a087816 */ /* 0x040fe400000000ff */
[----:B------:R-:W-:Y:S01]  /*6910*/  PRMT R4, R10, 0x7772, RZ ;  /* 0x000077720a047816 */ /* 0x000fe200000000ff */
[----:B------:R-:W1:Y:S01]  /*6920*/  SHFL.BFLY PT, R5, R2, 0x1, 0x1f ;  /* 0x0c201f0002057f89 */ /* 0x000e6200000e0000 */
[----:B------:R-:W-:Y:S01]  /*6930*/  PRMT R6, R12, 0x7772, RZ ;  /* 0x000077720c067816 */ /* 0x000fe200000000ff */
[----:B------:R-:W-:Y:S01]  /*6940*/  HMMA.16816.F32.BF16 R104, R124, R192, R104 ;  /* 0x000000c07c68723c */ /* 0x000fe20000041868 */
[----:B------:R-:W-:-:S02]  /*6950*/  PRMT R34, R4, 0x5410, R8 ;  /* 0x0000541004227816 */ /* 0x000fc40000000008 */
[----:B------:R-:W-:Y:S02]  /*6960*/  LOP3.LUT R4, R243, R20, R13, 0x96, !PT ;  /* 0x00000014f3047212 */ /* 0x000fe400078e960d */
[----:B------:R-:W-:Y:S02]  /*6970*/  PRMT R8, R12, 0x7773, RZ ;  /* 0x000077730c087816 */ /* 0x000fe400000000ff */
[----:B--2---:R-:W-:Y:S01]  /*6980*/  FMNMX.FTZ R135, R0, R7, !PT ;  /* 0x0000000700877209 */ /* 0x004fe20007810000 */
[C---:B------:R-:W-:Y:S01]  /*6990*/  HMMA.16816.F32.BF16 R120, R124.reuse, R188, R120 ;  /* 0x000000bc7c78723c */ /* 0x040fe20000041878 */
[----:B------:R-:W-:Y:S02]  /*69a0*/  LOP3.LUT R0, R4, 0xffff, RZ, 0xc0, !PT ;  /* 0x0000ffff04007812 */ /* 0x000fe400078ec0ff */
[----:B------:R-:W-:Y:S02]  /*69b0*/  PRMT R13, R6, 0x5410, R8 ;  /* 0x00005410060d7816 */ /* 0x000fe40000000008 */
[----:B------:R-:W-:Y:S01]  /*69c0*/  SHF.R.U32.HI R6, RZ, 0x8, R0 ;  /* 0x00000008ff067819 */ /* 0x000fe20000011600 */
[C---:B------:R-:W-:Y:S01]  /*69d0*/  FMUL.FTZ R0, R135.reuse, UR4 ;  /* 0x0000000487007c20 */ /* 0x040fe20008410000 */
[----:B------:R-:W-:Y:S01]  /*69e0*/  FSETP.NEU.FTZ.AND P0, PT, R135, -INF , PT ;  /* 0xff8000008700780b */ /* 0x000fe20003f1d000 */
[----:B------:R-:W-:Y:S01]  /*69f0*/  HMMA.16816.F32.BF16 R152, R124, R186, R152 ;  /* 0x000000ba7c98723c */ /* 0x000fe20000041898 */
[----:B------:R-:W-:Y:S01]  /*6a00*/  PRMT R36, R10, 0x7771, RZ ;  /* 0x000077710a247816 */ /* 0x000fe200000000ff */
[----:B------:R-:W-:Y:S01]  /*6a10*/  IMAD.MOV.U32 R10, RZ, RZ, R12 ;  /* 0x000000ffff0a7224 */ /* 0x000fe200078e000c */
[----:B------:R-:W-:-:S02]  /*6a20*/  FSEL R0, R0, RZ, P0 ;  /* 0x000000ff00007208 */ /* 0x000fc40000000000 */
[----:B------:R-:W-:Y:S02]  /*6a30*/  LOP3.LUT R7, R4, 0xff, RZ, 0xc0, !PT ;  /* 0x000000ff04077812 */ /* 0x000fe400078ec0ff */
[----:B-1----:R-:W-:Y:S01]  /*6a40*/  FMNMX.FTZ R134, R2, R5, !PT ;  /* 0x0000000502867209 */ /* 0x002fe20007810000 */
[--C-:B------:R-:W-:Y:S01]  /*6a50*/  FFMA.FTZ R5, R68, UR4, -R0.reuse ;  /* 0x0000000444057c23 */ /* 0x100fe20008010800 */
[--C-:B------:R-:W-:Y:S01]  /*6a60*/  FFMA.FTZ R2, R71, UR4, -R0.reuse ;  /* 0x0000000447027c23 */ /* 0x100fe20008010800 */
[----:B------:R-:W-:Y:S01]  /*6a70*/  PRMT R11, R12, 0x7771, RZ ;  /* 0x000077710c0b7816 */ /* 0x000fe200000000ff */
[----:B------:R-:W-:Y:S01]  /*6a80*/  FFMA.FTZ R15, R15, UR4, -R0 ;  /* 0x000000040f0f7c23 */ /* 0x000fe20008010800 */
[----:B------:R1:W-:Y:S01]  /*6a90*/  MUFU.EX2 R31, R5 ;  /* 0x00000005001f7308 */ /* 0x0003e20000000800 */
[----:B------:R-:W-:Y:S01]  /*6aa0*/  FSETP.NEU.FTZ.AND P0, PT, R134, -INF , PT ;  /* 0xff8000008600780b */ /* 0x000fe20003f1d000 */
[C---:B------:R-:W-:Y:S01]  /*6ab0*/  HMMA.16816.F32.BF16 R168, R124.reuse, R178, R168 ;  /* 0x000000b27ca8723c */ /* 0x040fe200000418a8 */
[----:B------:R-:W-:Y:S01]  /*6ac0*/  LOP3.LUT R8, R10, 0xff, RZ, 0xc0, !PT ;  /* 0x000000ff0a087812 */ /* 0x000fe200078ec0ff */
[----:B------:R2:W-:Y:S01]  /*6ad0*/  MUFU.EX2 R28, R2 ;  /* 0x00000002001c7308 */ /* 0x0005e20000000800 */
[----:B------:R-:W-:Y:S01]  /*6ae0*/  PRMT R12, R7, 0x5410, R6 ;  /* 0x00005410070c7816 */ /* 0x000fe20000000006 */
[--C-:B------:R-:W-:Y:S01]  /*6af0*/  FFMA.FTZ R6, R25, UR4, -R0.reuse ;  /* 0x0000000419067c23 */ /* 0x100fe20008010800 */
[----:B------:R-:W-:Y:S01]  /*6b00*/  PRMT R10, R8, 0x5410, R11 ;  /* 0x00005410080a7816 */ /* 0x000fe2000000000b */
[----:B------:R-:W-:Y:S01]  /*6b10*/  FFMA.FTZ R11, R53, UR4, -R0 ;  /* 0x00000004350b7c23 */ /* 0x000fe20008010800 */
[----:B------:R-:W-:Y:S01]  /*6b20*/  PRMT R7, R4, 0x7632, R7 ;  /* 0x0000763204077816 */ /* 0x000fe20000000007 */
[----:B------:R-:W-:Y:S01]  /*6b30*/  MUFU.EX2 R22, R15 ;  /* 0x0000000f00167308 */ /* 0x000fe20000000800 */
[----:B------:R-:W-:Y:S01]  /*6b40*/  SHF.R.U32.HI R8, RZ, 0x18, R4 ;  /* 0x00000018ff087819 */ /* 0x000fe20000011604 */
[----:B------:R-:W-:Y:S01]  /*6b50*/  HMMA.16816.F32.BF16 R44, R124, R182, R44 ;  /* 0x000000b67c2c723c */ /* 0x000fe2000004182c */
[----:B------:R-:W-:Y:S01]  /*6b60*/  LOP3.LUT R7, R7, 0xff, RZ, 0xc0, !PT ;  /* 0x000000ff07077812 */ /* 0x000fe200078ec0ff */
[----:B-1----:R-:W-:Y:S01]  /*6b70*/  FMUL.FTZ R5, R134, UR4 ;  /* 0x0000000486057c20 */ /* 0x002fe20008410000 */
[----:B------:R1:W-:Y:S02]  /*6b80*/  MUFU.EX2 R26, R11 ;  /* 0x0000000b001a7308 */ /* 0x0003e40000000800 */
[----:B------:R-:W-:-:S02]  /*6b90*/  PRMT R7, R7, 0x5410, R8 ;  /* 0x0000541007077816 */ /* 0x000fc40000000008 */
[----:B--2---:R-:W-:Y:S01]  /*6ba0*/  FSEL R2, R5, RZ, P0 ;  /* 0x000000ff05027208 */ /* 0x004fe20000000000 */
[----:B------:R-:W-:Y:S01]  /*6bb0*/  FFMA.FTZ R5, R33, UR4, -R0 ;  /* 0x0000000421057c23 */ /* 0x000fe20008010800 */
[----:B------:R-:W-:Y:S01]  /*6bc0*/  LOP3.LUT R8, R13, 0xff00ff, RZ, 0xc0, !PT ;  /* 0x00ff00ff0d087812 */ /* 0x000fe200078ec0ff */
[----:B------:R2:W-:Y:S01]  /*6bd0*/  MUFU.EX2 R33, R6 ;  /* 0x0000000600217308 */ /* 0x0005e20000000800 */
[----:B------:R-:W-:Y:S01]  /*6be0*/  LOP3.LUT R13, R35, 0xff, RZ, 0xc0, !PT ;  /* 0x000000ff230d7812 */ /* 0x000fe200078ec0ff */
[--C-:B------:R-:W-:Y:S01]  /*6bf0*/  FFMA.FTZ R4, R49, UR4, -R2.reuse ;  /* 0x0000000431047c23 */ /* 0x100fe20008010802 */
[----:B------:R-:W-:Y:S01]  /*6c00*/  HMMA.16816.F32.BF16 R60, R124, R202, R60 ;  /* 0x000000ca7c3c723c */ /* 0x000fe2000004183c */
[----:B------:R3:W4:Y:S01]  /*6c10*/  MUFU.EX2 R32, R5 ;  /* 0x0000000500207308 */ /* 0x0007220000000800 */
[----:B-1----:R-:W-:-:S03]  /*6c20*/  FFMA.FTZ R11, R19, UR4, -R2 ;  /* 0x00000004130b7c23 */ /* 0x002fc60008010802 */
[----:B------:R1:W-:Y:S03]  /*6c30*/  MUFU.EX2 R25, R4 ;  /* 0x0000000400197308 */ /* 0x0003e60000000800 */
[----:B------:R-:W-:Y:S01]  /*6c40*/  HMMA.16816.F32.BF16 R76, R124, R206, R76 ;  /* 0x000000ce7c4c723c */ /* 0x000fe2000004184c */
[----:B------:R-:W-:Y:S01]  /*6c50*/  MUFU.EX2 R11, R11 ;  /* 0x0000000b000b7308 */ /* 0x000fe20000000800 */
[--C-:B--2---:R-:W-:Y:S01]  /*6c60*/  FFMA.FTZ R6, R48, UR4, -R2.reuse ;  /* 0x0000000430067c23 */ /* 0x104fe20008010802 */
[----:B---3--:R-:W-:-:S03]  /*6c70*/  FFMA.FTZ R5, R30, UR4, -R2 ;  /* 0x000000041e057c23 */ /* 0x008fc60008010802 */
[----:B------:R2:W-:Y:S02]  /*6c80*/  MUFU.EX2 R21, R6 ;  /* 0x0000000600157308 */ /* 0x0005e40000000800 */
[C---:B------:R-:W-:Y:S01]  /*6c90*/  HMMA.16816.F32.BF16 R92, R124.reuse, R198, R92 ;  /* 0x000000c67c5c723c */ /* 0x040fe2000004185c */
[----:B-1----:R-:W-:Y:S01]  /*6ca0*/  FFMA.FTZ R4, R50, UR4, -R2 ;  /* 0x0000000432047c23 */ /* 0x002fe20008010802 */
[----:B------:R1:W3:Y:S04]  /*6cb0*/  MUFU.EX2 R29, R5 ;  /* 0x00000005001d7308 */ /* 0x0002e80000000800 */
[----:B------:R4:W5:Y:S02]  /*6cc0*/  MUFU.EX2 R14, R4 ;  /* 0x00000004000e7308 */ /* 0x0009640000000800 */
[----:B------:R-:W-:Y:S01]  /*6cd0*/  HMMA.16816.F32.BF16 R108, R124, R194, R108 ;  /* 0x000000c27c6c723c */ /* 0x000fe2000004186c */
[----:B--2---:R-:W-:Y:S01]  /*6ce0*/  HSET2.LE.AND R6, R10, R9, PT ;  /* 0x000000090a067233 */ /* 0x004fe20003803000 */
[----:B------:R-:W-:-:S06]  /*6cf0*/  FFMA.FTZ R10, R51, UR4, -R0 ;  /* 0x00000004330a7c23 */ /* 0x000fcc0008010800 */
[----:B------:R-:W-:Y:S01]  /*6d00*/  HMMA.16816.F32.BF16 R124, R124, R190, R64 ;  /* 0x000000be7c7c723c */ /* 0x000fe20000041840 */
[----:B-1----:R-:W-:Y:S01]  /*6d10*/  FFMA.FTZ R5, R52, UR4, -R0 ;  /* 0x0000000434057c23 */ /* 0x002fe20008010800 */
[--C-:B------:R-:W-:Y:S01]  /*6d20*/  HSET2.LE.AND R0, R8, R9.reuse, PT ;  /* 0x0000000908007233 */ /* 0x100fe20003803000 */
[----:B------:R5:W-:Y:S01]  /*6d30*/  MUFU.EX2 R27, R10 ;  /* 0x0000000a001b7308 */ /* 0x000be20000000800 */
[----:B------:R-:W-:Y:S02]  /*6d40*/  HSET2.LE.AND R8, R7, R9, PT ;  /* 0x0000000907087233 */ /* 0x000fe40003803000 */
[----:B----4-:R-:W-:Y:S01]  /*6d50*/  F2FP.BF16.F32.PACK_AB R4, R32, R33 ;  /* 0x000000212004723e */ /* 0x010fe200000010ff */
[----:B------:R1:W-:Y:S01]  /*6d60*/  MUFU.EX2 R20, R5 ;  /* 0x0000000500147308 */ /* 0x0003e20000000800 */
[----:B---3--:R-:W-:Y:S02]  /*6d70*/  F2FP.BF16.F32.PACK_AB R7, R29, R25 ;  /* 0x000000191d07723e */ /* 0x008fe400000010ff */
[----:B------:R-:W-:-:S02]  /*6d80*/  LOP3.LUT R6, R4, R6, RZ, 0xc0, !PT ;  /* 0x0000000604067212 */ /* 0x000fc400078ec0ff */
[----:B------:R-:W-:Y:S02]  /*6d90*/  HSET2.LE.AND R4, R12, R9, PT ;  /* 0x000000090c047233 */ /* 0x000fe40003803000 */
[----:B------:R-:W-:Y:S01]  /*6da0*/  LOP3.LUT R7, R7, R0, RZ, 0xc0, !PT ;  /* 0x0000000007077212 */ /* 0x000fe200078ec0ff */
[----:B------:R-:W-:Y:S01]  /*6db0*/  FFMA.FTZ R0, R23, UR4, -R2 ;  /* 0x0000000417007c23 */ /* 0x000fe20008010802 */
[----:B-----5:R-:W-:-:S03]  /*6dc0*/  F2FP.BF16.F32.PACK_AB R10, R14, R21 ;  /* 0x000000150e0a723e */ /* 0x020fc600000010ff */
[----:B------:R2:W-:Y:S01]  /*6dd0*/  MUFU.EX2 R12, R0 ;  /* 0x00000000000c7308 */ /* 0x0005e20000000800 */
[----:B-1----:R-:W-:-:S04]  /*6de0*/  F2FP.BF16.F32.PACK_AB R5, R28, R31 ;  /* 0x0000001f1c05723e */ /* 0x002fc800000010ff */
[----:B------:R-:W-:Y:S02]  /*6df0*/  LOP3.LUT R4, R5, R4, RZ, 0xc0, !PT ;  /* 0x0000000405047212 */ /* 0x000fe400078ec0ff */
[----:B------:R-:W-:Y:S01]  /*6e00*/  LOP3.LUT R5, R10, R8, RZ, 0xc0, !PT ;  /* 0x000000080a057212 */ /* 0x000fe200078ec0ff */
[--C-:B------:R-:W-:Y:S01]  /*6e10*/  FFMA.FTZ R8, R24, UR4, -R2.reuse ;  /* 0x0000000418087c23 */ /* 0x100fe20008010802 */
[----:B------:R-:W-:Y:S01]  /*6e20*/  FFMA.FTZ R2, R17, UR4, -R2 ;  /* 0x0000000411027c23 */ /* 0x000fe20008010802 */
[C---:B------:R-:W-:Y:S02]  /*6e30*/  LOP3.LUT R10, R3.reuse, 0xff, RZ, 0xc0, !PT ;  /* 0x000000ff030a7812 */ /* 0x040fe400078ec0ff */
[----:B------:R1:W-:Y:S01]  /*6e40*/  MUFU.EX2 R15, R8 ;  /* 0x00000008000f7308 */ /* 0x0003e20000000800 */
[C---:B--2---:R-:W-:Y:S01]  /*6e50*/  LOP3.LUT R0, R3.reuse, 0xffff, RZ, 0xc0, !PT ;  /* 0x0000ffff03007812 */ /* 0x044fe200078ec0ff */
[C---:B------:R-:W-:Y:S02]  /*6e60*/  HMMA.16816.F32.BF16 R48, R4.reuse, R82, RZ ;  /* 0x000000520430723c */ /* 0x040fe400000418ff */
[----:B------:R2:W3:Y:S06]  /*6e70*/  MUFU.EX2 R17, R2 ;  /* 0x0000000200117308 */ /* 0x0004ec0000000800 */
[----:B------:R-:W-:Y:S01]  /*6e80*/  HMMA.16816.F32.BF16 R144, R4, R156, RZ ;  /* 0x0000009c0490723c */ /* 0x000fe200000418ff */
[----:B-1----:R-:W-:-:S02]  /*6e90*/  PRMT R8, R3, 0x7632, R8 ;  /* 0x0000763203087816 */ /* 0x002fc40000000008 */
[----:B------:R-:W-:Y:S02]  /*6ea0*/  SHF.R.U32.HI R3, RZ, 0x18, R3 ;  /* 0x00000018ff037819 */ /* 0x000fe40000011603 */
[----:B--2---:R-:W-:-:S03]  /*6eb0*/  SHF.R.U32.HI R2, RZ, 0x8, R0 ;  /* 0x00000008ff027819 */ /* 0x004fc60000011600 */
[C---:B------:R-:W-:Y:S01]  /*6ec0*/  HMMA.16816.F32.BF16 R160, R4.reuse, R172, RZ ;  /* 0x000000ac04a0723c */ /* 0x040fe200000418ff */
[----:B------:R-:W-:Y:S02]  /*6ed0*/  LOP3.LUT R0, R8, 0xff, RZ, 0xc0, !PT ;  /* 0x000000ff08007812 */ /* 0x000fe400078ec0ff */
[----:B------:R-:W-:Y:S02]  /*6ee0*/  PRMT R8, R13, 0x5410, R36 ;  /* 0x000054100d087816 */ /* 0x000fe40000000024 */
[----:B------:R-:W-:Y:S02]  /*6ef0*/  PRMT R3, R0, 0x5410, R3 ;  /* 0x0000541000037816 */ /* 0x000fe40000000003 */
[----:B------:R-:W-:Y:S01]  /*6f00*/  PRMT R10, R10, 0x5410, R2 ;  /* 0x000054100a0a7816 */ /* 0x000fe20000000002 */
[----:B------:R-:W-:Y:S01]  /*6f10*/  HMMA.16816.F32.BF16 R36, R4, R80, RZ ;  /* 0x000000500424723c */ /* 0x000fe200000418ff */
[----:B------:R-:W-:Y:S02]  /*6f20*/  LOP3.LUT R13, R34, 0xff00ff, RZ, 0xc0, !PT ;  /* 0x00ff00ff220d7812 */ /* 0x000fe400078ec0ff */
[----:B------:R-:W-:-:S02]  /*6f30*/  HSET2.LE.AND R0, R8, R9, PT ;  /* 0x0000000908007233 */ /* 0x000fc40003803000 */
[----:B------:R-:W-:Y:S02]  /*6f40*/  F2FP.BF16.F32.PACK_AB R2, R22, R26 ;  /* 0x0000001a1602723e */ /* 0x000fe400000010ff */
[--C-:B------:R-:W-:Y:S01]  /*6f50*/  HSET2.LE.AND R8, R13, R9.reuse, PT ;  /* 0x000000090d087233 */ /* 0x100fe20003803000 */
[C---:B------:R-:W-:Y:S01]  /*6f60*/  HMMA.16816.F32.BF16 R52, R4.reuse, R96, RZ ;  /* 0x000000600434723c */ /* 0x040fe200000418ff */
[----:B------:R-:W-:Y:S02]  /*6f70*/  LOP3.LUT R130, R2, R0, RZ, 0xc0, !PT ;  /* 0x0000000002827212 */ /* 0x000fe400078ec0ff */
[----:B---3--:R-:W-:Y:S02]  /*6f80*/  F2FP.BF16.F32.PACK_AB R0, R17, R15 ;  /* 0x0000000f1100723e */ /* 0x008fe400000010ff */
[--C-:B------:R-:W-:Y:S02]  /*6f90*/  HSET2.LE.AND R10, R10, R9.reuse, PT ;  /* 0x000000090a0a7233 */ /* 0x100fe40003803000 */
[----:B------:R-:W-:Y:S01]  /*6fa0*/  HSET2.LE.AND R9, R3, R9, PT ;  /* 0x0000000903097233 */ /* 0x000fe20003803000 */
[----:B------:R-:W-:Y:S01]  /*6fb0*/  HMMA.16816.F32.BF16 R64, R4, R98, RZ ;  /* 0x000000620440723c */ /* 0x000fe200000418ff */
[----:B------:R-:W-:-:S02]  /*6fc0*/  F2FP.BF16.F32.PACK_AB R2, R27, R20 ;  /* 0x000000141b02723e */ /* 0x000fc400000010ff */
[----:B------:R-:W-:Y:S02]  /*6fd0*/  F2FP.BF16.F32.PACK_AB R3, R11, R12 ;  /* 0x0000000c0b03723e */ /* 0x000fe400000010ff */
[----:B------:R-:W-:Y:S01]  /*6fe0*/  LOP3.LUT R131, R0, R8, RZ, 0xc0, !PT ;  /* 0x0000000800837212 */ /* 0x000fe200078ec0ff */
[----:B------:R-:W-:Y:S01]  /*6ff0*/  FADD.FTZ R0, R31, R28 ;  /* 0x0000001c1f007221 */ /* 0x000fe20000010000 */
[----:B------:R-:W-:Y:S01]  /*7000*/  LOP3.LUT R128, R2, R10, RZ, 0xc0, !PT ;  /* 0x0000000a02807212 */ /* 0x000fe200078ec0ff */
[C---:B------:R-:W-:Y:S01]  /*7010*/  HMMA.16816.F32.BF16 R68, R4.reuse, R84, RZ ;  /* 0x000000540444723c */ /* 0x040fe200000418ff */
[----:B------:R-:W-:Y:S01]  /*7020*/  LOP3.LUT R129, R3, R9, RZ, 0xc0, !PT ;  /* 0x0000000903817212 */ /* 0x000fe200078ec0ff */
[----:B------:R-:W-:Y:S01]  /*7030*/  FADD.FTZ R3, R236, R226 ;  /* 0x000000e2ec037221 */ /* 0x000fe20000010000 */
[----:B------:R-:W-:Y:S01]  /*7040*/  FADD.FTZ R2, R225, R224 ;  /* 0x000000e0e1027221 */ /* 0x000fe20000010000 */
[----:B------:R-:W-:Y:S02]  /*7050*/  FADD.FTZ R0, R33, R0 ;  /* 0x0000000021007221 */ /* 0x000fe40000010000 */
[----:B------:R-:W-:Y:S01]  /*7060*/  FADD.FTZ R3, R231, R3 ;  /* 0x00000003e7037221 */ /* 0x000fe20000010000 */
[----:B------:R-:W-:Y:S01]  /*7070*/  FADD.FTZ R2, R229, R2 ;  /* 0x00000002e5027221 */ /* 0x000fe20000010000 */
[----:B------:R-:W-:Y:S02]  /*7080*/  HMMA.16816.F32.BF16 R80, R4, R86, RZ ;  /* 0x000000560450723c */ /* 0x000fe400000418ff */
[----:B------:R-:W-:-:S06]  /*7090*/  FADD.FTZ R3, R237, R3 ;  /* 0x00000003ed037221 */ /* 0x000fcc0000010000 */
        /* <DEDUP_REMOVED lines=8> */
[----:B------:R-:W-:Y:S01]  /*7120*/  FADD.FTZ R4, R21, R14 ;  /* 0x0000000e15047221 */ /* 0x000fe20000010000 */
        /* <DEDUP_REMOVED lines=22> */
[C---:B------:R-:W-:Y:S02]  /*7290*/  HMMA.16816.F32.BF16 R36, R128.reuse, R180, R36 ;  /* 0x000000b48024723c */ /* 0x040fe40000041824 */
[----:B------:R1:W-:Y:S04]  /*72a0*/  STL [R1+0x38], R3 ;  /* 0x0000380301007387 */ /* 0x0003e80000100800 */
        /* <DEDUP_REMOVED lines=24> */
[----:B------:R-:W5:Y:S04]  /*7430*/  LDL.64 R34, [R1+0x50] ;  /* 0x0000500001227983 */ /* 0x000f680000100a00 */
[----:B------:R-:W5:Y:S04]  /*7440*/  LDL.64 R184, [R1+0x68] ;  /* 0x0000680001b87983 */ /* 0x000f680000100a00 */
[----:B------:R-:W5:Y:S04]  /*7450*/  LDL.64 R176, [R1+0x48] ;  /* 0x0000480001b07983 */ /* 0x000f680000100a00 */
[----:B------:R-:W5:Y:S01]  /*7460*/  LDL.64 R180, [R1+0x58] ;  /* 0x0000580001b47983 */ /* 0x000f620000100a00 */
[----:B------:R-:W-:Y:S01]  /*7470*/  UIADD3 UR4, UPT, UPT, UR22, -0x2, URZ ;  /* 0xfffffffe16047890 */ /* 0x000fe2000fffe0ff */
[----:B-1----:R-:W-:-:S03]  /*7480*/  ISETP.GE.AND P3, PT, R208, UR7, PT ;  /* 0x00000007d0007c0c */ /* 0x002fc6000bf66270 */
[----:B------:R-:W-:Y:S01]  /*7490*/  UIMAD.WIDE.U32 UR12, UR4, UR8, URZ ;  /* 0x00000008040c72a5 */ /* 0x000fe2000f8e00ff */
[----:B------:R-:W-:Y:S01]  /*74a0*/  IMAD.SHL.U32 R211, R214, 0x20, RZ ;  /* 0x00000020d6d37824 */ /* 0x000fe200078e00ff */
[----:B------:R-:W-:-:S04]  /*74b0*/  SHF.R.U32.HI R210, RZ, 0x1, R214 ;  /* 0x00000001ffd27819 */ /* 0x000fc800000116d6 */
[----:B------:R-:W-:Y:S02]  /*74c0*/  LOP3.LUT R211, R211, 0x7c00, RZ, 0xc0, !PT ;  /* 0x00007c00d3d37812 */ /* 0x000fe400078ec0ff */
[----:B------:R-:W-:Y:S01]  /*74d0*/  LOP3.LUT R8, R210, 0x8, RZ, 0xc0, !PT ;  /* 0x00000008d2087812 */ /* 0x000fe200078ec0ff */
[----:B------:R-:W-:Y:S01]  /*74e0*/  BAR.SYNC.DEFER_BLOCKING 0x0 ;  /* 0x0000000000007b1d */ /* 0x000fe20000010000 */
[----:B--2---:R-:W-:Y:S01]  /*74f0*/  ISETP.GE.AND P1, PT, R24, UR7, PT ;  /* 0x0000000718007c0c */ /* 0x004fe2000bf26270 */
[----:B------:R-:W-:Y:S02]  /*7500*/  UIMAD UR7, UR4, UR9, UR13 ;  /* 0x00000009040772a4 */ /* 0x000fe4000f8e020d */
[----:B------:R-:W-:Y:S02]  /*7510*/  USHF.L.U32 UR4, UR12, 0x5, URZ ;  /* 0x000000050c047899 */ /* 0x000fe400080006ff */
[----:B------:R-:W-:Y:S01]  /*7520*/  USHF.L.U64.HI UR7, UR12, 0x5, UR7 ;  /* 0x000000050c077899 */ /* 0x000fe20008010207 */
[----:B------:R-:W-:Y:S01]  /*7530*/  IMAD.SHL.U32 R24, R214, 0x40, RZ ;  /* 0x00000040d6187824 */ /* 0x000fe200078e00ff */
[----:B------:R-:W-:-:S02]  /*7540*/  ULEA UR12, UP0, UR8, UR4, 0x4 ;  /* 0x00000004080c7291 */ /* 0x000fc4000f8020ff */
[----:B------:R-:W-:Y:S02]  /*7550*/  IMAD.U32 R4, RZ, RZ, UR4 ;  /* 0x00000004ff047e24 */ /* 0x000fe4000f8e00ff */
[----:B------:R-:W-:Y:S02]  /*7560*/  IMAD.U32 R6, RZ, RZ, UR4 ;  /* 0x00000004ff067e24 */ /* 0x000fe4000f8e00ff */
[----:B------:R-:W-:Y:S02]  /*7570*/  IMAD.U32 R9, RZ, RZ, UR4 ;  /* 0x00000004ff097e24 */ /* 0x000fe4000f8e00ff */
[----:B------:R-:W-:Y:S01]  /*7580*/  IMAD.U32 R7, RZ, RZ, UR4 ;  /* 0x00000004ff077e24 */ /* 0x000fe2000f8e00ff */
[----:B------:R-:W-:Y:S01]  /*7590*/  ULEA.HI.X UR4, UR8, UR7, UR9, 0x4, UP0 ;  /* 0x0000000708047291 */ /* 0x000fe200080f2409 */
[----:B------:R-:W-:Y:S01]  /*75a0*/  LOP3.LUT R5, R211, 0x200, R24, 0xf8, !PT ;  /* 0x00000200d3057812 */ /* 0x000fe200078ef818 */
[----:B------:R-:W-:Y:S01]  /*75b0*/  IMAD.U32 R2, RZ, RZ, UR12 ;  /* 0x0000000cff027e24 */ /* 0x000fe2000f8e00ff */
[-C--:B---3--:R-:W-:Y:S01]  /*75c0*/  @!P3 LEA R4, P6, R4, R19.reuse, 0x1 ;  /* 0x000000130404b211 */ /* 0x088fe200078c08ff */
[----:B------:R-:W-:Y:S01]  /*75d0*/  IMAD.U32 R3, RZ, RZ, UR7 ;  /* 0x00000007ff037e24 */ /* 0x000fe2000f8e00ff */
[-C--:B------:R-:W-:Y:S01]  /*75e0*/  @!P1 LEA R6, P0, R6, R19.reuse, 0x1 ;  /* 0x0000001306069211 */ /* 0x080fe200078008ff */
[----:B------:R-:W-:Y:S01]  /*75f0*/  IMAD.U32 R0, RZ, RZ, UR7 ;  /* 0x00000007ff007e24 */ /* 0x000fe2000f8e00ff */
[----:B------:R-:W-:Y:S01]  /*7600*/  LOP3.LUT R8, R5, R250, R8, 0xf6, !PT ;  /* 0x000000fa05087212 */ /* 0x000fe200078ef608 */
[----:B------:R-:W-:Y:S01]  /*7610*/  IMAD.U32 R11, RZ, RZ, UR12 ;  /* 0x0000000cff0b7e24 */ /* 0x000fe2000f8e00ff */
[----:B------:R-:W-:Y:S01]  /*7620*/  LEA R2, P5, R2, R19, 0x1 ;  /* 0x0000001302027211 */ /* 0x000fe200078a08ff */
[----:B------:R-:W-:Y:S01]  /*7630*/  IMAD.U32 R10, RZ, RZ, UR4 ;  /* 0x00000004ff0a7e24 */ /* 0x000fe2000f8e00ff */
[----:B----4-:R-:W-:-:S02]  /*7640*/  @!P3 LEA.HI.X R5, R9, R23, R3, 0x1, P6 ;  /* 0x000000170905b211 */ /* 0x010fc400030f0c03 */
[-C--:B------:R-:W-:Y:S02]  /*7650*/  @!P1 LEA.HI.X R7, R7, R23.reuse, R0, 0x1, P0 ;  /* 0x0000001707079211 */ /* 0x080fe400000f0c00 */
[----:B------:R-:W-:Y:S01]  /*7660*/  LEA.HI.X R3, R11, R23, R10, 0x1, P5 ;  /* 0x000000170b037211 */ /* 0x000fe200028f0c0a */
[----:B------:R-:W-:Y:S01]  /*7670*/  @!PT LDS RZ, [RZ] ;  /* 0x00000000fffff984 */ /* 0x000fe20000000800 */
[----:B------:R-:W-:Y:S01]  /*7680*/  @!PT LDS RZ, [RZ] ;  /* 0x00000000fffff984 */ /* 0x000fe20000000800 */
[----:B------:R-:W-:Y:S01]  /*7690*/  @!PT LDS RZ, [RZ] ;  /* 0x00000000fffff984 */ /* 0x000fe20000000800 */
[----:B------:R-:W-:Y:S01]  /*76a0*/  @!P3 LDGSTS.E.BYPASS.LTC128B.128 [R218+0xa000], desc[UR28][R4.64] ;  /* 0x0a00000004dabfae */ /* 0x000fe2000b981a1c */
[----:B------:R-:W-:-:S03]  /*76b0*/  LEA R0, R8, UR5, 0x1 ;  /* 0x0000000508007c11 */ /* 0x000fc6000f8e08ff */
[----:B------:R-:W-:Y:S04]  /*76c0*/  @P3 STS.128 [R218+0xa000], RZ ;  /* 0x00a000ffda003388 */ /* 0x000fe80000000c00 */
[----:B------:R-:W-:Y:S01]  /*76d0*/  @!PT LDS RZ, [RZ] ;  /* 0x00000000fffff984 */ /* 0x000fe20000000800 */
[----:B------:R-:W-:Y:S01]  /*76e0*/  @!PT LDS RZ, [RZ] ;  /* 0x00000000fffff984 */ /* 0x000fe20000000800 */
[----:B------:R-:W-:Y:S01]  /*76f0*/  @!PT LDS RZ, [RZ] ;  /* 0x00000000fffff984 */ /* 0x000fe20000000800 */
[----:B------:R1:W-:Y:S04]  /*7700*/  @!P1 LDGSTS.E.BYPASS.LTC128B.128 [R218+0xb000], desc[UR28][R6.64+0x80] ;  /* 0x0b00008006da9fae */ /* 0x0003e8000b981a1c */
[----:B------:R-:W-:Y:S01]  /*7710*/  @P1 STS.128 [R218+0xb000], RZ ;  /* 0x00b000ffda001388 */ /* 0x000fe20000000c00 */
[----:B-----5:R-:W-:-:S03]  /*7720*/  IMAD.MOV.U32 R233, RZ, RZ, R30 ;  /* 0x000000ffffe97224 */ /* 0x020fc600078e001e */
        /* <DEDUP_REMOVED lines=12> */
[----:B------:R-:W3:Y:S01]  /*77f0*/  LDSM.16.M88.4 R24, [R138+0x8800] ;  /* 0x008800008a18783b */ /* 0x000ee20000000200 */
[----:B------:R-:W-:Y:S01]  /*7800*/  SEL R19, R212, 0xffffffe0, !P4 ;  /* 0xffffffe0d4137807 */ /* 0x000fe20006000000 */
[----:B------:R-:W-:-:S02]  /*7810*/  IMAD.MOV.U32 R234, RZ, RZ, R34 ;  /* 0x000000ffffea7224 */ /* 0x000fc400078e0022 */
[----:B------:R-:W-:Y:S01]  /*7820*/  IMAD.MOV.U32 R235, RZ, RZ, R35 ;  /* 0x000000ffffeb7224 */ /* 0x000fe200078e0023 */
[----:B------:R-:W-:Y:S01]  /*7830*/  LDSM.16.M88.4 R12, [R0] ;  /* 0x00000000000c783b */ /* 0x000fe20000000200 */
[----:B------:R-:W-:Y:S02]  /*7840*/  IMAD.IADD R132, R138, 0x1, R19 ;  /* 0x000000018a847824 */ /* 0x000fe400078e0213 */
[----:B------:R-:W-:Y:S02]  /*7850*/  IMAD.IADD R17, R19, 0x1, R0 ;  /* 0x0000000113117824 */ /* 0x000fe400078e0200 */
[----:B------:R-:W-:Y:S01]  /*7860*/  IMAD.MOV.U32 R192, RZ, RZ, R184 ;  /* 0x000000ffffc07224 */ /* 0x000fe200078e00b8 */
[----:B------:R-:W-:Y:S04]  /*7870*/  LDSM.16.M88.4 R20, [R132+0x8000] ;  /* 0x008000008414783b */ /* 0x000fe80000000200 */
[----:B------:R-:W4:Y:S04]  /*7880*/  LDSM.16.M88.4 R8, [R17+0x2000] ;  /* 0x002000001108783b */ /* 0x000f280000000200 */
[----:B------:R-:W5:Y:S01]  /*7890*/  LDSM.16.M88.4 R32, [R132+0x8800] ;  /* 0x008800008420783b */ /* 0x000f620000000200 */
[----:B------:R-:W-:-:S02]  /*78a0*/  IMAD.MOV.U32 R193, RZ, RZ, R185 ;  /* 0x000000ffffc17224 */ /* 0x000fc400078e00b9 */
[----:B------:R-:W-:Y:S02]  /*78b0*/  IMAD.MOV.U32 R196, RZ, RZ, R180 ;  /* 0x000000ffffc47224 */ /* 0x000fe400078e00b4 */
[----:B------:R-:W-:Y:S02]  /*78c0*/  IMAD.MOV.U32 R197, RZ, RZ, R181 ;  /* 0x000000ffffc57224 */ /* 0x000fe400078e00b5 */
[----:B------:R-:W-:Y:S02]  /*78d0*/  IMAD.MOV.U32 R200, RZ, RZ, R176 ;  /* 0x000000ffffc87224 */ /* 0x000fe400078e00b0 */
[----:B------:R-:W-:Y:S01]  /*78e0*/  IMAD.MOV.U32 R201, RZ, RZ, R177 ;  /* 0x000000ffffc97224 */ /* 0x000fe200078e00b1 */
[----:B------:R-:W-:Y:S01]  /*78f0*/  UIADD3 UR4, UPT, UPT, UR22, -0x2, URZ ;  /* 0xfffffffe16047890 */ /* 0x000fe2000fffe0ff */
[----:B--2---:R-:W-:Y:S01]  /*7900*/  IMAD.MOV.U32 R2, RZ, RZ, 0x40 ;  /* 0x00000040ff027424 */ /* 0x004fe200078e00ff */
[----:B------:R-:W0:Y:S01]  /*7910*/  LDGDEPBAR ;  /* 0x00000000000079af */ /* 0x000e220000000000 */
[C---:B-1----:R-:W-:Y:S08]  /*7920*/  HMMA.16816.F32.BF16 R184, R4.reuse, R28, RZ ;  /* 0x0000001c04b8723c */ /* 0x042ff000000418ff */
[C---:B---3--:R-:W-:Y:S08]  /*7930*/  HMMA.16816.F32.BF16 R140, R4.reuse, R26, RZ ;  /* 0x0000001a048c723c */ /* 0x048ff000000418ff */
[C---:B------:R-:W-:Y:S08]  /*7940*/  HMMA.16816.F32.BF16 R176, R4.reuse, R24, RZ ;  /* 0x0000001804b0723c */ /* 0x040ff000000418ff */
[----:B------:R-:W-:Y:S01]  /*7950*/  HMMA.16816.F32.BF16 R180, R4, R30, RZ ;  /* 0x0000001e04b4723c */ /* 0x000fe200000418ff */
[----:B------:R-:W1:Y:S07]  /*7960*/  LDSM.16.M88.4 R4, [R17] ;  /* 0x000000001104783b */ /* 0x000e6e0000000200 */
[C---:B----4-:R-:W-:Y:S08]  /*7970*/  HMMA.16816.F32.BF16 R188, R8.reuse, R20, R184 ;  /* 0x0000001408bc723c */ /* 0x050ff000000418b8 */
[C---:B-----5:R-:W-:Y:S08]  /*7980*/  HMMA.16816.F32.BF16 R184, R8.reuse, R34, R140 ;  /* 0x0000002208b8723c */ /* 0x060ff0000004188c */
[C---:B------:R-:W-:Y:S08]  /*7990*/  HMMA.16816.F32.BF16 R176, R8.reuse, R32, R176 ;  /* 0x0000002008b0723c */ /* 0x040ff000000418b0 */
[----:B------:R-:W-:Y:S08]  /*79a0*/  HMMA.16816.F32.BF16 R180, R8, R22, R180 ;  /* 0x0000001608b4723c */ /* 0x000ff000000418b4 */
[C---:B------:R-:W-:Y:S08]  /*79b0*/  HMMA.16816.F32.BF16 R140, R12.reuse, R28, RZ ;  /* 0x0000001c0c8c723c */ /* 0x040ff000000418ff */
[C---:B------:R-:W-:Y:S08]  /*79c0*/  HMMA.16816.F32.BF16 R8, R12.reuse, R24, RZ ;  /* 0x000000180c08723c */ /* 0x040ff000000418ff */
[C---:B------:R-:W-:Y:S08]  /*79d0*/  HMMA.16816.F32.BF16 R28, R12.reuse, R30, RZ ;  /* 0x0000001e0c1c723c */ /* 0x040ff000000418ff */
[----:B------:R-:W-:Y:S01]  /*79e0*/  HMMA.16816.F32.BF16 R12, R12, R26, RZ ;  /* 0x0000001a0c0c723c */ /* 0x000fe200000418ff */
[----:B------:R-:W-:-:S05]  /*79f0*/  SEL R133, R2, 0xffffffc0, !P2 ;  /* 0xffffffc002857807 */ /* 0x000fca0005000000 */
[----:B------:R2:W-:Y:S01]  /*7a00*/  STL [R1+0x10], R133 ;  /* 0x0000108501007387 */ /* 0x0005e20000100800 */
[----:B------:R-:W-:Y:S01]  /*7a10*/  IMAD.IADD R2, R133, 0x1, R0 ;  /* 0x0000000185027824 */ /* 0x000fe200078e0200 */
[C---:B-1----:R-:W-:Y:S04]  /*7a20*/  HMMA.16816.F32.BF16 R24, R4.reuse, R32, R8 ;  /* 0x000000200418723c */ /* 0x042fe80000041808 */
[----:B------:R-:W-:Y:S04]  /*7a30*/  LDSM.16.M88.4 R8, [R2] ;  /* 0x000000000208783b */ /* 0x000fe80000000200 */
[C---:B------:R-:W-:Y:S08]  /*7a40*/  HMMA.16816.F32.BF16 R140, R4.reuse, R20, R140 ;  /* 0x00000014048c723c */ /* 0x040ff0000004188c */
[----:B------:R-:W-:Y:S01]  /*7a50*/  HMMA.16816.F32.BF16 R28, R4, R22, R28 ;  /* 0x00000016041c723c */ /* 0x000fe2000004181c */
[----:B--2---:R-:W-:-:S07]  /*7a60*/  IMAD.IADD R133, R138, 0x1, R133 ;  /* 0x000000018a857824 */ /* 0x004fce00078e0285 */
[----:B------:R-:W-:Y:S01]  /*7a70*/  HMMA.16816.F32.BF16 R32, R4, R34, R12 ;  /* 0x000000220420723c */ /* 0x000fe2000004180c */
[----:B------:R-:W-:Y:S04]  /*7a80*/  LDSM.16.M88.4 R4, [R2+0x2000] ;  /* 0x002000000204783b */ /* 0x000fe80000000200 */
[----:B------:R-:W1:Y:S04]  /*7a90*/  LDSM.16.M88.4 R20, [R133+0x8000] ;  /* 0x008000008514783b */ /* 0x000e680000000200 */
[----:B------:R-:W2:Y:S01]  /*7aa0*/  LDSM.16.M88.4 R12, [R133+0x8800] ;  /* 0x00880000850c783b */ /* 0x000ea20000000200 */
[----:B------:R-:W-:-:S02]  /*7ab0*/  IMAD.IADD R3, R19, 0x1, R2 ;  /* 0x0000000113037824 */ /* 0x000fc400078e0202 */
[----:B------:R-:W-:Y:S02]  /*7ac0*/  IMAD.IADD R19, R19, 0x1, R133 ;  /* 0x0000000113137824 */ /* 0x000fe400078e0285 */
[----:B------:R-:W-:Y:S02]  /*7ad0*/  IMAD.MOV.U32 R224, RZ, RZ, R234 ;  /* 0x000000ffffe07224 */ /* 0x000fe400078e00ea */
[----:B------:R-:W-:Y:S02]  /*7ae0*/  IMAD.MOV.U32 R225, RZ, RZ, R235 ;  /* 0x000000ffffe17224 */ /* 0x000fe400078e00eb */
[----:B------:R-:W-:Y:S01]  /*7af0*/  IMAD.MOV.U32 R226, RZ, RZ, R233 ;  /* 0x000000ffffe27224 */ /* 0x000fe200078e00e9 */
[C---:B-1----:R-:W-:Y:S08]  /*7b00*/  HMMA.16816.F32.BF16 R204, R4.reuse, R22, R180 ;  /* 0x0000001604cc723c */ /* 0x042ff000000418b4 */
[C---:B--2---:R-:W-:Y:S08]  /*7b10*/  HMMA.16816.F32.BF16 R232, R4.reuse, R12, R176 ;  /* 0x0000000c04e8723c */ /* 0x044ff000000418b0 */
[-C--:B------:R-:W-:Y:S08]  /*7b20*/  HMMA.16816.F32.BF16 R188, R4, R20.reuse, R188 ;  /* 0x0000001404bc723c */ /* 0x080ff000000418bc */
[C---:B------:R-:W-:Y:S08]  /*7b30*/  HMMA.16816.F32.BF16 R180, R8.reuse, R20, R140 ;  /* 0x0000001408b4723c */ /* 0x040ff0000004188c */
[----:B------:R-:W-:Y:S08]  /*7b40*/  HMMA.16816.F32.BF16 R176, R8, R22, R28 ;  /* 0x0000001608b0723c */ /* 0x000ff0000004181c */
[----:B------:R-:W-:Y:S01]  /*7b50*/  HMMA.16816.F32.BF16 R184, R4, R14, R184 ;  /* 0x0000000e04b8723c */ /* 0x000fe200000418b8 */
[----:B------:R-:W-:Y:S07]  /*7b60*/  LDSM.16.M88.4 R4, [R3+0x2000] ;  /* 0x002000000304783b */ /* 0x000fee0000000200 */
[C---:B------:R-:W-:Y:S01]  /*7b70*/  HMMA.16816.F32.BF16 R20, R8.reuse, R12, R24 ;  /* 0x0000000c0814723c */ /* 0x040fe20000041818 */
[----:B------:R-:W1:Y:S07]  /*7b80*/  LDSM.16.M88.4 R24, [R19+0x8800] ;  /* 0x008800001318783b */ /* 0x000e6e0000000200 */
[----:B------:R-:W-:Y:S01]  /*7b90*/  HMMA.16816.F32.BF16 R140, R8, R14, R32 ;  /* 0x0000000e088c723c */ /* 0x000fe20000041820 */
[----:B------:R-:W2:Y:S04]  /*7ba0*/  LDSM.16.M88.4 R12, [R19+0x8000] ;  /* 0x00800000130c783b */ /* 0x000ea80000000200 */
[----:B------:R-:W3:Y:S01]  /*7bb0*/  LDSM.16.M88.4 R8, [R3] ;  /* 0x000000000308783b */ /* 0x000ee20000000200 */
[----:B------:R-:W-:-:S02]  /*7bc0*/  IMAD.MOV.U32 R34, RZ, RZ, R192 ;  /* 0x000000ffff227224 */ /* 0x000fc400078e00c0 */
[----:B------:R-:W-:Y:S01]  /*7bd0*/  IMAD.MOV.U32 R35, RZ, RZ, R193 ;  /* 0x000000ffff237224 */ /* 0x000fe200078e00c1 */
[C---:B-1----:R-:W-:Y:S08]  /*7be0*/  HMMA.16816.F32.BF16 R232, R4.reuse, R24, R232 ;  /* 0x0000001804e8723c */ /* 0x042ff000000418e8 */
[----:B--2---:R-:W-:Y:S01]  /*7bf0*/  HMMA.16816.F32.BF16 R28, R4, R12, R188 ;  /* 0x0000000c041c723c */ /* 0x004fe200000418bc */
[----:B------:R-:W-:-:S02]  /*7c00*/  IMAD.MOV.U32 R190, RZ, RZ, R200 ;  /* 0x000000ffffbe7224 */ /* 0x000fc400078e00c8 */
[----:B------:R-:W-:-:S05]  /*7c10*/  IMAD.MOV.U32 R191, RZ, RZ, R201 ;  /* 0x000000ffffbf7224 */ /* 0x000fca00078e00c9 */
[----:B------:R-:W-:Y:S01]  /*7c20*/  HMMA.16816.F32.BF16 R200, R4, R26, R184 ;  /* 0x0000001a04c8723c */ /* 0x000fe200000418b8 */
[----:B------:R-:W-:Y:S02]  /*7c30*/  IMAD.MOV.U32 R186, RZ, RZ, R238 ;  /* 0x000000ffffba7224 */ /* 0x000fe400078e00ee */
[----:B------:R-:W-:Y:S02]  /*7c40*/  IMAD.MOV.U32 R187, RZ, RZ, R239 ;  /* 0x000000ffffbb7224 */ /* 0x000fe400078e00ef */
[----:B------:R-:W-:-:S03]  /*7c50*/  IMAD.MOV.U32 R184, RZ, RZ, R196 ;  /* 0x000000ffffb87224 */ /* 0x000fc600078e00c4 */
[----:B---3--:R-:W-:Y:S01]  /*7c60*/  HMMA.16816.F32.BF16 R236, R8, R24, R20 ;  /* 0x0000001808ec723c */ /* 0x008fe20000041814 */
[----:B------:R-:W-:Y:S01]  /*7c70*/  IMAD.MOV.U32 R24, RZ, RZ, R34 ;  /* 0x000000ffff187224 */ /* 0x000fe200078e0022 */
[----:B------:R-:W-:Y:S01]  /*7c80*/  LDSM.16.M88.4 R20, [R0+0x4000] ;  /* 0x004000000014783b */ /* 0x000fe20000000200 */
[----:B------:R-:W-:Y:S02]  /*7c90*/  IMAD.MOV.U32 R25, RZ, RZ, R35 ;  /* 0x000000ffff197224 */ /* 0x000fe400078e0023 */
[----:B------:R-:W-:Y:S01]  /*7ca0*/  IMAD.MOV.U32 R185, RZ, RZ, R197 ;  /* 0x000000ffffb97224 */ /* 0x000fe200078e00c5 */
[----:B------:R-:W-:Y:S02]  /*7cb0*/  LDSM.16.M88.4 R32, [R138+0x9800] ;  /* 0x009800008a20783b */ /* 0x000fe40000000200 */
[----:B------:R-:W-:Y:S02]  /*7cc0*/  HMMA.16816.F32.BF16 R204, R4, R14, R204 ;  /* 0x0000000e04cc723c */ /* 0x000fe400000418cc */
[----:B------:R-:W1:Y:S06]  /*7cd0*/  LDSM.16.M88.4 R4, [R0+0x6000] ;  /* 0x006000000004783b */ /* 0x000e6c0000000200 */
[C---:B------:R-:W-:Y:S08]  /*7ce0*/  HMMA.16816.F32.BF16 R196, R8.reuse, R12, R180 ;  /* 0x0000000c08c4723c */ /* 0x040ff000000418b4 */
[----:B------:R-:W-:Y:S01]  /*7cf0*/  HMMA.16816.F32.BF16 R192, R8, R14, R176 ;  /* 0x0000000e08c0723c */ /* 0x000fe200000418b0 */
[----:B------:R2:W3:Y:S01]  /*7d00*/  LDSM.16.M88.4 R12, [R138+0x9000] ;  /* 0x009000008a0c783b */ /* 0x0004e20000000200 */
[----:B------:R-:W-:-:S02]  /*7d10*/  IMAD.MOV.U32 R139, RZ, RZ, R191 ;  /* 0x000000ffff8b7224 */ /* 0x000fc400078e00bf */
[----:B--2---:R-:W-:-:S04]  /*7d20*/  IMAD.MOV.U32 R138, RZ, RZ, R190 ;  /* 0x000000ffff8a7224 */ /* 0x004fc800078e00be */
[----:B------:R-:W-:Y:S01]  /*7d30*/  HMMA.16816.F32.BF16 R188, R8, R26, R140 ;  /* 0x0000001a08bc723c */ /* 0x000fe2000004188c */
        /* <DEDUP_REMOVED lines=8> */
[----:B------:R-:W-:Y:S01]  /*7dc0*/  IMAD.MOV.U32 R233, RZ, RZ, R141 ;  /* 0x000000ffffe97224 */ /* 0x000fe200078e008d */
[C---:B---3--:R-:W-:Y:S01]  /*7dd0*/  HMMA.16816.F32.BF16 R184, R4.reuse, R12, R28 ;  /* 0x0000000c04b8723c */ /* 0x048fe2000004181c */
[----:B------:R-:W-:Y:S07]  /*7de0*/  LDSM.16.M88.4 R28, [R132+0x9000] ;  /* 0x00900000841c783b */ /* 0x000fee0000000200 */
[C---:B------:R-:W-:Y:S08]  /*7df0*/  HMMA.16816.F32.BF16 R180, R4.reuse, R14, R204 ;  /* 0x0000000e04b4723c */ /* 0x040ff000000418cc */
[----:B------:R-:W-:Y:S01]  /*7e00*/  HMMA.16816.F32.BF16 R24, R4, R34, R200 ;  /* 0x000000220418723c */ /* 0x000fe200000418c8 */
[----:B------:R-:W1:Y:S07]  /*7e10*/  LDSM.16.M88.4 R4, [R17+0x6000] ;  /* 0x006000001104783b */ /* 0x000e6e0000000200 */
[----:B------:R-:W-:Y:S01]  /*7e20*/  HMMA.16816.F32.BF16 R8, R20, R12, R196 ;  /* 0x0000000c1408723c */ /* 0x000fe200000418c4 */
[----:B------:R-:W-:-:S02]  /*7e30*/  IMAD.MOV.U32 R198, RZ, RZ, R142 ;  /* 0x000000ffffc67224 */ /* 0x000fc400078e008e */
[----:B------:R-:W-:Y:S02]  /*7e40*/  IMAD.MOV.U32 R199, RZ, RZ, R143 ;  /* 0x000000ffffc77224 */ /* 0x000fe400078e008f */
[----:B------:R-:W2:Y:S03]  /*7e50*/  LDSM.16.M88.4 R140, [R132+0x9800] ;  /* 0x00980000848c783b */ /* 0x000ea60000000200 */
[C---:B------:R-:W-:Y:S01]  /*7e60*/  HMMA.16816.F32.BF16 R204, R20.reuse, R14, R192 ;  /* 0x0000000e14cc723c */ /* 0x040fe200000418c0 */
[----:B------:R-:W3:Y:S07]  /*7e70*/  LDSM.16.M88.4 R12, [R17+0x4000] ;  /* 0x00400000110c783b */ /* 0x000eee0000000200 */
[----:B------:R-:W-:Y:S01]  /*7e80*/  HMMA.16816.F32.BF16 R200, R20, R32, R236 ;  /* 0x0000002014c8723c */ /* 0x000fe200000418ec */
[----:B------:R-:W-:-:S02]  /*7e90*/  IMAD.MOV.U32 R238, RZ, RZ, R198 ;  /* 0x000000ffffee7224 */ /* 0x000fc400078e00c6 */
[----:B------:R-:W-:-:S05]  /*7ea0*/  IMAD.MOV.U32 R239, RZ, RZ, R199 ;  /* 0x000000ffffef7224 */ /* 0x000fca00078e00c7 */
[----:B------:R-:W-:Y:S01]  /*7eb0*/  HMMA.16816.F32.BF16 R196, R20, R34, R188 ;  /* 0x0000002214c4723c */ /* 0x000fe200000418bc */
[----:B------:R-:W-:Y:S07]  /*7ec0*/  LDSM.16.M88.4 R20, [R133+0x9800] ;  /* 0x009800008514783b */ /* 0x000fee0000000200 */
[C---:B-1----:R-:W-:Y:S08]  /*7ed0*/  HMMA.16816.F32.BF16 R192, R4.reuse, R28, R184 ;  /* 0x0000001c04c0723c */ /* 0x042ff000000418b8 */
[C---:B------:R-:W-:Y:S08]  /*7ee0*/  HMMA.16816.F32.BF16 R188, R4.reuse, R30, R180 ;  /* 0x0000001e04bc723c */ /* 0x040ff000000418b4 */
[C---:B--2---:R-:W-:Y:S08]  /*7ef0*/  HMMA.16816.F32.BF16 R184, R4.reuse, R140, R176 ;  /* 0x0000008c04b8723c */ /* 0x044ff000000418b0 */
[----:B------:R-:W-:Y:S01]  /*7f00*/  HMMA.16816.F32.BF16 R180, R4, R142, R24 ;  /* 0x0000008e04b4723c */ /* 0x000fe20000041818 */
[----:B------:R-:W-:Y:S04]  /*7f10*/  LDSM.16.M88.4 R24, [R133+0x9000] ;  /* 0x009000008518783b */ /* 0x000fe80000000200 */
[----:B------:R-:W1:Y:S03]  /*7f20*/  LDSM.16.M88.4 R4, [R2+0x4000] ;  /* 0x004000000204783b */ /* 0x000e660000000200 */
[C---:B---3--:R-:W-:Y:S01]  /*7f30*/  HMMA.16816.F32.BF16 R176, R12.reuse, R28, R8 ;  /* 0x0000001c0cb0723c */ /* 0x048fe20000041808 */
[----:B------:R-:W2:Y:S07]  /*7f40*/  LDSM.16.M88.4 R8, [R2+0x6000] ;  /* 0x006000000208783b */ /* 0x000eae0000000200 */
[C---:B------:R-:W-:Y:S08]  /*7f50*/  HMMA.16816.F32.BF16 R32, R12.reuse, R30, R204 ;  /* 0x0000001e0c20723c */ /* 0x040ff000000418cc */
[C---:B------:R-:W-:Y:S08]  /*7f60*/  HMMA.16816.F32.BF16 R28, R12.reuse, R140, R200 ;  /* 0x0000008c0c1c723c */ /* 0x040ff000000418c8 */
[----:B------:R-:W-:Y:S01]  /*7f70*/  HMMA.16816.F32.BF16 R12, R12, R142, R196 ;  /* 0x0000008e0c0c723c */ /* 0x000fe200000418c4 */
[----:B------:R-:W-:Y:S01]  /*7f80*/  IMAD.MOV.U32 R132, RZ, RZ, R234 ;  /* 0x000000ffff847224 */ /* 0x000fe200078e00ea */
[----:B------:R-:W3:Y:S05]  /*7f90*/  S2R R140, SR_CTAID.X ;  /* 0x00000000008c7919 */ /* 0x000eea0000002500 */
[----:B------:R-:W4:Y:S01]  /*7fa0*/  S2R R132, SR_CTAID.X ;  /* 0x0000000000847919 */ /* 0x000f220000002500 */
[-C--:B-1----:R-:W-:Y:S08]  /*7fb0*/  HMMA.16816.F32.BF16 R176, R4, R24.reuse, R176 ;  /* 0x0000001804b0723c */ /* 0x082ff000000418b0 */
[C---:B--2---:R-:W-:Y:S08]  /*7fc0*/  HMMA.16816.F32.BF16 R192, R8.reuse, R24, R192 ;  /* 0x0000001808c0723c */ /* 0x044ff000000418c0 */
[-C--:B------:R-:W-:Y:S08]  /*7fd0*/  HMMA.16816.F32.BF16 R188, R8, R26.reuse, R188 ;  /* 0x0000001a08bc723c */ /* 0x080ff000000418bc */
[----:B------:R-:W-:Y:S08]  /*7fe0*/  HMMA.16816.F32.BF16 R32, R4, R26, R32 ;  /* 0x0000001a0420723c */ /* 0x000ff00000041820 */
[C---:B------:R-:W-:Y:S08]  /*7ff0*/  HMMA.16816.F32.BF16 R184, R8.reuse, R20, R184 ;  /* 0x0000001408b8723c */ /* 0x040ff000000418b8 */
[----:B------:R-:W-:Y:S01]  /*8000*/  HMMA.16816.F32.BF16 R180, R8, R22, R180 ;  /* 0x0000001608b4723c */ /* 0x000fe200000418b4 */
[----:B------:R-:W-:Y:S07]  /*8010*/  LDSM.16.M88.4 R8, [R3+0x4000] ;  /* 0x004000000308783b */ /* 0x000fee0000000200 */
[C---:B------:R-:W-:Y:S08]  /*8020*/  HMMA.16816.F32.BF16 R28, R4.reuse, R20, R28 ;  /* 0x00000014041c723c */ /* 0x040ff0000004181c */
[----:B------:R-:W-:Y:S01]  /*8030*/  HMMA.16816.F32.BF16 R24, R4, R22, R12 ;  /* 0x000000160418723c */ /* 0x000fe2000004180c */
[----:B------:R1:W-:Y:S04]  /*8040*/  LDSM.16.M88.4 R4, [R3+0x6000] ;  /* 0x006000000304783b */ /* 0x0003e80000000200 */
[----:B------:R-:W2:Y:S04]  /*8050*/  LDSM.16.M88.4 R12, [R19+0x9000] ;  /* 0x00900000130c783b */ /* 0x000ea80000000200 */
[----:B------:R-:W5:Y:S01]  /*8060*/  LDSM.16.M88.4 R20, [R19+0x9800] ;  /* 0x009800001314783b */ /* 0x000f620000000200 */
[----:B------:R-:W-:Y:S01]  /*8070*/  IMAD.MOV.U32 R133, RZ, RZ, R235 ;  /* 0x000000ffff857224 */ /* 0x000fe200078e00eb */
[----:B------:R-:W-:-:S02]  /*8080*/  SHF.R.U32.HI R17, RZ, 0x5, R214 ;  /* 0x00000005ff117819 */ /* 0x000fc400000116d6 */
[----:B------:R-:W-:Y:S01]  /*8090*/  SHF.R.U32.HI R0, RZ, 0x5, R214 ;  /* 0x00000005ff007819 */ /* 0x000fe200000116d6 */
[----:B------:R-:W-:Y:S01]  /*80a0*/  IMAD.MOV.U32 R236, RZ, RZ, R232 ;  /* 0x000000ffffec7224 */ /* 0x000fe200078e00e8 */
[----:B------:R-:W-:Y:S01]  /*80b0*/  LOP3.LUT R2, R221, UR4, R133, 0x96, !PT ;  /* 0x00000004dd027c12 */ /* 0x000fe2000f8e9685 */
[----:B----4-:R-:W-:Y:S01]  /*80c0*/  IMAD R132, R132, 0x8, R17 ;  /* 0x0000000884847824 */ /* 0x010fe200078e0211 */
[----:B------:R-:W-:-:S04]  /*80d0*/  DEPBAR.LE SB0, 0x0 ;  /* 0x000080000000791a */ /* 0x000fc80000000000 */
[----:B---3--:R-:W-:Y:S02]  /*80e0*/  IMAD R140, R140, 0x8, R0 ;  /* 0x000000088c8c7824 */ /* 0x008fe400078e0200 */
[----:B------:R-:W-:Y:S02]  /*80f0*/  VIADD R132, R132, 0x4 ;  /* 0x0000000484847836 */ /* 0x000fe40000000000 */
[----:B------:R-:W-:-:S04]  /*8100*/  IMAD.WIDE.U32 R140, R140, -0x326172a9, RZ ;  /* 0xcd9e8d578c8c7825 */ /* 0x000fc800078e00ff */
[----:B-1----:R-:W-:-:S04]  /*8110*/  IMAD.WIDE.U32 R2, R2, -0x326172a9, RZ ;  /* 0xcd9e8d5702027825 */ /* 0x002fc800078e00ff */
[----:B------:R-:W-:Y:S01]  /*8120*/  IMAD.MOV.U32 R237, RZ, RZ, R233 ;  /* 0x000000ffffed7224 */ /* 0x000fe200078e00e9 */
[----:B------:R-:W-:Y:S01]  /*8130*/  LOP3.LUT R0, R247, R140, R3, 0x96, !PT ;  /* 0x0000008cf7007212 */ /* 0x000fe200078e9603 */
[----:B------:R-:W-:-:S04]  /*8140*/  IMAD.WIDE.U32 R132, R132, -0x326172a9, RZ ;  /* 0xcd9e8d5784847825 */ /* 0x000fc800078e00ff */
[----:B------:R-:W-:Y:S01]  /*8150*/  IMAD.MOV.U32 R230, RZ, RZ, R226 ;  /* 0x000000ffffe67224 */ /* 0x000fe200078e00e2 */
[----:B--2---:R-:W-:Y:S01]  /*8160*/  HMMA.16816.F32.BF16 R196, R4, R12, R192 ;  /* 0x0000000c04c4723c */ /* 0x004fe200000418c0 */
[----:B------:R-:W-:-:S07]  /*8170*/  VIADD R229, R221, 0x76cf5d0a ;  /* 0x76cf5d0adde57836 */ /* 0x000fce0000000000 */
[----:B------:R-:W-:Y:S01]  /*8180*/  HMMA.16816.F32.BF16 R200, R4, R14, R188 ;  /* 0x0000000e04c8723c */ /* 0x000fe200000418bc */
[----:B------:R-:W-:-:S07]  /*8190*/  VIADD R226, R221, 0x32370b8f ;  /* 0x32370b8fdde27836 */ /* 0x000fce0000000000 */
[C---:B-----5:R-:W-:Y:S08]  /*81a0*/  HMMA.16816.F32.BF16 R204, R4.reuse, R20, R184 ;  /* 0x0000001404cc723c */ /* 0x060ff000000418b8 */
[----:B------:R-:W-:Y:S01]  /*81b0*/  HMMA.16816.F32.BF16 R232, R4, R22, R180 ;  /* 0x0000001604e8723c */ /* 0x000fe200000418b4 */
[----:B------:R-:W-:Y:S02]  /*81c0*/  LOP3.LUT R4, R251, R2, R139, 0x96, !PT ;  /* 0x00000002fb047212 */ /* 0x000fe400078e968b */
[----:B------:R-:W-:-:S02]  /*81d0*/  LOP3.LUT R6, R247, R132, R3, 0x96, !PT ;  /* 0x00000084f7067212 */ /* 0x000fc400078e9603 */
[----:B------:R-:W-:Y:S01]  /*81e0*/  LOP3.LUT R5, R251, R2, R225, 0x96, !PT ;  /* 0x00000002fb057212 */ /* 0x000fe200078e96e1 */
[----:B------:R-:W-:-:S04]  /*81f0*/  IMAD.WIDE.U32 R2, R0, -0x2daee0ad, RZ ;  /* 0xd2511f5300027825 */ /* 0x000fc800078e00ff */
[----:B------:R-:W-:Y:S01]  /*8200*/  IMAD.WIDE.U32 R192, R4, -0x2daee0ad, RZ ;  /* 0xd2511f5304c07825 */ /* 0x000fe200078e00ff */
[----:B------:R-:W-:Y:S01]  /*8210*/  HMMA.16816.F32.BF16 R176, R8, R12, R176 ;  /* 0x0000000c08b0723c */ /* 0x000fe200000418b0 */
[----:B------:R-:W-:Y:S02]  /*8220*/  LOP3.LUT R4, R229, R236, R3, 0x96, !PT ;  /* 0x000000ece5047212 */ /* 0x000fe400078e9603 */
[----:B------:R-:W-:Y:S01]  /*8230*/  IMAD.U32 R0, RZ, RZ, UR22 ;  /* 0x00000016ff007e24 */ /* 0x000fe2000f8e00ff */
[----:B------:R-:W-:Y:S01]  /*8240*/  LOP3.LUT R12, R226, R2, R193, 0x96, !PT ;  /* 0x00000002e20c7212 */ /* 0x000fe200078e96c1 */
[----:B------:R-:W-:-:S04]  /*8250*/  IMAD.WIDE.U32 R2, R6, -0x2daee0ad, RZ ;  /* 0xd2511f5306027825 */ /* 0x000fc800078e00ff */
[----:B------:R-:W-:Y:S01]  /*8260*/  IMAD.WIDE.U32 R184, R5, -0x2daee0ad, RZ ;  /* 0xd2511f5305b87825 */ /* 0x000fe200078e00ff */
[----:B------:R-:W-:-:S03]  /*8270*/  LOP3.LUT R3, R229, R238, R3, 0x96, !PT ;  /* 0x000000eee5037212 */ /* 0x000fc600078e9603 */
[----:B------:R-:W-:Y:S01]  /*8280*/  IMAD R6, R0, 0x20, R230 ;  /* 0x0000002000067824 */ /* 0x000fe200078e02e6 */
[----:B------:R-:W-:Y:S01]  /*8290*/  LOP3.LUT R7, R226, R2, R185, 0x96, !PT ;  /* 0x00000002e2077212 */ /* 0x000fe200078e96b9 */
[----:B------:R-:W-:-:S04]  /*82a0*/  IMAD.WIDE.U32 R2, R3, -0x326172a9, RZ ;  /* 0xcd9e8d5703027825 */ /* 0x000fc800078e00ff */
[----:B------:R-:W-:Y:S01]  /*82b0*/  VIADD R0, R6, UR21 ;  /* 0x0000001506007c36 */ /* 0x000fe20008000000 */
[----:B------:R-:W-:Y:S01]  /*82c0*/  HMMA.16816.F32.BF16 R188, R8, R20, R28 ;  /* 0x0000001408bc723c */ /* 0x000fe2000004181c */
[----:B------:R-:W-:Y:S01]  /*82d0*/  IMAD.WIDE.U32 R4, R4, -0x326172a9, RZ ;  /* 0xcd9e8d5704047825 */ /* 0x000fe200078e00ff */
[----:B------:R-:W-:-:S03]  /*82e0*/  LOP3.LUT R195, R246, R224, R3, 0x96, !PT ;  /* 0x000000e0f6c37212 */ /* 0x000fc600078e9603 */
[----:B------:R-:W-:-:S03]  /*82f0*/  IMAD.WIDE.U32 R182, R12, -0x326172a9, RZ ;  /* 0xcd9e8d570cb67825 */ /* 0x000fc600078e00ff */
[----:B------:R-:W-:Y:S01]  /*8300*/  HMMA.16816.F32.BF16 R28, R8, R22, R24 ;  /* 0x00000016081c723c */ /* 0x000fe20000041818 */
[----:B------:R-:W-:Y:S01]  /*8310*/  VIADD R186, R0, 0xffffffd8 ;  /* 0xffffffd800ba7836 */ /* 0x000fe20000000000 */
[----:B------:R-:W-:Y:S01]  /*8320*/  LOP3.LUT R213, R245, R4, R183, 0x96, !PT ;  /* 0x00000004f5d57212 */ /* 0x000fe200078e96b7 */
[----:B------:R-:W-:-:S04]  /*8330*/  IMAD.WIDE.U32 R180, R7, -0x326172a9, RZ ;  /* 0xcd9e8d5707b47825 */ /* 0x000fc800078e00ff */
[--C-:B------:R-:W-:Y:S02]  /*8340*/  IMAD.IADD R3, R244, 0x1, -R186.reuse ;  /* 0x00000001f4037824 */ /* 0x100fe400078e0aba */
[----:B------:R-:W-:Y:S01]  /*8350*/  IMAD.IADD R4, R219, 0x1, -R186 ;  /* 0x00000001db047824 */ /* 0x000fe200078e0aba */
[----:B------:R-:W-:Y:S02]  /*8360*/  LOP3.LUT R209, R245, R2, R181, 0x96, !PT ;  /* 0x00000002f5d17212 */ /* 0x000fe400078e96b5 */
[----:B------:R-:W-:Y:S02]  /*8370*/  IABS R3, R3 ;  /* 0x0000000300037213 */ /* 0x000fe40000000000 */
[----:B------:R-:W-:-:S03]  /*8380*/  IABS R2, R4 ;  /* 0x0000000400027213 */ /* 0x000fc60000000000 */
[----:B------:R-:W-:Y:S01]  /*8390*/  IMAD.MOV.U32 R4, RZ, RZ, R3 ;  /* 0x000000ffff047224 */ /* 0x000fe200078e0003 */
[----:B------:R-:W-:Y:S01]  /*83a0*/  I2FP.F32.S32 R3, R2 ;  /* 0x0000000200037245 */ /* 0x000fe20000201400 */
[----:B------:R-:W-:Y:S01]  /*83b0*/  VIADD R2, R0, 0xffffffc0 ;  /* 0xffffffc000027836 */ /* 0x000fe20000000000 */
[----:B------:R-:W-:Y:S03]  /*83c0*/  HMMA.16816.F32.BF16 R140, R8, R14, R32 ;  /* 0x0000000e088c723c */ /* 0x000fe60000041820 */
[----:B------:R-:W-:Y:S01]  /*83d0*/  FFMA.FTZ R34, R3, -UR6, R28 ;  /* 0x8000000603227c23 */ /* 0x000fe2000801001c */
[--C-:B------:R-:W-:Y:S02]  /*83e0*/  IMAD.IADD R3, R219, 0x1, -R2.reuse ;  /* 0x00000001db037824 */ /* 0x100fe400078e0a02 */
[----:B------:R-:W-:Y:S01]  /*83f0*/  IMAD.IADD R7, R244, 0x1, -R2 ;  /* 0x00000001f4077824 */ /* 0x000fe200078e0a02 */
[----:B------:R-:W-:-:S02]  /*8400*/  I2FP.F32.S32 R4, R4 ;  /* 0x0000000400047245 */ /* 0x000fc40000201400 */
[----:B------:R-:W-:Y:S01]  /*8410*/  LOP3.LUT R194, R246, R138, R5, 0x96, !PT ;  /* 0x0000008af6c27212 */ /* 0x000fe200078e9605 */
[----:B------:R-:W-:Y:S01]  /*8420*/  IMAD.IADD R5, R18, 0x1, -R2 ;  /* 0x0000000112057824 */ /* 0x000fe200078e0a02 */
[----:B------:R-:W-:Y:S02]  /*8430*/  IABS R3, R3 ;  /* 0x0000000300037213 */ /* 0x000fe40000000000 */
[----:B------:R-:W-:Y:S01]  /*8440*/  IABS R7, R7 ;  /* 0x0000000700077213 */ /* 0x000fe20000000000 */
[----:B------:R-:W-:Y:S02]  /*8450*/  FFMA.FTZ R187, R4, -UR6, R30 ;  /* 0x8000000604bb7c23 */ /* 0x000fe4000801001e */
[----:B------:R-:W-:Y:S01]  /*8460*/  IMAD.MOV.U32 R4, RZ, RZ, R3 ;  /* 0x000000ffff047224 */ /* 0x000fe200078e0003 */
[----:B------:R-:W-:Y:S01]  /*8470*/  IABS R3, R5 ;  /* 0x0000000500037213 */ /* 0x000fe20000000000 */
[----:B------:R-:W-:-:S03]  /*8480*/  IMAD.MOV.U32 R5, RZ, RZ, R7 ;  /* 0x000000ffff057224 */ /* 0x000fc600078e0007 */
[----:B------:R-:W-:Y:S02]  /*8490*/  I2FP.F32.S32 R3, R3 ;  /* 0x0000000300037245 */ /* 0x000fe40000201400 */
[----:B------:R-:W-:Y:S01]  /*84a0*/  I2FP.F32.S32 R5, R5 ;  /* 0x0000000500057245 */ /* 0x000fe20000201400 */
[----:B------:R-:W-:Y:S01]  /*84b0*/  VIADD R9, R0, 0xffffffc1 ;  /* 0xffffffc100097836 */ /* 0x000fe20000000000 */
[----:B------:R-:W-:Y:S01]  /*84c0*/  I2FP.F32.S32 R4, R4 ;  /* 0x0000000400047245 */ /* 0x000fe20000201400 */
[----:B------:R-:W-:Y:S02]  /*84d0*/  IMAD.IADD R2, R16, 0x1, -R2 ;  /* 0x0000000110027824 */ /* 0x000fe400078e0a02 */
[----:B------:R-:W-:Y:S01]  /*84e0*/  FFMA.FTZ R33, R5, -UR6, R178 ;  /* 0x8000000605217c23 */ /* 0x000fe200080100b2 */
[----:B------:R-:W-:Y:S01]  /*84f0*/  FFMA.FTZ R178, R3, -UR6, R196 ;  /* 0x8000000603b27c23 */ /* 0x000fe200080100c4 */
[--C-:B------:R-:W-:Y:S02]  /*8500*/  IMAD.IADD R3, R219, 0x1, -R9.reuse ;  /* 0x00000001db037824 */ /* 0x100fe400078e0a09 */
[----:B------:R-:W-:Y:S01]  /*8510*/  FFMA.FTZ R32, R4, -UR6, R176 ;  /* 0x8000000604207c23 */ /* 0x000fe200080100b0 */
[----:B------:R-:W-:Y:S01]  /*8520*/  IABS R5, R2 ;  /* 0x0000000200057213 */ /* 0x000fe20000000000 */
[----:B------:R-:W-:Y:S01]  /*8530*/  IMAD.IADD R4, R244, 0x1, -R9 ;  /* 0x00000001f4047824 */ /* 0x000fe200078e0a09 */
[----:B------:R-:W-:-:S04]  /*8540*/  IABS R2, R3 ;  /* 0x0000000300027213 */ /* 0x000fc80000000000 */
[----:B------:R-:W-:Y:S02]  /*8550*/  IABS R3, R4 ;  /* 0x0000000400037213 */ /* 0x000fe40000000000 */
[----:B------:R-:W-:Y:S02]  /*8560*/  I2FP.F32.S32 R2, R2 ;  /* 0x0000000200027245 */ /* 0x000fe40000201400 */
[----:B------:R-:W-:Y:S01]  /*8570*/  I2FP.F32.S32 R3, R3 ;  /* 0x0000000300037245 */ /* 0x000fe20000201400 */
[----:B------:R-:W-:Y:S02]  /*8580*/  VIADD R17, R0, 0xffffffc8 ;  /* 0xffffffc800117836 */ /* 0x000fe40000000000 */
[----:B------:R-:W-:Y:S01]  /*8590*/  FFMA.FTZ R28, R2, -UR6, R177 ;  /* 0x80000006021c7c23 */ /* 0x000fe200080100b1 */
[----:B------:R-:W-:Y:S02]  /*85a0*/  IMAD.IADD R2, R18, 0x1, -R9 ;  /* 0x0000000112027824 */ /* 0x000fe400078e0a09 */
[----:B------:R-:W-:Y:S01]  /*85b0*/  FFMA.FTZ R30, R3, -UR6, R179 ;  /* 0x80000006031e7c23 */ /* 0x000fe200080100b3 */
[----:B------:R-:W-:-:S02]  /*85c0*/  IMAD.IADD R3, R219, 0x1, -R17 ;  /* 0x00000001db037824 */ /* 0x000fc400078e0a11 */
[----:B------:R-:W-:-:S03]  /*85d0*/  IABS R2, R2 ;  /* 0x0000000200027213 */ /* 0x000fc60000000000 */
[----:B------:R-:W-:Y:S02]  /*85e0*/  IABS R3, R3 ;  /* 0x0000000300037213 */ /* 0x000fe40000000000 */
[----:B------:R-:W-:Y:S01]  /*85f0*/  I2FP.F32.S32 R2, R2 ;  /* 0x0000000200027245 */ /* 0x000fe20000201400 */
[----:B------:R-:W-:Y:S01]  /*8600*/  VIADD R15, R0, 0xffffffc9 ;  /* 0xffffffc9000f7836 */ /* 0x000fe20000000000 */
[----:B------:R-:W-:-:S03]  /*8610*/  I2FP.F32.S32 R3, R3 ;  /* 0x0000000300037245 */ /* 0x000fc60000201400 */
[----:B------:R-:W-:Y:S01]  /*8620*/  FFMA.FTZ R176, R2, -UR6, R197 ;  /* 0x8000000602b07c23 */ /* 0x000fe200080100c5 */
[----:B------:R-:W-:Y:S02]  /*8630*/  IMAD.IADD R2, R219, 0x1, -R15 ;  /* 0x00000001db027824 */ /* 0x000fe400078e0a0f */
[----:B------:R-:W-:Y:S01]  /*8640*/  FFMA.FTZ R25, R3, -UR6, R140 ;  /* 0x8000000603197c23 */ /* 0x000fe2000801008c */
[----:B------:R-:W-:Y:S01]  /*8650*/  I2FP.F32.S32 R4, R5 ;  /* 0x0000000500047245 */ /* 0x000fe20000201400 */
[C---:B------:R-:W-:Y:S02]  /*8660*/  IMAD.IADD R3, R244.reuse, 0x1, -R17 ;  /* 0x00000001f4037824 */ /* 0x040fe400078e0a11 */
[----:B------:R-:W-:Y:S01]  /*8670*/  IMAD.IADD R5, R244, 0x1, -R15 ;  /* 0x00000001f4057824 */ /* 0x000fe200078e0a0f */
[----:B------:R-:W-:Y:S02]  /*8680*/  IABS R2, R2 ;  /* 0x0000000200027213 */ /* 0x000fe40000000000 */
[----:B------:R-:W-:-:S02]  /*8690*/  IABS R3, R3 ;  /* 0x0000000300037213 */ /* 0x000fc40000000000 */
[----:B------:R-:W-:Y:S01]  /*86a0*/  I2FP.F32.S32 R2, R2 ;  /* 0x0000000200027245 */ /* 0x000fe20000201400 */
[----:B------:R-:W-:Y:S01]  /*86b0*/  VIADD R14, R0, 0xffffffd0 ;  /* 0xffffffd0000e7836 */ /* 0x000fe20000000000 */
[----:B------:R-:W-:Y:S01]  /*86c0*/  IABS R5, R5 ;  /* 0x0000000500057213 */ /* 0x000fe20000000000 */
[----:B------:R-:W-:Y:S01]  /*86d0*/  FFMA.FTZ R138, R4, -UR6, R198 ;  /* 0x80000006048a7c23 */ /* 0x000fe200080100c6 */
[----:B------:R-:W-:Y:S01]  /*86e0*/  I2FP.F32.S32 R4, R3 ;  /* 0x0000000300047245 */ /* 0x000fe20000201400 */
[----:B------:R-:W-:Y:S01]  /*86f0*/  FFMA.FTZ R12, R2, -UR6, R141 ;  /* 0x80000006020c7c23 */ /* 0x000fe2000801008d */
[----:B------:R-:W-:Y:S01]  /*8700*/  I2FP.F32.S32 R3, R5 ;  /* 0x0000000500037245 */ /* 0x000fe20000201400 */
[----:B------:R-:W-:Y:S02]  /*8710*/  IMAD.IADD R2, R219, 0x1, -R14 ;  /* 0x00000001db027824 */ /* 0x000fe400078e0a0e */
[C---:B------:R-:W-:Y:S02]  /*8720*/  VIADD R22, R0.reuse, 0xffffffd9 ;  /* 0xffffffd900167836 */ /* 0x040fe40000000000 */
[----:B------:R-:W-:-:S02]  /*8730*/  VIADD R21, R0, 0xffffffd1 ;  /* 0xffffffd100157836 */ /* 0x000fc40000000000 */
[----:B------:R-:W-:Y:S01]  /*8740*/  FFMA.FTZ R27, R4, -UR6, R142 ;  /* 0x80000006041b7c23 */ /* 0x000fe2000801008e */
[----:B------:R-:W-:Y:S01]  /*8750*/  FFMA.FTZ R26, R3, -UR6, R143 ;  /* 0x80000006031a7c23 */ /* 0x000fe2000801008f */
[----:B------:R-:W-:Y:S01]  /*8760*/  IMAD.IADD R5, R244, 0x1, -R14 ;  /* 0x00000001f4057824 */ /* 0x000fe200078e0a0e */
[----:B------:R-:W-:Y:S01]  /*8770*/  IABS R3, R2 ;  /* 0x0000000200037213 */ /* 0x000fe20000000000 */
[C---:B------:R-:W-:Y:S02]  /*8780*/  IMAD.IADD R0, R219.reuse, 0x1, -R22 ;  /* 0x00000001db007824 */ /* 0x040fe400078e0a16 */
[C---:B------:R-:W-:Y:S01]  /*8790*/  IMAD.IADD R4, R219.reuse, 0x1, -R21 ;  /* 0x00000001db047824 */ /* 0x040fe200078e0a15 */
[----:B------:R-:W-:Y:S01]  /*87a0*/  IABS R5, R5 ;  /* 0x0000000500057213 */ /* 0x000fe20000000000 */
[----:B------:R-:W-:Y:S01]  /*87b0*/  VIADD R8, R219, -UR23 ;  /* 0x80000017db087c36 */ /* 0x000fe20008000000 */
[----:B------:R-:W-:Y:S01]  /*87c0*/  I2FP.F32.S32 R3, R3 ;  /* 0x0000000300037245 */ /* 0x000fe20000201400 */
[----:B------:R-:W-:Y:S01]  /*87d0*/  VIADD R13, R6, 0xffffffc0 ;  /* 0xffffffc0060d7836 */ /* 0x000fe20000000000 */
[----:B------:R-:W-:-:S02]  /*87e0*/  IABS R0, R0 ;  /* 0x0000000000007213 */ /* 0x000fc40000000000 */
[----:B------:R-:W-:Y:S01]  /*87f0*/  IABS R2, R4 ;  /* 0x0000000400027213 */ /* 0x000fe20000000000 */
[----:B------:R-:W-:Y:S01]  /*8800*/  IMAD.MOV.U32 R4, RZ, RZ, R5 ;  /* 0x000000ffff047224 */ /* 0x000fe200078e0005 */
[----:B------:R-:W-:Y:S01]  /*8810*/  I2FP.F32.S32 R0, R0 ;  /* 0x0000000000007245 */ /* 0x000fe20000201400 */
[----:B------:R-:W-:Y:S01]  /*8820*/  FFMA.FTZ R7, R3, -UR6, R188 ;  /* 0x8000000603077c23 */ /* 0x000fe200080100bc */
[----:B------:R-:W-:Y:S01]  /*8830*/  I2FP.F32.S32 R2, R2 ;  /* 0x0000000200027245 */ /* 0x000fe20000201400 */
[----:B------:R-:W-:Y:S01]  /*8840*/  IMAD.IADD R3, R244, 0x1, -R21 ;  /* 0x00000001f4037824 */ /* 0x000fe200078e0a15 */
[----:B------:R-:W-:Y:S01]  /*8850*/  ISETP.GT.AND P5, PT, R8, R13, PT ;  /* 0x0000000d0800720c */ /* 0x000fe20003fa4270 */
[----:B------:R-:W-:Y:S02]  /*8860*/  VIADD R11, R6, 0xffffffc1 ;  /* 0xffffffc1060b7836 */ /* 0x000fe40000000000 */
[----:B------:R-:W-:Y:S01]  /*8870*/  FFMA.FTZ R10, R0, -UR6, R29 ;  /* 0x80000006000a7c23 */ /* 0x000fe2000801001d */
[----:B------:R-:W-:Y:S01]  /*8880*/  I2FP.F32.S32 R4, R4 ;  /* 0x0000000400047245 */ /* 0x000fe20000201400 */
[----:B------:R-:W-:Y:S01]  /*8890*/  FFMA.FTZ R19, R2, -UR6, R189 ;  /* 0x8000000602137c23 */ /* 0x000fe200080100bd */
[----:B------:R-:W-:Y:S01]  /*88a0*/  ISETP.GE.AND P6, PT, R13, R222, PT ;  /* 0x000000de0d00720c */ /* 0x000fe20003fc6270 */
[----:B------:R-:W-:Y:S01]  /*88b0*/  IMAD.IADD R2, R244, 0x1, -R22 ;  /* 0x00000001f4027824 */ /* 0x000fe200078e0a16 */
[----:B------:R-:W-:Y:S01]  /*88c0*/  FSEL R0, R32, -INF , !P5 ;  /* 0xff80000020007808 */ /* 0x000fe20006800000 */
[----:B------:R-:W-:Y:S01]  /*88d0*/  VIADD R5, R6, 0xffffffc8 ;  /* 0xffffffc806057836 */ /* 0x000fe20000000000 */
[----:B------:R-:W-:Y:S01]  /*88e0*/  IABS R3, R3 ;  /* 0x0000000300037213 */ /* 0x000fe20000000000 */
[----:B------:R-:W-:Y:S01]  /*88f0*/  BAR.SYNC.DEFER_BLOCKING 0x0 ;  /* 0x0000000000007b1d */ /* 0x000fe20000010000 */
[----:B------:R-:W-:Y:S01]  /*8900*/  ISETP.GT.AND P0, PT, R8, R11, PT ;  /* 0x0000000b0800720c */ /* 0x000fe20003f04270 */
[----:B------:R-:W-:Y:S01]  /*8910*/  FFMA.FTZ R24, R4, -UR6, R190 ;  /* 0x8000000604187c23 */ /* 0x000fe200080100be */
[----:B------:R-:W-:Y:S01]  /*8920*/  FSEL R140, R0, -INF , !P6 ;  /* 0xff800000008c7808 */ /* 0x000fe20007000000 */
[----:B------:R-:W-:Y:S01]  /*8930*/  VIADD R4, R6, 0xffffffc9 ;  /* 0xffffffc906047836 */ /* 0x000fe20000000000 */
[----:B------:R-:W-:-:S02]  /*8940*/  I2FP.F32.S32 R3, R3 ;  /* 0x0000000300037245 */ /* 0x000fc40000201400 */
[----:B------:R-:W-:Y:S02]  /*8950*/  ISETP.GE.AND P5, PT, R11, R222, PT ;  /* 0x000000de0b00720c */ /* 0x000fe40003fa6270 */
[----:B------:R-:W-:Y:S02]  /*8960*/  FSEL R0, R28, -INF , !P0 ;  /* 0xff8000001c007808 */ /* 0x000fe40004000000 */
[----:B------:R-:W-:Y:S02]  /*8970*/  IABS R2, R2 ;  /* 0x0000000200027213 */ /* 0x000fe40000000000 */
[----:B------:R-:W-:Y:S01]  /*8980*/  ISETP.GT.AND P6, PT, R8, R5, PT ;  /* 0x000000050800720c */ /* 0x000fe20003fc4270 */
[----:B------:R-:W-:Y:S01]  /*8990*/  FFMA.FTZ R20, R3, -UR6, R191 ;  /* 0x8000000603147c23 */ /* 0x000fe200080100bf */
[----:B------:R-:W-:Y:S01]  /*89a0*/  FSEL R139, R0, -INF , !P5 ;  /* 0xff800000008b7808 */ /* 0x000fe20006800000 */
[----:B------:R-:W-:Y:S01]  /*89b0*/  VIADD R3, R6, 0xffffffd0 ;  /* 0xffffffd006037836 */ /* 0x000fe20000000000 */
[----:B------:R-:W-:-:S02]  /*89c0*/  I2FP.F32.S32 R2, R2 ;  /* 0x0000000200027245 */ /* 0x000fc40000201400 */
[----:B------:R-:W-:Y:S02]  /*89d0*/  ISETP.GE.AND P0, PT, R5, R222, PT ;  /* 0x000000de0500720c */ /* 0x000fe40003f06270 */
[----:B------:R-:W-:Y:S02]  /*89e0*/  FSEL R0, R25, -INF , !P6 ;  /* 0xff80000019007808 */ /* 0x000fe40007000000 */
[----:B------:R-:W-:Y:S01]  /*89f0*/  ISETP.GT.AND P5, PT, R8, R4, PT ;  /* 0x000000040800720c */ /* 0x000fe20003fa4270 */
[----:B------:R-:W-:Y:S01]  /*8a00*/  FFMA.FTZ R23, R2, -UR6, R31 ;  /* 0x8000000602177c23 */ /* 0x000fe2000801001f */
[----:B------:R-:W-:Y:S01]  /*8a10*/  FSEL R133, R0, -INF , !P0 ;  /* 0xff80000000857808 */ /* 0x000fe20004000000 */
[----:B------:R-:W-:Y:S01]  /*8a20*/  VIADD R2, R6, 0xffffffd1 ;  /* 0xffffffd106027836 */ /* 0x000fe20000000000 */
[----:B------:R-:W-:Y:S02]  /*8a30*/  ISETP.GE.AND P6, PT, R4, R222, PT ;  /* 0x000000de0400720c */ /* 0x000fe40003fc6270 */
[----:B------:R-:W-:-:S02]  /*8a40*/  FSEL R0, R12, -INF , !P5 ;  /* 0xff8000000c007808 */ /* 0x000fc40006800000 */
[----:B------:R-:W-:Y:S02]  /*8a50*/  ISETP.GT.AND P0, PT, R8, R3, PT ;  /* 0x000000030800720c */ /* 0x000fe40003f04270 */
[----:B------:R-:W-:Y:S02]  /*8a60*/  FSEL R132, R0, -INF , !P6 ;  /* 0xff80000000847808 */ /* 0x000fe40007000000 */
[----:B------:R-:W-:Y:S02]  /*8a70*/  ISETP.GE.AND P5, PT, R3, R222, PT ;  /* 0x000000de0300720c */ /* 0x000fe40003fa6270 */
[----:B------:R-:W-:Y:S02]  /*8a80*/  FSEL R0, R7, -INF , !P0 ;  /* 0xff80000007007808 */ /* 0x000fe40004000000 */
[----:B------:R-:W-:Y:S01]  /*8a90*/  ISETP.GT.AND P6, PT, R8, R2, PT ;  /* 0x000000020800720c */ /* 0x000fe20003fc4270 */
[----:B------:R-:W-:Y:S01]  /*8aa0*/  VIADD R12, R6, 0xffffffd8 ;  /* 0xffffffd8060c7836 */ /* 0x000fe20000000000 */
[----:B------:R-:W-:Y:S01]  /*8ab0*/  FSEL R230, R0, -INF , !P5 ;  /* 0xff80000000e67808 */ /* 0x000fe20006800000 */
[----:B------:R-:W-:Y:S01]  /*8ac0*/  VIADD R0, R6, 0xffffffd9 ;  /* 0xffffffd906007836 */ /* 0x000fe20000000000 */
[----:B------:R-:W-:-:S02]  /*8ad0*/  ISETP.GE.AND P0, PT, R2, R222, PT ;  /* 0x000000de0200720c */ /* 0x000fc40003f06270 */
[----:B------:R-:W-:Y:S02]  /*8ae0*/  FSEL R7, R19, -INF , !P6 ;  /* 0xff80000013077808 */ /* 0x000fe40007000000 */
[C---:B------:R-:W-:Y:S02]  /*8af0*/  ISETP.GT.AND P5, PT, R8.reuse, R12, PT ;  /* 0x0000000c0800720c */ /* 0x040fe40003fa4270 */
[----:B------:R-:W-:Y:S02]  /*8b00*/  FSEL R229, R7, -INF , !P0 ;  /* 0xff80000007e57808 */ /* 0x000fe40004000000 */
[----:B------:R-:W-:Y:S01]  /*8b10*/  ISETP.GT.AND P0, PT, R8, R0, PT ;  /* 0x000000000800720c */ /* 0x000fe20003f04270 */
[----:B------:R-:W-:Y:S01]  /*8b20*/  VIADD R7, R244, -UR23 ;  /* 0x80000017f4077c36 */ /* 0x000fe20008000000 */
[----:B------:R-:W-:Y:S02]  /*8b30*/  FSEL R19, R34, -INF , !P5 ;  /* 0xff80000022137808 */ /* 0x000fe40006800000 */
[----:B------:R-:W-:-:S02]  /*8b40*/  ISETP.GE.AND P5, PT, R0, R222, PT ;  /* 0x000000de0000720c */ /* 0x000fc40003fa6270 */
[----:B------:R-:W-:Y:S02]  /*8b50*/  FSEL R10, R10, -INF , !P0 ;  /* 0xff8000000a0a7808 */ /* 0x000fe40004000000 */
[----:B------:R-:W-:Y:S02]  /*8b60*/  ISETP.GE.AND P6, PT, R12, R222, PT ;  /* 0x000000de0c00720c */ /* 0x000fe40003fc6270 */
[C---:B------:R-:W-:Y:S02]  /*8b70*/  ISETP.GT.AND P0, PT, R7.reuse, R13, PT ;  /* 0x0000000d0700720c */ /* 0x040fe40003f04270 */
        /* <DEDUP_REMOVED lines=21> */
[-C--:B------:R-:W-:Y:S02]  /*8cd0*/  ISETP.GE.AND P0, PT, R2, R223.reuse, PT ;  /* 0x000000df0200720c */ /* 0x080fe40003f06270 */
[----:B------:R-:W-:Y:S02]  /*8ce0*/  FSEL R10, R20, -INF , !P5 ;  /* 0xff800000140a7808 */ /* 0x000fe40006800000 */
[----:B------:R-:W-:Y:S02]  /*8cf0*/  ISETP.GT.AND P5, PT, R7, R12, PT ;  /* 0x0000000c0700720c */ /* 0x000fe40003fa4270 */
[----:B------:R-:W-:Y:S02]  /*8d00*/  FSEL R224, R19, -INF , !P6 ;  /* 0xff80000013e07808 */ /* 0x000fe40007000000 */
[----:B------:R-:W-:Y:S01]  /*8d10*/  FSEL R217, R10, -INF , !P0 ;  /* 0xff8000000ad97808 */ /* 0x000fe20004000000 */
[----:B------:R-:W-:Y:S01]  /*8d20*/  IMAD.IADD R10, R16, 0x1, -R9 ;  /* 0x00000001100a7824 */ /* 0x000fe200078e0a09 */
[----:B------:R-:W-:Y:S01]  /*8d30*/  ISETP.GE.AND P6, PT, R12, R223, PT ;  /* 0x000000df0c00720c */ /* 0x000fe20003fc6270 */
[----:B------:R-:W-:Y:S01]  /*8d40*/  VIADD R9, R18, -UR23 ;  /* 0x8000001712097c36 */ /* 0x000fe20008000000 */
[----:B------:R-:W-:-:S02]  /*8d50*/  FSEL R20, R187, -INF , !P5 ;  /* 0xff800000bb147808 */ /* 0x000fc40006800000 */
[----:B------:R-:W-:Y:S02]  /*8d60*/  ISETP.GT.AND P0, PT, R7, R0, PT ;  /* 0x000000000700720c */ /* 0x000fe40003f04270 */
[----:B------:R-:W-:Y:S02]  /*8d70*/  FSEL R198, R20, -INF , !P6 ;  /* 0xff80000014c67808 */ /* 0x000fe40007000000 */
[----:B------:R-:W-:Y:S02]  /*8d80*/  ISETP.GE.AND P5, PT, R0, R223, PT ;  /* 0x000000df0000720c */ /* 0x000fe40003fa6270 */
[----:B------:R-:W-:Y:S02]  /*8d90*/  FSEL R19, R23, -INF , !P0 ;  /* 0xff80000017137808 */ /* 0x000fe40004000000 */
[----:B------:R-:W-:Y:S01]  /*8da0*/  IABS R20, R10 ;  /* 0x0000000a00147213 */ /* 0x000fe20000000000 */
[----:B------:R-:W-:Y:S01]  /*8db0*/  VIADD R10, R16, -UR23 ;  /* 0x80000017100a7c36 */ /* 0x000fe20008000000 */
[----:B------:R-:W-:-:S02]  /*8dc0*/  ISETP.GT.AND P0, PT, R9, R13, PT ;  /* 0x0000000d0900720c */ /* 0x000fc40003f04270 */
[----:B------:R-:W-:Y:S02]  /*8dd0*/  FSEL R197, R19, -INF , !P5 ;  /* 0xff80000013c57808 */ /* 0x000fe40006800000 */
[----:B------:R-:W-:Y:S02]  /*8de0*/  FSEL R19, R178, -INF , !P0 ;  /* 0xff800000b2137808 */ /* 0x000fe40004000000 */
[C---:B------:R-:W-:Y:S02]  /*8df0*/  ISETP.GE.AND P6, PT, R13.reuse, R228, PT ;  /* 0x000000e40d00720c */ /* 0x040fe40003fc6270 */
[----:B------:R-:W-:Y:S02]  /*8e00*/  ISETP.GE.AND P5, PT, R13, R227, PT ;  /* 0x000000e30d00720c */ /* 0x000fe40003fa6270 */
[----:B------:R-:W-:Y:S01]  /*8e10*/  ISETP.GT.AND P0, PT, R10, R13, PT ;  /* 0x0000000d0a00720c */ /* 0x000fe20003f04270 */
[----:B------:R-:W-:Y:S01]  /*8e20*/  IMAD.IADD R13, R18, 0x1, -R17 ;  /* 0x00000001120d7824 */ /* 0x000fe200078e0a11 */
[----:B------:R-:W-:-:S02]  /*8e30*/  I2FP.F32.S32 R20, R20 ;  /* 0x0000001400147245 */ /* 0x000fc40000201400 */
[----:B------:R-:W-:Y:S02]  /*8e40*/  FSEL R23, R138, -INF , !P0 ;  /* 0xff8000008a177808 */ /* 0x000fe40004000000 */
[----:B------:R-:W-:Y:S02]  /*8e50*/  IABS R13, R13 ;  /* 0x0000000d000d7213 */ /* 0x000fe40000000000 */
[----:B------:R-:W-:Y:S01]  /*8e60*/  ISETP.GT.AND P0, PT, R9, R11, PT ;  /* 0x0000000b0900720c */ /* 0x000fe20003f04270 */
[----:B------:R-:W-:Y:S01]  /*8e70*/  FFMA.FTZ R20, R20, -UR6, R199 ;  /* 0x8000000614147c23 */ /* 0x000fe200080100c7 */
[----:B------:R-:W-:Y:S02]  /*8e80*/  I2FP.F32.S32 R13, R13 ;  /* 0x0000000d000d7245 */ /* 0x000fe40000201400 */
[----:B------:R-:W-:Y:S02]  /*8e90*/  FSEL R138, R23, -INF , !P5 ;  /* 0xff800000178a7808 */ /* 0x000fe40006800000 */
[----:B------:R-:W-:-:S02]  /*8ea0*/  FSEL R27, R19, -INF , !P6 ;  /* 0xff800000131b7808 */ /* 0x000fc40007000000 */
[----:B------:R-:W-:Y:S02]  /*8eb0*/  ISETP.GT.AND P5, PT, R10, R11, PT ;  /* 0x0000000b0a00720c */ /* 0x000fe40003fa4270 */
[----:B------:R-:W-:Y:S02]  /*8ec0*/  FSEL R19, R176, -INF , !P0 ;  /* 0xff800000b0137808 */ /* 0x000fe40004000000 */
[C---:B------:R-:W-:Y:S02]  /*8ed0*/  ISETP.GE.AND P6, PT, R11.reuse, R228, PT ;  /* 0x000000e40b00720c */ /* 0x040fe40003fc6270 */
[----:B------:R-:W-:Y:S01]  /*8ee0*/  ISETP.GE.AND P0, PT, R11, R227, PT ;  /* 0x000000e30b00720c */ /* 0x000fe20003f06270 */
[----:B------:R-:W-:Y:S02]  /*8ef0*/  IMAD.IADD R11, R16, 0x1, -R17 ;  /* 0x00000001100b7824 */ /* 0x000fe400078e0a11 */
[----:B------:R-:W-:Y:S01]  /*8f00*/  FFMA.FTZ R13, R13, -UR6, R200 ;  /* 0x800000060d0d7c23 */ /* 0x000fe200080100c8 */
[----:B------:R-:W-:-:S02]  /*8f10*/  FSEL R17, R20, -INF , !P5 ;  /* 0xff80000014117808 */ /* 0x000fc40006800000 */
[----:B------:R-:W-:Y:S02]  /*8f20*/  ISETP.GT.AND P5, PT, R9, R5, PT ;  /* 0x000000050900720c */ /* 0x000fe40003fa4270 */
[----:B------:R-:W-:Y:S02]  /*8f30*/  FSEL R25, R19, -INF , !P6 ;  /* 0xff80000013197808 */ /* 0x000fe40007000000 */
[----:B------:R-:W-:Y:S02]  /*8f40*/  IABS R11, R11 ;  /* 0x0000000b000b7213 */ /* 0x000fe40000000000 */
[----:B------:R-:W-:Y:S02]  /*8f50*/  FSEL R33, R17, -INF , !P0 ;  /* 0xff80000011217808 */ /* 0x000fe40004000000 */
[----:B------:R-:W-:Y:S02]  /*8f60*/  FSEL R19, R13, -INF , !P5 ;  /* 0xff8000000d137808 */ /* 0x000fe40006800000 */
[----:B------:R-:W-:-:S02]  /*8f70*/  ISETP.GE.AND P6, PT, R5, R228, PT ;  /* 0x000000e40500720c */ /* 0x000fc40003fc6270 */
[----:B------:R-:W-:Y:S02]  /*8f80*/  ISETP.GT.AND P0, PT, R10, R5, PT ;  /* 0x000000050a00720c */ /* 0x000fe40003f04270 */
[----:B------:R-:W-:Y:S01]  /*8f90*/  ISETP.GE.AND P5, PT, R5, R227, PT ;  /* 0x000000e30500720c */ /* 0x000fe20003fa6270 */
[----:B------:R-:W-:Y:S01]  /*8fa0*/  IMAD.IADD R5, R18, 0x1, -R15 ;  /* 0x0000000112057824 */ /* 0x000fe200078e0a0f */
[----:B------:R-:W-:-:S04]  /*8fb0*/  I2FP.F32.S32 R11, R11 ;  /* 0x0000000b000b7245 */ /* 0x000fc80000201400 */
[----:B------:R-:W-:Y:S01]  /*8fc0*/  IABS R5, R5 ;  /* 0x0000000500057213 */ /* 0x000fe20000000000 */
[----:B------:R-:W-:Y:S01]  /*8fd0*/  FFMA.FTZ R17, R11, -UR6, R202 ;  /* 0x800000060b117c23 */ /* 0x000fe200080100ca */
[----:B------:R-:W-:Y:S02]  /*8fe0*/  IMAD.IADD R11, R16, 0x1, -R15 ;  /* 0x00000001100b7824 */ /* 0x000fe400078e0a0f */
[----:B------:R-:W-:-:S03]  /*8ff0*/  I2FP.F32.S32 R5, R5 ;  /* 0x0000000500057245 */ /* 0x000fc60000201400 */
[----:B------:R-:W-:Y:S02]  /*9000*/  IABS R13, R11 ;  /* 0x0000000b000d7213 */ /* 0x000fe40000000000 */
[----:B------:R-:W-:Y:S01]  /*9010*/  FFMA.FTZ R11, R5, -UR6, R201 ;  /* 0x80000006050b7c23 */ /* 0x000fe200080100c9 */
[----:B------:R-:W-:Y:S01]  /*9020*/  IMAD.IADD R5, R18, 0x1, -R14 ;  /* 0x0000000112057824 */ /* 0x000fe200078e0a0e */
[----:B------:R-:W-:Y:S02]  /*9030*/  I2FP.F32.S32 R13, R13 ;  /* 0x0000000d000d7245 */ /* 0x000fe40000201400 */
[----:B------:R-:W-:Y:S02]  /*9040*/  FSEL R15, R17, -INF , !P0 ;  /* 0xff800000110f7808 */ /* 0x000fe40004000000 */
[----:B------:R-:W-:Y:S01]  /*9050*/  IABS R5, R5 ;  /* 0x0000000500057213 */ /* 0x000fe20000000000 */
[----:B------:R-:W-:Y:S01]  /*9060*/  FFMA.FTZ R13, R13, -UR6, R203 ;  /* 0x800000060d0d7c23 */ /* 0x000fe200080100cb */
[----:B------:R-:W-:-:S02]  /*9070*/  ISETP.GT.AND P0, PT, R9, R4, PT ;  /* 0x000000040900720c */ /* 0x000fc40003f04270 */
[----:B------:R-:W-:Y:S02]  /*9080*/  I2FP.F32.S32 R5, R5 ;  /* 0x0000000500057245 */ /* 0x000fe40000201400 */
[----:B------:R-:W-:Y:S02]  /*9090*/  FSEL R31, R15, -INF , !P5 ;  /* 0xff8000000f1f7808 */ /* 0x000fe40006800000 */
[----:B------:R-:W-:Y:S02]  /*90a0*/  ISETP.GT.AND P5, PT, R10, R4, PT ;  /* 0x000000040a00720c */ /* 0x000fe40003fa4270 */
[----:B------:R-:W-:Y:S02]  /*90b0*/  FSEL R28, R19, -INF , !P6 ;  /* 0xff800000131c7808 */ /* 0x000fe40007000000 */
[----:B------:R-:W-:Y:S01]  /*90c0*/  FSEL R11, R11, -INF , !P0 ;  /* 0xff8000000b0b7808 */ /* 0x000fe20004000000 */
[----:B------:R-:W-:Y:S01]  /*90d0*/  FFMA.FTZ R5, R5, -UR6, R204 ;  /* 0x8000000605057c23 */ /* 0x000fe200080100cc */
[----:B------:R-:W-:-:S02]  /*90e0*/  ISETP.GE.AND P6, PT, R4, R228, PT ;  /* 0x000000e40400720c */ /* 0x000fc40003fc6270 */
[----:B------:R-:W-:Y:S01]  /*90f0*/  ISETP.GE.AND P0, PT, R4, R227, PT ;  /* 0x000000e30400720c */ /* 0x000fe20003f06270 */
[----:B------:R-:W-:Y:S01]  /*9100*/  IMAD.IADD R4, R16, 0x1, -R14 ;  /* 0x0000000110047824 */ /* 0x000fe200078e0a0e */
[----:B------:R-:W-:Y:S02]  /*9110*/  FSEL R13, R13, -INF , !P5 ;  /* 0xff8000000d0d7808 */ /* 0x000fe40006800000 */
[----:B------:R-:W-:Y:S02]  /*9120*/  ISETP.GT.AND P5, PT, R9, R3, PT ;  /* 0x000000030900720c */ /* 0x000fe40003fa4270 */
[----:B------:R-:W-:Y:S02]  /*9130*/  FSEL R29, R13, -INF , !P0 ;  /* 0xff8000000d1d7808 */ /* 0x000fe40004000000 */
[----:B------:R-:W-:Y:S02]  /*9140*/  FSEL R26, R11, -INF , !P6 ;  /* 0xff8000000b1a7808 */ /* 0x000fe40007000000 */
[----:B------:R-:W-:-:S02]  /*9150*/  IABS R4, R4 ;  /* 0x0000000400047213 */ /* 0x000fc40000000000 */
[----:B------:R-:W-:Y:S02]  /*9160*/  FSEL R13, R5, -INF , !P5 ;  /* 0xff800000050d7808 */ /* 0x000fe40006800000 */
[C---:B------:R-:W-:Y:S02]  /*9170*/  ISETP.GE.AND P6, PT, R3.reuse, R228, PT ;  /* 0x000000e40300720c */ /* 0x040fe40003fc6270 */
        /* <DEDUP_REMOVED lines=20> */
[----:B------:R-:W-:Y:S02]  /*92c0*/  FSEL R4, R4, -INF , !P0 ;  /* 0xff80000004047808 */ /* 0x000fe40004000000 */
[----:B------:R-:W-:-:S02]  /*92d0*/  ISETP.GE.AND P6, PT, R2, R228, PT ;  /* 0x000000e40200720c */ /* 0x000fc40003fc6270 */
[----:B------:R-:W-:Y:S01]  /*92e0*/  ISETP.GE.AND P0, PT, R2, R227, PT ;  /* 0x000000e30200720c */ /* 0x000fe20003f06270 */
[----:B------:R-:W-:Y:S01]  /*92f0*/  FFMA.FTZ R2, R3, -UR6, R232 ;  /* 0x8000000603027c23 */ /* 0x000fe200080100e8 */
[----:B------:R-:W-:Y:S02]  /*9300*/  FSEL R5, R5, -INF , !P5 ;  /* 0xff80000005057808 */ /* 0x000fe40006800000 */
[----:B------:R-:W-:-:S04]  /*9310*/  ISETP.GT.AND P5, PT, R9, R12, PT ;  /* 0x0000000c0900720c */ /* 0x000fc80003fa4270 */
[----:B------:R-:W-:Y:S01]  /*9320*/  FSEL R3, R2, -INF , !P5 ;  /* 0xff80000002037808 */ /* 0x000fe20006800000 */
[----:B------:R-:W-:Y:S02]  /*9330*/  IMAD.IADD R2, R16, 0x1, -R186 ;  /* 0x0000000110027824 */ /* 0x000fe400078e0aba */
[----:B------:R-:W-:-:S03]  /*9340*/  IMAD.IADD R18, R18, 0x1, -R22 ;  /* 0x0000000112127824 */ /* 0x000fc600078e0a16 */
[----:B------:R-:W-:Y:S01]  /*9350*/  IABS R2, R2 ;  /* 0x0000000200027213 */ /* 0x000fe20000000000 */
[----:B------:R-:W-:Y:S01]  /*9360*/  UISETP.GT.U32.AND UP0, UPT, UR4, UR19, UPT ;  /* 0x000000130400728c */ /* 0x000fe2000bf04070 */
[----:B------:R-:W-:Y:S02]  /*9370*/  IABS R15, R18 ;  /* 0x00000012000f7213 */ /* 0x000fe40000000000 */
[----:B------:R-:W-:Y:S02]  /*9380*/  I2FP.F32.S32 R2, R2 ;  /* 0x0000000200027245 */ /* 0x000fe40000201400 */
[----:B------:R-:W-:Y:S02]  /*9390*/  FSEL R189, R4, -INF , !P6 ;  /* 0xff80000004bd7808 */ /* 0x000fe40007000000 */
[----:B------:R-:W-:Y:S01]  /*93a0*/  ISETP.GE.AND P6, PT, R12, R228, PT ;  /* 0x000000e40c00720c */ /* 0x000fe20003fc6270 */
[----:B------:R-:W-:Y:S01]  /*93b0*/  FFMA.FTZ R2, R2, -UR6, R234 ;  /* 0x8000000602027c23 */ /* 0x000fe200080100ea */
[----:B------:R-:W-:-:S02]  /*93c0*/  FSEL R191, R5, -INF , !P0 ;  /* 0xff80000005bf7808 */ /* 0x000fc40004000000 */
[----:B------:R-:W-:Y:S02]  /*93d0*/  I2FP.F32.S32 R15, R15 ;  /* 0x0000000f000f7245 */ /* 0x000fe40000201400 */
[----:B------:R-:W-:Y:S01]  /*93e0*/  ISETP.GT.AND P0, PT, R10, R12, PT ;  /* 0x0000000c0a00720c */ /* 0x000fe20003f04270 */
[----:B------:R-:W-:Y:S01]  /*93f0*/  IMAD.IADD R16, R16, 0x1, -R22 ;  /* 0x0000000110107824 */ /* 0x000fe200078e0a16 */
[----:B------:R-:W-:Y:S01]  /*9400*/  FSEL R188, R3, -INF , !P6 ;  /* 0xff80000003bc7808 */ /* 0x000fe20007000000 */
[----:B------:R-:W-:Y:S01]  /*9410*/  FFMA.FTZ R15, R15, -UR6, R233 ;  /* 0x800000060f0f7c23 */ /* 0x000fe200080100e9 */
[----:B------:R-:W-:Y:S02]  /*9420*/  ISETP.GE.AND P5, PT, R12, R227, PT ;  /* 0x000000e30c00720c */ /* 0x000fe40003fa6270 */
[----:B------:R-:W-:Y:S02]  /*9430*/  ISETP.GT.AND P6, PT, R9, R0, PT ;  /* 0x000000000900720c */ /* 0x000fe40003fc4270 */
[----:B------:R-:W-:Y:S01]  /*9440*/  FSEL R14, R2, -INF , !P0 ;  /* 0xff800000020e7808 */ /* 0x000fe20004000000 */
[----:B------:R-:W-:Y:S10]  /*9450*/  BRA.U !UP0, `(.L_x_2448) ;  /* 0x0000000108f07547 */ /* 0x000ff4000b800000 */
[----:B------:R-:W2:Y:S01]  /*9460*/  LDL R239, [R1+0x8] ;  /* 0x0000080001ef7983 */ /* 0x000ea20000100800 */
[----:B------:R-:W-:Y:S02]  /*9470*/  IMAD.U32 R4, RZ, RZ, UR22 ;  /* 0x00000016ff047e24 */ /* 0x000fe4000f8e00ff */
[----:B------:R-:W-:Y:S02]  /*9480*/  IMAD.U32 R11, RZ, RZ, UR22 ;  /* 0x00000016ff0b7e24 */ /* 0x000fe4000f8e00ff */
[----:B------:R-:W-:-:S03]  /*9490*/  @!P3 VIADD R4, R4, 0xfffffffd ;  /* 0xfffffffd0404b836 */ /* 0x000fc60000000000 */
[----:B------:R-:W-:Y:S01]  /*94a0*/  @!P3 IADD3 R11, PT, PT, R11, -0x3, RZ ;  /* 0xfffffffd0b0bb810 */ /* 0x000fe20007ffe0ff */
[----:B------:R-:W-:-:S04]  /*94b0*/  @!P3 IMAD.WIDE.U32 R2, R4, UR10, RZ ;  /* 0x0000000a0402bc25 */ /* 0x000fc8000f8e00ff */
[----:B------:R-:W-:Y:S01]  /*94c0*/  @!P3 IMAD R4, R4, UR11, R3 ;  /* 0x0000000b0404bc24 */ /* 0x000fe2000f8e0203 */
[----:B--2---:R-:W-:-:S04]  /*94d0*/  @!P3 LEA R12, P0, R2, R239, 0x6 ;  /* 0x000000ef020cb211 */ /* 0x004fc800078030ff */
[----:B------:R-:W-:Y:S02]  /*94e0*/  @!P3 LEA.HI.X R13, R2, R252, R4, 0x6, P0 ;  /* 0x000000fc020db211 */ /* 0x000fe400000f3404 */
[----:B------:R-:W-:-:S03]  /*94f0*/  MOV R4, UR22 ;  /* 0x0000001600047c02 */ /* 0x000fc60008000f00 */
[----:B------:R-:W-:Y:S01]  /*9500*/  @!PT LDS RZ, [RZ] ;  /* 0x00000000fffff984 */ /* 0x000fe20000000800 */
[----:B------:R-:W-:Y:S01]  /*9510*/  @!PT LDS RZ, [RZ] ;  /* 0x00000000fffff984 */ /* 0x000fe20000000800 */
[----:B------:R-:W-:Y:S01]  /*9520*/  @!PT LDS RZ, [RZ] ;  /* 0x00000000fffff984 */ /* 0x000fe20000000800 */
[----:B------:R1:W-:Y:S02]  /*9530*/  @!P3 LDGSTS.E.BYPASS.LTC128B.128 [R218+0x8000], desc[UR28][R12.64] ;  /* 0x080000000cdabfae */ /* 0x0003e4000b981a1c */
[----:B------:R-:W-:Y:S02]  /*9540*/  @!P1 VIADD R4, R4, 0xfffffffd ;  /* 0xfffffffd04049836 */ /* 0x000fe40000000000 */
[----:B------:R2:W-:Y:S02]  /*9550*/  @P3 STS.128 [R218+0x8000], RZ ;  /* 0x008000ffda003388 */ /* 0x0005e40000000c00 */
[----:B------:R-:W-:-:S04]  /*9560*/  @!P1 IMAD.WIDE.U32 R2, R4, UR10, RZ ;  /* 0x0000000a04029c25 */ /* 0x000fc8000f8e00ff */
[----:B------:R-:W-:Y:S01]  /*9570*/  @!P1 IMAD R3, R4, UR11, R3 ;  /* 0x0000000b04039c24 */ /* 0x000fe2000f8e0203 */
[----:B------:R-:W-:-:S04]  /*9580*/  @!P1 LEA R4, P0, R2, R239, 0x6 ;  /* 0x000000ef02049211 */ /* 0x000fc800078030ff */
[----:B------:R-:W-:Y:S01]  /*9590*/  @!P1 LEA.HI.X R5, R2, R252, R3, 0x6, P0 ;  /* 0x000000fc02059211 */ /* 0x000fe200000f3403 */
[----:B------:R-:W-:-:S04]  /*95a0*/  @!P3 IMAD.WIDE.U32 R2, R11, UR10, RZ ;  /* 0x0000000a0b02bc25 */ /* 0x000fc8000f8e00ff */
[----:B------:R-:W-:Y:S01]  /*95b0*/  @!P3 IMAD R11, R11, UR11, R3 ;  /* 0x0000000b0b0bbc24 */ /* 0x000fe2000f8e0203 */
[----:B------:R-:W-:Y:S01]  /*95c0*/  @!PT LDS RZ, [RZ] ;  /* 0x00000000fffff984 */ /* 0x000fe20000000800 */
[----:B------:R-:W-:Y:S01]  /*95d0*/  @!PT LDS RZ, [RZ] ;  /* 0x00000000fffff984 */ /* 0x000fe20000000800 */
[----:B------:R-:W-:Y:S01]  /*95e0*/  @!PT LDS RZ, [RZ] ;  /* 0x00000000fffff984 */ /* 0x000fe20000000800 */
[----:B------:R3:W-:Y:S04]  /*95f0*/  @!P1 LDGSTS.E.BYPASS.LTC128B.128 [R218+0x9000], desc[UR28][R4.64+0x80] ;  /* 0x0900008004da9fae */ /* 0x0007e8000b981a1c */
[----:B------:R2:W-:Y:S01]  /*9600*/  @P1 STS.128 [R218+0x9000], RZ ;  /* 0x009000ffda001388 */ /* 0x0005e20000000c00 */
[C---:B-1----:R-:W-:Y:S01]  /*9610*/  @!P3 SHF.L.U64.HI R12, R2.reuse, 0x5, R11 ;  /* 0x00000005020cb819 */ /* 0x042fe2000001020b */
[----:B------:R-:W-:Y:S02]  /*9620*/  @!P3 IMAD.SHL.U32 R2, R2, 0x20, RZ ;  /* 0x000000200202b824 */ /* 0x000fe400078e00ff */
[----:B---3--:R-:W-:Y:S02]  /*9630*/  IMAD.U32 R4, RZ, RZ, UR22 ;  /* 0x00000016ff047e24 */ /* 0x008fe4000f8e00ff */
[----:B------:R-:W-:-:S03]  /*9640*/  IMAD.U32 R5, RZ, RZ, UR10 ;  /* 0x0000000aff057e24 */ /* 0x000fc6000f8e00ff */
[----:B------:R-:W-:Y:S02]  /*9650*/  @!P1 IADD3 R4, PT, PT, R4, -0x3, RZ ;  /* 0xfffffffd04049810 */ /* 0x000fe40007ffe0ff */
[----:B------:R-:W-:-:S03]  /*9660*/  @!P3 LEA R5, P0, R5, R2, 0x4 ;  /* 0x000000020505b211 */ /* 0x000fc600078020ff */
[----:B------:R-:W-:-:S04]  /*9670*/  @!P1 IMAD.WIDE.U32 R2, R4, UR10, RZ ;  /* 0x0000000a04029c25 */ /* 0x000fc8000f8e00ff */
[----:B------:R-:W-:Y:S01]  /*9680*/  @!P1 IMAD R11, R4, UR11, R3 ;  /* 0x0000000b040b9c24 */ /* 0x000fe2000f8e0203 */
[----:B------:R-:W-:Y:S01]  /*9690*/  MOV R3, UR11 ;  /* 0x0000000b00037c02 */ /* 0x000fe20008000f00 */
[----:B------:R-:W-:-:S05]  /*96a0*/  IMAD.U32 R4, RZ, RZ, UR10 ;  /* 0x0000000aff047e24 */ /* 0x000fca000f8e00ff */
[----:B------:R-:W-:Y:S02]  /*96b0*/  @!P3 LEA.HI.X R3, R4, R12, R3, 0x4, P0 ;  /* 0x0000000c0403b211 */ /* 0x000fe400000f2403 */
[C---:B------:R-:W-:Y:S02]  /*96c0*/  @!P3 LEA R4, P0, R5.reuse, R239, 0x1 ;  /* 0x000000ef0504b211 */ /* 0x040fe400078008ff */
[C---:B------:R-:W-:Y:S01]  /*96d0*/  @!P1 SHF.L.U64.HI R12, R2.reuse, 0x5, R11 ;  /* 0x00000005020c9819 */ /* 0x040fe2000001020b */
[----:B------:R-:W-:Y:S01]  /*96e0*/  @!P1 IMAD.SHL.U32 R2, R2, 0x20, RZ ;  /* 0x0000002002029824 */ /* 0x000fe200078e00ff */
[----:B------:R-:W-:Y:S01]  /*96f0*/  @!P3 LEA.HI.X R5, R5, R252, R3, 0x1, P0 ;  /* 0x000000fc0505b211 */ /* 0x000fe200000f0c03 */
[----:B------:R-:W-:Y:S01]  /*9700*/  IMAD.U32 R11, RZ, RZ, UR10 ;  /* 0x0000000aff0b7e24 */ /* 0x000fe2000f8e00ff */
[----:B------:R-:W-:-:S03]  /*9710*/  MOV R3, UR10 ;  /* 0x0000000a00037c02 */ /* 0x000fc60008000f00 */
[----:B------:R-:W-:Y:S01]  /*9720*/  @!PT LDS RZ, [RZ] ;  /* 0x00000000fffff984 */ /* 0x000fe20000000800 */
[----:B------:R-:W-:Y:S01]  /*9730*/  @!PT LDS RZ, [RZ] ;  /* 0x00000000fffff984 */ /* 0x000fe20000000800 */
[----:B------:R-:W-:Y:S01]  /*9740*/  @!PT LDS RZ, [RZ] ;  /* 0x00000000fffff984 */ /* 0x000fe20000000800 */
[----:B------:R2:W-:Y:S01]  /*9750*/  @!P3 LDGSTS.E.BYPASS.LTC128B.128 [R218+0x8800], desc[UR28][R4.64] ;  /* 0x0880000004dabfae */ /* 0x0005e2000b981a1c */
[----:B------:R-:W-:Y:S02]  /*9760*/  @!P1 LEA R3, P0, R3, R2, 0x4 ;  /* 0x0000000203039211 */ /* 0x000fe400078020ff */
[----:B------:R-:W-:Y:S01]  /*9770*/  MOV R2, UR11 ;  /* 0x0000000b00027c02 */ /* 0x000fe20008000f00 */
[----:B------:R2:W-:Y:S03]  /*9780*/  @P3 STS.128 [R218+0x8800], RZ ;  /* 0x008800ffda003388 */ /* 0x0005e60000000c00 */
[----:B------:R-:W-:Y:S02]  /*9790*/  @!P1 LEA.HI.X R11, R11, R12, R2, 0x4, P0 ;  /* 0x0000000c0b0b9211 */ /* 0x000fe400000f2402 */
        /* <DEDUP_REMOVED lines=8> */
.L_x_2448:
[----:B------:R-:W3:Y:S01]  /*9820*/  LDL.LU R176, [R1+0x38] ;  /* 0x0000380001b07983 */ /* 0x000ee20000300800 */
[----:B--2---:R-:W-:Y:S01]  /*9830*/  IMAD.WIDE.U32 R2, R195, -0x2daee0ad, RZ ;  /* 0xd2511f53c3027825 */ /* 0x004fe200078e00ff */
[----:B------:R-:W-:Y:S01]  /*9840*/  FSEL R181, R14, -INF , !P5 ;  /* 0xff8000000eb57808 */ /* 0x000fe20006800000 */
[----:B------:R-:W1:Y:S01]  /*9850*/  LDCU UR7, c[0x0][0x45c] ;  /* 0x00008b80ff0777ac */ /* 0x000e620008000800 */
[----:B------:R-:W-:Y:S01]  /*9860*/  FSEL R12, R15, -INF , !P6 ;  /* 0xff8000000f0c7808 */ /* 0x000fe20007000000 */
[----:B------:R-:W-:Y:S01]  /*9870*/  IMAD.WIDE.U32 R4, R194, -0x2daee0ad, RZ ;  /* 0xd2511f53c2047825 */ /* 0x000fe200078e00ff */
[----:B------:R-:W-:Y:S01]  /*9880*/  ISETP.GE.AND P0, PT, R0, R228, PT ;  /* 0x000000e40000720c */ /* 0x000fe20003f06270 */
[----:B------:R-:W2:Y:S01]  /*9890*/  S2UR UR5, SR_CgaCtaId ;  /* 0x00000000000579c3 */ /* 0x000ea20000008800 */
[----:B------:R-:W-:Y:S01]  /*98a0*/  ISETP.GT.AND P5, PT, R10, R0, PT ;  /* 0x000000000a00720c */ /* 0x000fe20003fa4270 */
[----:B------:R-:W-:Y:S01]  /*98b0*/  IMAD.WIDE.U32 R186, R209, -0x2daee0ad, RZ ;  /* 0xd2511f53d1ba7825 */ /* 0x000fe200078e00ff */
[----:B------:R-:W-:Y:S01]  /*98c0*/  ISETP.GE.AND P6, PT, R0, R227, PT ;  /* 0x000000e30000720c */ /* 0x000fe20003fc6270 */
[----:B------:R-:W-:Y:S01]  /*98d0*/  UMOV UR12, 0x400 ;  /* 0x00000400000c7882 */ /* 0x000fe20000000000 */
[----:B------:R-:W-:Y:S01]  /*98e0*/  LOP3.LUT R0, R241, R184, R3, 0x96, !PT ;  /* 0x000000b8f1007212 */ /* 0x000fe200078e9603 */
[----:B------:R-:W-:Y:S01]  /*98f0*/  IMAD.WIDE.U32 R184, R213, -0x2daee0ad, RZ ;  /* 0xd2511f53d5b87825 */ /* 0x000fe200078e00ff */
[----:B------:R-:W-:-:S02]  /*9900*/  IABS R11, R16 ;  /* 0x00000010000b7213 */ /* 0x000fc40000000000 */
[----:B------:R-:W-:Y:S01]  /*9910*/  LOP3.LUT R5, R241, R192, R5, 0x96, !PT ;  /* 0x000000c0f1057212 */ /* 0x000fe200078e9605 */
[----:B------:R-:W-:Y:S01]  /*9920*/  IMAD.WIDE.U32 R14, R0, -0x326172a9, RZ ;  /* 0xcd9e8d57000e7825 */ /* 0x000fe200078e00ff */
[C---:B------:R-:W-:Y:S02]  /*9930*/  LOP3.LUT R4, R242.reuse, R4, R185, 0x96, !PT ;  /* 0x00000004f2047212 */ /* 0x040fe400078e96b9 */
[----:B------:R-:W-:Y:S01]  /*9940*/  I2FP.F32.S32 R3, R11 ;  /* 0x0000000b00037245 */ /* 0x000fe20000201400 */
[----:B------:R-:W-:Y:S01]  /*9950*/  IMAD.WIDE.U32 R20, R5, -0x326172a9, RZ ;  /* 0xcd9e8d5705147825 */ /* 0x000fe200078e00ff */
[----:B------:R-:W-:Y:S02]  /*9960*/  FMNMX3.FTZ R0, R135, R140, R139, !PT ;  /* 0x0000008c87007276 */ /* 0x000fe4000781008b */
[----:B------:R-:W-:Y:S01]  /*9970*/  LOP3.LUT R11, R242, R2, R187, 0x96, !PT ;  /* 0x00000002f20b7212 */ /* 0x000fe200078e96bb */
[----:B------:R-:W-:-:S04]  /*9980*/  IMAD.WIDE.U32 R18, R4, -0x326172a9, RZ ;  /* 0xcd9e8d5704127825 */ /* 0x000fc800078e00ff */
[----:B------:R-:W-:Y:S01]  /*9990*/  FFMA.FTZ R2, R3, -UR6, R235 ;  /* 0x8000000603027c23 */ /* 0x000fe200080100eb */
[----:B------:R-:W-:Y:S02]  /*99a0*/  FMNMX3.FTZ R4, R134, R34, R35, !PT ;  /* 0x0000002286047276 */ /* 0x000fe40007810023 */
[----:B------:R-:W-:Y:S01]  /*99b0*/  FMNMX3.FTZ R3, R0, R133, R132, !PT ;  /* 0x0000008500037276 */ /* 0x000fe20007810084 */
[----:B------:R-:W-:Y:S01]  /*99c0*/  IMAD.WIDE.U32 R16, R11, -0x326172a9, RZ ;  /* 0xcd9e8d570b107825 */ /* 0x000fe200078e00ff */
[----:B------:R-:W-:Y:S01]  /*99d0*/  FMNMX3.FTZ R4, R4, R30, R32, !PT ;  /* 0x0000001e04047276 */ /* 0x000fe20007810020 */
[----:B--2---:R-:W-:Y:S01]  /*99e0*/  ULEA UR5, UR5, UR12, 0x18 ;  /* 0x0000000c05057291 */ /* 0x004fe2000f8ec0ff */
[----:B------:R-:W-:Y:S02]  /*99f0*/  FSEL R13, R2, -INF , !P5 ;  /* 0xff800000020d7808 */ /* 0x000fe40006800000 */
[----:B------:R-:W-:Y:S02]  /*9a00*/  FMNMX3.FTZ R5, R3, R230, R229, !PT ;  /* 0x000000e603057276 */ /* 0x000fe400078100e5 */
[----:B------:R-:W-:-:S02]  /*9a10*/  FMNMX3.FTZ R2, R136, R27, R25, !PT ;  /* 0x0000001b88027276 */ /* 0x000fc40007810019 */
[----:B------:R-:W-:Y:S02]  /*9a20*/  FMNMX3.FTZ R0, R137, R138, R33, !PT ;  /* 0x0000008a89007276 */ /* 0x000fe40007810021 */
[----:B------:R-:W-:Y:S02]  /*9a30*/  FMNMX3.FTZ R3, R4, R224, R217, !PT ;  /* 0x000000e004037276 */ /* 0x000fe400078100d9 */
[----:B------:R-:W-:Y:S02]  /*9a40*/  FMNMX3.FTZ R4, R5, R226, R225, !PT ;  /* 0x000000e205047276 */ /* 0x000fe400078100e1 */
[----:B------:R-:W-:Y:S02]  /*9a50*/  FMNMX3.FTZ R2, R2, R28, R26, !PT ;  /* 0x0000001c02027276 */ /* 0x000fe4000781001a */
[----:B------:R-:W-:Y:S02]  /*9a60*/  FMNMX3.FTZ R0, R0, R31, R29, !PT ;  /* 0x0000001f00007276 */ /* 0x000fe4000781001d */
[----:B------:R-:W-:-:S02]  /*9a70*/  FSEL R185, R12, -INF , !P0 ;  /* 0xff8000000cb97808 */ /* 0x000fc40004000000 */
[----:B------:R-:W-:Y:S01]  /*9a80*/  FMNMX3.FTZ R2, R2, R190, R189, !PT ;  /* 0x000000be02027276 */ /* 0x000fe200078100bd */
[----:B------:R-:W2:Y:S01]  /*9a90*/  SHFL.BFLY PT, R12, R4, 0x2, 0x1f ;  /* 0x0c401f00040c7f89 */ /* 0x000ea200000e0000 */
[----:B------:R-:W-:Y:S02]  /*9aa0*/  FSEL R183, R13, -INF , !P6 ;  /* 0xff8000000db77808 */ /* 0x000fe40007000000 */
[----:B------:R-:W-:Y:S02]  /*9ab0*/  FMNMX3.FTZ R0, R0, R196, R191, !PT ;  /* 0x000000c400007276 */ /* 0x000fe400078100bf */
[----:B------:R-:W-:Y:S02]  /*9ac0*/  FMNMX3.FTZ R3, R3, R198, R197, !PT ;  /* 0x000000c603037276 */ /* 0x000fe400078100c5 */
[----:B------:R-:W-:Y:S02]  /*9ad0*/  FMNMX3.FTZ R11, R2, R188, R185, !PT ;  /* 0x000000bc020b7276 */ /* 0x000fe400078100b9 */
[----:B------:R-:W-:Y:S01]  /*9ae0*/  FMNMX3.FTZ R13, R0, R181, R183, !PT ;  /* 0x000000b5000d7276 */ /* 0x000fe200078100b7 */
[----:B------:R-:W4:Y:S01]  /*9af0*/  SHFL.BFLY PT, R5, R3, 0x2, 0x1f ;  /* 0x0c401f0003057f89 */ /* 0x000f2200000e0000 */
[----:B------:R-:W-:-:S02]  /*9b00*/  LOP3.LUT R0, R243, R14, R17, 0x96, !PT ;  /* 0x0000000ef3007212 */ /* 0x000fc400078e9611 */
[C---:B------:R-:W-:Y:S01]  /*9b10*/  LOP3.LUT R180, R240.reuse, R180, R15, 0x96, !PT ;  /* 0x000000b4f0b47212 */ /* 0x040fe200078e960f */
[----:B------:R-:W5:Y:S01]  /*9b20*/  SHFL.BFLY PT, R14, R11, 0x2, 0x1f ;  /* 0x0c401f000b0e7f89 */ /* 0x000f6200000e0000 */
[----:B------:R-:W-:Y:S02]  /*9b30*/  LOP3.LUT R2, R243, R20, R19, 0x96, !PT ;  /* 0x00000014f3027212 */ /* 0x000fe400078e9613 */
[----:B------:R-:W-:Y:S01]  /*9b40*/  MOV R19, R16 ;  /* 0x0000001000137202 */ /* 0x000fe20000000f00 */
[----:B------:R-:W1:Y:S01]  /*9b50*/  SHFL.BFLY PT, R15, R13, 0x2, 0x1f ;  /* 0x0c401f000d0f7f89 */ /* 0x000e6200000e0000 */
[----:B------:R-:W-:Y:S02]  /*9b60*/  LOP3.LUT R182, R240, R182, R21, 0x96, !PT ;  /* 0x000000b6f0b67212 */ /* 0x000fe400078e9615 */
[----:B------:R-:W-:Y:S02]  /*9b70*/  MOV R21, R18 ;  /* 0x0000001200157202 */ /* 0x000fe40000000f00 */
[----:B------:R-:W-:-:S02]  /*9b80*/  PRMT R24, R18, 0x7771, RZ ;  /* 0x0000777112187816 */ /* 0x000fc400000000ff */
[C---:B------:R-:W-:Y:S02]  /*9b90*/  PRMT R20, R18.reuse, 0x7773, RZ ;  /* 0x0000777312147816 */ /* 0x040fe400000000ff */
[----:B------:R-:W-:Y:S02]  /*9ba0*/  PRMT R17, R18, 0x7772, RZ ;  /* 0x0000777212117816 */ /* 0x000fe400000000ff */
[C---:B------:R-:W-:Y:S02]  /*9bb0*/  PRMT R23, R16.reuse, 0x7771, RZ ;  /* 0x0000777110177816 */ /* 0x040fe400000000ff */
[C---:B------:R-:W-:Y:S02]  /*9bc0*/  PRMT R22, R16.reuse, 0x7773, RZ ;  /* 0x0000777310167816 */ /* 0x040fe400000000ff */
[----:B------:R-:W-:Y:S02]  /*9bd0*/  PRMT R18, R16, 0x7772, RZ ;  /* 0x0000777210127816 */ /* 0x000fe400000000ff */
[----:B------:R-:W-:-:S02]  /*9be0*/  LOP3.LUT R16, R19, 0xff, RZ, 0xc0, !PT ;  /* 0x000000ff13107812 */ /* 0x000fc400078ec0ff */
[----:B--2---:R-:W-:Y:S02]  /*9bf0*/  FMNMX.FTZ R12, R4, R12, !PT ;  /* 0x0000000c040c7209 */ /* 0x004fe40007810000 */
[----:B------:R-:W-:Y:S02]  /*9c00*/  PRMT R142, R16, 0x5410, R23 ;  /* 0x00005410108e7816 */ /* 0x000fe40000000017 */
[----:B----4-:R-:W-:Y:S01]  /*9c10*/  FMNMX.FTZ R5, R3, R5, !PT ;  /* 0x0000000503057209 */ /* 0x010fe20007810000 */
[----:B------:R-:W2:Y:S01]  /*9c20*/  SHFL.BFLY PT, R16, R12, 0x1, 0x1f ;  /* 0x0c201f000c107f89 */ /* 0x000ea200000e0000 */
[----:B-----5:R-:W-:Y:S02]  /*9c30*/  FMNMX.FTZ R4, R11, R14, !PT ;  /* 0x0000000e0b047209 */ /* 0x020fe40007810000 */
[----:B-1----:R-:W-:Y:S02]  /*9c40*/  FMNMX.FTZ R3, R13, R15, !PT ;  /* 0x0000000f0d037209 */ /* 0x002fe40007810000 */
[----:B------:R-:W1:Y:S01]  /*9c50*/  SHFL.BFLY PT, R13, R5, 0x1, 0x1f ;  /* 0x0c201f00050d7f89 */ /* 0x000e6200000e0000 */
[----:B------:R-:W-:-:S02]  /*9c60*/  PRMT R141, R17, 0x5410, R20 ;  /* 0x00005410118d7816 */ /* 0x000fc40000000014 */
[C---:B------:R-:W-:Y:S01]  /*9c70*/  LOP3.LUT R17, R2.reuse, 0xffff, RZ, 0xc0, !PT ;  /* 0x0000ffff02117812 */ /* 0x040fe200078ec0ff */
[----:B------:R-:W4:Y:S01]  /*9c80*/  SHFL.BFLY PT, R11, R4, 0x1, 0x1f ;  /* 0x0c201f00040b7f89 */ /* 0x000f2200000e0000 */
[----:B------:R-:W-:Y:S02]  /*9c90*/  LOP3.LUT R15, R2, 0xff, RZ, 0xc0, !PT ;  /* 0x000000ff020f7812 */ /* 0x000fe400078ec0ff */
[--C-:B------:R-:W-:Y:S02]  /*9ca0*/  SHF.R.U32.HI R14, RZ, 0x8, R17.reuse ;  /* 0x00000008ff0e7819 */ /* 0x100fe40000011611 */
[----:B------:R-:W-:Y:S02]  /*9cb0*/  MOV R206, R215 ;  /* 0x000000d700ce7202 */ /* 0x000fe40000000f00 */
[----:B------:R-:W-:Y:S02]  /*9cc0*/  PRMT R143, R18, 0x5410, R22 ;  /* 0x00005410128f7816 */ /* 0x000fe40000000016 */
[----:B------:R-:W-:-:S02]  /*9cd0*/  PRMT R17, R0, 0x7632, R17 ;  /* 0x0000763200117816 */ /* 0x000fc40000000011 */
[----:B------:R-:W-:Y:S02]  /*9ce0*/  PRMT R22, R15, 0x5410, R14 ;  /* 0x000054100f167816 */ /* 0x000fe4000000000e */
[----:B------:R-:W5:Y:S01]  /*9cf0*/  SHFL.BFLY PT, R14, R3, 0x1, 0x1f ;  /* 0x0c201f00030e7f89 */ /* 0x000f6200000e0000 */
[----:B------:R-:W-:Y:S02]  /*9d00*/  PRMT R15, R2, 0x7632, R15 ;  /* 0x00007632020f7816 */ /* 0x000fe4000000000f */
[----:B--2---:R-:W-:Y:S02]  /*9d10*/  FMNMX.FTZ R215, R12, R16, !PT ;  /* 0x000000100cd77209 */ /* 0x004fe40007810000 */
[----:B------:R-:W-:Y:S02]  /*9d20*/  SHF.R.U32.HI R18, RZ, 0x18, R2 ;  /* 0x00000018ff127819 */ /* 0x000fe40000011602 */
[----:B------:R-:W-:Y:S02]  /*9d30*/  LOP3.LUT R21, R21, 0xff, RZ, 0xc0, !PT ;  /* 0x000000ff15157812 */ /* 0x000fe400078ec0ff */
[----:B------:R-:W-:-:S02]  /*9d40*/  LOP3.LUT R2, R0, 0xffff, RZ, 0xc0, !PT ;  /* 0x0000ffff00027812 */ /* 0x000fc400078ec0ff */
[----:B------:R-:W-:Y:S02]  /*9d50*/  LOP3.LUT R20, R0, 0xff, RZ, 0xc0, !PT ;  /* 0x000000ff00147812 */ /* 0x000fe400078ec0ff */
[----:B------:R-:W-:Y:S02]  /*9d60*/  SHF.R.U32.HI R19, RZ, 0x18, R0 ;  /* 0x00000018ff137819 */ /* 0x000fe40000011600 */
[----:B------:R-:W-:Y:S02]  /*9d70*/  LOP3.LUT R0, R17, 0xff, RZ, 0xc0, !PT ;  /* 0x000000ff11007812 */ /* 0x000fe400078ec0ff */
[----:B------:R-:W-:Y:S02]  /*9d80*/  FSETP.NEU.FTZ.AND P0, PT, R215, -INF , PT ;  /* 0xff800000d700780b */ /* 0x000fe40003f1d000 */
[----:B------:R-:W-:Y:S02]  /*9d90*/  PRMT R21, R21, 0x5410, R24 ;  /* 0x0000541015157816 */ /* 0x000fe40000000018 */
[----:B-1----:R-:W-:Y:S01]  /*9da0*/  FMNMX.FTZ R209, R5, R13, !PT ;  /* 0x0000000d05d17209 */ /* 0x002fe20007810000 */
[----:B------:R-:W-:Y:S01]  /*9db0*/  FMUL.FTZ R5, R215, UR7 ;  /* 0x00000007d7057c20 */ /* 0x000fe20008410000 */
[----:B------:R-:W-:-:S02]  /*9dc0*/  PRMT R24, R0, 0x5410, R19 ;  /* 0x0000541000187816 */ /* 0x000fc40000000013 */
[----:B------:R-:W-:Y:S02]  /*9dd0*/  FSEL R0, R215, RZ, P0 ;  /* 0x000000ffd7007208 */ /* 0x000fe40000000000 */
[----:B----4-:R-:W-:Y:S02]  /*9de0*/  FMNMX.FTZ R213, R4, R11, !PT ;  /* 0x0000000b04d57209 */ /* 0x010fe40007810000 */
[----:B------:R-:W1:Y:S01]  /*9df0*/  LDC R4, c[0x0][0x4f8] ;  /* 0x00013e00ff047b82 */ /* 0x000e620000000800 */
[----:B------:R-:W-:Y:S01]  /*9e00*/  FSETP.NEU.FTZ.AND P6, PT, R209, -INF , PT ;  /* 0xff800000d100780b */ /* 0x000fe20003fdd000 */
[----:B------:R-:W-:Y:S01]  /*9e10*/  FADD.FTZ R13, R135, -R0 ;  /* 0x80000000870d7221 */ /* 0x000fe20000010000 */
[----:B------:R-:W-:Y:S02]  /*9e20*/  FSETP.NEU.FTZ.AND P5, PT, R213, -INF , PT ;  /* 0xff800000d500780b */ /* 0x000fe40003fbd000 */
[----:B------:R-:W-:Y:S01]  /*9e30*/  FSEL R0, R209, RZ, P6 ;  /* 0x000000ffd1007208 */ /* 0x000fe20003000000 */
[----:B------:R-:W-:Y:S01]  /*9e40*/  FMUL.FTZ R13, R13, UR7 ;  /* 0x000000070d0d7c20 */ /* 0x000fe20008410000 */
[----:B------:R-:W-:-:S02]  /*9e50*/  SHF.R.U32.HI R2, RZ, 0x8, R2 ;  /* 0x00000008ff027819 */ /* 0x000fc40000011602 */
[----:B------:R-:W-:Y:S01]  /*9e60*/  FSEL R5, R5, RZ, P0 ;  /* 0x000000ff05057208 */ /* 0x000fe20000000000 */
[----:B------:R-:W-:Y:S01]  /*9e70*/  FADD.FTZ R11, R134, -R0 ;  /* 0x80000000860b7221 */ /* 0x000fe20000010000 */
[----:B------:R-:W-:Y:S02]  /*9e80*/  FSEL R0, R213, RZ, P5 ;  /* 0x000000ffd5007208 */ /* 0x000fe40002800000 */
[----:B------:R-:W-:Y:S02]  /*9e90*/  MOV R205, R216 ;  /* 0x000000d800cd7202 */ /* 0x000fe40000000f00 */
[----:B------:R-:W-:Y:S01]  /*9ea0*/  PRMT R12, R20, 0x5410, R2 ;  /* 0x00005410140c7816 */ /* 0x000fe20000000002 */
[----:B------:R-:W-:Y:S01]  /*9eb0*/  FADD.FTZ R23, R136, -R0 ;  /* 0x8000000088177221 */ /* 0x000fe20000010000 */
[----:B-----5:R-:W-:Y:S01]  /*9ec0*/  FMNMX.FTZ R216, R3, R14, !PT ;  /* 0x0000000e03d87209 */ /* 0x020fe20007810000 */
[--C-:B------:R-:W-:Y:S01]  /*9ed0*/  FFMA.FTZ R2, R133, UR7, -R5.reuse ;  /* 0x0000000785027c23 */ /* 0x100fe20008010805 */
[--C-:B------:R-:W-:Y:S01]  /*9ee0*/  FFMA.FTZ R0, R132, UR7, -R5.reuse ;  /* 0x0000000784007c23 */ /* 0x100fe20008010805 */
[----:B------:R-:W-:Y:S01]  /*9ef0*/  FMUL.FTZ R20, R209, UR7 ;  /* 0x00000007d1147c20 */ /* 0x000fe20008410000 */
[----:B------:R-:W-:Y:S01]  /*9f00*/  FSETP.NEU.FTZ.AND P0, PT, R216, -INF , PT ;  /* 0xff800000d800780b */ /* 0x000fe20003f1d000 */
[----:B------:R2:W-:Y:S01]  /*9f10*/  MUFU.EX2 R201, R2 ;  /* 0x0000000200c97308 */ /* 0x0005e20000000800 */
[----:B------:R-:W-:Y:S01]  /*9f20*/  LOP3.LUT R15, R15, 0xff, RZ, 0xc0, !PT ;  /* 0x000000ff0f0f7812 */ /* 0x000fe200078ec0ff */
[----:B------:R-:W-:Y:S01]  /*9f30*/  FMUL.FTZ R23, R23, UR7 ;  /* 0x0000000717177c20 */ /* 0x000fe20008410000 */
[----:B-1----:R-:W-:Y:S01]  /*9f40*/  LOP3.LUT R3, R4, 0xff, RZ, 0xc0, !PT ;  /* 0x000000ff04037812 */ /* 0x002fe200078ec0ff */
[----:B------:R1:W4:Y:S01]  /*9f50*/  MUFU.EX2 R179, R0 ;  /* 0x0000000000b37308 */ /* 0x0003220000000800 */
[----:B------:R-:W-:Y:S01]  /*9f60*/  FSEL R20, R20, RZ, P6 ;  /* 0x000000ff14147208 */ /* 0x000fe20003000000 */
[----:B------:R-:W-:Y:S01]  /*9f70*/  FFMA.FTZ R4, R140, UR7, -R5 ;  /* 0x000000078c047c23 */ /* 0x000fe20008010805 */
[----:B------:R-:W-:-:S02]  /*9f80*/  LEA R3, R3, R3, 0x10 ;  /* 0x0000000303037211 */ /* 0x000fc400078e80ff */
[----:B------:R-:W-:Y:S01]  /*9f90*/  PRMT R15, R15, 0x5410, R18 ;  /* 0x000054100f0f7816 */ /* 0x000fe20000000012 */
[----:B------:R5:W-:Y:S01]  /*9fa0*/  MUFU.EX2 R134, R4 ;  /* 0x0000000400867308 */ /* 0x000be20000000800 */
[----:B------:R-:W-:Y:S02]  /*9fb0*/  LOP3.LUT R19, R141, 0xff00ff, RZ, 0xc0, !PT ;  /* 0x00ff00ff8d137812 */ /* 0x000fe400078ec0ff */
[--C-:B------:R-:W-:Y:S01]  /*9fc0*/  HSET2.LE.AND R18, R21, R3.reuse, PT ;  /* 0x0000000315127233 */ /* 0x100fe20003803000 */
[----:B--2---:R-:W-:Y:S01]  /*9fd0*/  FFMA.FTZ R2, R32, UR7, -R20 ;  /* 0x0000000720027c23 */ /* 0x004fe20008010814 */
[----:B------:R-:W-:Y:S01]  /*9fe0*/  FMUL.FTZ R21, R213, UR7 ;  /* 0x00000007d5157c20 */ /* 0x000fe20008410000 */
[----:B------:R-:W-:Y:S02]  /*9ff0*/  HSET2.LE.AND R19, R19, R3, PT ;  /* 0x0000000313137233 */ /* 0x000fe40003803000 */
[----:B-1----:R-:W-:Y:S01]  /*a000*/  FSEL R0, R216, RZ, P0 ;  /* 0x000000ffd8007208 */ /* 0x002fe20000000000 */
[----:B------:R1:W-:Y:S01]  /*a010*/  MUFU.EX2 R178, R2 ;  /* 0x0000000200b27308 */ /* 0x0003e20000000800 */
[----:B------:R-:W-:-:S02]  /*a020*/  FSEL R21, R21, RZ, P5 ;  /* 0x000000ff15157208 */ /* 0x000fc40002800000 */
[--C-:B------:R-:W-:Y:S01]  /*a030*/  HSET2.LE.AND R16, R22, R3.reuse, PT ;  /* 0x0000000316107233 */ /* 0x100fe20003803000 */
[----:B------:R-:W-:Y:S01]  /*a040*/  FADD.FTZ R14, R137, -R0 ;  /* 0x80000000890e7221 */ /* 0x000fe20000010000 */
[--C-:B------:R-:W-:Y:S01]  /*a050*/  FFMA.FTZ R0, R30, UR7, -R20.reuse ;  /* 0x000000071e007c23 */ /* 0x100fe20008010814 */
[----:B-----5:R-:W-:Y:S01]  /*a060*/  FFMA.FTZ R4, R27, UR7, -R21 ;  /* 0x000000071b047c23 */ /* 0x020fe20008010815 */
[--C-:B------:R-:W-:Y:S01]  /*a070*/  HSET2.LE.AND R17, R15, R3.reuse, PT ;  /* 0x000000030f117233 */ /* 0x100fe20003803000 */
[----:B------:R-:W-:Y:S01]  /*a080*/  FMUL.FTZ R22, R216, UR7 ;  /* 0x00000007d8167c20 */ /* 0x000fe20008410000 */
[----:B------:R4:W-:Y:S01]  /*a090*/  MUFU.EX2 R200, R0 ;  /* 0x0000000000c87308 */ /* 0x0009e20000000800 */
[----:B------:R-:W-:Y:S01]  /*a0a0*/  HSET2.LE.AND R12, R12, R3, PT ;  /* 0x000000030c0c7233 */ /* 0x000fe20003803000 */
[----:B------:R-:W-:Y:S01]  /*a0b0*/  FMUL.FTZ R15, R14, UR7 ;  /* 0x000000070e0f7c20 */ /* 0x000fe20008410000 */
[----:B------:R-:W-:Y:S01]  /*a0c0*/  SHF.L.U32 R207, R214, 0x6, RZ ;  /* 0x00000006d6cf7819 */ /* 0x000fe200000006ff */
[----:B------:R2:W-:Y:S01]  /*a0d0*/  MUFU.EX2 R137, R4 ;  /* 0x0000000400897308 */ /* 0x0005e20000000800 */
[----:B-1----:R-:W-:Y:S01]  /*a0e0*/  FFMA.FTZ R2, R34, UR7, -R20 ;  /* 0x0000000722027c23 */ /* 0x002fe20008010814 */
[----:B------:R-:W-:-:S02]  /*a0f0*/  FSEL R22, R22, RZ, P0 ;  /* 0x000000ff16167208 */ /* 0x000fc40000000000 */
[----:B------:R-:W-:Y:S01]  /*a100*/  MOV R135, R206 ;  /* 0x000000ce00877202 */ /* 0x000fe20000000f00 */
[----:B------:R1:W-:Y:S01]  /*a110*/  MUFU.EX2 R232, R2 ;  /* 0x0000000200e87308 */ /* 0x0003e20000000800 */
[----:B----4-:R-:W-:-:S04]  /*a120*/  F2FP.BF16.F32.PACK_AB R0, R179, R201 ;  /* 0x000000c9b300723e */ /* 0x010fc800000010ff */
[----:B------:R-:W-:Y:S01]  /*a130*/  LOP3.LUT R18, R0, R18, RZ, 0xc0, !PT ;  /* 0x0000001200127212 */ /* 0x000fe200078ec0ff */
[----:B------:R-:W-:Y:S01]  /*a140*/  FFMA.FTZ R0, R139, UR7, -R5 ;  /* 0x000000078b007c23 */ /* 0x000fe20008010805 */
[----:B--2---:R-:W-:Y:S01]  /*a150*/  FFMA.FTZ R4, R29, UR7, -R22 ;  /* 0x000000071d047c23 */ /* 0x004fe20008010816 */
[----:B------:R-:W-:Y:S02]  /*a160*/  MOV R139, R205 ;  /* 0x000000cd008b7202 */ /* 0x000fe40000000f00 */
[----:B------:R2:W-:Y:S01]  /*a170*/  MUFU.EX2 R204, R0 ;  /* 0x0000000000cc7308 */ /* 0x0005e20000000800 */
[----:B-1----:R-:W-:Y:S01]  /*a180*/  FFMA.FTZ R2, R25, UR7, -R21 ;  /* 0x0000000719027c23 */ /* 0x002fe20008010815 */
[----:B------:R-:W-:Y:S02]  /*a190*/  FMUL.FTZ R25, R11, UR7 ;  /* 0x000000070b197c20 */ /* 0x000fe40008410000 */
[----:B------:R1:W-:Y:S04]  /*a1a0*/  MUFU.EX2 R27, R4 ;  /* 0x00000004001b7308 */ /* 0x0003e80000000800 */
[----:B------:R4:W-:Y:S04]  /*a1b0*/  MUFU.EX2 R202, R2 ;  /* 0x0000000200ca7308 */ /* 0x0009e80000000800 */
[----:B------:R-:W5:Y:S01]  /*a1c0*/  MUFU.EX2 R11, R13 ;  /* 0x0000000d000b7308 */ /* 0x000f620000000800 */
[----:B--2---:R-:W-:-:S03]  /*a1d0*/  FFMA.FTZ R0, R35, UR7, -R20 ;  /* 0x0000000723007c23 */ /* 0x004fc60008010814 */
[----:B------:R-:W2:Y:S01]  /*a1e0*/  MUFU.EX2 R25, R25 ;  /* 0x0000001900197308 */ /* 0x000ea20000000800 */
[----:B-1----:R-:W-:-:S03]  /*a1f0*/  LOP3.LUT R4, R143, 0xff00ff, RZ, 0xc0, !PT ;  /* 0x00ff00ff8f047812 */ /* 0x002fc600078ec0ff */
[----:B------:R1:W1:Y:S01]  /*a200*/  MUFU.EX2 R203, R0 ;  /* 0x0000000000cb7308 */ /* 0x0002620000000800 */
[----:B----4-:R-:W-:-:S04]  /*a210*/  FFMA.FTZ R2, R28, UR7, -R21 ;  /* 0x000000071c027c23 */ /* 0x010fc80008010815 */
[----:B------:R4:W-:Y:S01]  /*a220*/  MUFU.EX2 R199, R2 ;  /* 0x0000000200c77308 */ /* 0x0009e20000000800 */
[-C--:B-----5:R-:W-:Y:S01]  /*a230*/  FMUL.FTZ R144, R144, R11.reuse ;  /* 0x0000000b90907220 */ /* 0x0a0fe20000410000 */
[-C--:B------:R-:W-:Y:S01]  /*a240*/  FMUL.FTZ R145, R145, R11.reuse ;  /* 0x0000000b91917220 */ /* 0x080fe20000410000 */
[----:B------:R-:W-:Y:S01]  /*a250*/  FMUL.FTZ R156, R156, R11 ;  /* 0x0000000b9c9c7220 */ /* 0x000fe20000410000 */
[-C--:B--2---:R-:W-:Y:S01]  /*a260*/  FMUL.FTZ R146, R146, R25.reuse ;  /* 0x0000001992927220 */ /* 0x084fe20000410000 */
[----:B------:R-:W-:Y:S01]  /*a270*/  FMUL.FTZ R147, R147, R25 ;  /* 0x0000001993937220 */ /* 0x000fe20000410000 */
[----:B------:R-:W-:Y:S01]  /*a280*/  FMUL.FTZ R157, R157, R11 ;  /* 0x0000000b9d9d7220 */ /* 0x000fe20000410000 */
[-C--:B------:R-:W-:Y:S01]  /*a290*/  FMUL.FTZ R158, R158, R25.reuse ;  /* 0x000000199e9e7220 */ /* 0x080fe20000410000 */
[----:B-1----:R-:W-:Y:S01]  /*a2a0*/  F2FP.BF16.F32.PACK_AB R0, R178, R200 ;  /* 0x000000c8b200723e */ /* 0x002fe200000010ff */
[----:B------:R-:W-:Y:S01]  /*a2b0*/  FMUL.FTZ R159, R159, R25 ;  /* 0x000000199f9f7220 */ /* 0x000fe20000410000 */
[-C--:B------:R-:W-:Y:S01]  /*a2c0*/  FMUL.FTZ R172, R172, R11.reuse ;  /* 0x0000000bacac7220 */ /* 0x080fe20000410000 */
[----:B------:R-:W-:Y:S01]  /*a2d0*/  FMUL.FTZ R173, R173, R11 ;  /* 0x0000000badad7220 */ /* 0x000fe20000410000 */
[----:B------:R-:W-:Y:S01]  /*a2e0*/  LOP3.LUT R19, R0, R19, RZ, 0xc0, !PT ;  /* 0x0000001300137212 */ /* 0x000fe200078ec0ff */
[-C--:B------:R-:W-:Y:S01]  /*a2f0*/  FMUL.FTZ R174, R174, R25.reuse ;  /* 0x00000019aeae7220 */ /* 0x080fe20000410000 */
[----:B------:R-:W-:Y:S01]  /*a300*/  F2FP.BF16.F32.PACK_AB R0, R204, R134 ;  /* 0x00000086cc00723e */ /* 0x000fe200000010ff */
[----:B----4-:R-:W-:Y:S01]  /*a310*/  FFMA.FTZ R2, R138, UR7, -R22 ;  /* 0x000000078a027c23 */ /* 0x010fe20008010816 */
[----:B------:R-:W-:Y:S01]  /*a320*/  FMUL.FTZ R175, R175, R25 ;  /* 0x00000019afaf7220 */ /* 0x000fe20000410000 */
[-C--:B------:R-:W-:Y:S01]  /*a330*/  FMUL.FTZ R160, R160, R11.reuse ;  /* 0x0000000ba0a07220 */ /* 0x080fe20000410000 */
[----:B------:R-:W-:Y:S01]  /*a340*/  LOP3.LUT R16, R0, R16, RZ, 0xc0, !PT ;  /* 0x0000001000107212 */ /* 0x000fe200078ec0ff */
[----:B------:R-:W-:Y:S01]  /*a350*/  FMUL.FTZ R161, R161, R11 ;  /* 0x0000000ba1a17220 */ /* 0x000fe20000410000 */
[----:B------:R-:W-:Y:S01]  /*a360*/  F2FP.BF16.F32.PACK_AB R0, R203, R232 ;  /* 0x000000e8cb00723e */ /* 0x000fe200000010ff */
[-C--:B------:R-:W-:Y:S01]  /*a370*/  FMUL.FTZ R162, R162, R25.reuse ;  /* 0x00000019a2a27220 */ /* 0x080fe20000410000 */
[----:B------:R-:W-:Y:S01]  /*a380*/  FMUL.FTZ R163, R163, R25 ;  /* 0x00000019a3a37220 */ /* 0x000fe20000410000 */
[----:B------:R-:W-:Y:S01]  /*a390*/  FMUL.FTZ R36, R36, R11 ;  /* 0x0000000b24247220 */ /* 0x000fe20000410000 */
[----:B------:R-:W-:Y:S01]  /*a3a0*/  LOP3.LUT R17, R0, R17, RZ, 0xc0, !PT ;  /* 0x0000001100117212 */ /* 0x000fe200078ec0ff */
[----:B------:R-:W-:Y:S01]  /*a3b0*/  FMUL.FTZ R37, R37, R11 ;  /* 0x0000000b25257220 */ /* 0x000fe20000410000 */
[----:B------:R-:W-:Y:S01]  /*a3c0*/  F2FP.BF16.F32.PACK_AB R0, R202, R137 ;  /* 0x00000089ca00723e */ /* 0x000fe200000010ff */
[-C--:B------:R-:W-:Y:S01]  /*a3d0*/  FMUL.FTZ R38, R38, R25.reuse ;  /* 0x0000001926267220 */ /* 0x080fe20000410000 */
[----:B------:R-:W-:Y:S01]  /*a3e0*/  FMUL.FTZ R39, R39, R25 ;  /* 0x0000001927277220 */ /* 0x000fe20000410000 */
[-C--:B------:R-:W-:Y:S01]  /*a3f0*/  FMUL.FTZ R48, R48, R11.reuse ;  /* 0x0000000b30307220 */ /* 0x080fe20000410000 */
[----:B------:R-:W-:Y:S01]  /*a400*/  LOP3.LUT R12, R0, R12, RZ, 0xc0, !PT ;  /* 0x0000000c000c7212 */ /* 0x000fe200078ec0ff */
[----:B------:R-:W-:Y:S01]  /*a410*/  FFMA.FTZ R0, R26, UR7, -R21 ;  /* 0x000000071a007c23 */ /* 0x000fe20008010815 */
[----:B------:R-:W-:Y:S01]  /*a420*/  LOP3.LUT R26, R250, 0x8, R210, 0x78, !PT ;  /* 0x00000008fa1a7812 */ /* 0x000fe200078e78d2 */
[----:B------:R-:W-:Y:S01]  /*a430*/  FMUL.FTZ R49, R49, R11 ;  /* 0x0000000b31317220 */ /* 0x000fe20000410000 */
[-C--:B------:R-:W-:Y:S01]  /*a440*/  FMUL.FTZ R50, R50, R25.reuse ;  /* 0x0000001932327220 */ /* 0x080fe20000410000 */
[----:B------:R1:W-:Y:S01]  /*a450*/  MUFU.EX2 R177, R0 ;  /* 0x0000000000b17308 */ /* 0x0003e20000000800 */
[----:B------:R-:W-:Y:S01]  /*a460*/  LOP3.LUT R26, R26, 0x200, R207, 0xf8, !PT ;  /* 0x000002001a1a7812 */ /* 0x000fe200078ef8cf */
[----:B------:R-:W-:Y:S01]  /*a470*/  FMUL.FTZ R51, R51, R25 ;  /* 0x0000001933337220 */ /* 0x000fe20000410000 */
[----:B------:R-:W-:Y:S01]  /*a480*/  MOV R138, R204 ;  /* 0x000000cc008a7202 */ /* 0x000fe20000000f00 */
[-C--:B------:R-:W-:Y:S01]  /*a490*/  FMUL.FTZ R52, R52, R11.reuse ;  /* 0x0000000b34347220 */ /* 0x080fe20000410000 */
[----:B------:R-:W-:Y:S01]  /*a4a0*/  LEA R26, R26, UR5, 0x1 ;  /* 0x000000051a1a7c11 */ /* 0x000fe2000f8e08ff */
[----:B------:R-:W-:Y:S01]  /*a4b0*/  FMUL.FTZ R53, R53, R11 ;  /* 0x0000000b35357220 */ /* 0x000fe20000410000 */
[-C--:B------:R-:W-:Y:S01]  /*a4c0*/  FMUL.FTZ R54, R54, R25.reuse ;  /* 0x0000001936367220 */ /* 0x080fe20000410000 */
[----:B------:R-:W-:Y:S01]  /*a4d0*/  FMUL.FTZ R55, R55, R25 ;  /* 0x0000001937377220 */ /* 0x000fe20000410000 */
[----:B------:R-:W-:Y:S01]  /*a4e0*/  IADD3 R132, PT, PT, R26, 0xa040, RZ ;  /* 0x0000a0401a847810 */ /* 0x000fe20007ffe0ff */
[-C--:B------:R-:W-:Y:S01]  /*a4f0*/  FMUL.FTZ R64, R64, R11.reuse ;  /* 0x0000000b40407220 */ /* 0x080fe20000410000 */
[----:B------:R-:W-:Y:S01]  /*a500*/  FMUL.FTZ R65, R65, R11 ;  /* 0x0000000b41417220 */ /* 0x000fe20000410000 */
[-C--:B------:R-:W-:Y:S01]  /*a510*/  FMUL.FTZ R66, R66, R25.reuse ;  /* 0x0000001942427220 */ /* 0x080fe20000410000 */
[----:B------:R-:W-:Y:S01]  /*a520*/  FMUL.FTZ R67, R67, R25 ;  /* 0x0000001943437220 */ /* 0x000fe20000410000 */
[--C-:B-1----:R-:W-:Y:S01]  /*a530*/  FFMA.FTZ R0, R33, UR7, -R22.reuse ;  /* 0x0000000721007c23 */ /* 0x102fe20008010816 */
[-C--:B------:R-:W-:Y:S01]  /*a540*/  FMUL.FTZ R68, R68, R11.reuse ;  /* 0x0000000b44447220 */ /* 0x080fe20000410000 */
[----:B------:R-:W1:Y:S01]  /*a550*/  LDSM.16.MT88.4 R32, [R26+0xa000] ;  /* 0x00a000001a20783b */ /* 0x000e620000004200 */
[----:B------:R-:W-:Y:S01]  /*a560*/  FMUL.FTZ R69, R69, R11 ;  /* 0x0000000b45457220 */ /* 0x000fe20000410000 */
[----:B------:R2:W-:Y:S01]  /*a570*/  MUFU.EX2 R251, R0 ;  /* 0x0000000000fb7308 */ /* 0x0005e20000000800 */
[-C--:B------:R-:W-:Y:S01]  /*a580*/  FMUL.FTZ R70, R70, R25.reuse ;  /* 0x0000001946467220 */ /* 0x080fe20000410000 */
[----:B------:R-:W-:Y:S01]  /*a590*/  FMUL.FTZ R71, R71, R25 ;  /* 0x0000001947477220 */ /* 0x000fe20000410000 */
[----:B---3--:R-:W-:Y:S01]  /*a5a0*/  MOV R207, R176 ;  /* 0x000000b000cf7202 */ /* 0x008fe20000000f00 */
[----:B------:R-:W-:Y:S01]  /*a5b0*/  FMUL.FTZ R80, R80, R11 ;  /* 0x0000000b50507220 */ /* 0x000fe20000410000 */
[----:B------:R-:W-:Y:S01]  /*a5c0*/  MOV R176, R231 ;  /* 0x000000e700b07202 */ /* 0x000fe20000000f00 */
[----:B------:R-:W-:Y:S01]  /*a5d0*/  FMUL.FTZ R81, R81, R11 ;  /* 0x0000000b51517220 */ /* 0x000fe20000410000 */
[----:B------:R3:W-:Y:S01]  /*a5e0*/  MUFU.EX2 R231, R2 ;  /* 0x0000000200e77308 */ /* 0x0007e20000000800 */
[----:B------:R-:W-:Y:S01]  /*a5f0*/  MOV R136, R207 ;  /* 0x000000cf00887202 */ /* 0x000fe20000000f00 */
[-C--:B------:R-:W-:Y:S01]  /*a600*/  FMUL.FTZ R82, R82, R25.reuse ;  /* 0x0000001952527220 */ /* 0x080fe20000410000 */
[----:B------:R-:W-:Y:S01]  /*a610*/  FMUL.FTZ R83, R83, R25 ;  /* 0x0000001953537220 */ /* 0x000fe20000410000 */
[-C--:B------:R-:W-:Y:S01]  /*a620*/  FMUL.FTZ R84, R84, R11.reuse ;  /* 0x0000000b54547220 */ /* 0x080fe20000410000 */
[----:B------:R-:W-:Y:S01]  /*a630*/  FMUL.FTZ R85, R85, R11 ;  /* 0x0000000b55557220 */ /* 0x000fe20000410000 */
[-C--:B------:R-:W-:Y:S01]  /*a640*/  FMUL.FTZ R86, R86, R25.reuse ;  /* 0x0000001956567220 */ /* 0x080fe20000410000 */
[--C-:B--2---:R-:W-:Y:S01]  /*a650*/  HSET2.LE.AND R0, R24, R3.reuse, PT ;  /* 0x0000000318007233 */ /* 0x104fe20003803000 */
[----:B------:R-:W-:Y:S01]  /*a660*/  FMUL.FTZ R87, R87, R25 ;  /* 0x0000001957577220 */ /* 0x000fe20000410000 */
[----:B------:R-:W2:Y:S01]  /*a670*/  MUFU.EX2 R24, R23 ;  /* 0x0000001700187308 */ /* 0x000ea20000000800 */
[-C--:B------:R-:W-:Y:S01]  /*a680*/  FMUL.FTZ R96, R96, R11.reuse ;  /* 0x0000000b60607220 */ /* 0x080fe20000410000 */
[----:B------:R-:W-:Y:S01]  /*a690*/  FMUL.FTZ R97, R97, R11 ;  /* 0x0000000b61617220 */ /* 0x000fe20000410000 */
[-C--:B------:R-:W-:Y:S01]  /*a6a0*/  FMUL.FTZ R98, R98, R25.reuse ;  /* 0x0000001962627220 */ /* 0x080fe20000410000 */
[----:B------:R-:W4:Y:S01]  /*a6b0*/  MUFU.EX2 R23, R15 ;  /* 0x0000000f00177308 */ /* 0x000f220000000800 */
[----:B---3--:R-:W-:Y:S01]  /*a6c0*/  FFMA.FTZ R2, R31, UR7, -R22 ;  /* 0x000000071f027c23 */ /* 0x008fe20008010816 */
[----:B------:R-:W-:Y:S01]  /*a6d0*/  FMUL.FTZ R99, R99, R25 ;  /* 0x0000001963637220 */ /* 0x000fe20000410000 */
[-C--:B------:R-:W-:Y:S01]  /*a6e0*/  FMUL.FTZ R112, R112, R11.reuse ;  /* 0x0000000b70707220 */ /* 0x080fe20000410000 */
[----:B------:R-:W-:Y:S01]  /*a6f0*/  FMUL.FTZ R113, R113, R11 ;  /* 0x0000000b71717220 */ /* 0x000fe20000410000 */
[----:B------:R3:W5:Y:S01]  /*a700*/  MUFU.EX2 R140, R2 ;  /* 0x00000002008c7308 */ /* 0x0007620000000800 */
[-C--:B------:R-:W-:Y:S01]  /*a710*/  FMUL.FTZ R114, R114, R25.reuse ;  /* 0x0000001972727220 */ /* 0x080fe20000410000 */
[----:B------:R-:W-:Y:S01]  /*a720*/  FMUL.FTZ R115, R115, R25 ;  /* 0x0000001973737220 */ /* 0x000fe20000410000 */
[-C--:B------:R-:W-:Y:S01]  /*a730*/  FMUL.FTZ R100, R100, R11.reuse ;  /* 0x0000000b64647220 */ /* 0x080fe20000410000 */
[----:B------:R-:W-:Y:S01]  /*a740*/  FMUL.FTZ R101, R101, R11 ;  /* 0x0000000b65657220 */ /* 0x000fe20000410000 */
[-C--:B--2---:R-:W-:Y:S01]  /*a750*/  FMUL.FTZ R148, R148, R24.reuse ;  /* 0x0000001894947220 */ /* 0x084fe20000410000 */
[-C--:B------:R-:W-:Y:S01]  /*a760*/  FMUL.FTZ R149, R149, R24.reuse ;  /* 0x0000001895957220 */ /* 0x080fe20000410000 */
[-C--:B------:R-:W-:Y:S01]  /*a770*/  FMUL.FTZ R152, R152, R24.reuse ;  /* 0x0000001898987220 */ /* 0x080fe20000410000 */
[-C--:B------:R-:W-:Y:S01]  /*a780*/  FMUL.FTZ R153, R153, R24.reuse ;  /* 0x0000001899997220 */ /* 0x080fe20000410000 */
[-C--:B----4-:R-:W-:Y:S01]  /*a790*/  FMUL.FTZ R150, R150, R23.reuse ;  /* 0x0000001796967220 */ /* 0x090fe20000410000 */
[-C--:B------:R-:W-:Y:S01]  /*a7a0*/  FMUL.FTZ R151, R151, R23.reuse ;  /* 0x0000001797977220 */ /* 0x080fe20000410000 */
[-C--:B------:R-:W-:Y:S01]  /*a7b0*/  FMUL.FTZ R154, R154, R23.reuse ;  /* 0x000000179a9a7220 */ /* 0x080fe20000410000 */
[----:B------:R-:W-:Y:S01]  /*a7c0*/  FMUL.FTZ R155, R155, R23 ;  /* 0x000000179b9b7220 */ /* 0x000fe20000410000 */
[C---:B-1----:R-:W-:Y:S01]  /*a7d0*/  HMMA.16816.F32.BF16 R144, R16.reuse, R32, R144 ;  /* 0x000000201090723c */ /* 0x042fe20000041890 */
[----:B---3--:R-:W-:Y:S01]  /*a7e0*/  F2FP.BF16.F32.PACK_AB R2, R251, R231 ;  /* 0x000000e7fb02723e */ /* 0x008fe200000010ff */
[-C--:B------:R-:W-:Y:S01]  /*a7f0*/  FMUL.FTZ R40, R40, R24.reuse ;  /* 0x0000001828287220 */ /* 0x080fe20000410000 */
[----:B------:R-:W-:Y:S01]  /*a800*/  FMUL.FTZ R41, R41, R24 ;  /* 0x0000001829297220 */ /* 0x000fe20000410000 */
[-C--:B------:R-:W-:Y:S01]  /*a810*/  FMUL.FTZ R42, R42, R23.reuse ;  /* 0x000000172a2a7220 */ /* 0x080fe20000410000 */
[----:B------:R-:W-:Y:S01]  /*a820*/  LOP3.LUT R13, R2, R0, RZ, 0xc0, !PT ;  /* 0x00000000020d7212 */ /* 0x000fe200078ec0ff */
[----:B------:R-:W-:Y:S01]  /*a830*/  FMUL.FTZ R43, R43, R23 ;  /* 0x000000172b2b7220 */ /* 0x000fe20000410000 */
[--C-:B------:R-:W-:Y:S01]  /*a840*/  HSET2.LE.AND R0, R142, R3.reuse, PT ;  /* 0x000000038e007233 */ /* 0x100fe20003803000 */
[----:B------:R-:W-:Y:S01]  /*a850*/  HMMA.16816.F32.BF16 R240, R16, R34, R156 ;  /* 0x0000002210f0723c */ /* 0x000fe2000004189c */
[----:B------:R-:W-:Y:S01]  /*a860*/  F2FP.BF16.F32.PACK_AB R2, R177, R199 ;  /* 0x000000c7b102723e */ /* 0x000fe200000010ff */
[-C--:B------:R-:W-:Y:S01]  /*a870*/  FMUL.FTZ R164, R164, R24.reuse ;  /* 0x00000018a4a47220 */ /* 0x080fe20000410000 */
[----:B------:R-:W-:Y:S01]  /*a880*/  FMUL.FTZ R165, R165, R24 ;  /* 0x00000018a5a57220 */ /* 0x000fe20000410000 */
[-C--:B------:R-:W-:Y:S01]  /*a890*/  FMUL.FTZ R166, R166, R23.reuse ;  /* 0x00000017a6a67220 */ /* 0x080fe20000410000 */
[----:B------:R-:W-:Y:S01]  /*a8a0*/  LOP3.LUT R14, R2, R0, RZ, 0xc0, !PT ;  /* 0x00000000020e7212 */ /* 0x000fe200078ec0ff */
[-C--:B------:R-:W-:Y:S01]  /*a8b0*/  FMUL.FTZ R167, R167, R23.reuse ;  /* 0x00000017a7a77220 */ /* 0x080fe20000410000 */
[----:B------:R-:W-:Y:S01]  /*a8c0*/  HSET2.LE.AND R2, R4, R3, PT ;  /* 0x0000000304027233 */ /* 0x000fe20003803000 */
[----:B------:R-:W-:Y:S01]  /*a8d0*/  FMUL.FTZ R168, R168, R24 ;  /* 0x00000018a8a87220 */ /* 0x000fe20000410000 */
[----:B-----5:R-:W-:Y:S01]  /*a8e0*/  F2FP.BF16.F32.PACK_AB R0, R27, R140 ;  /* 0x0000008c1b00723e */ /* 0x020fe200000010ff */
[----:B------:R-:W-:Y:S01]  /*a8f0*/  FMUL.FTZ R169, R169, R24 ;  /* 0x00000018a9a97220 */ /* 0x000fe20000410000 */
[-C--:B------:R-:W-:Y:S01]  /*a900*/  FMUL.FTZ R170, R170, R23.reuse ;  /* 0x00000017aaaa7220 */ /* 0x080fe20000410000 */
[-C--:B------:R-:W-:Y:S01]  /*a910*/  FMUL.FTZ R171, R171, R23.reuse ;  /* 0x00000017abab7220 */ /* 0x080fe20000410000 */
[----:B------:R-:W-:Y:S01]  /*a920*/  LOP3.LUT R15, R0, R2, RZ, 0xc0, !PT ;  /* 0x00000002000f7212 */ /* 0x000fe200078ec0ff */
[-C--:B------:R-:W-:Y:S01]  /*a930*/  FMUL.FTZ R44, R44, R24.reuse ;  /* 0x000000182c2c7220 */ /* 0x080fe20000410000 */
[----:B------:R-:W-:Y:S01]  /*a940*/  IADD3 R0, PT, PT, R26, 0xa000, RZ ;  /* 0x0000a0001a007810 */ /* 0x000fe20007ffe0ff */
[----:B------:R-:W-:Y:S01]  /*a950*/  FMUL.FTZ R45, R45, R24 ;  /* 0x000000182d2d7220 */ /* 0x000fe20000410000 */
[----:B------:R-:W-:Y:S01]  /*a960*/  SEL R2, R212, 0xffffffe0, !P4 ;  /* 0xffffffe0d4027807 */ /* 0x000fe20006000000 */
[-C--:B------:R-:W-:Y:S01]  /*a970*/  FMUL.FTZ R46, R46, R23.reuse ;  /* 0x000000172e2e7220 */ /* 0x080fe20000410000 */
[----:B------:R-:W-:Y:S01]  /*a980*/  @P2 IADD3 R132, PT, PT, R0, -0x40, RZ ;  /* 0xffffffc000842810 */ /* 0x000fe20007ffe0ff */
[----:B------:R-:W-:Y:S01]  /*a990*/  HMMA.16816.F32.BF16 R148, R12, R32, R148 ;  /* 0x000000200c94723c */ /* 0x000fe20000041894 */
[----:B------:R-:W-:Y:S01]  /*a9a0*/  FMUL.FTZ R47, R47, R23 ;  /* 0x000000172f2f7220 */ /* 0x000fe20000410000 */
[----:B------:R-:W-:-:S02]  /*a9b0*/  IMAD.IADD R133, R26, 0x1, R2 ;  /* 0x000000011a857824 */ /* 0x000fc400078e0202 */
[-C--:B------:R-:W-:Y:S01]  /*a9c0*/  FMUL.FTZ R56, R56, R24.reuse ;  /* 0x0000001838387220 */ /* 0x080fe20000410000 */
[-C--:B------:R-:W-:Y:S01]  /*a9d0*/  FMUL.FTZ R57, R57, R24.reuse ;  /* 0x0000001839397220 */ /* 0x080fe20000410000 */
[-C--:B------:R-:W-:Y:S01]  /*a9e0*/  FMUL.FTZ R58, R58, R23.reuse ;  /* 0x000000173a3a7220 */ /* 0x080fe20000410000 */
[-C--:B------:R-:W-:Y:S01]  /*a9f0*/  FMUL.FTZ R59, R59, R23.reuse ;  /* 0x000000173b3b7220 */ /* 0x080fe20000410000 */
[----:B------:R-:W1:Y:S01]  /*aa00*/  LDSM.16.MT88.4 R28, [R133+0xa000] ;  /* 0x00a00000851c783b */ /* 0x000e620000004200 */
[----:B------:R-:W-:Y:S01]  /*aa10*/  HMMA.16816.F32.BF16 R152, R12, R34, R152 ;  /* 0x000000220c98723c */ /* 0x000fe20000041898 */
[-C--:B------:R-:W-:Y:S01]  /*aa20*/  FMUL.FTZ R60, R60, R24.reuse ;  /* 0x000000183c3c7220 */ /* 0x080fe20000410000 */
[-C--:B------:R-:W-:Y:S01]  /*aa30*/  FMUL.FTZ R61, R61, R24.reuse ;  /* 0x000000183d3d7220 */ /* 0x080fe20000410000 */
        /* <DEDUP_REMOVED lines=35> */
[----:B------:R-:W-:Y:S01]  /*ac70*/  FMUL.FTZ R102, R102, R25 ;  /* 0x0000001966667220 */ /* 0x000fe20000410000 */
[----:B-1----:R-:W-:Y:S01]  /*ac80*/  HMMA.16816.F32.BF16 R244, R16, R30, R172 ;  /* 0x0000001e10f4723c */ /* 0x002fe200000418ac */
[----:B------:R-:W-:Y:S01]  /*ac90*/  IMAD.MOV.U32 R175, RZ, RZ, R232 ;  /* 0x000000ffffaf7224 */ /* 0x000fe200078e00e8 */
[----:B------:R-:W-:Y:S01]  /*aca0*/  MOV R174, R203 ;  /* 0x000000cb00ae7202 */ /* 0x000fe20000000f00 */
[----:B------:R-:W-:Y:S01]  /*acb0*/  FMUL.FTZ R103, R103, R25 ;  /* 0x0000001967677220 */ /* 0x000fe20000410000 */
[----:B------:R-:W-:Y:S01]  /*acc0*/  MOV R173, R202 ;  /* 0x000000ca00ad7202 */ /* 0x000fe20000000f00 */
[----:B------:R-:W-:Y:S01]  /*acd0*/  FMUL.FTZ R116, R116, R11 ;  /* 0x0000000b74747220 */ /* 0x000fe20000410000 */
[----:B------:R-:W-:Y:S01]  /*ace0*/  MOV R172, R201 ;  /* 0x000000c900ac7202 */ /* 0x000fe20000000f00 */
[----:B------:R-:W-:Y:S01]  /*acf0*/  FMUL.FTZ R117, R117, R11 ;  /* 0x0000000b75757220 */ /* 0x000fe20000410000 */
[----:B--2---:R-:W-:Y:S01]  /*ad00*/  HMMA.16816.F32.BF16 R204, R12, R32, R40 ;  /* 0x000000200ccc723c */ /* 0x004fe20000041828 */
[----:B------:R-:W-:Y:S01]  /*ad10*/  IADD3 R40, PT, PT, R2, R132, RZ ;  /* 0x0000008402287210 */ /* 0x000fe20007ffe0ff */
[----:B------:R-:W-:Y:S01]  /*ad20*/  IMAD.MOV.U32 R43, RZ, RZ, R200 ;  /* 0x000000ffff2b7224 */ /* 0x000fe200078e00c8 */
[----:B------:R-:W-:Y:S01]  /*ad30*/  MOV R41, R140 ;  /* 0x0000008c00297202 */ /* 0x000fe20000000f00 */
[----:B------:R-:W-:Y:S01]  /*ad40*/  FMUL.FTZ R118, R118, R25 ;  /* 0x0000001976767220 */ /* 0x000fe20000410000 */
[----:B------:R-:W-:Y:S01]  /*ad50*/  MOV R42, R199 ;  /* 0x000000c7002a7202 */ /* 0x000fe20000000f00 */
[----:B------:R-:W-:Y:S01]  /*ad60*/  FMUL.FTZ R119, R119, R25 ;  /* 0x0000001977777220 */ /* 0x000fe20000410000 */
[-C--:B------:R-:W-:Y:S01]  /*ad70*/  FMUL.FTZ R128, R128, R11.reuse ;  /* 0x0000000b80807220 */ /* 0x080fe20000410000 */
[----:B------:R-:W-:Y:S01]  /*ad80*/  HMMA.16816.F32.BF16 R192, R16, R28, R160 ;  /* 0x0000001c10c0723c */ /* 0x000fe200000418a0 */
[----:B------:R-:W-:Y:S01]  /*ad90*/  FMUL.FTZ R129, R129, R11 ;  /* 0x0000000b81817220 */ /* 0x000fe20000410000 */
[-C--:B------:R-:W-:Y:S01]  /*ada0*/  FMUL.FTZ R130, R130, R25.reuse ;  /* 0x0000001982827220 */ /* 0x080fe20000410000 */
[----:B------:R-:W-:-:S05]  /*adb0*/  FMUL.FTZ R131, R131, R25 ;  /* 0x0000001983837220 */ /* 0x000fca0000410000 */
[C---:B------:R-:W-:Y:S08]  /*adc0*/  HMMA.16816.F32.BF16 R164, R12.reuse, R28, R164 ;  /* 0x0000001c0ca4723c */ /* 0x040ff000000418a4 */
[----:B------:R-:W-:Y:S01]  /*add0*/  HMMA.16816.F32.BF16 R168, R12, R30, R168 ;  /* 0x0000001e0ca8723c */ /* 0x000fe200000418a8 */
[----:B------:R-:W1:Y:S02]  /*ade0*/  LDSM.16.MT88.4 R28, [R40] ;  /* 0x00000000281c783b */ /* 0x000e640000004200 */
[----:B------:R-:W-:-:S02]  /*adf0*/  MOV R159, R192 ;  /* 0x000000c0009f7202 */ /* 0x000fc40000000f00 */
[----:B------:R-:W-:Y:S02]  /*ae00*/  MOV R158, R193 ;  /* 0x000000c1009e7202 */ /* 0x000fe40000000f00 */
[----:B------:R-:W-:Y:S01]  /*ae10*/  MOV R157, R194 ;  /* 0x000000c2009d7202 */ /* 0x000fe20000000f00 */
[----:B------:R-:W-:Y:S01]  /*ae20*/  HMMA.16816.F32.BF16 R236, R16, R32, R36 ;  /* 0x0000002010ec723c */ /* 0x000fe20000041824 */
[----:B------:R-:W-:Y:S01]  /*ae30*/  MOV R156, R195 ;  /* 0x000000c3009c7202 */ /* 0x000fe20000000f00 */
[----:B------:R-:W-:Y:S06]  /*ae40*/  LDSM.16.MT88.4 R36, [R40+0x1000] ;  /* 0x001000002824783b */ /* 0x000fec0000004200 */
[-C--:B------:R-:W-:Y:S08]  /*ae50*/  HMMA.16816.F32.BF16 R44, R12, R34.reuse, R44 ;  /* 0x000000220c2c723c */ /* 0x080ff0000004182c */
[----:B------:R-:W-:Y:S01]  /*ae60*/  HMMA.16816.F32.BF16 R232, R16, R34, R48 ;  /* 0x0000002210e8723c */ /* 0x000fe20000041830 */
[----:B------:R-:W2:Y:S01]  /*ae70*/  LDSM.16.MT88.4 R32, [R26+0xb000] ;  /* 0x00b000001a20783b */ /* 0x000ea20000004200 */
        /* <DEDUP_REMOVED lines=9> */
[----:B------:R-:W-:-:S06]  /*af10*/  IMAD.MOV.U32 R67, RZ, RZ, R176 ;  /* 0x000000ffff437224 */ /* 0x000fcc00078e00b0 */
[-C--:B--2---:R-:W-:Y:S08]  /*af20*/  HMMA.16816.F32.BF16 R68, R16, R32.reuse, R68 ;  /* 0x000000201044723c */ /* 0x084ff00000041844 */
[C---:B------:R-:W-:Y:S08]  /*af30*/  HMMA.16816.F32.BF16 R72, R12.reuse, R32, R72 ;  /* 0x000000200c48723c */ /* 0x040ff00000041848 */
[-C--:B------:R-:W-:Y:S08]  /*af40*/  HMMA.16816.F32.BF16 R76, R12, R34.reuse, R76 ;  /* 0x000000220c4c723c */ /* 0x080ff0000004184c */
[----:B------:R-:W-:Y:S01]  /*af50*/  HMMA.16816.F32.BF16 R160, R16, R34, R80 ;  /* 0x0000002210a0723c */ /* 0x000fe20000041850 */
[----:B------:R-:W2:Y:S04]  /*af60*/  LDSM.16.MT88.4 R32, [R132+0x1000] ;  /* 0x001000008420783b */ /* 0x000ea80000004200 */
[----:B------:R-:W3:Y:S03]  /*af70*/  LDSM.16.MT88.4 R80, [R26+0xb800] ;  /* 0x00b800001a50783b */ /* 0x000ee60000004200 */
[C---:B------:R-:W-:Y:S08]  /*af80*/  HMMA.16816.F32.BF16 R120, R12.reuse, R36, R120 ;  /* 0x000000240c78723c */ /* 0x040ff00000041878 */
[C---:B-1----:R-:W-:Y:S08]  /*af90*/  HMMA.16816.F32.BF16 R88, R12.reuse, R28, R88 ;  /* 0x0000001c0c58723c */ /* 0x042ff00000041858 */
[C---:B------:R-:W-:Y:S08]  /*afa0*/  HMMA.16816.F32.BF16 R92, R12.reuse, R30, R92 ;  /* 0x0000001e0c5c723c */ /* 0x040ff0000004185c */
[----:B------:R-:W-:Y:S08]  /*afb0*/  HMMA.16816.F32.BF16 R140, R12, R38, R124 ;  /* 0x000000260c8c723c */ /* 0x000ff0000004187c */
[----:B------:R-:W-:Y:S08]  /*afc0*/  HMMA.16816.F32.BF16 R84, R16, R28, R84 ;  /* 0x0000001c1054723c */ /* 0x000ff00000041854 */
[C---:B--2---:R-:W-:Y:S08]  /*afd0*/  HMMA.16816.F32.BF16 R104, R12.reuse, R32, R104 ;  /* 0x000000200c68723c */ /* 0x044ff00000041868 */
[----:B------:R-:W-:Y:S01]  /*afe0*/  HMMA.16816.F32.BF16 R108, R12, R34, R108 ;  /* 0x000000220c6c723c */ /* 0x000fe2000004186c */
[----:B------:R-:W-:-:S04]  /*aff0*/  IMAD.WIDE.U32 R14, R182, -0x2daee0ad, RZ ;  /* 0xd2511f53b60e7825 */ /* 0x000fc800078e00ff */
[----:B------:R-:W-:Y:S01]  /*b000*/  IMAD.WIDE.U32 R12, R180, -0x2daee0ad, RZ ;  /* 0xd2511f53b40c7825 */ /* 0x000fe200078e00ff */
[----:B------:R-:W-:Y:S02]  /*b010*/  MOV R29, R14 ;  /* 0x0000000e001d7202 */ /* 0x000fe40000000f00 */
[C---:B------:R-:W-:Y:S01]  /*b020*/  HMMA.16816.F32.BF16 R176, R16.reuse, R30, R96 ;  /* 0x0000001e10b0723c */ /* 0x040fe20000041860 */
[C---:B------:R-:W-:Y:S01]  /*b030*/  PRMT R30, R14.reuse, 0x7771, RZ ;  /* 0x000077710e1e7816 */ /* 0x040fe200000000ff */
[----:B------:R-:W-:Y:S01]  /*b040*/  LDSM.16.MT88.4 R96, [R133+0xb800] ;  /* 0x00b800008560783b */ /* 0x000fe20000004200 */
[C---:B------:R-:W-:Y:S02]  /*b050*/  PRMT R28, R14.reuse, 0x7773, RZ ;  /* 0x000077730e1c7816 */ /* 0x040fe400000000ff */
[----:B------:R-:W-:Y:S02]  /*b060*/  PRMT R4, R14, 0x7772, RZ ;  /* 0x000077720e047816 */ /* 0x000fe400000000ff */
[----:B------:R-:W-:Y:S01]  /*b070*/  MOV R14, R12 ;  /* 0x0000000c000e7202 */ /* 0x000fe20000000f00 */
[----:B------:R-:W-:Y:S01]  /*b080*/  HMMA.16816.F32.BF16 R52, R16, R34, R112 ;  /* 0x000000221034723c */ /* 0x000fe20000041870 */
[----:B------:R-:W-:Y:S01]  /*b090*/  PRMT R34, R4, 0x5410, R28 ;  /* 0x0000541004227816 */ /* 0x000fe2000000001c */
[----:B------:R-:W-:Y:S01]  /*b0a0*/  FFMA.FTZ R35, R67, R11, R134 ;  /* 0x0000000b43237223 */ /* 0x000fe20000010086 */
[----:B------:R-:W-:Y:S01]  /*b0b0*/  PRMT R27, R12, 0x7771, RZ ;  /* 0x000077710c1b7816 */ /* 0x000fe200000000ff */
[----:B------:R-:W-:Y:S01]  /*b0c0*/  LDSM.16.MT88.4 R64, [R40+0x800] ;  /* 0x000800002840783b */ /* 0x000fe20000004200 */
[----:B------:R-:W-:-:S02]  /*b0d0*/  LOP3.LUT R4, R14, 0xff, RZ, 0xc0, !PT ;  /* 0x000000ff0e047812 */ /* 0x000fc400078ec0ff */
[C---:B------:R-:W-:Y:S01]  /*b0e0*/  LOP3.LUT R2, R249.reuse, R184, R15, 0x96, !PT ;  /* 0x000000b8f9027212 */ /* 0x040fe200078e960f */
[C---:B------:R-:W-:Y:S01]  /*b0f0*/  HMMA.16816.F32.BF16 R100, R16.reuse, R32, R100 ;  /* 0x000000201064723c */ /* 0x040fe20000041864 */
[----:B------:R-:W-:Y:S01]  /*b100*/  LOP3.LUT R0, R249, R186, R13, 0x96, !PT ;  /* 0x000000baf9007212 */ /* 0x000fe200078e960d */
[----:B------:R-:W-:Y:S01]  /*b110*/  LDSM.16.MT88.4 R112, [R132+0x1800] ;  /* 0x001800008470783b */ /* 0x000fe20000004200 */
[C---:B------:R-:W-:Y:S02]  /*b120*/  PRMT R15, R12.reuse, 0x7773, RZ ;  /* 0x000077730c0f7816 */ /* 0x040fe400000000ff */
[----:B------:R-:W-:Y:S02]  /*b130*/  PRMT R13, R12, 0x7772, RZ ;  /* 0x000077720c0d7816 */ /* 0x000fe400000000ff */
[----:B------:R-:W-:Y:S01]  /*b140*/  LOP3.LUT R12, R29, 0xff, RZ, 0xc0, !PT ;  /* 0x000000ff1d0c7812 */ /* 0x000fe200078ec0ff */
[----:B------:R-:W-:Y:S01]  /*b150*/  HMMA.16816.F32.BF16 R116, R16, R36, R116 ;  /* 0x000000241074723c */ /* 0x000fe20000041874 */
[----:B------:R-:W-:-:S02]  /*b160*/  PRMT R31, R4, 0x5410, R27 ;  /* 0x00005410041f7816 */ /* 0x000fc4000000001b */
[----:B------:R-:W-:Y:S02]  /*b170*/  LOP3.LUT R4, R2, 0xffff, RZ, 0xc0, !PT ;  /* 0x0000ffff02047812 */ /* 0x000fe400078ec0ff */
[----:B------:R-:W-:Y:S02]  /*b180*/  PRMT R32, R12, 0x5410, R30 ;  /* 0x000054100c207816 */ /* 0x000fe4000000001e */
[----:B------:R-:W-:Y:S02]  /*b190*/  SHF.R.U32.HI R4, RZ, 0x8, R4 ;  /* 0x00000008ff047819 */ /* 0x000fe40000011604 */
[----:B------:R-:W-:Y:S02]  /*b1a0*/  LOP3.LUT R12, R2, 0xff, RZ, 0xc0, !PT ;  /* 0x000000ff020c7812 */ /* 0x000fe400078ec0ff */
[----:B------:R-:W-:Y:S02]  /*b1b0*/  PRMT R33, R13, 0x5410, R15 ;  /* 0x000054100d217816 */ /* 0x000fe4000000000f */
[----:B------:R-:W-:-:S02]  /*b1c0*/  PRMT R13, R0, 0x7632, R13 ;  /* 0x00007632000d7816 */ /* 0x000fc4000000000d */
[--C-:B------:R-:W-:Y:S02]  /*b1d0*/  PRMT R30, R12, 0x5410, R4.reuse ;  /* 0x000054100c1e7816 */ /* 0x100fe40000000004 */
[----:B------:R-:W-:Y:S02]  /*b1e0*/  PRMT R4, R2, 0x7632, R4 ;  /* 0x0000763202047816 */ /* 0x000fe40000000004 */
[----:B------:R-:W-:Y:S02]  /*b1f0*/  SHF.R.U32.HI R15, RZ, 0x18, R2 ;  /* 0x00000018ff0f7819 */ /* 0x000fe40000011602 */
[C---:B------:R-:W-:Y:S02]  /*b200*/  LOP3.LUT R2, R0.reuse, 0xffff, RZ, 0xc0, !PT ;  /* 0x0000ffff00027812 */ /* 0x040fe400078ec0ff */
[----:B------:R-:W-:Y:S02]  /*b210*/  LOP3.LUT R14, R0, 0xff, RZ, 0xc0, !PT ;  /* 0x000000ff000e7812 */ /* 0x000fe400078ec0ff */
[----:B------:R-:W-:-:S02]  /*b220*/  SHF.R.U32.HI R12, RZ, 0x18, R0 ;  /* 0x00000018ff0c7819 */ /* 0x000fc40000011600 */
[----:B------:R-:W-:Y:S01]  /*b230*/  LOP3.LUT R0, R13, 0xff, RZ, 0xc0, !PT ;  /* 0x000000ff0d007812 */ /* 0x000fe200078ec0ff */
[----:B------:R-:W-:Y:S01]  /*b240*/  FFMA.FTZ R13, R188, UR7, -R21 ;  /* 0x00000007bc0d7c23 */ /* 0x000fe20008010815 */
[----:B------:R-:W-:Y:S02]  /*b250*/  SHF.R.U32.HI R2, RZ, 0x8, R2 ;  /* 0x00000008ff027819 */ /* 0x000fe40000011602 */
[----:B------:R-:W-:Y:S01]  /*b260*/  PRMT R27, R0, 0x5410, R12 ;  /* 0x00005410001b7816 */ /* 0x000fe2000000000c */
[--C-:B------:R-:W-:Y:S01]  /*b270*/  FFMA.FTZ R0, R230, UR7, -R5.reuse ;  /* 0x00000007e6007c23 */ /* 0x100fe20008010805 */
[----:B------:R-:W-:Y:S01]  /*b280*/  LOP3.LUT R4, R4, 0xff, RZ, 0xc0, !PT ;  /* 0x000000ff04047812 */ /* 0x000fe200078ec0ff */
[----:B------:R-:W-:Y:S01]  /*b290*/  FFMA.FTZ R12, R197, UR7, -R20 ;  /* 0x00000007c50c7c23 */ /* 0x000fe20008010814 */
[----:B------:R-:W-:Y:S01]  /*b2a0*/  PRMT R28, R14, 0x5410, R2 ;  /* 0x000054100e1c7816 */ /* 0x000fe20000000002 */
[----:B------:R1:W-:Y:S01]  /*b2b0*/  MUFU.EX2 R187, R0 ;  /* 0x0000000000bb7308 */ /* 0x0003e20000000800 */
[----:B------:R-:W-:Y:S01]  /*b2c0*/  FFMA.FTZ R2, R229, UR7, -R5 ;  /* 0x00000007e5027c23 */ /* 0x000fe20008010805 */
[----:B------:R-:W-:Y:S01]  /*b2d0*/  PRMT R29, R4, 0x5410, R15 ;  /* 0x00005410041d7816 */ /* 0x000fe2000000000f */
[----:B------:R-:W-:Y:S01]  /*b2e0*/  FFMA.FTZ R4, R224, UR7, -R20 ;  /* 0x00000007e0047c23 */ /* 0x000fe20008010814 */
[----:B------:R-:W-:Y:S01]  /*b2f0*/  FFMA.FTZ R15, R185, UR7, -R21 ;  /* 0x00000007b90f7c23 */ /* 0x000fe20008010815 */
[----:B------:R2:W-:Y:S01]  /*b300*/  MUFU.EX2 R186, R2 ;  /* 0x0000000200ba7308 */ /* 0x0005e20000000800 */
[----:B------:R-:W-:-:S02]  /*b310*/  MOV R188, R138 ;  /* 0x0000008a00bc7202 */ /* 0x000fc40000000f00 */
[--C-:B------:R-:W-:Y:S01]  /*b320*/  HSET2.LE.AND R14, R31, R3.reuse, PT ;  /* 0x000000031f0e7233 */ /* 0x100fe20003803000 */
[----:B------:R4:W-:Y:S01]  /*b330*/  MUFU.EX2 R185, R12 ;  /* 0x0000000c00b97308 */ /* 0x0009e20000000800 */
[----:B------:R-:W-:Y:S02]  /*b340*/  HSET2.LE.AND R11, R29, R3, PT ;  /* 0x000000031d0b7233 */ /* 0x000fe40003803000 */
[----:B------:R-:W-:Y:S01]  /*b350*/  MOV R249, R48 ;  /* 0x0000003000f97202 */ /* 0x000fe20000000f00 */
[----:B------:R5:W-:Y:S01]  /*b360*/  MUFU.EX2 R182, R4 ;  /* 0x0000000400b67308 */ /* 0x000be20000000800 */
[--C-:B-1----:R-:W-:Y:S01]  /*b370*/  FFMA.FTZ R0, R226, UR7, -R5.reuse ;  /* 0x00000007e2007c23 */ /* 0x102fe20008010805 */
[----:B------:R-:W-:Y:S01]  /*b380*/  FFMA.FTZ R5, R225, UR7, -R5 ;  /* 0x00000007e1057c23 */ /* 0x000fe20008010805 */
[----:B------:R-:W-:Y:S02]  /*b390*/  MOV R230, R49 ;  /* 0x0000003100e67202 */ /* 0x000fe40000000f00 */
[----:B------:R1:W-:Y:S01]  /*b3a0*/  MUFU.EX2 R199, R0 ;  /* 0x0000000000c77308 */ /* 0x0003e20000000800 */
[----:B--2---:R-:W-:Y:S01]  /*b3b0*/  FFMA.FTZ R2, R217, UR7, -R20 ;  /* 0x00000007d9027c23 */ /* 0x004fe20008010814 */
[----:B------:R-:W-:Y:S01]  /*b3c0*/  MOV R229, R50 ;  /* 0x0000003200e57202 */ /* 0x000fe20000000f00 */
[----:B------:R-:W-:Y:S01]  /*b3d0*/  IMAD.MOV.U32 R217, RZ, RZ, R43 ;  /* 0x000000ffffd97224 */ /* 0x000fe200078e002b */
[----:B------:R2:W3:Y:S01]  /*b3e0*/  MUFU.EX2 R197, R5 ;  /* 0x0000000500c57308 */ /* 0x0004e20000000800 */
[----:B----4-:R-:W-:Y:S01]  /*b3f0*/  FFMA.FTZ R12, R196, UR7, -R22 ;  /* 0x00000007c40c7c23 */ /* 0x010fe20008010816 */
[----:B------:R-:W-:-:S02]  /*b400*/  MOV R196, R139 ;  /* 0x0000008b00c47202 */ /* 0x000fc40000000f00 */
[----:B------:R-:W-:Y:S01]  /*b410*/  MUFU.EX2 R180, R2 ;  /* 0x0000000200b47308 */ /* 0x000fe20000000800 */
[--C-:B-----5:R-:W-:Y:S01]  /*b420*/  FFMA.FTZ R4, R189, UR7, -R21.reuse ;  /* 0x00000007bd047c23 */ /* 0x120fe20008010815 */
[----:B------:R-:W-:Y:S02]  /*b430*/  MOV R189, R174 ;  /* 0x000000ae00bd7202 */ /* 0x000fe40000000f00 */
[----:B------:R-:W-:Y:S01]  /*b440*/  MOV R226, R51 ;  /* 0x0000003300e27202 */ /* 0x000fe20000000f00 */
[----:B------:R4:W-:Y:S01]  /*b450*/  MUFU.EX2 R134, R4 ;  /* 0x0000000400867308 */ /* 0x0009e20000000800 */
[----:B-1----:R-:W-:Y:S01]  /*b460*/  FFMA.FTZ R0, R198, UR7, -R20 ;  /* 0x00000007c6007c23 */ /* 0x002fe20008010814 */
[--C-:B------:R-:W-:Y:S01]  /*b470*/  FFMA.FTZ R20, R191, UR7, -R22.reuse ;  /* 0x00000007bf147c23 */ /* 0x100fe20008010816 */
[----:B------:R-:W-:Y:S01]  /*b480*/  MOV R191, R135 ;  /* 0x0000008700bf7202 */ /* 0x000fe20000000f00 */
[----:B------:R-:W-:Y:S01]  /*b490*/  LDSM.16.MT88.4 R48, [R132+0x800] ;  /* 0x000800008430783b */ /* 0x000fe20000004200 */
[----:B------:R1:W5:Y:S01]  /*b4a0*/  MUFU.EX2 R184, R0 ;  /* 0x0000000000b87308 */ /* 0x0003620000000800 */
[----:B--2---:R-:W-:Y:S01]  /*b4b0*/  FFMA.FTZ R5, R190, UR7, -R21 ;  /* 0x00000007be057c23 */ /* 0x004fe20008010815 */
[--C-:B------:R-:W-:Y:S01]  /*b4c0*/  FFMA.FTZ R21, R181, UR7, -R22.reuse ;  /* 0x00000007b5157c23 */ /* 0x100fe20008010816 */
[----:B------:R-:W-:Y:S01]  /*b4d0*/  FFMA.FTZ R22, R183, UR7, -R22 ;  /* 0x00000007b7167c23 */ /* 0x000fe20008010816 */
[----:B------:R-:W-:Y:S01]  /*b4e0*/  MOV R181, R137 ;  /* 0x0000008900b57202 */ /* 0x000fe20000000f00 */
[----:B------:R2:W5:Y:S01]  /*b4f0*/  MUFU.EX2 R135, R5 ;  /* 0x0000000500877308 */ /* 0x0005620000000800 */
[----:B------:R-:W-:Y:S01]  /*b500*/  MOV R183, R136 ;  /* 0x0000008800b77202 */ /* 0x000fe20000000f00 */
[----:B------:R-:W-:Y:S01]  /*b510*/  UMOV UR7, UR4 ;  /* 0x0000000400077c82 */ /* 0x000fe20008000000 */
[----:B------:R-:W-:Y:S01]  /*b520*/  HMMA.16816.F32.BF16 R136, R16, R38, R128 ;  /* 0x000000261088723c */ /* 0x000fe20000041880 */
[----:B----4-:R-:W-:Y:S01]  /*b530*/  LOP3.LUT R4, R33, 0xff00ff, RZ, 0xc0, !PT ;  /* 0x00ff00ff21047812 */ /* 0x010fe200078ec0ff */
[----:B------:R4:W-:Y:S01]  /*b540*/  MUFU.EX2 R16, R15 ;  /* 0x0000000f00107308 */ /* 0x0009e20000000800 */
[----:B------:R-:W-:Y:S01]  /*b550*/  HSET2.LE.AND R2, R32, R3, PT ;  /* 0x0000000320027233 */ /* 0x000fe20003803000 */
[----:B------:R-:W-:Y:S01]  /*b560*/  IMAD.MOV.U32 R18, RZ, RZ, R175 ;  /* 0x000000ffff127224 */ /* 0x000fe200078e00af */
[----:B------:R-:W-:Y:S01]  /*b570*/  MOV R198, R172 ;  /* 0x000000ac00c67202 */ /* 0x000fe20000000f00 */
[----:B------:R5:W-:Y:S01]  /*b580*/  MUFU.EX2 R33, R13 ;  /* 0x0000000d00217308 */ /* 0x000be20000000800 */
[----:B-1----:R-:W-:-:S02]  /*b590*/  LOP3.LUT R0, R34, 0xff00ff, RZ, 0xc0, !PT ;  /* 0x00ff00ff22007812 */ /* 0x002fc400078ec0ff */
[----:B------:R-:W-:Y:S01]  /*b5a0*/  MOV R190, R173 ;  /* 0x000000ad00be7202 */ /* 0x000fe20000000f00 */
[----:B------:R1:W-:Y:S01]  /*b5b0*/  MUFU.EX2 R19, R12 ;  /* 0x0000000c00137308 */ /* 0x0003e20000000800 */
[--C-:B--2---:R-:W-:Y:S01]  /*b5c0*/  HSET2.LE.AND R5, R30, R3.reuse, PT ;  /* 0x000000031e057233 */ /* 0x104fe20003803000 */
[----:B------:R-:W2:Y:S01]  /*b5d0*/  LDSM.16.MT88.4 R172, [R133+0xa800] ;  /* 0x00a8000085ac783b */ /* 0x000ea20000004200 */
[--C-:B------:R-:W-:Y:S01]  /*b5e0*/  HSET2.LE.AND R0, R0, R3.reuse, PT ;  /* 0x0000000300007233 */ /* 0x100fe20003803000 */
[----:B------:R-:W1:Y:S01]  /*b5f0*/  MUFU.EX2 R20, R20 ;  /* 0x0000001400147308 */ /* 0x000e620000000800 */
[----:B------:R-:W-:Y:S02]  /*b600*/  MOV R36, R159 ;  /* 0x0000009f00247202 */ /* 0x000fe40000000f00 */
[----:B----4-:R-:W-:Y:S02]  /*b610*/  HSET2.LE.AND R15, R4, R3, PT ;  /* 0x00000003040f7233 */ /* 0x010fe40003803000 */
[----:B---3--:R-:W-:-:S02]  /*b620*/  F2FP.BF16.F32.PACK_AB R4, R197, R199 ;  /* 0x000000c7c504723e */ /* 0x008fc400000010ff */
[--C-:B-----5:R-:W-:Y:S02]  /*b630*/  HSET2.LE.AND R13, R27, R3.reuse, PT ;  /* 0x000000031b0d7233 */ /* 0x120fe40003803000 */
[----:B------:R-:W-:Y:S02]  /*b640*/  LOP3.LUT R130, R4, R2, RZ, 0xc0, !PT ;  /* 0x0000000204827212 */ /* 0x000fe400078ec0ff */
[----:B-1----:R-:W-:Y:S01]  /*b650*/  HSET2.LE.AND R12, R28, R3, PT ;  /* 0x000000031c0c7233 */ /* 0x002fe20003803000 */
[----:B------:R-:W-:Y:S01]  /*b660*/  MUFU.EX2 R4, R21 ;  /* 0x0000001500047308 */ /* 0x000fe20000000800 */
[----:B------:R-:W-:Y:S02]  /*b670*/  F2FP.BF16.F32.PACK_AB R3, R185, R184 ;  /* 0x000000b8b903723e */ /* 0x000fe400000010ff */
[----:B------:R-:W-:Y:S02]  /*b680*/  F2FP.BF16.F32.PACK_AB R2, R180, R182 ;  /* 0x000000b6b402723e */ /* 0x000fe400000010ff */
[----:B------:R-:W-:-:S02]  /*b690*/  LOP3.LUT R131, R3, R0, RZ, 0xc0, !PT ;  /* 0x0000000003837212 */ /* 0x000fc400078ec0ff */
[----:B------:R-:W-:Y:S01]  /*b6a0*/  F2FP.BF16.F32.PACK_AB R0, R186, R187 ;  /* 0x000000bbba00723e */ /* 0x000fe200000010ff */
[----:B------:R-:W1:Y:S01]  /*b6b0*/  MUFU.EX2 R3, R22 ;  /* 0x0000001600037308 */ /* 0x000e620000000800 */
[----:B------:R-:W-:Y:S01]  /*b6c0*/  LOP3.LUT R129, R2, R11, RZ, 0xc0, !PT ;  /* 0x0000000b02817212 */ /* 0x000fe200078ec0ff */
[----:B------:R-:W-:Y:S01]  /*b6d0*/  FADD.FTZ R11, R188, R35 ;  /* 0x00000023bc0b7221 */ /* 0x000fe20000010000 */
[----:B------:R-:W-:Y:S01]  /*b6e0*/  LOP3.LUT R128, R0, R5, RZ, 0xc0, !PT ;  /* 0x0000000500807212 */ /* 0x000fe200078ec0ff */
[----:B------:R-:W-:Y:S01]  /*b6f0*/  FFMA.FTZ R5, R183, R25, R18 ;  /* 0x00000019b7057223 */ /* 0x000fe20000010012 */
[----:B------:R-:W-:Y:S02]  /*b700*/  F2FP.BF16.F32.PACK_AB R0, R134, R135 ;  /* 0x000000878600723e */ /* 0x000fe400000010ff */
[----:B------:R-:W-:Y:S01]  /*b710*/  F2FP.BF16.F32.PACK_AB R2, R20, R19 ;  /* 0x000000131402723e */ /* 0x000fe200000010ff */
[----:B------:R-:W-:Y:S01]  /*b720*/  FADD.FTZ R18, R189, R5 ;  /* 0x00000005bd127221 */ /* 0x000fe20000010000 */
[----:B------:R-:W-:Y:S01]  /*b730*/  LOP3.LUT R124, R0, R12, RZ, 0xc0, !PT ;  /* 0x0000000c007c7212 */ /* 0x000fe200078ec0ff */
[----:B------:R-:W-:Y:S01]  /*b740*/  HMMA.16816.F32.BF16 R68, R128, R80, R68 ;  /* 0x000000508044723c */ /* 0x000fe20000041844 */
[----:B------:R-:W-:-:S02]  /*b750*/  F2FP.BF16.F32.PACK_AB R0, R16, R33 ;  /* 0x000000211000723e */ /* 0x000fc400000010ff */
[----:B------:R-:W-:Y:S01]  /*b760*/  LOP3.LUT R125, R2, R13, RZ, 0xc0, !PT ;  /* 0x0000000d027d7212 */ /* 0x000fe200078ec0ff */
[----:B------:R-:W-:Y:S01]  /*b770*/  FFMA.FTZ R2, R191, R24, R181 ;  /* 0x00000018bf027223 */ /* 0x000fe200000100b5 */
[----:B------:R-:W-:Y:S02]  /*b780*/  LOP3.LUT R126, R0, R14, RZ, 0xc0, !PT ;  /* 0x0000000e007e7212 */ /* 0x000fe400078ec0ff */
[----:B-1----:R-:W-:Y:S01]  /*b790*/  F2FP.BF16.F32.PACK_AB R0, R3, R4 ;  /* 0x000000040300723e */ /* 0x002fe200000010ff */
[----:B------:R-:W-:Y:S01]  /*b7a0*/  FADD.FTZ R5, R190, R2 ;  /* 0x00000002be057221 */ /* 0x000fe20000010000 */
[----:B------:R-:W-:Y:S01]  /*b7b0*/  MOV R37, R158 ;  /* 0x0000009e00257202 */ /* 0x000fe20000000f00 */
[----:B------:R-:W-:Y:S01]  /*b7c0*/  FADD.FTZ R2, R198, R11 ;  /* 0x0000000bc6027221 */ /* 0x000fe20000010000 */
[----:B------:R-:W-:Y:S01]  /*b7d0*/  LOP3.LUT R127, R0, R15, RZ, 0xc0, !PT ;  /* 0x0000000f007f7212 */ /* 0x000fe200078ec0ff */
[----:B------:R-:W-:Y:S01]  /*b7e0*/  FFMA.FTZ R0, R196, R23, R231 ;  /* 0x00000017c4007223 */ /* 0x000fe200000100e7 */
[----:B------:R-:W1:Y:S01]  /*b7f0*/  LDSM.16.MT88.4 R12, [R40+0x1800] ;  /* 0x00180000280c783b */ /* 0x000e620000004200 */
[----:B------:R-:W-:Y:S01]  /*b800*/  MOV R38, R157 ;  /* 0x0000009d00267202 */ /* 0x000fe20000000f00 */
[----:B------:R-:W-:Y:S01]  /*b810*/  FADD.FTZ R2, R226, R2 ;  /* 0x00000002e2027221 */ /* 0x000fe20000010000 */
[----:B------:R-:W-:Y:S01]  /*b820*/  MOV R39, R156 ;  /* 0x0000009c00277202 */ /* 0x000fe20000000f00 */
[----:B------:R-:W-:Y:S01]  /*b830*/  FADD.FTZ R17, R251, R0 ;  /* 0x00000000fb117221 */ /* 0x000fe20000010000 */
[----:B------:R-:W3:Y:S01]  /*b840*/  LDSM.16.MT88.4 R156, [R26+0xa800] ;  /* 0x00a800001a9c783b */ /* 0x000ee20000004200 */
[----:B------:R-:W-:Y:S01]  /*b850*/  MOV R225, R41 ;  /* 0x0000002900e17202 */ /* 0x000fe20000000f00 */
[----:B------:R-:W-:Y:S01]  /*b860*/  FADD.FTZ R0, R217, R18 ;  /* 0x00000012d9007221 */ /* 0x000fe20000010000 */
[----:B------:R-:W-:Y:S01]  /*b870*/  MOV R224, R42 ;  /* 0x0000002a00e07202 */ /* 0x000fe20000000f00 */
        /* <DEDUP_REMOVED lines=9> */
[----:B------:R-:W-:Y:S03]  /*b910*/  HMMA.16816.F32.BF16 R76, R124, R82, R76 ;  /* 0x000000527c4c723c */ /* 0x000fe6000004184c */
[----:B------:R-:W-:Y:S01]  /*b920*/  FADD.FTZ R11, R135, R5 ;  /* 0x00000005870b7221 */ /* 0x000fe20000010000 */
[----:B------:R-:W-:Y:S01]  /*b930*/  FADD.FTZ R5, R180, R0 ;  /* 0x00000000b4057221 */ /* 0x000fe20000010000 */
[----:B------:R-:W-:-:S03]  /*b940*/  MOV R135, R215 ;  /* 0x000000d700877202 */ /* 0x000fc60000000f00 */
[----:B------:R-:W-:Y:S01]  /*b950*/  HMMA.16816.F32.BF16 R80, R128, R82, R160 ;  /* 0x000000528050723c */ /* 0x000fe200000418a0 */
[----:B------:R-:W-:-:S07]  /*b960*/  FADD.FTZ R5, R184, R5 ;  /* 0x00000005b8057221 */ /* 0x000fce0000010000 */
[----:B--2---:R-:W-:Y:S08]  /*b970*/  HMMA.16816.F32.BF16 R160, R128, R172, R36 ;  /* 0x000000ac80a0723c */ /* 0x004ff00000041824 */
[-C--:B-1----:R-:W-:Y:S08]  /*b980*/  HMMA.16816.F32.BF16 R120, R124, R12.reuse, R120 ;  /* 0x0000000c7c78723c */ /* 0x082ff00000041878 */
[----:B------:R-:W-:Y:S01]  /*b990*/  HMMA.16816.F32.BF16 R116, R128, R12, R116 ;  /* 0x0000000c8074723c */ /* 0x000fe20000041874 */
[----:B------:R-:W-:Y:S01]  /*b9a0*/  FADD.FTZ R13, R19, R17 ;  /* 0x00000011130d7221 */ /* 0x000fe20000010000 */
[----:B------:R-:W-:Y:S01]  /*b9b0*/  FADD.FTZ R12, R134, R11 ;  /* 0x0000000b860c7221 */ /* 0x000fe20000010000 */
[----:B------:R-:W-:Y:S01]  /*b9c0*/  FADD.FTZ R11, R199, R2 ;  /* 0x00000002c70b7221 */ /* 0x000fe20000010000 */
[----:B------:R-:W-:Y:S01]  /*b9d0*/  MOV R134, R209 ;  /* 0x000000d100867202 */ /* 0x000fe20000000f00 */
[----:B------:R-:W-:Y:S01]  /*b9e0*/  FADD.FTZ R0, R20, R13 ;  /* 0x0000000d14007221 */ /* 0x000fe20000010000 */
[----:B------:R-:W-:-:S02]  /*b9f0*/  FADD.FTZ R2, R33, R12 ;  /* 0x0000000c21027221 */ /* 0x000fc40000010000 */
[----:B------:R-:W-:Y:S01]  /*ba00*/  HMMA.16816.F32.BF16 R36, R128, R48, R236 ;  /* 0x000000308024723c */ /* 0x000fe200000418ec */
[----:B------:R-:W-:Y:S01]  /*ba10*/  FADD.FTZ R4, R4, R0 ;  /* 0x0000000004047221 */ /* 0x000fe20000010000 */
[----:B------:R-:W-:Y:S01]  /*ba20*/  FADD.FTZ R238, R197, R11 ;  /* 0x0000000bc5ee7221 */ /* 0x000fe20000010000 */
[----:B------:R-:W-:Y:S01]  /*ba30*/  FADD.FTZ R237, R185, R5 ;  /* 0x00000005b9ed7221 */ /* 0x000fe20000010000 */
[----:B------:R-:W-:Y:S01]  /*ba40*/  FADD.FTZ R236, R16, R2 ;  /* 0x0000000210ec7221 */ /* 0x000fe20000010000 */
[----:B------:R-:W-:Y:S02]  /*ba50*/  FADD.FTZ R239, R3, R4 ;  /* 0x0000000403ef7221 */ /* 0x000fe40000010000 */
[----:B------:R1:W-:Y:S01]  /*ba60*/  STL [R1+0x34], R238 ;  /* 0x000034ee01007387 */ /* 0x0003e20000100800 */
[C---:B---3--:R-:W-:Y:S03]  /*ba70*/  HMMA.16816.F32.BF16 R148, R124.reuse, R156, R148 ;  /* 0x0000009c7c94723c */ /* 0x048fe60000041894 */
        /* <DEDUP_REMOVED lines=30> */
[----:B------:R-:W2:Y:S04]  /*bc60*/  LDL R229, [R1+0x18] ;  /* 0x0000180001e57983 */ /* 0x000ea80000100800 */
[----:B------:R-:W3:Y:S04]  /*bc70*/  LDL R230, [R1+0x14] ;  /* 0x0000140001e67983 */ /* 0x000ee80000100800 */
[----:B------:R-:W4:Y:S01]  /*bc80*/  LDL R249, [R1+0x10] ;  /* 0x0000100001f97983 */ /* 0x000f220000100800 */
[----:B------:R-:W-:Y:S01]  /*bc90*/  UIADD3 UR7, UPT, UPT, UR22, -0x3, URZ ;  /* 0xfffffffd16077890 */ /* 0x000fe2000fffe0ff */
[----:B------:R-:W-:-:S04]  /*bca0*/  DEPBAR.LE SB0, 0x0 ;  /* 0x000080000000791a */ /* 0x000fc80000000000 */
[----:B------:R-:W-:Y:S01]  /*bcb0*/  UIMAD.WIDE.U32 UR14, UR7, UR8, URZ ;  /* 0x00000008070e72a5 */ /* 0x000fe2000f8e00ff */
[C---:B------:R-:W-:Y:S01]  /*bcc0*/  IMAD.SHL.U32 R211, R214.reuse, 0x20, RZ ;  /* 0x00000020d6d37824 */ /* 0x040fe200078e00ff */
[----:B------:R-:W5:Y:S02]  /*bcd0*/  LDL.64 R224, [R1+0x68] ;  /* 0x0000680001e07983 */ /* 0x000f640000100a00 */
[----:B------:R-:W-:Y:S02]  /*bce0*/  USHF.L.U32 UR4, UR14, 0x5, URZ ;  /* 0x000000050e047899 */ /* 0x000fe400080006ff */
[----:B------:R-:W-:Y:S02]  /*bcf0*/  UIMAD UR7, UR7, UR9, UR15 ;  /* 0x00000009070772a4 */ /* 0x000fe4000f8e020f */
[----:B------:R-:W-:Y:S02]  /*bd00*/  ULEA UR12, UP0, UR8, UR4, 0x4 ;  /* 0x00000004080c7291 */ /* 0x000fe4000f8020ff */
[----:B------:R-:W-:Y:S01]  /*bd10*/  USHF.L.U64.HI UR7, UR14, 0x5, UR7 ;  /* 0x000000050e077899 */ /* 0x000fe20008010207 */
[----:B------:R-:W-:Y:S01]  /*bd20*/  IMAD.U32 R0, RZ, RZ, UR4 ;  /* 0x00000004ff007e24 */ /* 0x000fe2000f8e00ff */
[----:B------:R-:W-:Y:S01]  /*bd30*/  SHF.R.U32.HI R5, RZ, 0x1, R214 ;  /* 0x00000001ff057819 */ /* 0x000fe200000116d6 */
[----:B------:R-:W-:Y:S01]  /*bd40*/  IMAD.SHL.U32 R226, R214, 0x40, RZ ;  /* 0x00000040d6e27824 */ /* 0x000fe200078e00ff */
[----:B------:R-:W-:Y:S01]  /*bd50*/  LOP3.LUT R211, R211, 0x7c00, RZ, 0xc0, !PT ;  /* 0x00007c00d3d37812 */ /* 0x000fe200078ec0ff */
[----:B------:R-:W-:Y:S01]  /*bd60*/  ULEA.HI.X UR4, UR8, UR7, UR9, 0x4, UP0 ;  /* 0x0000000708047291 */ /* 0x000fe200080f2409 */
[----:B------:R-:W-:-:S02]  /*bd70*/  IMAD.U32 R14, RZ, RZ, UR12 ;  /* 0x0000000cff0e7e24 */ /* 0x000fc4000f8e00ff */
[----:B------:R-:W-:Y:S01]  /*bd80*/  IMAD.U32 R3, RZ, RZ, UR7 ;  /* 0x00000007ff037e24 */ /* 0x000fe2000f8e00ff */
[----:B------:R-:W-:Y:S02]  /*bd90*/  LOP3.LUT R5, R250, 0x8, R5, 0x78, !PT ;  /* 0x00000008fa057812 */ /* 0x000fe400078e7805 */
[----:B------:R-:W-:Y:S01]  /*bda0*/  LOP3.LUT R11, R211, 0x200, R226, 0xf8, !PT ;  /* 0x00000200d30b7812 */ /* 0x000fe200078ef8e2 */
[----:B------:R-:W-:-:S03]  /*bdb0*/  IMAD.U32 R15, RZ, RZ, UR4 ;  /* 0x00000004ff0f7e24 */ /* 0x000fc6000f8e00ff */
[----:B------:R-:W-:-:S04]  /*bdc0*/  LOP3.LUT R11, R11, R5, RZ, 0xfc, !PT ;  /* 0x000000050b0b7212 */ /* 0x000fc800078efcff */
[----:B------:R-:W-:Y:S01]  /*bdd0*/  LEA R28, R11, UR5, 0x1 ;  /* 0x000000050b1c7c11 */ /* 0x000fe2000f8e08ff */
[----:B------:R-:W-:Y:S01]  /*bde0*/  BAR.SYNC.DEFER_BLOCKING 0x0 ;  /* 0x0000000000007b1d */ /* 0x000fe20000010000 */
[CC--:B--2---:R-:W-:Y:S02]  /*bdf0*/  @!P3 LEA R12, P6, R0.reuse, R229.reuse, 0x1 ;  /* 0x000000e5000cb211 */ /* 0x0c4fe400078c08ff */
[-C--:B------:R-:W-:Y:S02]  /*be00*/  @!P1 LEA R4, P0, R0, R229.reuse, 0x1 ;  /* 0x000000e500049211 */ /* 0x080fe400078008ff */
[----:B------:R-:W-:Y:S02]  /*be10*/  LEA R2, P5, R14, R229, 0x1 ;  /* 0x000000e50e027211 */ /* 0x000fe400078a08ff */
[CCC-:B---3--:R-:W-:Y:S02]  /*be20*/  @!P3 LEA.HI.X R13, R0.reuse, R230.reuse, R3.reuse, 0x1, P6 ;  /* 0x000000e6000db211 */ /* 0x1c8fe400030f0c03 */
[----:B------:R-:W-:-:S02]  /*be30*/  @!P1 LEA.HI.X R5, R0, R230, R3, 0x1, P0 ;  /* 0x000000e600059211 */ /* 0x000fc400000f0c03 */
[----:B------:R-:W-:Y:S01]  /*be40*/  LEA.HI.X R3, R14, R230, R15, 0x1, P5 ;  /* 0x000000e60e037211 */ /* 0x000fe200028f0c0f */
        /* <DEDUP_REMOVED lines=21> */
[----:B------:R-:W4:Y:S04]  /*bfa0*/  LDSM.16.M88.4 R16, [R248+UR5+0x8000] ;  /* 0x00800005f810783b */ /* 0x000f280008000200 */
[----:B-1----:R-:W1:Y:S04]  /*bfb0*/  LDSM.16.M88.4 R12, [R28+0x2000] ;  /* 0x002000001c0c783b */ /* 0x002e680000000200 */
[----:B------:R-:W5:Y:S01]  /*bfc0*/  LDSM.16.M88.4 R32, [R248+UR5+0x8800] ;  /* 0x00880005f820783b */ /* 0x000f620008000200 */
[----:B--2---:R-:W-:-:S02]  /*bfd0*/  IMAD.MOV.U32 R4, RZ, RZ, 0x20 ;  /* 0x00000020ff047424 */ /* 0x004fc400078e00ff */
[----:B------:R-:W-:Y:S01]  /*bfe0*/  VIADD R0, R248, UR5 ;  /* 0x00000005f8007c36 */ /* 0x000fe20008000000 */
[----:B------:R-:W0:Y:S02]  /*bff0*/  LDGDEPBAR ;  /* 0x00000000000079af */ /* 0x000e240000000000 */
[----:B------:R-:W-:-:S05]  /*c000*/  SEL R4, R4, 0xffffffe0, !P4 ;  /* 0xffffffe004047807 */ /* 0x000fca0006000000 */
[----:B---3--:R-:W-:Y:S02]  /*c010*/  IMAD.IADD R2, R0, 0x1, R4 ;  /* 0x0000000100027824 */ /* 0x008fe400078e0204 */
[----:B------:R-:W-:-:S03]  /*c020*/  IMAD.IADD R11, R4, 0x1, R28 ;  /* 0x00000001040b7824 */ /* 0x000fc600078e021c */
[----:B------:R-:W-:Y:S04]  /*c030*/  LDSM.16.M88.4 R136, [R2+0x8000] ;  /* 0x008000000288783b */ /* 0x000fe80000000200 */
[----:B------:R-:W2:Y:S04]  /*c040*/  LDSM.16.M88.4 R24, [R11+0x2000] ;  /* 0x002000000b18783b */ /* 0x000ea80000000200 */
[----:B------:R-:W3:Y:S01]  /*c050*/  LDSM.16.M88.4 R132, [R2+0x8800] ;  /* 0x008800000284783b */ /* 0x000ee20000000200 */
[-C--:B----4-:R-:W-:Y:S08]  /*c060*/  HMMA.16816.F32.BF16 R204, R20, R16.reuse, RZ ;  /* 0x0000001014cc723c */ /* 0x090ff000000418ff */
[C---:B-1----:R-:W-:Y:S08]  /*c070*/  HMMA.16816.F32.BF16 R180, R12.reuse, R16, RZ ;  /* 0x000000100cb4723c */ /* 0x042ff000000418ff */
[-C--:B------:R-:W-:Y:S08]  /*c080*/  HMMA.16816.F32.BF16 R192, R12, R18.reuse, RZ ;  /* 0x000000120cc0723c */ /* 0x080ff000000418ff */
[----:B------:R-:W-:Y:S01]  /*c090*/  HMMA.16816.F32.BF16 R200, R20, R18, RZ ;  /* 0x0000001214c8723c */ /* 0x000fe200000418ff */
[----:B------:R-:W1:Y:S01]  /*c0a0*/  LDSM.16.M88.4 R16, [R11] ;  /* 0x000000000b10783b */ /* 0x000e620000000200 */
[----:B------:R-:W-:-:S02]  /*c0b0*/  IMAD.IADD R5, R249, 0x1, R28 ;  /* 0x00000001f9057824 */ /* 0x000fc400078e021c */
[----:B------:R-:W-:-:S04]  /*c0c0*/  IMAD.IADD R0, R0, 0x1, R249 ;  /* 0x0000000100007824 */ /* 0x000fc800078e02f9 */
[C---:B-----5:R-:W-:Y:S01]  /*c0d0*/  HMMA.16816.F32.BF16 R176, R12.reuse, R32, RZ ;  /* 0x000000200cb0723c */ /* 0x060fe200000418ff */
[----:B------:R-:W-:Y:S07]  /*c0e0*/  LDSM.16.M88.4 R140, [R0+0x8000] ;  /* 0x00800000008c783b */ /* 0x000fee0000000200 */
[----:B------:R-:W-:Y:S01]  /*c0f0*/  HMMA.16816.F32.BF16 R184, R12, R34, RZ ;  /* 0x000000220cb8723c */ /* 0x000fe200000418ff */
[----:B------:R-:W4:Y:S07]  /*c100*/  LDSM.16.M88.4 R12, [R5+0x2000] ;  /* 0x00200000050c783b */ /* 0x000f2e0000000200 */
[C---:B------:R-:W-:Y:S08]  /*c110*/  HMMA.16816.F32.BF16 R188, R20.reuse, R32, RZ ;  /* 0x0000002014bc723c */ /* 0x040ff000000418ff */
[----:B------:R-:W-:Y:S01]  /*c120*/  HMMA.16816.F32.BF16 R20, R20, R34, RZ ;  /* 0x000000221414723c */ /* 0x000fe200000418ff */
[----:B------:R-:W5:Y:S07]  /*c130*/  LDSM.16.M88.4 R32, [R0+0x8800] ;  /* 0x008800000020783b */ /* 0x000f6e0000000200 */
[C---:B--2---:R-:W-:Y:S08]  /*c140*/  HMMA.16816.F32.BF16 R196, R24.reuse, R136, R180 ;  /* 0x0000008818c4723c */ /* 0x044ff000000418b4 */
[C---:B---3--:R-:W-:Y:S08]  /*c150*/  HMMA.16816.F32.BF16 R176, R24.reuse, R132, R176 ;  /* 0x0000008418b0723c */ /* 0x048ff000000418b0 */
[C---:B------:R-:W-:Y:S08]  /*c160*/  HMMA.16816.F32.BF16 R180, R24.reuse, R138, R192 ;  /* 0x0000008a18b4723c */ /* 0x040ff000000418c0 */
[----:B------:R-:W-:Y:S08]  /*c170*/  HMMA.16816.F32.BF16 R24, R24, R134, R184 ;  /* 0x000000861818723c */ /* 0x000ff000000418b8 */
[C---:B-1----:R-:W-:Y:S08]  /*c180*/  HMMA.16816.F32.BF16 R204, R16.reuse, R136, R204 ;  /* 0x0000008810cc723c */ /* 0x042ff000000418cc */
[C---:B------:R-:W-:Y:S08]  /*c190*/  HMMA.16816.F32.BF16 R232, R16.reuse, R132, R188 ;  /* 0x0000008410e8723c */ /* 0x040ff000000418bc */
[C---:B------:R-:W-:Y:S08]  /*c1a0*/  HMMA.16816.F32.BF16 R192, R16.reuse, R138, R200 ;  /* 0x0000008a10c0723c */ /* 0x040ff000000418c8 */
[----:B------:R-:W-:Y:S01]  /*c1b0*/  HMMA.16816.F32.BF16 R184, R16, R134, R20 ;  /* 0x0000008610b8723c */ /* 0x000fe20000041814 */
[----:B------:R-:W1:Y:S01]  /*c1c0*/  LDSM.16.M88.4 R16, [R5] ;  /* 0x000000000510783b */ /* 0x000e620000000200 */
[----:B------:R-:W-:-:S02]  /*c1d0*/  IMAD.IADD R3, R4, 0x1, R5 ;  /* 0x0000000104037824 */ /* 0x000fc400078e0205 */
[----:B------:R-:W-:-:S04]  /*c1e0*/  IMAD.IADD R4, R4, 0x1, R0 ;  /* 0x0000000104047824 */ /* 0x000fc800078e0200 */
[C---:B----4-:R-:W-:Y:S01]  /*c1f0*/  HMMA.16816.F32.BF16 R188, R12.reuse, R140, R196 ;  /* 0x0000008c0cbc723c */ /* 0x050fe200000418c4 */
[----:B------:R-:W-:Y:S07]  /*c200*/  LDSM.16.M88.4 R20, [R4+0x8000] ;  /* 0x008000000414783b */ /* 0x000fee0000000200 */
[C---:B-----5:R-:W-:Y:S08]  /*c210*/  HMMA.16816.F32.BF16 R196, R12.reuse, R32, R176 ;  /* 0x000000200cc4723c */ /* 0x060ff000000418b0 */
[C---:B------:R-:W-:Y:S08]  /*c220*/  HMMA.16816.F32.BF16 R136, R12.reuse, R142, R180 ;  /* 0x0000008e0c88723c */ /* 0x040ff000000418b4 */
[----:B------:R-:W-:Y:S01]  /*c230*/  HMMA.16816.F32.BF16 R132, R12, R34, R24 ;  /* 0x000000220c84723c */ /* 0x000fe20000041818 */
[----:B------:R-:W2:Y:S04]  /*c240*/  LDSM.16.M88.4 R12, [R3+0x2000] ;  /* 0x00200000030c783b */ /* 0x000ea80000000200 */
[----:B------:R-:W3:Y:S03]  /*c250*/  LDSM.16.M88.4 R24, [R4+0x8800] ;  /* 0x008800000418783b */ /* 0x000ee60000000200 */
[C---:B-1----:R-:W-:Y:S08]  /*c260*/  HMMA.16816.F32.BF16 R200, R16.reuse, R142, R192 ;  /* 0x0000008e10c8723c */ /* 0x042ff000000418c0 */
[C---:B------:R-:W-:Y:S08]  /*c270*/  HMMA.16816.F32.BF16 R204, R16.reuse, R140, R204 ;  /* 0x0000008c10cc723c */ /* 0x040ff000000418cc */
[C---:B------:R-:W-:Y:S08]  /*c280*/  HMMA.16816.F32.BF16 R192, R16.reuse, R32, R232 ;  /* 0x0000002010c0723c */ /* 0x040ff000000418e8 */
[----:B------:R-:W-:Y:S01]  /*c290*/  HMMA.16816.F32.BF16 R184, R16, R34, R184 ;  /* 0x0000002210b8723c */ /* 0x000fe200000418b8 */
[----:B------:R-:W1:Y:S07]  /*c2a0*/  LDSM.16.M88.4 R16, [R3] ;  /* 0x000000000310783b */ /* 0x000e6e0000000200 */
[C---:B--2---:R-:W-:Y:S08]  /*c2b0*/  HMMA.16816.F32.BF16 R180, R12.reuse, R20, R188 ;  /* 0x000000140cb4723c */ /* 0x044ff000000418bc */
[C---:B------:R-:W-:Y:S01]  /*c2c0*/  HMMA.16816.F32.BF16 R176, R12.reuse, R22, R136 ;  /* 0x000000160cb0723c */ /* 0x040fe20000041888 */
[----:B------:R-:W-:Y:S07]  /*c2d0*/  LDSM.16.M88.4 R136, [R248+UR5+0x9800] ;  /* 0x00980005f888783b */ /* 0x000fee0008000200 */
[C---:B---3--:R-:W-:Y:S08]  /*c2e0*/  HMMA.16816.F32.BF16 R140, R12.reuse, R24, R196 ;  /* 0x000000180c8c723c */ /* 0x048ff000000418c4 */
[----:B------:R-:W-:Y:S01]  /*c2f0*/  HMMA.16816.F32.BF16 R32, R12, R26, R132 ;  /* 0x0000001a0c20723c */ /* 0x000fe20000041884 */
[----:B------:R-:W2:Y:S04]  /*c300*/  LDSM.16.M88.4 R12, [R28+0x6000] ;  /* 0x006000001c0c783b */ /* 0x000ea80000000200 */
[----:B------:R-:W3:Y:S03]  /*c310*/  LDSM.16.M88.4 R132, [R248+UR5+0x9000] ;  /* 0x00900005f884783b */ /* 0x000ee60008000200 */
[C---:B-1----:R-:W-:Y:S08]  /*c320*/  HMMA.16816.F32.BF16 R232, R16.reuse, R20, R204 ;  /* 0x0000001410e8723c */ /* 0x042ff000000418cc */
[C---:B------:R-:W-:Y:S01]  /*c330*/  HMMA.16816.F32.BF16 R200, R16.reuse, R22, R200 ;  /* 0x0000001610c8723c */ /* 0x040fe200000418c8 */
[----:B------:R-:W1:Y:S04]  /*c340*/  LDSM.16.M88.4 R20, [R28+0x4000] ;  /* 0x004000001c14783b */ /* 0x000e680000000200 */
[----:B------:R-:W-:Y:S03]  /*c350*/  LDSM.16.M88.4 R28, [R2+0x9800] ;  /* 0x00980000021c783b */ /* 0x000fe60000000200 */
[C---:B------:R-:W-:Y:S08]  /*c360*/  HMMA.16816.F32.BF16 R204, R16.reuse, R24, R192 ;  /* 0x0000001810cc723c */ /* 0x040ff000000418c0 */
[----:B------:R-:W-:Y:S01]  /*c370*/  HMMA.16816.F32.BF16 R196, R16, R26, R184 ;  /* 0x0000001a10c4723c */ /* 0x000fe200000418b8 */
[----:B------:R-:W-:Y:S07]  /*c380*/  LDSM.16.M88.4 R16, [R11+0x4000] ;  /* 0x004000000b10783b */ /* 0x000fee0000000200 */
[C---:B--2---:R-:W-:Y:S01]  /*c390*/  HMMA.16816.F32.BF16 R24, R12.reuse, R138, R32 ;  /* 0x0000008a0c18723c */ /* 0x044fe20000041820 */
[----:B------:R-:W-:Y:S07]  /*c3a0*/  LDSM.16.M88.4 R32, [R2+0x9000] ;  /* 0x009000000220783b */ /* 0x000fee0000000200 */
[C---:B---3--:R-:W-:Y:S08]  /*c3b0*/  HMMA.16816.F32.BF16 R188, R12.reuse, R134, R176 ;  /* 0x000000860cbc723c */ /* 0x048ff000000418b0 */
[C---:B------:R-:W-:Y:S08]  /*c3c0*/  HMMA.16816.F32.BF16 R192, R12.reuse, R132, R180 ;  /* 0x000000840cc0723c */ /* 0x040ff000000418b4 */
[----:B------:R-:W-:Y:S01]  /*c3d0*/  HMMA.16816.F32.BF16 R176, R12, R136, R140 ;  /* 0x000000880cb0723c */ /* 0x000fe2000004188c */
[----:B------:R-:W2:Y:S07]  /*c3e0*/  LDSM.16.M88.4 R12, [R11+0x6000] ;  /* 0x006000000b0c783b */ /* 0x000eae0000000200 */
[C---:B-1----:R-:W-:Y:S08]  /*c3f0*/  HMMA.16816.F32.BF16 R180, R20.reuse, R132, R232 ;  /* 0x0000008414b4723c */ /* 0x042ff000000418e8 */
[C---:B------:R-:W-:Y:S08]  /*c400*/  HMMA.16816.F32.BF16 R184, R20.reuse, R134, R200 ;  /* 0x0000008614b8723c */ /* 0x040ff000000418c8 */
[C---:B------:R-:W-:Y:S08]  /*c410*/  HMMA.16816.F32.BF16 R132, R20.reuse, R136, R204 ;  /* 0x000000881484723c */ /* 0x040ff000000418cc */
[----:B------:R-:W-:Y:S01]  /*c420*/  HMMA.16816.F32.BF16 R140, R20, R138, R196 ;  /* 0x0000008a148c723c */ /* 0x000fe200000418c4 */
[----:B------:R-:W-:Y:S04]  /*c430*/  LDSM.16.M88.4 R136, [R0+0x9000] ;  /* 0x009000000088783b */ /* 0x000fe80000000200 */
[----:B------:R-:W1:Y:S03]  /*c440*/  LDSM.16.M88.4 R20, [R5+0x4000] ;  /* 0x004000000514783b */ /* 0x000e660000000200 */
[C---:B--2---:R-:W-:Y:S08]  /*c450*/  HMMA.16816.F32.BF16 R200, R12.reuse, R34, R188 ;  /* 0x000000220cc8723c */ /* 0x044ff000000418bc */
[----:B------:R-:W-:Y:S01]  /*c460*/  HMMA.16816.F32.BF16 R204, R12, R30, R24 ;  /* 0x0000001e0ccc723c */ /* 0x000fe20000041818 */
[----:B------:R-:W2:Y:S07]  /*c470*/  LDSM.16.M88.4 R24, [R5+0x6000] ;  /* 0x006000000518783b */ /* 0x000eae0000000200 */
[----:B------:R-:W-:Y:S01]  /*c480*/  HMMA.16816.F32.BF16 R188, R16, R28, R132 ;  /* 0x0000001c10bc723c */ /* 0x000fe20000041884 */
[----:B------:R-:W3:Y:S07]  /*c490*/  LDSM.16.M88.4 R132, [R0+0x9800] ;  /* 0x009800000084783b */ /* 0x000eee0000000200 */
[C---:B------:R-:W-:Y:S08]  /*c4a0*/  HMMA.16816.F32.BF16 R196, R12.reuse, R32, R192 ;  /* 0x000000200cc4723c */ /* 0x040ff000000418c0 */
[----:B------:R-:W-:Y:S01]  /*c4b0*/  HMMA.16816.F32.BF16 R232, R12, R28, R176 ;  /* 0x0000001c0ce8723c */ /* 0x000fe200000418b0 */
[----:B------:R-:W-:Y:S07]  /*c4c0*/  LDSM.16.M88.4 R12, [R3+0x6000] ;  /* 0x00600000030c783b */ /* 0x000fee0000000200 */
[C---:B------:R-:W-:Y:S08]  /*c4d0*/  HMMA.16816.F32.BF16 R176, R16.reuse, R32, R180 ;  /* 0x0000002010b0723c */ /* 0x040ff000000418b4 */
[C---:B------:R-:W-:Y:S01]  /*c4e0*/  HMMA.16816.F32.BF16 R192, R16.reuse, R34, R184 ;  /* 0x0000002210c0723c */ /* 0x040fe200000418b8 */
[----:B------:R-:W-:Y:S07]  /*c4f0*/  LDSM.16.M88.4 R32, [R4+0x9000] ;  /* 0x009000000420783b */ /* 0x000fee0000000200 */
[----:B------:R-:W-:Y:S01]  /*c500*/  HMMA.16816.F32.BF16 R140, R16, R30, R140 ;  /* 0x0000001e108c723c */ /* 0x000fe2000004188c */
[----:B------:R4:W5:Y:S04]  /*c510*/  LDSM.16.M88.4 R16, [R3+0x4000] ;  /* 0x004000000310783b */ /* 0x0009680000000200 */
[----:B------:R5:W5:Y:S01]  /*c520*/  LDSM.16.M88.4 R28, [R4+0x9800] ;  /* 0x00980000041c783b */ /* 0x000b620000000200 */
[----:B------:R-:W-:Y:S01]  /*c530*/  IMAD.MOV.U32 R243, RZ, RZ, R225 ;  /* 0x000000fffff37224 */ /* 0x000fe200078e00e1 */
[----:B------:R-:W-:-:S04]  /*c540*/  DEPBAR.LE SB0, 0x0 ;  /* 0x000080000000791a */ /* 0x000fc80000000000 */
[-C--:B-1----:R-:W-:Y:S08]  /*c550*/  HMMA.16816.F32.BF16 R176, R20, R136.reuse, R176 ;  /* 0x0000008814b0723c */ /* 0x082ff000000418b0 */
[----:B--2---:R-:W-:Y:S01]  /*c560*/  HMMA.16816.F32.BF16 R184, R24, R136, R196 ;  /* 0x0000008818b8723c */ /* 0x004fe200000418c4 */
[----:B----4-:R-:W-:-:S07]  /*c570*/  VIADD R3, R6, UR21 ;  /* 0x0000001506037c36 */ /* 0x010fce0008000000 */
[----:B------:R-:W-:Y:S01]  /*c580*/  HMMA.16816.F32.BF16 R180, R24, R138, R200 ;  /* 0x0000008a18b4723c */ /* 0x000fe200000418c8 */
[----:B------:R-:W-:-:S07]  /*c590*/  VIADD R5, R3, 0xffffffa0 ;  /* 0xffffffa003057836 */ /* 0x000fce0000000000 */
[----:B------:R-:W-:Y:S01]  /*c5a0*/  HMMA.16816.F32.BF16 R136, R20, R138, R192 ;  /* 0x0000008a1488723c */ /* 0x000fe200000418c0 */
[----:B------:R-:W-:-:S07]  /*c5b0*/  IMAD.IADD R0, R219, 0x1, -R5 ;  /* 0x00000001db007824 */ /* 0x000fce00078e0a05 */
[C---:B---3--:R-:W-:Y:S08]  /*c5c0*/  HMMA.16816.F32.BF16 R188, R20.reuse, R132, R188 ;  /* 0x0000008414bc723c */ /* 0x048ff000000418bc */
[-C--:B------:R-:W-:Y:S08]  /*c5d0*/  HMMA.16816.F32.BF16 R140, R20, R134.reuse, R140 ;  /* 0x00000086148c723c */ /* 0x080ff0000004188c */
[----:B------:R-:W-:Y:S01]  /*c5e0*/  HMMA.16816.F32.BF16 R20, R24, R134, R204 ;  /* 0x000000861814723c */ /* 0x000fe200000418cc */
[----:B------:R-:W-:-:S07]  /*c5f0*/  VIADD R135, R219, 0x40 ;  /* 0x00000040db877836 */ /* 0x000fce0000000000 */
[----:B-----5:R-:W-:Y:S01]  /*c600*/  HMMA.16816.F32.BF16 R176, R16, R32, R176 ;  /* 0x0000002010b0723c */ /* 0x020fe200000418b0 */
[--C-:B------:R-:W-:Y:S02]  /*c610*/  IMAD.IADD R4, R135, 0x1, -R5.reuse ;  /* 0x0000000187047824 */ /* 0x100fe400078e0a05 */
[----:B------:R-:W-:Y:S01]  /*c620*/  VIADD R134, R219, 0x8 ;  /* 0x00000008db867836 */ /* 0x000fe20000000000 */
[----:B------:R-:W-:Y:S02]  /*c630*/  IABS R0, R0 ;  /* 0x0000000000007213 */ /* 0x000fe40000000000 */
[----:B------:R-:W-:Y:S01]  /*c640*/  IABS R4, R4 ;  /* 0x0000000400047213 */ /* 0x000fe20000000000 */
[----:B------:R-:W-:Y:S01]  /*c650*/  IMAD.IADD R2, R134, 0x1, -R5 ;  /* 0x0000000186027824 */ /* 0x000fe200078e0a05 */
[----:B------:R-:W-:-:S03]  /*c660*/  I2FP.F32.S32 R0, R0 ;  /* 0x0000000000007245 */ /* 0x000fc60000201400 */
[----:B------:R-:W-:Y:S02]  /*c670*/  IMAD.MOV.U32 R11, RZ, RZ, R4 ;  /* 0x000000ffff0b7224 */ /* 0x000fe400078e0004 */
[----:B------:R-:W-:Y:S01]  /*c680*/  VIADD R4, R6, 0xffffffa0 ;  /* 0xffffffa006047836 */ /* 0x000fe20000000000 */
[----:B------:R-:W-:Y:S01]  /*c690*/  IABS R2, R2 ;  /* 0x0000000200027213 */ /* 0x000fe20000000000 */
[C---:B------:R-:W-:Y:S03]  /*c6a0*/  HMMA.16816.F32.BF16 R184, R12.reuse, R32, R184 ;  /* 0x000000200cb8723c */ /* 0x040fe600000418b8 */
[----:B------:R-:W-:Y:S01]  /*c6b0*/  ISETP.GT.AND P0, PT, R8, R4, PT ;  /* 0x000000040800720c */ /* 0x000fe20003f04270 */
[----:B------:R-:W-:Y:S01]  /*c6c0*/  FFMA.FTZ R0, R0, -UR6, R176 ;  /* 0x8000000600007c23 */ /* 0x000fe200080100b0 */
[----:B------:R-:W-:Y:S02]  /*c6d0*/  I2FP.F32.S32 R2, R2 ;  /* 0x0000000200027245 */ /* 0x000fe40000201400 */
[----:B------:R-:W-:Y:S01]  /*c6e0*/  ISETP.GE.AND P5, PT, R4, R222, PT ;  /* 0x000000de0400720c */ /* 0x000fe20003fa6270 */
[----:B------:R-:W-:Y:S01]  /*c6f0*/  HMMA.16816.F32.BF16 R192, R12, R30, R20 ;  /* 0x0000001e0cc0723c */ /* 0x000fe20000041814 */
[----:B------:R-:W-:-:S02]  /*c700*/  FSEL R0, R0, -INF , !P0 ;  /* 0xff80000000007808 */ /* 0x000fc40004000000 */
[----:B------:R-:W-:Y:S01]  /*c710*/  I2FP.F32.S32 R20, R11 ;  /* 0x0000000b00147245 */ /* 0x000fe20000201400 */
[----:B------:R-:W-:Y:S01]  /*c720*/  FFMA.FTZ R11, R2, -UR6, R178 ;  /* 0x80000006020b7c23 */ /* 0x000fe200080100b2 */
[----:B------:R-:W-:Y:S02]  /*c730*/  ISETP.GT.AND P6, PT, R7, R4, PT ;  /* 0x000000040700720c */ /* 0x000fe40003fc4270 */
[----:B------:R-:W-:Y:S01]  /*c740*/  FSEL R198, R0, -INF , !P5 ;  /* 0xff80000000c67808 */ /* 0x000fe20006800000 */
[----:B------:R-:W-:Y:S01]  /*c750*/  VIADD R0, R3, 0xffffffb8 ;  /* 0xffffffb803007836 */ /* 0x000fe20000000000 */
[----:B------:R-:W-:Y:S01]  /*c760*/  HMMA.16816.F32.BF16 R140, R16, R30, R140 ;  /* 0x0000001e108c723c */ /* 0x000fe2000004188c */
[----:B------:R-:W-:Y:S01]  /*c770*/  VIADD R2, R219, 0x48 ;  /* 0x00000048db027836 */ /* 0x000fe20000000000 */
[----:B------:R-:W-:Y:S02]  /*c780*/  ISETP.GE.AND P0, PT, R4, R223, PT ;  /* 0x000000df0400720c */ /* 0x000fe40003f06270 */
[----:B------:R-:W-:Y:S01]  /*c790*/  FSEL R11, R11, -INF , !P6 ;  /* 0xff8000000b0b7808 */ /* 0x000fe20007000000 */
[----:B------:R-:W-:-:S02]  /*c7a0*/  IMAD.IADD R21, R134, 0x1, -R0 ;  /* 0x0000000186157824 */ /* 0x000fc400078e0a00 */
[----:B------:R-:W-:Y:S01]  /*c7b0*/  IMAD.IADD R5, R2, 0x1, -R5 ;  /* 0x0000000102057824 */ /* 0x000fe200078e0a05 */
[----:B------:R-:W-:Y:S01]  /*c7c0*/  FSEL R199, R11, -INF , !P0 ;  /* 0xff8000000bc77808 */ /* 0x000fe20004000000 */
[----:B------:R-:W-:Y:S01]  /*c7d0*/  IMAD.IADD R11, R219, 0x1, -R0 ;  /* 0x00000001db0b7824 */ /* 0x000fe200078e0a00 */
[----:B------:R-:W-:Y:S01]  /*c7e0*/  IABS R21, R21 ;  /* 0x0000001500157213 */ /* 0x000fe20000000000 */
[----:B------:R-:W-:Y:S01]  /*c7f0*/  FFMA.FTZ R20, R20, -UR6, R184 ;  /* 0x8000000614147c23 */ /* 0x000fe200080100b8 */
[----:B------:R-:W-:Y:S02]  /*c800*/  ISETP.GT.AND P5, PT, R9, R4, PT ;  /* 0x000000040900720c */ /* 0x000fe40003fa4270 */
[----:B------:R-:W-:Y:S02]  /*c810*/  IABS R23, R5 ;  /* 0x0000000500177213 */ /* 0x000fe40000000000 */
[----:B------:R-:W-:Y:S01]  /*c820*/  IABS R5, R11 ;  /* 0x0000000b00057213 */ /* 0x000fe20000000000 */
[----:B------:R-:W-:Y:S01]  /*c830*/  IMAD.MOV.U32 R11, RZ, RZ, R21 ;  /* 0x000000ffff0b7224 */ /* 0x000fe200078e0015 */
[----:B------:R-:W-:-:S02]  /*c840*/  I2FP.F32.S32 R23, R23 ;  /* 0x0000001700177245 */ /* 0x000fc40000201400 */
[----:B------:R-:W-:Y:S02]  /*c850*/  FSEL R20, R20, -INF , !P5 ;  /* 0xff80000014147808 */ /* 0x000fe40006800000 */
[----:B------:R-:W-:Y:S02]  /*c860*/  ISETP.GE.AND P6, PT, R4, R228, PT ;  /* 0x000000e40400720c */ /* 0x000fe40003fc6270 */
[----:B------:R-:W-:Y:S02]  /*c870*/  ISETP.GT.AND P0, PT, R10, R4, PT ;  /* 0x000000040a00720c */ /* 0x000fe40003f04270 */
[----:B------:R-:W-:Y:S01]  /*c880*/  ISETP.GE.AND P5, PT, R4, R227, PT ;  /* 0x000000e30400720c */ /* 0x000fe20003fa6270 */
[----:B------:R-:W-:Y:S01]  /*c890*/  VIADD R4, R6, 0xffffffb8 ;  /* 0xffffffb806047836 */ /* 0x000fe20000000000 */
[----:B------:R-:W-:Y:S02]  /*c8a0*/  I2FP.F32.S32 R5, R5 ;  /* 0x0000000500057245 */ /* 0x000fe40000201400 */
[----:B------:R-:W-:Y:S01]  /*c8b0*/  I2FP.F32.S32 R21, R11 ;  /* 0x0000000b00157245 */ /* 0x000fe20000201400 */
[----:B------:R-:W-:Y:S01]  /*c8c0*/  FFMA.FTZ R11, R23, -UR6, R186 ;  /* 0x80000006170b7c23 */ /* 0x000fe200080100ba */
[----:B------:R-:W-:Y:S01]  /*c8d0*/  FSEL R186, R20, -INF , !P6 ;  /* 0xff80000014ba7808 */ /* 0x000fe20007000000 */
[----:B------:R-:W-:Y:S01]  /*c8e0*/  FFMA.FTZ R5, R5, -UR6, R140 ;  /* 0x8000000605057c23 */ /* 0x000fe2000801008c */
[----:B------:R-:W-:-:S02]  /*c8f0*/  ISETP.GT.AND P6, PT, R8, R4, PT ;  /* 0x000000040800720c */ /* 0x000fc40003fc4270 */
[----:B------:R-:W-:Y:S01]  /*c900*/  FSEL R11, R11, -INF , !P0 ;  /* 0xff8000000b0b7808 */ /* 0x000fe20004000000 */
[----:B------:R-:W-:Y:S01]  /*c910*/  IMAD.IADD R22, R135, 0x1, -R0 ;  /* 0x0000000187167824 */ /* 0x000fe200078e0a00 */
[----:B------:R-:W-:Y:S02]  /*c920*/  ISETP.GE.AND P0, PT, R4, R222, PT ;  /* 0x000000de0400720c */ /* 0x000fe40003f06270 */
[----:B------:R-:W-:Y:S01]  /*c930*/  FSEL R5, R5, -INF , !P6 ;  /* 0xff80000005057808 */ /* 0x000fe20007000000 */
[----:B------:R-:W-:Y:S01]  /*c940*/  FFMA.FTZ R21, R21, -UR6, R142 ;  /* 0x8000000615157c23 */ /* 0x000fe2000801008e */
[----:B------:R-:W-:Y:S02]  /*c950*/  ISETP.GT.AND P6, PT, R7, R4, PT ;  /* 0x000000040700720c */ /* 0x000fe40003fc4270 */
[----:B------:R-:W-:Y:S01]  /*c960*/  FSEL R203, R5, -INF , !P0 ;  /* 0xff80000005cb7808 */ /* 0x000fe20004000000 */
[----:B------:R-:W-:Y:S01]  /*c970*/  VIADD R5, R3, 0xffffffa1 ;  /* 0xffffffa103057836 */ /* 0x000fe20000000000 */
[----:B------:R-:W-:-:S02]  /*c980*/  IABS R22, R22 ;  /* 0x0000001600167213 */ /* 0x000fc40000000000 */
[----:B------:R-:W-:Y:S01]  /*c990*/  FSEL R200, R11, -INF , !P5 ;  /* 0xff8000000bc87808 */ /* 0x000fe20006800000 */
[----:B------:R-:W-:Y:S01]  /*c9a0*/  IMAD.IADD R11, R2, 0x1, -R0 ;  /* 0x00000001020b7824 */ /* 0x000fe200078e0a00 */
[----:B------:R-:W-:Y:S01]  /*c9b0*/  ISETP.GE.AND P5, PT, R4, R223, PT ;  /* 0x000000df0400720c */ /* 0x000fe20003fa6270 */
[--C-:B------:R-:W-:Y:S01]  /*c9c0*/  IMAD.IADD R0, R219, 0x1, -R5.reuse ;  /* 0x00000001db007824 */ /* 0x100fe200078e0a05 */
[----:B------:R-:W-:Y:S01]  /*c9d0*/  FSEL R20, R21, -INF , !P6 ;  /* 0xff80000015147808 */ /* 0x000fe20007000000 */
[--C-:B------:R-:W-:Y:S01]  /*c9e0*/  IMAD.IADD R21, R135, 0x1, -R5.reuse ;  /* 0x0000000187157824 */ /* 0x100fe200078e0a05 */
[----:B------:R-:W-:Y:S02]  /*c9f0*/  I2FP.F32.S32 R22, R22 ;  /* 0x0000001600167245 */ /* 0x000fe40000201400 */
[----:B------:R-:W-:Y:S01]  /*ca00*/  FSEL R202, R20, -INF , !P5 ;  /* 0xff80000014ca7808 */ /* 0x000fe20006800000 */
[----:B------:R-:W-:Y:S01]  /*ca10*/  IMAD.IADD R20, R134, 0x1, -R5 ;  /* 0x0000000186147824 */ /* 0x000fe200078e0a05 */
[----:B------:R-:W-:Y:S01]  /*ca20*/  IABS R0, R0 ;  /* 0x0000000000007213 */ /* 0x000fe20000000000 */
[----:B------:R-:W-:Y:S01]  /*ca30*/  FFMA.FTZ R22, R22, -UR6, R192 ;  /* 0x8000000616167c23 */ /* 0x000fe200080100c0 */
[----:B------:R-:W-:-:S02]  /*ca40*/  ISETP.GT.AND P0, PT, R9, R4, PT ;  /* 0x000000040900720c */ /* 0x000fc40003f04270 */
[----:B------:R-:W-:Y:S02]  /*ca50*/  IABS R21, R21 ;  /* 0x0000001500157213 */ /* 0x000fe40000000000 */
[----:B------:R-:W-:Y:S02]  /*ca60*/  IABS R23, R11 ;  /* 0x0000000b00177213 */ /* 0x000fe40000000000 */
[----:B------:R-:W-:Y:S02]  /*ca70*/  IABS R11, R20 ;  /* 0x00000014000b7213 */ /* 0x000fe40000000000 */
[----:B------:R-:W-:Y:S02]  /*ca80*/  I2FP.F32.S32 R0, R0 ;  /* 0x0000000000007245 */ /* 0x000fe40000201400 */
[----:B------:R-:W-:Y:S01]  /*ca90*/  FSEL R20, R22, -INF , !P0 ;  /* 0xff80000016147808 */ /* 0x000fe20004000000 */
[----:B------:R-:W-:Y:S01]  /*caa0*/  IMAD.MOV.U32 R22, RZ, RZ, R21 ;  /* 0x000000ffff167224 */ /* 0x000fe200078e0015 */
[----:B------:R-:W-:-:S02]  /*cab0*/  I2FP.F32.S32 R23, R23 ;  /* 0x0000001700177245 */ /* 0x000fc40000201400 */
[----:B------:R-:W-:Y:S01]  /*cac0*/  I2FP.F32.S32 R21, R11 ;  /* 0x0000000b00157245 */ /* 0x000fe20000201400 */
[----:B------:R-:W-:Y:S01]  /*cad0*/  FFMA.FTZ R11, R0, -UR6, R177 ;  /* 0x80000006000b7c23 */ /* 0x000fe200080100b1 */
[----:B------:R-:W-:Y:S01]  /*cae0*/  ISETP.GE.AND P6, PT, R4, R228, PT ;  /* 0x000000e40400720c */ /* 0x000fe20003fc6270 */
[----:B------:R-:W-:Y:S01]  /*caf0*/  VIADD R0, R6, 0xffffffa1 ;  /* 0xffffffa106007836 */ /* 0x000fe20000000000 */
[----:B------:R-:W-:Y:S02]  /*cb00*/  ISETP.GT.AND P5, PT, R10, R4, PT ;  /* 0x000000040a00720c */ /* 0x000fe40003fa4270 */
[----:B------:R-:W-:Y:S01]  /*cb10*/  ISETP.GE.AND P0, PT, R4, R227, PT ;  /* 0x000000e30400720c */ /* 0x000fe20003f06270 */
[----:B------:R-:W-:Y:S01]  /*cb20*/  FFMA.FTZ R4, R23, -UR6, R194 ;  /* 0x8000000617047c23 */ /* 0x000fe200080100c2 */
[----:B------:R-:W-:Y:S02]  /*cb30*/  FSEL R250, R20, -INF , !P6 ;  /* 0xff80000014fa7808 */ /* 0x000fe40007000000 */
[----:B------:R-:W-:-:S02]  /*cb40*/  ISETP.GT.AND P6, PT, R8, R0, PT ;  /* 0x000000000800720c */ /* 0x000fc40003fc4270 */
[----:B------:R-:W-:Y:S02]  /*cb50*/  FSEL R20, R4, -INF , !P5 ;  /* 0xff80000004147808 */ /* 0x000fe40006800000 */
[----:B------:R-:W-:Y:S02]  /*cb60*/  ISETP.GE.AND P5, PT, R0, R222, PT ;  /* 0x000000de0000720c */ /* 0x000fe40003fa6270 */
[----:B------:R-:W-:Y:S01]  /*cb70*/  FSEL R4, R11, -INF , !P6 ;  /* 0xff8000000b047808 */ /* 0x000fe20007000000 */
[----:B------:R-:W-:Y:S01]  /*cb80*/  FFMA.FTZ R21, R21, -UR6, R179 ;  /* 0x8000000615157c23 */ /* 0x000fe200080100b3 */
[----:B------:R-:W-:Y:S02]  /*cb90*/  ISETP.GT.AND P6, PT, R7, R0, PT ;  /* 0x000000000700720c */ /* 0x000fe40003fc4270 */
[----:B------:R-:W-:Y:S01]  /*cba0*/  FSEL R179, R4, -INF , !P5 ;  /* 0xff80000004b37808 */ /* 0x000fe20006800000 */
[----:B------:R-:W-:Y:S01]  /*cbb0*/  VIADD R4, R3, 0xffffffa8 ;  /* 0xffffffa803047836 */ /* 0x000fe20000000000 */
[----:B------:R-:W-:Y:S01]  /*cbc0*/  I2FP.F32.S32 R22, R22 ;  /* 0x0000001600167245 */ /* 0x000fe20000201400 */
[----:B------:R-:W-:Y:S01]  /*cbd0*/  IMAD.IADD R5, R2, 0x1, -R5 ;  /* 0x0000000102057824 */ /* 0x000fe200078e0a05 */
[----:B------:R-:W-:Y:S01]  /*cbe0*/  FSEL R251, R20, -INF , !P0 ;  /* 0xff80000014fb7808 */ /* 0x000fe20004000000 */
[--C-:B------:R-:W-:Y:S01]  /*cbf0*/  IMAD.IADD R20, R219, 0x1, -R4.reuse ;  /* 0x00000001db147824 */ /* 0x100fe200078e0a04 */
[----:B------:R-:W-:Y:S01]  /*cc00*/  FSEL R11, R21, -INF , !P6 ;  /* 0xff800000150b7808 */ /* 0x000fe20007000000 */
[----:B------:R-:W-:Y:S01]  /*cc10*/  IMAD.IADD R21, R134, 0x1, -R4 ;  /* 0x0000000186157824 */ /* 0x000fe200078e0a04 */
[----:B------:R-:W-:Y:S01]  /*cc20*/  ISETP.GE.AND P0, PT, R0, R223, PT ;  /* 0x000000df0000720c */ /* 0x000fe20003f06270 */
[----:B------:R-:W-:Y:S01]  /*cc30*/  HMMA.16816.F32.BF16 R136, R16, R34, R136 ;  /* 0x000000221088723c */ /* 0x000fe20000041888 */
[----:B------:R-:W-:Y:S01]  /*cc40*/  IABS R23, R5 ;  /* 0x0000000500177213 */ /* 0x000fe20000000000 */
[----:B------:R-:W-:Y:S01]  /*cc50*/  FFMA.FTZ R22, R22, -UR6, R185 ;  /* 0x8000000616167c23 */ /* 0x000fe200080100b9 */
[----:B------:R-:W-:-:S02]  /*cc60*/  ISETP.GT.AND P5, PT, R9, R0, PT ;  /* 0x000000000900720c */ /* 0x000fc40003fa4270 */
[----:B------:R-:W-:Y:S02]  /*cc70*/  FSEL R184, R11, -INF , !P0 ;  /* 0xff8000000bb87808 */ /* 0x000fe40004000000 */
[----:B------:R-:W-:Y:S02]  /*cc80*/  IABS R5, R20 ;  /* 0x0000001400057213 */ /* 0x000fe40000000000 */
[----:B------:R-:W-:Y:S01]  /*cc90*/  IABS R11, R21 ;  /* 0x00000015000b7213 */ /* 0x000fe20000000000 */
[----:B------:R-:W-:Y:S01]  /*cca0*/  IMAD.MOV.U32 R21, RZ, RZ, R23 ;  /* 0x000000ffff157224 */ /* 0x000fe200078e0017 */
[----:B------:R-:W-:Y:S02]  /*ccb0*/  FSEL R20, R22, -INF , !P5 ;  /* 0xff80000016147808 */ /* 0x000fe40006800000 */
[----:B------:R-:W-:Y:S02]  /*ccc0*/  ISETP.GE.AND P6, PT, R0, R228, PT ;  /* 0x000000e40000720c */ /* 0x000fe40003fc6270 */
[----:B------:R-:W-:Y:S01]  /*ccd0*/  ISETP.GT.AND P0, PT, R10, R0, PT ;  /* 0x000000000a00720c */ /* 0x000fe20003f04270 */
[----:B------:R-:W-:Y:S01]  /*cce0*/  BAR.SYNC.DEFER_BLOCKING 0x0 ;  /* 0x0000000000007b1d */ /* 0x000fe20000010000 */
[----:B------:R-:W-:Y:S01]  /*ccf0*/  ISETP.GE.AND P5, PT, R0, R227, PT ;  /* 0x000000e30000720c */ /* 0x000fe20003fa6270 */
[----:B------:R-:W-:Y:S01]  /*cd00*/  IMAD.MOV.U32 R0, RZ, RZ, R5 ;  /* 0x000000ffff007224 */ /* 0x000fe200078e0005 */
[----:B------:R-:W-:Y:S01]  /*cd10*/  HMMA.16816.F32.BF16 R180, R12, R34, R180 ;  /* 0x000000220cb4723c */ /* 0x000fe200000418b4 */
[----:B------:R-:W-:Y:S01]  /*cd20*/  IMAD.MOV.U32 R5, RZ, RZ, R11 ;  /* 0x000000ffff057224 */ /* 0x000fe200078e000b */
[----:B------:R-:W-:Y:S01]  /*cd30*/  I2FP.F32.S32 R22, R21 ;  /* 0x0000001500167245 */ /* 0x000fe20000201400 */
[----:B------:R-:W-:Y:S01]  /*cd40*/  IMAD.IADD R11, R135, 0x1, -R4 ;  /* 0x00000001870b7824 */ /* 0x000fe200078e0a04 */
[----:B------:R-:W-:-:S02]  /*cd50*/  I2FP.F32.S32 R0, R0 ;  /* 0x0000000000007245 */ /* 0x000fc40000201400 */
[----:B------:R-:W-:Y:S01]  /*cd60*/  I2FP.F32.S32 R21, R5 ;  /* 0x0000000500157245 */ /* 0x000fe20000201400 */
[----:B------:R-:W-:Y:S01]  /*cd70*/  FFMA.FTZ R5, R22, -UR6, R187 ;  /* 0x8000000616057c23 */ /* 0x000fe200080100bb */
[----:B------:R-:W-:Y:S01]  /*cd80*/  IABS R22, R11 ;  /* 0x0000000b00167213 */ /* 0x000fe20000000000 */
[----:B------:R-:W-:Y:S01]  /*cd90*/  FFMA.FTZ R11, R0, -UR6, R136 ;  /* 0x80000006000b7c23 */ /* 0x000fe20008010088 */
[----:B------:R-:W-:Y:S02]  /*cda0*/  VIADD R0, R6, 0xffffffa8 ;  /* 0xffffffa806007836 */ /* 0x000fe40000000000 */
[----:B------:R-:W-:Y:S01]  /*cdb0*/  FSEL R23, R5, -INF , !P0 ;  /* 0xff80000005177808 */ /* 0x000fe20004000000 */
[----:B------:R-:W-:Y:S01]  /*cdc0*/  FFMA.FTZ R21, R21, -UR6, R138 ;  /* 0x8000000615157c23 */ /* 0x000fe2000801008a */
[----:B------:R-:W-:Y:S02]  /*cdd0*/  I2FP.F32.S32 R5, R22 ;  /* 0x0000001600057245 */ /* 0x000fe40000201400 */
[----:B------:R-:W-:-:S02]  /*cde0*/  FSEL R178, R23, -INF , !P5 ;  /* 0xff80000017b27808 */ /* 0x000fc40006800000 */
[-C--:B------:R-:W-:Y:S02]  /*cdf0*/  ISETP.GT.AND P0, PT, R8, R0.reuse, PT ;  /* 0x000000000800720c */ /* 0x080fe40003f04270 */
[----:B------:R-:W-:Y:S02]  /*ce00*/  ISETP.GT.AND P5, PT, R7, R0, PT ;  /* 0x000000000700720c */ /* 0x000fe40003fa4270 */
[----:B------:R-:W-:Y:S01]  /*ce10*/  FSEL R142, R20, -INF , !P6 ;  /* 0xff800000148e7808 */ /* 0x000fe20007000000 */
[----:B------:R-:W-:Y:S01]  /*ce20*/  FFMA.FTZ R20, R5, -UR6, R180 ;  /* 0x8000000605147c23 */ /* 0x000fe200080100b4 */
[----:B------:R-:W-:Y:S02]  /*ce30*/  FSEL R11, R11, -INF , !P0 ;  /* 0xff8000000b0b7808 */ /* 0x000fe40004000000 */
[----:B------:R-:W-:Y:S02]  /*ce40*/  FSEL R5, R21, -INF , !P5 ;  /* 0xff80000015057808 */ /* 0x000fe40006800000 */
[----:B------:R-:W-:-:S02]  /*ce50*/  ISETP.GE.AND P6, PT, R0, R222, PT ;  /* 0x000000de0000720c */ /* 0x000fc40003fc6270 */
[----:B------:R-:W-:Y:S02]  /*ce60*/  ISETP.GE.AND P0, PT, R0, R223, PT ;  /* 0x000000df0000720c */ /* 0x000fe40003f06270 */
[----:B------:R-:W-:Y:S01]  /*ce70*/  ISETP.GT.AND P5, PT, R9, R0, PT ;  /* 0x000000000900720c */ /* 0x000fe20003fa4270 */
[----:B------:R-:W-:Y:S01]  /*ce80*/  HMMA.16816.F32.BF16 R24, R24, R132, R232 ;  /* 0x000000841818723c */ /* 0x000fe200000418e8 */
[----:B------:R-:W-:Y:S02]  /*ce90*/  FSEL R132, R11, -INF , !P6 ;  /* 0xff8000000b847808 */ /* 0x000fe40007000000 */
[----:B------:R-:W-:Y:S01]  /*cea0*/  FSEL R138, R5, -INF , !P0 ;  /* 0xff800000058a7808 */ /* 0x000fe20004000000 */
[----:B------:R-:W-:Y:S01]  /*ceb0*/  VIADD R5, R3, 0xffffffa9 ;  /* 0xffffffa903057836 */ /* 0x000fe20000000000 */
[----:B------:R-:W-:Y:S02]  /*cec0*/  FSEL R20, R20, -INF , !P5 ;  /* 0xff80000014147808 */ /* 0x000fe40006800000 */
[----:B------:R-:W-:-:S02]  /*ced0*/  ISETP.GE.AND P6, PT, R0, R228, PT ;  /* 0x000000e40000720c */ /* 0x000fc40003fc6270 */
[----:B------:R-:W-:Y:S02]  /*cee0*/  ISETP.GT.AND P0, PT, R10, R0, PT ;  /* 0x000000000a00720c */ /* 0x000fe40003f04270 */
[----:B------:R-:W-:Y:S01]  /*cef0*/  ISETP.GE.AND P5, PT, R0, R227, PT ;  /* 0x000000e30000720c */ /* 0x000fe20003fa6270 */
[----:B------:R-:W-:Y:S01]  /*cf00*/  IMAD.IADD R0, R2, 0x1, -R4 ;  /* 0x0000000102007824 */ /* 0x000fe200078e0a04 */
[----:B------:R-:W-:Y:S01]  /*cf10*/  HMMA.16816.F32.BF16 R32, R16, R28, R188 ;  /* 0x0000001c1020723c */ /* 0x000fe200000418bc */
[--C-:B------:R-:W-:Y:S02]  /*cf20*/  IMAD.IADD R4, R219, 0x1, -R5.reuse ;  /* 0x00000001db047824 */ /* 0x100fe400078e0a05 */
[--C-:B------:R-:W-:Y:S01]  /*cf30*/  IMAD.IADD R16, R134, 0x1, -R5.reuse ;  /* 0x0000000186107824 */ /* 0x100fe200078e0a05 */
[----:B------:R-:W-:Y:S01]  /*cf40*/  IABS R17, R0 ;  /* 0x0000000000117213 */ /* 0x000fe20000000000 */
[----:B------:R-:W-:Y:S01]  /*cf50*/  IMAD.IADD R11, R135, 0x1, -R5 ;  /* 0x00000001870b7824 */ /* 0x000fe200078e0a05 */
[----:B------:R-:W-:-:S02]  /*cf60*/  IABS R0, R4 ;  /* 0x0000000400007213 */ /* 0x000fc40000000000 */
[----:B------:R-:W-:Y:S01]  /*cf70*/  IABS R4, R16 ;  /* 0x0000001000047213 */ /* 0x000fe20000000000 */
[----:B------:R-:W-:Y:S01]  /*cf80*/  IMAD.MOV.U32 R16, RZ, RZ, R17 ;  /* 0x000000ffff107224 */ /* 0x000fe200078e0011 */
[----:B------:R-:W-:Y:S02]  /*cf90*/  IABS R11, R11 ;  /* 0x0000000b000b7213 */ /* 0x000fe40000000000 */
[----:B------:R-:W-:Y:S02]  /*cfa0*/  I2FP.F32.S32 R0, R0 ;  /* 0x0000000000007245 */ /* 0x000fe40000201400 */
[----:B------:R-:W-:Y:S01]  /*cfb0*/  I2FP.F32.S32 R16, R16 ;  /* 0x0000001000107245 */ /* 0x000fe20000201400 */
[----:B------:R-:W-:Y:S01]  /*cfc0*/  HMMA.16816.F32.BF16 R24, R12, R28, R24 ;  /* 0x0000001c0c18723c */ /* 0x000fe20000041818 */
[----:B------:R-:W-:Y:S01]  /*cfd0*/  IMAD.MOV.U32 R13, RZ, RZ, R11 ;  /* 0x000000ffff0d7224 */ /* 0x000fe200078e000b */
[----:B------:R-:W-:Y:S01]  /*cfe0*/  I2FP.F32.S32 R12, R4 ;  /* 0x00000004000c7245 */ /* 0x000fe20000201400 */
[----:B------:R-:W-:Y:S01]  /*cff0*/  FFMA.FTZ R11, R0, -UR6, R137 ;  /* 0x80000006000b7c23 */ /* 0x000fe20008010089 */
[----:B------:R-:W-:Y:S01]  /*d000*/  FFMA.FTZ R4, R16, -UR6, R182 ;  /* 0x8000000610047c23 */ /* 0x000fe200080100b6 */
[----:B------:R-:W-:Y:S01]  /*d010*/  VIADD R0, R6, 0xffffffa9 ;  /* 0xffffffa906007836 */ /* 0x000fe20000000000 */
[----:B------:R-:W-:-:S03]  /*d020*/  FSEL R133, R20, -INF , !P6 ;  /* 0xff80000014857808 */ /* 0x000fc60007000000 */
[----:B------:R-:W-:Y:S02]  /*d030*/  FSEL R4, R4, -INF , !P0 ;  /* 0xff80000004047808 */ /* 0x000fe40004000000 */
[----:B------:R-:W-:Y:S01]  /*d040*/  ISETP.GT.AND P6, PT, R8, R0, PT ;  /* 0x000000000800720c */ /* 0x000fe20003fc4270 */
[----:B------:R-:W-:Y:S01]  /*d050*/  FFMA.FTZ R12, R12, -UR6, R139 ;  /* 0x800000060c0c7c23 */ /* 0x000fe2000801008b */
[----:B------:R-:W-:Y:S02]  /*d060*/  ISETP.GE.AND P0, PT, R0, R222, PT ;  /* 0x000000de0000720c */ /* 0x000fe40003f06270 */
[----:B------:R-:W-:Y:S02]  /*d070*/  FSEL R11, R11, -INF , !P6 ;  /* 0xff8000000b0b7808 */ /* 0x000fe40007000000 */
[----:B------:R-:W-:Y:S01]  /*d080*/  FSEL R139, R4, -INF , !P5 ;  /* 0xff800000048b7808 */ /* 0x000fe20006800000 */
[----:B------:R-:W-:Y:S02]  /*d090*/  VIADD R4, R3, 0xffffffb0 ;  /* 0xffffffb003047836 */ /* 0x000fe40000000000 */
[----:B------:R-:W-:Y:S01]  /*d0a0*/  IMAD.IADD R5, R2, 0x1, -R5 ;  /* 0x0000000102057824 */ /* 0x000fe200078e0a05 */
[----:B------:R-:W-:Y:S01]  /*d0b0*/  FSEL R30, R11, -INF , !P0 ;  /* 0xff8000000b1e7808 */ /* 0x000fe20004000000 */
[--C-:B------:R-:W-:Y:S01]  /*d0c0*/  IMAD.IADD R11, R219, 0x1, -R4.reuse ;  /* 0x00000001db0b7824 */ /* 0x100fe200078e0a04 */
[----:B------:R-:W-:Y:S01]  /*d0d0*/  I2FP.F32.S32 R13, R13 ;  /* 0x0000000d000d7245 */ /* 0x000fe20000201400 */
[----:B------:R-:W-:Y:S01]  /*d0e0*/  IMAD.IADD R14, R134, 0x1, -R4 ;  /* 0x00000001860e7824 */ /* 0x000fe200078e0a04 */
[----:B------:R-:W-:-:S02]  /*d0f0*/  ISETP.GT.AND P6, PT, R7, R0, PT ;  /* 0x000000000700720c */ /* 0x000fc40003fc4270 */
[----:B------:R-:W-:Y:S01]  /*d100*/  IABS R15, R5 ;  /* 0x00000005000f7213 */ /* 0x000fe20000000000 */
[----:B------:R-:W-:Y:S01]  /*d110*/  FFMA.FTZ R13, R13, -UR6, R181 ;  /* 0x800000060d0d7c23 */ /* 0x000fe200080100b5 */
[----:B------:R-:W-:Y:S02]  /*d120*/  ISETP.GE.AND P5, PT, R0, R223, PT ;  /* 0x000000df0000720c */ /* 0x000fe40003fa6270 */
[----:B------:R-:W-:Y:S02]  /*d130*/  FSEL R12, R12, -INF , !P6 ;  /* 0xff8000000c0c7808 */ /* 0x000fe40007000000 */
[----:B------:R-:W-:Y:S02]  /*d140*/  IABS R5, R11 ;  /* 0x0000000b00057213 */ /* 0x000fe40000000000 */
[----:B------:R-:W-:Y:S02]  /*d150*/  ISETP.GT.AND P0, PT, R9, R0, PT ;  /* 0x000000000900720c */ /* 0x000fe40003f04270 */
[----:B------:R-:W-:-:S02]  /*d160*/  IABS R11, R14 ;  /* 0x0000000e000b7213 */ /* 0x000fc40000000000 */
[----:B------:R-:W-:Y:S01]  /*d170*/  I2FP.F32.S32 R15, R15 ;  /* 0x0000000f000f7245 */ /* 0x000fe20000201400 */
[----:B------:R-:W-:Y:S01]  /*d180*/  IMAD.IADD R14, R135, 0x1, -R4 ;  /* 0x00000001870e7824 */ /* 0x000fe200078e0a04 */
[----:B------:R-:W-:Y:S02]  /*d190*/  FSEL R31, R12, -INF , !P5 ;  /* 0xff8000000c1f7808 */ /* 0x000fe40006800000 */
[----:B------:R-:W-:Y:S01]  /*d1a0*/  I2FP.F32.S32 R12, R11 ;  /* 0x0000000b000c7245 */ /* 0x000fe20000201400 */
[----:B------:R-:W-:Y:S01]  /*d1b0*/  FFMA.FTZ R11, R15, -UR6, R183 ;  /* 0x800000060f0b7c23 */ /* 0x000fe200080100b7 */
[----:B------:R-:W-:Y:S02]  /*d1c0*/  FSEL R13, R13, -INF , !P0 ;  /* 0xff8000000d0d7808 */ /* 0x000fe40004000000 */
[----:B------:R-:W-:Y:S02]  /*d1d0*/  ISETP.GE.AND P6, PT, R0, R228, PT ;  /* 0x000000e40000720c */ /* 0x000fe40003fc6270 */
[----:B------:R-:W-:-:S02]  /*d1e0*/  ISETP.GT.AND P5, PT, R10, R0, PT ;  /* 0x000000000a00720c */ /* 0x000fc40003fa4270 */
[----:B------:R-:W-:Y:S02]  /*d1f0*/  I2FP.F32.S32 R5, R5 ;  /* 0x0000000500057245 */ /* 0x000fe40000201400 */
[----:B------:R-:W-:Y:S01]  /*d200*/  ISETP.GE.AND P0, PT, R0, R227, PT ;  /* 0x000000e30000720c */ /* 0x000fe20003f06270 */
[----:B------:R-:W-:Y:S01]  /*d210*/  VIADD R0, R6, 0xffffffb0 ;  /* 0xffffffb006007836 */ /* 0x000fe20000000000 */
[----:B------:R-:W-:Y:S01]  /*d220*/  IABS R14, R14 ;  /* 0x0000000e000e7213 */ /* 0x000fe20000000000 */
[----:B------:R-:W-:Y:S01]  /*d230*/  FFMA.FTZ R5, R5, -UR6, R32 ;  /* 0x8000000605057c23 */ /* 0x000fe20008010020 */
[----:B------:R-:W-:Y:S02]  /*d240*/  FSEL R15, R11, -INF , !P5 ;  /* 0xff8000000b0f7808 */ /* 0x000fe40006800000 */
[----:B------:R-:W-:Y:S01]  /*d250*/  ISETP.GT.AND P5, PT, R8, R0, PT ;  /* 0x000000000800720c */ /* 0x000fe20003fa4270 */
[----:B------:R-:W-:Y:S01]  /*d260*/  FFMA.FTZ R12, R12, -UR6, R34 ;  /* 0x800000060c0c7c23 */ /* 0x000fe20008010022 */
[----:B------:R-:W-:-:S02]  /*d270*/  I2FP.F32.S32 R11, R14 ;  /* 0x0000000e000b7245 */ /* 0x000fc40000201400 */
[----:B------:R-:W-:Y:S02]  /*d280*/  FSEL R32, R13, -INF , !P6 ;  /* 0xff8000000d207808 */ /* 0x000fe40007000000 */
[----:B------:R-:W-:Y:S02]  /*d290*/  FSEL R34, R15, -INF , !P0 ;  /* 0xff8000000f227808 */ /* 0x000fe40004000000 */
[C---:B------:R-:W-:Y:S02]  /*d2a0*/  ISETP.GE.AND P6, PT, R0.reuse, R222, PT ;  /* 0x000000de0000720c */ /* 0x040fe40003fc6270 */
[----:B------:R-:W-:Y:S02]  /*d2b0*/  ISETP.GT.AND P0, PT, R7, R0, PT ;  /* 0x000000000700720c */ /* 0x000fe40003f04270 */
[----:B------:R-:W-:Y:S01]  /*d2c0*/  FSEL R5, R5, -INF , !P5 ;  /* 0xff80000005057808 */ /* 0x000fe20006800000 */
[----:B------:R-:W-:Y:S01]  /*d2d0*/  FFMA.FTZ R13, R11, -UR6, R24 ;  /* 0x800000060b0d7c23 */ /* 0x000fe20008010018 */
[----:B------:R-:W-:Y:S01]  /*d2e0*/  ISETP.GE.AND P5, PT, R0, R223, PT ;  /* 0x000000df0000720c */ /* 0x000fe20003fa6270 */
[----:B------:R-:W-:Y:S01]  /*d2f0*/  IMAD.IADD R4, R2, 0x1, -R4 ;  /* 0x0000000102047824 */ /* 0x000fe200078e0a04 */
[----:B------:R-:W-:-:S02]  /*d300*/  FSEL R11, R12, -INF , !P0 ;  /* 0xff8000000c0b7808 */ /* 0x000fc40004000000 */
[----:B------:R-:W-:Y:S01]  /*d310*/  FSEL R231, R5, -INF , !P6 ;  /* 0xff80000005e77808 */ /* 0x000fe20007000000 */
[----:B------:R-:W-:Y:S01]  /*d320*/  VIADD R5, R3, 0xffffffb1 ;  /* 0xffffffb103057836 */ /* 0x000fe20000000000 */
[----:B------:R-:W-:Y:S02]  /*d330*/  FSEL R249, R11, -INF , !P5 ;  /* 0xff8000000bf97808 */ /* 0x000fe40006800000 */
[----:B------:R-:W-:Y:S01]  /*d340*/  IABS R12, R4 ;  /* 0x00000004000c7213 */ /* 0x000fe20000000000 */
[----:B------:R-:W-:-:S05]  /*d350*/  IMAD.IADD R11, R219, 0x1, -R5 ;  /* 0x00000001db0b7824 */ /* 0x000fca00078e0a05 */
[----:B------:R-:W-:Y:S01]  /*d360*/  IABS R4, R11 ;  /* 0x0000000b00047213 */ /* 0x000fe20000000000 */
[----:B------:R-:W-:Y:S02]  /*d370*/  IMAD.MOV.U32 R11, RZ, RZ, R12 ;  /* 0x000000ffff0b7224 */ /* 0x000fe400078e000c */
[----:B------:R-:W-:-:S03]  /*d380*/  IMAD.IADD R15, R134, 0x1, -R5 ;  /* 0x00000001860f7824 */ /* 0x000fc600078e0a05 */
[----:B------:R-:W-:Y:S02]  /*d390*/  I2FP.F32.S32 R11, R11 ;  /* 0x0000000b000b7245 */ /* 0x000fe40000201400 */
[-C--:B------:R-:W-:Y:S01]  /*d3a0*/  ISETP.GT.AND P0, PT, R9, R0.reuse, PT ;  /* 0x000000000900720c */ /* 0x080fe20003f04270 */
[----:B------:R-:W-:Y:S01]  /*d3b0*/  IMAD.IADD R14, R135, 0x1, -R5 ;  /* 0x00000001870e7824 */ /* 0x000fe200078e0a05 */
[----:B------:R-:W-:Y:S01]  /*d3c0*/  IABS R15, R15 ;  /* 0x0000000f000f7213 */ /* 0x000fe20000000000 */
[----:B------:R-:W-:Y:S01]  /*d3d0*/  FFMA.FTZ R11, R11, -UR6, R26 ;  /* 0x800000060b0b7c23 */ /* 0x000fe2000801001a */
[----:B------:R-:W-:Y:S02]  /*d3e0*/  ISETP.GT.AND P5, PT, R10, R0, PT ;  /* 0x000000000a00720c */ /* 0x000fe40003fa4270 */
[----:B------:R-:W-:Y:S02]  /*d3f0*/  FSEL R12, R13, -INF , !P0 ;  /* 0xff8000000d0c7808 */ /* 0x000fe40004000000 */
[----:B------:R-:W-:-:S02]  /*d400*/  ISETP.GE.AND P6, PT, R0, R228, PT ;  /* 0x000000e40000720c */ /* 0x000fc40003fc6270 */
[----:B------:R-:W-:Y:S02]  /*d410*/  I2FP.F32.S32 R4, R4 ;  /* 0x0000000400047245 */ /* 0x000fe40000201400 */
[----:B------:R-:W-:Y:S01]  /*d420*/  ISETP.GE.AND P0, PT, R0, R227, PT ;  /* 0x000000e30000720c */ /* 0x000fe20003f06270 */
[----:B------:R-:W-:Y:S01]  /*d430*/  VIADD R0, R6, 0xffffffb1 ;  /* 0xffffffb106007836 */ /* 0x000fe20000000000 */
[----:B------:R-:W-:Y:S02]  /*d440*/  I2FP.F32.S32 R15, R15 ;  /* 0x0000000f000f7245 */ /* 0x000fe40000201400 */
[----:B------:R-:W-:Y:S02]  /*d450*/  IABS R14, R14 ;  /* 0x0000000e000e7213 */ /* 0x000fe40000000000 */
[----:B------:R-:W-:Y:S01]  /*d460*/  FSEL R11, R11, -INF , !P5 ;  /* 0xff8000000b0b7808 */ /* 0x000fe20006800000 */
[----:B------:R-:W-:Y:S01]  /*d470*/  FFMA.FTZ R4, R4, -UR6, R33 ;  /* 0x8000000604047c23 */ /* 0x000fe20008010021 */
[----:B------:R-:W-:Y:S01]  /*d480*/  I2FP.F32.S32 R14, R14 ;  /* 0x0000000e000e7245 */ /* 0x000fe20000201400 */
[----:B------:R-:W-:Y:S01]  /*d490*/  FFMA.FTZ R13, R15, -UR6, R35 ;  /* 0x800000060f0d7c23 */ /* 0x000fe20008010023 */
[----:B------:R-:W-:-:S02]  /*d4a0*/  ISETP.GT.AND P5, PT, R8, R0, PT ;  /* 0x000000000800720c */ /* 0x000fc40003fa4270 */
[----:B------:R-:W-:Y:S02]  /*d4b0*/  FSEL R230, R11, -INF , !P0 ;  /* 0xff8000000be67808 */ /* 0x000fe40004000000 */
[----:B------:R-:W-:Y:S01]  /*d4c0*/  ISETP.GT.AND P0, PT, R7, R0, PT ;  /* 0x000000000700720c */ /* 0x000fe20003f04270 */
[----:B------:R-:W-:Y:S01]  /*d4d0*/  FFMA.FTZ R14, R14, -UR6, R25 ;  /* 0x800000060e0e7c23 */ /* 0x000fe20008010019 */
[----:B------:R-:W-:Y:S02]  /*d4e0*/  FSEL R11, R4, -INF , !P5 ;  /* 0xff800000040b7808 */ /* 0x000fe40006800000 */
[----:B------:R-:W-:Y:S02]  /*d4f0*/  FSEL R229, R12, -INF , !P6 ;  /* 0xff8000000ce57808 */ /* 0x000fe40007000000 */
[----:B------:R-:W-:Y:S02]  /*d500*/  FSEL R4, R13, -INF , !P0 ;  /* 0xff8000000d047808 */ /* 0x000fe40004000000 */
[----:B------:R-:W-:-:S02]  /*d510*/  ISETP.GE.AND P6, PT, R0, R222, PT ;  /* 0x000000de0000720c */ /* 0x000fc40003fc6270 */
[----:B------:R-:W-:Y:S02]  /*d520*/  ISETP.GE.AND P5, PT, R0, R223, PT ;  /* 0x000000df0000720c */ /* 0x000fe40003fa6270 */
[----:B------:R-:W-:Y:S01]  /*d530*/  ISETP.GT.AND P0, PT, R9, R0, PT ;  /* 0x000000000900720c */ /* 0x000fe20003f04270 */
[----:B------:R-:W-:Y:S01]  /*d540*/  VIADD R3, R3, 0xffffffb9 ;  /* 0xffffffb903037836 */ /* 0x000fe20000000000 */
[----:B------:R-:W-:Y:S02]  /*d550*/  FSEL R225, R11, -INF , !P6 ;  /* 0xff8000000be17808 */ /* 0x000fe40007000000 */
[----:B------:R-:W-:Y:S02]  /*d560*/  FSEL R226, R4, -INF , !P5 ;  /* 0xff80000004e27808 */ /* 0x000fe40006800000 */
[----:B------:R-:W-:Y:S02]  /*d570*/  FSEL R14, R14, -INF , !P0 ;  /* 0xff8000000e0e7808 */ /* 0x000fe40004000000 */
[----:B------:R-:W-:-:S02]  /*d580*/  ISETP.GE.AND P6, PT, R0, R228, PT ;  /* 0x000000e40000720c */ /* 0x000fc40003fc6270 */
[----:B------:R-:W-:Y:S02]  /*d590*/  ISETP.GT.AND P5, PT, R10, R0, PT ;  /* 0x000000000a00720c */ /* 0x000fe40003fa4270 */
[----:B------:R-:W-:Y:S01]  /*d5a0*/  ISETP.GE.AND P0, PT, R0, R227, PT ;  /* 0x000000e30000720c */ /* 0x000fe20003f06270 */
[--C-:B------:R-:W-:Y:S02]  /*d5b0*/  IMAD.IADD R0, R135, 0x1, -R3.reuse ;  /* 0x0000000187007824 */ /* 0x100fe400078e0a03 */
[----:B------:R-:W-:Y:S02]  /*d5c0*/  IMAD.IADD R11, R219, 0x1, -R3 ;  /* 0x00000001db0b7824 */ /* 0x000fe400078e0a03 */
[----:B------:R-:W-:Y:S01]  /*d5d0*/  IMAD.IADD R5, R2, 0x1, -R5 ;  /* 0x0000000102057824 */ /* 0x000fe200078e0a05 */
[----:B------:R-:W-:Y:S01]  /*d5e0*/  IABS R25, R0 ;  /* 0x0000000000197213 */ /* 0x000fe20000000000 */
[----:B------:R-:W-:Y:S01]  /*d5f0*/  IMAD.IADD R4, R134, 0x1, -R3 ;  /* 0x0000000186047824 */ /* 0x000fe200078e0a03 */
[----:B------:R-:W-:-:S02]  /*d600*/  IABS R0, R11 ;  /* 0x0000000b00007213 */ /* 0x000fc40000000000 */
[----:B------:R-:W-:Y:S02]  /*d610*/  IABS R5, R5 ;  /* 0x0000000500057213 */ /* 0x000fe40000000000 */
[----:B------:R-:W-:Y:S02]  /*d620*/  IABS R4, R4 ;  /* 0x0000000400047213 */ /* 0x000fe40000000000 */
[----:B------:R-:W-:Y:S02]  /*d630*/  I2FP.F32.S32 R0, R0 ;  /* 0x0000000000007245 */ /* 0x000fe40000201400 */
[----:B------:R-:W-:Y:S01]  /*d640*/  I2FP.F32.S32 R5, R5 ;  /* 0x0000000500057245 */ /* 0x000fe20000201400 */
[----:B------:R-:W-:Y:S01]  /*d650*/  IMAD.MOV.U32 R11, RZ, RZ, R4 ;  /* 0x000000ffff0b7224 */ /* 0x000fe200078e0004 */
[----:B------:R-:W-:Y:S01]  /*d660*/  UIADD3 UR7, UPT, UPT, UR22, -0x3, URZ ;  /* 0xfffffffd16077890 */ /* 0x000fe2000fffe0ff */
[----:B------:R-:W-:Y:S01]  /*d670*/  FFMA.FTZ R4, R0, -UR6, R141 ;  /* 0x8000000600047c23 */ /* 0x000fe2000801008d */
[----:B------:R-:W-:-:S02]  /*d680*/  VIADD R0, R6, 0xffffffb9 ;  /* 0xffffffb906007836 */ /* 0x000fc40000000000 */
[----:B------:R-:W-:Y:S01]  /*d690*/  FFMA.FTZ R5, R5, -UR6, R27 ;  /* 0x8000000605057c23 */ /* 0x000fe2000801001b */
[----:B------:R-:W-:Y:S01]  /*d6a0*/  UISETP.GT.U32.AND UP0, UPT, UR7, UR19, UPT ;  /* 0x000000130700728c */ /* 0x000fe2000bf04070 */
[----:B------:R-:W-:Y:S02]  /*d6b0*/  I2FP.F32.S32 R11, R11 ;  /* 0x0000000b000b7245 */ /* 0x000fe40000201400 */
[----:B------:R-:W-:Y:S02]  /*d6c0*/  FSEL R217, R14, -INF , !P6 ;  /* 0xff8000000ed97808 */ /* 0x000fe40007000000 */
[----:B------:R-:W-:Y:S02]  /*d6d0*/  ISETP.GT.AND P6, PT, R8, R0, PT ;  /* 0x000000000800720c */ /* 0x000fe40003fc4270 */
[----:B------:R-:W-:Y:S01]  /*d6e0*/  FSEL R5, R5, -INF , !P5 ;  /* 0xff80000005057808 */ /* 0x000fe20006800000 */
[----:B------:R-:W-:Y:S01]  /*d6f0*/  IMAD.MOV.U32 R242, RZ, RZ, R224 ;  /* 0x000000fffff27224 */ /* 0x000fe200078e00e0 */
[----:B------:R-:W-:Y:S01]  /*d700*/  I2FP.F32.S32 R25, R25 ;  /* 0x0000001900197245 */ /* 0x000fe20000201400 */
[----:B------:R-:W-:Y:S01]  /*d710*/  FFMA.FTZ R11, R11, -UR6, R143 ;  /* 0x800000060b0b7c23 */ /* 0x000fe2000801008f */
[----:B------:R-:W-:-:S02]  /*d720*/  ISETP.GE.AND P5, PT, R0, R222, PT ;  /* 0x000000de0000720c */ /* 0x000fc40003fa6270 */
[----:B------:R-:W-:Y:S02]  /*d730*/  FSEL R4, R4, -INF , !P6 ;  /* 0xff80000004047808 */ /* 0x000fe40007000000 */
[----:B------:R-:W-:Y:S02]  /*d740*/  FSEL R224, R5, -INF , !P0 ;  /* 0xff80000005e07808 */ /* 0x000fe40004000000 */
[-C--:B------:R-:W-:Y:S01]  /*d750*/  ISETP.GT.AND P0, PT, R7, R0.reuse, PT ;  /* 0x000000000700720c */ /* 0x080fe20003f04270 */
[----:B------:R-:W-:Y:S01]  /*d760*/  FFMA.FTZ R25, R25, -UR6, R193 ;  /* 0x8000000619197c23 */ /* 0x000fe200080100c1 */
[----:B------:R-:W-:Y:S01]  /*d770*/  FSEL R194, R4, -INF , !P5 ;  /* 0xff80000004c27808 */ /* 0x000fe20006800000 */
[----:B------:R-:W-:Y:S01]  /*d780*/  VIADD R20, R220, 0x9e3779b9 ;  /* 0x9e3779b9dc147836 */ /* 0x000fe20000000000 */
[----:B------:R-:W-:Y:S01]  /*d790*/  ISETP.GE.AND P6, PT, R0, R223, PT ;  /* 0x000000df0000720c */ /* 0x000fe20003fc6270 */
[----:B------:R-:W-:Y:S01]  /*d7a0*/  VIADD R19, R220, 0x3c6ef372 ;  /* 0x3c6ef372dc137836 */ /* 0x000fe20000000000 */
[----:B------:R-:W-:-:S02]  /*d7b0*/  ISETP.GT.AND P5, PT, R9, R0, PT ;  /* 0x000000000900720c */ /* 0x000fc40003fa4270 */
[----:B------:R-:W-:Y:S02]  /*d7c0*/  LOP3.LUT R23, R221, UR7, R243, 0x96, !PT ;  /* 0x00000007dd177c12 */ /* 0x000fe4000f8e96f3 */
[----:B------:R-:W-:Y:S01]  /*d7d0*/  FSEL R24, R11, -INF , !P0 ;  /* 0xff8000000b187808 */ /* 0x000fe20004000000 */
[----:B------:R-:W-:Y:S08]  /*d7e0*/  BRA.U !UP0, `(.L_x_2449) ;  /* 0x0000000108f07547 */ /* 0x000ff0000b800000 */
[----:B------:R-:W2:Y:S01]  /*d7f0*/  LDL R243, [R1+0x8] ;  /* 0x0000080001f37983 */ /* 0x000ea20000100800 */
[----:B------:R-:W-:Y:S01]  /*d800*/  IMAD.U32 R11, RZ, RZ, UR22 ;  /* 0x00000016ff0b7e24 */ /* 0x000fe2000f8e00ff */
[----:B------:R-:W-:Y:S01]  /*d810*/  MOV R18, UR10 ;  /* 0x0000000a00127c02 */ /* 0x000fe20008000f00 */
[----:B------:R-:W-:Y:S02]  /*d820*/  IMAD.U32 R13, RZ, RZ, UR10 ;  /* 0x0000000aff0d7e24 */ /* 0x000fe4000f8e00ff */
[----:B------:R-:W-:Y:S02]  /*d830*/  @!P3 VIADD R11, R11, 0xfffffffc ;  /* 0xfffffffc0b0bb836 */ /* 0x000fe40000000000 */
[----:B------:R-:W-:Y:S02]  /*d840*/  IMAD.U32 R14, RZ, RZ, UR22 ;  /* 0x00000016ff0e7e24 */ /* 0x000fe4000f8e00ff */
[----:B------:R-:W-:-:S04]  /*d850*/  @!P3 IMAD.WIDE.U32 R4, R11, UR10, RZ ;  /* 0x0000000a0b04bc25 */ /* 0x000fc8000f8e00ff */
[----:B------:R-:W-:Y:S02]  /*d860*/  @!P3 IMAD R5, R11, UR11, R5 ;  /* 0x0000000b0b05bc24 */ /* 0x000fe4000f8e0205 */
[----:B------:R-:W-:Y:S02]  /*d870*/  IMAD.U32 R11, RZ, RZ, UR22 ;  /* 0x00000016ff0b7e24 */ /* 0x000fe4000f8e00ff */
[C---:B------:R-:W-:Y:S01]  /*d880*/  @!P3 IMAD.SHL.U32 R12, R4.reuse, 0x20, RZ ;  /* 0x00000020040cb824 */ /* 0x040fe200078e00ff */
[----:B------:R-:W-:Y:S01]  /*d890*/  @!P3 SHF.L.U64.HI R15, R4, 0x5, R5 ;  /* 0x00000005040fb819 */ /* 0x000fe20000010205 */
[----:B------:R-:W-:Y:S01]  /*d8a0*/  @!P1 VIADD R14, R14, 0xfffffffc ;  /* 0xfffffffc0e0e9836 */ /* 0x000fe20000000000 */
[----:B------:R-:W-:Y:S02]  /*d8b0*/  @!P3 IADD3 R11, PT, PT, R11, -0x4, RZ ;  /* 0xfffffffc0b0bb810 */ /* 0x000fe40007ffe0ff */
[----:B------:R-:W-:Y:S02]  /*d8c0*/  @!P3 LEA R18, P0, R18, R12, 0x4 ;  /* 0x0000000c1212b211 */ /* 0x000fe400078020ff */
[----:B------:R-:W-:Y:S01]  /*d8d0*/  MOV R12, UR11 ;  /* 0x0000000b000c7c02 */ /* 0x000fe20008000f00 */
[----:B------:R-:W-:-:S03]  /*d8e0*/  @!P3 IMAD.WIDE.U32 R4, R11, UR10, RZ ;  /* 0x0000000a0b04bc25 */ /* 0x000fc6000f8e00ff */
[----:B------:R-:W-:Y:S01]  /*d8f0*/  @!P3 LEA.HI.X R22, R13, R15, R12, 0x4, P0 ;  /* 0x0000000f0d16b211 */ /* 0x000fe200000f240c */
[----:B------:R-:W-:Y:S02]  /*d900*/  IMAD.U32 R15, RZ, RZ, UR22 ;  /* 0x00000016ff0f7e24 */ /* 0x000fe4000f8e00ff */
[----:B------:R-:W-:Y:S02]  /*d910*/  @!P3 IMAD R5, R11, UR11, R5 ;  /* 0x0000000b0b05bc24 */ /* 0x000fe4000f8e0205 */
[----:B------:R-:W-:Y:S01]  /*d920*/  @!P1 IMAD.WIDE.U32 R12, R14, UR10, RZ ;  /* 0x0000000a0e0c9c25 */ /* 0x000fe2000f8e00ff */
[----:B------:R-:W-:-:S03]  /*d930*/  @!P1 IADD3 R11, PT, PT, R15, -0x4, RZ ;  /* 0xfffffffc0f0b9810 */ /* 0x000fc60007ffe0ff */
[----:B------:R-:W-:Y:S01]  /*d940*/  @!P1 IMAD R13, R14, UR11, R13 ;  /* 0x0000000b0e0d9c24 */ /* 0x000fe2000f8e020d */
[----:B--2---:R-:W-:-:S04]  /*d950*/  @!P3 LEA R16, P0, R4, R243, 0x6 ;  /* 0x000000f30410b211 */ /* 0x004fc800078030ff */
[----:B------:R-:W-:Y:S01]  /*d960*/  @!P3 LEA.HI.X R17, R4, R252, R5, 0x6, P0 ;  /* 0x000000fc0411b211 */ /* 0x000fe200000f3405 */
[----:B------:R-:W-:Y:S01]  /*d970*/  @!P1 IMAD.WIDE.U32 R4, R11, UR10, RZ ;  /* 0x0000000a0b049c25 */ /* 0x000fe2000f8e00ff */
[----:B------:R-:W-:-:S03]  /*d980*/  @!P1 LEA R14, P0, R12, R243, 0x6 ;  /* 0x000000f30c0e9211 */ /* 0x000fc600078030ff */
[----:B------:R-:W-:Y:S01]  /*d990*/  @!PT LDS RZ, [RZ] ;  /* 0x00000000fffff984 */ /* 0x000fe20000000800 */
[----:B------:R-:W-:Y:S01]  /*d9a0*/  @!PT LDS RZ, [RZ] ;  /* 0x00000000fffff984 */ /* 0x000fe20000000800 */
[----:B------:R-:W-:Y:S01]  /*d9b0*/  @!PT LDS RZ, [RZ] ;  /* 0x00000000fffff984 */ /* 0x000fe20000000800 */
[----:B------:R1:W-:Y:S01]  /*d9c0*/  @!P3 LDGSTS.E.BYPASS.LTC128B.128 [R218+0x8000], desc[UR28][R16.64] ;  /* 0x0800000010dabfae */ /* 0x0003e2000b981a1c */
[-C--:B------:R-:W-:Y:S01]  /*d9d0*/  @!P1 LEA.HI.X R15, R12, R252.reuse, R13, 0x6, P0 ;  /* 0x000000fc0c0f9211 */ /* 0x080fe200000f340d */
[----:B------:R-:W-:Y:S01]  /*d9e0*/  @!P1 IMAD R13, R11, UR11, R5 ;  /* 0x0000000b0b0d9c24 */ /* 0x000fe2000f8e0205 */
[----:B------:R-:W-:Y:S01]  /*d9f0*/  @!P3 LEA R12, P0, R18, R243, 0x1 ;  /* 0x000000f3120cb211 */ /* 0x000fe200078008ff */
[----:B------:R-:W-:Y:S01]  /*da00*/  IMAD.U32 R5, RZ, RZ, UR10 ;  /* 0x0000000aff057e24 */ /* 0x000fe2000f8e00ff */
[C---:B------:R-:W-:Y:S01]  /*da10*/  @!P1 SHF.L.U32 R11, R4.reuse, 0x5, RZ ;  /* 0x00000005040b9819 */ /* 0x040fe200000006ff */
[----:B------:R1:W-:Y:S01]  /*da20*/  @P3 STS.128 [R218+0x8000], RZ ;  /* 0x008000ffda003388 */ /* 0x0003e20000000c00 */
[----:B------:R-:W-:Y:S02]  /*da30*/  @!P1 SHF.L.U64.HI R21, R4, 0x5, R13 ;  /* 0x0000000504159819 */ /* 0x000fe4000001020d */
[----:B------:R-:W-:Y:S01]  /*da40*/  @!P3 LEA.HI.X R13, R18, R252, R22, 0x1, P0 ;  /* 0x000000fc120db211 */ /* 0x000fe200000f0c16 */
[----:B------:R-:W-:Y:S01]  /*da50*/  @!PT LDS RZ, [RZ] ;  /* 0x00000000fffff984 */ /* 0x000fe20000000800 */
[----:B------:R-:W-:Y:S01]  /*da60*/  @!PT LDS RZ, [RZ] ;  /* 0x00000000fffff984 */ /* 0x000fe20000000800 */
[----:B------:R-:W-:Y:S01]  /*da70*/  @!PT LDS RZ, [RZ] ;  /* 0x00000000fffff984 */ /* 0x000fe20000000800 */
[----:B------:R1:W-:Y:S01]  /*da80*/  @!P1 LDGSTS.E.BYPASS.LTC128B.128 [R218+0x9000], desc[UR28][R14.64+0x80] ;  /* 0x090000800eda9fae */ /* 0x0003e2000b981a1c */
[----:B------:R-:W-:Y:S01]  /*da90*/  @!P1 LEA R5, P0, R5, R11, 0x4 ;  /* 0x0000000b05059211 */ /* 0x000fe200078020ff */
[----:B------:R-:W-:Y:S01]  /*daa0*/  IMAD.U32 R11, RZ, RZ, UR10 ;  /* 0x0000000aff0b7e24 */ /* 0x000fe2000f8e00ff */
[----:B------:R-:W-:Y:S01]  /*dab0*/  MOV R4, UR11 ;  /* 0x0000000b00047c02 */ /* 0x000fe20008000f00 */
[----:B------:R1:W-:Y:S03]  /*dac0*/  @P1 STS.128 [R218+0x9000], RZ ;  /* 0x009000ffda001388 */ /* 0x0003e60000000c00 */
[----:B------:R-:W-:Y:S01]  /*dad0*/  @!P1 LEA.HI.X R11, R11, R21, R4, 0x4, P0 ;  /* 0x000000150b0b9211 */ /* 0x000fe200000f2404 */
[----:B------:R-:W-:Y:S01]  /*dae0*/  @!PT LDS RZ, [RZ] ;  /* 0x00000000fffff984 */ /* 0x000fe20000000800 */
[----:B------:R-:W-:Y:S01]  /*daf0*/  @!PT LDS RZ, [RZ] ;  /* 0x00000000fffff984 */ /* 0x000fe20000000800 */
[----:B------:R-:W-:Y:S01]  /*db00*/  @!PT LDS RZ, [RZ] ;  /* 0x00000000fffff984 */ /* 0x000fe20000000800 */
[----:B------:R1:W-:Y:S01]  /*db10*/  @!P3 LDGSTS.E.BYPASS.LTC128B.128 [R218+0x8800], desc[UR28][R12.64] ;  /* 0x088000000cdabfae */ /* 0x0003e2000b981a1c */
[----:B------:R-:W-:-:S03]  /*db20*/  @!P1 LEA R4, P0, R5, R243, 0x1 ;  /* 0x000000f305049211 */ /* 0x000fc600078008ff */
[----:B------:R1:W-:Y:S01]  /*db30*/  @P3 STS.128 [R218+0x8800], RZ ;  /* 0x008800ffda003388 */ /* 0x0003e20000000c00 */
[----:B------:R-:W-:-:S05]  /*db40*/  @!P1 LEA.HI.X R5, R5, R252, R11, 0x1, P0 ;  /* 0x000000fc05059211 */ /* 0x000fca00000f0c0b */
[----:B------:R-:W-:Y:S01]  /*db50*/  @!PT LDS RZ, [RZ] ;  /* 0x00000000fffff984 */ /* 0x000fe20000000800 */
[----:B------:R-:W-:Y:S01]  /*db60*/  @!PT LDS RZ, [RZ] ;  /* 0x00000000fffff984 */ /* 0x000fe20000000800 */
[----:B------:R-:W-:Y:S01]  /*db70*/  @!PT LDS RZ, [RZ] ;  /* 0x00000000fffff984 */ /* 0x000fe20000000800 */
[----:B------:R1:W-:Y:S04]  /*db80*/  @!P1 LDGSTS.E.BYPASS.LTC128B.128 [R218+0x9800], desc[UR28][R4.64+0x80] ;  /* 0x0980008004da9fae */ /* 0x0003e8000b981a1c */
[----:B------:R1:W-:Y:S04]  /*db90*/  @P1 STS.128 [R218+0x9800], RZ ;  /* 0x009800ffda001388 */ /* 0x0003e80000000c00 */
[----:B------:R-:W0:Y:S02]  /*dba0*/  LDGDEPBAR ;  /* 0x00000000000079af */ /* 0x000e240000000000 */
.L_x_2449:
[----:B------:R-:W2:Y:S04]  /*dbb0*/  LDL.64 R26, [R1+0x48] ;  /* 0x00004800011a7983 */ /* 0x000ea80000100a00 */
[----:B-1----:R-:W3:Y:S04]  /*dbc0*/  LDL.64 R16, [R1+0x50] ;  /* 0x0000500001107983 */ /* 0x002ee80000100a00 */
[----:B------:R-:W4:Y:S04]  /*dbd0*/  LDL.64 R134, [R1+0x58] ;  /* 0x0000580001867983 */ /* 0x000f280000100a00 */
[----:B------:R-:W5:Y:S01]  /*dbe0*/  LDL.64 R28, [R1+0x60] ;  /* 0x00006000011c7983 */ /* 0x000f620000100a00 */
[----:B------:R-:W1:Y:S01]  /*dbf0*/  S2R R136, SR_CTAID.X ;  /* 0x0000000000887919 */ /* 0x000e620000002500 */
[----:B------:R-:W1:Y:S01]  /*dc00*/  S2R R12, SR_CTAID.X ;  /* 0x00000000000c7919 */ /* 0x000e620000002500 */
[--C-:B------:R-:W-:Y:S01]  /*dc10*/  SHF.R.U32.HI R11, RZ, 0x5, R214.reuse ;  /* 0x00000005ff0b7819 */ /* 0x100fe200000116d6 */
[----:B------:R-:W-:Y:S01]  /*dc20*/  IMAD.WIDE.U32 R4, R23, -0x326172a9, RZ ;  /* 0xcd9e8d5717047825 */ /* 0x000fe200078e00ff */
[----:B------:R-:W-:Y:S01]  /*dc30*/  SHF.R.U32.HI R14, RZ, 0x5, R214 ;  /* 0x00000005ff0e7819 */ /* 0x000fe200000116d6 */
[----:B------:R-:W5:Y:S01]  /*dc40*/  LDCU UR4, c[0x0][0x45c] ;  /* 0x00008b80ff0477ac */ /* 0x000f620008000800 */
[----:B------:R-:W-:-:S02]  /*dc50*/  FSEL R143, R24, -INF , !P6 ;  /* 0xff800000188f7808 */ /* 0x000fc40007000000 */
[----:B------:R-:W-:Y:S02]  /*dc60*/  FSEL R15, R25, -INF , !P5 ;  /* 0xff800000190f7808 */ /* 0x000fe40006800000 */
[----:B------:R-:W-:Y:S02]  /*dc70*/  ISETP.GE.AND P0, PT, R0, R228, PT ;  /* 0x000000e40000720c */ /* 0x000fe40003f06270 */
[----:B------:R-:W-:Y:S02]  /*dc80*/  ISETP.GT.AND P6, PT, R10, R0, PT ;  /* 0x000000000a00720c */ /* 0x000fe40003fc4270 */
[----:B-1----:R-:W-:Y:S02]  /*dc90*/  LEA R136, R136, R11, 0x3 ;  /* 0x0000000b88887211 */ /* 0x002fe400078e18ff */
[----:B------:R-:W-:Y:S02]  /*dca0*/  LEA R12, R12, R14, 0x3 ;  /* 0x0000000e0c0c7211 */ /* 0x000fe400078e18ff */
[----:B------:R-:W-:-:S03]  /*dcb0*/  IADD3 R136, PT, PT, R136, 0x4, RZ ;  /* 0x0000000488887810 */ /* 0x000fc60007ffe0ff */
[----:B------:R-:W-:-:S04]  /*dcc0*/  IMAD.WIDE.U32 R12, R12, -0x326172a9, RZ ;  /* 0xcd9e8d570c0c7825 */ /* 0x000fc800078e00ff */
[----:B------:R-:W-:Y:S01]  /*dcd0*/  IMAD.WIDE.U32 R136, R136, -0x326172a9, RZ ;  /* 0xcd9e8d5788887825 */ /* 0x000fe200078e00ff */
[C-C-:B------:R-:W-:Y:S02]  /*dce0*/  LOP3.LUT R12, R20.reuse, R12, R5.reuse, 0x96, !PT ;  /* 0x0000000c140c7212 */ /* 0x140fe400078e9605 */
[----:B------:R-:W-:-:S03]  /*dcf0*/  LOP3.LUT R20, R20, R136, R5, 0x96, !PT ;  /* 0x0000008814147212 */ /* 0x000fc600078e9605 */
[----:B------:R-:W-:Y:S01]  /*dd00*/  IMAD.WIDE.U32 R12, R12, -0x2daee0ad, RZ ;  /* 0xd2511f530c0c7825 */ /* 0x000fe200078e00ff */
[----:B------:R-:W-:-:S03]  /*dd10*/  ISETP.GE.AND P5, PT, R0, R227, PT ;  /* 0x000000e30000720c */ /* 0x000fc60003fa6270 */
[----:B------:R-:W-:Y:S02]  /*dd20*/  VIADD R0, R221, 0x32370b8f ;  /* 0x32370b8fdd007836 */ /* 0x000fe40000000000 */
[----:B------:R-:W-:Y:S01]  /*dd30*/  IMAD.WIDE.U32 R20, R20, -0x2daee0ad, RZ ;  /* 0xd2511f5314147825 */ /* 0x000fe200078e00ff */
[----:B------:R-:W-:-:S04]  /*dd40*/  IADD3 R14, PT, PT, R2, -R3, RZ ;  /* 0x80000003020e7210 */ /* 0x000fc80007ffe0ff */
[----:B------:R-:W-:Y:S01]  /*dd50*/  IABS R14, R14 ;  /* 0x0000000e000e7213 */ /* 0x000fe20000000000 */
[----:B------:R-:W1:Y:S01]  /*dd60*/  S2UR UR5, SR_CgaCtaId ;  /* 0x00000000000579c3 */ /* 0x000e620000008800 */
[C---:B------:R-:W-:Y:S01]  /*dd70*/  SHF.L.U32 R35, R214.reuse, 0x3, RZ ;  /* 0x00000003d6237819 */ /* 0x040fe200000006ff */
[----:B------:R-:W-:Y:S01]  /*dd80*/  IMAD.SHL.U32 R33, R214, 0x40, RZ ;  /* 0x00000040d6217824 */ /* 0x000fe200078e00ff */
[----:B------:R-:W-:Y:S02]  /*dd90*/  SHF.R.U32.HI R210, RZ, 0x1, R214 ;  /* 0x00000001ffd27819 */ /* 0x000fe400000116d6 */
[----:B------:R-:W-:Y:S01]  /*dda0*/  LOP3.LUT R208, R35, 0x38, RZ, 0xc0, !PT ;  /* 0x0000003823d07812 */ /* 0x000fe200078ec0ff */
[----:B------:R-:W-:Y:S02]  /*ddb0*/  UMOV UR12, 0x400 ;  /* 0x00000400000c7882 */ /* 0x000fe40000000000 */
[----:B-1----:R-:W-:Y:S01]  /*ddc0*/  ULEA UR5, UR5, UR12, 0x18 ;  /* 0x0000000c05057291 */ /* 0x002fe2000f8ec0ff */
[----:B--2---:R-:W-:-:S02]  /*ddd0*/  LOP3.LUT R11, R19, R4, R27, 0x96, !PT ;  /* 0x00000004130b7212 */ /* 0x004fc400078e961b */
[----:B---3--:R-:W-:-:S03]  /*dde0*/  LOP3.LUT R5, R19, R4, R17, 0x96, !PT ;  /* 0x0000000413057212 */ /* 0x008fc600078e9611 */
[----:B------:R-:W-:Y:S01]  /*ddf0*/  IMAD.WIDE.U32 R22, R11, -0x2daee0ad, RZ ;  /* 0xd2511f530b167825 */ /* 0x000fe200078e00ff */
[----:B------:R-:W-:-:S03]  /*de00*/  IADD3 R4, PT, PT, R221, 0x76cf5d0a, RZ ;  /* 0x76cf5d0add047810 */ /* 0x000fc60007ffe0ff */
[----:B------:R-:W-:Y:S01]  /*de10*/  IMAD.WIDE.U32 R18, R5, -0x2daee0ad, RZ ;  /* 0xd2511f5305127825 */ /* 0x000fe200078e00ff */
[----:B------:R-:W-:Y:S02]  /*de20*/  LOP3.LUT R3, R0, R12, R23, 0x96, !PT ;  /* 0x0000000c00037212 */ /* 0x000fe400078e9617 */
[C---:B----4-:R-:W-:Y:S02]  /*de30*/  LOP3.LUT R5, R4.reuse, R134, R13, 0x96, !PT ;  /* 0x0000008604057212 */ /* 0x050fe400078e960d */
[----:B-----5:R-:W-:Y:S02]  /*de40*/  LOP3.LUT R2, R4, R28, R21, 0x96, !PT ;  /* 0x0000001c04027212 */ /* 0x020fe400078e9615 */
[----:B------:R-:W-:Y:S01]  /*de50*/  LOP3.LUT R12, R0, R20, R19, 0x96, !PT ;  /* 0x00000014000c7212 */ /* 0x000fe200078e9613 */
[----:B------:R-:W-:Y:S01]  /*de60*/  IMAD.WIDE.U32 R196, R3, -0x326172a9, RZ ;  /* 0xcd9e8d5703c47825 */ /* 0x000fe200078e00ff */
[----:B------:R-:W-:-:S03]  /*de70*/  IADD3 R11, PT, PT, R220, -0x255992d5, RZ ;  /* 0xdaa66d2bdc0b7810 */ /* 0x000fc60007ffe0ff */
[----:B------:R-:W-:Y:S01]  /*de80*/  IMAD.WIDE.U32 R4, R5, -0x326172a9, RZ ;  /* 0xcd9e8d5705047825 */ /* 0x000fe200078e00ff */
[----:B------:R-:W-:-:S03]  /*de90*/  IADD3 R0, PT, PT, R220, 0x78dde6e4, RZ ;  /* 0x78dde6e4dc007810 */ /* 0x000fc60007ffe0ff */
[----:B------:R-:W-:-:S04]  /*dea0*/  IMAD.WIDE.U32 R2, R2, -0x326172a9, RZ ;  /* 0xcd9e8d5702027825 */ /* 0x000fc800078e00ff */
[----:B------:R-:W-:Y:S01]  /*deb0*/  IMAD.WIDE.U32 R192, R12, -0x326172a9, RZ ;  /* 0xcd9e8d570cc07825 */ /* 0x000fe200078e00ff */
[C---:B------:R-:W-:Y:S02]  /*dec0*/  LOP3.LUT R5, R11.reuse, R26, R5, 0x96, !PT ;  /* 0x0000001a0b057212 */ /* 0x040fe400078e9605 */
[----:B------:R-:W-:Y:S02]  /*ded0*/  LOP3.LUT R3, R11, R16, R3, 0x96, !PT ;  /* 0x000000100b037212 */ /* 0x000fe400078e9603 */
[C---:B------:R-:W-:Y:S01]  /*dee0*/  LOP3.LUT R12, R0.reuse, R2, R193, 0x96, !PT ;  /* 0x00000002000c7212 */ /* 0x040fe200078e96c1 */
[----:B------:R-:W-:Y:S01]  /*def0*/  VIADD R11, R221, 0xed9eba14 ;  /* 0xed9eba14dd0b7836 */ /* 0x000fe20000000000 */
[----:B------:R-:W-:Y:S01]  /*df00*/  LOP3.LUT R13, R0, R4, R197, 0x96, !PT ;  /* 0x00000004000d7212 */ /* 0x000fe200078e96c5 */
[----:B------:R-:W-:Y:S01]  /*df10*/  IMAD.WIDE.U32 R4, R5, -0x2daee0ad, RZ ;  /* 0xd2511f5305047825 */ /* 0x000fe200078e00ff */
[----:B------:R-:W-:-:S03]  /*df20*/  IADD3 R0, PT, PT, R221, -0x56f99767, RZ ;  /* 0xa9066899dd007810 */ /* 0x000fc60007ffe0ff */
[----:B------:R-:W-:Y:S01]  /*df30*/  IMAD.WIDE.U32 R2, R3, -0x2daee0ad, RZ ;  /* 0xd2511f5303027825 */ /* 0x000fe200078e00ff */
[----:B------:R-:W-:-:S03]  /*df40*/  MOV R16, R14 ;  /* 0x0000000e00107202 */ /* 0x000fc60000000f00 */
[----:B------:R-:W-:Y:S01]  /*df50*/  IMAD.WIDE.U32 R188, R12, -0x2daee0ad, RZ ;  /* 0xd2511f530cbc7825 */ /* 0x000fe200078e00ff */
[----:B------:R-:W-:-:S03]  /*df60*/  LOP3.LUT R14, R11, R18, R3, 0x96, !PT ;  /* 0x000000120b0e7212 */ /* 0x000fc600078e9603 */
[----:B------:R-:W-:Y:S01]  /*df70*/  IMAD.WIDE.U32 R190, R13, -0x2daee0ad, RZ ;  /* 0xd2511f530dbe7825 */ /* 0x000fe200078e00ff */
[----:B------:R-:W-:Y:S02]  /*df80*/  LOP3.LUT R13, R11, R22, R5, 0x96, !PT ;  /* 0x000000160b0d7212 */ /* 0x000fe400078e9605 */
[C---:B------:R-:W-:Y:S02]  /*df90*/  LOP3.LUT R11, R0.reuse, R2, R189, 0x96, !PT ;  /* 0x00000002000b7212 */ /* 0x040fe400078e96bd */
[----:B------:R-:W-:Y:S02]  /*dfa0*/  FMNMX3.FTZ R2, R215, R198, R179, !PT ;  /* 0x000000c6d7027276 */ /* 0x000fe400078100b3 */
[----:B------:R-:W-:Y:S02]  /*dfb0*/  I2FP.F32.S32 R16, R16 ;  /* 0x0000001000107245 */ /* 0x000fe40000201400 */
[----:B------:R-:W-:Y:S02]  /*dfc0*/  LOP3.LUT R12, R0, R4, R191, 0x96, !PT ;  /* 0x00000004000c7212 */ /* 0x000fe400078e96bf */
[----:B------:R-:W-:Y:S01]  /*dfd0*/  FMNMX3.FTZ R4, R2, R132, R30, !PT ;  /* 0x0000008402047276 */ /* 0x000fe2000781001e */
[----:B------:R-:W-:Y:S01]  /*dfe0*/  FFMA.FTZ R3, R16, -UR6, R195 ;  /* 0x8000000610037c23 */ /* 0x000fe200080100c3 */
[----:B------:R-:W-:-:S02]  /*dff0*/  FMNMX3.FTZ R5, R209, R199, R184, !PT ;  /* 0x000000c7d1057276 */ /* 0x000fc400078100b8 */
[----:B------:R-:W-:Y:S02]  /*e000*/  FMNMX3.FTZ R4, R4, R231, R225, !PT ;  /* 0x000000e704047276 */ /* 0x000fe400078100e1 */
[----:B------:R-:W-:Y:S02]  /*e010*/  FMNMX3.FTZ R5, R5, R138, R31, !PT ;  /* 0x0000008a05057276 */ /* 0x000fe4000781001f */
[----:B------:R-:W-:Y:S02]  /*e020*/  FSEL R16, R3, -INF , !P6 ;  /* 0xff80000003107808 */ /* 0x000fe40007000000 */
[----:B------:R-:W-:Y:S02]  /*e030*/  FMNMX3.FTZ R3, R213, R186, R142, !PT ;  /* 0x000000bad5037276 */ /* 0x000fe4000781008e */
[----:B------:R-:W-:Y:S02]  /*e040*/  FMNMX3.FTZ R135, R4, R203, R194, !PT ;  /* 0x000000cb04877276 */ /* 0x000fe400078100c2 */
[----:B------:R-:W-:-:S02]  /*e050*/  FMNMX3.FTZ R134, R5, R249, R226, !PT ;  /* 0x000000f905867276 */ /* 0x000fc400078100e2 */
[----:B------:R-:W-:Y:S01]  /*e060*/  FMNMX3.FTZ R3, R3, R133, R32, !PT ;  /* 0x0000008503037276 */ /* 0x000fe20007810020 */
[----:B------:R-:W1:Y:S01]  /*e070*/  SHFL.BFLY PT, R20, R135, 0x2, 0x1f ;  /* 0x0c401f0087147f89 */ /* 0x000e6200000e0000 */
[----:B------:R-:W-:Y:S02]  /*e080*/  FMNMX3.FTZ R134, R134, R202, R143, !PT ;  /* 0x000000ca86867276 */ /* 0x000fe4000781008f */
[----:B------:R-:W-:Y:S02]  /*e090*/  FSEL R191, R15, -INF , !P0 ;  /* 0xff8000000fbf7808 */ /* 0x000fe40004000000 */
[----:B------:R-:W-:Y:S01]  /*e0a0*/  FMNMX3.FTZ R3, R3, R229, R217, !PT ;  /* 0x000000e503037276 */ /* 0x000fe200078100d9 */
[----:B------:R-:W2:Y:S01]  /*e0b0*/  SHFL.BFLY PT, R17, R134, 0x2, 0x1f ;  /* 0x0c401f0086117f89 */ /* 0x000ea200000e0000 */
[----:B------:R-:W-:Y:S02]  /*e0c0*/  FMNMX3.FTZ R2, R216, R200, R178, !PT ;  /* 0x000000c8d8027276 */ /* 0x000fe400078100b2 */
[----:B------:R-:W-:-:S02]  /*e0d0*/  FMNMX3.FTZ R136, R3, R250, R191, !PT ;  /* 0x000000fa03887276 */ /* 0x000fc400078100bf */
[----:B------:R-:W-:-:S03]  /*e0e0*/  FMNMX3.FTZ R2, R2, R139, R34, !PT ;  /* 0x0000008b02027276 */ /* 0x000fc60007810022 */
[----:B------:R-:W3:Y:S01]  /*e0f0*/  SHFL.BFLY PT, R18, R136, 0x2, 0x1f ;  /* 0x0c401f0088127f89 */ /* 0x000ee200000e0000 */
[----:B------:R-:W-:Y:S01]  /*e100*/  FSEL R189, R16, -INF , !P5 ;  /* 0xff80000010bd7808 */ /* 0x000fe20006800000 */
[----:B------:R-:W-:Y:S01]  /*e110*/  IMAD.WIDE.U32 R4, R12, -0x326172a9, RZ ;  /* 0xcd9e8d570c047825 */ /* 0x000fe200078e00ff */
[----:B------:R-:W-:Y:S02]  /*e120*/  FMNMX3.FTZ R2, R2, R230, R224, !PT ;  /* 0x000000e602027276 */ /* 0x000fe400078100e0 */
[----:B------:R-:W-:Y:S01]  /*e130*/  IADD3 R0, PT, PT, R220, -0x4ab325aa, RZ ;  /* 0xb54cda56dc007810 */ /* 0x000fe20007ffe0ff */
[----:B------:R-:W-:Y:S01]  /*e140*/  IMAD.WIDE.U32 R176, R13, -0x326172a9, RZ ;  /* 0xcd9e8d570db07825 */ /* 0x000fe200078e00ff */
[----:B------:R-:W-:-:S03]  /*e150*/  FMNMX3.FTZ R137, R2, R251, R189, !PT ;  /* 0x000000fb02897276 */ /* 0x000fc600078100bd */
[----:B------:R-:W-:Y:S01]  /*e160*/  IMAD.MOV.U32 R15, RZ, RZ, R4 ;  /* 0x000000ffff0f7224 */ /* 0x000fe200078e0004 */
[----:B------:R-:W-:Y:S01]  /*e170*/  PRMT R16, R4, 0x7771, RZ ;  /* 0x0000777104107816 */ /* 0x000fe200000000ff */
[----:B------:R-:W-:Y:S01]  /*e180*/  IMAD.WIDE.U32 R140, R14, -0x326172a9, RZ ;  /* 0xcd9e8d570e8c7825 */ /* 0x000fe200078e00ff */
[C---:B------:R-:W-:Y:S02]  /*e190*/  PRMT R14, R4.reuse, 0x7773, RZ ;  /* 0x00007773040e7816 */ /* 0x040fe400000000ff */
[----:B------:R-:W-:Y:S01]  /*e1a0*/  PRMT R13, R4, 0x7772, RZ ;  /* 0x00007772040d7816 */ /* 0x000fe200000000ff */
[----:B------:R-:W4:Y:S01]  /*e1b0*/  SHFL.BFLY PT, R19, R137, 0x2, 0x1f ;  /* 0x0c401f0089137f89 */ /* 0x000f2200000e0000 */
[----:B------:R-:W-:Y:S02]  /*e1c0*/  LOP3.LUT R4, R0, R176, R5, 0x96, !PT ;  /* 0x000000b000047212 */ /* 0x000fe400078e9605 */
[----:B------:R-:W-:Y:S02]  /*e1d0*/  LOP3.LUT R5, R15, 0xff, RZ, 0xc0, !PT ;  /* 0x000000ff0f057812 */ /* 0x000fe400078ec0ff */
[----:B-1----:R-:W-:-:S02]  /*e1e0*/  FMNMX.FTZ R135, R135, R20, !PT ;  /* 0x0000001487877209 */ /* 0x002fc40007810000 */
[----:B------:R-:W-:Y:S01]  /*e1f0*/  PRMT R20, R5, 0x5410, R16 ;  /* 0x0000541005147816 */ /* 0x000fe20000000010 */
[----:B------:R-:W-:Y:S01]  /*e200*/  IMAD.WIDE.U32 R2, R11, -0x326172a9, RZ ;  /* 0xcd9e8d570b027825 */ /* 0x000fe200078e00ff */
[----:B--2---:R-:W-:Y:S01]  /*e210*/  FMNMX.FTZ R134, R134, R17, !PT ;  /* 0x0000001186867209 */ /* 0x004fe20007810000 */
[----:B------:R-:W1:Y:S01]  /*e220*/  SHFL.BFLY PT, R16, R135, 0x1, 0x1f ;  /* 0x0c201f0087107f89 */ /* 0x000e6200000e0000 */
[----:B------:R-:W-:Y:S02]  /*e230*/  PRMT R22, R13, 0x5410, R14 ;  /* 0x000054100d167816 */ /* 0x000fe4000000000e */
[----:B------:R-:W-:Y:S01]  /*e240*/  LOP3.LUT R0, R0, R140, R3, 0x96, !PT ;  /* 0x0000008c00007212 */ /* 0x000fe200078e9603 */
[----:B------:R-:W2:Y:S01]  /*e250*/  SHFL.BFLY PT, R13, R134, 0x1, 0x1f ;  /* 0x0c201f00860d7f89 */ /* 0x000ea200000e0000 */
[----:B---3--:R-:W-:Y:S02]  /*e260*/  FMNMX.FTZ R136, R136, R18, !PT ;  /* 0x0000001288887209 */ /* 0x008fe40007810000 */
[----:B------:R-:W-:-:S02]  /*e270*/  MOV R3, R2 ;  /* 0x0000000200037202 */ /* 0x000fc40000000f00 */
[C---:B------:R-:W-:Y:S02]  /*e280*/  PRMT R12, R2.reuse, 0x7771, RZ ;  /* 0x00007771020c7816 */ /* 0x040fe400000000ff */
[C---:B------:R-:W-:Y:S02]  /*e290*/  PRMT R11, R2.reuse, 0x7773, RZ ;  /* 0x00007773020b7816 */ /* 0x040fe400000000ff */
[----:B------:R-:W-:Y:S01]  /*e2a0*/  PRMT R2, R2, 0x7772, RZ ;  /* 0x0000777202027816 */ /* 0x000fe200000000ff */
[----:B------:R-:W3:Y:S01]  /*e2b0*/  SHFL.BFLY PT, R15, R136, 0x1, 0x1f ;  /* 0x0c201f00880f7f89 */ /* 0x000ee200000e0000 */
[----:B------:R-:W-:Y:S02]  /*e2c0*/  LOP3.LUT R3, R3, 0xff, RZ, 0xc0, !PT ;  /* 0x000000ff03037812 */ /* 0x000fe400078ec0ff */
[----:B------:R-:W-:Y:S02]  /*e2d0*/  PRMT R29, R2, 0x5410, R11 ;  /* 0x00005410021d7816 */ /* 0x000fe4000000000b */
[----:B------:R-:W-:-:S02]  /*e2e0*/  LOP3.LUT R2, R4, 0xffff, RZ, 0xc0, !PT ;  /* 0x0000ffff04027812 */ /* 0x000fc400078ec0ff */
[----:B------:R-:W-:Y:S02]  /*e2f0*/  PRMT R28, R3, 0x5410, R12 ;  /* 0x00005410031c7816 */ /* 0x000fe4000000000c */
[----:B------:R-:W-:Y:S02]  /*e300*/  LOP3.LUT R3, R4, 0xff, RZ, 0xc0, !PT ;  /* 0x000000ff04037812 */ /* 0x000fe400078ec0ff */
[----:B------:R-:W-:Y:S02]  /*e310*/  SHF.R.U32.HI R2, RZ, 0x8, R2 ;  /* 0x00000008ff027819 */ /* 0x000fe40000011602 */
[----:B----4-:R-:W-:Y:S02]  /*e320*/  FMNMX.FTZ R137, R137, R19, !PT ;  /* 0x0000001389897209 */ /* 0x010fe40007810000 */
[----:B------:R-:W-:Y:S02]  /*e330*/  PRMT R17, R3, 0x5410, R2 ;  /* 0x0000541003117816 */ /* 0x000fe40000000002 */
[----:B------:R-:W-:Y:S01]  /*e340*/  PRMT R3, R0, 0x7632, R3 ;  /* 0x0000763200037816 */ /* 0x000fe20000000003 */
[----:B------:R-:W4:Y:S01]  /*e350*/  SHFL.BFLY PT, R14, R137, 0x1, 0x1f ;  /* 0x0c201f00890e7f89 */ /* 0x000f2200000e0000 */
[----:B------:R-:W-:-:S02]  /*e360*/  PRMT R5, R4, 0x7632, R5 ;  /* 0x0000763204057816 */ /* 0x000fc40000000005 */
[----:B-1----:R-:W-:Y:S02]  /*e370*/  FMNMX.FTZ R135, R135, R16, !PT ;  /* 0x0000001087877209 */ /* 0x002fe40007810000 */
[----:B------:R-:W-:Y:S02]  /*e380*/  SHF.R.U32.HI R12, RZ, 0x18, R4 ;  /* 0x00000018ff0c7819 */ /* 0x000fe40000011604 */
[C---:B------:R-:W-:Y:S02]  /*e390*/  LOP3.LUT R2, R0.reuse, 0xffff, RZ, 0xc0, !PT ;  /* 0x0000ffff00027812 */ /* 0x040fe400078ec0ff */
[----:B------:R-:W-:Y:S02]  /*e3a0*/  LOP3.LUT R11, R0, 0xff, RZ, 0xc0, !PT ;  /* 0x000000ff000b7812 */ /* 0x000fe400078ec0ff */
[----:B------:R-:W-:Y:S02]  /*e3b0*/  SHF.R.U32.HI R4, RZ, 0x18, R0 ;  /* 0x00000018ff047819 */ /* 0x000fe40000011600 */
[----:B------:R-:W-:-:S02]  /*e3c0*/  LOP3.LUT R0, R3, 0xff, RZ, 0xc0, !PT ;  /* 0x000000ff03007812 */ /* 0x000fc400078ec0ff */
[----:B------:R-:W-:Y:S02]  /*e3d0*/  LOP3.LUT R5, R5, 0xff, RZ, 0xc0, !PT ;  /* 0x000000ff05057812 */ /* 0x000fe400078ec0ff */
[----:B------:R-:W-:Y:S02]  /*e3e0*/  FSETP.NEU.FTZ.AND P0, PT, R135, -INF , PT ;  /* 0xff8000008700780b */ /* 0x000fe40003f1d000 */
[----:B------:R-:W-:Y:S02]  /*e3f0*/  SHF.R.U32.HI R2, RZ, 0x8, R2 ;  /* 0x00000008ff027819 */ /* 0x000fe40000011602 */
[----:B--2---:R-:W-:Y:S02]  /*e400*/  FMNMX.FTZ R134, R134, R13, !PT ;  /* 0x0000000d86867209 */ /* 0x004fe40007810000 */
[----:B------:R-:W-:Y:S02]  /*e410*/  PRMT R21, R0, 0x5410, R4 ;  /* 0x0000541000157816 */ /* 0x000fe40000000004 */
[----:B------:R-:W-:-:S02]  /*e420*/  PRMT R5, R5, 0x5410, R12 ;  /* 0x0000541005057816 */ /* 0x000fc4000000000c */
[----:B------:R-:W-:Y:S02]  /*e430*/  FSEL R0, R135, RZ, P0 ;  /* 0x000000ff87007208 */ /* 0x000fe40000000000 */
[----:B------:R-:W-:Y:S02]  /*e440*/  PRMT R12, R11, 0x5410, R2 ;  /* 0x000054100b0c7816 */ /* 0x000fe40000000002 */
[----:B------:R-:W1:Y:S01]  /*e450*/  LDC R11, c[0x0][0x4f8] ;  /* 0x00013e00ff0b7b82 */ /* 0x000e620000000800 */
[----:B------:R-:W-:Y:S02]  /*e460*/  FSETP.NEU.FTZ.AND P6, PT, R134, -INF , PT ;  /* 0xff8000008600780b */ /* 0x000fe40003fdd000 */
[----:B---3--:R-:W-:Y:S01]  /*e470*/  FMNMX.FTZ R136, R136, R15, !PT ;  /* 0x0000000f88887209 */ /* 0x008fe20007810000 */
[----:B------:R-:W-:Y:S01]  /*e480*/  FADD.FTZ R15, R215, -R0 ;  /* 0x80000000d70f7221 */ /* 0x000fe20000010000 */
[----:B------:R-:W-:Y:S01]  /*e490*/  FSEL R0, R134, RZ, P6 ;  /* 0x000000ff86007208 */ /* 0x000fe20003000000 */
[----:B------:R-:W-:Y:S01]  /*e4a0*/  FMUL.FTZ R24, R135, UR4 ;  /* 0x0000000487187c20 */ /* 0x000fe20008410000 */
[----:B------:R-:W-:-:S03]  /*e4b0*/  FSETP.NEU.FTZ.AND P5, PT, R136, -INF , PT ;  /* 0xff8000008800780b */ /* 0x000fc60003fbd000 */
[----:B------:R-:W-:Y:S01]  /*e4c0*/  FADD.FTZ R13, R209, -R0 ;  /* 0x80000000d10d7221 */ /* 0x000fe20000010000 */
[----:B------:R-:W-:Y:S02]  /*e4d0*/  FSEL R0, R136, RZ, P5 ;  /* 0x000000ff88007208 */ /* 0x000fe40002800000 */
[----:B------:R-:W-:Y:S02]  /*e4e0*/  FSEL R24, R24, RZ, P0 ;  /* 0x000000ff18187208 */ /* 0x000fe40000000000 */
[----:B----4-:R-:W-:Y:S01]  /*e4f0*/  FMNMX.FTZ R137, R137, R14, !PT ;  /* 0x0000000e89897209 */ /* 0x010fe20007810000 */
[----:B------:R-:W-:Y:S02]  /*e500*/  FADD.FTZ R14, R213, -R0 ;  /* 0x80000000d50e7221 */ /* 0x000fe40000010000 */
[--C-:B------:R-:W-:Y:S01]  /*e510*/  FFMA.FTZ R2, R132, UR4, -R24.reuse ;  /* 0x0000000484027c23 */ /* 0x100fe20008010818 */
[----:B------:R-:W-:Y:S01]  /*e520*/  FFMA.FTZ R0, R30, UR4, -R24 ;  /* 0x000000041e007c23 */ /* 0x000fe20008010818 */
[----:B------:R-:W-:Y:S01]  /*e530*/  FMUL.FTZ R25, R134, UR4 ;  /* 0x0000000486197c20 */ /* 0x000fe20008410000 */
[----:B------:R-:W-:Y:S01]  /*e540*/  FSETP.NEU.FTZ.AND P0, PT, R137, -INF , PT ;  /* 0xff8000008900780b */ /* 0x000fe20003f1d000 */
[----:B------:R-:W-:Y:S04]  /*e550*/  MUFU.EX2 R183, R2 ;  /* 0x0000000200b77308 */ /* 0x000fe80000000800 */
[----:B------:R2:W3:Y:S01]  /*e560*/  MUFU.EX2 R181, R0 ;  /* 0x0000000000b57308 */ /* 0x0004e20000000800 */
[----:B-1----:R-:W-:-:S02]  /*e570*/  LOP3.LUT R11, R11, 0xff, RZ, 0xc0, !PT ;  /* 0x000000ff0b0b7812 */ /* 0x002fc400078ec0ff */
[----:B------:R-:W-:Y:S02]  /*e580*/  FSEL R25, R25, RZ, P6 ;  /* 0x000000ff19197208 */ /* 0x000fe40003000000 */
[----:B------:R-:W-:Y:S02]  /*e590*/  LEA R11, R11, R11, 0x10 ;  /* 0x0000000b0b0b7211 */ /* 0x000fe400078e80ff */
[----:B--2---:R-:W-:-:S05]  /*e5a0*/  FSEL R0, R137, RZ, P0 ;  /* 0x000000ff89007208 */ /* 0x004fca0000000000 */
[----:B------:R-:W-:Y:S01]  /*e5b0*/  FADD.FTZ R4, R216, -R0 ;  /* 0x80000000d8047221 */ /* 0x000fe20000010000 */
[--C-:B------:R-:W-:Y:S01]  /*e5c0*/  FFMA.FTZ R0, R138, UR4, -R25.reuse ;  /* 0x000000048a007c23 */ /* 0x100fe20008010819 */
[----:B------:R-:W-:Y:S01]  /*e5d0*/  HSET2.LE.AND R18, R20, R11, PT ;  /* 0x0000000b14127233 */ /* 0x000fe20003803000 */
[----:B------:R-:W-:Y:S02]  /*e5e0*/  FFMA.FTZ R2, R31, UR4, -R25 ;  /* 0x000000041f027c23 */ /* 0x000fe40008010819 */
[----:B------:R3:W-:Y:S01]  /*e5f0*/  MUFU.EX2 R182, R0 ;  /* 0x0000000000b67308 */ /* 0x0007e20000000800 */
[----:B------:R-:W-:Y:S01]  /*e600*/  FFMA.FTZ R3, R198, UR4, -R24 ;  /* 0x00000004c6037c23 */ /* 0x000fe20008010818 */
[----:B------:R-:W-:Y:S02]  /*e610*/  FMUL.FTZ R26, R136, UR4 ;  /* 0x00000004881a7c20 */ /* 0x000fe40008410000 */
[----:B------:R1:W2:Y:S01]  /*e620*/  MUFU.EX2 R180, R2 ;  /* 0x0000000200b47308 */ /* 0x0002a20000000800 */
[----:B---3--:R-:W-:-:S04]  /*e630*/  F2FP.BF16.F32.PACK_AB R0, R181, R183 ;  /* 0x000000b7b500723e */ /* 0x008fc800000010ff */
[----:B------:R-:W-:Y:S01]  /*e640*/  LOP3.LUT R18, R0, R18, RZ, 0xc0, !PT ;  /* 0x0000001200127212 */ /* 0x000fe200078ec0ff */
[----:B------:R-:W-:Y:S01]  /*e650*/  FFMA.FTZ R0, R179, UR4, -R24 ;  /* 0x00000004b3007c23 */ /* 0x000fe20008010818 */
[----:B------:R-:W-:Y:S01]  /*e660*/  MUFU.EX2 R201, R3 ;  /* 0x0000000300c97308 */ /* 0x000fe20000000800 */
[----:B-1----:R-:W-:Y:S01]  /*e670*/  FFMA.FTZ R2, R199, UR4, -R25 ;  /* 0x00000004c7027c23 */ /* 0x002fe20008010819 */
[----:B------:R-:W-:Y:S02]  /*e680*/  FSEL R26, R26, RZ, P5 ;  /* 0x000000ff1a1a7208 */ /* 0x000fe40002800000 */
[----:B------:R1:W3:Y:S01]  /*e690*/  MUFU.EX2 R185, R0 ;  /* 0x0000000000b97308 */ /* 0x0002e20000000800 */
[----:B------:R-:W-:-:S03]  /*e6a0*/  LOP3.LUT R19, R22, 0xff00ff, RZ, 0xc0, !PT ;  /* 0x00ff00ff16137812 */ /* 0x000fc600078ec0ff */
[----:B------:R4:W-:Y:S02]  /*e6b0*/  MUFU.EX2 R215, R2 ;  /* 0x0000000200d77308 */ /* 0x0009e40000000800 */
[----:B------:R-:W-:Y:S01]  /*e6c0*/  HSET2.LE.AND R19, R19, R11, PT ;  /* 0x0000000b13137233 */ /* 0x000fe20003803000 */
[----:B-1----:R-:W-:Y:S01]  /*e6d0*/  FFMA.FTZ R0, R184, UR4, -R25 ;  /* 0x00000004b8007c23 */ /* 0x002fe20008010819 */
[----:B------:R-:W-:-:S03]  /*e6e0*/  FFMA.FTZ R3, R142, UR4, -R26 ;  /* 0x000000048e037c23 */ /* 0x000fc6000801081a */
[----:B------:R2:W1:Y:S01]  /*e6f0*/  MUFU.EX2 R216, R0 ;  /* 0x0000000000d87308 */ /* 0x0004620000000800 */
[----:B----4-:R-:W-:-:S03]  /*e700*/  FFMA.FTZ R2, R186, UR4, -R26 ;  /* 0x00000004ba027c23 */ /* 0x010fc6000801081a */
[----:B------:R-:W-:Y:S01]  /*e710*/  MUFU.EX2 R209, R3 ;  /* 0x0000000300d17308 */ /* 0x000fe20000000800 */
[----:B------:R-:W-:-:S03]  /*e720*/  HSET2.LE.AND R16, R17, R11, PT ;  /* 0x0000000b11107233 */ /* 0x000fc60003803000 */
[----:B------:R-:W4:Y:S01]  /*e730*/  MUFU.EX2 R213, R2 ;  /* 0x0000000200d57308 */ /* 0x000f220000000800 */
[----:B--2---:R-:W-:-:S04]  /*e740*/  F2FP.BF16.F32.PACK_AB R0, R180, R182 ;  /* 0x000000b6b400723e */ /* 0x004fc800000010ff */
[----:B------:R-:W-:Y:S02]  /*e750*/  LOP3.LUT R19, R0, R19, RZ, 0xc0, !PT ;  /* 0x0000001300137212 */ /* 0x000fe400078ec0ff */
[----:B---3--:R-:W-:Y:S02]  /*e760*/  F2FP.BF16.F32.PACK_AB R0, R185, R201 ;  /* 0x000000c9b900723e */ /* 0x008fe400000010ff */
[--C-:B------:R-:W-:Y:S02]  /*e770*/  HSET2.LE.AND R17, R5, R11.reuse, PT ;  /* 0x0000000b05117233 */ /* 0x100fe40003803000 */
[----:B------:R-:W-:Y:S02]  /*e780*/  LOP3.LUT R16, R0, R16, RZ, 0xc0, !PT ;  /* 0x0000001000107212 */ /* 0x000fe400078ec0ff */
[----:B-1----:R-:W-:Y:S01]  /*e790*/  F2FP.BF16.F32.PACK_AB R0, R216, R215 ;  /* 0x000000d7d800723e */ /* 0x002fe200000010ff */
[----:B------:R-:W-:Y:S01]  /*e7a0*/  FMUL.FTZ R27, R137, UR4 ;  /* 0x00000004891b7c20 */ /* 0x000fe20008410000 */
[----:B------:R-:W-:-:S02]  /*e7b0*/  HSET2.LE.AND R12, R12, R11, PT ;  /* 0x0000000b0c0c7233 */ /* 0x000fc40003803000 */
[----:B------:R-:W-:Y:S02]  /*e7c0*/  LOP3.LUT R17, R0, R17, RZ, 0xc0, !PT ;  /* 0x0000001100117212 */ /* 0x000fe400078ec0ff */
[----:B------:R-:W-:Y:S02]  /*e7d0*/  LOP3.LUT R132, R210, 0x8, RZ, 0xc0, !PT ;  /* 0x00000008d2847812 */ /* 0x000fe400078ec0ff */
[----:B------:R-:W-:Y:S02]  /*e7e0*/  LOP3.LUT R140, R208, 0x1c0, R33, 0xf8, !PT ;  /* 0x000001c0d08c7812 */ /* 0x000fe400078ef821 */
[----:B----4-:R-:W-:Y:S02]  /*e7f0*/  F2FP.BF16.F32.PACK_AB R0, R209, R213 ;  /* 0x000000d5d100723e */ /* 0x010fe400000010ff */
[----:B------:R-:W-:Y:S02]  /*e800*/  LOP3.LUT R132, R140, R132, RZ, 0x3c, !PT ;  /* 0x000000848c847212 */ /* 0x000fe400078e3cff */
[----:B------:R-:W-:Y:S01]  /*e810*/  LOP3.LUT R12, R0, R12, RZ, 0xc0, !PT ;  /* 0x0000000c000c7212 */ /* 0x000fe200078ec0ff */
[----:B------:R-:W-:Y:S01]  /*e820*/  FFMA.FTZ R0, R133, UR4, -R26 ;  /* 0x0000000485007c23 */ /* 0x000fe2000801081a */
[----:B------:R-:W-:-:S02]  /*e830*/  FSEL R27, R27, RZ, P0 ;  /* 0x000000ff1b1b7208 */ /* 0x000fc40000000000 */
[----:B------:R-:W-:Y:S01]  /*e840*/  LOP3.LUT R132, R132, 0x200, R33, 0xf8, !PT ;  /* 0x0000020084847812 */ /* 0x000fe200078ef821 */
[----:B------:R1:W-:Y:S03]  /*e850*/  MUFU.EX2 R198, R0 ;  /* 0x0000000000c67308 */ /* 0x0003e60000000800 */
[----:B------:R-:W-:Y:S01]  /*e860*/  LEA R132, R132, UR5, 0x1 ;  /* 0x0000000584847c11 */ /* 0x000fe2000f8e08ff */
[--C-:B------:R-:W-:Y:S01]  /*e870*/  FFMA.FTZ R3, R178, UR4, -R27.reuse ;  /* 0x00000004b2037c23 */ /* 0x100fe2000801081b */
[----:B------:R-:W-:Y:S01]  /*e880*/  FFMA.FTZ R2, R32, UR4, -R26 ;  /* 0x0000000420027c23 */ /* 0x000fe2000801081a */
[----:B-1----:R-:W-:Y:S02]  /*e890*/  FFMA.FTZ R0, R200, UR4, -R27 ;  /* 0x00000004c8007c23 */ /* 0x002fe4000801081b */
[----:B------:R-:W-:Y:S04]  /*e8a0*/  MUFU.EX2 R193, R3 ;  /* 0x0000000300c17308 */ /* 0x000fe80000000800 */
[----:B------:R1:W2:Y:S04]  /*e8b0*/  MUFU.EX2 R179, R0 ;  /* 0x0000000000b37308 */ /* 0x0002a80000000800 */
[----:B------:R3:W4:Y:S01]  /*e8c0*/  MUFU.EX2 R199, R2 ;  /* 0x0000000200c77308 */ /* 0x0007220000000800 */
[----:B-1----:R-:W-:-:S02]  /*e8d0*/  HSET2.LE.AND R0, R21, R11, PT ;  /* 0x0000000b15007233 */ /* 0x002fc40003803000 */
[----:B------:R-:W1:Y:S01]  /*e8e0*/  LDSM.16.MT88.4 R20, [R132+0xa000] ;  /* 0x00a000008414783b */ /* 0x000e620000004200 */
[--C-:B------:R-:W-:Y:S01]  /*e8f0*/  FFMA.FTZ R3, R34, UR4, -R27.reuse ;  /* 0x0000000422037c23 */ /* 0x100fe2000801081b */
[----:B---3--:R-:W-:Y:S01]  /*e900*/  FFMA.FTZ R2, R139, UR4, -R27 ;  /* 0x000000048b027c23 */ /* 0x008fe2000801081b */
[----:B------:R-:W-:Y:S02]  /*e910*/  FMUL.FTZ R34, R13, UR4 ;  /* 0x000000040d227c20 */ /* 0x000fe40008410000 */
[----:B------:R-:W-:Y:S01]  /*e920*/  MUFU.EX2 R197, R3 ;  /* 0x0000000300c57308 */ /* 0x000fe20000000800 */
[----:B------:R-:W-:Y:S01]  /*e930*/  FMUL.FTZ R15, R15, UR4 ;  /* 0x000000040f0f7c20 */ /* 0x000fe20008410000 */
[----:B------:R-:W-:Y:S02]  /*e940*/  FMUL.FTZ R14, R14, UR4 ;  /* 0x000000040e0e7c20 */ /* 0x000fe40008410000 */
[----:B------:R2:W3:Y:S01]  /*e950*/  MUFU.EX2 R195, R2 ;  /* 0x0000000200c37308 */ /* 0x0004e20000000800 */
[----:B------:R-:W-:Y:S01]  /*e960*/  FMUL.FTZ R4, R4, UR4 ;  /* 0x0000000404047c20 */ /* 0x000fe20008410000 */
[----:B------:R5:W-:Y:S02]  /*e970*/  STL [R1+0xc], R35 ;  /* 0x00000c2301007387 */ /* 0x000be40000100800 */
[----:B------:R-:W3:Y:S04]  /*e980*/  MUFU.EX2 R34, R34 ;  /* 0x0000002200227308 */ /* 0x000ee80000000800 */
[----:B------:R3:W3:Y:S01]  /*e990*/  MUFU.EX2 R33, R14 ;  /* 0x0000000e00217308 */ /* 0x0006e20000000800 */
[----:B--2---:R-:W-:-:S03]  /*e9a0*/  F2FP.BF16.F32.PACK_AB R2, R193, R179 ;  /* 0x000000b3c102723e */ /* 0x004fc600000010ff */
[----:B------:R-:W2:Y:S01]  /*e9b0*/  MUFU.EX2 R32, R4 ;  /* 0x0000000400207308 */ /* 0x000ea20000000800 */
[----:B------:R-:W-:Y:S02]  /*e9c0*/  LOP3.LUT R3, R29, 0xff00ff, RZ, 0xc0, !PT ;  /* 0x00ff00ff1d037812 */ /* 0x000fe400078ec0ff */
[----:B------:R-:W-:Y:S02]  /*e9d0*/  LOP3.LUT R13, R2, R0, RZ, 0xc0, !PT ;  /* 0x00000000020d7212 */ /* 0x000fe400078ec0ff */
[----:B------:R-:W-:Y:S02]  /*e9e0*/  HSET2.LE.AND R0, R28, R11, PT ;  /* 0x0000000b1c007233 */ /* 0x000fe40003803000 */
[----:B----4-:R-:W-:Y:S01]  /*e9f0*/  F2FP.BF16.F32.PACK_AB R2, R199, R198 ;  /* 0x000000c6c702723e */ /* 0x010fe200000010ff */
[----:B-----5:R4:W5:Y:S03]  /*ea00*/  MUFU.EX2 R35, R15 ;  /* 0x0000000f00237308 */ /* 0x0209660000000800 */
[----:B---3--:R-:W-:-:S02]  /*ea10*/  LOP3.LUT R14, R2, R0, RZ, 0xc0, !PT ;  /* 0x00000000020e7212 */ /* 0x008fc400078ec0ff */
[----:B------:R-:W-:Y:S02]  /*ea20*/  HSET2.LE.AND R2, R3, R11, PT ;  /* 0x0000000b03027233 */ /* 0x000fe40003803000 */
[----:B------:R-:W-:Y:S01]  /*ea30*/  F2FP.BF16.F32.PACK_AB R0, R197, R195 ;  /* 0x000000c3c500723e */ /* 0x000fe200000010ff */
[-C--:B------:R-:W-:Y:S01]  /*ea40*/  FMUL.FTZ R146, R146, R34.reuse ;  /* 0x0000002292927220 */ /* 0x080fe20000410000 */
[----:B------:R-:W-:Y:S01]  /*ea50*/  FMUL.FTZ R147, R147, R34 ;  /* 0x0000002293937220 */ /* 0x000fe20000410000 */
[-C--:B------:R-:W-:Y:S01]  /*ea60*/  FMUL.FTZ R148, R148, R33.reuse ;  /* 0x0000002194947220 */ /* 0x080fe20000410000 */
[-C--:B------:R-:W-:Y:S01]  /*ea70*/  FMUL.FTZ R149, R149, R33.reuse ;  /* 0x0000002195957220 */ /* 0x080fe20000410000 */
[-C--:B--2---:R-:W-:Y:S01]  /*ea80*/  FMUL.FTZ R150, R150, R32.reuse ;  /* 0x0000002096967220 */ /* 0x084fe20000410000 */
[----:B------:R-:W-:Y:S01]  /*ea90*/  FMUL.FTZ R151, R151, R32 ;  /* 0x0000002097977220 */ /* 0x000fe20000410000 */
[----:B------:R-:W-:Y:S01]  /*eaa0*/  FMUL.FTZ R152, R152, R33 ;  /* 0x0000002198987220 */ /* 0x000fe20000410000 */
[----:B----4-:R-:W-:Y:S01]  /*eab0*/  LOP3.LUT R15, R0, R2, RZ, 0xc0, !PT ;  /* 0x00000002000f7212 */ /* 0x010fe200078ec0ff */
[-C--:B-----5:R-:W-:Y:S01]  /*eac0*/  FMUL.FTZ R144, R144, R35.reuse ;  /* 0x0000002390907220 */ /* 0x0a0fe20000410000 */
[----:B------:R-:W-:Y:S01]  /*ead0*/  SEL R2, R212, 0xffffffe0, !P4 ;  /* 0xffffffe0d4027807 */ /* 0x000fe20006000000 */
[----:B------:R-:W-:Y:S01]  /*eae0*/  FMUL.FTZ R145, R145, R35 ;  /* 0x0000002391917220 */ /* 0x000fe20000410000 */
[----:B------:R-:W-:Y:S01]  /*eaf0*/  FMUL.FTZ R153, R153, R33 ;  /* 0x0000002199997220 */ /* 0x000fe20000410000 */
[-C--:B------:R-:W-:Y:S01]  /*eb00*/  FMUL.FTZ R154, R154, R32.reuse ;  /* 0x000000209a9a7220 */ /* 0x080fe20000410000 */
[----:B------:R-:W-:Y:S01]  /*eb10*/  FMUL.FTZ R155, R155, R32 ;  /* 0x000000209b9b7220 */ /* 0x000fe20000410000 */
[-C--:B------:R-:W-:Y:S01]  /*eb20*/  FMUL.FTZ R156, R156, R35.reuse ;  /* 0x000000239c9c7220 */ /* 0x080fe20000410000 */
[-C--:B------:R-:W-:Y:S01]  /*eb30*/  FMUL.FTZ R157, R157, R35.reuse ;  /* 0x000000239d9d7220 */ /* 0x080fe20000410000 */
[-C--:B------:R-:W-:Y:S01]  /*eb40*/  FMUL.FTZ R158, R158, R34.reuse ;  /* 0x000000229e9e7220 */ /* 0x080fe20000410000 */
[----:B------:R-:W-:Y:S01]  /*eb50*/  FMUL.FTZ R159, R159, R34 ;  /* 0x000000229f9f7220 */ /* 0x000fe20000410000 */
[C---:B------:R-:W-:Y:S01]  /*eb60*/  IADD3 R138, PT, PT, R132.reuse, R2, RZ ;  /* 0x00000002848a7210 */ /* 0x040fe20007ffe0ff */
[-C--:B-1----:R-:W-:Y:S08]  /*eb70*/  HMMA.16816.F32.BF16 R144, R16, R20.reuse, R144 ;  /* 0x000000141090723c */ /* 0x082ff00000041890 */
[C---:B------:R-:W-:Y:S08]  /*eb80*/  HMMA.16816.F32.BF16 R148, R12.reuse, R20, R148 ;  /* 0x000000140c94723c */ /* 0x040ff00000041894 */
[-C--:B------:R-:W-:Y:S08]  /*eb90*/  HMMA.16816.F32.BF16 R152, R12, R22.reuse, R152 ;  /* 0x000000160c98723c */ /* 0x080ff00000041898 */
[----:B------:R-:W-:Y:S01]  /*eba0*/  HMMA.16816.F32.BF16 R244, R16, R22, R156 ;  /* 0x0000001610f4723c */ /* 0x000fe2000004189c */
[----:B------:R-:W1:Y:S01]  /*ebb0*/  LDSM.16.MT88.4 R20, [R138+0xa000] ;  /* 0x00a000008a14783b */ /* 0x000e620000004200 */
[----:B------:R-:W-:Y:S01]  /*ebc0*/  IADD3 R0, PT, PT, R132, 0xa000, RZ ;  /* 0x0000a00084007810 */ /* 0x000fe20007ffe0ff */
        /* <DEDUP_REMOVED lines=16> */
[----:B------:R-:W-:-:S02]  /*ecd0*/  IADD3 R133, PT, PT, R132, 0xa040, RZ ;  /* 0x0000a04084857810 */ /* 0x000fc40007ffe0ff */
[----:B------:R-:W-:Y:S01]  /*ece0*/  @P2 IADD3 R133, PT, PT, R0, -0x40, RZ ;  /* 0xffffffc000852810 */ /* 0x000fe20007ffe0ff */
        /* <DEDUP_REMOVED lines=22> */
[----:B-1----:R-:W-:Y:S01]  /*ee50*/  HMMA.16816.F32.BF16 R240, R16, R20, R36 ;  /* 0x0000001410f0723c */ /* 0x002fe20000041824 */
[----:B------:R-:W-:Y:S01]  /*ee60*/  IADD3 R36, PT, PT, R2, R133, RZ ;  /* 0x0000008502247210 */ /* 0x000fe20007ffe0ff */
[----:B------:R-:W-:Y:S01]  /*ee70*/  IMAD.MOV.U32 R39, RZ, RZ, R238 ;  /* 0x000000ffff277224 */ /* 0x000fe200078e00ee */
[----:B------:R-:W-:-:S02]  /*ee80*/  MOV R38, R237 ;  /* 0x000000ed00267202 */ /* 0x000fc40000000f00 */
[----:B------:R-:W-:-:S03]  /*ee90*/  MOV R37, R236 ;  /* 0x000000ec00257202 */ /* 0x000fc60000000f00 */
        /* <DEDUP_REMOVED lines=22> */
[----:B------:R-:W-:-:S02]  /*f000*/  MOV R157, R206 ;  /* 0x000000ce009d7202 */ /* 0x000fc40000000f00 */
[----:B------:R-:W-:Y:S01]  /*f010*/  MOV R156, R207 ;  /* 0x000000cf009c7202 */ /* 0x000fe20000000f00 */
        /* <DEDUP_REMOVED lines=46> */
[----:B------:R-:W-:-:S02]  /*f300*/  MOV R174, R29 ;  /* 0x0000001d00ae7202 */ /* 0x000fc40000000f00 */
[----:B------:R-:W-:Y:S02]  /*f310*/  MOV R173, R30 ;  /* 0x0000001e00ad7202 */ /* 0x000fe40000000f00 */
[----:B------:R-:W-:Y:S02]  /*f320*/  MOV R172, R31 ;  /* 0x0000001f00ac7202 */ /* 0x000fe40000000f00 */
[----:B------:R-:W-:Y:S01]  /*f330*/  IADD3 R0, PT, PT, R220, 0x1715609d, RZ ;  /* 0x1715609ddc007810 */ /* 0x000fe20007ffe0ff */
        /* <DEDUP_REMOVED lines=13> */
[----:B------:R-:W-:Y:S01]  /*f410*/  FMUL.FTZ R125, R125, R33 ;  /* 0x000000217d7d7220 */ /* 0x000fe20000410000 */
[-C--:B------:R-:W-:Y:S01]  /*f420*/  FMUL.FTZ R122, R122, R32.reuse ;  /* 0x000000207a7a7220 */ /* 0x080fe20000410000 */
[-C--:B------:R-:W-:Y:S01]  /*f430*/  FMUL.FTZ R123, R123, R32.reuse ;  /* 0x000000207b7b7220 */ /* 0x080fe20000410000 */
[-C--:B------:R-:W-:Y:S01]  /*f440*/  FMUL.FTZ R126, R126, R32.reuse ;  /* 0x000000207e7e7220 */ /* 0x080fe20000410000 */
[----:B------:R-:W-:Y:S01]  /*f450*/  FMUL.FTZ R127, R127, R32 ;  /* 0x000000207f7f7220 */ /* 0x000fe20000410000 */
        /* <DEDUP_REMOVED lines=19> */
[----:B------:R-:W1:Y:S01]  /*f590*/  LDSM.16.MT88.4 R20, [R36+0x1000] ;  /* 0x001000002414783b */ /* 0x000e620000004200 */
[----:B------:R-:W-:-:S02]  /*f5a0*/  LOP3.LUT R2, R0, R196, R177, 0x96, !PT ;  /* 0x000000c400027212 */ /* 0x000fc400078e96b1 */
[----:B------:R-:W-:Y:S01]  /*f5b0*/  LOP3.LUT R3, R0, R192, R141, 0x96, !PT ;  /* 0x000000c000037212 */ /* 0x000fe200078e968d */
[----:B------:R-:W-:Y:S01]  /*f5c0*/  IMAD.MOV.U32 R49, RZ, RZ, R183 ;  /* 0x000000ffff317224 */ /* 0x000fe200078e00b7 */
[----:B------:R-:W-:Y:S01]  /*f5d0*/  IADD3 R0, PT, PT, R221, 0x646e171e, RZ ;  /* 0x646e171edd007810 */ /* 0x000fe20007ffe0ff */
[----:B------:R-:W-:Y:S01]  /*f5e0*/  IMAD.WIDE.U32 R4, R2, -0x2daee0ad, RZ ;  /* 0xd2511f5302047825 */ /* 0x000fe200078e00ff */
[----:B------:R-:W-:Y:S01]  /*f5f0*/  MOV R51, R187 ;  /* 0x000000bb00337202 */ /* 0x000fe20000000f00 */
[----:B--2---:R-:W-:Y:S01]  /*f600*/  HMMA.16816.F32.BF16 R104, R12, R28, R104 ;  /* 0x0000001c0c68723c */ /* 0x004fe20000041868 */
[----:B------:R-:W-:Y:S01]  /*f610*/  MOV R50, R185 ;  /* 0x000000b900327202 */ /* 0x000fe20000000f00 */
[----:B------:R-:W-:Y:S01]  /*f620*/  IMAD.WIDE.U32 R2, R3, -0x2daee0ad, RZ ;  /* 0xd2511f5303027825 */ /* 0x000fe200078e00ff */
[----:B------:R-:W-:Y:S01]  /*f630*/  LOP3.LUT R5, R0, R190, R5, 0x96, !PT ;  /* 0x000000be00057212 */ /* 0x000fe200078e9605 */
[----:B------:R-:W-:Y:S01]  /*f640*/  LDSM.16.MT88.4 R80, [R132+0xb800] ;  /* 0x00b800008450783b */ /* 0x000fe20000004200 */
[----:B------:R-:W-:-:S02]  /*f650*/  MOV R48, R182 ;  /* 0x000000b600307202 */ /* 0x000fc40000000f00 */
[----:B------:R-:W-:Y:S01]  /*f660*/  MOV R67, R181 ;  /* 0x000000b500437202 */ /* 0x000fe20000000f00 */
[----:B------:R-:W-:Y:S01]  /*f670*/  HMMA.16816.F32.BF16 R108, R12, R30, R108 ;  /* 0x0000001e0c6c723c */ /* 0x000fe2000004186c */
[----:B------:R-:W-:Y:S01]  /*f680*/  MOV R66, R180 ;  /* 0x000000b400427202 */ /* 0x000fe20000000f00 */
[----:B------:R-:W-:Y:S01]  /*f690*/  LDSM.16.MT88.4 R96, [R138+0xb800] ;  /* 0x00b800008a60783b */ /* 0x000fe20000004200 */
[----:B------:R-:W-:Y:S02]  /*f6a0*/  LOP3.LUT R0, R0, R188, R3, 0x96, !PT ;  /* 0x000000bc00007212 */ /* 0x000fe400078e9603 */
[----:B------:R-:W-:-:S03]  /*f6b0*/  MOV R3, R4 ;  /* 0x0000000400037202 */ /* 0x000fc60000000f00 */
[----:B------:R-:W-:Y:S01]  /*f6c0*/  HMMA.16816.F32.BF16 R100, R16, R28, R100 ;  /* 0x0000001c1064723c */ /* 0x000fe20000041864 */
[----:B------:R-:W-:-:S07]  /*f6d0*/  LOP3.LUT R3, R3, 0xff, RZ, 0xc0, !PT ;  /* 0x000000ff03037812 */ /* 0x000fce00078ec0ff */
[----:B------:R-:W-:Y:S08]  /*f6e0*/  HMMA.16816.F32.BF16 R180, R16, R30, R112 ;  /* 0x0000001e10b4723c */ /* 0x000ff00000041870 */
[C---:B-1----:R-:W-:Y:S08]  /*f6f0*/  HMMA.16816.F32.BF16 R120, R12.reuse, R20, R120 ;  /* 0x000000140c78723c */ /* 0x042ff00000041878 */
[----:B------:R-:W-:Y:S01]  /*f700*/  HMMA.16816.F32.BF16 R52, R12, R22, R124 ;  /* 0x000000160c34723c */ /* 0x000fe2000004187c */
[C---:B------:R-:W-:Y:S01]  /*f710*/  PRMT R14, R4.reuse, 0x7771, RZ ;  /* 0x00007771040e7816 */ /* 0x040fe200000000ff */
[----:B------:R-:W-:Y:S01]  /*f720*/  IMAD.MOV.U32 R15, RZ, RZ, R2 ;  /* 0x000000ffff0f7224 */ /* 0x000fe200078e0002 */
[C---:B------:R-:W-:Y:S01]  /*f730*/  PRMT R13, R4.reuse, 0x7773, RZ ;  /* 0x00007773040d7816 */ /* 0x040fe200000000ff */
[----:B------:R-:W-:Y:S01]  /*f740*/  LDSM.16.MT88.4 R112, [R133+0x1800] ;  /* 0x001800008570783b */ /* 0x000fe20000004200 */
[----:B------:R-:W-:-:S02]  /*f750*/  PRMT R12, R4, 0x7772, RZ ;  /* 0x00007772040c7816 */ /* 0x000fc400000000ff */
[C---:B------:R-:W-:Y:S01]  /*f760*/  PRMT R4, R2.reuse, 0x7773, RZ ;  /* 0x0000777302047816 */ /* 0x040fe200000000ff */
[C---:B------:R-:W-:Y:S08]  /*f770*/  HMMA.16816.F32.BF16 R116, R16.reuse, R20, R116 ;  /* 0x000000141074723c */ /* 0x040ff00000041874 */
[----:B------:R-:W-:Y:S01]  /*f780*/  HMMA.16816.F32.BF16 R184, R16, R22, R128 ;  /* 0x0000001610b8723c */ /* 0x000fe20000041880 */
[----:B------:R-:W-:-:S02]  /*f790*/  PRMT R16, R2, 0x7771, RZ ;  /* 0x0000777102107816 */ /* 0x000fc400000000ff */
[----:B------:R-:W-:Y:S02]  /*f7a0*/  PRMT R2, R2, 0x7772, RZ ;  /* 0x0000777202027816 */ /* 0x000fe400000000ff */
[----:B------:R-:W-:Y:S02]  /*f7b0*/  PRMT R18, R12, 0x5410, R13 ;  /* 0x000054100c127816 */ /* 0x000fe4000000000d */
[----:B------:R-:W-:Y:S02]  /*f7c0*/  PRMT R30, R2, 0x5410, R4 ;  /* 0x00005410021e7816 */ /* 0x000fe40000000004 */
[C---:B------:R-:W-:Y:S02]  /*f7d0*/  LOP3.LUT R2, R5.reuse, 0xffff, RZ, 0xc0, !PT ;  /* 0x0000ffff05027812 */ /* 0x040fe400078ec0ff */
[----:B------:R-:W-:Y:S02]  /*f7e0*/  PRMT R12, R5, 0x7632, R12 ;  /* 0x00007632050c7816 */ /* 0x000fe4000000000c */
[----:B------:R-:W-:-:S02]  /*f7f0*/  LOP3.LUT R4, R15, 0xff, RZ, 0xc0, !PT ;  /* 0x000000ff0f047812 */ /* 0x000fc400078ec0ff */
[----:B------:R-:W-:Y:S02]  /*f800*/  PRMT R29, R3, 0x5410, R14 ;  /* 0x00005410031d7816 */ /* 0x000fe4000000000e */
[----:B------:R-:W-:Y:S02]  /*f810*/  LOP3.LUT R13, R5, 0xff, RZ, 0xc0, !PT ;  /* 0x000000ff050d7812 */ /* 0x000fe400078ec0ff */
[----:B------:R-:W-:Y:S02]  /*f820*/  SHF.R.U32.HI R3, RZ, 0x8, R2 ;  /* 0x00000008ff037819 */ /* 0x000fe40000011602 */
[----:B------:R-:W-:Y:S02]  /*f830*/  SHF.R.U32.HI R5, RZ, 0x18, R5 ;  /* 0x00000018ff057819 */ /* 0x000fe40000011605 */
[----:B------:R-:W-:Y:S02]  /*f840*/  LOP3.LUT R2, R12, 0xff, RZ, 0xc0, !PT ;  /* 0x000000ff0c027812 */ /* 0x000fe400078ec0ff */
[----:B------:R-:W-:Y:S01]  /*f850*/  PRMT R14, R4, 0x5410, R16 ;  /* 0x00005410040e7816 */ /* 0x000fe20000000010 */
[--C-:B------:R-:W-:Y:S01]  /*f860*/  FFMA.FTZ R4, R231, UR4, -R24.reuse ;  /* 0x00000004e7047c23 */ /* 0x100fe20008010818 */
[----:B------:R-:W-:Y:S01]  /*f870*/  PRMT R28, R13, 0x5410, R3 ;  /* 0x000054100d1c7816 */ /* 0x000fe20000000003 */
[--C-:B------:R-:W-:Y:S01]  /*f880*/  FFMA.FTZ R3, R225, UR4, -R24.reuse ;  /* 0x00000004e1037c23 */ /* 0x100fe20008010818 */
[----:B------:R-:W-:Y:S01]  /*f890*/  PRMT R22, R2, 0x5410, R5 ;  /* 0x0000541002167816 */ /* 0x000fe20000000005 */
[--C-:B------:R-:W-:Y:S01]  /*f8a0*/  FFMA.FTZ R13, R142, UR4, -R24.reuse ;  /* 0x000000048e0d7c23 */ /* 0x100fe20008010818 */
[----:B------:R-:W-:Y:S01]  /*f8b0*/  LOP3.LUT R2, R0, 0xffff, RZ, 0xc0, !PT ;  /* 0x0000ffff00027812 */ /* 0x000fe200078ec0ff */
[----:B------:R1:W-:Y:S01]  /*f8c0*/  MUFU.EX2 R142, R4 ;  /* 0x00000004008e7308 */ /* 0x0003e20000000800 */
[----:B------:R-:W-:-:S02]  /*f8d0*/  FFMA.FTZ R12, R194, UR4, -R24 ;  /* 0x00000004c20c7c23 */ /* 0x000fc40008010818 */
[----:B------:R-:W-:Y:S01]  /*f8e0*/  SHF.R.U32.HI R5, RZ, 0x8, R2 ;  /* 0x00000008ff057819 */ /* 0x000fe20000011602 */
[----:B------:R2:W-:Y:S01]  /*f8f0*/  MUFU.EX2 R176, R3 ;  /* 0x0000000300b07308 */ /* 0x0005e20000000800 */
[C---:B-1----:R-:W-:Y:S02]  /*f900*/  PRMT R4, R0.reuse, 0x7632, R4 ;  /* 0x0000763200047816 */ /* 0x042fe40000000004 */
[----:B--2---:R-:W-:Y:S02]  /*f910*/  LOP3.LUT R3, R0, 0xff, RZ, 0xc0, !PT ;  /* 0x000000ff00037812 */ /* 0x004fe400078ec0ff */
[----:B------:R-:W-:Y:S02]  /*f920*/  SHF.R.U32.HI R0, RZ, 0x18, R0 ;  /* 0x00000018ff007819 */ /* 0x000fe40000011600 */
[----:B------:R-:W-:Y:S01]  /*f930*/  LOP3.LUT R2, R4, 0xff, RZ, 0xc0, !PT ;  /* 0x000000ff04027812 */ /* 0x000fe200078ec0ff */
[----:B------:R-:W-:Y:S01]  /*f940*/  MUFU.EX2 R178, R13 ;  /* 0x0000000d00b27308 */ /* 0x000fe20000000800 */
[----:B------:R-:W-:-:S02]  /*f950*/  FFMA.FTZ R4, R143, UR4, -R25 ;  /* 0x000000048f047c23 */ /* 0x000fc40008010819 */
[----:B------:R-:W-:Y:S01]  /*f960*/  PRMT R17, R2, 0x5410, R0 ;  /* 0x0000541002117816 */ /* 0x000fe20000000000 */
[----:B------:R1:W2:Y:S01]  /*f970*/  MUFU.EX2 R177, R12 ;  /* 0x0000000c00b17308 */ /* 0x0002a20000000800 */
[----:B------:R-:W-:Y:S01]  /*f980*/  FFMA.FTZ R0, R65, UR4, -R25 ;  /* 0x0000000441007c23 */ /* 0x000fe20008010819 */
[----:B------:R-:W-:Y:S01]  /*f990*/  PRMT R19, R3, 0x5410, R5 ;  /* 0x0000541003137816 */ /* 0x000fe20000000005 */
[--C-:B------:R-:W-:Y:S01]  /*f9a0*/  FFMA.FTZ R2, R226, UR4, -R25.reuse ;  /* 0x00000004e2027c23 */ /* 0x100fe20008010819 */
[----:B------:R-:W-:Y:S01]  /*f9b0*/  FFMA.FTZ R5, R229, UR4, -R26 ;  /* 0x00000004e5057c23 */ /* 0x000fe2000801081a */
[----:B------:R-:W-:Y:S01]  /*f9c0*/  MOV R229, R139 ;  /* 0x0000008b00e57202 */ /* 0x000fe20000000f00 */
[----:B------:R-:W-:Y:S01]  /*f9d0*/  MUFU.EX2 R24, R4 ;  /* 0x0000000400187308 */ /* 0x000fe20000000800 */
[----:B------:R-:W-:-:S03]  /*f9e0*/  FFMA.FTZ R3, R249, UR4, -R25 ;  /* 0x00000004f9037c23 */ /* 0x000fc60008010819 */
[----:B------:R-:W3:Y:S04]  /*f9f0*/  MUFU.EX2 R139, R0 ;  /* 0x00000000008b7308 */ /* 0x000ee80000000800 */
[----:B------:R4:W-:Y:S01]  /*fa00*/  MUFU.EX2 R141, R2 ;  /* 0x00000002008d7308 */ /* 0x0009e20000000800 */
[--C-:B-1----:R-:W-:Y:S01]  /*fa10*/  FFMA.FTZ R12, R217, UR4, -R26.reuse ;  /* 0x00000004d90c7c23 */ /* 0x102fe2000801081a */
[----:B------:R-:W-:Y:S02]  /*fa20*/  HSET2.LE.AND R13, R14, R11, PT ;  /* 0x0000000b0e0d7233 */ /* 0x000fe40003803000 */
[----:B------:R1:W5:Y:S01]  /*fa30*/  MUFU.EX2 R31, R3 ;  /* 0x00000003001f7308 */ /* 0x0003620000000800 */
[----:B------:R-:W-:Y:S01]  /*fa40*/  MOV R194, R37 ;  /* 0x0000002500c27202 */ /* 0x000fe20000000f00 */
[----:B------:R-:W-:Y:S01]  /*fa50*/  IMAD.MOV.U32 R143, RZ, RZ, R159 ;  /* 0x000000ffff8f7224 */ /* 0x000fe200078e009f */
[----:B------:R-:W-:Y:S01]  /*fa60*/  MOV R249, R38 ;  /* 0x0000002600f97202 */ /* 0x000fe20000000f00 */
[----:B------:R-:W-:Y:S01]  /*fa70*/  FFMA.FTZ R15, R250, UR4, -R26 ;  /* 0x00000004fa0f7c23 */ /* 0x000fe2000801081a */
[----:B------:R-:W-:-:S02]  /*fa80*/  MOV R226, R39 ;  /* 0x0000002700e27202 */ /* 0x000fc40000000f00 */
[----:B----4-:R-:W-:Y:S01]  /*fa90*/  LOP3.LUT R2, R30, 0xff00ff, RZ, 0xc0, !PT ;  /* 0x00ff00ff1e027812 */ /* 0x010fe200078ec0ff */
[----:B------:R-:W-:Y:S01]  /*faa0*/  FFMA.FTZ R16, R191, UR4, -R26 ;  /* 0x00000004bf107c23 */ /* 0x000fe2000801081a */
[--C-:B------:R-:W-:Y:S01]  /*fab0*/  HSET2.LE.AND R0, R29, R11.reuse, PT ;  /* 0x0000000b1d007233 */ /* 0x100fe20003803000 */
[--C-:B------:R-:W-:Y:S01]  /*fac0*/  FFMA.FTZ R20, R224, UR4, -R27.reuse ;  /* 0x00000004e0147c23 */ /* 0x100fe2000801081b */
[----:B-1----:R-:W-:Y:S01]  /*fad0*/  LOP3.LUT R3, R18, 0xff00ff, RZ, 0xc0, !PT ;  /* 0x00ff00ff12037812 */ /* 0x002fe200078ec0ff */
[----:B------:R-:W-:Y:S01]  /*fae0*/  FFMA.FTZ R18, R230, UR4, -R27 ;  /* 0x00000004e6127c23 */ /* 0x000fe2000801081b */
[----:B------:R-:W-:Y:S01]  /*faf0*/  HSET2.LE.AND R14, R2, R11, PT ;  /* 0x0000000b020e7233 */ /* 0x000fe20003803000 */
[----:B------:R1:W-:Y:S01]  /*fb00*/  MUFU.EX2 R25, R5 ;  /* 0x0000000500197308 */ /* 0x0003e20000000800 */
[----:B------:R-:W-:Y:S02]  /*fb10*/  MOV R37, R158 ;  /* 0x0000009e00257202 */ /* 0x000fe40000000f00 */
[----:B------:R-:W-:Y:S01]  /*fb20*/  MOV R38, R157 ;  /* 0x0000009d00267202 */ /* 0x000fe20000000f00 */
[----:B------:R4:W4:Y:S01]  /*fb30*/  MUFU.EX2 R26, R12 ;  /* 0x0000000c001a7308 */ /* 0x0009220000000800 */
[----:B------:R-:W-:-:S02]  /*fb40*/  MOV R39, R156 ;  /* 0x0000009c00277202 */ /* 0x000fc40000000f00 */
[----:B--2---:R-:W-:Y:S01]  /*fb50*/  F2FP.BF16.F32.PACK_AB R2, R177, R178 ;  /* 0x000000b2b102723e */ /* 0x004fe200000010ff */
[----:B------:R-:W2:Y:S01]  /*fb60*/  LDSM.16.MT88.4 R156, [R132+0xa800] ;  /* 0x00a80000849c783b */ /* 0x000ea20000004200 */
[----:B------:R-:W-:Y:S02]  /*fb70*/  HSET2.LE.AND R3, R3, R11, PT ;  /* 0x0000000b03037233 */ /* 0x000fe40003803000 */
[----:B------:R-:W-:Y:S01]  /*fb80*/  LOP3.LUT R130, R2, R0, RZ, 0xc0, !PT ;  /* 0x0000000002827212 */ /* 0x000fe200078ec0ff */
[----:B------:R-:W-:Y:S01]  /*fb90*/  MUFU.EX2 R18, R18 ;  /* 0x0000001200127308 */ /* 0x000fe20000000800 */
[----:B---3--:R-:W-:-:S03]  /*fba0*/  F2FP.BF16.F32.PACK_AB R0, R24, R139 ;  /* 0x0000008b1800723e */ /* 0x008fc600000010ff */
[----:B------:R-:W3:Y:S01]  /*fbb0*/  MUFU.EX2 R20, R20 ;  /* 0x0000001400147308 */ /* 0x000ee20000000800 */
[--C-:B-1----:R-:W-:Y:S01]  /*fbc0*/  HSET2.LE.AND R5, R22, R11.reuse, PT ;  /* 0x0000000b16057233 */ /* 0x102fe20003803000 */
[--C-:B------:R-:W-:Y:S01]  /*fbd0*/  FFMA.FTZ R21, R251, UR4, -R27.reuse ;  /* 0x00000004fb157c23 */ /* 0x100fe2000801081b */
[----:B------:R-:W-:Y:S01]  /*fbe0*/  LOP3.LUT R131, R0, R3, RZ, 0xc0, !PT ;  /* 0x0000000300837212 */ /* 0x000fe200078ec0ff */
[----:B------:R-:W-:Y:S01]  /*fbf0*/  MUFU.EX2 R22, R15 ;  /* 0x0000000f00167308 */ /* 0x000fe20000000800 */
[--C-:B------:R-:W-:Y:S02]  /*fc00*/  HSET2.LE.AND R4, R28, R11.reuse, PT ;  /* 0x0000000b1c047233 */ /* 0x100fe40003803000 */
[----:B------:R-:W-:Y:S01]  /*fc10*/  F2FP.BF16.F32.PACK_AB R2, R176, R142 ;  /* 0x0000008eb002723e */ /* 0x000fe200000010ff */
[----:B------:R-:W1:Y:S01]  /*fc20*/  MUFU.EX2 R16, R16 ;  /* 0x0000001000107308 */ /* 0x000e620000000800 */
[----:B-----5:R-:W-:Y:S01]  /*fc30*/  F2FP.BF16.F32.PACK_AB R0, R141, R31 ;  /* 0x0000001f8d00723e */ /* 0x020fe200000010ff */
[----:B------:R-:W-:Y:S01]  /*fc40*/  FFMA.FTZ R23, R189, UR4, -R27 ;  /* 0x00000004bd177c23 */ /* 0x000fe2000801081b */
[----:B----4-:R-:W-:-:S02]  /*fc50*/  HSET2.LE.AND R12, R19, R11, PT ;  /* 0x0000000b130c7233 */ /* 0x010fc40003803000 */
[----:B------:R-:W-:Y:S01]  /*fc60*/  LOP3.LUT R129, R0, R5, RZ, 0xc0, !PT ;  /* 0x0000000500817212 */ /* 0x000fe200078ec0ff */
[----:B------:R-:W-:Y:S01]  /*fc70*/  MUFU.EX2 R21, R21 ;  /* 0x0000001500157308 */ /* 0x000fe20000000800 */
[----:B------:R-:W-:Y:S02]  /*fc80*/  LOP3.LUT R128, R2, R4, RZ, 0xc0, !PT ;  /* 0x0000000402807212 */ /* 0x000fe400078ec0ff */
[----:B------:R-:W-:Y:S01]  /*fc90*/  F2FP.BF16.F32.PACK_AB R0, R26, R25 ;  /* 0x000000191a00723e */ /* 0x000fe200000010ff */
[----:B------:R-:W4:Y:S01]  /*fca0*/  MUFU.EX2 R2, R23 ;  /* 0x0000001700027308 */ /* 0x000f220000000800 */
[----:B------:R-:W-:Y:S02]  /*fcb0*/  HSET2.LE.AND R11, R17, R11, PT ;  /* 0x0000000b110b7233 */ /* 0x000fe40003803000 */
[----:B------:R-:W-:Y:S02]  /*fcc0*/  LOP3.LUT R124, R0, R12, RZ, 0xc0, !PT ;  /* 0x0000000c007c7212 */ /* 0x000fe400078ec0ff */
[----:B---3--:R-:W-:-:S04]  /*fcd0*/  F2FP.BF16.F32.PACK_AB R0, R20, R18 ;  /* 0x000000121400723e */ /* 0x008fc800000010ff */
[----:B------:R-:W-:Y:S02]  /*fce0*/  LOP3.LUT R125, R0, R11, RZ, 0xc0, !PT ;  /* 0x0000000b007d7212 */ /* 0x000fe400078ec0ff */
[----:B-1----:R-:W-:-:S04]  /*fcf0*/  F2FP.BF16.F32.PACK_AB R0, R16, R22 ;  /* 0x000000161000723e */ /* 0x002fc800000010ff */
[----:B------:R-:W-:Y:S02]  /*fd00*/  LOP3.LUT R126, R0, R13, RZ, 0xc0, !PT ;  /* 0x0000000d007e7212 */ /* 0x000fe400078ec0ff */
[----:B----4-:R-:W-:-:S04]  /*fd10*/  F2FP.BF16.F32.PACK_AB R0, R2, R21 ;  /* 0x000000150200723e */ /* 0x010fc800000010ff */
[----:B------:R-:W-:Y:S01]  /*fd20*/  LOP3.LUT R127, R0, R14, RZ, 0xc0, !PT ;  /* 0x0000000e007f7212 */ /* 0x000fe200078ec0ff */
[----:B--2---:R-:W-:Y:S01]  /*fd30*/  HMMA.16816.F32.BF16 R144, R128, R156, R144 ;  /* 0x0000009c8090723c */ /* 0x004fe20000041890 */
[----:B------:R-:W-:Y:S01]  /*fd40*/  MOV R196, R66 ;  /* 0x0000004200c47202 */ /* 0x000fe20000000f00 */
[----:B------:R-:W-:Y:S01]  /*fd50*/  IMAD.MOV.U32 R231, RZ, RZ, R50 ;  /* 0x000000ffffe77224 */ /* 0x000fe200078e0032 */
[----:B------:R-:W-:Y:S01]  /*fd60*/  MOV R192, R67 ;  /* 0x0000004300c07202 */ /* 0x000fe20000000f00 */
[----:B------:R-:W-:Y:S01]  /*fd70*/  LDSM.16.MT88.4 R12, [R36+0x1800] ;  /* 0x00180000240c783b */ /* 0x000fe20000004200 */
[----:B------:R-:W-:-:S03]  /*fd80*/  MOV R190, R48 ;  /* 0x0000003000be7202 */ /* 0x000fc60000000f00 */
[----:B------:R-:W-:Y:S01]  /*fd90*/  HMMA.16816.F32.BF16 R148, R124, R156, R148 ;  /* 0x0000009c7c94723c */ /* 0x000fe20000041894 */
[----:B------:R-:W-:Y:S01]  /*fda0*/  MOV R188, R49 ;  /* 0x0000003100bc7202 */ /* 0x000fe20000000f00 */
[----:B------:R1:W-:Y:S01]  /*fdb0*/  LDSM.16.MT88.4 R64, [R36+0x800] ;  /* 0x000800002440783b */ /* 0x0003e20000004200 */
[----:B------:R-:W-:-:S03]  /*fdc0*/  MOV R225, R51 ;  /* 0x0000003300e17202 */ /* 0x000fc60000000f00 */
[----:B------:R-:W-:Y:S02]  /*fdd0*/  LDSM.16.MT88.4 R48, [R133+0x800] ;  /* 0x000800008530783b */ /* 0x000fe40000004200 */
[-C--:B------:R-:W-:Y:S08]  /*fde0*/  HMMA.16816.F32.BF16 R152, R124, R158.reuse, R152 ;  /* 0x0000009e7c98723c */ /* 0x080ff00000041898 */
[----:B------:R-:W-:Y:S01]  /*fdf0*/  HMMA.16816.F32.BF16 R156, R128, R158, R244 ;  /* 0x0000009e809c723c */ /* 0x000fe200000418f4 */
[----:B------:R-:W-:Y:S01]  /*fe00*/  IMAD.MOV.U32 R244, RZ, RZ, R175 ;  /* 0x000000fffff47224 */ /* 0x000fe200078e00af */
[----:B------:R-:W-:-:S02]  /*fe10*/  MOV R245, R174 ;  /* 0x000000ae00f57202 */ /* 0x000fc40000000f00 */
[----:B------:R-:W-:Y:S02]  /*fe20*/  MOV R246, R173 ;  /* 0x000000ad00f67202 */ /* 0x000fe40000000f00 */
[----:B------:R-:W-:Y:S02]  /*fe30*/  MOV R247, R172 ;  /* 0x000000ac00f77202 */ /* 0x000fe40000000f00 */
[----:B------:R-:W2:Y:S01]  /*fe40*/  LDSM.16.MT88.4 R172, [R138+0xa800] ;  /* 0x00a800008aac783b */ /* 0x000ea20000004200 */
[----:B------:R-:W-:Y:S01]  /*fe50*/  FFMA.FTZ R0, R226, R35, R143 ;  /* 0x00000023e2007223 */ /* 0x000fe2000001008f */
[----:B------:R-:W-:Y:S01]  /*fe60*/  FFMA.FTZ R5, R249, R34, R215 ;  /* 0x00000022f9057223 */ /* 0x000fe200000100d7 */
[----:B------:R-:W-:Y:S01]  /*fe70*/  FFMA.FTZ R4, R194, R33, R213 ;  /* 0x00000021c2047223 */ /* 0x000fe200000100d5 */
        /* <DEDUP_REMOVED lines=25> */
[----:B-1----:R-:W-:Y:S01]  /*10010*/  MOV R36, R229 ;  /* 0x000000e500247202 */ /* 0x002fe20000000f00 */
[----:B------:R-:W-:Y:S01]  /*10020*/  FADD.FTZ R213, R177, R11 ;  /* 0x0000000bb1d57221 */ /* 0x000fe20000010000 */
[----:B------:R-:W-:Y:S01]  /*10030*/  FADD.FTZ R209, R24, R4 ;  /* 0x0000000418d17221 */ /* 0x000fe20000010000 */
[----:B------:R-:W-:Y:S01]  /*10040*/  FADD.FTZ R224, R16, R3 ;  /* 0x0000000310e07221 */ /* 0x000fe20000010000 */
[----:B------:R-:W-:Y:S01]  /*10050*/  FADD.FTZ R225, R2, R0 ;  /* 0x0000000002e17221 */ /* 0x000fe20000010000 */
[-C--:B------:R-:W-:Y:S01]  /*10060*/  HMMA.16816.F32.BF16 R68, R128, R80.reuse, R68 ;  /* 0x000000508044723c */ /* 0x080fe20000041844 */
[----:B------:R1:W-:Y:S04]  /*10070*/  STL [R1+0x34], R213 ;  /* 0x000034d501007387 */ /* 0x0003e80000100800 */
[----:B------:R1:W-:Y:S03]  /*10080*/  STL [R1+0x38], R209 ;  /* 0x000038d101007387 */ /* 0x0003e60000100800 */
[C---:B------:R-:W-:Y:S01]  /*10090*/  HMMA.16816.F32.BF16 R72, R124.reuse, R80, R72 ;  /* 0x000000507c48723c */ /* 0x040fe20000041848 */
[----:B------:R1:W-:Y:S07]  /*100a0*/  STL [R1+0x30], R224 ;  /* 0x000030e001007387 */ /* 0x0003ee0000100800 */
[-C--:B------:R-:W-:Y:S01]  /*100b0*/  HMMA.16816.F32.BF16 R76, R124, R82.reuse, R76 ;  /* 0x000000527c4c723c */ /* 0x080fe2000004184c */
[----:B------:R1:W-:Y:S07]  /*100c0*/  STL [R1+0x3c], R225 ;  /* 0x00003ce101007387 */ /* 0x0003ee0000100800 */
        /* <DEDUP_REMOVED lines=27> */
[----:B------:R-:W2:Y:S04]  /*10280*/  LDL R194, [R1+0x18] ;  /* 0x0000180001c27983 */ /* 0x000ea80000100800 */
[----:B------:R-:W3:Y:S04]  /*10290*/  LDL R192, [R1+0x14] ;  /* 0x0000140001c07983 */ /* 0x000ee80000100800 */
[----:B------:R-:W4:Y:S04]  /*102a0*/  LDL.64 R28, [R1+0x58] ;  /* 0x00005800011c7983 */ /* 0x000f280000100a00 */
[----:B------:R-:W5:Y:S04]  /*102b0*/  LDL.64 R250, [R1+0x48] ;  /* 0x0000480001fa7983 */ /* 0x000f680000100a00 */
[----:B------:R-:W5:Y:S04]  /*102c0*/  LDL.64 R188, [R1+0x68] ;  /* 0x0000680001bc7983 */ /* 0x000f680000100a00 */
[----:B------:R-:W5:Y:S04]  /*102d0*/  LDL.64 R190, [R1+0x50] ;  /* 0x0000500001be7983 */ /* 0x000f680000100a00 */
[----:B------:R-:W5:Y:S01]  /*102e0*/  LDL R196, [R1+0x10] ;  /* 0x0000100001c47983 */ /* 0x000f620000100800 */
[----:B------:R-:W-:Y:S01]  /*102f0*/  UIADD3 UR7, UPT, UPT, UR22, -0x4, URZ ;  /* 0xfffffffc16077890 */ /* 0x000fe2000fffe0ff */
[----:B------:R-:W-:-:S04]  /*10300*/  DEPBAR.LE SB0, 0x0 ;  /* 0x000080000000791a */ /* 0x000fc80000000000 */
[----:B------:R-:W-:Y:S01]  /*10310*/  UIMAD.WIDE.U32 UR14, UR7, UR8, URZ ;  /* 0x00000008070e72a5 */ /* 0x000fe2000f8e00ff */
[C---:B------:R-:W-:Y:S01]  /*10320*/  IMAD.SHL.U32 R211, R214.reuse, 0x20, RZ ;  /* 0x00000020d6d37824 */ /* 0x040fe200078e00ff */
[----:B------:R-:W5:Y:S02]  /*10330*/  LDL.64 R230, [R1+0x60] ;  /* 0x0000600001e67983 */ /* 0x000f640000100a00 */
[----:B------:R-:W-:Y:S02]  /*10340*/  USHF.L.U32 UR4, UR14, 0x5, URZ ;  /* 0x000000050e047899 */ /* 0x000fe400080006ff */
[----:B------:R-:W-:Y:S01]  /*10350*/  UIMAD UR7, UR7, UR9, UR15 ;  /* 0x00000009070772a4 */ /* 0x000fe2000f8e020f */
[----:B------:R-:W-:Y:S01]  /*10360*/  IMAD.SHL.U32 R249, R214, 0x40, RZ ;  /* 0x00000040d6f97824 */ /* 0x000fe200078e00ff */
[----:B------:R-:W-:Y:S02]  /*10370*/  ULEA UR12, UP0, UR8, UR4, 0x4 ;  /* 0x00000004080c7291 */ /* 0x000fe4000f8020ff */
[----:B------:R-:W-:Y:S01]  /*10380*/  USHF.L.U64.HI UR7, UR14, 0x5, UR7 ;  /* 0x000000050e077899 */ /* 0x000fe20008010207 */
[----:B------:R-:W-:Y:S01]  /*10390*/  SHF.R.U32.HI R11, RZ, 0x1, R214 ;  /* 0x00000001ff0b7819 */ /* 0x000fe200000116d6 */
[----:B------:R-:W-:Y:S01]  /*103a0*/  IMAD.U32 R0, RZ, RZ, UR4 ;  /* 0x00000004ff007e24 */ /* 0x000fe2000f8e00ff */
[----:B------:R-:W-:Y:S01]  /*103b0*/  LOP3.LUT R211, R211, 0x7c00, RZ, 0xc0, !PT ;  /* 0x00007c00d3d37812 */ /* 0x000fe200078ec0ff */
[----:B------:R-:W-:Y:S01]  /*103c0*/  ULEA.HI.X UR4, UR8, UR7, UR9, 0x4, UP0 ;  /* 0x0000000708047291 */ /* 0x000fe200080f2409 */
[----:B------:R-:W-:Y:S01]  /*103d0*/  LOP3.LUT R11, R140, 0x8, R11, 0x78, !PT ;  /* 0x000000088c0b7812 */ /* 0x000fe200078e780b */
[----:B------:R-:W-:Y:S01]  /*103e0*/  IMAD.U32 R14, RZ, RZ, UR12 ;  /* 0x0000000cff0e7e24 */ /* 0x000fe2000f8e00ff */
[----:B------:R-:W-:Y:S01]  /*103f0*/  LOP3.LUT R5, R211, 0x200, R249, 0xf8, !PT ;  /* 0x00000200d3057812 */ /* 0x000fe200078ef8f9 */
[----:B------:R-:W-:-:S02]  /*10400*/  IMAD.U32 R3, RZ, RZ, UR7 ;  /* 0x00000007ff037e24 */ /* 0x000fc4000f8e00ff */
[----:B------:R-:W-:Y:S01]  /*10410*/  IMAD.U32 R15, RZ, RZ, UR4 ;  /* 0x00000004ff0f7e24 */ /* 0x000fe2000f8e00ff */
[----:B------:R-:W-:Y:S01]  /*10420*/  LOP3.LUT R11, R5, R11, RZ, 0xfc, !PT ;  /* 0x0000000b050b7212 */ /* 0x000fe200078efcff */
[----:B------:R-:W-:-:S05]  /*10430*/  IMAD.MOV.U32 R132, RZ, RZ, 0x20 ;  /* 0x00000020ff847424 */ /* 0x000fca00078e00ff */
[----:B------:R-:W-:Y:S01]  /*10440*/  SEL R132, R132, 0xffffffe0, !P4 ;  /* 0xffffffe084847807 */ /* 0x000fe20006000000 */
        /* <DEDUP_REMOVED lines=30> */
[----:B-1----:R-:W1:Y:S01]  /*10630*/  LDSM.16.M88.4 R12, [R0+0x2000] ;  /* 0x00200000000c783b */ /* 0x002e620000000200 */
[----:B----4-:R-:W-:-:S02]  /*10640*/  IMAD.MOV.U32 R246, RZ, RZ, R28 ;  /* 0x000000fffff67224 */ /* 0x010fc400078e001c */
[----:B------:R-:W-:Y:S02]  /*10650*/  IMAD.MOV.U32 R247, RZ, RZ, R29 ;  /* 0x000000fffff77224 */ /* 0x000fe400078e001d */
[----:B-----5:R-:W-:Y:S01]  /*10660*/  IMAD.MOV.U32 R242, RZ, RZ, R250 ;  /* 0x000000fffff27224 */ /* 0x020fe200078e00fa */
[----:B------:R-:W4:Y:S01]  /*10670*/  LDSM.16.M88.4 R28, [R248+UR5+0x8800] ;  /* 0x00880005f81c783b */ /* 0x000f220008000200 */
[----:B------:R-:W-:Y:S02]  /*10680*/  IMAD.IADD R4, R132, 0x1, R0 ;  /* 0x0000000184047824 */ /* 0x000fe400078e0200 */
[----:B------:R-:W-:Y:S02]  /*10690*/  IMAD.MOV.U32 R243, RZ, RZ, R251 ;  /* 0x000000fffff37224 */ /* 0x000fe400078e00fb */
[----:B------:R-:W-:Y:S01]  /*106a0*/  IMAD.MOV.U32 R244, RZ, RZ, R188 ;  /* 0x000000fffff47224 */ /* 0x000fe200078e00bc */
[----:B------:R-:W-:Y:S01]  /*106b0*/  LDSM.16.M88.4 R24, [R4+0x2000] ;  /* 0x002000000418783b */ /* 0x000fe20000000200 */
[----:B--2---:R-:W-:-:S02]  /*106c0*/  VIADD R3, R248, UR5 ;  /* 0x00000005f8037c36 */ /* 0x004fc40008000000 */
[----:B------:R-:W-:Y:S02]  /*106d0*/  IMAD.MOV.U32 R245, RZ, RZ, R189 ;  /* 0x000000fffff57224 */ /* 0x000fe400078e00bd */
[----:B------:R-:W-:Y:S01]  /*106e0*/  IMAD.MOV.U32 R249, RZ, RZ, R196 ;  /* 0x000000fffff97224 */ /* 0x000fe200078e00c4 */
[----:B------:R-:W-:Y:S01]  /*106f0*/  UIADD3 UR7, UPT, UPT, UR22, -0x4, URZ ;  /* 0xfffffffc16077890 */ /* 0x000fe2000fffe0ff */
[----:B------:R-:W-:Y:S01]  /*10700*/  IMAD.IADD R5, R3, 0x1, R132 ;  /* 0x0000000103057824 */ /* 0x000fe200078e0284 */
[----:B------:R-:W-:Y:S01]  /*10710*/  SHF.R.U32.HI R208, RZ, 0x5, R214 ;  /* 0x00000005ffd07819 */ /* 0x000fe200000116d6 */
[----:B------:R-:W0:Y:S04]  /*10720*/  LDGDEPBAR ;  /* 0x00000000000079af */ /* 0x000e280000000000 */
[----:B------:R-:W2:Y:S01]  /*10730*/  LDSM.16.M88.4 R140, [R5+0x8000] ;  /* 0x00800000058c783b */ /* 0x000ea20000000200 */
[----:B------:R-:W-:-:S02]  /*10740*/  IMAD.MOV.U32 R250, RZ, RZ, R190 ;  /* 0x000000fffffa7224 */ /* 0x000fc400078e00be */
[----:B------:R-:W-:Y:S01]  /*10750*/  IMAD.MOV.U32 R251, RZ, RZ, R191 ;  /* 0x000000fffffb7224 */ /* 0x000fe200078e00bf */
[----:B------:R-:W5:Y:S01]  /*10760*/  LDSM.16.M88.4 R32, [R5+0x8800] ;  /* 0x008800000520783b */ /* 0x000f620000000200 */
[-C--:B---3--:R-:W-:Y:S08]  /*10770*/  HMMA.16816.F32.BF16 R236, R20, R16.reuse, RZ ;  /* 0x0000001014ec723c */ /* 0x088ff000000418ff */
[C---:B-1----:R-:W-:Y:S08]  /*10780*/  HMMA.16816.F32.BF16 R188, R12.reuse, R16, RZ ;  /* 0x000000100cbc723c */ /* 0x042ff000000418ff */
[-C--:B------:R-:W-:Y:S08]  /*10790*/  HMMA.16816.F32.BF16 R204, R12, R18.reuse, RZ ;  /* 0x000000120ccc723c */ /* 0x080ff000000418ff */
[----:B------:R-:W-:Y:S01]  /*107a0*/  HMMA.16816.F32.BF16 R232, R20, R18, RZ ;  /* 0x0000001214e8723c */ /* 0x000fe200000418ff */
[----:B------:R-:W1:Y:S01]  /*107b0*/  LDSM.16.M88.4 R16, [R4] ;  /* 0x000000000410783b */ /* 0x000e620000000200 */
[----:B------:R-:W-:-:S02]  /*107c0*/  IMAD.IADD R2, R249, 0x1, R0 ;  /* 0x00000001f9027824 */ /* 0x000fc400078e0200 */
[----:B------:R-:W-:-:S04]  /*107d0*/  IMAD.IADD R3, R3, 0x1, R249 ;  /* 0x0000000103037824 */ /* 0x000fc800078e02f9 */
[C---:B----4-:R-:W-:Y:S01]  /*107e0*/  HMMA.16816.F32.BF16 R192, R12.reuse, R28, RZ ;  /* 0x0000001c0cc0723c */ /* 0x050fe200000418ff */
[----:B------:R-:W-:Y:S04]  /*107f0*/  LDSM.16.M88.4 R180, [R3+0x8000] ;  /* 0x0080000003b4783b */ /* 0x000fe80000000200 */
[----:B------:R-:W-:Y:S03]  /*10800*/  LDSM.16.M88.4 R176, [R3+0x8800] ;  /* 0x0088000003b0783b */ /* 0x000fe60000000200 */
[----:B------:R-:W-:Y:S01]  /*10810*/  HMMA.16816.F32.BF16 R196, R12, R30, RZ ;  /* 0x0000001e0cc4723c */ /* 0x000fe200000418ff */
[----:B------:R-:W3:Y:S07]  /*10820*/  LDSM.16.M88.4 R12, [R2+0x2000] ;  /* 0x00200000020c783b */ /* 0x000eee0000000200 */
[C---:B------:R-:W-:Y:S08]  /*10830*/  HMMA.16816.F32.BF16 R200, R20.reuse, R28, RZ ;  /* 0x0000001c14c8723c */ /* 0x040ff000000418ff */
[----:B------:R-:W-:Y:S01]  /*10840*/  HMMA.16816.F32.BF16 R184, R20, R30, RZ ;  /* 0x0000001e14b8723c */ /* 0x000fe200000418ff */
[----:B------:R-:W-:-:S02]  /*10850*/  IMAD.MOV.U32 R216, RZ, RZ, R242 ;  /* 0x000000ffffd87224 */ /* 0x000fc400078e00f2 */
[----:B------:R-:W-:-:S05]  /*10860*/  IMAD.MOV.U32 R217, RZ, RZ, R243 ;  /* 0x000000ffffd97224 */ /* 0x000fca00078e00f3 */
[C---:B--2---:R-:W-:Y:S08]  /*10870*/  HMMA.16816.F32.BF16 R28, R24.reuse, R140, R188 ;  /* 0x0000008c181c723c */ /* 0x044ff000000418bc */
[C---:B-----5:R-:W-:Y:S08]  /*10880*/  HMMA.16816.F32.BF16 R20, R24.reuse, R32, R192 ;  /* 0x000000201814723c */ /* 0x060ff000000418c0 */
[C---:B------:R-:W-:Y:S08]  /*10890*/  HMMA.16816.F32.BF16 R188, R24.reuse, R142, R204 ;  /* 0x0000008e18bc723c */ /* 0x040ff000000418cc */
[----:B------:R-:W-:Y:S08]  /*108a0*/  HMMA.16816.F32.BF16 R24, R24, R34, R196 ;  /* 0x000000221818723c */ /* 0x000ff000000418c4 */
[C---:B-1----:R-:W-:Y:S08]  /*108b0*/  HMMA.16816.F32.BF16 R236, R16.reuse, R140, R236 ;  /* 0x0000008c10ec723c */ /* 0x042ff000000418ec */
[C---:B------:R-:W-:Y:S08]  /*108c0*/  HMMA.16816.F32.BF16 R240, R16.reuse, R32, R200 ;  /* 0x0000002010f0723c */ /* 0x040ff000000418c8 */
[C---:B------:R-:W-:Y:S08]  /*108d0*/  HMMA.16816.F32.BF16 R196, R16.reuse, R142, R232 ;  /* 0x0000008e10c4723c */ /* 0x040ff000000418e8 */
[----:B------:R-:W-:Y:S01]  /*108e0*/  HMMA.16816.F32.BF16 R184, R16, R34, R184 ;  /* 0x0000002210b8723c */ /* 0x000fe200000418b8 */
[----:B------:R-:W1:Y:S01]  /*108f0*/  LDSM.16.M88.4 R16, [R2] ;  /* 0x000000000210783b */ /* 0x000e620000000200 */
[----:B------:R-:W-:-:S06]  /*10900*/  IMAD.IADD R11, R132, 0x1, R2 ;  /* 0x00000001840b7824 */ /* 0x000fcc00078e0202 */
[----:B---3--:R-:W-:Y:S01]  /*10910*/  HMMA.16816.F32.BF16 R192, R12, R180, R28 ;  /* 0x000000b40cc0723c */ /* 0x008fe2000004181c */
[----:B------:R-:W-:-:S07]  /*10920*/  IMAD.IADD R28, R132, 0x1, R3 ;  /* 0x00000001841c7824 */ /* 0x000fce00078e0203 */
[C---:B------:R-:W-:Y:S01]  /*10930*/  HMMA.16816.F32.BF16 R200, R12.reuse, R176, R20 ;  /* 0x000000b00cc8723c */ /* 0x040fe20000041814 */
[----:B------:R-:W-:Y:S07]  /*10940*/  LDSM.16.M88.4 R20, [R28+0x8800] ;  /* 0x008800001c14783b */ /* 0x000fee0000000200 */
[C---:B------:R-:W-:Y:S08]  /*10950*/  HMMA.16816.F32.BF16 R140, R12.reuse, R182, R188 ;  /* 0x000000b60c8c723c */ /* 0x040ff000000418bc */
[----:B------:R-:W-:Y:S01]  /*10960*/  HMMA.16816.F32.BF16 R32, R12, R178, R24 ;  /* 0x000000b20c20723c */ /* 0x000fe20000041818 */
[----:B------:R-:W2:Y:S04]  /*10970*/  LDSM.16.M88.4 R12, [R11+0x2000] ;  /* 0x002000000b0c783b */ /* 0x000ea80000000200 */
[----:B------:R-:W3:Y:S03]  /*10980*/  LDSM.16.M88.4 R24, [R28+0x8000] ;  /* 0x008000001c18783b */ /* 0x000ee60000000200 */
[C---:B-1----:R-:W-:Y:S08]  /*10990*/  HMMA.16816.F32.BF16 R204, R16.reuse, R182, R196 ;  /* 0x000000b610cc723c */ /* 0x042ff000000418c4 */
[C---:B------:R-:W-:Y:S01]  /*109a0*/  HMMA.16816.F32.BF16 R232, R16.reuse, R180, R236 ;  /* 0x000000b410e8723c */ /* 0x040fe200000418ec */
[----:B------:R-:W-:Y:S07]  /*109b0*/  LDSM.16.M88.4 R180, [R248+UR5+0x9000] ;  /* 0x00900005f8b4783b */ /* 0x000fee0008000200 */
[C---:B------:R-:W-:Y:S08]  /*109c0*/  HMMA.16816.F32.BF16 R196, R16.reuse, R176, R240 ;  /* 0x000000b010c4723c */ /* 0x040ff000000418f0 */
[----:B------:R-:W-:Y:S01]  /*109d0*/  HMMA.16816.F32.BF16 R188, R16, R178, R184 ;  /* 0x000000b210bc723c */ /* 0x000fe200000418b8 */
[----:B------:R-:W1:Y:S04]  /*109e0*/  LDSM.16.M88.4 R16, [R11] ;  /* 0x000000000b10783b */ /* 0x000e680000000200 */
[----:B------:R-:W-:Y:S03]  /*109f0*/  LDSM.16.M88.4 R176, [R248+UR5+0x9800] ;  /* 0x00980005f8b0783b */ /* 0x000fe60008000200 */
[C---:B--2---:R-:W-:Y:S08]  /*10a00*/  HMMA.16816.F32.BF16 R32, R12.reuse, R22, R32 ;  /* 0x000000160c20723c */ /* 0x044ff00000041820 */
        /* <DEDUP_REMOVED lines=8> */
[----:B------:R-:W1:Y:S04]  /*10a90*/  LDSM.16.M88.4 R16, [R0+0x4000] ;  /* 0x004000000010783b */ /* 0x000e680000000200 */
[----:B------:R-:W-:Y:S03]  /*10aa0*/  LDSM.16.M88.4 R20, [R4+0x4000] ;  /* 0x004000000414783b */ /* 0x000fe60000000200 */
[C---:B--2---:R-:W-:Y:S08]  /*10ab0*/  HMMA.16816.F32.BF16 R232, R12.reuse, R180, R192 ;  /* 0x000000b40ce8723c */ /* 0x044ff000000418c0 */
[C---:B------:R-:W-:Y:S08]  /*10ac0*/  HMMA.16816.F32.BF16 R196, R12.reuse, R182, R184 ;  /* 0x000000b60cc4723c */ /* 0x040ff000000418b8 */
[C---:B------:R-:W-:Y:S01]  /*10ad0*/  HMMA.16816.F32.BF16 R192, R12.reuse, R176, R140 ;  /* 0x000000b00cc0723c */ /* 0x040fe2000004188c */
[----:B------:R-:W-:Y:S07]  /*10ae0*/  LDSM.16.M88.4 R140, [R5+0x9800] ;  /* 0x00980000058c783b */ /* 0x000fee0000000200 */
[----:B------:R-:W-:Y:S01]  /*10af0*/  HMMA.16816.F32.BF16 R184, R12, R178, R32 ;  /* 0x000000b20cb8723c */ /* 0x000fe20000041820 */
[----:B------:R-:W-:Y:S04]  /*10b00*/  LDSM.16.M88.4 R12, [R4+0x6000] ;  /* 0x00600000040c783b */ /* 0x000fe80000000200 */
[----:B------:R-:W2:Y:S03]  /*10b10*/  LDSM.16.M88.4 R32, [R5+0x9000] ;  /* 0x009000000520783b */ /* 0x000ea60000000200 */
[C---:B-1----:R-:W-:Y:S08]  /*10b20*/  HMMA.16816.F32.BF16 R24, R16.reuse, R180, R240 ;  /* 0x000000b41018723c */ /* 0x042ff000000418f0 */
[C---:B------:R-:W-:Y:S01]  /*10b30*/  HMMA.16816.F32.BF16 R188, R16.reuse, R182, R236 ;  /* 0x000000b610bc723c */ /* 0x040fe200000418ec */
[----:B------:R-:W-:Y:S07]  /*10b40*/  LDSM.16.M88.4 R180, [R3+0x9000] ;  /* 0x0090000003b4783b */ /* 0x000fee0000000200 */
[C---:B------:R-:W-:Y:S08]  /*10b50*/  HMMA.16816.F32.BF16 R204, R16.reuse, R176, R204 ;  /* 0x000000b010cc723c */ /* 0x040ff000000418cc */
[----:B------:R-:W-:Y:S01]  /*10b60*/  HMMA.16816.F32.BF16 R200, R16, R178, R200 ;  /* 0x000000b210c8723c */ /* 0x000fe200000418c8 */
[----:B------:R-:W-:Y:S04]  /*10b70*/  LDSM.16.M88.4 R176, [R3+0x9800] ;  /* 0x0098000003b0783b */ /* 0x000fe80000000200 */
[----:B------:R-:W-:Y:S03]  /*10b80*/  LDSM.16.M88.4 R16, [R2+0x6000] ;  /* 0x006000000210783b */ /* 0x000fe60000000200 */
[----:B--2---:R-:W-:Y:S08]  /*10b90*/  HMMA.16816.F32.BF16 R240, R12, R34, R196 ;  /* 0x000000220cf0723c */ /* 0x004ff000000418c4 */
[----:B------:R-:W-:Y:S01]  /*10ba0*/  HMMA.16816.F32.BF16 R196, R20, R32, R24 ;  /* 0x0000002014c4723c */ /* 0x000fe20000041818 */
[----:B------:R1:W2:Y:S01]  /*10bb0*/  LDSM.16.M88.4 R24, [R2+0x4000] ;  /* 0x004000000218783b */ /* 0x0002a20000000200 */
[----:B------:R-:W-:-:S02]  /*10bc0*/  IMAD.MOV.U32 R138, RZ, RZ, R244 ;  /* 0x000000ffff8a7224 */ /* 0x000fc400078e00f4 */
[----:B------:R-:W-:Y:S02]  /*10bd0*/  IMAD.MOV.U32 R139, RZ, RZ, R245 ;  /* 0x000000ffff8b7224 */ /* 0x000fe400078e00f5 */
[----:B------:R-:W-:Y:S02]  /*10be0*/  IMAD.MOV.U32 R132, RZ, RZ, R246 ;  /* 0x000000ffff847224 */ /* 0x000fe400078e00f6 */
[----:B------:R-:W-:Y:S01]  /*10bf0*/  IMAD.MOV.U32 R133, RZ, RZ, R247 ;  /* 0x000000ffff857224 */ /* 0x000fe200078e00f7 */
[C---:B------:R-:W-:Y:S08]  /*10c00*/  HMMA.16816.F32.BF16 R236, R12.reuse, R140, R192 ;  /* 0x0000008c0cec723c */ /* 0x040ff000000418c0 */
[C---:B------:R-:W-:Y:S08]  /*10c10*/  HMMA.16816.F32.BF16 R244, R12.reuse, R32, R232 ;  /* 0x000000200cf4723c */ /* 0x040ff000000418e8 */
[----:B------:R-:W-:Y:S01]  /*10c20*/  HMMA.16816.F32.BF16 R232, R12, R142, R184 ;  /* 0x0000008e0ce8723c */ /* 0x000fe200000418b8 */
[----:B------:R-:W-:Y:S07]  /*10c30*/  LDSM.16.M88.4 R12, [R11+0x4000] ;  /* 0x004000000b0c783b */ /* 0x000fee0000000200 */
[C---:B------:R-:W-:Y:S01]  /*10c40*/  HMMA.16816.F32.BF16 R184, R20.reuse, R34, R188 ;  /* 0x0000002214b8723c */ /* 0x040fe200000418bc */
[----:B------:R-:W-:Y:S04]  /*10c50*/  LDSM.16.M88.4 R32, [R28+0x9000] ;  /* 0x009000001c20783b */ /* 0x000fe80000000200 */
[----:B------:R-:W-:Y:S03]  /*10c60*/  LDSM.16.M88.4 R28, [R28+0x9800] ;  /* 0x009800001c1c783b */ /* 0x000fe60000000200 */
[C---:B------:R-:W-:Y:S08]  /*10c70*/  HMMA.16816.F32.BF16 R192, R20.reuse, R140, R204 ;  /* 0x0000008c14c0723c */ /* 0x040ff000000418cc */
[----:B------:R-:W-:Y:S01]  /*10c80*/  HMMA.16816.F32.BF16 R140, R20, R142, R200 ;  /* 0x0000008e148c723c */ /* 0x000fe200000418c8 */
[----:B------:R-:W3:Y:S01]  /*10c90*/  LDSM.16.M88.4 R20, [R11+0x6000] ;  /* 0x006000000b14783b */ /* 0x000ee20000000200 */
[----:B-1----:R-:W-:Y:S01]  /*10ca0*/  VIADD R2, R6, UR21 ;  /* 0x0000001506027c36 */ /* 0x002fe20008000000 */
[----:B------:R-:W-:Y:S01]  /*10cb0*/  SHF.R.U32.HI R210, RZ, 0x5, R214 ;  /* 0x00000005ffd27819 */ /* 0x000fe200000116d6 */
[----:B------:R-:W-:-:S04]  /*10cc0*/  DEPBAR.LE SB0, 0x0 ;  /* 0x000080000000791a */ /* 0x000fc80000000000 */
[C---:B--2---:R-:W-:Y:S08]  /*10cd0*/  HMMA.16816.F32.BF16 R188, R24.reuse, R182, R184 ;  /* 0x000000b618bc723c */ /* 0x044ff000000418b8 */
[C---:B------:R-:W-:Y:S08]  /*10ce0*/  HMMA.16816.F32.BF16 R196, R24.reuse, R180, R196 ;  /* 0x000000b418c4723c */ /* 0x040ff000000418c4 */
[C---:B------:R-:W-:Y:S08]  /*10cf0*/  HMMA.16816.F32.BF16 R184, R24.reuse, R176, R192 ;  /* 0x000000b018b8723c */ /* 0x040ff000000418c0 */
[----:B------:R-:W-:Y:S08]  /*10d00*/  HMMA.16816.F32.BF16 R140, R24, R178, R140 ;  /* 0x000000b2188c723c */ /* 0x000ff0000004188c */
[----:B------:R-:W-:Y:S01]  /*10d10*/  HMMA.16816.F32.BF16 R24, R16, R180, R244 ;  /* 0x000000b41018723c */ /* 0x000fe200000418f4 */
[----:B------:R-:W-:-:S07]  /*10d20*/  VIADD R192, R2, 0xffffff90 ;  /* 0xffffff9002c07836 */ /* 0x000fce0000000000 */
[C---:B------:R-:W-:Y:S08]  /*10d30*/  HMMA.16816.F32.BF16 R180, R16.reuse, R182, R240 ;  /* 0x000000b610b4723c */ /* 0x040ff000000418f0 */
[C---:B------:R-:W-:Y:S08]  /*10d40*/  HMMA.16816.F32.BF16 R236, R16.reuse, R176, R236 ;  /* 0x000000b010ec723c */ /* 0x040ff000000418ec */
[----:B------:R-:W-:Y:S01]  /*10d50*/  HMMA.16816.F32.BF16 R232, R16, R178, R232 ;  /* 0x000000b210e8723c */ /* 0x000fe200000418e8 */
[----:B------:R-:W-:-:S07]  /*10d60*/  VIADD R16, R2, 0xffffff80 ;  /* 0xffffff8002107836 */ /* 0x000fce0000000000 */
[----:B---3--:R-:W-:Y:S01]  /*10d70*/  HMMA.16816.F32.BF16 R204, R20, R32, R24 ;  /* 0x0000002014cc723c */ /* 0x008fe20000041818 */
[C---:B------:R-:W-:Y:S02]  /*10d80*/  VIADD R25, R2.reuse, 0xffffff81 ;  /* 0xffffff8102197836 */ /* 0x040fe40000000000 */
[----:B------:R-:W-:Y:S02]  /*10d90*/  VIADD R27, R2, 0xffffff88 ;  /* 0xffffff88021b7836 */ /* 0x000fe40000000000 */
[----:B------:R-:W-:-:S03]  /*10da0*/  IMAD.IADD R3, R219, 0x1, -R16 ;  /* 0x00000001db037824 */ /* 0x000fc600078e0a10 */
[C---:B------:R-:W-:Y:S01]  /*10db0*/  HMMA.16816.F32.BF16 R196, R12.reuse, R32, R196 ;  /* 0x000000200cc4723c */ /* 0x040fe200000418c4 */
[----:B------:R-:W-:Y:S02]  /*10dc0*/  VIADD R32, R2, 0xffffff89 ;  /* 0xffffff8902207836 */ /* 0x000fe40000000000 */
[C---:B------:R-:W-:Y:S02]  /*10dd0*/  IMAD.IADD R0, R219.reuse, 0x1, -R25 ;  /* 0x00000001db007824 */ /* 0x040fe400078e0a19 */
[C---:B------:R-:W-:Y:S02]  /*10de0*/  IMAD.IADD R5, R219.reuse, 0x1, -R27 ;  /* 0x00000001db057824 */ /* 0x040fe400078e0a1b */
[----:B------:R-:W-:Y:S01]  /*10df0*/  IMAD.IADD R11, R219, 0x1, -R32 ;  /* 0x00000001db0b7824 */ /* 0x000fe200078e0a20 */
[----:B------:R-:W-:Y:S01]  /*10e00*/  HMMA.16816.F32.BF16 R188, R12, R34, R188 ;  /* 0x000000220cbc723c */ /* 0x000fe200000418bc */
[----:B------:R-:W-:-:S07]  /*10e10*/  IABS R4, R0 ;  /* 0x0000000000047213 */ /* 0x000fce0000000000 */
[----:B------:R-:W-:Y:S01]  /*10e20*/  HMMA.16816.F32.BF16 R184, R12, R28, R184 ;  /* 0x0000001c0cb8723c */ /* 0x000fe200000418b8 */
[----:B------:R-:W-:-:S07]  /*10e30*/  IABS R0, R11 ;  /* 0x0000000b00007213 */ /* 0x000fce0000000000 */
[----:B------:R-:W-:Y:S01]  /*10e40*/  HMMA.16816.F32.BF16 R176, R12, R30, R140 ;  /* 0x0000001e0cb0723c */ /* 0x000fe2000004188c */
[----:B------:R-:W-:Y:S01]  /*10e50*/  IMAD.IADD R13, R219, 0x1, -R192 ;  /* 0x00000001db0d7824 */ /* 0x000fe200078e0ac0 */
[----:B------:R-:W-:Y:S02]  /*10e60*/  IABS R12, R3 ;  /* 0x00000003000c7213 */ /* 0x000fe40000000000 */
[----:B------:R-:W-:Y:S02]  /*10e70*/  IABS R3, R5 ;  /* 0x0000000500037213 */ /* 0x000fe40000000000 */
[----:B------:R-:W-:Y:S01]  /*10e80*/  IABS R5, R13 ;  /* 0x0000000d00057213 */ /* 0x000fe20000000000 */
[----:B------:R-:W-:Y:S02]  /*10e90*/  IMAD.MOV.U32 R11, RZ, RZ, R4 ;  /* 0x000000ffff0b7224 */ /* 0x000fe400078e0004 */
[----:B------:R-:W-:Y:S02]  /*10ea0*/  IMAD.MOV.U32 R4, RZ, RZ, R3 ;  /* 0x000000ffff047224 */ /* 0x000fe400078e0003 */
[----:B------:R-:W-:Y:S01]  /*10eb0*/  IMAD.MOV.U32 R3, RZ, RZ, R0 ;  /* 0x000000ffff037224 */ /* 0x000fe200078e0000 */
[----:B------:R-:W-:Y:S01]  /*10ec0*/  I2FP.F32.S32 R12, R12 ;  /* 0x0000000c000c7245 */ /* 0x000fe20000201400 */
[----:B------:R-:W-:-:S02]  /*10ed0*/  IMAD.MOV.U32 R0, RZ, RZ, R5 ;  /* 0x000000ffff007224 */ /* 0x000fc400078e0005 */
[----:B------:R-:W-:Y:S01]  /*10ee0*/  VIADD R17, R6, 0xffffff80 ;  /* 0xffffff8006117836 */ /* 0x000fe20000000000 */
[----:B------:R-:W-:Y:S01]  /*10ef0*/  I2FP.F32.S32 R4, R4 ;  /* 0x0000000400047245 */ /* 0x000fe20000201400 */
[----:B------:R-:W-:Y:S01]  /*10f00*/  IMAD.MOV.U32 R245, RZ, RZ, R139 ;  /* 0x000000fffff57224 */ /* 0x000fe200078e008b */
[----:B------:R-:W-:Y:S01]  /*10f10*/  I2FP.F32.S32 R5, R11 ;  /* 0x0000000b00057245 */ /* 0x000fe20000201400 */
[----:B------:R-:W-:Y:S01]  /*10f20*/  FFMA.FTZ R13, R12, -UR6, R196 ;  /* 0x800000060c0d7c23 */ /* 0x000fe200080100c4 */
[----:B------:R-:W-:Y:S01]  /*10f30*/  I2FP.F32.S32 R0, R0 ;  /* 0x0000000000007245 */ /* 0x000fe20000201400 */
[C---:B------:R-:W-:Y:S01]  /*10f40*/  VIADD R24, R6.reuse, 0xffffff81 ;  /* 0xffffff8106187836 */ /* 0x040fe20000000000 */
[----:B------:R-:W-:Y:S01]  /*10f50*/  I2FP.F32.S32 R3, R3 ;  /* 0x0000000300037245 */ /* 0x000fe20000201400 */
[----:B------:R-:W-:Y:S01]  /*10f60*/  VIADD R139, R6, 0xffffff89 ;  /* 0xffffff89068b7836 */ /* 0x000fe20000000000 */
[----:B------:R-:W-:Y:S01]  /*10f70*/  ISETP.GT.AND P0, PT, R8, R17, PT ;  /* 0x000000110800720c */ /* 0x000fe20003f04270 */
[----:B------:R-:W-:Y:S01]  /*10f80*/  FFMA.FTZ R11, R4, -UR6, R188 ;  /* 0x80000006040b7c23 */ /* 0x000fe200080100bc */
[----:B------:R-:W-:-:S02]  /*10f90*/  IMAD.MOV.U32 R246, RZ, RZ, R132 ;  /* 0x000000fffff67224 */ /* 0x000fc400078e0084 */
[----:B------:R-:W-:Y:S01]  /*10fa0*/  FFMA.FTZ R12, R5, -UR6, R197 ;  /* 0x80000006050c7c23 */ /* 0x000fe200080100c5 */
[----:B------:R-:W-:Y:S01]  /*10fb0*/  FFMA.FTZ R4, R0, -UR6, R184 ;  /* 0x8000000600047c23 */ /* 0x000fe200080100b8 */
[----:B------:R-:W-:Y:S01]  /*10fc0*/  FFMA.FTZ R5, R3, -UR6, R189 ;  /* 0x8000000603057c23 */ /* 0x000fe200080100bd */
[----:B------:R-:W-:Y:S01]  /*10fd0*/  VIADD R184, R6, 0xffffff90 ;  /* 0xffffff9006b87836 */ /* 0x000fe20000000000 */
[C---:B------:R-:W-:Y:S02]  /*10fe0*/  ISETP.GT.AND P6, PT, R8.reuse, R24, PT ;  /* 0x000000180800720c */ /* 0x040fe40003fc4270 */
[----:B------:R-:W-:Y:S01]  /*10ff0*/  FSEL R132, R13, -INF , !P0 ;  /* 0xff8000000d847808 */ /* 0x000fe20004000000 */
[----:B------:R-:W-:Y:S01]  /*11000*/  VIADD R3, R219, 0x8 ;  /* 0x00000008db037836 */ /* 0x000fe20000000000 */
[----:B------:R-:W-:Y:S01]  /*11010*/  ISETP.GT.AND P0, PT, R8, R139, PT ;  /* 0x0000008b0800720c */ /* 0x000fe20003f04270 */
[----:B------:R-:W-:Y:S01]  /*11020*/  HMMA.16816.F32.BF16 R200, R20, R34, R180 ;  /* 0x0000002214c8723c */ /* 0x000fe200000418b4 */
[----:B------:R-:W-:Y:S01]  /*11030*/  FSEL R193, R12, -INF , !P6 ;  /* 0xff8000000cc17808 */ /* 0x000fe20007000000 */
[----:B------:R-:W-:Y:S01]  /*11040*/  VIADD R180, R2, 0xffffff98 ;  /* 0xffffff9802b47836 */ /* 0x000fe20000000000 */
[----:B------:R-:W-:-:S02]  /*11050*/  ISETP.GT.AND P6, PT, R8, R184, PT ;  /* 0x000000b80800720c */ /* 0x000fc40003fc4270 */
[----:B------:R-:W-:Y:S01]  /*11060*/  FSEL R195, R5, -INF , !P0 ;  /* 0xff80000005c37808 */ /* 0x000fe20004000000 */
[----:B------:R-:W-:Y:S01]  /*11070*/  IMAD.IADD R5, R3, 0x1, -R25 ;  /* 0x0000000103057824 */ /* 0x000fe200078e0a19 */
[----:B------:R-:W-:Y:S01]  /*11080*/  FSEL R196, R4, -INF , !P6 ;  /* 0xff80000004c47808 */ /* 0x000fe20007000000 */
[----:B------:R-:W-:Y:S02]  /*11090*/  IMAD.IADD R4, R219, 0x1, -R180 ;  /* 0x00000001db047824 */ /* 0x000fe400078e0ab4 */
[----:B------:R-:W-:Y:S01]  /*110a0*/  IMAD.MOV.U32 R247, RZ, RZ, R133 ;  /* 0x000000fffff77224 */ /* 0x000fe200078e0085 */
[----:B------:R-:W-:Y:S01]  /*110b0*/  IABS R5, R5 ;  /* 0x0000000500057213 */ /* 0x000fe20000000000 */
[----:B------:R-:W-:Y:S01]  /*110c0*/  VIADD R133, R6, 0xffffff88 ;  /* 0xffffff8806857836 */ /* 0x000fe20000000000 */
[----:B------:R-:W-:Y:S01]  /*110d0*/  IABS R4, R4 ;  /* 0x0000000400047213 */ /* 0x000fe20000000000 */
[C---:B------:R-:W-:Y:S01]  /*110e0*/  VIADD R15, R2.reuse, 0xffffff91 ;  /* 0xffffff91020f7836 */ /* 0x040fe20000000000 */
[----:B------:R-:W-:Y:S01]  /*110f0*/  I2FP.F32.S32 R5, R5 ;  /* 0x0000000500057245 */ /* 0x000fe20000201400 */
[----:B------:R-:W-:Y:S01]  /*11100*/  VIADD R19, R2, 0xffffff99 ;  /* 0xffffff9902137836 */ /* 0x000fe20000000000 */
[----:B------:R-:W-:Y:S01]  /*11110*/  ISETP.GT.AND P5, PT, R8, R133, PT ;  /* 0x000000850800720c */ /* 0x000fe20003fa4270 */
[C---:B------:R-:W-:Y:S01]  /*11120*/  VIADD R189, R6.reuse, 0xffffff98 ;  /* 0xffffff9806bd7836 */ /* 0x040fe20000000000 */
[----:B------:R-:W-:Y:S01]  /*11130*/  I2FP.F32.S32 R4, R4 ;  /* 0x0000000400047245 */ /* 0x000fe20000201400 */
[----:B------:R-:W-:-:S02]  /*11140*/  VIADD R188, R6, 0xffffff91 ;  /* 0xffffff9106bc7836 */ /* 0x000fc40000000000 */
[----:B------:R-:W-:Y:S02]  /*11150*/  VIADD R0, R6, 0xffffff99 ;  /* 0xffffff9906007836 */ /* 0x000fe40000000000 */
[----:B------:R-:W-:Y:S01]  /*11160*/  FFMA.FTZ R12, R5, -UR6, R199 ;  /* 0x80000006050c7c23 */ /* 0x000fe200080100c7 */
[----:B------:R-:W-:Y:S02]  /*11170*/  IMAD.IADD R14, R3, 0x1, -R192 ;  /* 0x00000001030e7824 */ /* 0x000fe400078e0ac0 */
[----:B------:R-:W-:Y:S01]  /*11180*/  IMAD.IADD R2, R219, 0x1, -R15 ;  /* 0x00000001db027824 */ /* 0x000fe200078e0a0f */
[----:B------:R-:W-:Y:S01]  /*11190*/  FSEL R194, R11, -INF , !P5 ;  /* 0xff8000000bc27808 */ /* 0x000fe20006800000 */
[----:B------:R-:W-:Y:S02]  /*111a0*/  IMAD.IADD R6, R3, 0x1, -R16 ;  /* 0x0000000103067824 */ /* 0x000fe400078e0a10 */
[----:B------:R-:W-:Y:S01]  /*111b0*/  IMAD.IADD R5, R219, 0x1, -R19 ;  /* 0x00000001db057824 */ /* 0x000fe200078e0a13 */
[----:B------:R-:W-:-:S02]  /*111c0*/  ISETP.GT.AND P5, PT, R8, R189, PT ;  /* 0x000000bd0800720c */ /* 0x000fc40003fa4270 */
[C---:B------:R-:W-:Y:S02]  /*111d0*/  ISETP.GT.AND P0, PT, R8.reuse, R188, PT ;  /* 0x000000bc0800720c */ /* 0x040fe40003f04270 */
[----:B------:R-:W-:Y:S01]  /*111e0*/  ISETP.GT.AND P6, PT, R8, R0, PT ;  /* 0x000000000800720c */ /* 0x000fe20003fc4270 */
[----:B------:R-:W-:Y:S01]  /*111f0*/  FFMA.FTZ R8, R4, -UR6, R176 ;  /* 0x8000000604087c23 */ /* 0x000fe200080100b0 */
[----:B------:R-:W-:Y:S01]  /*11200*/  IABS R14, R14 ;  /* 0x0000000e000e7213 */ /* 0x000fe20000000000 */
[----:B------:R-:W-:Y:S01]  /*11210*/  IMAD.IADD R11, R3, 0x1, -R27 ;  /* 0x00000001030b7824 */ /* 0x000fe200078e0a1b */
[----:B------:R-:W-:Y:S02]  /*11220*/  IABS R4, R2 ;  /* 0x0000000200047213 */ /* 0x000fe40000000000 */
[----:B------:R-:W-:Y:S02]  /*11230*/  IABS R6, R6 ;  /* 0x0000000600067213 */ /* 0x000fe40000000000 */
[----:B------:R-:W-:Y:S01]  /*11240*/  IABS R2, R5 ;  /* 0x0000000500027213 */ /* 0x000fe20000000000 */
[----:B------:R-:W-:Y:S01]  /*11250*/  IMAD.MOV.U32 R5, RZ, RZ, R14 ;  /* 0x000000ffff057224 */ /* 0x000fe200078e000e */
[----:B------:R-:W-:-:S02]  /*11260*/  IABS R11, R11 ;  /* 0x0000000b000b7213 */ /* 0x000fc40000000000 */
[----:B------:R-:W-:Y:S02]  /*11270*/  I2FP.F32.S32 R6, R6 ;  /* 0x0000000600067245 */ /* 0x000fe40000201400 */
[----:B------:R-:W-:Y:S02]  /*11280*/  I2FP.F32.S32 R4, R4 ;  /* 0x0000000400047245 */ /* 0x000fe40000201400 */
[----:B------:R-:W-:Y:S01]  /*11290*/  I2FP.F32.S32 R2, R2 ;  /* 0x0000000200027245 */ /* 0x000fe20000201400 */
[----:B------:R-:W-:Y:S01]  /*112a0*/  FFMA.FTZ R13, R6, -UR6, R198 ;  /* 0x80000006060d7c23 */ /* 0x000fe200080100c6 */
[----:B------:R-:W-:Y:S02]  /*112b0*/  I2FP.F32.S32 R11, R11 ;  /* 0x0000000b000b7245 */ /* 0x000fe40000201400 */
[----:B------:R-:W-:Y:S01]  /*112c0*/  I2FP.F32.S32 R14, R5 ;  /* 0x00000005000e7245 */ /* 0x000fe20000201400 */
[----:B------:R-:W-:Y:S01]  /*112d0*/  FFMA.FTZ R5, R4, -UR6, R185 ;  /* 0x8000000604057c23 */ /* 0x000fe200080100b9 */
[----:B------:R-:W-:Y:S01]  /*112e0*/  FFMA.FTZ R2, R2, -UR6, R177 ;  /* 0x8000000602027c23 */ /* 0x000fe200080100b1 */
[----:B------:R-:W-:-:S02]  /*112f0*/  IMAD.IADD R6, R3, 0x1, -R32 ;  /* 0x0000000103067824 */ /* 0x000fc400078e0a20 */
[----:B------:R-:W-:Y:S01]  /*11300*/  FFMA.FTZ R11, R11, -UR6, R190 ;  /* 0x800000060b0b7c23 */ /* 0x000fe200080100be */
[----:B------:R-:W-:Y:S02]  /*11310*/  FSEL R185, R8, -INF , !P5 ;  /* 0xff80000008b97808 */ /* 0x000fe40006800000 */
[----:B------:R-:W-:Y:S02]  /*11320*/  FSEL R183, R5, -INF , !P0 ;  /* 0xff80000005b77808 */ /* 0x000fe40004000000 */
[----:B------:R-:W-:Y:S01]  /*11330*/  FSEL R190, R2, -INF , !P6 ;  /* 0xff80000002be7808 */ /* 0x000fe20007000000 */
[C---:B------:R-:W-:Y:S01]  /*11340*/  IMAD.IADD R2, R3.reuse, 0x1, -R180 ;  /* 0x0000000103027824 */ /* 0x040fe200078e0ab4 */
[----:B------:R-:W-:Y:S01]  /*11350*/  IABS R6, R6 ;  /* 0x0000000600067213 */ /* 0x000fe20000000000 */
[----:B------:R-:W-:Y:S01]  /*11360*/  IMAD.IADD R8, R3, 0x1, -R15 ;  /* 0x0000000103087824 */ /* 0x000fe200078e0a0f */
[----:B------:R-:W-:Y:S01]  /*11370*/  ISETP.GT.AND P0, PT, R7, R24, PT ;  /* 0x000000180700720c */ /* 0x000fe20003f04270 */
[----:B------:R-:W-:Y:S01]  /*11380*/  FFMA.FTZ R4, R14, -UR6, R186 ;  /* 0x800000060e047c23 */ /* 0x000fe200080100ba */
[----:B------:R-:W-:Y:S01]  /*11390*/  I2FP.F32.S32 R6, R6 ;  /* 0x0000000600067245 */ /* 0x000fe20000201400 */
[----:B------:R-:W-:Y:S01]  /*113a0*/  IMAD.IADD R5, R3, 0x1, -R19 ;  /* 0x0000000103057824 */ /* 0x000fe200078e0a13 */
[----:B------:R-:W-:-:S02]  /*113b0*/  FSEL R33, R12, -INF , !P0 ;  /* 0xff8000000c217808 */ /* 0x000fc40004000000 */
[C---:B------:R-:W-:Y:S02]  /*113c0*/  ISETP.GT.AND P5, PT, R7.reuse, R17, PT ;  /* 0x000000110700720c */ /* 0x040fe40003fa4270 */
[----:B------:R-:W-:Y:S02]  /*113d0*/  ISETP.GT.AND P0, PT, R7, R184, PT ;  /* 0x000000b80700720c */ /* 0x000fe40003f04270 */
[----:B------:R-:W-:Y:S02]  /*113e0*/  IABS R3, R2 ;  /* 0x0000000200037213 */ /* 0x000fe40000000000 */
[----:B------:R-:W-:Y:S01]  /*113f0*/  IABS R2, R8 ;  /* 0x0000000800027213 */ /* 0x000fe20000000000 */
[----:B------:R-:W-:Y:S01]  /*11400*/  FFMA.FTZ R6, R6, -UR6, R191 ;  /* 0x8000000606067c23 */ /* 0x000fe200080100bf */
[----:B------:R-:W-:Y:S02]  /*11410*/  FSEL R26, R13, -INF , !P5 ;  /* 0xff8000000d1a7808 */ /* 0x000fe40006800000 */
[----:B------:R-:W-:-:S02]  /*11420*/  FSEL R182, R4, -INF , !P0 ;  /* 0xff80000004b67808 */ /* 0x000fc40004000000 */
[----:B------:R-:W-:Y:S02]  /*11430*/  ISETP.GT.AND P5, PT, R7, R139, PT ;  /* 0x0000008b0700720c */ /* 0x000fe40003fa4270 */
[----:B------:R-:W-:Y:S01]  /*11440*/  I2FP.F32.S32 R4, R2 ;  /* 0x0000000200047245 */ /* 0x000fe20000201400 */
[----:B------:R-:W-:Y:S01]  /*11450*/  VIADD R2, R219, 0x40 ;  /* 0x00000040db027836 */ /* 0x000fe20000000000 */
[----:B------:R-:W-:Y:S02]  /*11460*/  ISETP.GT.AND P6, PT, R7, R133, PT ;  /* 0x000000850700720c */ /* 0x000fe40003fc4270 */
[----:B------:R-:W-:Y:S01]  /*11470*/  I2FP.F32.S32 R3, R3 ;  /* 0x0000000300037245 */ /* 0x000fe20000201400 */
[----:B------:R-:W-:Y:S01]  /*11480*/  HMMA.16816.F32.BF16 R140, R20, R28, R236 ;  /* 0x0000001c148c723c */ /* 0x000fe200000418ec */
[----:B------:R-:W-:Y:S02]  /*11490*/  IABS R5, R5 ;  /* 0x0000000500057213 */ /* 0x000fe40000000000 */
[----:B------:R-:W-:Y:S01]  /*114a0*/  FSEL R181, R6, -INF , !P5 ;  /* 0xff80000006b57808 */ /* 0x000fe20006800000 */
[C---:B------:R-:W-:Y:S01]  /*114b0*/  IMAD.IADD R6, R2.reuse, 0x1, -R25 ;  /* 0x0000000102067824 */ /* 0x040fe200078e0a19 */
[----:B------:R-:W-:Y:S01]  /*114c0*/  FSEL R177, R11, -INF , !P6 ;  /* 0xff8000000bb17808 */ /* 0x000fe20007000000 */
[----:B------:R-:W-:Y:S01]  /*114d0*/  FFMA.FTZ R11, R3, -UR6, R178 ;  /* 0x80000006030b7c23 */ /* 0x000fe200080100b2 */
[----:B------:R-:W-:Y:S01]  /*114e0*/  I2FP.F32.S32 R5, R5 ;  /* 0x0000000500057245 */ /* 0x000fe20000201400 */
[----:B------:R-:W-:Y:S01]  /*114f0*/  IMAD.IADD R3, R2, 0x1, -R16 ;  /* 0x0000000102037824 */ /* 0x000fe200078e0a10 */
[----:B------:R-:W-:-:S02]  /*11500*/  ISETP.GT.AND P6, PT, R7, R188, PT ;  /* 0x000000bc0700720c */ /* 0x000fc40003fc4270 */
[C---:B------:R-:W-:Y:S02]  /*11510*/  ISETP.GT.AND P5, PT, R7.reuse, R189, PT ;  /* 0x000000bd0700720c */ /* 0x040fe40003fa4270 */
[----:B------:R-:W-:Y:S01]  /*11520*/  ISETP.GT.AND P0, PT, R7, R0, PT ;  /* 0x000000000700720c */ /* 0x000fe20003f04270 */
[----:B------:R-:W-:Y:S01]  /*11530*/  IMAD.IADD R7, R2, 0x1, -R192 ;  /* 0x0000000102077824 */ /* 0x000fe200078e0ac0 */
[----:B------:R-:W-:Y:S01]  /*11540*/  IABS R6, R6 ;  /* 0x0000000600067213 */ /* 0x000fe20000000000 */
[----:B------:R-:W-:Y:S01]  /*11550*/  FFMA.FTZ R12, R4, -UR6, R187 ;  /* 0x80000006040c7c23 */ /* 0x000fe200080100bb */
[----:B------:R-:W-:Y:S01]  /*11560*/  FFMA.FTZ R8, R5, -UR6, R179 ;  /* 0x8000000605087c23 */ /* 0x000fe200080100b3 */
[C---:B------:R-:W-:Y:S01]  /*11570*/  IMAD.IADD R5, R2.reuse, 0x1, -R27 ;  /* 0x0000000102057824 */ /* 0x040fe200078e0a1b */
[----:B------:R-:W-:Y:S01]  /*11580*/  IABS R3, R3 ;  /* 0x0000000300037213 */ /* 0x000fe20000000000 */
[----:B------:R-:W-:Y:S01]  /*11590*/  IMAD.IADD R4, R2, 0x1, -R32 ;  /* 0x0000000102047824 */ /* 0x000fe200078e0a20 */
[----:B------:R-:W-:-:S02]  /*115a0*/  I2FP.F32.S32 R6, R6 ;  /* 0x0000000600067245 */ /* 0x000fc40000201400 */
[----:B------:R-:W-:Y:S02]  /*115b0*/  IABS R7, R7 ;  /* 0x0000000700077213 */ /* 0x000fe40000000000 */
[----:B------:R-:W-:Y:S01]  /*115c0*/  I2FP.F32.S32 R3, R3 ;  /* 0x0000000300037245 */ /* 0x000fe20000201400 */
[----:B------:R-:W-:Y:S01]  /*115d0*/  FFMA.FTZ R6, R6, -UR6, R205 ;  /* 0x8000000606067c23 */ /* 0x000fe200080100cd */
[----:B------:R-:W-:Y:S02]  /*115e0*/  IABS R5, R5 ;  /* 0x0000000500057213 */ /* 0x000fe40000000000 */
[----:B------:R-:W-:Y:S02]  /*115f0*/  IABS R4, R4 ;  /* 0x0000000400047213 */ /* 0x000fe40000000000 */
[----:B------:R-:W-:Y:S02]  /*11600*/  I2FP.F32.S32 R13, R7 ;  /* 0x00000007000d7245 */ /* 0x000fe40000201400 */
[----:B------:R-:W-:-:S02]  /*11610*/  FSEL R176, R11, -INF , !P5 ;  /* 0xff8000000bb07808 */ /* 0x000fc40006800000 */
[----:B------:R-:W-:Y:S01]  /*11620*/  ISETP.GT.AND P5, PT, R9, R24, PT ;  /* 0x000000180900720c */ /* 0x000fe20003fa4270 */
[----:B------:R-:W-:Y:S01]  /*11630*/  IMAD.MOV.U32 R244, RZ, RZ, R138 ;  /* 0x000000fffff47224 */ /* 0x000fe200078e008a */
[----:B------:R-:W-:Y:S01]  /*11640*/  I2FP.F32.S32 R5, R5 ;  /* 0x0000000500057245 */ /* 0x000fe20000201400 */
[----:B------:R-:W-:Y:S01]  /*11650*/  FFMA.FTZ R7, R3, -UR6, R204 ;  /* 0x8000000603077c23 */ /* 0x000fe200080100cc */
[----:B------:R-:W-:Y:S01]  /*11660*/  I2FP.F32.S32 R4, R4 ;  /* 0x0000000400047245 */ /* 0x000fe20000201400 */
[----:B------:R-:W-:Y:S01]  /*11670*/  FFMA.FTZ R3, R13, -UR6, R140 ;  /* 0x800000060d037c23 */ /* 0x000fe2000801008c */
[----:B------:R-:W-:Y:S02]  /*11680*/  FSEL R138, R12, -INF , !P6 ;  /* 0xff8000000c8a7808 */ /* 0x000fe40007000000 */
[----:B------:R-:W-:Y:S02]  /*11690*/  ISETP.GT.AND P6, PT, R9, R17, PT ;  /* 0x000000110900720c */ /* 0x000fe40003fc4270 */
[----:B------:R-:W-:-:S02]  /*116a0*/  FSEL R12, R6, -INF , !P5 ;  /* 0xff800000060c7808 */ /* 0x000fc40006800000 */
[----:B------:R-:W-:Y:S01]  /*116b0*/  ISETP.GT.AND P5, PT, R9, R184, PT ;  /* 0x000000b80900720c */ /* 0x000fe20003fa4270 */
[----:B------:R-:W-:Y:S01]  /*116c0*/  FFMA.FTZ R5, R5, -UR6, R200 ;  /* 0x8000000605057c23 */ /* 0x000fe200080100c8 */
[----:B------:R-:W-:Y:S01]  /*116d0*/  FFMA.FTZ R4, R4, -UR6, R201 ;  /* 0x8000000604047c23 */ /* 0x000fe200080100c9 */
[----:B------:R-:W-:Y:S02]  /*116e0*/  FSEL R186, R8, -INF , !P0 ;  /* 0xff80000008ba7808 */ /* 0x000fe40004000000 */
[----:B------:R-:W-:Y:S02]  /*116f0*/  FSEL R11, R7, -INF , !P6 ;  /* 0xff800000070b7808 */ /* 0x000fe40007000000 */
[C---:B------:R-:W-:Y:S02]  /*11700*/  ISETP.GT.AND P0, PT, R9.reuse, R133, PT ;  /* 0x000000850900720c */ /* 0x040fe40003f04270 */
[----:B------:R-:W-:Y:S02]  /*11710*/  ISETP.GT.AND P6, PT, R9, R139, PT ;  /* 0x0000008b0900720c */ /* 0x000fe40003fc4270 */
[----:B------:R-:W-:Y:S01]  /*11720*/  FSEL R18, R3, -INF , !P5 ;  /* 0xff80000003127808 */ /* 0x000fe20006800000 */
[----:B------:R-:W-:Y:S01]  /*11730*/  IMAD.IADD R3, R2, 0x1, -R15 ;  /* 0x0000000102037824 */ /* 0x000fe200078e0a0f */
[----:B------:R-:W-:Y:S01]  /*11740*/  FSEL R13, R5, -INF , !P0 ;  /* 0xff800000050d7808 */ /* 0x000fe20004000000 */
[----:B------:R-:W-:Y:S01]  /*11750*/  HMMA.16816.F32.BF16 R28, R20, R30, R232 ;  /* 0x0000001e141c723c */ /* 0x000fe200000418e8 */
[----:B------:R-:W-:Y:S01]  /*11760*/  FSEL R14, R4, -INF , !P6 ;  /* 0xff800000040e7808 */ /* 0x000fe20007000000 */
[----:B------:R-:W-:-:S02]  /*11770*/  IMAD.IADD R4, R2, 0x1, -R180 ;  /* 0x0000000102047824 */ /* 0x000fc400078e0ab4 */
[----:B------:R-:W-:Y:S01]  /*11780*/  IMAD.IADD R5, R2, 0x1, -R19 ;  /* 0x0000000102057824 */ /* 0x000fe200078e0a13 */
[----:B------:R-:W-:Y:S01]  /*11790*/  IABS R2, R3 ;  /* 0x0000000300027213 */ /* 0x000fe20000000000 */
[----:B------:R-:W-:-:S03]  /*117a0*/  VIADD R6, R219, 0x48 ;  /* 0x00000048db067836 */ /* 0x000fc60000000000 */
[----:B------:R-:W-:Y:S01]  /*117b0*/  I2FP.F32.S32 R2, R2 ;  /* 0x0000000200027245 */ /* 0x000fe20000201400 */
[C---:B------:R-:W-:Y:S01]  /*117c0*/  IMAD.IADD R7, R6.reuse, 0x1, -R16 ;  /* 0x0000000106077824 */ /* 0x040fe200078e0a10 */
[C---:B------:R-:W-:Y:S02]  /*117d0*/  ISETP.GT.AND P0, PT, R9.reuse, R188, PT ;  /* 0x000000bc0900720c */ /* 0x040fe40003f04270 */
[C---:B------:R-:W-:Y:S02]  /*117e0*/  ISETP.GT.AND P6, PT, R9.reuse, R189, PT ;  /* 0x000000bd0900720c */ /* 0x040fe40003fc4270 */
[----:B------:R-:W-:Y:S01]  /*117f0*/  ISETP.GT.AND P5, PT, R9, R0, PT ;  /* 0x000000000900720c */ /* 0x000fe20003fa4270 */
[----:B------:R-:W-:Y:S01]  /*11800*/  IMAD.IADD R9, R6, 0x1, -R25 ;  /* 0x0000000106097824 */ /* 0x000fe200078e0a19 */
[----:B------:R-:W-:Y:S01]  /*11810*/  IABS R3, R4 ;  /* 0x0000000400037213 */ /* 0x000fe20000000000 */
[----:B------:R-:W-:Y:S01]  /*11820*/  FFMA.FTZ R4, R2, -UR6, R141 ;  /* 0x8000000602047c23 */ /* 0x000fe2000801008d */
[----:B------:R-:W-:-:S02]  /*11830*/  IABS R5, R5 ;  /* 0x0000000500057213 */ /* 0x000fc40000000000 */
[----:B------:R-:W-:Y:S02]  /*11840*/  IABS R7, R7 ;  /* 0x0000000700077213 */ /* 0x000fe40000000000 */
[----:B------:R-:W-:Y:S02]  /*11850*/  I2FP.F32.S32 R3, R3 ;  /* 0x0000000300037245 */ /* 0x000fe40000201400 */
[----:B------:R-:W-:Y:S02]  /*11860*/  I2FP.F32.S32 R5, R5 ;  /* 0x0000000500057245 */ /* 0x000fe40000201400 */
[----:B------:R-:W-:Y:S02]  /*11870*/  I2FP.F32.S32 R7, R7 ;  /* 0x0000000700077245 */ /* 0x000fe40000201400 */
[----:B------:R-:W-:Y:S02]  /*11880*/  IABS R9, R9 ;  /* 0x0000000900097213 */ /* 0x000fe40000000000 */
[----:B------:R-:W-:-:S02]  /*11890*/  FSEL R8, R4, -INF , !P0 ;  /* 0xff80000004087808 */ /* 0x000fc40004000000 */
[----:B------:R-:W-:Y:S01]  /*118a0*/  ISETP.GE.AND P0, PT, R17, R222, PT ;  /* 0x000000de1100720c */ /* 0x000fe20003f06270 */
[----:B------:R-:W-:Y:S01]  /*118b0*/  FFMA.FTZ R3, R3, -UR6, R28 ;  /* 0x8000000603037c23 */ /* 0x000fe2000801001c */
[----:B------:R-:W-:Y:S01]  /*118c0*/  FFMA.FTZ R2, R5, -UR6, R29 ;  /* 0x8000000605027c23 */ /* 0x000fe2000801001d */
[----:B------:R-:W-:Y:S01]  /*118d0*/  FFMA.FTZ R5, R7, -UR6, R206 ;  /* 0x8000000607057c23 */ /* 0x000fe200080100ce */
[----:B------:R-:W-:Y:S01]  /*118e0*/  IMAD.MOV.U32 R4, RZ, RZ, R9 ;  /* 0x000000ffff047224 */ /* 0x000fe200078e0009 */
[----:B------:R-:W-:Y:S02]  /*118f0*/  FSEL R29, R132, -INF , !P0 ;  /* 0xff800000841d7808 */ /* 0x000fe40004000000 */
[----:B------:R-:W-:Y:S02]  /*11900*/  ISETP.GT.AND P0, PT, R10, R17, PT ;  /* 0x000000110a00720c */ /* 0x000fe40003f04270 */
[----:B------:R-:W-:Y:S02]  /*11910*/  FSEL R7, R3, -INF , !P6 ;  /* 0xff80000003077808 */ /* 0x000fe40007000000 */
[----:B------:R-:W-:-:S02]  /*11920*/  FSEL R179, R2, -INF , !P5 ;  /* 0xff80000002b37808 */ /* 0x000fc40006800000 */
[----:B------:R-:W-:Y:S02]  /*11930*/  ISETP.GE.AND P6, PT, R17, R223, PT ;  /* 0x000000df1100720c */ /* 0x000fe40003fc6270 */
[----:B------:R-:W-:Y:S01]  /*11940*/  I2FP.F32.S32 R2, R4 ;  /* 0x0000000400027245 */ /* 0x000fe20000201400 */
[----:B------:R-:W-:Y:S01]  /*11950*/  IMAD.IADD R4, R6, 0x1, -R27 ;  /* 0x0000000106047824 */ /* 0x000fe200078e0a1b */
[----:B------:R-:W-:Y:S02]  /*11960*/  FSEL R3, R5, -INF , !P0 ;  /* 0xff80000005037808 */ /* 0x000fe40004000000 */
[----:B------:R-:W-:Y:S01]  /*11970*/  ISETP.GE.AND P0, PT, R24, R222, PT ;  /* 0x000000de1800720c */ /* 0x000fe20003f06270 */
[----:B------:R-:W-:Y:S01]  /*11980*/  FFMA.FTZ R2, R2, -UR6, R207 ;  /* 0x8000000602027c23 */ /* 0x000fe200080100cf */
[----:B------:R-:W-:Y:S02]  /*11990*/  FSEL R34, R26, -INF , !P6 ;  /* 0xff8000001a227808 */ /* 0x000fe40007000000 */
[----:B------:R-:W-:-:S02]  /*119a0*/  ISETP.GE.AND P5, PT, R17, R228, PT ;  /* 0x000000e41100720c */ /* 0x000fc40003fa6270 */
[----:B------:R-:W-:Y:S02]  /*119b0*/  ISETP.GE.AND P6, PT, R17, R227, PT ;  /* 0x000000e31100720c */ /* 0x000fe40003fc6270 */
[----:B------:R-:W-:Y:S02]  /*119c0*/  FSEL R26, R193, -INF , !P0 ;  /* 0xff800000c11a7808 */ /* 0x000fe40004000000 */
[----:B------:R-:W-:Y:S02]  /*119d0*/  IABS R4, R4 ;  /* 0x0000000400047213 */ /* 0x000fe40000000000 */
        /* <DEDUP_REMOVED lines=22> */
[----:B------:R-:W1:Y:S01]  /*11b40*/  S2R R244, SR_CTAID.X ;  /* 0x0000000000f47919 */ /* 0x000e620000002500 */
[----:B------:R-:W-:Y:S01]  /*11b50*/  FSEL R32, R177, -INF , !P6 ;  /* 0xff800000b1207808 */ /* 0x000fe20007000000 */
[----:B------:R-:W-:Y:S01]  /*11b60*/  FFMA.FTZ R2, R2, -UR6, R203 ;  /* 0x8000000602027c23 */ /* 0x000fe200080100cb */
[C---:B------:R-:W-:Y:S01]  /*11b70*/  ISETP.GE.AND P5, PT, R133.reuse, R228, PT ;  /* 0x000000e48500720c */ /* 0x040fe20003fa6270 */
[----:B------:R-:W2:Y:S01]  /*11b80*/  S2R R242, SR_CTAID.X ;  /* 0x0000000000f27919 */ /* 0x000ea20000002500 */
[----:B------:R-:W-:-:S02]  /*11b90*/  ISETP.GE.AND P6, PT, R133, R227, PT ;  /* 0x000000e38500720c */ /* 0x000fc40003fc6270 */
[----:B------:R-:W-:Y:S02]  /*11ba0*/  FSEL R25, R195, -INF , !P0 ;  /* 0xff800000c3197808 */ /* 0x000fe40004000000 */
[----:B------:R-:W-:Y:S02]  /*11bb0*/  IABS R4, R4 ;  /* 0x0000000400047213 */ /* 0x000fe40000000000 */
[----:B------:R-:W-:Y:S02]  /*11bc0*/  ISETP.GT.AND P0, PT, R10, R139, PT ;  /* 0x0000008b0a00720c */ /* 0x000fe40003f04270 */
[----:B------:R-:W-:Y:S02]  /*11bd0*/  FSEL R140, R13, -INF , !P5 ;  /* 0xff8000000d8c7808 */ /* 0x000fe40006800000 */
[----:B------:R-:W-:Y:S02]  /*11be0*/  FSEL R177, R3, -INF , !P6 ;  /* 0xff80000003b17808 */ /* 0x000fe40007000000 */
[----:B------:R-:W-:-:S02]  /*11bf0*/  ISETP.GE.AND P5, PT, R139, R223, PT ;  /* 0x000000df8b00720c */ /* 0x000fc40003fa6270 */
[----:B------:R-:W-:Y:S01]  /*11c00*/  I2FP.F32.S32 R3, R4 ;  /* 0x0000000400037245 */ /* 0x000fe20000201400 */
[----:B------:R-:W-:Y:S01]  /*11c10*/  IMAD.IADD R4, R6, 0x1, -R15 ;  /* 0x0000000106047824 */ /* 0x000fe200078e0a0f */
[----:B------:R-:W-:Y:S02]  /*11c20*/  FSEL R2, R2, -INF , !P0 ;  /* 0xff80000002027808 */ /* 0x000fe40004000000 */
[----:B------:R-:W-:Y:S01]  /*11c30*/  ISETP.GE.AND P0, PT, R184, R222, PT ;  /* 0x000000deb800720c */ /* 0x000fe20003f06270 */
[----:B------:R-:W-:Y:S01]  /*11c40*/  FFMA.FTZ R3, R3, -UR6, R142 ;  /* 0x8000000603037c23 */ /* 0x000fe2000801008e */
[----:B------:R-:W-:Y:S02]  /*11c50*/  FSEL R28, R181, -INF , !P5 ;  /* 0xff800000b51c7808 */ /* 0x000fe40006800000 */
[----:B------:R-:W-:Y:S02]  /*11c60*/  ISETP.GE.AND P5, PT, R139, R227, PT ;  /* 0x000000e38b00720c */ /* 0x000fe40003fa6270 */
[----:B------:R-:W-:-:S02]  /*11c70*/  FSEL R193, R196, -INF , !P0 ;  /* 0xff800000c4c17808 */ /* 0x000fc40004000000 */
[----:B------:R-:W-:Y:S02]  /*11c80*/  IABS R4, R4 ;  /* 0x0000000400047213 */ /* 0x000fe40000000000 */
[----:B------:R-:W-:Y:S02]  /*11c90*/  ISETP.GT.AND P0, PT, R10, R184, PT ;  /* 0x000000b80a00720c */ /* 0x000fe40003f04270 */
[-C--:B------:R-:W-:Y:S02]  /*11ca0*/  ISETP.GE.AND P6, PT, R139, R228.reuse, PT ;  /* 0x000000e48b00720c */ /* 0x080fe40003fc6270 */
[----:B------:R-:W-:Y:S02]  /*11cb0*/  FSEL R139, R2, -INF , !P5 ;  /* 0xff800000028b7808 */ /* 0x000fe40006800000 */
[----:B------:R-:W-:Y:S02]  /*11cc0*/  ISETP.GE.AND P5, PT, R184, R228, PT ;  /* 0x000000e4b800720c */ /* 0x000fe40003fa6270 */
[----:B------:R-:W-:-:S02]  /*11cd0*/  I2FP.F32.S32 R2, R4 ;  /* 0x0000000400027245 */ /* 0x000fc40000201400 */
[----:B------:R-:W-:Y:S02]  /*11ce0*/  FSEL R3, R3, -INF , !P0 ;  /* 0xff80000003037808 */ /* 0x000fe40004000000 */
[----:B------:R-:W-:Y:S01]  /*11cf0*/  ISETP.GE.AND P0, PT, R188, R222, PT ;  /* 0x000000debc00720c */ /* 0x000fe20003f06270 */
[----:B------:R-:W-:Y:S01]  /*11d00*/  FFMA.FTZ R2, R2, -UR6, R143 ;  /* 0x8000000602027c23 */ /* 0x000fe2000801008f */
[----:B------:R-:W-:Y:S02]  /*11d10*/  FSEL R204, R18, -INF , !P5 ;  /* 0xff80000012cc7808 */ /* 0x000fe40006800000 */
        /* <DEDUP_REMOVED lines=9> */
[----:B------:R-:W-:Y:S01]  /*11db0*/  FSEL R199, R2, -INF , !P5 ;  /* 0xff80000002c77808 */ /* 0x000fe20006800000 */
[----:B-1----:R-:W-:Y:S01]  /*11dc0*/  IMAD R244, R244, 0x8, R208 ;  /* 0x00000008f4f47824 */ /* 0x002fe200078e02d0 */
[----:B------:R-:W-:Y:S01]  /*11dd0*/  ISETP.GE.AND P6, PT, R184, R227, PT ;  /* 0x000000e3b800720c */ /* 0x000fe20003fc6270 */
[----:B--2---:R-:W-:Y:S01]  /*11de0*/  IMAD R242, R242, 0x8, R210 ;  /* 0x00000008f2f27824 */ /* 0x004fe200078e02d2 */
[----:B------:R-:W-:Y:S02]  /*11df0*/  LOP3.LUT R2, R221, UR7, R245, 0x96, !PT ;  /* 0x00000007dd027c12 */ /* 0x000fe4000f8e96f5 */
[C---:B------:R-:W-:Y:S02]  /*11e00*/  ISETP.GE.AND P0, PT, R189.reuse, R222, PT ;  /* 0x000000debd00720c */ /* 0x040fe40003f06270 */
[----:B------:R-:W-:Y:S01]  /*11e10*/  ISETP.GE.AND P5, PT, R189, R228, PT ;  /* 0x000000e4bd00720c */ /* 0x000fe20003fa6270 */
[----:B------:R-:W-:Y:S01]  /*11e20*/  VIADD R4, R220, 0x9e3779b9 ;  /* 0x9e3779b9dc047836 */ /* 0x000fe20000000000 */
[----:B------:R-:W-:Y:S01]  /*11e30*/  FSEL R205, R3, -INF , !P6 ;  /* 0xff80000003cd7808 */ /* 0x000fe20007000000 */
[----:B------:R-:W-:Y:S01]  /*11e40*/  IMAD.WIDE.U32 R2, R2, -0x326172a9, RZ ;  /* 0xcd9e8d5702027825 */ /* 0x000fe200078e00ff */
[----:B------:R-:W-:-:S03]  /*11e50*/  FSEL R187, R185, -INF , !P0 ;  /* 0xff800000b9bb7808 */ /* 0x000fc60004000000 */
[----:B------:R-:W-:Y:S01]  /*11e60*/  IMAD.WIDE.U32 R242, R242, -0x326172a9, RZ ;  /* 0xcd9e8d57f2f27825 */ /* 0x000fe200078e00ff */
[----:B------:R-:W-:-:S03]  /*11e70*/  FSEL R195, R7, -INF , !P5 ;  /* 0xff80000007c37808 */ /* 0x000fc60006800000 */
[----:B------:R-:W-:Y:S02]  /*11e80*/  VIADD R244, R244, 0x4 ;  /* 0x00000004f4f47836 */ /* 0x000fe40000000000 */
[----:B------:R-:W-:Y:S01]  /*11e90*/  VIADD R5, R220, 0x3c6ef372 ;  /* 0x3c6ef372dc057836 */ /* 0x000fe20000000000 */
[----:B------:R-:W-:Y:S01]  /*11ea0*/  ISETP.GT.AND P0, PT, R10, R189, PT ;  /* 0x000000bd0a00720c */ /* 0x000fe20003f04270 */
[----:B------:R-:W-:Y:S01]  /*11eb0*/  IMAD.IADD R9, R6, 0x1, -R180 ;  /* 0x0000000106097824 */ /* 0x000fe200078e0ab4 */
[----:B------:R-:W-:Y:S01]  /*11ec0*/  ISETP.GT.AND P5, PT, R10, R0, PT ;  /* 0x000000000a00720c */ /* 0x000fe20003fa4270 */
[----:B------:R-:W-:Y:S01]  /*11ed0*/  IMAD.WIDE.U32 R244, R244, -0x326172a9, RZ ;  /* 0xcd9e8d57f4f47825 */ /* 0x000fe200078e00ff */
[----:B------:R-:W-:-:S03]  /*11ee0*/  LOP3.LUT R14, R5, R2, R217, 0x96, !PT ;  /* 0x00000002050e7212 */ /* 0x000fc600078e96d9 */
[----:B------:R-:W-:Y:S01]  /*11ef0*/  IMAD.IADD R10, R6, 0x1, -R19 ;  /* 0x00000001060a7824 */ /* 0x000fe200078e0a13 */
[C-C-:B------:R-:W-:Y:S02]  /*11f00*/  LOP3.LUT R6, R4.reuse, R242, R3.reuse, 0x96, !PT ;  /* 0x000000f204067212 */ /* 0x140fe400078e9603 */
[----:B------:R-:W-:Y:S02]  /*11f10*/  LOP3.LUT R3, R4, R244, R3, 0x96, !PT ;  /* 0x000000f404037212 */ /* 0x000fe400078e9603 */
[----:B------:R-:W-:Y:S01]  /*11f20*/  LOP3.LUT R12, R5, R2, R251, 0x96, !PT ;  /* 0x00000002050c7212 */ /* 0x000fe200078e96fb */
[----:B------:R-:W-:Y:S01]  /*11f30*/  IMAD.WIDE.U32 R4, R6, -0x2daee0ad, RZ ;  /* 0xd2511f5306047825 */ /* 0x000fe200078e00ff */
[----:B------:R-:W-:-:S03]  /*11f40*/  ISETP.GE.AND P6, PT, R188, R228, PT ;  /* 0x000000e4bc00720c */ /* 0x000fc60003fc6270 */
[----:B------:R-:W-:-:S04]  /*11f50*/  IMAD.WIDE.U32 R14, R14, -0x2daee0ad, RZ ;  /* 0xd2511f530e0e7825 */ /* 0x000fc800078e00ff */
[C---:B------:R-:W-:Y:S01]  /*11f60*/  VIADD R6, R221.reuse, 0x32370b8f ;  /* 0x32370b8fdd067836 */ /* 0x040fe20000000000 */
[----:B------:R-:W-:Y:S01]  /*11f70*/  FSEL R197, R8, -INF , !P6 ;  /* 0xff80000008c57808 */ /* 0x000fe20007000000 */
[----:B------:R-:W-:Y:S02]  /*11f80*/  VIADD R7, R221, 0x76cf5d0a ;  /* 0x76cf5d0add077836 */ /* 0x000fe40000000000 */
[----:B------:R-:W-:Y:S01]  /*11f90*/  IMAD.WIDE.U32 R2, R3, -0x2daee0ad, RZ ;  /* 0xd2511f5303027825 */ /* 0x000fe200078e00ff */
[----:B------:R-:W-:Y:S02]  /*11fa0*/  LOP3.LUT R8, R6, R4, R15, 0x96, !PT ;  /* 0x0000000406087212 */ /* 0x000fe400078e960f */
[----:B------:R-:W-:Y:S01]  /*11fb0*/  IABS R4, R9 ;  /* 0x0000000900047213 */ /* 0x000fe20000000000 */
[----:B------:R-:W-:Y:S01]  /*11fc0*/  IMAD.WIDE.U32 R12, R12, -0x2daee0ad, RZ ;  /* 0xd2511f530c0c7825 */ /* 0x000fe200078e00ff */
[C---:B------:R-:W-:Y:S02]  /*11fd0*/  LOP3.LUT R5, R7.reuse, R246, R5, 0x96, !PT ;  /* 0x000000f607057212 */ /* 0x040fe400078e9605 */
[----:B------:R-:W-:Y:S01]  /*11fe0*/  LOP3.LUT R3, R7, R230, R3, 0x96, !PT ;  /* 0x000000e607037212 */ /* 0x000fe200078e9603 */
[----:B------:R-:W-:Y:S01]  /*11ff0*/  IMAD.MOV.U32 R7, RZ, RZ, R4 ;  /* 0x000000ffff077224 */ /* 0x000fe200078e0004 */
[----:B------:R-:W-:Y:S01]  /*12000*/  LOP3.LUT R6, R6, R2, R13, 0x96, !PT ;  /* 0x0000000206067212 */ /* 0x000fe200078e960d */
[----:B------:R-:W-:Y:S01]  /*12010*/  VIADD R249, R220, 0x78dde6e4 ;  /* 0x78dde6e4dcf97836 */ /* 0x000fe20000000000 */
[----:B------:R-:W-:Y:S01]  /*12020*/  UISETP.GT.U32.AND UP0, UPT, UR7, UR19, UPT ;  /* 0x000000130700728c */ /* 0x000fe2000bf04070 */
[----:B------:R-:W-:Y:S01]  /*12030*/  IMAD.WIDE.U32 R2, R3, -0x326172a9, RZ ;  /* 0xcd9e8d5703027825 */ /* 0x000fe200078e00ff */
[----:B------:R-:W-:-:S03]  /*12040*/  I2FP.F32.S32 R7, R7 ;  /* 0x0000000700077245 */ /* 0x000fc60000201400 */
[----:B------:R-:W-:Y:S01]  /*12050*/  IMAD.WIDE.U32 R182, R6, -0x326172a9, RZ ;  /* 0xcd9e8d5706b67825 */ /* 0x000fe200078e00ff */
[----:B------:R-:W-:Y:S02]  /*12060*/  IABS R9, R10 ;  /* 0x0000000a00097213 */ /* 0x000fe40000000000 */
[----:B------:R-:W-:Y:S01]  /*12070*/  ISETP.GE.AND P6, PT, R189, R223, PT ;  /* 0x000000dfbd00720c */ /* 0x000fe20003fc6270 */
[----:B------:R-:W-:Y:S01]  /*12080*/  VIADD R231, R220, 0xdaa66d2b ;  /* 0xdaa66d2bdce77836 */ /* 0x000fe20000000000 */
[----:B------:R-:W-:Y:S01]  /*12090*/  LOP3.LUT R21, R249, R2, R183, 0x96, !PT ;  /* 0x00000002f9157212 */ /* 0x000fe200078e96b7 */
[----:B------:R-:W-:Y:S01]  /*120a0*/  IMAD.WIDE.U32 R4, R5, -0x326172a9, RZ ;  /* 0xcd9e8d5705047825 */ /* 0x000fe200078e00ff */
[----:B------:R-:W-:-:S03]  /*120b0*/  I2FP.F32.S32 R6, R9 ;  /* 0x0000000900067245 */ /* 0x000fc60000201400 */
[----:B------:R-:W-:Y:S01]  /*120c0*/  FFMA.FTZ R2, R7, -UR6, R30 ;  /* 0x8000000607027c23 */ /* 0x000fe2000801001e */
[----:B------:R-:W-:Y:S01]  /*120d0*/  IMAD.WIDE.U32 R184, R8, -0x326172a9, RZ ;  /* 0xcd9e8d5708b87825 */ /* 0x000fe200078e00ff */
[----:B------:R-:W-:-:S03]  /*120e0*/  FSEL R194, R176, -INF , !P6 ;  /* 0xff800000b0c27808 */ /* 0x000fc60007000000 */
[----:B------:R-:W-:Y:S01]  /*120f0*/  FFMA.FTZ R20, R6, -UR6, R31 ;  /* 0x8000000606147c23 */ /* 0x000fe2000801001f */
[----:B------:R-:W-:Y:S01]  /*12100*/  BAR.SYNC.DEFER_BLOCKING 0x0 ;  /* 0x0000000000007b1d */ /* 0x000fe20000010000 */
[----:B------:R-:W-:Y:S01]  /*12110*/  ISETP.GE.AND P6, PT, R189, R227, PT ;  /* 0x000000e3bd00720c */ /* 0x000fe20003fc6270 */
[----:B------:R-:W-:Y:S01]  /*12120*/  VIADD R230, R221, 0xed9eba14 ;  /* 0xed9eba14dde67836 */ /* 0x000fe20000000000 */
[----:B------:R-:W-:Y:S01]  /*12130*/  LOP3.LUT R24, R231, R216, R5, 0x96, !PT ;  /* 0x000000d8e7187212 */ /* 0x000fe200078e9605 */
[----:B------:R-:W-:Y:S01]  /*12140*/  VIADD R16, R221, 0xa9066899 ;  /* 0xa9066899dd107836 */ /* 0x000fe20000000000 */
[----:B------:R-:W-:Y:S02]  /*12150*/  LOP3.LUT R23, R249, R4, R185, 0x96, !PT ;  /* 0x00000004f9177212 */ /* 0x000fe400078e96b9 */
[----:B------:R-:W-:Y:S02]  /*12160*/  LOP3.LUT R22, R231, R250, R3, 0x96, !PT ;  /* 0x000000fae7167212 */ /* 0x000fe400078e9603 */
[----:B------:R-:W-:Y:S01]  /*12170*/  FSEL R19, R2, -INF , !P0 ;  /* 0xff80000002137808 */ /* 0x000fe20004000000 */
[----:B------:R-:W-:Y:S06]  /*12180*/  BRA.U !UP0, `(.L_x_2450) ;  /* 0x0000000108f07547 */ /* 0x000fec000b800000 */
        /* <DEDUP_REMOVED lines=12> */
[----:B------:R-:W-:Y:S01]  /*12250*/  @!P3 IADD3 R4, PT, PT, R4, -0x5, RZ ;  /* 0xfffffffb0404b810 */ /* 0x000fe20007ffe0ff */
[----:B------:R-:W-:Y:S01]  /*12260*/  IMAD.U32 R10, RZ, RZ, UR22 ;  /* 0x00000016ff0a7e24 */ /* 0x000fe2000f8e00ff */
[----:B------:R-:W-:Y:S02]  /*12270*/  @!P3 LEA R11, P0, R11, R5, 0x4 ;  /* 0x000000050b0bb211 */ /* 0x000fe400078020ff */
[----:B------:R-:W-:Y:S01]  /*12280*/  MOV R5, UR11 ;  /* 0x0000000b00057c02 */ /* 0x000fe20008000f00 */
[----:B------:R-:W-:Y:S01]  /*12290*/  @!P3 IMAD.WIDE.U32 R2, R4, UR10, RZ ;  /* 0x0000000a0402bc25 */ /* 0x000fe2000f8e00ff */
[----:B------:R-:W-:-:S02]  /*122a0*/  @!P1 IADD3 R10, PT, PT, R10, -0x5, RZ ;  /* 0xfffffffb0a0a9810 */ /* 0x000fc40007ffe0ff */
[----:B------:R-:W-:Y:S01]  /*122b0*/  @!P3 LEA.HI.X R18, R7, R8, R5, 0x4, P0 ;  /* 0x000000080712b211 */ /* 0x000fe200000f2405 */
[----:B------:R-:W-:Y:S02]  /*122c0*/  @!P3 IMAD R3, R4, UR11, R3 ;  /* 0x0000000b0403bc24 */ /* 0x000fe4000f8e0203 */
[----:B------:R-:W-:-:S04]  /*122d0*/  @!P1 IMAD.WIDE.U32 R4, R6, UR10, RZ ;  /* 0x0000000a06049c25 */ /* 0x000fc8000f8e00ff */
        /* <DEDUP_REMOVED lines=9> */
[----:B------:R-:W-:Y:S01]  /*12370*/  @!P1 LEA.HI.X R7, R4, R252, R5, 0x6, P0 ;  /* 0x000000fc04079211 */ /* 0x000fe200000f3405 */
[----:B------:R-:W-:Y:S01]  /*12380*/  @!P1 IMAD R5, R10, UR11, R3 ;  /* 0x0000000b0a059c24 */ /* 0x000fe2000f8e0203 */
[C---:B------:R-:W-:Y:S01]  /*12390*/  @!P3 LEA R4, P0, R11.reuse, R226, 0x1 ;  /* 0x000000e20b04b211 */ /* 0x040fe200078008ff */
        /* <DEDUP_REMOVED lines=27> */
.L_x_2450:
[----:B-1----:R-:W-:Y:S01]  /*12550*/  IMAD.WIDE.U32 R2, R22, -0x2daee0ad, RZ ;  /* 0xd2511f5316027825 */ /* 0x002fe200078e00ff */
[----:B------:R-:W-:Y:S01]  /*12560*/  ISETP.GE.AND P0, PT, R0, R222, PT ;  /* 0x000000de0000720c */ /* 0x000fe20003f06270 */
[----:B------:R-:W1:Y:S01]  /*12570*/  LDCU UR4, c[0x0][0x45c] ;  /* 0x00008b80ff0477ac */ /* 0x000e620008000800 */
[----:B------:R-:W-:Y:S01]  /*12580*/  FMNMX3.FTZ R6, R134, R34, R33, !PT ;  /* 0x0000002286067276 */ /* 0x000fe20007810021 */
[----:B------:R-:W-:Y:S01]  /*12590*/  IMAD.WIDE.U32 R4, R24, -0x2daee0ad, RZ ;  /* 0xd2511f5318047825 */ /* 0x000fe200078e00ff */
[----:B------:R-:W-:Y:S01]  /*125a0*/  LOP3.LUT R12, R230, R12, R3, 0x96, !PT ;  /* 0x0000000ce60c7212 */ /* 0x000fe200078e9603 */
[----:B------:R-:W2:Y:S01]  /*125b0*/  S2UR UR5, SR_CgaCtaId ;  /* 0x00000000000579c3 */ /* 0x000ea20000008800 */
[----:B------:R-:W-:Y:S01]  /*125c0*/  FMNMX3.FTZ R3, R135, R29, R26, !PT ;  /* 0x0000001d87037276 */ /* 0x000fe2000781001a */
[----:B------:R-:W-:Y:S01]  /*125d0*/  IMAD.WIDE.U32 R180, R23, -0x2daee0ad, RZ ;  /* 0xd2511f5317b47825 */ /* 0x000fe200078e00ff */
[----:B------:R-:W-:Y:S01]  /*125e0*/  FSEL R176, R190, -INF , !P0 ;  /* 0xff800000beb07808 */ /* 0x000fe20004000000 */
[----:B------:R-:W-:Y:S01]  /*125f0*/  UMOV UR12, 0x400 ;  /* 0x00000400000c7882 */ /* 0x000fe20000000000 */
[----:B------:R-:W-:Y:S01]  /*12600*/  FMNMX3.FTZ R3, R3, R27, R25, !PT ;  /* 0x0000001b03037276 */ /* 0x000fe20007810019 */
[----:B------:R-:W-:Y:S01]  /*12610*/  IMAD.WIDE.U32 R142, R21, -0x2daee0ad, RZ ;  /* 0xd2511f53158e7825 */ /* 0x000fe200078e00ff */
[----:B------:R-:W-:-:S02]  /*12620*/  LOP3.LUT R4, R16, R4, R181, 0x96, !PT ;  /* 0x0000000410047212 */ /* 0x000fc400078e96b5 */
[----:B------:R-:W-:Y:S01]  /*12630*/  FSEL R183, R19, -INF , !P6 ;  /* 0xff80000013b77808 */ /* 0x000fe20007000000 */
[----:B------:R-:W-:Y:S01]  /*12640*/  IMAD.WIDE.U32 R206, R12, -0x326172a9, RZ ;  /* 0xcd9e8d570cce7825 */ /* 0x000fe200078e00ff */
[----:B------:R-:W-:Y:S02]  /*12650*/  ISETP.GE.AND P6, PT, R0, R223, PT ;  /* 0x000000df0000720c */ /* 0x000fe40003fc6270 */
[----:B------:R-:W-:Y:S01]  /*12660*/  FMNMX3.FTZ R6, R6, R32, R28, !PT ;  /* 0x0000002006067276 */ /* 0x000fe2000781001c */
[----:B------:R-:W-:Y:S01]  /*12670*/  IMAD.WIDE.U32 R10, R4, -0x326172a9, RZ ;  /* 0xcd9e8d57040a7825 */ /* 0x000fe200078e00ff */
[----:B------:R-:W-:Y:S02]  /*12680*/  FMNMX3.FTZ R4, R3, R193, R192, !PT ;  /* 0x000000c103047276 */ /* 0x000fe400078100c0 */
[----:B------:R-:W-:Y:S02]  /*12690*/  FMNMX3.FTZ R3, R137, R178, R141, !PT ;  /* 0x000000b289037276 */ /* 0x000fe4000781008d */
[----:B------:R-:W-:-:S02]  /*126a0*/  FMNMX3.FTZ R4, R4, R187, R176, !PT ;  /* 0x000000bb04047276 */ /* 0x000fc400078100b0 */
[----:B------:R-:W-:Y:S02]  /*126b0*/  FSEL R7, R20, -INF , !P5 ;  /* 0xff80000014077808 */ /* 0x000fe40006800000 */
[----:B------:R-:W-:Y:S01]  /*126c0*/  ISETP.GE.AND P0, PT, R0, R227, PT ;  /* 0x000000e30000720c */ /* 0x000fe20003f06270 */
[----:B------:R-:W3:Y:S01]  /*126d0*/  SHFL.BFLY PT, R12, R4, 0x2, 0x1f ;  /* 0x0c401f00040c7f89 */ /* 0x000ee200000e0000 */
[----:B------:R-:W-:Y:S01]  /*126e0*/  FMNMX3.FTZ R3, R3, R177, R139, !PT ;  /* 0x000000b103037276 */ /* 0x000fe2000781008b */
[----:B--2---:R-:W-:Y:S01]  /*126f0*/  ULEA UR5, UR5, UR12, 0x18 ;  /* 0x0000000c05057291 */ /* 0x004fe2000f8ec0ff */
[----:B------:R-:W-:Y:S02]  /*12700*/  LOP3.LUT R14, R230, R14, R5, 0x96, !PT ;  /* 0x0000000ee60e7212 */ /* 0x000fe400078e9605 */
[----:B------:R-:W-:Y:S02]  /*12710*/  LOP3.LUT R2, R16, R2, R143, 0x96, !PT ;  /* 0x0000000210027212 */ /* 0x000fe400078e968f */
[----:B------:R-:W-:Y:S01]  /*12720*/  FSEL R143, R186, -INF , !P6 ;  /* 0xff800000ba8f7808 */ /* 0x000fe20007000000 */
[----:B------:R-:W-:Y:S01]  /*12730*/  IMAD.WIDE.U32 R216, R14, -0x326172a9, RZ ;  /* 0xcd9e8d570ed87825 */ /* 0x000fe200078e00ff */
[----:B------:R-:W-:-:S02]  /*12740*/  FMNMX3.FTZ R6, R6, R198, R196, !PT ;  /* 0x000000c606067276 */ /* 0x000fc400078100c4 */
[----:B------:R-:W-:Y:S01]  /*12750*/  FSEL R185, R7, -INF , !P0 ;  /* 0xff80000007b97808 */ /* 0x000fe20004000000 */
[----:B------:R-:W-:Y:S01]  /*12760*/  IMAD.WIDE.U32 R14, R2, -0x326172a9, RZ ;  /* 0xcd9e8d57020e7825 */ /* 0x000fe200078e00ff */
[----:B------:R-:W-:Y:S02]  /*12770*/  FMNMX3.FTZ R8, R3, R205, R199, !PT ;  /* 0x000000cd03087276 */ /* 0x000fe400078100c7 */
[----:B------:R-:W-:Y:S02]  /*12780*/  ISETP.GE.AND P5, PT, R0, R228, PT ;  /* 0x000000e40000720c */ /* 0x000fe40003fa6270 */
[----:B------:R-:W-:Y:S02]  /*12790*/  FMNMX3.FTZ R3, R6, R194, R143, !PT ;  /* 0x000000c206037276 */ /* 0x000fe4000781008f */
[----:B------:R-:W-:Y:S02]  /*127a0*/  IADD3 R0, PT, PT, R220, -0x4ab325aa, RZ ;  /* 0xb54cda56dc007810 */ /* 0x000fe40007ffe0ff */
[----:B------:R-:W-:Y:S01]  /*127b0*/  FMNMX3.FTZ R5, R136, R132, R35, !PT ;  /* 0x0000008488057276 */ /* 0x000fe20007810023 */
[----:B------:R-:W2:Y:S01]  /*127c0*/  SHFL.BFLY PT, R9, R3, 0x2, 0x1f ;  /* 0x0c401f0003097f89 */ /* 0x000ea200000e0000 */
[----:B------:R-:W-:-:S02]  /*127d0*/  FMNMX3.FTZ R8, R8, R183, R185, !PT ;  /* 0x000000b708087276 */ /* 0x000fc400078100b9 */
[----:B------:R-:W-:Y:S02]  /*127e0*/  LOP3.LUT R2, R0, R216, R11, 0x96, !PT ;  /* 0x000000d800027212 */ /* 0x000fe400078e960b */
[----:B------:R-:W-:Y:S01]  /*127f0*/  FMNMX3.FTZ R5, R5, R140, R133, !PT ;  /* 0x0000008c05057276 */ /* 0x000fe20007810085 */
[----:B------:R-:W4:Y:S01]  /*12800*/  SHFL.BFLY PT, R11, R8, 0x2, 0x1f ;  /* 0x0c401f00080b7f89 */ /* 0x000f2200000e0000 */
[----:B------:R-:W-:Y:S02]  /*12810*/  FSEL R179, R179, -INF , !P5 ;  /* 0xff800000b3b37808 */ /* 0x000fe40006800000 */
[----:B------:R-:W-:Y:S02]  /*12820*/  FMNMX3.FTZ R5, R5, R204, R197, !PT ;  /* 0x000000cc05057276 */ /* 0x000fe400078100c5 */
[----:B------:R-:W-:Y:S02]  /*12830*/  PRMT R6, R10, 0x7773, RZ ;  /* 0x000077730a067816 */ /* 0x000fe400000000ff */
[----:B------:R-:W-:-:S02]  /*12840*/  FMNMX3.FTZ R7, R5, R195, R179, !PT ;  /* 0x000000c305077276 */ /* 0x000fc400078100b3 */
[C---:B------:R-:W-:Y:S02]  /*12850*/  PRMT R5, R10.reuse, 0x7772, RZ ;  /* 0x000077720a057816 */ /* 0x040fe400000000ff */
[----:B------:R-:W-:Y:S02]  /*12860*/  MOV R18, R10 ;  /* 0x0000000a00127202 */ /* 0x000fe40000000f00 */
[----:B------:R-:W-:Y:S02]  /*12870*/  PRMT R20, R10, 0x7771, RZ ;  /* 0x000077710a147816 */ /* 0x000fe400000000ff */
[----:B------:R-:W5:Y:S01]  /*12880*/  SHFL.BFLY PT, R10, R7, 0x2, 0x1f ;  /* 0x0c401f00070a7f89 */ /* 0x000f6200000e0000 */
[----:B------:R-:W-:Y:S02]  /*12890*/  PRMT R22, R5, 0x5410, R6 ;  /* 0x0000541005167816 */ /* 0x000fe40000000006 */
[----:B------:R-:W-:Y:S02]  /*128a0*/  LOP3.LUT R0, R0, R206, R15, 0x96, !PT ;  /* 0x000000ce00007212 */ /* 0x000fe400078e960f */
[----:B------:R-:W-:-:S02]  /*128b0*/  PRMT R13, R14, 0x7772, RZ ;  /* 0x000077720e0d7816 */ /* 0x000fc400000000ff */
[----:B------:R-:W-:Y:S02]  /*128c0*/  LOP3.LUT R5, R18, 0xff, RZ, 0xc0, !PT ;  /* 0x000000ff12057812 */ /* 0x000fe400078ec0ff */
[----:B---3--:R-:W-:Y:S02]  /*128d0*/  FMNMX.FTZ R6, R4, R12, !PT ;  /* 0x0000000c04067209 */ /* 0x008fe40007810000 */
[----:B------:R-:W-:Y:S02]  /*128e0*/  PRMT R15, R14, 0x7773, RZ ;  /* 0x000077730e0f7816 */ /* 0x000fe400000000ff */
[----:B------:R-:W-:Y:S02]  /*128f0*/  LOP3.LUT R4, R2, 0xffff, RZ, 0xc0, !PT ;  /* 0x0000ffff02047812 */ /* 0x000fe400078ec0ff */
[----:B------:R-:W-:Y:S02]  /*12900*/  PRMT R20, R5, 0x5410, R20 ;  /* 0x0000541005147816 */ /* 0x000fe40000000014 */
[----:B------:R-:W-:-:S02]  /*12910*/  PRMT R181, R13, 0x5410, R15 ;  /* 0x000054100db57816 */ /* 0x000fc4000000000f */
[----:B------:R-:W-:Y:S01]  /*12920*/  SHF.R.U32.HI R4, RZ, 0x8, R4 ;  /* 0x00000008ff047819 */ /* 0x000fe20000011604 */
[----:B------:R-:W3:Y:S01]  /*12930*/  SHFL.BFLY PT, R13, R6, 0x1, 0x1f ;  /* 0x0c201f00060d7f89 */ /* 0x000ee200000e0000 */
[----:B------:R-:W-:Y:S02]  /*12940*/  LOP3.LUT R5, R2, 0xff, RZ, 0xc0, !PT ;  /* 0x000000ff02057812 */ /* 0x000fe400078ec0ff */
[----:B------:R-:W-:Y:S02]  /*12950*/  MOV R16, R14 ;  /* 0x0000000e00107202 */ /* 0x000fe40000000f00 */
[----:B------:R-:W-:Y:S02]  /*12960*/  PRMT R19, R5, 0x5410, R4 ;  /* 0x0000541005137816 */ /* 0x000fe40000000004 */
[----:B------:R-:W-:Y:S02]  /*12970*/  LOP3.LUT R12, R16, 0xff, RZ, 0xc0, !PT ;  /* 0x000000ff100c7812 */ /* 0x000fe400078ec0ff */
[----:B--2---:R-:W-:-:S02]  /*12980*/  FMNMX.FTZ R5, R3, R9, !PT ;  /* 0x0000000903057209 */ /* 0x004fc40007810000 */
[----:B------:R-:W-:Y:S02]  /*12990*/  PRMT R17, R14, 0x7771, RZ ;  /* 0x000077710e117816 */ /* 0x000fe400000000ff */
[----:B----4-:R-:W-:Y:S02]  /*129a0*/  FMNMX.FTZ R3, R8, R11, !PT ;  /* 0x0000000b08037209 */ /* 0x010fe40007810000 */
[----:B------:R-:W-:Y:S01]  /*129b0*/  PRMT R138, R12, 0x5410, R17 ;  /* 0x000054100c8a7816 */ /* 0x000fe20000000011 */
[----:B------:R-:W2:Y:S01]  /*129c0*/  SHFL.BFLY PT, R11, R5, 0x1, 0x1f ;  /* 0x0c201f00050b7f89 */ /* 0x000ea200000e0000 */
[----:B-----5:R-:W-:Y:S02]  /*129d0*/  FMNMX.FTZ R4, R7, R10, !PT ;  /* 0x0000000a07047209 */ /* 0x020fe40007810000 */
[----:B------:R-:W-:Y:S01]  /*129e0*/  LOP3.LUT R7, R0, 0xffff, RZ, 0xc0, !PT ;  /* 0x0000ffff00077812 */ /* 0x000fe200078ec0ff */
[----:B------:R-:W4:Y:S01]  /*129f0*/  SHFL.BFLY PT, R12, R3, 0x1, 0x1f ;  /* 0x0c201f00030c7f89 */ /* 0x000f2200000e0000 */
[----:B------:R-:W-:-:S02]  /*12a00*/  PRMT R8, R2, 0x7632, R8 ;  /* 0x0000763202087816 */ /* 0x000fc40000000008 */
[----:B------:R-:W-:Y:S01]  /*12a10*/  SHF.R.U32.HI R9, RZ, 0x18, R2 ;  /* 0x00000018ff097819 */ /* 0x000fe20000011602 */
[----:B------:R-:W5:Y:S01]  /*12a20*/  SHFL.BFLY PT, R10, R4, 0x1, 0x1f ;  /* 0x0c201f00040a7f89 */ /* 0x000f6200000e0000 */
[----:B---3--:R-:W-:Y:S02]  /*12a30*/  FMNMX.FTZ R216, R6, R13, !PT ;  /* 0x0000000d06d87209 */ /* 0x008fe40007810000 */
[----:B------:R-:W-:Y:S02]  /*12a40*/  SHF.R.U32.HI R2, RZ, 0x8, R7 ;  /* 0x00000008ff027819 */ /* 0x000fe40000011607 */
[----:B------:R-:W-:Y:S01]  /*12a50*/  LOP3.LUT R7, R0, 0xff, RZ, 0xc0, !PT ;  /* 0x000000ff00077812 */ /* 0x000fe200078ec0ff */
[C---:B-1----:R-:W-:Y:S01]  /*12a60*/  FMUL.FTZ R13, R216.reuse, UR4 ;  /* 0x00000004d80d7c20 */ /* 0x042fe20008410000 */
[----:B------:R-:W-:Y:S02]  /*12a70*/  FSETP.NEU.FTZ.AND P5, PT, R216, -INF , PT ;  /* 0xff800000d800780b */ /* 0x000fe40003fbd000 */
[----:B------:R-:W-:-:S02]  /*12a80*/  PRMT R7, R7, 0x5410, R2 ;  /* 0x0000541007077816 */ /* 0x000fc40000000002 */
[----:B------:R-:W-:Y:S02]  /*12a90*/  MOV R203, R209 ;  /* 0x000000d100cb7202 */ /* 0x000fe40000000f00 */
[----:B------:R-:W-:Y:S02]  /*12aa0*/  PRMT R2, R0, 0x7632, R2 ;  /* 0x0000763200027816 */ /* 0x000fe40000000002 */
[----:B------:R-:W-:Y:S02]  /*12ab0*/  FSEL R13, R13, RZ, P5 ;  /* 0x000000ff0d0d7208 */ /* 0x000fe40002800000 */
[----:B------:R-:W-:Y:S02]  /*12ac0*/  SHF.R.U32.HI R6, RZ, 0x18, R0 ;  /* 0x00000018ff067819 */ /* 0x000fe40000011600 */
[----:B--2---:R-:W-:Y:S02]  /*12ad0*/  FMNMX.FTZ R215, R5, R11, !PT ;  /* 0x0000000b05d77209 */ /* 0x004fe40007810000 */
[----:B----4-:R-:W-:-:S02]  /*12ae0*/  FMNMX.FTZ R209, R3, R12, !PT ;  /* 0x0000000c03d17209 */ /* 0x010fc40007810000 */
[----:B------:R-:W1:Y:S01]  /*12af0*/  LDC R12, c[0x0][0x4f8] ;  /* 0x00013e00ff0c7b82 */ /* 0x000e620000000800 */
[----:B------:R-:W-:Y:S01]  /*12b00*/  LOP3.LUT R0, R2, 0xff, RZ, 0xc0, !PT ;  /* 0x000000ff02007812 */ /* 0x000fe200078ec0ff */
[--C-:B------:R-:W-:Y:S01]  /*12b10*/  FFMA.FTZ R2, R29, UR4, -R13.reuse ;  /* 0x000000041d027c23 */ /* 0x100fe2000801080d */
[C---:B------:R-:W-:Y:S01]  /*12b20*/  FMUL.FTZ R14, R215.reuse, UR4 ;  /* 0x00000004d70e7c20 */ /* 0x040fe20008410000 */
[----:B------:R-:W-:Y:S02]  /*12b30*/  FSETP.NEU.FTZ.AND P0, PT, R215, -INF , PT ;  /* 0xff800000d700780b */ /* 0x000fe40003f1d000 */
[----:B------:R-:W-:Y:S01]  /*12b40*/  PRMT R21, R0, 0x5410, R6 ;  /* 0x0000541000157816 */ /* 0x000fe20000000006 */
[----:B------:R-:W-:Y:S01]  /*12b50*/  FFMA.FTZ R0, R26, UR4, -R13 ;  /* 0x000000041a007c23 */ /* 0x000fe2000801080d */
[----:B------:R-:W-:Y:S01]  /*12b60*/  MOV R30, R213 ;  /* 0x000000d5001e7202 */ /* 0x000fe20000000f00 */
[----:B------:R2:W-:Y:S01]  /*12b70*/  MUFU.EX2 R26, R2 ;  /* 0x00000002001a7308 */ /* 0x0005e20000000800 */
[----:B------:R-:W-:-:S02]  /*12b80*/  FSEL R3, R216, RZ, P5 ;  /* 0x000000ffd8037208 */ /* 0x000fc40002800000 */
[----:B-----5:R-:W-:Y:S01]  /*12b90*/  FMNMX.FTZ R213, R4, R10, !PT ;  /* 0x0000000a04d57209 */ /* 0x020fe20007810000 */
[----:B------:R3:W-:Y:S01]  /*12ba0*/  MUFU.EX2 R232, R0 ;  /* 0x0000000000e87308 */ /* 0x0007e20000000800 */
[----:B------:R-:W-:Y:S01]  /*12bb0*/  FSEL R14, R14, RZ, P0 ;  /* 0x000000ff0e0e7208 */ /* 0x000fe20000000000 */
[----:B------:R-:W-:Y:S01]  /*12bc0*/  FADD.FTZ R18, R135, -R3 ;  /* 0x8000000387127221 */ /* 0x000fe20000010000 */
[----:B------:R-:W-:Y:S01]  /*12bd0*/  LOP3.LUT R8, R8, 0xff, RZ, 0xc0, !PT ;  /* 0x000000ff08087812 */ /* 0x000fe200078ec0ff */
[----:B------:R-:W-:Y:S01]  /*12be0*/  FMUL.FTZ R15, R213, UR4 ;  /* 0x00000004d50f7c20 */ /* 0x000fe20008410000 */
[----:B------:R-:W-:Y:S01]  /*12bf0*/  LOP3.LUT R11, R22, 0xff00ff, RZ, 0xc0, !PT ;  /* 0x00ff00ff160b7812 */ /* 0x000fe200078ec0ff */
[----:B------:R-:W-:Y:S01]  /*12c00*/  FFMA.FTZ R3, R34, UR4, -R14 ;  /* 0x0000000422037c23 */ /* 0x000fe2000801080e */
[----:B------:R-:W-:Y:S01]  /*12c10*/  PRMT R9, R8, 0x5410, R9 ;  /* 0x0000541008097816 */ /* 0x000fe20000000009 */
[----:B------:R-:W-:Y:S01]  /*12c20*/  FMUL.FTZ R18, R18, UR4 ;  /* 0x0000000412127c20 */ /* 0x000fe20008410000 */
[----:B------:R-:W-:Y:S01]  /*12c30*/  SHF.L.U32 R208, R214, 0x3, RZ ;  /* 0x00000003d6d07819 */ /* 0x000fe200000006ff */
[--C-:B--2---:R-:W-:Y:S01]  /*12c40*/  FFMA.FTZ R2, R27, UR4, -R13.reuse ;  /* 0x000000041b027c23 */ /* 0x104fe2000801080d */
[----:B------:R2:W-:Y:S01]  /*12c50*/  MUFU.EX2 R31, R3 ;  /* 0x00000003001f7308 */ /* 0x0005e20000000800 */
[----:B-1----:R-:W-:Y:S01]  /*12c60*/  LOP3.LUT R12, R12, 0xff, RZ, 0xc0, !PT ;  /* 0x000000ff0c0c7812 */ /* 0x002fe200078ec0ff */
[----:B---3--:R-:W-:-:S02]  /*12c70*/  FFMA.FTZ R0, R25, UR4, -R13 ;  /* 0x0000000419007c23 */ /* 0x008fc4000801080d */
[----:B------:R1:W-:Y:S01]  /*12c80*/  MUFU.EX2 R200, R2 ;  /* 0x0000000200c87308 */ /* 0x0003e20000000800 */
[----:B------:R-:W-:Y:S01]  /*12c90*/  LEA R12, R12, R12, 0x10 ;  /* 0x0000000c0c0c7211 */ /* 0x000fe200078e80ff */
[----:B------:R3:W-:Y:S01]  /*12ca0*/  STL [R1+0xc], R208 ;  /* 0x00000cd001007387 */ /* 0x0007e20000100800 */
[----:B------:R-:W-:Y:S01]  /*12cb0*/  SHF.L.U32 R233, R214, 0x6, RZ ;  /* 0x00000006d6e97819 */ /* 0x000fe200000006ff */
[----:B------:R4:W-:Y:S01]  /*12cc0*/  MUFU.EX2 R189, R0 ;  /* 0x0000000000bd7308 */ /* 0x0009e20000000800 */
[----:B------:R-:W-:Y:S02]  /*12cd0*/  SHF.R.U32.HI R210, RZ, 0x1, R214 ;  /* 0x00000001ffd27819 */ /* 0x000fe400000116d6 */
[--C-:B------:R-:W-:Y:S01]  /*12ce0*/  HSET2.LE.AND R10, R20, R12.reuse, PT ;  /* 0x0000000c140a7233 */ /* 0x100fe20003803000 */
[----:B------:R-:W-:Y:S01]  /*12cf0*/  FMUL.FTZ R20, R209, UR4 ;  /* 0x00000004d1147c20 */ /* 0x000fe20008410000 */
[--C-:B------:R-:W-:Y:S01]  /*12d00*/  HSET2.LE.AND R8, R19, R12.reuse, PT ;  /* 0x0000000c13087233 */ /* 0x100fe20003803000 */
[----:B--2---:R-:W-:Y:S01]  /*12d10*/  FFMA.FTZ R3, R28, UR4, -R14 ;  /* 0x000000041c037c23 */ /* 0x004fe2000801080e */
[--C-:B------:R-:W-:Y:S01]  /*12d20*/  HSET2.LE.AND R11, R11, R12.reuse, PT ;  /* 0x0000000c0b0b7233 */ /* 0x100fe20003803000 */
[----:B------:R-:W2:Y:S01]  /*12d30*/  MUFU.EX2 R24, R18 ;  /* 0x0000001200187308 */ /* 0x000ea20000000800 */
[----:B------:R-:W-:-:S02]  /*12d40*/  HSET2.LE.AND R4, R7, R12, PT ;  /* 0x0000000c07047233 */ /* 0x000fc40003803000 */
[----:B-1----:R-:W-:Y:S01]  /*12d50*/  FSEL R2, R215, RZ, P0 ;  /* 0x000000ffd7027208 */ /* 0x002fe20000000000 */
[----:B------:R1:W-:Y:S01]  /*12d60*/  MUFU.EX2 R188, R3 ;  /* 0x0000000300bc7308 */ /* 0x0003e20000000800 */
[C---:B------:R-:W-:Y:S01]  /*12d70*/  FSETP.NEU.FTZ.AND P0, PT, R213.reuse, -INF , PT ;  /* 0xff800000d500780b */ /* 0x040fe20003f1d000 */
[----:B----4-:R-:W-:Y:S01]  /*12d80*/  FFMA.FTZ R0, R32, UR4, -R14 ;  /* 0x0000000420007c23 */ /* 0x010fe2000801080e */
[--C-:B------:R-:W-:Y:S01]  /*12d90*/  HSET2.LE.AND R9, R9, R12.reuse, PT ;  /* 0x0000000c09097233 */ /* 0x100fe20003803000 */
[----:B------:R-:W-:Y:S01]  /*12da0*/  FADD.FTZ R17, R134, -R2 ;  /* 0x8000000286117221 */ /* 0x000fe20000010000 */
[----:B------:R-:W-:Y:S01]  /*12db0*/  FSEL R2, R213, RZ, P0 ;  /* 0x000000ffd5027208 */ /* 0x000fe20000000000 */
[----:B------:R4:W5:Y:S01]  /*12dc0*/  MUFU.EX2 R191, R0 ;  /* 0x0000000000bf7308 */ /* 0x0009620000000800 */
[----:B------:R-:W-:Y:S01]  /*12dd0*/  FSEL R15, R15, RZ, P0 ;  /* 0x000000ff0f0f7208 */ /* 0x000fe20000000000 */
[----:B------:R-:W-:Y:S01]  /*12de0*/  FMUL.FTZ R17, R17, UR4 ;  /* 0x0000000411117c20 */ /* 0x000fe20008410000 */
[----:B------:R-:W-:Y:S01]  /*12df0*/  FSETP.NEU.FTZ.AND P0, PT, R209, -INF , PT ;  /* 0xff800000d100780b */ /* 0x000fe20003f1d000 */
[----:B------:R-:W-:Y:S01]  /*12e00*/  FADD.FTZ R16, R136, -R2 ;  /* 0x8000000288107221 */ /* 0x000fe20000010000 */
[----:B---3--:R-:W-:Y:S01]  /*12e10*/  LOP3.LUT R208, R208, 0x38, RZ, 0xc0, !PT ;  /* 0x00000038d0d07812 */ /* 0x008fe200078ec0ff */
[--C-:B------:R-:W-:Y:S01]  /*12e20*/  FFMA.FTZ R2, R132, UR4, -R15.reuse ;  /* 0x0000000484027c23 */ /* 0x100fe2000801080f */
[----:B------:R-:W-:Y:S01]  /*12e30*/  FSEL R20, R20, RZ, P0 ;  /* 0x000000ff14147208 */ /* 0x000fe20000000000 */
[----:B-1----:R-:W-:Y:S01]  /*12e40*/  FFMA.FTZ R3, R35, UR4, -R15 ;  /* 0x0000000423037c23 */ /* 0x002fe2000801080f */
[----:B------:R-:W-:Y:S01]  /*12e50*/  LOP3.LUT R35, R208, 0x1c0, R233, 0xf8, !PT ;  /* 0x000001c0d0237812 */ /* 0x000fe200078ef8e9 */
[----:B------:R5:W1:Y:S01]  /*12e60*/  MUFU.EX2 R201, R2 ;  /* 0x0000000200c97308 */ /* 0x000a620000000800 */
[----:B------:R-:W-:Y:S01]  /*12e70*/  MOV R27, R203 ;  /* 0x000000cb001b7202 */ /* 0x000fe20000000f00 */
[----:B------:R-:W-:Y:S01]  /*12e80*/  FFMA.FTZ R5, R178, UR4, -R20 ;  /* 0x00000004b2057c23 */ /* 0x000fe20008010814 */
[----:B------:R-:W-:Y:S01]  /*12e90*/  MOV R203, R224 ;  /* 0x000000e000cb7202 */ /* 0x000fe20000000f00 */
[----:B----4-:R-:W-:Y:S01]  /*12ea0*/  FFMA.FTZ R0, R33, UR4, -R14 ;  /* 0x0000000421007c23 */ /* 0x010fe2000801080e */
[----:B------:R3:W-:Y:S01]  /*12eb0*/  MUFU.EX2 R251, R3 ;  /* 0x0000000300fb7308 */ /* 0x0007e20000000800 */
[----:B------:R-:W-:Y:S01]  /*12ec0*/  FMUL.FTZ R16, R16, UR4 ;  /* 0x0000000410107c20 */ /* 0x000fe20008410000 */
[-C--:B--2---:R-:W-:Y:S01]  /*12ed0*/  FMUL.FTZ R160, R160, R24.reuse ;  /* 0x00000018a0a07220 */ /* 0x084fe20000410000 */
[-C--:B------:R-:W-:Y:S01]  /*12ee0*/  FMUL.FTZ R161, R161, R24.reuse ;  /* 0x00000018a1a17220 */ /* 0x080fe20000410000 */
[----:B------:R2:W4:Y:S01]  /*12ef0*/  MUFU.EX2 R202, R0 ;  /* 0x0000000000ca7308 */ /* 0x0005220000000800 */
[-C--:B------:R-:W-:Y:S01]  /*12f00*/  FMUL.FTZ R172, R172, R24.reuse ;  /* 0x00000018acac7220 */ /* 0x080fe20000410000 */
[-C--:B------:R-:W-:Y:S01]  /*12f10*/  FMUL.FTZ R173, R173, R24.reuse ;  /* 0x00000018adad7220 */ /* 0x080fe20000410000 */
[-C--:B------:R-:W-:Y:S01]  /*12f20*/  FMUL.FTZ R156, R156, R24.reuse ;  /* 0x000000189c9c7220 */ /* 0x080fe20000410000 */
[----:B------:R-:W-:Y:S01]  /*12f30*/  MUFU.EX2 R186, R5 ;  /* 0x0000000500ba7308 */ /* 0x000fe20000000800 */
[----:B-----5:R-:W-:Y:S01]  /*12f40*/  F2FP.BF16.F32.PACK_AB R2, R188, R191 ;  /* 0x000000bfbc02723e */ /* 0x020fe200000010ff */
[-C--:B------:R-:W-:Y:S01]  /*12f50*/  FMUL.FTZ R157, R157, R24.reuse ;  /* 0x000000189d9d7220 */ /* 0x080fe20000410000 */
[----:B-1----:R-:W-:Y:S01]  /*12f60*/  MOV R178, R201 ;  /* 0x000000c900b27202 */ /* 0x002fe20000000f00 */
[----:B------:R-:W1:Y:S01]  /*12f70*/  MUFU.EX2 R23, R17 ;  /* 0x0000001100177308 */ /* 0x000e620000000800 */
[----:B------:R-:W-:Y:S01]  /*12f80*/  LOP3.LUT R11, R2, R11, RZ, 0xc0, !PT ;  /* 0x0000000b020b7212 */ /* 0x000fe200078ec0ff */
[----:B---3--:R-:W-:Y:S01]  /*12f90*/  FFMA.FTZ R3, R141, UR4, -R20 ;  /* 0x000000048d037c23 */ /* 0x008fe20008010814 */
[-C--:B------:R-:W-:Y:S01]  /*12fa0*/  MOV R141, R31.reuse ;  /* 0x0000001f008d7202 */ /* 0x080fe20000000f00 */
[----:B------:R-:W3:Y:S01]  /*12fb0*/  MUFU.EX2 R22, R16 ;  /* 0x0000001000167308 */ /* 0x000ee20000000800 */
[-C--:B------:R-:W-:Y:S01]  /*12fc0*/  FMUL.FTZ R36, R36, R24.reuse ;  /* 0x0000001824247220 */ /* 0x080fe20000410000 */
[----:B--2---:R-:W-:Y:S01]  /*12fd0*/  FSEL R0, R209, RZ, P0 ;  /* 0x000000ffd1007208 */ /* 0x004fe20000000000 */
[-C--:B------:R-:W-:Y:S01]  /*12fe0*/  FMUL.FTZ R37, R37, R24.reuse ;  /* 0x0000001825257220 */ /* 0x080fe20000410000 */
[----:B----4-:R-:W-:Y:S01]  /*12ff0*/  F2FP.BF16.F32.PACK_AB R2, R202, R31 ;  /* 0x0000001fca02723e */ /* 0x010fe200000010ff */
[----:B------:R2:W4:Y:S01]  /*13000*/  MUFU.EX2 R206, R3 ;  /* 0x0000000300ce7308 */ /* 0x0005220000000800 */
[----:B------:R-:W-:Y:S01]  /*13010*/  FMUL.FTZ R48, R48, R24 ;  /* 0x0000001830307220 */ /* 0x000fe20000410000 */
[----:B------:R-:W-:Y:S01]  /*13020*/  FADD.FTZ R6, R137, -R0 ;  /* 0x8000000089067221 */ /* 0x000fe20000010000 */
[----:B------:R-:W-:Y:S01]  /*13030*/  F2FP.BF16.F32.PACK_AB R0, R189, R200 ;  /* 0x000000c8bd00723e */ /* 0x000fe200000010ff */
[----:B------:R-:W-:Y:S01]  /*13040*/  FMUL.FTZ R49, R49, R24 ;  /* 0x0000001831317220 */ /* 0x000fe20000410000 */
[----:B------:R-:W-:Y:S01]  /*13050*/  LOP3.LUT R9, R2, R9, RZ, 0xc0, !PT ;  /* 0x0000000902097212 */ /* 0x000fe200078ec0ff */
[--C-:B------:R-:W-:Y:S01]  /*13060*/  FFMA.FTZ R2, R133, UR4, -R15.reuse ;  /* 0x0000000485027c23 */ /* 0x100fe2000801080f */
[----:B------:R-:W-:Y:S01]  /*13070*/  LOP3.LUT R10, R0, R10, RZ, 0xc0, !PT ;  /* 0x0000000a000a7212 */ /* 0x000fe200078ec0ff */
[-C--:B-1----:R-:W-:Y:S01]  /*13080*/  FMUL.FTZ R162, R162, R23.reuse ;  /* 0x00000017a2a27220 */ /* 0x082fe20000410000 */
[----:B------:R-:W-:Y:S01]  /*13090*/  F2FP.BF16.F32.PACK_AB R0, R232, R26 ;  /* 0x0000001ae800723e */ /* 0x000fe200000010ff */
[----:B------:R1:W-:Y:S01]  /*130a0*/  MUFU.EX2 R229, R2 ;  /* 0x0000000200e57308 */ /* 0x0003e20000000800 */
[----:B------:R-:W-:Y:S01]  /*130b0*/  FMUL.FTZ R163, R163, R23 ;  /* 0x00000017a3a37220 */ /* 0x000fe20000410000 */
[----:B---3--:R-:W-:Y:S01]  /*130c0*/  FMUL.FTZ R164, R164, R22 ;  /* 0x00000016a4a47220 */ /* 0x008fe20000410000 */
[----:B------:R-:W-:Y:S01]  /*130d0*/  LOP3.LUT R8, R0, R8, RZ, 0xc0, !PT ;  /* 0x0000000800087212 */ /* 0x000fe200078ec0ff */
[--C-:B--2---:R-:W-:Y:S01]  /*130e0*/  FFMA.FTZ R3, R139, UR4, -R20.reuse ;  /* 0x000000048b037c23 */ /* 0x104fe20008010814 */
[----:B------:R-:W-:Y:S01]  /*130f0*/  F2FP.BF16.F32.PACK_AB R0, R251, R201 ;  /* 0x000000c9fb00723e */ /* 0x000fe200000010ff */
[-C--:B------:R-:W-:Y:S01]  /*13100*/  FMUL.FTZ R165, R165, R22.reuse ;  /* 0x00000016a5a57220 */ /* 0x080fe20000410000 */
[----:B------:R-:W-:Y:S01]  /*13110*/  MOV R201, R225 ;  /* 0x000000e100c97202 */ /* 0x000fe20000000f00 */
[----:B------:R-:W-:Y:S01]  /*13120*/  FMUL.FTZ R168, R168, R22 ;  /* 0x00000016a8a87220 */ /* 0x000fe20000410000 */
[----:B------:R-:W-:Y:S01]  /*13130*/  LOP3.LUT R4, R0, R4, RZ, 0xc0, !PT ;  /* 0x0000000400047212 */ /* 0x000fe200078ec0ff */
[----:B------:R-:W-:Y:S01]  /*13140*/  FFMA.FTZ R0, R140, UR4, -R15 ;  /* 0x000000048c007c23 */ /* 0x000fe2000801080f */
[----:B------:R2:W-:Y:S01]  /*13150*/  MUFU.EX2 R225, R3 ;  /* 0x0000000300e17308 */ /* 0x0005e20000000800 */
[----:B------:R-:W-:Y:S01]  /*13160*/  FMUL.FTZ R169, R169, R22 ;  /* 0x00000016a9a97220 */ /* 0x000fe20000410000 */
[-C--:B------:R-:W-:Y:S01]  /*13170*/  FMUL.FTZ R174, R174, R23.reuse ;  /* 0x00000017aeae7220 */ /* 0x080fe20000410000 */
[----:B-1----:R-:W-:Y:S01]  /*13180*/  FFMA.FTZ R2, R177, UR4, -R20 ;  /* 0x00000004b1027c23 */ /* 0x002fe20008010814 */
[----:B------:R1:W3:Y:S01]  /*13190*/  MUFU.EX2 R226, R0 ;  /* 0x0000000000e27308 */ /* 0x0002e20000000800 */
[-C--:B------:R-:W-:Y:S01]  /*131a0*/  FMUL.FTZ R175, R175, R23.reuse ;  /* 0x00000017afaf7220 */ /* 0x080fe20000410000 */
[----:B------:R-:W-:Y:S01]  /*131b0*/  MOV R140, R30 ;  /* 0x0000001e008c7202 */ /* 0x000fe20000000f00 */
[-C--:B------:R-:W-:Y:S01]  /*131c0*/  FMUL.FTZ R158, R158, R23.reuse ;  /* 0x000000179e9e7220 */ /* 0x080fe20000410000 */
[----:B------:R4:W5:Y:S01]  /*131d0*/  MUFU.EX2 R224, R2 ;  /* 0x0000000200e07308 */ /* 0x0009620000000800 */
[-C--:B------:R-:W-:Y:S01]  /*131e0*/  FMUL.FTZ R159, R159, R23.reuse ;  /* 0x000000179f9f7220 */ /* 0x080fe20000410000 */
[-C--:B------:R-:W-:Y:S01]  /*131f0*/  FMUL.FTZ R38, R38, R23.reuse ;  /* 0x0000001726267220 */ /* 0x080fe20000410000 */
[-C--:B------:R-:W-:Y:S01]  /*13200*/  FMUL.FTZ R39, R39, R23.reuse ;  /* 0x0000001727277220 */ /* 0x080fe20000410000 */
[-C--:B------:R-:W-:Y:S01]  /*13210*/  FMUL.FTZ R40, R40, R22.reuse ;  /* 0x0000001628287220 */ /* 0x080fe20000410000 */
[-C--:B------:R-:W-:Y:S01]  /*13220*/  FMUL.FTZ R41, R41, R22.reuse ;  /* 0x0000001629297220 */ /* 0x080fe20000410000 */
[----:B--2---:R-:W-:Y:S01]  /*13230*/  LOP3.LUT R3, R181, 0xff00ff, RZ, 0xc0, !PT ;  /* 0x00ff00ffb5037812 */ /* 0x004fe200078ec0ff */
[-C--:B------:R-:W-:Y:S01]  /*13240*/  FMUL.FTZ R44, R44, R22.reuse ;  /* 0x000000162c2c7220 */ /* 0x080fe20000410000 */
[----:B------:R-:W-:Y:S01]  /*13250*/  FMUL.FTZ R45, R45, R22 ;  /* 0x000000162d2d7220 */ /* 0x000fe20000410000 */
[-C--:B------:R-:W-:Y:S01]  /*13260*/  FMUL.FTZ R50, R50, R23.reuse ;  /* 0x0000001732327220 */ /* 0x080fe20000410000 */
[----:B-1----:R-:W-:Y:S01]  /*13270*/  LOP3.LUT R0, R210, 0x8, RZ, 0xc0, !PT ;  /* 0x00000008d2007812 */ /* 0x002fe200078ec0ff */
[-C--:B------:R-:W-:Y:S01]  /*13280*/  FMUL.FTZ R51, R51, R23.reuse ;  /* 0x0000001733337220 */ /* 0x080fe20000410000 */
[-C--:B------:R-:W-:Y:S01]  /*13290*/  FMUL.FTZ R52, R52, R24.reuse ;  /* 0x0000001834347220 */ /* 0x080fe20000410000 */
[----:B------:R-:W-:Y:S01]  /*132a0*/  FMUL.FTZ R53, R53, R24 ;  /* 0x0000001835357220 */ /* 0x000fe20000410000 */
[----:B------:R-:W-:Y:S01]  /*132b0*/  LOP3.LUT R0, R35, R0, RZ, 0x3c, !PT ;  /* 0x0000000023007212 */ /* 0x000fe200078e3cff */
[-C--:B------:R-:W-:Y:S01]  /*132c0*/  FMUL.FTZ R54, R54, R23.reuse ;  /* 0x0000001736367220 */ /* 0x080fe20000410000 */
[----:B----4-:R-:W-:Y:S01]  /*132d0*/  F2FP.BF16.F32.PACK_AB R2, R206, R186 ;  /* 0x000000bace02723e */ /* 0x010fe200000010ff */
[-C--:B------:R-:W-:Y:S01]  /*132e0*/  FMUL.FTZ R55, R55, R23.reuse ;  /* 0x0000001737377220 */ /* 0x080fe20000410000 */
[----:B------:R-:W-:Y:S01]  /*132f0*/  LOP3.LUT R250, R0, 0x200, R233, 0xf8, !PT ;  /* 0x0000020000fa7812 */ /* 0x000fe200078ef8e9 */
[-C--:B------:R-:W-:Y:S01]  /*13300*/  FMUL.FTZ R56, R56, R22.reuse ;  /* 0x0000001638387220 */ /* 0x080fe20000410000 */
[--C-:B------:R-:W-:Y:S01]  /*13310*/  HSET2.LE.AND R0, R21, R12.reuse, PT ;  /* 0x0000000c15007233 */ /* 0x100fe20003803000 */
[----:B------:R-:W-:Y:S01]  /*13320*/  FMUL.FTZ R21, R6, UR4 ;  /* 0x0000000406157c20 */ /* 0x000fe20008410000 */
[----:B------:R-:W-:Y:S01]  /*13330*/  LEA R34, R250, UR5, 0x1 ;  /* 0x00000005fa227c11 */ /* 0x000fe2000f8e08ff */
[-C--:B------:R-:W-:Y:S01]  /*13340*/  FMUL.FTZ R57, R57, R22.reuse ;  /* 0x0000001639397220 */ /* 0x080fe20000410000 */
[----:B------:R-:W-:Y:S01]  /*13350*/  FMUL.FTZ R60, R60, R22 ;  /* 0x000000163c3c7220 */ /* 0x000fe20000410000 */
[----:B------:R-:W-:Y:S01]  /*13360*/  LOP3.LUT R5, R2, R0, RZ, 0xc0, !PT ;  /* 0x0000000002057212 */ /* 0x000fe200078ec0ff */
[----:B------:R-:W-:Y:S01]  /*13370*/  FMUL.FTZ R61, R61, R22 ;  /* 0x000000163d3d7220 */ /* 0x000fe20000410000 */
[--C-:B------:R-:W-:Y:S01]  /*13380*/  HSET2.LE.AND R0, R138, R12.reuse, PT ;  /* 0x0000000c8a007233 */ /* 0x100fe20003803000 */
[----:B------:R-:W1:Y:S01]  /*13390*/  MUFU.EX2 R21, R21 ;  /* 0x0000001500157308 */ /* 0x000e620000000800 */
[----:B---3--:R-:W-:Y:S01]  /*133a0*/  F2FP.BF16.F32.PACK_AB R2, R229, R226 ;  /* 0x000000e2e502723e */ /* 0x008fe200000010ff */
[----:B------:R-:W2:Y:S01]  /*133b0*/  LDSM.16.MT88.4 R28, [R34+0xa000] ;  /* 0x00a00000221c783b */ /* 0x000ea20000004200 */
[----:B------:R-:W-:Y:S01]  /*133c0*/  IADD3 R25, PT, PT, R34, 0xa040, RZ ;  /* 0x0000a04022197810 */ /* 0x000fe20007ffe0ff */
[----:B------:R-:W-:Y:S01]  /*133d0*/  FMUL.FTZ R64, R64, R24 ;  /* 0x0000001840407220 */ /* 0x000fe20000410000 */
[----:B------:R-:W-:Y:S01]  /*133e0*/  LOP3.LUT R6, R2, R0, RZ, 0xc0, !PT ;  /* 0x0000000002067212 */ /* 0x000fe200078ec0ff */
[----:B------:R-:W-:Y:S01]  /*133f0*/  FMUL.FTZ R65, R65, R24 ;  /* 0x0000001841417220 */ /* 0x000fe20000410000 */
[----:B------:R-:W-:Y:S01]  /*13400*/  HSET2.LE.AND R2, R3, R12, PT ;  /* 0x0000000c03027233 */ /* 0x000fe20003803000 */
[-C--:B------:R-:W-:Y:S01]  /*13410*/  FMUL.FTZ R66, R66, R23.reuse ;  /* 0x0000001742427220 */ /* 0x080fe20000410000 */
[----:B-----5:R-:W-:Y:S01]  /*13420*/  F2FP.BF16.F32.PACK_AB R0, R225, R224 ;  /* 0x000000e0e100723e */ /* 0x020fe200000010ff */
[----:B------:R-:W-:Y:S01]  /*13430*/  FMUL.FTZ R67, R67, R23 ;  /* 0x0000001743437220 */ /* 0x000fe20000410000 */
[----:B------:R-:W-:Y:S01]  /*13440*/  MOV R177, R203 ;  /* 0x000000cb00b17202 */ /* 0x000fe20000000f00 */
[----:B------:R-:W-:Y:S01]  /*13450*/  FMUL.FTZ R68, R68, R24 ;  /* 0x0000001844447220 */ /* 0x000fe20000410000 */
[----:B------:R-:W-:Y:S01]  /*13460*/  LOP3.LUT R7, R0, R2, RZ, 0xc0, !PT ;  /* 0x0000000200077212 */ /* 0x000fe200078ec0ff */
[-C--:B-1----:R-:W-:Y:S01]  /*13470*/  FMUL.FTZ R166, R166, R21.reuse ;  /* 0x00000015a6a67220 */ /* 0x082fe20000410000 */
[----:B------:R-:W-:Y:S01]  /*13480*/  SEL R2, R212, 0xffffffe0, !P4 ;  /* 0xffffffe0d4027807 */ /* 0x000fe20006000000 */
[-C--:B------:R-:W-:Y:S01]  /*13490*/  FMUL.FTZ R167, R167, R21.reuse ;  /* 0x00000015a7a77220 */ /* 0x080fe20000410000 */
[----:B------:R-:W-:Y:S01]  /*134a0*/  IADD3 R0, PT, PT, R34, 0xa000, RZ ;  /* 0x0000a00022007810 */ /* 0x000fe20007ffe0ff */
[-C--:B------:R-:W-:Y:S01]  /*134b0*/  FMUL.FTZ R170, R170, R21.reuse ;  /* 0x00000015aaaa7220 */ /* 0x080fe20000410000 */
[----:B------:R-:W-:Y:S01]  /*134c0*/  IADD3 R33, PT, PT, R34, R2, RZ ;  /* 0x0000000222217210 */ /* 0x000fe20007ffe0ff */
[-C--:B------:R-:W-:Y:S01]  /*134d0*/  FMUL.FTZ R171, R171, R21.reuse ;  /* 0x00000015abab7220 */ /* 0x080fe20000410000 */
[----:B------:R-:W-:Y:S01]  /*134e0*/  @P2 IADD3 R25, PT, PT, R0, -0x40, RZ ;  /* 0xffffffc000192810 */ /* 0x000fe20007ffe0ff */
[-C--:B------:R-:W-:Y:S01]  /*134f0*/  FMUL.FTZ R42, R42, R21.reuse ;  /* 0x000000152a2a7220 */ /* 0x080fe20000410000 */
[-C--:B------:R-:W-:Y:S01]  /*13500*/  FMUL.FTZ R43, R43, R21.reuse ;  /* 0x000000152b2b7220 */ /* 0x080fe20000410000 */
[----:B------:R-:W1:Y:S01]  /*13510*/  LDSM.16.MT88.4 R16, [R33+0xa000] ;  /* 0x00a000002110783b */ /* 0x000e620000004200 */
[-C--:B------:R-:W-:Y:S01]  /*13520*/  FMUL.FTZ R46, R46, R21.reuse ;  /* 0x000000152e2e7220 */ /* 0x080fe20000410000 */
[----:B------:R-:W-:Y:S01]  /*13530*/  FMUL.FTZ R47, R47, R21 ;  /* 0x000000152f2f7220 */ /* 0x000fe20000410000 */
[----:B------:R-:W-:-:S02]  /*13540*/  IMAD.IADD R32, R2, 0x1, R25 ;  /* 0x0000000102207824 */ /* 0x000fc400078e0219 */
[-C--:B------:R-:W-:Y:S01]  /*13550*/  FMUL.FTZ R58, R58, R21.reuse ;  /* 0x000000153a3a7220 */ /* 0x080fe20000410000 */
[-C--:B------:R-:W-:Y:S01]  /*13560*/  FMUL.FTZ R59, R59, R21.reuse ;  /* 0x000000153b3b7220 */ /* 0x080fe20000410000 */
[-C--:B------:R-:W-:Y:S01]  /*13570*/  FMUL.FTZ R62, R62, R21.reuse ;  /* 0x000000153e3e7220 */ /* 0x080fe20000410000 */
[----:B------:R-:W-:Y:S01]  /*13580*/  FMUL.FTZ R63, R63, R21 ;  /* 0x000000153f3f7220 */ /* 0x000fe20000410000 */
[----:B------:R-:W-:Y:S01]  /*13590*/  MOV R3, R189 ;  /* 0x000000bd00037202 */ /* 0x000fe20000000f00 */
        /* <DEDUP_REMOVED lines=9> */
[C---:B--2---:R-:W-:Y:S01]  /*13630*/  HMMA.16816.F32.BF16 R240, R8.reuse, R30, R156 ;  /* 0x0000001e08f0723c */ /* 0x044fe2000004189c */
[----:B------:R-:W-:Y:S01]  /*13640*/  IMAD.MOV.U32 R158, RZ, RZ, R232 ;  /* 0x000000ffff9e7224 */ /* 0x000fe200078e00e8 */
[----:B------:R-:W-:Y:S01]  /*13650*/  MOV R157, R202 ;  /* 0x000000ca009d7202 */ /* 0x000fe20000000f00 */
[----:B------:R-:W-:Y:S01]  /*13660*/  FMUL.FTZ R78, R78, R21 ;  /* 0x000000154e4e7220 */ /* 0x000fe20000410000 */
[----:B------:R-:W-:Y:S01]  /*13670*/  MOV R159, R201 ;  /* 0x000000c9009f7202 */ /* 0x000fe20000000f00 */
        /* <DEDUP_REMOVED lines=17> */
[-C--:B-1----:R-:W-:Y:S01]  /*13790*/  HMMA.16816.F32.BF16 R160, R8, R16.reuse, R160 ;  /* 0x0000001008a0723c */ /* 0x082fe200000418a0 */
[----:B------:R-:W-:Y:S01]  /*137a0*/  FMUL.FTZ R155, R155, R21 ;  /* 0x000000159b9b7220 */ /* 0x000fe20000410000 */
[-C--:B------:R-:W-:Y:S01]  /*137b0*/  FMUL.FTZ R84, R84, R24.reuse ;  /* 0x0000001854547220 */ /* 0x080fe20000410000 */
[----:B------:R-:W-:Y:S01]  /*137c0*/  FMUL.FTZ R85, R85, R24 ;  /* 0x0000001855557220 */ /* 0x000fe20000410000 */
        /* <DEDUP_REMOVED lines=8> */
[----:B------:R-:W-:Y:S01]  /*13850*/  FMUL.FTZ R93, R93, R22 ;  /* 0x000000165d5d7220 */ /* 0x000fe20000410000 */
[-C--:B------:R-:W-:Y:S01]  /*13860*/  FMUL.FTZ R94, R94, R21.reuse ;  /* 0x000000155e5e7220 */ /* 0x080fe20000410000 */
[----:B------:R-:W-:Y:S01]  /*13870*/  FMUL.FTZ R95, R95, R21 ;  /* 0x000000155f5f7220 */ /* 0x000fe20000410000 */
[-C--:B------:R-:W-:Y:S01]  /*13880*/  FMUL.FTZ R96, R96, R24.reuse ;  /* 0x0000001860607220 */ /* 0x080fe20000410000 */
[-C--:B------:R-:W-:Y:S01]  /*13890*/  HMMA.16816.F32.BF16 R168, R4, R18.reuse, R168 ;  /* 0x0000001204a8723c */ /* 0x080fe200000418a8 */
[----:B------:R-:W-:Y:S01]  /*138a0*/  FMUL.FTZ R97, R97, R24 ;  /* 0x0000001861617220 */ /* 0x000fe20000410000 */
[-C--:B------:R-:W-:Y:S01]  /*138b0*/  FMUL.FTZ R98, R98, R23.reuse ;  /* 0x0000001762627220 */ /* 0x080fe20000410000 */
[----:B------:R-:W-:Y:S01]  /*138c0*/  FMUL.FTZ R99, R99, R23 ;  /* 0x0000001763637220 */ /* 0x000fe20000410000 */
[----:B------:R-:W-:Y:S01]  /*138d0*/  IADD3 R0, PT, PT, R220, 0x1715609d, RZ ;  /* 0x1715609ddc007810 */ /* 0x000fe20007ffe0ff */
[-C--:B------:R-:W-:Y:S01]  /*138e0*/  FMUL.FTZ R104, R104, R22.reuse ;  /* 0x0000001668687220 */ /* 0x080fe20000410000 */
[----:B------:R-:W-:Y:S01]  /*138f0*/  FMUL.FTZ R105, R105, R22 ;  /* 0x0000001669697220 */ /* 0x000fe20000410000 */
[----:B------:R-:W-:Y:S01]  /*13900*/  FMUL.FTZ R106, R106, R21 ;  /* 0x000000156a6a7220 */ /* 0x000fe20000410000 */
[C---:B------:R-:W-:Y:S01]  /*13910*/  HMMA.16816.F32.BF16 R244, R8.reuse, R18, R172 ;  /* 0x0000001208f4723c */ /* 0x040fe200000418ac */
[----:B------:R-:W1:Y:S01]  /*13920*/  LDSM.16.MT88.4 R16, [R25] ;  /* 0x000000001910783b */ /* 0x000e620000004200 */
[----:B------:R-:W-:Y:S01]  /*13930*/  MOV R175, R191 ;  /* 0x000000bf00af7202 */ /* 0x000fe20000000f00 */
[-C--:B------:R-:W-:Y:S01]  /*13940*/  FMUL.FTZ R107, R107, R21.reuse ;  /* 0x000000156b6b7220 */ /* 0x080fe20000410000 */
[----:B------:R-:W-:Y:S01]  /*13950*/  MOV R174, R188 ;  /* 0x000000bc00ae7202 */ /* 0x000fe20000000f00 */
        /* <DEDUP_REMOVED lines=10> */
[----:B------:R-:W-:Y:S01]  /*13a00*/  FMUL.FTZ R125, R125, R22 ;  /* 0x000000167d7d7220 */ /* 0x000fe20000410000 */
[C---:B------:R-:W-:Y:S01]  /*13a10*/  HMMA.16816.F32.BF16 R148, R4.reuse, R28, R148 ;  /* 0x0000001c0494723c */ /* 0x040fe20000041894 */
[-C--:B------:R-:W-:Y:S01]  /*13a20*/  FMUL.FTZ R126, R126, R21.reuse ;  /* 0x000000157e7e7220 */ /* 0x080fe20000410000 */
[----:B------:R-:W-:Y:S01]  /*13a30*/  FMUL.FTZ R127, R127, R21 ;  /* 0x000000157f7f7220 */ /* 0x000fe20000410000 */
[----:B------:R-:W-:Y:S01]  /*13a40*/  LOP3.LUT R2, R0, R184, R217, 0x96, !PT ;  /* 0x000000b800027212 */ /* 0x000fe200078e96d9 */
[-C--:B------:R-:W-:Y:S01]  /*13a50*/  FMUL.FTZ R116, R116, R24.reuse ;  /* 0x0000001874747220 */ /* 0x080fe20000410000 */
[----:B------:R-:W-:Y:S01]  /*13a60*/  MOV R184, R3 ;  /* 0x0000000300b87202 */ /* 0x000fe20000000f00 */
[----:B------:R-:W-:Y:S01]  /*13a70*/  FMUL.FTZ R117, R117, R24 ;  /* 0x0000001875757220 */ /* 0x000fe20000410000 */
[----:B------:R-:W-:Y:S01]  /*13a80*/  LOP3.LUT R3, R0, R182, R207, 0x96, !PT ;  /* 0x000000b600037212 */ /* 0x000fe200078e96cf */
        /* <DEDUP_REMOVED lines=16> */
[----:B------:R-:W-:Y:S01]  /*13b90*/  IADD3 R0, PT, PT, R221, 0x646e171e, RZ ;  /* 0x646e171edd007810 */ /* 0x000fe20007ffe0ff */
[----:B-1----:R-:W-:Y:S01]  /*13ba0*/  HMMA.16816.F32.BF16 R236, R8, R16, R36 ;  /* 0x0000001008ec723c */ /* 0x002fe20000041824 */
[----:B------:R-:W-:-:S02]  /*13bb0*/  MOV R217, R174 ;  /* 0x000000ae00d97202 */ /* 0x000fc40000000f00 */
[----:B------:R-:W-:Y:S02]  /*13bc0*/  MOV R207, R175 ;  /* 0x000000af00cf7202 */ /* 0x000fe40000000f00 */
[----:B------:R-:W-:Y:S01]  /*13bd0*/  MOV R182, R156 ;  /* 0x0000009c00b67202 */ /* 0x000fe20000000f00 */
[----:B------:R-:W-:Y:S01]  /*13be0*/  LDSM.16.MT88.4 R172, [R33+0xa800] ;  /* 0x00a8000021ac783b */ /* 0x000fe20000004200 */
[----:B------:R-:W-:Y:S01]  /*13bf0*/  MOV R181, R157 ;  /* 0x0000009d00b57202 */ /* 0x000fe20000000f00 */
[C---:B------:R-:W-:Y:S08]  /*13c00*/  HMMA.16816.F32.BF16 R40, R4.reuse, R16, R40 ;  /* 0x000000100428723c */ /* 0x040ff00000041828 */
[-C--:B------:R-:W-:Y:S08]  /*13c10*/  HMMA.16816.F32.BF16 R44, R4, R18.reuse, R44 ;  /* 0x00000012042c723c */ /* 0x080ff0000004182c */
[----:B------:R-:W-:Y:S01]  /*13c20*/  HMMA.16816.F32.BF16 R232, R8, R18, R48 ;  /* 0x0000001208e8723c */ /* 0x000fe20000041830 */
[----:B------:R-:W1:Y:S04]  /*13c30*/  LDSM.16.MT88.4 R16, [R32] ;  /* 0x000000002010783b */ /* 0x000e680000004200 */
[----:B------:R-:W-:Y:S03]  /*13c40*/  LDSM.16.MT88.4 R48, [R25+0x800] ;  /* 0x000800001930783b */ /* 0x000fe60000004200 */
[C---:B--2---:R-:W-:Y:S08]  /*13c50*/  HMMA.16816.F32.BF16 R120, R4.reuse, R28, R120 ;  /* 0x0000001c0478723c */ /* 0x044ff00000041878 */
[----:B------:R-:W-:Y:S08]  /*13c60*/  HMMA.16816.F32.BF16 R36, R4, R30, R124 ;  /* 0x0000001e0424723c */ /* 0x000ff0000004187c */
[C---:B------:R-:W-:Y:S08]  /*13c70*/  HMMA.16816.F32.BF16 R116, R8.reuse, R28, R116 ;  /* 0x0000001c0874723c */ /* 0x040ff00000041874 */
[C---:B------:R-:W-:Y:S08]  /*13c80*/  HMMA.16816.F32.BF16 R28, R8.reuse, R30, R128 ;  /* 0x0000001e081c723c */ /* 0x040ff00000041880 */
[-C--:B-1----:R-:W-:Y:S08]  /*13c90*/  HMMA.16816.F32.BF16 R200, R8, R16.reuse, R52 ;  /* 0x0000001008c8723c */ /* 0x082ff00000041834 */
[C---:B------:R-:W-:Y:S08]  /*13ca0*/  HMMA.16816.F32.BF16 R56, R4.reuse, R16, R56 ;  /* 0x000000100438723c */ /* 0x040ff00000041838 */
[-C--:B------:R-:W-:Y:S08]  /*13cb0*/  HMMA.16816.F32.BF16 R60, R4, R18.reuse, R60 ;  /* 0x00000012043c723c */ /* 0x080ff0000004183c */
[C---:B------:R-:W-:Y:S01]  /*13cc0*/  HMMA.16816.F32.BF16 R188, R8.reuse, R18, R64 ;  /* 0x0000001208bc723c */ /* 0x040fe20000041840 */
[----:B------:R-:W1:Y:S04]  /*13cd0*/  LDSM.16.MT88.4 R16, [R34+0xb000] ;  /* 0x00b000002210783b */ /* 0x000e680000004200 */
[----:B------:R-:W-:Y:S03]  /*13ce0*/  LDSM.16.MT88.4 R64, [R32+0x800] ;  /* 0x000800002040783b */ /* 0x000fe60000004200 */
        /* <DEDUP_REMOVED lines=9> */
[----:B------:R-:W-:Y:S01]  /*13d80*/  HMMA.16816.F32.BF16 R132, R8, R18, R96 ;  /* 0x000000120884723c */ /* 0x000fe20000041860 */
[----:B------:R-:W1:Y:S04]  /*13d90*/  LDSM.16.MT88.4 R16, [R25+0x1000] ;  /* 0x001000001910783b */ /* 0x000e680000004200 */
[----:B------:R-:W-:Y:S03]  /*13da0*/  LDSM.16.MT88.4 R96, [R33+0xb800] ;  /* 0x00b800002160783b */ /* 0x000fe60000004200 */
[C---:B-1----:R-:W-:Y:S08]  /*13db0*/  HMMA.16816.F32.BF16 R104, R4.reuse, R16, R104 ;  /* 0x000000100468723c */ /* 0x042ff00000041868 */
[----:B------:R-:W-:Y:S01]  /*13dc0*/  HMMA.16816.F32.BF16 R108, R4, R18, R108 ;  /* 0x00000012046c723c */ /* 0x000fe2000004186c */
[----:B------:R-:W-:-:S04]  /*13dd0*/  IMAD.WIDE.U32 R4, R2, -0x2daee0ad, RZ ;  /* 0xd2511f5302047825 */ /* 0x000fc800078e00ff */
[----:B------:R-:W-:Y:S01]  /*13de0*/  IMAD.WIDE.U32 R2, R3, -0x2daee0ad, RZ ;  /* 0xd2511f5303027825 */ /* 0x000fe200078e00ff */
[----:B------:R-:W-:Y:S02]  /*13df0*/  LOP3.LUT R5, R0, R180, R5, 0x96, !PT ;  /* 0x000000b400057212 */ /* 0x000fe400078e9605 */
[C---:B------:R-:W-:Y:S01]  /*13e00*/  HMMA.16816.F32.BF16 R100, R8.reuse, R16, R100 ;  /* 0x000000100864723c */ /* 0x040fe20000041864 */
[----:B------:R-:W-:Y:S01]  /*13e10*/  PRMT R7, R4, 0x7773, RZ ;  /* 0x0000777304077816 */ /* 0x000fe200000000ff */
[----:B------:R-:W-:Y:S01]  /*13e20*/  FFMA.FTZ R16, R185, UR4, -R20 ;  /* 0x00000004b9107c23 */ /* 0x000fe20008010814 */
[----:B------:R-:W-:Y:S02]  /*13e30*/  LOP3.LUT R0, R0, R142, R3, 0x96, !PT ;  /* 0x0000008e00007212 */ /* 0x000fe400078e9603 */
[----:B------:R-:W-:Y:S02]  /*13e40*/  PRMT R3, R4, 0x7772, RZ ;  /* 0x0000777204037816 */ /* 0x000fe400000000ff */
[----:B------:R-:W-:Y:S01]  /*13e50*/  PRMT R6, R2, 0x7773, RZ ;  /* 0x0000777302067816 */ /* 0x000fe200000000ff */
[----:B------:R-:W-:Y:S01]  /*13e60*/  HMMA.16816.F32.BF16 R52, R8, R18, R112 ;  /* 0x000000120834723c */ /* 0x000fe20000041870 */
[----:B------:R-:W-:Y:S01]  /*13e70*/  MOV R8, R4 ;  /* 0x0000000400087202 */ /* 0x000fe20000000f00 */
[----:B------:R-:W1:Y:S01]  /*13e80*/  LDSM.16.MT88.4 R112, [R25+0x1800] ;  /* 0x001800001970783b */ /* 0x000e620000004200 */
[----:B------:R-:W-:-:S02]  /*13e90*/  PRMT R10, R4, 0x7771, RZ ;  /* 0x00007771040a7816 */ /* 0x000fc400000000ff */
[----:B------:R-:W-:Y:S02]  /*13ea0*/  MOV R4, R2 ;  /* 0x0000000200047202 */ /* 0x000fe40000000f00 */
[C---:B------:R-:W-:Y:S02]  /*13eb0*/  PRMT R9, R2.reuse, 0x7771, RZ ;  /* 0x0000777102097816 */ /* 0x040fe400000000ff */
[----:B------:R-:W-:Y:S02]  /*13ec0*/  PRMT R2, R2, 0x7772, RZ ;  /* 0x0000777202027816 */ /* 0x000fe400000000ff */
[----:B------:R-:W-:Y:S02]  /*13ed0*/  PRMT R11, R3, 0x5410, R7 ;  /* 0x00005410030b7816 */ /* 0x000fe40000000007 */
[----:B------:R-:W-:Y:S01]  /*13ee0*/  LOP3.LUT R3, R8, 0xff, RZ, 0xc0, !PT ;  /* 0x000000ff08037812 */ /* 0x000fe200078ec0ff */
[----:B------:R-:W-:Y:S01]  /*13ef0*/  FFMA.FTZ R8, R179, UR4, -R15 ;  /* 0x00000004b3087c23 */ /* 0x000fe2000801080f */
[----:B------:R-:W-:-:S02]  /*13f00*/  PRMT R19, R2, 0x5410, R6 ;  /* 0x0000541002137816 */ /* 0x000fc40000000006 */
[----:B------:R-:W-:Y:S02]  /*13f10*/  PRMT R10, R3, 0x5410, R10 ;  /* 0x00005410030a7816 */ /* 0x000fe4000000000a */
[C---:B------:R-:W-:Y:S02]  /*13f20*/  LOP3.LUT R2, R5.reuse, 0xffff, RZ, 0xc0, !PT ;  /* 0x0000ffff05027812 */ /* 0x040fe400078ec0ff */
[----:B------:R-:W-:Y:S02]  /*13f30*/  PRMT R3, R5, 0x7632, R3 ;  /* 0x0000763205037816 */ /* 0x000fe40000000003 */
[----:B------:R-:W-:Y:S02]  /*13f40*/  SHF.R.U32.HI R6, RZ, 0x8, R2 ;  /* 0x00000008ff067819 */ /* 0x000fe40000011602 */
[----:B------:R-:W-:Y:S02]  /*13f50*/  SHF.R.U32.HI R2, RZ, 0x18, R5 ;  /* 0x00000018ff027819 */ /* 0x000fe40000011605 */
[----:B------:R-:W-:-:S02]  /*13f60*/  LOP3.LUT R3, R3, 0xff, RZ, 0xc0, !PT ;  /* 0x000000ff03037812 */ /* 0x000fc400078ec0ff */
[----:B------:R-:W-:Y:S02]  /*13f70*/  LOP3.LUT R4, R4, 0xff, RZ, 0xc0, !PT ;  /* 0x000000ff04047812 */ /* 0x000fe400078ec0ff */
[----:B------:R-:W-:Y:S01]  /*13f80*/  LOP3.LUT R7, R5, 0xff, RZ, 0xc0, !PT ;  /* 0x000000ff05077812 */ /* 0x000fe200078ec0ff */
[--C-:B------:R-:W-:Y:S01]  /*13f90*/  FFMA.FTZ R5, R192, UR4, -R13.reuse ;  /* 0x00000004c0057c23 */ /* 0x100fe2000801080d */
[----:B------:R-:W-:Y:S01]  /*13fa0*/  PRMT R17, R3, 0x5410, R2 ;  /* 0x0000541003117816 */ /* 0x000fe20000000002 */
[----:B------:R-:W-:Y:S01]  /*13fb0*/  FFMA.FTZ R3, R187, UR4, -R13 ;  /* 0x00000004bb037c23 */ /* 0x000fe2000801080d */
[----:B------:R-:W-:Y:S01]  /*13fc0*/  PRMT R9, R4, 0x5410, R9 ;  /* 0x0000541004097816 */ /* 0x000fe20000000009 */
[--C-:B------:R-:W-:Y:S01]  /*13fd0*/  FFMA.FTZ R4, R193, UR4, -R13.reuse ;  /* 0x00000004c1047c23 */ /* 0x100fe2000801080d */
[----:B------:R-:W-:Y:S01]  /*13fe0*/  PRMT R18, R7, 0x5410, R6 ;  /* 0x0000541007127816 */ /* 0x000fe20000000006 */
[----:B------:R-:W-:Y:S01]  /*13ff0*/  FFMA.FTZ R6, R176, UR4, -R13 ;  /* 0x00000004b0067c23 */ /* 0x000fe2000801080d */
[C---:B------:R-:W-:Y:S01]  /*14000*/  LOP3.LUT R2, R0.reuse, 0xffff, RZ, 0xc0, !PT ;  /* 0x0000ffff00027812 */ /* 0x040fe200078ec0ff */
[----:B------:R2:W-:Y:S01]  /*14010*/  MUFU.EX2 R176, R5 ;  /* 0x0000000500b07308 */ /* 0x0005e20000000800 */
[----:B------:R-:W-:Y:S01]  /*14020*/  MOV R187, R178 ;  /* 0x000000b200bb7202 */ /* 0x000fe20000000f00 */
[----:B------:R-:W-:Y:S01]  /*14030*/  IMAD.MOV.U32 R193, RZ, RZ, R159 ;  /* 0x000000ffffc17224 */ /* 0x000fe200078e009f */
[----:B------:R-:W-:Y:S01]  /*14040*/  MOV R192, R177 ;  /* 0x000000b100c07202 */ /* 0x000fe20000000f00 */
[----:B------:R3:W-:Y:S01]  /*14050*/  MUFU.EX2 R178, R3 ;  /* 0x0000000300b27308 */ /* 0x0007e20000000800 */
[----:B------:R-:W-:-:S02]  /*14060*/  LOP3.LUT R7, R0, 0xff, RZ, 0xc0, !PT ;  /* 0x000000ff00077812 */ /* 0x000fc400078ec0ff */
[----:B------:R-:W-:Y:S01]  /*14070*/  SHF.R.U32.HI R2, RZ, 0x8, R2 ;  /* 0x00000008ff027819 */ /* 0x000fe20000011602 */
[----:B------:R4:W-:Y:S01]  /*14080*/  MUFU.EX2 R177, R4 ;  /* 0x0000000400b17308 */ /* 0x0009e20000000800 */
[----:B------:R-:W-:Y:S02]  /*14090*/  MOV R180, R158 ;  /* 0x0000009e00b47202 */ /* 0x000fe40000000f00 */
[----:B------:R-:W-:Y:S01]  /*140a0*/  PRMT R7, R7, 0x5410, R2 ;  /* 0x0000541007077816 */ /* 0x000fe20000000002 */
[--C-:B------:R-:W-:Y:S01]  /*140b0*/  FFMA.FTZ R2, R143, UR4, -R14.reuse ;  /* 0x000000048f027c23 */ /* 0x100fe2000801080e */
[----:B------:R-:W5:Y:S01]  /*140c0*/  LDSM.16.MT88.4 R156, [R34+0xa800] ;  /* 0x00a80000229c783b */ /* 0x000f620000004200 */
[----:B--2---:R-:W-:Y:S02]  /*140d0*/  PRMT R5, R0, 0x7632, R5 ;  /* 0x0000763200057816 */ /* 0x004fe40000000005 */
[----:B------:R-:W-:Y:S01]  /*140e0*/  HSET2.LE.AND R7, R7, R12, PT ;  /* 0x0000000c07077233 */ /* 0x000fe20003803000 */
[----:B---3--:R-:W-:Y:S01]  /*140f0*/  FFMA.FTZ R3, R198, UR4, -R14 ;  /* 0x00000004c6037c23 */ /* 0x008fe2000801080e */
[----:B------:R-:W-:-:S02]  /*14100*/  MOV R198, R27 ;  /* 0x0000001b00c67202 */ /* 0x000fc40000000f00 */
[----:B------:R2:W3:Y:S01]  /*14110*/  MUFU.EX2 R27, R6 ;  /* 0x00000006001b7308 */ /* 0x0004e20000000800 */
[----:B----4-:R-:W-:Y:S02]  /*14120*/  SHF.R.U32.HI R4, RZ, 0x18, R0 ;  /* 0x00000018ff047819 */ /* 0x010fe40000011600 */
[----:B------:R-:W-:Y:S01]  /*14130*/  LOP3.LUT R0, R5, 0xff, RZ, 0xc0, !PT ;  /* 0x000000ff05007812 */ /* 0x000fe200078ec0ff */
[----:B------:R4:W-:Y:S01]  /*14140*/  MUFU.EX2 R142, R3 ;  /* 0x00000003008e7308 */ /* 0x0009e20000000800 */
[----:B------:R-:W-:Y:S01]  /*14150*/  FFMA.FTZ R5, R196, UR4, -R14 ;  /* 0x00000004c4057c23 */ /* 0x000fe2000801080e */
[----:B------:R-:W-:Y:S02]  /*14160*/  MOV R196, R141 ;  /* 0x0000008d00c47202 */ /* 0x000fe40000000f00 */
[----:B------:R-:W-:Y:S01]  /*14170*/  PRMT R13, R0, 0x5410, R4 ;  /* 0x00005410000d7816 */ /* 0x000fe20000000004 */
[--C-:B------:R-:W-:Y:S01]  /*14180*/  FFMA.FTZ R0, R204, UR4, -R15.reuse ;  /* 0x00000004cc007c23 */ /* 0x100fe2000801080f */
[----:B------:R-:W-:Y:S01]  /*14190*/  MOV R204, R26 ;  /* 0x0000001a00cc7202 */ /* 0x000fe20000000f00 */
[----:B------:R1:W-:Y:S01]  /*141a0*/  MUFU.EX2 R141, R5 ;  /* 0x00000005008d7308 */ /* 0x0003e20000000800 */
[----:B------:R-:W-:Y:S01]  /*141b0*/  LOP3.LUT R4, R11, 0xff00ff, RZ, 0xc0, !PT ;  /* 0x00ff00ff0b047812 */ /* 0x000fe200078ec0ff */
[----:B------:R-:W-:Y:S01]  /*141c0*/  FFMA.FTZ R11, R205, UR4, -R20 ;  /* 0x00000004cd0b7c23 */ /* 0x000fe20008010814 */
[--C-:B--2---:R-:W-:Y:S01]  /*141d0*/  FFMA.FTZ R6, R197, UR4, -R15.reuse ;  /* 0x00000004c5067c23 */ /* 0x104fe2000801080f */
[----:B------:R2:W-:Y:S01]  /*141e0*/  MUFU.EX2 R26, R2 ;  /* 0x00000002001a7308 */ /* 0x0005e20000000800 */
[--C-:B------:R-:W-:Y:S01]  /*141f0*/  HSET2.LE.AND R9, R9, R12.reuse, PT ;  /* 0x0000000c09097233 */ /* 0x100fe20003803000 */
[----:B----4-:R-:W-:Y:S01]  /*14200*/  FFMA.FTZ R3, R194, UR4, -R14 ;  /* 0x00000004c2037c23 */ /* 0x010fe2000801080e */
[----:B------:R-:W-:Y:S01]  /*14210*/  MOV R194, R140 ;  /* 0x0000008c00c27202 */ /* 0x000fe20000000f00 */
[--C-:B------:R-:W-:Y:S01]  /*14220*/  FFMA.FTZ R14, R199, UR4, -R20.reuse ;  /* 0x00000004c70e7c23 */ /* 0x100fe20008010814 */
[----:B------:R4:W-:Y:S04]  /*14230*/  MUFU.EX2 R140, R0 ;  /* 0x00000000008c7308 */ /* 0x0009e80000000800 */
[----:B------:R5:W5:Y:S01]  /*14240*/  MUFU.EX2 R143, R3 ;  /* 0x00000003008f7308 */ /* 0x000b620000000800 */
[----:B-1----:R-:W-:Y:S01]  /*14250*/  FFMA.FTZ R5, R195, UR4, -R15 ;  /* 0x00000004c3057c23 */ /* 0x002fe2000801080f */
[----:B------:R-:W-:Y:S01]  /*14260*/  FFMA.FTZ R15, R183, UR4, -R20 ;  /* 0x00000004b70f7c23 */ /* 0x000fe20008010814 */
[----:B--2---:R-:W-:-:S02]  /*14270*/  HSET2.LE.AND R2, R10, R12, PT ;  /* 0x0000000c0a027233 */ /* 0x004fc40003803000 */
[----:B------:R1:W-:Y:S04]  /*14280*/  MUFU.EX2 R20, R5 ;  /* 0x0000000500147308 */ /* 0x0003e80000000800 */
[----:B------:R-:W-:Y:S01]  /*14290*/  MUFU.EX2 R14, R14 ;  /* 0x0000000e000e7308 */ /* 0x000fe20000000800 */
[----:B----4-:R-:W-:Y:S02]  /*142a0*/  HSET2.LE.AND R0, R4, R12, PT ;  /* 0x0000000c04007233 */ /* 0x010fe40003803000 */
[----:B---3--:R-:W-:Y:S02]  /*142b0*/  F2FP.BF16.F32.PACK_AB R4, R27, R178 ;  /* 0x000000b21b04723e */ /* 0x008fe400000010ff */
[----:B-----5:R-:W-:Y:S02]  /*142c0*/  LOP3.LUT R3, R19, 0xff00ff, RZ, 0xc0, !PT ;  /* 0x00ff00ff13037812 */ /* 0x020fe400078ec0ff */
[----:B------:R2:W3:Y:S01]  /*142d0*/  MUFU.EX2 R19, R6 ;  /* 0x0000000600137308 */ /* 0x0004e20000000800 */
[----:B------:R-:W-:-:S02]  /*142e0*/  LOP3.LUT R130, R4, R2, RZ, 0xc0, !PT ;  /* 0x0000000204827212 */ /* 0x000fc400078ec0ff */
[--C-:B------:R-:W-:Y:S01]  /*142f0*/  HSET2.LE.AND R10, R3, R12.reuse, PT ;  /* 0x0000000c030a7233 */ /* 0x100fe20003803000 */
[----:B------:R-:W-:Y:S01]  /*14300*/  MUFU.EX2 R2, R16 ;  /* 0x0000001000027308 */ /* 0x000fe20000000800 */
[----:B------:R-:W-:Y:S02]  /*14310*/  F2FP.BF16.F32.PACK_AB R3, R26, R143 ;  /* 0x0000008f1a03723e */ /* 0x000fe400000010ff */
[--C-:B-1----:R-:W-:Y:S02]  /*14320*/  HSET2.LE.AND R5, R18, R12.reuse, PT ;  /* 0x0000000c12057233 */ /* 0x102fe40003803000 */
[----:B------:R-:W-:Y:S02]  /*14330*/  LOP3.LUT R131, R3, R0, RZ, 0xc0, !PT ;  /* 0x0000000003837212 */ /* 0x000fe400078ec0ff */
[----:B------:R-:W-:Y:S01]  /*14340*/  F2FP.BF16.F32.PACK_AB R0, R176, R177 ;  /* 0x000000b1b000723e */ /* 0x000fe200000010ff */
[----:B------:R-:W-:Y:S01]  /*14350*/  MUFU.EX2 R3, R15 ;  /* 0x0000000f00037308 */ /* 0x000fe20000000800 */
[----:B--2---:R-:W-:-:S02]  /*14360*/  HSET2.LE.AND R6, R17, R12, PT ;  /* 0x0000000c11067233 */ /* 0x004fc40003803000 */
[----:B------:R-:W-:Y:S01]  /*14370*/  LOP3.LUT R128, R0, R5, RZ, 0xc0, !PT ;  /* 0x0000000500807212 */ /* 0x000fe200078ec0ff */
[----:B------:R1:W-:Y:S01]  /*14380*/  MUFU.EX2 R17, R8 ;  /* 0x0000000800117308 */ /* 0x0003e20000000800 */
[----:B------:R-:W-:-:S04]  /*14390*/  F2FP.BF16.F32.PACK_AB R0, R141, R142 ;  /* 0x0000008e8d00723e */ /* 0x000fc800000010ff */
[----:B------:R-:W-:Y:S02]  /*143a0*/  LOP3.LUT R129, R0, R6, RZ, 0xc0, !PT ;  /* 0x0000000600817212 */ /* 0x000fe400078ec0ff */
[----:B---3--:R-:W-:-:S04]  /*143b0*/  F2FP.BF16.F32.PACK_AB R0, R19, R140 ;  /* 0x0000008c1300723e */ /* 0x008fc800000010ff */
[----:B------:R-:W-:Y:S01]  /*143c0*/  LOP3.LUT R124, R0, R7, RZ, 0xc0, !PT ;  /* 0x00000007007c7212 */ /* 0x000fe200078ec0ff */
[C---:B------:R-:W-:Y:S01]  /*143d0*/  HMMA.16816.F32.BF16 R100, R128.reuse, R112, R100 ;  /* 0x000000708064723c */ /* 0x040fe20000041864 */
[----:B------:R-:W2:Y:S01]  /*143e0*/  LDSM.16.MT88.4 R4, [R32+0x1800] ;  /* 0x001800002004783b */ /* 0x000ea20000004200 */
[----:B-1----:R-:W-:Y:S02]  /*143f0*/  HSET2.LE.AND R8, R13, R12, PT ;  /* 0x0000000c0d087233 */ /* 0x002fe40003803000 */
[----:B------:R-:W1:Y:S04]  /*14400*/  MUFU.EX2 R13, R11 ;  /* 0x0000000b000d7308 */ /* 0x000e680000000800 */
[C---:B------:R-:W-:Y:S08]  /*14410*/  HMMA.16816.F32.BF16 R144, R128.reuse, R156, R144 ;  /* 0x0000009c8090723c */ /* 0x040ff00000041890 */
[----:B------:R-:W-:Y:S01]  /*14420*/  HMMA.16816.F32.BF16 R68, R128, R80, R68 ;  /* 0x000000508044723c */ /* 0x000fe20000041844 */
[----:B-1----:R-:W-:-:S04]  /*14430*/  F2FP.BF16.F32.PACK_AB R0, R14, R13 ;  /* 0x0000000d0e00723e */ /* 0x002fc800000010ff */
[----:B------:R-:W-:Y:S01]  /*14440*/  LOP3.LUT R125, R0, R8, RZ, 0xc0, !PT ;  /* 0x00000008007d7212 */ /* 0x000fe200078ec0ff */
[----:B------:R-:W-:Y:S01]  /*14450*/  FFMA.FTZ R8, R192, R22, R187 ;  /* 0x00000016c0087223 */ /* 0x000fe200000100bb */
[----:B------:R-:W-:Y:S01]  /*14460*/  F2FP.BF16.F32.PACK_AB R0, R17, R20 ;  /* 0x000000141100723e */ /* 0x000fe200000010ff */
[----:B------:R-:W-:Y:S03]  /*14470*/  HMMA.16816.F32.BF16 R160, R128, R172, R160 ;  /* 0x000000ac80a0723c */ /* 0x000fe600000418a0 */
[----:B------:R-:W-:Y:S01]  /*14480*/  LOP3.LUT R126, R0, R9, RZ, 0xc0, !PT ;  /* 0x00000009007e7212 */ /* 0x000fe200078ec0ff */
[----:B------:R-:W-:Y:S01]  /*14490*/  FFMA.FTZ R9, R198, R23, R196 ;  /* 0x00000017c6097223 */ /* 0x000fe200000100c4 */
[----:B------:R-:W-:-:S03]  /*144a0*/  F2FP.BF16.F32.PACK_AB R0, R2, R3 ;  /* 0x000000030200723e */ /* 0x000fc600000010ff */
[----:B------:R-:W-:Y:S01]  /*144b0*/  FADD.FTZ R12, R181, R9 ;  /* 0x00000009b50c7221 */ /* 0x000fe20000010000 */
[----:B------:R-:W-:Y:S01]  /*144c0*/  LOP3.LUT R127, R0, R10, RZ, 0xc0, !PT ;  /* 0x0000000a007f7212 */ /* 0x000fe200078ec0ff */
        /* <DEDUP_REMOVED lines=12> */
[----:B------:R-:W-:Y:S01]  /*14590*/  FADD.FTZ R0, R184, R0 ;  /* 0x00000000b8007221 */ /* 0x000fe20000010000 */
[----:B------:R-:W-:-:S03]  /*145a0*/  FADD.FTZ R10, R225, R10 ;  /* 0x0000000ae10a7221 */ /* 0x000fc60000010000 */
[----:B------:R-:W-:-:S03]  /*145b0*/  FADD.FTZ R0, R177, R0 ;  /* 0x00000000b1007221 */ /* 0x000fc60000010000 */
        /* <DEDUP_REMOVED lines=9> */
[----:B------:R-:W-:Y:S02]  /*14650*/  FADD.FTZ R5, R143, R5 ;  /* 0x000000058f057221 */ /* 0x000fe40000010000 */
        /* <DEDUP_REMOVED lines=19> */
[----:B------:R-:W-:-:S06]  /*14790*/  FADD.FTZ R239, R2, R3 ;  /* 0x0000000302ef7221 */ /* 0x000fcc0000010000 */
[C---:B------:R-:W-:Y:S08]  /*147a0*/  HMMA.16816.F32.BF16 R52, R128.reuse, R64, R200 ;  /* 0x000000408034723c */ /* 0x040ff000000418c8 */
[C---:B------:R-:W-:Y:S08]  /*147b0*/  HMMA.16816.F32.BF16 R156, R128.reuse, R158, R240 ;  /* 0x0000009e809c723c */ /* 0x040ff000000418f0 */
[----:B------:R-:W-:Y:S01]  /*147c0*/  HMMA.16816.F32.BF16 R80, R128, R82, R136 ;  /* 0x000000528050723c */ /* 0x000fe20000041888 */
[----:B------:R-:W-:-:S02]  /*147d0*/  MOV R137, R209 ;  /* 0x000000d100897202 */ /* 0x000fc40000000f00 */
[----:B------:R-:W-:-:S05]  /*147e0*/  MOV R136, R213 ;  /* 0x000000d500887202 */ /* 0x000fca0000000f00 */
[C---:B------:R-:W-:Y:S08]  /*147f0*/  HMMA.16816.F32.BF16 R172, R128.reuse, R174, R244 ;  /* 0x000000ae80ac723c */ /* 0x040ff000000418f4 */
[----:B------:R-:W-:Y:S01]  /*14800*/  HMMA.16816.F32.BF16 R96, R128, R98, R132 ;  /* 0x000000628060723c */ /* 0x000fe20000041884 */
[----:B------:R-:W-:Y:S02]  /*14810*/  MOV R134, R215 ;  /* 0x000000d700867202 */ /* 0x000fe40000000f00 */
[----:B------:R-:W-:-:S05]  /*14820*/  MOV R135, R216 ;  /* 0x000000d800877202 */ /* 0x000fca0000000f00 */
[C---:B------:R-:W-:Y:S08]  /*14830*/  HMMA.16816.F32.BF16 R48, R128.reuse, R50, R232 ;  /* 0x000000328030723c */ /* 0x040ff000000418e8 */
[C---:B------:R-:W-:Y:S08]  /*14840*/  HMMA.16816.F32.BF16 R64, R128.reuse, R66, R188 ;  /* 0x000000428040723c */ /* 0x040ff000000418bc */
[----:B------:R-:W-:Y:S01]  /*14850*/  HMMA.16816.F32.BF16 R128, R128, R6, R28 ;  /* 0x000000068080723c */ /* 0x000fe2000004181c */
[----:B------:R-:W-:Y:S01]  /*14860*/  FADD.FTZ R6, R178, R4 ;  /* 0x00000004b2067221 */ /* 0x000fe20000010000 */
[----:B------:R-:W-:-:S03]  /*14870*/  FADD.FTZ R4, R20, R8 ;  /* 0x0000000814047221 */ /* 0x000fc60000010000 */
[----:B------:R-:W-:Y:S01]  /*14880*/  FADD.FTZ R236, R27, R6 ;  /* 0x000000061bec7221 */ /* 0x000fe20000010000 */
[----:B------:R-:W-:-:S04]  /*14890*/  FADD.FTZ R238, R17, R4 ;  /* 0x0000000411ee7221 */ /* 0x000fc80000010000 */
[----:B------:R1:W-:Y:S04]  /*148a0*/  STL [R1+0x34], R236 ;  /* 0x000034ec01007387 */ /* 0x0003e80000100800 */
[----:B------:R1:W-:Y:S04]  /*148b0*/  STL [R1+0x38], R237 ;  /* 0x000038ed01007387 */ /* 0x0003e80000100800 */
[----:B------:R1:W-:Y:S04]  /*148c0*/  STL [R1+0x30], R238 ;  /* 0x000030ee01007387 */ /* 0x0003e80000100800 */
[----:B------:R1:W-:Y:S01]  /*148d0*/  STL [R1+0x3c], R239 ;  /* 0x00003cef01007387 */ /* 0x0003e20000100800 */
[----:B------:R-:W-:Y:S05]  /*148e0*/  BRA.U !UP0, `(.L_x_2447) ;  /* 0x0000004508dc7547 */ /* 0x000fea000b800000 */
[----:B------:R-:W2:Y:S04]  /*148f0*/  LDL R207, [R1+0x18] ;  /* 0x0000180001cf7983 */ /* 0x000ea80000100800 */
[----:B------:R-:W3:Y:S04]  /*14900*/  LDL R184, [R1+0x14] ;  /* 0x0000140001b87983 */ /* 0x000ee80000100800 */
[----:B------:R-:W4:Y:S04]  /*14910*/  LDL.64 R180, [R1+0x68] ;  /* 0x0000680001b47983 */ /* 0x000f280000100a00 */
[----:B------:R-:W5:Y:S04]  /*14920*/  LDL.64 R196, [R1+0x48] ;  /* 0x0000480001c47983 */ /* 0x000f680000100a00 */
[----:B------:R-:W5:Y:S01]  /*14930*/  LDL.64 R192, [R1+0x50] ;  /* 0x0000500001c07983 */ /* 0x000f620000100a00 */
[----:B------:R-:W-:Y:S01]  /*14940*/  UIADD3 UR7, UPT, UPT, UR22, -0x5, URZ ;  /* 0xfffffffb16077890 */ /* 0x000fe2000fffe0ff */
[----:B------:R-:W-:-:S04]  /*14950*/  DEPBAR.LE SB0, 0x0 ;  /* 0x000080000000791a */ /* 0x000fc80000000000 */
[----:B------:R-:W5:Y:S01]  /*14960*/  LDL.LU R217, [R1+0x10] ;  /* 0x0000100001d97983 */ /* 0x000f620000300800 */
[----:B------:R-:W-:Y:S01]  /*14970*/  UIMAD.WIDE.U32 UR12, UR7, UR8, URZ ;  /* 0x00000008070c72a5 */ /* 0x000fe2000f8e00ff */
[C---:B------:R-:W-:Y:S01]  /*14980*/  IMAD.SHL.U32 R211, R214.reuse, 0x20, RZ ;  /* 0x00000020d6d37824 */ /* 0x040fe200078e00ff */
[----:B------:R-:W-:Y:S01]  /*14990*/  SHF.R.U32.HI R210, RZ, 0x1, R214 ;  /* 0x00000001ffd27819 */ /* 0x000fe200000116d6 */
[----:B------:R-:W-:Y:S01]  /*149a0*/  IMAD.SHL.U32 R182, R214, 0x40, RZ ;  /* 0x00000040d6b67824 */ /* 0x000fe200078e00ff */
[----:B------:R-:W-:Y:S01]  /*149b0*/  UIMAD UR7, UR7, UR9, UR13 ;  /* 0x00000009070772a4 */ /* 0x000fe2000f8e020d */
[----:B------:R-:W-:Y:S01]  /*149c0*/  IMAD.MOV.U32 R23, RZ, RZ, 0x20 ;  /* 0x00000020ff177424 */ /* 0x000fe200078e00ff */
[----:B------:R-:W-:Y:S01]  /*149d0*/  USHF.L.U32 UR4, UR12, 0x5, URZ ;  /* 0x000000050c047899 */ /* 0x000fe200080006ff */
[----:B------:R-:W-:Y:S01]  /*149e0*/  LOP3.LUT R211, R211, 0x7c00, RZ, 0xc0, !PT ;  /* 0x00007c00d3d37812 */ /* 0x000fe200078ec0ff */
[----:B------:R-:W-:Y:S01]  /*149f0*/  USHF.L.U64.HI UR7, UR12, 0x5, UR7 ;  /* 0x000000050c077899 */ /* 0x000fe20008010207 */
[----:B------:R-:W-:Y:S01]  /*14a00*/  LOP3.LUT R8, R210, 0x8, RZ, 0xc0, !PT ;  /* 0x00000008d2087812 */ /* 0x000fe200078ec0ff */
[----:B------:R-:W-:Y:S01]  /*14a10*/  ULEA UR12, UP0, UR8, UR4, 0x4 ;  /* 0x00000004080c7291 */ /* 0x000fe2000f8020ff */
[----:B------:R-:W-:Y:S01]  /*14a20*/  LOP3.LUT R5, R211, 0x200, R182, 0xf8, !PT ;  /* 0x00000200d3057812 */ /* 0x000fe200078ef8b6 */
[----:B------:R-:W-:Y:S01]  /*14a30*/  IMAD.U32 R0, RZ, RZ, UR4 ;  /* 0x00000004ff007e24 */ /* 0x000fe2000f8e00ff */
[----:B------:R-:W-:Y:S01]  /*14a40*/  SEL R23, R23, 0xffffffe0, !P4 ;  /* 0xffffffe017177807 */ /* 0x000fe20006000000 */
[----:B------:R-:W-:Y:S01]  /*14a50*/  ULEA.HI.X UR8, UR8, UR7, UR9, 0x4, UP0 ;  /* 0x0000000708087291 */ /* 0x000fe200080f2409 */
[----:B------:R-:W-:Y:S01]  /*14a60*/  MOV R3, UR7 ;  /* 0x0000000700037c02 */ /* 0x000fe20008000f00 */
[----:B------:R-:W-:Y:S01]  /*14a70*/  IMAD.U32 R9, RZ, RZ, UR12 ;  /* 0x0000000cff097e24 */ /* 0x000fe2000f8e00ff */
[----:B------:R-:W-:Y:S01]  /*14a80*/  LOP3.LUT R8, R5, R35, R8, 0xf6, !PT ;  /* 0x0000002305087212 */ /* 0x000fe200078ef608 */
[----:B------:R-:W-:-:S02]  /*14a90*/  UIADD3 UR7, UPT, UPT, UR22, -0x5, URZ ;  /* 0xfffffffb16077890 */ /* 0x000fc4000fffe0ff */
[----:B------:R-:W-:Y:S01]  /*14aa0*/  IMAD.U32 R10, RZ, RZ, UR8 ;  /* 0x00000008ff0a7e24 */ /* 0x000fe2000f8e00ff */
[----:B------:R-:W1:Y:S01]  /*14ab0*/  LDCU UR4, c[0x0][0x504] ;  /* 0x0000a080ff0477ac */ /* 0x000e620008000800 */
[----:B------:R-:W-:Y:S02]  /*14ac0*/  UISETP.GT.U32.AND UP0, UPT, UR7, UR19, UPT ;  /* 0x000000130700728c */ /* 0x000fe4000bf04070 */
[----:B-1----:R-:W-:Y:S01]  /*14ad0*/  UIADD3 UR4, UPT, UPT, UR21, UR4, URZ ;  /* 0x0000000415047290 */ /* 0x002fe2000fffe0ff */
[----:B------:R-:W-:Y:S01]  /*14ae0*/  BAR.SYNC.DEFER_BLOCKING 0x0 ;  /* 0x0000000000007b1d */ /* 0x000fe20000010000 */
[CC--:B--2---:R-:W-:Y:S02]  /*14af0*/  @!P3 LEA R4, P6, R0.reuse, R207.reuse, 0x1 ;  /* 0x000000cf0004b211 */ /* 0x0c4fe400078c08ff */
[-C--:B------:R-:W-:Y:S02]  /*14b00*/  @!P1 LEA R6, P0, R0, R207.reuse, 0x1 ;  /* 0x000000cf00069211 */ /* 0x080fe400078008ff */
[----:B------:R-:W-:-:S02]  /*14b10*/  LEA R2, P5, R9, R207, 0x1 ;  /* 0x000000cf09027211 */ /* 0x000fc400078a08ff */
[CCC-:B---3--:R-:W-:Y:S02]  /*14b20*/  @!P3 LEA.HI.X R5, R0.reuse, R184.reuse, R3.reuse, 0x1, P6 ;  /* 0x000000b80005b211 */ /* 0x1c8fe400030f0c03 */
[-C--:B------:R-:W-:Y:S01]  /*14b30*/  @!P1 LEA.HI.X R7, R0, R184.reuse, R3, 0x1, P0 ;  /* 0x000000b800079211 */ /* 0x080fe200000f0c03 */
[----:B----4-:R-:W-:Y:S01]  /*14b40*/  IMAD.MOV.U32 R247, RZ, RZ, R181 ;  /* 0x000000fffff77224 */ /* 0x010fe200078e00b5 */
[----:B------:R-:W-:Y:S01]  /*14b50*/  LEA.HI.X R3, R9, R184, R10, 0x1, P5 ;  /* 0x000000b809037211 */ /* 0x000fe200028f0c0a */
[----:B------:R-:W-:Y:S01]  /*14b60*/  @!PT LDS RZ, [RZ] ;  /* 0x00000000fffff984 */ /* 0x000fe20000000800 */
[----:B------:R-:W-:Y:S01]  /*14b70*/  @!PT LDS RZ, [RZ] ;  /* 0x00000000fffff984 */ /* 0x000fe20000000800 */
[----:B------:R-:W-:Y:S01]  /*14b80*/  @!PT LDS RZ, [RZ] ;  /* 0x00000000fffff984 */ /* 0x000fe20000000800 */
[----:B------:R-:W-:Y:S01]  /*14b90*/  @!P3 LDGSTS.E.BYPASS.LTC128B.128 [R218+0xa000], desc[UR28][R4.64] ;  /* 0x0a00000004dabfae */ /* 0x000fe2000b981a1c */
[----:B------:R-:W-:Y:S01]  /*14ba0*/  LEA R0, R8, UR5, 0x1 ;  /* 0x0000000508007c11 */ /* 0x000fe2000f8e08ff */
[----:B-----5:R-:W-:Y:S01]  /*14bb0*/  IMAD.MOV.U32 R204, RZ, RZ, R196 ;  /* 0x000000ffffcc7224 */ /* 0x020fe200078e00c4 */
[----:B------:R-:W-:Y:S01]  /*14bc0*/  MOV R205, R197 ;  /* 0x000000c500cd7202 */ /* 0x000fe20000000f00 */
[----:B------:R-:W-:Y:S01]  /*14bd0*/  @P3 STS.128 [R218+0xa000], RZ ;  /* 0x00a000ffda003388 */ /* 0x000fe20000000c00 */
[----:B------:R-:W-:Y:S01]  /*14be0*/  IMAD.MOV.U32 R182, RZ, RZ, R192 ;  /* 0x000000ffffb67224 */ /* 0x000fe200078e00c0 */
[----:B------:R-:W-:Y:S01]  /*14bf0*/  MOV R246, R180 ;  /* 0x000000b400f67202 */ /* 0x000fe20000000f00 */
[----:B------:R-:W-:Y:S01]  /*14c00*/  IMAD.IADD R20, R23, 0x1, R0 ;  /* 0x0000000117147824 */ /* 0x000fe200078e0200 */
[----:B------:R-:W-:Y:S01]  /*14c10*/  @!PT LDS RZ, [RZ] ;  /* 0x00000000fffff984 */ /* 0x000fe20000000800 */
[----:B------:R-:W-:Y:S01]  /*14c20*/  @!PT LDS RZ, [RZ] ;  /* 0x00000000fffff984 */ /* 0x000fe20000000800 */
[----:B------:R-:W-:Y:S01]  /*14c30*/  @!PT LDS RZ, [RZ] ;  /* 0x00000000fffff984 */ /* 0x000fe20000000800 */
[----:B------:R1:W-:Y:S01]  /*14c40*/  @!P1 LDGSTS.E.BYPASS.LTC128B.128 [R218+0xb000], desc[UR28][R6.64+0x80] ;  /* 0x0b00008006da9fae */ /* 0x0003e2000b981a1c */
[----:B------:R-:W-:-:S02]  /*14c50*/  IMAD.MOV.U32 R183, RZ, RZ, R193 ;  /* 0x000000ffffb77224 */ /* 0x000fc400078e00c1 */
[----:B------:R-:W-:Y:S01]  /*14c60*/  IMAD.MOV.U32 R242, RZ, RZ, R182 ;  /* 0x000000fffff27224 */ /* 0x000fe200078e00b6 */
[----:B------:R-:W-:Y:S01]  /*14c70*/  @P1 STS.128 [R218+0xb000], RZ ;  /* 0x00b000ffda001388 */ /* 0x000fe20000000c00 */
[----:B------:R-:W-:Y:S01]  /*14c80*/  IMAD.MOV.U32 R240, RZ, RZ, R204 ;  /* 0x000000fffff07224 */ /* 0x000fe200078e00cc */
[----:B------:R-:W-:Y:S01]  /*14c90*/  MOV R243, R183 ;  /* 0x000000b700f37202 */ /* 0x000fe20000000f00 */
[----:B------:R-:W-:Y:S01]  /*14ca0*/  IMAD.MOV.U32 R241, RZ, RZ, R205 ;  /* 0x000000fffff17224 */ /* 0x000fe200078e00cd */
        /* <DEDUP_REMOVED lines=13> */
[----:B-1----:R-:W-:Y:S04]  /*14d80*/  LDSM.16.M88.4 R4, [R20+0x2000] ;  /* 0x002000001404783b */ /* 0x002fe80000000200 */
[----:B------:R-:W-:Y:S01]  /*14d90*/  LDSM.16.M88.4 R12, [R0] ;  /* 0x00000000000c783b */ /* 0x000fe20000000200 */
[----:B--2---:R-:W-:Y:S01]  /*14da0*/  IADD3 R3, PT, PT, R248, UR5, RZ ;  /* 0x00000005f8037c10 */ /* 0x004fe2000fffe0ff */
[----:B------:R-:W1:Y:S01]  /*14db0*/  S2R R246, SR_CTAID.X ;  /* 0x0000000000f67919 */ /* 0x000e620000002500 */
[----:B------:R-:W-:-:S03]  /*14dc0*/  IADD3 R2, PT, PT, R217, R0, RZ ;  /* 0x00000000d9027210 */ /* 0x000fc60007ffe0ff */
[C---:B------:R-:W-:Y:S01]  /*14dd0*/  IMAD.IADD R21, R3.reuse, 0x1, R23 ;  /* 0x0000000103157824 */ /* 0x040fe200078e0217 */
[----:B------:R-:W0:Y:S01]  /*14de0*/  LDGDEPBAR ;  /* 0x00000000000079af */ /* 0x000e220000000000 */
[----:B------:R-:W-:Y:S02]  /*14df0*/  IMAD.IADD R3, R3, 0x1, R217 ;  /* 0x0000000103037824 */ /* 0x000fe400078e02d9 */
[C---:B------:R-:W-:Y:S01]  /*14e00*/  IMAD.IADD R22, R23.reuse, 0x1, R2 ;  /* 0x0000000117167824 */ /* 0x040fe200078e0202 */
[----:B------:R-:W-:Y:S01]  /*14e10*/  LDSM.16.M88.4 R32, [R21+0x8800] ;  /* 0x008800001520783b */ /* 0x000fe20000000200 */
[----:B------:R-:W-:Y:S01]  /*14e20*/  IMAD.SHL.U32 R217, R214, 0x2, RZ ;  /* 0x00000002d6d97824 */ /* 0x000fe200078e00ff */
[----:B------:R-:W-:Y:S02]  /*14e30*/  IADD3 R23, PT, PT, R23, R3, RZ ;  /* 0x0000000317177210 */ /* 0x000fe40007ffe0ff */
[----:B------:R-:W2:Y:S04]  /*14e40*/  LDSM.16.M88.4 R24, [R21+0x8000] ;  /* 0x008000001518783b */ /* 0x000ea80000000200 */
[----:B------:R-:W-:Y:S01]  /*14e50*/  STL [R1+0x44], R217 ;  /* 0x000044d901007387 */ /* 0x000fe20000100800 */
[C---:B---3--:R-:W-:Y:S08]  /*14e60*/  HMMA.16816.F32.BF16 R140, R8.reuse, R16, RZ ;  /* 0x00000010088c723c */ /* 0x048ff000000418ff */
[C---:B----4-:R-:W-:Y:S08]  /*14e70*/  HMMA.16816.F32.BF16 R132, R8.reuse, R28, RZ ;  /* 0x0000001c0884723c */ /* 0x050ff000000418ff */
[C---:B------:R-:W-:Y:S08]  /*14e80*/  HMMA.16816.F32.BF16 R136, R8.reuse, R18, RZ ;  /* 0x000000120888723c */ /* 0x040ff000000418ff */
[----:B------:R-:W-:Y:S08]  /*14e90*/  HMMA.16816.F32.BF16 R8, R8, R30, RZ ;  /* 0x0000001e0808723c */ /* 0x000ff000000418ff */
[C---:B--2---:R-:W-:Y:S08]  /*14ea0*/  HMMA.16816.F32.BF16 R188, R4.reuse, R24, R140 ;  /* 0x0000001804bc723c */ /* 0x044ff0000004188c */
[C---:B------:R-:W-:Y:S01]  /*14eb0*/  HMMA.16816.F32.BF16 R184, R4.reuse, R32, R132 ;  /* 0x0000002004b8723c */ /* 0x040fe20000041884 */
[----:B------:R-:W-:Y:S07]  /*14ec0*/  LDSM.16.M88.4 R132, [R3+0x8000] ;  /* 0x008000000384783b */ /* 0x000fee0000000200 */
[C---:B------:R-:W-:Y:S01]  /*14ed0*/  HMMA.16816.F32.BF16 R192, R4.reuse, R34, R8 ;  /* 0x0000002204c0723c */ /* 0x040fe20000041808 */
[----:B------:R-:W2:Y:S07]  /*14ee0*/  LDSM.16.M88.4 R8, [R20] ;  /* 0x000000001408783b */ /* 0x000eae0000000200 */
[----:B------:R-:W-:Y:S01]  /*14ef0*/  HMMA.16816.F32.BF16 R196, R4, R26, R136 ;  /* 0x0000001a04c4723c */ /* 0x000fe20000041888 */
[----:B------:R-:W-:Y:S04]  /*14f00*/  LDSM.16.M88.4 R4, [R2+0x2000] ;  /* 0x002000000204783b */ /* 0x000fe80000000200 */
[----:B------:R-:W3:Y:S03]  /*14f10*/  LDSM.16.M88.4 R136, [R3+0x8800] ;  /* 0x008800000388783b */ /* 0x000ee60000000200 */
[C---:B------:R-:W-:Y:S08]  /*14f20*/  HMMA.16816.F32.BF16 R176, R12.reuse, R16, RZ ;  /* 0x000000100cb0723c */ /* 0x040ff000000418ff */
[C---:B------:R-:W-:Y:S08]  /*14f30*/  HMMA.16816.F32.BF16 R140, R12.reuse, R28, RZ ;  /* 0x0000001c0c8c723c */ /* 0x040ff000000418ff */
[C---:B------:R-:W-:Y:S08]  /*14f40*/  HMMA.16816.F32.BF16 R16, R12.reuse, R18, RZ ;  /* 0x000000120c10723c */ /* 0x040ff000000418ff */
[----:B------:R-:W-:Y:S01]  /*14f50*/  HMMA.16816.F32.BF16 R12, R12, R30, RZ ;  /* 0x0000001e0c0c723c */ /* 0x000fe200000418ff */
[----:B------:R-:W-:Y:S07]  /*14f60*/  LDSM.16.M88.4 R28, [R23+0x8800] ;  /* 0x00880000171c783b */ /* 0x000fee0000000200 */
[C---:B--2---:R-:W-:Y:S08]  /*14f70*/  HMMA.16816.F32.BF16 R200, R8.reuse, R32, R140 ;  /* 0x0000002008c8723c */ /* 0x044ff0000004188c */
[C---:B------:R-:W-:Y:S08]  /*14f80*/  HMMA.16816.F32.BF16 R180, R8.reuse, R24, R176 ;  /* 0x0000001808b4723c */ /* 0x040ff000000418b0 */
[C---:B------:R-:W-:Y:S01]  /*14f90*/  HMMA.16816.F32.BF16 R140, R8.reuse, R26, R16 ;  /* 0x0000001a088c723c */ /* 0x040fe20000041810 */
[----:B------:R-:W2:Y:S04]  /*14fa0*/  LDSM.16.M88.4 R16, [R2] ;  /* 0x000000000210783b */ /* 0x000ea80000000200 */
[----:B------:R-:W-:Y:S03]  /*14fb0*/  LDSM.16.M88.4 R24, [R23+0x8000] ;  /* 0x008000001718783b */ /* 0x000fe60000000200 */
[----:B------:R-:W-:Y:S01]  /*14fc0*/  HMMA.16816.F32.BF16 R32, R8, R34, R12 ;  /* 0x000000220820723c */ /* 0x000fe2000004180c */
[----:B------:R-:W4:Y:S07]  /*14fd0*/  LDSM.16.M88.4 R12, [R22] ;  /* 0x00000000160c783b */ /* 0x000f2e0000000200 */
[C---:B---3--:R-:W-:Y:S08]  /*14fe0*/  HMMA.16816.F32.BF16 R176, R4.reuse, R136, R184 ;  /* 0x0000008804b0723c */ /* 0x048ff000000418b8 */
[C---:B------:R-:W-:Y:S08]  /*14ff0*/  HMMA.16816.F32.BF16 R188, R4.reuse, R132, R188 ;  /* 0x0000008404bc723c */ /* 0x040ff000000418bc */
[C---:B------:R-:W-:Y:S08]  /*15000*/  HMMA.16816.F32.BF16 R184, R4.reuse, R134, R196 ;  /* 0x0000008604b8723c */ /* 0x040ff000000418c4 */
[----:B------:R-:W-:Y:S01]  /*15010*/  HMMA.16816.F32.BF16 R8, R4, R138, R192 ;  /* 0x0000008a0408723c */ /* 0x000fe200000418c0 */
[----:B------:R-:W3:Y:S07]  /*15020*/  LDSM.16.M88.4 R4, [R22+0x2000] ;  /* 0x002000001604783b */ /* 0x000eee0000000200 */
[C---:B--2---:R-:W-:Y:S08]  /*15030*/  HMMA.16816.F32.BF16 R192, R16.reuse, R132, R180 ;  /* 0x0000008410c0723c */ /* 0x044ff000000418b4 */
[C---:B------:R-:W-:Y:S01]  /*15040*/  HMMA.16816.F32.BF16 R180, R16.reuse, R134, R140 ;  /* 0x0000008610b4723c */ /* 0x040fe2000004188c */
[----:B------:R-:W-:Y:S07]  /*15050*/  LDSM.16.M88.4 R132, [R248+UR5+0x9000] ;  /* 0x00900005f884783b */ /* 0x000fee0008000200 */
[C---:B------:R-:W-:Y:S08]  /*15060*/  HMMA.16816.F32.BF16 R140, R16.reuse, R136, R200 ;  /* 0x00000088108c723c */ /* 0x040ff000000418c8 */
[----:B------:R-:W-:Y:S01]  /*15070*/  HMMA.16816.F32.BF16 R136, R16, R138, R32 ;  /* 0x0000008a1088723c */ /* 0x000fe20000041820 */
[----:B------:R-:W-:Y:S04]  /*15080*/  LDSM.16.M88.4 R32, [R248+UR5+0x9800] ;  /* 0x00980005f820783b */ /* 0x000fe80008000200 */
[----:B------:R-:W-:Y:S03]  /*15090*/  LDSM.16.M88.4 R16, [R0+0x4000] ;  /* 0x004000000010783b */ /* 0x000fe60000000200 */
[-C--:B----4-:R-:W-:Y:S08]  /*150a0*/  HMMA.16816.F32.BF16 R192, R12, R24.reuse, R192 ;  /* 0x000000180cc0723c */ /* 0x090ff000000418c0 */
[C---:B---3--:R-:W-:Y:S08]  /*150b0*/  HMMA.16816.F32.BF16 R232, R4.reuse, R24, R188 ;  /* 0x0000001804e8723c */ /* 0x048ff000000418bc */
[C---:B------:R-:W-:Y:S01]  /*150c0*/  HMMA.16816.F32.BF16 R188, R4.reuse, R30, R8 ;  /* 0x0000001e04bc723c */ /* 0x040fe20000041808 */
[----:B------:R2:W3:Y:S07]  /*150d0*/  LDSM.16.M88.4 R8, [R0+0x6000] ;  /* 0x006000000008783b */ /* 0x0004ee0000000200 */
[C---:B------:R-:W-:Y:S08]  /*150e0*/  HMMA.16816.F32.BF16 R204, R4.reuse, R26, R184 ;  /* 0x0000001a04cc723c */ /* 0x040ff000000418b8 */
[-C--:B------:R-:W-:Y:S01]  /*150f0*/  HMMA.16816.F32.BF16 R200, R4, R28.reuse, R176 ;  /* 0x0000001c04c8723c */ /* 0x080fe200000418b0 */
[----:B------:R-:W-:Y:S07]  /*15100*/  LDSM.16.M88.4 R4, [R20+0x6000] ;  /* 0x006000001404783b */ /* 0x000fee0000000200 */
[----:B------:R-:W-:Y:S01]  /*15110*/  HMMA.16816.F32.BF16 R184, R12, R28, R140 ;  /* 0x0000001c0cb8723c */ /* 0x000fe2000004188c */
[----:B--2---:R-:W-:-:S07]  /*15120*/  LOP3.LUT R0, R221, UR7, R247, 0x96, !PT ;  /* 0x00000007dd007c12 */ /* 0x004fce000f8e96f7 */
[C---:B------:R-:W-:Y:S01]  /*15130*/  HMMA.16816.F32.BF16 R196, R12.reuse, R26, R180 ;  /* 0x0000001a0cc4723c */ /* 0x040fe200000418b4 */
[----:B------:R-:W2:Y:S07]  /*15140*/  LDSM.16.M88.4 R24, [R21+0x9800] ;  /* 0x009800001518783b */ /* 0x000eae0000000200 */
[----:B------:R-:W-:Y:S01]  /*15150*/  HMMA.16816.F32.BF16 R28, R12, R30, R136 ;  /* 0x0000001e0c1c723c */ /* 0x000fe20000041888 */
[----:B------:R-:W4:Y:S04]  /*15160*/  LDSM.16.M88.4 R12, [R20+0x4000] ;  /* 0x00400000140c783b */ /* 0x000f280000000200 */
[----:B------:R-:W5:Y:S03]  /*15170*/  LDSM.16.M88.4 R136, [R21+0x9000] ;  /* 0x009000001588783b */ /* 0x000f660000000200 */
[C---:B---3--:R-:W-:Y:S08]  /*15180*/  HMMA.16816.F32.BF16 R180, R8.reuse, R132, R232 ;  /* 0x0000008408b4723c */ /* 0x048ff000000418e8 */
[C---:B------:R-:W-:Y:S08]  /*15190*/  HMMA.16816.F32.BF16 R176, R8.reuse, R134, R204 ;  /* 0x0000008608b0723c */ /* 0x040ff000000418cc */
[C---:B------:R-:W-:Y:S08]  /*151a0*/  HMMA.16816.F32.BF16 R140, R8.reuse, R32, R200 ;  /* 0x00000020088c723c */ /* 0x040ff000000418c8 */
[----:B------:R-:W-:Y:S08]  /*151b0*/  HMMA.16816.F32.BF16 R8, R8, R34, R188 ;  /* 0x000000220808723c */ /* 0x000ff000000418bc */
[C---:B------:R-:W-:Y:S08]  /*151c0*/  HMMA.16816.F32.BF16 R192, R16.reuse, R132, R192 ;  /* 0x0000008410c0723c */ /* 0x040ff000000418c0 */
[C---:B------:R-:W-:Y:S08]  /*151d0*/  HMMA.16816.F32.BF16 R196, R16.reuse, R134, R196 ;  /* 0x0000008610c4723c */ /* 0x040ff000000418c4 */
[C---:B------:R-:W-:Y:S08]  /*151e0*/  HMMA.16816.F32.BF16 R184, R16.reuse, R32, R184 ;  /* 0x0000002010b8723c */ /* 0x040ff000000418b8 */
[----:B------:R-:W-:Y:S01]  /*151f0*/  HMMA.16816.F32.BF16 R132, R16, R34, R28 ;  /* 0x000000221084723c */ /* 0x000fe2000004181c */
[----:B------:R-:W-:Y:S04]  /*15200*/  LDSM.16.M88.4 R16, [R2+0x6000] ;  /* 0x006000000210783b */ /* 0x000fe80000000200 */
[----:B------:R-:W3:Y:S03]  /*15210*/  LDSM.16.M88.4 R32, [R3+0x9000] ;  /* 0x009000000320783b */ /* 0x000ee60000000200 */
[----:B--2---:R-:W-:Y:S01]  /*15220*/  HMMA.16816.F32.BF16 R200, R4, R26, R8 ;  /* 0x0000001a04c8723c */ /* 0x004fe20000041808 */
[----:B------:R2:W3:Y:S04]  /*15230*/  LDSM.16.M88.4 R28, [R3+0x9800] ;  /* 0x00980000031c783b */ /* 0x0004e80000000200 */
[----:B------:R1:W3:Y:S03]  /*15240*/  LDSM.16.M88.4 R8, [R2+0x4000] ;  /* 0x004000000208783b */ /* 0x0002e60000000200 */
[----:B----4-:R-:W-:Y:S08]  /*15250*/  HMMA.16816.F32.BF16 R188, R12, R24, R184 ;  /* 0x000000180cbc723c */ /* 0x010ff000000418b8 */
[C---:B-----5:R-:W-:Y:S08]  /*15260*/  HMMA.16816.F32.BF16 R180, R4.reuse, R136, R180 ;  /* 0x0000008804b4723c */ /* 0x060ff000000418b4 */
[----:B------:R-:W-:Y:S01]  /*15270*/  HMMA.16816.F32.BF16 R176, R4, R138, R176 ;  /* 0x0000008a04b0723c */ /* 0x000fe200000418b0 */
[----:B--2---:R-:W-:Y:S01]  /*15280*/  IMAD.U32 R3, RZ, RZ, UR22 ;  /* 0x00000016ff037e24 */ /* 0x004fe2000f8e00ff */
[----:B-1----:R-:W-:-:S02]  /*15290*/  LOP3.LUT R2, R217, 0x6, RZ, 0xc0, !PT ;  /* 0x00000006d9027812 */ /* 0x002fc400078ec0ff */
[----:B------:R-:W-:-:S04]  /*152a0*/  SHF.R.U32.HI R217, RZ, 0x5, R214 ;  /* 0x00000005ffd97819 */ /* 0x000fc800000116d6 */
[----:B------:R-:W-:Y:S01]  /*152b0*/  HMMA.16816.F32.BF16 R140, R4, R24, R140 ;  /* 0x00000018048c723c */ /* 0x000fe2000004188c */
[----:B------:R-:W-:Y:S01]  /*152c0*/  LDSM.16.M88.4 R4, [R22+0x6000] ;  /* 0x006000001604783b */ /* 0x000fe20000000200 */
[----:B------:R-:W-:Y:S01]  /*152d0*/  LEA R3, R3, R2, 0x5 ;  /* 0x0000000203037211 */ /* 0x000fe200078e28ff */
[----:B------:R-:W-:Y:S02]  /*152e0*/  IMAD R246, R246, 0x8, R217 ;  /* 0x00000008f6f67824 */ /* 0x000fe400078e02d9 */
[----:B------:R1:W-:Y:S02]  /*152f0*/  STL [R1+0x40], R2 ;  /* 0x0000400201007387 */ /* 0x0003e40000100800 */
[----:B------:R-:W-:Y:S01]  /*15300*/  IMAD.WIDE.U32 R246, R246, -0x326172a9, RZ ;  /* 0xcd9e8d57f6f67825 */ /* 0x000fe200078e00ff */
[C---:B------:R-:W-:Y:S08]  /*15310*/  HMMA.16816.F32.BF16 R192, R12.reuse, R136, R192 ;  /* 0x000000880cc0723c */ /* 0x040ff000000418c0 */
[C---:B------:R-:W-:Y:S08]  /*15320*/  HMMA.16816.F32.BF16 R196, R12.reuse, R138, R196 ;  /* 0x0000008a0cc4723c */ /* 0x040ff000000418c4 */
[----:B------:R-:W-:Y:S01]  /*15330*/  HMMA.16816.F32.BF16 R184, R12, R26, R132 ;  /* 0x0000001a0cb8723c */ /* 0x000fe20000041884 */
[----:B------:R-:W2:Y:S04]  /*15340*/  LDSM.16.M88.4 R12, [R23+0x9000] ;  /* 0x00900000170c783b */ /* 0x000ea80000000200 */
[----:B------:R-:W4:Y:S01]  /*15350*/  LDSM.16.M88.4 R24, [R23+0x9800] ;  /* 0x009800001718783b */ /* 0x000f220000000200 */
[----:B-1----:R-:W-:-:S02]  /*15360*/  VIADD R2, R219, 0x8 ;  /* 0x00000008db027836 */ /* 0x002fc40000000000 */
[----:B---3--:R-:W-:Y:S01]  /*15370*/  HMMA.16816.F32.BF16 R180, R16, R32, R180 ;  /* 0x0000002010b4723c */ /* 0x008fe200000418b4 */
[----:B------:R-:W1:Y:S01]  /*15380*/  LDSM.16.M88.4 R20, [R22+0x4000] ;  /* 0x004000001614783b */ /* 0x000e620000000200 */
[----:B------:R-:W-:-:S06]  /*15390*/  DEPBAR.LE SB0, 0x0 ;  /* 0x000080000000791a */ /* 0x000fcc0000000000 */
[C---:B------:R-:W-:Y:S08]  /*153a0*/  HMMA.16816.F32.BF16 R176, R16.reuse, R34, R176 ;  /* 0x0000002210b0723c */ /* 0x040ff000000418b0 */
[C---:B------:R-:W-:Y:S08]  /*153b0*/  HMMA.16816.F32.BF16 R140, R16.reuse, R28, R140 ;  /* 0x0000001c108c723c */ /* 0x040ff0000004188c */
[----:B------:R-:W-:Y:S08]  /*153c0*/  HMMA.16816.F32.BF16 R136, R16, R30, R200 ;  /* 0x0000001e1088723c */ /* 0x000ff000000418c8 */
[C---:B------:R-:W-:Y:S08]  /*153d0*/  HMMA.16816.F32.BF16 R132, R8.reuse, R32, R192 ;  /* 0x000000200884723c */ /* 0x040ff000000418c0 */
[----:B------:R-:W-:Y:S08]  /*153e0*/  HMMA.16816.F32.BF16 R16, R8, R28, R188 ;  /* 0x0000001c0810723c */ /* 0x000ff000000418bc */
[C---:B--2---:R-:W-:Y:S08]  /*153f0*/  HMMA.16816.F32.BF16 R180, R4.reuse, R12, R180 ;  /* 0x0000000c04b4723c */ /* 0x044ff000000418b4 */
[C---:B------:R-:W-:Y:S08]  /*15400*/  HMMA.16816.F32.BF16 R176, R4.reuse, R14, R176 ;  /* 0x0000000e04b0723c */ /* 0x040ff000000418b0 */
[C---:B----4-:R-:W-:Y:S08]  /*15410*/  HMMA.16816.F32.BF16 R188, R4.reuse, R24, R140 ;  /* 0x0000001804bc723c */ /* 0x050ff0000004188c */
[----:B------:R-:W-:Y:S01]  /*15420*/  HMMA.16816.F32.BF16 R192, R4, R26, R136 ;  /* 0x0000001a04c0723c */ /* 0x000fe20000041888 */
[----:B------:R-:W-:Y:S01]  /*15430*/  IMAD.WIDE.U32 R4, R0, -0x326172a9, RZ ;  /* 0xcd9e8d5700047825 */ /* 0x000fe200078e00ff */
[----:B------:R-:W-:-:S03]  /*15440*/  IADD3 R6, PT, PT, R220, -0x61c88647, RZ ;  /* 0x9e3779b9dc067810 */ /* 0x000fc60007ffe0ff */
[----:B------:R-:W-:-:S03]  /*15450*/  VIADD R0, R220, 0x3c6ef372 ;  /* 0x3c6ef372dc007836 */ /* 0x000fc60000000000 */
[C---:B------:R-:W-:Y:S01]  /*15460*/  HMMA.16816.F32.BF16 R32, R8.reuse, R34, R196 ;  /* 0x000000220820723c */ /* 0x040fe200000418c4 */
[----:B------:R-:W-:Y:S02]  /*15470*/  LOP3.LUT R198, R6, R246, R5, 0x96, !PT ;  /* 0x000000f606c67212 */ /* 0x000fe400078e9605 */
[----:B------:R-:W2:Y:S01]  /*15480*/  S2R R246, SR_CTAID.X ;  /* 0x0000000000f67919 */ /* 0x000ea20000002500 */
[CC--:B------:R-:W-:Y:S02]  /*15490*/  LOP3.LUT R203, R0.reuse, R4.reuse, R241, 0x96, !PT ;  /* 0x0000000400cb7212 */ /* 0x0c0fe400078e96f1 */
[----:B------:R-:W-:Y:S02]  /*154a0*/  LOP3.LUT R197, R0, R4, R243, 0x96, !PT ;  /* 0x0000000400c57212 */ /* 0x000fe400078e96f3 */
[----:B------:R-:W-:Y:S01]  /*154b0*/  HMMA.16816.F32.BF16 R184, R8, R30, R184 ;  /* 0x0000001e08b8723c */ /* 0x000fe200000418b8 */
[C---:B------:R-:W-:Y:S01]  /*154c0*/  VIADD R8, R3.reuse, UR21 ;  /* 0x0000001503087c36 */ /* 0x040fe20008000000 */
[C---:B------:R-:W-:Y:S01]  /*154d0*/  IADD3 R10, PT, PT, R3.reuse, -0x90, RZ ;  /* 0xffffff70030a7810 */ /* 0x040fe20007ffe0ff */
[----:B------:R-:W-:-:S05]  /*154e0*/  VIADD R11, R3, 0xffffff69 ;  /* 0xffffff69030b7836 */ /* 0x000fca0000000000 */
[----:B-1----:R-:W-:Y:S01]  /*154f0*/  HMMA.16816.F32.BF16 R140, R20, R24, R16 ;  /* 0x00000018148c723c */ /* 0x002fe20000041810 */
[----:B------:R-:W-:-:S05]  /*15500*/  IADD3 R16, PT, PT, R8, -0xa0, RZ ;  /* 0xffffff6008107810 */ /* 0x000fca0007ffe0ff */
[----:B------:R-:W-:Y:S02]  /*15510*/  IMAD.IADD R7, R2, 0x1, -R16 ;  /* 0x0000000102077824 */ /* 0x000fe400078e0a10 */
[----:B------:R-:W-:Y:S01]  /*15520*/  HMMA.16816.F32.BF16 R32, R20, R14, R32 ;  /* 0x0000000e1420723c */ /* 0x000fe20000041820 */
[C---:B------:R-:W-:Y:S02]  /*15530*/  VIADD R14, R8.reuse, 0xffffff68 ;  /* 0xffffff68080e7836 */ /* 0x040fe40000000000 */
[----:B------:R-:W-:Y:S01]  /*15540*/  VIADD R15, R8, 0xffffff61 ;  /* 0xffffff61080f7836 */ /* 0x000fe20000000000 */
[----:B------:R-:W-:-:S04]  /*15550*/  IABS R7, R7 ;  /* 0x0000000700077213 */ /* 0x000fc80000000000 */
[C---:B------:R-:W-:Y:S01]  /*15560*/  HMMA.16816.F32.BF16 R132, R20.reuse, R12, R132 ;  /* 0x0000000c1484723c */ /* 0x040fe20000041884 */
[----:B------:R-:W-:Y:S01]  /*15570*/  IADD3 R9, PT, PT, R2, -R15, RZ ;  /* 0x8000000f02097210 */ /* 0x000fe20007ffe0ff */
[----:B------:R-:W-:Y:S02]  /*15580*/  VIADD R12, R3, 0xffffff78 ;  /* 0xffffff78030c7836 */ /* 0x000fe40000000000 */
[----:B--2---:R-:W-:Y:S02]  /*15590*/  IMAD R246, R246, 0x8, R217 ;  /* 0x00000008f6f67824 */ /* 0x004fe400078e02d9 */
[----:B------:R-:W-:Y:S02]  /*155a0*/  VIADD R13, R8, 0xffffff78 ;  /* 0xffffff78080d7836 */ /* 0x000fe40000000000 */
[----:B------:R-:W-:Y:S01]  /*155b0*/  HMMA.16816.F32.BF16 R184, R20, R26, R184 ;  /* 0x0000001a14b8723c */ /* 0x000fe200000418b8 */
[----:B------:R-:W-:-:S05]  /*155c0*/  IADD3 R246, PT, PT, R246, 0x4, RZ ;  /* 0x00000004f6f67810 */ /* 0x000fca0007ffe0ff */
[----:B------:R-:W-:-:S03]  /*155d0*/  IMAD.WIDE.U32 R246, R246, -0x326172a9, RZ ;  /* 0xcd9e8d57f6f67825 */ /* 0x000fc600078e00ff */
[----:B------:R-:W-:Y:S01]  /*155e0*/  LOP3.LUT R199, R6, R246, R5, 0x96, !PT ;  /* 0x000000f606c77212 */ /* 0x000fe200078e9605 */
[----:B------:R-:W-:Y:S01]  /*155f0*/  IMAD.IADD R5, R2, 0x1, -R14 ;  /* 0x0000000102057824 */ /* 0x000fe200078e0a0e */
[----:B------:R-:W-:Y:S01]  /*15600*/  IABS R6, R9 ;  /* 0x0000000900067213 */ /* 0x000fe20000000000 */
[----:B------:R-:W-:-:S03]  /*15610*/  VIADD R9, R3, 0xffffff71 ;  /* 0xffffff7103097836 */ /* 0x000fc60000000000 */
[----:B------:R-:W-:Y:S02]  /*15620*/  IABS R5, R5 ;  /* 0x0000000500057213 */ /* 0x000fe40000000000 */
[----:B------:R-:W-:Y:S01]  /*15630*/  I2FP.F32.S32 R4, R6 ;  /* 0x0000000600047245 */ /* 0x000fe20000201400 */
[C---:B------:R-:W-:Y:S02]  /*15640*/  VIADD R6, R3.reuse, 0xffffff60 ;  /* 0xffffff6003067836 */ /* 0x040fe40000000000 */
[----:B------:R-:W-:Y:S01]  /*15650*/  IMAD.MOV.U32 R0, RZ, RZ, R5 ;  /* 0x000000ffff007224 */ /* 0x000fe200078e0005 */
[----:B------:R-:W-:Y:S01]  /*15660*/  I2FP.F32.S32 R5, R7 ;  /* 0x0000000700057245 */ /* 0x000fe20000201400 */
[----:B------:R-:W-:Y:S02]  /*15670*/  VIADD R7, R2, -UR4 ;  /* 0x8000000402077c36 */ /* 0x000fe40008000000 */
[----:B------:R-:W-:Y:S01]  /*15680*/  FFMA.FTZ R28, R4, -UR6, R135 ;  /* 0x80000006041c7c23 */ /* 0x000fe20008010087 */
[----:B------:R-:W-:Y:S01]  /*15690*/  VIADD R4, R3, 0xffffff68 ;  /* 0xffffff6803047836 */ /* 0x000fe20000000000 */
[----:B------:R-:W-:Y:S01]  /*156a0*/  I2FP.F32.S32 R0, R0 ;  /* 0x0000000000007245 */ /* 0x000fe20000201400 */
[----:B------:R-:W-:Y:S01]  /*156b0*/  FFMA.FTZ R27, R5, -UR6, R134 ;  /* 0x80000006051b7c23 */ /* 0x000fe20008010086 */
[----:B------:R-:W-:Y:S01]  /*156c0*/  IADD3 R5, PT, PT, R3, -0x9f, RZ ;  /* 0xffffff6103057810 */ /* 0x000fe20007ffe0ff */
[----:B------:R-:W-:Y:S01]  /*156d0*/  BAR.SYNC.DEFER_BLOCKING 0x0 ;  /* 0x0000000000007b1d */ /* 0x000fe20000010000 */
[----:B------:R-:W-:Y:S01]  /*156e0*/  ISETP.GT.AND P6, PT, R7, R6, PT ;  /* 0x000000060700720c */ /* 0x000fe20003fc4270 */
[----:B------:R-:W-:Y:S01]  /*156f0*/  FFMA.FTZ R29, R0, -UR6, R34 ;  /* 0x80000006001d7c23 */ /* 0x000fe20008010022 */
[----:B------:R-:W-:-:S02]  /*15700*/  IADD3 R0, PT, PT, R219, 0x40, RZ ;  /* 0x00000040db007810 */ /* 0x000fc40007ffe0ff */
[----:B------:R-:W-:Y:S02]  /*15710*/  ISETP.GT.AND P5, PT, R7, R5, PT ;  /* 0x000000050700720c */ /* 0x000fe40003fa4270 */
[----:B------:R-:W-:Y:S01]  /*15720*/  IADD3 R3, PT, PT, R3, -0x87, RZ ;  /* 0xffffff7903037810 */ /* 0x000fe20007ffe0ff */
[----:B------:R-:W-:Y:S10]  /*15730*/  BRA.U !UP0, `(.L_x_2451) ;  /* 0x0000000108f07547 */ /* 0x000ff4000b800000 */
[----:B------:R-:W2:Y:S01]  /*15740*/  LDL R217, [R1+0x8] ;  /* 0x0000080001d97983 */ /* 0x000ea20000100800 */
[----:B------:R-:W-:Y:S01]  /*15750*/  IMAD.U32 R17, RZ, RZ, UR22 ;  /* 0x00000016ff117e24 */ /* 0x000fe2000f8e00ff */
[----:B------:R-:W-:Y:S01]  /*15760*/  MOV R22, UR22 ;  /* 0x0000001600167c02 */ /* 0x000fe20008000f00 */
[----:B------:R-:W-:Y:S02]  /*15770*/  IMAD.U32 R20, RZ, RZ, UR22 ;  /* 0x00000016ff147e24 */ /* 0x000fe4000f8e00ff */
[----:B------:R-:W-:Y:S02]  /*15780*/  @!P3 VIADD R17, R17, 0xfffffffa ;  /* 0xfffffffa1111b836 */ /* 0x000fe40000000000 */
[----:B------:R-:W-:Y:S02]  /*15790*/  @!P1 VIADD R22, R22, 0xfffffffa ;  /* 0xfffffffa16169836 */ /* 0x000fe40000000000 */
[----:B------:R-:W-:-:S04]  /*157a0*/  @!P3 IMAD.WIDE.U32 R18, R17, UR10, RZ ;  /* 0x0000000a1112bc25 */ /* 0x000fc8000f8e00ff */
[----:B------:R-:W-:Y:S01]  /*157b0*/  @!P3 IMAD R19, R17, UR11, R19 ;  /* 0x0000000b1113bc24 */ /* 0x000fe2000f8e0213 */
[----:B------:R-:W-:Y:S01]  /*157c0*/  MOV R17, UR10 ;  /* 0x0000000a00117c02 */ /* 0x000fe20008000f00 */
[----:B------:R-:W-:-:S03]  /*157d0*/  @!P3 IMAD.SHL.U32 R21, R18, 0x20, RZ ;  /* 0x000000201215b824 */ /* 0x000fc600078e00ff */
[----:B------:R-:W-:Y:S01]  /*157e0*/  @!P3 SHF.L.U64.HI R23, R18, 0x5, R19 ;  /* 0x000000051217b819 */ /* 0x000fe20000010213 */
[----:B------:R-:W-:Y:S01]  /*157f0*/  IMAD.U32 R18, RZ, RZ, UR11 ;  /* 0x0000000bff127e24 */ /* 0x000fe2000f8e00ff */
[----:B------:R-:W-:Y:S01]  /*15800*/  @!P3 LEA R24, P0, R17, R21, 0x4 ;  /* 0x000000151118b211 */ /* 0x000fe200078020ff */
[----:B------:R-:W-:Y:S01]  /*15810*/  @!P3 VIADD R17, R20, 0xfffffffa ;  /* 0xfffffffa1411b836 */ /* 0x000fe20000000000 */
[----:B------:R-:W-:-:S04]  /*15820*/  MOV R19, UR10 ;  /* 0x0000000a00137c02 */ /* 0x000fc80008000f00 */
[----:B------:R-:W-:Y:S01]  /*15830*/  @!P3 LEA.HI.X R26, R19, R23, R18, 0x4, P0 ;  /* 0x00000017131ab211 */ /* 0x000fe200000f2412 */
[----:B------:R-:W-:-:S04]  /*15840*/  @!P3 IMAD.WIDE.U32 R18, R17, UR10, RZ ;  /* 0x0000000a1112bc25 */ /* 0x000fc8000f8e00ff */
[----:B------:R-:W-:Y:S01]  /*15850*/  @!P3 IMAD R17, R17, UR11, R19 ;  /* 0x0000000b1111bc24 */ /* 0x000fe2000f8e0213 */
[----:B--2---:R-:W-:-:S04]  /*15860*/  @!P3 LEA R20, P0, R18, R217, 0x6 ;  /* 0x000000d91214b211 */ /* 0x004fc800078030ff */
[----:B------:R-:W-:Y:S01]  /*15870*/  @!P3 LEA.HI.X R21, R18, R252, R17, 0x6, P0 ;  /* 0x000000fc1215b211 */ /* 0x000fe200000f3411 */
[----:B------:R-:W-:-:S04]  /*15880*/  @!P1 IMAD.WIDE.U32 R18, R22, UR10, RZ ;  /* 0x0000000a16129c25 */ /* 0x000fc8000f8e00ff */
[----:B------:R-:W-:Y:S01]  /*15890*/  @!P1 IMAD R17, R22, UR11, R19 ;  /* 0x0000000b16119c24 */ /* 0x000fe2000f8e0213 */
[C---:B------:R-:W-:Y:S01]  /*158a0*/  @!P1 LEA R22, P0, R18.reuse, R217, 0x6 ;  /* 0x000000d912169211 */ /* 0x040fe200078030ff */
[----:B------:R-:W-:Y:S01]  /*158b0*/  @!PT LDS RZ, [RZ] ;  /* 0x00000000fffff984 */ /* 0x000fe20000000800 */
[----:B------:R-:W-:Y:S01]  /*158c0*/  @!PT LDS RZ, [RZ] ;  /* 0x00000000fffff984 */ /* 0x000fe20000000800 */
[----:B------:R-:W-:Y:S01]  /*158d0*/  @!PT LDS RZ, [RZ] ;  /* 0x00000000fffff984 */ /* 0x000fe20000000800 */
[----:B------:R1:W-:Y:S03]  /*158e0*/  @!P3 LDGSTS.E.BYPASS.LTC128B.128 [R218+0x8000], desc[UR28][R20.64] ;  /* 0x0800000014dabfae */ /* 0x0003e6000b981a1c */
[----:B------:R-:W-:Y:S01]  /*158f0*/  @!P1 LEA.HI.X R23, R18, R252, R17, 0x6, P0 ;  /* 0x000000fc12179211 */ /* 0x000fe200000f3411 */
[----:B------:R-:W-:Y:S01]  /*15900*/  IMAD.U32 R17, RZ, RZ, UR22 ;  /* 0x00000016ff117e24 */ /* 0x000fe2000f8e00ff */
[----:B------:R2:W-:Y:S04]  /*15910*/  @P3 STS.128 [R218+0x8000], RZ ;  /* 0x008000ffda003388 */ /* 0x0005e80000000c00 */
[----:B------:R-:W-:Y:S01]  /*15920*/  @!P1 IADD3 R17, PT, PT, R17, -0x6, RZ ;  /* 0xfffffffa11119810 */ /* 0x000fe20007ffe0ff */
[----:B------:R-:W-:Y:S01]  /*15930*/  @!PT LDS RZ, [RZ] ;  /* 0x00000000fffff984 */ /* 0x000fe20000000800 */
[----:B------:R-:W-:Y:S01]  /*15940*/  @!PT LDS RZ, [RZ] ;  /* 0x00000000fffff984 */ /* 0x000fe20000000800 */
[----:B------:R-:W-:Y:S01]  /*15950*/  @!PT LDS RZ, [RZ] ;  /* 0x00000000fffff984 */ /* 0x000fe20000000800 */
[----:B------:R2:W-:Y:S04]  /*15960*/  @!P1 LDGSTS.E.BYPASS.LTC128B.128 [R218+0x9000], desc[UR28][R22.64+0x80] ;  /* 0x0900008016da9fae */ /* 0x0005e8000b981a1c */
[C---:B------:R-:W-:Y:S01]  /*15970*/  @!P1 IMAD.WIDE.U32 R18, R17.reuse, UR10, RZ ;  /* 0x0000000a11129c25 */ /* 0x040fe2000f8e00ff */
[----:B------:R2:W-:Y:S03]  /*15980*/  @P1 STS.128 [R218+0x9000], RZ ;  /* 0x009000ffda001388 */ /* 0x0005e60000000c00 */
[----:B------:R-:W-:-:S02]  /*15990*/  @!P1 IMAD R17, R17, UR11, R19 ;  /* 0x0000000b11119c24 */ /* 0x000fc4000f8e0213 */
[----:B------:R-:W-:-:S03]  /*159a0*/  IMAD.U32 R19, RZ, RZ, UR10 ;  /* 0x0000000aff137e24 */ /* 0x000fc6000f8e00ff */
[C---:B------:R-:W-:Y:S01]  /*159b0*/  @!P1 SHF.L.U64.HI R25, R18.reuse, 0x5, R17 ;  /* 0x0000000512199819 */ /* 0x040fe20000010211 */
[----:B------:R-:W-:Y:S01]  /*159c0*/  @!P1 IMAD.SHL.U32 R18, R18, 0x20, RZ ;  /* 0x0000002012129824 */ /* 0x000fe200078e00ff */
[----:B------:R-:W-:Y:S02]  /*159d0*/  MOV R17, UR10 ;  /* 0x0000000a00117c02 */ /* 0x000fe40008000f00 */
[----:B-1----:R-:W-:-:S04]  /*159e0*/  @!P3 LEA R20, P0, R24, R217, 0x1 ;  /* 0x000000d91814b211 */ /* 0x002fc800078008ff */
[----:B------:R-:W-:Y:S02]  /*159f0*/  @!P3 LEA.HI.X R21, R24, R252, R26, 0x1, P0 ;  /* 0x000000fc1815b211 */ /* 0x000fe400000f0c1a */
[----:B------:R-:W-:Y:S02]  /*15a00*/  @!P1 LEA R17, P0, R17, R18, 0x4 ;  /* 0x0000001211119211 */ /* 0x000fe400078020ff */
[----:B------:R-:W-:Y:S01]  /*15a10*/  MOV R18, UR11 ;  /* 0x0000000b00127c02 */ /* 0x000fe20008000f00 */
[----:B------:R-:W-:Y:S01]  /*15a20*/  @!PT LDS RZ, [RZ] ;  /* 0x00000000fffff984 */ /* 0x000fe20000000800 */
[----:B------:R-:W-:Y:S01]  /*15a30*/  @!PT LDS RZ, [RZ] ;  /* 0x00000000fffff984 */ /* 0x000fe20000000800 */
[----:B------:R-:W-:Y:S01]  /*15a40*/  @!PT LDS RZ, [RZ] ;  /* 0x00000000fffff984 */ /* 0x000fe20000000800 */
[----:B------:R2:W-:Y:S03]  /*15a50*/  @!P3 LDGSTS.E.BYPASS.LTC128B.128 [R218+0x8800], desc[UR28][R20.64] ;  /* 0x0880000014dabfae */ /* 0x0005e6000b981a1c */
[----:B------:R-:W-:Y:S01]  /*15a60*/  @!P1 LEA.HI.X R19, R19, R25, R18, 0x4, P0 ;  /* 0x0000001913139211 */ /* 0x000fe200000f2412 */
        /* <DEDUP_REMOVED lines=9> */
.L_x_2451:
[----:B------:R-:W3:Y:S04]  /*15b00*/  LDL.64 R204, [R1+0x60] ;  /* 0x0000600001cc7983 */ /* 0x000ee80000100a00 */
[----:B------:R-:W4:Y:S01]  /*15b10*/  LDL.64 R206, [R1+0x58] ;  /* 0x0000580001ce7983 */ /* 0x000f220000100a00 */
[----:B--2---:R-:W-:Y:S01]  /*15b20*/  IMAD.IADD R18, R2, 0x1, -R13 ;  /* 0x0000000102127824 */ /* 0x004fe200078e0a0d */
[----:B------:R-:W-:Y:S01]  /*15b30*/  ISETP.GT.AND P3, PT, R7, R4, PT ;  /* 0x000000040700720c */ /* 0x000fe20003f64270 */
[C---:B------:R-:W-:Y:S01]  /*15b40*/  IMAD.IADD R17, R0.reuse, 0x1, -R16 ;  /* 0x0000000100117824 */ /* 0x040fe200078e0a10 */
[----:B------:R-:W-:Y:S01]  /*15b50*/  FSEL R31, R27, -INF , !P6 ;  /* 0xff8000001b1f7808 */ /* 0x000fe20007000000 */
[----:B------:R-:W-:Y:S01]  /*15b60*/  IMAD.IADD R20, R0, 0x1, -R15 ;  /* 0x0000000100147824 */ /* 0x000fe200078e0a0f */
[----:B------:R-:W-:Y:S01]  /*15b70*/  IABS R19, R18 ;  /* 0x0000001200137213 */ /* 0x000fe20000000000 */
[C---:B------:R-:W-:Y:S01]  /*15b80*/  VIADD R25, R8.reuse, 0xffffff70 ;  /* 0xffffff7008197836 */ /* 0x040fe20000000000 */
[----:B------:R-:W-:Y:S01]  /*15b90*/  IABS R18, R17 ;  /* 0x0000001100127213 */ /* 0x000fe20000000000 */
[C---:B------:R-:W-:Y:S01]  /*15ba0*/  VIADD R24, R8.reuse, 0xffffff69 ;  /* 0xffffff6908187836 */ /* 0x040fe20000000000 */
[----:B------:R-:W-:Y:S01]  /*15bb0*/  IABS R17, R20 ;  /* 0x0000001400117213 */ /* 0x000fe20000000000 */
[C---:B------:R-:W-:Y:S01]  /*15bc0*/  VIADD R34, R8.reuse, 0xffffff79 ;  /* 0xffffff7908227836 */ /* 0x040fe20000000000 */
[----:B------:R-:W-:Y:S01]  /*15bd0*/  I2FP.F32.S32 R18, R18 ;  /* 0x0000001200127245 */ /* 0x000fe20000201400 */
[----:B------:R-:W-:Y:S01]  /*15be0*/  VIADD R26, R8, 0xffffff71 ;  /* 0xffffff71081a7836 */ /* 0x000fe20000000000 */
[----:B------:R-:W-:Y:S01]  /*15bf0*/  I2FP.F32.S32 R19, R19 ;  /* 0x0000001300137245 */ /* 0x000fe20000201400 */
[----:B------:R-:W-:Y:S01]  /*15c00*/  IMAD.IADD R8, R2, 0x1, -R34 ;  /* 0x0000000102087824 */ /* 0x000fe200078e0a22 */
[----:B------:R-:W-:Y:S01]  /*15c10*/  FSEL R134, R28, -INF , !P5 ;  /* 0xff8000001c867808 */ /* 0x000fe20006800000 */
[----:B------:R-:W-:Y:S01]  /*15c20*/  FFMA.FTZ R22, R18, -UR6, R180 ;  /* 0x8000000612167c23 */ /* 0x000fe200080100b4 */
[----:B------:R-:W-:Y:S01]  /*15c30*/  I2FP.F32.S32 R17, R17 ;  /* 0x0000001100117245 */ /* 0x000fe20000201400 */
[----:B------:R-:W-:Y:S01]  /*15c40*/  FFMA.FTZ R21, R19, -UR6, R186 ;  /* 0x8000000613157c23 */ /* 0x000fe200080100ba */
[----:B------:R-:W-:Y:S01]  /*15c50*/  FSEL R136, R29, -INF , !P3 ;  /* 0xff8000001d887808 */ /* 0x000fe20005800000 */
[C---:B------:R-:W-:Y:S01]  /*15c60*/  IMAD.IADD R19, R2.reuse, 0x1, -R24 ;  /* 0x0000000102137824 */ /* 0x040fe200078e0a18 */
[----:B------:R-:W-:Y:S01]  /*15c70*/  ISETP.GT.AND P1, PT, R7, R11, PT ;  /* 0x0000000b0700720c */ /* 0x000fe20003f24270 */
[----:B------:R-:W-:Y:S01]  /*15c80*/  FFMA.FTZ R23, R17, -UR6, R181 ;  /* 0x8000000611177c23 */ /* 0x000fe200080100b5 */
[C---:B------:R-:W-:Y:S01]  /*15c90*/  ISETP.GT.AND P0, PT, R7.reuse, R10, PT ;  /* 0x0000000a0700720c */ /* 0x040fe20003f04270 */
[----:B------:R-:W-:Y:S01]  /*15ca0*/  IMAD.IADD R17, R2, 0x1, -R26 ;  /* 0x0000000102117824 */ /* 0x000fe200078e0a1a */
[C---:B------:R-:W-:Y:S01]  /*15cb0*/  ISETP.GT.AND P6, PT, R7.reuse, R12, PT ;  /* 0x0000000c0700720c */ /* 0x040fe20003fc4270 */
[----:B------:R-:W-:Y:S01]  /*15cc0*/  @UP0 UIADD3 UR22, UPT, UPT, UR22, -0x6, URZ ;  /* 0xfffffffa16160890 */ /* 0x000fe2000fffe0ff */
[----:B------:R-:W-:-:S02]  /*15cd0*/  ISETP.GT.AND P5, PT, R7, R9, PT ;  /* 0x000000090700720c */ /* 0x000fc40003fa4270 */
[----:B------:R-:W-:Y:S01]  /*15ce0*/  ISETP.GT.AND P3, PT, R7, R3, PT ;  /* 0x000000030700720c */ /* 0x000fe20003f64270 */
[----:B------:R-:W-:Y:S01]  /*15cf0*/  IMAD.IADD R7, R0, 0x1, -R14 ;  /* 0x0000000100077824 */ /* 0x000fe200078e0a0e */
[----:B------:R-:W-:Y:S02]  /*15d00*/  IADD3 R18, PT, PT, R2, -R25, RZ ;  /* 0x8000001902127210 */ /* 0x000fe40007ffe0ff */
[----:B------:R-:W-:Y:S02]  /*15d10*/  IABS R17, R17 ;  /* 0x0000001100117213 */ /* 0x000fe40000000000 */
[----:B------:R-:W-:Y:S02]  /*15d20*/  IABS R18, R18 ;  /* 0x0000001200127213 */ /* 0x000fe40000000000 */
[----:B------:R-:W-:Y:S02]  /*15d30*/  IABS R2, R7 ;  /* 0x0000000700027213 */ /* 0x000fe40000000000 */
[----:B------:R-:W-:-:S02]  /*15d40*/  IABS R7, R19 ;  /* 0x0000001300077213 */ /* 0x000fc40000000000 */
        /* <DEDUP_REMOVED lines=9> */
[----:B------:R-:W-:-:S02]  /*15de0*/  VIADD R2, R0, -UR4 ;  /* 0x8000000400027c36 */ /* 0x000fc40008000000 */
[----:B------:R-:W-:Y:S01]  /*15df0*/  FFMA.FTZ R8, R8, -UR6, R142 ;  /* 0x8000000608087c23 */ /* 0x000fe2000801008e */
[----:B------:R-:W-:Y:S01]  /*15e00*/  FSEL R138, R17, -INF , !P1 ;  /* 0xff800000118a7808 */ /* 0x000fe20004800000 */
[----:B------:R-:W-:Y:S01]  /*15e10*/  FFMA.FTZ R7, R18, -UR6, R143 ;  /* 0x8000000612077c23 */ /* 0x000fe2000801008f */
[C---:B------:R-:W-:Y:S01]  /*15e20*/  IMAD.IADD R18, R219.reuse, 0x1, -R15 ;  /* 0x00000001db127824 */ /* 0x040fe200078e0a0f */
[----:B------:R-:W-:Y:S02]  /*15e30*/  I2FP.F32.S32 R19, R19 ;  /* 0x0000001300137245 */ /* 0x000fe40000201400 */
[----:B------:R-:W-:Y:S01]  /*15e40*/  FSEL R142, R8, -INF , !P0 ;  /* 0xff800000088e7808 */ /* 0x000fe20004000000 */
[----:B------:R-:W-:Y:S01]  /*15e50*/  IMAD.IADD R8, R219, 0x1, -R16 ;  /* 0x00000001db087824 */ /* 0x000fe200078e0a10 */
[----:B------:R-:W-:Y:S01]  /*15e60*/  FSEL R143, R7, -INF , !P5 ;  /* 0xff800000078f7808 */ /* 0x000fe20006800000 */
[----:B------:R-:W-:Y:S01]  /*15e70*/  IMAD.IADD R7, R0, 0x1, -R13 ;  /* 0x0000000100077824 */ /* 0x000fe200078e0a0d */
[----:B------:R-:W-:Y:S01]  /*15e80*/  ISETP.GT.AND P1, PT, R2, R6, PT ;  /* 0x000000060200720c */ /* 0x000fe20003f24270 */
[----:B------:R-:W-:Y:S01]  /*15e90*/  FFMA.FTZ R19, R19, -UR6, R187 ;  /* 0x8000000613137c23 */ /* 0x000fe200080100bb */
[----:B------:R-:W-:-:S02]  /*15ea0*/  IABS R17, R8 ;  /* 0x0000000800117213 */ /* 0x000fc40000000000 */
[----:B------:R-:W-:Y:S02]  /*15eb0*/  IABS R8, R18 ;  /* 0x0000001200087213 */ /* 0x000fe40000000000 */
[----:B------:R-:W-:Y:S01]  /*15ec0*/  IABS R7, R7 ;  /* 0x0000000700077213 */ /* 0x000fe20000000000 */
[----:B------:R-:W-:Y:S01]  /*15ed0*/  IMAD.MOV.U32 R18, RZ, RZ, R17 ;  /* 0x000000ffff127224 */ /* 0x000fe200078e0011 */
[----:B------:R-:W-:Y:S02]  /*15ee0*/  FSEL R137, R21, -INF , !P6 ;  /* 0xff80000015897808 */ /* 0x000fe40007000000 */
[----:B------:R-:W-:Y:S01]  /*15ef0*/  MOV R17, R7 ;  /* 0x0000000700117202 */ /* 0x000fe20000000f00 */
[----:B------:R-:W-:Y:S01]  /*15f00*/  IMAD.MOV.U32 R7, RZ, RZ, R8 ;  /* 0x000000ffff077224 */ /* 0x000fe200078e0008 */
[----:B------:R-:W-:Y:S02]  /*15f10*/  I2FP.F32.S32 R18, R18 ;  /* 0x0000001200127245 */ /* 0x000fe40000201400 */
[----:B------:R-:W-:-:S02]  /*15f20*/  ISETP.GT.AND P0, PT, R2, R5, PT ;  /* 0x000000050200720c */ /* 0x000fc40003f04270 */
[----:B------:R-:W-:Y:S02]  /*15f30*/  ISETP.GT.AND P6, PT, R2, R4, PT ;  /* 0x000000040200720c */ /* 0x000fe40003fc4270 */
[----:B------:R-:W-:Y:S01]  /*15f40*/  FSEL R29, R22, -INF , !P1 ;  /* 0xff800000161d7808 */ /* 0x000fe20004800000 */
[----:B------:R-:W-:Y:S01]  /*15f50*/  FFMA.FTZ R22, R18, -UR6, R132 ;  /* 0x8000000612167c23 */ /* 0x000fe20008010084 */
[----:B------:R-:W-:Y:S01]  /*15f60*/  I2FP.F32.S32 R8, R17 ;  /* 0x0000001100087245 */ /* 0x000fe20000201400 */
[C---:B------:R-:W-:Y:S01]  /*15f70*/  IMAD.IADD R18, R0.reuse, 0x1, -R24 ;  /* 0x0000000100127824 */ /* 0x040fe200078e0a18 */
[----:B------:R-:W-:Y:S01]  /*15f80*/  I2FP.F32.S32 R7, R7 ;  /* 0x0000000700077245 */ /* 0x000fe20000201400 */
[----:B------:R-:W-:Y:S01]  /*15f90*/  IMAD.IADD R17, R0, 0x1, -R25 ;  /* 0x0000000100117824 */ /* 0x000fe200078e0a19 */
[----:B------:R-:W-:Y:S02]  /*15fa0*/  FSEL R176, R19, -INF , !P3 ;  /* 0xff80000013b07808 */ /* 0x000fe40005800000 */
[----:B------:R-:W-:Y:S01]  /*15fb0*/  FSEL R28, R23, -INF , !P0 ;  /* 0xff800000171c7808 */ /* 0x000fe20004000000 */
[----:B------:R-:W-:Y:S01]  /*15fc0*/  FFMA.FTZ R21, R7, -UR6, R133 ;  /* 0x8000000607157c23 */ /* 0x000fe20008010085 */
[----:B------:R-:W-:Y:S01]  /*15fd0*/  FSEL R30, R20, -INF , !P6 ;  /* 0xff800000141e7808 */ /* 0x000fe20007000000 */
[----:B------:R-:W-:Y:S01]  /*15fe0*/  FFMA.FTZ R20, R8, -UR6, R192 ;  /* 0x8000000608147c23 */ /* 0x000fe200080100c0 */
[----:B------:R-:W-:Y:S01]  /*15ff0*/  ISETP.GT.AND P5, PT, R2, R11, PT ;  /* 0x0000000b0200720c */ /* 0x000fe20003fa4270 */
[----:B------:R-:W-:Y:S01]  /*16000*/  IMAD.IADD R8, R0, 0x1, -R26 ;  /* 0x0000000100087824 */ /* 0x000fe200078e0a1a */
[C---:B------:R-:W-:Y:S01]  /*16010*/  ISETP.GT.AND P3, PT, R2.reuse, R10, PT ;  /* 0x0000000a0200720c */ /* 0x040fe20003f64270 */
[----:B------:R-:W-:Y:S01]  /*16020*/  IMAD.IADD R7, R219, 0x1, -R14 ;  /* 0x00000001db077824 */ /* 0x000fe200078e0a0e */
[----:B------:R-:W-:-:S02]  /*16030*/  ISETP.GT.AND P1, PT, R2, R9, PT ;  /* 0x000000090200720c */ /* 0x000fc40003f24270 */
[C---:B------:R-:W-:Y:S02]  /*16040*/  ISETP.GT.AND P0, PT, R2.reuse, R12, PT ;  /* 0x0000000c0200720c */ /* 0x040fe40003f04270 */
[----:B------:R-:W-:Y:S01]  /*16050*/  ISETP.GT.AND P6, PT, R2, R3, PT ;  /* 0x000000030200720c */ /* 0x000fe20003fc4270 */
[----:B------:R-:W-:Y:S01]  /*16060*/  IMAD.IADD R2, R0, 0x1, -R34 ;  /* 0x0000000100027824 */ /* 0x000fe200078e0a22 */
[----:B------:R-:W-:Y:S02]  /*16070*/  IABS R18, R18 ;  /* 0x0000001200127213 */ /* 0x000fe40000000000 */
[----:B------:R-:W-:Y:S02]  /*16080*/  IABS R8, R8 ;  /* 0x0000000800087213 */ /* 0x000fe40000000000 */
[----:B------:R-:W-:Y:S01]  /*16090*/  IABS R19, R2 ;  /* 0x0000000200137213 */ /* 0x000fe20000000000 */
[----:B------:R-:W-:Y:S01]  /*160a0*/  IMAD.MOV.U32 R2, RZ, RZ, R18 ;  /* 0x000000ffff027224 */ /* 0x000fe200078e0012 */
        /* <DEDUP_REMOVED lines=10> */
[----:B------:R-:W-:Y:S01]  /*16150*/  IMAD.IADD R8, R219, 0x1, -R13 ;  /* 0x00000001db087824 */ /* 0x000fe200078e0a0d */
[----:B------:R-:W-:Y:S01]  /*16160*/  I2FP.F32.S32 R18, R18 ;  /* 0x0000001200127245 */ /* 0x000fe20000201400 */
[----:B------:R-:W-:Y:S01]  /*16170*/  FFMA.FTZ R17, R17, -UR6, R189 ;  /* 0x8000000611117c23 */ /* 0x000fe200080100bd */
[----:B------:R-:W-:Y:S01]  /*16180*/  FFMA.FTZ R19, R0, -UR6, R32 ;  /* 0x8000000600137c23 */ /* 0x000fe20008010020 */
[----:B------:R-:W-:-:S02]  /*16190*/  FSEL R133, R2, -INF , !P3 ;  /* 0xff80000002857808 */ /* 0x000fc40005800000 */
[----:B------:R-:W-:Y:S01]  /*161a0*/  IABS R2, R8 ;  /* 0x0000000800027213 */ /* 0x000fe20000000000 */
[----:B------:R-:W-:Y:S01]  /*161b0*/  FFMA.FTZ R18, R18, -UR6, R193 ;  /* 0x8000000612127c23 */ /* 0x000fe200080100c1 */
[----:B------:R-:W-:Y:S02]  /*161c0*/  IADD3 R0, PT, PT, R219, -UR4, RZ ;  /* 0x80000004db007c10 */ /* 0x000fe4000fffe0ff */
[----:B------:R-:W-:Y:S01]  /*161d0*/  FSEL R132, R7, -INF , !P5 ;  /* 0xff80000007847808 */ /* 0x000fe20006800000 */
[----:B------:R-:W-:Y:S01]  /*161e0*/  IMAD.IADD R7, R219, 0x1, -R26 ;  /* 0x00000001db077824 */ /* 0x000fe200078e0a1a */
[----:B------:R-:W-:Y:S01]  /*161f0*/  FSEL R135, R17, -INF , !P1 ;  /* 0xff80000011877808 */ /* 0x000fe20004800000 */
[----:B------:R-:W-:Y:S01]  /*16200*/  IMAD.IADD R17, R219, 0x1, -R34 ;  /* 0x00000001db117824 */ /* 0x000fe200078e0a22 */
[----:B------:R-:W-:Y:S02]  /*16210*/  I2FP.F32.S32 R2, R2 ;  /* 0x0000000200027245 */ /* 0x000fe40000201400 */
[----:B------:R-:W-:-:S02]  /*16220*/  ISETP.GT.AND P5, PT, R0, R6, PT ;  /* 0x000000060000720c */ /* 0x000fc40003fa4270 */
[C---:B------:R-:W-:Y:S02]  /*16230*/  ISETP.GT.AND P3, PT, R0.reuse, R5, PT ;  /* 0x000000050000720c */ /* 0x040fe40003f64270 */
[----:B------:R-:W-:Y:S02]  /*16240*/  ISETP.GT.AND P1, PT, R0, R4, PT ;  /* 0x000000040000720c */ /* 0x000fe40003f24270 */
[----:B------:R-:W-:Y:S01]  /*16250*/  FSEL R139, R18, -INF , !P6 ;  /* 0xff800000128b7808 */ /* 0x000fe20007000000 */
[----:B------:R-:W-:Y:S01]  /*16260*/  FFMA.FTZ R18, R2, -UR6, R184 ;  /* 0x8000000602127c23 */ /* 0x000fe200080100b8 */
[----:B------:R-:W-:Y:S01]  /*16270*/  FSEL R35, R20, -INF , !P0 ;  /* 0xff80000014237808 */ /* 0x000fe20004000000 */
[----:B------:R-:W-:Y:S01]  /*16280*/  IMAD.IADD R2, R219, 0x1, -R24 ;  /* 0x00000001db027824 */ /* 0x000fe200078e0a18 */
[----:B------:R-:W-:Y:S02]  /*16290*/  FSEL R22, R22, -INF , !P5 ;  /* 0xff80000016167808 */ /* 0x000fe40006800000 */
        /* <DEDUP_REMOVED lines=9> */
[----:B------:R-:W-:Y:S02]  /*16330*/  IADD3 R27, PT, PT, R219, 0x48, RZ ;  /* 0x00000048db1b7810 */ /* 0x000fe40007ffe0ff */
[----:B------:R-:W-:Y:S02]  /*16340*/  IABS R2, R0 ;  /* 0x0000000000027213 */ /* 0x000fe40000000000 */
[----:B------:R-:W-:Y:S01]  /*16350*/  IABS R0, R7 ;  /* 0x0000000700007213 */ /* 0x000fe20000000000 */
[C---:B------:R-:W-:Y:S01]  /*16360*/  IMAD.IADD R15, R27.reuse, 0x1, -R15 ;  /* 0x000000011b0f7824 */ /* 0x040fe200078e0a0f */
[----:B------:R-:W-:Y:S01]  /*16370*/  IABS R7, R17 ;  /* 0x0000001100077213 */ /* 0x000fe20000000000 */
[----:B------:R-:W-:Y:S01]  /*16380*/  IMAD.MOV.U32 R17, RZ, RZ, R8 ;  /* 0x000000ffff117224 */ /* 0x000fe200078e0008 */
[----:B------:R-:W-:Y:S01]  /*16390*/  FSEL R18, R18, -INF , !P3 ;  /* 0xff80000012127808 */ /* 0x000fe20005800000 */
[----:B------:R-:W-:Y:S01]  /*163a0*/  IMAD.MOV.U32 R8, RZ, RZ, R2 ;  /* 0x000000ffff087224 */ /* 0x000fe200078e0002 */
[----:B------:R-:W-:Y:S01]  /*163b0*/  ISETP.GE.AND P3, PT, R6, R227, PT ;  /* 0x000000e30600720c */ /* 0x000fe20003f66270 */
        /* <DEDUP_REMOVED lines=11> */
[----:B------:R-:W-:Y:S01]  /*16470*/  FSEL R17, R17, -INF , !P0 ;  /* 0xff80000011117808 */ /* 0x000fe20004000000 */
[----:B------:R-:W-:Y:S01]  /*16480*/  FFMA.FTZ R2, R2, -UR6, R185 ;  /* 0x8000000602027c23 */ /* 0x000fe200080100b9 */
[----:B------:R-:W-:Y:S01]  /*16490*/  IABS R16, R0 ;  /* 0x0000000000107213 */ /* 0x000fe20000000000 */
[C---:B------:R-:W-:Y:S01]  /*164a0*/  VIADD R0, R27.reuse, -UR4 ;  /* 0x800000041b007c36 */ /* 0x040fe20008000000 */
[----:B------:R-:W-:Y:S01]  /*164b0*/  FSEL R8, R8, -INF , !P6 ;  /* 0xff80000008087808 */ /* 0x000fe20007000000 */
[C---:B------:R-:W-:Y:S01]  /*164c0*/  IMAD.IADD R24, R27.reuse, 0x1, -R24 ;  /* 0x000000011b187824 */ /* 0x040fe200078e0a18 */
[----:B------:R-:W-:Y:S01]  /*164d0*/  I2FP.F32.S32 R16, R16 ;  /* 0x0000001000107245 */ /* 0x000fe20000201400 */
[----:B------:R-:W-:Y:S01]  /*164e0*/  IMAD.IADD R25, R27, 0x1, -R25 ;  /* 0x000000011b197824 */ /* 0x000fe200078e0a19 */
[----:B------:R-:W-:Y:S01]  /*164f0*/  FSEL R7, R7, -INF , !P5 ;  /* 0xff80000007077808 */ /* 0x000fe20006800000 */
[C---:B------:R-:W-:Y:S01]  /*16500*/  IMAD.IADD R26, R27.reuse, 0x1, -R26 ;  /* 0x000000011b1a7824 */ /* 0x040fe200078e0a1a */
[----:B------:R-:W-:Y:S01]  /*16510*/  FSEL R20, R2, -INF , !P1 ;  /* 0xff80000002147808 */ /* 0x000fe20004800000 */
[----:B------:R-:W-:Y:S01]  /*16520*/  FFMA.FTZ R2, R16, -UR6, R182 ;  /* 0x8000000610027c23 */ /* 0x000fe200080100b6 */
[C---:B------:R-:W-:Y:S01]  /*16530*/  ISETP.GE.AND P0, PT, R6.reuse, R222, PT ;  /* 0x000000de0600720c */ /* 0x040fe20003f06270 */
[C---:B------:R-:W-:Y:S01]  /*16540*/  IMAD.IADD R13, R27.reuse, 0x1, -R13 ;  /* 0x000000011b0d7824 */ /* 0x040fe200078e0a0d */
[C---:B------:R-:W-:Y:S01]  /*16550*/  ISETP.GE.AND P6, PT, R6.reuse, R223, PT ;  /* 0x000000df0600720c */ /* 0x040fe20003fc6270 */
[----:B------:R-:W-:Y:S01]  /*16560*/  IMAD.IADD R27, R27, 0x1, -R34 ;  /* 0x000000011b1b7824 */ /* 0x000fe200078e0a22 */
[----:B------:R-:W-:Y:S01]  /*16570*/  ISETP.GE.AND P5, PT, R6, R228, PT ;  /* 0x000000e40600720c */ /* 0x000fe20003fa6270 */
[----:B------:R-:W1:Y:S01]  /*16580*/  LDCU UR4, c[0x0][0x45c] ;  /* 0x00008b80ff0477ac */ /* 0x000e620008000800 */
[----:B------:R-:W-:-:S02]  /*16590*/  ISETP.GT.AND P1, PT, R0, R6, PT ;  /* 0x000000060000720c */ /* 0x000fc40003f24270 */
[----:B------:R-:W-:Y:S02]  /*165a0*/  IABS R6, R15 ;  /* 0x0000000f00067213 */ /* 0x000fe40000000000 */
[----:B------:R-:W-:Y:S02]  /*165b0*/  FSEL R2, R2, -INF , !P1 ;  /* 0xff80000002027808 */ /* 0x000fe40004800000 */
[----:B------:R-:W-:Y:S02]  /*165c0*/  I2FP.F32.S32 R6, R6 ;  /* 0x0000000600067245 */ /* 0x000fe40000201400 */
[----:B------:R-:W-:Y:S02]  /*165d0*/  FSEL R141, R31, -INF , !P6 ;  /* 0xff8000001f8d7808 */ /* 0x000fe40007000000 */
[----:B------:R-:W-:Y:S02]  /*165e0*/  FSEL R19, R22, -INF , !P0 ;  /* 0xff80000016137808 */ /* 0x000fe40004000000 */
[----:B------:R-:W-:-:S02]  /*165f0*/  FSEL R29, R29, -INF , !P5 ;  /* 0xff8000001d1d7808 */ /* 0x000fc40006800000 */
[----:B------:R-:W-:Y:S01]  /*16600*/  FSEL R31, R2, -INF , !P3 ;  /* 0xff800000021f7808 */ /* 0x000fe20005800000 */
[----:B------:R-:W-:Y:S01]  /*16610*/  FFMA.FTZ R2, R6, -UR6, R183 ;  /* 0x8000000606027c23 */ /* 0x000fe200080100b7 */
[C---:B------:R-:W-:Y:S02]  /*16620*/  ISETP.GE.AND P0, PT, R5.reuse, R222, PT ;  /* 0x000000de0500720c */ /* 0x040fe40003f06270 */
[C---:B------:R-:W-:Y:S02]  /*16630*/  ISETP.GE.AND P6, PT, R5.reuse, R223, PT ;  /* 0x000000df0500720c */ /* 0x040fe40003fc6270 */
[C---:B------:R-:W-:Y:S02]  /*16640*/  ISETP.GE.AND P5, PT, R5.reuse, R228, PT ;  /* 0x000000e40500720c */ /* 0x040fe40003fa6270 */
[----:B------:R-:W-:Y:S02]  /*16650*/  ISETP.GE.AND P1, PT, R5, R227, PT ;  /* 0x000000e30500720c */ /* 0x000fe40003f26270 */
        /* <DEDUP_REMOVED lines=18> */
[----:B------:R-:W-:Y:S01]  /*16780*/  ISETP.GT.AND P3, PT, R0, R11, PT ;  /* 0x0000000b0000720c */ /* 0x000fe20003f64270 */
[----:B------:R-:W-:Y:S01]  /*16790*/  FFMA.FTZ R2, R4, -UR6, R179 ;  /* 0x8000000604027c23 */ /* 0x000fe200080100b3 */
[----:B------:R-:W-:-:S02]  /*167a0*/  IABS R4, R25 ;  /* 0x0000001900047213 */ /* 0x000fc40000000000 */
[----:B------:R-:W-:Y:S02]  /*167b0*/  ISETP.GE.AND P1, PT, R11, R227, PT ;  /* 0x000000e30b00720c */ /* 0x000fe40003f26270 */
[----:B------:R-:W-:Y:S02]  /*167c0*/  FSEL R2, R2, -INF , !P3 ;  /* 0xff80000002027808 */ /* 0x000fe40005800000 */
[----:B------:R-:W-:Y:S02]  /*167d0*/  I2FP.F32.S32 R4, R4 ;  /* 0x0000000400047245 */ /* 0x000fe40000201400 */
[----:B------:R-:W-:Y:S02]  /*167e0*/  FSEL R24, R2, -INF , !P1 ;  /* 0xff80000002187808 */ /* 0x000fe40004800000 */
[----:B------:R-:W-:Y:S01]  /*167f0*/  FSEL R15, R23, -INF , !P0 ;  /* 0xff800000170f7808 */ /* 0x000fe20004000000 */
[----:B------:R-:W-:Y:S01]  /*16800*/  FFMA.FTZ R2, R4, -UR6, R190 ;  /* 0x8000000604027c23 */ /* 0x000fe200080100be */
[----:B------:R-:W-:-:S02]  /*16810*/  ISETP.GE.AND P0, PT, R11, R222, PT ;  /* 0x000000de0b00720c */ /* 0x000fc40003f06270 */
[----:B------:R-:W-:Y:S02]  /*16820*/  ISETP.GT.AND P1, PT, R0, R10, PT ;  /* 0x0000000a0000720c */ /* 0x000fe40003f24270 */
[----:B------:R-:W-:Y:S02]  /*16830*/  IABS R4, R26 ;  /* 0x0000001a00047213 */ /* 0x000fe40000000000 */
[----:B------:R-:W-:Y:S02]  /*16840*/  FSEL R21, R136, -INF , !P6 ;  /* 0xff80000088157808 */ /* 0x000fe40007000000 */
[----:B------:R-:W-:Y:S02]  /*16850*/  ISETP.GE.AND P6, PT, R11, R223, PT ;  /* 0x000000df0b00720c */ /* 0x000fe40003fc6270 */
[----:B------:R-:W-:Y:S02]  /*16860*/  FSEL R14, R17, -INF , !P0 ;  /* 0xff800000110e7808 */ /* 0x000fe40004000000 */
[----:B------:R-:W-:-:S02]  /*16870*/  ISETP.GE.AND P3, PT, R10, R227, PT ;  /* 0x000000e30a00720c */ /* 0x000fc40003f66270 */
[----:B------:R-:W-:Y:S02]  /*16880*/  FSEL R2, R2, -INF , !P1 ;  /* 0xff80000002027808 */ /* 0x000fe40004800000 */
[----:B------:R-:W-:Y:S02]  /*16890*/  I2FP.F32.S32 R4, R4 ;  /* 0x0000000400047245 */ /* 0x000fe40000201400 */
[----:B------:R-:W-:Y:S02]  /*168a0*/  ISETP.GE.AND P0, PT, R10, R222, PT ;  /* 0x000000de0a00720c */ /* 0x000fe40003f06270 */
[----:B------:R-:W-:Y:S02]  /*168b0*/  FSEL R22, R30, -INF , !P5 ;  /* 0xff8000001e167808 */ /* 0x000fe40006800000 */
[----:B------:R-:W-:Y:S02]  /*168c0*/  FSEL R138, R138, -INF , !P6 ;  /* 0xff8000008a8a7808 */ /* 0x000fe40007000000 */
[----:B------:R-:W-:Y:S01]  /*168d0*/  FSEL R200, R2, -INF , !P3 ;  /* 0xff80000002c87808 */ /* 0x000fe20005800000 */
[----:B------:R-:W-:Y:S01]  /*168e0*/  FFMA.FTZ R2, R4, -UR6, R191 ;  /* 0x8000000604027c23 */ /* 0x000fe200080100bf */
[----:B------:R-:W-:-:S02]  /*168f0*/  ISETP.GE.AND P5, PT, R11, R228, PT ;  /* 0x000000e40b00720c */ /* 0x000fc40003fa6270 */
[----:B------:R-:W-:Y:S02]  /*16900*/  ISETP.GE.AND P6, PT, R10, R223, PT ;  /* 0x000000df0a00720c */ /* 0x000fe40003fc6270 */
[----:B------:R-:W-:Y:S02]  /*16910*/  FSEL R229, R8, -INF , !P0 ;  /* 0xff80000008e57808 */ /* 0x000fe40004000000 */
[----:B------:R-:W-:Y:S02]  /*16920*/  ISETP.GE.AND P0, PT, R9, R222, PT ;  /* 0x000000de0900720c */ /* 0x000fe40003f06270 */
[----:B------:R-:W-:Y:S02]  /*16930*/  ISETP.GT.AND P3, PT, R0, R9, PT ;  /* 0x000000090000720c */ /* 0x000fe40003f64270 */
[----:B------:R-:W-:Y:S02]  /*16940*/  IABS R4, R13 ;  /* 0x0000000d00047213 */ /* 0x000fe40000000000 */
[----:B------:R-:W-:-:S02]  /*16950*/  FSEL R30, R132, -INF , !P5 ;  /* 0xff800000841e7808 */ /* 0x000fc40006800000 */
[----:B------:R-:W-:Y:S02]  /*16960*/  FSEL R233, R142, -INF , !P6 ;  /* 0xff8000008ee97808 */ /* 0x000fe40007000000 */
[----:B------:R-:W-:Y:S01]  /*16970*/  ISETP.GE.AND P5, PT, R10, R228, PT ;  /* 0x000000e40a00720c */ /* 0x000fe20003fa6270 */
[----:B------:R-:W-:Y:S01]  /*16980*/  IMAD.WIDE.U32 R10, R199, -0x2daee0ad, RZ ;  /* 0xd2511f53c70a7825 */ /* 0x000fe200078e00ff */
[C---:B------:R-:W-:Y:S02]  /*16990*/  ISETP.GE.AND P6, PT, R9.reuse, R223, PT ;  /* 0x000000df0900720c */ /* 0x040fe40003fc6270 */
[----:B------:R-:W-:Y:S02]  /*169a0*/  ISETP.GE.AND P1, PT, R9, R227, PT ;  /* 0x000000e30900720c */ /* 0x000fe40003f26270 */
[----:B------:R-:W-:Y:S01]  /*169b0*/  FSEL R226, R7, -INF , !P0 ;  /* 0xff80000007e27808 */ /* 0x000fe20004000000 */
[----:B------:R-:W-:Y:S01]  /*169c0*/  IMAD.WIDE.U32 R6, R197, -0x2daee0ad, RZ ;  /* 0xd2511f53c5067825 */ /* 0x000fe200078e00ff */
[----:B------:R-:W-:-:S02]  /*169d0*/  FSEL R2, R2, -INF , !P3 ;  /* 0xff80000002027808 */ /* 0x000fc40005800000 */
[----:B------:R-:W-:Y:S02]  /*169e0*/  I2FP.F32.S32 R4, R4 ;  /* 0x0000000400047245 */ /* 0x000fe40000201400 */
[----:B------:R-:W-:Y:S02]  /*169f0*/  ISETP.GE.AND P0, PT, R12, R222, PT ;  /* 0x000000de0c00720c */ /* 0x000fe40003f06270 */
[----:B------:R-:W-:Y:S02]  /*16a00*/  FSEL R202, R133, -INF , !P5 ;  /* 0xff80000085ca7808 */ /* 0x000fe40006800000 */
[----:B------:R-:W-:Y:S02]  /*16a10*/  FSEL R232, R143, -INF , !P6 ;  /* 0xff8000008fe87808 */ /* 0x000fe40007000000 */
[----:B------:R-:W-:Y:S01]  /*16a20*/  FSEL R196, R2, -INF , !P1 ;  /* 0xff80000002c47808 */ /* 0x000fe20004800000 */
[----:B------:R-:W-:Y:S01]  /*16a30*/  FFMA.FTZ R2, R4, -UR6, R194 ;  /* 0x8000000604027c23 */ /* 0x000fe200080100c2 */
[----:B------:R-:W-:Y:S01]  /*16a40*/  ISETP.GE.AND P5, PT, R9, R228, PT ;  /* 0x000000e40900720c */ /* 0x000fe20003fa6270 */
[----:B------:R-:W-:Y:S01]  /*16a50*/  IMAD.WIDE.U32 R4, R198, -0x2daee0ad, RZ ;  /* 0xd2511f53c6047825 */ /* 0x000fe200078e00ff */
[----:B------:R-:W-:-:S02]  /*16a60*/  ISETP.GE.AND P6, PT, R12, R223, PT ;  /* 0x000000df0c00720c */ /* 0x000fc40003fc6270 */
[----:B------:R-:W-:Y:S01]  /*16a70*/  FSEL R224, R18, -INF , !P0 ;  /* 0xff80000012e07808 */ /* 0x000fe20004000000 */
[----:B------:R-:W-:Y:S01]  /*16a80*/  IMAD.WIDE.U32 R8, R203, -0x2daee0ad, RZ ;  /* 0xd2511f53cb087825 */ /* 0x000fe200078e00ff */
[C---:B------:R-:W-:Y:S02]  /*16a90*/  ISETP.GT.AND P1, PT, R0.reuse, R12, PT ;  /* 0x0000000c0000720c */ /* 0x040fe40003f24270 */
[----:B------:R-:W-:Y:S02]  /*16aa0*/  ISETP.GT.AND P0, PT, R0, R3, PT ;  /* 0x000000030000720c */ /* 0x000fe40003f04270 */
[----:B------:R-:W-:Y:S02]  /*16ab0*/  IADD3 R0, PT, PT, R221, 0x76cf5d0a, RZ ;  /* 0x76cf5d0add007810 */ /* 0x000fe40007ffe0ff */
[----:B------:R-:W-:Y:S02]  /*16ac0*/  FSEL R201, R135, -INF , !P5 ;  /* 0xff80000087c97808 */ /* 0x000fe40006800000 */
[----:B------:R-:W-:-:S02]  /*16ad0*/  FSEL R225, R137, -INF , !P6 ;  /* 0xff80000089e17808 */ /* 0x000fc40007000000 */
[C---:B------:R-:W-:Y:S02]  /*16ae0*/  ISETP.GE.AND P5, PT, R12.reuse, R228, PT ;  /* 0x000000e40c00720c */ /* 0x040fe40003fa6270 */
[----:B------:R-:W-:Y:S01]  /*16af0*/  ISETP.GE.AND P3, PT, R12, R227, PT ;  /* 0x000000e30c00720c */ /* 0x000fe20003f66270 */
[----:B------:R-:W-:Y:S01]  /*16b00*/  VIADD R12, R221, 0x32370b8f ;  /* 0x32370b8fdd0c7836 */ /* 0x000fe20000000000 */
[----:B------:R-:W-:Y:S02]  /*16b10*/  ISETP.GE.AND P6, PT, R3, R222, PT ;  /* 0x000000de0300720c */ /* 0x000fe40003fc6270 */
[----:B------:R-:W-:Y:S02]  /*16b20*/  FSEL R17, R2, -INF , !P1 ;  /* 0xff80000002117808 */ /* 0x000fe40004800000 */
[----:B---3--:R-:W-:Y:S02]  /*16b30*/  LOP3.LUT R2, R0, R204, R11, 0x96, !PT ;  /* 0x000000cc00027212 */ /* 0x008fe400078e960b */
[----:B------:R-:W-:-:S02]  /*16b40*/  FSEL R190, R35, -INF , !P5 ;  /* 0xff80000023be7808 */ /* 0x000fc40006800000 */
[----:B------:R-:W-:Y:S02]  /*16b50*/  FSEL R217, R20, -INF , !P6 ;  /* 0xff80000014d97808 */ /* 0x000fe40007000000 */
[C---:B------:R-:W-:Y:S02]  /*16b60*/  ISETP.GE.AND P5, PT, R3.reuse, R223, PT ;  /* 0x000000df0300720c */ /* 0x040fe40003fa6270 */
[C---:B------:R-:W-:Y:S02]  /*16b70*/  ISETP.GE.AND P1, PT, R3.reuse, R228, PT ;  /* 0x000000e40300720c */ /* 0x040fe40003f26270 */
[----:B------:R-:W-:Y:S01]  /*16b80*/  ISETP.GE.AND P6, PT, R3, R227, PT ;  /* 0x000000e30300720c */ /* 0x000fe20003fc6270 */
[----:B------:R-:W-:Y:S01]  /*16b90*/  IMAD.WIDE.U32 R2, R2, -0x326172a9, RZ ;  /* 0xcd9e8d5702027825 */ /* 0x000fe200078e00ff */
[----:B------:R-:W-:Y:S02]  /*16ba0*/  LOP3.LUT R10, R12, R10, R7, 0x96, !PT ;  /* 0x0000000a0c0a7212 */ /* 0x000fe400078e9607 */
[----:B------:R-:W-:-:S02]  /*16bb0*/  IABS R7, R27 ;  /* 0x0000001b00077213 */ /* 0x000fc40000000000 */
[----:B----4-:R-:W-:Y:S01]  /*16bc0*/  LOP3.LUT R5, R0, R206, R5, 0x96, !PT ;  /* 0x000000ce00057212 */ /* 0x010fe200078e9605 */
[----:B------:R-:W-:Y:S01]  /*16bd0*/  IMAD.WIDE.U32 R10, R10, -0x326172a9, RZ ;  /* 0xcd9e8d570a0a7825 */ /* 0x000fe200078e00ff */
[----:B------:R-:W-:Y:S02]  /*16be0*/  LOP3.LUT R0, R231, R242, R3, 0x96, !PT ;  /* 0x000000f2e7007212 */ /* 0x000fe400078e9603 */
[----:B------:R-:W-:Y:S01]  /*16bf0*/  FMNMX3.FTZ R135, R216, R19, R16, !PT ;  /* 0x00000013d8877276 */ /* 0x000fe20007810010 */
[----:B------:R-:W-:Y:S01]  /*16c00*/  IMAD.MOV.U32 R3, RZ, RZ, R7 ;  /* 0x000000ffff037224 */ /* 0x000fe200078e0007 */
[----:B------:R-:W-:Y:S01]  /*16c10*/  LOP3.LUT R13, R12, R4, R9, 0x96, !PT ;  /* 0x000000040c0d7212 */ /* 0x000fe200078e9609 */
[----:B------:R-:W-:Y:S01]  /*16c20*/  IMAD.WIDE.U32 R4, R5, -0x326172a9, RZ ;  /* 0xcd9e8d5705047825 */ /* 0x000fe200078e00ff */
[----:B------:R-:W-:Y:S02]  /*16c30*/  FMNMX3.FTZ R135, R135, R15, R14, !PT ;  /* 0x0000000f87877276 */ /* 0x000fe4000781000e */
[----:B------:R-:W-:Y:S01]  /*16c40*/  FSEL R185, R139, -INF , !P1 ;  /* 0xff8000008bb97808 */ /* 0x000fe20004800000 */
[----:B------:R-:W-:Y:S01]  /*16c50*/  IMAD.WIDE.U32 R34, R0, -0x2daee0ad, RZ ;  /* 0xd2511f5300227825 */ /* 0x000fe200078e00ff */
[----:B------:R-:W-:-:S02]  /*16c60*/  I2FP.F32.S32 R0, R3 ;  /* 0x0000000300007245 */ /* 0x000fc40000201400 */
[----:B------:R-:W-:Y:S01]  /*16c70*/  LOP3.LUT R3, R249, R2, R11, 0x96, !PT ;  /* 0x00000002f9037212 */ /* 0x000fe200078e960b */
[----:B------:R-:W-:Y:S01]  /*16c80*/  IMAD.WIDE.U32 R12, R13, -0x326172a9, RZ ;  /* 0xcd9e8d570d0c7825 */ /* 0x000fe200078e00ff */
[----:B------:R-:W-:-:S03]  /*16c90*/  LOP3.LUT R5, R231, R240, R5, 0x96, !PT ;  /* 0x000000f0e7057212 */ /* 0x000fc600078e9605 */
[----:B------:R-:W-:Y:S01]  /*16ca0*/  FFMA.FTZ R2, R0, -UR6, R195 ;  /* 0x8000000600027c23 */ /* 0x000fe200080100c3 */
[----:B------:R-:W-:Y:S01]  /*16cb0*/  FMNMX3.FTZ R135, R135, R229, R226, !PT ;  /* 0x000000e587877276 */ /* 0x000fe200078100e2 */
[----:B------:R-:W-:Y:S01]  /*16cc0*/  IMAD.WIDE.U32 R178, R3, -0x2daee0ad, RZ ;  /* 0xd2511f5303b27825 */ /* 0x000fe200078e00ff */
[----:B------:R-:W-:Y:S02]  /*16cd0*/  FMNMX3.FTZ R3, R215, R141, R140, !PT ;  /* 0x0000008dd7037276 */ /* 0x000fe4000781008c */
[----:B------:R-:W-:Y:S01]  /*16ce0*/  FMNMX3.FTZ R135, R135, R224, R217, !PT ;  /* 0x000000e087877276 */ /* 0x000fe200078100d9 */
[----:B------:R-:W-:Y:S01]  /*16cf0*/  IMAD.WIDE.U32 R26, R5, -0x2daee0ad, RZ ;  /* 0xd2511f53051a7825 */ /* 0x000fe200078e00ff */
[----:B------:R-:W-:Y:S02]  /*16d00*/  FMNMX3.FTZ R134, R3, R21, R138, !PT ;  /* 0x0000001503867276 */ /* 0x000fe4000781008a */
[----:B------:R-:W-:Y:S01]  /*16d10*/  LOP3.LUT R4, R249, R4, R13, 0x96, !PT ;  /* 0x00000004f9047212 */ /* 0x000fe200078e960d */
[----:B------:R-:W2:Y:S01]  /*16d20*/  SHFL.BFLY PT, R7, R135, 0x2, 0x1f ;  /* 0x0c401f0087077f89 */ /* 0x000ea200000e0000 */
[C---:B------:R-:W-:Y:S01]  /*16d30*/  LOP3.LUT R8, R230.reuse, R8, R27, 0x96, !PT ;  /* 0x00000008e6087212 */ /* 0x040fe200078e961b */
[----:B------:R-:W-:Y:S01]  /*16d40*/  VIADD R0, R221, 0xa9066899 ;  /* 0xa9066899dd007836 */ /* 0x000fe20000000000 */
[----:B------:R-:W-:Y:S01]  /*16d50*/  LOP3.LUT R6, R230, R6, R35, 0x96, !PT ;  /* 0x00000006e6067212 */ /* 0x000fe200078e9623 */
[----:B------:R-:W-:Y:S01]  /*16d60*/  IMAD.WIDE.U32 R234, R4, -0x2daee0ad, RZ ;  /* 0xd2511f5304ea7825 */ /* 0x000fe200078e00ff */
[----:B------:R-:W-:-:S02]  /*16d70*/  FSEL R230, R176, -INF , !P5 ;  /* 0xff800000b0e67808 */ /* 0x000fc40006800000 */
[----:B------:R-:W-:Y:S02]  /*16d80*/  FMNMX3.FTZ R134, R134, R233, R232, !PT ;  /* 0x000000e986867276 */ /* 0x000fe400078100e8 */
[----:B------:R-:W-:Y:S02]  /*16d90*/  FSEL R5, R2, -INF , !P0 ;  /* 0xff80000002057808 */ /* 0x000fe40004000000 */
[----:B------:R-:W-:Y:S02]  /*16da0*/  FMNMX3.FTZ R2, R213, R29, R28, !PT ;  /* 0x0000001dd5027276 */ /* 0x000fe4000781001c */
[----:B------:R-:W-:Y:S02]  /*16db0*/  FMNMX3.FTZ R4, R209, R31, R33, !PT ;  /* 0x0000001fd1047276 */ /* 0x000fe40007810021 */
[----:B------:R-:W-:Y:S02]  /*16dc0*/  FMNMX3.FTZ R134, R134, R225, R230, !PT ;  /* 0x000000e186867276 */ /* 0x000fe400078100e6 */
[----:B------:R-:W-:-:S02]  /*16dd0*/  FMNMX3.FTZ R3, R2, R22, R30, !PT ;  /* 0x0000001602037276 */ /* 0x000fc4000781001e */
[----:B------:R-:W-:Y:S01]  /*16de0*/  FMNMX3.FTZ R2, R4, R32, R24, !PT ;  /* 0x0000002004027276 */ /* 0x000fe20007810018 */
[----:B------:R-:W3:Y:S01]  /*16df0*/  SHFL.BFLY PT, R11, R134, 0x2, 0x1f ;  /* 0x0c401f00860b7f89 */ /* 0x000ee200000e0000 */
[----:B------:R-:W-:Y:S02]  /*16e00*/  FMNMX3.FTZ R3, R3, R202, R201, !PT ;  /* 0x000000ca03037276 */ /* 0x000fe400078100c9 */
[----:B------:R-:W-:Y:S02]  /*16e10*/  FSEL R183, R17, -INF , !P3 ;  /* 0xff80000011b77808 */ /* 0x000fe40005800000 */
[----:B------:R-:W-:Y:S02]  /*16e20*/  FSEL R139, R5, -INF , !P6 ;  /* 0xff800000058b7808 */ /* 0x000fe40007000000 */
[----:B------:R-:W-:Y:S02]  /*16e30*/  FMNMX3.FTZ R2, R2, R200, R196, !PT ;  /* 0x000000c802027276 */ /* 0x000fe400078100c4 */
[----:B------:R-:W-:-:S02]  /*16e40*/  FMNMX3.FTZ R136, R3, R190, R185, !PT ;  /* 0x000000be03887276 */ /* 0x000fc400078100b9 */
[----:B------:R-:W-:Y:S02]  /*16e50*/  FMNMX3.FTZ R137, R2, R183, R139, !PT ;  /* 0x000000b702897276 */ /* 0x000fe4000781008b */
[C---:B------:R-:W-:Y:S01]  /*16e60*/  LOP3.LUT R4, R0.reuse, R26, R235, 0x96, !PT ;  /* 0x0000001a00047212 */ /* 0x040fe200078e96eb */
[----:B------:R-:W4:Y:S01]  /*16e70*/  SHFL.BFLY PT, R17, R136, 0x2, 0x1f ;  /* 0x0c401f0088117f89 */ /* 0x000f2200000e0000 */
[----:B------:R-:W-:Y:S01]  /*16e80*/  LOP3.LUT R2, R0, R34, R179, 0x96, !PT ;  /* 0x0000002200027212 */ /* 0x000fe200078e96b3 */
[----:B------:R-:W-:Y:S01]  /*16e90*/  IMAD.WIDE.U32 R26, R8, -0x326172a9, RZ ;  /* 0xcd9e8d57081a7825 */ /* 0x000fe200078e00ff */
[----:B--2---:R-:W-:Y:S01]  /*16ea0*/  FMNMX.FTZ R135, R135, R7, !PT ;  /* 0x0000000787877209 */ /* 0x004fe20007810000 */
[----:B------:R-:W2:Y:S02]  /*16eb0*/  SHFL.BFLY PT, R18, R137, 0x2, 0x1f ;  /* 0x0c401f0089127f89 */ /* 0x000ea400000e0000 */
[----:B------:R-:W-:Y:S02]  /*16ec0*/  VIADD R0, R220, 0x1715609d ;  /* 0x1715609ddc007836 */ /* 0x000fe40000000000 */
[----:B------:R-:W-:Y:S01]  /*16ed0*/  IMAD.WIDE.U32 R8, R6, -0x326172a9, RZ ;  /* 0xcd9e8d5706087825 */ /* 0x000fe200078e00ff */
[----:B------:R-:W5:Y:S01]  /*16ee0*/  SHFL.BFLY PT, R13, R135, 0x1, 0x1f ;  /* 0x0c201f00870d7f89 */ /* 0x000f6200000e0000 */
[----:B---3--:R-:W-:-:S02]  /*16ef0*/  FMNMX.FTZ R134, R134, R11, !PT ;  /* 0x0000000b86867209 */ /* 0x008fc40007810000 */
[----:B------:R-:W-:Y:S01]  /*16f00*/  VIADD R6, R220, 0xb54cda56 ;  /* 0xb54cda56dc067836 */ /* 0x000fe20000000000 */
[----:B------:R-:W-:Y:S01]  /*16f10*/  LOP3.LUT R231, R0, R12, R27, 0x96, !PT ;  /* 0x0000000c00e77212 */ /* 0x000fe200078e961b */
[----:B------:R-:W-:Y:S01]  /*16f20*/  IMAD.WIDE.U32 R4, R4, -0x326172a9, RZ ;  /* 0xcd9e8d5704047825 */ /* 0x000fe200078e00ff */
[----:B------:R-:W-:-:S03]  /*16f30*/  LOP3.LUT R203, R0, R10, R9, 0x96, !PT ;  /* 0x0000000a00cb7212 */ /* 0x000fc600078e9609 */
[----:B------:R-:W-:Y:S01]  /*16f40*/  IMAD.WIDE.U32 R2, R2, -0x326172a9, RZ ;  /* 0xcd9e8d5702027825 */ /* 0x000fe200078e00ff */
[----:B------:R-:W-:Y:S02]  /*16f50*/  LOP3.LUT R5, R6, R26, R5, 0x96, !PT ;  /* 0x0000001a06057212 */ /* 0x000fe400078e9605 */
[----:B------:R-:W-:Y:S01]  /*16f60*/  PRMT R12, R4, 0x7771, RZ ;  /* 0x00007771040c7816 */ /* 0x000fe200000000ff */
[----:B------:R-:W-:Y:S01]  /*16f70*/  IMAD.MOV.U32 R10, RZ, RZ, R4 ;  /* 0x000000ffff0a7224 */ /* 0x000fe200078e0004 */
[----:B------:R-:W-:Y:S01]  /*16f80*/  LOP3.LUT R0, R6, R8, R3, 0x96, !PT ;  /* 0x0000000806007212 */ /* 0x000fe200078e9603 */
[----:B------:R-:W-:Y:S01]  /*16f90*/  IMAD.MOV.U32 R8, RZ, RZ, R2 ;  /* 0x000000ffff087224 */ /* 0x000fe200078e0002 */
[C---:B------:R-:W-:Y:S02]  /*16fa0*/  PRMT R7, R4.reuse, 0x7773, RZ ;  /* 0x0000777304077816 */ /* 0x040fe400000000ff */
[----:B------:R-:W-:Y:S02]  /*16fb0*/  PRMT R6, R4, 0x7772, RZ ;  /* 0x0000777204067816 */ /* 0x000fe400000000ff */
[----:B------:R-:W-:-:S02]  /*16fc0*/  PRMT R4, R2, 0x7773, RZ ;  /* 0x0000777302047816 */ /* 0x000fc400000000ff */
[----:B------:R-:W-:Y:S02]  /*16fd0*/  PRMT R3, R2, 0x7772, RZ ;  /* 0x0000777202037816 */ /* 0x000fe400000000ff */
[----:B----4-:R-:W-:Y:S02]  /*16fe0*/  FMNMX.FTZ R136, R136, R17, !PT ;  /* 0x0000001188887209 */ /* 0x010fe40007810000 */
[----:B------:R-:W-:Y:S02]  /*16ff0*/  PRMT R132, R3, 0x5410, R4 ;  /* 0x0000541003847816 */ /* 0x000fe40000000004 */
[----:B------:R-:W-:Y:S02]  /*17000*/  LOP3.LUT R3, R8, 0xff, RZ, 0xc0, !PT ;  /* 0x000000ff08037812 */ /* 0x000fe400078ec0ff */
[----:B------:R-:W3:Y:S01]  /*17010*/  SHFL.BFLY PT, R8, R134, 0x1, 0x1f ;  /* 0x0c201f0086087f89 */ /* 0x000ee200000e0000 */
[----:B--2---:R-:W-:Y:S02]  /*17020*/  FMNMX.FTZ R137, R137, R18, !PT ;  /* 0x0000001289897209 */ /* 0x004fe40007810000 */
[----:B------:R-:W-:-:S02]  /*17030*/  PRMT R9, R2, 0x7771, RZ ;  /* 0x0000777102097816 */ /* 0x000fc400000000ff */
[----:B------:R-:W-:Y:S01]  /*17040*/  LOP3.LUT R2, R5, 0xffff, RZ, 0xc0, !PT ;  /* 0x0000ffff05027812 */ /* 0x000fe200078ec0ff */
[----:B------:R-:W-:Y:S01]  /*17050*/  SHFL.BFLY PT, R11, R137, 0x1, 0x1f ;  /* 0x0c201f00890b7f89 */ /* 0x000fe200000e0000 */
[----:B------:R-:W-:Y:S02]  /*17060*/  LOP3.LUT R4, R10, 0xff, RZ, 0xc0, !PT ;  /* 0x000000ff0a047812 */ /* 0x000fe400078ec0ff */
[----:B------:R-:W-:Y:S01]  /*17070*/  PRMT R34, R6, 0x5410, R7 ;  /* 0x0000541006227816 */ /* 0x000fe20000000007 */
[----:B------:R-:W2:Y:S01]  /*17080*/  SHFL.BFLY PT, R10, R136, 0x1, 0x1f ;  /* 0x0c201f00880a7f89 */ /* 0x000ea200000e0000 */
[----:B-----5:R-:W-:Y:S02]  /*17090*/  FMNMX.FTZ R135, R135, R13, !PT ;  /* 0x0000000d87877209 */ /* 0x020fe40007810000 */
[----:B------:R-:W-:Y:S02]  /*170a0*/  LOP3.LUT R6, R5, 0xff, RZ, 0xc0, !PT ;  /* 0x000000ff05067812 */ /* 0x000fe400078ec0ff */
[----:B------:R-:W-:Y:S01]  /*170b0*/  SHF.R.U32.HI R2, RZ, 0x8, R2 ;  /* 0x00000008ff027819 */ /* 0x000fe20000011602 */
[----:B-1----:R-:W-:Y:S01]  /*170c0*/  FMUL.FTZ R20, R135, UR4 ;  /* 0x0000000487147c20 */ /* 0x002fe20008410000 */
[----:B------:R-:W-:-:S02]  /*170d0*/  PRMT R35, R3, 0x5410, R9 ;  /* 0x0000541003237816 */ /* 0x000fc40000000009 */
[----:B------:R-:W-:Y:S02]  /*170e0*/  PRMT R23, R6, 0x5410, R2 ;  /* 0x0000541006177816 */ /* 0x000fe40000000002 */
[C---:B------:R-:W-:Y:S02]  /*170f0*/  LOP3.LUT R2, R0.reuse, 0xffff, RZ, 0xc0, !PT ;  /* 0x0000ffff00027812 */ /* 0x040fe400078ec0ff */
[----:B------:R-:W-:Y:S02]  /*17100*/  PRMT R3, R0, 0x7632, R3 ;  /* 0x0000763200037816 */ /* 0x000fe40000000003 */
[----:B------:R-:W-:Y:S02]  /*17110*/  FSETP.NEU.FTZ.AND P0, PT, R135, -INF , PT ;  /* 0xff8000008700780b */ /* 0x000fe40003f1d000 */
[----:B------:R-:W-:Y:S02]  /*17120*/  PRMT R18, R4, 0x5410, R12 ;  /* 0x0000541004127816 */ /* 0x000fe4000000000c */
[----:B------:R-:W-:Y:S01]  /*17130*/  PRMT R4, R5, 0x7632, R4 ;  /* 0x0000763205047816 */ /* 0x000fe20000000004 */
[----:B------:R-:W1:Y:S01]  /*17140*/  LDC R12, c[0x0][0x4f8] ;  /* 0x00013e00ff0c7b82 */ /* 0x000e620000000800 */
[----:B------:R-:W-:-:S02]  /*17150*/  SHF.R.U32.HI R7, RZ, 0x18, R5 ;  /* 0x00000018ff077819 */ /* 0x000fc40000011605 */
[----:B------:R-:W-:Y:S02]  /*17160*/  LOP3.LUT R6, R0, 0xff, RZ, 0xc0, !PT ;  /* 0x000000ff00067812 */ /* 0x000fe400078ec0ff */
[----:B------:R-:W-:Y:S02]  /*17170*/  SHF.R.U32.HI R5, RZ, 0x18, R0 ;  /* 0x00000018ff057819 */ /* 0x000fe40000011600 */
[----:B------:R-:W-:Y:S02]  /*17180*/  SHF.R.U32.HI R2, RZ, 0x8, R2 ;  /* 0x00000008ff027819 */ /* 0x000fe40000011602 */
[----:B------:R-:W-:Y:S02]  /*17190*/  LOP3.LUT R0, R3, 0xff, RZ, 0xc0, !PT ;  /* 0x000000ff03007812 */ /* 0x000fe400078ec0ff */
[----:B------:R-:W-:Y:S02]  /*171a0*/  FSEL R20, R20, RZ, P0 ;  /* 0x000000ff14147208 */ /* 0x000fe40000000000 */
[----:B---3--:R-:W-:-:S02]  /*171b0*/  FMNMX.FTZ R134, R134, R8, !PT ;  /* 0x0000000886867209 */ /* 0x008fc40007810000 */
[----:B------:R-:W-:Y:S01]  /*171c0*/  PRMT R25, R6, 0x5410, R2 ;  /* 0x0000541006197816 */ /* 0x000fe20000000002 */
[--C-:B------:R-:W-:Y:S01]  /*171d0*/  FFMA.FTZ R3, R15, UR4, -R20.reuse ;  /* 0x000000040f037c23 */ /* 0x100fe20008010814 */
[----:B------:R-:W-:Y:S01]  /*171e0*/  PRMT R27, R0, 0x5410, R5 ;  /* 0x00005410001b7816 */ /* 0x000fe20000000005 */
[----:B------:R-:W-:Y:S01]  /*171f0*/  FFMA.FTZ R0, R19, UR4, -R20 ;  /* 0x0000000413007c23 */ /* 0x000fe20008010814 */
[----:B------:R-:W-:Y:S01]  /*17200*/  FSEL R2, R135, RZ, P0 ;  /* 0x000000ff87027208 */ /* 0x000fe20000000000 */
[C---:B------:R-:W-:Y:S01]  /*17210*/  FMUL.FTZ R19, R134.reuse, UR4 ;  /* 0x0000000486137c20 */ /* 0x040fe20008410000 */
[----:B------:R-:W-:Y:S01]  /*17220*/  FSETP.NEU.FTZ.AND P0, PT, R134, -INF , PT ;  /* 0xff8000008600780b */ /* 0x000fe20003f1d000 */
[----:B------:R3:W-:Y:S01]  /*17230*/  MUFU.EX2 R195, R0 ;  /* 0x0000000000c37308 */ /* 0x0007e20000000800 */
[----:B------:R-:W-:Y:S01]  /*17240*/  LOP3.LUT R4, R4, 0xff, RZ, 0xc0, !PT ;  /* 0x000000ff04047812 */ /* 0x000fe200078ec0ff */
[----:B------:R-:W-:Y:S01]  /*17250*/  FADD.FTZ R17, R216, -R2 ;  /* 0x80000002d8117221 */ /* 0x000fe20000010000 */
[--C-:B------:R-:W-:Y:S01]  /*17260*/  FFMA.FTZ R2, R16, UR4, -R20.reuse ;  /* 0x0000000410027c23 */ /* 0x100fe20008010814 */
[----:B------:R-:W-:Y:S01]  /*17270*/  FSEL R19, R19, RZ, P0 ;  /* 0x000000ff13137208 */ /* 0x000fe20000000000 */
[----:B------:R4:W-:Y:S01]  /*17280*/  MUFU.EX2 R198, R3 ;  /* 0x0000000300c67308 */ /* 0x0009e20000000800 */
[----:B--2---:R-:W-:Y:S01]  /*17290*/  FMNMX.FTZ R136, R136, R10, !PT ;  /* 0x0000000a88887209 */ /* 0x004fe20007810000 */
[----:B------:R-:W-:Y:S01]  /*172a0*/  FMUL.FTZ R17, R17, UR4 ;  /* 0x0000000411117c20 */ /* 0x000fe20008410000 */
[----:B------:R-:W-:Y:S01]  /*172b0*/  FMNMX.FTZ R137, R137, R11, !PT ;  /* 0x0000000b89897209 */ /* 0x000fe20007810000 */
[----:B------:R2:W-:Y:S01]  /*172c0*/  MUFU.EX2 R197, R2 ;  /* 0x0000000200c57308 */ /* 0x0005e20000000800 */
[----:B------:R-:W-:Y:S01]  /*172d0*/  PRMT R26, R4, 0x5410, R7 ;  /* 0x00005410041a7816 */ /* 0x000fe20000000007 */
[----:B------:R-:W-:Y:S01]  /*172e0*/  FMUL.FTZ R13, R136, UR4 ;  /* 0x00000004880d7c20 */ /* 0x000fe20008410000 */
[----:B------:R-:W-:Y:S01]  /*172f0*/  FSEL R4, R134, RZ, P0 ;  /* 0x000000ff86047208 */ /* 0x000fe20000000000 */
[----:B---3--:R-:W-:Y:S01]  /*17300*/  FFMA.FTZ R0, R14, UR4, -R20 ;  /* 0x000000040e007c23 */ /* 0x008fe20008010814 */
[C---:B------:R-:W-:Y:S01]  /*17310*/  FSETP.NEU.FTZ.AND P1, PT, R136.reuse, -INF , PT ;  /* 0xff8000008800780b */ /* 0x040fe20003f3d000 */
[C---:B------:R-:W-:Y:S01]  /*17320*/  FMUL.FTZ R14, R137.reuse, UR4 ;  /* 0x00000004890e7c20 */ /* 0x040fe20008410000 */
[----:B------:R-:W-:Y:S01]  /*17330*/  FSETP.NEU.FTZ.AND P0, PT, R137, -INF , PT ;  /* 0xff8000008900780b */ /* 0x000fe20003f1d000 */
[----:B------:R-:W-:Y:S01]  /*17340*/  FADD.FTZ R9, R215, -R4 ;  /* 0x80000004d7097221 */ /* 0x000fe20000010000 */
[----:B------:R3:W-:Y:S01]  /*17350*/  MUFU.EX2 R199, R0 ;  /* 0x0000000000c77308 */ /* 0x0007e20000000800 */
[----:B------:R-:W-:Y:S01]  /*17360*/  FSEL R4, R136, RZ, P1 ;  /* 0x000000ff88047208 */ /* 0x000fe20000800000 */
[--C-:B----4-:R-:W-:Y:S01]  /*17370*/  FFMA.FTZ R3, R21, UR4, -R19.reuse ;  /* 0x0000000415037c23 */ /* 0x110fe20008010813 */
[----:B------:R-:W-:Y:S01]  /*17380*/  FSEL R13, R13, RZ, P1 ;  /* 0x000000ff0d0d7208 */ /* 0x000fe20000800000 */
[----:B--2---:R-:W-:Y:S01]  /*17390*/  FFMA.FTZ R2, R141, UR4, -R19 ;  /* 0x000000048d027c23 */ /* 0x004fe20008010813 */
[----:B------:R-:W-:Y:S01]  /*173a0*/  FSEL R14, R14, RZ, P0 ;  /* 0x000000ff0e0e7208 */ /* 0x000fe20000000000 */
[----:B------:R-:W-:Y:S01]  /*173b0*/  FADD.FTZ R7, R213, -R4 ;  /* 0x80000004d5077221 */ /* 0x000fe20000010000 */
[----:B-1----:R-:W-:Y:S01]  /*173c0*/  LOP3.LUT R12, R12, 0xff, RZ, 0xc0, !PT ;  /* 0x000000ff0c0c7812 */ /* 0x002fe200078ec0ff */
[----:B------:R1:W-:Y:S01]  /*173d0*/  MUFU.EX2 R191, R2 ;  /* 0x0000000200bf7308 */ /* 0x0003e20000000800 */
[----:B------:R-:W-:Y:S01]  /*173e0*/  FFMA.FTZ R4, R28, UR4, -R13 ;  /* 0x000000041c047c23 */ /* 0x000fe2000801080d */
[--C-:B------:R-:W-:Y:S01]  /*173f0*/  FFMA.FTZ R5, R33, UR4, -R14.reuse ;  /* 0x0000000421057c23 */ /* 0x100fe2000801080e */
[----:B------:R-:W-:Y:S01]  /*17400*/  FFMA.FTZ R6, R32, UR4, -R14 ;  /* 0x0000000420067c23 */ /* 0x000fe2000801080e */
[----:B------:R-:W-:Y:S01]  /*17410*/  IMAD R12, R12, 0x10000, R12 ;  /* 0x000100000c0c7824 */ /* 0x000fe200078e020c */
[----:B------:R2:W-:Y:S01]  /*17420*/  MUFU.EX2 R187, R4 ;  /* 0x0000000400bb7308 */ /* 0x0005e20000000800 */
[----:B---3--:R-:W-:Y:S01]  /*17430*/  FFMA.FTZ R0, R140, UR4, -R19 ;  /* 0x000000048c007c23 */ /* 0x008fe20008010813 */
[----:B------:R-:W-:Y:S01]  /*17440*/  FMUL.FTZ R7, R7, UR4 ;  /* 0x0000000407077c20 */ /* 0x000fe20008410000 */
[----:B------:R-:W-:Y:S01]  /*17450*/  MOV R216, R239 ;  /* 0x000000ef00d87202 */ /* 0x000fe20000000f00 */
[----:B------:R3:W-:Y:S01]  /*17460*/  MUFU.EX2 R194, R3 ;  /* 0x0000000300c27308 */ /* 0x0007e20000000800 */
[----:B------:R-:W-:Y:S01]  /*17470*/  HSET2.LE.AND R10, R18, R12, PT ;  /* 0x0000000c120a7233 */ /* 0x000fe20003803000 */
[----:B------:R-:W-:-:S02]  /*17480*/  IMAD.MOV.U32 R215, RZ, RZ, R238 ;  /* 0x000000ffffd77224 */ /* 0x000fc400078e00ee */
[----:B------:R4:W-:Y:S01]  /*17490*/  MUFU.EX2 R193, R0 ;  /* 0x0000000000c17308 */ /* 0x0009e20000000800 */
[----:B-1----:R-:W-:Y:S01]  /*174a0*/  FSEL R2, R137, RZ, P0 ;  /* 0x000000ff89027208 */ /* 0x002fe20000000000 */
[----:B------:R-:W-:Y:S02]  /*174b0*/  IMAD.MOV.U32 R213, RZ, RZ, R237 ;  /* 0x000000ffffd57224 */ /* 0x000fe400078e00ed */
[----:B------:R1:W-:Y:S02]  /*174c0*/  MUFU.EX2 R184, R5 ;  /* 0x0000000500b87308 */ /* 0x0003e40000000800 */
[----:B------:R-:W-:Y:S01]  /*174d0*/  FADD.FTZ R15, R209, -R2 ;  /* 0x80000002d10f7221 */ /* 0x000fe20000010000 */
[--C-:B------:R-:W-:Y:S01]  /*174e0*/  FFMA.FTZ R2, R29, UR4, -R13.reuse ;  /* 0x000000041d027c23 */ /* 0x100fe2000801080d */
[----:B--2---:R-:W-:Y:S01]  /*174f0*/  FFMA.FTZ R4, R31, UR4, -R14 ;  /* 0x000000041f047c23 */ /* 0x004fe2000801080e */
[----:B------:R-:W2:Y:S01]  /*17500*/  MUFU.EX2 R18, R17 ;  /* 0x0000001100127308 */ /* 0x000ea20000000800 */
[----:B---3--:R-:W-:Y:S01]  /*17510*/  FFMA.FTZ R3, R22, UR4, -R13 ;  /* 0x0000000416037c23 */ /* 0x008fe2000801080d */
[----:B------:R-:W-:Y:S01]  /*17520*/  FMUL.FTZ R15, R15, UR4 ;  /* 0x000000040f0f7c20 */ /* 0x000fe20008410000 */
[----:B------:R-:W-:Y:S01]  /*17530*/  IMAD.MOV.U32 R209, RZ, RZ, R236 ;  /* 0x000000ffffd17224 */ /* 0x000fe200078e00ec */
[----:B------:R3:W-:Y:S01]  /*17540*/  MUFU.EX2 R188, R2 ;  /* 0x0000000200bc7308 */ /* 0x0007e20000000800 */
[----:B----4-:R-:W-:Y:S01]  /*17550*/  FFMA.FTZ R0, R138, UR4, -R19 ;  /* 0x000000048a007c23 */ /* 0x010fe20008010813 */
[----:B------:R-:W-:-:S02]  /*17560*/  LEA R138, R250, UR5, 0x1 ;  /* 0x00000005fa8a7c11 */ /* 0x000fc4000f8e08ff */
[----:B------:R4:W-:Y:S01]  /*17570*/  MUFU.EX2 R186, R3 ;  /* 0x0000000300ba7308 */ /* 0x0009e20000000800 */
[----:B-1----:R-:W-:Y:S01]  /*17580*/  FMUL.FTZ R5, R9, UR4 ;  /* 0x0000000409057c20 */ /* 0x002fe20008410000 */
[----:B------:R-:W-:Y:S02]  /*17590*/  IADD3 R21, PT, PT, R138, 0xa040, RZ ;  /* 0x0000a0408a157810 */ /* 0x000fe40007ffe0ff */
[----:B------:R1:W-:Y:S01]  /*175a0*/  MUFU.EX2 R192, R0 ;  /* 0x0000000000c07308 */ /* 0x0003e20000000800 */
[-C--:B--2---:R-:W-:Y:S01]  /*175b0*/  FMUL.FTZ R144, R144, R18.reuse ;  /* 0x0000001290907220 */ /* 0x084fe20000410000 */
[-C--:B------:R-:W-:Y:S02]  /*175c0*/  FMUL.FTZ R145, R145, R18.reuse ;  /* 0x0000001291917220 */ /* 0x080fe40000410000 */
[----:B------:R2:W-:Y:S01]  /*175d0*/  MUFU.EX2 R182, R4 ;  /* 0x0000000400b67308 */ /* 0x0005e20000000800 */
[-C--:B------:R-:W-:Y:S01]  /*175e0*/  FMUL.FTZ R156, R156, R18.reuse ;  /* 0x000000129c9c7220 */ /* 0x080fe20000410000 */
[----:B---3--:R-:W-:Y:S01]  /*175f0*/  FFMA.FTZ R2, R30, UR4, -R13 ;  /* 0x000000041e027c23 */ /* 0x008fe2000801080d */
[-C--:B------:R-:W-:Y:S01]  /*17600*/  FMUL.FTZ R157, R157, R18.reuse ;  /* 0x000000129d9d7220 */ /* 0x080fe20000410000 */
[----:B------:R-:W3:Y:S01]  /*17610*/  LDSM.16.MT88.4 R28, [R138+0xa000] ;  /* 0x00a000008a1c783b */ /* 0x000ee20000004200 */
[----:B------:R-:W5:Y:S01]  /*17620*/  MUFU.EX2 R17, R5 ;  /* 0x0000000500117308 */ /* 0x000f620000000800 */
[--C-:B----4-:R-:W-:Y:S01]  /*17630*/  HSET2.LE.AND R3, R23, R12.reuse, PT ;  /* 0x0000000c17037233 */ /* 0x110fe20003803000 */
[-C--:B------:R-:W-:Y:S01]  /*17640*/  FMUL.FTZ R160, R160, R18.reuse ;  /* 0x00000012a0a07220 */ /* 0x080fe20000410000 */
[----:B------:R-:W-:Y:S01]  /*17650*/  FMUL.FTZ R161, R161, R18 ;  /* 0x00000012a1a17220 */ /* 0x000fe20000410000 */
[----:B------:R4:W-:Y:S01]  /*17660*/  MUFU.EX2 R189, R2 ;  /* 0x0000000200bd7308 */ /* 0x0009e20000000800 */
[----:B-1----:R-:W-:Y:S01]  /*17670*/  F2FP.BF16.F32.PACK_AB R0, R199, R198 ;  /* 0x000000c6c700723e */ /* 0x002fe200000010ff */
[-C--:B------:R-:W-:Y:S01]  /*17680*/  FMUL.FTZ R172, R172, R18.reuse ;  /* 0x00000012acac7220 */ /* 0x080fe20000410000 */
[----:B------:R-:W-:Y:S01]  /*17690*/  FMUL.FTZ R173, R173, R18 ;  /* 0x00000012adad7220 */ /* 0x000fe20000410000 */
[----:B------:R-:W-:Y:S01]  /*176a0*/  MUFU.EX2 R181, R6 ;  /* 0x0000000600b57308 */ /* 0x000fe20000000800 */
[----:B------:R-:W-:Y:S01]  /*176b0*/  LOP3.LUT R10, R0, R10, RZ, 0xc0, !PT ;  /* 0x0000000a000a7212 */ /* 0x000fe200078ec0ff */
[----:B------:R-:W-:Y:S01]  /*176c0*/  FMUL.FTZ R36, R36, R18 ;  /* 0x0000001224247220 */ /* 0x000fe20000410000 */
[----:B------:R-:W-:Y:S01]  /*176d0*/  LOP3.LUT R0, R34, 0xff00ff, RZ, 0xc0, !PT ;  /* 0x00ff00ff22007812 */ /* 0x000fe200078ec0ff */
[----:B------:R-:W1:Y:S01]  /*176e0*/  MUFU.EX2 R16, R7 ;  /* 0x0000000700107308 */ /* 0x000e620000000800 */
[----:B--2---:R-:W-:Y:S01]  /*176f0*/  F2FP.BF16.F32.PACK_AB R4, R197, R195 ;  /* 0x000000c3c504723e */ /* 0x004fe200000010ff */
[-C--:B-----5:R-:W-:Y:S01]  /*17700*/  FMUL.FTZ R146, R146, R17.reuse ;  /* 0x0000001192927220 */ /* 0x0a0fe20000410000 */
[-C--:B------:R-:W-:Y:S01]  /*17710*/  FMUL.FTZ R147, R147, R17.reuse ;  /* 0x0000001193937220 */ /* 0x080fe20000410000 */
[--C-:B------:R-:W-:Y:S01]  /*17720*/  HSET2.LE.AND R0, R0, R12.reuse, PT ;  /* 0x0000000c00007233 */ /* 0x100fe20003803000 */
[-C--:B------:R-:W-:Y:S01]  /*17730*/  FMUL.FTZ R158, R158, R17.reuse ;  /* 0x000000119e9e7220 */ /* 0x080fe20000410000 */
[----:B----4-:R-:W-:Y:S01]  /*17740*/  F2FP.BF16.F32.PACK_AB R2, R192, R194 ;  /* 0x000000c2c002723e */ /* 0x010fe200000010ff */
[----:B------:R-:W-:Y:S01]  /*17750*/  FMUL.FTZ R159, R159, R17 ;  /* 0x000000119f9f7220 */ /* 0x000fe20000410000 */
[----:B------:R-:W-:Y:S01]  /*17760*/  LOP3.LUT R8, R4, R3, RZ, 0xc0, !PT ;  /* 0x0000000304087212 */ /* 0x000fe200078ec0ff */
[----:B------:R-:W2:Y:S01]  /*17770*/  MUFU.EX2 R15, R15 ;  /* 0x0000000f000f7308 */ /* 0x000ea20000000800 */
[--C-:B------:R-:W-:Y:S01]  /*17780*/  HSET2.LE.AND R3, R25, R12.reuse, PT ;  /* 0x0000000c19037233 */ /* 0x100fe20003803000 */
[-C--:B------:R-:W-:Y:S01]  /*17790*/  FMUL.FTZ R162, R162, R17.reuse ;  /* 0x00000011a2a27220 */ /* 0x080fe20000410000 */
[----:B------:R-:W-:Y:S01]  /*177a0*/  F2FP.BF16.F32.PACK_AB R4, R187, R188 ;  /* 0x000000bcbb04723e */ /* 0x000fe200000010ff */
[----:B------:R-:W-:Y:S01]  /*177b0*/  FMUL.FTZ R163, R163, R17 ;  /* 0x00000011a3a37220 */ /* 0x000fe20000410000 */
[----:B------:R-:W-:Y:S01]  /*177c0*/  LOP3.LUT R11, R2, R0, RZ, 0xc0, !PT ;  /* 0x00000000020b7212 */ /* 0x000fe200078ec0ff */
[----:B------:R-:W-:Y:S01]  /*177d0*/  FFMA.FTZ R2, R24, UR4, -R14 ;  /* 0x0000000418027c23 */ /* 0x000fe2000801080e */
[----:B------:R-:W-:Y:S01]  /*177e0*/  LOP3.LUT R4, R4, R3, RZ, 0xc0, !PT ;  /* 0x0000000304047212 */ /* 0x000fe200078ec0ff */
[----:B-1----:R-:W-:Y:S01]  /*177f0*/  FMUL.FTZ R148, R148, R16 ;  /* 0x0000001094947220 */ /* 0x002fe20000410000 */
[--C-:B------:R-:W-:Y:S01]  /*17800*/  HSET2.LE.AND R3, R35, R12.reuse, PT ;  /* 0x0000000c23037233 */ /* 0x100fe20003803000 */
[----:B------:R1:W4:Y:S01]  /*17810*/  MUFU.EX2 R180, R2 ;  /* 0x0000000200b47308 */ /* 0x0003220000000800 */
[----:B------:R-:W-:Y:S01]  /*17820*/  F2FP.BF16.F32.PACK_AB R6, R189, R186 ;  /* 0x000000babd06723e */ /* 0x000fe200000010ff */
[-C--:B------:R-:W-:Y:S01]  /*17830*/  FMUL.FTZ R149, R149, R16.reuse ;  /* 0x0000001095957220 */ /* 0x080fe20000410000 */
[----:B------:R-:W-:Y:S01]  /*17840*/  HSET2.LE.AND R0, R26, R12, PT ;  /* 0x0000000c1a007233 */ /* 0x000fe20003803000 */
[----:B--2---:R-:W-:Y:S01]  /*17850*/  FMUL.FTZ R150, R150, R15 ;  /* 0x0000000f96967220 */ /* 0x004fe20000410000 */
[----:B------:R-:W-:Y:S01]  /*17860*/  LOP3.LUT R6, R6, R3, RZ, 0xc0, !PT ;  /* 0x0000000306067212 */ /* 0x000fe200078ec0ff */
[-C--:B------:R-:W-:Y:S01]  /*17870*/  FMUL.FTZ R151, R151, R15.reuse ;  /* 0x0000000f97977220 */ /* 0x080fe20000410000 */
[----:B------:R-:W-:Y:S01]  /*17880*/  SEL R3, R212, 0xffffffe0, !P4 ;  /* 0xffffffe0d4037807 */ /* 0x000fe20006000000 */
[-C--:B------:R-:W-:Y:S01]  /*17890*/  FMUL.FTZ R152, R152, R16.reuse ;  /* 0x0000001098987220 */ /* 0x080fe20000410000 */
[----:B------:R-:W-:Y:S01]  /*178a0*/  LOP3.LUT R7, R132, 0xff00ff, RZ, 0xc0, !PT ;  /* 0x00ff00ff84077812 */ /* 0x000fe200078ec0ff */
[----:B------:R-:W-:Y:S01]  /*178b0*/  FMUL.FTZ R153, R153, R16 ;  /* 0x0000001099997220 */ /* 0x000fe20000410000 */
[----:B------:R-:W-:Y:S01]  /*178c0*/  FMUL.FTZ R154, R154, R15 ;  /* 0x0000000f9a9a7220 */ /* 0x000fe20000410000 */
[----:B------:R-:W-:-:S02]  /*178d0*/  IMAD.IADD R133, R138, 0x1, R3 ;  /* 0x000000018a857824 */ /* 0x000fc400078e0203 */
[----:B------:R-:W-:Y:S01]  /*178e0*/  FMUL.FTZ R155, R155, R15 ;  /* 0x0000000f9b9b7220 */ /* 0x000fe20000410000 */
[----:B-1----:R-:W-:Y:S01]  /*178f0*/  F2FP.BF16.F32.PACK_AB R2, R193, R191 ;  /* 0x000000bfc102723e */ /* 0x002fe200000010ff */
[-C--:B------:R-:W-:Y:S01]  /*17900*/  FMUL.FTZ R174, R174, R17.reuse ;  /* 0x00000011aeae7220 */ /* 0x080fe20000410000 */
[-C--:B------:R-:W-:Y:S01]  /*17910*/  FMUL.FTZ R175, R175, R17.reuse ;  /* 0x00000011afaf7220 */ /* 0x080fe20000410000 */
[----:B------:R-:W-:Y:S01]  /*17920*/  FMUL.FTZ R37, R37, R18 ;  /* 0x0000001225257220 */ /* 0x000fe20000410000 */
[----:B------:R-:W-:Y:S01]  /*17930*/  LOP3.LUT R9, R2, R0, RZ, 0xc0, !PT ;  /* 0x0000000002097212 */ /* 0x000fe200078ec0ff */
[-C--:B------:R-:W-:Y:S01]  /*17940*/  FMUL.FTZ R38, R38, R17.reuse ;  /* 0x0000001126267220 */ /* 0x080fe20000410000 */
[--C-:B------:R-:W-:Y:S01]  /*17950*/  HSET2.LE.AND R0, R27, R12.reuse, PT ;  /* 0x0000000c1b007233 */ /* 0x100fe20003803000 */
[----:B------:R-:W-:Y:S01]  /*17960*/  FMUL.FTZ R39, R39, R17 ;  /* 0x0000001127277220 */ /* 0x000fe20000410000 */
[----:B------:R-:W-:Y:S01]  /*17970*/  F2FP.BF16.F32.PACK_AB R2, R184, R182 ;  /* 0x000000b6b802723e */ /* 0x000fe200000010ff */
[----:B------:R-:W1:Y:S01]  /*17980*/  LDSM.16.MT88.4 R24, [R133+0xa000] ;  /* 0x00a000008518783b */ /* 0x000e620000004200 */
[----:B------:R-:W-:Y:S01]  /*17990*/  FMUL.FTZ R40, R40, R16 ;  /* 0x0000001028287220 */ /* 0x000fe20000410000 */
[C---:B---3--:R-:W-:Y:S01]  /*179a0*/  HMMA.16816.F32.BF16 R140, R8.reuse, R28, R144 ;  /* 0x0000001c088c723c */ /* 0x048fe20000041890 */
[----:B------:R-:W-:Y:S01]  /*179b0*/  LOP3.LUT R5, R2, R0, RZ, 0xc0, !PT ;  /* 0x0000000002057212 */ /* 0x000fe200078ec0ff */
[-C--:B------:R-:W-:Y:S01]  /*179c0*/  FMUL.FTZ R41, R41, R16.reuse ;  /* 0x0000001029297220 */ /* 0x080fe20000410000 */
[----:B------:R-:W-:Y:S01]  /*179d0*/  HSET2.LE.AND R0, R7, R12, PT ;  /* 0x0000000c07007233 */ /* 0x000fe20003803000 */
[----:B------:R-:W-:Y:S01]  /*179e0*/  FMUL.FTZ R42, R42, R15 ;  /* 0x0000000f2a2a7220 */ /* 0x000fe20000410000 */
[----:B----4-:R-:W-:Y:S01]  /*179f0*/  F2FP.BF16.F32.PACK_AB R2, R180, R181 ;  /* 0x000000b5b402723e */ /* 0x010fe200000010ff */
[----:B------:R-:W-:Y:S01]  /*17a00*/  FMUL.FTZ R43, R43, R15 ;  /* 0x0000000f2b2b7220 */ /* 0x000fe20000410000 */
[----:B------:R-:W-:Y:S01]  /*17a10*/  FMUL.FTZ R164, R164, R16 ;  /* 0x00000010a4a47220 */ /* 0x000fe20000410000 */
[----:B------:R-:W-:Y:S01]  /*17a20*/  HMMA.16816.F32.BF16 R32, R8, R30, R156 ;  /* 0x0000001e0820723c */ /* 0x000fe2000004189c */
[----:B------:R-:W-:Y:S01]  /*17a30*/  LOP3.LUT R7, R2, R0, RZ, 0xc0, !PT ;  /* 0x0000000002077212 */ /* 0x000fe200078ec0ff */
[----:B------:R-:W-:-:S02]  /*17a40*/  VIADD R0, R138, 0xa000 ;  /* 0x0000a0008a007836 */ /* 0x000fc40000000000 */
[-C--:B------:R-:W-:Y:S01]  /*17a50*/  FMUL.FTZ R165, R165, R16.reuse ;  /* 0x00000010a5a57220 */ /* 0x080fe20000410000 */
[-C--:B------:R-:W-:Y:S01]  /*17a60*/  FMUL.FTZ R166, R166, R15.reuse ;  /* 0x0000000fa6a67220 */ /* 0x080fe20000410000 */
[-C--:B------:R-:W-:Y:S01]  /*17a70*/  FMUL.FTZ R167, R167, R15.reuse ;  /* 0x0000000fa7a77220 */ /* 0x080fe20000410000 */
[----:B------:R-:W-:Y:S02]  /*17a80*/  @P2 VIADD R21, R0, 0xffffffc0 ;  /* 0xffffffc000152836 */ /* 0x000fe40000000000 */
[-C--:B------:R-:W-:Y:S01]  /*17a90*/  FMUL.FTZ R168, R168, R16.reuse ;  /* 0x00000010a8a87220 */ /* 0x080fe20000410000 */
[----:B------:R-:W-:Y:S01]  /*17aa0*/  HMMA.16816.F32.BF16 R148, R4, R28, R148 ;  /* 0x0000001c0494723c */ /* 0x000fe20000041894 */
[----:B------:R-:W-:Y:S01]  /*17ab0*/  FMUL.FTZ R169, R169, R16 ;  /* 0x00000010a9a97220 */ /* 0x000fe20000410000 */
[-C--:B------:R-:W-:Y:S01]  /*17ac0*/  FMUL.FTZ R170, R170, R15.reuse ;  /* 0x0000000faaaa7220 */ /* 0x080fe20000410000 */
[----:B------:R-:W-:Y:S02]  /*17ad0*/  IMAD.MOV.U32 R176, RZ, RZ, R140 ;  /* 0x000000ffffb07224 */ /* 0x000fe400078e008c */
[----:B------:R-:W-:Y:S01]  /*17ae0*/  FMUL.FTZ R171, R171, R15 ;  /* 0x0000000fabab7220 */ /* 0x000fe20000410000 */
[----:B------:R-:W-:-:S02]  /*17af0*/  IMAD.MOV.U32 R2, RZ, RZ, R141 ;  /* 0x000000ffff027224 */ /* 0x000fc400078e008d */
[-C--:B------:R-:W-:Y:S01]  /*17b00*/  FMUL.FTZ R124, R124, R16.reuse ;  /* 0x000000107c7c7220 */ /* 0x080fe20000410000 */
[----:B------:R-:W-:Y:S01]  /*17b10*/  IMAD.MOV.U32 R23, RZ, RZ, R143 ;  /* 0x000000ffff177224 */ /* 0x000fe200078e008f */
[----:B------:R-:W-:Y:S01]  /*17b20*/  HMMA.16816.F32.BF16 R152, R4, R30, R152 ;  /* 0x0000001e0498723c */ /* 0x000fe20000041898 */
[----:B------:R-:W-:Y:S02]  /*17b30*/  IMAD.MOV.U32 R22, RZ, RZ, R142 ;  /* 0x000000ffff167224 */ /* 0x000fe400078e008e */
[----:B------:R-:W-:Y:S01]  /*17b40*/  FMUL.FTZ R125, R125, R16 ;  /* 0x000000107d7d7220 */ /* 0x000fe20000410000 */
[----:B------:R-:W2:Y:S01]  /*17b50*/  LDSM.16.MT88.4 R140, [R21] ;  /* 0x00000000158c783b */ /* 0x000ea20000004200 */
[----:B------:R-:W-:Y:S01]  /*17b60*/  MOV R31, R35 ;  /* 0x00000023001f7202 */ /* 0x000fe20000000f00 */
[----:B------:R-:W-:Y:S02]  /*17b70*/  IMAD.MOV.U32 R30, RZ, RZ, R32 ;  /* 0x000000ffff1e7224 */ /* 0x000fe400078e0020 */
[----:B------:R-:W-:Y:S01]  /*17b80*/  FMUL.FTZ R126, R126, R15 ;  /* 0x0000000f7e7e7220 */ /* 0x000fe20000410000 */
[----:B------:R-:W-:-:S02]  /*17b90*/  IMAD.MOV.U32 R29, RZ, RZ, R34 ;  /* 0x000000ffff1d7224 */ /* 0x000fc400078e0022 */
[-C--:B------:R-:W-:Y:S01]  /*17ba0*/  FMUL.FTZ R127, R127, R15.reuse ;  /* 0x0000000f7f7f7220 */ /* 0x080fe20000410000 */
[----:B------:R-:W-:Y:S02]  /*17bb0*/  IMAD.MOV.U32 R28, RZ, RZ, R33 ;  /* 0x000000ffff1c7224 */ /* 0x000fe400078e0021 */
[-C--:B------:R-:W-:Y:S01]  /*17bc0*/  FMUL.FTZ R44, R44, R16.reuse ;  /* 0x000000102c2c7220 */ /* 0x080fe20000410000 */
[----:B------:R-:W-:Y:S02]  /*17bd0*/  IMAD.IADD R132, R3, 0x1, R21 ;  /* 0x0000000103847824 */ /* 0x000fe400078e0215 */
[-C--:B------:R-:W-:Y:S01]  /*17be0*/  FMUL.FTZ R45, R45, R16.reuse ;  /* 0x000000102d2d7220 */ /* 0x080fe20000410000 */
[-C--:B------:R-:W-:Y:S01]  /*17bf0*/  FMUL.FTZ R56, R56, R16.reuse ;  /* 0x0000001038387220 */ /* 0x080fe20000410000 */
[C---:B-1----:R-:W-:Y:S01]  /*17c00*/  HMMA.16816.F32.BF16 R32, R8.reuse, R24, R160 ;  /* 0x000000180820723c */ /* 0x042fe200000418a0 */
        /* <DEDUP_REMOVED lines=8> */
[----:B------:R-:W-:-:S02]  /*17c90*/  IMAD.MOV.U32 R172, RZ, RZ, R31 ;  /* 0x000000ffffac7224 */ /* 0x000fc400078e001f */
[-C--:B------:R-:W-:Y:S01]  /*17ca0*/  FMUL.FTZ R62, R62, R15.reuse ;  /* 0x0000000f3e3e7220 */ /* 0x080fe20000410000 */
[----:B------:R-:W-:Y:S02]  /*17cb0*/  IMAD.MOV.U32 R173, RZ, RZ, R30 ;  /* 0x000000ffffad7224 */ /* 0x000fe400078e001e */
[-C--:B------:R-:W-:Y:S01]  /*17cc0*/  FMUL.FTZ R63, R63, R15.reuse ;  /* 0x0000000f3f3f7220 */ /* 0x080fe20000410000 */
[-C--:B------:R-:W-:Y:S01]  /*17cd0*/  FMUL.FTZ R72, R72, R16.reuse ;  /* 0x0000001048487220 */ /* 0x080fe20000410000 */
[-C--:B------:R-:W-:Y:S01]  /*17ce0*/  FMUL.FTZ R73, R73, R16.reuse ;  /* 0x0000001049497220 */ /* 0x080fe20000410000 */
[-C--:B------:R-:W-:Y:S01]  /*17cf0*/  FMUL.FTZ R74, R74, R15.reuse ;  /* 0x0000000f4a4a7220 */ /* 0x080fe20000410000 */
[----:B------:R-:W-:Y:S01]  /*17d00*/  HMMA.16816.F32.BF16 R164, R4, R24, R164 ;  /* 0x0000001804a4723c */ /* 0x000fe200000418a4 */
[----:B------:R-:W-:Y:S01]  /*17d10*/  FMUL.FTZ R75, R75, R15 ;  /* 0x0000000f4b4b7220 */ /* 0x000fe20000410000 */
[----:B------:R-:W-:Y:S01]  /*17d20*/  FMUL.FTZ R76, R76, R16 ;  /* 0x000000104c4c7220 */ /* 0x000fe20000410000 */
[----:B------:R-:W-:-:S02]  /*17d30*/  IMAD.MOV.U32 R159, RZ, RZ, R33 ;  /* 0x000000ffff9f7224 */ /* 0x000fc400078e0021 */
[-C--:B------:R-:W-:Y:S01]  /*17d40*/  FMUL.FTZ R77, R77, R16.reuse ;  /* 0x000000104d4d7220 */ /* 0x080fe20000410000 */
[----:B------:R-:W-:Y:S02]  /*17d50*/  IMAD.MOV.U32 R158, RZ, RZ, R34 ;  /* 0x000000ffff9e7224 */ /* 0x000fe400078e0022 */
[-C--:B------:R-:W-:Y:S01]  /*17d60*/  FMUL.FTZ R88, R88, R16.reuse ;  /* 0x0000001058587220 */ /* 0x080fe20000410000 */
[----:B------:R-:W-:Y:S01]  /*17d70*/  IMAD.MOV.U32 R157, RZ, RZ, R35 ;  /* 0x000000ffff9d7224 */ /* 0x000fe200078e0023 */
[----:B------:R-:W-:Y:S01]  /*17d80*/  HMMA.16816.F32.BF16 R168, R4, R26, R168 ;  /* 0x0000001a04a8723c */ /* 0x000fe200000418a8 */
[----:B------:R-:W-:Y:S01]  /*17d90*/  IMAD.MOV.U32 R156, RZ, RZ, R32 ;  /* 0x000000ffff9c7224 */ /* 0x000fe200078e0020 */
[----:B------:R-:W1:Y:S01]  /*17da0*/  LDSM.16.MT88.4 R24, [R133+0xb000] ;  /* 0x00b000008518783b */ /* 0x000e620000004200 */
[-C--:B------:R-:W-:Y:S01]  /*17db0*/  FMUL.FTZ R78, R78, R15.reuse ;  /* 0x0000000f4e4e7220 */ /* 0x080fe20000410000 */
[-C--:B------:R-:W-:Y:S01]  /*17dc0*/  FMUL.FTZ R79, R79, R15.reuse ;  /* 0x0000000f4f4f7220 */ /* 0x080fe20000410000 */
[-C--:B------:R-:W-:Y:S01]  /*17dd0*/  FMUL.FTZ R89, R89, R16.reuse ;  /* 0x0000001059597220 */ /* 0x080fe20000410000 */
[----:B------:R-:W3:Y:S01]  /*17de0*/  LDSM.16.MT88.4 R32, [R132] ;  /* 0x000000008420783b */ /* 0x000ee20000004200 */
[-C--:B------:R-:W-:Y:S01]  /*17df0*/  FMUL.FTZ R92, R92, R16.reuse ;  /* 0x000000105c5c7220 */ /* 0x080fe20000410000 */
[-C--:B--2---:R-:W-:Y:S01]  /*17e00*/  HMMA.16816.F32.BF16 R244, R8, R140.reuse, R36 ;  /* 0x0000008c08f4723c */ /* 0x084fe20000041824 */
[-C--:B------:R-:W-:Y:S01]  /*17e10*/  FMUL.FTZ R93, R93, R16.reuse ;  /* 0x000000105d5d7220 */ /* 0x080fe20000410000 */
[----:B------:R-:W-:Y:S01]  /*17e20*/  LDSM.16.MT88.4 R36, [R21+0x1000] ;  /* 0x001000001524783b */ /* 0x000fe20000004200 */
[-C--:B------:R-:W-:Y:S01]  /*17e30*/  FMUL.FTZ R90, R90, R15.reuse ;  /* 0x0000000f5a5a7220 */ /* 0x080fe20000410000 */
[-C--:B------:R-:W-:Y:S01]  /*17e40*/  FMUL.FTZ R91, R91, R15.reuse ;  /* 0x0000000f5b5b7220 */ /* 0x080fe20000410000 */
[-C--:B------:R-:W-:Y:S01]  /*17e50*/  FMUL.FTZ R94, R94, R15.reuse ;  /* 0x0000000f5e5e7220 */ /* 0x080fe20000410000 */
[----:B------:R-:W-:Y:S01]  /*17e60*/  FMUL.FTZ R95, R95, R15 ;  /* 0x0000000f5f5f7220 */ /* 0x000fe20000410000 */
[----:B------:R-:W-:Y:S01]  /*17e70*/  FMUL.FTZ R104, R104, R16 ;  /* 0x0000001068687220 */ /* 0x000fe20000410000 */
[----:B------:R-:W-:Y:S01]  /*17e80*/  HMMA.16816.F32.BF16 R204, R4, R140, R40 ;  /* 0x0000008c04cc723c */ /* 0x000fe20000041828 */
[----:B------:R-:W-:Y:S01]  /*17e90*/  IMAD.MOV.U32 R141, RZ, RZ, R29 ;  /* 0x000000ffff8d7224 */ /* 0x000fe200078e001d */
[----:B------:R-:W2:Y:S01]  /*17ea0*/  LDSM.16.MT88.4 R40, [R132+0x1000] ;  /* 0x001000008428783b */ /* 0x000ea20000004200 */
[----:B------:R-:W-:-:S02]  /*17eb0*/  IMAD.MOV.U32 R140, RZ, RZ, R28 ;  /* 0x000000ffff8c7224 */ /* 0x000fc400078e001c */
[-C--:B------:R-:W-:Y:S01]  /*17ec0*/  FMUL.FTZ R105, R105, R16.reuse ;  /* 0x0000001069697220 */ /* 0x080fe20000410000 */
[-C--:B------:R-:W-:Y:S01]  /*17ed0*/  FMUL.FTZ R106, R106, R15.reuse ;  /* 0x0000000f6a6a7220 */ /* 0x080fe20000410000 */
[----:B------:R-:W4:Y:S01]  /*17ee0*/  LDSM.16.MT88.4 R28, [R138+0xb000] ;  /* 0x00b000008a1c783b */ /* 0x000f220000004200 */
        /* <DEDUP_REMOVED lines=18> */
[----:B------:R-:W-:Y:S01]  /*18010*/  IMAD.MOV.U32 R174, RZ, RZ, R159 ;  /* 0x000000ffffae7224 */ /* 0x000fe200078e009f */
[----:B------:R-:W-:Y:S01]  /*18020*/  MOV R175, R158 ;  /* 0x0000009e00af7202 */ /* 0x000fe20000000f00 */
[-C--:B------:R-:W-:Y:S01]  /*18030*/  FMUL.FTZ R52, R52, R18.reuse ;  /* 0x0000001234347220 */ /* 0x080fe20000410000 */
[----:B-1----:R-:W-:Y:S01]  /*18040*/  HMMA.16816.F32.BF16 R88, R4, R24, R88 ;  /* 0x000000180458723c */ /* 0x002fe20000041858 */
[----:B------:R-:W-:Y:S01]  /*18050*/  FMUL.FTZ R53, R53, R18 ;  /* 0x0000001235357220 */ /* 0x000fe20000410000 */
[-C--:B------:R-:W-:Y:S01]  /*18060*/  FMUL.FTZ R54, R54, R17.reuse ;  /* 0x0000001136367220 */ /* 0x080fe20000410000 */
[----:B------:R-:W-:Y:S01]  /*18070*/  FMUL.FTZ R55, R55, R17 ;  /* 0x0000001137377220 */ /* 0x000fe20000410000 */
[----:B------:R-:W-:-:S02]  /*18080*/  IMAD.MOV.U32 R158, RZ, RZ, R234 ;  /* 0x000000ffff9e7224 */ /* 0x000fc400078e00ea */
[-C--:B------:R-:W-:Y:S01]  /*18090*/  FMUL.FTZ R96, R96, R18.reuse ;  /* 0x0000001260607220 */ /* 0x080fe20000410000 */
[----:B------:R-:W-:Y:S02]  /*180a0*/  IMAD.MOV.U32 R159, RZ, RZ, R235 ;  /* 0x000000ffff9f7224 */ /* 0x000fe400078e00eb */
[-C--:B------:R-:W-:Y:S01]  /*180b0*/  FMUL.FTZ R97, R97, R18.reuse ;  /* 0x0000001261617220 */ /* 0x080fe20000410000 */
[C---:B---3--:R-:W-:Y:S01]  /*180c0*/  HMMA.16816.F32.BF16 R56, R4.reuse, R32, R56 ;  /* 0x000000200438723c */ /* 0x048fe20000041838 */
[-C--:B------:R-:W-:Y:S01]  /*180d0*/  FMUL.FTZ R98, R98, R17.reuse ;  /* 0x0000001162627220 */ /* 0x080fe20000410000 */
[-C--:B------:R-:W-:Y:S01]  /*180e0*/  FMUL.FTZ R99, R99, R17.reuse ;  /* 0x0000001163637220 */ /* 0x080fe20000410000 */
[-C--:B------:R-:W-:Y:S01]  /*180f0*/  FMUL.FTZ R48, R48, R18.reuse ;  /* 0x0000001230307220 */ /* 0x080fe20000410000 */
[-C--:B------:R-:W-:Y:S01]  /*18100*/  FMUL.FTZ R49, R49, R18.reuse ;  /* 0x0000001231317220 */ /* 0x080fe20000410000 */
[-C--:B------:R-:W-:Y:S01]  /*18110*/  FMUL.FTZ R50, R50, R17.reuse ;  /* 0x0000001132327220 */ /* 0x080fe20000410000 */
[----:B------:R-:W-:Y:S01]  /*18120*/  FMUL.FTZ R51, R51, R17 ;  /* 0x0000001133337220 */ /* 0x000fe20000410000 */
[----:B------:R-:W-:Y:S01]  /*18130*/  FMUL.FTZ R68, R68, R18 ;  /* 0x0000001244447220 */ /* 0x000fe20000410000 */
[----:B--2---:R-:W-:Y:S01]  /*18140*/  HMMA.16816.F32.BF16 R144, R4, R42, R124 ;  /* 0x0000002a0490723c */ /* 0x004fe2000004187c */
[----:B------:R-:W-:-:S02]  /*18150*/  IMAD.MOV.U32 R125, RZ, RZ, R2 ;  /* 0x000000ffff7d7224 */ /* 0x000fc400078e0002 */
[----:B------:R-:W-:Y:S01]  /*18160*/  FMUL.FTZ R69, R69, R18 ;  /* 0x0000001245457220 */ /* 0x000fe20000410000 */
[----:B------:R-:W-:-:S04]  /*18170*/  IMAD.WIDE.U32 R2, R203, -0x2daee0ad, RZ ;  /* 0xd2511f53cb027825 */ /* 0x000fc800078e00ff */
[-C--:B------:R-:W-:Y:S01]  /*18180*/  FMUL.FTZ R70, R70, R17.reuse ;  /* 0x0000001146467220 */ /* 0x080fe20000410000 */
[-C--:B------:R-:W-:Y:S01]  /*18190*/  FMUL.FTZ R71, R71, R17.reuse ;  /* 0x0000001147477220 */ /* 0x080fe20000410000 */
[-C--:B------:R-:W-:Y:S01]  /*181a0*/  FMUL.FTZ R80, R80, R18.reuse ;  /* 0x0000001250507220 */ /* 0x080fe20000410000 */
[----:B------:R-:W-:Y:S01]  /*181b0*/  IMAD.MOV.U32 R124, RZ, RZ, R232 ;  /* 0x000000ffff7c7224 */ /* 0x000fe200078e00e8 */
[C---:B------:R-:W-:Y:S01]  /*181c0*/  HMMA.16816.F32.BF16 R60, R4.reuse, R34, R60 ;  /* 0x00000022043c723c */ /* 0x040fe2000004183c */
[----:B------:R-:W-:Y:S02]  /*181d0*/  IMAD.MOV.U32 R127, RZ, RZ, R233 ;  /* 0x000000ffff7f7224 */ /* 0x000fe400078e00e9 */
[-C--:B------:R-:W-:Y:S01]  /*181e0*/  FMUL.FTZ R81, R81, R18.reuse ;  /* 0x0000001251517220 */ /* 0x080fe20000410000 */
[----:B------:R-:W-:Y:S02]  /*181f0*/  IMAD.MOV.U32 R126, RZ, RZ, R176 ;  /* 0x000000ffff7e7224 */ /* 0x000fe400078e00b0 */
        /* <DEDUP_REMOVED lines=21> */
[----:B------:R-:W-:-:S07]  /*18350*/  IMAD.MOV.U32 R203, RZ, RZ, R172 ;  /* 0x000000ffffcb7224 */ /* 0x000fce00078e00ac */
[C---:B------:R-:W-:Y:S08]  /*18360*/  HMMA.16816.F32.BF16 R104, R4.reuse, R36, R104 ;  /* 0x000000240468723c */ /* 0x040ff00000041868 */
[C---:B------:R-:W-:Y:S08]  /*18370*/  HMMA.16816.F32.BF16 R108, R4.reuse, R38, R108 ;  /* 0x00000026046c723c */ /* 0x040ff0000004186c */
[----:B------:R-:W-:Y:S01]  /*18380*/  HMMA.16816.F32.BF16 R120, R4, R40, R120 ;  /* 0x000000280478723c */ /* 0x000fe20000041878 */
[----:B------:R-:W-:Y:S01]  /*18390*/  IMAD.MOV.U32 R6, RZ, RZ, R178 ;  /* 0x000000ffff067224 */ /* 0x000fe200078e00b2 */
[C---:B------:R-:W-:Y:S01]  /*183a0*/  PRMT R5, R2.reuse, 0x7771, RZ ;  /* 0x0000777102057816 */ /* 0x040fe200000000ff */
[----:B------:R-:W-:Y:S01]  /*183b0*/  IMAD.MOV.U32 R7, RZ, RZ, R179 ;  /* 0x000000ffff077224 */ /* 0x000fe200078e00b3 */
[----:B------:R-:W-:Y:S01]  /*183c0*/  PRMT R4, R2, 0x7773, RZ ;  /* 0x0000777302047816 */ /* 0x000fe200000000ff */
[----:B------:R-:W-:-:S02]  /*183d0*/  IMAD.MOV.U32 R7, RZ, RZ, R124 ;  /* 0x000000ffff077224 */ /* 0x000fc400078e007c */
[----:B------:R-:W-:Y:S01]  /*183e0*/  IMAD.MOV.U32 R124, RZ, RZ, R22 ;  /* 0x000000ffff7c7224 */ /* 0x000fe200078e0016 */
[----:B------:R-:W-:Y:S01]  /*183f0*/  HMMA.16816.F32.BF16 R84, R8, R24, R84 ;  /* 0x000000180854723c */ /* 0x000fe20000041854 */
[----:B------:R-:W-:-:S04]  /*18400*/  IADD3 R24, PT, PT, R221, 0x646e171e, RZ ;  /* 0x646e171edd187810 */ /* 0x000fc80007ffe0ff */
[----:B------:R-:W-:Y:S01]  /*18410*/  LOP3.LUT R0, R24, R6, R3, 0x96, !PT ;  /* 0x0000000618007212 */ /* 0x000fe200078e9603 */
[----:B------:R-:W-:Y:S01]  /*18420*/  IMAD.MOV.U32 R3, RZ, RZ, R2 ;  /* 0x000000ffff037224 */ /* 0x000fe200078e0002 */
[----:B------:R-:W-:Y:S01]  /*18430*/  PRMT R2, R2, 0x7772, RZ ;  /* 0x0000777202027816 */ /* 0x000fe200000000ff */
[C---:B------:R-:W-:Y:S01]  /*18440*/  HMMA.16816.F32.BF16 R232, R8.reuse, R34, R64 ;  /* 0x0000002208e8723c */ /* 0x040fe20000041840 */
[----:B------:R-:W-:Y:S01]  /*18450*/  IMAD.MOV.U32 R6, RZ, RZ, R23 ;  /* 0x000000ffff067224 */ /* 0x000fe200078e0017 */
[----:B------:R-:W-:Y:S01]  /*18460*/  LDSM.16.MT88.4 R64, [R132+0x800] ;  /* 0x000800008440783b */ /* 0x000fe20000004200 */
[----:B------:R-:W-:Y:S02]  /*18470*/  LOP3.LUT R3, R3, 0xff, RZ, 0xc0, !PT ;  /* 0x000000ff03037812 */ /* 0x000fe400078ec0ff */
[----:B------:R-:W-:Y:S01]  /*18480*/  PRMT R23, R2, 0x5410, R4 ;  /* 0x0000541002177816 */ /* 0x000fe20000000004 */
[----:B------:R-:W-:Y:S01]  /*18490*/  FFMA.FTZ R2, R201, UR4, -R13 ;  /* 0x00000004c9027c23 */ /* 0x000fe2000801080d */
[----:B------:R-:W-:Y:S01]  /*184a0*/  PRMT R22, R3, 0x5410, R5 ;  /* 0x0000541003167816 */ /* 0x000fe20000000005 */
[----:B------:R-:W-:Y:S01]  /*184b0*/  FFMA.FTZ R3, R202, UR4, -R13 ;  /* 0x00000004ca037c23 */ /* 0x000fe2000801080d */
[----:B------:R-:W-:Y:S01]  /*184c0*/  HMMA.16816.F32.BF16 R236, R8, R32, R52 ;  /* 0x0000002008ec723c */ /* 0x000fe20000041834 */
[--C-:B------:R-:W-:Y:S01]  /*184d0*/  FFMA.FTZ R5, R200, UR4, -R14.reuse ;  /* 0x00000004c8057c23 */ /* 0x100fe2000801080e */
[----:B------:R-:W-:Y:S01]  /*184e0*/  FFMA.FTZ R4, R196, UR4, -R14 ;  /* 0x00000004c4047c23 */ /* 0x000fe2000801080e */
[----:B------:R1:W-:Y:S01]  /*184f0*/  MUFU.EX2 R34, R3 ;  /* 0x0000000300227308 */ /* 0x0003e20000000800 */
[----:B------:R-:W-:-:S02]  /*18500*/  IMAD.MOV.U32 R196, RZ, RZ, R124 ;  /* 0x000000ffffc47224 */ /* 0x000fc400078e007c */
[----:B------:R-:W-:Y:S01]  /*18510*/  IMAD.MOV.U32 R201, RZ, RZ, R140 ;  /* 0x000000ffffc97224 */ /* 0x000fe200078e008c */
[----:B------:R2:W-:Y:S01]  /*18520*/  MUFU.EX2 R35, R2 ;  /* 0x0000000200237308 */ /* 0x0005e20000000800 */
[----:B------:R-:W-:Y:S01]  /*18530*/  HMMA.16816.F32.BF16 R176, R8, R26, R96 ;  /* 0x0000001a08b0723c */ /* 0x000fe20000041860 */
[----:B------:R-:W-:Y:S01]  /*18540*/  IMAD.MOV.U32 R202, RZ, RZ, R141 ;  /* 0x000000ffffca7224 */ /* 0x000fe200078e008d */
[----:B------:R-:W-:Y:S01]  /*18550*/  LDSM.16.MT88.4 R96, [R133+0xb800] ;  /* 0x00b800008560783b */ /* 0x000fe20000004200 */
[----:B------:R3:W-:Y:S01]  /*18560*/  MUFU.EX2 R27, R5 ;  /* 0x00000005001b7308 */ /* 0x0007e20000000800 */
[----:B------:R-:W-:-:S03]  /*18570*/  IMAD.MOV.U32 R200, RZ, RZ, R173 ;  /* 0x000000ffffc87224 */ /* 0x000fc600078e00ad */
[----:B------:R-:W-:Y:S01]  /*18580*/  MUFU.EX2 R26, R4 ;  /* 0x00000004001a7308 */ /* 0x000fe20000000800 */
[C---:B------:R-:W-:Y:S01]  /*18590*/  HMMA.16816.F32.BF16 R240, R8.reuse, R142, R48 ;  /* 0x0000008e08f0723c */ /* 0x040fe20000041830 */
[----:B-1----:R-:W-:Y:S01]  /*185a0*/  FFMA.FTZ R3, R190, UR4, -R13 ;  /* 0x00000004be037c23 */ /* 0x002fe2000801080d */
[----:B------:R-:W-:Y:S02]  /*185b0*/  IMAD.MOV.U32 R190, RZ, RZ, R7 ;  /* 0x000000ffffbe7224 */ /* 0x000fe400078e0007 */
[----:B------:R-:W-:Y:S01]  /*185c0*/  FFMA.FTZ R7, R185, UR4, -R13 ;  /* 0x00000004b9077c23 */ /* 0x000fe2000801080d */
[----:B------:R-:W-:Y:S01]  /*185d0*/  IMAD.MOV.U32 R13, RZ, RZ, R6 ;  /* 0x000000ffff0d7224 */ /* 0x000fe200078e0006 */
[----:B------:R1:W-:Y:S01]  /*185e0*/  MUFU.EX2 R33, R3 ;  /* 0x0000000300217308 */ /* 0x0003e20000000800 */
[C---:B--2---:R-:W-:Y:S01]  /*185f0*/  LOP3.LUT R2, R0.reuse, 0xffff, RZ, 0xc0, !PT ;  /* 0x0000ffff00027812 */ /* 0x044fe200078ec0ff */
[----:B------:R-:W2:Y:S01]  /*18600*/  LDSM.16.MT88.4 R48, [R21+0x800] ;  /* 0x000800001530783b */ /* 0x000ea20000004200 */
[----:B------:R-:W-:Y:S01]  /*18610*/  LOP3.LUT R6, R0, 0xff, RZ, 0xc0, !PT ;  /* 0x000000ff00067812 */ /* 0x000fe200078ec0ff */
[----:B------:R4:W5:Y:S01]  /*18620*/  MUFU.EX2 R32, R7 ;  /* 0x0000000700207308 */ /* 0x0009620000000800 */
[----:B---3--:R-:W-:Y:S01]  /*18630*/  SHF.R.U32.HI R5, RZ, 0x18, R0 ;  /* 0x00000018ff057819 */ /* 0x008fe20000011600 */
[----:B------:R-:W-:Y:S01]  /*18640*/  IMAD.MOV.U32 R185, RZ, RZ, R127 ;  /* 0x000000ffffb97224 */ /* 0x000fe200078e007f */
[----:B------:R-:W-:Y:S01]  /*18650*/  SHF.R.U32.HI R2, RZ, 0x8, R2 ;  /* 0x00000008ff027819 */ /* 0x000fe20000011602 */
[----:B------:R-:W-:Y:S03]  /*18660*/  HMMA.16816.F32.BF16 R68, R8, R28, R68 ;  /* 0x0000001c0844723c */ /* 0x000fe60000041844 */
[----:B------:R-:W-:-:S02]  /*18670*/  PRMT R2, R6, 0x5410, R2 ;  /* 0x0000541006027816 */ /* 0x000fc40000000002 */
[----:B-1----:R-:W-:Y:S01]  /*18680*/  PRMT R3, R0, 0x7632, R3 ;  /* 0x0000763200037816 */ /* 0x002fe20000000003 */
[--C-:B------:R-:W-:Y:S01]  /*18690*/  FFMA.FTZ R0, R183, UR4, -R14.reuse ;  /* 0x00000004b7007c23 */ /* 0x100fe2000801080e */
[----:B------:R-:W-:Y:S01]  /*186a0*/  IMAD.MOV.U32 R183, RZ, RZ, R125 ;  /* 0x000000ffffb77224 */ /* 0x000fe200078e007d */
[C---:B------:R-:W-:Y:S01]  /*186b0*/  HMMA.16816.F32.BF16 R160, R8.reuse, R30, R80 ;  /* 0x0000001e08a0723c */ /* 0x040fe20000041850 */
[----:B------:R-:W-:Y:S01]  /*186c0*/  LOP3.LUT R3, R3, 0xff, RZ, 0xc0, !PT ;  /* 0x000000ff03037812 */ /* 0x000fe200078ec0ff */
[----:B------:R1:W-:Y:S01]  /*186d0*/  MUFU.EX2 R25, R0 ;  /* 0x0000000000197308 */ /* 0x0003e20000000800 */
[----:B----4-:R-:W-:Y:S01]  /*186e0*/  LOP3.LUT R7, R23, 0xff00ff, RZ, 0xc0, !PT ;  /* 0x00ff00ff17077812 */ /* 0x010fe200078ec0ff */
[----:B------:R-:W3:Y:S01]  /*186f0*/  LDSM.16.MT88.4 R80, [R138+0xb800] ;  /* 0x00b800008a50783b */ /* 0x000ee20000004200 */
[----:B------:R-:W-:Y:S01]  /*18700*/  PRMT R4, R3, 0x5410, R5 ;  /* 0x0000541003047816 */ /* 0x000fe20000000005 */
[----:B------:R-:W-:Y:S01]  /*18710*/  FFMA.FTZ R3, R139, UR4, -R14 ;  /* 0x000000048b037c23 */ /* 0x000fe2000801080e */
[----:B------:R-:W-:Y:S01]  /*18720*/  HSET2.LE.AND R5, R22, R12, PT ;  /* 0x0000000c16057233 */ /* 0x000fe20003803000 */
[----:B------:R-:W-:Y:S01]  /*18730*/  HMMA.16816.F32.BF16 R100, R8, R36, R100 ;  /* 0x000000240864723c */ /* 0x000fe20000041864 */
[----:B-----5:R-:W-:Y:S01]  /*18740*/  F2FP.BF16.F32.PACK_AB R6, R32, R33 ;  /* 0x000000212006723e */ /* 0x020fe200000010ff */
[----:B------:R4:W5:Y:S01]  /*18750*/  MUFU.EX2 R22, R3 ;  /* 0x0000000300167308 */ /* 0x0009620000000800 */
[----:B------:R-:W-:Y:S01]  /*18760*/  MOV R14, R126 ;  /* 0x0000007e000e7202 */ /* 0x000fe20000000f00 */
[----:B------:R-:W-:Y:S01]  /*18770*/  IMAD.MOV.U32 R37, RZ, RZ, R174 ;  /* 0x000000ffff257224 */ /* 0x000fe200078e00ae */
[----:B------:R-:W-:Y:S01]  /*18780*/  LOP3.LUT R126, R6, R5, RZ, 0xc0, !PT ;  /* 0x00000005067e7212 */ /* 0x000fe200078ec0ff */
[----:B------:R-:W-:-:S02]  /*18790*/  IMAD.MOV.U32 R5, RZ, RZ, R159 ;  /* 0x000000ffff057224 */ /* 0x000fc400078e009f */
[----:B------:R-:W-:Y:S01]  /*187a0*/  FFMA.FTZ R6, R190, UR4, -R19 ;  /* 0x00000004be067c23 */ /* 0x000fe20008010813 */
[--C-:B-1----:R-:W-:Y:S01]  /*187b0*/  HSET2.LE.AND R0, R2, R12.reuse, PT ;  /* 0x0000000c02007233 */ /* 0x102fe20003803000 */
[C---:B------:R-:W-:Y:S01]  /*187c0*/  HMMA.16816.F32.BF16 R52, R8.reuse, R38, R112 ;  /* 0x000000260834723c */ /* 0x040fe20000041870 */
[----:B------:R-:W-:Y:S01]  /*187d0*/  F2FP.BF16.F32.PACK_AB R2, R35, R34 ;  /* 0x000000222302723e */ /* 0x000fe200000010ff */
[----:B------:R-:W-:Y:S01]  /*187e0*/  IMAD.MOV.U32 R38, RZ, RZ, R175 ;  /* 0x000000ffff267224 */ /* 0x000fe200078e00af */
[----:B------:R-:W-:Y:S01]  /*187f0*/  MOV R36, R156 ;  /* 0x0000009c00247202 */ /* 0x000fe20000000f00 */
[----:B------:R-:W-:Y:S01]  /*18800*/  MUFU.EX2 R6, R6 ;  /* 0x0000000600067308 */ /* 0x000fe20000000800 */
[----:B------:R-:W-:Y:S01]  /*18810*/  LOP3.LUT R124, R2, R0, RZ, 0xc0, !PT ;  /* 0x00000000027c7212 */ /* 0x000fe200078ec0ff */
[----:B------:R-:W-:Y:S01]  /*18820*/  IMAD.MOV.U32 R39, RZ, RZ, R157 ;  /* 0x000000ffff277224 */ /* 0x000fe200078e009d */
[--C-:B----4-:R-:W-:Y:S01]  /*18830*/  HSET2.LE.AND R3, R4, R12.reuse, PT ;  /* 0x0000000c04037233 */ /* 0x110fe20003803000 */
[----:B------:R-:W-:Y:S01]  /*18840*/  HMMA.16816.F32.BF16 R116, R8, R40, R116 ;  /* 0x000000280874723c */ /* 0x000fe20000041874 */
[----:B------:R-:W-:Y:S01]  /*18850*/  HSET2.LE.AND R0, R7, R12, PT ;  /* 0x0000000c07007233 */ /* 0x000fe20003803000 */
[----:B------:R-:W1:Y:S01]  /*18860*/  LDSM.16.MT88.4 R172, [R133+0xa800] ;  /* 0x00a8000085ac783b */ /* 0x000e620000004200 */
[----:B------:R-:W-:-:S02]  /*18870*/  F2FP.BF16.F32.PACK_AB R4, R26, R27 ;  /* 0x0000001b1a04723e */ /* 0x000fc400000010ff */
[----:B-----5:R-:W-:Y:S01]  /*18880*/  F2FP.BF16.F32.PACK_AB R2, R22, R25 ;  /* 0x000000191602723e */ /* 0x020fe200000010ff */
[----:B------:R-:W-:Y:S01]  /*18890*/  LDSM.16.MT88.4 R112, [R21+0x1800] ;  /* 0x001800001570783b */ /* 0x000fe20000004200 */
[----:B------:R-:W-:Y:S01]  /*188a0*/  LOP3.LUT R125, R4, R3, RZ, 0xc0, !PT ;  /* 0x00000003047d7212 */ /* 0x000fe200078ec0ff */
[----:B------:R-:W-:Y:S01]  /*188b0*/  IMAD.MOV.U32 R4, RZ, RZ, R158 ;  /* 0x000000ffff047224 */ /* 0x000fe200078e009e */
[----:B------:R-:W-:Y:S01]  /*188c0*/  LOP3.LUT R127, R2, R0, RZ, 0xc0, !PT ;  /* 0x00000000027f7212 */ /* 0x000fe200078ec0ff */
[----:B------:R-:W-:Y:S01]  /*188d0*/  IMAD.WIDE.U32 R2, R231, -0x2daee0ad, RZ ;  /* 0xd2511f53e7027825 */ /* 0x000fe200078e00ff */
[----:B------:R-:W-:Y:S01]  /*188e0*/  HMMA.16816.F32.BF16 R140, R8, R42, R128 ;  /* 0x0000002a088c723c */ /* 0x000fe20000041880 */
[----:B------:R-:W4:Y:S03]  /*188f0*/  LDSM.16.MT88.4 R156, [R138+0xa800] ;  /* 0x00a800008a9c783b */ /* 0x000f260000004200 */
[----:B------:R-:W-:Y:S01]  /*18900*/  LOP3.LUT R0, R24, R4, R3, 0x96, !PT ;  /* 0x0000000418007212 */ /* 0x000fe200078e9603 */
[----:B------:R-:W-:Y:S01]  /*18910*/  IMAD.MOV.U32 R3, RZ, RZ, R2 ;  /* 0x000000ffff037224 */ /* 0x000fe200078e0002 */
[C---:B------:R-:W-:Y:S01]  /*18920*/  PRMT R5, R2.reuse, 0x7771, RZ ;  /* 0x0000777102057816 */ /* 0x040fe200000000ff */
[----:B------:R-:W5:Y:S01]  /*18930*/  LDSM.16.MT88.4 R28, [R132+0x1800] ;  /* 0x00180000841c783b */ /* 0x000f620000004200 */
[C---:B------:R-:W-:Y:S01]  /*18940*/  PRMT R4, R2.reuse, 0x7773, RZ ;  /* 0x0000777302047816 */ /* 0x040fe200000000ff */
[C---:B--2---:R-:W-:Y:S01]  /*18950*/  HMMA.16816.F32.BF16 R40, R124.reuse, R48, R204 ;  /* 0x000000307c28723c */ /* 0x044fe200000418cc */
[----:B------:R-:W-:Y:S01]  /*18960*/  PRMT R2, R2, 0x7772, RZ ;  /* 0x0000777202027816 */ /* 0x000fe200000000ff */
[----:B------:R-:W-:Y:S01]  /*18970*/  IMAD.MOV.U32 R204, RZ, RZ, R14 ;  /* 0x000000ffffcc7224 */ /* 0x000fe200078e000e */
[----:B------:R-:W-:Y:S01]  /*18980*/  LOP3.LUT R3, R3, 0xff, RZ, 0xc0, !PT ;  /* 0x000000ff03037812 */ /* 0x000fe200078ec0ff */
[----:B------:R-:W-:Y:S01]  /*18990*/  IMAD.MOV.U32 R207, RZ, RZ, R13 ;  /* 0x000000ffffcf7224 */ /* 0x000fe200078e000d */
[----:B------:R-:W-:Y:S01]  /*189a0*/  PRMT R8, R2, 0x5410, R4 ;  /* 0x0000541002087816 */ /* 0x000fe20000000004 */
[----:B------:R-:W-:Y:S01]  /*189b0*/  FFMA.FTZ R4, R226, UR4, -R20 ;  /* 0x00000004e2047c23 */ /* 0x000fe20008010814 */
[C---:B------:R-:W-:Y:S01]  /*189c0*/  LOP3.LUT R2, R0.reuse, 0xffff, RZ, 0xc0, !PT ;  /* 0x0000ffff00027812 */ /* 0x040fe200078ec0ff */
[----:B------:R-:W-:Y:S01]  /*189d0*/  IMAD.MOV.U32 R205, RZ, RZ, R183 ;  /* 0x000000ffffcd7224 */ /* 0x000fe200078e00b7 */
[----:B------:R-:W-:Y:S01]  /*189e0*/  PRMT R7, R3, 0x5410, R5 ;  /* 0x0000541003077816 */ /* 0x000fe20000000005 */
[----:B------:R-:W-:Y:S01]  /*189f0*/  IMAD.MOV.U32 R206, RZ, RZ, R196 ;  /* 0x000000ffffce7224 */ /* 0x000fe200078e00c4 */
[----:B------:R-:W-:Y:S01]  /*18a00*/  SHF.R.U32.HI R2, RZ, 0x8, R2 ;  /* 0x00000008ff027819 */ /* 0x000fe20000011602 */
[----:B---3--:R-:W-:Y:S01]  /*18a10*/  HMMA.16816.F32.BF16 R72, R124, R80, R72 ;  /* 0x000000507c48723c */ /* 0x008fe20000041848 */
[----:B------:R-:W-:-:S02]  /*18a20*/  LOP3.LUT R3, R0, 0xff, RZ, 0xc0, !PT ;  /* 0x000000ff00037812 */ /* 0x000fc400078ec0ff */
[----:B------:R-:W-:Y:S02]  /*18a30*/  SHF.R.U32.HI R5, RZ, 0x18, R0 ;  /* 0x00000018ff057819 */ /* 0x000fe40000011600 */
[----:B------:R-:W-:Y:S01]  /*18a40*/  PRMT R14, R3, 0x5410, R2 ;  /* 0x00005410030e7816 */ /* 0x000fe20000000002 */
[----:B------:R-:W-:Y:S01]  /*18a50*/  FFMA.FTZ R3, R229, UR4, -R20 ;  /* 0x00000004e5037c23 */ /* 0x000fe20008010814 */
[----:B------:R-:W-:Y:S01]  /*18a60*/  PRMT R2, R0, 0x7632, R2 ;  /* 0x0000763200027816 */ /* 0x000fe20000000002 */
[----:B------:R-:W-:Y:S02]  /*18a70*/  HMMA.16816.F32.BF16 R76, R124, R82, R76 ;  /* 0x000000527c4c723c */ /* 0x000fe4000004184c */
[----:B------:R2:W-:Y:S01]  /*18a80*/  MUFU.EX2 R13, R3 ;  /* 0x00000003000d7308 */ /* 0x0005e20000000800 */
[----:B------:R-:W-:Y:S01]  /*18a90*/  LOP3.LUT R0, R2, 0xff, RZ, 0xc0, !PT ;  /* 0x000000ff02007812 */ /* 0x000fe200078ec0ff */
[----:B------:R-:W-:-:S03]  /*18aa0*/  FFMA.FTZ R2, R217, UR4, -R20 ;  /* 0x00000004d9027c23 */ /* 0x000fc60008010814 */
[----:B------:R-:W-:Y:S01]  /*18ab0*/  PRMT R5, R0, 0x5410, R5 ;  /* 0x0000541000057816 */ /* 0x000fe20000000005 */
[----:B------:R3:W-:Y:S01]  /*18ac0*/  MUFU.EX2 R10, R2 ;  /* 0x00000002000a7308 */ /* 0x0007e20000000800 */
[----:B------:R-:W-:Y:S01]  /*18ad0*/  FFMA.FTZ R0, R225, UR4, -R19 ;  /* 0x00000004e1007c23 */ /* 0x000fe20008010813 */
[----:B-1----:R-:W-:Y:S02]  /*18ae0*/  HMMA.16816.F32.BF16 R164, R124, R172, R164 ;  /* 0x000000ac7ca4723c */ /* 0x002fe400000418a4 */
[----:B------:R-:W-:Y:S01]  /*18af0*/  HSET2.LE.AND R5, R5, R12, PT ;  /* 0x0000000c05057233 */ /* 0x000fe20003803000 */
[----:B------:R-:W-:Y:S01]  /*18b00*/  MUFU.EX2 R9, R0 ;  /* 0x0000000000097308 */ /* 0x000fe20000000800 */
[----:B--2---:R-:W-:-:S03]  /*18b10*/  FFMA.FTZ R3, R224, UR4, -R20 ;  /* 0x00000004e0037c23 */ /* 0x004fc60008010814 */
[----:B------:R1:W-:Y:S01]  /*18b20*/  MUFU.EX2 R20, R4 ;  /* 0x0000000400147308 */ /* 0x0003e20000000800 */
[----:B----4-:R-:W-:Y:S03]  /*18b30*/  HMMA.16816.F32.BF16 R148, R124, R156, R148 ;  /* 0x0000009c7c94723c */ /* 0x010fe60000041894 */
[----:B------:R2:W4:Y:S01]  /*18b40*/  MUFU.EX2 R11, R3 ;  /* 0x00000003000b7308 */ /* 0x0005220000000800 */
[----:B---3--:R-:W-:-:S04]  /*18b50*/  FFMA.FTZ R2, R230, UR4, -R19 ;  /* 0x00000004e6027c23 */ /* 0x008fc80008010813 */
[----:B------:R-:W-:Y:S01]  /*18b60*/  HMMA.16816.F32.BF16 R152, R124, R158, R152 ;  /* 0x0000009e7c98723c */ /* 0x000fe20000041898 */
[----:B-1----:R-:W-:-:S07]  /*18b70*/  FFMA.FTZ R4, R185, UR4, -R19 ;  /* 0x00000004b9047c23 */ /* 0x002fce0008010813 */
[C---:B------:R-:W-:Y:S01]  /*18b80*/  HMMA.16816.F32.BF16 R168, R124.reuse, R174, R168 ;  /* 0x000000ae7ca8723c */ /* 0x040fe200000418a8 */
[----:B--2---:R-:W-:Y:S02]  /*18b90*/  LOP3.LUT R3, R8, 0xff00ff, RZ, 0xc0, !PT ;  /* 0x00ff00ff08037812 */ /* 0x004fe400078ec0ff */
[----:B------:R1:W2:Y:S01]  /*18ba0*/  MUFU.EX2 R8, R2 ;  /* 0x0000000200087308 */ /* 0x0002a20000000800 */
[----:B----4-:R-:W-:Y:S02]  /*18bb0*/  F2FP.BF16.F32.PACK_AB R0, R10, R11 ;  /* 0x0000000b0a00723e */ /* 0x010fe400000010ff */
[--C-:B------:R-:W-:Y:S02]  /*18bc0*/  HSET2.LE.AND R3, R3, R12.reuse, PT ;  /* 0x0000000c03037233 */ /* 0x100fe40003803000 */
[C---:B------:R-:W-:Y:S08]  /*18bd0*/  HMMA.16816.F32.BF16 R44, R124.reuse, R50, R44 ;  /* 0x000000327c2c723c */ /* 0x040ff0000004182c */
[----:B------:R-:W-:Y:S01]  /*18be0*/  HMMA.16816.F32.BF16 R56, R124, R64, R56 ;  /* 0x000000407c38723c */ /* 0x000fe20000041838 */
[----:B-1----:R-:W-:-:S02]  /*18bf0*/  HSET2.LE.AND R2, R7, R12, PT ;  /* 0x0000000c07027233 */ /* 0x002fc40003803000 */
[----:B------:R1:W3:Y:S03]  /*18c00*/  MUFU.EX2 R7, R4 ;  /* 0x0000000400077308 */ /* 0x0002e60000000800 */
[----:B------:R-:W-:Y:S01]  /*18c10*/  LOP3.LUT R130, R0, R2, RZ, 0xc0, !PT ;  /* 0x0000000200827212 */ /* 0x000fe200078ec0ff */
[----:B------:R-:W-:Y:S01]  /*18c20*/  FFMA.FTZ R2, R209, R18, R195 ;  /* 0x00000012d1027223 */ /* 0x000fe200000100c3 */
[----:B--2---:R-:W-:Y:S01]  /*18c30*/  F2FP.BF16.F32.PACK_AB R0, R8, R9 ;  /* 0x000000090800723e */ /* 0x004fe200000010ff */
[----:B------:R-:W-:Y:S03]  /*18c40*/  HMMA.16816.F32.BF16 R60, R124, R66, R60 ;  /* 0x000000427c3c723c */ /* 0x000fe6000004183c */
[----:B------:R-:W-:Y:S01]  /*18c50*/  LOP3.LUT R131, R0, R3, RZ, 0xc0, !PT ;  /* 0x0000000300837212 */ /* 0x000fe200078ec0ff */
[----:B------:R-:W-:Y:S01]  /*18c60*/  FFMA.FTZ R3, R216, R15, R182 ;  /* 0x0000000fd8037223 */ /* 0x000fe200000100b6 */
[----:B------:R-:W-:-:S02]  /*18c70*/  F2FP.BF16.F32.PACK_AB R0, R20, R13 ;  /* 0x0000000d1400723e */ /* 0x000fc400000010ff */
[----:B-1----:R-:W-:Y:S01]  /*18c80*/  HSET2.LE.AND R4, R14, R12, PT ;  /* 0x0000000c0e047233 */ /* 0x002fe20003803000 */
[----:B------:R-:W-:Y:S01]  /*18c90*/  FADD.FTZ R12, R197, R2 ;  /* 0x00000002c50c7221 */ /* 0x000fe20000010000 */
[----:B------:R-:W-:Y:S03]  /*18ca0*/  HMMA.16816.F32.BF16 R88, R124, R96, R88 ;  /* 0x000000607c58723c */ /* 0x000fe60000041858 */
[----:B------:R-:W-:Y:S01]  /*18cb0*/  LOP3.LUT R128, R0, R4, RZ, 0xc0, !PT ;  /* 0x0000000400807212 */ /* 0x000fe200078ec0ff */
[----:B------:R-:W-:Y:S01]  /*18cc0*/  FFMA.FTZ R4, R215, R16, R188 ;  /* 0x00000010d7047223 */ /* 0x000fe200000100bc */
[----:B---3--:R-:W-:-:S03]  /*18cd0*/  F2FP.BF16.F32.PACK_AB R0, R6, R7 ;  /* 0x000000070600723e */ /* 0x008fc600000010ff */
[----:B------:R-:W-:Y:S01]  /*18ce0*/  FADD.FTZ R2, R187, R4 ;  /* 0x00000004bb027221 */ /* 0x000fe20000010000 */
[----:B------:R-:W-:Y:S01]  /*18cf0*/  LOP3.LUT R129, R0, R5, RZ, 0xc0, !PT ;  /* 0x0000000500817212 */ /* 0x000fe200078ec0ff */
[----:B------:R-:W-:Y:S01]  /*18d00*/  FFMA.FTZ R0, R213, R17, R191 ;  /* 0x00000011d5007223 */ /* 0x000fe200000100bf */
[----:B------:R-:W-:Y:S01]  /*18d10*/  HMMA.16816.F32.BF16 R92, R124, R98, R92 ;  /* 0x000000627c5c723c */ /* 0x000fe2000004185c */
        /* <DEDUP_REMOVED lines=27> */
[----:B------:R2:W-:Y:S04]  /*18ed0*/  STL [R1+0x34], R4 ;  /* 0x0000340401007387 */ /* 0x0005e80000100800 */
[C---:B------:R-:W-:Y:S01]  /*18ee0*/  HMMA.16816.F32.BF16 R104, R124.reuse, R112, R104 ;  /* 0x000000707c68723c */ /* 0x040fe20000041868 */
[----:B------:R2:W-:Y:S04]  /*18ef0*/  STL [R1+0x38], R3 ;  /* 0x0000380301007387 */ /* 0x0005e80000100800 */
[----:B------:R2:W-:Y:S03]  /*18f00*/  STL [R1+0x30], R2 ;  /* 0x0000300201007387 */ /* 0x0005e60000100800 */
[C---:B------:R-:W-:Y:S01]  /*18f10*/  HMMA.16816.F32.BF16 R108, R124.reuse, R114, R108 ;  /* 0x000000727c6c723c */ /* 0x040fe2000004186c */
[----:B------:R2:W-:Y:S07]  /*18f20*/  STL [R1+0x3c], R0 ;  /* 0x00003c0001007387 */ /* 0x0005ee0000100800 */
[----:B-----5:R-:W-:Y:S08]  /*18f30*/  HMMA.16816.F32.BF16 R120, R124, R28, R120 ;  /* 0x0000001c7c78723c */ /* 0x020ff00000041878 */
        /* <DEDUP_REMOVED lines=18> */
.L_x_2447:
[----:B------:R-:W-:-:S12]  /*19060*/  UIADD3 UR22, UPT, UPT, UR7, -0x1, URZ ;  /* 0xffffffff07167890 */ /* 0x000fd8000fffe0ff */
.L_x_2452:
[----:B------:R-:W-:-:S09]  /*19070*/  UISETP.GE.AND UP0, UPT, UR22, UR19, UPT ;  /* 0x000000131600728c */ /* 0x000fd2000bf06270 */
[----:B------:R-:W-:Y:S05]  /*19080*/  BRA.U !UP0, `(.L_x_2453) ;  /* 0x00000045086c7547 */ /* 0x000fea000b800000 */
[----:B------:R-:W2:Y:S01]  /*19090*/  LDL.LU.64 R12, [R1+0x68] ;  /* 0x00006800010c7983 */ /* 0x000ea20000300a00 */
[----:B------:R-:W3:Y:S03]  /*190a0*/  LDCU UR4, c[0x0][0x440] ;  /* 0x00008800ff0477ac */ /* 0x000ee60008000800 */
[----:B------:R-:W4:Y:S01]  /*190b0*/  LDL.64 R6, [R1+0x48] ;  /* 0x0000480001067983 */ /* 0x000f220000100a00 */
[----:B------:R-:W5:Y:S01]  /*190c0*/  S2R R214, SR_TID.X ;  /* 0x0000000000d67919 */ /* 0x000f620000002100 */
[----:B------:R-:W1:Y:S01]  /*190d0*/  S2R R10, SR_CTAID.X ;  /* 0x00000000000a7919 */ /* 0x000e620000002500 */
[----:B------:R-:W1:Y:S01]  /*190e0*/  S2R R2, SR_CTAID.X ;  /* 0x0000000000027919 */ /* 0x000e620000002500 */
[----:B------:R-:W-:Y:S01]  /*190f0*/  IADD3 R0, PT, PT, R220, -0x61c88647, RZ ;  /* 0x9e3779b9dc007810 */ /* 0x000fe20007ffe0ff */
[----:B------:R-:W5:Y:S01]  /*19100*/  S2UR UR5, SR_CgaCtaId ;  /* 0x00000000000579c3 */ /* 0x000f620000008800 */
[----:B------:R-:W-:Y:S01]  /*19110*/  IMAD.MOV.U32 R132, RZ, RZ, R137 ;  /* 0x000000ffff847224 */ /* 0x000fe200078e0089 */
[----:B------:R-:W4:Y:S01]  /*19120*/  LDL.64 R4, [R1+0x50] ;  /* 0x0000500001047983 */ /* 0x000f220000100a00 */
[----:B------:R-:W-:Y:S01]  /*19130*/  MOV R138, R134 ;  /* 0x00000086008a7202 */ /* 0x000fe20000000f00 */
[----:B------:R-:W-:Y:S01]  /*19140*/  IMAD.MOV.U32 R133, RZ, RZ, R135 ;  /* 0x000000ffff857224 */ /* 0x000fe200078e0087 */
[----:B------:R-:W-:Y:S01]  /*19150*/  MOV R217, 0x40 ;  /* 0x0000004000d97802 */ /* 0x000fe20000000f00 */
[C---:B------:R-:W-:Y:S01]  /*19160*/  VIADD R226, R219.reuse, 0x8 ;  /* 0x00000008dbe27836 */ /* 0x040fe20000000000 */
[C---:B------:R-:W-:Y:S01]  /*19170*/  IADD3 R225, PT, PT, R219.reuse, 0x48, RZ ;  /* 0x00000048dbe17810 */ /* 0x040fe20007ffe0ff */
[----:B------:R-:W-:Y:S01]  /*19180*/  VIADD R224, R219, 0x40 ;  /* 0x00000040dbe07836 */ /* 0x000fe20000000000 */
[----:B------:R-:W-:Y:S01]  /*19190*/  UMOV UR7, 0x400 ;  /* 0x0000040000077882 */ /* 0x000fe20000000000 */
[----:B---3--:R-:W-:Y:S01]  /*191a0*/  ISETP.GE.AND P3, PT, R208, UR4, PT ;  /* 0x00000004d0007c0c */ /* 0x008fe2000bf66270 */
[----:B------:R-:W3:Y:S01]  /*191b0*/  LDCU UR9, c[0x0][0x440] ;  /* 0x00008800ff0977ac */ /* 0x000ee20008000800 */
[----:B------:R-:W1:Y:S01]  /*191c0*/  LDCU UR4, c[0x0][0x45c] ;  /* 0x00008b80ff0477ac */ /* 0x000e620008000800 */
[----:B------:R-:W1:Y:S01]  /*191d0*/  LDCU UR8, c[0x0][0x504] ;  /* 0x0000a080ff0877ac */ /* 0x000e620008000800 */
[--C-:B-----5:R-:W-:Y:S01]  /*191e0*/  SHF.R.U32.HI R9, RZ, 0x5, R214.reuse ;  /* 0x00000005ff097819 */ /* 0x120fe200000116d6 */
[C---:B------:R-:W-:Y:S01]  /*191f0*/  IMAD.SHL.U32 R215, R214.reuse, 0x40, RZ ;  /* 0x00000040d6d77824 */ /* 0x040fe200078e00ff */
[----:B------:R-:W-:Y:S01]  /*19200*/  SHF.R.U32.HI R8, RZ, 0x5, R214 ;  /* 0x00000005ff087819 */ /* 0x000fe200000116d6 */
[----:B------:R-:W-:Y:S01]  /*19210*/  ULEA UR5, UR5, UR7, 0x18 ;  /* 0x0000000705057291 */ /* 0x000fe2000f8ec0ff */
[----:B------:R-:W-:Y:S01]  /*19220*/  LOP3.LUT P0, RZ, R214, 0x2, RZ, 0xc0, !PT ;  /* 0x00000002d6ff7812 */ /* 0x000fe2000780c0ff */
[----:B-1----:R-:W-:Y:S01]  /*19230*/  IMAD R10, R10, 0x8, R9 ;  /* 0x000000080a0a7824 */ /* 0x002fe200078e0209 */
[----:B------:R-:W-:Y:S01]  /*19240*/  LOP3.LUT R216, R215, 0x400, RZ, 0xc0, !PT ;  /* 0x00000400d7d87812 */ /* 0x000fe200078ec0ff */
[----:B------:R-:W-:Y:S01]  /*19250*/  IMAD R2, R2, 0x8, R8 ;  /* 0x0000000802027824 */ /* 0x000fe200078e0208 */
[----:B------:R-:W-:Y:S01]  /*19260*/  SEL R213, R212, 0xffffffe0, !P0 ;  /* 0xffffffe0d4d57807 */ /* 0x000fe20004000000 */
[----:B------:R-:W-:-:S04]  /*19270*/  IMAD.WIDE.U32 R10, R10, -0x326172a9, RZ ;  /* 0xcd9e8d570a0a7825 */ /* 0x000fc800078e00ff */
[----:B------:R-:W-:Y:S01]  /*19280*/  VIADD R2, R2, 0x4 ;  /* 0x0000000402027836 */ /* 0x000fe20000000000 */
[----:B------:R-:W-:-:S03]  /*19290*/  LOP3.LUT R8, R10, R0, RZ, 0x3c, !PT ;  /* 0x000000000a087212 */ /* 0x000fc600078e3cff */
[----:B------:R-:W-:-:S04]  /*192a0*/  IMAD.WIDE.U32 R2, R2, -0x326172a9, RZ ;  /* 0xcd9e8d5702027825 */ /* 0x000fc800078e00ff */
[----:B------:R-:W-:Y:S01]  /*192b0*/  IMAD.MOV.U32 R3, RZ, RZ, R136 ;  /* 0x000000ffff037224 */ /* 0x000fe200078e0088 */
[----:B------:R-:W-:Y:S02]  /*192c0*/  LOP3.LUT R0, R2, R0, RZ, 0x3c, !PT ;  /* 0x0000000002007212 */ /* 0x000fe400078e3cff */
[----:B--2---:R-:W-:-:S05]  /*192d0*/  LOP3.LUT R9, R13, R221, RZ, 0x3c, !PT ;  /* 0x000000dd0d097212 */ /* 0x004fca00078e3cff */
[----:B------:R-:W-:Y:S04]  /*192e0*/  STL [R1+0x28], R9 ;  /* 0x0000280901007387 */ /* 0x000fe80000100800 */
[----:B------:R1:W-:Y:S04]  /*192f0*/  STL [R1+0x24], R8 ;  /* 0x0000240801007387 */ /* 0x0003e80000100800 */
[----:B------:R2:W-:Y:S01]  /*19300*/  STL [R1+0x1c], R0 ;  /* 0x00001c0001007387 */ /* 0x0005e20000100800 */
[----:B-1----:R-:W1:Y:S01]  /*19310*/  LDC.64 R8, c[0x0][0x3c0] ;  /* 0x0000f000ff087b82 */ /* 0x002e620000000a00 */
[----:B--2---:R-:W-:-:S05]  /*19320*/  VIADD R0, R220, 0x3c6ef372 ;  /* 0x3c6ef372dc007836 */ /* 0x004fca0000000000 */
[-C--:B----4-:R-:W-:Y:S02]  /*19330*/  LOP3.LUT R2, R7, R0.reuse, RZ, 0x3c, !PT ;  /* 0x0000000007027212 */ /* 0x090fe400078e3cff */
[----:B------:R-:W-:Y:S01]  /*19340*/  LOP3.LUT R0, R5, R0, RZ, 0x3c, !PT ;  /* 0x0000000005007212 */ /* 0x000fe200078e3cff */
[----:B-1----:R1:W-:Y:S04]  /*19350*/  STL.64 [R1], R8 ;  /* 0x0000000801007387 */ /* 0x0023e80000100a00 */
[----:B------:R1:W-:Y:S04]  /*19360*/  STL [R1+0x20], R2 ;  /* 0x0000200201007387 */ /* 0x0003e80000100800 */
[----:B------:R1:W-:Y:S01]  /*19370*/  STL [R1+0x10], R0 ;  /* 0x0000100001007387 */ /* 0x0003e20000100800 */
[----:B---3--:R-:W-:Y:S05]  /*19380*/  BRA `(.L_x_2454) ;  /* 0x0000000000c07947 */ /* 0x008fea0003800000 */
.L_x_2456:
[----:B------:R-:W2:Y:S01]  /*19390*/  LDL R185, [R1+0x8] ;  /* 0x0000080001b97983 */ /* 0x000ea20000100800 */
[----:B------:R-:W1:Y:S01]  /*193a0*/  LDC.64 R142, c[0x0][0x3b8] ;  /* 0x0000ee00ff8e7b82 */ /* 0x000e620000000a00 */
[----:B------:R-:W-:Y:S01]  /*193b0*/  UIADD3 UR7, UPT, UPT, UR22, -0x1, URZ ;  /* 0xffffffff16077890 */ /* 0x000fe2000fffe0ff */
[----:B------:R-:W-:Y:S02]  /*193c0*/  ISETP.GE.AND P3, PT, R208, UR9, PT ;  /* 0x00000009d0007c0c */ /* 0x000fe4000bf66270 */
[----:B------:R-:W-:Y:S04]  /*193d0*/  LOP3.LUT R178, R229, 0x1f8, RZ, 0xc0, !PT ;  /* 0x000001f8e5b27812 */ /* 0x000fe800078ec0ff */
[----:B------:R-:W-:Y:S04]  /*193e0*/  LOP3.LUT R218, R178, 0x38, R214, 0x78, !PT ;  /* 0x00000038b2da7812 */ /* 0x000fe800078e78d6 */
[----:B------:R-:W-:Y:S04]  /*193f0*/  LOP3.LUT R218, R218, 0x1e00, R229, 0xf8, !PT ;  /* 0x00001e00dada7812 */ /* 0x000fe800078ef8e5 */
[----:B------:R-:W-:Y:S01]  /*19400*/  LEA R218, R218, UR5, 0x1 ;  /* 0x00000005dada7c11 */ /* 0x000fe2000f8e08ff */
[----:B-1----:R-:W-:Y:S04]  /*19410*/  IMAD.WIDE.U32 R176, R142, UR7, RZ ;  /* 0x000000078eb07c25 */ /* 0x002fe8000f8e00ff */
[----:B------:R-:W-:Y:S02]  /*19420*/  IMAD.SHL.U32 R140, R176, 0x20, RZ ;  /* 0x00000020b08c7824 */ /* 0x000fe400078e00ff */
[----:B------:R-:W-:Y:S03]  /*19430*/  IMAD R177, R143, UR7, R177 ;  /* 0x000000078fb17c24 */ /* 0x000fe6000f8e02b1 */
[-C--:B------:R-:W-:Y:S02]  /*19440*/  @!P3 LEA R180, P4, R142, R140.reuse, 0x4 ;  /* 0x0000008c8eb4b211 */ /* 0x080fe400078820ff */
[----:B------:R-:W-:Y:S02]  /*19450*/  SHF.L.U64.HI R176, R176, 0x5, R177 ;  /* 0x00000005b0b07819 */ /* 0x000fe400000102b1 */
[C---:B------:R-:W-:Y:S02]  /*19460*/  @!P1 LEA R177, P0, R142.reuse, R140, 0x4 ;  /* 0x0000008c8eb19211 */ /* 0x040fe400078020ff */
[CCC-:B------:R-:W-:Y:S02]  /*19470*/  @!P3 LEA.HI.X R183, R142.reuse, R176.reuse, R143.reuse, 0x4, P4 ;  /* 0x000000b08eb7b211 */ /* 0x1c0fe400020f248f */
[----:B------:R-:W-:Y:S02]  /*19480*/  @!P1 LEA.HI.X R143, R142, R176, R143, 0x4, P0 ;  /* 0x000000b08e8f9211 */ /* 0x000fe400000f248f */
[CC--:B--2---:R-:W-:Y:S02]  /*19490*/  @!P1 LEA R178, P0, R140.reuse, R185.reuse, 0x1 ;  /* 0x000000b98cb29211 */ /* 0x0c4fe400078008ff */
[CC--:B------:R-:W-:Y:S02]  /*194a0*/  @!P3 LEA R182, P4, R140.reuse, R185.reuse, 0x1 ;  /* 0x000000b98cb6b211 */ /* 0x0c0fe400078808ff */
[CCC-:B------:R-:W-:Y:S02]  /*194b0*/  @!P1 LEA.HI.X R179, R140.reuse, R252.reuse, R176.reuse, 0x1, P0 ;  /* 0x000000fc8cb39211 */ /* 0x1c0fe400000f0cb0 */
[-C--:B------:R-:W-:Y:S02]  /*194c0*/  @!P3 LEA.HI.X R181, R140, R252.reuse, R176, 0x1, P4 ;  /* 0x000000fc8cb5b211 */ /* 0x080fe400020f0cb0 */
[CC--:B------:R-:W-:Y:S02]  /*194d0*/  @!P3 LEA R176, P4, R180.reuse, R185.reuse, 0x1 ;  /* 0x000000b9b4b0b211 */ /* 0x0c0fe400078808ff */
[C---:B------:R-:W-:Y:S02]  /*194e0*/  @!P1 LEA R142, P0, R177.reuse, R185, 0x1 ;  /* 0x000000b9b18e9211 */ /* 0x040fe400078008ff */
[-C--:B------:R-:W-:Y:S01]  /*194f0*/  @!P3 LEA.HI.X R140, R180, R252.reuse, R183, 0x1, P4 ;  /* 0x000000fcb48cb211 */ /* 0x080fe200020f0cb7 */
[----:B------:R-:W-:Y:S01]  /*19500*/  @!P3 IMAD.MOV.U32 R180, RZ, RZ, R182 ;  /* 0x000000ffffb4b224 */ /* 0x000fe200078e00b6 */
[----:B------:R-:W-:Y:S03]  /*19510*/  @!P1 LEA.HI.X R143, R177, R252, R143, 0x1, P0 ;  /* 0x000000fcb18f9211 */ /* 0x000fe600000f0c8f */
[----:B------:R-:W-:Y:S01]  /*19520*/  @!P3 IMAD.MOV.U32 R177, RZ, RZ, R140 ;  /* 0x000000ffffb1b224 */ /* 0x000fe200078e008c */
        /* <DEDUP_REMOVED lines=22> */
.L_x_2454:
[----:B--2---:R-:W2:Y:S01]  /*19690*/  LDL R6, [R1] ;  /* 0x0000000001067983 */ /* 0x004ea20000100800 */
[C---:B------:R-:W-:Y:S01]  /*196a0*/  IMAD.SHL.U32 R229, R214.reuse, 0x8, RZ ;  /* 0x00000008d6e57824 */ /* 0x040fe200078e00ff */
[----:B------:R-:W-:Y:S04]  /*196b0*/  DEPBAR.LE SB0, 0x0 ;  /* 0x000080000000791a */ /* 0x000fe80000000000 */
[----:B------:R-:W3:Y:S01]  /*196c0*/  LDL R7, [R1+0x4] ;  /* 0x0000040001077983 */ /* 0x000ee20000100800 */
[----:B------:R-:W-:Y:S01]  /*196d0*/  LOP3.LUT R208, R229, 0x38, RZ, 0xc0, !PT ;  /* 0x00000038e5d07812 */ /* 0x000fe200078ec0ff */
[----:B------:R-:W-:Y:S01]  /*196e0*/  IMAD.SHL.U32 R11, R214, 0x20, RZ ;  /* 0x00000020d60b7824 */ /* 0x000fe200078e00ff */
[----:B------:R-:W-:Y:S02]  /*196f0*/  SHF.R.U32.HI R210, RZ, 0x1, R214 ;  /* 0x00000001ffd27819 */ /* 0x000fe400000116d6 */
[----:B-1----:R-:W4:Y:S01]  /*19700*/  LDL R8, [R1+0x18] ;  /* 0x0000180001087983 */ /* 0x002f220000100800 */
[----:B------:R-:W-:Y:S01]  /*19710*/  LOP3.LUT R0, R208, 0x40, RZ, 0xfc, !PT ;  /* 0x00000040d0007812 */ /* 0x000fe200078efcff */
[----:B------:R-:W-:Y:S01]  /*19720*/  IMAD.SHL.U32 R236, R214, 0x2, RZ ;  /* 0x00000002d6ec7824 */ /* 0x000fe200078e00ff */
[----:B------:R-:W-:Y:S02]  /*19730*/  LOP3.LUT R211, R11, 0x7c00, RZ, 0xc0, !PT ;  /* 0x00007c000bd37812 */ /* 0x000fe400078ec0ff */
[----:B------:R-:W5:Y:S01]  /*19740*/  LDL R12, [R1+0x14] ;  /* 0x00001400010c7983 */ /* 0x000f620000100800 */
[----:B------:R-:W-:Y:S01]  /*19750*/  BAR.SYNC.DEFER_BLOCKING 0x0 ;  /* 0x0000000000007b1d */ /* 0x000fe20000010000 */
[----:B------:R-:W-:Y:S01]  /*19760*/  ISETP.GE.AND P1, PT, R0, UR9, PT ;  /* 0x0000000900007c0c */ /* 0x000fe2000bf26270 */
[----:B------:R-:W-:Y:S02]  /*19770*/  UIADD3 UR7, UPT, UPT, UR21, UR8, URZ ;  /* 0x0000000815077290 */ /* 0x000fe4000fffe0ff */
[----:B------:R-:W-:Y:S02]  /*19780*/  UISETP.GT.AND UP0, UPT, UR22, UR19, UPT ;  /* 0x000000131600728c */ /* 0x000fe4000bf04270 */
[----:B------:R-:W-:Y:S05]  /*19790*/  STL [R1+0xc], R229 ;  /* 0x00000ce501007387 */ /* 0x000fea0000100800 */
[----:B------:R1:W-:Y:S05]  /*197a0*/  STL [R1+0x2c], R0 ;  /* 0x00002c0001007387 */ /* 0x0003ea0000100800 */
[----:B------:R-:W5:Y:S05]  /*197b0*/  LDL R237, [R1+0x28] ;  /* 0x0000280001ed7983 */ /* 0x000f6a0000100800 */
[----:B------:R-:W5:Y:S05]  /*197c0*/  LDL R235, [R1+0x24] ;  /* 0x0000240001eb7983 */ /* 0x000f6a0000100800 */
[----:B------:R-:W5:Y:S05]  /*197d0*/  LDL R234, [R1+0x20] ;  /* 0x0000200001ea7983 */ /* 0x000f6a0000100800 */
[----:B------:R-:W5:Y:S05]  /*197e0*/  LDL R233, [R1+0x1c] ;  /* 0x00001c0001e97983 */ /* 0x000f6a0000100800 */
[----:B------:R-:W5:Y:S05]  /*197f0*/  LDL R232, [R1+0x10] ;  /* 0x0000100001e87983 */ /* 0x000f6a0000100800 */
[----:B------:R-:W5:Y:S05]  /*19800*/  LDL.64 R230, [R1+0x58] ;  /* 0x0000580001e67983 */ /* 0x000f6a0000100a00 */
[----:B------:R-:W-:Y:S01]  /*19810*/  STL [R1+0x44], R236 ;  /* 0x000044ec01007387 */ /* 0x000fe20000100800 */
[----:B--2---:R-:W-:Y:S04]  /*19820*/  IMAD.WIDE.U32 R4, R6, UR22, RZ ;  /* 0x0000001606047c25 */ /* 0x004fe8000f8e00ff */
[----:B-1----:R-:W-:Y:S02]  /*19830*/  IMAD.SHL.U32 R0, R4, 0x20, RZ ;  /* 0x0000002004007824 */ /* 0x002fe400078e00ff */
[----:B---3--:R-:W-:Y:S03]  /*19840*/  IMAD R5, R7, UR22, R5 ;  /* 0x0000001607057c24 */ /* 0x008fe6000f8e0205 */
[----:B----4-:R-:W-:Y:S02]  /*19850*/  @!P3 LEA R10, P4, R0, R8, 0x1 ;  /* 0x00000008000ab211 */ /* 0x010fe400078808ff */
[----:B------:R-:W-:Y:S02]  /*19860*/  SHF.L.U64.HI R2, R4, 0x5, R5 ;  /* 0x0000000504027819 */ /* 0x000fe40000010205 */
[----:B------:R-:W-:Y:S02]  /*19870*/  LEA R4, P0, R6, R0, 0x4 ;  /* 0x0000000006047211 */ /* 0x000fe400078020ff */
[----:B-----5:R-:W-:Y:S02]  /*19880*/  @!P3 LEA.HI.X R5, R0, R12, R2, 0x1, P4 ;  /* 0x0000000c0005b211 */ /* 0x020fe400020f0c02 */
[----:B------:R-:W-:Y:S02]  /*19890*/  LEA.HI.X R7, R6, R2, R7, 0x4, P0 ;  /* 0x0000000206077211 */ /* 0x000fe400000f2407 */
[-C--:B------:R-:W-:Y:S02]  /*198a0*/  LEA R6, P2, R4, R8.reuse, 0x1 ;  /* 0x0000000804067211 */ /* 0x080fe400078408ff */
[----:B------:R-:W-:Y:S02]  /*198b0*/  @!P1 LEA R8, P0, R0, R8, 0x1 ;  /* 0x0000000800089211 */ /* 0x000fe400078008ff */
[-C--:B------:R-:W-:Y:S01]  /*198c0*/  LEA.HI.X R7, R4, R12.reuse, R7, 0x1, P2 ;  /* 0x0000000c04077211 */ /* 0x080fe200010f0c07 */
[----:B------:R-:W-:Y:S01]  /*198d0*/  @!P3 IMAD.MOV.U32 R4, RZ, RZ, R10 ;  /* 0x000000ffff04b224 */ /* 0x000fe200078e000a */
[----:B------:R-:W-:Y:S02]  /*198e0*/  @!P1 LEA.HI.X R9, R0, R12, R2, 0x1, P0 ;  /* 0x0000000c00099211 */ /* 0x000fe400000f0c02 */
[----:B------:R-:W-:Y:S02]  /*198f0*/  LOP3.LUT R2, R210, 0x8, RZ, 0xc0, !PT ;  /* 0x00000008d2027812 */ /* 0x000fe400078ec0ff */
[----:B------:R-:W-:Y:S01]  /*19900*/  @!PT LDS RZ, [RZ] ;  /* 0x00000000fffff984 */ /* 0x000fe20000000800 */
[----:B------:R-:W-:Y:S01]  /*19910*/  @!PT LDS RZ, [RZ] ;  /* 0x00000000fffff984 */ /* 0x000fe20000000800 */
[----:B------:R-:W-:Y:S01]  /*19920*/  @!PT LDS RZ, [RZ] ;  /* 0x00000000fffff984 */ /* 0x000fe20000000800 */
[----:B------:R1:W-:Y:S01]  /*19930*/  @!P3 LDGSTS.E.BYPASS.LTC128B.128 [R218+0xa000], desc[UR28][R4.64] ;  /* 0x0a00000004dabfae */ /* 0x0003e2000b981a1c */
[----:B------:R-:W-:Y:S02]  /*19940*/  LOP3.LUT R0, R208, 0x1c0, R215, 0xf8, !PT ;  /* 0x000001c0d0007812 */ /* 0x000fe400078ef8d7 */
[----:B------:R-:W-:Y:S02]  /*19950*/  LOP3.LUT P2, RZ, R214, 0x4, RZ, 0xc0, !PT ;  /* 0x00000004d6ff7812 */ /* 0x000fe4000784c0ff */
[----:B------:R-:W-:Y:S01]  /*19960*/  @P3 STS.128 [R218+0xa000], RZ ;  /* 0x00a000ffda003388 */ /* 0x000fe20000000c00 */
[C---:B------:R-:W-:Y:S02]  /*19970*/  LOP3.LUT R209, R0.reuse, R2, RZ, 0x3c, !PT ;  /* 0x0000000200d17212 */ /* 0x040fe400078e3cff */
[----:B------:R-:W-:Y:S02]  /*19980*/  LOP3.LUT R2, R0, 0x8, R214, 0x78, !PT ;  /* 0x0000000800027812 */ /* 0x000fe400078e78d6 */
[----:B------:R-:W-:Y:S01]  /*19990*/  @!PT LDS RZ, [RZ] ;  /* 0x00000000fffff984 */ /* 0x000fe20000000800 */
[----:B------:R-:W-:Y:S01]  /*199a0*/  @!PT LDS RZ, [RZ] ;  /* 0x00000000fffff984 */ /* 0x000fe20000000800 */
[----:B------:R-:W-:Y:S01]  /*199b0*/  @!PT LDS RZ, [RZ] ;  /* 0x00000000fffff984 */ /* 0x000fe20000000800 */
[----:B------:R-:W-:Y:S01]  /*199c0*/  @!P1 LDGSTS.E.BYPASS.LTC128B.128 [R218+0xb000], desc[UR28][R8.64+0x80] ;  /* 0x0b00008008da9fae */ /* 0x000fe2000b981a1c */
[----:B------:R-:W-:Y:S04]  /*199d0*/  SEL R20, R217, 0xffffffc0, !P2 ;  /* 0xffffffc0d9147807 */ /* 0x000fe80005000000 */
[----:B------:R-:W-:Y:S01]  /*199e0*/  @P1 STS.128 [R218+0xb000], RZ ;  /* 0x00b000ffda001388 */ /* 0x000fe20000000c00 */
[----:B------:R-:W-:Y:S04]  /*199f0*/  IMAD R2, R2, 0x2, R216 ;  /* 0x0000000202027824 */ /* 0x000fe800078e02d8 */
[----:B------:R-:W-:Y:S01]  /*19a00*/  @!PT LDS RZ, [RZ] ;  /* 0x00000000fffff984 */ /* 0x000fe20000000800 */
[----:B------:R-:W-:Y:S01]  /*19a10*/  @!PT LDS RZ, [RZ] ;  /* 0x00000000fffff984 */ /* 0x000fe20000000800 */
[----:B------:R-:W-:Y:S01]  /*19a20*/  @!PT LDS RZ, [RZ] ;  /* 0x00000000fffff984 */ /* 0x000fe20000000800 */
[----:B------:R-:W-:Y:S01]  /*19a30*/  @!P3 LDGSTS.E.BYPASS.LTC128B.128 [R218+0xa800], desc[UR28][R6.64] ;  /* 0x0a80000006dabfae */ /* 0x000fe2000b981a1c */
[----:B------:R-:W-:Y:S04]  /*19a40*/  VIADD R21, R2, UR5 ;  /* 0x0000000502157c36 */ /* 0x000fe80008000000 */
[----:B------:R-:W-:Y:S01]  /*19a50*/  @P3 STS.128 [R218+0xa800], RZ ;  /* 0x00a800ffda003388 */ /* 0x000fe20000000c00 */
[C---:B------:R-:W-:Y:S02]  /*19a60*/  IMAD.IADD R136, R21.reuse, 0x1, R213 ;  /* 0x0000000115887824 */ /* 0x040fe400078e02d5 */
[----:B------:R-:W-:Y:S02]  /*19a70*/  IMAD.IADD R134, R21, 0x1, R20 ;  /* 0x0000000115867824 */ /* 0x000fe400078e0214 */
[----:B------:R-:W-:Y:S01]  /*19a80*/  @!PT LDS RZ, [RZ] ;  /* 0x00000000fffff984 */ /* 0x000fe20000000800 */
[----:B------:R-:W-:Y:S01]  /*19a90*/  @!PT LDS RZ, [RZ] ;  /* 0x00000000fffff984 */ /* 0x000fe20000000800 */
[----:B------:R-:W-:Y:S01]  /*19aa0*/  @!PT LDS RZ, [RZ] ;  /* 0x00000000fffff984 */ /* 0x000fe20000000800 */
[----:B------:R2:W-:Y:S01]  /*19ab0*/  @!P1 LDGSTS.E.BYPASS.LTC128B.128 [R218+0xb800], desc[UR28][R6.64+0x80] ;  /* 0x0b80008006da9fae */ /* 0x0005e2000b981a1c */
[----:B-1----:R-:W-:Y:S04]  /*19ac0*/  LOP3.LUT R4, R211, 0x200, R215, 0xf8, !PT ;  /* 0x00000200d3047812 */ /* 0x002fe800078ef8d7 */
[----:B------:R-:W-:Y:S01]  /*19ad0*/  @P1 STS.128 [R218+0xb800], RZ ;  /* 0x00b800ffda001388 */ /* 0x000fe20000000c00 */
[C---:B------:R-:W-:Y:S01]  /*19ae0*/  IMAD.IADD R139, R213.reuse, 0x1, R134 ;  /* 0x00000001d58b7824 */ /* 0x040fe200078e0286 */
[----:B------:R-:W-:Y:S03]  /*19af0*/  LOP3.LUT R0, R4, R209, RZ, 0xfc, !PT ;  /* 0x000000d104007212 */ /* 0x000fe600078efcff */
[----:B------:R-:W-:Y:S01]  /*19b00*/  LDSM.16.M88.4 R16, [R2+UR5+0x8000] ;  /* 0x008000050210783b */ /* 0x000fe20008000200 */
[----:B------:R-:W-:Y:S04]  /*19b10*/  LEA R0, R0, UR5, 0x1 ;  /* 0x0000000500007c11 */ /* 0x000fe8000f8e08ff */
[----:B------:R-:W-:Y:S01]  /*19b20*/  LDSM.16.M88.4 R140, [R2+UR5+0x8800] ;  /* 0x00880005028c783b */ /* 0x000fe20008000200 */
[C-C-:B------:R-:W-:Y:S04]  /*19b30*/  IMAD.IADD R135, R213.reuse, 0x1, R0.reuse ;  /* 0x00000001d5877824 */ /* 0x140fe800078e0200 */
[----:B------:R-:W2:Y:S01]  /*19b40*/  LDSM.16.M88.4 R32, [R0] ;  /* 0x000000000020783b */ /* 0x000ea20000000200 */
[----:B------:R-:W-:Y:S04]  /*19b50*/  IMAD.IADD R204, R20, 0x1, R0 ;  /* 0x0000000114cc7824 */ /* 0x000fe800078e0200 */
[----:B------:R-:W1:Y:S01]  /*19b60*/  LDSM.16.M88.4 R28, [R0+0x2000] ;  /* 0x00200000001c783b */ /* 0x000e620000000200 */
[----:B------:R-:W-:Y:S04]  /*19b70*/  IMAD.IADD R137, R213, 0x1, R204 ;  /* 0x00000001d5897824 */ /* 0x000fe800078e02cc */
[----:B------:R-:W0:Y:S05]  /*19b80*/  LDGDEPBAR ;  /* 0x00000000000079af */ /* 0x000e2a0000000000 */
[----:B------:R-:W-:Y:S05]  /*19b90*/  LDSM.16.M88.4 R176, [R135] ;  /* 0x0000000087b0783b */ /* 0x000fea0000000200 */
[----:B------:R-:W3:Y:S05]  /*19ba0*/  LDSM.16.M88.4 R180, [R136+0x8000] ;  /* 0x0080000088b4783b */ /* 0x000eea0000000200 */
[----:B------:R-:W4:Y:S05]  /*19bb0*/  LDSM.16.M88.4 R184, [R135+0x2000] ;  /* 0x0020000087b8783b */ /* 0x000f2a0000000200 */
[----:B------:R-:W5:Y:S05]  /*19bc0*/  LDSM.16.M88.4 R188, [R136+0x8800] ;  /* 0x0088000088bc783b */ /* 0x000f6a0000000200 */
[----:B------:R-:W-:Y:S05]  /*19bd0*/  LDSM.16.M88.4 R192, [R204] ;  /* 0x00000000ccc0783b */ /* 0x000fea0000000200 */
[----:B------:R-:W5:Y:S01]  /*19be0*/  LDSM.16.M88.4 R196, [R134+0x8000] ;  /* 0x0080000086c4783b */ /* 0x000f620000000200 */
[-C--:B--2---:R-:W-:Y:S04]  /*19bf0*/  HMMA.16816.F32.BF16 R4, R32, R16.reuse, RZ ;  /* 0x000000102004723c */ /* 0x084fe800000418ff */
[----:B------:R-:W2:Y:S04]  /*19c00*/  LDSM.16.M88.4 R200, [R204+0x2000] ;  /* 0x00200000ccc8783b */ /* 0x000ea80000000200 */
[C---:B-1----:R-:W-:Y:S08]  /*19c10*/  HMMA.16816.F32.BF16 R8, R28.reuse, R16, RZ ;  /* 0x000000101c08723c */ /* 0x042ff000000418ff */
[-C--:B------:R-:W-:Y:S08]  /*19c20*/  HMMA.16816.F32.BF16 R12, R28, R18.reuse, RZ ;  /* 0x000000121c0c723c */ /* 0x080ff000000418ff */
[C---:B------:R-:W-:Y:S08]  /*19c30*/  HMMA.16816.F32.BF16 R16, R32.reuse, R18, RZ ;  /* 0x000000122010723c */ /* 0x040ff000000418ff */
[-C--:B------:R-:W-:Y:S08]  /*19c40*/  HMMA.16816.F32.BF16 R20, R32, R140.reuse, RZ ;  /* 0x0000008c2014723c */ /* 0x080ff000000418ff */
[C---:B------:R-:W-:Y:S08]  /*19c50*/  HMMA.16816.F32.BF16 R24, R28.reuse, R140, RZ ;  /* 0x0000008c1c18723c */ /* 0x040ff000000418ff */
[-C--:B------:R-:W-:Y:S08]  /*19c60*/  HMMA.16816.F32.BF16 R28, R28, R142.reuse, RZ ;  /* 0x0000008e1c1c723c */ /* 0x080ff000000418ff */
[----:B------:R-:W-:Y:S01]  /*19c70*/  HMMA.16816.F32.BF16 R32, R32, R142, RZ ;  /* 0x0000008e2020723c */ /* 0x000fe200000418ff */
[----:B------:R-:W1:Y:S07]  /*19c80*/  LDSM.16.M88.4 R140, [R134+0x8800] ;  /* 0x00880000868c783b */ /* 0x000e6e0000000200 */
        /* <DEDUP_REMOVED lines=10> */
[----:B------:R-:W3:Y:S05]  /*19d30*/  LDSM.16.M88.4 R176, [R137] ;  /* 0x0000000089b0783b */ /* 0x000eea0000000200 */
[----:B------:R-:W4:Y:S02]  /*19d40*/  LDSM.16.M88.4 R188, [R139+0x8800] ;  /* 0x008800008bbc783b */ /* 0x000f240000000200 */
[-C--:B------:R-:W-:Y:S08]  /*19d50*/  HMMA.16816.F32.BF16 R4, R192, R196.reuse, R4 ;  /* 0x000000c4c004723c */ /* 0x080ff00000041804 */
[C---:B--2---:R-:W-:Y:S08]  /*19d60*/  HMMA.16816.F32.BF16 R8, R200.reuse, R196, R8 ;  /* 0x000000c4c808723c */ /* 0x044ff00000041808 */
[-C--:B------:R-:W-:Y:S08]  /*19d70*/  HMMA.16816.F32.BF16 R12, R200, R198.reuse, R12 ;  /* 0x000000c6c80c723c */ /* 0x080ff0000004180c */
[C---:B------:R-:W-:Y:S01]  /*19d80*/  HMMA.16816.F32.BF16 R16, R192.reuse, R198, R16 ;  /* 0x000000c6c010723c */ /* 0x040fe20000041810 */
[----:B------:R-:W-:Y:S07]  /*19d90*/  LDSM.16.M88.4 R196, [R0+0x6000] ;  /* 0x0060000000c4783b */ /* 0x000fee0000000200 */
[-C--:B-1----:R-:W-:Y:S08]  /*19da0*/  HMMA.16816.F32.BF16 R20, R192, R140.reuse, R20 ;  /* 0x0000008cc014723c */ /* 0x082ff00000041814 */
[C---:B------:R-:W-:Y:S08]  /*19db0*/  HMMA.16816.F32.BF16 R24, R200.reuse, R140, R24 ;  /* 0x0000008cc818723c */ /* 0x040ff00000041818 */
[-C--:B------:R-:W-:Y:S01]  /*19dc0*/  HMMA.16816.F32.BF16 R28, R200, R142.reuse, R28 ;  /* 0x0000008ec81c723c */ /* 0x080fe2000004181c */
[----:B------:R-:W-:Y:S07]  /*19dd0*/  LDSM.16.M88.4 R200, [R2+UR5+0x9800] ;  /* 0x0098000502c8783b */ /* 0x000fee0008000200 */
[----:B------:R-:W-:Y:S01]  /*19de0*/  HMMA.16816.F32.BF16 R32, R192, R142, R32 ;  /* 0x0000008ec020723c */ /* 0x000fe20000041820 */
[----:B------:R1:W-:Y:S05]  /*19df0*/  LDSM.16.M88.4 R140, [R0+0x4000] ;  /* 0x00400000008c783b */ /* 0x0003ea0000000200 */
[----:B------:R2:W5:Y:S02]  /*19e00*/  LDSM.16.M88.4 R192, [R2+UR5+0x9000] ;  /* 0x0090000502c0783b */ /* 0x0005640008000200 */
[-C--:B---3--:R-:W-:Y:S08]  /*19e10*/  HMMA.16816.F32.BF16 R4, R176, R180.reuse, R4 ;  /* 0x000000b4b004723c */ /* 0x088ff00000041804 */
[C---:B------:R-:W-:Y:S08]  /*19e20*/  HMMA.16816.F32.BF16 R8, R184.reuse, R180, R8 ;  /* 0x000000b4b808723c */ /* 0x040ff00000041808 */
[-C--:B------:R-:W-:Y:S01]  /*19e30*/  HMMA.16816.F32.BF16 R12, R184, R182.reuse, R12 ;  /* 0x000000b6b80c723c */ /* 0x080fe2000004180c */
[----:B-1----:R-:W-:Y:S02]  /*19e40*/  IMAD.U32 R0, RZ, RZ, UR22 ;  /* 0x00000016ff007e24 */ /* 0x002fe4000f8e00ff */
[----:B--2---:R-:W-:Y:S05]  /*19e50*/  LOP3.LUT R2, R237, UR22, RZ, 0x3c, !PT ;  /* 0x00000016ed027c12 */ /* 0x004fea000f8e3cff */
[C---:B------:R-:W-:Y:S01]  /*19e60*/  HMMA.16816.F32.BF16 R16, R176.reuse, R182, R16 ;  /* 0x000000b6b010723c */ /* 0x040fe20000041810 */
[----:B------:R-:W-:Y:S07]  /*19e70*/  LDSM.16.M88.4 R180, [R136+0x9000] ;  /* 0x0090000088b4783b */ /* 0x000fee0000000200 */
[-C--:B----4-:R-:W-:Y:S08]  /*19e80*/  HMMA.16816.F32.BF16 R20, R176, R188.reuse, R20 ;  /* 0x000000bcb014723c */ /* 0x090ff00000041814 */
[C---:B------:R-:W-:Y:S08]  /*19e90*/  HMMA.16816.F32.BF16 R24, R184.reuse, R188, R24 ;  /* 0x000000bcb818723c */ /* 0x040ff00000041818 */
[-C--:B------:R-:W-:Y:S01]  /*19ea0*/  HMMA.16816.F32.BF16 R28, R184, R190.reuse, R28 ;  /* 0x000000beb81c723c */ /* 0x080fe2000004181c */
[----:B------:R-:W-:Y:S07]  /*19eb0*/  LDSM.16.M88.4 R184, [R135+0x6000] ;  /* 0x0060000087b8783b */ /* 0x000fee0000000200 */
[----:B------:R-:W-:Y:S01]  /*19ec0*/  HMMA.16816.F32.BF16 R32, R176, R190, R32 ;  /* 0x000000beb020723c */ /* 0x000fe20000041820 */
[----:B------:R1:W2:Y:S05]  /*19ed0*/  LDSM.16.M88.4 R176, [R135+0x4000] ;  /* 0x0040000087b0783b */ /* 0x0002aa0000000200 */
[----:B------:R-:W3:Y:S02]  /*19ee0*/  LDSM.16.M88.4 R188, [R136+0x9800] ;  /* 0x0098000088bc783b */ /* 0x000ee40000000200 */
[-C--:B-----5:R-:W-:Y:S08]  /*19ef0*/  HMMA.16816.F32.BF16 R4, R140, R192.reuse, R4 ;  /* 0x000000c08c04723c */ /* 0x0a0ff00000041804 */
[C---:B------:R-:W-:Y:S08]  /*19f00*/  HMMA.16816.F32.BF16 R8, R196.reuse, R192, R8 ;  /* 0x000000c0c408723c */ /* 0x040ff00000041808 */
[-C--:B------:R-:W-:Y:S03]  /*19f10*/  HMMA.16816.F32.BF16 R12, R196, R194.reuse, R12 ;  /* 0x000000c2c40c723c */ /* 0x080fe6000004180c */
[----:B-1----:R-:W-:Y:S05]  /*19f20*/  VIADD R135, R221, 0x32370b8f ;  /* 0x32370b8fdd877836 */ /* 0x002fea0000000000 */
[C---:B------:R-:W-:Y:S01]  /*19f30*/  HMMA.16816.F32.BF16 R16, R140.reuse, R194, R16 ;  /* 0x000000c28c10723c */ /* 0x040fe20000041810 */
[----:B------:R-:W-:Y:S05]  /*19f40*/  LDSM.16.M88.4 R192, [R204+0x4000] ;  /* 0x00400000ccc0783b */ /* 0x000fea0000000200 */
[----:B------:R-:W-:Y:S02]  /*19f50*/  LDSM.16.M88.4 R204, [R204+0x6000] ;  /* 0x00600000cccc783b */ /* 0x000fe40000000200 */
[-C--:B------:R-:W-:Y:S08]  /*19f60*/  HMMA.16816.F32.BF16 R20, R140, R200.reuse, R20 ;  /* 0x000000c88c14723c */ /* 0x080ff00000041814 */
[C---:B------:R-:W-:Y:S08]  /*19f70*/  HMMA.16816.F32.BF16 R24, R196.reuse, R200, R24 ;  /* 0x000000c8c418723c */ /* 0x040ff00000041818 */
[-C--:B------:R-:W-:Y:S01]  /*19f80*/  HMMA.16816.F32.BF16 R28, R196, R202.reuse, R28 ;  /* 0x000000cac41c723c */ /* 0x080fe2000004181c */
[----:B------:R-:W1:Y:S07]  /*19f90*/  LDSM.16.M88.4 R196, [R134+0x9000] ;  /* 0x0090000086c4783b */ /* 0x000e6e0000000200 */
[----:B------:R-:W-:Y:S01]  /*19fa0*/  HMMA.16816.F32.BF16 R32, R140, R202, R32 ;  /* 0x000000ca8c20723c */ /* 0x000fe20000041820 */
[----:B------:R4:W5:Y:S05]  /*19fb0*/  LDSM.16.M88.4 R140, [R134+0x9800] ;  /* 0x00980000868c783b */ /* 0x00096a0000000200 */
[----:B------:R-:W-:Y:S02]  /*19fc0*/  LDSM.16.M88.4 R200, [R137+0x6000] ;  /* 0x0060000089c8783b */ /* 0x000fe40000000200 */
[-C--:B--2---:R-:W-:Y:S08]  /*19fd0*/  HMMA.16816.F32.BF16 R4, R176, R180.reuse, R4 ;  /* 0x000000b4b004723c */ /* 0x084ff00000041804 */
[C---:B------:R-:W-:Y:S08]  /*19fe0*/  HMMA.16816.F32.BF16 R8, R184.reuse, R180, R8 ;  /* 0x000000b4b808723c */ /* 0x040ff00000041808 */
[-C--:B------:R-:W-:Y:S03]  /*19ff0*/  HMMA.16816.F32.BF16 R12, R184, R182.reuse, R12 ;  /* 0x000000b6b80c723c */ /* 0x080fe6000004180c */
[----:B----4-:R-:W-:Y:S05]  /*1a000*/  LOP3.LUT R134, R236, 0x6, RZ, 0xc0, !PT ;  /* 0x00000006ec867812 */ /* 0x010fea00078ec0ff */
[C---:B------:R-:W-:Y:S01]  /*1a010*/  HMMA.16816.F32.BF16 R16, R176.reuse, R182, R16 ;  /* 0x000000b6b010723c */ /* 0x040fe20000041810 */
[----:B------:R2:W-:Y:S03]  /*1a020*/  LDSM.16.M88.4 R180, [R137+0x4000] ;  /* 0x0040000089b4783b */ /* 0x0005e60000000200 */
[----:B------:R-:W-:Y:S02]  /*1a030*/  IMAD R0, R0, 0x20, R134 ;  /* 0x0000002000007824 */ /* 0x000fe400078e0286 */
[----:B------:R4:W-:Y:S02]  /*1a040*/  STL [R1+0x40], R134 ;  /* 0x0000408601007387 */ /* 0x0009e40000100800 */
[-C--:B---3--:R-:W-:Y:S08]  /*1a050*/  HMMA.16816.F32.BF16 R20, R176, R188.reuse, R20 ;  /* 0x000000bcb014723c */ /* 0x088ff00000041814 */
[C---:B------:R-:W-:Y:S08]  /*1a060*/  HMMA.16816.F32.BF16 R24, R184.reuse, R188, R24 ;  /* 0x000000bcb818723c */ /* 0x040ff00000041818 */
[-C--:B------:R-:W-:Y:S01]  /*1a070*/  HMMA.16816.F32.BF16 R28, R184, R190.reuse, R28 ;  /* 0x000000beb81c723c */ /* 0x080fe2000004181c */
[----:B------:R-:W3:Y:S02]  /*1a080*/  LDSM.16.M88.4 R184, [R139+0x9000] ;  /* 0x009000008bb8783b */ /* 0x000ee40000000200 */
[----:B--2---:R-:W-:Y:S05]  /*1a090*/  IMAD.WIDE.U32 R136, R2, -0x326172a9, RZ ;  /* 0xcd9e8d5702887825 */ /* 0x004fea00078e00ff */
[----:B------:R-:W-:Y:S01]  /*1a0a0*/  HMMA.16816.F32.BF16 R32, R176, R190, R32 ;  /* 0x000000beb020723c */ /* 0x000fe20000041820 */
[----:B------:R2:W3:Y:S01]  /*1a0b0*/  LDSM.16.M88.4 R176, [R139+0x9800] ;  /* 0x009800008bb0783b */ /* 0x0004e20000000200 */
[----:B------:R-:W-:Y:S04]  /*1a0c0*/  DEPBAR.LE SB0, 0x0 ;  /* 0x000080000000791a */ /* 0x000fe80000000000 */
[----:B------:R-:W-:Y:S01]  /*1a0d0*/  BAR.SYNC.DEFER_BLOCKING 0x0 ;  /* 0x0000000000007b1d */ /* 0x000fe20000010000 */
[----:B------:R-:W-:Y:S01]  /*1a0e0*/  LOP3.LUT R2, R137, R235, RZ, 0x3c, !PT ;  /* 0x000000eb89027212 */ /* 0x000fe200078e3cff */
[-C--:B-1----:R-:W-:Y:S05]  /*1a0f0*/  HMMA.16816.F32.BF16 R4, R192, R196.reuse, R4 ;  /* 0x000000c4c004723c */ /* 0x082fea0000041804 */
[----:B----4-:R-:W-:Y:S03]  /*1a100*/  LOP3.LUT R134, R136, R234, RZ, 0x3c, !PT ;  /* 0x000000ea88867212 */ /* 0x010fe600078e3cff */
[C---:B------:R-:W-:Y:S04]  /*1a110*/  HMMA.16816.F32.BF16 R8, R204.reuse, R196, R8 ;  /* 0x000000c4cc08723c */ /* 0x040fe80000041808 */
[----:B------:R-:W-:Y:S04]  /*1a120*/  IMAD.WIDE.U32 R188, R134, -0x2daee0ad, RZ ;  /* 0xd2511f5386bc7825 */ /* 0x000fe800078e00ff */
[-C--:B------:R-:W-:Y:S03]  /*1a130*/  HMMA.16816.F32.BF16 R12, R204, R198.reuse, R12 ;  /* 0x000000c6cc0c723c */ /* 0x080fe6000004180c */
[----:B------:R-:W-:Y:S04]  /*1a140*/  VIADD R134, R0, UR21 ;  /* 0x0000001500867c36 */ /* 0x000fe80008000000 */
[--C-:B--2---:R-:W-:Y:S01]  /*1a150*/  IMAD.IADD R139, R226, 0x1, -R134.reuse ;  /* 0x00000001e28b7824 */ /* 0x104fe200078e0a86 */
[C---:B------:R-:W-:Y:S04]  /*1a160*/  HMMA.16816.F32.BF16 R16, R192.reuse, R198, R16 ;  /* 0x000000c6c010723c */ /* 0x040fe80000041810 */
[----:B------:R-:W-:Y:S04]  /*1a170*/  IABS R139, R139 ;  /* 0x0000008b008b7213 */ /* 0x000fe80000000000 */
[-C--:B-----5:R-:W-:Y:S03]  /*1a180*/  HMMA.16816.F32.BF16 R20, R192, R140.reuse, R20 ;  /* 0x0000008cc014723c */ /* 0x0a0fe60000041814 */
[----:B------:R-:W-:Y:S05]  /*1a190*/  I2FP.F32.S32 R139, R139 ;  /* 0x0000008b008b7245 */ /* 0x000fea0000201400 */
[C---:B------:R-:W-:Y:S04]  /*1a1a0*/  HMMA.16816.F32.BF16 R24, R204.reuse, R140, R24 ;  /* 0x0000008ccc18723c */ /* 0x040fe80000041818 */
[----:B------:R-:W-:Y:S02]  /*1a1b0*/  VIADD R141, R0, 0x18 ;  /* 0x00000018008d7836 */ /* 0x000fe40000000000 */
[----:B------:R-:W-:Y:S02]  /*1a1c0*/  IMAD.IADD R140, R219, 0x1, -R134 ;  /* 0x00000001db8c7824 */ /* 0x000fe400078e0a86 */
[-C--:B------:R-:W-:Y:S03]  /*1a1d0*/  HMMA.16816.F32.BF16 R28, R204, R142.reuse, R28 ;  /* 0x0000008ecc1c723c */ /* 0x080fe6000004181c */
[----:B------:R-:W-:Y:S04]  /*1a1e0*/  IABS R140, R140 ;  /* 0x0000008c008c7213 */ /* 0x000fe80000000000 */
[----:B------:R-:W-:Y:S01]  /*1a1f0*/  I2FP.F32.S32 R140, R140 ;  /* 0x0000008c008c7245 */ /* 0x000fe20000201400 */
[----:B------:R-:W-:Y:S01]  /*1a200*/  HMMA.16816.F32.BF16 R32, R192, R142, R32 ;  /* 0x0000008ec020723c */ /* 0x000fe20000041820 */
[----:B------:R-:W2:Y:S03]  /*1a210*/  LDL.64 R192, [R1+0x60] ;  /* 0x0000600001c07983 */ /* 0x000ea60000100a00 */
[----:B------:R-:W-:Y:S02]  /*1a220*/  LOP3.LUT R142, R137, R233, RZ, 0x3c, !PT ;  /* 0x000000e9898e7212 */ /* 0x000fe400078e3cff */
[----:B------:R-:W-:Y:S01]  /*1a230*/  LOP3.LUT R143, R136, R232, RZ, 0x3c, !PT ;  /* 0x000000e8888f7212 */ /* 0x000fe200078e3cff */
[----:B------:R-:W-:Y:S01]  /*1a240*/  VIADD R136, R221, 0x76cf5d0a ;  /* 0x76cf5d0add887836 */ /* 0x000fe20000000000 */
[-C--:B---3--:R-:W-:Y:S08]  /*1a250*/  HMMA.16816.F32.BF16 R4, R180, R184.reuse, R4 ;  /* 0x000000b8b404723c */ /* 0x088ff00000041804 */
[C---:B------:R-:W-:Y:S08]  /*1a260*/  HMMA.16816.F32.BF16 R8, R200.reuse, R184, R8 ;  /* 0x000000b8c808723c */ /* 0x040ff00000041808 */
[-C--:B------:R-:W-:Y:S03]  /*1a270*/  HMMA.16816.F32.BF16 R12, R200, R186.reuse, R12 ;  /* 0x000000bac80c723c */ /* 0x080fe6000004180c */
[----:B------:R-:W-:Y:S01]  /*1a280*/  FFMA.FTZ R6, R139, -UR6, R6 ;  /* 0x800000068b067c23 */ /* 0x000fe20008010006 */
[----:B------:R-:W-:Y:S04]  /*1a290*/  FFMA.FTZ R4, R140, -UR6, R4 ;  /* 0x800000068c047c23 */ /* 0x000fe80008010004 */
[C---:B------:R-:W-:Y:S04]  /*1a2a0*/  HMMA.16816.F32.BF16 R16, R180.reuse, R186, R16 ;  /* 0x000000bab410723c */ /* 0x040fe80000041810 */
[----:B------:R-:W-:Y:S04]  /*1a2b0*/  IMAD.WIDE.U32 R186, R2, -0x2daee0ad, RZ ;  /* 0xd2511f5302ba7825 */ /* 0x000fe800078e00ff */
[----:B------:R-:W-:Y:S01]  /*1a2c0*/  VIADD R2, R141, UR21 ;  /* 0x000000158d027c36 */ /* 0x000fe20008000000 */
[-C--:B------:R-:W-:Y:S03]  /*1a2d0*/  HMMA.16816.F32.BF16 R20, R180, R176.reuse, R20 ;  /* 0x000000b0b414723c */ /* 0x080fe60000041814 */
[----:B------:R-:W-:Y:S01]  /*1a2e0*/  LOP3.LUT R191, R230, R136, R187, 0x96, !PT ;  /* 0x00000088e6bf7212 */ /* 0x000fe200078e96bb */
[----:B------:R-:W-:Y:S01]  /*1a2f0*/  VIADD R184, R2, 0xffffffe9 ;  /* 0xffffffe902b87836 */ /* 0x000fe20000000000 */
[----:B------:R-:W-:Y:S01]  /*1a300*/  LOP3.LUT R194, R135, R186, R189, 0x96, !PT ;  /* 0x000000ba87c27212 */ /* 0x000fe200078e96bd */
[----:B------:R-:W-:Y:S02]  /*1a310*/  IMAD.WIDE.U32 R186, R143, -0x2daee0ad, RZ ;  /* 0xd2511f538fba7825 */ /* 0x000fe400078e00ff */
[C---:B------:R-:W-:Y:S04]  /*1a320*/  HMMA.16816.F32.BF16 R24, R200.reuse, R176, R24 ;  /* 0x000000b0c818723c */ /* 0x040fe80000041818 */
[--C-:B------:R-:W-:Y:S02]  /*1a330*/  IMAD.IADD R137, R219, 0x1, -R184.reuse ;  /* 0x00000001db897824 */ /* 0x100fe400078e0ab8 */
[----:B------:R-:W-:Y:S02]  /*1a340*/  IMAD.WIDE.U32 R176, R142, -0x2daee0ad, RZ ;  /* 0xd2511f538eb07825 */ /* 0x000fe400078e00ff */
[-C--:B------:R-:W-:Y:S03]  /*1a350*/  HMMA.16816.F32.BF16 R28, R200, R178.reuse, R28 ;  /* 0x000000b2c81c723c */ /* 0x080fe6000004181c */
[----:B------:R-:W-:Y:S02]  /*1a360*/  IABS R137, R137 ;  /* 0x0000008900897213 */ /* 0x000fe40000000000 */
[----:B------:R-:W-:Y:S01]  /*1a370*/  LOP3.LUT R204, R135, R176, R187, 0x96, !PT ;  /* 0x000000b087cc7212 */ /* 0x000fe200078e96bb */
[--C-:B------:R-:W-:Y:S01]  /*1a380*/  IMAD.IADD R135, R224, 0x1, -R184.reuse ;  /* 0x00000001e0877824 */ /* 0x100fe200078e0ab8 */
[----:B------:R-:W-:Y:S01]  /*1a390*/  I2FP.F32.S32 R137, R137 ;  /* 0x0000008900897245 */ /* 0x000fe20000201400 */
[----:B------:R-:W-:Y:S04]  /*1a3a0*/  HMMA.16816.F32.BF16 R32, R180, R178, R32 ;  /* 0x000000b2b420723c */ /* 0x000fe80000041820 */
[----:B------:R-:W-:Y:S01]  /*1a3b0*/  FFMA.FTZ R5, R137, -UR6, R5 ;  /* 0x8000000689057c23 */ /* 0x000fe20008010005 */
[----:B------:R-:W-:Y:S01]  /*1a3c0*/  IMAD.IADD R137, R226, 0x1, -R184 ;  /* 0x00000001e2897824 */ /* 0x000fe200078e0ab8 */
[----:B--2---:R-:W-:Y:S01]  /*1a3d0*/  LOP3.LUT R190, R192, R136, R177, 0x96, !PT ;  /* 0x00000088c0be7212 */ /* 0x004fe200078e96b1 */
[--C-:B------:R-:W-:Y:S02]  /*1a3e0*/  IMAD.IADD R136, R224, 0x1, -R134.reuse ;  /* 0x00000001e0887824 */ /* 0x100fe400078e0a86 */
[----:B------:R-:W-:Y:S03]  /*1a3f0*/  IMAD.IADD R134, R225, 0x1, -R134 ;  /* 0x00000001e1867824 */ /* 0x000fe600078e0a86 */
        /* <DEDUP_REMOVED lines=11> */
[----:B------:R-:W-:Y:S02]  /*1a4b0*/  VIADD R139, R0, 0x1 ;  /* 0x00000001008b7836 */ /* 0x000fe40000000000 */
[----:B------:R-:W-:Y:S01]  /*1a4c0*/  FFMA.FTZ R9, R134, -UR6, R9 ;  /* 0x8000000686097c23 */ /* 0x000fe20008010009 */
[----:B------:R-:W-:Y:S01]  /*1a4d0*/  VIADD R134, R219, -UR7 ;  /* 0x80000007db867c36 */ /* 0x000fe20008000000 */
[-C--:B------:R-:W-:Y:S01]  /*1a4e0*/  ISETP.GT.AND P5, PT, R137, R0.reuse, PT ;  /* 0x000000008900720c */ /* 0x080fe20003fa4270 */
[----:B------:R-:W-:Y:S01]  /*1a4f0*/  FFMA.FTZ R7, R135, -UR6, R7 ;  /* 0x8000000687077c23 */ /* 0x000fe20008010007 */
[----:B------:R-:W-:Y:S02]  /*1a500*/  VIADD R135, R225, -UR7 ;  /* 0x80000007e1877c36 */ /* 0x000fe40008000000 */
[----:B------:R-:W-:Y:S01]  /*1a510*/  FFMA.FTZ R8, R136, -UR6, R8 ;  /* 0x8000000688087c23 */ /* 0x000fe20008010008 */
[----:B------:R-:W-:Y:S01]  /*1a520*/  ISETP.GT.AND P6, PT, R134, R0, PT ;  /* 0x000000008600720c */ /* 0x000fe20003fc4270 */
[----:B------:R-:W-:Y:S01]  /*1a530*/  VIADD R136, R224, -UR7 ;  /* 0x80000007e0887c36 */ /* 0x000fe20008000000 */
[----:B------:R-:W-:Y:S11]  /*1a540*/  BRA.U.ANY UP0, `(.L_x_2456) ;  /* 0xffffffed00907547 */ /* 0x000ff6000b93ffff */
.L_x_2455:
[-C--:B------:R-:W-:Y:S01]  /*1a550*/  ISETP.GT.AND P4, PT, R134, R139.reuse, PT ;  /* 0x0000008b8600720c */ /* 0x080fe20003f84270 */
[----:B------:R-:W2:Y:S01]  /*1a560*/  LDL.64 R200, [R1+0x48] ;  /* 0x0000480001c87983 */ /* 0x000ea20000100a00 */
[----:B-1----:R-:W-:Y:S01]  /*1a570*/  FSEL R142, R4, -INF , !P6 ;  /* 0xff800000048e7808 */ /* 0x002fe20007000000 */
[----:B------:R-:W-:Y:S01]  /*1a580*/  IMAD.WIDE.U32 R204, R204, -0x326172a9, RZ ;  /* 0xcd9e8d57cccc7825 */ /* 0x000fe200078e00ff */
[----:B------:R-:W-:Y:S01]  /*1a590*/  FSEL R177, R5, -INF , !P4 ;  /* 0xff80000005b17808 */ /* 0x000fe20006000000 */
[----:B------:R-:W-:Y:S01]  /*1a5a0*/  UISETP.GT.AND UP0, UPT, UR22, UR19, UPT ;  /* 0x000000131600728c */ /* 0x000fe2000bf04270 */
[----:B------:R-:W-:Y:S01]  /*1a5b0*/  FSEL R176, R6, -INF , !P5 ;  /* 0xff80000006b07808 */ /* 0x000fe20006800000 */
[----:B------:R-:W3:Y:S01]  /*1a5c0*/  LDL.64 R198, [R1+0x50] ;  /* 0x0000500001c67983 */ /* 0x000ee20000100a00 */
[-C--:B------:R-:W-:Y:S01]  /*1a5d0*/  ISETP.GT.AND P4, PT, R136, R139.reuse, PT ;  /* 0x0000008b8800720c */ /* 0x080fe20003f84270 */
[----:B------:R-:W-:Y:S01]  /*1a5e0*/  VIADD R5, R2, 0xfffffff0 ;  /* 0xfffffff002057836 */ /* 0x000fe20000000000 */
[-C--:B------:R-:W-:Y:S01]  /*1a5f0*/  ISETP.GT.AND P1, PT, R136, R0.reuse, PT ;  /* 0x000000008800720c */ /* 0x080fe20003f24270 */
[----:B------:R-:W-:Y:S01]  /*1a600*/  IMAD.IADD R184, R225, 0x1, -R184 ;  /* 0x00000001e1b87824 */ /* 0x000fe200078e0ab8 */
[----:B------:R-:W-:Y:S01]  /*1a610*/  FSEL R178, R9, -INF , !P4 ;  /* 0xff80000009b27808 */ /* 0x000fe20006000000 */
[----:B------:R-:W-:Y:S01]  /*1a620*/  IMAD.IADD R4, R224, 0x1, -R5 ;  /* 0x00000001e0047824 */ /* 0x000fe200078e0a05 */
[----:B------:R-:W-:Y:S01]  /*1a630*/  ISETP.GT.AND P0, PT, R135, R0, PT ;  /* 0x000000008700720c */ /* 0x000fe20003f04270 */
[----:B------:R-:W-:Y:S01]  /*1a640*/  IMAD.WIDE.U32 R194, R194, -0x326172a9, RZ ;  /* 0xcd9e8d57c2c27825 */ /* 0x000fe200078e00ff */
[----:B------:R-:W-:Y:S01]  /*1a650*/  IABS R6, R184 ;  /* 0x000000b800067213 */ /* 0x000fe20000000000 */
[----:B------:R-:W-:Y:S01]  /*1a660*/  UIADD3 UR22, UPT, UPT, UR22, -0x1, URZ ;  /* 0xffffffff16167890 */ /* 0x000fe2000fffe0ff */
[----:B------:R-:W-:Y:S01]  /*1a670*/  IABS R4, R4 ;  /* 0x0000000400047213 */ /* 0x000fe20000000000 */
[----:B------:R-:W-:Y:S01]  /*1a680*/  VIADD R9, R2, 0xfffffff1 ;  /* 0xfffffff102097836 */ /* 0x000fe20000000000 */
[----:B------:R-:W-:Y:S02]  /*1a690*/  I2FP.F32.S32 R6, R6 ;  /* 0x0000000600067245 */ /* 0x000fe40000201400 */
[----:B------:R-:W-:Y:S02]  /*1a6a0*/  I2FP.F32.S32 R4, R4 ;  /* 0x0000000400047245 */ /* 0x000fe40000201400 */
[-C--:B------:R-:W-:Y:S01]  /*1a6b0*/  ISETP.GT.AND P6, PT, R137, R139.reuse, PT ;  /* 0x0000008b8900720c */ /* 0x080fe20003fc4270 */
[----:B------:R-:W-:Y:S01]  /*1a6c0*/  FFMA.FTZ R11, R6, -UR6, R11 ;  /* 0x80000006060b7c23 */ /* 0x000fe2000801000b */
[----:B------:R-:W-:Y:S01]  /*1a6d0*/  FSEL R179, R8, -INF , !P1 ;  /* 0xff80000008b37808 */ /* 0x000fe20004800000 */
[----:B------:R-:W-:Y:S01]  /*1a6e0*/  FFMA.FTZ R12, R4, -UR6, R12 ;  /* 0x80000006040c7c23 */ /* 0x000fe2000801000c */
[----:B------:R-:W-:Y:S01]  /*1a6f0*/  FSEL R140, R7, -INF , !P6 ;  /* 0xff800000078c7808 */ /* 0x000fe20007000000 */
[----:B------:R-:W-:Y:S01]  /*1a700*/  IMAD.IADD R4, R224, 0x1, -R9 ;  /* 0x00000001e0047824 */ /* 0x000fe200078e0a09 */
[----:B------:R-:W-:Y:S01]  /*1a710*/  FSEL R143, R10, -INF , !P0 ;  /* 0xff8000000a8f7808 */ /* 0x000fe20004000000 */
[----:B------:R-:W-:Y:S01]  /*1a720*/  IMAD.IADD R6, R225, 0x1, -R5 ;  /* 0x00000001e1067824 */ /* 0x000fe200078e0a05 */
[----:B------:R-:W-:Y:S01]  /*1a730*/  ISETP.GT.AND P5, PT, R135, R139, PT ;  /* 0x0000008b8700720c */ /* 0x000fe20003fa4270 */
[----:B------:R-:W-:Y:S01]  /*1a740*/  IMAD.IADD R8, R225, 0x1, -R9 ;  /* 0x00000001e1087824 */ /* 0x000fe200078e0a09 */
[----:B------:R-:W-:Y:S01]  /*1a750*/  ISETP.GE.AND P6, PT, R139, R222, PT ;  /* 0x000000de8b00720c */ /* 0x000fe20003fc6270 */
[--C-:B------:R-:W-:Y:S01]  /*1a760*/  IMAD.IADD R10, R219, 0x1, -R5.reuse ;  /* 0x00000001db0a7824 */ /* 0x100fe200078e0a05 */
[C---:B------:R-:W-:Y:S01]  /*1a770*/  ISETP.GE.AND P1, PT, R139.reuse, R223, PT ;  /* 0x000000df8b00720c */ /* 0x040fe20003f26270 */
[C---:B------:R-:W-:Y:S01]  /*1a780*/  IMAD.IADD R5, R226.reuse, 0x1, -R5 ;  /* 0x00000001e2057824 */ /* 0x040fe200078e0a05 */
[C---:B------:R-:W-:Y:S02]  /*1a790*/  ISETP.GE.AND P4, PT, R139.reuse, R228, PT ;  /* 0x000000e48b00720c */ /* 0x040fe40003f86270 */
[----:B------:R-:W-:Y:S01]  /*1a7a0*/  ISETP.GE.AND P0, PT, R139, R227, PT ;  /* 0x000000e38b00720c */ /* 0x000fe20003f06270 */
[--C-:B------:R-:W-:Y:S01]  /*1a7b0*/  IMAD.IADD R139, R219, 0x1, -R9.reuse ;  /* 0x00000001db8b7824 */ /* 0x100fe200078e0a09 */
[----:B------:R-:W-:Y:S01]  /*1a7c0*/  IABS R7, R4 ;  /* 0x0000000400077213 */ /* 0x000fe20000000000 */
[----:B------:R-:W-:Y:S01]  /*1a7d0*/  IMAD.IADD R9, R226, 0x1, -R9 ;  /* 0x00000001e2097824 */ /* 0x000fe200078e0a09 */
[----:B------:R-:W-:Y:S02]  /*1a7e0*/  IABS R4, R6 ;  /* 0x0000000600047213 */ /* 0x000fe40000000000 */
[----:B------:R-:W-:Y:S02]  /*1a7f0*/  IABS R6, R10 ;  /* 0x0000000a00067213 */ /* 0x000fe40000000000 */
[----:B------:R-:W-:Y:S02]  /*1a800*/  IABS R10, R139 ;  /* 0x0000008b000a7213 */ /* 0x000fe40000000000 */
[----:B------:R-:W-:Y:S02]  /*1a810*/  I2FP.F32.S32 R139, R7 ;  /* 0x00000007008b7245 */ /* 0x000fe40000201400 */
[----:B------:R-:W-:Y:S01]  /*1a820*/  I2FP.F32.S32 R4, R4 ;  /* 0x0000000400047245 */ /* 0x000fe20000201400 */
[----:B------:R-:W-:Y:S01]  /*1a830*/  IMAD.MOV.U32 R7, RZ, RZ, R10 ;  /* 0x000000ffff077224 */ /* 0x000fe200078e000a */
[----:B------:R-:W-:Y:S01]  /*1a840*/  FSEL R11, R11, -INF , !P5 ;  /* 0xff8000000b0b7808 */ /* 0x000fe20006800000 */
[----:B------:R-:W-:Y:S01]  /*1a850*/  FFMA.FTZ R13, R139, -UR6, R13 ;  /* 0x800000068b0d7c23 */ /* 0x000fe2000801000d */
[----:B------:R-:W-:Y:S01]  /*1a860*/  ISETP.GE.AND P5, PT, R0, R222, PT ;  /* 0x000000de0000720c */ /* 0x000fe20003fa6270 */
[----:B------:R-:W-:Y:S01]  /*1a870*/  FFMA.FTZ R14, R4, -UR6, R14 ;  /* 0x80000006040e7c23 */ /* 0x000fe2000801000e */
[----:B------:R-:W-:Y:S01]  /*1a880*/  I2FP.F32.S32 R4, R7 ;  /* 0x0000000700047245 */ /* 0x000fe20000201400 */
[----:B------:R-:W-:Y:S01]  /*1a890*/  VIADD R7, R0, 0x9 ;  /* 0x0000000900077836 */ /* 0x000fe20000000000 */
[----:B------:R-:W-:Y:S02]  /*1a8a0*/  FSEL R192, R142, -INF , !P5 ;  /* 0xff8000008ec07808 */ /* 0x000fe40006800000 */
[----:B------:R-:W-:Y:S01]  /*1a8b0*/  IABS R8, R8 ;  /* 0x0000000800087213 */ /* 0x000fe20000000000 */
[----:B------:R-:W-:Y:S01]  /*1a8c0*/  FFMA.FTZ R17, R4, -UR6, R17 ;  /* 0x8000000604117c23 */ /* 0x000fe20008010011 */
[C---:B------:R-:W-:Y:S01]  /*1a8d0*/  ISETP.GE.AND P5, PT, R0.reuse, R223, PT ;  /* 0x000000df0000720c */ /* 0x040fe20003fa6270 */
[----:B------:R-:W-:Y:S01]  /*1a8e0*/  VIADD R4, R0, 0x8 ;  /* 0x0000000800047836 */ /* 0x000fe20000000000 */
[----:B------:R-:W-:Y:S02]  /*1a8f0*/  I2FP.F32.S32 R8, R8 ;  /* 0x0000000800087245 */ /* 0x000fe40000201400 */
[----:B------:R-:W-:Y:S02]  /*1a900*/  FSEL R193, R177, -INF , !P6 ;  /* 0xff800000b1c17808 */ /* 0x000fe40007000000 */
[----:B------:R-:W-:Y:S01]  /*1a910*/  FSEL R196, R176, -INF , !P5 ;  /* 0xff800000b0c47808 */ /* 0x000fe20006800000 */
[----:B------:R-:W-:Y:S01]  /*1a920*/  FFMA.FTZ R15, R8, -UR6, R15 ;  /* 0x80000006080f7c23 */ /* 0x000fe2000801000f */
[----:B------:R-:W-:Y:S01]  /*1a930*/  ISETP.GT.AND P6, PT, R136, R4, PT ;  /* 0x000000048800720c */ /* 0x000fe20003fc4270 */
[----:B------:R-:W-:Y:S01]  /*1a940*/  VIADD R8, R2, 0xfffffff8 ;  /* 0xfffffff802087836 */ /* 0x000fe20000000000 */
        /* <DEDUP_REMOVED lines=14> */
[----:B------:R-:W-:Y:S02]  /*1aa30*/  ISETP.GE.AND P1, PT, R0, R227, PT ;  /* 0x000000e30000720c */ /* 0x000fe40003f26270 */
[CC--:B------:R-:W-:Y:S02]  /*1aa40*/  ISETP.GT.AND P5, PT, R134.reuse, R4.reuse, PT ;  /* 0x000000048600720c */ /* 0x0c0fe40003fa4270 */
[----:B------:R-:W-:Y:S02]  /*1aa50*/  ISETP.GT.AND P6, PT, R134, R7, PT ;  /* 0x000000078600720c */ /* 0x000fe40003fc4270 */
[----:B------:R-:W-:Y:S02]  /*1aa60*/  IABS R5, R5 ;  /* 0x0000000500057213 */ /* 0x000fe40000000000 */
[----:B------:R-:W-:Y:S02]  /*1aa70*/  FSEL R178, R178, -INF , !P4 ;  /* 0xff800000b2b27808 */ /* 0x000fe40006000000 */
[----:B------:R-:W-:Y:S02]  /*1aa80*/  FSEL R182, R143, -INF , !P1 ;  /* 0xff8000008fb67808 */ /* 0x000fe40004800000 */
[----:B------:R-:W-:Y:S01]  /*1aa90*/  FSEL R185, R11, -INF , !P0 ;  /* 0xff8000000bb97808 */ /* 0x000fe20004000000 */
[----:B------:R-:W-:Y:S01]  /*1aaa0*/  IMAD.IADD R11, R226, 0x1, -R8 ;  /* 0x00000001e20b7824 */ /* 0x000fe200078e0a08 */
[----:B------:R-:W-:Y:S02]  /*1aab0*/  FSEL R16, R16, -INF , !P5 ;  /* 0xff80000010107808 */ /* 0x000fe40006800000 */
[----:B------:R-:W-:Y:S02]  /*1aac0*/  I2FP.F32.S32 R5, R5 ;  /* 0x0000000500057245 */ /* 0x000fe40000201400 */
[----:B------:R-:W-:Y:S02]  /*1aad0*/  FSEL R17, R17, -INF , !P6 ;  /* 0xff80000011117808 */ /* 0x000fe40007000000 */
[----:B------:R-:W-:Y:S01]  /*1aae0*/  ISETP.GT.AND P4, PT, R137, R4, PT ;  /* 0x000000048900720c */ /* 0x000fe20003f84270 */
[----:B------:R-:W-:Y:S01]  /*1aaf0*/  FFMA.FTZ R18, R5, -UR6, R18 ;  /* 0x8000000605127c23 */ /* 0x000fe20008010012 */
[C---:B------:R-:W-:Y:S01]  /*1ab00*/  ISETP.GE.AND P1, PT, R4.reuse, R228, PT ;  /* 0x000000e40400720c */ /* 0x040fe20003f26270 */
[C---:B------:R-:W-:Y:S01]  /*1ab10*/  IMAD.IADD R5, R219.reuse, 0x1, -R6 ;  /* 0x00000001db057824 */ /* 0x040fe200078e0a06 */
[C---:B------:R-:W-:Y:S02]  /*1ab20*/  ISETP.GE.AND P0, PT, R4.reuse, R227, PT ;  /* 0x000000e30400720c */ /* 0x040fe40003f06270 */
[C---:B------:R-:W-:Y:S02]  /*1ab30*/  ISETP.GE.AND P5, PT, R4.reuse, R222, PT ;  /* 0x000000de0400720c */ /* 0x040fe40003fa6270 */
[----:B------:R-:W-:Y:S01]  /*1ab40*/  ISETP.GE.AND P6, PT, R4, R223, PT ;  /* 0x000000df0400720c */ /* 0x000fe20003fc6270 */
[----:B------:R-:W-:Y:S01]  /*1ab50*/  IMAD.IADD R4, R219, 0x1, -R8 ;  /* 0x00000001db047824 */ /* 0x000fe200078e0a08 */
[----:B------:R-:W-:Y:S02]  /*1ab60*/  IABS R140, R9 ;  /* 0x00000009008c7213 */ /* 0x000fe40000000000 */
[----:B------:R-:W-:Y:S02]  /*1ab70*/  IABS R9, R11 ;  /* 0x0000000b00097213 */ /* 0x000fe40000000000 */
[----:B------:R-:W-:Y:S01]  /*1ab80*/  IABS R4, R4 ;  /* 0x0000000400047213 */ /* 0x000fe20000000000 */
[----:B------:R-:W-:Y:S01]  /*1ab90*/  IMAD.MOV.U32 R11, RZ, RZ, R140 ;  /* 0x000000ffff0b7224 */ /* 0x000fe200078e008c */
[----:B------:R-:W-:Y:S02]  /*1aba0*/  IABS R10, R5 ;  /* 0x00000005000a7213 */ /* 0x000fe40000000000 */
[----:B------:R-:W-:Y:S01]  /*1abb0*/  FSEL R143, R139, -INF , !P1 ;  /* 0xff8000008b8f7808 */ /* 0x000fe20004800000 */
[----:B------:R-:W-:Y:S01]  /*1abc0*/  IMAD.MOV.U32 R5, RZ, RZ, R4 ;  /* 0x000000ffff057224 */ /* 0x000fe200078e0004 */
[----:B------:R-:W-:Y:S02]  /*1abd0*/  IABS R4, R12 ;  /* 0x0000000c00047213 */ /* 0x000fe40000000000 */
[----:B------:R-:W-:Y:S02]  /*1abe0*/  I2FP.F32.S32 R12, R11 ;  /* 0x0000000b000c7245 */ /* 0x000fe40000201400 */
        /* <DEDUP_REMOVED lines=8> */
[----:B------:R-:W-:Y:S01]  /*1ac70*/  ISETP.GE.AND P1, PT, R7, R227, PT ;  /* 0x000000e30700720c */ /* 0x000fe20003f26270 */
[----:B------:R-:W-:Y:S01]  /*1ac80*/  VIADD R4, R0, 0x11 ;  /* 0x0000001100047836 */ /* 0x000fe20000000000 */
[----:B------:R-:W-:Y:S01]  /*1ac90*/  FSEL R184, R18, -INF , !P4 ;  /* 0xff80000012b87808 */ /* 0x000fe20006000000 */
[----:B------:R-:W-:Y:S01]  /*1aca0*/  FFMA.FTZ R22, R5, -UR6, R22 ;  /* 0x8000000605167c23 */ /* 0x000fe20008010016 */
[----:B------:R-:W-:Y:S01]  /*1acb0*/  FSEL R177, R14, -INF , !P0 ;  /* 0xff8000000eb17808 */ /* 0x000fe20004000000 */
[----:B------:R-:W-:Y:S01]  /*1acc0*/  VIADD R5, R0, 0x10 ;  /* 0x0000001000057836 */ /* 0x000fe20000000000 */
[----:B------:R-:W-:Y:S01]  /*1acd0*/  FSEL R183, R15, -INF , !P1 ;  /* 0xff8000000fb77808 */ /* 0x000fe20004800000 */
[----:B------:R-:W-:Y:S01]  /*1ace0*/  FFMA.FTZ R21, R10, -UR6, R21 ;  /* 0x800000060a157c23 */ /* 0x000fe20008010015 */
[----:B------:R-:W-:Y:S01]  /*1acf0*/  ISETP.GT.AND P4, PT, R137, R7, PT ;  /* 0x000000078900720c */ /* 0x000fe20003f84270 */
[--C-:B------:R-:W-:Y:S01]  /*1ad00*/  IMAD.IADD R9, R224, 0x1, -R8.reuse ;  /* 0x00000001e0097824 */ /* 0x100fe200078e0a08 */
[----:B------:R-:W-:Y:S01]  /*1ad10*/  ISETP.GT.AND P0, PT, R134, R4, PT ;  /* 0x000000048600720c */ /* 0x000fe20003f04270 */
[----:B------:R-:W-:Y:S01]  /*1ad20*/  IMAD.IADD R8, R225, 0x1, -R8 ;  /* 0x00000001e1087824 */ /* 0x000fe200078e0a08 */
[----:B------:R-:W-:Y:S02]  /*1ad30*/  ISETP.GT.AND P1, PT, R137, R5, PT ;  /* 0x000000058900720c */ /* 0x000fe40003f24270 */
[----:B------:R-:W-:Y:S02]  /*1ad40*/  FSEL R21, R21, -INF , !P0 ;  /* 0xff80000015157808 */ /* 0x000fe40004000000 */
[----:B------:R-:W-:Y:S02]  /*1ad50*/  FSEL R22, R22, -INF , !P1 ;  /* 0xff80000016167808 */ /* 0x000fe40004800000 */
[----:B------:R-:W-:Y:S02]  /*1ad60*/  FSEL R19, R19, -INF , !P4 ;  /* 0xff80000013137808 */ /* 0x000fe40006000000 */
[C---:B------:R-:W-:Y:S02]  /*1ad70*/  ISETP.GE.AND P0, PT, R7.reuse, R222, PT ;  /* 0x000000de0700720c */ /* 0x040fe40003f06270 */
[C---:B------:R-:W-:Y:S02]  /*1ad80*/  ISETP.GE.AND P4, PT, R7.reuse, R228, PT ;  /* 0x000000e40700720c */ /* 0x040fe40003f86270 */
[----:B------:R-:W-:Y:S01]  /*1ad90*/  ISETP.GE.AND P1, PT, R7, R223, PT ;  /* 0x000000df0700720c */ /* 0x000fe20003f26270 */
[----:B------:R-:W-:Y:S01]  /*1ada0*/  VIADD R7, R0, 0x19 ;  /* 0x0000001900077836 */ /* 0x000fe20000000000 */
[----:B------:R-:W-:Y:S01]  /*1adb0*/  IABS R11, R9 ;  /* 0x00000009000b7213 */ /* 0x000fe20000000000 */
[--C-:B------:R-:W-:Y:S01]  /*1adc0*/  IMAD.IADD R0, R224, 0x1, -R6.reuse ;  /* 0x00000001e0007824 */ /* 0x100fe200078e0a06 */
[----:B------:R-:W-:Y:S01]  /*1add0*/  IABS R9, R8 ;  /* 0x0000000800097213 */ /* 0x000fe20000000000 */
[----:B------:R-:W-:Y:S01]  /*1ade0*/  IMAD.IADD R6, R225, 0x1, -R6 ;  /* 0x00000001e1067824 */ /* 0x000fe200078e0a06 */
[----:B------:R-:W-:Y:S02]  /*1adf0*/  FSEL R176, R13, -INF , !P4 ;  /* 0xff8000000db07808 */ /* 0x000fe40006000000 */
[----:B------:R-:W-:Y:S02]  /*1ae00*/  IABS R0, R0 ;  /* 0x0000000000007213 */ /* 0x000fe40000000000 */
[----:B------:R-:W-:Y:S01]  /*1ae10*/  IABS R10, R6 ;  /* 0x00000006000a7213 */ /* 0x000fe20000000000 */
[----:B------:R-:W-:Y:S01]  /*1ae20*/  IMAD.MOV.U32 R6, RZ, RZ, R11 ;  /* 0x000000ffff067224 */ /* 0x000fe200078e000b */
[-C--:B------:R-:W-:Y:S01]  /*1ae30*/  ISETP.GT.AND P4, PT, R134, R5.reuse, PT ;  /* 0x000000058600720c */ /* 0x080fe20003f84270 */
[----:B------:R-:W-:Y:S01]  /*1ae40*/  IMAD.MOV.U32 R8, RZ, RZ, R0 ;  /* 0x000000ffff087224 */ /* 0x000fe200078e0000 */
[----:B------:R-:W-:Y:S01]  /*1ae50*/  I2FP.F32.S32 R10, R10 ;  /* 0x0000000a000a7245 */ /* 0x000fe20000201400 */
[----:B------:R-:W-:Y:S01]  /*1ae60*/  IMAD.IADD R0, R224, 0x1, -R2 ;  /* 0x00000001e0007824 */ /* 0x000fe200078e0a02 */
[----:B------:R-:W-:Y:S02]  /*1ae70*/  FSEL R20, R20, -INF , !P4 ;  /* 0xff80000014147808 */ /* 0x000fe40006000000 */
[----:B------:R-:W-:Y:S01]  /*1ae80*/  I2FP.F32.S32 R6, R6 ;  /* 0x0000000600067245 */ /* 0x000fe20000201400 */
[----:B------:R-:W-:Y:S01]  /*1ae90*/  FFMA.FTZ R27, R10, -UR6, R27 ;  /* 0x800000060a1b7c23 */ /* 0x000fe2000801001b */
[----:B------:R-:W-:Y:S02]  /*1aea0*/  IABS R0, R0 ;  /* 0x0000000000007213 */ /* 0x000fe40000000000 */
[----:B------:R-:W-:Y:S01]  /*1aeb0*/  ISETP.GT.AND P4, PT, R137, R4, PT ;  /* 0x000000048900720c */ /* 0x000fe20003f84270 */
[----:B------:R-:W-:Y:S01]  /*1aec0*/  FFMA.FTZ R24, R6, -UR6, R24 ;  /* 0x8000000606187c23 */ /* 0x000fe20008010018 */
[----:B------:R-:W-:Y:S01]  /*1aed0*/  I2FP.F32.S32 R0, R0 ;  /* 0x0000000000007245 */ /* 0x000fe20000201400 */
[----:B------:R-:W-:Y:S01]  /*1aee0*/  VIADD R6, R2, 0x1 ;  /* 0x0000000102067836 */ /* 0x000fe20000000000 */
[----:B------:R-:W-:Y:S02]  /*1aef0*/  I2FP.F32.S32 R8, R8 ;  /* 0x0000000800087245 */ /* 0x000fe40000201400 */
[----:B------:R-:W-:Y:S01]  /*1af00*/  FSEL R23, R23, -INF , !P4 ;  /* 0xff80000017177808 */ /* 0x000fe20006000000 */
[----:B------:R-:W-:Y:S01]  /*1af10*/  FFMA.FTZ R28, R0, -UR6, R28 ;  /* 0x80000006001c7c23 */ /* 0x000fe2000801001c */
[C---:B------:R-:W-:Y:S01]  /*1af20*/  IMAD.IADD R0, R225.reuse, 0x1, -R2 ;  /* 0x00000001e1007824 */ /* 0x040fe200078e0a02 */
[----:B------:R-:W-:Y:S01]  /*1af30*/  ISETP.GT.AND P4, PT, R136, R5, PT ;  /* 0x000000058800720c */ /* 0x000fe20003f84270 */
[----:B------:R-:W-:Y:S01]  /*1af40*/  FFMA.FTZ R25, R8, -UR6, R25 ;  /* 0x8000000608197c23 */ /* 0x000fe20008010019 */
[----:B------:R-:W-:Y:S01]  /*1af50*/  I2FP.F32.S32 R9, R9 ;  /* 0x0000000900097245 */ /* 0x000fe20000201400 */
[--C-:B------:R-:W-:Y:S01]  /*1af60*/  IMAD.IADD R8, R224, 0x1, -R6.reuse ;  /* 0x00000001e0087824 */ /* 0x100fe200078e0a06 */
[----:B------:R-:W-:Y:S01]  /*1af70*/  FSEL R24, R24, -INF , !P4 ;  /* 0xff80000018187808 */ /* 0x000fe20006000000 */
[----:B------:R-:W-:Y:S01]  /*1af80*/  IMAD.IADD R10, R225, 0x1, -R6 ;  /* 0x00000001e10a7824 */ /* 0x000fe200078e0a06 */
[----:B------:R-:W-:Y:S01]  /*1af90*/  IABS R0, R0 ;  /* 0x0000000000007213 */ /* 0x000fe20000000000 */
[----:B------:R-:W-:Y:S01]  /*1afa0*/  FFMA.FTZ R26, R9, -UR6, R26 ;  /* 0x80000006091a7c23 */ /* 0x000fe2000801001a */
[----:B------:R-:W-:Y:S02]  /*1afb0*/  ISETP.GT.AND P4, PT, R135, R4, PT ;  /* 0x000000048700720c */ /* 0x000fe40003f84270 */
[----:B------:R-:W-:Y:S01]  /*1afc0*/  IABS R8, R8 ;  /* 0x0000000800087213 */ /* 0x000fe20000000000 */
[----:B------:R-:W-:Y:S01]  /*1afd0*/  IMAD.MOV.U32 R9, RZ, RZ, R0 ;  /* 0x000000ffff097224 */ /* 0x000fe200078e0000 */
[----:B------:R-:W-:Y:S02]  /*1afe0*/  FSEL R27, R27, -INF , !P4 ;  /* 0xff8000001b1b7808 */ /* 0x000fe40006000000 */
[----:B------:R-:W-:Y:S02]  /*1aff0*/  ISETP.GE.AND P4, PT, R5, R222, PT ;  /* 0x000000de0500720c */ /* 0x000fe40003f86270 */
[----:B------:R-:W-:Y:S02]  /*1b000*/  IABS R0, R10 ;  /* 0x0000000a00007213 */ /* 0x000fe40000000000 */
[----:B------:R-:W-:Y:S02]  /*1b010*/  I2FP.F32.S32 R10, R8 ;  /* 0x00000008000a7245 */ /* 0x000fe40000201400 */
[----:B------:R-:W-:Y:S02]  /*1b020*/  FSEL R243, R20, -INF , !P4 ;  /* 0xff80000014f37808 */ /* 0x000fe40006000000 */
[----:B------:R-:W-:Y:S01]  /*1b030*/  FSEL R18, R16, -INF , !P5 ;  /* 0xff80000010127808 */ /* 0x000fe20006800000 */
[----:B------:R-:W-:Y:S01]  /*1b040*/  FFMA.FTZ R29, R10, -UR6, R29 ;  /* 0x800000060a1d7c23 */ /* 0x000fe2000801001d */
[----:B------:R-:W-:Y:S02]  /*1b050*/  I2FP.F32.S32 R8, R9 ;  /* 0x0000000900087245 */ /* 0x000fe40000201400 */
[----:B------:R-:W-:Y:S02]  /*1b060*/  ISETP.GT.AND P5, PT, R136, R4, PT ;  /* 0x000000048800720c */ /* 0x000fe40003fa4270 */
[----:B------:R-:W-:Y:S01]  /*1b070*/  ISETP.GE.AND P4, PT, R4, R222, PT ;  /* 0x000000de0400720c */ /* 0x000fe20003f86270 */
[----:B------:R-:W-:Y:S01]  /*1b080*/  FFMA.FTZ R30, R8, -UR6, R30 ;  /* 0x80000006081e7c23 */ /* 0x000fe2000801001e */
[----:B------:R-:W-:Y:S02]  /*1b090*/  I2FP.F32.S32 R0, R0 ;  /* 0x0000000000007245 */ /* 0x000fe40000201400 */
[----:B------:R-:W-:Y:S02]  /*1b0a0*/  FSEL R242, R21, -INF , !P4 ;  /* 0xff80000015f27808 */ /* 0x000fe40006000000 */
[----:B------:R-:W-:Y:S01]  /*1b0b0*/  FSEL R184, R184, -INF , !P6 ;  /* 0xff800000b8b87808 */ /* 0x000fe20007000000 */
[----:B------:R-:W-:Y:S01]  /*1b0c0*/  FFMA.FTZ R31, R0, -UR6, R31 ;  /* 0x80000006001f7c23 */ /* 0x000fe2000801001f */
[----:B------:R-:W-:Y:S01]  /*1b0d0*/  FSEL R25, R25, -INF , !P5 ;  /* 0xff80000019197808 */ /* 0x000fe20006800000 */
[--C-:B------:R-:W-:Y:S01]  /*1b0e0*/  IMAD.IADD R0, R219, 0x1, -R6.reuse ;  /* 0x00000001db007824 */ /* 0x100fe200078e0a06 */
[----:B------:R-:W-:Y:S01]  /*1b0f0*/  ISETP.GT.AND P5, PT, R135, R141, PT ;  /* 0x0000008d8700720c */ /* 0x000fe20003fa4270 */
[----:B------:R-:W-:Y:S01]  /*1b100*/  IMAD.IADD R6, R226, 0x1, -R6 ;  /* 0x00000001e2067824 */ /* 0x000fe200078e0a06 */
[----:B------:R-:W-:Y:S02]  /*1b110*/  ISETP.GE.AND P4, PT, R5, R223, PT ;  /* 0x000000df0500720c */ /* 0x000fe40003f86270 */
[----:B------:R-:W-:Y:S02]  /*1b120*/  ISETP.GT.AND P6, PT, R136, R7, PT ;  /* 0x000000078800720c */ /* 0x000fe40003fc4270 */
[----:B------:R-:W-:Y:S02]  /*1b130*/  FSEL R245, R22, -INF , !P4 ;  /* 0xff80000016f57808 */ /* 0x000fe40006000000 */
[----:B------:R-:W-:Y:S02]  /*1b140*/  FSEL R142, R17, -INF , !P0 ;  /* 0xff800000118e7808 */ /* 0x000fe40004000000 */
[----:B------:R-:W-:Y:S02]  /*1b150*/  FSEL R29, R29, -INF , !P6 ;  /* 0xff8000001d1d7808 */ /* 0x000fe40007000000 */
[----:B------:R-:W-:Y:S02]  /*1b160*/  FSEL R30, R30, -INF , !P5 ;  /* 0xff8000001e1e7808 */ /* 0x000fe40006800000 */
[----:B------:R-:W-:Y:S02]  /*1b170*/  ISETP.GT.AND P0, PT, R136, R141, PT ;  /* 0x0000008d8800720c */ /* 0x000fe40003f04270 */
[C---:B------:R-:W-:Y:S02]  /*1b180*/  ISETP.GE.AND P4, PT, R4.reuse, R223, PT ;  /* 0x000000df0400720c */ /* 0x040fe40003f86270 */
[C---:B------:R-:W-:Y:S02]  /*1b190*/  ISETP.GE.AND P6, PT, R4.reuse, R228, PT ;  /* 0x000000e40400720c */ /* 0x040fe40003fc6270 */
[-C--:B------:R-:W-:Y:S01]  /*1b1a0*/  ISETP.GE.AND P5, PT, R4, R227.reuse, PT ;  /* 0x000000e30400720c */ /* 0x080fe20003fa6270 */
[--C-:B------:R-:W-:Y:S01]  /*1b1b0*/  IMAD.IADD R4, R219, 0x1, -R2.reuse ;  /* 0x00000001db047824 */ /* 0x100fe200078e0a02 */
[----:B------:R-:W-:Y:S01]  /*1b1c0*/  FSEL R244, R23, -INF , !P4 ;  /* 0xff80000017f47808 */ /* 0x000fe20006000000 */
[----:B------:R-:W-:Y:S01]  /*1b1d0*/  IMAD.IADD R2, R226, 0x1, -R2 ;  /* 0x00000001e2027824 */ /* 0x000fe200078e0a02 */
[----:B------:R-:W-:Y:S02]  /*1b1e0*/  FSEL R19, R19, -INF , !P1 ;  /* 0xff80000013137808 */ /* 0x000fe40004800000 */
[----:B------:R-:W-:Y:S02]  /*1b1f0*/  FSEL R28, R28, -INF , !P0 ;  /* 0xff8000001c1c7808 */ /* 0x000fe40004000000 */
[----:B------:R-:W-:Y:S02]  /*1b200*/  IABS R0, R0 ;  /* 0x0000000000007213 */ /* 0x000fe40000000000 */
[----:B------:R-:W-:Y:S02]  /*1b210*/  ISETP.GE.AND P0, PT, R5, R227, PT ;  /* 0x000000e30500720c */ /* 0x000fe40003f06270 */
[----:B------:R-:W-:Y:S02]  /*1b220*/  ISETP.GT.AND P1, PT, R135, R5, PT ;  /* 0x000000058700720c */ /* 0x000fe40003f24270 */
[----:B------:R-:W-:Y:S02]  /*1b230*/  ISETP.GE.AND P4, PT, R5, R228, PT ;  /* 0x000000e40500720c */ /* 0x000fe40003f86270 */
[----:B------:R-:W-:Y:S02]  /*1b240*/  IABS R5, R4 ;  /* 0x0000000400057213 */ /* 0x000fe40000000000 */
[----:B------:R-:W-:Y:S02]  /*1b250*/  I2FP.F32.S32 R0, R0 ;  /* 0x0000000000007245 */ /* 0x000fe40000201400 */
[----:B------:R-:W-:Y:S02]  /*1b260*/  FSEL R249, R27, -INF , !P5 ;  /* 0xff8000001bf97808 */ /* 0x000fe40006800000 */
[----:B------:R-:W-:Y:S01]  /*1b270*/  ISETP.GE.AND P5, PT, R141, R228, PT ;  /* 0x000000e48d00720c */ /* 0x000fe20003fa6270 */
[----:B------:R-:W-:Y:S01]  /*1b280*/  FFMA.FTZ R33, R0, -UR6, R33 ;  /* 0x8000000600217c23 */ /* 0x000fe20008010021 */
[----:B------:R-:W-:Y:S01]  /*1b290*/  IABS R4, R2 ;  /* 0x0000000200047213 */ /* 0x000fe20000000000 */
[----:B------:R-:W-:Y:S01]  /*1b2a0*/  IMAD.MOV.U32 R2, RZ, RZ, R5 ;  /* 0x000000ffff027224 */ /* 0x000fe200078e0005 */
[----:B------:R-:W-:Y:S02]  /*1b2b0*/  FSEL R231, R28, -INF , !P5 ;  /* 0xff8000001ce77808 */ /* 0x000fe40006800000 */
[----:B------:R-:W-:Y:S01]  /*1b2c0*/  I2FP.F32.S32 R0, R4 ;  /* 0x0000000400007245 */ /* 0x000fe20000201400 */
[----:B------:R-:W-:Y:S01]  /*1b2d0*/  IMAD.WIDE.U32 R4, R191, -0x326172a9, RZ ;  /* 0xcd9e8d57bf047825 */ /* 0x000fe200078e00ff */
[----:B------:R-:W-:Y:S02]  /*1b2e0*/  ISETP.GE.AND P5, PT, R7, R228, PT ;  /* 0x000000e40700720c */ /* 0x000fe40003fa6270 */
[----:B------:R-:W-:Y:S01]  /*1b2f0*/  I2FP.F32.S32 R2, R2 ;  /* 0x0000000200027245 */ /* 0x000fe20000201400 */
[----:B------:R-:W-:Y:S01]  /*1b300*/  FFMA.FTZ R34, R0, -UR6, R34 ;  /* 0x8000000600227c23 */ /* 0x000fe20008010022 */
[----:B------:R-:W-:Y:S01]  /*1b310*/  FSEL R230, R29, -INF , !P5 ;  /* 0xff8000001de67808 */ /* 0x000fe20006800000 */
[----:B------:R-:W-:Y:S01]  /*1b320*/  VIADD R0, R220, 0xdaa66d2b ;  /* 0xdaa66d2bdc007836 */ /* 0x000fe20000000000 */
[----:B------:R-:W-:Y:S01]  /*1b330*/  FSEL R248, R25, -INF , !P6 ;  /* 0xff80000019f87808 */ /* 0x000fe20007000000 */
[----:B------:R-:W-:Y:S01]  /*1b340*/  FFMA.FTZ R32, R2, -UR6, R32 ;  /* 0x8000000602207c23 */ /* 0x000fe20008010020 */
[----:B------:R-:W-:Y:S01]  /*1b350*/  FSEL R246, R24, -INF , !P4 ;  /* 0xff80000018f67808 */ /* 0x000fe20006000000 */
[----:B------:R-:W-:Y:S01]  /*1b360*/  VIADD R2, R220, 0x78dde6e4 ;  /* 0x78dde6e4dc027836 */ /* 0x000fe20000000000 */
[----:B------:R-:W-:Y:S02]  /*1b370*/  ISETP.GT.AND P6, PT, R137, R141, PT ;  /* 0x0000008d8900720c */ /* 0x000fe40003fc4270 */
[----:B------:R-:W-:Y:S02]  /*1b380*/  ISETP.GE.AND P5, PT, R141, R227, PT ;  /* 0x000000e38d00720c */ /* 0x000fe40003fa6270 */
[----:B------:R-:W-:Y:S02]  /*1b390*/  FSEL R26, R26, -INF , !P1 ;  /* 0xff8000001a1a7808 */ /* 0x000fe40004800000 */
[-C--:B------:R-:W-:Y:S02]  /*1b3a0*/  ISETP.GT.AND P4, PT, R134, R7.reuse, PT ;  /* 0x000000078600720c */ /* 0x080fe40003f84270 */
[----:B------:R-:W-:Y:S02]  /*1b3b0*/  FSEL R229, R26, -INF , !P0 ;  /* 0xff8000001ae57808 */ /* 0x000fe40004000000 */
[----:B------:R-:W-:Y:S02]  /*1b3c0*/  FSEL R33, R33, -INF , !P4 ;  /* 0xff80000021217808 */ /* 0x000fe40006000000 */
[----:B------:R-:W-:Y:S02]  /*1b3d0*/  FSEL R34, R34, -INF , !P6 ;  /* 0xff80000022227808 */ /* 0x000fe40007000000 */
[----:B------:R-:W-:Y:S02]  /*1b3e0*/  FSEL R139, R30, -INF , !P5 ;  /* 0xff8000001e8b7808 */ /* 0x000fe40006800000 */
[----:B------:R-:W-:Y:S02]  /*1b3f0*/  ISETP.GT.AND P1, PT, R135, R7, PT ;  /* 0x000000078700720c */ /* 0x000fe40003f24270 */
[----:B------:R-:W-:Y:S02]  /*1b400*/  ISETP.GE.AND P5, PT, R7, R227, PT ;  /* 0x000000e30700720c */ /* 0x000fe40003fa6270 */
[----:B------:R-:W-:Y:S02]  /*1b410*/  ISETP.GT.AND P0, PT, R137, R7, PT ;  /* 0x000000078900720c */ /* 0x000fe40003f04270 */
[C---:B------:R-:W-:Y:S02]  /*1b420*/  ISETP.GE.AND P4, PT, R7.reuse, R222, PT ;  /* 0x000000de0700720c */ /* 0x040fe40003f86270 */
[----:B------:R-:W-:Y:S02]  /*1b430*/  ISETP.GE.AND P6, PT, R7, R223, PT ;  /* 0x000000df0700720c */ /* 0x000fe40003fc6270 */
[----:B------:R-:W-:Y:S02]  /*1b440*/  FMNMX3.FTZ R7, R3, R180, R178, !PT ;  /* 0x000000b403077276 */ /* 0x000fe400078100b2 */
[----:B--2---:R-:W-:Y:S02]  /*1b450*/  LOP3.LUT R8, R200, R0, R5, 0x96, !PT ;  /* 0x00000000c8087212 */ /* 0x004fe400078e9605 */
[----:B------:R-:W-:Y:S01]  /*1b460*/  LOP3.LUT R10, R2, R4, R195, 0x96, !PT ;  /* 0x00000004020a7212 */ /* 0x000fe200078e96c3 */
[----:B------:R-:W-:Y:S01]  /*1b470*/  IMAD.WIDE.U32 R4, R190, -0x326172a9, RZ ;  /* 0xcd9e8d57be047825 */ /* 0x000fe200078e00ff */
[----:B------:R-:W-:Y:S02]  /*1b480*/  FMNMX3.FTZ R7, R7, R143, R176, !PT ;  /* 0x0000008f07077276 */ /* 0x000fe400078100b0 */
[----:B------:R-:W-:Y:S01]  /*1b490*/  FSEL R31, R31, -INF , !P1 ;  /* 0xff8000001f1f7808 */ /* 0x000fe20004800000 */
[----:B------:R-:W-:Y:S01]  /*1b4a0*/  IMAD.WIDE.U32 R14, R8, -0x2daee0ad, RZ ;  /* 0xd2511f53080e7825 */ /* 0x000fe200078e00ff */
[----:B---3--:R-:W-:Y:S02]  /*1b4b0*/  LOP3.LUT R9, R198, R0, R5, 0x96, !PT ;  /* 0x00000000c6097212 */ /* 0x008fe400078e9605 */
[----:B------:R-:W-:Y:S01]  /*1b4c0*/  FMNMX3.FTZ R5, R7, R246, R248, !PT ;  /* 0x000000f607057276 */ /* 0x000fe200078100f8 */
[----:B------:R-:W-:Y:S01]  /*1b4d0*/  IMAD.WIDE.U32 R200, R10, -0x2daee0ad, RZ ;  /* 0xd2511f530ac87825 */ /* 0x000fe200078e00ff */
[----:B------:R-:W-:Y:S02]  /*1b4e0*/  FMNMX3.FTZ R0, R132, R182, R185, !PT ;  /* 0x000000b684007276 */ /* 0x000fe400078100b9 */
[----:B------:R-:W-:Y:S01]  /*1b4f0*/  FMNMX3.FTZ R5, R5, R231, R230, !PT ;  /* 0x000000e705057276 */ /* 0x000fe200078100e6 */
[----:B------:R-:W-:Y:S01]  /*1b500*/  IMAD.WIDE.U32 R12, R9, -0x2daee0ad, RZ ;  /* 0xd2511f53090c7825 */ /* 0x000fe200078e00ff */
[----:B------:R-:W-:Y:S02]  /*1b510*/  FMNMX3.FTZ R0, R0, R177, R183, !PT ;  /* 0x000000b100007276 */ /* 0x000fe400078100b7 */
[----:B------:R-:W-:Y:S01]  /*1b520*/  IABS R11, R6 ;  /* 0x00000006000b7213 */ /* 0x000fe20000000000 */
[----:B------:R-:W1:Y:S01]  /*1b530*/  SHFL.BFLY PT, R136, R5, 0x2, 0x1f ;  /* 0x0c401f0005887f89 */ /* 0x000e6200000e0000 */
[----:B------:R-:W-:Y:S01]  /*1b540*/  LOP3.LUT R8, R2, R4, R205, 0x96, !PT ;  /* 0x0000000402087212 */ /* 0x000fe200078e96cd */
[C---:B------:R-:W-:Y:S01]  /*1b550*/  VIADD R6, R221.reuse, 0xed9eba14 ;  /* 0xed9eba14dd067836 */ /* 0x040fe20000000000 */
[----:B------:R-:W-:Y:S01]  /*1b560*/  FMNMX3.FTZ R2, R138, R196, R197, !PT ;  /* 0x000000c48a027276 */ /* 0x000fe200078100c5 */
[----:B------:R-:W-:Y:S01]  /*1b570*/  VIADD R4, R221, 0xa9066899 ;  /* 0xa9066899dd047836 */ /* 0x000fe20000000000 */
[----:B------:R-:W-:Y:S01]  /*1b580*/  FMNMX3.FTZ R0, R0, R229, R249, !PT ;  /* 0x000000e500007276 */ /* 0x000fe200078100f9 */
[----:B------:R-:W-:Y:S01]  /*1b590*/  IMAD.WIDE.U32 R202, R8, -0x2daee0ad, RZ ;  /* 0xd2511f5308ca7825 */ /* 0x000fe200078e00ff */
[----:B------:R-:W-:Y:S02]  /*1b5a0*/  FSEL R140, R31, -INF , !P5 ;  /* 0xff8000001f8c7808 */ /* 0x000fe40006800000 */
[----:B------:R-:W-:Y:S01]  /*1b5b0*/  I2FP.F32.S32 R7, R11 ;  /* 0x0000000b00077245 */ /* 0x000fe20000201400 */
[----:B------:R-:W-:Y:S01]  /*1b5c0*/  VIADD R8, R220, 0xb54cda56 ;  /* 0xb54cda56dc087836 */ /* 0x000fe20000000000 */
[----:B------:R-:W-:Y:S02]  /*1b5d0*/  FMNMX3.FTZ R2, R2, R184, R19, !PT ;  /* 0x000000b802027276 */ /* 0x000fe40007810013 */
[----:B------:R-:W-:Y:S01]  /*1b5e0*/  FMNMX3.FTZ R0, R0, R139, R140, !PT ;  /* 0x0000008b00007276 */ /* 0x000fe2000781008c */
[----:B------:R-:W-:Y:S01]  /*1b5f0*/  FFMA.FTZ R35, R7, -UR6, R35 ;  /* 0x8000000607237c23 */ /* 0x000fe20008010023 */
[----:B------:R-:W-:Y:S02]  /*1b600*/  ISETP.GT.AND P1, PT, R134, R141, PT ;  /* 0x0000008d8600720c */ /* 0x000fe40003f24270 */
[----:B------:R-:W-:Y:S02]  /*1b610*/  FMNMX3.FTZ R7, R133, R192, R193, !PT ;  /* 0x000000c085077276 */ /* 0x000fe400078100c1 */
[----:B------:R-:W-:Y:S02]  /*1b620*/  FMNMX3.FTZ R134, R2, R245, R244, !PT ;  /* 0x000000f502867276 */ /* 0x000fe400078100f4 */
[----:B------:R-:W2:Y:S01]  /*1b630*/  SHFL.BFLY PT, R2, R0, 0x2, 0x1f ;  /* 0x0c401f0000027f89 */ /* 0x000ea200000e0000 */
[----:B------:R-:W-:Y:S02]  /*1b640*/  ISETP.GE.AND P5, PT, R141, R222, PT ;  /* 0x000000de8d00720c */ /* 0x000fe40003fa6270 */
[----:B------:R-:W-:Y:S02]  /*1b650*/  FSEL R32, R32, -INF , !P1 ;  /* 0xff80000020207808 */ /* 0x000fe40004800000 */
[----:B------:R-:W-:Y:S02]  /*1b660*/  FMNMX3.FTZ R7, R7, R18, R142, !PT ;  /* 0x0000001207077276 */ /* 0x000fe4000781008e */
[----:B------:R-:W-:Y:S02]  /*1b670*/  FSEL R250, R32, -INF , !P5 ;  /* 0xff80000020fa7808 */ /* 0x000fe40006800000 */
[----:B------:R-:W-:Y:S02]  /*1b680*/  FSEL R195, R33, -INF , !P4 ;  /* 0xff80000021c37808 */ /* 0x000fe40006000000 */
[----:B------:R-:W-:Y:S02]  /*1b690*/  FMNMX3.FTZ R135, R7, R243, R242, !PT ;  /* 0x000000f307877276 */ /* 0x000fe400078100f2 */
[----:B-1----:R-:W-:Y:S02]  /*1b6a0*/  FMNMX.FTZ R136, R5, R136, !PT ;  /* 0x0000008805887209 */ /* 0x002fe40007810000 */
[----:B------:R-:W-:Y:S02]  /*1b6b0*/  FMNMX3.FTZ R135, R135, R250, R195, !PT ;  /* 0x000000fa87877276 */ /* 0x000fe400078100c3 */
[C---:B------:R-:W-:Y:S01]  /*1b6c0*/  LOP3.LUT R11, R6.reuse, R188, R15, 0x96, !PT ;  /* 0x000000bc060b7212 */ /* 0x040fe200078e960f */
[----:B------:R-:W-:Y:S01]  /*1b6d0*/  SHFL.BFLY PT, R17, R136, 0x1, 0x1f ;  /* 0x0c201f0088117f89 */ /* 0x000fe200000e0000 */
[----:B------:R-:W-:Y:S02]  /*1b6e0*/  ISETP.GE.AND P1, PT, R141, R223, PT ;  /* 0x000000df8d00720c */ /* 0x000fe40003f26270 */
[----:B------:R-:W-:Y:S05]  /*1b6f0*/  FSEL R35, R35, -INF , !P0 ;  /* 0xff80000023237808 */ /* 0x000fea0004000000 */
[----:B------:R-:W1:Y:S01]  /*1b700*/  SHFL.BFLY PT, R15, R135, 0x2, 0x1f ;  /* 0x0c401f00870f7f89 */ /* 0x000e6200000e0000 */
[----:B------:R-:W-:Y:S01]  /*1b710*/  LOP3.LUT R9, R6, R186, R13, 0x96, !PT ;  /* 0x000000ba06097212 */ /* 0x000fe200078e960d */
[----:B------:R-:W-:Y:S01]  /*1b720*/  IMAD.WIDE.U32 R190, R11, -0x326172a9, RZ ;  /* 0xcd9e8d570bbe7825 */ /* 0x000fe200078e00ff */
[C---:B------:R-:W-:Y:S01]  /*1b730*/  LOP3.LUT R6, R4.reuse, R14, R201, 0x96, !PT ;  /* 0x0000000e04067212 */ /* 0x040fe200078e96c9 */
[----:B------:R-:W3:Y:S01]  /*1b740*/  LDC R141, c[0x0][0x4f8] ;  /* 0x00013e00ff8d7b82 */ /* 0x000ee20000000800 */
[----:B------:R-:W-:Y:S01]  /*1b750*/  LOP3.LUT R7, R4, R12, R203, 0x96, !PT ;  /* 0x0000000c04077212 */ /* 0x000fe200078e96cb */
[----:B------:R-:W-:Y:S01]  /*1b760*/  IMAD.WIDE.U32 R198, R9, -0x326172a9, RZ ;  /* 0xcd9e8d5709c67825 */ /* 0x000fe200078e00ff */
[----:B------:R-:W-:Y:S02]  /*1b770*/  FSEL R251, R34, -INF , !P1 ;  /* 0xff80000022fb7808 */ /* 0x000fe40004800000 */
[----:B------:R-:W-:Y:S01]  /*1b780*/  FSEL R247, R35, -INF , !P6 ;  /* 0xff80000023f77808 */ /* 0x000fe20007000000 */
[----:B------:R-:W-:Y:S01]  /*1b790*/  IMAD.WIDE.U32 R4, R6, -0x326172a9, RZ ;  /* 0xcd9e8d5706047825 */ /* 0x000fe200078e00ff */
[----:B--2---:R-:W-:Y:S02]  /*1b7a0*/  FMNMX.FTZ R0, R0, R2, !PT ;  /* 0x0000000200007209 */ /* 0x004fe40007810000 */
[----:B------:R-:W-:Y:S01]  /*1b7b0*/  FMNMX3.FTZ R134, R134, R251, R247, !PT ;  /* 0x000000fb86867276 */ /* 0x000fe200078100f7 */
[----:B------:R-:W-:Y:S01]  /*1b7c0*/  IMAD.WIDE.U32 R6, R7, -0x326172a9, RZ ;  /* 0xcd9e8d5707067825 */ /* 0x000fe200078e00ff */
[C---:B------:R-:W-:Y:S01]  /*1b7d0*/  PRMT R13, R4.reuse, 0x7773, RZ ;  /* 0x00007773040d7816 */ /* 0x040fe200000000ff */
[----:B------:R-:W2:Y:S01]  /*1b7e0*/  SHFL.BFLY PT, R2, R0, 0x1, 0x1f ;  /* 0x0c201f0000027f89 */ /* 0x000ea200000e0000 */
[C---:B------:R-:W-:Y:S01]  /*1b7f0*/  PRMT R12, R4.reuse, 0x7772, RZ ;  /* 0x00007772040c7816 */ /* 0x040fe200000000ff */
[----:B------:R-:W-:Y:S01]  /*1b800*/  IMAD.MOV.U32 R9, RZ, RZ, R4 ;  /* 0x000000ffff097224 */ /* 0x000fe200078e0004 */
[----:B------:R-:W-:Y:S05]  /*1b810*/  PRMT R14, R4, 0x7771, RZ ;  /* 0x00007771040e7816 */ /* 0x000fea00000000ff */
[----:B------:R-:W4:Y:S01]  /*1b820*/  SHFL.BFLY PT, R16, R134, 0x2, 0x1f ;  /* 0x0c401f0086107f89 */ /* 0x000f2200000e0000 */
[C---:B------:R-:W-:Y:S01]  /*1b830*/  LOP3.LUT R5, R8.reuse, R190, R5, 0x96, !PT ;  /* 0x000000be08057212 */ /* 0x040fe200078e9605 */
[----:B------:R-:W-:Y:S01]  /*1b840*/  IMAD.MOV.U32 R10, RZ, RZ, R6 ;  /* 0x000000ffff0a7224 */ /* 0x000fe200078e0006 */
[----:B------:R-:W-:Y:S02]  /*1b850*/  LOP3.LUT R4, R8, R198, R7, 0x96, !PT ;  /* 0x000000c608047212 */ /* 0x000fe400078e9607 */
[C---:B------:R-:W-:Y:S02]  /*1b860*/  PRMT R8, R6.reuse, 0x7773, RZ ;  /* 0x0000777306087816 */ /* 0x040fe400000000ff */
[C---:B------:R-:W-:Y:S02]  /*1b870*/  PRMT R7, R6.reuse, 0x7772, RZ ;  /* 0x0000777206077816 */ /* 0x040fe400000000ff */
[----:B------:R-:W-:Y:S02]  /*1b880*/  PRMT R11, R6, 0x7771, RZ ;  /* 0x00007771060b7816 */ /* 0x000fe400000000ff */
[----:B------:R-:W-:Y:S02]  /*1b890*/  PRMT R24, R7, 0x5410, R8 ;  /* 0x0000541007187816 */ /* 0x000fe40000000008 */
[----:B------:R-:W-:Y:S02]  /*1b8a0*/  LOP3.LUT R8, R10, 0xff, RZ, 0xc0, !PT ;  /* 0x000000ff0a087812 */ /* 0x000fe400078ec0ff */
[----:B------:R-:W-:Y:S02]  /*1b8b0*/  LOP3.LUT R9, R9, 0xff, RZ, 0xc0, !PT ;  /* 0x000000ff09097812 */ /* 0x000fe400078ec0ff */
[----:B-1----:R-:W-:Y:S02]  /*1b8c0*/  FMNMX.FTZ R135, R135, R15, !PT ;  /* 0x0000000f87877209 */ /* 0x002fe40007810000 */
[----:B------:R-:W-:Y:S02]  /*1b8d0*/  FMNMX.FTZ R136, R136, R17, !PT ;  /* 0x0000001188887209 */ /* 0x000fe40007810000 */
[----:B------:R-:W-:Y:S02]  /*1b8e0*/  LOP3.LUT R6, R4, 0xffff, RZ, 0xc0, !PT ;  /* 0x0000ffff04067812 */ /* 0x000fe400078ec0ff */
[----:B------:R-:W-:Y:S01]  /*1b8f0*/  LOP3.LUT R7, R5, 0xffff, RZ, 0xc0, !PT ;  /* 0x0000ffff05077812 */ /* 0x000fe200078ec0ff */
[----:B------:R-:W-:Y:S01]  /*1b900*/  FMUL.FTZ R186, R136, UR4 ;  /* 0x0000000488ba7c20 */ /* 0x000fe20008410000 */
[----:B------:R-:W-:Y:S02]  /*1b910*/  PRMT R179, R12, 0x5410, R13 ;  /* 0x000054100cb37816 */ /* 0x000fe4000000000d */
[----:B------:R-:W-:Y:S01]  /*1b920*/  PRMT R14, R9, 0x5410, R14 ;  /* 0x00005410090e7816 */ /* 0x000fe2000000000e */
[----:B------:R-:W1:Y:S01]  /*1b930*/  SHFL.BFLY PT, R12, R135, 0x1, 0x1f ;  /* 0x0c201f00870c7f89 */ /* 0x000e6200000e0000 */
[----:B------:R-:W-:Y:S02]  /*1b940*/  PRMT R15, R8, 0x5410, R11 ;  /* 0x00005410080f7816 */ /* 0x000fe4000000000b */
[----:B------:R-:W-:Y:S02]  /*1b950*/  LOP3.LUT R9, R4, 0xff, RZ, 0xc0, !PT ;  /* 0x000000ff04097812 */ /* 0x000fe400078ec0ff */
[----:B------:R-:W-:Y:S02]  /*1b960*/  LOP3.LUT R8, R5, 0xff, RZ, 0xc0, !PT ;  /* 0x000000ff05087812 */ /* 0x000fe400078ec0ff */
[----:B------:R-:W-:Y:S02]  /*1b970*/  SHF.R.U32.HI R7, RZ, 0x8, R7 ;  /* 0x00000008ff077819 */ /* 0x000fe40000011607 */
[----:B------:R-:W-:Y:S02]  /*1b980*/  SHF.R.U32.HI R6, RZ, 0x8, R6 ;  /* 0x00000008ff067819 */ /* 0x000fe40000011606 */
[----:B------:R-:W-:Y:S02]  /*1b990*/  FSETP.NEU.FTZ.AND P1, PT, R136, -INF , PT ;  /* 0xff8000008800780b */ /* 0x000fe40003f3d000 */
[----:B------:R-:W-:Y:S02]  /*1b9a0*/  PRMT R13, R8, 0x5410, R7 ;  /* 0x00005410080d7816 */ /* 0x000fe40000000007 */
[--C-:B------:R-:W-:Y:S02]  /*1b9b0*/  PRMT R9, R9, 0x5410, R6.reuse ;  /* 0x0000541009097816 */ /* 0x100fe40000000006 */
[--C-:B------:R-:W-:Y:S02]  /*1b9c0*/  SHF.R.U32.HI R7, RZ, 0x18, R5.reuse ;  /* 0x00000018ff077819 */ /* 0x100fe40000011605 */
[----:B------:R-:W-:Y:S02]  /*1b9d0*/  PRMT R6, R5, 0x7632, R6 ;  /* 0x0000763205067816 */ /* 0x000fe40000000006 */
[----:B------:R-:W-:Y:S02]  /*1b9e0*/  FSEL R186, R186, RZ, P1 ;  /* 0x000000ffbaba7208 */ /* 0x000fe40000800000 */
[----:B------:R-:W-:Y:S02]  /*1b9f0*/  PRMT R5, R4, 0x7632, R5 ;  /* 0x0000763204057816 */ /* 0x000fe40000000005 */
[----:B--2---:R-:W-:Y:S01]  /*1ba00*/  FMNMX.FTZ R137, R0, R2, !PT ;  /* 0x0000000200897209 */ /* 0x004fe20007810000 */
[----:B------:R-:W-:Y:S01]  /*1ba10*/  FFMA.FTZ R2, R180, UR4, -R186 ;  /* 0x00000004b4027c23 */ /* 0x000fe200080108ba */
[----:B------:R-:W-:Y:S02]  /*1ba20*/  SHF.R.U32.HI R4, RZ, 0x18, R4 ;  /* 0x00000018ff047819 */ /* 0x000fe40000011604 */
[----:B------:R-:W-:Y:S01]  /*1ba30*/  LOP3.LUT R0, R5, 0xff, RZ, 0xc0, !PT ;  /* 0x000000ff05007812 */ /* 0x000fe200078ec0ff */
[----:B------:R2:W-:Y:S01]  /*1ba40*/  MUFU.EX2 R190, R2 ;  /* 0x0000000200be7308 */ /* 0x0005e20000000800 */
[----:B----4-:R-:W-:Y:S01]  /*1ba50*/  FMNMX.FTZ R134, R134, R16, !PT ;  /* 0x0000001086867209 */ /* 0x010fe20007810000 */
[----:B------:R-:W-:Y:S01]  /*1ba60*/  FMUL.FTZ R188, R137, UR4 ;  /* 0x0000000489bc7c20 */ /* 0x000fe20008410000 */
[----:B------:R-:W-:Y:S01]  /*1ba70*/  PRMT R181, R0, 0x5410, R4 ;  /* 0x0000541000b57816 */ /* 0x000fe20000000004 */
[----:B------:R-:W-:Y:S01]  /*1ba80*/  FFMA.FTZ R0, R178, UR4, -R186 ;  /* 0x00000004b2007c23 */ /* 0x000fe200080108ba */
[----:B-1----:R-:W-:Y:S01]  /*1ba90*/  FMNMX.FTZ R135, R135, R12, !PT ;  /* 0x0000000c87877209 */ /* 0x002fe20007810000 */
[----:B------:R-:W1:Y:S01]  /*1baa0*/  SHFL.BFLY PT, R10, R134, 0x1, 0x1f ;  /* 0x0c201f00860a7f89 */ /* 0x000e6200000e0000 */
[----:B------:R-:W-:Y:S03]  /*1bab0*/  FSETP.NEU.FTZ.AND P0, PT, R137, -INF , PT ;  /* 0xff8000008900780b */ /* 0x000fe60003f1d000 */
[----:B------:R4:W-:Y:S01]  /*1bac0*/  MUFU.EX2 R241, R0 ;  /* 0x0000000000f17308 */ /* 0x0009e20000000800 */
[----:B------:R-:W-:Y:S01]  /*1bad0*/  LOP3.LUT R6, R6, 0xff, RZ, 0xc0, !PT ;  /* 0x000000ff06067812 */ /* 0x000fe200078ec0ff */
[C---:B------:R-:W-:Y:S01]  /*1bae0*/  FMUL.FTZ R187, R135.reuse, UR4 ;  /* 0x0000000487bb7c20 */ /* 0x040fe20008410000 */
[----:B------:R-:W-:Y:S02]  /*1baf0*/  FSEL R188, R188, RZ, P0 ;  /* 0x000000ffbcbc7208 */ /* 0x000fe40000000000 */
[----:B------:R-:W-:Y:S02]  /*1bb00*/  PRMT R11, R6, 0x5410, R7 ;  /* 0x00005410060b7816 */ /* 0x000fe40000000007 */
[----:B--2---:R-:W-:Y:S01]  /*1bb10*/  FSEL R2, R136, RZ, P1 ;  /* 0x000000ff88027208 */ /* 0x004fe20000800000 */
[--C-:B------:R-:W-:Y:S01]  /*1bb20*/  FFMA.FTZ R5, R182, UR4, -R188.reuse ;  /* 0x00000004b6057c23 */ /* 0x100fe200080108bc */
[----:B------:R-:W-:Y:S01]  /*1bb30*/  FSETP.NEU.FTZ.AND P1, PT, R135, -INF , PT ;  /* 0xff8000008700780b */ /* 0x000fe20003f3d000 */
[--C-:B------:R-:W-:Y:S01]  /*1bb40*/  FFMA.FTZ R139, R139, UR4, -R188.reuse ;  /* 0x000000048b8b7c23 */ /* 0x100fe200080108bc */
[----:B---3--:R-:W-:Y:S01]  /*1bb50*/  LOP3.LUT R141, R141, 0xff, RZ, 0xc0, !PT ;  /* 0x000000ff8d8d7812 */ /* 0x008fe200078ec0ff */
[----:B------:R-:W-:Y:S01]  /*1bb60*/  FADD.FTZ R4, -R2, R3 ;  /* 0x0000000302047221 */ /* 0x000fe20000010100 */
[----:B------:R-:W-:Y:S01]  /*1bb70*/  FSEL R187, R187, RZ, P1 ;  /* 0x000000ffbbbb7208 */ /* 0x000fe20000800000 */
[----:B------:R-:W-:Y:S01]  /*1bb80*/  FFMA.FTZ R2, R185, UR4, -R188 ;  /* 0x00000004b9027c23 */ /* 0x000fe200080108bc */
[----:B----4-:R-:W-:Y:S01]  /*1bb90*/  FSEL R0, R137, RZ, P0 ;  /* 0x000000ff89007208 */ /* 0x010fe20000000000 */
[----:B------:R2:W-:Y:S01]  /*1bba0*/  MUFU.EX2 R238, R5 ;  /* 0x0000000500ee7308 */ /* 0x0005e20000000800 */
[----:B------:R-:W-:Y:S02]  /*1bbb0*/  IMAD R141, R141, 0x10000, R141 ;  /* 0x000100008d8d7824 */ /* 0x000fe400078e028d */
[--C-:B------:R-:W-:Y:S01]  /*1bbc0*/  FFMA.FTZ R7, R142, UR4, -R187.reuse ;  /* 0x000000048e077c23 */ /* 0x100fe200080108bb */
[----:B------:R-:W-:Y:S01]  /*1bbd0*/  LOP3.LUT R179, R179, 0xff00ff, RZ, 0xc0, !PT ;  /* 0x00ff00ffb3b37812 */ /* 0x000fe200078ec0ff */
[----:B------:R-:W-:Y:S01]  /*1bbe0*/  FADD.FTZ R3, -R0, R132 ;  /* 0x0000008400037221 */ /* 0x000fe20000010100 */
[--C-:B------:R-:W-:Y:S01]  /*1bbf0*/  FFMA.FTZ R0, R143, UR4, -R186.reuse ;  /* 0x000000048f007c23 */ /* 0x100fe200080108ba */
[----:B-1----:R-:W-:Y:S03]  /*1bc00*/  FMNMX.FTZ R134, R134, R10, !PT ;  /* 0x0000000a86867209 */ /* 0x002fe60007810000 */
[----:B------:R1:W-:Y:S01]  /*1bc10*/  MUFU.EX2 R237, R2 ;  /* 0x0000000200ed7308 */ /* 0x0003e20000000800 */
[--C-:B------:R-:W-:Y:S02]  /*1bc20*/  HSET2.LE.AND R180, R9, R141.reuse, PT ;  /* 0x0000008d09b47233 */ /* 0x100fe40003803000 */
[C---:B------:R-:W-:Y:S07]  /*1bc30*/  FSETP.NEU.FTZ.AND P0, PT, R134.reuse, -INF , PT ;  /* 0xff8000008600780b */ /* 0x040fee0003f1d000 */
[----:B------:R3:W-:Y:S01]  /*1bc40*/  MUFU.EX2 R234, R7 ;  /* 0x0000000700ea7308 */ /* 0x0007e20000000800 */
[----:B------:R-:W-:Y:S01]  /*1bc50*/  FMUL.FTZ R189, R134, UR4 ;  /* 0x0000000486bd7c20 */ /* 0x000fe20008410000 */
[--C-:B------:R-:W-:Y:S01]  /*1bc60*/  HSET2.LE.AND R178, R14, R141.reuse, PT ;  /* 0x0000008d0eb27233 */ /* 0x100fe20003803000 */
[----:B--2---:R-:W-:Y:S07]  /*1bc70*/  FFMA.FTZ R5, R18, UR4, -R187 ;  /* 0x0000000412057c23 */ /* 0x004fee00080108bb */
[----:B------:R2:W-:Y:S01]  /*1bc80*/  MUFU.EX2 R239, R0 ;  /* 0x0000000000ef7308 */ /* 0x0005e20000000800 */
[--C-:B------:R-:W-:Y:S02]  /*1bc90*/  HSET2.LE.AND R179, R179, R141.reuse, PT ;  /* 0x0000008db3b37233 */ /* 0x100fe40003803000 */
[----:B------:R-:W-:Y:S07]  /*1bca0*/  FSEL R189, R189, RZ, P0 ;  /* 0x000000ffbdbd7208 */ /* 0x000fee0000000000 */
[----:B------:R4:W-:Y:S01]  /*1bcb0*/  MUFU.EX2 R235, R5 ;  /* 0x0000000500eb7308 */ /* 0x0009e20000000800 */
[----:B------:R-:W-:Y:S01]  /*1bcc0*/  LOP3.LUT R9, R24, 0xff00ff, RZ, 0xc0, !PT ;  /* 0x00ff00ff18097812 */ /* 0x000fe200078ec0ff */
[----:B-1----:R-:W-:Y:S01]  /*1bcd0*/  FFMA.FTZ R2, R176, UR4, -R186 ;  /* 0x00000004b0027c23 */ /* 0x002fe200080108ba */
[--C-:B------:R-:W-:Y:S01]  /*1bce0*/  HSET2.LE.AND R181, R181, R141.reuse, PT ;  /* 0x0000008db5b57233 */ /* 0x100fe20003803000 */
[--C-:B------:R-:W-:Y:S01]  /*1bcf0*/  FFMA.FTZ R6, R184, UR4, -R189.reuse ;  /* 0x00000004b8067c23 */ /* 0x100fe200080108bd */
[--C-:B------:R-:W-:Y:S01]  /*1bd00*/  FFMA.FTZ R8, R197, UR4, -R189.reuse ;  /* 0x00000004c5087c23 */ /* 0x100fe200080108bd */
[----:B---3--:R-:W-:Y:S04]  /*1bd10*/  FFMA.FTZ R7, R19, UR4, -R189 ;  /* 0x0000000413077c23 */ /* 0x008fe800080108bd */
[----:B------:R1:W3:Y:S01]  /*1bd20*/  MUFU.EX2 R240, R2 ;  /* 0x0000000200f07308 */ /* 0x0002e20000000800 */
[--C-:B------:R-:W-:Y:S01]  /*1bd30*/  HSET2.LE.AND R9, R9, R141.reuse, PT ;  /* 0x0000008d09097233 */ /* 0x100fe20003803000 */
[----:B--2---:R-:W-:Y:S08]  /*1bd40*/  FFMA.FTZ R0, R177, UR4, -R188 ;  /* 0x00000004b1007c23 */ /* 0x004ff000080108bc */
[----:B------:R2:W-:Y:S01]  /*1bd50*/  MUFU.EX2 R233, R7 ;  /* 0x0000000700e97308 */ /* 0x0005e20000000800 */
[----:B----4-:R-:W-:Y:S09]  /*1bd60*/  LOP3.LUT R5, R209, 0x200, R215, 0xf8, !PT ;  /* 0x00000200d1057812 */ /* 0x010ff200078ef8d7 */
[----:B------:R4:W-:Y:S01]  /*1bd70*/  MUFU.EX2 R236, R0 ;  /* 0x0000000000ec7308 */ /* 0x0009e20000000800 */
[----:B------:R-:W-:Y:S09]  /*1bd80*/  LEA R185, R5, UR5, 0x1 ;  /* 0x0000000505b97c11 */ /* 0x000ff2000f8e08ff */
[----:B------:R5:W5:Y:S01]  /*1bd90*/  MUFU.EX2 R232, R6 ;  /* 0x0000000600e87308 */ /* 0x000b620000000800 */
[----:B------:R-:W-:Y:S01]  /*1bda0*/  FFMA.FTZ R5, R192, UR4, -R187 ;  /* 0x00000004c0057c23 */ /* 0x000fe200080108bb */
[----:B-1----:R-:W-:Y:S01]  /*1bdb0*/  FSEL R2, R135, RZ, P1 ;  /* 0x000000ff87027208 */ /* 0x002fe20000800000 */
[----:B------:R-:W5:Y:S07]  /*1bdc0*/  LDL.LU R192, [R1+0x30] ;  /* 0x0000300001c07983 */ /* 0x000f6e0000300800 */
[----:B------:R1:W-:Y:S01]  /*1bdd0*/  MUFU.EX2 R203, R8 ;  /* 0x0000000800cb7308 */ /* 0x0003e20000000800 */
[----:B------:R-:W-:Y:S02]  /*1bde0*/  IMAD.IADD R184, R185, 0x1, R213 ;  /* 0x00000001b9b87824 */ /* 0x000fe400078e02d5 */
[----:B--2---:R-:W-:Y:S01]  /*1bdf0*/  FFMA.FTZ R7, R196, UR4, -R189 ;  /* 0x00000004c4077c23 */ /* 0x004fe200080108bd */
[----:B------:R-:W-:Y:S01]  /*1be00*/  FADD.FTZ R2, -R2, R133 ;  /* 0x0000008502027221 */ /* 0x000fe20000010100 */
[----:B------:R-:W2:Y:S05]  /*1be10*/  LDSM.16.MT88.4 R20, [R185+0xa000] ;  /* 0x00a00000b914783b */ /* 0x000eaa0000004200 */
[----:B------:R1:W-:Y:S01]  /*1be20*/  MUFU.EX2 R207, R5 ;  /* 0x0000000500cf7308 */ /* 0x0003e20000000800 */
[----:B----4-:R-:W-:Y:S01]  /*1be30*/  FSEL R0, R134, RZ, P0 ;  /* 0x000000ff86007208 */ /* 0x010fe20000000000 */
[----:B------:R-:W-:Y:S01]  /*1be40*/  FMUL.FTZ R2, R2, UR4 ;  /* 0x0000000402027c20 */ /* 0x000fe20008410000 */
[----:B---3--:R-:W-:Y:S07]  /*1be50*/  F2FP.BF16.F32.PACK_AB R182, R240, R239 ;  /* 0x000000eff0b6723e */ /* 0x008fee00000010ff */
[----:B------:R3:W4:Y:S01]  /*1be60*/  MUFU.EX2 R205, R7 ;  /* 0x0000000700cd7308 */ /* 0x0007220000000800 */
[----:B-----5:R-:W-:Y:S01]  /*1be70*/  FFMA.FTZ R6, R193, UR4, -R187 ;  /* 0x00000004c1067c23 */ /* 0x020fe200080108bb */
[----:B------:R-:W-:Y:S08]  /*1be80*/  FADD.FTZ R0, -R0, R138 ;  /* 0x0000008a00007221 */ /* 0x000ff00000010100 */
[----:B------:R5:W2:Y:S01]  /*1be90*/  MUFU.EX2 R133, R2 ;  /* 0x0000000200857308 */ /* 0x000aa20000000800 */
[--C-:B-1----:R-:W-:Y:S01]  /*1bea0*/  HSET2.LE.AND R8, R15, R141.reuse, PT ;  /* 0x0000008d0f087233 */ /* 0x102fe20003803000 */
[----:B------:R-:W-:Y:S08]  /*1beb0*/  FMUL.FTZ R0, R0, UR4 ;  /* 0x0000000400007c20 */ /* 0x000ff00008410000 */
[----:B------:R1:W-:Y:S01]  /*1bec0*/  MUFU.EX2 R209, R6 ;  /* 0x0000000600d17308 */ /* 0x0003e20000000800 */
[----:B------:R-:W-:Y:S09]  /*1bed0*/  F2FP.BF16.F32.PACK_AB R5, R241, R190 ;  /* 0x000000bef105723e */ /* 0x000ff200000010ff */
[----:B------:R1:W1:Y:S01]  /*1bee0*/  MUFU.EX2 R132, R0 ;  /* 0x0000000000847308 */ /* 0x0002620000000800 */
[----:B------:R-:W-:Y:S01]  /*1bef0*/  LOP3.LUT R182, R182, R8, RZ, 0xc0, !PT ;  /* 0x00000008b6b67212 */ /* 0x000fe200078ec0ff */
[----:B---3--:R-:W-:Y:S01]  /*1bf00*/  FFMA.FTZ R7, R183, UR4, -R188 ;  /* 0x00000004b7077c23 */ /* 0x008fe200080108bc */
[----:B------:R-:W-:Y:S02]  /*1bf10*/  LOP3.LUT R180, R5, R180, RZ, 0xc0, !PT ;  /* 0x000000b405b47212 */ /* 0x000fe400078ec0ff */
[----:B------:R-:W-:Y:S05]  /*1bf20*/  F2FP.BF16.F32.PACK_AB R5, R233, R232 ;  /* 0x000000e8e905723e */ /* 0x000fea00000010ff */
[----:B------:R3:W3:Y:S01]  /*1bf30*/  MUFU.EX2 R206, R7 ;  /* 0x0000000700ce7308 */ /* 0x0006e20000000800 */
[----:B-----5:R-:W-:Y:S01]  /*1bf40*/  FMUL.FTZ R2, R4, UR4 ;  /* 0x0000000404027c20 */ /* 0x020fe20008410000 */
[----:B----4-:R-:W-:Y:S01]  /*1bf50*/  F2FP.BF16.F32.PACK_AB R177, R203, R205 ;  /* 0x000000cdcbb1723e */ /* 0x010fe200000010ff */
[C---:B--2---:R-:W-:Y:S01]  /*1bf60*/  FMUL.FTZ R4, R133.reuse, R144 ;  /* 0x0000009085047220 */ /* 0x044fe20000410000 */
[----:B-1----:R-:W-:Y:S01]  /*1bf70*/  F2FP.BF16.F32.PACK_AB R6, R234, R235 ;  /* 0x000000ebea06723e */ /* 0x002fe200000010ff */
[----:B------:R-:W-:Y:S01]  /*1bf80*/  FMUL.FTZ R16, R133, R156 ;  /* 0x0000009c85107220 */ /* 0x000fe20000410000 */
[----:B------:R-:W-:Y:S04]  /*1bf90*/  LOP3.LUT R179, R5, R179, RZ, 0xc0, !PT ;  /* 0x000000b305b37212 */ /* 0x000fe800078ec0ff */
[----:B------:R-:W1:Y:S01]  /*1bfa0*/  MUFU.EX2 R2, R2 ;  /* 0x0000000200027308 */ /* 0x000e620000000800 */
[----:B------:R-:W-:Y:S01]  /*1bfb0*/  FMUL.FTZ R0, R3, UR4 ;  /* 0x0000000403007c20 */ /* 0x000fe20008410000 */
[----:B------:R-:W-:Y:S01]  /*1bfc0*/  LOP3.LUT R178, R6, R178, RZ, 0xc0, !PT ;  /* 0x000000b206b27212 */ /* 0x000fe200078ec0ff */
[C---:B------:R-:W-:Y:S01]  /*1bfd0*/  FMUL.FTZ R19, R132.reuse, R159 ;  /* 0x0000009f84137220 */ /* 0x040fe20000410000 */
[--C-:B------:R-:W-:Y:S01]  /*1bfe0*/  HSET2.LE.AND R6, R13, R141.reuse, PT ;  /* 0x0000008d0d067233 */ /* 0x100fe20003803000 */
[----:B------:R-:W-:Y:S01]  /*1bff0*/  FMUL.FTZ R17, R133, R157 ;  /* 0x0000009d85117220 */ /* 0x000fe20000410000 */
[--C-:B------:R-:W-:Y:S04]  /*1c000*/  HSET2.LE.AND R5, R11, R141.reuse, PT ;  /* 0x0000008d0b057233 */ /* 0x100fe80003803000 */
[----:B------:R-:W2:Y:S01]  /*1c010*/  MUFU.EX2 R0, R0 ;  /* 0x0000000000007308 */ /* 0x000ea20000000800 */
[----:B------:R-:W-:Y:S01]  /*1c020*/  F2FP.BF16.F32.PACK_AB R176, R209, R207 ;  /* 0x000000cfd1b0723e */ /* 0x000fe200000010ff */
[----:B---3--:R-:W-:Y:S01]  /*1c030*/  FMUL.FTZ R7, R132, R147 ;  /* 0x0000009384077220 */ /* 0x008fe20000410000 */
[----:B------:R-:W-:Y:S01]  /*1c040*/  F2FP.BF16.F32.PACK_AB R183, R206, R236 ;  /* 0x000000ecceb7723e */ /* 0x000fe200000010ff */
[----:B------:R-:W-:Y:S01]  /*1c050*/  FMUL.FTZ R18, R132, R158 ;  /* 0x0000009e84127220 */ /* 0x000fe20000410000 */
[----:B------:R-:W-:Y:S01]  /*1c060*/  LOP3.LUT R176, R176, R6, RZ, 0xc0, !PT ;  /* 0x00000006b0b07212 */ /* 0x000fe200078ec0ff */
[----:B------:R-:W-:Y:S01]  /*1c070*/  FMUL.FTZ R6, R132, R146 ;  /* 0x0000009284067220 */ /* 0x000fe20000410000 */
[----:B------:R-:W-:Y:S01]  /*1c080*/  LOP3.LUT R177, R177, R5, RZ, 0xc0, !PT ;  /* 0x00000005b1b17212 */ /* 0x000fe200078ec0ff */
[----:B------:R-:W-:Y:S01]  /*1c090*/  FMUL.FTZ R5, R133, R145 ;  /* 0x0000009185057220 */ /* 0x000fe20000410000 */
[----:B------:R-:W-:Y:S01]  /*1c0a0*/  F2FP.BF16.F32.PACK_AB R3, R237, R238 ;  /* 0x000000eeed03723e */ /* 0x000fe200000010ff */
[----:B------:R-:W3:Y:S01]  /*1c0b0*/  LDSM.16.MT88.4 R144, [R184+0xa000] ;  /* 0x00a00000b890783b */ /* 0x000ee20000004200 */
[----:B-1----:R-:W-:Y:S01]  /*1c0c0*/  FMUL.FTZ R8, R2, R148 ;  /* 0x0000009402087220 */ /* 0x002fe20000410000 */
[C---:B------:R-:W-:Y:S01]  /*1c0d0*/  FMUL.FTZ R32, R133.reuse, R172 ;  /* 0x000000ac85207220 */ /* 0x040fe20000410000 */
[----:B------:R-:W-:Y:S01]  /*1c0e0*/  FMUL.FTZ R33, R133, R173 ;  /* 0x000000ad85217220 */ /* 0x000fe20000410000 */
[----:B--2---:R-:W-:Y:S01]  /*1c0f0*/  FMUL.FTZ R10, R0, R150 ;  /* 0x00000096000a7220 */ /* 0x004fe20000410000 */
[-C--:B------:R-:W-:Y:S05]  /*1c100*/  HMMA.16816.F32.BF16 R4, R176, R20.reuse, R4 ;  /* 0x00000014b004723c */ /* 0x080fea0000041804 */
[----:B------:R-:W-:Y:S01]  /*1c110*/  LOP3.LUT R183, R183, R9, RZ, 0xc0, !PT ;  /* 0x00000009b7b77212 */ /* 0x000fe200078ec0ff */
[----:B------:R-:W-:Y:S01]  /*1c120*/  FMUL.FTZ R9, R2, R149 ;  /* 0x0000009502097220 */ /* 0x000fe20000410000 */
[----:B------:R-:W-:Y:S01]  /*1c130*/  FMUL.FTZ R11, R0, R151 ;  /* 0x00000097000b7220 */ /* 0x000fe20000410000 */
[----:B------:R-:W-:Y:S01]  /*1c140*/  LOP3.LUT R181, R3, R181, RZ, 0xc0, !PT ;  /* 0x000000b503b57212 */ /* 0x000fe200078ec0ff */
[C---:B------:R-:W-:Y:S01]  /*1c150*/  FMUL.FTZ R34, R132.reuse, R174 ;  /* 0x000000ae84227220 */ /* 0x040fe20000410000 */
[----:B------:R-:W-:Y:S01]  /*1c160*/  FMUL.FTZ R35, R132, R175 ;  /* 0x000000af84237220 */ /* 0x000fe20000410000 */
[C---:B------:R-:W-:Y:S01]  /*1c170*/  FMUL.FTZ R12, R2.reuse, R152 ;  /* 0x00000098020c7220 */ /* 0x040fe20000410000 */
[----:B------:R-:W-:Y:S01]  /*1c180*/  LDSM.16.MT88.4 R172, [R184+0xa800] ;  /* 0x00a80000b8ac783b */ /* 0x000fe20000004200 */
        /* <DEDUP_REMOVED lines=15> */
[C---:B------:R-:W-:Y:S01]  /*1c280*/  VIADD R3, R185.reuse, 0xa000 ;  /* 0x0000a000b9037836 */ /* 0x040fe20000000000 */
[C---:B------:R-:W-:Y:S04]  /*1c290*/  HMMA.16816.F32.BF16 R16, R176.reuse, R22, R16 ;  /* 0x00000016b010723c */ /* 0x040fe80000041810 */
[C---:B------:R-:W-:Y:S01]  /*1c2a0*/  FMUL.FTZ R22, R132.reuse, R162 ;  /* 0x000000a284167220 */ /* 0x040fe20000410000 */
[C---:B------:R-:W-:Y:S01]  /*1c2b0*/  FMUL.FTZ R23, R132.reuse, R163 ;  /* 0x000000a384177220 */ /* 0x040fe20000410000 */
[----:B------:R-:W-:Y:S02]  /*1c2c0*/  VIADD R164, R185, 0xa040 ;  /* 0x0000a040b9a47836 */ /* 0x000fe40000000000 */
[----:B------:R-:W-:Y:S01]  /*1c2d0*/  FMUL.FTZ R36, R133, R36 ;  /* 0x0000002485247220 */ /* 0x000fe20000410000 */
[----:B------:R-:W-:Y:S02]  /*1c2e0*/  @P2 VIADD R164, R3, 0xffffffc0 ;  /* 0xffffffc003a42836 */ /* 0x000fe40000000000 */
[----:B------:R-:W-:Y:S01]  /*1c2f0*/  FMUL.FTZ R37, R133, R37 ;  /* 0x0000002585257220 */ /* 0x000fe20000410000 */
[C---:B------:R-:W-:Y:S01]  /*1c300*/  FMUL.FTZ R38, R132.reuse, R38 ;  /* 0x0000002684267220 */ /* 0x040fe20000410000 */
[----:B------:R-:W-:Y:S01]  /*1c310*/  FMUL.FTZ R39, R132, R39 ;  /* 0x0000002784277220 */ /* 0x000fe20000410000 */
[-C--:B---3--:R-:W-:Y:S03]  /*1c320*/  HMMA.16816.F32.BF16 R20, R176, R144.reuse, R20 ;  /* 0x00000090b014723c */ /* 0x088fe60000041814 */
[----:B------:R-:W-:Y:S02]  /*1c330*/  IMAD.IADD R168, R213, 0x1, R164 ;  /* 0x00000001d5a87824 */ /* 0x000fe400078e02a4 */
[C---:B------:R-:W-:Y:S01]  /*1c340*/  FMUL.FTZ R40, R2.reuse, R40 ;  /* 0x0000002802287220 */ /* 0x040fe20000410000 */
[----:B------:R-:W-:Y:S01]  /*1c350*/  FMUL.FTZ R41, R2, R41 ;  /* 0x0000002902297220 */ /* 0x000fe20000410000 */
[C---:B------:R-:W-:Y:S01]  /*1c360*/  FMUL.FTZ R42, R0.reuse, R42 ;  /* 0x0000002a002a7220 */ /* 0x040fe20000410000 */
[----:B------:R-:W-:Y:S01]  /*1c370*/  FMUL.FTZ R43, R0, R43 ;  /* 0x0000002b002b7220 */ /* 0x000fe20000410000 */
[C---:B------:R-:W-:Y:S01]  /*1c380*/  HMMA.16816.F32.BF16 R24, R180.reuse, R144, R24 ;  /* 0x00000090b418723c */ /* 0x040fe20000041818 */
[----:B------:R-:W-:Y:S03]  /*1c390*/  LDSM.16.MT88.4 R148, [R168] ;  /* 0x00000000a894783b */ /* 0x000fe60000004200 */
        /* <DEDUP_REMOVED lines=9> */
[----:B------:R-:W-:Y:S01]  /*1c430*/  VIADD R3, R220, 0x1715609d ;  /* 0x1715609ddc037836 */ /* 0x000fe20000000000 */
[C---:B------:R-:W-:Y:S01]  /*1c440*/  HMMA.16816.F32.BF16 R32, R176.reuse, R146, R32 ;  /* 0x00000092b020723c */ /* 0x040fe20000041820 */
[----:B------:R-:W1:Y:S03]  /*1c450*/  LDSM.16.MT88.4 R144, [R164] ;  /* 0x00000000a490783b */ /* 0x000e660000004200 */
[C---:B------:R-:W-:Y:S01]  /*1c460*/  LOP3.LUT R142, R3.reuse, R204, R199, 0x96, !PT ;  /* 0x000000cc038e7212 */ /* 0x040fe200078e96c7 */
[C---:B------:R-:W-:Y:S01]  /*1c470*/  FMUL.FTZ R60, R2.reuse, R60 ;  /* 0x0000003c023c7220 */ /* 0x040fe20000410000 */
[----:B------:R-:W-:Y:S01]  /*1c480*/  FMUL.FTZ R61, R2, R61 ;  /* 0x0000003d023d7220 */ /* 0x000fe20000410000 */
[C---:B------:R-:W-:Y:S01]  /*1c490*/  FMUL.FTZ R62, R0.reuse, R62 ;  /* 0x0000003e003e7220 */ /* 0x040fe20000410000 */
[----:B------:R-:W-:Y:S01]  /*1c4a0*/  FMUL.FTZ R63, R0, R63 ;  /* 0x0000003f003f7220 */ /* 0x000fe20000410000 */
[----:B------:R-:W-:Y:S01]  /*1c4b0*/  LOP3.LUT R138, R3, R194, R191, 0x96, !PT ;  /* 0x000000c2038a7212 */ /* 0x000fe200078e96bf */
        /* <DEDUP_REMOVED lines=18> */
[C---:B------:R-:W-:Y:S01]  /*1c5e0*/  FMUL.FTZ R81, R133.reuse, R81 ;  /* 0x0000005185517220 */ /* 0x040fe20000410000 */
[----:B------:R-:W-:Y:S01]  /*1c5f0*/  FMUL.FTZ R82, R132, R82 ;  /* 0x0000005284527220 */ /* 0x000fe20000410000 */
[----:B------:R-:W-:Y:S01]  /*1c600*/  PRMT R156, R142, 0x7771, RZ ;  /* 0x000077718e9c7816 */ /* 0x000fe200000000ff */
[----:B------:R-:W-:Y:S01]  /*1c610*/  FMUL.FTZ R83, R132, R83 ;  /* 0x0000005384537220 */ /* 0x000fe20000410000 */
[----:B------:R-:W-:Y:S01]  /*1c620*/  PRMT R152, R142, 0x7773, RZ ;  /* 0x000077738e987816 */ /* 0x000fe200000000ff */
[----:B------:R-:W-:Y:S02]  /*1c630*/  IMAD.MOV.U32 R155, RZ, RZ, R142 ;  /* 0x000000ffff9b7224 */ /* 0x000fe400078e008e */
[C---:B------:R-:W-:Y:S01]  /*1c640*/  FMUL.FTZ R84, R133.reuse, R84 ;  /* 0x0000005485547220 */ /* 0x040fe20000410000 */
[C---:B------:R-:W-:Y:S01]  /*1c650*/  FMUL.FTZ R85, R133.reuse, R85 ;  /* 0x0000005585557220 */ /* 0x040fe20000410000 */
        /* <DEDUP_REMOVED lines=31> */
[----:B------:R-:W-:Y:S01]  /*1c850*/  FMUL.FTZ R109, R2, R109 ;  /* 0x0000006d026d7220 */ /* 0x000fe20000410000 */
[----:B------:R-:W-:Y:S01]  /*1c860*/  FMUL.FTZ R110, R0, R110 ;  /* 0x0000006e006e7220 */ /* 0x000fe20000410000 */
[C---:B------:R-:W-:Y:S04]  /*1c870*/  HMMA.16816.F32.BF16 R56, R180.reuse, R148, R56 ;  /* 0x00000094b438723c */ /* 0x040fe80000041838 */
[----:B------:R-:W-:Y:S04]  /*1c880*/  IMAD.WIDE.U32 R148, R138, -0x2daee0ad, RZ ;  /* 0xd2511f538a947825 */ /* 0x000fe800078e00ff */
[----:B------:R-:W-:Y:S01]  /*1c890*/  FMUL.FTZ R111, R0, R111 ;  /* 0x0000006f006f7220 */ /* 0x000fe20000410000 */
[----:B------:R-:W-:Y:S01]  /*1c8a0*/  FMUL.FTZ R112, R133, R112 ;  /* 0x0000007085707220 */ /* 0x000fe20000410000 */
[-C--:B------:R-:W-:Y:S03]  /*1c8b0*/  HMMA.16816.F32.BF16 R60, R180, R150.reuse, R60 ;  /* 0x00000096b43c723c */ /* 0x080fe6000004183c */
[----:B------:R-:W-:Y:S01]  /*1c8c0*/  VIADD R138, R221, 0x646e171e ;  /* 0x646e171edd8a7836 */ /* 0x000fe20000000000 */
[C---:B------:R-:W-:Y:S01]  /*1c8d0*/  PRMT R158, R148.reuse, 0x7773, RZ ;  /* 0x00007773949e7816 */ /* 0x040fe200000000ff */
[----:B------:R-:W-:Y:S01]  /*1c8e0*/  IMAD.MOV.U32 R157, RZ, RZ, R148 ;  /* 0x000000ffff9d7224 */ /* 0x000fe200078e0094 */
[----:B------:R-:W-:Y:S01]  /*1c8f0*/  PRMT R154, R148, 0x7772, RZ ;  /* 0x00007772949a7816 */ /* 0x000fe200000000ff */
[C---:B------:R-:W-:Y:S01]  /*1c900*/  FMUL.FTZ R113, R133.reuse, R113 ;  /* 0x0000007185717220 */ /* 0x040fe20000410000 */
[C---:B------:R-:W-:Y:S04]  /*1c910*/  HMMA.16816.F32.BF16 R64, R176.reuse, R150, R64 ;  /* 0x00000096b040723c */ /* 0x040fe80000041840 */
[----:B------:R-:W-:Y:S01]  /*1c920*/  LOP3.LUT R3, R138, R200, R149, 0x96, !PT ;  /* 0x000000c88a037212 */ /* 0x000fe200078e9695 */
[----:B------:R-:W-:Y:S01]  /*1c930*/  FMUL.FTZ R114, R132, R114 ;  /* 0x0000007284727220 */ /* 0x000fe20000410000 */
[----:B------:R-:W-:Y:S01]  /*1c940*/  PRMT R153, R148, 0x7771, RZ ;  /* 0x0000777194997816 */ /* 0x000fe200000000ff */
[----:B------:R-:W-:Y:S01]  /*1c950*/  FMUL.FTZ R115, R132, R115 ;  /* 0x0000007384737220 */ /* 0x000fe20000410000 */
[----:B------:R-:W2:Y:S01]  /*1c960*/  LDSM.16.MT88.4 R148, [R184+0xb000] ;  /* 0x00b00000b894783b */ /* 0x000ea20000004200 */
[-C--:B-1----:R-:W-:Y:S03]  /*1c970*/  HMMA.16816.F32.BF16 R68, R176, R144.reuse, R68 ;  /* 0x00000090b044723c */ /* 0x082fe60000041844 */
[----:B------:R-:W-:Y:S01]  /*1c980*/  PRMT R161, R154, 0x5410, R158 ;  /* 0x000054109aa17816 */ /* 0x000fe2000000009e */
[C---:B------:R-:W-:Y:S01]  /*1c990*/  FMUL.FTZ R116, R133.reuse, R116 ;  /* 0x0000007485747220 */ /* 0x040fe20000410000 */
[----:B------:R-:W-:Y:S01]  /*1c9a0*/  LOP3.LUT R138, R138, R202, R143, 0x96, !PT ;  /* 0x000000ca8a8a7212 */ /* 0x000fe200078e968f */
[----:B------:R-:W-:Y:S01]  /*1c9b0*/  FMUL.FTZ R117, R133, R117 ;  /* 0x0000007585757220 */ /* 0x000fe20000410000 */
[----:B------:R-:W-:Y:S01]  /*1c9c0*/  PRMT R143, R142, 0x7772, RZ ;  /* 0x000077728e8f7816 */ /* 0x000fe200000000ff */
[C---:B------:R-:W-:Y:S04]  /*1c9d0*/  HMMA.16816.F32.BF16 R72, R180.reuse, R144, R72 ;  /* 0x00000090b448723c */ /* 0x040fe80000041848 */
[----:B------:R-:W-:Y:S01]  /*1c9e0*/  LOP3.LUT R142, R157, 0xff, RZ, 0xc0, !PT ;  /* 0x000000ff9d8e7812 */ /* 0x000fe200078ec0ff */
[----:B------:R-:W-:Y:S01]  /*1c9f0*/  FMUL.FTZ R118, R132, R118 ;  /* 0x0000007684767220 */ /* 0x000fe20000410000 */
[----:B------:R-:W-:Y:S01]  /*1ca00*/  PRMT R163, R143, 0x5410, R152 ;  /* 0x000054108fa37816 */ /* 0x000fe20000000098 */
[----:B------:R-:W-:Y:S01]  /*1ca10*/  FFMA.FTZ R152, R249, UR4, -R188 ;  /* 0x00000004f9987c23 */ /* 0x000fe200080108bc */
[-C--:B------:R-:W-:Y:S03]  /*1ca20*/  HMMA.16816.F32.BF16 R76, R180, R146.reuse, R76 ;  /* 0x00000092b44c723c */ /* 0x080fe6000004184c */
[----:B------:R-:W-:Y:S01]  /*1ca30*/  PRMT R162, R142, 0x5410, R153 ;  /* 0x000054108ea27816 */ /* 0x000fe20000000099 */
[----:B------:R-:W-:Y:S01]  /*1ca40*/  MUFU.EX2 R199, R152 ;  /* 0x0000009800c77308 */ /* 0x000fe20000000800 */
[----:B------:R-:W-:Y:S01]  /*1ca50*/  LOP3.LUT R143, R155, 0xff, RZ, 0xc0, !PT ;  /* 0x000000ff9b8f7812 */ /* 0x000fe200078ec0ff */
[----:B------:R-:W-:Y:S01]  /*1ca60*/  FMUL.FTZ R119, R132, R119 ;  /* 0x0000007784777220 */ /* 0x000fe20000410000 */
[C---:B------:R-:W-:Y:S01]  /*1ca70*/  FMUL.FTZ R120, R2.reuse, R120 ;  /* 0x0000007802787220 */ /* 0x040fe20000410000 */
[C---:B------:R-:W-:Y:S01]  /*1ca80*/  HMMA.16816.F32.BF16 R80, R176.reuse, R146, R80 ;  /* 0x00000092b050723c */ /* 0x040fe20000041850 */
[----:B------:R-:W1:Y:S03]  /*1ca90*/  LDSM.16.MT88.4 R144, [R164+0x1000] ;  /* 0x00100000a490783b */ /* 0x000e660000004200 */
[----:B------:R-:W-:Y:S01]  /*1caa0*/  LOP3.LUT R142, R3, 0xffff, RZ, 0xc0, !PT ;  /* 0x0000ffff038e7812 */ /* 0x000fe200078ec0ff */
[----:B------:R-:W-:Y:S01]  /*1cab0*/  FMUL.FTZ R121, R2, R121 ;  /* 0x0000007902797220 */ /* 0x000fe20000410000 */
[----:B------:R-:W-:Y:S01]  /*1cac0*/  PRMT R160, R143, 0x5410, R156 ;  /* 0x000054108fa07816 */ /* 0x000fe2000000009c */
[C---:B------:R-:W-:Y:S01]  /*1cad0*/  FMUL.FTZ R122, R0.reuse, R122 ;  /* 0x0000007a007a7220 */ /* 0x040fe20000410000 */
[----:B------:R-:W-:Y:S01]  /*1cae0*/  LOP3.LUT R143, R3, 0xff, RZ, 0xc0, !PT ;  /* 0x000000ff038f7812 */ /* 0x000fe200078ec0ff */
[----:B------:R-:W-:Y:S01]  /*1caf0*/  LDSM.16.MT88.4 R156, [R185+0xa800] ;  /* 0x00a80000b99c783b */ /* 0x000fe20000004200 */
[----:B------:R-:W-:Y:S01]  /*1cb00*/  SHF.R.U32.HI R142, RZ, 0x8, R142 ;  /* 0x00000008ff8e7819 */ /* 0x000fe2000001168e */
[----:B------:R-:W-:Y:S01]  /*1cb10*/  FMUL.FTZ R123, R0, R123 ;  /* 0x0000007b007b7220 */ /* 0x000fe20000410000 */
[C---:B------:R-:W-:Y:S01]  /*1cb20*/  FMUL.FTZ R124, R2.reuse, R124 ;  /* 0x0000007c027c7220 */ /* 0x040fe20000410000 */
[----:B------:R-:W-:Y:S01]  /*1cb30*/  FMUL.FTZ R125, R2, R125 ;  /* 0x0000007d027d7220 */ /* 0x000fe20000410000 */
[--C-:B------:R-:W-:Y:S01]  /*1cb40*/  PRMT R155, R143, 0x5410, R142.reuse ;  /* 0x000054108f9b7816 */ /* 0x100fe2000000008e */
[-C--:B--2---:R-:W-:Y:S03]  /*1cb50*/  HMMA.16816.F32.BF16 R84, R176, R148.reuse, R84 ;  /* 0x00000094b054723c */ /* 0x084fe60000041854 */
[----:B------:R-:W-:Y:S01]  /*1cb60*/  PRMT R142, R3, 0x7632, R142 ;  /* 0x00007632038e7816 */ /* 0x000fe2000000008e */
[----:B------:R-:W-:Y:S01]  /*1cb70*/  FMUL.FTZ R126, R0, R126 ;  /* 0x0000007e007e7220 */ /* 0x000fe20000410000 */
[----:B------:R-:W-:Y:S01]  /*1cb80*/  LOP3.LUT R143, R138, 0xff, RZ, 0xc0, !PT ;  /* 0x000000ff8a8f7812 */ /* 0x000fe200078ec0ff */
[----:B------:R-:W-:Y:S01]  /*1cb90*/  FMUL.FTZ R127, R0, R127 ;  /* 0x0000007f007f7220 */ /* 0x000fe20000410000 */
[----:B------:R-:W-:Y:S01]  /*1cba0*/  LOP3.LUT R142, R142, 0xff, RZ, 0xc0, !PT ;  /* 0x000000ff8e8e7812 */ /* 0x000fe200078ec0ff */
[C---:B------:R-:W-:Y:S04]  /*1cbb0*/  HMMA.16816.F32.BF16 R88, R180.reuse, R148, R88 ;  /* 0x00000094b458723c */ /* 0x040fe80000041858 */
[----:B------:R-:W-:Y:S01]  /*1cbc0*/  SHF.R.U32.HI R148, RZ, 0x18, R3 ;  /* 0x00000018ff947819 */ /* 0x000fe20000011603 */
[C---:B------:R-:W-:Y:S01]  /*1cbd0*/  FMUL.FTZ R128, R133.reuse, R128 ;  /* 0x0000008085807220 */ /* 0x040fe20000410000 */
[----:B------:R-:W-:Y:S01]  /*1cbe0*/  LOP3.LUT R3, R138, 0xffff, RZ, 0xc0, !PT ;  /* 0x0000ffff8a037812 */ /* 0x000fe200078ec0ff */
[----:B------:R-:W-:Y:S01]  /*1cbf0*/  FMUL.FTZ R129, R133, R129 ;  /* 0x0000008185817220 */ /* 0x000fe20000410000 */
[-C--:B------:R-:W-:Y:S03]  /*1cc00*/  HMMA.16816.F32.BF16 R92, R180, R150.reuse, R92 ;  /* 0x00000096b45c723c */ /* 0x080fe6000004185c */
[----:B------:R-:W-:Y:S01]  /*1cc10*/  PRMT R154, R142, 0x5410, R148 ;  /* 0x000054108e9a7816 */ /* 0x000fe20000000094 */
[--C-:B------:R-:W-:Y:S01]  /*1cc20*/  FFMA.FTZ R142, R246, UR4, -R186.reuse ;  /* 0x00000004f68e7c23 */ /* 0x100fe200080108ba */
[----:B------:R-:W-:Y:S01]  /*1cc30*/  SHF.R.U32.HI R3, RZ, 0x8, R3 ;  /* 0x00000008ff037819 */ /* 0x000fe20000011603 */
[C---:B------:R-:W-:Y:S01]  /*1cc40*/  FMUL.FTZ R130, R132.reuse, R130 ;  /* 0x0000008284827220 */ /* 0x040fe20000410000 */
[----:B------:R-:W-:Y:S01]  /*1cc50*/  FMUL.FTZ R131, R132, R131 ;  /* 0x0000008384837220 */ /* 0x000fe20000410000 */
[C---:B------:R-:W-:Y:S01]  /*1cc60*/  HMMA.16816.F32.BF16 R96, R176.reuse, R150, R96 ;  /* 0x00000096b060723c */ /* 0x040fe20000041860 */
[----:B------:R2:W-:Y:S01]  /*1cc70*/  MUFU.EX2 R200, R142 ;  /* 0x0000008e00c87308 */ /* 0x0005e20000000800 */
[----:B------:R-:W3:Y:S02]  /*1cc80*/  LDSM.16.MT88.4 R148, [R168+0x1000] ;  /* 0x00100000a894783b */ /* 0x000ee40000004200 */
[----:B------:R-:W-:Y:S01]  /*1cc90*/  PRMT R153, R143, 0x5410, R3 ;  /* 0x000054108f997816 */ /* 0x000fe20000000003 */
[--C-:B------:R-:W-:Y:S01]  /*1cca0*/  FFMA.FTZ R3, R248, UR4, -R186.reuse ;  /* 0x00000004f8037c23 */ /* 0x100fe200080108ba */
[--C-:B------:R-:W-:Y:S01]  /*1ccb0*/  FFMA.FTZ R143, R231, UR4, -R186.reuse ;  /* 0x00000004e78f7c23 */ /* 0x100fe200080108ba */
[----:B------:R-:W-:Y:S01]  /*1ccc0*/  FFMA.FTZ R186, R230, UR4, -R186 ;  /* 0x00000004e6ba7c23 */ /* 0x000fe200080108ba */
[C---:B------:R-:W-:Y:S03]  /*1ccd0*/  FMUL.FTZ R100, R133.reuse, R100 ;  /* 0x0000006485647220 */ /* 0x040fe60000410000 */
[----:B------:R4:W-:Y:S01]  /*1cce0*/  MUFU.EX2 R201, R3 ;  /* 0x0000000300c97308 */ /* 0x0009e20000000800 */
[----:B------:R-:W5:Y:S01]  /*1ccf0*/  LDL.LU R230, [R1+0x3c] ;  /* 0x00003c0001e67983 */ /* 0x000f620000300800 */
[----:B------:R-:W-:Y:S01]  /*1cd00*/  FMUL.FTZ R101, R133, R101 ;  /* 0x0000006585657220 */ /* 0x000fe20000410000 */
[C---:B------:R-:W-:Y:S01]  /*1cd10*/  FMUL.FTZ R102, R132.reuse, R102 ;  /* 0x0000006684667220 */ /* 0x040fe20000410000 */
[----:B------:R-:W-:Y:S06]  /*1cd20*/  FMUL.FTZ R103, R132, R103 ;  /* 0x0000006784677220 */ /* 0x000fec0000410000 */
[----:B------:R-:W-:Y:S01]  /*1cd30*/  MUFU.EX2 R196, R186 ;  /* 0x000000ba00c47308 */ /* 0x000fe20000000800 */
[--C-:B--2---:R-:W-:Y:S01]  /*1cd40*/  FFMA.FTZ R142, R229, UR4, -R188.reuse ;  /* 0x00000004e58e7c23 */ /* 0x104fe200080108bc */
[----:B------:R-:W-:Y:S01]  /*1cd50*/  FFMA.FTZ R188, R140, UR4, -R188 ;  /* 0x000000048cbc7c23 */ /* 0x000fe200080108bc */
[----:B------:R-:W2:Y:S01]  /*1cd60*/  LDL.LU R229, [R1+0x34] ;  /* 0x0000340001e57983 */ /* 0x000ea20000300800 */
[----:B------:R-:W-:Y:S01]  /*1cd70*/  FFMA.FTZ R202, R2, R192, R190 ;  /* 0x000000c002ca7223 */ /* 0x000fe200000100be */
[--C-:B------:R-:W-:Y:S01]  /*1cd80*/  HSET2.LE.AND R2, R162, R141.reuse, PT ;  /* 0x0000008da2027233 */ /* 0x100fe20003803000 */
[-C--:B-1----:R-:W-:Y:S01]  /*1cd90*/  HMMA.16816.F32.BF16 R100, R176, R144.reuse, R100 ;  /* 0x00000090b064723c */ /* 0x082fe20000041864 */
[----:B------:R-:W2:Y:S03]  /*1cda0*/  LDL.LU R204, [R1+0x38] ;  /* 0x0000380001cc7983 */ /* 0x000ea60000300800 */
[----:B------:R1:W-:Y:S01]  /*1cdb0*/  MUFU.EX2 R198, R142 ;  /* 0x0000008e00c67308 */ /* 0x0003e20000000800 */
[C---:B------:R-:W-:Y:S01]  /*1cdc0*/  FMUL.FTZ R106, R0.reuse, R106 ;  /* 0x0000006a006a7220 */ /* 0x040fe20000410000 */
[----:B------:R-:W-:Y:S01]  /*1cdd0*/  FMUL.FTZ R107, R0, R107 ;  /* 0x0000006b006b7220 */ /* 0x000fe20000410000 */
[----:B----4-:R-:W-:Y:S07]  /*1cde0*/  PRMT R3, R138, 0x7632, R3 ;  /* 0x000076328a037816 */ /* 0x010fee0000000003 */
[----:B------:R-:W-:Y:S01]  /*1cdf0*/  MUFU.EX2 R188, R188 ;  /* 0x000000bc00bc7308 */ /* 0x000fe20000000800 */
[----:B------:R-:W-:Y:S01]  /*1ce00*/  SHF.R.U32.HI R138, RZ, 0x18, R138 ;  /* 0x00000018ff8a7819 */ /* 0x000fe2000001168a */
[--C-:B------:R-:W-:Y:S01]  /*1ce10*/  FFMA.FTZ R140, R243, UR4, -R187.reuse ;  /* 0x00000004f38c7c23 */ /* 0x100fe200080108bb */
[----:B------:R-:W-:Y:S07]  /*1ce20*/  LOP3.LUT R3, R3, 0xff, RZ, 0xc0, !PT ;  /* 0x000000ff03037812 */ /* 0x000fee00078ec0ff */
[----:B------:R-:W-:Y:S01]  /*1ce30*/  MUFU.EX2 R197, R143 ;  /* 0x0000008f00c57308 */ /* 0x000fe20000000800 */
[C---:B------:R-:W-:Y:S09]  /*1ce40*/  HMMA.16816.F32.BF16 R104, R180.reuse, R144, R104 ;  /* 0x00000090b468723c */ /* 0x040ff20000041868 */
[----:B------:R-:W-:Y:S01]  /*1ce50*/  MUFU.EX2 R190, R140 ;  /* 0x0000008c00be7308 */ /* 0x000fe20000000800 */
[----:B------:R-:W-:Y:S01]  /*1ce60*/  PRMT R145, R3, 0x5410, R138 ;  /* 0x0000541003917816 */ /* 0x000fe2000000008a */
[--C-:B------:R-:W-:Y:S01]  /*1ce70*/  FFMA.FTZ R3, R250, UR4, -R187.reuse ;  /* 0x00000004fa037c23 */ /* 0x100fe200080108bb */
[--C-:B------:R-:W-:Y:S01]  /*1ce80*/  HSET2.LE.AND R144, R153, R141.reuse, PT ;  /* 0x0000008d99907233 */ /* 0x100fe20003803000 */
[----:B------:R-:W-:Y:S01]  /*1ce90*/  FFMA.FTZ R138, R195, UR4, -R187 ;  /* 0x00000004c38a7c23 */ /* 0x000fe200080108bb */
[-C--:B------:R-:W-:Y:S05]  /*1cea0*/  HMMA.16816.F32.BF16 R108, R180, R146.reuse, R108 ;  /* 0x00000092b46c723c */ /* 0x080fea000004186c */
[----:B------:R4:W-:Y:S01]  /*1ceb0*/  MUFU.EX2 R193, R3 ;  /* 0x0000000300c17308 */ /* 0x0009e20000000800 */
[--C-:B------:R-:W-:Y:S01]  /*1cec0*/  HSET2.LE.AND R145, R145, R141.reuse, PT ;  /* 0x0000008d91917233 */ /* 0x100fe20003803000 */
[----:B-1----:R-:W-:Y:S08]  /*1ced0*/  FFMA.FTZ R142, R245, UR4, -R189 ;  /* 0x00000004f58e7c23 */ /* 0x002ff000080108bd */
[----:B------:R1:W-:Y:S01]  /*1cee0*/  MUFU.EX2 R195, R139 ;  /* 0x0000008b00c37308 */ /* 0x0003e20000000800 */
[----:B------:R-:W-:Y:S01]  /*1cef0*/  FFMA.FTZ R187, R242, UR4, -R187 ;  /* 0x00000004f2bb7c23 */ /* 0x000fe200080108bb */
[C---:B------:R-:W-:Y:S08]  /*1cf00*/  HMMA.16816.F32.BF16 R112, R176.reuse, R146, R112 ;  /* 0x00000092b070723c */ /* 0x040ff00000041870 */
[----:B------:R1:W-:Y:S01]  /*1cf10*/  MUFU.EX2 R194, R138 ;  /* 0x0000008a00c27308 */ /* 0x0003e20000000800 */
[--C-:B------:R-:W-:Y:S09]  /*1cf20*/  HSET2.LE.AND R146, R160, R141.reuse, PT ;  /* 0x0000008da0927233 */ /* 0x100ff20003803000 */
[----:B------:R-:W1:Y:S01]  /*1cf30*/  MUFU.EX2 R187, R187 ;  /* 0x000000bb00bb7308 */ /* 0x000e620000000800 */
[--C-:B----4-:R-:W-:Y:S01]  /*1cf40*/  FFMA.FTZ R3, R251, UR4, -R189.reuse ;  /* 0x00000004fb037c23 */ /* 0x110fe200080108bd */
[-C--:B---3--:R-:W-:Y:S08]  /*1cf50*/  HMMA.16816.F32.BF16 R116, R176, R148.reuse, R116 ;  /* 0x00000094b074723c */ /* 0x088ff00000041874 */
[----:B------:R-:W-:Y:S01]  /*1cf60*/  MUFU.EX2 R186, R142 ;  /* 0x0000008e00ba7308 */ /* 0x000fe20000000800 */
[--C-:B-1----:R-:W-:Y:S01]  /*1cf70*/  FFMA.FTZ R139, R247, UR4, -R189.reuse ;  /* 0x00000004f78b7c23 */ /* 0x102fe200080108bd */
[----:B------:R-:W-:Y:S08]  /*1cf80*/  FFMA.FTZ R189, R244, UR4, -R189 ;  /* 0x00000004f4bd7c23 */ /* 0x000ff000080108bd */
[----:B------:R1:W-:Y:S01]  /*1cf90*/  MUFU.EX2 R192, R3 ;  /* 0x0000000300c07308 */ /* 0x0003e20000000800 */
[--C-:B------:R-:W-:Y:S01]  /*1cfa0*/  HSET2.LE.AND R138, R155, R141.reuse, PT ;  /* 0x0000008d9b8a7233 */ /* 0x100fe20003803000 */
[C---:B------:R-:W-:Y:S08]  /*1cfb0*/  HMMA.16816.F32.BF16 R120, R180.reuse, R148, R120 ;  /* 0x00000094b478723c */ /* 0x040ff00000041878 */
[----:B------:R3:W4:Y:S01]  /*1cfc0*/  MUFU.EX2 R191, R139 ;  /* 0x0000008b00bf7308 */ /* 0x0007220000000800 */
[----:B------:R-:W-:Y:S09]  /*1cfd0*/  LOP3.LUT R148, R163, 0xff00ff, RZ, 0xc0, !PT ;  /* 0x00ff00ffa3947812 */ /* 0x000ff200078ec0ff */
[----:B------:R-:W4:Y:S01]  /*1cfe0*/  MUFU.EX2 R189, R189 ;  /* 0x000000bd00bd7308 */ /* 0x000f220000000800 */
[----:B------:R-:W-:Y:S01]  /*1cff0*/  F2FP.BF16.F32.PACK_AB R140, R187, R190 ;  /* 0x000000bebb8c723e */ /* 0x000fe200000010ff */
[-C--:B------:R-:W-:Y:S03]  /*1d000*/  HMMA.16816.F32.BF16 R124, R180, R150.reuse, R124 ;  /* 0x00000096b47c723c */ /* 0x080fe6000004187c */
[----:B-1----:R-:W-:Y:S02]  /*1d010*/  LOP3.LUT R3, R161, 0xff00ff, RZ, 0xc0, !PT ;  /* 0x00ff00ffa1037812 */ /* 0x002fe400078ec0ff */
[--C-:B------:R-:W-:Y:S02]  /*1d020*/  HSET2.LE.AND R148, R148, R141.reuse, PT ;  /* 0x0000008d94947233 */ /* 0x100fe40003803000 */
[--C-:B---3--:R-:W-:Y:S01]  /*1d030*/  HSET2.LE.AND R139, R154, R141.reuse, PT ;  /* 0x0000008d9a8b7233 */ /* 0x108fe20003803000 */
[----:B------:R-:W-:Y:S04]  /*1d040*/  HMMA.16816.F32.BF16 R128, R176, R150, R128 ;  /* 0x00000096b080723c */ /* 0x000fe80000041880 */
[----:B------:R-:W-:Y:S02]  /*1d050*/  HSET2.LE.AND R3, R3, R141, PT ;  /* 0x0000008d03037233 */ /* 0x000fe40003803000 */
[----:B------:R-:W-:Y:S02]  /*1d060*/  F2FP.BF16.F32.PACK_AB R142, R194, R193 ;  /* 0x000000c1c28e723e */ /* 0x000fe400000010ff */
[----:B----4-:R-:W-:Y:S02]  /*1d070*/  F2FP.BF16.F32.PACK_AB R143, R191, R192 ;  /* 0x000000c0bf8f723e */ /* 0x010fe400000010ff */
[----:B------:R-:W-:Y:S02]  /*1d080*/  F2FP.BF16.F32.PACK_AB R141, R189, R186 ;  /* 0x000000babd8d723e */ /* 0x000fe400000010ff */
[----:B------:R-:W-:Y:S02]  /*1d090*/  LOP3.LUT R142, R142, R2, RZ, 0xc0, !PT ;  /* 0x000000028e8e7212 */ /* 0x000fe400078ec0ff */
[----:B------:R-:W-:Y:S02]  /*1d0a0*/  LOP3.LUT R143, R143, R3, RZ, 0xc0, !PT ;  /* 0x000000038f8f7212 */ /* 0x000fe400078ec0ff */
[----:B------:R-:W-:Y:S01]  /*1d0b0*/  LOP3.LUT R140, R140, R138, RZ, 0xc0, !PT ;  /* 0x0000008a8c8c7212 */ /* 0x000fe200078ec0ff */
[----:B------:R-:W-:Y:S01]  /*1d0c0*/  IMAD.MOV.U32 R138, RZ, RZ, R134 ;  /* 0x000000ffff8a7224 */ /* 0x000fe200078e0086 */
[----:B------:R-:W-:Y:S02]  /*1d0d0*/  LOP3.LUT R141, R141, R139, RZ, 0xc0, !PT ;  /* 0x0000008b8d8d7212 */ /* 0x000fe400078ec0ff */
[----:B------:R-:W-:Y:S02]  /*1d0e0*/  F2FP.BF16.F32.PACK_AB R176, R201, R200 ;  /* 0x000000c8c9b0723e */ /* 0x000fe400000010ff */
[----:B------:R-:W-:Y:S02]  /*1d0f0*/  F2FP.BF16.F32.PACK_AB R177, R199, R198 ;  /* 0x000000c6c7b1723e */ /* 0x000fe400000010ff */
[----:B------:R-:W-:Y:S02]  /*1d100*/  F2FP.BF16.F32.PACK_AB R178, R196, R197 ;  /* 0x000000c5c4b2723e */ /* 0x000fe400000010ff */
[----:B------:R-:W-:Y:S02]  /*1d110*/  F2FP.BF16.F32.PACK_AB R179, R188, R195 ;  /* 0x000000c3bcb3723e */ /* 0x000fe400000010ff */
[----:B------:R-:W-:Y:S02]  /*1d120*/  LOP3.LUT R176, R176, R144, RZ, 0xc0, !PT ;  /* 0x00000090b0b07212 */ /* 0x000fe400078ec0ff */
[----:B------:R-:W-:Y:S02]  /*1d130*/  LOP3.LUT R177, R177, R145, RZ, 0xc0, !PT ;  /* 0x00000091b1b17212 */ /* 0x000fe400078ec0ff */
[----:B------:R-:W-:Y:S02]  /*1d140*/  LOP3.LUT R178, R178, R146, RZ, 0xc0, !PT ;  /* 0x00000092b2b27212 */ /* 0x000fe400078ec0ff */
[-C--:B------:R-:W-:Y:S01]  /*1d150*/  HMMA.16816.F32.BF16 R144, R140, R156.reuse, R4 ;  /* 0x0000009c8c90723c */ /* 0x080fe20000041804 */
[----:B------:R-:W1:Y:S04]  /*1d160*/  LDSM.16.MT88.4 R4, [R164+0x800] ;  /* 0x00080000a404783b */ /* 0x000e680000004200 */
[----:B------:R-:W-:Y:S07]  /*1d170*/  LOP3.LUT R179, R179, R148, RZ, 0xc0, !PT ;  /* 0x00000094b3b37212 */ /* 0x000fee00078ec0ff */
[C---:B------:R-:W-:Y:S01]  /*1d180*/  HMMA.16816.F32.BF16 R148, R176.reuse, R156, R8 ;  /* 0x0000009cb094723c */ /* 0x040fe20000041808 */
[----:B------:R-:W3:Y:S07]  /*1d190*/  LDSM.16.MT88.4 R8, [R168+0x800] ;  /* 0x00080000a808783b */ /* 0x000eee0000004200 */
[-C--:B------:R-:W-:Y:S01]  /*1d1a0*/  HMMA.16816.F32.BF16 R152, R176, R158.reuse, R12 ;  /* 0x0000009eb098723c */ /* 0x080fe2000004180c */
[----:B------:R-:W4:Y:S07]  /*1d1b0*/  LDSM.16.MT88.4 R12, [R185+0xb800] ;  /* 0x00b80000b90c783b */ /* 0x000f2e0000004200 */
[C---:B------:R-:W-:Y:S01]  /*1d1c0*/  HMMA.16816.F32.BF16 R156, R140.reuse, R158, R16 ;  /* 0x0000009e8c9c723c */ /* 0x040fe20000041810 */
[----:B------:R-:W4:Y:S07]  /*1d1d0*/  LDSM.16.MT88.4 R16, [R184+0xb800] ;  /* 0x00b80000b810783b */ /* 0x000f2e0000004200 */
[-C--:B------:R-:W-:Y:S01]  /*1d1e0*/  HMMA.16816.F32.BF16 R160, R140, R172.reuse, R20 ;  /* 0x000000ac8ca0723c */ /* 0x080fe20000041814 */
[----:B------:R1:W2:Y:S07]  /*1d1f0*/  LDSM.16.MT88.4 R20, [R164+0x1800] ;  /* 0x00180000a414783b */ /* 0x0002ae0000004200 */
[C---:B-1----:R-:W-:Y:S01]  /*1d200*/  HMMA.16816.F32.BF16 R164, R176.reuse, R172, R24 ;  /* 0x000000acb0a4723c */ /* 0x042fe20000041818 */
[----:B------:R1:W2:Y:S07]  /*1d210*/  LDSM.16.MT88.4 R24, [R168+0x1800] ;  /* 0x00180000a818783b */ /* 0x0002ae0000004200 */
[-C--:B-1----:R-:W-:Y:S08]  /*1d220*/  HMMA.16816.F32.BF16 R168, R176, R174.reuse, R28 ;  /* 0x000000aeb0a8723c */ /* 0x082ff0000004181c */
[C---:B------:R-:W-:Y:S08]  /*1d230*/  HMMA.16816.F32.BF16 R172, R140.reuse, R174, R32 ;  /* 0x000000ae8cac723c */ /* 0x040ff00000041820 */
[-C--:B------:R-:W-:Y:S08]  /*1d240*/  HMMA.16816.F32.BF16 R36, R140, R4.reuse, R36 ;  /* 0x000000048c24723c */ /* 0x080ff00000041824 */
[C---:B------:R-:W-:Y:S04]  /*1d250*/  HMMA.16816.F32.BF16 R40, R176.reuse, R4, R40 ;  /* 0x00000004b028723c */ /* 0x040fe80000041828 */
[----:B------:R-:W-:Y:S04]  /*1d260*/  FADD.FTZ R4, R241, R202 ;  /* 0x000000caf1047221 */ /* 0x000fe80000010000 */
[-C--:B------:R-:W-:Y:S03]  /*1d270*/  HMMA.16816.F32.BF16 R44, R176, R6.reuse, R44 ;  /* 0x00000006b02c723c */ /* 0x080fe6000004182c */
[----:B------:R-:W-:Y:S05]  /*1d280*/  FADD.FTZ R4, R239, R4 ;  /* 0x00000004ef047221 */ /* 0x000fea0000010000 */
        /* <DEDUP_REMOVED lines=9> */
[-C--:B------:R-:W-:Y:S03]  /*1d320*/  HMMA.16816.F32.BF16 R84, R140, R16.reuse, R84 ;  /* 0x000000108c54723c */ /* 0x080fe60000041854 */
[----:B-----5:R-:W-:Y:S04]  /*1d330*/  FFMA.FTZ R0, R0, R230, R238 ;  /* 0x000000e600007223 */ /* 0x020fe800000100ee */
[----:B------:R-:W-:Y:S01]  /*1d340*/  FADD.FTZ R0, R237, R0 ;  /* 0x00000000ed007221 */ /* 0x000fe20000010000 */
[C---:B------:R-:W-:Y:S04]  /*1d350*/  HMMA.16816.F32.BF16 R88, R176.reuse, R16, R88 ;  /* 0x00000010b058723c */ /* 0x040fe80000041858 */
[----:B--2---:R-:W-:Y:S01]  /*1d360*/  FFMA.FTZ R2, R132, R204, R205 ;  /* 0x000000cc84027223 */ /* 0x004fe200000100cd */
[----:B------:R-:W-:Y:S01]  /*1d370*/  FADD.FTZ R0, R236, R0 ;  /* 0x00000000ec007221 */ /* 0x000fe20000010000 */
[----:B------:R-:W-:Y:S01]  /*1d380*/  FFMA.FTZ R3, R133, R229, R207 ;  /* 0x000000e585037223 */ /* 0x000fe200000100cf */
[----:B------:R-:W-:Y:S01]  /*1d390*/  IMAD.MOV.U32 R132, RZ, RZ, R137 ;  /* 0x000000ffff847224 */ /* 0x000fe200078e0089 */
[-C--:B------:R-:W-:Y:S03]  /*1d3a0*/  HMMA.16816.F32.BF16 R92, R176, R18.reuse, R92 ;  /* 0x00000012b05c723c */ /* 0x080fe6000004185c */
[----:B------:R-:W-:Y:S01]  /*1d3b0*/  FADD.FTZ R2, R203, R2 ;  /* 0x00000002cb027221 */ /* 0x000fe20000010000 */
[----:B------:R-:W-:Y:S01]  /*1d3c0*/  FADD.FTZ R0, R206, R0 ;  /* 0x00000000ce007221 */ /* 0x000fe20000010000 */
[----:B------:R-:W-:Y:S01]  /*1d3d0*/  FADD.FTZ R3, R209, R3 ;  /* 0x00000003d1037221 */ /* 0x000fe20000010000 */
[----:B------:R-:W-:Y:S02]  /*1d3e0*/  IMAD.MOV.U32 R133, RZ, RZ, R135 ;  /* 0x000000ffff857224 */ /* 0x000fe400078e0087 */
        /* <DEDUP_REMOVED lines=9> */
[----:B------:R-:W-:Y:S03]  /*1d480*/  FADD.FTZ R3, R234, R3 ;  /* 0x00000003ea037221 */ /* 0x000fe60000010000 */
        /* <DEDUP_REMOVED lines=8> */
[----:B------:R-:W-:Y:S01]  /*1d510*/  FADD.FTZ R6, R187, R6 ;  /* 0x00000006bb067221 */ /* 0x000fe20000010000 */
[----:B------:R-:W-:Y:S01]  /*1d520*/  FADD.FTZ R4, R196, R4 ;  /* 0x00000004c4047221 */ /* 0x000fe20000010000 */
[C---:B------:R-:W-:Y:S04]  /*1d530*/  HMMA.16816.F32.BF16 R112, R140.reuse, R22, R112 ;  /* 0x000000168c70723c */ /* 0x040fe80000041870 */
[----:B------:R-:W-:Y:S01]  /*1d540*/  STL [R1+0x30], R4 ;  /* 0x0000300401007387 */ /* 0x000fe20000100800 */
[----:B------:R-:W-:Y:S01]  /*1d550*/  FADD.FTZ R3, R188, R3 ;  /* 0x00000003bc037221 */ /* 0x000fe20000010000 */
[----:B------:R-:W-:Y:S01]  /*1d560*/  FADD.FTZ R2, R193, R6 ;  /* 0x00000006c1027221 */ /* 0x000fe20000010000 */
[----:B------:R-:W-:Y:S01]  /*1d570*/  FADD.FTZ R0, R192, R5 ;  /* 0x00000005c0007221 */ /* 0x000fe20000010000 */
[-C--:B------:R-:W-:Y:S02]  /*1d580*/  HMMA.16816.F32.BF16 R116, R140, R24.reuse, R116 ;  /* 0x000000188c74723c */ /* 0x080fe40000041874 */
[----:B------:R1:W-:Y:S01]  /*1d590*/  STL [R1+0x3c], R3 ;  /* 0x00003c0301007387 */ /* 0x0003e20000100800 */
[----:B------:R-:W-:Y:S01]  /*1d5a0*/  FADD.FTZ R2, R194, R2 ;  /* 0x00000002c2027221 */ /* 0x000fe20000010000 */
[----:B------:R-:W-:Y:S04]  /*1d5b0*/  FADD.FTZ R0, R191, R0 ;  /* 0x00000000bf007221 */ /* 0x000fe80000010000 */
        /* <DEDUP_REMOVED lines=8> */
.L_x_2453:
[----:B------:R-:W3:Y:S01]  /*1d640*/  LDL.LU R10, [R1+0x34] ;  /* 0x00003400010a7983 */ /* 0x000ee20000300800 */
[----:B------:R-:W4:Y:S03]  /*1d650*/  LDCU UR4, c[0x0][0x4fc] ;  /* 0x00009f80ff0477ac */ /* 0x000f260008000800 */
[----:B--2---:R-:W2:Y:S01]  /*1d660*/  LDL.LU R2, [R1+0x38] ;  /* 0x0000380001027983 */ /* 0x004ea20000300800 */
[----:B------:R-:W-:Y:S01]  /*1d670*/  UISETP.NE.AND UP3, UPT, UR20, -0x1, UPT ;  /* 0xffffffff1400788c */ /* 0x000fe2000bf65270 */
[----:B------:R-:W5:Y:S01]  /*1d680*/  S2UR UR12, SR_CTAID.Y ;  /* 0x00000000000c79c3 */ /* 0x000f620000002600 */
[----:B------:R-:W1:Y:S01]  /*1d690*/  LDCU UR10, c[0x0][0x434] ;  /* 0x00008680ff0a77ac */ /* 0x000e620008000800 */
[----:B------:R-:W4:Y:S01]  /*1d6a0*/  LDL.LU R9, [R1+0x30] ;  /* 0x0000300001097983 */ /* 0x000f220000300800 */
[----:B------:R-:W4:Y:S03]  /*1d6b0*/  LDCU.U8 UR11, c[0x0][0x548] ;  /* 0x0000a900ff0b77ac */ /* 0x000f260008000000 */
[----:B------:R-:W4:Y:S04]  /*1d6c0*/  LDL.LU R5, [R1+0x3c] ;  /* 0x00003c0001057983 */ /* 0x000f280000300800 */
[----:B------:R-:W4:Y:S01]  /*1d6d0*/  LDL.LU R8, [R1+0x44] ;  /* 0x0000440001087983 */ /* 0x000f220000300800 */
[----:B------:R-:W5:Y:S03]  /*1d6e0*/  @!UP3 LDCU.64 UR8, c[0x0][0x400] ;  /* 0x00008000ff08b7ac */ /* 0x000f660008000a00 */
[----:B------:R-:W4:Y:S01]  /*1d6f0*/  LDL.LU R7, [R1+0x40] ;  /* 0x0000400001077983 */ /* 0x000f220000300800 */
[----:B------:R-:W1:Y:S03]  /*1d700*/  @UP3 LDCU.64 UR6, c[0x0][0x408] ;  /* 0x00008100ff0637ac */ /* 0x000e660008000a00 */
[----:B------:R-:W4:Y:S01]  /*1d710*/  LDL.LU R6, [R1+0xc] ;  /* 0x00000c0001067983 */ /* 0x000f220000300800 */
[----:B------:R-:W-:Y:S01]  /*1d720*/  UISETP.NE.AND UP2, UPT, UR20, -0x1, UPT ;  /* 0xffffffff1400788c */ /* 0x000fe2000bf45270 */
[----:B------:R-:W4:Y:S01]  /*1d730*/  LDCU UR13, c[0x0][0x434] ;  /* 0x00008680ff0d77ac */ /* 0x000f220008000800 */
[----:B-----5:R-:W-:Y:S01]  /*1d740*/  @!UP3 UIMAD.WIDE.U32 UR14, UR12, UR8, URZ ;  /* 0x000000080c0eb2a5 */ /* 0x020fe2000f8e00ff */
[----:B------:R-:W2:Y:S01]  /*1d750*/  S2UR UR8, SR_CTAID.X ;  /* 0x00000000000879c3 */ /* 0x000ea20000002500 */
[----:B-1----:R-:W-:-:S02]  /*1d760*/  @UP3 UIMAD.WIDE.U32 UR16, UR20, UR6, URZ ;  /* 0x00000006141032a5 */ /* 0x002fc4000f8e00ff */
[----:B------:R-:W-:Y:S02]  /*1d770*/  @!UP3 UIMAD UR9, UR12, UR9, UR15 ;  /* 0x000000090c09b2a4 */ /* 0x000fe4000f8e020f */
[----:B------:R-:W-:-:S03]  /*1d780*/  @UP3 UIMAD UR9, UR20, UR7, UR17 ;  /* 0x00000007140932a4 */ /* 0x000fc6000f8e0211 */
[----:B------:R-:W1:Y:S01]  /*1d790*/  S2UR UR6, SR_CTAID.Z ;  /* 0x00000000000679c3 */ /* 0x000e620000002700 */
[----:B------:R-:W-:Y:S01]  /*1d7a0*/  @!UP2 UIMAD UR20, UR12, UR10, URZ ;  /* 0x0000000a0c14a2a4 */ /* 0x000fe2000f8e02ff */
[----:B------:R-:W-:Y:S01]  /*1d7b0*/  @UP3 UMOV UR14, UR16 ;  /* 0x00000010000e3c82 */ /* 0x000fe20008000000 */
[----:B---3--:R-:W3:Y:S04]  /*1d7c0*/  SHFL.BFLY PT, R0, R10, 0x2, 0x1f ;  /* 0x0c401f000a007f89 */ /* 0x008ee800000e0000 */
[----:B--2---:R-:W2:Y:S04]  /*1d7d0*/  SHFL.BFLY PT, R4, R2, 0x2, 0x1f ;  /* 0x0c401f0002047f89 */ /* 0x004ea800000e0000 */
[----:B----4-:R-:W4:Y:S01]  /*1d7e0*/  SHFL.BFLY PT, R3, R9, 0x2, 0x1f ;  /* 0x0c401f0009037f89 */ /* 0x010f2200000e0000 */
[----:B---3--:R-:W-:Y:S01]  /*1d7f0*/  FADD.FTZ R0, R0, R10 ;  /* 0x0000000a00007221 */ /* 0x008fe20000010000 */
[----:B------:R-:W-:Y:S01]  /*1d800*/  MOV R176, R6 ;  /* 0x0000000600b07202 */ /* 0x000fe20000000f00 */
[----:B--2---:R-:W-:-:S03]  /*1d810*/  FADD.FTZ R4, R4, R2 ;  /* 0x0000000204047221 */ /* 0x004fc60000010000 */
        /* <DEDUP_REMOVED lines=14> */
[----:B------:R-:W4:Y:S01]  /*1d900*/  MUFU.RCP R5, R138 ;  /* 0x0000008a00057308 */ /* 0x000f220000001000 */
        /* <DEDUP_REMOVED lines=39> */
[----:B------:R-:W2:Y:S01]  /*1db80*/  MUFU.RCP R2, R132 ;  /* 0x0000008400027308 */ /* 0x000ea20000001000 */
[----:B------:R-:W-:-:S02]  /*1db90*/  FSETP.NE.FTZ.AND P0, PT, R139, RZ, PT ;  /* 0x000000ff8b00720b */ /* 0x000fc40003f15000 */
[----:B----4-:R-:W-:Y:S02]  /*1dba0*/  FSEL R5, R5, 1, P3 ;  /* 0x3f80000005057808 */ /* 0x010fe40001800000 */
[----:B------:R-:W-:Y:S02]  /*1dbb0*/  F2FP.BF16.F32.PACK_AB R65, R145, R144 ;  /* 0x000000909141723e */ /* 0x000fe400000010ff */
[----:B------:R-:W-:Y:S01]  /*1dbc0*/  F2FP.BF16.F32.PACK_AB R14, R14, R160 ;  /* 0x000000a00e0e723e */ /* 0x000fe200000010ff */
[----:B------:R-:W3:Y:S01]  /*1dbd0*/  MUFU.RCP R0, R139 ;  /* 0x0000008b00007308 */ /* 0x000ee20000001000 */
[----:B------:R-:W-:Y:S01]  /*1dbe0*/  FMUL.FTZ R3, R5, UR4 ;  /* 0x0000000405037c20 */ /* 0x000fe20008410000 */
[----:B------:R-:W-:Y:S02]  /*1dbf0*/  F2FP.BF16.F32.PACK_AB R10, R10, R172 ;  /* 0x000000ac0a0a723e */ /* 0x000fe400000010ff */
[----:B------:R-:W-:Y:S01]  /*1dc00*/  F2FP.BF16.F32.PACK_AB R19, R19, R16 ;  /* 0x000000101313723e */ /* 0x000fe200000010ff */
[C---:B------:R-:W-:Y:S01]  /*1dc10*/  FMUL.FTZ R30, R3.reuse, R66 ;  /* 0x00000042031e7220 */ /* 0x040fe20000410000 */
[C---:B------:R-:W-:Y:S01]  /*1dc20*/  FMUL.FTZ R67, R3.reuse, R67 ;  /* 0x0000004303437220 */ /* 0x040fe20000410000 */
[C---:B------:R-:W-:Y:S01]  /*1dc30*/  FMUL.FTZ R146, R3.reuse, R146 ;  /* 0x0000009203927220 */ /* 0x040fe20000410000 */
[C---:B------:R-:W-:Y:S01]  /*1dc40*/  FMUL.FTZ R5, R3.reuse, R147 ;  /* 0x0000009303057220 */ /* 0x040fe20000410000 */
[C---:B------:R-:W-:Y:S01]  /*1dc50*/  FMUL.FTZ R158, R3.reuse, R158 ;  /* 0x0000009e039e7220 */ /* 0x040fe20000410000 */
[----:B--2---:R-:W-:Y:S01]  /*1dc60*/  FSEL R2, R2, 1, P1 ;  /* 0x3f80000002027808 */ /* 0x004fe20000800000 */
[C---:B------:R-:W-:Y:S01]  /*1dc70*/  FMUL.FTZ R159, R3.reuse, R159 ;  /* 0x0000009f039f7220 */ /* 0x040fe20000410000 */
[----:B------:R-:W-:Y:S01]  /*1dc80*/  FMUL.FTZ R162, R3, R162 ;  /* 0x000000a203a27220 */ /* 0x000fe20000410000 */
[----:B------:R-:W-:Y:S01]  /*1dc90*/  F2FP.BF16.F32.PACK_AB R5, R5, R146 ;  /* 0x000000920505723e */ /* 0x000fe200000010ff */
        /* <DEDUP_REMOVED lines=10> */
[----:B------:R-:W-:Y:S01]  /*1dd40*/  FMUL.FTZ R25, R2, R44 ;  /* 0x0000002c02197220 */ /* 0x000fe20000410000 */
[----:B------:R-:W-:Y:S01]  /*1dd50*/  FMUL.FTZ R38, R3, R38 ;  /* 0x0000002603267220 */ /* 0x000fe20000410000 */
[----:B------:R-:W-:Y:S01]  /*1dd60*/  F2FP.BF16.F32.PACK_AB R17, R17, R7 ;  /* 0x000000071111723e */ /* 0x000fe200000010ff */
[C---:B------:R-:W-:Y:S01]  /*1dd70*/  FMUL.FTZ R58, R0.reuse, R58 ;  /* 0x0000003a003a7220 */ /* 0x040fe20000410000 */
[C---:B------:R-:W-:Y:S01]  /*1dd80*/  FMUL.FTZ R60, R0.reuse, R59 ;  /* 0x0000003b003c7220 */ /* 0x040fe20000410000 */
[C---:B------:R-:W-:Y:S01]  /*1dd90*/  FMUL.FTZ R4, R0.reuse, R62 ;  /* 0x0000003e00047220 */ /* 0x040fe20000410000 */
[----:B------:R-:W-:Y:S01]  /*1dda0*/  FMUL.FTZ R56, R0, R63 ;  /* 0x0000003f00387220 */ /* 0x000fe20000410000 */
[----:B------:R-:W-:Y:S01]  /*1ddb0*/  LEA R7, R211, UR5, 0x1 ;  /* 0x00000005d3077c11 */ /* 0x000fe2000f8e08ff */
[C---:B------:R-:W-:Y:S01]  /*1ddc0*/  FMUL.FTZ R18, R3.reuse, R39 ;  /* 0x0000002703127220 */ /* 0x040fe20000410000 */
[----:B------:R-:W-:Y:S01]  /*1ddd0*/  F2FP.BF16.F32.PACK_AB R60, R60, R58 ;  /* 0x0000003a3c3c723e */ /* 0x000fe200000010ff */
        /* <DEDUP_REMOVED lines=13> */
[----:B------:R-:W-:Y:S01]  /*1deb0*/  SEL R212, R212, 0xffffffe0, !P2 ;  /* 0xffffffe0d4d47807 */ /* 0x000fe20005000000 */
[C---:B------:R-:W-:Y:S01]  /*1dec0*/  FMUL.FTZ R87, R3.reuse, R87 ;  /* 0x0000005703577220 */ /* 0x040fe20000410000 */
        /* <DEDUP_REMOVED lines=90> */
[----:B------:R-:W-:Y:S01]  /*1e470*/  UISETP.NE.AND UP0, UPT, UR11, URZ, !UP1 ;  /* 0x000000ff0b00728c */ /* 0x000fe2000cf05270 */
[----:B------:R-:W-:Y:S01]  /*1e480*/  F2FP.BF16.F32.PACK_AB R18, R18, R38 ;  /* 0x000000261212723e */ /* 0x000fe200000010ff */
[----:B------:R2:W-:Y:S01]  /*1e490*/  STS [R4+0x2400], R8 ;  /* 0x0024000804007388 */ /* 0x0005e20000000800 */
[----:B------:R-:W-:-:S02]  /*1e4a0*/  F2FP.BF16.F32.PACK_AB R16, R31, R35 ;  /* 0x000000231f10723e */ /* 0x000fc400000010ff */
[----:B------:R-:W-:Y:S01]  /*1e4b0*/  F2FP.BF16.F32.PACK_AB R15, R15, R50 ;  /* 0x000000320f0f723e */ /* 0x000fe200000010ff */
[----:B------:R-:W-:Y:S01]  /*1e4c0*/  STS [R5], R14 ;  /* 0x0000000e05007388 */ /* 0x000fe20000000800 */
[C---:B----4-:R-:W-:Y:S01]  /*1e4d0*/  IADD3 R0, PT, PT, R7.reuse, 0x40, RZ ;  /* 0x0000004007007810 */ /* 0x050fe20007ffe0ff */
[----:B------:R-:W3:Y:S01]  /*1e4e0*/  @UP1 LDCU UR4, c[0x0][0x430] ;  /* 0x00008600ff0417ac */ /* 0x000ee20008000800 */
[----:B------:R-:W-:Y:S01]  /*1e4f0*/  @P2 IADD3 R0, PT, PT, R7, -0x40, RZ ;  /* 0xffffffc007002810 */ /* 0x000fe20007ffe0ff */
[----:B------:R-:W-:Y:S01]  /*1e500*/  STS [R5+0x400], R13 ;  /* 0x0004000d05007388 */ /* 0x000fe20000000800 */
[----:B-----5:R-:W-:Y:S01]  /*1e510*/  IADD3 R2, PT, PT, R67, R5, RZ ;  /* 0x0000000543027210 */ /* 0x020fe20007ffe0ff */
[----:B------:R-:W4:Y:S01]  /*1e520*/  @UP1 LDCU UR15, c[0x0][0x430] ;  /* 0x00008600ff0f17ac */ /* 0x000f220008000800 */
[----:B------:R-:W-:Y:S02]  /*1e530*/  F2FP.BF16.F32.PACK_AB R23, R23, R42 ;  /* 0x0000002a1717723e */ /* 0x000fe400000010ff */
[----:B------:R-:W-:Y:S01]  /*1e540*/  F2FP.BF16.F32.PACK_AB R22, R22, R25 ;  /* 0x000000191616723e */ /* 0x000fe200000010ff */
[----:B------:R-:W-:Y:S01]  /*1e550*/  STS [R2], R10 ;  /* 0x0000000a02007388 */ /* 0x000fe20000000800 */
[----:B------:R-:W-:Y:S01]  /*1e560*/  F2FP.BF16.F32.PACK_AB R64, R64, R46 ;  /* 0x0000002e4040723e */ /* 0x000fe200000010ff */
[----:B------:R-:W-:Y:S01]  /*1e570*/  @UP1 UMOV UR7, 0x1 ;  /* 0x0000000100071882 */ /* 0x000fe20000000000 */
[----:B-1----:R-:W-:Y:S01]  /*1e580*/  IADD3 R6, PT, PT, R67, R0, RZ ;  /* 0x0000000043067210 */ /* 0x002fe20007ffe0ff */
[----:B------:R1:W-:Y:S01]  /*1e590*/  STS [R2+0x400], R9 ;  /* 0x0004000902007388 */ /* 0x0003e20000000800 */
[----:B------:R-:W-:-:S02]  /*1e5a0*/  F2FP.BF16.F32.PACK_AB R63, R140, R141 ;  /* 0x0000008d8c3f723e */ /* 0x000fc400000010ff */
[----:B------:R-:W-:Y:S01]  /*1e5b0*/  F2FP.BF16.F32.PACK_AB R62, R55, R54 ;  /* 0x00000036373e723e */ /* 0x000fe200000010ff */
[----:B------:R-:W-:Y:S01]  /*1e5c0*/  STS [R5+0x2000], R12 ;  /* 0x0020000c05007388 */ /* 0x000fe20000000800 */
[----:B------:R-:W-:Y:S01]  /*1e5d0*/  F2FP.BF16.F32.PACK_AB R59, R142, R143 ;  /* 0x0000008f8e3b723e */ /* 0x000fe200000010ff */
[----:B---3--:R-:W-:Y:S01]  /*1e5e0*/  @UP1 UIMAD UR13, UR4, UR10, URZ ;  /* 0x0000000a040d12a4 */ /* 0x008fe2000f8e02ff */
[----:B--2---:R-:W-:Y:S01]  /*1e5f0*/  IADD3 R8, PT, PT, R212, R0, RZ ;  /* 0x00000000d4087210 */ /* 0x004fe20007ffe0ff */
[----:B------:R-:W-:Y:S01]  /*1e600*/  STS [R5+0x2400], R11 ;  /* 0x0024000b05007388 */ /* 0x000fe20000000800 */
[----:B------:R-:W-:Y:S01]  /*1e610*/  F2FP.BF16.F32.PACK_AB R61, R57, R26 ;  /* 0x0000001a393d723e */ /* 0x000fe200000010ff */
[----:B------:R-:W-:Y:S01]  /*1e620*/  USHF.R.S32.HI UR4, URZ, 0x1f, UR20 ;  /* 0x0000001fff047899 */ /* 0x000fe20008011414 */
[----:B------:R-:W-:Y:S01]  /*1e630*/  IADD3 R3, PT, PT, R67, R8, RZ ;  /* 0x0000000843037210 */ /* 0x000fe20007ffe0ff */
        /* <DEDUP_REMOVED lines=11> */
[----:B-1----:R1:W2:Y:S01]  /*1e6f0*/  @P3 MUFU.LG2 R9, R138 ;  /* 0x0000008a00093308 */ /* 0x0022a20000000c00 */
        /* <DEDUP_REMOVED lines=72> */
[----:B------:R-:W-:-:S03]  /*1eb80*/  LOP3.LUT R0, R0, 0x1e00, R176, 0xf8, !PT ;  /* 0x00001e0000007812 */ /* 0x000fc600078ef8b0 */
[----:B------:R-:W-:Y:S01]  /*1eb90*/  STS [R3+0x6000], R25 ;  /* 0x0060001903007388 */ /* 0x000fe20000000800 */
[----:B------:R-:W-:-:S03]  /*1eba0*/  LEA R19, R0, UR5, 0x1 ;  /* 0x0000000500137c11 */ /* 0x000fc6000f8e08ff */
[----:B------:R5:W-:Y:S01]  /*1ebb0*/  STS [R3+0x6400], R24 ;  /* 0x0064001803007388 */ /* 0x000be20000000800 */
[----:B---3--:R-:W3:Y:S01]  /*1ebc0*/  @P4 LDC R8, c[0x0][0x458] ;  /* 0x00011600ff084b82 */ /* 0x008ee20000000800 */
[----:B-----5:R1:W1:Y:S01]  /*1ebd0*/  @P4 MUFU.LG2 R3, R133 ;  /* 0x0000008500034308 */ /* 0x0202620000000c00 */
[----:B--2-4-:R-:W-:Y:S05]  /*1ebe0*/  BRA.U UP1, `(.L_x_2457) ;  /* 0x0000000101207547 */ /* 0x014fea000b800000 */
[----:B------:R-:W-:Y:S01]  /*1ebf0*/  UISETP.NE.AND UP1, UPT, UR11, URZ, UPT ;  /* 0x000000ff0b00728c */ /* 0x000fe2000bf25270 */
[----:B------:R-:W2:Y:S10]  /*1ec00*/  LDCU UR5, c[0x0][0x3e0] ;  /* 0x00007c00ff0577ac */ /* 0x000eb40008000800 */
[----:B------:R-:W2:Y:S01]  /*1ec10*/  @UP1 LDCU UR7, c[0x0][0x454] ;  /* 0x00008a80ff0717ac */ /* 0x000ea20008000800 */
[----:B------:R-:W-:Y:S01]  /*1ec20*/  @UP1 UMOV UR15, 0x1 ;  /* 0x00000001000f1882 */ /* 0x000fe20000000000 */
[----:B------:R-:W4:Y:S01]  /*1ec30*/  @UP1 LDCU UR13, c[0x0][0x454] ;  /* 0x00008a80ff0d17ac */ /* 0x000f220008000800 */
[----:B------:R-:W-:Y:S01]  /*1ec40*/  @!UP1 UMOV UR15, 0x1 ;  /* 0x00000001000f9882 */ /* 0x000fe20000000000 */
[----:B--2---:R-:W-:-:S02]  /*1ec50*/  @UP1 UIMAD UR7, UR7, UR5, URZ ;  /* 0x00000005070712a4 */ /* 0x004fc4000f8e02ff */
[----:B----4-:R-:W-:-:S12]  /*1ec60*/  @!UP1 UIMAD UR7, UR10, UR5, URZ ;  /* 0x000000050a0792a4 */ /* 0x010fd8000f8e02ff */
.L_x_2457:
[----:B------:R-:W-:Y:S01]  /*1ec70*/  BAR.SYNC.DEFER_BLOCKING 0x0 ;  /* 0x0000000000007b1d */ /* 0x000fe20000010000 */
[----:B------:R-:W-:Y:S01]  /*1ec80*/  UIMAD UR13, UR6, UR13, URZ ;  /* 0x0000000d060d72a4 */ /* 0x000fe2000f8e02ff */
[----:B------:R-:W-:Y:S01]  /*1ec90*/  LOP3.LUT P2, RZ, R214, 0x3, RZ, 0xc0, !PT ;  /* 0x00000003d6ff7812 */ /* 0x000fe2000784c0ff */
[----:B------:R-:W-:Y:S01]  /*1eca0*/  UIMAD UR10, UR8, UR15, URZ ;  /* 0x0000000f080a72a4 */ /* 0x000fe2000f8e02ff */
[----:B-1----:R-:W-:Y:S01]  /*1ecb0*/  @P4 FMUL.FTZ R0, R3, 0.69314718246459960938 ;  /* 0x3f31721803004820 */ /* 0x002fe20000410000 */
[----:B------:R-:W-:-:S03]  /*1ecc0*/  USEL UR20, UR20, URZ, UP0 ;  /* 0x000000ff14147287 */ /* 0x000fc60008000000 */
[----:B------:R-:W1:Y:S01]  /*1ecd0*/  @P3 LDC R7, c[0x0][0x458] ;  /* 0x00011600ff073b82 */ /* 0x000e620000000800 */
[----:B------:R-:W2:Y:S01]  /*1ece0*/  @P1 MUFU.LG2 R2, R132 ;  /* 0x0000008400021308 */ /* 0x000ea20000000c00 */
[----:B------:R-:W-:Y:S01]  /*1ecf0*/  @!UP0 UIMAD UR13, UR12, UR7, UR13 ;  /* 0x000000070c0d82a4 */ /* 0x000fe2000f8e020d */
[----:B------:R-:W-:Y:S01]  /*1ed00*/  MOV R17, 0x7f800000 ;  /* 0x7f80000000117802 */ /* 0x000fe20000000f00 */
[----:B------:R-:W-:Y:S01]  /*1ed10*/  USHF.L.U32 UR10, UR10, 0x7, URZ ;  /* 0x000000070a0a7899 */ /* 0x000fe200080006ff */
[----:B---3--:R-:W-:Y:S01]  /*1ed20*/  @P4 FFMA.FTZ R17, R135, R8, R0 ;  /* 0x0000000887114223 */ /* 0x008fe20000010000 */
        /* <DEDUP_REMOVED lines=58> */
.L_x_2459:
[----:B------:R-:W-:Y:S05]  /*1f0d0*/  BSYNC.RECONVERGENT B0 ;  /* 0x0000000000007941 */ /* 0x000fea0003800200 */
.L_x_2458:
        /* <DEDUP_REMOVED lines=42> */
.L_x_2461:
[----:B------:R-:W-:Y:S05]  /*1f380*/  BSYNC.RECONVERGENT B0 ;  /* 0x0000000000007941 */ /* 0x000fea0003800200 */
.L_x_2460:
        /* <DEDUP_REMOVED lines=23> */
.L_x_2463:
[----:B------:R-:W-:Y:S05]  /*1f500*/  BSYNC.RECONVERGENT B0 ;  /* 0x0000000000007941 */ /* 0x000fea0003800200 */
.L_x_2462:
        /* <DEDUP_REMOVED lines=22> */
.L_x_2465:
[----:B------:R-:W-:Y:S05]  /*1f670*/  BSYNC.RECONVERGENT B0 ;  /* 0x0000000000007941 */ /* 0x000fea0003800200 */
.L_x_2464:
        /* <DEDUP_REMOVED lines=21> */
.L_x_2467:
[----:B------:R-:W-:Y:S05]  /*1f7d0*/  BSYNC.RECONVERGENT B0 ;  /* 0x0000000000007941 */ /* 0x000fea0003800200 */
.L_x_2466:
        /* <DEDUP_REMOVED lines=21> */
.L_x_2469:
[----:B------:R-:W-:Y:S05]  /*1f930*/  BSYNC.RECONVERGENT B0 ;  /* 0x0000000000007941 */ /* 0x000fea0003800200 */
.L_x_2468:
        /* <DEDUP_REMOVED lines=21> */
.L_x_2471:
[----:B------:R-:W-:Y:S05]  /*1fa90*/  BSYNC.RECONVERGENT B0 ;  /* 0x0000000000007941 */ /* 0x000fea0003800200 */
.L_x_2470:
        /* <DEDUP_REMOVED lines=21> */
.L_x_2473:
[----:B------:R-:W-:Y:S05]  /*1fbf0*/  BSYNC.RECONVERGENT B0 ;  /* 0x0000000000007941 */ /* 0x000fea0003800200 */
.L_x_2472:
        /* <DEDUP_REMOVED lines=21> */
.L_x_2474:
        /* <DEDUP_REMOVED lines=11> */
.L_x_2873:


//--------------------- .text._ZN5flash16flash_fwd_kernelI23Flash_fwd_kernel_traitsILi128ELi128ELi32ELi4ELb0ELb0EN7cutlass10bfloat16_tE19Flash_kernel_traitsILi128ELi128ELi32ELi4ES3_EELb1ELb0ELb1ELb0ELb0ELb0ELb0ELb1EEEvNS_16Flash_fwd_paramsE --------------------------
	.section	.text._ZN5flash16flash_fwd_kernelI23Flash_fwd_kernel_traitsILi128ELi128ELi32ELi4ELb0ELb0EN7cutlass10bfloat16_tE19Flash_kernel_traitsILi128ELi128ELi32ELi4ES3_EELb1ELb0ELb1ELb0ELb0ELb0ELb0ELb1EEEvNS_16Flash_fwd_paramsE,"ax",@progbits
	.align	128
        .global         _ZN5flash16flash_fwd_kernelI23Flash_fwd_kernel_traitsILi128ELi128ELi32ELi4ELb0ELb0EN7cutlass10bfloat16_tE19Flash_kernel_traitsILi128ELi128ELi32ELi4ES3_EELb1ELb0ELb1ELb0ELb0ELb0ELb0ELb1EEEvNS_16Flash_fwd_paramsE
        .type           _ZN5flash16flash_fwd_kernelI23Flash_fwd_kernel_traitsILi128ELi128ELi32ELi4ELb0ELb0EN7cutlass10bfloat16_tE19Flash_kernel_traitsILi128ELi128ELi32ELi4ES3_EELb1ELb0ELb1ELb0ELb0ELb0ELb0ELb1EEEvNS_16Flash_fwd_paramsE,@function
        .size           _ZN5flash16flash_fwd_kernelI23Flash_fwd_kernel_traitsILi128ELi128ELi32ELi4ELb0ELb0EN7cutlass10bfloat16_tE19Flash_kernel_traitsILi128ELi128ELi32ELi4ES3_EELb1ELb0ELb1ELb0ELb0ELb0ELb0ELb1EEEvNS_16Flash_fwd_paramsE,(.L_x_2874 - _ZN5flash16flash_fwd_kernelI23Flash_fwd_kernel_traitsILi128ELi128ELi32ELi4ELb0ELb0EN7cutlass10bfloat16_tE19Flash_kernel_traitsILi128ELi128ELi32ELi4ES3_EELb1ELb0ELb1ELb0ELb0ELb0ELb0ELb1EEEvNS_16Flash_fwd_paramsE)
        .other          _ZN5flash16flash_fwd_kernelI23Flash_fwd_kernel_traitsILi128ELi128ELi32ELi4ELb0ELb0EN7cutlass10bfloat16_tE19Flash_kernel_traitsILi128ELi128ELi32ELi4ES3_EELb1ELb0ELb1ELb0ELb0ELb0ELb0ELb1EEEvNS_16Flash_fwd_paramsE,@"STO_CUDA_ENTRY STV_DEFAULT"
_ZN5flash16flash_fwd_kernelI23Flash_fwd_kernel_traitsILi128ELi128ELi32ELi4ELb0ELb0EN7cutlass10bfloat16_tE19Flash_kernel_traitsILi128ELi128ELi32ELi4ES3_EELb1ELb0ELb1ELb0ELb0ELb0ELb0ELb1EEEvNS_16Flash_fwd_paramsE:
.text._ZN5flash16flash_fwd_kernelI23Flash_fwd_kernel_traitsILi128ELi128ELi32ELi4ELb0ELb0EN7cutlass10bfloat16_tE19Flash_kernel_traitsILi128ELi128ELi32ELi4ES3_EELb1ELb0ELb1ELb0ELb0ELb0ELb0ELb1EEEvNS_16Flash_fwd_paramsE:
        /* <DEDUP_REMOVED lines=15> */
[----:B------:R-:W2:Y:S08]  /*00f0*/  S2UR UR17, SR_CTAID.Y ;  /* 0x00000000001179c3 */ /* 0x000eb00000002600 */
[----:B------:R-:W1:Y:S01]  /*0100*/  S2UR UR38, SR_CTAID.Z ;  /* 0x00000000002679c3 */ /* 0x000e620000002700 */
[----:B----4-:R-:W4:Y:S01]  /*0110*/  @P1 LDG.E.64 R8, desc[UR28][R8.64] ;  /* 0x0000001c08081981 */ /* 0x010f22000c1e1b00 */
[----:B---3--:R-:W-:Y:S01]  /*0120*/  @P1 IMAD.MOV.U32 R2, RZ, RZ, R85 ;  /* 0x000000ffff021224 */ /* 0x008fe200078e0055 */
[----:B------:R-:W3:Y:S04]  /*0130*/  LDCU.U8 UR12, c[0x0][0x532] ;  /* 0x0000a640ff0c77ac */ /* 0x000ee80008000000 */
[----:B------:R-:W4:Y:S01]  /*0140*/  @P1 LDG.E.64 R6, desc[UR28][R2.64] ;  /* 0x0000001c02061981 */ /* 0x000f22000c1e1b00 */
[----:B------:R-:W4:Y:S01]  /*0150*/  @P1 LDC R0, c[0x0][0x520] ;  /* 0x00014800ff001b82 */ /* 0x000f220000000800 */
[----:B------:R-:W3:Y:S01]  /*0160*/  LDCU.64 UR6, c[0x0][0x468] ;  /* 0x00008d00ff0677ac */ /* 0x000ee20008000a00 */
[----:B------:R-:W-:Y:S01]  /*0170*/  ISETP.NE.U32.AND P4, PT, RZ, UR10, PT ;  /* 0x0000000aff007c0c */ /* 0x000fe2000bf85070 */
[----:B------:R-:W-:-:S03]  /*0180*/  UISETP.NE.U32.AND UP4, UPT, UR10, URZ, UPT ;  /* 0x000000ff0a00728c */ /* 0x000fc6000bf85070 */
[----:B------:R-:W-:Y:S01]  /*0190*/  ISETP.NE.AND.EX P4, PT, RZ, UR11, PT, P4 ;  /* 0x0000000bff007c0c */ /* 0x000fe2000bf85340 */
[----:B------:R-:W-:Y:S02]  /*01a0*/  UISETP.NE.U32.AND UP3, UPT, UR8, URZ, UPT ;  /* 0x000000ff0800728c */ /* 0x000fe4000bf65070 */
[----:B------:R-:W-:Y:S02]  /*01b0*/  UISETP.NE.AND.EX UP4, UPT, UR11, URZ, UPT, UP4 ;  /* 0x000000ff0b00728c */ /* 0x000fe4000bf85340 */
[----:B------:R-:W-:Y:S02]  /*01c0*/  UISETP.NE.AND.EX UP3, UPT, UR9, URZ, UPT, UP3 ;  /* 0x000000ff0900728c */ /* 0x000fe4000bf65330 */
[----:B--2---:R-:W-:Y:S02]  /*01d0*/  UIMAD.WIDE.U32 UR14, UR17, 0x4, UR14 ;  /* 0x00000004110e78a5 */ /* 0x004fe4000f8e000e */
[----:B------:R-:W-:Y:S01]  /*01e0*/  PLOP3.LUT P2, PT, PT, PT, UP4, 0x80, 0x8 ;  /* 0x000000000008781c */ /* 0x000fe20003f4f048 */
[----:B-1----:R-:W-:-:S02]  /*01f0*/  ULOP3.LUT UR4, UR38, UR36, UR17, 0xfe, !UPT ;  /* 0x0000002426047292 */ /* 0x002fc4000f8efe11 */
[----:B------:R-:W-:Y:S02]  /*0200*/  USHF.L.U32 UR11, UR17, 0x2, URZ ;  /* 0x00000002110b7899 */ /* 0x000fe400080006ff */
[----:B---3--:R-:W-:Y:S02]  /*0210*/  UISETP.NE.AND UP5, UPT, UR12, URZ, UPT ;  /* 0x000000ff0c00728c */ /* 0x008fe4000bfa5270 */
[----:B------:R-:W-:Y:S01]  /*0220*/  LOP3.LUT P3, RZ, R208, UR4, RZ, 0xfc, !PT ;  /* 0x00000004d0ff7c12 */ /* 0x000fe2000f86fcff */
[----:B------:R-:W-:Y:S02]  /*0230*/  UISETP.EQ.U32.AND UP2, UPT, UR6, URZ, UPT ;  /* 0x000000ff0600728c */ /* 0x000fe4000bf42070 */
[----:B------:R-:W-:Y:S02]  /*0240*/  USHF.R.U32.HI UR10, URZ, 0x1e, UR17 ;  /* 0x0000001eff0a7899 */ /* 0x000fe40008011611 */
[----:B------:R-:W1:Y:S08]  /*0250*/  LDCU.64 UR4, c[0x0][0x478] ;  /* 0x00008f00ff0477ac */ /* 0x000e700008000a00 */
[----:B------:R-:W2:Y:S01]  /*0260*/  @!P3 LDC.64 R4, c[0x0][0x528] ;  /* 0x00014a00ff04bb82 */ /* 0x000ea20000000a00 */
[----:B------:R-:W-:-:S02]  /*0270*/  @UP3 UIADD3 UR12, UP1, UPT, UR11, UR8, URZ ;  /* 0x000000080b0c3290 */ /* 0x000fc4000ff3e0ff */
[----:B------:R-:W-:Y:S02]  /*0280*/  UISETP.EQ.OR.EX UP2, UPT, UR7, URZ, !UP5, UP2 ;  /* 0x000000ff0700728c */ /* 0x000fe4000ef42720 */
[----:B------:R-:W-:Y:S02]  /*0290*/  @UP3 UIADD3.X UR13, UPT, UPT, UR10, UR9, URZ, UP1, !UPT ;  /* 0x000000090a0d3290 */ /* 0x000fe40008ffe4ff */
[----:B------:R-:W-:Y:S02]  /*02a0*/  UIADD3 UR9, UP1, UPT, UR11, UR6, URZ ;  /* 0x000000060b097290 */ /* 0x000fe4000ff3e0ff */
[----:B-1----:R-:W-:Y:S02]  /*02b0*/  UISETP.NE.U32.AND UP0, UPT, UR4, URZ, UPT ;  /* 0x000000ff0400728c */ /* 0x002fe4000bf05070 */
[----:B------:R-:W-:Y:S02]  /*02c0*/  UIADD3.X UR8, UPT, UPT, UR10, UR7, URZ, UP1, !UPT ;  /* 0x000000070a087290 */ /* 0x000fe40008ffe4ff */
[----:B------:R-:W-:-:S11]  /*02d0*/  UISETP.NE.AND.EX UP0, UPT, UR5, URZ, UPT, UP0 ;  /* 0x000000ff0500728c */ /* 0x000fd6000bf05300 */
[----:B------:R-:W-:-:S04]  /*02e0*/  @UP0 UIADD3 UR4, UP1, UPT, UR11, UR4, URZ ;  /* 0x000000040b040290 */ /* 0x000fc8000ff3e0ff */
[----:B------:R-:W-:Y:S02]  /*02f0*/  @UP0 UIADD3.X UR5, UPT, UPT, UR10, UR5, URZ, UP1, !UPT ;  /* 0x000000050a050290 */ /* 0x000fe40008ffe4ff */
[----:B------:R-:W-:-:S04]  /*0300*/  IMAD.U32 R10, RZ, RZ, UR4 ;  /* 0x00000004ff0a7e24 */ /* 0x000fc8000f8e00ff */
[----:B------:R-:W-:Y:S01]  /*0310*/  IMAD.U32 R11, RZ, RZ, UR5 ;  /* 0x00000005ff0b7e24 */ /* 0x000fe2000f8e00ff */
[----:B----4-:R-:W-:Y:S02]  /*0320*/  @P1 R2UR UR34, R8 ;  /* 0x00000000082212ca */ /* 0x010fe400000e0000 */
[----:B------:R-:W-:Y:S02]  /*0330*/  @P1 R2UR UR35, R9 ;  /* 0x00000000092312ca */ /* 0x000fe400000e0000 */
[----:B------:R-:W-:Y:S01]  /*0340*/  @P1 IADD3 R85, P0, PT, R6, R0, RZ ;  /* 0x0000000006551210 */ /* 0x000fe20007f1e0ff */
[----:B------:R-:W1:Y:S04]  /*0350*/  @!UP4 LDCU UR32, c[0x0][0x434] ;  /* 0x00008680ff20c7ac */ /* 0x000e680008000800 */
[----:B------:R-:W-:Y:S01]  /*0360*/  @P1 IMAD.X R3, RZ, RZ, R7, P0 ;  /* 0x000000ffff031224 */ /* 0x000fe200000e0607 */
[----:B------:R-:W-:-:S03]  /*0370*/  UMOV UR20, 0xffffffff ;  /* 0xffffffff00147882 */ /* 0x000fc60000000000 */
[----:B------:R-:W-:Y:S01]  /*0380*/  IMAD.U32 R8, RZ, RZ, UR34 ;  /* 0x00000022ff087e24 */ /* 0x000fe2000f8e00ff */
[----:B------:R-:W3:Y:S01]  /*0390*/  @!UP0 LDCU.64 UR4, c[0x0][0x488] ;  /* 0x00009100ff0487ac */ /* 0x000ee20008000a00 */
[----:B------:R-:W-:Y:S02]  /*03a0*/  IMAD.U32 R9, RZ, RZ, UR35 ;  /* 0x00000023ff097e24 */ /* 0x000fe4000f8e00ff */
[----:B------:R-:W-:-:S03]  /*03b0*/  @!P3 IMAD.MOV.U32 R2, RZ, RZ, R85 ;  /* 0x000000ffff02b224 */ /* 0x000fc600078e0055 */
[----:B--2---:R2:W-:Y:S01]  /*03c0*/  @!P3 STG.E.64 desc[UR28][R4.64], R8 ;  /* 0x000000080400b986 */ /* 0x0045e2000c101b1c */
[----:B------:R-:W-:-:S03]  /*03d0*/  PLOP3.LUT P1, PT, PT, PT, UP3, 0x80, 0x8 ;  /* 0x000000000008781c */ /* 0x000fc60003f2f038 */
[----:B------:R4:W-:Y:S01]  /*03e0*/  @!P3 STG.E.64 desc[UR28][R4.64+0x8], R2 ;  /* 0x000008020400b986 */ /* 0x0009e2000c101b1c */
[----:B------:R-:W-:Y:S02]  /*03f0*/  PLOP3.LUT P3, PT, PT, PT, UP2, 0x80, 0x8 ;  /* 0x000000000008781c */ /* 0x000fe40003f6f028 */
[----:B------:R-:W-:-:S13]  /*0400*/  PLOP3.LUT P0, PT, PT, PT, UP0, 0x80, 0x8 ;  /* 0x000000000008781c */ /* 0x000fda0003f0f008 */
[----:B------:R-:W5:Y:S01]  /*0410*/  @P0 LDG.E R0, desc[UR28][R10.64] ;  /* 0x0000001c0a000981 */ /* 0x000f62000c1e1900 */
[----:B--2---:R-:W-:Y:S02]  /*0420*/  IMAD.U32 R8, RZ, RZ, UR14 ;  /* 0x0000000eff087e24 */ /* 0x004fe4000f8e00ff */
[----:B------:R-:W-:-:S05]  /*0430*/  IMAD.U32 R9, RZ, RZ, UR15 ;  /* 0x0000000fff097e24 */ /* 0x000fca000f8e00ff */
[----:B------:R-:W2:Y:S04]  /*0440*/  @P4 LDG.E R6, desc[UR28][R8.64] ;  /* 0x0000001c08064981 */ /* 0x000ea8000c1e1900 */
[----:B----4-:R4:W3:Y:S01]  /*0450*/  @P2 LDG.E R2, desc[UR28][R8.64+0x4] ;  /* 0x0000041c08022981 */ /* 0x0108e2000c1e1900 */
[----:B------:R-:W-:Y:S02]  /*0460*/  IMAD.U32 R4, RZ, RZ, UR12 ;  /* 0x0000000cff047e24 */ /* 0x000fe4000f8e00ff */
[----:B------:R-:W-:-:S05]  /*0470*/  IMAD.U32 R5, RZ, RZ, UR13 ;  /* 0x0000000dff057e24 */ /* 0x000fca000f8e00ff */
[----:B------:R-:W3:Y:S01]  /*0480*/  @P1 LDG.E R4, desc[UR28][R4.64] ;  /* 0x0000001c04041981 */ /* 0x000ee2000c1e1900 */
[----:B----4-:R-:W-:Y:S02]  /*0490*/  IMAD.U32 R8, RZ, RZ, UR9 ;  /* 0x00000009ff087e24 */ /* 0x010fe4000f8e00ff */
        /* <DEDUP_REMOVED lines=10> */
[----:B-1----:R-:W-:-:S04]  /*0540*/  @UP4 UIADD3 UR32, UPT, UPT, UR8, -UR20, URZ ;  /* 0x8000001408204290 */ /* 0x002fc8000fffe0ff */
[----:B------:R-:W-:Y:S01]  /*0550*/  UISETP.GT.AND UP2, UPT, UR32, UR30, UPT ;  /* 0x0000001e2000728c */ /* 0x000fe2000bf44270 */
[----:B------:R-:W-:-:S05]  /*0560*/  @P1 R2UR UR12, R4 ;  /* 0x00000000040c12ca */ /* 0x000fca00000e0000 */
[----:B------:R-:W-:Y:S02]  /*0570*/  PLOP3.LUT P1, PT, PT, PT, UP2, 0x80, 0x8 ;  /* 0x000000000008781c */ /* 0x000fe40003f2f028 */
[----:B----4-:R-:W-:Y:S01]  /*0580*/  @!P3 R2UR UR13, R5 ;  /* 0x00000000050db2ca */ /* 0x010fe200000e0000 */
[----:B------:R-:W-:Y:S01]  /*0590*/  @!UP0 UISETP.NE.U32.AND UP2, UPT, UR4, URZ, UPT ;  /* 0x000000ff0400828c */ /* 0x000fe2000bf45070 */
[----:B------:R-:W1:Y:S01]  /*05a0*/  @!UP1 LDCU UR4, c[0x0][0x438] ;  /* 0x00008700ff0497ac */ /* 0x000e620008000800 */
[----:B------:R-:W-:-:S12]  /*05b0*/  BRA.U !UP1, `(.L_x_2475) ;  /* 0x0000000109187547 */ /* 0x000fd8000b800000 */
[----:B------:R-:W-:-:S13]  /*05c0*/  PLOP3.LUT P2, PT, PT, PT, UP5, 0x80, 0x8 ;  /* 0x000000000008781c */ /* 0x000fda0003f4f058 */
[----:B------:R-:W1:Y:S04]  /*05d0*/  @P2 LDG.E R2, desc[UR28][R8.64+0x4] ;  /* 0x0000041c08022981 */ /* 0x000e68000c1e1900 */
[----:B------:R-:W2:Y:S01]  /*05e0*/  @!P2 LDG.E R8, desc[UR28][R8.64] ;  /* 0x0000001c0808a981 */ /* 0x000ea2000c1e1900 */
[----:B-1----:R-:W-:-:S13]  /*05f0*/  @P2 R2UR UR4, R2 ;  /* 0x00000000020422ca */ /* 0x002fda00000e0000 */
[----:B------:R-:W-:-:S07]  /*0600*/  @UP5 UIADD3 UR4, UPT, UPT, UR4, -UR13, URZ ;  /* 0x8000000d04045290 */ /* 0x000fce000fffe0ff */
[----:B--2---:R-:W-:Y:S02]  /*0610*/  @!P2 R2UR UR4, R8 ;  /* 0x000000000804a2ca */ /* 0x004fe400000e0000 */
.L_x_2475:
[----:B-----5:R-:W-:Y:S01]  /*0620*/  @P0 R2UR UR31, R0 ;  /* 0x00000000001f02ca */ /* 0x020fe200000e0000 */
[----:B------:R-:W-:Y:S01]  /*0630*/  @!UP0 UISETP.NE.AND.EX UP2, UPT, UR5, URZ, UPT, UP2 ;  /* 0x000000ff0500828c */ /* 0x000fe2000bf45320 */
[----:B-1----:R-:W-:-:S13]  /*0640*/  @!P1 EXIT ;  /* 0x000000000000994d */ /* 0x002fda0003800000 */
[----:B------:R-:W1:Y:S01]  /*0650*/  LDCU UR24, c[0x0][0x504] ;  /* 0x0000a080ff1877ac */ /* 0x000e620008000800 */
[----:B------:R-:W2:Y:S01]  /*0660*/  LDCU UR25, c[0x0][0x508] ;  /* 0x0000a100ff1977ac */ /* 0x000ea20008000800 */
[----:B------:R-:W-:Y:S02]  /*0670*/  @!UP0 USEL UR6, UR6, URZ, UP2 ;  /* 0x000000ff06068287 */ /* 0x000fe40009000000 */
[----:B------:R-:W-:Y:S02]  /*0680*/  @UP0 UIADD3 UR31, UPT, UPT, UR31, -UR12, URZ ;  /* 0x8000000c1f1f0290 */ /* 0x000fe4000fffe0ff */
[----:B------:R-:W-:Y:S01]  /*0690*/  @!UP0 UIADD3 UR31, UPT, UPT, UR6, UR4, -UR12 ;  /* 0x00000004061f8290 */ /* 0x000fe2000fffe80c */
[----:B------:R-:W3:Y:S03]  /*06a0*/  LDCU UR10, c[0x0][0x3e0] ;  /* 0x00007c00ff0a77ac */ /* 0x000ee60008000800 */
[----:B------:R-:W-:-:S02]  /*06b0*/  UIADD3 UR7, UPT, UPT, UR31, 0x1f, URZ ;  /* 0x0000001f1f077890 */ /* 0x000fc4000fffe0ff */
[----:B-1----:R-:W-:Y:S02]  /*06c0*/  UIADD3 UR24, UPT, UPT, UR32, UR24, URZ ;  /* 0x0000001820187290 */ /* 0x002fe4000fffe0ff */
[----:B------:R-:W-:Y:S02]  /*06d0*/  UIADD3 UR5, UPT, UPT, UR7, UR30, -UR32 ;  /* 0x0000001e07057290 */ /* 0x000fe4000fffe820 */
[----:B------:R-:W-:Y:S02]  /*06e0*/  UIADD3 UR9, UPT, UPT, -UR24, UR30, UR31 ;  /* 0x0000001e18097290 */ /* 0x000fe4000fffe11f */
[----:B--2---:R-:W-:Y:S02]  /*06f0*/  UIADD3 UR5, UPT, UPT, UR5, 0x80, UR25 ;  /* 0x0000008005057890 */ /* 0x004fe4000fffe019 */
[----:B------:R-:W-:Y:S02]  /*0700*/  USHF.R.S32.HI UR6, URZ, 0x1f, UR7 ;  /* 0x0000001fff067899 */ /* 0x000fe40008011407 */
[----:B------:R-:W-:-:S02]  /*0710*/  USHF.R.S32.HI UR8, URZ, 0x1f, UR9 ;  /* 0x0000001fff087899 */ /* 0x000fc40008011409 */
[----:B------:R-:W-:Y:S02]  /*0720*/  USHF.R.S32.HI UR4, URZ, 0x1f, UR5 ;  /* 0x0000001fff047899 */ /* 0x000fe40008011405 */
[----:B------:R-:W-:Y:S02]  /*0730*/  ULEA.HI UR6, UR6, UR7, URZ, 0x5 ;  /* 0x0000000706067291 */ /* 0x000fe4000f8f28ff */
[----:B------:R-:W-:Y:S02]  /*0740*/  ULEA.HI UR8, UR8, UR9, URZ, 0x5 ;  /* 0x0000000908087291 */ /* 0x000fe4000f8f28ff */
[----:B------:R-:W-:Y:S02]  /*0750*/  ULEA.HI UR4, UR4, UR5, URZ, 0x5 ;  /* 0x0000000504047291 */ /* 0x000fe4000f8f28ff */
[----:B------:R-:W-:Y:S02]  /*0760*/  USHF.R.S32.HI UR6, URZ, 0x5, UR6 ;  /* 0x00000005ff067899 */ /* 0x000fe40008011406 */
[----:B------:R-:W-:-:S02]  /*0770*/  USHF.R.S32.HI UR8, URZ, 0x5, UR8 ;  /* 0x00000005ff087899 */ /* 0x000fc40008011408 */
[----:B------:R-:W-:Y:S02]  /*0780*/  USHF.R.S32.HI UR4, URZ, 0x5, UR4 ;  /* 0x00000005ff047899 */ /* 0x000fe40008011404 */
[----:B------:R-:W-:Y:S02]  /*0790*/  UISETP.LT.AND UP1, UPT, URZ, UR8, UPT ;  /* 0x00000008ff00728c */ /* 0x000fe4000bf21270 */
[----:B------:R-:W-:Y:S02]  /*07a0*/  UISETP.LT.AND UP0, UPT, UR6, UR4, UPT ;  /* 0x000000040600728c */ /* 0x000fe4000bf01270 */
[----:B------:R-:W-:Y:S02]  /*07b0*/  USEL UR19, URZ, UR8, !UP1 ;  /* 0x00000008ff137287 */ /* 0x000fe4000c800000 */
[----:B------:R-:W-:Y:S02]  /*07c0*/  USEL UR23, UR6, UR4, UP0 ;  /* 0x0000000406177287 */ /* 0x000fe40008000000 */
[----:B---3--:R-:W-:-:S02]  /*07d0*/  UIMAD UR33, UR17, UR10, UR38 ;  /* 0x0000000a112172a4 */ /* 0x008fc4000f8e0226 */
[----:B------:R-:W-:-:S09]  /*07e0*/  UISETP.GT.AND UP0, UPT, UR23, UR19, UPT ;  /* 0x000000131700728c */ /* 0x000fd2000bf04270 */
        /* <DEDUP_REMOVED lines=26> */
.L_x_2477:
        /* <DEDUP_REMOVED lines=25> */
[----:B------:R-:W-:Y:S01]  /*0b20*/  IMAD.U32 R18, RZ, RZ, UR5 ;  /* 0x00000005ff127e24 */ /* 0x000fe2000f8e00ff */
[----:B------:R-:W-:Y:S01]  /*0b30*/  USHF.R.S32.HI UR4, URZ, 0x1f, UR7 ;  /* 0x0000001fff047899 */ /* 0x000fe20008011407 */
[----:B------:R-:W-:Y:S01]  /*0b40*/  IMAD.WIDE.U32 R2, R2, UR38, R4 ;  /* 0x0000002602027c25 */ /* 0x000fe2000f8e0004 */
[----:B------:R-:W-:Y:S01]  /*0b50*/  USEL UR7, UR7, URZ, UP1 ;  /* 0x000000ff07077287 */ /* 0x000fe20008800000 */
[----:B------:R-:W-:Y:S01]  /*0b60*/  ISETP.GE.AND P1, PT, R11, UR32, PT ;  /* 0x000000200b007c0c */ /* 0x000fe2000bf26270 */
[----:B------:R-:W-:Y:S01]  /*0b70*/  USEL UR4, UR4, URZ, UP1 ;  /* 0x000000ff04047287 */ /* 0x000fe20008800000 */
[----:B------:R-:W-:Y:S01]  /*0b80*/  IMAD R19, R18, UR38, R3 ;  /* 0x0000002612137c24 */ /* 0x000fe2000f8e0203 */
[----:B------:R-:W-:Y:S01]  /*0b90*/  USHF.R.S32.HI UR5, URZ, 0x1f, UR8 ;  /* 0x0000001fff057899 */ /* 0x000fe20008011408 */
[----:B------:R-:W-:Y:S01]  /*0ba0*/  ISETP.GE.AND P4, PT, R10, UR32, PT ;  /* 0x000000200a007c0c */ /* 0x000fe2000bf86270 */
[----:B------:R-:W-:Y:S01]  /*0bb0*/  UIADD3 UR7, UP1, UP0, UR30, UR7, UR8 ;  /* 0x000000071e077290 */ /* 0x000fe2000f83e008 */
[----:B------:R-:W-:Y:S01]  /*0bc0*/  VIADD R9, R208, 0x50 ;  /* 0x00000050d0097836 */ /* 0x000fe20000000000 */
[----:B------:R-:W-:Y:S01]  /*0bd0*/  UIMAD.WIDE.U32 UR36, UR36, 0x80, URZ ;  /* 0x00000080242478a5 */ /* 0x000fe2000f8e00ff */
[----:B------:R-:W-:Y:S01]  /*0be0*/  LOP3.LUT R14, R0, 0x40, RZ, 0xfc, !PT ;  /* 0x00000040000e7812 */ /* 0x000fe200078efcff */
        /* <DEDUP_REMOVED lines=18> */
.L_x_2479:
[----:B------:R-:W-:Y:S05]  /*0d10*/  BSYNC.RECONVERGENT B0 ;  /* 0x0000000000007941 */ /* 0x000fea0003800200 */
.L_x_2478:
        /* <DEDUP_REMOVED lines=21> */
.L_x_2481:
[----:B------:R-:W-:Y:S05]  /*0e70*/  BSYNC.RECONVERGENT B0 ;  /* 0x0000000000007941 */ /* 0x000fea0003800200 */
.L_x_2480:
[----:B------:R-:W-:Y:S01]  /*0e80*/  BSSY.RECONVERGENT B0, `(.L_x_2482) ;  /* 0x0000015000007945 */ /* 0x000fe20003800200 */
[----:B------:R-:W-:Y:S02]  /*0e90*/  ISETP.GE.AND P3, PT, R8, UR32, PT ;  /* 0x0000002008007c0c */ /* 0x000fe4000bf66270 */
[----:B--2---:R-:W-:Y:S01]  /*0ea0*/  IADD3 R7, PT, PT, R208, 0x70, RZ ;  /* 0x00000070d0077810 */ /* 0x004fe20007ffe0ff */
        /* <DEDUP_REMOVED lines=18> */
.L_x_2483:
[----:B------:R-:W-:Y:S05]  /*0fd0*/  BSYNC.RECONVERGENT B0 ;  /* 0x0000000000007941 */ /* 0x000fea0003800200 */
.L_x_2482:
[----:B------:R-:W-:Y:S01]  /*0fe0*/  BSSY.RECONVERGENT B0, `(.L_x_2484) ;  /* 0x0000014000007945 */ /* 0x000fe20003800200 */
[----:B------:R-:W-:-:S03]  /*0ff0*/  ISETP.GE.AND P2, PT, R7, UR32, PT ;  /* 0x0000002007007c0c */ /* 0x000fc6000bf46270 */
[----:B------:R-:W-:Y:S10]  /*1000*/  @P1 BRA `(.L_x_2485) ;  /* 0x0000000000441947 */ /* 0x000ff40003800000 */
[----:B------:R-:W3:Y:S01]  /*1010*/  LDCU.64 UR8, c[0x0][0x408] ;  /* 0x00008100ff0877ac */ /* 0x000ee20008000a00 */
[----:B------:R-:W-:Y:S01]  /*1020*/  IADD3 R6, P1, PT, R5, 0x30, RZ ;  /* 0x0000003005067810 */ /* 0x000fe20007f3e0ff */
[----:B-1----:R-:W-:Y:S01]  /*1030*/  IMAD.MOV.U32 R16, RZ, RZ, R2 ;  /* 0x000000ffff107224 */ /* 0x002fe200078e0002 */
        /* <DEDUP_REMOVED lines=14> */
.L_x_2485:
[----:B------:R-:W-:Y:S05]  /*1120*/  BSYNC.RECONVERGENT B0 ;  /* 0x0000000000007941 */ /* 0x000fea0003800200 */
.L_x_2484:
[----:B------:R-:W-:Y:S01]  /*1130*/  BSSY.RECONVERGENT B0, `(.L_x_2486) ;  /* 0x0000014000007945 */ /* 0x000fe20003800200 */
[----:B------:R-:W-:-:S03]  /*1140*/  ISETP.NE.AND P1, PT, R0, RZ, PT ;  /* 0x000000ff0000720c */ /* 0x000fc60003f25270 */
[----:B------:R-:W-:Y:S10]  /*1150*/  @P4 BRA `(.L_x_2487) ;  /* 0x0000000000444947 */ /* 0x000ff40003800000 */
[----:B------:R-:W4:Y:S01]  /*1160*/  LDCU.64 UR8, c[0x0][0x408] ;  /* 0x00008100ff0877ac */ /* 0x000f220008000a00 */
[----:B------:R-:W-:Y:S01]  /*1170*/  IADD3 R6, P4, PT, R5, 0x40, RZ ;  /* 0x0000004005067810 */ /* 0x000fe20007f9e0ff */
[----:B-1----:R-:W-:Y:S01]  /*1180*/  IMAD.MOV.U32 R16, RZ, RZ, R2 ;  /* 0x000000ffff107224 */ /* 0x002fe200078e0002 */
        /* <DEDUP_REMOVED lines=14> */
.L_x_2487:
[----:B------:R-:W-:Y:S05]  /*1270*/  BSYNC.RECONVERGENT B0 ;  /* 0x0000000000007941 */ /* 0x000fea0003800200 */
.L_x_2486:
[----:B------:R-:W-:Y:S01]  /*1280*/  BSSY.RECONVERGENT B0, `(.L_x_2488) ;  /* 0x0000014000007945 */ /* 0x000fe20003800200 */
[----:B------:R-:W-:-:S03]  /*1290*/  ISETP.GE.OR P5, PT, R208, UR32, P1 ;  /* 0x00000020d0007c0c */ /* 0x000fc60008fa6670 */
[----:B------:R-:W-:Y:S10]  /*12a0*/  @P0 BRA `(.L_x_2489) ;  /* 0x0000000000440947 */ /* 0x000ff40003800000 */
[----:B------:R-:W5:Y:S01]  /*12b0*/  LDCU.64 UR8, c[0x0][0x408] ;  /* 0x00008100ff0877ac */ /* 0x000f620008000a00 */
[----:B------:R-:W-:Y:S01]  /*12c0*/  IADD3 R6, P0, PT, R5, 0x50, RZ ;  /* 0x0000005005067810 */ /* 0x000fe20007f1e0ff */
[----:B-1----:R-:W-:Y:S01]  /*12d0*/  IMAD.MOV.U32 R16, RZ, RZ, R2 ;  /* 0x000000ffff107224 */ /* 0x002fe200078e0002 */
        /* <DEDUP_REMOVED lines=14> */
.L_x_2489:
[----:B------:R-:W-:Y:S05]  /*13c0*/  BSYNC.RECONVERGENT B0 ;  /* 0x0000000000007941 */ /* 0x000fea0003800200 */
.L_x_2488:
        /* <DEDUP_REMOVED lines=20> */
.L_x_2491:
[----:B------:R-:W-:Y:S05]  /*1510*/  BSYNC.RECONVERGENT B0 ;  /* 0x0000000000007941 */ /* 0x000fea0003800200 */
.L_x_2490:
[----:B------:R-:W-:Y:S01]  /*1520*/  BSSY.RECONVERGENT B0, `(.L_x_2492) ;  /* 0x0000013000007945 */ /* 0x000fe20003800200 */
[----:B------:R-:W-:-:S03]  /*1530*/  ISETP.GE.OR P6, PT, R12, UR32, P1 ;  /* 0x000000200c007c0c */ /* 0x000fc60008fc6670 */
[----:B------:R-:W-:Y:S10]  /*1540*/  @P2 BRA `(.L_x_2493) ;  /* 0x0000000000402947 */ /* 0x000ff40003800000 */
[----:B------:R-:W5:Y:S01]  /*1550*/  LDCU.64 UR8, c[0x0][0x408] ;  /* 0x00008100ff0877ac */ /* 0x000f620008000a00 */
[----:B------:R-:W-:Y:S02]  /*1560*/  IADD3 R5, P2, PT, R5, 0x70, RZ ;  /* 0x0000007005057810 */ /* 0x000fe40007f5e0ff */
        /* <DEDUP_REMOVED lines=14> */
.L_x_2493:
[----:B------:R-:W-:Y:S05]  /*1650*/  BSYNC.RECONVERGENT B0 ;  /* 0x0000000000007941 */ /* 0x000fea0003800200 */
.L_x_2492:
[----:B------:R-:W-:Y:S04]  /*1660*/  BSSY.RECONVERGENT B0, `(.L_x_2494) ;  /* 0x000000a000007945 */ /* 0x000fe80003800200 */
[----:B------:R-:W-:Y:S05]  /*1670*/  @P5 BRA `(.L_x_2495) ;  /* 0x0000000000205947 */ /* 0x000fea0003800000 */
[----:B------:R-:W5:Y:S01]  /*1680*/  LDCU.64 UR4, c[0x0][0x420] ;  /* 0x00008400ff0477ac */ /* 0x000f620008000a00 */
[----:B------:R-:W-:-:S05]  /*1690*/  IMAD R0, R208, UR6, RZ ;  /* 0x00000006d0007c24 */ /* 0x000fca000f8e02ff */
[----:B--2---:R-:W-:-:S04]  /*16a0*/  IADD3 R2, P2, PT, R0, UR7, RZ ;  /* 0x0000000700027c10 */ /* 0x004fc8000ff5e0ff */
[----:B------:R-:W-:Y:S02]  /*16b0*/  LEA.HI.X.SX32 R0, R0, UR10, 0x1, P2 ;  /* 0x0000000a00007c11 */ /* 0x000fe400090f0eff */
[----:B-----5:R-:W-:-:S04]  /*16c0*/  LEA R4, P2, R2, UR4, 0x2 ;  /* 0x0000000402047c11 */ /* 0x020fc8000f8410ff */
[----:B------:R-:W-:Y:S01]  /*16d0*/  LEA.HI.X R5, R2, UR5, R0, 0x2, P2 ;  /* 0x0000000502057c11 */ /* 0x000fe200090f1400 */
[----:B------:R-:W-:-:S05]  /*16e0*/  IMAD.MOV.U32 R0, RZ, RZ, 0x7f800000 ;  /* 0x7f800000ff007424 */ /* 0x000fca00078e00ff */
[----:B------:R2:W-:Y:S03]  /*16f0*/  STG.E desc[UR28][R4.64], R0 ;  /* 0x0000000004007986 */ /* 0x0005e6000c10191c */
.L_x_2495:
[----:B------:R-:W-:Y:S05]  /*1700*/  BSYNC.RECONVERGENT B0 ;  /* 0x0000000000007941 */ /* 0x000fea0003800200 */
.L_x_2494:
        /* <DEDUP_REMOVED lines=8> */
[----:B--2---:R-:W-:-:S05]  /*1790*/  IMAD R0, R13, UR6, RZ ;  /* 0x000000060d007c24 */ /* 0x004fca000f8e02ff */
[----:B------:R-:W-:-:S04]  /*17a0*/  IADD3 R2, P0, PT, R0, UR7, RZ ;  /* 0x0000000700027c10 */ /* 0x000fc8000ff1e0ff */
[----:B------:R-:W-:Y:S02]  /*17b0*/  LEA.HI.X.SX32 R0, R0, UR10, 0x1, P0 ;  /* 0x0000000a00007c11 */ /* 0x000fe400080f0eff */
[----:B-----5:R-:W-:-:S04]  /*17c0*/  LEA R4, P0, R2, UR4, 0x2 ;  /* 0x0000000402047c11 */ /* 0x020fc8000f8010ff */
[----:B------:R-:W-:Y:S01]  /*17d0*/  LEA.HI.X R5, R2, UR5, R0, 0x2, P0 ;  /* 0x0000000502057c11 */ /* 0x000fe200080f1400 */
[----:B------:R-:W-:-:S05]  /*17e0*/  IMAD.MOV.U32 R0, RZ, RZ, 0x7f800000 ;  /* 0x7f800000ff007424 */ /* 0x000fca00078e00ff */
[----:B------:R2:W-:Y:S03]  /*17f0*/  STG.E desc[UR28][R4.64], R0 ;  /* 0x0000000004007986 */ /* 0x0005e6000c10191c */
.L_x_2497:
[----:B------:R-:W-:Y:S05]  /*1800*/  BSYNC.RECONVERGENT B0 ;  /* 0x0000000000007941 */ /* 0x000fea0003800200 */
.L_x_2496:
[----:B------:R-:W-:Y:S04]  /*1810*/  BSSY.RECONVERGENT B0, `(.L_x_2498) ;  /* 0x000000a000007945 */ /* 0x000fe80003800200 */
[----:B------:R-:W-:Y:S05]  /*1820*/  @P6 BRA `(.L_x_2499) ;  /* 0x0000000000206947 */ /* 0x000fea0003800000 */
        /* <DEDUP_REMOVED lines=8> */
.L_x_2499:
[----:B------:R-:W-:Y:S05]  /*18b0*/  BSYNC.RECONVERGENT B0 ;  /* 0x0000000000007941 */ /* 0x000fea0003800200 */
.L_x_2498:
        /* <DEDUP_REMOVED lines=10> */
.L_x_2501:
[----:B------:R-:W-:Y:S05]  /*1960*/  BSYNC.RECONVERGENT B0 ;  /* 0x0000000000007941 */ /* 0x000fea0003800200 */
.L_x_2500:
        /* <DEDUP_REMOVED lines=10> */
.L_x_2503:
[----:B------:R-:W-:Y:S05]  /*1a10*/  BSYNC.RECONVERGENT B0 ;  /* 0x0000000000007941 */ /* 0x000fea0003800200 */
.L_x_2502:
        /* <DEDUP_REMOVED lines=10> */
.L_x_2505:
[----:B------:R-:W-:Y:S05]  /*1ac0*/  BSYNC.RECONVERGENT B0 ;  /* 0x0000000000007941 */ /* 0x000fea0003800200 */
.L_x_2504:
        /* <DEDUP_REMOVED lines=10> */
.L_x_2507:
[----:B------:R-:W-:Y:S05]  /*1b70*/  BSYNC.RECONVERGENT B0 ;  /* 0x0000000000007941 */ /* 0x000fea0003800200 */
.L_x_2506:
[----:B------:R-:W-:Y:S05]  /*1b80*/  @P1 EXIT ;  /* 0x000000000000194d */ /* 0x000fea0003800000 */
[----:B------:R-:W5:Y:S01]  /*1b90*/  LDCU.64 UR4, c[0x0][0x420] ;  /* 0x00008400ff0477ac */ /* 0x000f620008000a00 */
[----:B--2---:R-:W-:-:S05]  /*1ba0*/  IMAD R0, R7, UR6, RZ ;  /* 0x0000000607007c24 */ /* 0x004fca000f8e02ff */
[----:B------:R-:W-:-:S04]  /*1bb0*/  IADD3 R2, P0, PT, R0, UR7, RZ ;  /* 0x0000000700027c10 */ /* 0x000fc8000ff1e0ff */
[----:B------:R-:W-:Y:S02]  /*1bc0*/  LEA.HI.X.SX32 R0, R0, UR10, 0x1, P0 ;  /* 0x0000000a00007c11 */ /* 0x000fe400080f0eff */
[----:B-----5:R-:W-:-:S04]  /*1bd0*/  LEA R4, P0, R2, UR4, 0x2 ;  /* 0x0000000402047c11 */ /* 0x020fc8000f8010ff */
[----:B------:R-:W-:Y:S01]  /*1be0*/  LEA.HI.X R5, R2, UR5, R0, 0x2, P0 ;  /* 0x0000000502057c11 */ /* 0x000fe200080f1400 */
[----:B------:R-:W-:-:S05]  /*1bf0*/  IMAD.MOV.U32 R0, RZ, RZ, 0x7f800000 ;  /* 0x7f800000ff007424 */ /* 0x000fca00078e00ff */
[----:B------:R-:W-:Y:S01]  /*1c00*/  STG.E desc[UR28][R4.64], R0 ;  /* 0x0000000004007986 */ /* 0x000fe2000c10191c */
[----:B------:R-:W-:Y:S05]  /*1c10*/  EXIT ;  /* 0x000000000000794d */ /* 0x000fea0003800000 */
.L_x_2476:
[----:B------:R-:W-:Y:S01]  /*1c20*/  UISETP.NE.AND UP0, UPT, UR20, -0x1, UPT ;  /* 0xffffffff1400788c */ /* 0x000fe2000bf05270 */
[----:B------:R-:W1:Y:S01]  /*1c30*/  LDCU UR8, c[0x0][0x444] ;  /* 0x00008880ff0877ac */ /* 0x000e620008000800 */
[----:B------:R-:W2:Y:S01]  /*1c40*/  LDCU UR21, c[0x0][0x448] ;  /* 0x00008900ff1577ac */ /* 0x000ea20008000800 */
[----:B------:R-:W-:-:S08]  /*1c50*/  UISETP.NE.AND UP1, UPT, UR13, -0x1, UPT ;  /* 0xffffffff0d00788c */ /* 0x000fd0000bf25270 */
[----:B------:R-:W3:Y:S01]  /*1c60*/  @!UP0 LDCU.64 UR6, c[0x0][0x398] ;  /* 0x00007300ff0687ac */ /* 0x000ee20008000a00 */
[----:B------:R-:W4:Y:S01]  /*1c70*/  @UP0 LDCU.64 UR4, c[0x0][0x3b0] ;  /* 0x00007600ff0407ac */ /* 0x000f220008000a00 */
[----:B------:R-:W-:Y:S02]  /*1c80*/  UIADD3 UR27, UPT, UPT, UR23, -0x1, URZ ;  /* 0xffffffff171b7890 */ /* 0x000fe4000fffe0ff */
[----:B-1----:R-:W-:Y:S02]  /*1c90*/  UIMAD UR8, UR33, UR8, UR30 ;  /* 0x00000008210872a4 */ /* 0x002fe4000f8e021e */
[----:B------:R-:W-:-:S04]  /*1ca0*/  USHF.L.U32 UR22, UR27, 0x5, URZ ;  /* 0x000000051b167899 */ /* 0x000fc800080006ff */
[----:B--2---:R-:W-:Y:S02]  /*1cb0*/  UIMAD UR21, UR8, UR21, UR22 ;  /* 0x00000015081572a4 */ /* 0x004fe4000f8e0216 */
[----:B---3--:R-:W-:-:S04]  /*1cc0*/  @!UP0 UIMAD.WIDE.U32 UR14, UR17, UR6, URZ ;  /* 0x00000006110e82a5 */ /* 0x008fc8000f8e00ff */
[----:B------:R-:W-:Y:S02]  /*1cd0*/  @!UP0 UIMAD UR16, UR17, UR7, UR15 ;  /* 0x00000007111082a4 */ /* 0x000fe4000f8e020f */
[----:B----4-:R-:W-:-:S04]  /*1ce0*/  @UP0 UIMAD.WIDE.U32 UR6, UR20, UR4, URZ ;  /* 0x00000004140602a5 */ /* 0x010fc8000f8e00ff */
        /* <DEDUP_REMOVED lines=14> */
.L_x_2508:
[----:B------:R-:W1:Y:S01]  /*1dd0*/  LDCU.64 UR10, c[0x0][0x3b8] ;  /* 0x00007700ff0a77ac */ /* 0x000e620008000a00 */
[----:B------:R-:W-:-:S04]  /*1de0*/  UIADD3 UR15, UPT, UPT, UR12, UR13, URZ ;  /* 0x0000000d0c0f7290 */ /* 0x000fc8000fffe0ff */
[----:B-1----:R-:W-:Y:S02]  /*1df0*/  UIMAD.WIDE.U32 UR6, UR15, UR10, URZ ;  /* 0x0000000a0f0672a5 */ /* 0x002fe4000f8e00ff */
[----:B------:R-:W-:-:S04]  /*1e00*/  UIMAD UR15, UR15, UR11, URZ ;  /* 0x0000000b0f0f72a4 */ /* 0x000fc8000f8e02ff */
[----:B------:R-:W-:Y:S02]  /*1e10*/  UIADD3 UR15, UPT, UPT, UR7, UR15, URZ ;  /* 0x0000000f070f7290 */ /* 0x000fe4000fffe0ff */
.L_x_2509:
        /* <DEDUP_REMOVED lines=37> */
.L_x_2510:
[----:B------:R-:W1:Y:S01]  /*2070*/  LDCU.64 UR8, c[0x0][0x3c0] ;  /* 0x00007800ff0877ac */ /* 0x000e620008000a00 */
[----:B------:R-:W-:-:S04]  /*2080*/  UIADD3 UR12, UPT, UPT, UR12, UR13, URZ ;  /* 0x0000000d0c0c7290 */ /* 0x000fc8000fffe0ff */
[----:B-1----:R-:W-:Y:S02]  /*2090*/  UIMAD.WIDE.U32 UR40, UR12, UR8, URZ ;  /* 0x000000080c2872a5 */ /* 0x002fe4000f8e00ff */
[----:B------:R-:W-:-:S04]  /*20a0*/  UIMAD UR12, UR12, UR9, URZ ;  /* 0x000000090c0c72a4 */ /* 0x000fc8000f8e02ff */
[----:B------:R-:W-:-:S12]  /*20b0*/  UIADD3 UR17, UPT, UPT, UR41, UR12, URZ ;  /* 0x0000000c29117290 */ /* 0x000fd8000fffe0ff */
.L_x_2511:
[----:B------:R-:W-:Y:S01]  /*20c0*/  IMAD.SHL.U32 R5, R208, 0x8, RZ ;  /* 0x00000008d0057824 */ /* 0x000fe200078e00ff */
[----:B------:R-:W-:Y:S01]  /*20d0*/  SHF.R.U32.HI R7, RZ, 0x3, R208 ;  /* 0x00000003ff077819 */ /* 0x000fe200000116d0 */
[----:B------:R-:W1:Y:S01]  /*20e0*/  S2UR UR26, SR_CgaCtaId ;  /* 0x00000000001a79c3 */ /* 0x000e620000008800 */
[----:B------:R-:W-:Y:S01]  /*20f0*/  SHF.R.S32.HI R247, RZ, 0x1f, R12 ;  /* 0x0000001ffff77819 */ /* 0x000fe2000001140c */
[----:B------:R-:W2:Y:S01]  /*2100*/  LDCU.64 UR12, c[0x0][0x3c8] ;  /* 0x00007900ff0c77ac */ /* 0x000ea20008000a00 */
[----:B------:R-:W-:Y:S01]  /*2110*/  LOP3.LUT R4, R5, 0x38, RZ, 0xc0, !PT ;  /* 0x0000003805047812 */ /* 0x000fe200078ec0ff */
[----:B------:R-:W3:Y:S01]  /*2120*/  S2R R86, SR_CTAID.X ;  /* 0x0000000000567919 */ /* 0x000ee20000002500 */
[C---:B------:R-:W-:Y:S01]  /*2130*/  VIADD R2, R7.reuse, 0x20 ;  /* 0x0000002007027836 */ /* 0x040fe20000000000 */
[----:B------:R-:W-:Y:S01]  /*2140*/  UIADD3 UR18, UPT, UPT, -UR30, UR32, URZ ;  /* 0x000000201e127290 */ /* 0x000fe2000fffe1ff */
[C---:B------:R-:W-:Y:S01]  /*2150*/  IADD3 R8, P5, PT, R4.reuse, UR6, RZ ;  /* 0x0000000604087c10 */ /* 0x040fe2000ffbe0ff */
[----:B------:R-:W4:Y:S01]  /*2160*/  LDCU.128 UR4, c[0x0][0x3d0] ;  /* 0x00007a00ff0477ac */ /* 0x000f220008000c00 */
[C---:B------:R-:W-:Y:S01]  /*2170*/  IADD3 R14, P4, PT, R4.reuse, UR40, RZ ;  /* 0x00000028040e7c10 */ /* 0x040fe2000ff9e0ff */
[----:B------:R-:W-:Y:S01]  /*2180*/  VIADD R0, R7, 0x30 ;  /* 0x0000003007007836 */ /* 0x000fe20000000000 */
[----:B------:R-:W-:Y:S01]  /*2190*/  IADD3 R16, P1, PT, R4, UR14, RZ ;  /* 0x0000000e04107c10 */ /* 0x000fe2000ff3e0ff */
[----:B------:R-:W-:Y:S01]  /*21a0*/  UIMAD.WIDE.U32 UR36, UR36, 0x80, URZ ;  /* 0x00000080242478a5 */ /* 0x000fe2000f8e00ff */
[----:B------:R-:W-:Y:S01]  /*21b0*/  IADD3.X R9, PT, PT, RZ, UR15, RZ, P5, !PT ;  /* 0x0000000fff097c10 */ /* 0x000fe2000affe4ff */
[----:B------:R-:W-:Y:S01]  /*21c0*/  IMAD.X R15, RZ, RZ, UR17, P4 ;  /* 0x00000011ff0f7e24 */ /* 0x000fe2000a0e06ff */
[----:B------:R-:W5:Y:S01]  /*21d0*/  LDCU.64 UR14, c[0x0][0x388] ;  /* 0x00007100ff0e77ac */ /* 0x000f620008000a00 */
[----:B------:R-:W-:Y:S01]  /*21e0*/  IMAD.X R17, RZ, RZ, UR16, P1 ;  /* 0x00000010ff117e24 */ /* 0x000fe200088e06ff */
[----:B------:R-:W-:Y:S01]  /*21f0*/  LOP3.LUT R251, R5, 0x1f8, RZ, 0xc0, !PT ;  /* 0x000001f805fb7812 */ /* 0x000fe200078ec0ff */
[C---:B------:R-:W-:Y:S01]  /*2200*/  IMAD.WIDE.U32 R8, R7.reuse, UR10, R8 ;  /* 0x0000000a07087c25 */ /* 0x040fe2000f8e0008 */
[----:B------:R-:W3:Y:S01]  /*2210*/  LDCU.64 UR16, c[0x0][0x390] ;  /* 0x00007200ff1077ac */ /* 0x000ee20008000a00 */
[----:B------:R-:W-:Y:S01]  /*2220*/  ISETP.GE.AND P0, PT, R2, UR18, PT ;  /* 0x0000001202007c0c */ /* 0x000fe2000bf06270 */
[----:B------:R-:W-:Y:S01]  /*2230*/  BSSY.RECONVERGENT B0, `(.L_x_2512) ;  /* 0x000003e000007945 */ /* 0x000fe20003800200 */
[----:B------:R-:W-:Y:S01]  /*2240*/  IMAD.WIDE.U32 R14, R7, UR8, R14 ;  /* 0x00000008070e7c25 */ /* 0x000fe2000f8e000e */
[----:B------:R-:W-:-:S02]  /*2250*/  LOP3.LUT R2, R5, 0x1e00, RZ, 0xc0, !PT ;  /* 0x00001e0005027812 */ /* 0x000fc400078ec0ff */
[----:B------:R-:W-:Y:S01]  /*2260*/  LOP3.LUT R251, R251, 0x38, R208, 0x78, !PT ;  /* 0x00000038fbfb7812 */ /* 0x000fe200078e78d0 */
[----:B----4-:R-:W-:Y:S01]  /*2270*/  IMAD R249, R247, UR4, RZ ;  /* 0x00000004f7f97c24 */ /* 0x010fe2000f8e02ff */
[----:B------:R-:W-:Y:S01]  /*2280*/  ISETP.GE.AND P3, PT, R0, UR18, PT ;  /* 0x0000001200007c0c */ /* 0x000fe2000bf66270 */
[----:B------:R-:W-:Y:S01]  /*2290*/  IMAD R9, R7, UR11, R9 ;  /* 0x0000000b07097c24 */ /* 0x000fe2000f8e0209 */
[----:B------:R-:W-:Y:S01]  /*22a0*/  LOP3.LUT R251, R251, R2, RZ, 0xfc, !PT ;  /* 0x00000002fbfb7212 */ /* 0x000fe200078efcff */
[----:B------:R-:W-:Y:S01]  /*22b0*/  IMAD R247, R247, UR6, RZ ;  /* 0x00000006f7f77c24 */ /* 0x000fe2000f8e02ff */
[C---:B------:R-:W-:Y:S01]  /*22c0*/  LOP3.LUT R6, R7.reuse, UR36, RZ, 0xfc, !PT ;  /* 0x0000002407067c12 */ /* 0x040fe2000f8efcff */
[----:B------:R-:W-:Y:S01]  /*22d0*/  IMAD R15, R7, UR9, R15 ;  /* 0x00000009070f7c24 */ /* 0x000fe2000f8e020f */
[----:B------:R-:W-:Y:S01]  /*22e0*/  LOP3.LUT R252, R4, 0x40, RZ, 0xfc, !PT ;  /* 0x0000004004fc7812 */ /* 0x000fe200078efcff */
[C---:B------:R-:W-:Y:S02]  /*22f0*/  IMAD R249, R12.reuse, UR5, R249 ;  /* 0x000000050cf97c24 */ /* 0x040fe4000f8e02f9 */
[----:B------:R-:W-:Y:S01]  /*2300*/  IMAD.WIDE.U32 R8, R12, UR4, R8 ;  /* 0x000000040c087c25 */ /* 0x000fe2000f8e0008 */
[----:B------:R-:W-:-:S02]  /*2310*/  UMOV UR4, 0x400 ;  /* 0x0000040000047882 */ /* 0x000fc40000000000 */
[----:B-1----:R-:W-:Y:S01]  /*2320*/  ULEA UR5, UR26, UR4, 0x18 ;  /* 0x000000041a057291 */ /* 0x002fe2000f8ec0ff */
[C---:B------:R-:W-:Y:S01]  /*2330*/  IMAD R247, R12.reuse, UR7, R247 ;  /* 0x000000070cf77c24 */ /* 0x040fe2000f8e02f7 */
[----:B------:R-:W-:Y:S01]  /*2340*/  IADD3 R249, PT, PT, R9, R249, RZ ;  /* 0x000000f909f97210 */ /* 0x000fe20007ffe0ff */
[----:B------:R-:W-:Y:S01]  /*2350*/  IMAD.WIDE.U32 R12, R12, UR6, R14 ;  /* 0x000000060c0c7c25 */ /* 0x000fe2000f8e000e */
[----:B-----5:R-:W-:Y:S01]  /*2360*/  LEA R250, P4, R8, UR14, 0x1 ;  /* 0x0000000e08fa7c11 */ /* 0x020fe2000f8808ff */
[----:B------:R-:W-:Y:S01]  /*2370*/  USHF.L.U64.HI UR14, UR10, 0x5, UR11 ;  /* 0x000000050a0e7899 */ /* 0x000fe2000801020b */
[----:B--2---:R-:W-:Y:S01]  /*2380*/  MOV R14, UR13 ;  /* 0x0000000d000e7c02 */ /* 0x004fe20008000f00 */
[----:B------:R-:W-:Y:S01]  /*2390*/  IMAD.IADD R247, R13, 0x1, R247 ;  /* 0x000000010df77824 */ /* 0x000fe200078e02f7 */
[----:B---3--:R-:W-:Y:S01]  /*23a0*/  LEA R248, P1, R12, UR16, 0x1 ;  /* 0x000000100cf87c11 */ /* 0x008fe2000f8208ff */
[----:B------:R-:W-:Y:S01]  /*23b0*/  IMAD.U32 R10, RZ, RZ, UR12 ;  /* 0x0000000cff0a7e24 */ /* 0x000fe2000f8e00ff */
[----:B------:R-:W-:Y:S01]  /*23c0*/  LEA.HI.X R249, R8, UR15, R249, 0x1, P4 ;  /* 0x0000000f08f97c11 */ /* 0x000fe2000a0f0cf9 */
[C---:B------:R-:W-:Y:S01]  /*23d0*/  VIADD R0, R7.reuse, 0x40 ;  /* 0x0000004007007836 */ /* 0x040fe20000000000 */
[----:B------:R-:W-:Y:S01]  /*23e0*/  LEA.HI.X R247, R12, UR17, R247, 0x1, P1 ;  /* 0x000000110cf77c11 */ /* 0x000fe200088f0cf7 */
[----:B------:R-:W-:Y:S01]  /*23f0*/  IMAD.WIDE.U32 R10, R10, UR38, R16 ;  /* 0x000000260a0a7c25 */ /* 0x000fe2000f8e0010 */
[C---:B------:R-:W-:Y:S01]  /*2400*/  ISETP.GE.AND P1, PT, R7.reuse, UR18, PT ;  /* 0x0000001207007c0c */ /* 0x040fe2000bf26270 */
[----:B------:R-:W-:Y:S01]  /*2410*/  USHF.L.U32 UR15, UR10, 0x5, URZ ;  /* 0x000000050a0f7899 */ /* 0x000fe200080006ff */
[----:B------:R-:W-:Y:S01]  /*2420*/  ISETP.GE.AND P2, PT, R0, UR18, PT ;  /* 0x0000001200007c0c */ /* 0x000fe2000bf46270 */
[----:B------:R-:W-:Y:S01]  /*2430*/  VIADD R8, R7, 0x10 ;  /* 0x0000001007087836 */ /* 0x000fe20000000000 */
[----:B------:R-:W-:Y:S01]  /*2440*/  UIADD3 UR16, UPT, UPT, -UR22, UR31, URZ ;  /* 0x0000001f16107290 */ /* 0x000fe2000fffe1ff */
[----:B------:R-:W-:Y:S01]  /*2450*/  IMAD R15, R14, UR38, R11 ;  /* 0x000000260e0f7c24 */ /* 0x000fe2000f8e020b */
[----:B------:R-:W-:Y:S01]  /*2460*/  LEA R251, R251, UR5, 0x1 ;  /* 0x00000005fbfb7c11 */ /* 0x000fe2000f8e08ff */
[----:B------:R-:W-:Y:S01]  /*2470*/  VIADD R2, R7, 0x50 ;  /* 0x0000005007027836 */ /* 0x000fe20000000000 */
[----:B------:R-:W-:-:S05]  /*2480*/  ISETP.GE.AND P4, PT, R8, UR18, PT ;  /* 0x0000001208007c0c */ /* 0x000fca000bf86270 */
[----:B------:R-:W-:Y:S08]  /*2490*/  @P1 BRA `(.L_x_2513) ;  /* 0x00000000005c1947 */ /* 0x000ff00003800000 */
        /* <DEDUP_REMOVED lines=23> */
.L_x_2513:
[----:B------:R-:W-:Y:S05]  /*2610*/  BSYNC.RECONVERGENT B0 ;  /* 0x0000000000007941 */ /* 0x000fea0003800200 */
.L_x_2512:
[----:B------:R-:W-:Y:S01]  /*2620*/  USHF.L.U64.HI UR17, UR10, 0x4, UR11 ;  /* 0x000000040a117899 */ /* 0x000fe2000801020b */
[----:B------:R-:W-:Y:S01]  /*2630*/  BSSY.RECONVERGENT B0, `(.L_x_2514) ;  /* 0x000001d000007945 */ /* 0x000fe20003800200 */
[----:B------:R-:W-:Y:S02]  /*2640*/  ISETP.GE.AND P1, PT, R2, UR18, PT ;  /* 0x0000001202007c0c */ /* 0x000fe4000bf26270 */
[----:B------:R-:W-:Y:S01]  /*2650*/  IADD3 R0, PT, PT, R7, 0x60, RZ ;  /* 0x0000006007007810 */ /* 0x000fe20007ffe0ff */
[----:B------:R-:W-:Y:S10]  /*2660*/  @P4 BRA `(.L_x_2515) ;  /* 0x0000000000644947 */ /* 0x000ff40003800000 */
        /* <DEDUP_REMOVED lines=25> */
.L_x_2515:
[----:B------:R-:W-:Y:S05]  /*2800*/  BSYNC.RECONVERGENT B0 ;  /* 0x0000000000007941 */ /* 0x000fea0003800200 */
.L_x_2514:
[----:B------:R-:W-:Y:S01]  /*2810*/  USHF.L.U32 UR38, UR10, 0x4, URZ ;  /* 0x000000040a267899 */ /* 0x000fe200080006ff */
[----:B------:R-:W-:Y:S01]  /*2820*/  BSSY.RECONVERGENT B0, `(.L_x_2516) ;  /* 0x000001c000007945 */ /* 0x000fe20003800200 */
[----:B------:R-:W-:-:S03]  /*2830*/  ISETP.GE.AND P6, PT, R0, UR18, PT ;  /* 0x0000001200007c0c */ /* 0x000fc6000bfc6270 */
        /* <DEDUP_REMOVED lines=26> */
.L_x_2517:
[----:B------:R-:W-:Y:S05]  /*29e0*/  BSYNC.RECONVERGENT B0 ;  /* 0x0000000000007941 */ /* 0x000fea0003800200 */
.L_x_2516:
[----:B------:R-:W-:Y:S01]  /*29f0*/  USHF.L.U64.HI UR39, UR8, 0x5, UR9 ;  /* 0x0000000508277899 */ /* 0x000fe20008010209 */
[----:B------:R-:W-:Y:S01]  /*2a00*/  BSSY.RECONVERGENT B0, `(.L_x_2518) ;  /* 0x000001d000007945 */ /* 0x000fe20003800200 */
[C---:B------:R-:W-:Y:S02]  /*2a10*/  ISETP.GE.AND P0, PT, R7.reuse, UR16, PT ;  /* 0x0000001007007c0c */ /* 0x040fe4000bf06270 */
[----:B------:R-:W-:Y:S01]  /*2a20*/  IADD3 R7, PT, PT, R7, 0x70, RZ ;  /* 0x0000007007077810 */ /* 0x000fe20007ffe0ff */
[----:B------:R-:W-:Y:S05]  /*2a30*/  @P3 BRA `(.L_x_2519) ;  /* 0x0000000000643947 */ /* 0x000fea0003800000 */
        /* <DEDUP_REMOVED lines=25> */
.L_x_2519:
[----:B------:R-:W-:Y:S05]  /*2bd0*/  BSYNC.RECONVERGENT B0 ;  /* 0x0000000000007941 */ /* 0x000fea0003800200 */
.L_x_2518:
        /* <DEDUP_REMOVED lines=29> */
.L_x_2521:
[----:B------:R-:W-:Y:S05]  /*2db0*/  BSYNC.RECONVERGENT B0 ;  /* 0x0000000000007941 */ /* 0x000fea0003800200 */
.L_x_2520:
        /* <DEDUP_REMOVED lines=16> */
[----:B-1-34-:R-:W-:Y:S01]  /*2ec0*/  LEA R16, P3, R12, UR6, 0x1 ;  /* 0x000000060c107c11 */ /* 0x01afe2000f8608ff */
        /* <DEDUP_REMOVED lines=12> */
.L_x_2523:
[----:B------:R-:W-:Y:S05]  /*2f90*/  BSYNC.RECONVERGENT B0 ;  /* 0x0000000000007941 */ /* 0x000fea0003800200 */
.L_x_2522:
[----:B------:R-:W-:Y:S04]  /*2fa0*/  BSSY.RECONVERGENT B0, `(.L_x_2524) ;  /* 0x000001b000007945 */ /* 0x000fe80003800200 */
        /* <DEDUP_REMOVED lines=26> */
.L_x_2525:
[----:B------:R-:W-:Y:S05]  /*3150*/  BSYNC.RECONVERGENT B0 ;  /* 0x0000000000007941 */ /* 0x000fea0003800200 */
.L_x_2524:
[----:B------:R-:W-:Y:S04]  /*3160*/  BSSY.RECONVERGENT B0, `(.L_x_2526) ;  /* 0x000001a000007945 */ /* 0x000fe80003800200 */
[----:B------:R-:W-:Y:S05]  /*3170*/  @P5 BRA `(.L_x_2527) ;  /* 0x0000000000605947 */ /* 0x000fea0003800000 */
        /* <DEDUP_REMOVED lines=24> */
.L_x_2527:
[----:B------:R-:W-:Y:S05]  /*3300*/  BSYNC.RECONVERGENT B0 ;  /* 0x0000000000007941 */ /* 0x000fea0003800200 */
.L_x_2526:
[----:B------:R-:W-:Y:S01]  /*3310*/  UIMAD UR7, UR14, UR27, URZ ;  /* 0x0000001b0e0772a4 */ /* 0x000fe2000f8e02ff */
[----:B------:R-:W-:Y:S03]  /*3320*/  BSSY.RECONVERGENT B0, `(.L_x_2528) ;  /* 0x0000015000007945 */ /* 0x000fe60003800200 */
[----:B------:R-:W-:Y:S01]  /*3330*/  UIADD3 UR7, UPT, UPT, UR43, UR7, URZ ;  /* 0x000000072b077290 */ /* 0x000fe2000fffe0ff */
[----:B------:R-:W-:Y:S11]  /*3340*/  @P0 BRA `(.L_x_2529) ;  /* 0x0000000000480947 */ /* 0x000ff60003800000 */
[----:B------:R-:W5:Y:S01]  /*3350*/  LDCU UR6, c[0x0][0x440] ;  /* 0x00008800ff0677ac */ /* 0x000f620008000800 */
[----:B--2---:R-:W-:Y:S02]  /*3360*/  IMAD.U32 R6, RZ, RZ, UR42 ;  /* 0x0000002aff067e24 */ /* 0x004fe4000f8e00ff */
[----:B------:R-:W-:Y:S02]  /*3370*/  IMAD.U32 R0, RZ, RZ, UR7 ;  /* 0x00000007ff007e24 */ /* 0x000fe4000f8e00ff */
[----:B------:R-:W-:Y:S01]  /*3380*/  IMAD.U32 R7, RZ, RZ, UR43 ;  /* 0x0000002bff077e24 */ /* 0x000fe2000f8e00ff */
        /* <DEDUP_REMOVED lines=14> */
.L_x_2529:
[----:B------:R-:W-:Y:S05]  /*3470*/  BSYNC.RECONVERGENT B0 ;  /* 0x0000000000007941 */ /* 0x000fea0003800200 */
.L_x_2528:
[----:B------:R-:W-:Y:S04]  /*3480*/  BSSY.RECONVERGENT B0, `(.L_x_2530) ;  /* 0x0000015000007945 */ /* 0x000fe80003800200 */
[----:B------:R-:W-:Y:S05]  /*3490*/  @P4 BRA `(.L_x_2531) ;  /* 0x00000000004c4947 */ /* 0x000fea0003800000 */
[----:B------:R-:W5:Y:S01]  /*34a0*/  LDCU UR6, c[0x0][0x440] ;  /* 0x00008800ff0677ac */ /* 0x000f620008000800 */
[----:B------:R-:W-:-:S04]  /*34b0*/  UIADD3 UR13, UP0, UPT, UR38, UR42, URZ ;  /* 0x0000002a260d7290 */ /* 0x000fc8000ff1e0ff */
[----:B------:R-:W-:Y:S02]  /*34c0*/  UIADD3.X UR12, UPT, UPT, UR17, UR7, URZ, UP0, !UPT ;  /* 0x00000007110c7290 */ /* 0x000fe400087fe4ff */
        /* <DEDUP_REMOVED lines=16> */
.L_x_2531:
[----:B------:R-:W-:Y:S05]  /*35d0*/  BSYNC.RECONVERGENT B0 ;  /* 0x0000000000007941 */ /* 0x000fea0003800200 */
.L_x_2530:
[----:B------:R-:W0:Y:S01]  /*35e0*/  LDGDEPBAR ;  /* 0x00000000000079af */ /* 0x000e220000000000 */
[C---:B------:R-:W-:Y:S01]  /*35f0*/  IMAD.SHL.U32 R168, R208.reuse, 0x2, RZ ;  /* 0x00000002d0a87824 */ /* 0x040fe200078e00ff */
[----:B------:R-:W-:Y:S01]  /*3600*/  USHF.L.U32 UR33, UR33, 0x5, URZ ;  /* 0x0000000521217899 */ /* 0x000fe200080006ff */
[C---:B--2---:R-:W-:Y:S01]  /*3610*/  LOP3.LUT R7, R208.reuse, 0x1f, RZ, 0xc0, !PT ;  /* 0x0000001fd0077812 */ /* 0x044fe200078ec0ff */
[C---:B------:R-:W-:Y:S01]  /*3620*/  IMAD.SHL.U32 R201, R208.reuse, 0x40, RZ ;  /* 0x00000040d0c97824 */ /* 0x040fe200078e00ff */
[--C-:B------:R-:W-:Y:S01]  /*3630*/  SHF.R.U32.HI R210, RZ, 0x1, R208.reuse ;  /* 0x00000001ffd27819 */ /* 0x100fe200000116d0 */
[----:B------:R2:W-:Y:S01]  /*3640*/  STL [R1+0x54], R168 ;  /* 0x000054a801007387 */ /* 0x0005e20000100800 */
[----:B------:R-:W-:Y:S01]  /*3650*/  USHF.R.S32.HI UR6, URZ, 0x1f, UR33 ;  /* 0x0000001fff067899 */ /* 0x000fe20008011421 */
[----:B------:R-:W-:Y:S01]  /*3660*/  IADD3 R85, P3, P1, R85, UR33, R7 ;  /* 0x0000002155557c10 */ /* 0x000fe2000f97e007 */
[----:B------:R-:W-:Y:S01]  /*3670*/  UIMAD.WIDE.U32 UR40, UR40, UR27, URZ ;  /* 0x0000001b282872a5 */ /* 0x000fe2000f8e00ff */
[----:B------:R-:W-:Y:S01]  /*3680*/  SHF.R.U32.HI R0, RZ, 0x5, R208 ;  /* 0x00000005ff007819 */ /* 0x000fe200000116d0 */
[----:B------:R-:W-:Y:S01]  /*3690*/  UIMAD UR39, UR39, UR27, URZ ;  /* 0x0000001b272772a4 */ /* 0x000fe2000f8e02ff */
[C---:B------:R-:W-:Y:S01]  /*36a0*/  IMAD.SHL.U32 R209, R208.reuse, 0x20, RZ ;  /* 0x00000020d0d17824 */ /* 0x040fe200078e00ff */
[C---:B------:R-:W-:Y:S01]  /*36b0*/  LOP3.LUT P4, RZ, R208.reuse, 0x2, RZ, 0xc0, !PT ;  /* 0x00000002d0ff7812 */ /* 0x040fe2000788c0ff */
[----:B------:R-:W-:Y:S01]  /*36c0*/  IMAD.MOV.U32 R84, RZ, RZ, 0x10 ;  /* 0x00000010ff547424 */ /* 0x000fe200078e00ff */
[----:B------:R-:W-:Y:S01]  /*36d0*/  LOP3.LUT P2, RZ, R208, 0x4, RZ, 0xc0, !PT ;  /* 0x00000004d0ff7812 */ /* 0x000fe2000784c0ff */
[----:B------:R-:W-:Y:S01]  /*36e0*/  IMAD.MOV.U32 R165, RZ, RZ, 0x20 ;  /* 0x00000020ffa57424 */ /* 0x000fe200078e00ff */
[----:B------:R-:W-:Y:S01]  /*36f0*/  LOP3.LUT R200, R210, 0x8, RZ, 0xc0, !PT ;  /* 0x00000008d2c87812 */ /* 0x000fe200078ec0ff */
[----:B------:R-:W-:Y:S01]  /*3700*/  UIADD3 UR25, UPT, UPT, UR31, UR25, -UR32 ;  /* 0x000000191f197290 */ /* 0x000fe2000fffe820 */
[----:B------:R-:W-:Y:S01]  /*3710*/  LOP3.LUT R10, R4, 0x1c0, R201, 0xf8, !PT ;  /* 0x000001c0040a7812 */ /* 0x000fe200078ef8c9 */
[----:B------:R-:W-:Y:S01]  /*3720*/  UIADD3 UR39, UPT, UPT, UR41, UR39, URZ ;  /* 0x0000002729277290 */ /* 0x000fe2000fffe0ff */
[----:B------:R-:W-:Y:S01]  /*3730*/  IADD3.X R3, PT, PT, R3, UR6, RZ, P3, P1 ;  /* 0x0000000603037c10 */ /* 0x000fe20009fe24ff */
[----:B------:R-:W-:Y:S01]  /*3740*/  BSSY.RECONVERGENT B0, `(.L_x_2532) ;  /* 0x0000022000007945 */ /* 0x000fe20003800200 */
[----:B------:R-:W-:Y:S01]  /*3750*/  IMAD R86, R86, 0x8, R0 ;  /* 0x0000000856567824 */ /* 0x000fe200078e0200 */
[----:B------:R-:W-:-:S04]  /*3760*/  DEPBAR.LE SB0, 0x0 ;  /* 0x000080000000791a */ /* 0x000fc80000000000 */
[----:B------:R-:W-:Y:S02]  /*3770*/  LOP3.LUT R9, R208, 0x8, RZ, 0xc0, !PT ;  /* 0x00000008d0097812 */ /* 0x000fe400078ec0ff */
[----:B------:R-:W-:Y:S02]  /*3780*/  LOP3.LUT R209, R209, 0x7c00, RZ, 0xc0, !PT ;  /* 0x00007c00d1d17812 */ /* 0x000fe400078ec0ff */
[----:B------:R-:W-:Y:S02]  /*3790*/  SEL R84, R84, 0xfffffff0, !P4 ;  /* 0xfffffff054547807 */ /* 0x000fe40006000000 */
[----:B------:R-:W-:Y:S02]  /*37a0*/  LOP3.LUT R2, R168, 0x6, RZ, 0xc0, !PT ;  /* 0x00000006a8027812 */ /* 0x000fe400078ec0ff */
[----:B------:R-:W-:Y:S02]  /*37b0*/  LOP3.LUT R11, R201, 0x200, RZ, 0xc0, !PT ;  /* 0x00000200c90b7812 */ /* 0x000fe400078ec0ff */
[----:B------:R-:W-:-:S02]  /*37c0*/  SEL R90, R165, 0xffffffe0, !P2 ;  /* 0xffffffe0a55a7807 */ /* 0x000fc40005000000 */
[----:B------:R-:W-:Y:S02]  /*37d0*/  LOP3.LUT R0, R210, 0x1f0, RZ, 0xc0, !PT ;  /* 0x000001f0d2007812 */ /* 0x000fe400078ec0ff */
[----:B------:R-:W-:Y:S01]  /*37e0*/  LOP3.LUT R200, R10, R200, RZ, 0x3c, !PT ;  /* 0x000000c80ac87212 */ /* 0x000fe200078e3cff */
[----:B------:R-:W-:Y:S06]  /*37f0*/  BAR.SYNC.DEFER_BLOCKING 0x0 ;  /* 0x0000000000007b1d */ /* 0x000fec0000010000 */
[----:B--2---:R-:W-:Y:S05]  /*3800*/  @P0 BRA `(.L_x_2533) ;  /* 0x00000000004c0947 */ /* 0x004fea0003800000 */
        /* <DEDUP_REMOVED lines=19> */
.L_x_2533:
[----:B------:R2:W-:Y:S04]  /*3940*/  STS.128 [R251+0xa000], RZ ;  /* 0x00a000fffb007388 */ /* 0x0005e80000000c00 */
[----:B------:R2:W-:Y:S02]  /*3950*/  STS.128 [R251+0xb000], RZ ;  /* 0x00b000fffb007388 */ /* 0x0005e40000000c00 */
.L_x_2534:
[----:B------:R-:W-:Y:S05]  /*3960*/  BSYNC.RECONVERGENT B0 ;  /* 0x0000000000007941 */ /* 0x000fea0003800200 */
.L_x_2532:
[----:B------:R-:W-:Y:S01]  /*3970*/  ISETP.GE.AND P0, PT, R8, UR16, PT ;  /* 0x0000001008007c0c */ /* 0x000fe2000bf06270 */
[----:B------:R-:W-:Y:S01]  /*3980*/  BSSY.RECONVERGENT B0, `(.L_x_2535) ;  /* 0x000001c000007945 */ /* 0x000fe20003800200 */
[----:B------:R-:W-:Y:S02]  /*3990*/  LOP3.LUT R9, R10, R9, RZ, 0x3c, !PT ;  /* 0x000000090a097212 */ /* 0x000fe400078e3cff */
[----:B------:R-:W-:Y:S02]  /*39a0*/  LOP3.LUT R94, R201, 0x400, RZ, 0xc0, !PT ;  /* 0x00000400c95e7812 */ /* 0x000fe400078ec0ff */
[----:B------:R-:W-:-:S03]  /*39b0*/  IADD3 R11, PT, PT, R200, R11, R209 ;  /* 0x0000000bc80b7210 */ /* 0x000fc60007ffe0d1 */
[----:B------:R-:W-:Y:S01]  /*39c0*/  IMAD R94, R9, 0x2, R94 ;  /* 0x00000002095e7824 */ /* 0x000fe200078e025e */
[----:B------:R-:W-:-:S03]  /*39d0*/  LEA R93, R11, UR5, 0x1 ;  /* 0x000000050b5d7c11 */ /* 0x000fc6000f8e08ff */
        /* <DEDUP_REMOVED lines=22> */
.L_x_2536:
[----:B------:R-:W-:Y:S05]  /*3b40*/  BSYNC.RECONVERGENT B0 ;  /* 0x0000000000007941 */ /* 0x000fea0003800200 */
.L_x_2535:
[----:B------:R-:W-:Y:S01]  /*3b50*/  LDSM.16.M88.4 R64, [R93] ;  /* 0x000000005d40783b */ /* 0x000fe20000000200 */
[----:B------:R-:W-:Y:S01]  /*3b60*/  VIADD R6, R94, UR5 ;  /* 0x000000055e067c36 */ /* 0x000fe20008000000 */
[----:B------:R-:W-:Y:S01]  /*3b70*/  MOV R246, UR24 ;  /* 0x0000001800f67c02 */ /* 0x000fe20008000f00 */
[C-C-:B------:R-:W-:Y:S01]  /*3b80*/  IMAD R91, R84.reuse, 0x2, R93.reuse ;  /* 0x00000002545b7824 */ /* 0x140fe200078e025d */
[----:B------:R-:W5:Y:S01]  /*3b90*/  LDSM.16.M88.4 R32, [R94+UR5+0x8000] ;  /* 0x008000055e20783b */ /* 0x000f620008000200 */
[--C-:B------:R-:W-:Y:S01]  /*3ba0*/  IMAD R92, R84, 0x2, R6.reuse ;  /* 0x00000002545c7824 */ /* 0x100fe200078e0206 */
[----:B------:R-:W-:Y:S01]  /*3bb0*/  UISETP.GT.U32.AND UP0, UPT, UR27, UR19, UPT ;  /* 0x000000131b00728c */ /* 0x000fe2000bf04070 */
[C---:B------:R-:W-:Y:S01]  /*3bc0*/  IMAD R89, R90.reuse, 0x2, R93 ;  /* 0x000000025a597824 */ /* 0x040fe200078e025d */
[----:B------:R-:W5:Y:S01]  /*3bd0*/  LDSM.16.M88.4 R24, [R93+0x2000] ;  /* 0x002000005d18783b */ /* 0x000f620000000200 */
[----:B------:R-:W-:Y:S01]  /*3be0*/  IMAD R90, R90, 0x2, R6 ;  /* 0x000000025a5a7824 */ /* 0x000fe200078e0206 */
[----:B------:R-:W3:Y:S01]  /*3bf0*/  LDCU.U8 UR12, c[0x0][0x4f8] ;  /* 0x00009f00ff0c77ac */ /* 0x000ee20008000000 */
[C---:B------:R-:W-:Y:S01]  /*3c00*/  IMAD R87, R84.reuse, 0x2, R89 ;  /* 0x0000000254577824 */ /* 0x040fe200078e0259 */
[----:B--2---:R-:W2:Y:S01]  /*3c10*/  LDSM.16.M88.4 R12, [R94+UR5+0x8800] ;  /* 0x008800055e0c783b */ /* 0x004ea20008000200 */
[----:B------:R-:W-:-:S03]  /*3c20*/  IMAD R88, R84, 0x2, R90 ;  /* 0x0000000254587824 */ /* 0x000fc600078e025a */
[----:B------:R-:W-:Y:S04]  /*3c30*/  LDSM.16.M88.4 R48, [R92+0x8000] ;  /* 0x008000005c30783b */ /* 0x000fe80000000200 */
[----:B-1----:R-:W1:Y:S04]  /*3c40*/  LDSM.16.M88.4 R8, [R91+0x2000] ;  /* 0x002000005b08783b */ /* 0x002e680000000200 */
[----:B------:R-:W1:Y:S04]  /*3c50*/  LDSM.16.M88.4 R20, [R92+0x8800] ;  /* 0x008800005c14783b */ /* 0x000e680000000200 */
[----:B---34-:R-:W3:Y:S04]  /*3c60*/  LDSM.16.M88.4 R16, [R91] ;  /* 0x000000005b10783b */ /* 0x018ee80000000200 */
[----:B------:R-:W-:Y:S04]  /*3c70*/  LDSM.16.M88.4 R80, [R90+0x8000] ;  /* 0x008000005a50783b */ /* 0x000fe80000000200 */
[----:B------:R-:W-:Y:S04]  /*3c80*/  LDSM.16.M88.4 R76, [R90+0x8800] ;  /* 0x008800005a4c783b */ /* 0x000fe80000000200 */
[----:B------:R-:W-:Y:S01]  /*3c90*/  LDSM.16.M88.4 R72, [R89] ;  /* 0x000000005948783b */ /* 0x000fe20000000200 */
[-C--:B-----5:R-:W-:Y:S03]  /*3ca0*/  HMMA.16816.F32.BF16 R44, R64, R32.reuse, RZ ;  /* 0x00000020402c723c */ /* 0x0a0fe600000418ff */
[----:B------:R-:W-:Y:S04]  /*3cb0*/  LDSM.16.M88.4 R60, [R88+0x8000] ;  /* 0x00800000583c783b */ /* 0x000fe80000000200 */
[----:B------:R-:W-:Y:S01]  /*3cc0*/  LDSM.16.M88.4 R56, [R88+0x8800] ;  /* 0x008800005838783b */ /* 0x000fe20000000200 */
[C---:B------:R-:W-:Y:S03]  /*3cd0*/  HMMA.16816.F32.BF16 R40, R24.reuse, R32, RZ ;  /* 0x000000201828723c */ /* 0x040fe600000418ff */
[----:B------:R-:W-:Y:S04]  /*3ce0*/  LDSM.16.M88.4 R52, [R87] ;  /* 0x000000005734783b */ /* 0x000fe80000000200 */
[----:B------:R-:W0:Y:S01]  /*3cf0*/  LDGDEPBAR ;  /* 0x00000000000079af */ /* 0x000e220000000000 */
[C---:B------:R-:W-:Y:S08]  /*3d00*/  HMMA.16816.F32.BF16 R36, R24.reuse, R34, RZ ;  /* 0x000000221824723c */ /* 0x040ff000000418ff */
[----:B--2---:R-:W-:Y:S08]  /*3d10*/  HMMA.16816.F32.BF16 R28, R24, R12, RZ ;  /* 0x0000000c181c723c */ /* 0x004ff000000418ff */
[C---:B------:R-:W-:Y:S08]  /*3d20*/  HMMA.16816.F32.BF16 R32, R64.reuse, R34, RZ ;  /* 0x000000224020723c */ /* 0x040ff000000418ff */
[----:B------:R-:W-:Y:S08]  /*3d30*/  HMMA.16816.F32.BF16 R68, R64, R12, RZ ;  /* 0x0000000c4044723c */ /* 0x000ff000000418ff */
[-C--:B------:R-:W-:Y:S08]  /*3d40*/  HMMA.16816.F32.BF16 R24, R24, R14.reuse, RZ ;  /* 0x0000000e1818723c */ /* 0x080ff000000418ff */
[----:B------:R-:W-:Y:S01]  /*3d50*/  HMMA.16816.F32.BF16 R64, R64, R14, RZ ;  /* 0x0000000e4040723c */ /* 0x000fe200000418ff */
[----:B------:R-:W2:Y:S07]  /*3d60*/  LDSM.16.M88.4 R12, [R89+0x2000] ;  /* 0x00200000590c783b */ /* 0x000eae0000000200 */
[C---:B-1----:R-:W-:Y:S08]  /*3d70*/  HMMA.16816.F32.BF16 R40, R8.reuse, R48, R40 ;  /* 0x000000300828723c */ /* 0x042ff00000041828 */
[C---:B------:R-:W-:Y:S08]  /*3d80*/  HMMA.16816.F32.BF16 R28, R8.reuse, R20, R28 ;  /* 0x00000014081c723c */ /* 0x040ff0000004181c */
[C---:B------:R-:W-:Y:S08]  /*3d90*/  HMMA.16816.F32.BF16 R36, R8.reuse, R50, R36 ;  /* 0x000000320824723c */ /* 0x040ff00000041824 */
[----:B------:R-:W-:Y:S01]  /*3da0*/  HMMA.16816.F32.BF16 R24, R8, R22, R24 ;  /* 0x000000160818723c */ /* 0x000fe20000041818 */
[----:B------:R-:W1:Y:S07]  /*3db0*/  LDSM.16.M88.4 R8, [R87+0x2000] ;  /* 0x002000005708783b */ /* 0x000e6e0000000200 */
[C---:B---3--:R-:W-:Y:S08]  /*3dc0*/  HMMA.16816.F32.BF16 R44, R16.reuse, R48, R44 ;  /* 0x00000030102c723c */ /* 0x048ff0000004182c */
[C---:B------:R-:W-:Y:S08]  /*3dd0*/  HMMA.16816.F32.BF16 R68, R16.reuse, R20, R68 ;  /* 0x000000141044723c */ /* 0x040ff00000041844 */
[C---:B------:R-:W-:Y:S01]  /*3de0*/  HMMA.16816.F32.BF16 R32, R16.reuse, R50, R32 ;  /* 0x000000321020723c */ /* 0x040fe20000041820 */
[----:B------:R-:W-:Y:S07]  /*3df0*/  LDSM.16.M88.4 R48, [R93+0x6000] ;  /* 0x006000005d30783b */ /* 0x000fee0000000200 */
[----:B------:R-:W-:Y:S01]  /*3e00*/  HMMA.16816.F32.BF16 R64, R16, R22, R64 ;  /* 0x000000161040723c */ /* 0x000fe20000041840 */
[----:B------:R-:W3:Y:S04]  /*3e10*/  LDSM.16.M88.4 R20, [R94+UR5+0x9000] ;  /* 0x009000055e14783b */ /* 0x000ee80008000200 */
[----:B------:R-:W4:Y:S03]  /*3e20*/  LDSM.16.M88.4 R16, [R94+UR5+0x9800] ;  /* 0x009800055e10783b */ /* 0x000f260008000200 */
[C---:B--2---:R-:W-:Y:S08]  /*3e30*/  HMMA.16816.F32.BF16 R40, R12.reuse, R80, R40 ;  /* 0x000000500c28723c */ /* 0x044ff00000041828 */
[C---:B------:R-:W-:Y:S08]  /*3e40*/  HMMA.16816.F32.BF16 R28, R12.reuse, R76, R28 ;  /* 0x0000004c0c1c723c */ /* 0x040ff0000004181c */
[C---:B------:R-:W-:Y:S08]  /*3e50*/  HMMA.16816.F32.BF16 R36, R12.reuse, R82, R36 ;  /* 0x000000520c24723c */ /* 0x040ff00000041824 */
[----:B------:R-:W-:Y:S01]  /*3e60*/  HMMA.16816.F32.BF16 R24, R12, R78, R24 ;  /* 0x0000004e0c18723c */ /* 0x000fe20000041818 */
[----:B------:R-:W2:Y:S07]  /*3e70*/  LDSM.16.M88.4 R12, [R93+0x4000] ;  /* 0x004000005d0c783b */ /* 0x000eae0000000200 */
[C---:B------:R-:W-:Y:S08]  /*3e80*/  HMMA.16816.F32.BF16 R44, R72.reuse, R80, R44 ;  /* 0x00000050482c723c */ /* 0x040ff0000004182c */
[C---:B------:R-:W-:Y:S08]  /*3e90*/  HMMA.16816.F32.BF16 R68, R72.reuse, R76, R68 ;  /* 0x0000004c4844723c */ /* 0x040ff00000041844 */
[C---:B------:R-:W-:Y:S01]  /*3ea0*/  HMMA.16816.F32.BF16 R32, R72.reuse, R82, R32 ;  /* 0x000000524820723c */ /* 0x040fe20000041820 */
[----:B------:R-:W-:Y:S07]  /*3eb0*/  LDSM.16.M88.4 R80, [R92+0x9000] ;  /* 0x009000005c50783b */ /* 0x000fee0000000200 */
[----:B------:R-:W-:Y:S01]  /*3ec0*/  HMMA.16816.F32.BF16 R64, R72, R78, R64 ;  /* 0x0000004e4840723c */ /* 0x000fe20000041840 */
[----:B------:R-:W-:Y:S04]  /*3ed0*/  LDSM.16.M88.4 R72, [R92+0x9800] ;  /* 0x009800005c48783b */ /* 0x000fe80000000200 */
[----:B------:R-:W-:Y:S03]  /*3ee0*/  LDSM.16.M88.4 R76, [R91+0x4000] ;  /* 0x004000005b4c783b */ /* 0x000fe60000000200 */
[C---:B-1----:R-:W-:Y:S08]  /*3ef0*/  HMMA.16816.F32.BF16 R40, R8.reuse, R60, R40 ;  /* 0x0000003c0828723c */ /* 0x042ff00000041828 */
[C---:B------:R-:W-:Y:S08]  /*3f00*/  HMMA.16816.F32.BF16 R36, R8.reuse, R62, R36 ;  /* 0x0000003e0824723c */ /* 0x040ff00000041824 */
[C---:B------:R-:W-:Y:S08]  /*3f10*/  HMMA.16816.F32.BF16 R28, R8.reuse, R56, R28 ;  /* 0x00000038081c723c */ /* 0x040ff0000004181c */
[----:B------:R-:W-:Y:S01]  /*3f20*/  HMMA.16816.F32.BF16 R24, R8, R58, R24 ;  /* 0x0000003a0818723c */ /* 0x000fe20000041818 */
[----:B------:R-:W1:Y:S07]  /*3f30*/  LDSM.16.M88.4 R8, [R91+0x6000] ;  /* 0x006000005b08783b */ /* 0x000e6e0000000200 */
[C---:B------:R-:W-:Y:S08]  /*3f40*/  HMMA.16816.F32.BF16 R44, R52.reuse, R60, R44 ;  /* 0x0000003c342c723c */ /* 0x040ff0000004182c */
[C---:B------:R-:W-:Y:S08]  /*3f50*/  HMMA.16816.F32.BF16 R68, R52.reuse, R56, R68 ;  /* 0x000000383444723c */ /* 0x040ff00000041844 */
[C---:B------:R-:W-:Y:S01]  /*3f60*/  HMMA.16816.F32.BF16 R32, R52.reuse, R62, R32 ;  /* 0x0000003e3420723c */ /* 0x040fe20000041820 */
[----:B------:R-:W-:Y:S07]  /*3f70*/  LDSM.16.M88.4 R60, [R89+0x4000] ;  /* 0x00400000593c783b */ /* 0x000fee0000000200 */
[----:B------:R-:W-:Y:S01]  /*3f80*/  HMMA.16816.F32.BF16 R64, R52, R58, R64 ;  /* 0x0000003a3440723c */ /* 0x000fe20000041840 */
[----:B------:R-:W-:Y:S04]  /*3f90*/  LDSM.16.M88.4 R56, [R89+0x6000] ;  /* 0x006000005938783b */ /* 0x000fe80000000200 */
[----:B------:R-:W5:Y:S03]  /*3fa0*/  LDSM.16.M88.4 R52, [R90+0x9000] ;  /* 0x009000005a34783b */ /* 0x000f660000000200 */
[C---:B---3--:R-:W-:Y:S08]  /*3fb0*/  HMMA.16816.F32.BF16 R40, R48.reuse, R20, R40 ;  /* 0x000000143028723c */ /* 0x048ff00000041828 */
[C---:B------:R-:W-:Y:S08]  /*3fc0*/  HMMA.16816.F32.BF16 R36, R48.reuse, R22, R36 ;  /* 0x000000163024723c */ /* 0x040ff00000041824 */
[C---:B----4-:R-:W-:Y:S08]  /*3fd0*/  HMMA.16816.F32.BF16 R28, R48.reuse, R16, R28 ;  /* 0x00000010301c723c */ /* 0x050ff0000004181c */
[----:B------:R-:W-:Y:S01]  /*3fe0*/  HMMA.16816.F32.BF16 R24, R48, R18, R24 ;  /* 0x000000123018723c */ /* 0x000fe20000041818 */
[----:B------:R-:W3:Y:S07]  /*3ff0*/  LDSM.16.M88.4 R48, [R90+0x9800] ;  /* 0x009800005a30783b */ /* 0x000eee0000000200 */
[C---:B--2---:R-:W-:Y:S08]  /*4000*/  HMMA.16816.F32.BF16 R44, R12.reuse, R20, R44 ;  /* 0x000000140c2c723c */ /* 0x044ff0000004182c */
[C---:B------:R-:W-:Y:S08]  /*4010*/  HMMA.16816.F32.BF16 R68, R12.reuse, R16, R68 ;  /* 0x000000100c44723c */ /* 0x040ff00000041844 */
[C---:B------:R-:W-:Y:S01]  /*4020*/  HMMA.16816.F32.BF16 R32, R12.reuse, R22, R32 ;  /* 0x000000160c20723c */ /* 0x040fe20000041820 */
[----:B------:R-:W-:Y:S07]  /*4030*/  LDSM.16.M88.4 R20, [R87+0x6000] ;  /* 0x006000005714783b */ /* 0x000fee0000000200 */
[----:B------:R-:W-:Y:S01]  /*4040*/  HMMA.16816.F32.BF16 R64, R12, R18, R64 ;  /* 0x000000120c40723c */ /* 0x000fe20000041840 */
[----:B------:R-:W2:Y:S04]  /*4050*/  LDSM.16.M88.4 R16, [R88+0x9000] ;  /* 0x009000005810783b */ /* 0x000ea80000000200 */
        /* <DEDUP_REMOVED lines=8> */
[----:B------:R-:W-:Y:S08]  /*40e0*/  HMMA.16816.F32.BF16 R68, R76, R72, R68 ;  /* 0x000000484c44723c */ /* 0x000ff00000041844 */
[-C--:B-----5:R-:W-:Y:S08]  /*40f0*/  HMMA.16816.F32.BF16 R40, R56, R52.reuse, R40 ;  /* 0x000000343828723c */ /* 0x0a0ff00000041828 */
[----:B------:R-:W-:Y:S08]  /*4100*/  HMMA.16816.F32.BF16 R44, R60, R52, R44 ;  /* 0x000000343c2c723c */ /* 0x000ff0000004182c */
[-C--:B---3--:R-:W-:Y:S08]  /*4110*/  HMMA.16816.F32.BF16 R28, R56, R48.reuse, R28 ;  /* 0x00000030381c723c */ /* 0x088ff0000004181c */
[----:B------:R-:W-:Y:S08]  /*4120*/  HMMA.16816.F32.BF16 R68, R60, R48, R68 ;  /* 0x000000303c44723c */ /* 0x000ff00000041844 */
[C---:B------:R-:W-:Y:S08]  /*4130*/  HMMA.16816.F32.BF16 R32, R76.reuse, R82, R32 ;  /* 0x000000524c20723c */ /* 0x040ff00000041820 */
[----:B------:R-:W-:Y:S08]  /*4140*/  HMMA.16816.F32.BF16 R64, R76, R74, R64 ;  /* 0x0000004a4c40723c */ /* 0x000ff00000041840 */
[-C--:B--2---:R-:W-:Y:S08]  /*4150*/  HMMA.16816.F32.BF16 R40, R20, R16.reuse, R40 ;  /* 0x000000101428723c */ /* 0x084ff00000041828 */
[----:B-1----:R-:W-:Y:S01]  /*4160*/  HMMA.16816.F32.BF16 R44, R8, R16, R44 ;  /* 0x00000010082c723c */ /* 0x002fe2000004182c */
[----:B------:R-:W-:-:S04]  /*4170*/  SHF.R.U32.HI R16, RZ, 0x2, R208 ;  /* 0x00000002ff107819 */ /* 0x000fc800000116d0 */
[----:B------:R-:W-:-:S03]  /*4180*/  LOP3.LUT R16, R16, 0x7, RZ, 0xc0, !PT ;  /* 0x0000000710107812 */ /* 0x000fc600078ec0ff */
[----:B------:R-:W-:Y:S01]  /*4190*/  HMMA.16816.F32.BF16 R36, R56, R54, R36 ;  /* 0x000000363824723c */ /* 0x000fe20000041824 */
[----:B------:R-:W-:-:S04]  /*41a0*/  IADD3 R0, PT, PT, R16, UR30, R0 ;  /* 0x0000001e10007c10 */ /* 0x000fc8000fffe000 */
[----:B------:R-:W-:-:S03]  /*41b0*/  IADD3 R246, PT, PT, R0, UR31, -R246 ;  /* 0x0000001f00f67c10 */ /* 0x000fc6000fffe8f6 */
[----:B------:R-:W-:Y:S01]  /*41c0*/  HMMA.16816.F32.BF16 R24, R56, R50, R24 ;  /* 0x000000323818723c */ /* 0x000fe20000041818 */
[C---:B------:R-:W-:Y:S01]  /*41d0*/  IADD3 R211, PT, PT, R246.reuse, 0x8, RZ ;  /* 0x00000008f6d37810 */ /* 0x040fe20007ffe0ff */
[C---:B------:R-:W-:Y:S02]  /*41e0*/  VIADD R167, R246.reuse, 0x40 ;  /* 0x00000040f6a77836 */ /* 0x040fe40000000000 */
[----:B------:R-:W-:-:S04]  /*41f0*/  VIADD R166, R246, 0x48 ;  /* 0x00000048f6a67836 */ /* 0x000fc80000000000 */
[-C--:B------:R-:W-:Y:S08]  /*4200*/  HMMA.16816.F32.BF16 R28, R20, R12.reuse, R28 ;  /* 0x0000000c141c723c */ /* 0x080ff0000004181c */
[----:B------:R-:W-:Y:S01]  /*4210*/  HMMA.16816.F32.BF16 R68, R8, R12, R68 ;  /* 0x0000000c0844723c */ /* 0x000fe20000041844 */
[----:B------:R-:W-:-:S05]  /*4220*/  IMAD.U32 R12, RZ, RZ, UR25 ;  /* 0x00000019ff0c7e24 */ /* 0x000fca000f8e00ff */
[----:B------:R-:W-:Y:S01]  /*4230*/  IADD3 R0, PT, PT, R0, 0x1, R12 ;  /* 0x0000000100007810 */ /* 0x000fe20007ffe00c */
[----:B------:R-:W-:Y:S01]  /*4240*/  VIADD R12, R2, UR22 ;  /* 0x00000016020c7c36 */ /* 0x000fe20008000000 */
[----:B------:R-:W-:Y:S01]  /*4250*/  HMMA.16816.F32.BF16 R32, R60, R54, R32 ;  /* 0x000000363c20723c */ /* 0x000fe20000041820 */
[----:B------:R-:W-:Y:S01]  /*4260*/  IMAD.U32 R2, RZ, RZ, UR31 ;  /* 0x0000001fff027e24 */ /* 0x000fe2000f8e00ff */
[----:B------:R-:W-:-:S04]  /*4270*/  VIMNMX R95, PT, PT, R0, UR31, PT ;  /* 0x0000001f005f7c48 */ /* 0x000fc8000bfe0100 */
[C-C-:B------:R-:W-:Y:S01]  /*4280*/  VIADDMNMX R245, R0.reuse, 0x8, R2.reuse, PT ;  /* 0x0000000800f57846 */ /* 0x140fe20003800102 */
[----:B------:R1:W-:Y:S01]  /*4290*/  STL [R1+0x10], R95 ;  /* 0x0000105f01007387 */ /* 0x0003e20000100800 */
[----:B------:R-:W-:Y:S01]  /*42a0*/  HMMA.16816.F32.BF16 R64, R60, R50, R64 ;  /* 0x000000323c40723c */ /* 0x000fe20000041840 */
[C-C-:B------:R-:W-:Y:S02]  /*42b0*/  VIADDMNMX R207, R0.reuse, 0x40, R2.reuse, PT ;  /* 0x0000004000cf7846 */ /* 0x140fe40003800102 */
[----:B------:R-:W-:-:S05]  /*42c0*/  VIADDMNMX R206, R0, 0x48, R2, PT ;  /* 0x0000004800ce7846 */ /* 0x000fca0003800102 */
[C---:B------:R-:W-:Y:S08]  /*42d0*/  HMMA.16816.F32.BF16 R36, R20.reuse, R18, R36 ;  /* 0x000000121424723c */ /* 0x040ff00000041824 */
[----:B------:R-:W-:Y:S08]  /*42e0*/  HMMA.16816.F32.BF16 R24, R20, R14, R24 ;  /* 0x0000000e1418723c */ /* 0x000ff00000041818 */
[C---:B------:R-:W-:Y:S08]  /*42f0*/  HMMA.16816.F32.BF16 R32, R8.reuse, R18, R32 ;  /* 0x000000120820723c */ /* 0x040ff00000041820 */
[----:B------:R-:W-:Y:S01]  /*4300*/  HMMA.16816.F32.BF16 R64, R8, R14, R64 ;  /* 0x0000000e0840723c */ /* 0x000fe20000041840 */
[----:B------:R-:W-:Y:S01]  /*4310*/  VIADD R8, R12, 0x1 ;  /* 0x000000010c087836 */ /* 0x000fe20000000000 */
[----:B------:R-:W-:Y:S04]  /*4320*/  BAR.SYNC.DEFER_BLOCKING 0x0 ;  /* 0x0000000000007b1d */ /* 0x000fe80000010000 */
[----:B------:R-:W-:-:S02]  /*4330*/  ISETP.GT.AND P0, PT, R246, R8, PT ;  /* 0x00000008f600720c */ /* 0x000fc40003f04270 */
[----:B------:R-:W-:Y:S02]  /*4340*/  ISETP.GE.AND P6, PT, R8, R95, PT ;  /* 0x0000005f0800720c */ /* 0x000fe40003fc6270 */
[----:B------:R-:W-:Y:S02]  /*4350*/  ISETP.GT.AND P5, PT, R211, R8, PT ;  /* 0x00000008d300720c */ /* 0x000fe40003fa4270 */
[----:B------:R-:W-:Y:S01]  /*4360*/  FSEL R10, R45, -INF , !P0 ;  /* 0xff8000002d0a7808 */ /* 0x000fe20004000000 */
[----:B-1----:R-:W-:Y:S10]  /*4370*/  BRA.U !UP0, `(.L_x_2537) ;  /* 0x00000001089c7547 */ /* 0x002ff4000b800000 */
        /* <DEDUP_REMOVED lines=39> */
.L_x_2537:
[----:B------:R-:W-:Y:S01]  /*45f0*/  ISETP.GE.AND P3, PT, R8, R245, PT ;  /* 0x000000f50800720c */ /* 0x000fe20003f66270 */
[C---:B------:R-:W-:Y:S01]  /*4600*/  VIADD R2, R12.reuse, 0x8 ;  /* 0x000000080c027836 */ /* 0x040fe20000000000 */
[----:B------:R-:W-:Y:S01]  /*4610*/  FSEL R48, R47, -INF , !P5 ;  /* 0xff8000002f307808 */ /* 0x000fe20006800000 */
[----:B------:R-:W-:Y:S01]  /*4620*/  VIADD R0, R12, 0x9 ;  /* 0x000000090c007836 */ /* 0x000fe20000000000 */
[-C--:B------:R-:W-:Y:S01]  /*4630*/  ISETP.GT.AND P1, PT, R167, R8.reuse, PT ;  /* 0x00000008a700720c */ /* 0x080fe20003f24270 */
[----:B------:R-:W-:Y:S01]  /*4640*/  VIADD R176, R86, 0x4 ;  /* 0x0000000456b07836 */ /* 0x000fe20000000000 */
[----:B------:R-:W-:Y:S01]  /*4650*/  FSEL R10, R10, -INF , !P6 ;  /* 0xff8000000a0a7808 */ /* 0x000fe20007000000 */
[----:B------:R-:W-:Y:S01]  /*4660*/  IMAD.WIDE.U32 R178, R86, -0x326172a9, RZ ;  /* 0xcd9e8d5756b27825 */ /* 0x000fe200078e00ff */
[----:B------:R-:W-:Y:S01]  /*4670*/  ISETP.GT.AND P6, PT, R166, R8, PT ;  /* 0x00000008a600720c */ /* 0x000fe20003fc4270 */
[----:B------:R-:W-:Y:S01]  /*4680*/  UIADD3 UR6, UPT, UPT, UR35, -0x4498517b, URZ ;  /* 0xbb67ae8523067890 */ /* 0x000fe2000fffe0ff */
[----:B------:R-:W-:Y:S01]  /*4690*/  FSEL R48, R48, -INF , !P3 ;  /* 0xff80000030307808 */ /* 0x000fe20005800000 */
[----:B------:R-:W-:Y:S01]  /*46a0*/  IMAD.WIDE.U32 R176, R176, -0x326172a9, RZ ;  /* 0xcd9e8d57b0b07825 */ /* 0x000fe200078e00ff */
[----:B------:R-:W-:Y:S01]  /*46b0*/  ISETP.GE.AND P0, PT, R8, R207, PT ;  /* 0x000000cf0800720c */ /* 0x000fe20003f06270 */
[----:B------:R-:W-:Y:S01]  /*46c0*/  UIADD3 UR33, UPT, UPT, UR34, -0x61c88647, URZ ;  /* 0x9e3779b922217890 */ /* 0x000fe2000fffe0ff */
[----:B------:R-:W-:Y:S01]  /*46d0*/  FSEL R41, R41, -INF , !P1 ;  /* 0xff80000029297808 */ /* 0x000fe20004800000 */
[----:B------:R-:W-:Y:S01]  /*46e0*/  IMAD.WIDE.U32 R180, R85, -0x2daee0ad, RZ ;  /* 0xd2511f5355b47825 */ /* 0x000fe200078e00ff */
[----:B------:R-:W-:Y:S01]  /*46f0*/  ISETP.GT.AND P3, PT, R246, R2, PT ;  /* 0x00000002f600720c */ /* 0x000fe20003f64270 */
[----:B------:R-:W-:Y:S01]  /*4700*/  UIADD3 UR32, UPT, UPT, UR34, 0x3c6ef372, URZ ;  /* 0x3c6ef37222207890 */ /* 0x000fe2000fffe0ff */
[----:B------:R-:W-:Y:S01]  /*4710*/  ISETP.GE.AND P5, PT, R8, R206, PT ;  /* 0x000000ce0800720c */ /* 0x000fe20003fa6270 */
[----:B------:R-:W-:Y:S01]  /*4720*/  UIADD3 UR31, UPT, UPT, UR35, 0x76cf5d0a, URZ ;  /* 0x76cf5d0a231f7890 */ /* 0x000fe2000fffe0ff */
[----:B------:R-:W-:Y:S01]  /*4730*/  FSEL R9, R43, -INF , !P6 ;  /* 0xff8000002b097808 */ /* 0x000fe20007000000 */
[----:B------:R-:W2:Y:S01]  /*4740*/  LDCU UR36, c[0x0][0x45c] ;  /* 0x00008b80ff2477ac */ /* 0x000ea20008000800 */
[----:B------:R-:W-:-:S02]  /*4750*/  FSEL R41, R41, -INF , !P0 ;  /* 0xff80000029297808 */ /* 0x000fc40004000000 */
[----:B------:R-:W-:Y:S01]  /*4760*/  FSEL R11, R32, -INF , !P3 ;  /* 0xff800000200b7808 */ /* 0x000fe20005800000 */
[----:B------:R-:W-:Y:S01]  /*4770*/  UIADD3 UR25, UPT, UPT, UR35, 0x32370b8f, URZ ;  /* 0x32370b8f23197890 */ /* 0x000fe2000fffe0ff */
[----:B------:R-:W-:Y:S01]  /*4780*/  ISETP.GT.AND P1, PT, R246, R0, PT ;  /* 0x00000000f600720c */ /* 0x000fe20003f24270 */
[----:B------:R-:W-:Y:S01]  /*4790*/  UIADD3 UR30, UPT, UPT, UR34, -0x255992d5, URZ ;  /* 0xdaa66d2b221e7890 */ /* 0x000fe2000fffe0ff */
[-C--:B------:R-:W-:Y:S01]  /*47a0*/  ISETP.GT.AND P0, PT, R211, R2.reuse, PT ;  /* 0x00000002d300720c */ /* 0x080fe20003f04270 */
[----:B------:R-:W-:Y:S01]  /*47b0*/  UIADD3 UR24, UPT, UPT, UR34, 0x78dde6e4, URZ ;  /* 0x78dde6e422187890 */ /* 0x000fe2000fffe0ff */
[----:B------:R-:W-:Y:S01]  /*47c0*/  FSEL R9, R9, -INF , !P5 ;  /* 0xff80000009097808 */ /* 0x000fe20006800000 */
[----:B------:R-:W-:Y:S01]  /*47d0*/  UIADD3 UR22, UPT, UPT, UR35, -0x126145ec, URZ ;  /* 0xed9eba1423167890 */ /* 0x000fe2000fffe0ff */
[-C--:B------:R-:W-:Y:S01]  /*47e0*/  ISETP.GT.AND P3, PT, R166, R2.reuse, PT ;  /* 0x00000002a600720c */ /* 0x080fe20003f64270 */
[----:B------:R-:W-:Y:S01]  /*47f0*/  UIADD3 UR16, UPT, UPT, UR35, -0x56f99767, URZ ;  /* 0xa906689923107890 */ /* 0x000fe2000fffe0ff */
[----:B------:R-:W-:Y:S01]  /*4800*/  ISETP.GT.AND P5, PT, R167, R2, PT ;  /* 0x00000002a700720c */ /* 0x000fe20003fa4270 */
[----:B------:R-:W-:Y:S01]  /*4810*/  UIADD3 UR17, UPT, UPT, UR34, 0x1715609d, URZ ;  /* 0x1715609d22117890 */ /* 0x000fe2000fffe0ff */
[----:B------:R-:W-:Y:S01]  /*4820*/  FSEL R8, R34, -INF , !P0 ;  /* 0xff80000022087808 */ /* 0x000fe20004000000 */
[----:B------:R-:W-:Y:S01]  /*4830*/  UIADD3 UR14, UPT, UPT, UR35, 0x646e171e, URZ ;  /* 0x646e171e230e7890 */ /* 0x000fe2000fffe0ff */
[----:B------:R-:W-:Y:S01]  /*4840*/  FSEL R38, R38, -INF , !P3 ;  /* 0xff80000026267808 */ /* 0x000fe20005800000 */
[----:B------:R-:W-:Y:S01]  /*4850*/  UIADD3 UR15, UPT, UPT, UR34, -0x4ab325aa, URZ ;  /* 0xb54cda56220f7890 */ /* 0x000fe2000fffe0ff */
[----:B------:R-:W-:Y:S01]  /*4860*/  FSEL R33, R33, -INF , !P1 ;  /* 0xff80000021217808 */ /* 0x000fe20004800000 */
[----:B------:R-:W3:Y:S01]  /*4870*/  LDCU UR13, c[0x0][0x448] ;  /* 0x00008900ff0d77ac */ /* 0x000ee20008000800 */
[----:B------:R-:W-:-:S02]  /*4880*/  FSEL R34, R36, -INF , !P5 ;  /* 0xff80000024227808 */ /* 0x000fc40006800000 */
[C---:B------:R-:W-:Y:S01]  /*4890*/  ISETP.GE.AND P3, PT, R2.reuse, R207, PT ;  /* 0x000000cf0200720c */ /* 0x040fe20003f66270 */
[----:B------:R-:W-:Y:S01]  /*48a0*/  UISETP.GT.U32.AND UP0, UPT, UR27, UR19, UPT ;  /* 0x000000131b00728c */ /* 0x000fe2000bf04070 */
[C---:B------:R-:W-:Y:S02]  /*48b0*/  ISETP.GE.AND P1, PT, R2.reuse, R206, PT ;  /* 0x000000ce0200720c */ /* 0x040fe40003f26270 */
[C---:B------:R-:W-:Y:S02]  /*48c0*/  ISETP.GE.AND P6, PT, R2.reuse, R95, PT ;  /* 0x0000005f0200720c */ /* 0x040fe40003fc6270 */
[----:B------:R-:W-:Y:S01]  /*48d0*/  ISETP.GE.AND P0, PT, R2, R245, PT ;  /* 0x000000f50200720c */ /* 0x000fe20003f06270 */
[----:B------:R-:W-:Y:S01]  /*48e0*/  VIADD R2, R12, 0x10 ;  /* 0x000000100c027836 */ /* 0x000fe20000000000 */
[----:B------:R-:W-:Y:S02]  /*48f0*/  FSEL R34, R34, -INF , !P3 ;  /* 0xff80000022227808 */ /* 0x000fe40005800000 */
[----:B------:R-:W-:-:S02]  /*4900*/  FSEL R94, R38, -INF , !P1 ;  /* 0xff800000265e7808 */ /* 0x000fc40004800000 */
[-C--:B------:R-:W-:Y:S02]  /*4910*/  ISETP.GT.AND P5, PT, R211, R0.reuse, PT ;  /* 0x00000000d300720c */ /* 0x080fe40003fa4270 */
[-C--:B------:R-:W-:Y:S02]  /*4920*/  ISETP.GT.AND P3, PT, R167, R0.reuse, PT ;  /* 0x00000000a700720c */ /* 0x080fe40003f64270 */
[----:B------:R-:W-:Y:S02]  /*4930*/  ISETP.GT.AND P1, PT, R166, R0, PT ;  /* 0x00000000a600720c */ /* 0x000fe40003f24270 */
[----:B------:R-:W-:Y:S02]  /*4940*/  FSEL R11, R11, -INF , !P6 ;  /* 0xff8000000b0b7808 */ /* 0x000fe40007000000 */
[----:B------:R-:W-:Y:S02]  /*4950*/  FSEL R49, R35, -INF , !P5 ;  /* 0xff80000023317808 */ /* 0x000fe40006800000 */
[----:B------:R-:W-:-:S02]  /*4960*/  ISETP.GE.AND P6, PT, R0, R207, PT ;  /* 0x000000cf0000720c */ /* 0x000fc40003fc6270 */
[----:B------:R-:W-:Y:S02]  /*4970*/  FSEL R37, R37, -INF , !P3 ;  /* 0xff80000025257808 */ /* 0x000fe40005800000 */
[----:B------:R-:W-:Y:S02]  /*4980*/  FSEL R36, R39, -INF , !P1 ;  /* 0xff80000027247808 */ /* 0x000fe40004800000 */
[----:B------:R-:W-:Y:S02]  /*4990*/  FSEL R35, R8, -INF , !P0 ;  /* 0xff80000008237808 */ /* 0x000fe40004000000 */
[----:B------:R-:W-:Y:S02]  /*49a0*/  ISETP.GT.AND P1, PT, R246, R2, PT ;  /* 0x00000002f600720c */ /* 0x000fe40003f24270 */
[C---:B------:R-:W-:Y:S02]  /*49b0*/  ISETP.GE.AND P5, PT, R0.reuse, R95, PT ;  /* 0x0000005f0000720c */ /* 0x040fe40003fa6270 */
[----:B------:R-:W-:-:S02]  /*49c0*/  ISETP.GE.AND P0, PT, R0, R245, PT ;  /* 0x000000f50000720c */ /* 0x000fc40003f06270 */
[----:B------:R-:W-:Y:S01]  /*49d0*/  ISETP.GE.AND P3, PT, R0, R206, PT ;  /* 0x000000ce0000720c */ /* 0x000fe20003f66270 */
[----:B------:R-:W-:Y:S01]  /*49e0*/  VIADD R0, R12, 0x11 ;  /* 0x000000110c007836 */ /* 0x000fe20000000000 */
[----:B------:R-:W-:Y:S02]  /*49f0*/  FSEL R92, R37, -INF , !P6 ;  /* 0xff800000255c7808 */ /* 0x000fe40007000000 */
        /* <DEDUP_REMOVED lines=16> */
[----:B------:R-:W-:Y:S01]  /*4b00*/  ISETP.GE.AND P5, PT, R2, R245, PT ;  /* 0x000000f50200720c */ /* 0x000fe20003fa6270 */
[----:B------:R-:W-:Y:S01]  /*4b10*/  VIADD R2, R12, 0x18 ;  /* 0x000000180c027836 */ /* 0x000fe20000000000 */
[-C--:B------:R-:W-:Y:S02]  /*4b20*/  ISETP.GT.AND P3, PT, R211, R0.reuse, PT ;  /* 0x00000000d300720c */ /* 0x080fe40003f64270 */
[-C--:B------:R-:W-:Y:S02]  /*4b30*/  ISETP.GT.AND P1, PT, R167, R0.reuse, PT ;  /* 0x00000000a700720c */ /* 0x080fe40003f24270 */
[----:B------:R-:W-:Y:S01]  /*4b40*/  FSEL R233, R30, -INF , !P0 ;  /* 0xff8000001ee97808 */ /* 0x000fe20004000000 */
[----:B------:R-:W-:Y:S01]  /*4b50*/  IMAD.U32 R30, RZ, RZ, UR35 ;  /* 0x00000023ff1e7e24 */ /* 0x000fe2000f8e00ff */
[----:B------:R-:W-:Y:S02]  /*4b60*/  ISETP.GT.AND P0, PT, R166, R0, PT ;  /* 0x00000000a600720c */ /* 0x000fe40003f04270 */
[----:B------:R-:W-:-:S02]  /*4b70*/  FSEL R51, R71, -INF , !P3 ;  /* 0xff80000047337808 */ /* 0x000fc40005800000 */
[----:B------:R-:W-:Y:S02]  /*4b80*/  FSEL R37, R37, -INF , !P6 ;  /* 0xff80000025257808 */ /* 0x000fe40007000000 */
[----:B------:R-:W-:Y:S02]  /*4b90*/  FSEL R50, R50, -INF , !P5 ;  /* 0xff80000032327808 */ /* 0x000fe40006800000 */
[----:B------:R-:W-:Y:S02]  /*4ba0*/  FSEL R29, R29, -INF , !P1 ;  /* 0xff8000001d1d7808 */ /* 0x000fe40004800000 */
[C---:B------:R-:W-:Y:S02]  /*4bb0*/  ISETP.GE.AND P3, PT, R0.reuse, R95, PT ;  /* 0x0000005f0000720c */ /* 0x040fe40003f66270 */
[C---:B------:R-:W-:Y:S02]  /*4bc0*/  ISETP.GE.AND P5, PT, R0.reuse, R245, PT ;  /* 0x000000f50000720c */ /* 0x040fe40003fa6270 */
[----:B------:R-:W-:-:S02]  /*4bd0*/  ISETP.GE.AND P6, PT, R0, R207, PT ;  /* 0x000000cf0000720c */ /* 0x000fc40003fc6270 */
[----:B------:R-:W-:Y:S01]  /*4be0*/  ISETP.GE.AND P1, PT, R0, R206, PT ;  /* 0x000000ce0000720c */ /* 0x000fe20003f26270 */
[----:B------:R-:W-:Y:S01]  /*4bf0*/  VIADD R0, R12, 0x19 ;  /* 0x000000190c007836 */ /* 0x000fe20000000000 */
[----:B------:R-:W-:Y:S02]  /*4c00*/  FSEL R31, R31, -INF , !P0 ;  /* 0xff8000001f1f7808 */ /* 0x000fe40004000000 */
[C---:B------:R-:W-:Y:S02]  /*4c10*/  ISETP.GT.AND P0, PT, R246.reuse, R2, PT ;  /* 0x00000002f600720c */ /* 0x040fe40003f04270 */
[----:B------:R-:W-:Y:S02]  /*4c20*/  FSEL R218, R69, -INF , !P3 ;  /* 0xff80000045da7808 */ /* 0x000fe40005800000 */
[----:B------:R-:W-:Y:S02]  /*4c30*/  FSEL R51, R51, -INF , !P5 ;  /* 0xff80000033337808 */ /* 0x000fe40006800000 */
[----:B------:R-:W-:-:S02]  /*4c40*/  ISETP.GT.AND P3, PT, R246, R0, PT ;  /* 0x00000000f600720c */ /* 0x000fc40003f64270 */
[----:B------:R-:W-:Y:S02]  /*4c50*/  FSEL R64, R64, -INF , !P0 ;  /* 0xff80000040407808 */ /* 0x000fe40004000000 */
[-C--:B------:R-:W-:Y:S02]  /*4c60*/  ISETP.GT.AND P5, PT, R211, R2.reuse, PT ;  /* 0x00000002d300720c */ /* 0x080fe40003fa4270 */
[----:B------:R-:W-:Y:S02]  /*4c70*/  FSEL R214, R31, -INF , !P1 ;  /* 0xff8000001fd67808 */ /* 0x000fe40004800000 */
[-C--:B------:R-:W-:Y:S02]  /*4c80*/  ISETP.GT.AND P0, PT, R166, R2.reuse, PT ;  /* 0x00000002a600720c */ /* 0x080fe40003f04270 */
[----:B------:R-:W-:Y:S02]  /*4c90*/  ISETP.GT.AND P1, PT, R167, R2, PT ;  /* 0x00000002a700720c */ /* 0x000fe40003f24270 */
[----:B------:R-:W-:-:S02]  /*4ca0*/  FSEL R65, R65, -INF , !P3 ;  /* 0xff80000041417808 */ /* 0x000fc40005800000 */
        /* <DEDUP_REMOVED lines=8> */
[----:B------:R-:W-:Y:S02]  /*4d30*/  ISETP.GT.AND P3, PT, R166, R0, PT ;  /* 0x00000000a600720c */ /* 0x000fe40003f64270 */
[----:B------:R-:W-:Y:S02]  /*4d40*/  FSEL R67, R67, -INF , !P1 ;  /* 0xff80000043437808 */ /* 0x000fe40004800000 */
[----:B------:R-:W-:Y:S02]  /*4d50*/  ISETP.GE.AND P5, PT, R0, R245, PT ;  /* 0x000000f50000720c */ /* 0x000fe40003fa6270 */
[----:B------:R-:W-:-:S02]  /*4d60*/  FSEL R27, R27, -INF , !P3 ;  /* 0xff8000001b1b7808 */ /* 0x000fc40005800000 */
[----:B------:R-:W-:Y:S02]  /*4d70*/  ISETP.GE.AND P1, PT, R0, R95, PT ;  /* 0x0000005f0000720c */ /* 0x000fe40003f26270 */
[----:B------:R-:W-:Y:S02]  /*4d80*/  FSEL R212, R67, -INF , !P5 ;  /* 0xff80000043d47808 */ /* 0x000fe40006800000 */
[-C--:B------:R-:W-:Y:S02]  /*4d90*/  ISETP.GT.AND P3, PT, R167, R12.reuse, PT ;  /* 0x0000000ca700720c */ /* 0x080fe40003f64270 */
        /* <DEDUP_REMOVED lines=15> */
[----:B------:R-:W-:Y:S02]  /*4e90*/  FSEL R25, R25, -INF , !P0 ;  /* 0xff80000019197808 */ /* 0x000fe40004000000 */
[CC--:B------:R-:W-:Y:S02]  /*4ea0*/  ISETP.GE.AND P6, PT, R0.reuse, R207.reuse, PT ;  /* 0x000000cf0000720c */ /* 0x0c0fe40003fc6270 */
[----:B------:R-:W-:Y:S02]  /*4eb0*/  ISETP.GE.AND P0, PT, R0, R206, PT ;  /* 0x000000ce0000720c */ /* 0x000fe40003f06270 */
[----:B------:R-:W-:Y:S02]  /*4ec0*/  ISETP.GE.AND P3, PT, R12, R207, PT ;  /* 0x000000cf0c00720c */ /* 0x000fe40003f66270 */
[----:B------:R-:W-:Y:S02]  /*4ed0*/  FSEL R52, R52, -INF , !P1 ;  /* 0xff80000034347808 */ /* 0x000fe40004800000 */
[----:B------:R-:W-:-:S02]  /*4ee0*/  FMNMX3.FTZ R0, R40, R10, R11, !PT ;  /* 0x0000000a28007276 */ /* 0x000fc4000781000b */
[----:B------:R-:W-:Y:S02]  /*4ef0*/  ISETP.GT.AND P1, PT, R166, R12, PT ;  /* 0x0000000ca600720c */ /* 0x000fe40003f24270 */
[----:B------:R-:W-:Y:S02]  /*4f00*/  FSEL R162, R162, -INF , !P3 ;  /* 0xff800000a2a27808 */ /* 0x000fe40005800000 */
[----:B------:R-:W-:Y:S02]  /*4f10*/  FMNMX3.FTZ R0, R0, R33, R37, !PT ;  /* 0x0000002100007276 */ /* 0x000fe40007810025 */
[----:B------:R-:W-:Y:S02]  /*4f20*/  ISETP.GE.AND P3, PT, R12, R206, PT ;  /* 0x000000ce0c00720c */ /* 0x000fe40003f66270 */
[----:B------:R-:W-:Y:S02]  /*4f30*/  FSEL R42, R42, -INF , !P1 ;  /* 0xff8000002a2a7808 */ /* 0x000fe40004800000 */
[----:B------:R-:W-:-:S02]  /*4f40*/  FMNMX3.FTZ R0, R0, R218, R217, !PT ;  /* 0x000000da00007276 */ /* 0x000fc400078100d9 */
[----:B------:R-:W-:Y:S02]  /*4f50*/  FSEL R154, R42, -INF , !P3 ;  /* 0xff8000002a9a7808 */ /* 0x000fe40005800000 */
[----:B------:R-:W-:Y:S02]  /*4f60*/  FMNMX.FTZ R0, R203, R0, !PT ;  /* 0x00000000cb007209 */ /* 0x000fe40007810000 */
[----:B------:R-:W-:Y:S02]  /*4f70*/  FMNMX3.FTZ R8, R154, R9, R94, !PT ;  /* 0x000000099a087276 */ /* 0x000fe4000781005e */
[----:B------:R-:W-:Y:S01]  /*4f80*/  FMNMX3.FTZ R29, R52, R48, R35, !PT ;  /* 0x00000030341d7276 */ /* 0x000fe20007810023 */
[----:B------:R-:W4:Y:S01]  /*4f90*/  SHFL.BFLY PT, R164, R0, 0x2, 0x1f ;  /* 0x0c401f0000a47f89 */ /* 0x000f2200000e0000 */
[----:B------:R-:W-:Y:S02]  /*4fa0*/  FMNMX3.FTZ R8, R8, R36, R233, !PT ;  /* 0x0000002408087276 */ /* 0x000fe400078100e9 */
[----:B------:R-:W-:-:S02]  /*4fb0*/  FMNMX3.FTZ R29, R29, R49, R50, !PT ;  /* 0x000000311d1d7276 */ /* 0x000fc40007810032 */
[----:B------:R-:W-:Y:S02]  /*4fc0*/  FSEL R202, R27, -INF , !P0 ;  /* 0xff8000001bca7808 */ /* 0x000fe40004000000 */
[----:B------:R-:W-:Y:S02]  /*4fd0*/  FMNMX3.FTZ R8, R8, R214, R213, !PT ;  /* 0x000000d608087276 */ /* 0x000fe400078100d5 */
[----:B------:R-:W-:Y:S02]  /*4fe0*/  FMNMX3.FTZ R26, R162, R41, R34, !PT ;  /* 0x00000029a21a7276 */ /* 0x000fe40007810022 */
[----:B------:R-:W-:Y:S02]  /*4ff0*/  FMNMX3.FTZ R29, R29, R51, R216, !PT ;  /* 0x000000331d1d7276 */ /* 0x000fe400078100d8 */
[----:B------:R-:W-:Y:S02]  /*5000*/  FMNMX.FTZ R8, R202, R8, !PT ;  /* 0x00000008ca087209 */ /* 0x000fe40007810000 */
[----:B------:R-:W-:-:S02]  /*5010*/  FMNMX3.FTZ R26, R26, R92, R43, !PT ;  /* 0x0000005c1a1a7276 */ /* 0x000fc4000781002b */
[----:B------:R-:W-:Y:S01]  /*5020*/  FMNMX.FTZ R29, R212, R29, !PT ;  /* 0x0000001dd41d7209 */ /* 0x000fe20007810000 */
[----:B------:R-:W5:Y:S01]  /*5030*/  SHFL.BFLY PT, R27, R8, 0x2, 0x1f ;  /* 0x0c401f00081b7f89 */ /* 0x000f6200000e0000 */
[----:B------:R-:W-:Y:S02]  /*5040*/  FSEL R205, R25, -INF , !P6 ;  /* 0xff80000019cd7808 */ /* 0x000fe40007000000 */
[----:B------:R-:W-:Y:S01]  /*5050*/  FMNMX3.FTZ R26, R26, R234, R215, !PT ;  /* 0x000000ea1a1a7276 */ /* 0x000fe200078100d7 */
[----:B------:R-:W1:Y:S01]  /*5060*/  SHFL.BFLY PT, R38, R29, 0x2, 0x1f ;  /* 0x0c401f001d267f89 */ /* 0x000e6200000e0000 */
[----:B------:R-:W-:Y:S02]  /*5070*/  LOP3.LUT R175, R200, 0x200, R201, 0xf8, !PT ;  /* 0x00000200c8af7812 */ /* 0x000fe400078ef8c9 */
[----:B------:R-:W-:Y:S02]  /*5080*/  FMNMX.FTZ R26, R205, R26, !PT ;  /* 0x0000001acd1a7209 */ /* 0x000fe40007810000 */
[----:B----4-:R-:W-:-:S02]  /*5090*/  FMNMX.FTZ R164, R0, R164, !PT ;  /* 0x000000a400a47209 */ /* 0x010fc40007810000 */
[C---:B------:R-:W-:Y:S01]  /*50a0*/  LOP3.LUT R0, R3.reuse, UR34, R179, 0x96, !PT ;  /* 0x0000002203007c12 */ /* 0x040fe2000f8e96b3 */
[----:B------:R-:W4:Y:S01]  /*50b0*/  SHFL.BFLY PT, R2, R26, 0x2, 0x1f ;  /* 0x0c401f001a027f89 */ /* 0x000f2200000e0000 */
[----:B------:R-:W-:Y:S02]  /*50c0*/  LOP3.LUT R3, R3, UR34, R177, 0x96, !PT ;  /* 0x0000002203037c12 */ /* 0x000fe4000f8e96b1 */
[----:B------:R-:W-:Y:S01]  /*50d0*/  LOP3.LUT P0, R199, R208, 0x2, RZ, 0xc0, !PT ;  /* 0x00000002d0c77812 */ /* 0x000fe2000780c0ff */
[----:B------:R-:W-:Y:S01]  /*50e0*/  IMAD.WIDE.U32 R54, R0, -0x2daee0ad, RZ ;  /* 0xd2511f5300367825 */ /* 0x000fe200078e00ff */
[----:B------:R-:W-:Y:S02]  /*50f0*/  LOP3.LUT P5, R204, R208, 0x4, RZ, 0xc0, !PT ;  /* 0x00000004d0cc7812 */ /* 0x000fe400078ac0ff */
[----:B------:R-:W-:Y:S01]  /*5100*/  LEA R32, R175, UR5, 0x1 ;  /* 0x00000005af207c11 */ /* 0x000fe2000f8e08ff */
[----:B------:R-:W-:Y:S01]  /*5110*/  IMAD.WIDE.U32 R82, R3, -0x2daee0ad, RZ ;  /* 0xd2511f5303527825 */ /* 0x000fe200078e00ff */
[----:B------:R-:W-:Y:S01]  /*5120*/  LOP3.LUT R30, R30, UR27, R181, 0x96, !PT ;  /* 0x0000001b1e1e7c12 */ /* 0x000fe2000f8e96b5 */
[----:B------:R2:W-:Y:S01]  /*5130*/  STL.64 [R1+0x40], R54 ;  /* 0x0000403601007387 */ /* 0x0005e20000100a00 */
[----:B-----5:R-:W-:Y:S01]  /*5140*/  FMNMX.FTZ R27, R8, R27, !PT ;  /* 0x0000001b081b7209 */ /* 0x020fe20007810000 */
[----:B------:R-:W-:Y:S01]  /*5150*/  VIADD R28, R32, 0xa000 ;  /* 0x0000a000201c7836 */ /* 0x000fe20000000000 */
[----:B------:R-:W-:Y:S01]  /*5160*/  LOP3.LUT R0, R180, UR6, R83, 0x96, !PT ;  /* 0x00000006b4007c12 */ /* 0x000fe2000f8e9653 */
[----:B------:R-:W-:Y:S01]  /*5170*/  IMAD.WIDE.U32 R30, R30, -0x326172a9, RZ ;  /* 0xcd9e8d571e1e7825 */ /* 0x000fe200078e00ff */
[----:B-1----:R-:W-:Y:S01]  /*5180*/  FMNMX.FTZ R38, R29, R38, !PT ;  /* 0x000000261d267209 */ /* 0x002fe20007810000 */
[----:B------:R-:W-:Y:S01]  /*5190*/  LDSM.16.MT88.4 R136, [R32+0xa000] ;  /* 0x00a000002088783b */ /* 0x000fe20000004200 */
[----:B------:R-:W-:Y:S01]  /*51a0*/  LOP3.LUT R8, R180, UR6, R55, 0x96, !PT ;  /* 0x00000006b4087c12 */ /* 0x000fe2000f8e9637 */
[----:B------:R-:W-:Y:S01]  /*51b0*/  IMAD.WIDE.U32 R66, R0, -0x326172a9, RZ ;  /* 0xcd9e8d5700427825 */ /* 0x000fe200078e00ff */
[--C-:B------:R-:W-:Y:S01]  /*51c0*/  LOP3.LUT R39, R178, UR33, R31.reuse, 0x96, !PT ;  /* 0x00000021b2277c12 */ /* 0x100fe2000f8e961f */
[----:B------:R-:W1:Y:S01]  /*51d0*/  SHFL.BFLY PT, R0, R27, 0x1, 0x1f ;  /* 0x0c201f001b007f89 */ /* 0x000e6200000e0000 */
[----:B------:R-:W-:Y:S01]  /*51e0*/  LOP3.LUT R31, R176, UR33, R31, 0x96, !PT ;  /* 0x00000021b01f7c12 */ /* 0x000fe2000f8e961f */
[----:B------:R-:W-:Y:S01]  /*51f0*/  VIADD R25, R32, 0xa020 ;  /* 0x0000a02020197836 */ /* 0x000fe20000000000 */
[----:B----4-:R-:W-:Y:S01]  /*5200*/  FMNMX.FTZ R2, R26, R2, !PT ;  /* 0x000000021a027209 */ /* 0x010fe20007810000 */
[----:B------:R-:W4:Y:S01]  /*5210*/  SHFL.BFLY PT, R3, R38, 0x1, 0x1f ;  /* 0x0c201f0026037f89 */ /* 0x000f2200000e0000 */
[----:B------:R-:W-:Y:S01]  /*5220*/  VIADD R101, R32, 0xa040 ;  /* 0x0000a04020657836 */ /* 0x000fe20000000000 */
[----:B------:R-:W-:Y:S01]  /*5230*/  USHF.L.U32 UR6, UR12, 0x10, URZ ;  /* 0x000000100c067899 */ /* 0x000fe200080006ff */
[C---:B------:R-:W-:Y:S01]  /*5240*/  @P0 VIADD R25, R28.reuse, 0xffffffe0 ;  /* 0xffffffe01c190836 */ /* 0x040fe20000000000 */
[----:B------:R-:W-:Y:S01]  /*5250*/  SHFL.BFLY PT, R29, R2, 0x1, 0x1f ;  /* 0x0c201f00021d7f89 */ /* 0x000fe200000e0000 */
[----:B------:R-:W-:-:S02]  /*5260*/  @P5 VIADD R101, R28, 0xffffffc0 ;  /* 0xffffffc01c655836 */ /* 0x000fc40000000000 */
[----:B------:R-:W-:Y:S01]  /*5270*/  IMAD.WIDE.U32 R80, R8, -0x326172a9, RZ ;  /* 0xcd9e8d5708507825 */ /* 0x000fe200078e00ff */
[----:B------:R-:W5:Y:S03]  /*5280*/  SHFL.BFLY PT, R28, R164, 0x1, 0x1f ;  /* 0x0c201f00a41c7f89 */ /* 0x000f6600000e0000 */
[----:B------:R-:W-:Y:S01]  /*5290*/  IMAD.WIDE.U32 R122, R39, -0x2daee0ad, RZ ;  /* 0xd2511f53277a7825 */ /* 0x000fe200078e00ff */
[C---:B------:R-:W-:Y:S01]  /*52a0*/  LOP3.LUT R56, R30.reuse, UR32, R81, 0x96, !PT ;  /* 0x000000201e387c12 */ /* 0x040fe2000f8e9651 */
[----:B------:R-:W3:Y:S01]  /*52b0*/  LDSM.16.MT88.4 R192, [R101] ;  /* 0x0000000065c0783b */ /* 0x000ee20000004200 */
[----:B------:R-:W-:Y:S01]  /*52c0*/  LOP3.LUT R30, R30, UR32, R67, 0x96, !PT ;  /* 0x000000201e1e7c12 */ /* 0x000fe2000f8e9643 */
[----:B------:R-:W-:Y:S01]  /*52d0*/  IMAD.WIDE.U32 R58, R31, -0x2daee0ad, RZ ;  /* 0xd2511f531f3a7825 */ /* 0x000fe200078e00ff */
[----:B--2---:R-:W-:Y:S01]  /*52e0*/  LOP3.LUT R54, R54, UR31, R123, 0x96, !PT ;  /* 0x0000001f36367c12 */ /* 0x004fe2000f8e967b */
[----:B------:R-:W-:Y:S02]  /*52f0*/  STL.64 [R1+0x30], R82 ;  /* 0x0000305201007387 */ /* 0x000fe40000100a00 */
[----:B------:R-:W-:Y:S01]  /*5300*/  IMAD.U32 R8, RZ, RZ, UR12 ;  /* 0x0000000cff087e24 */ /* 0x000fe2000f8e00ff */
[----:B------:R-:W-:Y:S01]  /*5310*/  LOP3.LUT R220, R82, UR31, R59, 0x96, !PT ;  /* 0x0000001f52dc7c12 */ /* 0x000fe2000f8e963b */
[----:B------:R-:W-:Y:S01]  /*5320*/  IMAD.U32 R26, RZ, RZ, UR6 ;  /* 0x00000006ff1a7e24 */ /* 0x000fe2000f8e00ff */
[----:B-1----:R-:W-:Y:S01]  /*5330*/  FMNMX.FTZ R0, R27, R0, !PT ;  /* 0x000000001b007209 */ /* 0x002fe20007810000 */
[----:B------:R-:W-:Y:S01]  /*5340*/  IMAD.WIDE.U32 R56, R56, -0x2daee0ad, RZ ;  /* 0xd2511f5338387825 */ /* 0x000fe200078e00ff */
[----:B----4-:R-:W-:Y:S01]  /*5350*/  FMNMX.FTZ R3, R38, R3, !PT ;  /* 0x0000000326037209 */ /* 0x010fe20007810000 */
[----:B------:R-:W-:Y:S01]  /*5360*/  STL.64 [R1+0x38], R80 ;  /* 0x0000385001007387 */ /* 0x000fe20000100a00 */
[----:B------:R-:W-:Y:S01]  /*5370*/  LOP3.LUT R8, R8, 0xff0000, R26, 0xf8, !PT ;  /* 0x00ff000008087812 */ /* 0x000fe200078ef81a */
[----:B------:R-:W-:Y:S01]  /*5380*/  IMAD.WIDE.U32 R30, R30, -0x2daee0ad, RZ ;  /* 0xd2511f531e1e7825 */ /* 0x000fe200078e00ff */
[----:B------:R-:W-:Y:S01]  /*5390*/  LOP3.LUT R122, R122, UR25, R57, 0x96, !PT ;  /* 0x000000197a7a7c12 */ /* 0x000fe2000f8e9639 */
[----:B------:R-:W-:Y:S01]  /*53a0*/  LDSM.16.MT88.4 R184, [R101+0x800] ;  /* 0x0008000065b8783b */ /* 0x000fe20000004200 */
[----:B------:R-:W-:Y:S01]  /*53b0*/  FSETP.NEU.FTZ.AND P0, PT, R3, -INF , PT ;  /* 0xff8000000300780b */ /* 0x000fe20003f1d000 */
[----:B------:R-:W-:Y:S01]  /*53c0*/  IMAD.WIDE.U32 R54, R54, -0x326172a9, RZ ;  /* 0xcd9e8d5736367825 */ /* 0x000fe200078e00ff */
[----:B------:R-:W-:Y:S01]  /*53d0*/  LOP3.LUT R26, R58, UR25, R31, 0x96, !PT ;  /* 0x000000193a1a7c12 */ /* 0x000fe2000f8e961f */
[----:B------:R-:W-:Y:S01]  /*53e0*/  STL.64 [R1+0x28], R66 ;  /* 0x0000284201007387 */ /* 0x000fe20000100a00 */
[----:B-----5:R-:W-:Y:S01]  /*53f0*/  FMNMX.FTZ R164, R164, R28, !PT ;  /* 0x0000001ca4a47209 */ /* 0x020fe20007810000 */
[----:B------:R-:W-:Y:S01]  /*5400*/  IMAD.WIDE.U32 R220, R220, -0x326172a9, RZ ;  /* 0xcd9e8d57dcdc7825 */ /* 0x000fe200078e00ff */
[----:B------:R-:W-:Y:S01]  /*5410*/  LOP3.LUT R98, R80, UR30, R55, 0x96, !PT ;  /* 0x0000001e50627c12 */ /* 0x000fe2000f8e9637 */
[----:B------:R-:W-:Y:S01]  /*5420*/  LDSM.16.MT88.4 R188, [R25+0x800] ;  /* 0x0008000019bc783b */ /* 0x000fe20000004200 */
[----:B------:R-:W-:Y:S01]  /*5430*/  FMNMX.FTZ R2, R2, R29, !PT ;  /* 0x0000001d02027209 */ /* 0x000fe20007810000 */
[----:B------:R-:W-:Y:S01]  /*5440*/  IMAD.WIDE.U32 R122, R122, -0x326172a9, RZ ;  /* 0xcd9e8d577a7a7825 */ /* 0x000fe200078e00ff */
[----:B------:R-:W-:Y:S01]  /*5450*/  LOP3.LUT R102, R66, UR30, R221, 0x96, !PT ;  /* 0x0000001e42667c12 */ /* 0x000fe2000f8e96dd */
[----:B------:R-:W-:Y:S01]  /*5460*/  LDSM.16.MT88.4 R80, [R32+0xb000] ;  /* 0x00b000002050783b */ /* 0x000fe20000004200 */
[----:B------:R-:W-:Y:S01]  /*5470*/  FSETP.NEU.FTZ.AND P1, PT, R164, -INF , PT ;  /* 0xff800000a400780b */ /* 0x000fe20003f3d000 */
[----:B------:R-:W-:Y:S01]  /*5480*/  IMAD.WIDE.U32 R26, R26, -0x326172a9, RZ ;  /* 0xcd9e8d571a1a7825 */ /* 0x000fe200078e00ff */
[----:B------:R-:W-:Y:S01]  /*5490*/  LOP3.LUT R28, R54, UR24, R123, 0x96, !PT ;  /* 0x00000018361c7c12 */ /* 0x000fe2000f8e967b */
[----:B------:R-:W1:Y:S02]  /*54a0*/  LDCU.64 UR6, c[0x0][0x418] ;  /* 0x00008300ff0677ac */ /* 0x000e640008000a00 */
[----:B------:R-:W-:Y:S01]  /*54b0*/  IMAD.WIDE.U32 R98, R98, -0x2daee0ad, RZ ;  /* 0xd2511f5362627825 */ /* 0x000fe200078e00ff */
[----:B------:R-:W-:-:S03]  /*54c0*/  LOP3.LUT R220, R220, UR24, R27, 0x96, !PT ;  /* 0x00000018dcdc7c12 */ /* 0x000fc6000f8e961b */
[----:B------:R-:W-:Y:S01]  /*54d0*/  FMUL.FTZ R27, R3, UR36 ;  /* 0x00000024031b7c20 */ /* 0x000fe20008410000 */
[----:B------:R-:W-:Y:S01]  /*54e0*/  IMAD.WIDE.U32 R102, R102, -0x2daee0ad, RZ ;  /* 0xd2511f5366667825 */ /* 0x000fe200078e00ff */
[----:B------:R-:W-:-:S03]  /*54f0*/  LOP3.LUT R38, R56, UR22, R99, 0x96, !PT ;  /* 0x0000001638267c12 */ /* 0x000fc6000f8e9663 */
[----:B------:R-:W-:Y:S01]  /*5500*/  FSEL R27, R27, RZ, P0 ;  /* 0x000000ff1b1b7208 */ /* 0x000fe20000000000 */
[----:B------:R-:W-:Y:S01]  /*5510*/  IMAD.WIDE.U32 R28, R28, -0x2daee0ad, RZ ;  /* 0xd2511f531c1c7825 */ /* 0x000fe200078e00ff */
[----:B------:R-:W-:Y:S02]  /*5520*/  LOP3.LUT R30, R30, UR22, R103, 0x96, !PT ;  /* 0x000000161e1e7c12 */ /* 0x000fe4000f8e9667 */
[----:B------:R-:W-:Y:S01]  /*5530*/  FSETP.NEU.FTZ.AND P0, PT, R2, -INF , PT ;  /* 0xff8000000200780b */ /* 0x000fe20003f1d000 */
[----:B------:R-:W-:Y:S01]  /*5540*/  IMAD.WIDE.U32 R38, R38, -0x326172a9, RZ ;  /* 0xcd9e8d5726267825 */ /* 0x000fe200078e00ff */
[----:B------:R-:W-:-:S03]  /*5550*/  LOP3.LUT R98, R98, UR16, R29, 0x96, !PT ;  /* 0x0000001062627c12 */ /* 0x000fc6000f8e961d */
[--C-:B------:R-:W-:Y:S01]  /*5560*/  FFMA.FTZ R29, R52, UR36, -R27.reuse ;  /* 0x00000024341d7c23 */ /* 0x100fe2000801081b */
[----:B------:R-:W-:Y:S01]  /*5570*/  FFMA.FTZ R163, R48, UR36, -R27 ;  /* 0x0000002430a37c23 */ /* 0x000fe2000801081b */
[----:B------:R-:W-:Y:S01]  /*5580*/  IMAD.WIDE.U32 R30, R30, -0x326172a9, RZ ;  /* 0xcd9e8d571e1e7825 */ /* 0x000fe200078e00ff */
[----:B------:R-:W-:Y:S01]  /*5590*/  LOP3.LUT R122, R122, UR17, R39, 0x96, !PT ;  /* 0x000000117a7a7c12 */ /* 0x000fe2000f8e9627 */
[----:B------:R2:W-:Y:S02]  /*55a0*/  MUFU.EX2 R97, R29 ;  /* 0x0000001d00617308 */ /* 0x0005e40000000800 */
[----:B------:R-:W-:Y:S01]  /*55b0*/  FFMA.FTZ R108, R35, UR36, -R27 ;  /* 0x00000024236c7c23 */ /* 0x000fe2000801081b */
[----:B------:R-:W-:Y:S01]  /*55c0*/  IMAD.WIDE.U32 R220, R220, -0x2daee0ad, RZ ;  /* 0xd2511f53dcdc7825 */ /* 0x000fe200078e00ff */
[----:B------:R-:W-:-:S03]  /*55d0*/  LOP3.LUT R26, R26, UR17, R31, 0x96, !PT ;  /* 0x000000111a1a7c12 */ /* 0x000fc6000f8e961f */
[----:B------:R-:W-:Y:S01]  /*55e0*/  FMUL.FTZ R31, R164, UR36 ;  /* 0x00000024a41f7c20 */ /* 0x000fe20008410000 */
[--C-:B------:R-:W-:Y:S01]  /*55f0*/  FFMA.FTZ R93, R49, UR36, -R27.reuse ;  /* 0x00000024315d7c23 */ /* 0x100fe2000801081b */
[----:B------:R-:W-:Y:S01]  /*5600*/  FFMA.FTZ R50, R50, UR36, -R27 ;  /* 0x0000002432327c23 */ /* 0x000fe2000801081b */
[----:B------:R-:W-:Y:S01]  /*5610*/  LOP3.LUT R102, R102, UR16, R221, 0x96, !PT ;  /* 0x0000001066667c12 */ /* 0x000fe2000f8e96dd */
[--C-:B------:R-:W-:Y:S01]  /*5620*/  FFMA.FTZ R235, R51, UR36, -R27.reuse ;  /* 0x0000002433eb7c23 */ /* 0x100fe2000801081b */
[--C-:B------:R-:W-:Y:S01]  /*5630*/  FFMA.FTZ R216, R216, UR36, -R27.reuse ;  /* 0x00000024d8d87c23 */ /* 0x100fe2000801081b */
[----:B------:R-:W-:Y:S01]  /*5640*/  FFMA.FTZ R212, R212, UR36, -R27 ;  /* 0x00000024d4d47c23 */ /* 0x000fe2000801081b */
[----:B------:R-:W-:Y:S01]  /*5650*/  FMUL.FTZ R27, R0, UR36 ;  /* 0x00000024001b7c20 */ /* 0x000fe20008410000 */
[----:B------:R-:W-:Y:S01]  /*5660*/  IMAD.WIDE.U32 R122, R122, -0x2daee0ad, RZ ;  /* 0xd2511f537a7a7825 */ /* 0x000fe200078e00ff */
[----:B------:R-:W-:-:S03]  /*5670*/  FSEL R31, R31, RZ, P1 ;  /* 0x000000ff1f1f7208 */ /* 0x000fc60000800000 */
[----:B--2---:R-:W-:Y:S01]  /*5680*/  FMUL.FTZ R29, R2, UR36 ;  /* 0x00000024021d7c20 */ /* 0x004fe20008410000 */
[----:B------:R-:W2:Y:S01]  /*5690*/  MUFU.EX2 R163, R163 ;  /* 0x000000a300a37308 */ /* 0x000ea20000000800 */
[----:B------:R-:W-:Y:S01]  /*56a0*/  IMAD.WIDE.U32 R98, R98, -0x326172a9, RZ ;  /* 0xcd9e8d5762627825 */ /* 0x000fe200078e00ff */
[----:B------:R-:W-:-:S03]  /*56b0*/  LOP3.LUT R123, R28, UR14, R123, 0x96, !PT ;  /* 0x0000000e1c7b7c12 */ /* 0x000fc6000f8e967b */
[----:B------:R-:W-:Y:S01]  /*56c0*/  FFMA.FTZ R10, R10, UR36, -R31 ;  /* 0x000000240a0a7c23 */ /* 0x000fe2000801081f */
[----:B------:R-:W-:Y:S01]  /*56d0*/  FSEL R29, R29, RZ, P0 ;  /* 0x000000ff1d1d7208 */ /* 0x000fe20000000000 */
[----:B------:R-:W-:Y:S01]  /*56e0*/  IMAD.WIDE.U32 R102, R102, -0x326172a9, RZ ;  /* 0xcd9e8d5766667825 */ /* 0x000fe200078e00ff */
[----:B------:R-:W-:-:S03]  /*56f0*/  FSETP.NEU.FTZ.AND P0, PT, R0, -INF , PT ;  /* 0xff8000000000780b */ /* 0x000fc60003f1d000 */
[--C-:B------:R-:W-:Y:S01]  /*5700*/  FFMA.FTZ R33, R33, UR36, -R31.reuse ;  /* 0x0000002421217c23 */ /* 0x100fe2000801081f */
[----:B------:R-:W-:Y:S01]  /*5710*/  FFMA.FTZ R109, R11, UR36, -R31 ;  /* 0x000000240b6d7c23 */ /* 0x000fe2000801081f */
[----:B------:R-:W-:Y:S01]  /*5720*/  IMAD.WIDE.U32 R106, R26, -0x2daee0ad, RZ ;  /* 0xd2511f531a6a7825 */ /* 0x000fe200078e00ff */
[----:B------:R-:W-:-:S03]  /*5730*/  FSEL R27, R27, RZ, P0 ;  /* 0x000000ff1b1b7208 */ /* 0x000fc60000000000 */
        /* <DEDUP_REMOVED lines=8> */
[----:B------:R-:W-:Y:S02]  /*57c0*/  IMAD.MOV.U32 R28, RZ, RZ, R98 ;  /* 0x000000ffff1c7224 */ /* 0x000fe400078e0062 */
[----:B------:R-:W-:Y:S01]  /*57d0*/  FFMA.FTZ R29, R40, UR36, -R31 ;  /* 0x00000024281d7c23 */ /* 0x000fe2000801081f */
[----:B------:R-:W-:Y:S01]  /*57e0*/  LOP3.LUT R87, R38, UR15, R99, 0x96, !PT ;  /* 0x0000000f26577c12 */ /* 0x000fe2000f8e9663 */
[----:B------:R-:W-:Y:S01]  /*57f0*/  FFMA.FTZ R153, R9, UR36, -R27 ;  /* 0x0000002409997c23 */ /* 0x000fe2000801081b */
[----:B------:R-:W-:Y:S01]  /*5800*/  LOP3.LUT R85, R30, UR15, R103, 0x96, !PT ;  /* 0x0000000f1e557c12 */ /* 0x000fe2000f8e9667 */
[----:B------:R4:W-:Y:S01]  /*5810*/  MUFU.EX2 R112, R10 ;  /* 0x0000000a00707308 */ /* 0x0009e20000000800 */
[----:B------:R-:W-:Y:S01]  /*5820*/  LOP3.LUT R220, R220, UR14, R107, 0x96, !PT ;  /* 0x0000000edcdc7c12 */ /* 0x000fe2000f8e966b */
[----:B------:R-:W-:-:S02]  /*5830*/  IMAD.MOV.U32 R11, RZ, RZ, R102 ;  /* 0x000000ffff0b7224 */ /* 0x000fc400078e0066 */
[--C-:B------:R-:W-:Y:S01]  /*5840*/  FFMA.FTZ R94, R94, UR36, -R27.reuse ;  /* 0x000000245e5e7c23 */ /* 0x100fe2000801081b */
[----:B------:R5:W-:Y:S01]  /*5850*/  MUFU.EX2 R113, R29 ;  /* 0x0000001d00717308 */ /* 0x000be20000000800 */
[----:B------:R-:W-:Y:S01]  /*5860*/  IMAD.MOV.U32 R9, RZ, RZ, R106 ;  /* 0x000000ffff097224 */ /* 0x000fe200078e006a */
[----:B------:R-:W-:Y:S01]  /*5870*/  LOP3.LUT R130, R28, 0xff, RZ, 0xc0, !PT ;  /* 0x000000ff1c827812 */ /* 0x000fe200078ec0ff */
[--C-:B------:R-:W-:Y:S01]  /*5880*/  FFMA.FTZ R36, R36, UR36, -R27.reuse ;  /* 0x0000002424247c23 */ /* 0x100fe2000801081b */
[----:B------:R3:W-:Y:S01]  /*5890*/  MUFU.EX2 R71, R33 ;  /* 0x0000002100477308 */ /* 0x0007e20000000800 */
[----:B------:R-:W-:Y:S01]  /*58a0*/  PRMT R86, R98, 0x7773, RZ ;  /* 0x0000777362567816 */ /* 0x000fe200000000ff */
[--C-:B------:R-:W-:Y:S01]  /*58b0*/  FFMA.FTZ R154, R154, UR36, -R27.reuse ;  /* 0x000000249a9a7c23 */ /* 0x100fe2000801081b */
[----:B------:R-:W-:Y:S01]  /*58c0*/  PRMT R88, R98, 0x7772, RZ ;  /* 0x0000777262587816 */ /* 0x000fe200000000ff */
[--C-:B------:R-:W-:Y:S01]  /*58d0*/  FFMA.FTZ R233, R233, UR36, -R27.reuse ;  /* 0x00000024e9e97c23 */ /* 0x100fe2000801081b */
[C---:B------:R-:W-:Y:S01]  /*58e0*/  PRMT R121, R102.reuse, 0x7773, RZ ;  /* 0x0000777366797816 */ /* 0x040fe200000000ff */
[----:B----4-:R-:W-:Y:S01]  /*58f0*/  IMAD.MOV.U32 R10, RZ, RZ, R122 ;  /* 0x000000ffff0a7224 */ /* 0x010fe200078e007a */
[----:B------:R-:W-:Y:S01]  /*5900*/  PRMT R117, R102, 0x7772, RZ ;  /* 0x0000777266757816 */ /* 0x000fe200000000ff */
[--C-:B------:R-:W-:Y:S01]  /*5910*/  FFMA.FTZ R214, R214, UR36, -R27.reuse ;  /* 0x00000024d6d67c23 */ /* 0x100fe2000801081b */
[C---:B------:R-:W-:Y:S01]  /*5920*/  PRMT R160, R122.reuse, 0x7772, RZ ;  /* 0x000077727aa07816 */ /* 0x040fe200000000ff */
[--C-:B------:R-:W-:Y:S01]  /*5930*/  FFMA.FTZ R213, R213, UR36, -R27.reuse ;  /* 0x00000024d5d57c23 */ /* 0x100fe2000801081b */
[----:B------:R-:W-:Y:S01]  /*5940*/  PRMT R155, R122, 0x7773, RZ ;  /* 0x000077737a9b7816 */ /* 0x000fe200000000ff */
[----:B------:R-:W-:Y:S01]  /*5950*/  FFMA.FTZ R202, R202, UR36, -R27 ;  /* 0x00000024caca7c23 */ /* 0x000fe2000801081b */
[C---:B------:R-:W-:Y:S01]  /*5960*/  PRMT R111, R106.reuse, 0x7772, RZ ;  /* 0x000077726a6f7816 */ /* 0x040fe200000000ff */
[----:B------:R-:W4:Y:S01]  /*5970*/  MUFU.EX2 R109, R109 ;  /* 0x0000006d006d7308 */ /* 0x000f220000000800 */
[----:B------:R-:W-:Y:S01]  /*5980*/  PRMT R110, R106, 0x7773, RZ ;  /* 0x000077736a6e7816 */ /* 0x000fe200000000ff */
[--C-:B------:R-:W-:Y:S01]  /*5990*/  FFMA.FTZ R37, R37, UR36, -R31.reuse ;  /* 0x0000002425257c23 */ /* 0x100fe2000801081f */
[C---:B------:R-:W-:Y:S01]  /*59a0*/  LOP3.LUT R90, R87.reuse, 0xffff, RZ, 0xc0, !PT ;  /* 0x0000ffff575a7812 */ /* 0x040fe200078ec0ff */
[----:B------:R-:W-:Y:S01]  /*59b0*/  FFMA.FTZ R218, R218, UR36, -R31 ;  /* 0x00000024dada7c23 */ /* 0x000fe2000801081f */
[----:B------:R-:W-:Y:S01]  /*59c0*/  PRMT R89, R87, 0x7632, R89 ;  /* 0x0000763257597816 */ /* 0x000fe20000000059 */
[--C-:B------:R-:W-:Y:S01]  /*59d0*/  FFMA.FTZ R217, R217, UR36, -R31.reuse ;  /* 0x00000024d9d97c23 */ /* 0x100fe2000801081f */
[----:B------:R-:W-:Y:S01]  /*59e0*/  LOP3.LUT R34, R85, 0xffff, RZ, 0xc0, !PT ;  /* 0x0000ffff55227812 */ /* 0x000fe200078ec0ff */
[----:B------:R-:W-:Y:S01]  /*59f0*/  FFMA.FTZ R203, R203, UR36, -R31 ;  /* 0x00000024cbcb7c23 */ /* 0x000fe2000801081f */
[----:B------:R-:W-:Y:S01]  /*5a00*/  PRMT R26, R85, 0x7632, R26 ;  /* 0x00007632551a7816 */ /* 0x000fe2000000001a */
[----:B------:R-:W-:Y:S01]  /*5a10*/  MUFU.EX2 R94, R94 ;  /* 0x0000005e005e7308 */ /* 0x000fe20000000800 */
[----:B-----5:R-:W-:Y:S01]  /*5a20*/  LOP3.LUT R29, R123, 0xffff, RZ, 0xc0, !PT ;  /* 0x0000ffff7b1d7812 */ /* 0x020fe200078ec0ff */
[----:B------:R-:W-:Y:S01]  /*5a30*/  IMAD R96, R84, 0x2, R32 ;  /* 0x0000000254607824 */ /* 0x000fe200078e0220 */
[----:B---3--:R-:W-:Y:S01]  /*5a40*/  SHF.R.U32.HI R33, RZ, 0x10, R123 ;  /* 0x00000010ff217819 */ /* 0x008fe2000001167b */
[----:B------:R-:W3:Y:S01]  /*5a50*/  MUFU.EX2 R73, R36 ;  /* 0x0000002400497308 */ /* 0x000ee20000000800 */
[----:B------:R-:W-:-:S02]  /*5a60*/  LOP3.LUT R28, R220, 0xffff, RZ, 0xc0, !PT ;  /* 0x0000ffffdc1c7812 */ /* 0x000fc400078ec0ff */
[----:B------:R-:W-:Y:S01]  /*5a70*/  SHF.R.U32.HI R125, RZ, 0x10, R220 ;  /* 0x00000010ff7d7819 */ /* 0x000fe200000116dc */
[----:B------:R-:W-:Y:S01]  /*5a80*/  MUFU.EX2 R108, R108 ;  /* 0x0000006c006c7308 */ /* 0x000fe20000000800 */
[----:B------:R-:W-:Y:S01]  /*5a90*/  LOP3.LUT R68, R87, 0xff, RZ, 0xc0, !PT ;  /* 0x000000ff57447812 */ /* 0x000fe200078ec0ff */
[----:B------:R-:W5:Y:S01]  /*5aa0*/  LDSM.16.MT88.4 R144, [R96+0xa000] ;  /* 0x00a000006090783b */ /* 0x000f620000004200 */
[----:B------:R-:W-:Y:S01]  /*5ab0*/  LOP3.LUT R27, R85, 0xff, RZ, 0xc0, !PT ;  /* 0x000000ff551b7812 */ /* 0x000fe200078ec0ff */
[----:B------:R-:W1:Y:S01]  /*5ac0*/  MUFU.EX2 R93, R93 ;  /* 0x0000005d005d7308 */ /* 0x000e620000000800 */
[----:B------:R-:W-:Y:S02]  /*5ad0*/  LOP3.LUT R30, R11, 0xff, RZ, 0xc0, !PT ;  /* 0x000000ff0b1e7812 */ /* 0x000fe400078ec0ff */
[----:B------:R-:W-:Y:S01]  /*5ae0*/  PRMT R100, R98, 0x7771, RZ ;  /* 0x0000777162647816 */ /* 0x000fe200000000ff */
[----:B------:R-:W-:Y:S01]  /*5af0*/  MUFU.EX2 R95, R95 ;  /* 0x0000005f005f7308 */ /* 0x000fe20000000800 */
[----:B------:R-:W-:-:S02]  /*5b00*/  PRMT R120, R102, 0x7771, RZ ;  /* 0x0000777166787816 */ /* 0x000fc400000000ff */
[----:B------:R-:W-:Y:S01]  /*5b10*/  PRMT R104, R122, 0x7771, RZ ;  /* 0x000077717a687816 */ /* 0x000fe200000000ff */
[----:B------:R-:W1:Y:S01]  /*5b20*/  MUFU.EX2 R92, R92 ;  /* 0x0000005c005c7308 */ /* 0x000e620000000800 */
[----:B------:R-:W-:Y:S02]  /*5b30*/  PRMT R152, R106, 0x7771, RZ ;  /* 0x000077716a987816 */ /* 0x000fe400000000ff */
[----:B------:R-:W-:Y:S01]  /*5b40*/  SHF.R.U32.HI R87, RZ, 0x18, R87 ;  /* 0x00000018ff577819 */ /* 0x000fe20000011657 */
[----:B------:R-:W-:Y:S01]  /*5b50*/  MUFU.EX2 R162, R162 ;  /* 0x000000a200a27308 */ /* 0x000fe20000000800 */
[----:B------:R-:W-:Y:S02]  /*5b60*/  SHF.R.U32.HI R85, RZ, 0x18, R85 ;  /* 0x00000018ff557819 */ /* 0x000fe40000011655 */
[----:B------:R-:W-:Y:S01]  /*5b70*/  LOP3.LUT R10, R10, 0xff, RZ, 0xc0, !PT ;  /* 0x000000ff0a0a7812 */ /* 0x000fe200078ec0ff */
[----:B------:R-:W5:Y:S01]  /*5b80*/  MUFU.EX2 R161, R161 ;  /* 0x000000a100a17308 */ /* 0x000f620000000800 */
[----:B------:R-:W-:-:S02]  /*5b90*/  LOP3.LUT R126, R9, 0xff, RZ, 0xc0, !PT ;  /* 0x000000ff097e7812 */ /* 0x000fc400078ec0ff */
[----:B------:R-:W-:Y:S01]  /*5ba0*/  LOP3.LUT R119, R123, 0xff, RZ, 0xc0, !PT ;  /* 0x000000ff7b777812 */ /* 0x000fe200078ec0ff */
[----:B------:R-:W-:Y:S01]  /*5bb0*/  MUFU.EX2 R154, R154 ;  /* 0x0000009a009a7308 */ /* 0x000fe20000000800 */
[----:B------:R-:W-:Y:S02]  /*5bc0*/  SHF.R.U32.HI R118, RZ, 0x18, R123 ;  /* 0x00000018ff767819 */ /* 0x000fe4000001167b */
[----:B------:R-:W-:Y:S01]  /*5bd0*/  LOP3.LUT R116, R220, 0xff, RZ, 0xc0, !PT ;  /* 0x000000ffdc747812 */ /* 0x000fe200078ec0ff */
[----:B------:R-:W5:Y:S01]  /*5be0*/  MUFU.EX2 R153, R153 ;  /* 0x0000009900997308 */ /* 0x000f620000000800 */
[----:B------:R-:W-:Y:S02]  /*5bf0*/  SHF.R.U32.HI R91, RZ, 0x18, R220 ;  /* 0x00000018ff5b7819 */ /* 0x000fe400000116dc */
[----:B------:R-:W-:Y:S01]  /*5c00*/  PRMT R131, R88, 0x5410, R86 ;  /* 0x0000541058837816 */ /* 0x000fe20000000056 */
[----:B------:R-:W-:Y:S01]  /*5c10*/  MUFU.EX2 R217, R217 ;  /* 0x000000d900d97308 */ /* 0x000fe20000000800 */
[----:B------:R-:W-:-:S02]  /*5c20*/  PRMT R11, R160, 0x5410, R155 ;  /* 0x00005410a00b7816 */ /* 0x000fc4000000009b */
[----:B------:R-:W-:Y:S01]  /*5c30*/  PRMT R31, R117, 0x5410, R121 ;  /* 0x00005410751f7816 */ /* 0x000fe20000000079 */
[----:B------:R-:W5:Y:S01]  /*5c40*/  MUFU.EX2 R203, R203 ;  /* 0x000000cb00cb7308 */ /* 0x000f620000000800 */
[----:B------:R-:W-:Y:S02]  /*5c50*/  PRMT R127, R111, 0x5410, R110 ;  /* 0x000054106f7f7816 */ /* 0x000fe4000000006e */
[----:B------:R-:W-:Y:S01]  /*5c60*/  SHF.R.U32.HI R90, RZ, 0x8, R90 ;  /* 0x00000008ff5a7819 */ /* 0x000fe2000001165a */
[----:B------:R-:W-:Y:S01]  /*5c70*/  MUFU.EX2 R216, R216 ;  /* 0x000000d800d87308 */ /* 0x000fe20000000800 */
[----:B------:R-:W-:Y:S02]  /*5c80*/  LOP3.LUT R89, R89, 0xff, RZ, 0xc0, !PT ;  /* 0x000000ff59597812 */ /* 0x000fe400078ec0ff */
[----:B------:R-:W-:Y:S01]  /*5c90*/  SHF.R.U32.HI R182, RZ, 0x8, R34 ;  /* 0x00000008ffb67819 */ /* 0x000fe20000011622 */
[----:B------:R-:W5:Y:S01]  /*5ca0*/  MUFU.EX2 R212, R212 ;  /* 0x000000d400d47308 */ /* 0x000f620000000800 */
[----:B------:R-:W-:-:S02]  /*5cb0*/  LOP3.LUT R26, R26, 0xff, RZ, 0xc0, !PT ;  /* 0x000000ff1a1a7812 */ /* 0x000fc400078ec0ff */
[----:B------:R-:W-:Y:S01]  /*5cc0*/  SHF.R.U32.HI R115, RZ, 0x8, R29 ;  /* 0x00000008ff737819 */ /* 0x000fe2000001161d */
[----:B------:R2:W-:Y:S01]  /*5cd0*/  MUFU.EX2 R74, R50 ;  /* 0x00000032004a7308 */ /* 0x0005e20000000800 */
[----:B------:R-:W-:Y:S02]  /*5ce0*/  SHF.R.U32.HI R114, RZ, 0x8, R28 ;  /* 0x00000008ff727819 */ /* 0x000fe4000001161c */
[----:B------:R-:W-:Y:S01]  /*5cf0*/  LOP3.LUT R33, R33, 0xff, RZ, 0xc0, !PT ;  /* 0x000000ff21217812 */ /* 0x000fe200078ec0ff */
[----:B------:R-:W5:Y:S01]  /*5d00*/  MUFU.EX2 R235, R235 ;  /* 0x000000eb00eb7308 */ /* 0x000f620000000800 */
[----:B------:R-:W-:Y:S02]  /*5d10*/  LOP3.LUT R125, R125, 0xff, RZ, 0xc0, !PT ;  /* 0x000000ff7d7d7812 */ /* 0x000fe400078ec0ff */
[----:B------:R-:W-:Y:S01]  /*5d20*/  LOP3.LUT R131, R131, 0xff00ff, RZ, 0xc0, !PT ;  /* 0x00ff00ff83837812 */ /* 0x000fe200078ec0ff */
[----:B------:R-:W-:Y:S01]  /*5d30*/  MUFU.EX2 R213, R213 ;  /* 0x000000d500d57308 */ /* 0x000fe20000000800 */
[----:B------:R-:W-:-:S02]  /*5d40*/  LOP3.LUT R11, R11, 0xff00ff, RZ, 0xc0, !PT ;  /* 0x00ff00ff0b0b7812 */ /* 0x000fc400078ec0ff */
[----:B------:R-:W-:Y:S01]  /*5d50*/  PRMT R130, R130, 0x5410, R100 ;  /* 0x0000541082827816 */ /* 0x000fe20000000064 */
[----:B------:R-:W5:Y:S01]  /*5d60*/  MUFU.EX2 R202, R202 ;  /* 0x000000ca00ca7308 */ /* 0x000f620000000800 */
[----:B------:R-:W-:Y:S01]  /*5d70*/  PRMT R10, R10, 0x5410, R104 ;  /* 0x000054100a0a7816 */ /* 0x000fe20000000068 */
[----:B--2---:R-:W2:Y:S01]  /*5d80*/  LDSM.16.MT88.4 R48, [R32+0xa800] ;  /* 0x00a800002030783b */ /* 0x004ea20000004200 */
[----:B------:R-:W-:Y:S01]  /*5d90*/  LOP3.LUT R31, R31, 0xff00ff, RZ, 0xc0, !PT ;  /* 0x00ff00ff1f1f7812 */ /* 0x000fe200078ec0ff */
[----:B------:R-:W-:Y:S01]  /*5da0*/  MUFU.EX2 R215, R215 ;  /* 0x000000d700d77308 */ /* 0x000fe20000000800 */
[----:B------:R-:W-:Y:S02]  /*5db0*/  LOP3.LUT R127, R127, 0xff00ff, RZ, 0xc0, !PT ;  /* 0x00ff00ff7f7f7812 */ /* 0x000fe400078ec0ff */
[----:B------:R-:W-:Y:S01]  /*5dc0*/  PRMT R30, R30, 0x5410, R120 ;  /* 0x000054101e1e7816 */ /* 0x000fe20000000078 */
[----:B------:R-:W2:Y:S01]  /*5dd0*/  MUFU.EX2 R205, R205 ;  /* 0x000000cd00cd7308 */ /* 0x000ea20000000800 */
[----:B------:R-:W-:-:S02]  /*5de0*/  PRMT R126, R126, 0x5410, R152 ;  /* 0x000054107e7e7816 */ /* 0x000fc40000000098 */
[----:B------:R-:W-:Y:S01]  /*5df0*/  PRMT R33, R33, 0x5410, R118 ;  /* 0x0000541021217816 */ /* 0x000fe20000000076 */
[----:B------:R-:W-:Y:S01]  /*5e00*/  MUFU.EX2 R105, R35 ;  /* 0x0000002300697308 */ /* 0x000fe20000000800 */
[----:B------:R-:W-:Y:S02]  /*5e10*/  PRMT R125, R125, 0x5410, R91 ;  /* 0x000054107d7d7816 */ /* 0x000fe4000000005b */
[----:B------:R-:W-:Y:S01]  /*5e20*/  PRMT R128, R68, 0x5410, R90 ;  /* 0x0000541044807816 */ /* 0x000fe2000000005a */
[----:B------:R-:W2:Y:S01]  /*5e30*/  MUFU.EX2 R234, R234 ;  /* 0x000000ea00ea7308 */ /* 0x000ea20000000800 */
[----:B------:R-:W-:Y:S02]  /*5e40*/  PRMT R129, R89, 0x5410, R87 ;  /* 0x0000541059817816 */ /* 0x000fe40000000057 */
[----:B------:R-:W-:Y:S01]  /*5e50*/  PRMT R34, R119, 0x5410, R115 ;  /* 0x0000541077227816 */ /* 0x000fe20000000073 */
[----:B------:R2:W-:Y:S01]  /*5e60*/  MUFU.EX2 R183, R37 ;  /* 0x0000002500b77308 */ /* 0x0005e20000000800 */
[----:B------:R-:W-:-:S02]  /*5e70*/  PRMT R28, R27, 0x5410, R182 ;  /* 0x000054101b1c7816 */ /* 0x000fc400000000b6 */
[----:B------:R-:W-:Y:S01]  /*5e80*/  PRMT R29, R26, 0x5410, R85 ;  /* 0x000054101a1d7816 */ /* 0x000fe20000000055 */
[----:B------:R-:W2:Y:S01]  /*5e90*/  MUFU.EX2 R218, R218 ;  /* 0x000000da00da7308 */ /* 0x000ea20000000800 */
[----:B------:R-:W-:Y:S02]  /*5ea0*/  PRMT R124, R116, 0x5410, R114 ;  /* 0x00005410747c7816 */ /* 0x000fe40000000072 */
[--C-:B------:R-:W-:Y:S01]  /*5eb0*/  HSET2.LE.AND R130, R130, R8.reuse, PT ;  /* 0x0000000882827233 */ /* 0x100fe20003803000 */
[----:B------:R-:W-:Y:S01]  /*5ec0*/  MUFU.EX2 R233, R233 ;  /* 0x000000e900e97308 */ /* 0x000fe20000000800 */
[--C-:B------:R-:W-:Y:S02]  /*5ed0*/  HSET2.LE.AND R131, R131, R8.reuse, PT ;  /* 0x0000000883837233 */ /* 0x100fe40003803000 */
[--C-:B------:R-:W-:Y:S01]  /*5ee0*/  HSET2.LE.AND R10, R10, R8.reuse, PT ;  /* 0x000000080a0a7233 */ /* 0x100fe20003803000 */
[----:B------:R-:W2:Y:S01]  /*5ef0*/  MUFU.EX2 R214, R214 ;  /* 0x000000d600d67308 */ /* 0x000ea20000000800 */
[----:B------:R-:W-:-:S02]  /*5f00*/  HSET2.LE.AND R11, R11, R8, PT ;  /* 0x000000080b0b7233 */ /* 0x000fc40003803000 */
[--C-:B------:R-:W-:Y:S02]  /*5f10*/  HSET2.LE.AND R30, R30, R8.reuse, PT ;  /* 0x000000081e1e7233 */ /* 0x100fe40003803000 */
        /* <DEDUP_REMOVED lines=12> */
[----:B----4-:R-:W-:Y:S02]  /*5fe0*/  F2FP.BF16.F32.PACK_AB R232, R71, R109 ;  /* 0x0000006d47e8723e */ /* 0x010fe400000010ff */
[C---:B------:R-:W-:Y:S02]  /*5ff0*/  PRMT R75, R8.reuse, 0x7610, R75 ;  /* 0x00007610084b7816 */ /* 0x040fe4000000004b */
[----:B------:R-:W-:Y:S02]  /*6000*/  PRMT R53, R8, 0x7632, R53 ;  /* 0x0000763208357816 */ /* 0x000fe40000000035 */
[----:B---3--:R-:W-:Y:S02]  /*6010*/  F2FP.BF16.F32.PACK_AB R8, R73, R94 ;  /* 0x0000005e4908723e */ /* 0x008fe400000010ff */
[----:B------:R-:W-:-:S02]  /*6020*/  PRMT R231, R232, 0x7632, R231 ;  /* 0x00007632e8e77816 */ /* 0x000fc400000000e7 */
[----:B-1----:R-:W-:Y:S02]  /*6030*/  F2FP.BF16.F32.PACK_AB R230, R93, R108 ;  /* 0x0000006c5de6723e */ /* 0x002fe400000010ff */
[C---:B------:R-:W-:Y:S02]  /*6040*/  PRMT R219, R8.reuse, 0x7632, R219 ;  /* 0x0000763208db7816 */ /* 0x040fe400000000db */
[----:B------:R-:W-:Y:S02]  /*6050*/  PRMT R220, R8, 0x7610, R220 ;  /* 0x0000761008dc7816 */ /* 0x000fe400000000dc */
[----:B------:R-:W-:Y:S02]  /*6060*/  PRMT R8, R232, 0x5410, R231 ;  /* 0x00005410e8087816 */ /* 0x000fe400000000e7 */
[----:B------:R-:W-:Y:S02]  /*6070*/  PRMT R229, R230, 0x7632, R229 ;  /* 0x00007632e6e57816 */ /* 0x000fe400000000e5 */
[----:B------:R-:W-:-:S02]  /*6080*/  F2FP.BF16.F32.PACK_AB R222, R92, R95 ;  /* 0x0000005f5cde723e */ /* 0x000fc400000010ff */
[----:B------:R-:W-:Y:S02]  /*6090*/  LOP3.LUT R130, R8, R130, RZ, 0xc0, !PT ;  /* 0x0000008208827212 */ /* 0x000fe400078ec0ff */
[----:B------:R-:W-:Y:S02]  /*60a0*/  PRMT R8, R230, 0x5410, R229 ;  /* 0x00005410e6087816 */ /* 0x000fe400000000e5 */
[----:B------:R-:W-:Y:S02]  /*60b0*/  PRMT R221, R222, 0x7632, R221 ;  /* 0x00007632dedd7816 */ /* 0x000fe400000000dd */
[----:B------:R-:W-:Y:S02]  /*60c0*/  LOP3.LUT R131, R8, R131, RZ, 0xc0, !PT ;  /* 0x0000008308837212 */ /* 0x000fe400078ec0ff */
[----:B------:R-:W-:Y:S02]  /*60d0*/  PRMT R8, R222, 0x5410, R221 ;  /* 0x00005410de087816 */ /* 0x000fe400000000dd */
[----:B------:R-:W-:-:S02]  /*60e0*/  F2FP.BF16.F32.PACK_AB R9, R112, R113 ;  /* 0x000000717009723e */ /* 0x000fc400000010ff */
[----:B------:R-:W-:Y:S02]  /*60f0*/  LOP3.LUT R30, R8, R30, RZ, 0xc0, !PT ;  /* 0x0000001e081e7212 */ /* 0x000fe400078ec0ff */
[----:B------:R-:W-:Y:S02]  /*6100*/  PRMT R8, R220, 0x5410, R219 ;  /* 0x00005410dc087816 */ /* 0x000fe400000000db */
[C---:B------:R-:W-:Y:S02]  /*6110*/  PRMT R58, R9.reuse, 0x7610, R58 ;  /* 0x00007610093a7816 */ /* 0x040fe4000000003a */
[----:B------:R-:W-:Y:S02]  /*6120*/  PRMT R42, R9, 0x7632, R42 ;  /* 0x00007632092a7816 */ /* 0x000fe4000000002a */
[----:B------:R-:W-:Y:S02]  /*6130*/  LOP3.LUT R31, R8, R31, RZ, 0xc0, !PT ;  /* 0x0000001f081f7212 */ /* 0x000fe400078ec0ff */
[----:B------:R-:W-:-:S02]  /*6140*/  PRMT R8, R58, 0x5410, R42 ;  /* 0x000054103a087816 */ /* 0x000fc4000000002a */
[----:B-----5:R-:W-:Y:S02]  /*6150*/  F2FP.BF16.F32.PACK_AB R243, R161, R162 ;  /* 0x000000a2a1f3723e */ /* 0x020fe400000010ff */
[----:B------:R-:W-:Y:S02]  /*6160*/  LOP3.LUT R128, R8, R128, RZ, 0xc0, !PT ;  /* 0x0000008008807212 */ /* 0x000fe400078ec0ff */
[----:B------:R-:W-:Y:S02]  /*6170*/  PRMT R8, R75, 0x5410, R53 ;  /* 0x000054104b087816 */ /* 0x000fe40000000035 */
[----:B------:R-:W-:Y:S02]  /*6180*/  PRMT R236, R243, 0x7632, R236 ;  /* 0x00007632f3ec7816 */ /* 0x000fe400000000ec */
[----:B------:R-:W-:Y:S02]  /*6190*/  F2FP.BF16.F32.PACK_AB R224, R153, R154 ;  /* 0x0000009a99e0723e */ /* 0x000fe400000010ff */
[----:B------:R-:W-:-:S02]  /*61a0*/  LOP3.LUT R129, R8, R129, RZ, 0xc0, !PT ;  /* 0x0000008108817212 */ /* 0x000fc400078ec0ff */
[----:B------:R-:W-:Y:S02]  /*61b0*/  PRMT R8, R243, 0x5410, R236 ;  /* 0x00005410f3087816 */ /* 0x000fe400000000ec */
[----:B------:R-:W-:Y:S02]  /*61c0*/  PRMT R223, R224, 0x7632, R223 ;  /* 0x00007632e0df7816 */ /* 0x000fe400000000df */
[----:B------:R-:W-:Y:S01]  /*61d0*/  LOP3.LUT R28, R8, R28, RZ, 0xc0, !PT ;  /* 0x0000001c081c7212 */ /* 0x000fe200078ec0ff */
[----:B------:R-:W-:Y:S01]  /*61e0*/  HMMA.16816.F32.BF16 R132, R128, R136, RZ ;  /* 0x000000888084723c */ /* 0x000fe200000418ff */
[----:B------:R-:W-:Y:S02]  /*61f0*/  PRMT R8, R224, 0x5410, R223 ;  /* 0x00005410e0087816 */ /* 0x000fe400000000df */
[----:B------:R-:W-:Y:S02]  /*6200*/  F2FP.BF16.F32.PACK_AB R9, R203, R217 ;  /* 0x000000d9cb09723e */ /* 0x000fe400000010ff */
[----:B------:R-:W-:-:S02]  /*6210*/  LOP3.LUT R29, R8, R29, RZ, 0xc0, !PT ;  /* 0x0000001d081d7212 */ /* 0x000fc400078ec0ff */
[----:B------:R-:W-:Y:S01]  /*6220*/  PRMT R64, R9, 0x7610, R64 ;  /* 0x0000761009407816 */ /* 0x000fe20000000040 */
[----:B--2---:R-:W-:Y:S01]  /*6230*/  HMMA.16816.F32.BF16 R36, R128, R192, RZ ;  /* 0x000000c08024723c */ /* 0x004fe200000418ff */
[----:B------:R-:W-:Y:S02]  /*6240*/  F2FP.BF16.F32.PACK_AB R8, R212, R216 ;  /* 0x000000d8d408723e */ /* 0x000fe400000010ff */
[----:B------:R-:W-:Y:S02]  /*6250*/  F2FP.BF16.F32.PACK_AB R226, R235, R74 ;  /* 0x0000004aebe2723e */ /* 0x000fe400000010ff */
[C---:B------:R-:W-:Y:S02]  /*6260*/  PRMT R69, R8.reuse, 0x7610, R69 ;  /* 0x0000761008457816 */ /* 0x040fe40000000045 */
[----:B------:R-:W-:Y:S01]  /*6270*/  PRMT R244, R8, 0x7632, R244 ;  /* 0x0000763208f47816 */ /* 0x000fe200000000f4 */
[C---:B------:R-:W-:Y:S01]  /*6280*/  HMMA.16816.F32.BF16 R148, R28.reuse, R136, RZ ;  /* 0x000000881c94723c */ /* 0x040fe200000418ff */
[----:B------:R-:W-:Y:S01]  /*6290*/  IMAD R136, R84, 0x2, R101 ;  /* 0x0000000254887824 */ /* 0x000fe200078e0265 */
[----:B------:R-:W-:Y:S01]  /*62a0*/  PRMT R225, R226, 0x7632, R225 ;  /* 0x00007632e2e17816 */ /* 0x000fe200000000e1 */
[----:B------:R-:W-:Y:S01]  /*62b0*/  IMAD.MOV.U32 R84, RZ, RZ, R64 ;  /* 0x000000ffff547224 */ /* 0x000fe200078e0040 */
[----:B------:R-:W-:Y:S01]  /*62c0*/  F2FP.BF16.F32.PACK_AB R8, R202, R213 ;  /* 0x000000d5ca08723e */ /* 0x000fe200000010ff */
[----:B------:R-:W-:Y:S01]  /*62d0*/  IMAD.MOV.U32 R137, RZ, RZ, R42 ;  /* 0x000000ffff897224 */ /* 0x000fe200078e002a */
[----:B------:R-:W1:Y:S01]  /*62e0*/  LDSM.16.MT88.4 R64, [R136] ;  /* 0x000000008840783b */ /* 0x000e620000004200 */
[----:B------:R-:W-:Y:S01]  /*62f0*/  F2FP.BF16.F32.PACK_AB R238, R205, R215 ;  /* 0x000000d7cdee723e */ /* 0x000fe200000010ff */
[----:B------:R-:W-:Y:S01]  /*6300*/  HMMA.16816.F32.BF16 R40, R28, R192, RZ ;  /* 0x000000c01c28723c */ /* 0x000fe200000418ff */
[----:B------:R-:W-:-:S02]  /*6310*/  PRMT R70, R9, 0x7632, R70 ;  /* 0x0000763209467816 */ /* 0x000fc40000000046 */
[C---:B------:R-:W-:Y:S02]  /*6320*/  PRMT R72, R8.reuse, 0x7610, R72 ;  /* 0x0000761008487816 */ /* 0x040fe40000000048 */
[----:B------:R-:W-:Y:S02]  /*6330*/  PRMT R59, R8, 0x7632, R59 ;  /* 0x00007632083b7816 */ /* 0x000fe4000000003b */
[----:B------:R-:W-:Y:S01]  /*6340*/  PRMT R9, R226, 0x5410, R225 ;  /* 0x00005410e2097816 */ /* 0x000fe200000000e1 */
[----:B------:R-:W-:Y:S01]  /*6350*/  IMAD.MOV.U32 R192, RZ, RZ, R72 ;  /* 0x000000ffffc07224 */ /* 0x000fe200078e0048 */
[C---:B------:R-:W-:Y:S01]  /*6360*/  PRMT R237, R238.reuse, 0x7632, R237 ;  /* 0x00007632eeed7816 */ /* 0x040fe200000000ed */
[----:B------:R-:W-:Y:S01]  /*6370*/  IMAD.MOV.U32 R193, RZ, RZ, R59 ;  /* 0x000000ffffc17224 */ /* 0x000fe200078e003b */
[----:B------:R-:W-:Y:S01]  /*6380*/  LOP3.LUT R9, R9, R33, RZ, 0xc0, !PT ;  /* 0x0000002109097212 */ /* 0x000fe200078ec0ff */
[----:B------:R-:W-:Y:S01]  /*6390*/  IMAD.MOV.U32 R72, RZ, RZ, R168 ;  /* 0x000000ffff487224 */ /* 0x000fe200078e00a8 */
[----:B------:R-:W-:Y:S01]  /*63a0*/  PRMT R33, R238, 0x5410, R237 ;  /* 0x00005410ee217816 */ /* 0x000fe200000000ed */
[----:B------:R-:W2:Y:S01]  /*63b0*/  LDSM.16.MT88.4 R168, [R136+0x800] ;  /* 0x0008000088a8783b */ /* 0x000ea20000004200 */
[----:B------:R-:W-:Y:S01]  /*63c0*/  F2FP.BF16.F32.PACK_AB R242, R234, R105 ;  /* 0x00000069eaf2723e */ /* 0x000fe200000010ff */
[----:B------:R-:W-:Y:S01]  /*63d0*/  HMMA.16816.F32.BF16 R140, R128, R144, RZ ;  /* 0x00000090808c723c */ /* 0x000fe200000418ff */
[----:B------:R-:W-:-:S02]  /*63e0*/  LOP3.LUT R126, R33, R126, RZ, 0xc0, !PT ;  /* 0x0000007e217e7212 */ /* 0x000fc400078ec0ff */
[----:B------:R-:W-:Y:S02]  /*63f0*/  PRMT R8, R84, 0x5410, R70 ;  /* 0x0000541054087816 */ /* 0x000fe40000000046 */
[----:B------:R-:W-:Y:S02]  /*6400*/  PRMT R33, R192, 0x5410, R193 ;  /* 0x00005410c0217816 */ /* 0x000fe400000000c1 */
[----:B------:R-:W-:Y:S01]  /*6410*/  PRMT R241, R242, 0x7632, R241 ;  /* 0x00007632f2f17816 */ /* 0x000fe200000000f1 */
[----:B------:R-:W-:Y:S01]  /*6420*/  HMMA.16816.F32.BF16 R156, R28, R144, RZ ;  /* 0x000000901c9c723c */ /* 0x000fe200000418ff */
[----:B------:R-:W-:Y:S01]  /*6430*/  F2FP.BF16.F32.PACK_AB R228, R218, R183 ;  /* 0x000000b7dae4723e */ /* 0x000fe200000010ff */
[----:B------:R-:W-:Y:S01]  /*6440*/  IMAD.MOV.U32 R145, RZ, RZ, R73 ;  /* 0x000000ffff917224 */ /* 0x000fe200078e0049 */
[----:B------:R-:W-:Y:S01]  /*6450*/  F2FP.BF16.F32.PACK_AB R240, R214, R233 ;  /* 0x000000e9d6f0723e */ /* 0x000fe200000010ff */
[----:B------:R-:W-:Y:S01]  /*6460*/  IMAD.MOV.U32 R144, RZ, RZ, R71 ;  /* 0x000000ffff907224 */ /* 0x000fe200078e0047 */
[----:B------:R-:W-:-:S02]  /*6470*/  LOP3.LUT R10, R8, R10, RZ, 0xc0, !PT ;  /* 0x0000000a080a7212 */ /* 0x000fc400078ec0ff */
[----:B------:R-:W-:Y:S02]  /*6480*/  LOP3.LUT R127, R33, R127, RZ, 0xc0, !PT ;  /* 0x0000007f217f7212 */ /* 0x000fe400078ec0ff */
[----:B------:R-:W-:Y:S02]  /*6490*/  PRMT R8, R69, 0x5410, R244 ;  /* 0x0000541045087816 */ /* 0x000fe400000000f4 */
[----:B------:R-:W-:Y:S02]  /*64a0*/  PRMT R33, R242, 0x5410, R241 ;  /* 0x00005410f2217816 */ /* 0x000fe400000000f1 */
[----:B------:R-:W-:Y:S02]  /*64b0*/  PRMT R227, R228, 0x7632, R227 ;  /* 0x00007632e4e37816 */ /* 0x000fe400000000e3 */
[----:B------:R-:W-:Y:S02]  /*64c0*/  PRMT R239, R240, 0x7632, R239 ;  /* 0x00007632f0ef7816 */ /* 0x000fe400000000ef */
[----:B------:R-:W-:-:S02]  /*64d0*/  LOP3.LUT R11, R8, R11, RZ, 0xc0, !PT ;  /* 0x0000000b080b7212 */ /* 0x000fc400078ec0ff */
[----:B------:R-:W-:Y:S02]  /*64e0*/  LOP3.LUT R124, R33, R124, RZ, 0xc0, !PT ;  /* 0x0000007c217c7212 */ /* 0x000fe400078ec0ff */
[----:B------:R-:W-:Y:S02]  /*64f0*/  PRMT R8, R228, 0x5410, R227 ;  /* 0x00005410e4087816 */ /* 0x000fe400000000e3 */
[----:B------:R-:W-:Y:S02]  /*6500*/  PRMT R33, R240, 0x5410, R239 ;  /* 0x00005410f0217816 */ /* 0x000fe400000000ef */
[----:B------:R-:W-:Y:S02]  /*6510*/  LOP3.LUT R8, R8, R34, RZ, 0xc0, !PT ;  /* 0x0000002208087212 */ /* 0x000fe400078ec0ff */
[----:B------:R-:W-:Y:S02]  /*6520*/  LOP3.LUT R125, R33, R125, RZ, 0xc0, !PT ;  /* 0x0000007d217d7212 */ /* 0x000fe400078ec0ff */
[----:B------:R-:W3:Y:S01]  /*6530*/  LDSM.16.MT88.4 R32, [R32+0xb800] ;  /* 0x00b800002020783b */ /* 0x000ee20000004200 */
[----:B------:R-:W-:-:S02]  /*6540*/  ISETP.LE.U32.AND P6, PT, R68, UR12, PT ;  /* 0x0000000c44007c0c */ /* 0x000fc4000bfc3070 */
[-C--:B------:R-:W-:Y:S01]  /*6550*/  HMMA.16816.F32.BF16 R132, R8, R48.reuse, R132 ;  /* 0x000000300884723c */ /* 0x080fe20000041884 */
[----:B------:R-:W-:Y:S02]  /*6560*/  ISETP.LE.U32.AND P0, PT, R89, UR12, PT ;  /* 0x0000000c59007c0c */ /* 0x000fe4000bf03070 */
[----:B------:R-:W-:Y:S02]  /*6570*/  ISETP.LE.U32.AND P1, PT, R87, UR12, PT ;  /* 0x0000000c57007c0c */ /* 0x000fe4000bf23070 */
[----:B------:R-:W-:Y:S02]  /*6580*/  PRMT R98, R98, 0x7770, RZ ;  /* 0x0000777062627816 */ /* 0x000fe400000000ff */
[----:B------:R-:W-:Y:S01]  /*6590*/  LOP3.LUT R90, R90, 0xffff, RZ, 0xc0, !PT ;  /* 0x0000ffff5a5a7812 */ /* 0x000fe200078ec0ff */
[----:B------:R-:W-:Y:S01]  /*65a0*/  HMMA.16816.F32.BF16 R148, R124, R48, R148 ;  /* 0x000000307c94723c */ /* 0x000fe20000041894 */
[----:B------:R-:W-:Y:S01]  /*65b0*/  IMAD.MOV.U32 R49, RZ, RZ, R58 ;  /* 0x000000ffff317224 */ /* 0x000fe200078e003a */
[----:B------:R-:W-:Y:S01]  /*65c0*/  PRMT R102, R102, 0x7770, RZ ;  /* 0x0000777066667816 */ /* 0x000fe200000000ff */
[----:B------:R-:W-:Y:S01]  /*65d0*/  IMAD.MOV.U32 R48, RZ, RZ, R70 ;  /* 0x000000ffff307224 */ /* 0x000fe200078e0046 */
[----:B------:R-:W-:-:S02]  /*65e0*/  ISETP.LE.U32.AND P3, PT, R90, UR12, PT ;  /* 0x0000000c5a007c0c */ /* 0x000fc4000bf63070 */
[----:B------:R-:W-:Y:S02]  /*65f0*/  @!P6 HFMA2.BF16_V2 R24, -RZ.H0_H0, RZ.H0_H0, -R49.H0_H0 ;  /* 0x200000ffff18e231 */ /* 0x000fe40000340931 */
[-C--:B------:R-:W-:Y:S08]  /*6600*/  HMMA.16816.F32.BF16 R36, R8, R184.reuse, R36 ;  /* 0x000000b80824723c */ /* 0x080ff00000041824 */
[----:B------:R-:W-:Y:S01]  /*6610*/  HMMA.16816.F32.BF16 R40, R124, R184, R40 ;  /* 0x000000b87c28723c */ /* 0x000fe20000041828 */
[----:B------:R-:W-:-:S02]  /*6620*/  IMAD.MOV.U32 R184, RZ, RZ, R53 ;  /* 0x000000ffffb87224 */ /* 0x000fc400078e0035 */
[----:B------:R-:W-:-:S03]  /*6630*/  IMAD.MOV.U32 R185, RZ, RZ, R84 ;  /* 0x000000ffffb97224 */ /* 0x000fc600078e0054 */
[----:B------:R-:W-:Y:S02]  /*6640*/  @!P1 HFMA2.BF16_V2 R18, -RZ.H0_H0, RZ.H0_H0, -R184.H0_H0 ;  /* 0x200000ffff129231 */ /* 0x000fe400003409b8 */
[-C--:B-1----:R-:W-:Y:S03]  /*6650*/  HMMA.16816.F32.BF16 R52, R128, R64.reuse, RZ ;  /* 0x000000408034723c */ /* 0x082fe600000418ff */
[----:B------:R-:W-:Y:S02]  /*6660*/  @!P1 PRMT R184, R18, 0x5410, RZ ;  /* 0x0000541012b89816 */ /* 0x000fe400000000ff */
[----:B------:R-:W-:Y:S02]  /*6670*/  LOP3.LUT R18, R210, 0x30, RZ, 0xc0, !PT ;  /* 0x00000030d2127812 */ /* 0x000fe400078ec0ff */
[----:B------:R-:W-:Y:S01]  /*6680*/  ISETP.LE.U32.AND P1, PT, R26, UR12, PT ;  /* 0x0000000c1a007c0c */ /* 0x000fe2000bf23070 */
[----:B------:R-:W-:Y:S01]  /*6690*/  HMMA.16816.F32.BF16 R56, R28, R64, RZ ;  /* 0x000000401c38723c */ /* 0x000fe200000418ff */
[----:B------:R-:W-:Y:S01]  /*66a0*/  LEA.HI R18, R7, R18, RZ, 0x1e ;  /* 0x0000001207127211 */ /* 0x000fe200078ff0ff */
[----:B------:R-:W-:-:S02]  /*66b0*/  IMAD.MOV.U32 R64, RZ, RZ, R115 ;  /* 0x000000ffff407224 */ /* 0x000fc400078e0073 */
[----:B------:R-:W-:-:S04]  /*66c0*/  IMAD.MOV.U32 R65, RZ, RZ, R182 ;  /* 0x000000ffff417224 */ /* 0x000fc800078e00b6 */
[----:B------:R-:W-:Y:S04]  /*66d0*/  HMMA.16816.F32.BF16 R140, R8, R188, R140 ;  /* 0x000000bc088c723c */ /* 0x000fe8000004188c */
[----:B------:R-:W-:-:S04]  /*66e0*/  @!P1 HFMA2.BF16_V2 R16, -RZ.H0_H0, RZ.H0_H0, -R224.H0_H0 ;  /* 0x200000ffff109231 */ /* 0x000fc800003409e0 */
[----:B--2---:R-:W-:Y:S01]  /*66f0*/  HMMA.16816.F32.BF16 R52, R8, R168, R52 ;  /* 0x000000a80834723c */ /* 0x004fe20000041834 */
[----:B------:R-:W-:Y:S02]  /*6700*/  @!P1 PRMT R224, R16, 0x5410, RZ ;  /* 0x0000541010e09816 */ /* 0x000fe400000000ff */
[----:B------:R-:W-:-:S05]  /*6710*/  ISETP.GT.U32.AND P1, PT, R88, UR12, PT ;  /* 0x0000000c58007c0c */ /* 0x000fca000bf24070 */
[C---:B------:R-:W-:Y:S01]  /*6720*/  HMMA.16816.F32.BF16 R56, R124.reuse, R168, R56 ;  /* 0x000000a87c38723c */ /* 0x040fe20000041838 */
[----:B------:R-:W-:Y:S02]  /*6730*/  IMAD.MOV.U32 R168, RZ, RZ, R137 ;  /* 0x000000ffffa87224 */ /* 0x000fe400078e0089 */
[----:B------:R-:W-:Y:S02]  /*6740*/  IMAD.MOV.U32 R169, RZ, RZ, R75 ;  /* 0x000000ffffa97224 */ /* 0x000fe400078e004b */
[----:B------:R-:W-:Y:S02]  /*6750*/  IMAD.MOV.U32 R137, RZ, RZ, R74 ;  /* 0x000000ffff897224 */ /* 0x000fe400078e004a */
[----:B------:R-:W-:Y:S01]  /*6760*/  @!P3 HFMA2.BF16_V2 R23, -RZ.H0_H0, RZ.H0_H0, -R168.H0_H0 ;  /* 0x200000ffff17b231 */ /* 0x000fe200003409a8 */
[----:B------:R-:W-:Y:S01]  /*6770*/  HMMA.16816.F32.BF16 R156, R124, R188, R156 ;  /* 0x000000bc7c9c723c */ /* 0x000fe2000004189c */
[----:B------:R-:W-:Y:S02]  /*6780*/  IMAD.MOV.U32 R189, RZ, RZ, R69 ;  /* 0x000000ffffbd7224 */ /* 0x000fe400078e0045 */
[----:B------:R-:W-:-:S02]  /*6790*/  @!P0 HFMA2.BF16_V2 R19, -RZ.H0_H0, RZ.H0_H0, -R169.H0_H0 ;  /* 0x200000ffff138231 */ /* 0x000fc400003409a9 */
[----:B------:R-:W-:Y:S01]  /*67a0*/  IMAD.MOV.U32 R188, RZ, RZ, R72 ;  /* 0x000000ffffbc7224 */ /* 0x000fe200078e0048 */
[----:B------:R-:W-:Y:S01]  /*67b0*/  @!P3 PRMT R168, R23, 0x5410, RZ ;  /* 0x0000541017a8b816 */ /* 0x000fe200000000ff */
[----:B------:R-:W-:Y:S01]  /*67c0*/  IMAD.MOV.U32 R23, RZ, RZ, R91 ;  /* 0x000000ffff177224 */ /* 0x000fe200078e005b */
[----:B------:R-:W-:Y:S01]  /*67d0*/  ISETP.GT.U32.AND P3, PT, R86, UR12, PT ;  /* 0x0000000c56007c0c */ /* 0x000fe2000bf64070 */
[----:B------:R-:W-:Y:S01]  /*67e0*/  @P1 HFMA2.BF16_V2 R20, -RZ.H0_H0, RZ.H0_H0, -R230.H0_H0 ;  /* 0x200000ffff141231 */ /* 0x000fe200003409e6 */
[----:B------:R-:W-:Y:S01]  /*67f0*/  HMMA.16816.F32.BF16 R68, R128, R80, RZ ;  /* 0x000000508044723c */ /* 0x000fe200000418ff */
[----:B------:R-:W-:Y:S02]  /*6800*/  @!P0 PRMT R169, R19, 0x5410, RZ ;  /* 0x0000541013a98816 */ /* 0x000fe400000000ff */
[----:B------:R-:W-:Y:S02]  /*6810*/  ISETP.LE.U32.AND P0, PT, R27, UR12, PT ;  /* 0x0000000c1b007c0c */ /* 0x000fe4000bf03070 */
[----:B------:R-:W-:-:S02]  /*6820*/  @P1 PRMT R230, R20, 0x5410, RZ ;  /* 0x0000541014e61816 */ /* 0x000fc400000000ff */
[----:B------:R-:W-:Y:S01]  /*6830*/  ISETP.GT.U32.AND P1, PT, R121, UR12, PT ;  /* 0x0000000c79007c0c */ /* 0x000fe2000bf24070 */
[----:B------:R-:W-:Y:S01]  /*6840*/  HMMA.16816.F32.BF16 R72, R28, R80, RZ ;  /* 0x000000501c48723c */ /* 0x000fe200000418ff */
[----:B------:R-:W-:Y:S02]  /*6850*/  IMAD.MOV.U32 R81, RZ, RZ, R114 ;  /* 0x000000ffff517224 */ /* 0x000fe400078e0072 */
[----:B------:R-:W-:Y:S02]  /*6860*/  IMAD.MOV.U32 R80, RZ, RZ, R113 ;  /* 0x000000ffff507224 */ /* 0x000fe400078e0071 */
[----:B------:R-:W-:-:S03]  /*6870*/  @P3 HFMA2.BF16_V2 R15, -RZ.H0_H0, RZ.H0_H0, -R229.H0_H0 ;  /* 0x200000ffff0f3231 */ /* 0x000fc600003409e5 */
[----:B------:R-:W-:Y:S02]  /*6880*/  @!P0 HFMA2.BF16_V2 R17, -RZ.H0_H0, RZ.H0_H0, -R243.H0_H0 ;  /* 0x200000ffff118231 */ /* 0x000fe400003409f3 */
[----:B------:R-:W-:Y:S02]  /*6890*/  @P3 PRMT R229, R15, 0x5410, RZ ;  /* 0x000054100fe53816 */ /* 0x000fe400000000ff */
[----:B------:R-:W-:Y:S01]  /*68a0*/  ISETP.GT.U32.AND P3, PT, R120, UR12, PT ;  /* 0x0000000c78007c0c */ /* 0x000fe2000bf64070 */
[----:B---3--:R-:W-:Y:S01]  /*68b0*/  HMMA.16816.F32.BF16 R68, R8, R32, R68 ;  /* 0x000000200844723c */ /* 0x008fe20000041844 */
[----:B------:R-:W-:Y:S01]  /*68c0*/  @!P0 PRMT R243, R17, 0x5410, RZ ;  /* 0x0000541011f38816 */ /* 0x000fe200000000ff */
[----:B------:R-:W-:Y:S02]  /*68d0*/  IMAD.U32 R17, RZ, RZ, UR21 ;  /* 0x00000015ff117e24 */ /* 0x000fe4000f8e00ff */
[----:B------:R-:W-:-:S04]  /*68e0*/  @P1 HFMA2.BF16_V2 R79, -RZ.H0_H0, RZ.H0_H0, -R219.H0_H0 ;  /* 0x200000ffff4f1231 */ /* 0x000fc800003409db */
[----:B------:R-:W-:Y:S01]  /*68f0*/  HMMA.16816.F32.BF16 R72, R124, R32, R72 ;  /* 0x000000207c48723c */ /* 0x000fe20000041848 */
[----:B------:R-:W-:Y:S01]  /*6900*/  IMAD.MOV.U32 R33, RZ, RZ, R49 ;  /* 0x000000ffff217224 */ /* 0x000fe200078e0031 */
[----:B------:R-:W-:Y:S01]  /*6910*/  @!P6 PRMT R33, R24, 0x5410, RZ ;  /* 0x000054101821e816 */ /* 0x000fe200000000ff */
[----:B------:R-:W-:Y:S01]  /*6920*/  IMAD.MOV.U32 R49, RZ, RZ, R97 ;  /* 0x000000ffff317224 */ /* 0x000fe200078e0061 */
[----:B------:R-:W-:Y:S01]  /*6930*/  ISETP.LE.U32.AND P6, PT, R98, UR12, PT ;  /* 0x0000000c62007c0c */ /* 0x000fe2000bfc3070 */
[----:B------:R-:W-:Y:S01]  /*6940*/  LDSM.16.MT88.4 R24, [R25+0x1800] ;  /* 0x001800001918783b */ /* 0x000fe20000004200 */
[----:B------:R-:W-:Y:S01]  /*6950*/  LOP3.LUT R32, R188, 0x6, RZ, 0xc0, !PT ;  /* 0x00000006bc207812 */ /* 0x000fe200078ec0ff */
[----:B------:R-:W-:Y:S02]  /*6960*/  IMAD.MOV.U32 R188, RZ, RZ, R48 ;  /* 0x000000ffffbc7224 */ /* 0x000fe400078e0030 */
[----:B------:R-:W-:Y:S01]  /*6970*/  @P3 HFMA2.BF16_V2 R12, -RZ.H0_H0, RZ.H0_H0, -R221.H0_H0 ;  /* 0x200000ffff0c3231 */ /* 0x000fe200003409dd */
[----:B------:R-:W1:Y:S01]  /*6980*/  LDSM.16.MT88.4 R96, [R96+0xb000] ;  /* 0x00b000006060783b */ /* 0x000e620000004200 */
[----:B------:R-:W-:Y:S01]  /*6990*/  IMAD.MOV.U32 R48, RZ, RZ, R183 ;  /* 0x000000ffff307224 */ /* 0x000fe200078e00b7 */
[----:B------:R-:W-:Y:S01]  /*69a0*/  @P1 PRMT R219, R79, 0x5410, RZ ;  /* 0x000054104fdb1816 */ /* 0x000fe200000000ff */
[----:B------:R-:W-:Y:S01]  /*69b0*/  IMAD R18, R18, UR13, R32 ;  /* 0x0000000d12127c24 */ /* 0x000fe2000f8e0220 */
[----:B------:R2:W-:Y:S01]  /*69c0*/  STL [R1+0x58], R32 ;  /* 0x0000582001007387 */ /* 0x0005e20000100800 */
[----:B------:R-:W-:-:S02]  /*69d0*/  @P3 PRMT R221, R12, 0x5410, RZ ;  /* 0x000054100cdd3816 */ /* 0x000fc400000000ff */
[----:B------:R-:W-:Y:S01]  /*69e0*/  ISETP.LE.U32.AND P3, PT, R118, UR12, PT ;  /* 0x0000000c76007c0c */ /* 0x000fe2000bf63070 */
[----:B------:R-:W-:Y:S01]  /*69f0*/  @!P6 HFMA2.BF16_V2 R22, -RZ.H0_H0, RZ.H0_H0, -R232.H0_H0 ;  /* 0x200000ffff16e231 */ /* 0x000fe200003409e8 */
[----:B------:R-:W-:Y:S02]  /*6a00*/  SHF.R.S32.HI R19, RZ, 0x1f, R18 ;  /* 0x0000001fff137819 */ /* 0x000fe40000011412 */
[----:B------:R-:W-:Y:S02]  /*6a10*/  IADD3 R18, P0, PT, R18, UR21, RZ ;  /* 0x0000001512127c10 */ /* 0x000fe4000ff1e0ff */
[----:B------:R-:W-:Y:S02]  /*6a20*/  @!P6 PRMT R232, R22, 0x5410, RZ ;  /* 0x0000541016e8e816 */ /* 0x000fe400000000ff */
[----:B------:R-:W-:Y:S02]  /*6a30*/  LEA.HI.X.SX32 R17, R17, R19, 0x1, P0 ;  /* 0x0000001311117211 */ /* 0x000fe400000f0eff */
[----:B------:R-:W-:Y:S01]  /*6a40*/  LEA R182, P0, R18, UR6, 0x1 ;  /* 0x0000000612b67c11 */ /* 0x000fe2000f8008ff */
[----:B------:R-:W-:Y:S01]  /*6a50*/  USHF.L.U32 UR6, UR13, 0x3, URZ ;  /* 0x000000030d067899 */ /* 0x000fe200080006ff */
[----:B------:R-:W-:Y:S01]  /*6a60*/  ISETP.LE.U32.AND P6, PT, R102, UR12, PT ;  /* 0x0000000c66007c0c */ /* 0x000fe2000bfc3070 */
[----:B------:R-:W-:Y:S01]  /*6a70*/  @!P3 HFMA2.BF16_V2 R63, -RZ.H0_H0, RZ.H0_H0, -R225.H0_H0 ;  /* 0x200000ffff3fb231 */ /* 0x000fe200003409e1 */
[----:B------:R-:W-:-:S02]  /*6a80*/  LEA.HI.X R183, R18, UR7, R17, 0x1, P0 ;  /* 0x0000000712b77c11 */ /* 0x000fc400080f0c11 */
[----:B------:R-:W-:Y:S01]  /*6a90*/  ISETP.LE.U32.AND P0, PT, R85, UR12, PT ;  /* 0x0000000c55007c0c */ /* 0x000fe2000bf03070 */
[----:B------:R-:W-:Y:S01]  /*6aa0*/  LDSM.16.MT88.4 R16, [R101+0x1800] ;  /* 0x001800006510783b */ /* 0x000fe20000004200 */
[----:B------:R-:W-:Y:S02]  /*6ab0*/  ISETP.LE.U32.AND P1, PT, R116, UR12, PT ;  /* 0x0000000c74007c0c */ /* 0x000fe4000bf23070 */
[----:B------:R-:W-:Y:S01]  /*6ac0*/  @!P3 PRMT R225, R63, 0x5410, RZ ;  /* 0x000054103fe1b816 */ /* 0x000fe200000000ff */
[----:B------:R-:W-:Y:S01]  /*6ad0*/  STG.E.U16 desc[UR28][R182.64], R33 ;  /* 0x00000021b6007986 */ /* 0x000fe2000c10151c */
[----:B--2---:R-:W-:-:S03]  /*6ae0*/  IMAD.MOV.U32 R32, RZ, RZ, R112 ;  /* 0x000000ffff207224 */ /* 0x004fc600078e0070 */
[----:B------:R-:W2:Y:S01]  /*6af0*/  LDSM.16.MT88.4 R112, [R101+0x1000] ;  /* 0x001000006570783b */ /* 0x000ea20000004200 */
[----:B------:R-:W-:-:S03]  /*6b00*/  @!P6 HFMA2.BF16_V2 R13, -RZ.H0_H0, RZ.H0_H0, -R222.H0_H0 ;  /* 0x200000ffff0de231 */ /* 0x000fc600003409de */
[----:B------:R-:W-:Y:S01]  /*6b10*/  @!P0 HFMA2.BF16_V2 R21, -RZ.H0_H0, RZ.H0_H0, -R223.H0_H0 ;  /* 0x200000ffff158231 */ /* 0x000fe200003409df */
[----:B------:R-:W-:Y:S01]  /*6b20*/  STG.E.U16 desc[UR28][R182.64+0x2], R168 ;  /* 0x000002a8b6007986 */ /* 0x000fe2000c10151c */
[----:B------:R-:W-:Y:S01]  /*6b30*/  @!P6 PRMT R222, R13, 0x5410, RZ ;  /* 0x000054100ddee816 */ /* 0x000fe200000000ff */
[----:B------:R-:W-:Y:S01]  /*6b40*/  @!P1 HFMA2.BF16_V2 R62, -RZ.H0_H0, RZ.H0_H0, -R242.H0_H0 ;  /* 0x200000ffff3e9231 */ /* 0x000fe200003409f2 */
[-C--:B-1----:R-:W-:Y:S01]  /*6b50*/  HMMA.16816.F32.BF16 R84, R128, R96.reuse, RZ ;  /* 0x000000608054723c */ /* 0x082fe200000418ff */
[----:B------:R-:W-:Y:S02]  /*6b60*/  @!P0 PRMT R223, R21, 0x5410, RZ ;  /* 0x0000541015df8816 */ /* 0x000fe400000000ff */
[----:B------:R-:W-:Y:S02]  /*6b70*/  ISETP.GT.U32.AND P0, PT, R100, UR12, PT ;  /* 0x0000000c64007c0c */ /* 0x000fe4000bf04070 */
[----:B------:R-:W-:Y:S02]  /*6b80*/  ISETP.LE.U32.AND P6, PT, R119, UR12, PT ;  /* 0x0000000c77007c0c */ /* 0x000fe4000bfc3070 */
[----:B------:R-:W-:Y:S01]  /*6b90*/  @!P1 PRMT R242, R62, 0x5410, RZ ;  /* 0x000054103ef29816 */ /* 0x000fe200000000ff */
[----:B------:R-:W-:Y:S01]  /*6ba0*/  HMMA.16816.F32.BF16 R88, R28, R96, RZ ;  /* 0x000000601c58723c */ /* 0x000fe200000418ff */
[----:B------:R-:W-:-:S02]  /*6bb0*/  IMAD.MOV.U32 R97, RZ, RZ, R49 ;  /* 0x000000ffff617224 */ /* 0x000fc400078e0031 */
[----:B------:R-:W-:Y:S02]  /*6bc0*/  IMAD.MOV.U32 R49, RZ, RZ, R105 ;  /* 0x000000ffff317224 */ /* 0x000fe400078e0069 */
[----:B------:R-:W-:-:S03]  /*6bd0*/  IMAD.MOV.U32 R96, RZ, RZ, R104 ;  /* 0x000000ffff607224 */ /* 0x000fc600078e0068 */
[----:B------:R-:W-:Y:S02]  /*6be0*/  @P0 HFMA2.BF16_V2 R14, -RZ.H0_H0, RZ.H0_H0, -R231.H0_H0 ;  /* 0x200000ffff0e0231 */ /* 0x000fe400003409e7 */
[----:B------:R-:W-:Y:S01]  /*6bf0*/  @!P6 HFMA2.BF16_V2 R78, -RZ.H0_H0, RZ.H0_H0, -R228.H0_H0 ;  /* 0x200000ffff4ee231 */ /* 0x000fe200003409e4 */
[----:B------:R-:W-:Y:S01]  /*6c00*/  ISETP.GT.U32.AND P1, PT, R96, UR12, PT ;  /* 0x0000000c60007c0c */ /* 0x000fe2000bf24070 */
[----:B------:R-:W-:Y:S01]  /*6c10*/  HMMA.16816.F32.BF16 R84, R8, R24, R84 ;  /* 0x000000180854723c */ /* 0x000fe20000041854 */
[----:B------:R-:W-:Y:S02]  /*6c20*/  @P0 PRMT R231, R14, 0x5410, RZ ;  /* 0x000054100ee70816 */ /* 0x000fe400000000ff */
[----:B------:R-:W-:Y:S01]  /*6c30*/  LDSM.16.MT88.4 R12, [R136+0x1800] ;  /* 0x00180000880c783b */ /* 0x000fe20000004200 */
[----:B------:R-:W-:Y:S02]  /*6c40*/  ISETP.GT.U32.AND P0, PT, R117, UR12, PT ;  /* 0x0000000c75007c0c */ /* 0x000fe4000bf04070 */
[----:B------:R-:W-:-:S02]  /*6c50*/  @!P6 PRMT R228, R78, 0x5410, RZ ;  /* 0x000054104ee4e816 */ /* 0x000fc400000000ff */
[----:B------:R-:W-:Y:S01]  /*6c60*/  HMMA.16816.F32.BF16 R88, R124, R24, R88 ;  /* 0x000000187c58723c */ /* 0x000fe20000041858 */
[----:B------:R-:W-:Y:S02]  /*6c70*/  IMAD.MOV.U32 R24, RZ, RZ, R106 ;  /* 0x000000ffff187224 */ /* 0x000fe400078e006a */
[----:B------:R-:W-:Y:S02]  /*6c80*/  IMAD.MOV.U32 R25, RZ, RZ, R107 ;  /* 0x000000ffff197224 */ /* 0x000fe400078e006b */
[----:B------:R-:W-:Y:S02]  /*6c90*/  @P1 HFMA2.BF16_V2 R46, -RZ.H0_H0, RZ.H0_H0, -R188.H0_H0 ;  /* 0x200000ffff2e1231 */ /* 0x000fe400003409bc */
[----:B------:R-:W-:Y:S01]  /*6ca0*/  IMAD.MOV.U32 R25, RZ, RZ, R64 ;  /* 0x000000ffff197224 */ /* 0x000fe200078e0040 */
[----:B--2---:R-:W-:Y:S01]  /*6cb0*/  HMMA.16816.F32.BF16 R100, R128, R112, RZ ;  /* 0x000000708064723c */ /* 0x004fe200000418ff */
[----:B------:R-:W-:Y:S01]  /*6cc0*/  @P0 HFMA2.BF16_V2 R76, -RZ.H0_H0, RZ.H0_H0, -R220.H0_H0 ;  /* 0x200000ffff4c0231 */ /* 0x000fe200003409dc */
[----:B------:R-:W-:-:S02]  /*6cd0*/  @P1 PRMT R188, R46, 0x5410, RZ ;  /* 0x000054102ebc1816 */ /* 0x000fc400000000ff */
[----:B------:R-:W-:-:S04]  /*6ce0*/  ISETP.GT.U32.AND P1, PT, R152, UR12, PT ;  /* 0x0000000c98007c0c */ /* 0x000fc8000bf24070 */
[----:B------:R-:W-:Y:S01]  /*6cf0*/  HMMA.16816.F32.BF16 R104, R28, R112, RZ ;  /* 0x000000701c68723c */ /* 0x000fe200000418ff */
[----:B------:R-:W-:Y:S02]  /*6d00*/  IMAD.MOV.U32 R113, RZ, RZ, R23 ;  /* 0x000000ffff717224 */ /* 0x000fe400078e0017 */
[----:B------:R-:W1:Y:S06]  /*6d10*/  LDSM.16.MT88.4 R20, [R136+0x1000] ;  /* 0x001000008814783b */ /* 0x000e6c0000004200 */
[----:B------:R-:W-:-:S03]  /*6d20*/  @P1 HFMA2.BF16_V2 R172, -RZ.H0_H0, RZ.H0_H0, -R237.H0_H0 ;  /* 0x200000ffffac1231 */ /* 0x000fc600003409ed */
[----:B------:R-:W-:Y:S02]  /*6d30*/  HMMA.16816.F32.BF16 R100, R8, R16, R100 ;  /* 0x000000100864723c */ /* 0x000fe40000041864 */
[----:B------:R-:W-:-:S06]  /*6d40*/  @P1 PRMT R237, R172, 0x5410, RZ ;  /* 0x00005410aced1816 */ /* 0x000fcc00000000ff */
[----:B------:R-:W-:Y:S01]  /*6d50*/  HMMA.16816.F32.BF16 R104, R124, R16, R104 ;  /* 0x000000107c68723c */ /* 0x000fe20000041868 */
[----:B------:R-:W-:Y:S02]  /*6d60*/  PRMT R16, R122, 0x7770, RZ ;  /* 0x000077707a107816 */ /* 0x000fe400000000ff */
[----:B------:R-:W-:Y:S02]  /*6d70*/  PRMT R17, R123, 0x7632, R17 ;  /* 0x000076327b117816 */ /* 0x000fe40000000011 */
[----:B------:R-:W-:Y:S02]  /*6d80*/  ISETP.LE.U32.AND P3, PT, R16, UR12, PT ;  /* 0x0000000c10007c0c */ /* 0x000fe4000bf63070 */
[----:B------:R-:W-:Y:S02]  /*6d90*/  LOP3.LUT R17, R17, 0xff, RZ, 0xc0, !PT ;  /* 0x000000ff11117812 */ /* 0x000fe400078ec0ff */
[----:B------:R-:W-:Y:S01]  /*6da0*/  PRMT R16, R24, 0x7770, RZ ;  /* 0x0000777018107816 */ /* 0x000fe200000000ff */
[----:B------:R-:W-:Y:S01]  /*6db0*/  IMAD.MOV.U32 R24, RZ, RZ, R65 ;  /* 0x000000ffff187224 */ /* 0x000fe200078e0041 */
[----:B------:R-:W-:Y:S01]  /*6dc0*/  ISETP.LE.U32.AND P6, PT, R17, UR12, PT ;  /* 0x0000000c11007c0c */ /* 0x000fe2000bfc3070 */
[----:B------:R-:W-:Y:S01]  /*6dd0*/  FADD.FTZ R17, R80, R32 ;  /* 0x0000002050117221 */ /* 0x000fe20000010000 */
[----:B------:R-:W-:-:S05]  /*6de0*/  IMAD.MOV.U32 R32, RZ, RZ, R81 ;  /* 0x000000ffff207224 */ /* 0x000fca00078e0051 */
[----:B------:R-:W-:Y:S01]  /*6df0*/  @!P3 HFMA2.BF16_V2 R61, -RZ.H0_H0, RZ.H0_H0, -R185.H0_H0 ;  /* 0x200000ffff3db231 */ /* 0x000fe200003409b9 */
[-C--:B-1----:R-:W-:Y:S05]  /*6e00*/  HMMA.16816.F32.BF16 R116, R128, R20.reuse, RZ ;  /* 0x000000148074723c */ /* 0x082fea00000418ff */
[----:B------:R-:W-:Y:S01]  /*6e10*/  @!P6 HFMA2.BF16_V2 R77, -RZ.H0_H0, RZ.H0_H0, -R226.H0_H0 ;  /* 0x200000ffff4de231 */ /* 0x000fe200003409e2 */
[----:B------:R-:W-:Y:S02]  /*6e20*/  @!P3 PRMT R185, R61, 0x5410, RZ ;  /* 0x000054103db9b816 */ /* 0x000fe400000000ff */
[----:B------:R-:W-:Y:S02]  /*6e30*/  ISETP.LE.U32.AND P3, PT, R16, UR12, PT ;  /* 0x0000000c10007c0c */ /* 0x000fe4000bf63070 */
[----:B------:R-:W-:Y:S01]  /*6e40*/  @!P6 PRMT R226, R77, 0x5410, RZ ;  /* 0x000054104de2e816 */ /* 0x000fe200000000ff */
[----:B------:R-:W-:Y:S01]  /*6e50*/  HMMA.16816.F32.BF16 R120, R28, R20, RZ ;  /* 0x000000141c78723c */ /* 0x000fe200000418ff */
[----:B------:R-:W-:Y:S01]  /*6e60*/  ISETP.LE.U32.AND P6, PT, R113, UR12, PT ;  /* 0x0000000c71007c0c */ /* 0x000fe2000bfc3070 */
[----:B------:R-:W-:Y:S01]  /*6e70*/  FADD.FTZ R20, R154, R153 ;  /* 0x000000999a147221 */ /* 0x000fe20000010000 */
[----:B------:R-:W-:-:S07]  /*6e80*/  IMAD.MOV.U32 R21, RZ, RZ, R48 ;  /* 0x000000ffff157224 */ /* 0x000fce00078e0030 */
[----:B------:R-:W-:Y:S01]  /*6e90*/  @!P3 HFMA2.BF16_V2 R198, -RZ.H0_H0, RZ.H0_H0, -R238.H0_H0 ;  /* 0x200000ffffc6b231 */ /* 0x000fe200003409ee */
[----:B------:R-:W-:Y:S03]  /*6ea0*/  HMMA.16816.F32.BF16 R116, R8, R12, R116 ;  /* 0x0000000c0874723c */ /* 0x000fe60000041874 */
[----:B------:R-:W-:Y:S01]  /*6eb0*/  @!P6 HFMA2.BF16_V2 R47, -RZ.H0_H0, RZ.H0_H0, -R239.H0_H0 ;  /* 0x200000ffff2fe231 */ /* 0x000fe200003409ef */
[----:B------:R-:W-:-:S04]  /*6ec0*/  @!P3 PRMT R238, R198, 0x5410, RZ ;  /* 0x00005410c6eeb816 */ /* 0x000fc800000000ff */
[----:B------:R-:W-:Y:S01]  /*6ed0*/  @!P6 PRMT R239, R47, 0x5410, RZ ;  /* 0x000054102fefe816 */ /* 0x000fe200000000ff */
[----:B------:R-:W-:Y:S01]  /*6ee0*/  HMMA.16816.F32.BF16 R120, R124, R12, R120 ;  /* 0x0000000c7c78723c */ /* 0x000fe20000041878 */
[----:B------:R-:W-:Y:S01]  /*6ef0*/  PRMT R12, R220, 0x7632, R12 ;  /* 0x00007632dc0c7816 */ /* 0x000fe2000000000c */
[----:B------:R-:W-:Y:S01]  /*6f00*/  FADD.FTZ R13, R162, R161 ;  /* 0x000000a1a20d7221 */ /* 0x000fe20000010000 */
[----:B------:R-:W-:Y:S02]  /*6f10*/  @P0 PRMT R220, R76, 0x5410, RZ ;  /* 0x000054104cdc0816 */ /* 0x000fe400000000ff */
[----:B------:R-:W-:Y:S01]  /*6f20*/  LOP3.LUT R12, R12, 0xff, RZ, 0xc0, !PT ;  /* 0x000000ff0c0c7812 */ /* 0x000fe200078ec0ff */
[----:B------:R-:W-:Y:S01]  /*6f30*/  FADD.FTZ R95, R95, R13 ;  /* 0x0000000d5f5f7221 */ /* 0x000fe20000010000 */
[----:B------:R-:W-:Y:S01]  /*6f40*/  ISETP.GT.U32.AND P6, PT, R155, UR12, PT ;  /* 0x0000000c9b007c0c */ /* 0x000fe2000bfc4070 */
[----:B------:R-:W-:Y:S01]  /*6f50*/  FADD.FTZ R13, R94, R20 ;  /* 0x000000145e0d7221 */ /* 0x000fe20000010000 */
[----:B------:R-:W-:Y:S01]  /*6f60*/  ISETP.LE.U32.AND P0, PT, R12, UR12, PT ;  /* 0x0000000c0c007c0c */ /* 0x000fe2000bf03070 */
[----:B------:R-:W-:Y:S01]  /*6f70*/  FADD.FTZ R12, R97, R163 ;  /* 0x000000a3610c7221 */ /* 0x000fe20000010000 */
[----:B------:R-:W-:Y:S01]  /*6f80*/  HMMA.16816.F32.BF16 R152, R28, R138, RZ ;  /* 0x0000008a1c98723c */ /* 0x000fe200000418ff */
[----:B------:R-:W-:-:S02]  /*6f90*/  IMAD.MOV.U32 R20, RZ, RZ, R49 ;  /* 0x000000ffff147224 */ /* 0x000fc400078e0031 */
[----:B------:R-:W-:Y:S01]  /*6fa0*/  FADD.FTZ R16, R108, R12 ;  /* 0x0000000c6c107221 */ /* 0x000fe20000010000 */
[----:B------:R-:W-:Y:S01]  /*6fb0*/  FADD.FTZ R12, R109, R17 ;  /* 0x000000116d0c7221 */ /* 0x000fe20000010000 */
[----:B------:R-:W-:Y:S02]  /*6fc0*/  FADD.FTZ R17, R92, R95 ;  /* 0x0000005f5c117221 */ /* 0x000fe40000010000 */
[----:B------:R-:W-:Y:S01]  /*6fd0*/  FADD.FTZ R16, R93, R16 ;  /* 0x000000105d107221 */ /* 0x000fe20000010000 */
[----:B------:R-:W-:Y:S01]  /*6fe0*/  HMMA.16816.F32.BF16 R76, R28, R82, RZ ;  /* 0x000000521c4c723c */ /* 0x000fe200000418ff */
[----:B------:R-:W-:Y:S02]  /*6ff0*/  @P6 HFMA2.BF16_V2 R44, -RZ.H0_H0, RZ.H0_H0, -R244.H0_H0 ;  /* 0x200000ffff2c6231 */ /* 0x000fe400003409f4 */
[----:B------:R-:W-:Y:S01]  /*7000*/  FADD.FTZ R17, R20, R17 ;  /* 0x0000001114117221 */ /* 0x000fe20000010000 */
[----:B------:R-:W-:Y:S02]  /*7010*/  @!P0 HFMA2.BF16_V2 R60, -RZ.H0_H0, RZ.H0_H0, -R240.H0_H0 ;  /* 0x200000ffff3c8231 */ /* 0x000fe400003409f0 */
[----:B------:R-:W-:Y:S01]  /*7020*/  @P6 PRMT R244, R44, 0x5410, RZ ;  /* 0x000054102cf46816 */ /* 0x000fe200000000ff */
[----:B------:R-:W-:-:S02]  /*7030*/  FADD.FTZ R17, R234, R17 ;  /* 0x00000011ea117221 */ /* 0x000fc40000010000 */
[----:B------:R-:W-:Y:S01]  /*7040*/  @!P0 PRMT R240, R60, 0x5410, RZ ;  /* 0x000054103cf08816 */ /* 0x000fe200000000ff */
[----:B------:R-:W-:Y:S01]  /*7050*/  HMMA.16816.F32.BF16 R92, R28, R98, RZ ;  /* 0x000000621c5c723c */ /* 0x000fe200000418ff */
[----:B------:R-:W-:Y:S01]  /*7060*/  ISETP.GT.U32.AND P0, PT, R160, UR12, PT ;  /* 0x0000000ca0007c0c */ /* 0x000fe2000bf04070 */
[----:B------:R-:W-:Y:S01]  /*7070*/  FADD.FTZ R17, R215, R17 ;  /* 0x00000011d7117221 */ /* 0x000fe20000010000 */
[----:B------:R-:W-:-:S05]  /*7080*/  ISETP.GT.U32.AND P6, PT, R110, UR12, PT ;  /* 0x0000000c6e007c0c */ /* 0x000fca000bfc4070 */
[C---:B------:R-:W-:Y:S06]  /*7090*/  HMMA.16816.F32.BF16 R160, R28.reuse, R146, RZ ;  /* 0x000000921ca0723c */ /* 0x040fec00000418ff */
[----:B------:R-:W-:Y:S02]  /*70a0*/  @P0 HFMA2.BF16_V2 R45, -RZ.H0_H0, RZ.H0_H0, -R189.H0_H0 ;  /* 0x200000ffff2d0231 */ /* 0x000fe400003409bd */
[----:B------:R-:W-:Y:S01]  /*70b0*/  HMMA.16816.F32.BF16 R60, R28, R66, RZ ;  /* 0x000000421c3c723c */ /* 0x000fe200000418ff */
[----:B------:R-:W-:Y:S02]  /*70c0*/  @P6 HFMA2.BF16_V2 R173, -RZ.H0_H0, RZ.H0_H0, -R193.H0_H0 ;  /* 0x200000ffffad6231 */ /* 0x000fe400003409c1 */
[----:B------:R-:W-:-:S02]  /*70d0*/  @P0 PRMT R189, R45, 0x5410, RZ ;  /* 0x000054102dbd0816 */ /* 0x000fc400000000ff */
[----:B------:R-:W-:Y:S02]  /*70e0*/  ISETP.GT.U32.AND P0, PT, R111, UR12, PT ;  /* 0x0000000c6f007c0c */ /* 0x000fe4000bf04070 */
[----:B------:R-:W-:Y:S01]  /*70f0*/  @P6 PRMT R193, R173, 0x5410, RZ ;  /* 0x00005410adc16816 */ /* 0x000fe200000000ff */
[C---:B------:R-:W-:Y:S08]  /*7100*/  HMMA.16816.F32.BF16 R44, R28.reuse, R194, RZ ;  /* 0x000000c21c2c723c */ /* 0x040ff000000418ff */
[----:B------:R-:W-:Y:S02]  /*7110*/  HMMA.16816.F32.BF16 R108, R28, R114, RZ ;  /* 0x000000721c6c723c */ /* 0x000fe400000418ff */
[----:B------:R-:W-:-:S05]  /*7120*/  @P0 HFMA2.BF16_V2 R7, -RZ.H0_H0, RZ.H0_H0, -R192.H0_H0 ;  /* 0x200000ffff070231 */ /* 0x000fca00003409c0 */
[----:B------:R-:W-:Y:S01]  /*7130*/  @P0 PRMT R192, R7, 0x5410, RZ ;  /* 0x0000541007c00816 */ /* 0x000fe200000000ff */
[----:B------:R-:W-:Y:S01]  /*7140*/  HMMA.16816.F32.BF16 R28, R28, R22, RZ ;  /* 0x000000161c1c723c */ /* 0x000fe200000418ff */
[----:B------:R-:W-:-:S04]  /*7150*/  LOP3.LUT R7, R32, 0xffff, RZ, 0xc0, !PT ;  /* 0x0000ffff20077812 */ /* 0x000fc800078ec0ff */
[----:B------:R-:W-:Y:S01]  /*7160*/  ISETP.LE.U32.AND P0, PT, R7, UR12, PT ;  /* 0x0000000c07007c0c */ /* 0x000fe2000bf03070 */
[----:B------:R-:W-:Y:S02]  /*7170*/  IMAD.U32 R7, RZ, RZ, UR6 ;  /* 0x00000006ff077e24 */ /* 0x000fe4000f8e00ff */
[----:B------:R-:W-:Y:S08]  /*7180*/  HMMA.16816.F32.BF16 R112, R128, R114, RZ ;  /* 0x000000728070723c */ /* 0x000ff000000418ff */
[----:B------:R-:W-:Y:S02]  /*7190*/  HMMA.16816.F32.BF16 R152, R124, R50, R152 ;  /* 0x000000327c98723c */ /* 0x000fe40000041898 */
[----:B------:R-:W-:-:S05]  /*71a0*/  @!P0 HFMA2.BF16_V2 R196, -RZ.H0_H0, RZ.H0_H0, -R241.H0_H0 ;  /* 0x200000ffffc48231 */ /* 0x000fca00003409f1 */
[----:B------:R-:W-:Y:S01]  /*71b0*/  @!P0 PRMT R241, R196, 0x5410, RZ ;  /* 0x00005410c4f18816 */ /* 0x000fe200000000ff */
        /* <DEDUP_REMOVED lines=8> */
[----:B------:R-:W-:Y:S02]  /*7240*/  IMAD.MOV.U32 R29, RZ, RZ, R144 ;  /* 0x000000ffff1d7224 */ /* 0x000fe400078e0090 */
[----:B------:R-:W-:Y:S02]  /*7250*/  IMAD.MOV.U32 R30, RZ, RZ, R145 ;  /* 0x000000ffff1e7224 */ /* 0x000fe400078e0091 */
[----:B------:R-:W-:Y:S01]  /*7260*/  FADD.FTZ R16, R31, R16 ;  /* 0x000000101f107221 */ /* 0x000fe20000010000 */
[----:B------:R-:W-:Y:S01]  /*7270*/  FADD.FTZ R12, R29, R12 ;  /* 0x0000000c1d0c7221 */ /* 0x000fe20000010000 */
        /* <DEDUP_REMOVED lines=8> */
[----:B------:R-:W-:Y:S01]  /*7300*/  LOP3.LUT R18, R24, 0xffff, RZ, 0xc0, !PT ;  /* 0x0000ffff18127812 */ /* 0x000fe200078ec0ff */
[----:B------:R-:W-:Y:S01]  /*7310*/  FADD.FTZ R13, R214, R13 ;  /* 0x0000000dd60d7221 */ /* 0x000fe20000010000 */
[----:B------:R-:W-:-:S02]  /*7320*/  FADD.FTZ R12, R217, R12 ;  /* 0x0000000cd90c7221 */ /* 0x000fc40000010000 */
[----:B------:R-:W-:Y:S01]  /*7330*/  ISETP.LE.U32.AND P3, PT, R18, UR12, PT ;  /* 0x0000000c12007c0c */ /* 0x000fe2000bf63070 */
[----:B------:R-:W-:Y:S01]  /*7340*/  FADD.FTZ R13, R213, R13 ;  /* 0x0000000dd50d7221 */ /* 0x000fe20000010000 */
[----:B------:R-:W-:Y:S01]  /*7350*/  LOP3.LUT R18, R25, 0xffff, RZ, 0xc0, !PT ;  /* 0x0000ffff19127812 */ /* 0x000fe200078ec0ff */
[----:B------:R-:W-:Y:S03]  /*7360*/  HMMA.16816.F32.BF16 R144, R128, R146, RZ ;  /* 0x000000928090723c */ /* 0x000fe600000418ff */
[----:B------:R-:W-:Y:S01]  /*7370*/  ISETP.LE.U32.AND P1, PT, R18, UR12, PT ;  /* 0x0000000c12007c0c */ /* 0x000fe2000bf23070 */
[----:B------:R-:W-:-:S04]  /*7380*/  IMAD.WIDE R18, R7, 0x2, R182 ;  /* 0x0000000207127825 */ /* 0x000fc800078e02b6 */
[----:B------:R-:W-:Y:S01]  /*7390*/  IMAD.U32 R7, RZ, RZ, UR13 ;  /* 0x0000000dff077e24 */ /* 0x000fe2000f8e00ff */
[----:B------:R-:W-:Y:S01]  /*73a0*/  HMMA.16816.F32.BF16 R136, R8, R50, R136 ;  /* 0x000000320888723c */ /* 0x000fe20000041888 */
[----:B------:R-:W-:Y:S01]  /*73b0*/  @!P3 HFMA2.BF16_V2 R174, -RZ.H0_H0, RZ.H0_H0, -R236.H0_H0 ;  /* 0x200000ffffaeb231 */ /* 0x000fe200003409ec */
[----:B------:R-:W-:Y:S01]  /*73c0*/  STG.E.U16 desc[UR28][R18.64], R169 ;  /* 0x000000a912007986 */ /* 0x000fe2000c10151c */
[----:B------:R-:W-:-:S03]  /*73d0*/  IMAD.WIDE R20, R7, 0x70, R18 ;  /* 0x0000007007147825 */ /* 0x000fc600078e0212 */
[----:B------:R1:W-:Y:S01]  /*73e0*/  STG.E.U16 desc[UR28][R18.64+0x2], R184 ;  /* 0x000002b812007986 */ /* 0x0003e2000c10151c */
[----:B------:R-:W-:Y:S01]  /*73f0*/  @!P3 PRMT R236, R174, 0x5410, RZ ;  /* 0x00005410aeecb816 */ /* 0x000fe200000000ff */
[C---:B------:R-:W-:Y:S01]  /*7400*/  HMMA.16816.F32.BF16 R48, R128.reuse, R194, RZ ;  /* 0x000000c28030723c */ /* 0x040fe200000418ff */
[----:B------:R-:W-:Y:S01]  /*7410*/  @!P1 HFMA2.BF16_V2 R197, -RZ.H0_H0, RZ.H0_H0, -R227.H0_H0 ;  /* 0x200000ffffc59231 */ /* 0x000fe200003409e3 */
[----:B------:R2:W-:Y:S04]  /*7420*/  STG.E.U16 desc[UR28][R20.64], R243 ;  /* 0x000000f314007986 */ /* 0x0005e8000c10151c */
[----:B------:R3:W-:Y:S01]  /*7430*/  STG.E.U16 desc[UR28][R20.64+0x2], R236 ;  /* 0x000002ec14007986 */ /* 0x0007e2000c10151c */
[----:B------:R-:W-:Y:S01]  /*7440*/  @!P1 PRMT R227, R197, 0x5410, RZ ;  /* 0x00005410c5e39816 */ /* 0x000fe200000000ff */
[----:B------:R-:W-:Y:S01]  /*7450*/  HMMA.16816.F32.BF16 R64, R128, R66, RZ ;  /* 0x000000428040723c */ /* 0x000fe200000418ff */
[----:B------:R-:W-:-:S04]  /*7460*/  IADD3 R197, P0, PT, R182, -0x40, RZ ;  /* 0xffffffc0b6c57810 */ /* 0x000fc80007f1e0ff */
[----:B------:R-:W-:-:S03]  /*7470*/  IADD3.X R196, PT, PT, R183, -0x1, RZ, P0, !PT ;  /* 0xffffffffb7c47810 */ /* 0x000fc600007fe4ff */
[C---:B------:R-:W-:Y:S08]  /*7480*/  HMMA.16816.F32.BF16 R80, R128.reuse, R82, RZ ;  /* 0x000000528050723c */ /* 0x040ff000000418ff */
[----:B------:R-:W-:Y:S01]  /*7490*/  HMMA.16816.F32.BF16 R96, R128, R98, RZ ;  /* 0x000000628060723c */ /* 0x000fe200000418ff */
[----:B-1----:R-:W-:-:S04]  /*74a0*/  IMAD.U32 R18, RZ, RZ, UR6 ;  /* 0x00000006ff127e24 */ /* 0x002fc8000f8e00ff */
[----:B------:R-:W-:-:S04]  /*74b0*/  IMAD.WIDE R18, R18, 0x2, R20 ;  /* 0x0000000212127825 */ /* 0x000fc800078e0214 */
[----:B--2---:R-:W-:Y:S01]  /*74c0*/  FADD.FTZ R243, R203, R12 ;  /* 0x0000000ccbf37221 */ /* 0x004fe20000010000 */
[----:B------:R-:W-:Y:S01]  /*74d0*/  HMMA.16816.F32.BF16 R128, R128, R22, RZ ;  /* 0x000000168080723c */ /* 0x000fe200000418ff */
[C---:B------:R-:W-:Y:S01]  /*74e0*/  IMAD.WIDE R22, R7.reuse, -0x70, R20 ;  /* 0xffffff9007167825 */ /* 0x040fe200078e0214 */
[----:B------:R-:W-:Y:S04]  /*74f0*/  STG.E.U16 desc[UR28][R18.64], R224 ;  /* 0x000000e012007986 */ /* 0x000fe8000c10151c */
[----:B------:R-:W-:Y:S01]  /*7500*/  STG.E.U16 desc[UR28][R18.64+0x2], R223 ;  /* 0x000002df12007986 */ /* 0x000fe2000c10151c */
[C---:B---3--:R-:W-:Y:S01]  /*7510*/  IMAD.WIDE R20, R7.reuse, 0x70, R22 ;  /* 0x0000007007147825 */ /* 0x048fe200078e0216 */
[----:B------:R-:W-:Y:S02]  /*7520*/  HMMA.16816.F32.BF16 R144, R8, R190, R144 ;  /* 0x000000be0890723c */ /* 0x000fe40000041890 */
[----:B------:R-:W-:Y:S01]  /*7530*/  STG.E.U16 desc[UR28][R182.64+0x10], R232 ;  /* 0x000010e8b6007986 */ /* 0x000fe2000c10151c */
[----:B------:R-:W-:-:S03]  /*7540*/  IMAD.WIDE R24, R7, -0x70, R20 ;  /* 0xffffff9007187825 */ /* 0x000fc600078e0214 */
[----:B------:R-:W-:Y:S02]  /*7550*/  STG.E.U16 desc[UR28][R182.64+0x12], R231 ;  /* 0x000012e7b6007986 */ /* 0x000fe4000c10151c */
[C---:B------:R-:W-:Y:S02]  /*7560*/  HMMA.16816.F32.BF16 R48, R8.reuse, R186, R48 ;  /* 0x000000ba0830723c */ /* 0x040fe40000041830 */
[----:B------:R-:W-:Y:S04]  /*7570*/  STG.E.U16 desc[UR28][R22.64+0x10], R230 ;  /* 0x000010e616007986 */ /* 0x000fe8000c10151c */
[----:B------:R-:W-:Y:S02]  /*7580*/  STG.E.U16 desc[UR28][R22.64+0x12], R229 ;  /* 0x000012e516007986 */ /* 0x000fe4000c10151c */
[C---:B------:R-:W-:Y:S02]  /*7590*/  HMMA.16816.F32.BF16 R64, R8.reuse, R170, R64 ;  /* 0x000000aa0840723c */ /* 0x040fe40000041840 */
[----:B------:R-:W-:Y:S04]  /*75a0*/  STG.E.U16 desc[UR28][R20.64+0x10], R222 ;  /* 0x000010de14007986 */ /* 0x000fe8000c10151c */
[----:B------:R1:W-:Y:S02]  /*75b0*/  STG.E.U16 desc[UR28][R20.64+0x12], R221 ;  /* 0x000012dd14007986 */ /* 0x0003e4000c10151c */
[C---:B------:R-:W-:Y:S02]  /*75c0*/  HMMA.16816.F32.BF16 R80, R8.reuse, R34, R80 ;  /* 0x000000220850723c */ /* 0x040fe40000041850 */
[----:B------:R-:W-:Y:S04]  /*75d0*/  STG.E.U16 desc[UR28][R18.64+0x12], R219 ;  /* 0x000012db12007986 */ /* 0x000fe8000c10151c */
[----:B------:R-:W-:Y:S02]  /*75e0*/  STG.E.U16 desc[UR28][R18.64+0x10], R220 ;  /* 0x000010dc12007986 */ /* 0x000fe4000c10151c */
[C---:B------:R-:W-:Y:S02]  /*75f0*/  HMMA.16816.F32.BF16 R96, R8.reuse, R26, R96 ;  /* 0x0000001a0860723c */ /* 0x040fe40000041860 */
[----:B------:R-:W-:Y:S04]  /*7600*/  STG.E.U16 desc[UR28][R182.64+0x20], R228 ;  /* 0x000020e4b6007986 */ /* 0x000fe8000c10151c */
[----:B------:R-:W-:Y:S02]  /*7610*/  STG.E.U16 desc[UR28][R182.64+0x22], R227 ;  /* 0x000022e3b6007986 */ /* 0x000fe4000c10151c */
[----:B------:R-:W-:Y:S02]  /*7620*/  HMMA.16816.F32.BF16 R128, R8, R14, R128 ;  /* 0x0000000e0880723c */ /* 0x000fe40000041880 */
[----:B------:R-:W-:Y:S04]  /*7630*/  STG.E.U16 desc[UR28][R24.64+0x20], R226 ;  /* 0x000020e218007986 */ /* 0x000fe8000c10151c */
[----:B------:R-:W-:Y:S01]  /*7640*/  STG.E.U16 desc[UR28][R24.64+0x22], R225 ;  /* 0x000022e118007986 */ /* 0x000fe2000c10151c */
[----:B-1----:R-:W-:-:S05]  /*7650*/  IMAD.WIDE R20, R7, 0x70, R24 ;  /* 0x0000007007147825 */ /* 0x002fca00078e0218 */
[----:B------:R1:W-:Y:S01]  /*7660*/  STG.E.U16 desc[UR28][R20.64+0x20], R242 ;  /* 0x000020f214007986 */ /* 0x0003e2000c10151c */
[----:B------:R-:W-:-:S03]  /*7670*/  IMAD.WIDE R22, R7, -0x70, R20 ;  /* 0xffffff9007167825 */ /* 0x000fc600078e0214 */
[----:B------:R2:W-:Y:S04]  /*7680*/  STG.E.U16 desc[UR28][R20.64+0x22], R241 ;  /* 0x000022f114007986 */ /* 0x0005e8000c10151c */
[----:B------:R3:W-:Y:S04]  /*7690*/  STG.E.U16 desc[UR28][R18.64+0x20], R240 ;  /* 0x000020f012007986 */ /* 0x0007e8000c10151c */
[----:B------:R4:W-:Y:S04]  /*76a0*/  STG.E.U16 desc[UR28][R18.64+0x22], R239 ;  /* 0x000022ef12007986 */ /* 0x0009e8000c10151c */
[----:B------:R4:W-:Y:S04]  /*76b0*/  STG.E.U16 desc[UR28][R182.64+0x30], R185 ;  /* 0x000030b9b6007986 */ /* 0x0009e8000c10151c */
[----:B------:R4:W-:Y:S04]  /*76c0*/  STG.E.U16 desc[UR28][R182.64+0x32], R188 ;  /* 0x000032bcb6007986 */ /* 0x0009e8000c10151c */
[----:B------:R4:W-:Y:S01]  /*76d0*/  STG.E.U16 desc[UR28][R22.64+0x30], R189 ;  /* 0x000030bd16007986 */ /* 0x0009e2000c10151c */
[----:B-1----:R-:W-:-:S03]  /*76e0*/  FADD.FTZ R242, R212, R16 ;  /* 0x00000010d4f27221 */ /* 0x002fc60000010000 */
[----:B------:R4:W-:Y:S01]  /*76f0*/  STG.E.U16 desc[UR28][R22.64+0x32], R244 ;  /* 0x000032f416007986 */ /* 0x0009e2000c10151c */
[----:B--2---:R-:W-:-:S04]  /*7700*/  IMAD.WIDE R20, R7, 0x70, R22 ;  /* 0x0000007007147825 */ /* 0x004fc800078e0216 */
[----:B------:R-:W-:Y:S01]  /*7710*/  FADD.FTZ R241, R202, R13 ;  /* 0x0000000dcaf17221 */ /* 0x000fe20000010000 */
[----:B------:R4:W-:Y:S01]  /*7720*/  STL [R1+0x4c], R242 ;  /* 0x00004cf201007387 */ /* 0x0009e20000100800 */
[----:B---3--:R-:W-:-:S03]  /*7730*/  FADD.FTZ R240, R205, R17 ;  /* 0x00000011cdf07221 */ /* 0x008fc60000010000 */
[----:B------:R4:W-:Y:S04]  /*7740*/  STL [R1+0x50], R243 ;  /* 0x000050f301007387 */ /* 0x0009e80000100800 */
[----:B------:R4:W-:Y:S04]  /*7750*/  STG.E.U16 desc[UR28][R20.64+0x30], R238 ;  /* 0x000030ee14007986 */ /* 0x0009e8000c10151c */
[----:B------:R4:W-:Y:S04]  /*7760*/  STG.E.U16 desc[UR28][R20.64+0x32], R237 ;  /* 0x000032ed14007986 */ /* 0x0009e8000c10151c */
[----:B------:R4:W-:Y:S04]  /*7770*/  STL [R1+0x20], R240 ;  /* 0x000020f001007387 */ /* 0x0009e80000100800 */
[----:B------:R4:W-:Y:S04]  /*7780*/  STG.E.U16 desc[UR28][R18.64+0x30], R192 ;  /* 0x000030c012007986 */ /* 0x0009e8000c10151c */
[----:B------:R4:W-:Y:S04]  /*7790*/  STG.E.U16 desc[UR28][R18.64+0x32], R193 ;  /* 0x000032c112007986 */ /* 0x0009e8000c10151c */
[----:B------:R4:W-:Y:S01]  /*77a0*/  STL [R1+0x48], R241 ;  /* 0x000048f101007387 */ /* 0x0009e20000100800 */
[----:B------:R-:W-:Y:S05]  /*77b0*/  BRA.U !UP0, `(.L_x_2538) ;  /* 0x00000119080c7547 */ /* 0x000fea000b800000 */
[----:B------:R-:W1:Y:S01]  /*77c0*/  LDCU UR6, c[0x0][0x440] ;  /* 0x00008800ff0677ac */ /* 0x000e620008000800 */
[----:B------:R-:W-:-:S04]  /*77d0*/  DEPBAR.LE SB0, 0x0 ;  /* 0x000080000000791a */ /* 0x000fc80000000000 */
[----:B------:R-:W-:Y:S01]  /*77e0*/  UIADD3 UR13, UPT, UPT, UR23, -0x2, URZ ;  /* 0xfffffffe170d7890 */ /* 0x000fe2000fffe0ff */
[----:B------:R-:W2:Y:S03]  /*77f0*/  LDL R224, [R1+0x58] ;  /* 0x0000580001e07983 */ /* 0x000ea60000100800 */
[----:B------:R-:W-:Y:S01]  /*7800*/  UIMAD.WIDE.U32 UR38, UR13, UR8, URZ ;  /* 0x000000080d2672a5 */ /* 0x000fe2000f8e00ff */
[----:B------:R-:W3:Y:S01]  /*7810*/  LDL R236, [R1+0x10] ;  /* 0x0000100001ec7983 */ /* 0x000ee20000100800 */
[----:B------:R-:W-:Y:S01]  /*7820*/  LOP3.LUT R173, R209, 0x200, R201, 0xf8, !PT ;  /* 0x00000200d1ad7812 */ /* 0x000fe200078ef8c9 */
[----:B------:R-:W-:Y:S01]  /*7830*/  IMAD.MOV.U32 R205, RZ, RZ, 0x40 ;  /* 0x00000040ffcd7424 */ /* 0x000fe200078e00ff */
[----:B------:R-:W-:Y:S02]  /*7840*/  USHF.L.U32 UR21, UR38, 0x5, URZ ;  /* 0x0000000526157899 */ /* 0x000fe400080006ff */
[----:B------:R-:W-:Y:S01]  /*7850*/  UIMAD UR13, UR13, UR9, UR39 ;  /* 0x000000090d0d72a4 */ /* 0x000fe2000f8e0227 */
[----:B------:R-:W-:Y:S01]  /*7860*/  IMAD.U32 R8, RZ, RZ, UR38 ;  /* 0x00000026ff087e24 */ /* 0x000fe2000f8e00ff */
[----:B------:R-:W-:Y:S01]  /*7870*/  ULEA UR21, UP0, UR8, UR21, 0x4 ;  /* 0x0000001508157291 */ /* 0x000fe2000f8020ff */
[----:B-1----:R-:W-:Y:S01]  /*7880*/  ISETP.GE.AND P3, PT, R4, UR6, PT ;  /* 0x0000000604007c0c */ /* 0x002fe2000bf66270 */
[----:B------:R-:W-:Y:S01]  /*7890*/  USHF.L.U64.HI UR7, UR38, 0x5, UR13 ;  /* 0x0000000526077899 */ /* 0x000fe2000801020d */
[----:B------:R-:W-:Y:S01]  /*78a0*/  ISETP.GE.AND P1, PT, R252, UR6, PT ;  /* 0x00000006fc007c0c */ /* 0x000fe2000bf26270 */
[----:B------:R-:W-:Y:S01]  /*78b0*/  IMAD.U32 R10, RZ, RZ, UR38 ;  /* 0x00000026ff0a7e24 */ /* 0x000fe2000f8e00ff */
[----:B------:R-:W-:Y:S01]  /*78c0*/  BAR.SYNC.DEFER_BLOCKING 0x0 ;  /* 0x0000000000007b1d */ /* 0x000fe20000010000 */
[----:B------:R-:W-:Y:S01]  /*78d0*/  ULEA.HI.X UR7, UR8, UR7, UR9, 0x4, UP0 ;  /* 0x0000000708077291 */ /* 0x000fe200080f2409 */
[----:B------:R-:W-:Y:S01]  /*78e0*/  IMAD.U32 R7, RZ, RZ, UR21 ;  /* 0x00000015ff077e24 */ /* 0x000fe2000f8e00ff */
[----:B------:R-:W-:Y:S01]  /*78f0*/  LEA R12, P6, R8, R248, 0x6 ;  /* 0x000000f8080c7211 */ /* 0x000fe200078c30ff */
[----:B------:R-:W-:Y:S01]  /*7900*/  IMAD.U32 R9, RZ, RZ, UR13 ;  /* 0x0000000dff097e24 */ /* 0x000fe2000f8e00ff */
[----:B------:R-:W-:Y:S01]  /*7910*/  LOP3.LUT R173, R173, R200, RZ, 0xfc, !PT ;  /* 0x000000c8adad7212 */ /* 0x000fe200078efcff */
[----:B------:R-:W-:Y:S01]  /*7920*/  IMAD.U32 R8, RZ, RZ, UR21 ;  /* 0x00000015ff087e24 */ /* 0x000fe2000f8e00ff */
[----:B------:R-:W-:Y:S01]  /*7930*/  LEA R14, P0, R7, R248, 0x1 ;  /* 0x000000f8070e7211 */ /* 0x000fe200078008ff */
[----:B------:R-:W-:Y:S01]  /*7940*/  IMAD.U32 R7, RZ, RZ, UR7 ;  /* 0x00000007ff077e24 */ /* 0x000fe2000f8e00ff */
[----:B------:R-:W-:Y:S01]  /*7950*/  LEA.HI.X R13, R10, R247, R9, 0x6, P6 ;  /* 0x000000f70a0d7211 */ /* 0x000fe200030f3409 */
[----:B------:R-:W-:Y:S01]  /*7960*/  UIADD3 UR27, UPT, UPT, UR23, -0x2, URZ ;  /* 0xfffffffe171b7890 */ /* 0x000fe2000fffe0ff */
[----:B------:R-:W-:-:S02]  /*7970*/  LEA R214, R173, UR5, 0x1 ;  /* 0x00000005add67c11 */ /* 0x000fc4000f8e08ff */
[----:B------:R-:W-:Y:S01]  /*7980*/  LEA.HI.X R15, R8, R247, R7, 0x1, P0 ;  /* 0x000000f7080f7211 */ /* 0x000fe200000f0c07 */
[----:B------:R-:W-:Y:S01]  /*7990*/  UISETP.GT.U32.AND UP0, UPT, UR27, UR19, UPT ;  /* 0x000000131b00728c */ /* 0x000fe2000bf04070 */
[----:B------:R-:W-:-:S04]  /*79a0*/  ISETP.NE.AND P0, PT, R199, RZ, PT ;  /* 0x000000ffc700720c */ /* 0x000fc80003f05270 */
[----:B------:R-:W-:Y:S02]  /*79b0*/  SEL R174, R165, 0xffffffe0, !P0 ;  /* 0xffffffe0a5ae7807 */ /* 0x000fe40004000000 */
[----:B------:R-:W-:Y:S01]  /*79c0*/  ISETP.NE.AND P0, PT, R204, RZ, PT ;  /* 0x000000ffcc00720c */ /* 0x000fe20003f05270 */
[----:B------:R-:W-:Y:S01]  /*79d0*/  IMAD.U32 R204, RZ, RZ, UR23 ;  /* 0x00000017ffcc7e24 */ /* 0x000fe2000f8e00ff */
[----:B------:R-:W-:Y:S01]  /*79e0*/  @!PT LDS RZ, [RZ] ;  /* 0x00000000fffff984 */ /* 0x000fe20000000800 */
[----:B------:R-:W-:Y:S01]  /*79f0*/  @!PT LDS RZ, [RZ] ;  /* 0x00000000fffff984 */ /* 0x000fe20000000800 */
[----:B------:R-:W-:Y:S01]  /*7a00*/  @!PT LDS RZ, [RZ] ;  /* 0x00000000fffff984 */ /* 0x000fe20000000800 */
[----:B------:R-:W-:Y:S01]  /*7a10*/  @!P3 LDGSTS.E.BYPASS.LTC128B.128 [R251+0xa000], desc[UR28][R12.64] ;  /* 0x0a0000000cfbbfae */ /* 0x000fe2000b981a1c */
[----:B------:R-:W-:Y:S01]  /*7a20*/  IMAD.IADD R213, R6, 0x1, R174 ;  /* 0x0000000106d57824 */ /* 0x000fe200078e02ae */
[----:B------:R-:W-:Y:S01]  /*7a30*/  SEL R205, R205, 0xffffffc0, !P0 ;  /* 0xffffffc0cdcd7807 */ /* 0x000fe20004000000 */
[----:B------:R-:W-:Y:S01]  /*7a40*/  IMAD.IADD R212, R174, 0x1, R214 ;  /* 0x00000001aed47824 */ /* 0x000fe200078e02d6 */
[----:B------:R-:W-:Y:S03]  /*7a50*/  @P3 STS.128 [R251+0xa000], RZ ;  /* 0x00a000fffb003388 */ /* 0x000fe60000000c00 */
[----:B------:R-:W-:Y:S01]  /*7a60*/  IMAD.IADD R172, R6, 0x1, R205 ;  /* 0x0000000106ac7824 */ /* 0x000fe200078e02cd */
[----:B------:R-:W-:Y:S01]  /*7a70*/  @!PT LDS RZ, [RZ] ;  /* 0x00000000fffff984 */ /* 0x000fe20000000800 */
[----:B------:R-:W-:Y:S01]  /*7a80*/  @!PT LDS RZ, [RZ] ;  /* 0x00000000fffff984 */ /* 0x000fe20000000800 */
[----:B------:R-:W-:Y:S01]  /*7a90*/  @!PT LDS RZ, [RZ] ;  /* 0x00000000fffff984 */ /* 0x000fe20000000800 */
[----:B------:R-:W-:Y:S03]  /*7aa0*/  @!P1 LDGSTS.E.BYPASS.LTC128B.128 [R251+0xb000], desc[UR28][R12.64+0x80] ;  /* 0x0b0000800cfb9fae */ /* 0x000fe6000b981a1c */
[----:B------:R-:W-:Y:S01]  /*7ab0*/  IMAD.IADD R7, R174, 0x1, R172 ;  /* 0x00000001ae077824 */ /* 0x000fe200078e02ac */
        /* <DEDUP_REMOVED lines=12> */
[----:B------:R-:W5:Y:S04]  /*7b80*/  LDSM.16.M88.4 R24, [R214+0x2000] ;  /* 0x00200000d618783b */ /* 0x000f680000000200 */
[----:B----4-:R-:W4:Y:S04]  /*7b90*/  LDSM.16.M88.4 R20, [R214] ;  /* 0x00000000d614783b */ /* 0x010f280000000200 */
[----:B------:R-:W4:Y:S04]  /*7ba0*/  LDSM.16.M88.4 R200, [R6+0x8800] ;  /* 0x0088000006c8783b */ /* 0x000f280000000200 */
[----:B------:R-:W-:Y:S04]  /*7bb0*/  LDSM.16.M88.4 R192, [R213+0x8000] ;  /* 0x00800000d5c0783b */ /* 0x000fe80000000200 */
[----:B------:R-:W4:Y:S04]  /*7bc0*/  LDSM.16.M88.4 R196, [R212+0x2000] ;  /* 0x00200000d4c4783b */ /* 0x000f280000000200 */
[----:B------:R-:W4:Y:S04]  /*7bd0*/  LDSM.16.M88.4 R188, [R213+0x8800] ;  /* 0x00880000d5bc783b */ /* 0x000f280000000200 */
[----:B------:R-:W4:Y:S04]  /*7be0*/  LDSM.16.M88.4 R184, [R212] ;  /* 0x00000000d4b8783b */ /* 0x000f280000000200 */
[----:B------:R-:W0:Y:S01]  /*7bf0*/  LDGDEPBAR ;  /* 0x00000000000079af */ /* 0x000e220000000000 */
[C---:B-----5:R-:W-:Y:S08]  /*7c00*/  HMMA.16816.F32.BF16 R16, R24.reuse, R32, RZ ;  /* 0x000000201810723c */ /* 0x060ff000000418ff */
[----:B-1----:R-:W-:Y:S08]  /*7c10*/  HMMA.16816.F32.BF16 R12, R24, R34, RZ ;  /* 0x00000022180c723c */ /* 0x002ff000000418ff */
[----:B----4-:R-:W-:Y:S08]  /*7c20*/  HMMA.16816.F32.BF16 R168, R20, R32, RZ ;  /* 0x0000002014a8723c */ /* 0x010ff000000418ff */
[----:B------:R-:W-:Y:S08]  /*7c30*/  HMMA.16816.F32.BF16 R8, R24, R200, RZ ;  /* 0x000000c81808723c */ /* 0x000ff000000418ff */
[C---:B------:R-:W-:Y:S08]  /*7c40*/  HMMA.16816.F32.BF16 R32, R20.reuse, R34, RZ ;  /* 0x000000221420723c */ /* 0x040ff000000418ff */
[----:B------:R-:W-:Y:S01]  /*7c50*/  HMMA.16816.F32.BF16 R28, R20, R200, RZ ;  /* 0x000000c8141c723c */ /* 0x000fe200000418ff */
[----:B------:R-:W-:-:S04]  /*7c60*/  IMAD.IADD R201, R205, 0x1, R214 ;  /* 0x00000001cdc97824 */ /* 0x000fc800078e02d6 */
[----:B------:R-:W-:-:S03]  /*7c70*/  IMAD.IADD R200, R174, 0x1, R201 ;  /* 0x00000001aec87824 */ /* 0x000fc600078e02c9 */
[-C--:B------:R-:W-:Y:S08]  /*7c80*/  HMMA.16816.F32.BF16 R24, R24, R202.reuse, RZ ;  /* 0x000000ca1818723c */ /* 0x080ff000000418ff */
[----:B------:R-:W-:Y:S08]  /*7c90*/  HMMA.16816.F32.BF16 R20, R20, R202, RZ ;  /* 0x000000ca1414723c */ /* 0x000ff000000418ff */
        /* <DEDUP_REMOVED lines=8> */
[----:B------:R-:W1:Y:S07]  /*7d20*/  LDSM.16.M88.4 R192, [R172+0x8000] ;  /* 0x00800000acc0783b */ /* 0x000e6e0000000200 */
[----:B------:R-:W-:Y:S01]  /*7d30*/  HMMA.16816.F32.BF16 R20, R184, R190, R20 ;  /* 0x000000beb814723c */ /* 0x000fe20000041814 */
[----:B------:R-:W4:Y:S04]  /*7d40*/  LDSM.16.M88.4 R188, [R172+0x8800] ;  /* 0x00880000acbc783b */ /* 0x000f280000000200 */
[----:B------:R-:W5:Y:S03]  /*7d50*/  LDSM.16.M88.4 R184, [R201] ;  /* 0x00000000c9b8783b */ /* 0x000f660000000200 */
[C---:B-1----:R-:W-:Y:S08]  /*7d60*/  HMMA.16816.F32.BF16 R16, R196.reuse, R192, R16 ;  /* 0x000000c0c410723c */ /* 0x042ff00000041810 */
[C---:B----4-:R-:W-:Y:S08]  /*7d70*/  HMMA.16816.F32.BF16 R8, R196.reuse, R188, R8 ;  /* 0x000000bcc408723c */ /* 0x050ff00000041808 */
[C---:B------:R-:W-:Y:S08]  /*7d80*/  HMMA.16816.F32.BF16 R12, R196.reuse, R194, R12 ;  /* 0x000000c2c40c723c */ /* 0x040ff0000004180c */
[----:B------:R-:W-:Y:S01]  /*7d90*/  HMMA.16816.F32.BF16 R24, R196, R190, R24 ;  /* 0x000000bec418723c */ /* 0x000fe20000041818 */
[----:B------:R-:W-:Y:S01]  /*7da0*/  LDSM.16.M88.4 R196, [R200+0x2000] ;  /* 0x00200000c8c4783b */ /* 0x000fe20000000200 */
[----:B--2---:R-:W-:-:S06]  /*7db0*/  IMAD R204, R204, 0x20, R224 ;  /* 0x00000020cccc7824 */ /* 0x004fcc00078e02e0 */
[C---:B-----5:R-:W-:Y:S08]  /*7dc0*/  HMMA.16816.F32.BF16 R168, R184.reuse, R192, R168 ;  /* 0x000000c0b8a8723c */ /* 0x060ff000000418a8 */
[C---:B------:R-:W-:Y:S01]  /*7dd0*/  HMMA.16816.F32.BF16 R32, R184.reuse, R194, R32 ;  /* 0x000000c2b820723c */ /* 0x040fe20000041820 */
[----:B------:R-:W1:Y:S07]  /*7de0*/  LDSM.16.M88.4 R192, [R7+0x8000] ;  /* 0x0080000007c0783b */ /* 0x000e6e0000000200 */
[C---:B------:R-:W-:Y:S08]  /*7df0*/  HMMA.16816.F32.BF16 R28, R184.reuse, R188, R28 ;  /* 0x000000bcb81c723c */ /* 0x040ff0000004181c */
[----:B------:R-:W-:Y:S01]  /*7e00*/  HMMA.16816.F32.BF16 R20, R184, R190, R20 ;  /* 0x000000beb814723c */ /* 0x000fe20000041814 */
[----:B------:R-:W2:Y:S04]  /*7e10*/  LDSM.16.M88.4 R188, [R7+0x8800] ;  /* 0x0088000007bc783b */ /* 0x000ea80000000200 */
[----:B------:R-:W4:Y:S03]  /*7e20*/  LDSM.16.M88.4 R184, [R200] ;  /* 0x00000000c8b8783b */ /* 0x000f260000000200 */
        /* <DEDUP_REMOVED lines=9> */
[----:B------:R-:W-:Y:S01]  /*7ec0*/  HMMA.16816.F32.BF16 R20, R184, R190, R20 ;  /* 0x000000beb814723c */ /* 0x000fe20000041814 */
[----:B------:R-:W2:Y:S04]  /*7ed0*/  LDSM.16.M88.4 R188, [R6+0x9800] ;  /* 0x0098000006bc783b */ /* 0x000ea80000000200 */
[----:B------:R-:W4:Y:S03]  /*7ee0*/  LDSM.16.M88.4 R184, [R214+0x4000] ;  /* 0x00400000d6b8783b */ /* 0x000f260000000200 */
        /* <DEDUP_REMOVED lines=35> */
[----:B------:R-:W4:Y:S01]  /*8120*/  LDSM.16.M88.4 R184, [R7+0x9800] ;  /* 0x0098000007b8783b */ /* 0x000f220000000200 */
[----:B------:R-:W-:-:S06]  /*8130*/  DEPBAR.LE SB0, 0x0 ;  /* 0x000080000000791a */ /* 0x000fcc0000000000 */
[C---:B-1----:R-:W-:Y:S08]  /*8140*/  HMMA.16816.F32.BF16 R168, R196.reuse, R188, R168 ;  /* 0x000000bcc4a8723c */ /* 0x042ff000000418a8 */
[----:B------:R-:W-:Y:S08]  /*8150*/  HMMA.16816.F32.BF16 R32, R196, R190, R32 ;  /* 0x000000bec420723c */ /* 0x000ff00000041820 */
[C---:B--2---:R-:W-:Y:S08]  /*8160*/  HMMA.16816.F32.BF16 R16, R192.reuse, R188, R16 ;  /* 0x000000bcc010723c */ /* 0x044ff00000041810 */
[-C--:B----4-:R-:W-:Y:S08]  /*8170*/  HMMA.16816.F32.BF16 R24, R192, R186.reuse, R24 ;  /* 0x000000bac018723c */ /* 0x090ff00000041818 */
[----:B------:R-:W-:Y:S01]  /*8180*/  HMMA.16816.F32.BF16 R20, R196, R186, R20 ;  /* 0x000000bac414723c */ /* 0x000fe20000041814 */
[----:B------:R-:W-:-:S02]  /*8190*/  VIADD R187, R204, 0xffffffc0 ;  /* 0xffffffc0ccbb7836 */ /* 0x000fc40000000000 */
[----:B------:R-:W-:Y:S01]  /*81a0*/  VIADD R186, R204, 0xffffffc1 ;  /* 0xffffffc1ccba7836 */ /* 0x000fe20000000000 */
[----:B------:R-:W-:Y:S02]  /*81b0*/  BAR.SYNC.DEFER_BLOCKING 0x0 ;  /* 0x0000000000007b1d */ /* 0x000fe40000010000 */
[----:B------:R-:W-:Y:S02]  /*81c0*/  ISETP.GT.AND P6, PT, R246, R187, PT ;  /* 0x000000bbf600720c */ /* 0x000fe40003fc4270 */
[----:B------:R-:W-:Y:S01]  /*81d0*/  HMMA.16816.F32.BF16 R8, R192, R184, R8 ;  /* 0x000000b8c008723c */ /* 0x000fe20000041808 */
[----:B---3--:R-:W-:Y:S02]  /*81e0*/  ISETP.GE.AND P0, PT, R187, R236, PT ;  /* 0x000000ecbb00720c */ /* 0x008fe40003f06270 */
[----:B------:R-:W-:Y:S02]  /*81f0*/  FSEL R168, R168, -INF , !P6 ;  /* 0xff800000a8a87808 */ /* 0x000fe40007000000 */
[----:B------:R-:W-:-:S02]  /*8200*/  ISETP.GT.AND P6, PT, R246, R186, PT ;  /* 0x000000baf600720c */ /* 0x000fc40003fc4270 */
[----:B------:R-:W-:Y:S01]  /*8210*/  FSEL R168, R168, -INF , !P0 ;  /* 0xff800000a8a87808 */ /* 0x000fe20004000000 */
[----:B------:R-:W-:Y:S01]  /*8220*/  HMMA.16816.F32.BF16 R28, R196, R184, R28 ;  /* 0x000000b8c41c723c */ /* 0x000fe2000004181c */
[C---:B------:R-:W-:Y:S01]  /*8230*/  VIADD R185, R204.reuse, 0xffffffc8 ;  /* 0xffffffc8ccb97836 */ /* 0x040fe20000000000 */
[----:B------:R-:W-:Y:S01]  /*8240*/  FSEL R169, R169, -INF , !P6 ;  /* 0xff800000a9a97808 */ /* 0x000fe20007000000 */
[----:B------:R-:W-:Y:S01]  /*8250*/  VIADD R184, R204, 0xffffffc9 ;  /* 0xffffffc9ccb87836 */ /* 0x000fe20000000000 */
[-C--:B------:R-:W-:Y:S02]  /*8260*/  ISETP.GE.AND P0, PT, R186, R236.reuse, PT ;  /* 0x000000ecba00720c */ /* 0x080fe40003f06270 */
[----:B------:R-:W-:Y:S02]  /*8270*/  ISETP.GT.AND P6, PT, R246, R185, PT ;  /* 0x000000b9f600720c */ /* 0x000fe40003fc4270 */
[----:B------:R-:W-:Y:S01]  /*8280*/  FSEL R215, R169, -INF , !P0 ;  /* 0xff800000a9d77808 */ /* 0x000fe20004000000 */
[----:B------:R-:W-:Y:S01]  /*8290*/  VIADD R169, R204, 0xffffffd0 ;  /* 0xffffffd0cca97836 */ /* 0x000fe20000000000 */
[----:B------:R-:W-:Y:S01]  /*82a0*/  FSEL R32, R32, -INF , !P6 ;  /* 0xff80000020207808 */ /* 0x000fe20007000000 */
[----:B------:R-:W-:Y:S01]  /*82b0*/  HMMA.16816.F32.BF16 R12, R192, R190, R12 ;  /* 0x000000bec00c723c */ /* 0x000fe2000004180c */
[----:B------:R-:W-:-:S02]  /*82c0*/  ISETP.GE.AND P0, PT, R185, R236, PT ;  /* 0x000000ecb900720c */ /* 0x000fc40003f06270 */
[----:B------:R-:W-:Y:S02]  /*82d0*/  ISETP.GT.AND P6, PT, R246, R184, PT ;  /* 0x000000b8f600720c */ /* 0x000fe40003fc4270 */
[----:B------:R-:W-:Y:S01]  /*82e0*/  FSEL R218, R32, -INF , !P0 ;  /* 0xff80000020da7808 */ /* 0x000fe20004000000 */
[----:B------:R-:W-:Y:S01]  /*82f0*/  VIADD R32, R204, 0xffffffd1 ;  /* 0xffffffd1cc207836 */ /* 0x000fe20000000000 */
[----:B------:R-:W-:Y:S02]  /*8300*/  FSEL R33, R33, -INF , !P6 ;  /* 0xff80000021217808 */ /* 0x000fe40007000000 */
[----:B------:R-:W-:Y:S02]  /*8310*/  ISETP.GT.AND P6, PT, R246, R169, PT ;  /* 0x000000a9f600720c */ /* 0x000fe40003fc4270 */
[----:B------:R-:W-:Y:S02]  /*8320*/  ISETP.GE.AND P0, PT, R184, R236, PT ;  /* 0x000000ecb800720c */ /* 0x000fe40003f06270 */
[----:B------:R-:W-:-:S02]  /*8330*/  FSEL R28, R28, -INF , !P6 ;  /* 0xff8000001c1c7808 */ /* 0x000fc40007000000 */
[----:B------:R-:W-:Y:S02]  /*8340*/  ISETP.GT.AND P6, PT, R246, R32, PT ;  /* 0x00000020f600720c */ /* 0x000fe40003fc4270 */
[----:B------:R-:W-:Y:S02]  /*8350*/  FSEL R217, R33, -INF , !P0 ;  /* 0xff80000021d97808 */ /* 0x000fe40004000000 */
[-C--:B------:R-:W-:Y:S02]  /*8360*/  ISETP.GE.AND P0, PT, R169, R236.reuse, PT ;  /* 0x000000eca900720c */ /* 0x080fe40003f06270 */
[----:B------:R-:W-:Y:S01]  /*8370*/  FSEL R222, R29, -INF , !P6 ;  /* 0xff8000001dde7808 */ /* 0x000fe20007000000 */
[----:B------:R-:W-:Y:S01]  /*8380*/  VIADD R29, R204, 0xffffffd8 ;  /* 0xffffffd8cc1d7836 */ /* 0x000fe20000000000 */
[----:B------:R-:W-:Y:S01]  /*8390*/  FSEL R225, R28, -INF , !P0 ;  /* 0xff8000001ce17808 */ /* 0x000fe20004000000 */
[----:B------:R-:W-:Y:S01]  /*83a0*/  VIADD R28, R204, 0xffffffd9 ;  /* 0xffffffd9cc1c7836 */ /* 0x000fe20000000000 */
[----:B------:R-:W-:-:S02]  /*83b0*/  ISETP.GE.AND P0, PT, R32, R236, PT ;  /* 0x000000ec2000720c */ /* 0x000fc40003f06270 */
[----:B------:R-:W-:Y:S02]  /*83c0*/  ISETP.GT.AND P6, PT, R246, R29, PT ;  /* 0x0000001df600720c */ /* 0x000fe40003fc4270 */
[----:B------:R-:W-:Y:S02]  /*83d0*/  FSEL R222, R222, -INF , !P0 ;  /* 0xff800000dede7808 */ /* 0x000fe40004000000 */
[----:B------:R-:W-:Y:S02]  /*83e0*/  ISETP.GE.AND P0, PT, R29, R236, PT ;  /* 0x000000ec1d00720c */ /* 0x000fe40003f06270 */
[----:B------:R-:W-:Y:S02]  /*83f0*/  FSEL R20, R20, -INF , !P6 ;  /* 0xff80000014147808 */ /* 0x000fe40007000000 */
[----:B------:R-:W-:Y:S02]  /*8400*/  ISETP.GT.AND P6, PT, R246, R28, PT ;  /* 0x0000001cf600720c */ /* 0x000fe40003fc4270 */
[----:B------:R-:W-:-:S02]  /*8410*/  FSEL R221, R20, -INF , !P0 ;  /* 0xff80000014dd7808 */ /* 0x000fc40004000000 */
[----:B------:R-:W-:Y:S02]  /*8420*/  ISETP.GE.AND P0, PT, R28, R236, PT ;  /* 0x000000ec1c00720c */ /* 0x000fe40003f06270 */
        /* <DEDUP_REMOVED lines=17> */
[-C--:B------:R-:W-:Y:S02]  /*8540*/  ISETP.GE.AND P6, PT, R187, R245.reuse, PT ;  /* 0x000000f5bb00720c */ /* 0x080fe40003fc6270 */
[----:B------:R-:W-:Y:S02]  /*8550*/  FSEL R20, R23, -INF , !P0 ;  /* 0xff80000017147808 */ /* 0x000fe40004000000 */
[-C--:B------:R-:W-:Y:S02]  /*8560*/  ISETP.GE.AND P0, PT, R186, R245.reuse, PT ;  /* 0x000000f5ba00720c */ /* 0x080fe40003f06270 */
[----:B------:R-:W-:Y:S02]  /*8570*/  FSEL R170, R170, -INF , !P6 ;  /* 0xff800000aaaa7808 */ /* 0x000fe40007000000 */
[----:B------:R-:W-:Y:S02]  /*8580*/  ISETP.GE.AND P6, PT, R185, R245, PT ;  /* 0x000000f5b900720c */ /* 0x000fe40003fc6270 */
        /* <DEDUP_REMOVED lines=9> */
[----:B------:R-:W-:Y:S02]  /*8620*/  ISETP.GE.AND P0, PT, R28, R245, PT ;  /* 0x000000f51c00720c */ /* 0x000fe40003f06270 */
        /* <DEDUP_REMOVED lines=17> */
[----:B------:R-:W-:Y:S02]  /*8740*/  ISETP.GE.AND P6, PT, R187, R207, PT ;  /* 0x000000cfbb00720c */ /* 0x000fe40003fc6270 */
[----:B------:R-:W-:Y:S02]  /*8750*/  FSEL R25, R25, -INF , !P0 ;  /* 0xff80000019197808 */ /* 0x000fe40004000000 */
[----:B------:R-:W-:Y:S02]  /*8760*/  ISETP.GT.AND P0, PT, R166, R187, PT ;  /* 0x000000bba600720c */ /* 0x000fe40003f04270 */
[----:B------:R-:W-:-:S02]  /*8770*/  FMNMX3.FTZ R35, R164, R168, R215, !PT ;  /* 0x000000a8a4237276 */ /* 0x000fc400078100d7 */
[----:B------:R-:W-:Y:S02]  /*8780*/  FSEL R203, R16, -INF , !P6 ;  /* 0xff80000010cb7808 */ /* 0x000fe40007000000 */
[----:B------:R-:W-:Y:S02]  /*8790*/  ISETP.GE.AND P6, PT, R187, R206, PT ;  /* 0x000000cebb00720c */ /* 0x000fe40003fc6270 */
[----:B------:R-:W-:Y:S02]  /*87a0*/  FSEL R18, R18, -INF , !P0 ;  /* 0xff80000012127808 */ /* 0x000fe40004000000 */
[----:B------:R-:W-:Y:S01]  /*87b0*/  FMNMX3.FTZ R35, R35, R218, R217, !PT ;  /* 0x000000da23237276 */ /* 0x000fe200078100d9 */
[----:B------:R-:W-:Y:S08]  /*87c0*/  BRA.U !UP0, `(.L_x_2539) ;  /* 0x0000000108a87547 */ /* 0x000ff0000b800000 */
[----:B------:R-:W-:-:S04]  /*87d0*/  UIADD3 UR6, UPT, UPT, UR23, -0x3, URZ ;  /* 0xfffffffd17067890 */ /* 0x000fc8000fffe0ff */
[----:B------:R-:W-:-:S04]  /*87e0*/  UIMAD.WIDE.U32 UR38, UR6, UR10, URZ ;  /* 0x0000000a062672a5 */ /* 0x000fc8000f8e00ff */
[----:B------:R-:W-:Y:S02]  /*87f0*/  USHF.L.U32 UR5, UR38, 0x5, URZ ;  /* 0x0000000526057899 */ /* 0x000fe400080006ff */
[----:B------:R-:W-:Y:S02]  /*8800*/  UIMAD UR6, UR6, UR11, UR39 ;  /* 0x0000000b060672a4 */ /* 0x000fe4000f8e0227 */
[----:B------:R-:W-:Y:S02]  /*8810*/  ULEA UR7, UP0, UR10, UR5, 0x4 ;  /* 0x000000050a077291 */ /* 0x000fe4000f8020ff */
[----:B------:R-:W-:Y:S01]  /*8820*/  USHF.L.U64.HI UR6, UR38, 0x5, UR6 ;  /* 0x0000000526067899 */ /* 0x000fe20008010206 */
[----:B------:R-:W-:Y:S02]  /*8830*/  IMAD.U32 R16, RZ, RZ, UR5 ;  /* 0x00000005ff107e24 */ /* 0x000fe4000f8e00ff */
[----:B------:R-:W-:-:S03]  /*8840*/  IMAD.U32 R22, RZ, RZ, UR5 ;  /* 0x00000005ff167e24 */ /* 0x000fc6000f8e00ff */
[----:B------:R-:W-:Y:S01]  /*8850*/  @!P3 LEA R30, P0, R16, R250, 0x1 ;  /* 0x000000fa101eb211 */ /* 0x000fe200078008ff */
[----:B------:R-:W-:-:S05]  /*8860*/  IMAD.U32 R16, RZ, RZ, UR6 ;  /* 0x00000006ff107e24 */ /* 0x000fca000f8e00ff */
[----:B------:R-:W-:Y:S01]  /*8870*/  @!P3 LEA.HI.X R31, R22, R249, R16, 0x1, P0 ;  /* 0x000000f9161fb211 */ /* 0x000fe200000f0c10 */
[----:B------:R-:W-:-:S04]  /*8880*/  IMAD.U32 R16, RZ, RZ, UR5 ;  /* 0x00000005ff107e24 */ /* 0x000fc8000f8e00ff */
[----:B------:R-:W-:Y:S01]  /*8890*/  @!PT LDS RZ, [RZ] ;  /* 0x00000000fffff984 */ /* 0x000fe20000000800 */
[----:B------:R-:W-:Y:S01]  /*88a0*/  @!PT LDS RZ, [RZ] ;  /* 0x00000000fffff984 */ /* 0x000fe20000000800 */
[----:B------:R-:W-:Y:S01]  /*88b0*/  @!PT LDS RZ, [RZ] ;  /* 0x00000000fffff984 */ /* 0x000fe20000000800 */
[----:B------:R1:W-:Y:S04]  /*88c0*/  @!P3 LDGSTS.E.BYPASS.LTC128B.128 [R251+0x8000], desc[UR28][R30.64] ;  /* 0x080000001efbbfae */ /* 0x0003e8000b981a1c */
[----:B------:R2:W-:Y:S01]  /*88d0*/  @P3 STS.128 [R251+0x8000], RZ ;  /* 0x008000fffb003388 */ /* 0x0005e20000000c00 */
[----:B-1----:R-:W-:Y:S02]  /*88e0*/  @!P1 LEA R30, P0, R16, R250, 0x1 ;  /* 0x000000fa101e9211 */ /* 0x002fe400078008ff */
[----:B------:R-:W-:Y:S01]  /*88f0*/  MOV R16, UR6 ;  /* 0x0000000600107c02 */ /* 0x000fe20008000f00 */
[----:B------:R-:W-:-:S03]  /*8900*/  ULEA.HI.X UR6, UR10, UR6, UR11, 0x4, UP0 ;  /* 0x000000060a067291 */ /* 0x000fc600080f240b */
[-C--:B------:R-:W-:Y:S01]  /*8910*/  @!P1 LEA.HI.X R31, R22, R249.reuse, R16, 0x1, P0 ;  /* 0x000000f9161f9211 */ /* 0x080fe200000f0c10 */
[----:B------:R-:W-:Y:S02]  /*8920*/  IMAD.U32 R16, RZ, RZ, UR7 ;  /* 0x00000007ff107e24 */ /* 0x000fe4000f8e00ff */
[----:B------:R-:W-:Y:S02]  /*8930*/  IMAD.U32 R22, RZ, RZ, UR7 ;  /* 0x00000007ff167e24 */ /* 0x000fe4000f8e00ff */
[----:B------:R-:W-:Y:S01]  /*8940*/  @!PT LDS RZ, [RZ] ;  /* 0x00000000fffff984 */ /* 0x000fe20000000800 */
[----:B------:R-:W-:Y:S01]  /*8950*/  @!PT LDS RZ, [RZ] ;  /* 0x00000000fffff984 */ /* 0x000fe20000000800 */
[----:B------:R-:W-:Y:S01]  /*8960*/  @!PT LDS RZ, [RZ] ;  /* 0x00000000fffff984 */ /* 0x000fe20000000800 */
[----:B------:R2:W-:Y:S01]  /*8970*/  @!P1 LDGSTS.E.BYPASS.LTC128B.128 [R251+0x9000], desc[UR28][R30.64+0x80] ;  /* 0x090000801efb9fae */ /* 0x0005e2000b981a1c */
[----:B------:R-:W-:Y:S02]  /*8980*/  LEA R188, P0, R16, R250, 0x1 ;  /* 0x000000fa10bc7211 */ /* 0x000fe400078008ff */
[----:B------:R-:W-:Y:S01]  /*8990*/  MOV R16, UR6 ;  /* 0x0000000600107c02 */ /* 0x000fe20008000f00 */
[----:B------:R2:W-:Y:S03]  /*89a0*/  @P1 STS.128 [R251+0x9000], RZ ;  /* 0x009000fffb001388 */ /* 0x0005e60000000c00 */
        /* <DEDUP_REMOVED lines=12> */
.L_x_2539:
[----:B------:R1:W-:Y:S01]  /*8a70*/  STL.64 [R1+0x60], R4 ;  /* 0x0000600401007387 */ /* 0x0003e20000100a00 */
[----:B------:R-:W-:Y:S02]  /*8a80*/  FMNMX3.FTZ R213, R3, R170, R228, !PT ;  /* 0x000000aa03d57276 */ /* 0x000fe400078100e4 */
[----:B------:R-:W-:Y:S01]  /*8a90*/  FMNMX3.FTZ R35, R35, R225, R222, !PT ;  /* 0x000000e123237276 */ /* 0x000fe200078100de */
[----:B------:R-:W3:Y:S01]  /*8aa0*/  LDL.64 R238, [R1+0x38] ;  /* 0x0000380001ee7983 */ /* 0x000ee20000100a00 */
[----:B------:R-:W-:Y:S02]  /*8ab0*/  ISETP.GE.AND P0, PT, R186, R207, PT ;  /* 0x000000cfba00720c */ /* 0x000fe40003f06270 */
[----:B------:R-:W-:Y:S01]  /*8ac0*/  FSEL R226, R18, -INF , !P6 ;  /* 0xff80000012e27808 */ /* 0x000fe20007000000 */
[----:B------:R-:W-:Y:S01]  /*8ad0*/  IMAD.U32 R230, RZ, RZ, UR35 ;  /* 0x00000023ffe67e24 */ /* 0x000fe2000f8e00ff */
[----:B------:R-:W4:Y:S01]  /*8ae0*/  LDCU UR7, c[0x0][0x448] ;  /* 0x00008900ff0777ac */ /* 0x000f220008000800 */
[----:B-1----:R-:W4:Y:S01]  /*8af0*/  LDL.64 R4, [R1+0x40] ;  /* 0x0000400001047983 */ /* 0x002f220000100a00 */
[----:B------:R-:W-:-:S02]  /*8b00*/  FMNMX3.FTZ R213, R213, R223, R219, !PT ;  /* 0x000000dfd5d57276 */ /* 0x000fc400078100db */
[----:B------:R-:W-:Y:S02]  /*8b10*/  FMNMX3.FTZ R35, R35, R221, R21, !PT ;  /* 0x000000dd23237276 */ /* 0x000fe40007810015 */
[----:B------:R-:W-:Y:S02]  /*8b20*/  FMNMX3.FTZ R213, R213, R227, R224, !PT ;  /* 0x000000e3d5d57276 */ /* 0x000fe400078100e0 */
[----:B------:R-:W-:Y:S01]  /*8b30*/  ISETP.GT.AND P6, PT, R166, R186, PT ;  /* 0x000000baa600720c */ /* 0x000fe20003fc4270 */
[----:B------:R-:W-:Y:S01]  /*8b40*/  SHFL.BFLY PT, R214, R35, 0x2, 0x1f ;  /* 0x0c401f0023d67f89 */ /* 0x000fe200000e0000 */
[----:B------:R-:W-:Y:S02]  /*8b50*/  FMNMX3.FTZ R213, R213, R229, R20, !PT ;  /* 0x000000e5d5d57276 */ /* 0x000fe40007810014 */
[----:B------:R-:W-:Y:S02]  /*8b60*/  FSEL R216, R17, -INF , !P0 ;  /* 0xff80000011d87808 */ /* 0x000fe40004000000 */
[----:B------:R-:W-:Y:S01]  /*8b70*/  ISETP.GE.AND P0, PT, R186, R206, PT ;  /* 0x000000ceba00720c */ /* 0x000fe20003f06270 */
[----:B------:R-:W1:Y:S01]  /*8b80*/  SHFL.BFLY PT, R33, R213, 0x2, 0x1f ;  /* 0x0c401f00d5217f89 */ /* 0x000e6200000e0000 */
[----:B------:R-:W-:-:S02]  /*8b90*/  FSEL R187, R19, -INF , !P6 ;  /* 0xff80000013bb7808 */ /* 0x000fc40007000000 */
        /* <DEDUP_REMOVED lines=8> */
[----:B------:R-:W-:Y:S02]  /*8c20*/  ISETP.GT.AND P6, PT, R166, R184, PT ;  /* 0x000000b8a600720c */ /* 0x000fe40003fc4270 */
[----:B------:R-:W-:Y:S02]  /*8c30*/  FSEL R197, R13, -INF , !P0 ;  /* 0xff8000000dc57808 */ /* 0x000fe40004000000 */
[----:B------:R-:W-:Y:S02]  /*8c40*/  ISETP.GE.AND P0, PT, R184, R206, PT ;  /* 0x000000ceb800720c */ /* 0x000fe40003f06270 */
[----:B--2---:R-:W-:-:S02]  /*8c50*/  FSEL R188, R15, -INF , !P6 ;  /* 0xff8000000fbc7808 */ /* 0x004fc40007000000 */
[----:B-1----:R-:W-:Y:S02]  /*8c60*/  FMNMX.FTZ R213, R213, R33, !PT ;  /* 0x00000021d5d57209 */ /* 0x002fe40007810000 */
[----:B------:R-:W-:Y:S02]  /*8c70*/  FMNMX.FTZ R214, R35, R214, !PT ;  /* 0x000000d623d67209 */ /* 0x000fe40007810000 */
[----:B------:R-:W-:Y:S01]  /*8c80*/  ISETP.GE.AND P6, PT, R169, R207, PT ;  /* 0x000000cfa900720c */ /* 0x000fe20003fc6270 */
[----:B------:R-:W1:Y:S01]  /*8c90*/  SHFL.BFLY PT, R33, R213, 0x1, 0x1f ;  /* 0x0c201f00d5217f89 */ /* 0x000e6200000e0000 */
[----:B------:R-:W-:Y:S02]  /*8ca0*/  FSEL R188, R188, -INF , !P0 ;  /* 0xff800000bcbc7808 */ /* 0x000fe40004000000 */
[----:B------:R-:W-:Y:S01]  /*8cb0*/  ISETP.GT.AND P0, PT, R166, R169, PT ;  /* 0x000000a9a600720c */ /* 0x000fe20003f04270 */
[----:B------:R-:W2:Y:S01]  /*8cc0*/  SHFL.BFLY PT, R35, R214, 0x1, 0x1f ;  /* 0x0c201f00d6237f89 */ /* 0x000ea200000e0000 */
[----:B------:R-:W-:-:S02]  /*8cd0*/  FSEL R200, R8, -INF , !P6 ;  /* 0xff80000008c87808 */ /* 0x000fc40007000000 */
[----:B------:R-:W-:Y:S02]  /*8ce0*/  ISETP.GE.AND P6, PT, R169, R206, PT ;  /* 0x000000cea900720c */ /* 0x000fe40003fc6270 */
        /* <DEDUP_REMOVED lines=14> */
[----:B-1----:R-:W-:Y:S02]  /*8dd0*/  FMNMX.FTZ R213, R213, R33, !PT ;  /* 0x00000021d5d57209 */ /* 0x002fe40007810000 */
[----:B------:R-:W-:Y:S02]  /*8de0*/  FMNMX3.FTZ R192, R0, R226, R187, !PT ;  /* 0x000000e200c07276 */ /* 0x000fe400078100bb */
[----:B--2---:R-:W-:Y:S01]  /*8df0*/  FMNMX.FTZ R214, R214, R35, !PT ;  /* 0x00000023d6d67209 */ /* 0x004fe20007810000 */
[----:B------:R-:W-:Y:S01]  /*8e00*/  FMUL.FTZ R190, R213, UR36 ;  /* 0x00000024d5be7c20 */ /* 0x000fe20008410000 */
[----:B------:R-:W-:-:S02]  /*8e10*/  FSEL R195, R24, -INF , !P6 ;  /* 0xff80000018c37808 */ /* 0x000fc40007000000 */
[----:B------:R-:W-:Y:S01]  /*8e20*/  FMNMX3.FTZ R33, R2, R203, R216, !PT ;  /* 0x000000cb02217276 */ /* 0x000fe200078100d8 */
[----:B------:R-:W-:Y:S01]  /*8e30*/  FMUL.FTZ R191, R214, UR36 ;  /* 0x00000024d6bf7c20 */ /* 0x000fe20008410000 */
[----:B------:R-:W-:Y:S02]  /*8e40*/  ISETP.GE.AND P6, PT, R28, R207, PT ;  /* 0x000000cf1c00720c */ /* 0x000fe40003fc6270 */
[----:B------:R-:W-:Y:S02]  /*8e50*/  FSEL R196, R196, -INF , !P0 ;  /* 0xff800000c4c47808 */ /* 0x000fe40004000000 */
[----:B------:R-:W-:Y:S02]  /*8e60*/  ISETP.GE.AND P0, PT, R28, R206, PT ;  /* 0x000000ce1c00720c */ /* 0x000fe40003f06270 */
[----:B------:R-:W-:Y:S02]  /*8e70*/  FMNMX3.FTZ R192, R192, R234, R188, !PT ;  /* 0x000000eac0c07276 */ /* 0x000fe400078100bc */
[----:B------:R-:W-:-:S02]  /*8e80*/  FMNMX3.FTZ R33, R33, R198, R197, !PT ;  /* 0x000000c621217276 */ /* 0x000fc400078100c5 */
[----:B------:R-:W-:Y:S02]  /*8e90*/  FSEL R35, R25, -INF , !P6 ;  /* 0xff80000019237808 */ /* 0x000fe40007000000 */
[----:B------:R-:W-:Y:S02]  /*8ea0*/  FSETP.NEU.FTZ.AND P6, PT, R214, -INF , PT ;  /* 0xff800000d600780b */ /* 0x000fe40003fdd000 */
[----:B------:R-:W-:Y:S02]  /*8eb0*/  FSEL R169, R169, -INF , !P0 ;  /* 0xff800000a9a97808 */ /* 0x000fe40004000000 */
[----:B------:R-:W-:Y:S02]  /*8ec0*/  FMNMX3.FTZ R192, R192, R185, R184, !PT ;  /* 0x000000b9c0c07276 */ /* 0x000fe400078100b8 */
[----:B------:R-:W-:Y:S02]  /*8ed0*/  FMNMX3.FTZ R193, R33, R200, R199, !PT ;  /* 0x000000c821c17276 */ /* 0x000fe400078100c7 */
[----:B------:R-:W-:-:S02]  /*8ee0*/  FSEL R191, R191, RZ, P6 ;  /* 0x000000ffbfbf7208 */ /* 0x000fc40003000000 */
[----:B------:R-:W-:Y:S02]  /*8ef0*/  FMNMX3.FTZ R192, R192, R196, R169, !PT ;  /* 0x000000c4c0c07276 */ /* 0x000fe400078100a9 */
[----:B------:R-:W-:Y:S01]  /*8f00*/  FMNMX3.FTZ R193, R193, R195, R35, !PT ;  /* 0x000000c3c1c17276 */ /* 0x000fe20007810023 */
[----:B------:R-:W-:Y:S01]  /*8f10*/  FFMA.FTZ R171, R168, UR36, -R191 ;  /* 0x00000024a8ab7c23 */ /* 0x000fe200080108bf */
[----:B------:R-:W-:Y:S01]  /*8f20*/  LOP3.LUT R230, R230, UR27, R181, 0x96, !PT ;  /* 0x0000001be6e67c12 */ /* 0x000fe2000f8e96b5 */
[----:B------:R-:W1:Y:S01]  /*8f30*/  SHFL.BFLY PT, R168, R192, 0x2, 0x1f ;  /* 0x0c401f00c0a87f89 */ /* 0x000e6200000e0000 */
[--C-:B------:R-:W-:Y:S01]  /*8f40*/  FFMA.FTZ R215, R215, UR36, -R191.reuse ;  /* 0x00000024d7d77c23 */ /* 0x100fe200080108bf */
[----:B------:R-:W-:Y:S01]  /*8f50*/  FSETP.NEU.FTZ.AND P0, PT, R213, -INF , PT ;  /* 0xff800000d500780b */ /* 0x000fe20003f1d000 */
[----:B------:R-:W-:Y:S01]  /*8f60*/  FFMA.FTZ R218, R218, UR36, -R191 ;  /* 0x00000024dada7c23 */ /* 0x000fe200080108bf */
[----:B------:R-:W2:Y:S01]  /*8f70*/  SHFL.BFLY PT, R33, R193, 0x2, 0x1f ;  /* 0x0c401f00c1217f89 */ /* 0x000ea200000e0000 */
[----:B------:R-:W-:Y:S01]  /*8f80*/  IMAD.WIDE.U32 R230, R230, -0x326172a9, RZ ;  /* 0xcd9e8d57e6e67825 */ /* 0x000fe200078e00ff */
[----:B------:R-:W-:-:S03]  /*8f90*/  FSEL R190, R190, RZ, P0 ;  /* 0x000000ffbebe7208 */ /* 0x000fc60000000000 */
[--C-:B------:R-:W-:Y:S01]  /*8fa0*/  FFMA.FTZ R217, R217, UR36, -R191.reuse ;  /* 0x00000024d9d97c23 */ /* 0x100fe200080108bf */
[--C-:B------:R-:W-:Y:S01]  /*8fb0*/  FFMA.FTZ R225, R225, UR36, -R191.reuse ;  /* 0x00000024e1e17c23 */ /* 0x100fe200080108bf */
[----:B------:R-:W-:Y:S01]  /*8fc0*/  FFMA.FTZ R222, R222, UR36, -R191 ;  /* 0x00000024dede7c23 */ /* 0x000fe200080108bf */
[----:B------:R-:W-:Y:S01]  /*8fd0*/  LOP3.LUT R189, R178, UR33, R231, 0x96, !PT ;  /* 0x00000021b2bd7c12 */ /* 0x000fe2000f8e96e7 */
[----:B------:R-:W-:Y:S01]  /*8fe0*/  FFMA.FTZ R221, R221, UR36, -R191 ;  /* 0x00000024dddd7c23 */ /* 0x000fe200080108bf */
[----:B-1----:R-:W-:-:S03]  /*8ff0*/  FMNMX.FTZ R168, R192, R168, !PT ;  /* 0x000000a8c0a87209 */ /* 0x002fc60007810000 */
[----:B------:R-:W-:Y:S01]  /*9000*/  IMAD.WIDE.U32 R236, R189, -0x2daee0ad, RZ ;  /* 0xd2511f53bdec7825 */ /* 0x000fe200078e00ff */
[----:B------:R-:W-:Y:S03]  /*9010*/  MUFU.EX2 R215, R215 ;  /* 0x000000d700d77308 */ /* 0x000fe60000000800 */
[--C-:B------:R-:W-:Y:S01]  /*9020*/  FFMA.FTZ R170, R170, UR36, -R190.reuse ;  /* 0x00000024aaaa7c23 */ /* 0x100fe200080108be */
[----:B--2---:R-:W-:Y:S01]  /*9030*/  FMNMX.FTZ R33, R193, R33, !PT ;  /* 0x00000021c1217209 */ /* 0x004fe20007810000 */
[----:B------:R-:W1:Y:S01]  /*9040*/  SHFL.BFLY PT, R211, R168, 0x1, 0x1f ;  /* 0x0c201f00a8d37f89 */ /* 0x000e6200000e0000 */
[--C-:B------:R-:W-:Y:S01]  /*9050*/  FFMA.FTZ R228, R228, UR36, -R190.reuse ;  /* 0x00000024e4e47c23 */ /* 0x100fe200080108be */
[----:B------:R-:W-:Y:S01]  /*9060*/  MUFU.EX2 R218, R218 ;  /* 0x000000da00da7308 */ /* 0x000fe20000000800 */
[--C-:B------:R-:W-:Y:S01]  /*9070*/  FFMA.FTZ R223, R223, UR36, -R190.reuse ;  /* 0x00000024dfdf7c23 */ /* 0x100fe200080108be */
[----:B------:R-:W2:Y:S01]  /*9080*/  SHFL.BFLY PT, R212, R33, 0x1, 0x1f ;  /* 0x0c201f0021d47f89 */ /* 0x000ea200000e0000 */
[--C-:B------:R-:W-:Y:S01]  /*9090*/  FFMA.FTZ R219, R219, UR36, -R190.reuse ;  /* 0x00000024dbdb7c23 */ /* 0x100fe200080108be */
[----:B------:R-:W-:Y:S01]  /*90a0*/  MUFU.EX2 R217, R217 ;  /* 0x000000d900d97308 */ /* 0x000fe20000000800 */
[--C-:B------:R-:W-:Y:S01]  /*90b0*/  FFMA.FTZ R227, R227, UR36, -R190.reuse ;  /* 0x00000024e3e37c23 */ /* 0x100fe200080108be */
[--C-:B------:R-:W-:Y:S01]  /*90c0*/  FFMA.FTZ R224, R224, UR36, -R190.reuse ;  /* 0x00000024e0e07c23 */ /* 0x100fe200080108be */
[----:B------:R-:W-:Y:S01]  /*90d0*/  FFMA.FTZ R191, R21, UR36, -R191 ;  /* 0x0000002415bf7c23 */ /* 0x000fe200080108bf */
[----:B------:R-:W-:Y:S01]  /*90e0*/  FFMA.FTZ R229, R229, UR36, -R190 ;  /* 0x00000024e5e57c23 */ /* 0x000fe200080108be */
[----:B-1----:R-:W-:-:S02]  /*90f0*/  FMNMX.FTZ R211, R168, R211, !PT ;  /* 0x000000d3a8d37209 */ /* 0x002fc40007810000 */
[----:B--2---:R-:W-:Y:S01]  /*9100*/  FMNMX.FTZ R212, R33, R212, !PT ;  /* 0x000000d421d47209 */ /* 0x004fe20007810000 */
[----:B------:R-:W-:Y:S01]  /*9110*/  MUFU.EX2 R170, R170 ;  /* 0x000000aa00aa7308 */ /* 0x000fe20000000800 */
[----:B------:R-:W-:Y:S01]  /*9120*/  FSEL R168, R214, RZ, P6 ;  /* 0x000000ffd6a87208 */ /* 0x000fe20003000000 */
[----:B------:R-:W-:Y:S01]  /*9130*/  FFMA.FTZ R190, R20, UR36, -R190 ;  /* 0x0000002414be7c23 */ /* 0x000fe200080108be */
[----:B------:R-:W-:Y:S01]  /*9140*/  FSETP.NEU.FTZ.AND P6, PT, R212, -INF , PT ;  /* 0xff800000d400780b */ /* 0x000fe20003fdd000 */
[----:B------:R-:W-:Y:S01]  /*9150*/  MUFU.EX2 R228, R228 ;  /* 0x000000e400e47308 */ /* 0x000fe20000000800 */
[----:B---3--:R-:W-:-:S05]  /*9160*/  LOP3.LUT R186, R230, UR32, R239, 0x96, !PT ;  /* 0x00000020e6ba7c12 */ /* 0x008fca000f8e96ef */
[----:B------:R-:W-:-:S05]  /*9170*/  IMAD.WIDE.U32 R232, R186, -0x2daee0ad, RZ ;  /* 0xd2511f53bae87825 */ /* 0x000fca00078e00ff */
[----:B------:R-:W-:Y:S01]  /*9180*/  LOP3.LUT R186, R236, UR25, R233, 0x96, !PT ;  /* 0x00000019ecba7c12 */ /* 0x000fe2000f8e96e9 */
[----:B------:R-:W-:Y:S02]  /*9190*/  IMAD.MOV.U32 R192, RZ, RZ, R238 ;  /* 0x000000ffffc07224 */ /* 0x000fe400078e00ee */
[----:B------:R-:W-:Y:S01]  /*91a0*/  IMAD.MOV.U32 R193, RZ, RZ, R239 ;  /* 0x000000ffffc17224 */ /* 0x000fe200078e00ef */
[----:B----4-:R-:W-:Y:S01]  /*91b0*/  LOP3.LUT R189, R4, UR31, R237, 0x96, !PT ;  /* 0x0000001f04bd7c12 */ /* 0x010fe2000f8e96ed */
[----:B------:R-:W-:Y:S01]  /*91c0*/  IMAD.WIDE.U32 R236, R186, -0x326172a9, RZ ;  /* 0xcd9e8d57baec7825 */ /* 0x000fe200078e00ff */
[----:B------:R1:W5:Y:S01]  /*91d0*/  LDL.LU.64 R4, [R1+0x60] ;  /* 0x0000600001047983 */ /* 0x0003620000300a00 */
[----:B------:R-:W-:Y:S02]  /*91e0*/  MUFU.EX2 R223, R223 ;  /* 0x000000df00df7308 */ /* 0x000fe40000000800 */
[----:B------:R-:W-:-:S04]  /*91f0*/  IMAD.WIDE.U32 R238, R189, -0x326172a9, RZ ;  /* 0xcd9e8d57bdee7825 */ /* 0x000fc800078e00ff */
[----:B------:R-:W-:Y:S01]  /*9200*/  FMUL.FTZ R189, R211, UR36 ;  /* 0x00000024d3bd7c20 */ /* 0x000fe20008410000 */
[----:B------:R-:W-:Y:S01]  /*9210*/  MUFU.EX2 R219, R219 ;  /* 0x000000db00db7308 */ /* 0x000fe20000000800 */
[----:B------:R-:W-:-:S03]  /*9220*/  LOP3.LUT R186, R192, UR30, R239, 0x96, !PT ;  /* 0x0000001ec0ba7c12 */ /* 0x000fc6000f8e96ef */
[----:B------:R-:W-:Y:S01]  /*9230*/  MUFU.EX2 R225, R225 ;  /* 0x000000e100e17308 */ /* 0x000fe20000000800 */
[----:B------:R-:W-:Y:S01]  /*9240*/  LOP3.LUT R238, R238, UR24, R237, 0x96, !PT ;  /* 0x00000018eeee7c12 */ /* 0x000fe2000f8e96ed */
[----:B------:R-:W-:Y:S02]  /*9250*/  IMAD.WIDE.U32 R192, R186, -0x2daee0ad, RZ ;  /* 0xd2511f53bac07825 */ /* 0x000fe400078e00ff */
[----:B------:R-:W-:Y:S02]  /*9260*/  MUFU.EX2 R222, R222 ;  /* 0x000000de00de7308 */ /* 0x000fe40000000800 */
[----:B------:R-:W-:Y:S01]  /*9270*/  IMAD.WIDE.U32 R238, R238, -0x2daee0ad, RZ ;  /* 0xd2511f53eeee7825 */ /* 0x000fe200078e00ff */
[----:B------:R-:W-:-:S04]  /*9280*/  LOP3.LUT R186, R232, UR22, R193, 0x96, !PT ;  /* 0x00000016e8ba7c12 */ /* 0x000fc8000f8e96c1 */
[----:B------:R-:W-:Y:S01]  /*9290*/  LOP3.LUT R232, R192, UR16, R239, 0x96, !PT ;  /* 0x00000010c0e87c12 */ /* 0x000fe2000f8e96ef */
[----:B------:R-:W-:-:S04]  /*92a0*/  IMAD.WIDE.U32 R192, R186, -0x326172a9, RZ ;  /* 0xcd9e8d57bac07825 */ /* 0x000fc800078e00ff */
[----:B------:R-:W-:Y:S01]  /*92b0*/  IMAD.WIDE.U32 R232, R232, -0x326172a9, RZ ;  /* 0xcd9e8d57e8e87825 */ /* 0x000fe200078e00ff */
[----:B------:R-:W-:-:S03]  /*92c0*/  LOP3.LUT R236, R236, UR17, R193, 0x96, !PT ;  /* 0x00000011ecec7c12 */ /* 0x000fc6000f8e96c1 */
[----:B------:R-:W-:Y:S01]  /*92d0*/  FMUL.FTZ R193, R212, UR36 ;  /* 0x00000024d4c17c20 */ /* 0x000fe20008410000 */
[----:B------:R-:W-:Y:S01]  /*92e0*/  LOP3.LUT R33, R192, UR15, R233, 0x96, !PT ;  /* 0x0000000fc0217c12 */ /* 0x000fe2000f8e96e9 */
[----:B------:R-:W-:Y:S01]  /*92f0*/  IMAD.WIDE.U32 R236, R236, -0x2daee0ad, RZ ;  /* 0xd2511f53ecec7825 */ /* 0x000fe200078e00ff */
[----:B------:R2:W3:Y:S02]  /*9300*/  MUFU.EX2 R233, R171 ;  /* 0x000000ab00e97308 */ /* 0x0004e40000000800 */
[----:B------:R-:W-:Y:S02]  /*9310*/  FSEL R193, R193, RZ, P6 ;  /* 0x000000ffc1c17208 */ /* 0x000fe40003000000 */
[----:B------:R-:W-:-:S03]  /*9320*/  LOP3.LUT R192, R33, 0xff, RZ, 0xc0, !PT ;  /* 0x000000ff21c07812 */ /* 0x000fc600078ec0ff */
        /* <DEDUP_REMOVED lines=8> */
[----:B--2---:R-:W-:Y:S02]  /*93b0*/  FSEL R171, R213, RZ, P0 ;  /* 0x000000ffd5ab7208 */ /* 0x004fe40000000000 */
[----:B------:R-:W-:-:S02]  /*93c0*/  FSETP.NEU.FTZ.AND P0, PT, R211, -INF , PT ;  /* 0xff800000d300780b */ /* 0x000fc40003f1d000 */
[----:B------:R-:W-:Y:S01]  /*93d0*/  LOP3.LUT R35, R33, 0xffff, RZ, 0xc0, !PT ;  /* 0x0000ffff21237812 */ /* 0x000fe200078ec0ff */
[----:B------:R-:W-:Y:S01]  /*93e0*/  FADD.FTZ R171, R3, -R171 ;  /* 0x800000ab03ab7221 */ /* 0x000fe20000010000 */
[----:B------:R-:W-:Y:S02]  /*93f0*/  FSEL R186, R211, RZ, P0 ;  /* 0x000000ffd3ba7208 */ /* 0x000fe40000000000 */
[----:B------:R-:W-:Y:S01]  /*9400*/  FSEL R189, R189, RZ, P0 ;  /* 0x000000ffbdbd7208 */ /* 0x000fe20000000000 */
[----:B------:R-:W-:Y:S01]  /*9410*/  FMUL.FTZ R171, R171, UR36 ;  /* 0x00000024abab7c20 */ /* 0x000fe20008410000 */
[----:B------:R-:W-:Y:S01]  /*9420*/  ISETP.LE.U32.AND P0, PT, R192, UR12, PT ;  /* 0x0000000cc0007c0c */ /* 0x000fe2000bf03070 */
[----:B------:R-:W-:Y:S01]  /*9430*/  FADD.FTZ R186, R0, -R186 ;  /* 0x800000ba00ba7221 */ /* 0x000fe20000010000 */
[----:B---3--:R-:W-:Y:S01]  /*9440*/  F2FP.BF16.F32.PACK_AB R192, R215, R233 ;  /* 0x000000e9d7c0723e */ /* 0x008fe200000010ff */
[----:B------:R-:W-:Y:S01]  /*9450*/  FFMA.FTZ R226, R226, UR36, -R189 ;  /* 0x00000024e2e27c23 */ /* 0x000fe200080108bd */
[----:B------:R-:W-:Y:S01]  /*9460*/  SHF.R.U32.HI R35, RZ, 0x8, R35 ;  /* 0x00000008ff237819 */ /* 0x000fe20000011623 */
[--C-:B------:R-:W-:Y:S01]  /*9470*/  FFMA.FTZ R187, R187, UR36, -R189.reuse ;  /* 0x00000024bbbb7c23 */ /* 0x100fe200080108bd */
[----:B------:R-:W-:Y:S01]  /*9480*/  PRMT R194, R192, 0x7632, R194 ;  /* 0x00007632c0c27816 */ /* 0x000fe200000000c2 */
[--C-:B------:R-:W-:Y:S01]  /*9490*/  FFMA.FTZ R234, R234, UR36, -R189.reuse ;  /* 0x00000024eaea7c23 */ /* 0x100fe200080108bd */
[----:B------:R-:W-:Y:S01]  /*94a0*/  LOP3.LUT R201, R35, 0xffff, RZ, 0xc0, !PT ;  /* 0x0000ffff23c97812 */ /* 0x000fe200078ec0ff */
[--C-:B------:R-:W-:Y:S01]  /*94b0*/  FFMA.FTZ R188, R188, UR36, -R189.reuse ;  /* 0x00000024bcbc7c23 */ /* 0x100fe200080108bd */
[----:B------:R-:W-:Y:S01]  /*94c0*/  PRMT R35, R192, 0x5410, R194 ;  /* 0x00005410c0237816 */ /* 0x000fe200000000c2 */
[--C-:B------:R-:W-:Y:S01]  /*94d0*/  FFMA.FTZ R185, R185, UR36, -R189.reuse ;  /* 0x00000024b9b97c23 */ /* 0x100fe200080108bd */
[----:B------:R-:W-:Y:S01]  /*94e0*/  FFMA.FTZ R184, R184, UR36, -R189 ;  /* 0x00000024b8b87c23 */ /* 0x000fe200080108bd */
[----:B------:R-:W-:-:S02]  /*94f0*/  @!P0 HFMA2.BF16_V2 R167, -RZ.H0_H0, RZ.H0_H0, -R192.H0_H0 ;  /* 0x200000ffffa78231 */ /* 0x000fc400003409c0 */
[--C-:B------:R-:W-:Y:S01]  /*9500*/  FFMA.FTZ R196, R196, UR36, -R189.reuse ;  /* 0x00000024c4c47c23 */ /* 0x100fe200080108bd */
[----:B------:R-:W-:Y:S01]  /*9510*/  FFMA.FTZ R189, R169, UR36, -R189 ;  /* 0x00000024a9bd7c23 */ /* 0x000fe200080108bd */
[----:B------:R-:W-:Y:S01]  /*9520*/  FADD.FTZ R169, R164, -R168 ;  /* 0x800000a8a4a97221 */ /* 0x000fe20000010000 */
[----:B------:R-:W-:Y:S01]  /*9530*/  SHF.R.U32.HI R168, RZ, 0x18, R33 ;  /* 0x00000018ffa87819 */ /* 0x000fe20000011621 */
[----:B------:R-:W-:Y:S01]  /*9540*/  MUFU.EX2 R187, R187 ;  /* 0x000000bb00bb7308 */ /* 0x000fe20000000800 */
[----:B------:R-:W-:Y:S01]  /*9550*/  @!P0 PRMT R192, R167, 0x5410, RZ ;  /* 0x00005410a7c08816 */ /* 0x000fe200000000ff */
[----:B------:R-:W-:Y:S01]  /*9560*/  FMUL.FTZ R169, R169, UR36 ;  /* 0x00000024a9a97c20 */ /* 0x000fe20008410000 */
[----:B------:R-:W-:Y:S02]  /*9570*/  ISETP.LE.U32.AND P0, PT, R201, UR12, PT ;  /* 0x0000000cc9007c0c */ /* 0x000fe4000bf03070 */
[----:B------:R-:W-:Y:S01]  /*9580*/  PRMT R167, R33, 0x7632, R167 ;  /* 0x0000763221a77816 */ /* 0x000fe200000000a7 */
[----:B------:R2:W3:Y:S03]  /*9590*/  MUFU.EX2 R202, R169 ;  /* 0x000000a900ca7308 */ /* 0x0004e60000000800 */
[----:B------:R-:W-:Y:S01]  /*95a0*/  LOP3.LUT R167, R167, 0xff, RZ, 0xc0, !PT ;  /* 0x000000ffa7a77812 */ /* 0x000fe200078ec0ff */
[----:B------:R4:W1:Y:S06]  /*95b0*/  MUFU.EX2 R201, R171 ;  /* 0x000000ab00c97308 */ /* 0x00086c0000000800 */
[----:B------:R-:W-:Y:S01]  /*95c0*/  @!P0 HFMA2.BF16_V2 R34, -RZ.H0_H0, RZ.H0_H0, -R194.H0_H0 ;  /* 0x200000ffff228231 */ /* 0x000fe200003409c2 */
[----:B--2---:R-:W-:Y:S01]  /*95d0*/  F2FP.BF16.F32.PACK_AB R169, R217, R218 ;  /* 0x000000dad9a9723e */ /* 0x004fe200000010ff */
[----:B---3--:R-:W-:-:S03]  /*95e0*/  FFMA.FTZ R233, R243, R202, R233 ;  /* 0x000000caf3e97223 */ /* 0x008fc600000100e9 */
[----:B------:R-:W-:Y:S02]  /*95f0*/  @!P0 PRMT R194, R34, 0x5410, RZ ;  /* 0x0000541022c28816 */ /* 0x000fe400000000ff */
[----:B------:R-:W-:Y:S02]  /*9600*/  ISETP.LE.U32.AND P0, PT, R167, UR12, PT ;  /* 0x0000000ca7007c0c */ /* 0x000fe4000bf03070 */
[----:B------:R-:W-:Y:S02]  /*9610*/  F2FP.BF16.F32.PACK_AB R167, R228, R170 ;  /* 0x000000aae4a7723e */ /* 0x000fe400000010ff */
[----:B----4-:R-:W-:Y:S02]  /*9620*/  F2FP.BF16.F32.PACK_AB R171, R219, R223 ;  /* 0x000000dfdbab723e */ /* 0x010fe400000010ff */
[----:B------:R-:W-:-:S04]  /*9630*/  PRMT R220, R167, 0x7632, R220 ;  /* 0x00007632a7dc7816 */ /* 0x000fc800000000dc */
[----:B------:R-:W-:-:S03]  /*9640*/  PRMT R34, R167, 0x5410, R220 ;  /* 0x00005410a7227816 */ /* 0x000fc600000000dc */
[----:B------:R-:W-:-:S05]  /*9650*/  @!P0 HFMA2.BF16_V2 R27, -RZ.H0_H0, RZ.H0_H0, -R167.H0_H0 ;  /* 0x200000ffff1b8231 */ /* 0x000fca00003409a7 */
[----:B------:R-:W-:Y:S01]  /*9660*/  @!P0 PRMT R167, R27, 0x5410, RZ ;  /* 0x000054101ba78816 */ /* 0x000fe200000000ff */
[----:B------:R-:W-:Y:S01]  /*9670*/  IMAD.MOV.U32 R27, RZ, RZ, R232 ;  /* 0x000000ffff1b7224 */ /* 0x000fe200078e00e8 */
[----:B------:R-:W-:Y:S02]  /*9680*/  ISETP.LE.U32.AND P0, PT, R168, UR12, PT ;  /* 0x0000000ca8007c0c */ /* 0x000fe4000bf03070 */
[----:B------:R-:W-:Y:S02]  /*9690*/  PRMT R168, R169, 0x7632, R168 ;  /* 0x00007632a9a87816 */ /* 0x000fe400000000a8 */
[----:B------:R-:W-:-:S09]  /*96a0*/  LOP3.LUT R27, R27, 0xff, RZ, 0xc0, !PT ;  /* 0x000000ff1b1b7812 */ /* 0x000fd200078ec0ff */
[----:B------:R-:W-:-:S05]  /*96b0*/  @!P0 HFMA2.BF16_V2 R166, -RZ.H0_H0, RZ.H0_H0, -R220.H0_H0 ;  /* 0x200000ffffa68231 */ /* 0x000fca00003409dc */
[----:B------:R-:W-:Y:S02]  /*96c0*/  @!P0 PRMT R220, R166, 0x5410, RZ ;  /* 0x00005410a6dc8816 */ /* 0x000fe400000000ff */
[----:B------:R-:W-:Y:S02]  /*96d0*/  ISETP.LE.U32.AND P0, PT, R27, UR12, PT ;  /* 0x0000000c1b007c0c */ /* 0x000fe4000bf03070 */
[----:B------:R-:W-:Y:S02]  /*96e0*/  PRMT R27, R232, 0x7771, RZ ;  /* 0x00007771e81b7816 */ /* 0x000fe400000000ff */
[----:B------:R-:W-:-:S09]  /*96f0*/  PRMT R166, R169, 0x5410, R168 ;  /* 0x00005410a9a67816 */ /* 0x000fd200000000a8 */
[----:B------:R-:W-:-:S05]  /*9700*/  @!P0 HFMA2.BF16_V2 R26, -RZ.H0_H0, RZ.H0_H0, -R169.H0_H0 ;  /* 0x200000ffff1a8231 */ /* 0x000fca00003409a9 */
[----:B------:R-:W-:Y:S02]  /*9710*/  @!P0 PRMT R169, R26, 0x5410, RZ ;  /* 0x000054101aa98816 */ /* 0x000fe400000000ff */
[----:B------:R-:W-:Y:S02]  /*9720*/  ISETP.GT.U32.AND P0, PT, R27, UR12, PT ;  /* 0x0000000c1b007c0c */ /* 0x000fe4000bf04070 */
[C---:B------:R-:W-:Y:S02]  /*9730*/  PRMT R26, R232.reuse, 0x7772, RZ ;  /* 0x00007772e81a7816 */ /* 0x040fe400000000ff */
[----:B------:R-:W-:-:S09]  /*9740*/  PRMT R27, R232, 0x7773, RZ ;  /* 0x00007773e81b7816 */ /* 0x000fd200000000ff */
[----:B------:R-:W-:-:S05]  /*9750*/  @P0 HFMA2.BF16_V2 R164, -RZ.H0_H0, RZ.H0_H0, -R168.H0_H0 ;  /* 0x200000ffffa40231 */ /* 0x000fca00003409a8 */
[----:B------:R-:W-:Y:S02]  /*9760*/  @P0 PRMT R168, R164, 0x5410, RZ ;  /* 0x00005410a4a80816 */ /* 0x000fe400000000ff */
[----:B------:R-:W-:Y:S01]  /*9770*/  ISETP.GT.U32.AND P0, PT, R26, UR12, PT ;  /* 0x0000000c1a007c0c */ /* 0x000fe2000bf04070 */
[--C-:B-1----:R-:W-:Y:S01]  /*9780*/  FFMA.FTZ R26, R242, R201, R170.reuse ;  /* 0x000000c9f21a7223 */ /* 0x102fe200000100aa */
[C---:B------:R-:W-:Y:S01]  /*9790*/  PRMT R170, R171.reuse, 0x7632, R170 ;  /* 0x00007632abaa7816 */ /* 0x040fe200000000aa */
[----:B------:R-:W2:Y:S03]  /*97a0*/  LDL.64 R242, [R1+0x28] ;  /* 0x0000280001f27983 */ /* 0x000ea60000100a00 */
[----:B------:R-:W-:-:S07]  /*97b0*/  PRMT R164, R171, 0x5410, R170 ;  /* 0x00005410aba47816 */ /* 0x000fce00000000aa */
[----:B------:R-:W-:-:S05]  /*97c0*/  @P0 HFMA2.BF16_V2 R25, -RZ.H0_H0, RZ.H0_H0, -R171.H0_H0 ;  /* 0x200000ffff190231 */ /* 0x000fca00003409ab */
[----:B------:R-:W-:Y:S01]  /*97d0*/  @P0 PRMT R171, R25, 0x5410, RZ ;  /* 0x0000541019ab0816 */ /* 0x000fe200000000ff */
[----:B------:R-:W-:Y:S01]  /*97e0*/  FMUL.FTZ R25, R186, UR36 ;  /* 0x00000024ba197c20 */ /* 0x000fe20008410000 */
[----:B------:R-:W-:Y:S01]  /*97f0*/  ISETP.GT.U32.AND P0, PT, R27, UR12, PT ;  /* 0x0000000c1b007c0c */ /* 0x000fe2000bf04070 */
[----:B------:R-:W-:Y:S01]  /*9800*/  MUFU.EX2 R186, R226 ;  /* 0x000000e200ba7308 */ /* 0x000fe20000000800 */
[----:B------:R-:W-:-:S03]  /*9810*/  LOP3.LUT R27, R238, UR14, R237, 0x96, !PT ;  /* 0x0000000eee1b7c12 */ /* 0x000fc6000f8e96ed */
[----:B------:R-:W1:Y:S08]  /*9820*/  MUFU.EX2 R226, R25 ;  /* 0x0000001900e27308 */ /* 0x000e700000000800 */
[----:B------:R-:W-:-:S05]  /*9830*/  @P0 HFMA2.BF16_V2 R3, -RZ.H0_H0, RZ.H0_H0, -R170.H0_H0 ;  /* 0x200000ffff030231 */ /* 0x000fca00003409aa */
[----:B------:R-:W-:Y:S01]  /*9840*/  @P0 PRMT R170, R3, 0x5410, RZ ;  /* 0x0000541003aa0816 */ /* 0x000fe200000000ff */
[----:B-1----:R-:W-:Y:S01]  /*9850*/  FFMA.FTZ R25, R241, R226, R186 ;  /* 0x000000e2f1197223 */ /* 0x002fe200000100ba */
[----:B------:R-:W-:-:S04]  /*9860*/  LOP3.LUT R3, R27, 0xff, RZ, 0xc0, !PT ;  /* 0x000000ff1b037812 */ /* 0x000fc800078ec0ff */
[----:B------:R-:W-:Y:S01]  /*9870*/  ISETP.LE.U32.AND P0, PT, R3, UR12, PT ;  /* 0x0000000c03007c0c */ /* 0x000fe2000bf03070 */
[----:B------:R-:W-:Y:S01]  /*9880*/  FADD.FTZ R228, R228, R26 ;  /* 0x0000001ae4e47221 */ /* 0x000fe20000010000 */
[C---:B------:R-:W-:Y:S01]  /*9890*/  FADD.FTZ R25, R187.reuse, R25 ;  /* 0x00000019bb197221 */ /* 0x040fe20000010000 */
[----:B------:R-:W-:Y:S02]  /*98a0*/  F2FP.BF16.F32.PACK_AB R3, R187, R186 ;  /* 0x000000babb03723e */ /* 0x000fe400000010ff */
[----:B------:R-:W-:Y:S02]  /*98b0*/  LOP3.LUT R26, R27, 0xffff, RZ, 0xc0, !PT ;  /* 0x0000ffff1b1a7812 */ /* 0x000fe400078ec0ff */
[----:B------:R-:W-:Y:S02]  /*98c0*/  F2FP.BF16.F32.PACK_AB R187, R222, R225 ;  /* 0x000000e1debb723e */ /* 0x000fe400000010ff */
[----:B------:R-:W-:Y:S02]  /*98d0*/  SHF.R.U32.HI R26, RZ, 0x8, R26 ;  /* 0x00000008ff1a7819 */ /* 0x000fe4000001161a */
[----:B------:R-:W-:-:S02]  /*98e0*/  PRMT R186, R187, 0x7632, R186 ;  /* 0x00007632bbba7816 */ /* 0x000fc400000000ba */
[----:B------:R-:W-:Y:S01]  /*98f0*/  @!P0 HFMA2.BF16_V2 R8, -RZ.H0_H0, RZ.H0_H0, -R187.H0_H0 ;  /* 0x200000ffff088231 */ /* 0x000fe200003409bb */
[----:B------:R-:W-:Y:S02]  /*9900*/  LOP3.LUT R235, R26, 0xffff, RZ, 0xc0, !PT ;  /* 0x0000ffff1aeb7812 */ /* 0x000fe400078ec0ff */
[----:B------:R-:W-:Y:S02]  /*9910*/  PRMT R26, R187, 0x5410, R186 ;  /* 0x00005410bb1a7816 */ /* 0x000fe400000000ba */
[----:B------:R-:W-:Y:S02]  /*9920*/  @!P0 PRMT R187, R8, 0x5410, RZ ;  /* 0x0000541008bb8816 */ /* 0x000fe400000000ff */
[----:B------:R-:W-:Y:S01]  /*9930*/  ISETP.LE.U32.AND P0, PT, R235, UR12, PT ;  /* 0x0000000ceb007c0c */ /* 0x000fe2000bf03070 */
[----:B------:R-:W1:Y:S04]  /*9940*/  MUFU.EX2 R8, R234 ;  /* 0x000000ea00087308 */ /* 0x000e680000000800 */
[----:B------:R-:W3:Y:S04]  /*9950*/  MUFU.EX2 R188, R188 ;  /* 0x000000bc00bc7308 */ /* 0x000ee80000000800 */
[----:B------:R-:W4:Y:S04]  /*9960*/  MUFU.EX2 R185, R185 ;  /* 0x000000b900b97308 */ /* 0x000f280000000800 */
[----:B------:R-:W-:-:S05]  /*9970*/  @!P0 HFMA2.BF16_V2 R0, -RZ.H0_H0, RZ.H0_H0, -R186.H0_H0 ;  /* 0x200000ffff008231 */ /* 0x000fca00003409ba */
[----:B------:R-:W-:Y:S02]  /*9980*/  @!P0 PRMT R186, R0, 0x5410, RZ ;  /* 0x0000541000ba8816 */ /* 0x000fe400000000ff */
[----:B------:R1:W4:Y:S04]  /*9990*/  MUFU.EX2 R0, R184 ;  /* 0x000000b800007308 */ /* 0x0003280000000800 */
[----:B------:R-:W-:Y:S04]  /*99a0*/  MUFU.EX2 R227, R227 ;  /* 0x000000e300e37308 */ /* 0x000fe80000000800 */
[----:B------:R-:W4:Y:S01]  /*99b0*/  MUFU.EX2 R224, R224 ;  /* 0x000000e000e07308 */ /* 0x000f220000000800 */
[--C-:B-1----:R-:W-:Y:S01]  /*99c0*/  FADD.FTZ R184, R8, R25.reuse ;  /* 0x0000001908b87221 */ /* 0x102fe20000010000 */
[----:B------:R-:W-:-:S04]  /*99d0*/  PRMT R25, R27, 0x7632, R25 ;  /* 0x000076321b197816 */ /* 0x000fc80000000019 */
[----:B------:R-:W-:Y:S01]  /*99e0*/  LOP3.LUT R25, R25, 0xff, RZ, 0xc0, !PT ;  /* 0x000000ff19197812 */ /* 0x000fe200078ec0ff */
[----:B---3--:R-:W-:-:S03]  /*99f0*/  FADD.FTZ R184, R188, R184 ;  /* 0x000000b8bcb87221 */ /* 0x008fc60000010000 */
[----:B------:R-:W-:Y:S01]  /*9a00*/  ISETP.LE.U32.AND P0, PT, R25, UR12, PT ;  /* 0x0000000c19007c0c */ /* 0x000fe2000bf03070 */
[----:B----4-:R-:W-:Y:S01]  /*9a10*/  FADD.FTZ R25, R185, R184 ;  /* 0x000000b8b9197221 */ /* 0x010fe20000010000 */
[----:B------:R-:W-:-:S03]  /*9a20*/  F2FP.BF16.F32.PACK_AB R8, R188, R8 ;  /* 0x00000008bc08723e */ /* 0x000fc600000010ff */
[C---:B------:R-:W-:Y:S01]  /*9a30*/  FADD.FTZ R188, R0.reuse, R25 ;  /* 0x0000001900bc7221 */ /* 0x040fe20000010000 */
[----:B------:R-:W-:Y:S02]  /*9a40*/  F2FP.BF16.F32.PACK_AB R0, R0, R185 ;  /* 0x000000b90000723e */ /* 0x000fe400000010ff */
[----:B------:R-:W-:Y:S02]  /*9a50*/  F2FP.BF16.F32.PACK_AB R185, R224, R227 ;  /* 0x000000e3e0b9723e */ /* 0x000fe400000010ff */
[----:B------:R-:W-:Y:S02]  /*9a60*/  SHF.R.U32.HI R234, RZ, 0x18, R27 ;  /* 0x00000018ffea7819 */ /* 0x000fe4000001161b */
[----:B------:R-:W-:Y:S01]  /*9a70*/  PRMT R184, R185, 0x7632, R184 ;  /* 0x00007632b9b87816 */ /* 0x000fe200000000b8 */
[----:B------:R-:W-:-:S03]  /*9a80*/  @!P0 HFMA2.BF16_V2 R32, -RZ.H0_H0, RZ.H0_H0, -R185.H0_H0 ;  /* 0x200000ffff208231 */ /* 0x000fc600003409b9 */
[----:B------:R-:W-:Y:S02]  /*9a90*/  PRMT R25, R185, 0x5410, R184 ;  /* 0x00005410b9197816 */ /* 0x000fe400000000b8 */
[----:B------:R-:W-:Y:S02]  /*9aa0*/  @!P0 PRMT R185, R32, 0x5410, RZ ;  /* 0x0000541020b98816 */ /* 0x000fe400000000ff */
[----:B------:R-:W-:Y:S01]  /*9ab0*/  ISETP.LE.U32.AND P0, PT, R234, UR12, PT ;  /* 0x0000000cea007c0c */ /* 0x000fe2000bf03070 */
[----:B------:R-:W-:Y:S01]  /*9ac0*/  IMAD.MOV.U32 R32, RZ, RZ, R236 ;  /* 0x000000ffff207224 */ /* 0x000fe200078e00ec */
[----:B------:R-:W-:Y:S04]  /*9ad0*/  MUFU.EX2 R221, R221 ;  /* 0x000000dd00dd7308 */ /* 0x000fe80000000800 */
[----:B------:R-:W1:Y:S01]  /*9ae0*/  MUFU.EX2 R191, R191 ;  /* 0x000000bf00bf7308 */ /* 0x000e620000000800 */
[----:B------:R-:W-:-:S06]  /*9af0*/  LOP3.LUT R32, R32, 0xff, RZ, 0xc0, !PT ;  /* 0x000000ff20207812 */ /* 0x000fcc00078ec0ff */
[----:B------:R-:W-:-:S05]  /*9b00*/  @!P0 HFMA2.BF16_V2 R28, -RZ.H0_H0, RZ.H0_H0, -R184.H0_H0 ;  /* 0x200000ffff1c8231 */ /* 0x000fca00003409b8 */
[----:B------:R-:W-:Y:S02]  /*9b10*/  @!P0 PRMT R184, R28, 0x5410, RZ ;  /* 0x000054101cb88816 */ /* 0x000fe400000000ff */
[----:B------:R-:W-:Y:S01]  /*9b20*/  ISETP.LE.U32.AND P0, PT, R32, UR12, PT ;  /* 0x0000000c20007c0c */ /* 0x000fe2000bf03070 */
        /* <DEDUP_REMOVED lines=65> */
[----:B------:R-:W-:Y:S01]  /*9f40*/  @!P0 HFMA2.BF16_V2 R29, -RZ.H0_H0, RZ.H0_H0, -R202.H0_H0 ;  /* 0x200000ffff1d8231 */ /* 0x000fe200003409ca */
[----:B------:R-:W-:-:S02]  /*9f50*/  PRMT R201, R202, 0x7632, R201 ;  /* 0x00007632cac97816 */ /* 0x000fc400000000c9 */
[----:B------:R-:W-:Y:S02]  /*9f60*/  PRMT R32, R236, 0x7771, RZ ;  /* 0x00007771ec207816 */ /* 0x000fe400000000ff */
[----:B------:R-:W-:Y:S02]  /*9f70*/  PRMT R28, R202, 0x5410, R201 ;  /* 0x00005410ca1c7816 */ /* 0x000fe400000000c9 */
[----:B------:R-:W-:Y:S02]  /*9f80*/  @!P0 PRMT R202, R29, 0x5410, RZ ;  /* 0x000054101dca8816 */ /* 0x000fe400000000ff */
[----:B------:R-:W-:Y:S02]  /*9f90*/  ISETP.GT.U32.AND P0, PT, R32, UR12, PT ;  /* 0x0000000c20007c0c */ /* 0x000fe4000bf04070 */
[----:B------:R-:W-:-:S11]  /*9fa0*/  PRMT R29, R236, 0x7772, RZ ;  /* 0x00007772ec1d7816 */ /* 0x000fd600000000ff */
[----:B------:R-:W-:-:S05]  /*9fb0*/  @P0 HFMA2.BF16_V2 R24, -RZ.H0_H0, RZ.H0_H0, -R201.H0_H0 ;  /* 0x200000ffff180231 */ /* 0x000fca00003409c9 */
[----:B------:R-:W-:Y:S02]  /*9fc0*/  @P0 PRMT R201, R24, 0x5410, RZ ;  /* 0x0000541018c90816 */ /* 0x000fe400000000ff */
[----:B------:R-:W-:Y:S02]  /*9fd0*/  FSEL R24, R212, RZ, P6 ;  /* 0x000000ffd4187208 */ /* 0x000fe40003000000 */
[----:B------:R-:W-:-:S03]  /*9fe0*/  ISETP.GT.U32.AND P6, PT, R29, UR12, PT ;  /* 0x0000000c1d007c0c */ /* 0x000fc6000bfc4070 */
[----:B------:R-:W-:-:S04]  /*9ff0*/  FADD.FTZ R24, R2, -R24 ;  /* 0x8000001802187221 */ /* 0x000fc80000010000 */
[----:B------:R-:W-:Y:S02]  /*a000*/  FMUL.FTZ R29, R24, UR36 ;  /* 0x00000024181d7c20 */ /* 0x000fe40008410000 */
[----:B------:R-:W-:Y:S04]  /*a010*/  MUFU.EX2 R24, R203 ;  /* 0x000000cb00187308 */ /* 0x000fe80000000800 */
[----:B------:R-:W1:Y:S01]  /*a020*/  MUFU.EX2 R29, R29 ;  /* 0x0000001d001d7308 */ /* 0x000e620000000800 */
[----:B------:R-:W-:-:S04]  /*a030*/  PRMT R32, R236, 0x7773, RZ ;  /* 0x00007773ec207816 */ /* 0x000fc800000000ff */
[----:B------:R-:W-:Y:S02]  /*a040*/  ISETP.GT.U32.AND P0, PT, R32, UR12, PT ;  /* 0x0000000c20007c0c */ /* 0x000fe4000bf04070 */
[----:B------:R-:W-:Y:S02]  /*a050*/  LOP3.LUT R32, R176, UR33, R231, 0x96, !PT ;  /* 0x00000021b0207c12 */ /* 0x000fe4000f8e96e7 */
[----:B--2---:R-:W-:Y:S01]  /*a060*/  LOP3.LUT R231, R230, UR32, R243, 0x96, !PT ;  /* 0x00000020e6e77c12 */ /* 0x004fe2000f8e96f3 */
[----:B-1----:R-:W-:Y:S02]  /*a070*/  FFMA.FTZ R230, R240, R29, R24 ;  /* 0x0000001df0e67223 */ /* 0x002fe40000010018 */
[----:B------:R-:W2:Y:S01]  /*a080*/  LDL.64 R240, [R1+0x30] ;  /* 0x0000300001f07983 */ /* 0x000ea20000100a00 */
[----:B------:R-:W-:Y:S04]  /*a090*/  MUFU.EX2 R229, R229 ;  /* 0x000000e500e57308 */ /* 0x000fe80000000800 */
[----:B------:R-:W1:Y:S01]  /*a0a0*/  MUFU.EX2 R190, R190 ;  /* 0x000000be00be7308 */ /* 0x000e620000000800 */
[----:B------:R-:W-:Y:S01]  /*a0b0*/  FADD.FTZ R233, R215, R233 ;  /* 0x000000e9d7e97221 */ /* 0x000fe20000010000 */
[----:B------:R-:W-:Y:S01]  /*a0c0*/  IMAD.WIDE.U32 R238, R32, -0x2daee0ad, RZ ;  /* 0xd2511f5320ee7825 */ /* 0x000fe200078e00ff */
[----:B-1----:R-:W-:-:S04]  /*a0d0*/  F2FP.BF16.F32.PACK_AB R215, R190, R229 ;  /* 0x000000e5bed7723e */ /* 0x002fc800000010ff */
[----:B------:R-:W-:Y:S01]  /*a0e0*/  PRMT R203, R215, 0x7632, R203 ;  /* 0x00007632d7cb7816 */ /* 0x000fe200000000cb */
[-C--:B------:R-:W-:Y:S01]  /*a0f0*/  FMUL.FTZ R148, R148, R29.reuse ;  /* 0x0000001d94947220 */ /* 0x080fe20000410000 */
[----:B------:R-:W-:-:S03]  /*a100*/  FMUL.FTZ R149, R149, R29 ;  /* 0x0000001d95957220 */ /* 0x000fc60000410000 */
[----:B------:R-:W-:Y:S02]  /*a110*/  @P0 HFMA2.BF16_V2 R2, -RZ.H0_H0, RZ.H0_H0, -R203.H0_H0 ;  /* 0x200000ffff020231 */ /* 0x000fe400003409cb */
        /* <DEDUP_REMOVED lines=30> */
[----:B------:R-:W-:-:S02]  /*a300*/  PRMT R29, R215, 0x5410, R203 ;  /* 0x00005410d71d7816 */ /* 0x000fc400000000cb */
[----:B------:R-:W-:Y:S01]  /*a310*/  @P0 PRMT R203, R2, 0x5410, RZ ;  /* 0x0000541002cb0816 */ /* 0x000fe200000000ff */
[----:B------:R-:W-:Y:S02]  /*a320*/  @P6 HFMA2.BF16_V2 R14, -RZ.H0_H0, RZ.H0_H0, -R215.H0_H0 ;  /* 0x200000ffff0e6231 */ /* 0x000fe400003409d7 */
[----:B------:R-:W-:-:S03]  /*a330*/  IMAD.WIDE.U32 R234, R231, -0x2daee0ad, RZ ;  /* 0xd2511f53e7ea7825 */ /* 0x000fc600078e00ff */
[----:B------:R-:W-:Y:S02]  /*a340*/  @P6 PRMT R215, R14, 0x5410, RZ ;  /* 0x000054100ed76816 */ /* 0x000fe400000000ff */
[----:B------:R-:W-:Y:S01]  /*a350*/  LOP3.LUT R14, R238, UR25, R235, 0x96, !PT ;  /* 0x00000019ee0e7c12 */ /* 0x000fe2000f8e96eb */
[----:B------:R-:W1:Y:S04]  /*a360*/  MUFU.EX2 R216, R216 ;  /* 0x000000d800d87308 */ /* 0x000e680000000800 */
[----:B------:R-:W-:Y:S04]  /*a370*/  MUFU.EX2 R200, R200 ;  /* 0x000000c800c87308 */ /* 0x000fe80000000800 */
[----:B------:R-:W3:Y:S01]  /*a380*/  MUFU.EX2 R199, R199 ;  /* 0x000000c700c77308 */ /* 0x000ee20000000800 */
[----:B------:R-:W-:-:S04]  /*a390*/  FADD.FTZ R233, R218, R233 ;  /* 0x000000e9dae97221 */ /* 0x000fc80000010000 */
[----:B------:R-:W-:Y:S01]  /*a3a0*/  FADD.FTZ R217, R217, R233 ;  /* 0x000000e9d9d97221 */ /* 0x000fe20000010000 */
        /* <DEDUP_REMOVED lines=32> */
[----:B------:R-:W-:Y:S01]  /*a5b0*/  PRMT R226, R3, 0x7632, R226 ;  /* 0x0000763203e27816 */ /* 0x000fe200000000e2 */
[----:B------:R-:W-:-:S04]  /*a5c0*/  FADD.FTZ R228, R223, R228 ;  /* 0x000000e4dfe47221 */ /* 0x000fc80000010000 */
[----:B------:R-:W-:Y:S01]  /*a5d0*/  FADD.FTZ R228, R219, R228 ;  /* 0x000000e4dbe47221 */ /* 0x000fe20000010000 */
[--C-:B------:R-:W-:Y:S01]  /*a5e0*/  FADD.FTZ R225, R225, R217.reuse ;  /* 0x000000d9e1e17221 */ /* 0x100fe20000010000 */
[----:B------:R-:W-:Y:S02]  /*a5f0*/  PRMT R217, R0, 0x7610, R217 ;  /* 0x0000761000d97816 */ /* 0x000fe400000000d9 */
[----:B--2---:R-:W-:-:S05]  /*a600*/  LOP3.LUT R2, R240, UR31, R239, 0x96, !PT ;  /* 0x0000001ff0027c12 */ /* 0x004fca000f8e96ef */
[----:B------:R-:W-:-:S05]  /*a610*/  IMAD.WIDE.U32 R240, R2, -0x326172a9, RZ ;  /* 0xcd9e8d5702f07825 */ /* 0x000fca00078e00ff */
[----:B------:R-:W-:-:S05]  /*a620*/  LOP3.LUT R2, R242, UR30, R241, 0x96, !PT ;  /* 0x0000001ef2027c12 */ /* 0x000fca000f8e96f1 */
[----:B------:R-:W-:-:S05]  /*a630*/  IMAD.WIDE.U32 R238, R2, -0x2daee0ad, RZ ;  /* 0xd2511f5302ee7825 */ /* 0x000fca00078e00ff */
[----:B------:R-:W-:Y:S01]  /*a640*/  LOP3.LUT R2, R234, UR22, R239, 0x96, !PT ;  /* 0x00000016ea027c12 */ /* 0x000fe2000f8e96ef */
[----:B------:R-:W-:-:S05]  /*a650*/  IMAD.WIDE.U32 R234, R14, -0x326172a9, RZ ;  /* 0xcd9e8d570eea7825 */ /* 0x000fca00078e00ff */
[----:B------:R-:W-:Y:S01]  /*a660*/  LOP3.LUT R14, R240, UR24, R235, 0x96, !PT ;  /* 0x00000018f00e7c12 */ /* 0x000fe2000f8e96eb */
[----:B------:R-:W-:-:S04]  /*a670*/  IMAD.WIDE.U32 R240, R2, -0x326172a9, RZ ;  /* 0xcd9e8d5702f07825 */ /* 0x000fc800078e00ff */
[----:B------:R-:W-:Y:S01]  /*a680*/  IMAD.WIDE.U32 R242, R14, -0x2daee0ad, RZ ;  /* 0xd2511f530ef27825 */ /* 0x000fe200078e00ff */
[----:B------:R-:W-:-:S04]  /*a690*/  LOP3.LUT R234, R234, UR17, R241, 0x96, !PT ;  /* 0x00000011eaea7c12 */ /* 0x000fc8000f8e96f1 */
[----:B------:R-:W-:Y:S01]  /*a6a0*/  LOP3.LUT R238, R238, UR16, R243, 0x96, !PT ;  /* 0x00000010eeee7c12 */ /* 0x000fe2000f8e96f3 */
[----:B------:R-:W-:-:S04]  /*a6b0*/  IMAD.WIDE.U32 R234, R234, -0x2daee0ad, RZ ;  /* 0xd2511f53eaea7825 */ /* 0x000fc800078e00ff */
[----:B------:R-:W-:Y:S01]  /*a6c0*/  IMAD.WIDE.U32 R238, R238, -0x326172a9, RZ ;  /* 0xcd9e8d57eeee7825 */ /* 0x000fe200078e00ff */
[----:B------:R-:W-:-:S04]  /*a6d0*/  LOP3.LUT R32, R242, UR14, R235, 0x96, !PT ;  /* 0x0000000ef2207c12 */ /* 0x000fc8000f8e96eb */
[----:B------:R-:W-:Y:S02]  /*a6e0*/  LOP3.LUT R2, R32, 0xff, RZ, 0xc0, !PT ;  /* 0x000000ff20027812 */ /* 0x000fe400078ec0ff */
[----:B------:R-:W-:Y:S02]  /*a6f0*/  LOP3.LUT R14, R240, UR15, R239, 0x96, !PT ;  /* 0x0000000ff00e7c12 */ /* 0x000fe4000f8e96ef */
[----:B------:R-:W-:Y:S02]  /*a700*/  ISETP.LE.U32.AND P0, PT, R2, UR12, PT ;  /* 0x0000000c02007c0c */ /* 0x000fe4000bf03070 */
[----:B------:R-:W-:-:S04]  /*a710*/  LOP3.LUT R2, R14, 0xff, RZ, 0xc0, !PT ;  /* 0x000000ff0e027812 */ /* 0x000fc800078ec0ff */
[----:B------:R-:W-:Y:S02]  /*a720*/  ISETP.LE.U32.AND P6, PT, R2, UR12, PT ;  /* 0x0000000c02007c0c */ /* 0x000fe4000bfc3070 */
[----:B-1----:R-:W-:Y:S02]  /*a730*/  F2FP.BF16.F32.PACK_AB R2, R216, R24 ;  /* 0x00000018d802723e */ /* 0x002fe400000010ff */
[----:B---3--:R-:W-:Y:S02]  /*a740*/  F2FP.BF16.F32.PACK_AB R24, R199, R200 ;  /* 0x000000c8c718723e */ /* 0x008fe400000010ff */
[C---:B------:R-:W-:Y:S02]  /*a750*/  PRMT R233, R2.reuse, 0x7610, R233 ;  /* 0x0000761002e97816 */ /* 0x040fe400000000e9 */
[----:B------:R-:W-:Y:S02]  /*a760*/  PRMT R237, R2, 0x7632, R237 ;  /* 0x0000763202ed7816 */ /* 0x000fe400000000ed */
[----:B------:R-:W-:Y:S01]  /*a770*/  LOP3.LUT R2, R14, 0xffff, RZ, 0xc0, !PT ;  /* 0x0000ffff0e027812 */ /* 0x000fe200078ec0ff */
[----:B------:R-:W-:-:S03]  /*a780*/  @!P0 HFMA2.BF16_V2 R30, -RZ.H0_H0, RZ.H0_H0, -R24.H0_H0 ;  /* 0x200000ffff1e8231 */ /* 0x000fc60000340918 */
[----:B------:R-:W-:Y:S01]  /*a790*/  SHF.R.U32.HI R2, RZ, 0x8, R2 ;  /* 0x00000008ff027819 */ /* 0x000fe20000011602 */
[----:B------:R-:W-:Y:S01]  /*a7a0*/  @!P6 HFMA2.BF16_V2 R31, -RZ.H0_H0, RZ.H0_H0, -R233.H0_H0 ;  /* 0x200000ffff1fe231 */ /* 0x000fe200003409e9 */
[----:B------:R-:W-:Y:S02]  /*a7b0*/  PRMT R218, R24, 0x7610, R218 ;  /* 0x0000761018da7816 */ /* 0x000fe400000000da */
[----:B------:R-:W-:Y:S02]  /*a7c0*/  LOP3.LUT R2, R2, 0xffff, RZ, 0xc0, !PT ;  /* 0x0000ffff02027812 */ /* 0x000fe400078ec0ff */
[----:B------:R-:W-:Y:S02]  /*a7d0*/  @!P0 PRMT R218, R30, 0x5410, RZ ;  /* 0x000054101eda8816 */ /* 0x000fe400000000ff */
[----:B------:R-:W-:Y:S02]  /*a7e0*/  PRMT R30, R233, 0x5410, R237 ;  /* 0x00005410e91e7816 */ /* 0x000fe400000000ed */
[----:B------:R-:W-:-:S02]  /*a7f0*/  @!P6 PRMT R233, R31, 0x5410, RZ ;  /* 0x000054101fe9e816 */ /* 0x000fc400000000ff */
[----:B------:R-:W-:Y:S02]  /*a800*/  ISETP.LE.U32.AND P6, PT, R2, UR12, PT ;  /* 0x0000000c02007c0c */ /* 0x000fe4000bfc3070 */
[----:B------:R-:W-:-:S04]  /*a810*/  PRMT R2, R14, 0x7632, R2 ;  /* 0x000076320e027816 */ /* 0x000fc80000000002 */
[----:B------:R-:W-:-:S04]  /*a820*/  LOP3.LUT R2, R2, 0xff, RZ, 0xc0, !PT ;  /* 0x000000ff02027812 */ /* 0x000fc800078ec0ff */
[----:B------:R-:W-:Y:S02]  /*a830*/  ISETP.LE.U32.AND P0, PT, R2, UR12, PT ;  /* 0x0000000c02007c0c */ /* 0x000fe4000bf03070 */
[----:B------:R-:W-:Y:S02]  /*a840*/  PRMT R31, R3, 0x7610, R31 ;  /* 0x00007610031f7816 */ /* 0x000fe4000000001f */
[----:B------:R-:W-:Y:S02]  /*a850*/  SHF.R.U32.HI R3, RZ, 0x18, R14 ;  /* 0x00000018ff037819 */ /* 0x000fe4000001160e */
[----:B------:R-:W-:-:S07]  /*a860*/  PRMT R235, R31, 0x5410, R226 ;  /* 0x000054101feb7816 */ /* 0x000fce00000000e2 */
[----:B------:R-:W-:-:S05]  /*a870*/  @!P0 HFMA2.BF16_V2 R22, -RZ.H0_H0, RZ.H0_H0, -R31.H0_H0 ;  /* 0x200000ffff168231 */ /* 0x000fca000034091f */
[----:B------:R-:W-:Y:S02]  /*a880*/  @!P0 PRMT R31, R22, 0x5410, RZ ;  /* 0x00005410161f8816 */ /* 0x000fe400000000ff */
[----:B------:R-:W-:Y:S01]  /*a890*/  ISETP.LE.U32.AND P0, PT, R3, UR12, PT ;  /* 0x0000000c03007c0c */ /* 0x000fe2000bf03070 */
[----:B------:R-:W-:Y:S02]  /*a8a0*/  IMAD.MOV.U32 R3, RZ, RZ, R238 ;  /* 0x000000ffff037224 */ /* 0x000fe400078e00ee */
[----:B------:R-:W-:-:S03]  /*a8b0*/  @!P6 HFMA2.BF16_V2 R23, -RZ.H0_H0, RZ.H0_H0, -R237.H0_H0 ;  /* 0x200000ffff17e231 */ /* 0x000fc600003409ed */
[----:B------:R-:W-:Y:S02]  /*a8c0*/  LOP3.LUT R3, R3, 0xff, RZ, 0xc0, !PT ;  /* 0x000000ff03037812 */ /* 0x000fe400078ec0ff */
[----:B------:R-:W-:Y:S02]  /*a8d0*/  @!P6 PRMT R237, R23, 0x5410, RZ ;  /* 0x0000541017ede816 */ /* 0x000fe400000000ff */
[----:B------:R-:W-:Y:S02]  /*a8e0*/  ISETP.LE.U32.AND P6, PT, R3, UR12, PT ;  /* 0x0000000c03007c0c */ /* 0x000fe4000bfc3070 */
[----:B------:R-:W-:Y:S01]  /*a8f0*/  LOP3.LUT R3, R32, 0xffff, RZ, 0xc0, !PT ;  /* 0x0000ffff20037812 */ /* 0x000fe200078ec0ff */
[----:B------:R-:W-:-:S03]  /*a900*/  @!P0 HFMA2.BF16_V2 R21, -RZ.H0_H0, RZ.H0_H0, -R226.H0_H0 ;  /* 0x200000ffff158231 */ /* 0x000fc600003409e2 */
[----:B------:R-:W-:-:S04]  /*a910*/  SHF.R.U32.HI R3, RZ, 0x8, R3 ;  /* 0x00000008ff037819 */ /* 0x000fc80000011603 */
[----:B------:R-:W-:Y:S02]  /*a920*/  LOP3.LUT R3, R3, 0xffff, RZ, 0xc0, !PT ;  /* 0x0000ffff03037812 */ /* 0x000fe400078ec0ff */
[----:B------:R-:W-:Y:S02]  /*a930*/  @!P0 PRMT R226, R21, 0x5410, RZ ;  /* 0x0000541015e28816 */ /* 0x000fe400000000ff */
[----:B------:R-:W-:Y:S02]  /*a940*/  ISETP.LE.U32.AND P0, PT, R3, UR12, PT ;  /* 0x0000000c03007c0c */ /* 0x000fe4000bf03070 */
[----:B------:R-:W-:Y:S02]  /*a950*/  PRMT R3, R32, 0x7632, R3 ;  /* 0x0000763220037816 */ /* 0x000fe40000000003 */
[----:B------:R-:W-:Y:S02]  /*a960*/  PRMT R219, R24, 0x7632, R219 ;  /* 0x0000763218db7816 */ /* 0x000fe400000000db */
[----:B------:R-:W-:-:S07]  /*a970*/  LOP3.LUT R3, R3, 0xff, RZ, 0xc0, !PT ;  /* 0x000000ff03037812 */ /* 0x000fce00078ec0ff */
[----:B------:R-:W-:-:S05]  /*a980*/  @!P0 HFMA2.BF16_V2 R20, -RZ.H0_H0, RZ.H0_H0, -R24.H1_H1 ;  /* 0x200000ffff148231 */ /* 0x000fca0000360918 */
[----:B------:R-:W-:Y:S02]  /*a990*/  @!P0 PRMT R219, R20, 0x5410, RZ ;  /* 0x0000541014db8816 */ /* 0x000fe400000000ff */
[----:B------:R-:W-:Y:S02]  /*a9a0*/  ISETP.LE.U32.AND P0, PT, R3, UR12, PT ;  /* 0x0000000c03007c0c */ /* 0x000fe4000bf03070 */
[----:B------:R-:W-:-:S11]  /*a9b0*/  SHF.R.U32.HI R3, RZ, 0x18, R32 ;  /* 0x00000018ff037819 */ /* 0x000fd60000011620 */
[----:B------:R-:W-:-:S05]  /*a9c0*/  @!P0 HFMA2.BF16_V2 R19, -RZ.H0_H0, RZ.H0_H0, -R0.H0_H0 ;  /* 0x200000ffff138231 */ /* 0x000fca0000340900 */
[----:B------:R-:W-:Y:S02]  /*a9d0*/  @!P0 PRMT R217, R19, 0x5410, RZ ;  /* 0x0000541013d98816 */ /* 0x000fe400000000ff */
[----:B------:R-:W-:Y:S01]  /*a9e0*/  ISETP.LE.U32.AND P0, PT, R3, UR12, PT ;  /* 0x0000000c03007c0c */ /* 0x000fe2000bf03070 */
[----:B------:R-:W-:Y:S01]  /*a9f0*/  FADD.FTZ R230, R216, R230 ;  /* 0x000000e6d8e67221 */ /* 0x000fe20000010000 */
[----:B------:R-:W-:Y:S01]  /*aa00*/  IMAD.MOV.U32 R3, RZ, RZ, R234 ;  /* 0x000000ffff037224 */ /* 0x000fe200078e00ea */
[----:B------:R-:W-:Y:S01]  /*aa10*/  PRMT R216, R0, 0x7632, R216 ;  /* 0x0000763200d87816 */ /* 0x000fe200000000d8 */
[----:B------:R-:W1:Y:S09]  /*aa20*/  MUFU.EX2 R198, R198 ;  /* 0x000000c600c67308 */ /* 0x000e720000000800 */
[----:B------:R-:W-:Y:S01]  /*aa30*/  @!P0 HFMA2.BF16_V2 R18, -RZ.H0_H0, RZ.H0_H0, -R0.H1_H1 ;  /* 0x200000ffff128231 */ /* 0x000fe20000360900 */
[----:B------:R-:W-:Y:S01]  /*aa40*/  MUFU.EX2 R193, R193 ;  /* 0x000000c100c17308 */ /* 0x000fe20000000800 */
[----:B------:R-:W-:-:S03]  /*aa50*/  LOP3.LUT R3, R3, 0xff, RZ, 0xc0, !PT ;  /* 0x000000ff03037812 */ /* 0x000fc600078ec0ff */
[----:B------:R-:W-:Y:S02]  /*aa60*/  @!P0 PRMT R216, R18, 0x5410, RZ ;  /* 0x0000541012d88816 */ /* 0x000fe400000000ff */
[----:B------:R-:W2:Y:S04]  /*aa70*/  MUFU.EX2 R18, R195 ;  /* 0x000000c300127308 */ /* 0x000ea80000000800 */
[----:B------:R-:W3:Y:S01]  /*aa80*/  MUFU.EX2 R197, R197 ;  /* 0x000000c500c57308 */ /* 0x000ee20000000800 */
[----:B------:R-:W-:Y:S01]  /*aa90*/  ISETP.LE.U32.AND P0, PT, R3, UR12, PT ;  /* 0x0000000c03007c0c */ /* 0x000fe2000bf03070 */
[----:B-1----:R-:W-:Y:S01]  /*aaa0*/  FADD.FTZ R2, R198, R230 ;  /* 0x000000e6c6027221 */ /* 0x002fe20000010000 */
[----:B--2---:R-:W-:Y:S02]  /*aab0*/  F2FP.BF16.F32.PACK_AB R3, R193, R18 ;  /* 0x00000012c103723e */ /* 0x004fe400000010ff */
[C---:B---3--:R-:W-:Y:S01]  /*aac0*/  F2FP.BF16.F32.PACK_AB R223, R197.reuse, R198 ;  /* 0x000000c6c5df723e */ /* 0x048fe200000010ff */
[----:B------:R-:W-:-:S08]  /*aad0*/  FADD.FTZ R2, R197, R2 ;  /* 0x00000002c5027221 */ /* 0x000fd00000010000 */
[----:B------:R-:W-:Y:S02]  /*aae0*/  @!P0 HFMA2.BF16_V2 R16, -RZ.H0_H0, RZ.H0_H0, -R3.H0_H0 ;  /* 0x200000ffff108231 */ /* 0x000fe40000340903 */
[----:B------:R-:W-:Y:S01]  /*aaf0*/  FADD.FTZ R195, R222, R225 ;  /* 0x000000e1dec37221 */ /* 0x000fe20000010000 */
[----:B------:R-:W-:Y:S01]  /*ab00*/  PRMT R222, R223, 0x7632, R222 ;  /* 0x00007632dfde7816 */ /* 0x000fe200000000de */
[----:B------:R-:W-:Y:S02]  /*ab10*/  @!P6 HFMA2.BF16_V2 R17, -RZ.H0_H0, RZ.H0_H0, -R223.H0_H0 ;  /* 0x200000ffff11e231 */ /* 0x000fe400003409df */
[----:B------:R-:W-:Y:S01]  /*ab20*/  FADD.FTZ R2, R200, R2 ;  /* 0x00000002c8027221 */ /* 0x000fe20000010000 */
[----:B------:R-:W-:Y:S02]  /*ab30*/  PRMT R200, R3, 0x7610, R200 ;  /* 0x0000761003c87816 */ /* 0x000fe400000000c8 */
[----:B------:R-:W-:Y:S02]  /*ab40*/  @!P0 PRMT R200, R16, 0x5410, RZ ;  /* 0x0000541010c88816 */ /* 0x000fe400000000ff */
[----:B------:R-:W-:-:S02]  /*ab50*/  PRMT R16, R223, 0x5410, R222 ;  /* 0x00005410df107816 */ /* 0x000fc400000000de */
[----:B------:R-:W-:Y:S02]  /*ab60*/  @!P6 PRMT R223, R17, 0x5410, RZ ;  /* 0x0000541011dfe816 */ /* 0x000fe400000000ff */
[----:B------:R-:W-:-:S04]  /*ab70*/  PRMT R17, R234, 0x7771, RZ ;  /* 0x00007771ea117816 */ /* 0x000fc800000000ff */
[----:B------:R-:W-:Y:S01]  /*ab80*/  ISETP.GT.U32.AND P6, PT, R17, UR12, PT ;  /* 0x0000000c11007c0c */ /* 0x000fe2000bfc4070 */
[----:B------:R-:W-:Y:S01]  /*ab90*/  MUFU.EX2 R196, R196 ;  /* 0x000000c400c47308 */ /* 0x000fe20000000800 */
[----:B------:R-:W-:Y:S01]  /*aba0*/  FADD.FTZ R17, R199, R2 ;  /* 0x00000002c7117221 */ /* 0x000fe20000010000 */
[----:B------:R-:W-:Y:S02]  /*abb0*/  PRMT R2, R234, 0x7772, RZ ;  /* 0x00007772ea027816 */ /* 0x000fe400000000ff */
[----:B------:R-:W1:Y:S02]  /*abc0*/  MUFU.EX2 R189, R189 ;  /* 0x000000bd00bd7308 */ /* 0x000e640000000800 */
[----:B------:R-:W-:Y:S02]  /*abd0*/  ISETP.GT.U32.AND P0, PT, R2, UR12, PT ;  /* 0x0000000c02007c0c */ /* 0x000fe4000bf04070 */
[----:B------:R-:W-:-:S04]  /*abe0*/  PRMT R2, R238, 0x7771, RZ ;  /* 0x00007771ee027816 */ /* 0x000fc800000000ff */
[----:B------:R-:W-:Y:S01]  /*abf0*/  @P6 HFMA2.BF16_V2 R15, -RZ.H0_H0, RZ.H0_H0, -R3.H1_H1 ;  /* 0x200000ffff0f6231 */ /* 0x000fe20000360903 */
[----:B------:R-:W-:-:S04]  /*ac00*/  PRMT R199, R3, 0x7632, R199 ;  /* 0x0000763203c77816 */ /* 0x000fc800000000c7 */
[----:B------:R-:W-:Y:S02]  /*ac10*/  @P6 PRMT R199, R15, 0x5410, RZ ;  /* 0x000054100fc76816 */ /* 0x000fe400000000ff */
[----:B------:R-:W-:Y:S02]  /*ac20*/  ISETP.GT.U32.AND P6, PT, R2, UR12, PT ;  /* 0x0000000c02007c0c */ /* 0x000fe4000bfc4070 */
[----:B-1----:R-:W-:-:S05]  /*ac30*/  F2FP.BF16.F32.PACK_AB R2, R189, R196 ;  /* 0x000000c4bd02723e */ /* 0x002fca00000010ff */
[----:B------:R-:W-:Y:S01]  /*ac40*/  @P0 HFMA2.BF16_V2 R13, -RZ.H0_H0, RZ.H0_H0, -R2.H0_H0 ;  /* 0x200000ffff0d0231 */ /* 0x000fe20000340902 */
[----:B------:R-:W-:-:S04]  /*ac50*/  PRMT R198, R2, 0x7610, R198 ;  /* 0x0000761002c67816 */ /* 0x000fc800000000c6 */
[----:B------:R-:W-:Y:S02]  /*ac60*/  @P0 PRMT R198, R13, 0x5410, RZ ;  /* 0x000054100dc60816 */ /* 0x000fe400000000ff */
[----:B------:R-:W-:-:S04]  /*ac70*/  PRMT R13, R234, 0x7773, RZ ;  /* 0x00007773ea0d7816 */ /* 0x000fc800000000ff */
[----:B------:R-:W-:Y:S01]  /*ac80*/  ISETP.GT.U32.AND P0, PT, R13, UR12, PT ;  /* 0x0000000c0d007c0c */ /* 0x000fe2000bf04070 */
[----:B------:R-:W-:Y:S01]  /*ac90*/  USHF.L.U32 UR6, UR7, 0x3, URZ ;  /* 0x0000000307067899 */ /* 0x000fe200080006ff */
[----:B------:R-:W-:Y:S01]  /*aca0*/  PRMT R197, R2, 0x7632, R197 ;  /* 0x0000763202c57816 */ /* 0x000fe200000000c5 */
[----:B------:R-:W-:Y:S01]  /*acb0*/  @P6 HFMA2.BF16_V2 R12, -RZ.H0_H0, RZ.H0_H0, -R222.H0_H0 ;  /* 0x200000ffff0c6231 */ /* 0x000fe200003409de */
[----:B------:R1:W-:Y:S09]  /*acc0*/  STG.E.U16 desc[UR28][R182.64+-0x40], R192 ;  /* 0xffffc0c0b6007986 */ /* 0x0003f2000c10151c */
[----:B------:R-:W-:-:S05]  /*acd0*/  @P0 HFMA2.BF16_V2 R11, -RZ.H0_H0, RZ.H0_H0, -R2.H1_H1 ;  /* 0x200000ffff0b0231 */ /* 0x000fca0000360902 */
[----:B------:R-:W-:Y:S01]  /*ace0*/  @P0 PRMT R197, R11, 0x5410, RZ ;  /* 0x000054100bc50816 */ /* 0x000fe200000000ff */
[----:B------:R-:W-:Y:S01]  /*acf0*/  IMAD.U32 R11, RZ, RZ, UR6 ;  /* 0x00000006ff0b7e24 */ /* 0x000fe2000f8e00ff */
[----:B------:R-:W-:Y:S01]  /*ad00*/  @P6 PRMT R222, R12, 0x5410, RZ ;  /* 0x000054100cde6816 */ /* 0x000fe200000000ff */
[----:B------:R-:W-:Y:S02]  /*ad10*/  IMAD.U32 R12, RZ, RZ, UR7 ;  /* 0x00000007ff0c7e24 */ /* 0x000fe4000f8e00ff */
[----:B-1----:R-:W-:Y:S01]  /*ad20*/  FADD.FTZ R192, R18, R17 ;  /* 0x0000001112c07221 */ /* 0x002fe20000010000 */
[----:B------:R-:W-:-:S04]  /*ad30*/  IMAD.WIDE R18, R11, 0x2, R182 ;  /* 0x000000020b127825 */ /* 0x000fc800078e02b6 */
[----:B------:R-:W-:Y:S01]  /*ad40*/  FADD.FTZ R228, R227, R228 ;  /* 0x000000e4e3e47221 */ /* 0x000fe20000010000 */
[----:B------:R-:W-:Y:S01]  /*ad50*/  IMAD.U32 R230, RZ, RZ, UR7 ;  /* 0x00000007ffe67e24 */ /* 0x000fe2000f8e00ff */
[----:B------:R1:W-:Y:S01]  /*ad60*/  STG.E.U16 desc[UR28][R182.64+-0x3e], R194 ;  /* 0xffffc2c2b6007986 */ /* 0x0003e2000c10151c */
[----:B------:R-:W-:Y:S01]  /*ad70*/  IMAD.WIDE R12, R12, 0x70, R18 ;  /* 0x000000700c0c7825 */ /* 0x000fe200078e0212 */
[----:B------:R-:W-:-:S03]  /*ad80*/  PRMT R225, R8, 0x7632, R225 ;  /* 0x0000763208e17816 */ /* 0x000fc600000000e1 */
[----:B------:R-:W-:Y:S01]  /*ad90*/  FADD.FTZ R195, R221, R195 ;  /* 0x000000c3ddc37221 */ /* 0x000fe20000010000 */
[----:B------:R-:W2:Y:S01]  /*ada0*/  LDC R17, c[0x0][0x4f8] ;  /* 0x00013e00ff117b82 */ /* 0x000ea20000000800 */
[----:B------:R-:W-:-:S04]  /*adb0*/  IMAD.U32 R11, RZ, RZ, UR7 ;  /* 0x00000007ff0b7e24 */ /* 0x000fc8000f8e00ff */
[----:B------:R-:W-:-:S04]  /*adc0*/  IMAD.WIDE R18, R11, -0x70, R12 ;  /* 0xffffff900b127825 */ /* 0x000fc800078e020c */
[----:B------:R-:W-:-:S04]  /*add0*/  IMAD.WIDE R18, R11, 0x70, R18 ;  /* 0x000000700b127825 */ /* 0x000fc800078e0212 */
[----:B------:R-:W-:-:S04]  /*ade0*/  IMAD.WIDE R18, R11, -0x70, R18 ;  /* 0xffffff900b127825 */ /* 0x000fc800078e0212 */
[----:B------:R-:W-:-:S04]  /*adf0*/  IMAD.WIDE R18, R11, 0x70, R18 ;  /* 0x000000700b127825 */ /* 0x000fc800078e0212 */
[----:B------:R-:W-:Y:S01]  /*ae00*/  IMAD.WIDE R18, R11, -0x70, R18 ;  /* 0xffffff900b127825 */ /* 0x000fe200078e0212 */
[----:B------:R-:W-:-:S03]  /*ae10*/  PRMT R11, R238, 0x7772, RZ ;  /* 0x00007772ee0b7816 */ /* 0x000fc600000000ff */
[----:B------:R-:W-:Y:S01]  /*ae20*/  FADD.FTZ R224, R224, R228 ;  /* 0x000000e4e0e07221 */ /* 0x000fe20000010000 */
[----:B------:R-:W-:Y:S01]  /*ae30*/  ISETP.GT.U32.AND P6, PT, R11, UR12, PT ;  /* 0x0000000c0b007c0c */ /* 0x000fe2000bfc4070 */
[----:B------:R-:W-:-:S04]  /*ae40*/  IMAD.WIDE R230, R230, 0x70, R18 ;  /* 0x00000070e6e67825 */ /* 0x000fc800078e0212 */
[--C-:B-1----:R-:W-:Y:S01]  /*ae50*/  FADD.FTZ R194, R229, R224.reuse ;  /* 0x000000e0e5c27221 */ /* 0x102fe20000010000 */
[----:B------:R-:W-:Y:S01]  /*ae60*/  IMAD.U32 R228, RZ, RZ, UR7 ;  /* 0x00000007ffe47e24 */ /* 0x000fe2000f8e00ff */
[----:B------:R-:W-:-:S03]  /*ae70*/  PRMT R224, R8, 0x7610, R224 ;  /* 0x0000761008e07816 */ /* 0x000fc600000000e0 */
[----:B------:R-:W-:-:S04]  /*ae80*/  IMAD.WIDE R228, R228, -0x70, R230 ;  /* 0xffffff90e4e47825 */ /* 0x000fc800078e02e6 */
[----:B------:R-:W-:Y:S01]  /*ae90*/  @P6 HFMA2.BF16_V2 R10, -RZ.H0_H0, RZ.H0_H0, -R224.H0_H0 ;  /* 0x200000ffff0a6231 */ /* 0x000fe200003409e0 */
[----:B------:R1:W-:Y:S01]  /*aea0*/  STG.E.U16 desc[UR28][R228.64+-0x3e], R220 ;  /* 0xffffc2dce4007986 */ /* 0x0003e2000c10151c */
[----:B------:R-:W-:Y:S02]  /*aeb0*/  PRMT R15, R224, 0x5410, R225 ;  /* 0x00005410e00f7816 */ /* 0x000fe400000000e1 */
[----:B------:R-:W-:Y:S02]  /*aec0*/  PRMT R8, R232, 0x7773, RZ ;  /* 0x00007773e8087816 */ /* 0x000fe400000000ff */
[----:B------:R-:W-:Y:S02]  /*aed0*/  @P6 PRMT R224, R10, 0x5410, RZ ;  /* 0x000054100ae06816 */ /* 0x000fe400000000ff */
[----:B------:R-:W-:Y:S01]  /*aee0*/  PRMT R10, R232, 0x7772, RZ ;  /* 0x00007772e80a7816 */ /* 0x000fe200000000ff */
[----:B------:R-:W-:Y:S03]  /*aef0*/  STG.E.U16 desc[UR28][R228.64+-0x40], R167 ;  /* 0xffffc0a7e4007986 */ /* 0x000fe6000c10151c */
[----:B------:R-:W-:Y:S01]  /*af00*/  PRMT R10, R10, 0x5410, R8 ;  /* 0x000054100a0a7816 */ /* 0x000fe20000000008 */
[----:B------:R-:W-:Y:S01]  /*af10*/  STG.E.U16 desc[UR28][R230.64+-0x40], R233 ;  /* 0xffffc0e9e6007986 */ /* 0x000fe2000c10151c */
[----:B------:R-:W-:-:S03]  /*af20*/  PRMT R8, R236, 0x7773, RZ ;  /* 0x00007773ec087816 */ /* 0x000fc600000000ff */
[----:B------:R-:W-:Y:S01]  /*af30*/  STG.E.U16 desc[UR28][R230.64+-0x3e], R237 ;  /* 0xffffc2ede6007986 */ /* 0x000fe2000c10151c */
[----:B-1----:R-:W-:-:S04]  /*af40*/  IMAD.U32 R220, RZ, RZ, UR6 ;  /* 0x00000006ffdc7e24 */ /* 0x002fc8000f8e00ff */
[----:B------:R-:W-:-:S05]  /*af50*/  IMAD.WIDE R220, R220, 0x2, R12 ;  /* 0x00000002dcdc7825 */ /* 0x000fca00078e020c */
[----:B------:R1:W-:Y:S01]  /*af60*/  STG.E.U16 desc[UR28][R220.64+-0x40], R31 ;  /* 0xffffc01fdc007986 */ /* 0x0003e2000c10151c */
[----:B------:R-:W-:Y:S02]  /*af70*/  PRMT R11, R238, 0x7773, RZ ;  /* 0x00007773ee0b7816 */ /* 0x000fe400000000ff */
[----:B------:R-:W-:Y:S02]  /*af80*/  LOP3.LUT R12, R33, 0xff, RZ, 0xc0, !PT ;  /* 0x000000ff210c7812 */ /* 0x000fe400078ec0ff */
[----:B------:R-:W-:Y:S02]  /*af90*/  ISETP.GT.U32.AND P0, PT, R11, UR12, PT ;  /* 0x0000000c0b007c0c */ /* 0x000fe4000bf04070 */
[----:B------:R-:W-:Y:S02]  /*afa0*/  SHF.R.U32.HI R19, RZ, 0x18, R33 ;  /* 0x00000018ff137819 */ /* 0x000fe40000011621 */
[----:B-1----:R-:W-:-:S04]  /*afb0*/  PRMT R31, R236, 0x7772, RZ ;  /* 0x00007772ec1f7816 */ /* 0x002fc800000000ff */
[----:B------:R-:W-:Y:S02]  /*afc0*/  PRMT R31, R31, 0x5410, R8 ;  /* 0x000054101f1f7816 */ /* 0x000fe40000000008 */
[----:B------:R-:W-:-:S04]  /*afd0*/  LOP3.LUT R8, R33, 0xffff, RZ, 0xc0, !PT ;  /* 0x0000ffff21087812 */ /* 0x000fc800078ec0ff */
[----:B------:R-:W-:-:S04]  /*afe0*/  SHF.R.U32.HI R8, RZ, 0x8, R8 ;  /* 0x00000008ff087819 */ /* 0x000fc80000011608 */
[----:B------:R-:W-:Y:S02]  /*aff0*/  PRMT R8, R12, 0x5410, R8 ;  /* 0x000054100c087816 */ /* 0x000fe40000000008 */
[----:B------:R-:W-:-:S04]  /*b000*/  PRMT R12, R33, 0x7632, R12 ;  /* 0x00007632210c7816 */ /* 0x000fc8000000000c */
[----:B------:R-:W-:Y:S01]  /*b010*/  LOP3.LUT R12, R12, 0xff, RZ, 0xc0, !PT ;  /* 0x000000ff0c0c7812 */ /* 0x000fe200078ec0ff */
[----:B------:R-:W-:Y:S01]  /*b020*/  @P0 HFMA2.BF16_V2 R9, -RZ.H0_H0, RZ.H0_H0, -R225.H0_H0 ;  /* 0x200000ffff090231 */ /* 0x000fe200003409e1 */
[----:B------:R-:W-:Y:S02]  /*b030*/  PRMT R13, R238, 0x7773, RZ ;  /* 0x00007773ee0d7816 */ /* 0x000fe400000000ff */
[----:B------:R-:W-:Y:S02]  /*b040*/  PRMT R19, R12, 0x5410, R19 ;  /* 0x000054100c137816 */ /* 0x000fe40000000013 */
[----:B------:R-:W-:Y:S02]  /*b050*/  PRMT R12, R238, 0x7772, RZ ;  /* 0x00007772ee0c7816 */ /* 0x000fe400000000ff */
[----:B------:R-:W-:Y:S02]  /*b060*/  @P0 PRMT R225, R9, 0x5410, RZ ;  /* 0x0000541009e10816 */ /* 0x000fe400000000ff */
[----:B------:R-:W-:-:S02]  /*b070*/  PRMT R13, R12, 0x5410, R13 ;  /* 0x000054100c0d7816 */ /* 0x000fc4000000000d */
[C---:B------:R-:W-:Y:S01]  /*b080*/  LOP3.LUT R12, R14.reuse, 0xffff, RZ, 0xc0, !PT ;  /* 0x0000ffff0e0c7812 */ /* 0x040fe200078ec0ff */
[----:B------:R-:W-:Y:S01]  /*b090*/  IMAD.MOV.U32 R9, RZ, RZ, R232 ;  /* 0x000000ffff097224 */ /* 0x000fe200078e00e8 */
[----:B--2---:R-:W-:Y:S02]  /*b0a0*/  LOP3.LUT R33, R17, 0xff, RZ, 0xc0, !PT ;  /* 0x000000ff11217812 */ /* 0x004fe400078ec0ff */
[----:B------:R-:W-:Y:S02]  /*b0b0*/  SHF.R.U32.HI R12, RZ, 0x8, R12 ;  /* 0x00000008ff0c7819 */ /* 0x000fe4000001160c */
[----:B------:R-:W-:Y:S01]  /*b0c0*/  LOP3.LUT R20, R14, 0xff, RZ, 0xc0, !PT ;  /* 0x000000ff0e147812 */ /* 0x000fe200078ec0ff */
[----:B------:R-:W-:Y:S01]  /*b0d0*/  IMAD.MOV.U32 R18, RZ, RZ, R238 ;  /* 0x000000ffff127224 */ /* 0x000fe200078e00ee */
[----:B------:R-:W-:Y:S01]  /*b0e0*/  PRMT R11, R232, 0x7771, RZ ;  /* 0x00007771e80b7816 */ /* 0x000fe200000000ff */
[----:B------:R-:W-:Y:S01]  /*b0f0*/  IMAD R33, R33, 0x10000, R33 ;  /* 0x0001000021217824 */ /* 0x000fe200078e0221 */
[----:B------:R-:W-:-:S02]  /*b100*/  LOP3.LUT R9, R9, 0xff, RZ, 0xc0, !PT ;  /* 0x000000ff09097812 */ /* 0x000fc400078ec0ff */
[----:B------:R-:W-:Y:S02]  /*b110*/  PRMT R12, R20, 0x5410, R12 ;  /* 0x00005410140c7816 */ /* 0x000fe4000000000c */
[----:B------:R-:W-:Y:S02]  /*b120*/  PRMT R20, R14, 0x7632, R20 ;  /* 0x000076320e147816 */ /* 0x000fe40000000014 */
[----:B------:R-:W-:Y:S02]  /*b130*/  SHF.R.U32.HI R17, RZ, 0x18, R14 ;  /* 0x00000018ff117819 */ /* 0x000fe4000001160e */
[----:B------:R-:W-:Y:S02]  /*b140*/  PRMT R11, R9, 0x5410, R11 ;  /* 0x00005410090b7816 */ /* 0x000fe4000000000b */
[----:B------:R-:W-:Y:S01]  /*b150*/  LOP3.LUT R14, R18, 0xff, RZ, 0xc0, !PT ;  /* 0x000000ff120e7812 */ /* 0x000fe200078ec0ff */
[----:B------:R-:W-:Y:S01]  /*b160*/  ULEA UR5, UR26, UR4, 0x18 ;  /* 0x000000041a057291 */ /* 0x000fe2000f8ec0ff */
[----:B------:R-:W-:-:S02]  /*b170*/  LOP3.LUT R18, R10, 0xff00ff, RZ, 0xc0, !PT ;  /* 0x00ff00ff0a127812 */ /* 0x000fc400078ec0ff */
[----:B------:R-:W-:Y:S02]  /*b180*/  PRMT R9, R238, 0x7771, RZ ;  /* 0x00007771ee097816 */ /* 0x000fe400000000ff */
[----:B------:R-:W-:Y:S02]  /*b190*/  LOP3.LUT R20, R20, 0xff, RZ, 0xc0, !PT ;  /* 0x000000ff14147812 */ /* 0x000fe400078ec0ff */
[--C-:B------:R-:W-:Y:S02]  /*b1a0*/  HSET2.LE.AND R19, R19, R33.reuse, PT ;  /* 0x0000002113137233 */ /* 0x100fe40003803000 */
[----:B------:R-:W-:Y:S02]  /*b1b0*/  LOP3.LUT P0, RZ, R208, 0x2, RZ, 0xc0, !PT ;  /* 0x00000002d0ff7812 */ /* 0x000fe4000780c0ff */
[----:B------:R-:W-:Y:S02]  /*b1c0*/  HSET2.LE.AND R10, R11, R33, PT ;  /* 0x000000210b0a7233 */ /* 0x000fe40003803000 */
[----:B------:R-:W-:-:S02]  /*b1d0*/  PRMT R17, R20, 0x5410, R17 ;  /* 0x0000541014117816 */ /* 0x000fc40000000011 */
[----:B------:R-:W-:Y:S02]  /*b1e0*/  PRMT R14, R14, 0x5410, R9 ;  /* 0x000054100e0e7816 */ /* 0x000fe40000000009 */
[--C-:B------:R-:W-:Y:S02]  /*b1f0*/  HSET2.LE.AND R11, R18, R33.reuse, PT ;  /* 0x00000021120b7233 */ /* 0x100fe40003803000 */
[----:B------:R-:W-:Y:S02]  /*b200*/  LOP3.LUT R9, R34, R19, RZ, 0xc0, !PT ;  /* 0x0000001322097212 */ /* 0x000fe400078ec0ff */
[----:B------:R-:W-:Y:S02]  /*b210*/  HSET2.LE.AND R12, R12, R33, PT ;  /* 0x000000210c0c7233 */ /* 0x000fe40003803000 */
[----:B------:R-:W-:Y:S02]  /*b220*/  LOP3.LUT R18, R13, 0xff00ff, RZ, 0xc0, !PT ;  /* 0x00ff00ff0d127812 */ /* 0x000fe400078ec0ff */
[----:B------:R-:W-:-:S02]  /*b230*/  LEA R34, R175, UR5, 0x1 ;  /* 0x00000005af227c11 */ /* 0x000fc4000f8e08ff */
[----:B------:R-:W-:Y:S02]  /*b240*/  SEL R165, R165, 0xffffffe0, !P0 ;  /* 0xffffffe0a5a57807 */ /* 0x000fe40004000000 */
[--C-:B------:R-:W-:Y:S02]  /*b250*/  HSET2.LE.AND R13, R17, R33.reuse, PT ;  /* 0x00000021110d7233 */ /* 0x100fe40003803000 */
[----:B------:R-:W-:Y:S01]  /*b260*/  LOP3.LUT R12, R30, R12, RZ, 0xc0, !PT ;  /* 0x0000000c1e0c7212 */ /* 0x000fe200078ec0ff */
[----:B------:R-:W-:Y:S01]  /*b270*/  IMAD.IADD R30, R34, 0x1, R165 ;  /* 0x00000001221e7824 */ /* 0x000fe200078e02a5 */
[--C-:B------:R-:W-:Y:S02]  /*b280*/  HSET2.LE.AND R14, R14, R33.reuse, PT ;  /* 0x000000210e0e7233 */ /* 0x100fe40003803000 */
[----:B------:R-:W-:Y:S02]  /*b290*/  HSET2.LE.AND R8, R8, R33, PT ;  /* 0x0000002108087233 */ /* 0x000fe40003803000 */
[----:B------:R-:W-:-:S02]  /*b2a0*/  LOP3.LUT R10, R166, R10, RZ, 0xc0, !PT ;  /* 0x0000000aa60a7212 */ /* 0x000fc400078ec0ff */
[----:B------:R-:W-:Y:S01]  /*b2b0*/  LOP3.LUT R11, R164, R11, RZ, 0xc0, !PT ;  /* 0x0000000ba40b7212 */ /* 0x000fe200078ec0ff */
[----:B------:R-:W-:Y:S01]  /*b2c0*/  VIADD R227, R34, 0xa040 ;  /* 0x0000a04022e37836 */ /* 0x000fe20000000000 */
[----:B------:R-:W-:Y:S01]  /*b2d0*/  HSET2.LE.AND R17, R18, R33, PT ;  /* 0x0000002112117233 */ /* 0x000fe20003803000 */
[----:B------:R-:W-:Y:S01]  /*b2e0*/  LDSM.16.MT88.4 R20, [R34+0xa000] ;  /* 0x00a000002214783b */ /* 0x000fe20000004200 */
[----:B------:R-:W-:-:S03]  /*b2f0*/  LOP3.LUT R14, R16, R14, RZ, 0xc0, !PT ;  /* 0x0000000e100e7212 */ /* 0x000fc600078ec0ff */
[----:B------:R-:W-:Y:S02]  /*b300*/  LOP3.LUT R15, R15, R17, RZ, 0xc0, !PT ;  /* 0x000000110f0f7212 */ /* 0x000fe400078ec0ff */
[----:B------:R-:W1:Y:S01]  /*b310*/  LDSM.16.MT88.4 R16, [R30+0xa000] ;  /* 0x00a000001e10783b */ /* 0x000e620000004200 */
[----:B------:R-:W-:Y:S02]  /*b320*/  LOP3.LUT R8, R35, R8, RZ, 0xc0, !PT ;  /* 0x0000000823087212 */ /* 0x000fe400078ec0ff */
[----:B------:R-:W-:-:S05]  /*b330*/  LOP3.LUT R13, R235, R13, RZ, 0xc0, !PT ;  /* 0x0000000deb0d7212 */ /* 0x000fca00078ec0ff */
[-C--:B-1----:R-:W-:Y:S08]  /*b340*/  HMMA.16816.F32.BF16 R140, R8, R16.reuse, R140 ;  /* 0x00000010088c723c */ /* 0x082ff0000004188c */
[----:B------:R-:W-:Y:S01]  /*b350*/  HMMA.16816.F32.BF16 R156, R12, R16, R156 ;  /* 0x000000100c9c723c */ /* 0x000fe2000004189c */
[----:B------:R-:W-:-:S04]  /*b360*/  VIADD R16, R34, 0xa000 ;  /* 0x0000a00022107836 */ /* 0x000fc80000000000 */
[----:B------:R-:W-:-:S03]  /*b370*/  @P5 VIADD R227, R16, 0xffffffc0 ;  /* 0xffffffc010e35836 */ /* 0x000fc60000000000 */
[-C--:B------:R-:W-:Y:S08]  /*b380*/  HMMA.16816.F32.BF16 R160, R12, R18.reuse, R160 ;  /* 0x000000120ca0723c */ /* 0x080ff000000418a0 */
[----:B------:R-:W-:Y:S01]  /*b390*/  HMMA.16816.F32.BF16 R144, R8, R18, R144 ;  /* 0x000000120890723c */ /* 0x000fe20000041890 */
[----:B------:R-:W1:Y:S01]  /*b3a0*/  LDSM.16.MT88.4 R16, [R227] ;  /* 0x00000000e310783b */ /* 0x000e620000004200 */
[----:B------:R-:W-:-:S06]  /*b3b0*/  IMAD.IADD R232, R165, 0x1, R227 ;  /* 0x00000001a5e87824 */ /* 0x000fcc00078e02e3 */
[-C--:B-1----:R-:W-:Y:S08]  /*b3c0*/  HMMA.16816.F32.BF16 R36, R8, R16.reuse, R36 ;  /* 0x000000100824723c */ /* 0x082ff00000041824 */
[C---:B------:R-:W-:Y:S08]  /*b3d0*/  HMMA.16816.F32.BF16 R40, R12.reuse, R16, R40 ;  /* 0x000000100c28723c */ /* 0x040ff00000041828 */
[-C--:B------:R-:W-:Y:S08]  /*b3e0*/  HMMA.16816.F32.BF16 R44, R12, R18.reuse, R44 ;  /* 0x000000120c2c723c */ /* 0x080ff0000004182c */
[C---:B------:R-:W-:Y:S01]  /*b3f0*/  HMMA.16816.F32.BF16 R48, R8.reuse, R18, R48 ;  /* 0x000000120830723c */ /* 0x040fe20000041830 */
[----:B------:R-:W1:Y:S07]  /*b400*/  LDSM.16.MT88.4 R16, [R232] ;  /* 0x00000000e810783b */ /* 0x000e6e0000004200 */
        /* <DEDUP_REMOVED lines=20> */
[C---:B--2---:R-:W-:Y:S08]  /*b550*/  HMMA.16816.F32.BF16 R100, R8.reuse, R20, R100 ;  /* 0x000000140864723c */ /* 0x044ff00000041864 */
[----:B------:R-:W-:Y:S01]  /*b560*/  HMMA.16816.F32.BF16 R112, R8, R22, R112 ;  /* 0x000000160870723c */ /* 0x000fe20000041870 */
[----:B------:R-:W-:-:S07]  /*b570*/  IMAD.MOV.U32 R167, RZ, RZ, R236 ;  /* 0x000000ffffa77224 */ /* 0x000fce00078e00ec */
[----:B------:R-:W-:Y:S08]  /*b580*/  HMMA.16816.F32.BF16 R104, R12, R20, R104 ;  /* 0x000000140c68723c */ /* 0x000ff00000041868 */
[C---:B-1----:R-:W-:Y:S08]  /*b590*/  HMMA.16816.F32.BF16 R116, R8.reuse, R16, R116 ;  /* 0x000000100874723c */ /* 0x042ff00000041874 */
[----:B------:R-:W-:Y:S01]  /*b5a0*/  HMMA.16816.F32.BF16 R128, R8, R18, R128 ;  /* 0x000000120880723c */ /* 0x000fe20000041880 */
[----:B------:R-:W-:Y:S01]  /*b5b0*/  IMAD.MOV.U32 R8, RZ, RZ, R234 ;  /* 0x000000ffff087224 */ /* 0x000fe200078e00ea */
[----:B------:R-:W-:-:S04]  /*b5c0*/  PRMT R9, R234, 0x7771, RZ ;  /* 0x00007771ea097816 */ /* 0x000fc800000000ff */
[----:B------:R-:W-:Y:S02]  /*b5d0*/  LOP3.LUT R8, R8, 0xff, RZ, 0xc0, !PT ;  /* 0x000000ff08087812 */ /* 0x000fe400078ec0ff */
[----:B------:R-:W-:Y:S01]  /*b5e0*/  HMMA.16816.F32.BF16 R120, R12, R16, R120 ;  /* 0x000000100c78723c */ /* 0x000fe20000041878 */
[C---:B------:R-:W-:Y:S02]  /*b5f0*/  PRMT R10, R234.reuse, 0x7773, RZ ;  /* 0x00007773ea0a7816 */ /* 0x040fe400000000ff */
[----:B------:R-:W-:-:S05]  /*b600*/  PRMT R11, R234, 0x7772, RZ ;  /* 0x00007772ea0b7816 */ /* 0x000fca00000000ff */
[C---:B------:R-:W-:Y:S01]  /*b610*/  HMMA.16816.F32.BF16 R124, R12.reuse, R18, R124 ;  /* 0x000000120c7c723c */ /* 0x040fe2000004187c */
[----:B------:R-:W1:Y:S01]  /*b620*/  LDSM.16.MT88.4 R16, [R34+0xa800] ;  /* 0x00a800002210783b */ /* 0x000e620000004200 */
[----:B------:R-:W-:Y:S02]  /*b630*/  PRMT R9, R8, 0x5410, R9 ;  /* 0x0000541008097816 */ /* 0x000fe40000000009 */
[----:B------:R-:W-:Y:S02]  /*b640*/  LOP3.LUT R8, R27, 0xffff, RZ, 0xc0, !PT ;  /* 0x0000ffff1b087812 */ /* 0x000fe400078ec0ff */
[----:B------:R-:W-:Y:S02]  /*b650*/  PRMT R10, R11, 0x5410, R10 ;  /* 0x000054100b0a7816 */ /* 0x000fe4000000000a */
[----:B------:R-:W-:Y:S01]  /*b660*/  HMMA.16816.F32.BF16 R108, R12, R22, R108 ;  /* 0x000000160c6c723c */ /* 0x000fe2000004186c */
[----:B------:R-:W-:Y:S02]  /*b670*/  PRMT R13, R27, 0x7632, R13 ;  /* 0x000076321b0d7816 */ /* 0x000fe4000000000d */
[----:B------:R-:W-:-:S02]  /*b680*/  LOP3.LUT R12, R32, 0xffff, RZ, 0xc0, !PT ;  /* 0x0000ffff200c7812 */ /* 0x000fc400078ec0ff */
[----:B------:R-:W-:Y:S02]  /*b690*/  SHF.R.U32.HI R8, RZ, 0x8, R8 ;  /* 0x00000008ff087819 */ /* 0x000fe40000011608 */
[----:B------:R-:W-:Y:S02]  /*b6a0*/  LOP3.LUT R11, R27, 0xff, RZ, 0xc0, !PT ;  /* 0x000000ff1b0b7812 */ /* 0x000fe400078ec0ff */
[----:B------:R-:W-:Y:S02]  /*b6b0*/  LOP3.LUT R13, R13, 0xff, RZ, 0xc0, !PT ;  /* 0x000000ff0d0d7812 */ /* 0x000fe400078ec0ff */
[----:B------:R-:W-:Y:S02]  /*b6c0*/  SHF.R.U32.HI R12, RZ, 0x8, R12 ;  /* 0x00000008ff0c7819 */ /* 0x000fe4000001160c */
[----:B------:R-:W-:Y:S02]  /*b6d0*/  PRMT R8, R11, 0x5410, R8 ;  /* 0x000054100b087816 */ /* 0x000fe40000000008 */
[----:B------:R-:W-:-:S02]  /*b6e0*/  SHF.R.U32.HI R22, RZ, 0x18, R27 ;  /* 0x00000018ff167819 */ /* 0x000fc4000001161b */
[C---:B------:R-:W-:Y:S02]  /*b6f0*/  LOP3.LUT R21, R32.reuse, 0xff, RZ, 0xc0, !PT ;  /* 0x000000ff20157812 */ /* 0x040fe400078ec0ff */
[----:B------:R-:W-:Y:S02]  /*b700*/  PRMT R11, R32, 0x7632, R11 ;  /* 0x00007632200b7816 */ /* 0x000fe4000000000b */
[----:B------:R-:W-:Y:S02]  /*b710*/  PRMT R22, R13, 0x5410, R22 ;  /* 0x000054100d167816 */ /* 0x000fe40000000016 */
[----:B------:R-:W-:Y:S02]  /*b720*/  PRMT R21, R21, 0x5410, R12 ;  /* 0x0000541015157816 */ /* 0x000fe4000000000c */
[----:B------:R-:W-:Y:S01]  /*b730*/  PRMT R233, R236, 0x7771, RZ ;  /* 0x00007771ece97816 */ /* 0x000fe200000000ff */
[----:B------:R-:W2:Y:S01]  /*b740*/  LDSM.16.MT88.4 R12, [R34+0xb800] ;  /* 0x00b80000220c783b */ /* 0x000ea20000004200 */
[----:B------:R-:W-:-:S02]  /*b750*/  LOP3.LUT R167, R167, 0xff, RZ, 0xc0, !PT ;  /* 0x000000ffa7a77812 */ /* 0x000fc400078ec0ff */
[----:B------:R-:W-:Y:S02]  /*b760*/  SHF.R.U32.HI R20, RZ, 0x18, R32 ;  /* 0x00000018ff147819 */ /* 0x000fe40000011620 */
[----:B------:R-:W-:Y:S02]  /*b770*/  LOP3.LUT R11, R11, 0xff, RZ, 0xc0, !PT ;  /* 0x000000ff0b0b7812 */ /* 0x000fe400078ec0ff */
[----:B------:R-:W-:Y:S02]  /*b780*/  PRMT R233, R167, 0x5410, R233 ;  /* 0x00005410a7e97816 */ /* 0x000fe400000000e9 */
[----:B------:R-:W-:Y:S02]  /*b790*/  PRMT R20, R11, 0x5410, R20 ;  /* 0x000054100b147816 */ /* 0x000fe40000000014 */
[----:B------:R-:W-:Y:S02]  /*b7a0*/  LOP3.LUT R11, R31, 0xff00ff, RZ, 0xc0, !PT ;  /* 0x00ff00ff1f0b7812 */ /* 0x000fe400078ec0ff */
[----:B------:R-:W-:-:S02]  /*b7b0*/  LOP3.LUT R167, R10, 0xff00ff, RZ, 0xc0, !PT ;  /* 0x00ff00ff0aa77812 */ /* 0x000fc400078ec0ff */
[--C-:B------:R-:W-:Y:S02]  /*b7c0*/  HSET2.LE.AND R9, R9, R33.reuse, PT ;  /* 0x0000002109097233 */ /* 0x100fe40003803000 */
[--C-:B------:R-:W-:Y:S02]  /*b7d0*/  HSET2.LE.AND R10, R233, R33.reuse, PT ;  /* 0x00000021e90a7233 */ /* 0x100fe40003803000 */
[--C-:B------:R-:W-:Y:S02]  /*b7e0*/  HSET2.LE.AND R11, R11, R33.reuse, PT ;  /* 0x000000210b0b7233 */ /* 0x100fe40003803000 */
[--C-:B------:R-:W-:Y:S02]  /*b7f0*/  HSET2.LE.AND R167, R167, R33.reuse, PT ;  /* 0x00000021a7a77233 */ /* 0x100fe40003803000 */
[--C-:B------:R-:W-:Y:S02]  /*b800*/  HSET2.LE.AND R21, R21, R33.reuse, PT ;  /* 0x0000002115157233 */ /* 0x100fe40003803000 */
[----:B------:R-:W-:-:S02]  /*b810*/  HSET2.LE.AND R8, R8, R33, PT ;  /* 0x0000002108087233 */ /* 0x000fc40003803000 */
[--C-:B------:R-:W-:Y:S02]  /*b820*/  HSET2.LE.AND R20, R20, R33.reuse, PT ;  /* 0x0000002114147233 */ /* 0x100fe40003803000 */
[----:B------:R-:W-:Y:S02]  /*b830*/  HSET2.LE.AND R22, R22, R33, PT ;  /* 0x0000002116167233 */ /* 0x000fe40003803000 */
[----:B------:R-:W-:Y:S01]  /*b840*/  LOP3.LUT R166, R3, R9, RZ, 0xc0, !PT ;  /* 0x0000000903a67212 */ /* 0x000fe200078ec0ff */
[----:B------:R-:W-:Y:S01]  /*b850*/  LDSM.16.MT88.4 R32, [R30+0xa800] ;  /* 0x00a800001e20783b */ /* 0x000fe20000004200 */
[----:B------:R-:W-:Y:S02]  /*b860*/  LOP3.LUT R164, R24, R21, RZ, 0xc0, !PT ;  /* 0x0000001518a47212 */ /* 0x000fe400078ec0ff */
[----:B------:R-:W-:Y:S02]  /*b870*/  LOP3.LUT R165, R0, R20, RZ, 0xc0, !PT ;  /* 0x0000001400a57212 */ /* 0x000fe400078ec0ff */
[----:B------:R-:W-:-:S02]  /*b880*/  LOP3.LUT R8, R26, R8, RZ, 0xc0, !PT ;  /* 0x000000081a087212 */ /* 0x000fc400078ec0ff */
[----:B------:R-:W-:Y:S02]  /*b890*/  LOP3.LUT R9, R25, R22, RZ, 0xc0, !PT ;  /* 0x0000001619097212 */ /* 0x000fe400078ec0ff */
[----:B------:R-:W-:Y:S01]  /*b8a0*/  LOP3.LUT R10, R28, R10, RZ, 0xc0, !PT ;  /* 0x0000000a1c0a7212 */ /* 0x000fe200078ec0ff */
[----:B------:R-:W-:Y:S01]  /*b8b0*/  LDSM.16.MT88.4 R24, [R227+0x800] ;  /* 0x00080000e318783b */ /* 0x000fe20000004200 */
[----:B------:R-:W-:Y:S02]  /*b8c0*/  LOP3.LUT R11, R29, R11, RZ, 0xc0, !PT ;  /* 0x0000000b1d0b7212 */ /* 0x000fe400078ec0ff */
[----:B------:R-:W-:Y:S01]  /*b8d0*/  LOP3.LUT R167, R2, R167, RZ, 0xc0, !PT ;  /* 0x000000a702a77212 */ /* 0x000fe200078ec0ff */
[----:B------:R-:W-:Y:S04]  /*b8e0*/  LDSM.16.MT88.4 R28, [R30+0xb800] ;  /* 0x00b800001e1c783b */ /* 0x000fe80000004200 */
[-C--:B-1----:R-:W-:Y:S01]  /*b8f0*/  HMMA.16816.F32.BF16 R132, R8, R16.reuse, R132 ;  /* 0x000000100884723c */ /* 0x082fe20000041884 */
[----:B------:R-:W-:Y:S07]  /*b900*/  LDSM.16.MT88.4 R20, [R227+0x1800] ;  /* 0x00180000e314783b */ /* 0x000fee0000004200 */
        /* <DEDUP_REMOVED lines=9> */
[----:B------:R-:W-:-:S04]  /*b9a0*/  IMAD.U32 R0, RZ, RZ, UR7 ;  /* 0x00000007ff007e24 */ /* 0x000fc8000f8e00ff */
[C---:B------:R-:W-:Y:S01]  /*b9b0*/  IMAD.WIDE R2, R0.reuse, 0x70, R228 ;  /* 0x0000007000027825 */ /* 0x040fe200078e02e4 */
[----:B------:R-:W-:Y:S01]  /*b9c0*/  STG.E.U16 desc[UR28][R220.64+-0x3e], R226 ;  /* 0xffffc2e2dc007986 */ /* 0x000fe2000c10151c */
[-C--:B-1----:R-:W-:Y:S03]  /*b9d0*/  HMMA.16816.F32.BF16 R56, R164, R16.reuse, R56 ;  /* 0x00000010a438723c */ /* 0x082fe60000041838 */
[----:B------:R-:W-:Y:S04]  /*b9e0*/  STG.E.U16 desc[UR28][R182.64+-0x30], R169 ;  /* 0xffffd0a9b6007986 */ /* 0x000fe8000c10151c */
[----:B------:R-:W-:Y:S01]  /*b9f0*/  STG.E.U16 desc[UR28][R182.64+-0x2e], R168 ;  /* 0xffffd2a8b6007986 */ /* 0x000fe2000c10151c */
[----:B------:R-:W-:Y:S01]  /*ba00*/  HMMA.16816.F32.BF16 R52, R8, R16, R52 ;  /* 0x000000100834723c */ /* 0x000fe20000041834 */
[----:B------:R-:W-:-:S02]  /*ba10*/  IMAD.WIDE R16, R0, -0x70, R2 ;  /* 0xffffff9000107825 */ /* 0x000fc400078e0202 */
[----:B------:R-:W-:Y:S04]  /*ba20*/  STG.E.U16 desc[UR28][R228.64+-0x30], R171 ;  /* 0xffffd0abe4007986 */ /* 0x000fe8000c10151c */
[----:B------:R-:W-:Y:S04]  /*ba30*/  STG.E.U16 desc[UR28][R228.64+-0x2e], R170 ;  /* 0xffffd2aae4007986 */ /* 0x000fe8000c10151c */
[----:B------:R-:W-:Y:S04]  /*ba40*/  STG.E.U16 desc[UR28][R230.64+-0x30], R223 ;  /* 0xffffd0dfe6007986 */ /* 0x000fe8000c10151c */
[----:B------:R-:W-:Y:S04]  /*ba50*/  STG.E.U16 desc[UR28][R230.64+-0x2e], R222 ;  /* 0xffffd2dee6007986 */ /* 0x000fe8000c10151c */
[----:B------:R-:W-:Y:S04]  /*ba60*/  STG.E.U16 desc[UR28][R220.64+-0x30], R224 ;  /* 0xffffd0e0dc007986 */ /* 0x000fe8000c10151c */
[----:B------:R-:W-:Y:S01]  /*ba70*/  STG.E.U16 desc[UR28][R220.64+-0x2e], R225 ;  /* 0xffffd2e1dc007986 */ /* 0x000fe2000c10151c */
[----:B------:R-:W-:-:S03]  /*ba80*/  FADD.FTZ R188, R196, R188 ;  /* 0x000000bcc4bc7221 */ /* 0x000fc60000010000 */
[----:B------:R-:W-:Y:S04]  /*ba90*/  STG.E.U16 desc[UR28][R182.64+-0x20], R187 ;  /* 0xffffe0bbb6007986 */ /* 0x000fe8000c10151c */
[----:B------:R-:W-:Y:S04]  /*baa0*/  STG.E.U16 desc[UR28][R182.64+-0x1e], R186 ;  /* 0xffffe2bab6007986 */ /* 0x000fe8000c10151c */
[----:B------:R-:W-:Y:S04]  /*bab0*/  STG.E.U16 desc[UR28][R228.64+-0x20], R185 ;  /* 0xffffe0b9e4007986 */ /* 0x000fe8000c10151c */
[----:B------:R-:W-:Y:S01]  /*bac0*/  STG.E.U16 desc[UR28][R228.64+-0x1e], R184 ;  /* 0xffffe2b8e4007986 */ /* 0x000fe2000c10151c */
[----:B------:R-:W-:-:S03]  /*bad0*/  FADD.FTZ R242, R190, R194 ;  /* 0x000000c2bef27221 */ /* 0x000fc60000010000 */
[----:B------:R-:W-:Y:S04]  /*bae0*/  STG.E.U16 desc[UR28][R2.64+-0x20], R218 ;  /* 0xffffe0da02007986 */ /* 0x000fe8000c10151c */
[----:B------:R1:W-:Y:S01]  /*baf0*/  STG.E.U16 desc[UR28][R2.64+-0x1e], R219 ;  /* 0xffffe2db02007986 */ /* 0x0003e2000c10151c */
[----:B------:R-:W-:Y:S01]  /*bb00*/  FADD.FTZ R243, R193, R192 ;  /* 0x000000c0c1f37221 */ /* 0x000fe20000010000 */
[----:B------:R-:W-:Y:S02]  /*bb10*/  FADD.FTZ R244, R189, R188 ;  /* 0x000000bcbdf47221 */ /* 0x000fe40000010000 */
[----:B------:R-:W-:Y:S04]  /*bb20*/  STG.E.U16 desc[UR28][R220.64+-0x20], R217 ;  /* 0xffffe0d9dc007986 */ /* 0x000fe8000c10151c */
[----:B------:R-:W-:Y:S04]  /*bb30*/  STG.E.U16 desc[UR28][R220.64+-0x1e], R216 ;  /* 0xffffe2d8dc007986 */ /* 0x000fe8000c10151c */
[----:B------:R-:W-:Y:S04]  /*bb40*/  STG.E.U16 desc[UR28][R182.64+-0x10], R202 ;  /* 0xfffff0cab6007986 */ /* 0x000fe8000c10151c */
[----:B------:R-:W-:Y:S04]  /*bb50*/  STG.E.U16 desc[UR28][R182.64+-0xe], R201 ;  /* 0xfffff2c9b6007986 */ /* 0x000fe8000c10151c */
[----:B------:R-:W-:Y:S01]  /*bb60*/  STG.E.U16 desc[UR28][R16.64+-0x10], R215 ;  /* 0xfffff0d710007986 */ /* 0x000fe2000c10151c */
[----:B-1----:R-:W-:-:S04]  /*bb70*/  IMAD.WIDE R2, R0, 0x70, R16 ;  /* 0x0000007000027825 */ /* 0x002fc800078e0210 */
[----:B------:R-:W-:Y:S01]  /*bb80*/  FADD.FTZ R0, R191, R195 ;  /* 0x000000c3bf007221 */ /* 0x000fe20000010000 */
[----:B------:R-:W-:Y:S04]  /*bb90*/  STG.E.U16 desc[UR28][R16.64+-0xe], R203 ;  /* 0xfffff2cb10007986 */ /* 0x000fe8000c10151c */
[----:B------:R1:W-:Y:S04]  /*bba0*/  STL [R1+0x50], R0 ;  /* 0x0000500001007387 */ /* 0x0003e80000100800 */
[----:B------:R-:W-:Y:S01]  /*bbb0*/  STL [R1+0x4c], R242 ;  /* 0x00004cf201007387 */ /* 0x000fe20000100800 */
[C---:B------:R-:W-:Y:S03]  /*bbc0*/  HMMA.16816.F32.BF16 R140, R8.reuse, R32, R140 ;  /* 0x00000020088c723c */ /* 0x040fe6000004188c */
[----:B------:R-:W-:Y:S04]  /*bbd0*/  STG.E.U16 desc[UR28][R2.64+-0x10], R200 ;  /* 0xfffff0c802007986 */ /* 0x000fe8000c10151c */
[----:B------:R3:W-:Y:S01]  /*bbe0*/  STG.E.U16 desc[UR28][R2.64+-0xe], R199 ;  /* 0xfffff2c702007986 */ /* 0x0007e2000c10151c */
[C---:B------:R-:W-:Y:S03]  /*bbf0*/  HMMA.16816.F32.BF16 R144, R8.reuse, R34, R144 ;  /* 0x000000220890723c */ /* 0x040fe60000041890 */
[----:B------:R-:W-:Y:S04]  /*bc00*/  STL [R1+0x20], R243 ;  /* 0x000020f301007387 */ /* 0x000fe80000100800 */
[----:B------:R-:W-:Y:S01]  /*bc10*/  STG.E.U16 desc[UR28][R220.64+-0x10], R198 ;  /* 0xfffff0c6dc007986 */ /* 0x000fe2000c10151c */
[C---:B------:R-:W-:Y:S03]  /*bc20*/  HMMA.16816.F32.BF16 R84, R8.reuse, R28, R84 ;  /* 0x0000001c0854723c */ /* 0x040fe60000041854 */
[----:B------:R-:W-:Y:S05]  /*bc30*/  STL [R1+0x48], R244 ;  /* 0x000048f401007387 */ /* 0x000fea0000100800 */
[----:B------:R-:W-:Y:S01]  /*bc40*/  HMMA.16816.F32.BF16 R96, R8, R30, R96 ;  /* 0x0000001e0860723c */ /* 0x000fe20000041860 */
[----:B------:R-:W-:-:S07]  /*bc50*/  UISETP.GT.U32.AND UP0, UPT, UR27, UR19, UPT ;  /* 0x000000131b00728c */ /* 0x000fce000bf04070 */
[C---:B------:R-:W-:Y:S08]  /*bc60*/  HMMA.16816.F32.BF16 R36, R8.reuse, R24, R36 ;  /* 0x000000180824723c */ /* 0x040ff00000041824 */
[C---:B------:R-:W-:Y:S08]  /*bc70*/  HMMA.16816.F32.BF16 R48, R8.reuse, R26, R48 ;  /* 0x0000001a0830723c */ /* 0x040ff00000041830 */
[C---:B------:R-:W-:Y:S08]  /*bc80*/  HMMA.16816.F32.BF16 R100, R8.reuse, R20, R100 ;  /* 0x000000140864723c */ /* 0x040ff00000041864 */
[C---:B------:R-:W-:Y:S08]  /*bc90*/  HMMA.16816.F32.BF16 R112, R8.reuse, R22, R112 ;  /* 0x000000160870723c */ /* 0x040ff00000041870 */
[C---:B------:R-:W-:Y:S08]  /*bca0*/  HMMA.16816.F32.BF16 R64, R8.reuse, R18, R64 ;  /* 0x000000120840723c */ /* 0x040ff00000041840 */
[C---:B--2---:R-:W-:Y:S08]  /*bcb0*/  HMMA.16816.F32.BF16 R116, R8.reuse, R12, R116 ;  /* 0x0000000c0874723c */ /* 0x044ff00000041874 */
[----:B------:R-:W-:Y:S01]  /*bcc0*/  HMMA.16816.F32.BF16 R128, R8, R14, R128 ;  /* 0x0000000e0880723c */ /* 0x000fe20000041880 */
[----:B------:R2:W-:Y:S01]  /*bcd0*/  STG.E.U16 desc[UR28][R220.64+-0xe], R197 ;  /* 0xfffff2c5dc007986 */ /* 0x0005e2000c10151c */
[----:B-1----:R-:W-:-:S02]  /*bce0*/  IMAD.MOV.U32 R0, RZ, RZ, R211 ;  /* 0x000000ffff007224 */ /* 0x002fc400078e00d3 */
[----:B---3--:R-:W-:Y:S02]  /*bcf0*/  IMAD.MOV.U32 R2, RZ, RZ, R212 ;  /* 0x000000ffff027224 */ /* 0x008fe400078e00d4 */
[----:B------:R-:W-:Y:S02]  /*bd00*/  IMAD.MOV.U32 R3, RZ, RZ, R213 ;  /* 0x000000ffff037224 */ /* 0x000fe400078e00d5 */
[C---:B------:R-:W-:Y:S08]  /*bd10*/  HMMA.16816.F32.BF16 R156, R164.reuse, R32, R156 ;  /* 0x00000020a49c723c */ /* 0x040ff0000004189c */
[C---:B------:R-:W-:Y:S08]  /*bd20*/  HMMA.16816.F32.BF16 R160, R164.reuse, R34, R160 ;  /* 0x00000022a4a0723c */ /* 0x040ff000000418a0 */
[----:B------:R-:W-:Y:S01]  /*bd30*/  HMMA.16816.F32.BF16 R40, R164, R24, R40 ;  /* 0x00000018a428723c */ /* 0x000fe20000041828 */
[----:B--2---:R-:W-:-:S07]  /*bd40*/  IADD3 R197, P0, PT, R182, -0x80, RZ ;  /* 0xffffff80b6c57810 */ /* 0x004fce0007f1e0ff */
[----:B------:R-:W-:Y:S01]  /*bd50*/  HMMA.16816.F32.BF16 R44, R164, R26, R44 ;  /* 0x0000001aa42c723c */ /* 0x000fe2000004182c */
[----:B------:R-:W-:-:S07]  /*bd60*/  IADD3.X R196, PT, PT, R183, -0x1, RZ, P0, !PT ;  /* 0xffffffffb7c47810 */ /* 0x000fce00007fe4ff */
        /* <DEDUP_REMOVED lines=8> */
[----:B------:R-:W-:-:S03]  /*bdf0*/  NOP ;  /* 0x0000000000007918 */ /* 0x000fc60000000000 */
[----:B------:R-:W-:-:S15]  /*be00*/  BRA.U !UP0, `(.L_x_2538) ;  /* 0x000000d108787547 */ /* 0x000fde000b800000 */
[----:B------:R-:W-:Y:S01]  /*be10*/  UIADD3 UR6, UPT, UPT, UR23, -0x3, URZ ;  /* 0xfffffffd17067890 */ /* 0x000fe2000fffe0ff */
[----:B------:R-:W-:-:S04]  /*be20*/  DEPBAR.LE SB0, 0x0 ;  /* 0x000080000000791a */ /* 0x000fc80000000000 */
[----:B------:R-:W-:Y:S01]  /*be30*/  UIMAD.WIDE.U32 UR14, UR6, UR8, URZ ;  /* 0x00000008060e72a5 */ /* 0x000fe2000f8e00ff */
[----:B------:R-:W2:Y:S01]  /*be40*/  LDL R241, [R1+0x10] ;  /* 0x0000100001f17983 */ /* 0x000ea20000100800 */
[----:B------:R-:W-:Y:S01]  /*be50*/  LEA R200, R173, UR5, 0x1 ;  /* 0x00000005adc87c11 */ /* 0x000fe2000f8e08ff */
[----:B------:R-:W-:Y:S01]  /*be60*/  UIADD3 UR27, UPT, UPT, UR23, -0x3, URZ ;  /* 0xfffffffd171b7890 */ /* 0x000fe2000fffe0ff */
[----:B------:R-:W-:Y:S01]  /*be70*/  IMAD.U32 R238, RZ, RZ, UR35 ;  /* 0x00000023ffee7e24 */ /* 0x000fe2000f8e00ff */
[----:B------:R-:W-:Y:S01]  /*be80*/  USHF.L.U32 UR7, UR14, 0x5, URZ ;  /* 0x000000050e077899 */ /* 0x000fe200080006ff */
[----:B------:R-:W-:Y:S01]  /*be90*/  IMAD.U32 R0, RZ, RZ, UR14 ;  /* 0x0000000eff007e24 */ /* 0x000fe2000f8e00ff */
[----:B------:R-:W-:Y:S01]  /*bea0*/  UIMAD UR6, UR6, UR9, UR15 ;  /* 0x00000009060672a4 */ /* 0x000fe2000f8e020f */
[----:B------:R-:W-:Y:S01]  /*beb0*/  IMAD.U32 R2, RZ, RZ, UR14 ;  /* 0x0000000eff027e24 */ /* 0x000fe2000f8e00ff */
[----:B------:R-:W-:Y:S02]  /*bec0*/  ULEA UR7, UP0, UR8, UR7, 0x4 ;  /* 0x0000000708077291 */ /* 0x000fe4000f8020ff */
[----:B------:R-:W-:Y:S01]  /*bed0*/  USHF.L.U64.HI UR4, UR14, 0x5, UR6 ;  /* 0x000000050e047899 */ /* 0x000fe20008010206 */
[----:B------:R-:W-:Y:S01]  /*bee0*/  BAR.SYNC.DEFER_BLOCKING 0x0 ;  /* 0x0000000000007b1d */ /* 0x000fe20000010000 */
[----:B------:R-:W-:Y:S01]  /*bef0*/  LEA R8, P0, R0, R248, 0x6 ;  /* 0x000000f800087211 */ /* 0x000fe200078030ff */
[----:B------:R-:W-:Y:S01]  /*bf00*/  IMAD.U32 R0, RZ, RZ, UR6 ;  /* 0x00000006ff007e24 */ /* 0x000fe2000f8e00ff */
[----:B------:R-:W-:Y:S01]  /*bf10*/  ULEA.HI.X UR4, UR8, UR4, UR9, 0x4, UP0 ;  /* 0x0000000408047291 */ /* 0x000fe200080f2409 */
[----:B------:R-:W-:Y:S01]  /*bf20*/  IMAD.U32 R3, RZ, RZ, UR7 ;  /* 0x00000007ff037e24 */ /* 0x000fe2000f8e00ff */
[----:B------:R-:W-:-:S02]  /*bf30*/  UISETP.GT.U32.AND UP0, UPT, UR27, UR19, UPT ;  /* 0x000000131b00728c */ /* 0x000fc4000bf04070 */
[----:B------:R-:W-:Y:S01]  /*bf40*/  LEA.HI.X R9, R2, R247, R0, 0x6, P0 ;  /* 0x000000f702097211 */ /* 0x000fe200000f3400 */
[----:B------:R-:W-:Y:S01]  /*bf50*/  UIADD3 UR22, UPT, UPT, UR34, -0x61c88647, URZ ;  /* 0x9e3779b922167890 */ /* 0x000fe2000fffe0ff */
[----:B------:R-:W-:Y:S01]  /*bf60*/  IMAD.U32 R0, RZ, RZ, UR4 ;  /* 0x00000004ff007e24 */ /* 0x000fe2000f8e00ff */
[----:B------:R-:W-:-:S04]  /*bf70*/  LEA R2, P0, R3, R248, 0x1 ;  /* 0x000000f803027211 */ /* 0x000fc800078008ff */
[----:B------:R-:W-:Y:S01]  /*bf80*/  LEA.HI.X R3, R3, R247, R0, 0x1, P0 ;  /* 0x000000f703037211 */ /* 0x000fe200000f0c00 */
        /* <DEDUP_REMOVED lines=23> */
[----:B------:R-:W4:Y:S04]  /*c100*/  LDSM.16.M88.4 R192, [R200] ;  /* 0x00000000c8c0783b */ /* 0x000f280000000200 */
[----:B------:R-:W4:Y:S04]  /*c110*/  LDSM.16.M88.4 R196, [R6+0x8800] ;  /* 0x0088000006c4783b */ /* 0x000f280000000200 */
[----:B------:R-:W-:Y:S01]  /*c120*/  LDSM.16.M88.4 R188, [R0+0x2000] ;  /* 0x0020000000bc783b */ /* 0x000fe20000000200 */
[----:B---3--:R-:W-:-:S03]  /*c130*/  IMAD.IADD R2, R6, 0x1, R174 ;  /* 0x0000000106027824 */ /* 0x008fc600078e02ae */
[----:B------:R-:W-:Y:S04]  /*c140*/  LDSM.16.M88.4 R164, [R0] ;  /* 0x0000000000a4783b */ /* 0x000fe80000000200 */
[----:B------:R-:W3:Y:S04]  /*c150*/  LDSM.16.M88.4 R184, [R2+0x8000] ;  /* 0x0080000002b8783b */ /* 0x000ee80000000200 */
[----:B------:R-:W3:Y:S04]  /*c160*/  LDSM.16.M88.4 R168, [R2+0x8800] ;  /* 0x0088000002a8783b */ /* 0x000ee80000000200 */
[----:B------:R-:W0:Y:S01]  /*c170*/  LDGDEPBAR ;  /* 0x00000000000079af */ /* 0x000e220000000000 */
[C---:B-1----:R-:W-:Y:S08]  /*c180*/  HMMA.16816.F32.BF16 R28, R8.reuse, R20, RZ ;  /* 0x00000014081c723c */ /* 0x042ff000000418ff */
[----:B------:R-:W-:Y:S08]  /*c190*/  HMMA.16816.F32.BF16 R24, R8, R22, RZ ;  /* 0x000000160818723c */ /* 0x000ff000000418ff */
        /* <DEDUP_REMOVED lines=8> */
[C---:B---3--:R-:W-:Y:S08]  /*c220*/  HMMA.16816.F32.BF16 R28, R188.reuse, R184, R28 ;  /* 0x000000b8bc1c723c */ /* 0x048ff0000004181c */
        /* <DEDUP_REMOVED lines=9> */
[----:B------:R-:W3:Y:S04]  /*c2c0*/  LDSM.16.M88.4 R168, [R172+0x8800] ;  /* 0x00880000aca8783b */ /* 0x000ee80000000200 */
[----:B------:R-:W4:Y:S03]  /*c2d0*/  LDSM.16.M88.4 R164, [R196] ;  /* 0x00000000c4a4783b */ /* 0x000f260000000200 */
[C---:B-1----:R-:W-:Y:S08]  /*c2e0*/  HMMA.16816.F32.BF16 R28, R188.reuse, R184, R28 ;  /* 0x000000b8bc1c723c */ /* 0x042ff0000004181c */
[C---:B---3--:R-:W-:Y:S08]  /*c2f0*/  HMMA.16816.F32.BF16 R12, R188.reuse, R168, R12 ;  /* 0x000000a8bc0c723c */ /* 0x048ff0000004180c */
        /* <DEDUP_REMOVED lines=8> */
[----:B------:R-:W3:Y:S04]  /*c380*/  LDSM.16.M88.4 R168, [R7+0x8800] ;  /* 0x0088000007a8783b */ /* 0x000ee80000000200 */
[----:B------:R-:W4:Y:S03]  /*c390*/  LDSM.16.M88.4 R164, [R3] ;  /* 0x0000000003a4783b */ /* 0x000f260000000200 */
[C---:B-1----:R-:W-:Y:S08]  /*c3a0*/  HMMA.16816.F32.BF16 R28, R188.reuse, R184, R28 ;  /* 0x000000b8bc1c723c */ /* 0x042ff0000004181c */
        /* <DEDUP_REMOVED lines=10> */
[----:B------:R-:W4:Y:S04]  /*c450*/  LDSM.16.M88.4 R164, [R200+0x4000] ;  /* 0x00400000c8a4783b */ /* 0x000f280000000200 */
[----:B------:R-:W-:Y:S01]  /*c460*/  LDSM.16.M88.4 R200, [R172+0x9800] ;  /* 0x00980000acc8783b */ /* 0x000fe20000000200 */
        /* <DEDUP_REMOVED lines=11> */
[----:B------:R4:W2:Y:S07]  /*c520*/  LDSM.16.M88.4 R164, [R2+0x9000] ;  /* 0x0090000002a4783b */ /* 0x0008ae0000000200 */
[----:B-1----:R-:W-:Y:S01]  /*c530*/  HMMA.16816.F32.BF16 R16, R184, R188, R16 ;  /* 0x000000bcb810723c */ /* 0x002fe20000041810 */
[----:B----4-:R-:W-:-:S07]  /*c540*/  VIADD R2, R204, 0xffffffb8 ;  /* 0xffffffb8cc027836 */ /* 0x010fce0000000000 */
[----:B------:R-:W-:Y:S08]  /*c550*/  HMMA.16816.F32.BF16 R192, R184, R190, R192 ;  /* 0x000000beb8c0723c */ /* 0x000ff000000418c0 */
[C---:B---3--:R-:W-:Y:S08]  /*c560*/  HMMA.16816.F32.BF16 R12, R168.reuse, R188, R12 ;  /* 0x000000bca80c723c */ /* 0x048ff0000004180c */
[C---:B--2---:R-:W-:Y:S08]  /*c570*/  HMMA.16816.F32.BF16 R28, R168.reuse, R164, R28 ;  /* 0x000000a4a81c723c */ /* 0x044ff0000004181c */
[C---:B------:R-:W-:Y:S08]  /*c580*/  HMMA.16816.F32.BF16 R24, R168.reuse, R166, R24 ;  /* 0x000000a6a818723c */ /* 0x040ff00000041818 */
[----:B------:R-:W-:Y:S01]  /*c590*/  HMMA.16816.F32.BF16 R8, R168, R190, R8 ;  /* 0x000000bea808723c */ /* 0x000fe20000041808 */
[----:B------:R-:W1:Y:S04]  /*c5a0*/  LDSM.16.M88.4 R168, [R196+0x6000] ;  /* 0x00600000c4a8783b */ /* 0x000e680000000200 */
[----:B------:R-:W-:Y:S03]  /*c5b0*/  LDSM.16.M88.4 R196, [R196+0x4000] ;  /* 0x00400000c4c4783b */ /* 0x000fe60000000200 */
[C---:B------:R-:W-:Y:S01]  /*c5c0*/  HMMA.16816.F32.BF16 R32, R184.reuse, R164, R32 ;  /* 0x000000a4b820723c */ /* 0x040fe20000041820 */
[----:B------:R-:W-:Y:S07]  /*c5d0*/  LDSM.16.M88.4 R188, [R3+0x4000] ;  /* 0x0040000003bc783b */ /* 0x000fee0000000200 */
[----:B------:R-:W-:Y:S01]  /*c5e0*/  HMMA.16816.F32.BF16 R20, R184, R166, R20 ;  /* 0x000000a6b814723c */ /* 0x000fe20000041814 */
[----:B------:R-:W2:Y:S04]  /*c5f0*/  LDSM.16.M88.4 R164, [R172+0x9000] ;  /* 0x00900000aca4783b */ /* 0x000ea80000000200 */
[----:B------:R3:W-:Y:S03]  /*c600*/  LDSM.16.M88.4 R184, [R3+0x6000] ;  /* 0x0060000003b8783b */ /* 0x0007e60000000200 */
[----:B-1----:R-:W-:Y:S01]  /*c610*/  HMMA.16816.F32.BF16 R12, R168, R200, R12 ;  /* 0x000000c8a80c723c */ /* 0x002fe2000004180c */
[----:B---3--:R-:W-:-:S07]  /*c620*/  VIADD R3, R246, 0x8 ;  /* 0x00000008f6037836 */ /* 0x008fce0000000000 */
[C---:B------:R-:W-:Y:S08]  /*c630*/  HMMA.16816.F32.BF16 R8, R168.reuse, R202, R8 ;  /* 0x000000caa808723c */ /* 0x040ff00000041808 */
[C---:B--2---:R-:W-:Y:S08]  /*c640*/  HMMA.16816.F32.BF16 R28, R168.reuse, R164, R28 ;  /* 0x000000a4a81c723c */ /* 0x044ff0000004181c */
[----:B------:R-:W-:Y:S01]  /*c650*/  HMMA.16816.F32.BF16 R24, R168, R166, R24 ;  /* 0x000000a6a818723c */ /* 0x000fe20000041818 */
[----:B------:R-:W1:Y:S07]  /*c660*/  LDSM.16.M88.4 R168, [R7+0x9000] ;  /* 0x0090000007a8783b */ /* 0x000e6e0000000200 */
[C---:B------:R-:W-:Y:S08]  /*c670*/  HMMA.16816.F32.BF16 R32, R196.reuse, R164, R32 ;  /* 0x000000a4c420723c */ /* 0x040ff00000041820 */
[----:B------:R-:W-:Y:S01]  /*c680*/  HMMA.16816.F32.BF16 R20, R196, R166, R20 ;  /* 0x000000a6c414723c */ /* 0x000fe20000041814 */
[----:B------:R-:W2:Y:S01]  /*c690*/  LDSM.16.M88.4 R164, [R7+0x9800] ;  /* 0x0098000007a4783b */ /* 0x000ea20000000200 */
[----:B------:R-:W-:-:S06]  /*c6a0*/  DEPBAR.LE SB0, 0x0 ;  /* 0x000080000000791a */ /* 0x000fcc0000000000 */
[C---:B------:R-:W-:Y:S08]  /*c6b0*/  HMMA.16816.F32.BF16 R192, R196.reuse, R202, R192 ;  /* 0x000000cac4c0723c */ /* 0x040ff000000418c0 */
[----:B------:R-:W-:Y:S08]  /*c6c0*/  HMMA.16816.F32.BF16 R16, R196, R200, R16 ;  /* 0x000000c8c410723c */ /* 0x000ff00000041810 */
[C---:B-1----:R-:W-:Y:S08]  /*c6d0*/  HMMA.16816.F32.BF16 R32, R188.reuse, R168, R32 ;  /* 0x000000a8bc20723c */ /* 0x042ff00000041820 */
[----:B------:R-:W-:Y:S08]  /*c6e0*/  HMMA.16816.F32.BF16 R20, R188, R170, R20 ;  /* 0x000000aabc14723c */ /* 0x000ff00000041814 */
[----:B------:R-:W-:Y:S01]  /*c6f0*/  HMMA.16816.F32.BF16 R28, R184, R168, R28 ;  /* 0x000000a8b81c723c */ /* 0x000fe2000004181c */
[----:B------:R-:W-:Y:S01]  /*c700*/  VIADD R168, R204, 0xffffffa0 ;  /* 0xffffffa0cca87836 */ /* 0x000fe20000000000 */
[----:B------:R-:W-:Y:S04]  /*c710*/  BAR.SYNC.DEFER_BLOCKING 0x0 ;  /* 0x0000000000007b1d */ /* 0x000fe80000010000 */
[----:B------:R-:W-:-:S02]  /*c720*/  ISETP.GT.AND P6, PT, R3, R168, PT ;  /* 0x000000a80300720c */ /* 0x000fc40003fc4270 */
[----:B--2---:R-:W-:Y:S02]  /*c730*/  HMMA.16816.F32.BF16 R8, R184, R166, R8 ;  /* 0x000000a6b808723c */ /* 0x004fe40000041808 */
[----:B------:R-:W-:Y:S01]  /*c740*/  FSEL R0, R34, -INF , !P6 ;  /* 0xff80000022007808 */ /* 0x000fe20007000000 */
[----:B------:R-:W-:-:S05]  /*c750*/  VIADD R34, R204, 0xffffffb1 ;  /* 0xffffffb1cc227836 */ /* 0x000fca0000000000 */
[----:B------:R-:W-:Y:S01]  /*c760*/  HMMA.16816.F32.BF16 R192, R188, R166, R192 ;  /* 0x000000a6bcc0723c */ /* 0x000fe200000418c0 */
[C---:B------:R-:W-:Y:S02]  /*c770*/  VIADD R167, R204.reuse, 0xffffffa1 ;  /* 0xffffffa1cca77836 */ /* 0x040fe40000000000 */
[----:B------:R-:W-:-:S03]  /*c780*/  VIADD R166, R204, 0xffffffa8 ;  /* 0xffffffa8cca67836 */ /* 0x000fc60000000000 */
[C---:B------:R-:W-:Y:S02]  /*c790*/  ISETP.GT.AND P0, PT, R3.reuse, R167, PT ;  /* 0x000000a70300720c */ /* 0x040fe40003f04270 */
[-C--:B------:R-:W-:Y:S01]  /*c7a0*/  HMMA.16816.F32.BF16 R16, R188, R164.reuse, R16 ;  /* 0x000000a4bc10723c */ /* 0x080fe20000041810 */
[----:B------:R-:W-:Y:S02]  /*c7b0*/  ISETP.GT.AND P6, PT, R3, R166, PT ;  /* 0x000000a60300720c */ /* 0x000fe40003fc4270 */
[----:B------:R-:W-:Y:S02]  /*c7c0*/  FSEL R35, R35, -INF , !P0 ;  /* 0xff80000023237808 */ /* 0x000fe40004000000 */
[----:B------:R-:W-:Y:S01]  /*c7d0*/  FSEL R226, R22, -INF , !P6 ;  /* 0xff80000016e27808 */ /* 0x000fe20007000000 */
[C---:B------:R-:W-:Y:S02]  /*c7e0*/  VIADD R22, R204.reuse, 0xffffffb9 ;  /* 0xffffffb9cc167836 */ /* 0x040fe40000000000 */
[----:B------:R-:W-:Y:S01]  /*c7f0*/  HMMA.16816.F32.BF16 R12, R184, R164, R12 ;  /* 0x000000a4b80c723c */ /* 0x000fe2000004180c */
[----:B------:R-:W-:-:S02]  /*c800*/  VIADD R165, R204, 0xffffffa9 ;  /* 0xffffffa9cca57836 */ /* 0x000fc40000000000 */
[----:B------:R-:W-:-:S03]  /*c810*/  VIADD R164, R204, 0xffffffb0 ;  /* 0xffffffb0cca47836 */ /* 0x000fc60000000000 */
[C---:B------:R-:W-:Y:S02]  /*c820*/  ISETP.GT.AND P0, PT, R3.reuse, R165, PT ;  /* 0x000000a50300720c */ /* 0x040fe40003f04270 */
[----:B------:R-:W-:Y:S01]  /*c830*/  ISETP.GT.AND P6, PT, R3, R164, PT ;  /* 0x000000a40300720c */ /* 0x000fe20003fc4270 */
[----:B------:R-:W-:Y:S01]  /*c840*/  HMMA.16816.F32.BF16 R24, R184, R170, R24 ;  /* 0x000000aab818723c */ /* 0x000fe20000041818 */
[----:B------:R-:W-:Y:S02]  /*c850*/  FSEL R23, R23, -INF , !P0 ;  /* 0xff80000017177808 */ /* 0x000fe40004000000 */
[----:B------:R-:W-:Y:S02]  /*c860*/  ISETP.GT.AND P0, PT, R3, R34, PT ;  /* 0x000000220300720c */ /* 0x000fe40003f04270 */
[----:B------:R-:W-:Y:S02]  /*c870*/  FSEL R235, R18, -INF , !P6 ;  /* 0xff80000012eb7808 */ /* 0x000fe40007000000 */
[----:B------:R-:W-:-:S02]  /*c880*/  FSEL R219, R19, -INF , !P0 ;  /* 0xff80000013db7808 */ /* 0x000fc40004000000 */
[C---:B------:R-:W-:Y:S02]  /*c890*/  ISETP.GT.AND P6, PT, R3.reuse, R2, PT ;  /* 0x000000020300720c */ /* 0x040fe40003fc4270 */
[----:B------:R-:W-:Y:S01]  /*c8a0*/  ISETP.GT.AND P0, PT, R3, R22, PT ;  /* 0x000000160300720c */ /* 0x000fe20003f04270 */
[----:B------:R-:W-:Y:S01]  /*c8b0*/  VIADD R3, R246, 0x40 ;  /* 0x00000040f6037836 */ /* 0x000fe20000000000 */
[----:B------:R-:W-:Y:S02]  /*c8c0*/  FSEL R194, R194, -INF , !P6 ;  /* 0xff800000c2c27808 */ /* 0x000fe40007000000 */
[----:B------:R-:W-:Y:S02]  /*c8d0*/  FSEL R185, R195, -INF , !P0 ;  /* 0xff800000c3b97808 */ /* 0x000fe40004000000 */
[C---:B------:R-:W-:Y:S02]  /*c8e0*/  ISETP.GT.AND P6, PT, R3.reuse, R168, PT ;  /* 0x000000a80300720c */ /* 0x040fe40003fc4270 */
[----:B------:R-:W-:-:S02]  /*c8f0*/  ISETP.GT.AND P0, PT, R3, R167, PT ;  /* 0x000000a70300720c */ /* 0x000fc40003f04270 */
[----:B------:R-:W-:Y:S02]  /*c900*/  FSEL R28, R28, -INF , !P6 ;  /* 0xff8000001c1c7808 */ /* 0x000fe40007000000 */
        /* <DEDUP_REMOVED lines=10> */
[----:B------:R-:W-:Y:S01]  /*c9b0*/  ISETP.GT.AND P0, PT, R3, R22, PT ;  /* 0x000000160300720c */ /* 0x000fe20003f04270 */
[----:B------:R-:W-:Y:S01]  /*c9c0*/  VIADD R3, R246, 0x48 ;  /* 0x00000048f6037836 */ /* 0x000fe20000000000 */
        /* <DEDUP_REMOVED lines=12> */
[----:B------:R-:W-:-:S02]  /*ca90*/  FSEL R30, R30, -INF , !P6 ;  /* 0xff8000001e1e7808 */ /* 0x000fc40007000000 */
[----:B------:R-:W-:Y:S02]  /*caa0*/  ISETP.GT.AND P6, PT, R246, R167, PT ;  /* 0x000000a7f600720c */ /* 0x000fe40003fc4270 */
        /* <DEDUP_REMOVED lines=22> */
[----:B------:R-:W-:-:S02]  /*cc10*/  ISETP.GE.AND P0, PT, R166, R206, PT ;  /* 0x000000cea600720c */ /* 0x000fc40003f06270 */
        /* <DEDUP_REMOVED lines=49> */
[----:B------:R-:W-:Y:S01]  /*cf30*/  FSEL R187, R193, -INF , !P0 ;  /* 0xff800000c1bb7808 */ /* 0x000fe20004000000 */
[----:B------:R-:W-:Y:S10]  /*cf40*/  BRA.U !UP0, `(.L_x_2540) ;  /* 0x0000000108a07547 */ /* 0x000ff4000b800000 */
[----:B------:R-:W-:-:S04]  /*cf50*/  UIADD3 UR5, UPT, UPT, UR23, -0x4, URZ ;  /* 0xfffffffc17057890 */ /* 0x000fc8000fffe0ff */
[----:B------:R-:W-:-:S04]  /*cf60*/  UIMAD.WIDE.U32 UR6, UR5, UR10, URZ ;  /* 0x0000000a050672a5 */ /* 0x000fc8000f8e00ff */
[----:B------:R-:W-:Y:S02]  /*cf70*/  USHF.L.U32 UR4, UR6, 0x5, URZ ;  /* 0x0000000506047899 */ /* 0x000fe400080006ff */
[----:B------:R-:W-:-:S04]  /*cf80*/  UIMAD UR5, UR5, UR11, UR7 ;  /* 0x0000000b050572a4 */ /* 0x000fc8000f8e0207 */
[----:B------:R-:W-:Y:S01]  /*cf90*/  USHF.L.U64.HI UR5, UR6, 0x5, UR5 ;  /* 0x0000000506057899 */ /* 0x000fe20008010205 */
[----:B------:R-:W-:Y:S01]  /*cfa0*/  IMAD.U32 R2, RZ, RZ, UR4 ;  /* 0x00000004ff027e24 */ /* 0x000fe2000f8e00ff */
[----:B------:R-:W-:Y:S01]  /*cfb0*/  ULEA UR6, UP0, UR10, UR4, 0x4 ;  /* 0x000000040a067291 */ /* 0x000fe2000f8020ff */
[----:B------:R-:W-:-:S03]  /*cfc0*/  IMAD.U32 R15, RZ, RZ, UR4 ;  /* 0x00000004ff0f7e24 */ /* 0x000fc6000f8e00ff */
[----:B------:R-:W-:Y:S01]  /*cfd0*/  IMAD.U32 R14, RZ, RZ, UR5 ;  /* 0x00000005ff0e7e24 */ /* 0x000fe2000f8e00ff */
[----:B------:R-:W-:Y:S01]  /*cfe0*/  @!P3 LEA R16, P0, R2, R250, 0x1 ;  /* 0x000000fa0210b211 */ /* 0x000fe200078008ff */
[----:B------:R-:W-:-:S03]  /*cff0*/  ULEA.HI.X UR4, UR10, UR5, UR11, 0x4, UP0 ;  /* 0x000000050a047291 */ /* 0x000fc600080f240b */
[CCC-:B------:R-:W-:Y:S02]  /*d000*/  @!P3 LEA.HI.X R17, R15.reuse, R249.reuse, R14.reuse, 0x1, P0 ;  /* 0x000000f90f11b211 */ /* 0x1c0fe400000f0c0e */
[-C--:B------:R-:W-:Y:S01]  /*d010*/  @!P1 LEA R20, P0, R2, R250.reuse, 0x1 ;  /* 0x000000fa02149211 */ /* 0x080fe200078008ff */
[----:B------:R-:W-:Y:S02]  /*d020*/  IMAD.U32 R2, RZ, RZ, UR6 ;  /* 0x00000006ff027e24 */ /* 0x000fe4000f8e00ff */
[----:B------:R-:W-:Y:S01]  /*d030*/  @!PT LDS RZ, [RZ] ;  /* 0x00000000fffff984 */ /* 0x000fe20000000800 */
[----:B------:R-:W-:Y:S01]  /*d040*/  @!PT LDS RZ, [RZ] ;  /* 0x00000000fffff984 */ /* 0x000fe20000000800 */
[----:B------:R-:W-:Y:S01]  /*d050*/  @!PT LDS RZ, [RZ] ;  /* 0x00000000fffff984 */ /* 0x000fe20000000800 */
[----:B------:R1:W-:Y:S01]  /*d060*/  @!P3 LDGSTS.E.BYPASS.LTC128B.128 [R251+0x8000], desc[UR28][R16.64] ;  /* 0x0800000010fbbfae */ /* 0x0003e2000b981a1c */
[-C--:B------:R-:W-:Y:S01]  /*d070*/  @!P1 LEA.HI.X R21, R15, R249.reuse, R14, 0x1, P0 ;  /* 0x000000f90f159211 */ /* 0x080fe200000f0c0e */
[----:B------:R-:W-:Y:S01]  /*d080*/  IMAD.U32 R14, RZ, RZ, UR6 ;  /* 0x00000006ff0e7e24 */ /* 0x000fe2000f8e00ff */
[----:B------:R-:W-:Y:S01]  /*d090*/  LEA R24, P0, R2, R250, 0x1 ;  /* 0x000000fa02187211 */ /* 0x000fe200078008ff */
[----:B------:R-:W-:Y:S01]  /*d0a0*/  IMAD.U32 R2, RZ, RZ, UR4 ;  /* 0x00000004ff027e24 */ /* 0x000fe2000f8e00ff */
[----:B------:R1:W-:Y:S04]  /*d0b0*/  @P3 STS.128 [R251+0x8000], RZ ;  /* 0x008000fffb003388 */ /* 0x0003e80000000c00 */
        /* <DEDUP_REMOVED lines=17> */
.L_x_2540:
[----:B------:R-:W2:Y:S04]  /*d1d0*/  LDL.64 R170, [R1+0x38] ;  /* 0x0000380001aa7983 */ /* 0x000ea80000100a00 */
[----:B------:R-:W3:Y:S01]  /*d1e0*/  LDL.64 R228, [R1+0x40] ;  /* 0x0000400001e47983 */ /* 0x000ee20000100a00 */
[----:B------:R-:W-:Y:S02]  /*d1f0*/  ISETP.GE.AND P0, PT, R22, R241, PT ;  /* 0x000000f11600720c */ /* 0x000fe40003f06270 */
[----:B------:R-:W-:Y:S02]  /*d200*/  LOP3.LUT R238, R238, UR27, R181, 0x96, !PT ;  /* 0x0000001beeee7c12 */ /* 0x000fe4000f8e96b5 */
[----:B------:R-:W-:Y:S02]  /*d210*/  FSEL R187, R187, -INF , !P0 ;  /* 0xff800000bbbb7808 */ /* 0x000fe40004000000 */
[----:B------:R-:W-:Y:S01]  /*d220*/  ISETP.GE.AND P0, PT, R22, R245, PT ;  /* 0x000000f51600720c */ /* 0x000fe20003f06270 */
[----:B------:R-:W-:Y:S01]  /*d230*/  IMAD.WIDE.U32 R238, R238, -0x326172a9, RZ ;  /* 0xcd9e8d57eeee7825 */ /* 0x000fe200078e00ff */
[----:B------:R-:W-:Y:S01]  /*d240*/  FMNMX3.FTZ R164, R214, R190, R188, !PT ;  /* 0x000000bed6a47276 */ /* 0x000fe200078100bc */
[----:B------:R-:W-:Y:S01]  /*d250*/  UIADD3 UR21, UPT, UPT, UR34, 0x3c6ef372, URZ ;  /* 0x3c6ef37222157890 */ /* 0x000fe2000fffe0ff */
[----:B------:R-:W-:-:S02]  /*d260*/  FSEL R185, R185, -INF , !P0 ;  /* 0xff800000b9b97808 */ /* 0x000fc40004000000 */
[----:B------:R-:W-:Y:S02]  /*d270*/  ISETP.GE.AND P0, PT, R22, R207, PT ;  /* 0x000000cf1600720c */ /* 0x000fe40003f06270 */
[----:B------:R-:W-:Y:S02]  /*d280*/  FMNMX3.FTZ R164, R164, R18, R202, !PT ;  /* 0x00000012a4a47276 */ /* 0x000fe400078100ca */
[----:B------:R-:W-:Y:S01]  /*d290*/  LOP3.LUT R2, R178, UR22, R239, 0x96, !PT ;  /* 0x00000016b2027c12 */ /* 0x000fe2000f8e96ef */
[----:B------:R-:W-:Y:S01]  /*d2a0*/  UIADD3 UR17, UPT, UPT, UR35, 0x76cf5d0a, URZ ;  /* 0x76cf5d0a23117890 */ /* 0x000fe2000fffe0ff */
[----:B------:R-:W-:Y:S02]  /*d2b0*/  FSEL R196, R196, -INF , !P0 ;  /* 0xff800000c4c47808 */ /* 0x000fe40004000000 */
[----:B------:R-:W-:Y:S02]  /*d2c0*/  FMNMX3.FTZ R164, R164, R203, R227, !PT ;  /* 0x000000cba4a47276 */ /* 0x000fe400078100e3 */
[----:B------:R-:W-:Y:S01]  /*d2d0*/  ISETP.GT.AND P0, PT, R3, R22, PT ;  /* 0x000000160300720c */ /* 0x000fe20003f04270 */
[----:B------:R-:W-:Y:S01]  /*d2e0*/  IMAD.WIDE.U32 R2, R2, -0x2daee0ad, RZ ;  /* 0xd2511f5302027825 */ /* 0x000fe200078e00ff */
[----:B------:R-:W-:Y:S01]  /*d2f0*/  FMNMX3.FTZ R164, R164, R195, R187, !PT ;  /* 0x000000c3a4a47276 */ /* 0x000fe200078100bb */
[----:B------:R-:W-:-:S04]  /*d300*/  UIADD3 UR15, UPT, UPT, UR35, 0x32370b8f, URZ ;  /* 0x32370b8f230f7890 */ /* 0x000fc8000fffe0ff */
[----:B------:R-:W4:Y:S01]  /*d310*/  SHFL.BFLY PT, R184, R164, 0x2, 0x1f ;  /* 0x0c401f00a4b87f89 */ /* 0x000f2200000e0000 */
[----:B------:R-:W-:Y:S02]  /*d320*/  UIADD3 UR16, UPT, UPT, UR34, -0x255992d5, URZ ;  /* 0xdaa66d2b22107890 */ /* 0x000fe4000fffe0ff */
[----:B------:R-:W-:Y:S02]  /*d330*/  UIADD3 UR14, UPT, UPT, UR34, 0x78dde6e4, URZ ;  /* 0x78dde6e4220e7890 */ /* 0x000fe4000fffe0ff */
[----:B------:R-:W-:Y:S02]  /*d340*/  UIADD3 UR13, UPT, UPT, UR35, -0x126145ec, URZ ;  /* 0xed9eba14230d7890 */ /* 0x000fe4000fffe0ff */
[----:B------:R-:W-:Y:S01]  /*d350*/  UIADD3 UR6, UPT, UPT, UR35, -0x56f99767, URZ ;  /* 0xa906689923067890 */ /* 0x000fe2000fffe0ff */
[----:B----4-:R-:W-:-:S05]  /*d360*/  FMNMX.FTZ R184, R164, R184, !PT ;  /* 0x000000b8a4b87209 */ /* 0x010fca0007810000 */
[----:B------:R-:W4:Y:S01]  /*d370*/  SHFL.BFLY PT, R164, R184, 0x1, 0x1f ;  /* 0x0c201f00b8a47f89 */ /* 0x000f2200000e0000 */
[----:B------:R-:W-:Y:S02]  /*d380*/  UIADD3 UR7, UPT, UPT, UR34, 0x1715609d, URZ ;  /* 0x1715609d22077890 */ /* 0x000fe4000fffe0ff */
[----:B------:R-:W-:Y:S01]  /*d390*/  UIADD3 UR5, UPT, UPT, UR34, -0x4ab325aa, URZ ;  /* 0xb54cda5622057890 */ /* 0x000fe2000fffe0ff */
[----:B------:R-:W-:Y:S02]  /*d3a0*/  FSEL R194, R11, -INF , !P0 ;  /* 0xff8000000bc27808 */ /* 0x000fe40004000000 */
[----:B------:R-:W-:-:S04]  /*d3b0*/  FMNMX3.FTZ R191, R211, R222, R200, !PT ;  /* 0x000000ded3bf7276 */ /* 0x000fc800078100c8 */
[----:B------:R-:W-:Y:S02]  /*d3c0*/  FMNMX3.FTZ R191, R191, R201, R199, !PT ;  /* 0x000000c9bfbf7276 */ /* 0x000fe400078100c7 */
[----:B----4-:R-:W-:-:S05]  /*d3d0*/  FMNMX.FTZ R164, R184, R164, !PT ;  /* 0x000000a4b8a47209 */ /* 0x010fca0007810000 */
[----:B------:R-:W-:Y:S01]  /*d3e0*/  FMUL.FTZ R186, R164, UR36 ;  /* 0x00000024a4ba7c20 */ /* 0x000fe20008410000 */
[----:B------:R-:W-:Y:S02]  /*d3f0*/  FMNMX3.FTZ R191, R191, R198, R8, !PT ;  /* 0x000000c6bfbf7276 */ /* 0x000fe40007810008 */
[----:B--2---:R-:W-:Y:S02]  /*d400*/  LOP3.LUT R192, R238, UR21, R171, 0x96, !PT ;  /* 0x00000015eec07c12 */ /* 0x004fe4000f8e96ab */
[----:B---3--:R-:W-:-:S03]  /*d410*/  LOP3.LUT R31, R228, UR17, R3, 0x96, !PT ;  /* 0x00000011e41f7c12 */ /* 0x008fc6000f8e9603 */
[----:B------:R-:W-:Y:S01]  /*d420*/  IMAD.WIDE.U32 R192, R192, -0x2daee0ad, RZ ;  /* 0xd2511f53c0c07825 */ /* 0x000fe200078e00ff */
[----:B------:R-:W-:-:S04]  /*d430*/  FMNMX3.FTZ R3, R213, R0, R19, !PT ;  /* 0x00000000d5037276 */ /* 0x000fc80007810013 */
[----:B------:R-:W-:Y:S02]  /*d440*/  LOP3.LUT R232, R2, UR15, R193, 0x96, !PT ;  /* 0x0000000f02e87c12 */ /* 0x000fe4000f8e96c1 */
[----:B------:R-:W-:Y:S02]  /*d450*/  FMNMX3.FTZ R3, R3, R226, R13, !PT ;  /* 0x000000e203037276 */ /* 0x000fe4000781000d */
[----:B------:R-:W-:Y:S02]  /*d460*/  FMNMX3.FTZ R2, R212, R9, R12, !PT ;  /* 0x00000009d4027276 */ /* 0x000fe4000781000c */
[----:B------:R-:W-:Y:S02]  /*d470*/  FMNMX3.FTZ R3, R3, R235, R219, !PT ;  /* 0x000000eb03037276 */ /* 0x000fe400078100db */
[----:B------:R-:W-:Y:S01]  /*d480*/  FMNMX3.FTZ R2, R2, R234, R223, !PT ;  /* 0x000000ea02027276 */ /* 0x000fe200078100df */
[----:B------:R-:W-:Y:S01]  /*d490*/  IMAD.WIDE.U32 R240, R31, -0x326172a9, RZ ;  /* 0xcd9e8d571ff07825 */ /* 0x000fe200078e00ff */
[----:B------:R-:W-:-:S02]  /*d4a0*/  FMNMX3.FTZ R3, R3, R218, R185, !PT ;  /* 0x000000da03037276 */ /* 0x000fc400078100b9 */
[----:B------:R-:W-:Y:S02]  /*d4b0*/  FMNMX3.FTZ R2, R2, R216, R220, !PT ;  /* 0x000000d802027276 */ /* 0x000fe400078100dc */
[----:B------:R-:W-:Y:S02]  /*d4c0*/  LOP3.LUT R31, R170, UR16, R241, 0x96, !PT ;  /* 0x00000010aa1f7c12 */ /* 0x000fe4000f8e96f1 */
[----:B------:R-:W-:Y:S01]  /*d4d0*/  FMNMX3.FTZ R2, R2, R237, R196, !PT ;  /* 0x000000ed02027276 */ /* 0x000fe200078100c4 */
[----:B------:R-:W2:Y:S04]  /*d4e0*/  SHFL.BFLY PT, R170, R3, 0x2, 0x1f ;  /* 0x0c401f0003aa7f89 */ /* 0x000ea800000e0000 */
[----:B------:R-:W3:Y:S01]  /*d4f0*/  SHFL.BFLY PT, R169, R2, 0x2, 0x1f ;  /* 0x0c401f0002a97f89 */ /* 0x000ee200000e0000 */
[----:B------:R-:W-:-:S04]  /*d500*/  IMAD.WIDE.U32 R232, R232, -0x326172a9, RZ ;  /* 0xcd9e8d57e8e87825 */ /* 0x000fc800078e00ff */
[----:B------:R-:W-:Y:S01]  /*d510*/  IMAD.WIDE.U32 R230, R31, -0x2daee0ad, RZ ;  /* 0xd2511f531fe67825 */ /* 0x000fe200078e00ff */
[----:B------:R-:W-:-:S04]  /*d520*/  LOP3.LUT R240, R240, UR14, R233, 0x96, !PT ;  /* 0x0000000ef0f07c12 */ /* 0x000fc8000f8e96e9 */
[----:B------:R-:W-:Y:S01]  /*d530*/  LOP3.LUT R31, R192, UR13, R231, 0x96, !PT ;  /* 0x0000000dc01f7c12 */ /* 0x000fe2000f8e96e7 */
[----:B------:R-:W-:Y:S01]  /*d540*/  IMAD.WIDE.U32 R240, R240, -0x2daee0ad, RZ ;  /* 0xd2511f53f0f07825 */ /* 0x000fe200078e00ff */
[----:B--2---:R-:W-:-:S03]  /*d550*/  FMNMX.FTZ R170, R3, R170, !PT ;  /* 0x000000aa03aa7209 */ /* 0x004fc60007810000 */
[----:B------:R-:W-:Y:S01]  /*d560*/  IMAD.WIDE.U32 R192, R31, -0x326172a9, RZ ;  /* 0xcd9e8d571fc07825 */ /* 0x000fe200078e00ff */
[----:B------:R-:W-:Y:S02]  /*d570*/  LOP3.LUT R230, R230, UR6, R241, 0x96, !PT ;  /* 0x00000006e6e67c12 */ /* 0x000fe4000f8e96f1 */
[----:B---3--:R-:W-:Y:S01]  /*d580*/  FMNMX.FTZ R169, R2, R169, !PT ;  /* 0x000000a902a97209 */ /* 0x008fe20007810000 */
[----:B------:R-:W2:Y:S01]  /*d590*/  SHFL.BFLY PT, R3, R170, 0x1, 0x1f ;  /* 0x0c201f00aa037f89 */ /* 0x000ea200000e0000 */
[----:B------:R-:W-:Y:S01]  /*d5a0*/  LOP3.LUT R232, R232, UR7, R193, 0x96, !PT ;  /* 0x00000007e8e87c12 */ /* 0x000fe2000f8e96c1 */
[----:B------:R-:W-:Y:S02]  /*d5b0*/  IMAD.WIDE.U32 R230, R230, -0x326172a9, RZ ;  /* 0xcd9e8d57e6e67825 */ /* 0x000fe400078e00ff */
[----:B------:R-:W3:Y:S01]  /*d5c0*/  SHFL.BFLY PT, R2, R169, 0x1, 0x1f ;  /* 0x0c201f00a9027f89 */ /* 0x000ee200000e0000 */
[----:B------:R-:W-:Y:S02]  /*d5d0*/  FSEL R193, R10, -INF , !P6 ;  /* 0xff8000000ac17808 */ /* 0x000fe40007000000 */
[----:B------:R-:W-:-:S02]  /*d5e0*/  ISETP.GE.AND P6, PT, R22, R206, PT ;  /* 0x000000ce1600720c */ /* 0x000fc40003fc6270 */
[----:B------:R-:W-:Y:S02]  /*d5f0*/  LOP3.LUT R31, R192, UR5, R231, 0x96, !PT ;  /* 0x00000005c01f7c12 */ /* 0x000fe4000f8e96e7 */
[----:B------:R-:W-:Y:S02]  /*d600*/  FSEL R194, R194, -INF , !P6 ;  /* 0xff800000c2c27808 */ /* 0x000fe40007000000 */
[----:B------:R-:W-:Y:S02]  /*d610*/  FSETP.NEU.FTZ.AND P6, PT, R164, -INF , PT ;  /* 0xff800000a400780b */ /* 0x000fe40003fdd000 */
[----:B------:R-:W-:Y:S02]  /*d620*/  LOP3.LUT R171, R31, 0xffff, RZ, 0xc0, !PT ;  /* 0x0000ffff1fab7812 */ /* 0x000fe400078ec0ff */
[----:B------:R-:W-:Y:S02]  /*d630*/  FSEL R186, R186, RZ, P6 ;  /* 0x000000ffbaba7208 */ /* 0x000fe40003000000 */
[----:B------:R-:W-:-:S03]  /*d640*/  SHF.R.U32.HI R171, RZ, 0x8, R171 ;  /* 0x00000008ffab7819 */ /* 0x000fc600000116ab */
[--C-:B------:R-:W-:Y:S01]  /*d650*/  FFMA.FTZ R190, R190, UR36, -R186.reuse ;  /* 0x00000024bebe7c23 */ /* 0x100fe200080108ba */
[----:B------:R-:W-:Y:S01]  /*d660*/  LOP3.LUT R171, R171, 0xffff, RZ, 0xc0, !PT ;  /* 0x0000ffffabab7812 */ /* 0x000fe200078ec0ff */
[----:B------:R-:W-:Y:S01]  /*d670*/  FFMA.FTZ R188, R188, UR36, -R186 ;  /* 0x00000024bcbc7c23 */ /* 0x000fe200080108ba */
[----:B--2---:R-:W-:Y:S02]  /*d680*/  FMNMX.FTZ R3, R170, R3, !PT ;  /* 0x00000003aa037209 */ /* 0x004fe40007810000 */
[----:B------:R-:W-:Y:S01]  /*d690*/  ISETP.LE.U32.AND P0, PT, R171, UR12, PT ;  /* 0x0000000cab007c0c */ /* 0x000fe2000bf03070 */
[----:B------:R-:W-:Y:S01]  /*d6a0*/  MUFU.EX2 R190, R190 ;  /* 0x000000be00be7308 */ /* 0x000fe20000000800 */
[----:B---3--:R-:W-:Y:S01]  /*d6b0*/  FMNMX.FTZ R2, R169, R2, !PT ;  /* 0x00000002a9027209 */ /* 0x008fe20007810000 */
[C---:B------:R-:W-:Y:S01]  /*d6c0*/  FMUL.FTZ R171, R3.reuse, UR36 ;  /* 0x0000002403ab7c20 */ /* 0x040fe20008410000 */
[----:B------:R-:W-:Y:S01]  /*d6d0*/  FSEL R184, R164, RZ, P6 ;  /* 0x000000ffa4b87208 */ /* 0x000fe20003000000 */
[----:B------:R-:W2:Y:S01]  /*d6e0*/  MUFU.EX2 R188, R188 ;  /* 0x000000bc00bc7308 */ /* 0x000ea20000000800 */
[----:B------:R-:W-:-:S02]  /*d6f0*/  FSETP.NEU.FTZ.AND P6, PT, R3, -INF , PT ;  /* 0xff8000000300780b */ /* 0x000fc40003fdd000 */
[----:B------:R-:W-:Y:S01]  /*d700*/  FMNMX3.FTZ R191, R191, R193, R194, !PT ;  /* 0x000000c1bfbf7276 */ /* 0x000fe200078100c2 */
[C---:B------:R-:W-:Y:S01]  /*d710*/  FMUL.FTZ R197, R2.reuse, UR36 ;  /* 0x0000002402c57c20 */ /* 0x040fe20008410000 */
[----:B------:R-:W-:Y:S02]  /*d720*/  FSEL R192, R3, RZ, P6 ;  /* 0x000000ff03c07208 */ /* 0x000fe40003000000 */
[----:B------:R-:W-:Y:S01]  /*d730*/  FSEL R171, R171, RZ, P6 ;  /* 0x000000ffabab7208 */ /* 0x000fe20003000000 */
[----:B------:R-:W3:Y:S01]  /*d740*/  SHFL.BFLY PT, R189, R191, 0x2, 0x1f ;  /* 0x0c401f00bfbd7f89 */ /* 0x000ee200000e0000 */
[C---:B------:R-:W-:Y:S02]  /*d750*/  FSETP.NEU.FTZ.AND P6, PT, R2.reuse, -INF , PT ;  /* 0xff8000000200780b */ /* 0x040fe40003fdd000 */
[----:B------:R-:W-:Y:S02]  /*d760*/  LOP3.LUT R169, R31, 0xff, RZ, 0xc0, !PT ;  /* 0x000000ff1fa97812 */ /* 0x000fe400078ec0ff */
[----:B------:R-:W-:-:S02]  /*d770*/  FSEL R170, R2, RZ, P6 ;  /* 0x000000ff02aa7208 */ /* 0x000fc40003000000 */
[----:B------:R-:W-:Y:S02]  /*d780*/  FSEL R197, R197, RZ, P6 ;  /* 0x000000ffc5c57208 */ /* 0x000fe40003000000 */
[----:B------:R-:W-:Y:S02]  /*d790*/  ISETP.LE.U32.AND P6, PT, R169, UR12, PT ;  /* 0x0000000ca9007c0c */ /* 0x000fe4000bfc3070 */
[----:B--2---:R-:W-:-:S04]  /*d7a0*/  F2FP.BF16.F32.PACK_AB R169, R188, R190 ;  /* 0x000000bebca9723e */ /* 0x004fc800000010ff */
[C---:B------:R-:W-:Y:S02]  /*d7b0*/  PRMT R224, R169.reuse, 0x7610, R224 ;  /* 0x00007610a9e07816 */ /* 0x040fe400000000e0 */
[----:B------:R-:W-:Y:S02]  /*d7c0*/  PRMT R225, R169, 0x7632, R225 ;  /* 0x00007632a9e17816 */ /* 0x000fe400000000e1 */
[----:B------:R-:W-:-:S03]  /*d7d0*/  PRMT R169, R31, 0x7632, R169 ;  /* 0x000076321fa97816 */ /* 0x000fc600000000a9 */
[----:B------:R-:W-:Y:S01]  /*d7e0*/  @!P6 HFMA2.BF16_V2 R166, -RZ.H0_H0, RZ.H0_H0, -R224.H0_H0 ;  /* 0x200000ffffa6e231 */ /* 0x000fe200003409e0 */
[----:B------:R-:W-:Y:S02]  /*d7f0*/  LOP3.LUT R169, R169, 0xff, RZ, 0xc0, !PT ;  /* 0x000000ffa9a97812 */ /* 0x000fe400078ec0ff */
[----:B------:R-:W-:Y:S02]  /*d800*/  PRMT R229, R224, 0x5410, R225 ;  /* 0x00005410e0e57816 */ /* 0x000fe400000000e1 */
[----:B------:R-:W-:Y:S02]  /*d810*/  @!P6 PRMT R224, R166, 0x5410, RZ ;  /* 0x00005410a6e0e816 */ /* 0x000fe400000000ff */
[----:B------:R-:W-:Y:S02]  /*d820*/  ISETP.LE.U32.AND P6, PT, R169, UR12, PT ;  /* 0x0000000ca9007c0c */ /* 0x000fe4000bfc3070 */
[----:B---3--:R-:W-:Y:S01]  /*d830*/  FMNMX.FTZ R169, R191, R189, !PT ;  /* 0x000000bdbfa97209 */ /* 0x008fe20007810000 */
[--C-:B------:R-:W-:Y:S01]  /*d840*/  FFMA.FTZ R191, R0, UR36, -R171.reuse ;  /* 0x0000002400bf7c23 */ /* 0x100fe200080108ab */
[----:B------:R-:W-:-:S03]  /*d850*/  FFMA.FTZ R189, R19, UR36, -R171 ;  /* 0x0000002413bd7c23 */ /* 0x000fc600080108ab */
[----:B------:R-:W2:Y:S02]  /*d860*/  SHFL.BFLY PT, R166, R169, 0x1, 0x1f ;  /* 0x0c201f00a9a67f89 */ /* 0x000ea400000e0000 */
[----:B------:R-:W-:Y:S01]  /*d870*/  MUFU.EX2 R191, R191 ;  /* 0x000000bf00bf7308 */ /* 0x000fe20000000800 */
[----:B------:R-:W-:-:S03]  /*d880*/  @!P0 HFMA2.BF16_V2 R0, -RZ.H0_H0, RZ.H0_H0, -R225.H0_H0 ;  /* 0x200000ffff008231 */ /* 0x000fc600003409e1 */
[----:B------:R-:W3:Y:S02]  /*d890*/  MUFU.EX2 R189, R189 ;  /* 0x000000bd00bd7308 */ /* 0x000ee40000000800 */
[----:B------:R-:W-:Y:S02]  /*d8a0*/  @!P0 PRMT R225, R0, 0x5410, RZ ;  /* 0x0000541000e18816 */ /* 0x000fe400000000ff */
[----:B------:R-:W-:Y:S01]  /*d8b0*/  SHF.R.U32.HI R0, RZ, 0x18, R31 ;  /* 0x00000018ff007819 */ /* 0x000fe2000001161f */
[--C-:B------:R-:W-:Y:S01]  /*d8c0*/  FFMA.FTZ R231, R18, UR36, -R186.reuse ;  /* 0x0000002412e77c23 */ /* 0x100fe200080108ba */
[----:B------:R-:W-:Y:S02]  /*d8d0*/  FFMA.FTZ R202, R202, UR36, -R186 ;  /* 0x00000024caca7c23 */ /* 0x000fe400080108ba */
[----:B------:R-:W-:Y:S02]  /*d8e0*/  ISETP.LE.U32.AND P0, PT, R0, UR12, PT ;  /* 0x0000000c00007c0c */ /* 0x000fe4000bf03070 */
[----:B---3--:R-:W-:-:S02]  /*d8f0*/  F2FP.BF16.F32.PACK_AB R217, R189, R191 ;  /* 0x000000bfbdd9723e */ /* 0x008fc400000010ff */
[----:B--2---:R-:W-:Y:S01]  /*d900*/  FMNMX.FTZ R0, R169, R166, !PT ;  /* 0x000000a6a9007209 */ /* 0x004fe20007810000 */
[----:B------:R-:W-:Y:S02]  /*d910*/  IMAD.MOV.U32 R166, RZ, RZ, R230 ;  /* 0x000000ffffa67224 */ /* 0x000fe400078e00e6 */
[----:B------:R-:W-:Y:S01]  /*d920*/  @!P6 HFMA2.BF16_V2 R165, -RZ.H0_H0, RZ.H0_H0, -R217.H0_H0 ;  /* 0x200000ffffa5e231 */ /* 0x000fe200003409d9 */
[----:B------:R-:W-:Y:S01]  /*d930*/  PRMT R215, R217, 0x7632, R215 ;  /* 0x00007632d9d77816 */ /* 0x000fe200000000d7 */
[----:B------:R-:W-:Y:S01]  /*d940*/  MUFU.EX2 R231, R231 ;  /* 0x000000e700e77308 */ /* 0x000fe20000000800 */
[----:B------:R-:W-:-:S03]  /*d950*/  LOP3.LUT R166, R166, 0xff, RZ, 0xc0, !PT ;  /* 0x000000ffa6a67812 */ /* 0x000fc600078ec0ff */
[----:B------:R-:W2:Y:S01]  /*d960*/  MUFU.EX2 R202, R202 ;  /* 0x000000ca00ca7308 */ /* 0x000ea20000000800 */
[----:B------:R-:W-:Y:S01]  /*d970*/  PRMT R228, R217, 0x5410, R215 ;  /* 0x00005410d9e47816 */ /* 0x000fe200000000d7 */
[----:B------:R-:W-:Y:S01]  /*d980*/  @!P0 HFMA2.BF16_V2 R30, -RZ.H0_H0, RZ.H0_H0, -R215.H0_H0 ;  /* 0x200000ffff1e8231 */ /* 0x000fe200003409d7 */
[----:B------:R-:W-:Y:S02]  /*d990*/  @!P6 PRMT R217, R165, 0x5410, RZ ;  /* 0x00005410a5d9e816 */ /* 0x000fe400000000ff */
[----:B------:R-:W-:Y:S02]  /*d9a0*/  ISETP.LE.U32.AND P6, PT, R166, UR12, PT ;  /* 0x0000000ca6007c0c */ /* 0x000fe4000bfc3070 */
[----:B------:R-:W-:Y:S01]  /*d9b0*/  @!P0 PRMT R215, R30, 0x5410, RZ ;  /* 0x000054101ed78816 */ /* 0x000fe200000000ff */
[C---:B------:R-:W-:Y:S01]  /*d9c0*/  FMUL.FTZ R30, R0.reuse, UR36 ;  /* 0x00000024001e7c20 */ /* 0x040fe20008410000 */
[----:B------:R-:W-:Y:S02]  /*d9d0*/  FSETP.NEU.FTZ.AND P0, PT, R0, -INF , PT ;  /* 0xff8000000000780b */ /* 0x000fe40003f1d000 */
[----:B--2---:R-:W-:-:S02]  /*d9e0*/  F2FP.BF16.F32.PACK_AB R166, R202, R231 ;  /* 0x000000e7caa6723e */ /* 0x004fc400000010ff */
[----:B------:R-:W-:Y:S01]  /*d9f0*/  FSEL R30, R30, RZ, P0 ;  /* 0x000000ff1e1e7208 */ /* 0x000fe20000000000 */
[--C-:B------:R-:W-:Y:S01]  /*da00*/  FFMA.FTZ R203, R203, UR36, -R186.reuse ;  /* 0x00000024cbcb7c23 */ /* 0x100fe200080108ba */
[--C-:B------:R-:W-:Y:S01]  /*da10*/  FFMA.FTZ R227, R227, UR36, -R186.reuse ;  /* 0x00000024e3e37c23 */ /* 0x100fe200080108ba */
[--C-:B------:R-:W-:Y:S01]  /*da20*/  FFMA.FTZ R195, R195, UR36, -R186.reuse ;  /* 0x00000024c3c37c23 */ /* 0x100fe200080108ba */
[----:B------:R-:W-:Y:S01]  /*da30*/  FFMA.FTZ R187, R187, UR36, -R186 ;  /* 0x00000024bbbb7c23 */ /* 0x000fe200080108ba */
[----:B------:R-:W-:Y:S01]  /*da40*/  @!P6 HFMA2.BF16_V2 R168, -RZ.H0_H0, RZ.H0_H0, -R166.H0_H0 ;  /* 0x200000ffffa8e231 */ /* 0x000fe200003409a6 */
[----:B------:R-:W-:Y:S01]  /*da50*/  PRMT R165, R166, 0x7632, R165 ;  /* 0x00007632a6a57816 */ /* 0x000fe200000000a5 */
        /* <DEDUP_REMOVED lines=22> */
[----:B------:R-:W-:-:S02]  /*dbc0*/  PRMT R30, R166, 0x5410, R165 ;  /* 0x00005410a61e7816 */ /* 0x000fc400000000a5 */
[----:B------:R-:W-:Y:S01]  /*dbd0*/  @!P6 PRMT R166, R168, 0x5410, RZ ;  /* 0x00005410a8a6e816 */ /* 0x000fe200000000ff */
[----:B------:R-:W-:Y:S02]  /*dbe0*/  FADD.FTZ R168, R214, -R184 ;  /* 0x800000b8d6a87221 */ /* 0x000fe40000010000 */
[----:B------:R-:W2:Y:S01]  /*dbf0*/  LDL.LU R214, [R1+0x50] ;  /* 0x0000500001d67983 */ /* 0x000ea20000300800 */
[----:B------:R-:W-:-:S04]  /*dc00*/  PRMT R221, R230, 0x7771, RZ ;  /* 0x00007771e6dd7816 */ /* 0x000fc800000000ff */
[----:B------:R-:W-:Y:S01]  /*dc10*/  ISETP.GT.U32.AND P6, PT, R221, UR12, PT ;  /* 0x0000000cdd007c0c */ /* 0x000fe2000bfc4070 */
[----:B------:R-:W-:Y:S04]  /*dc20*/  MUFU.EX2 R226, R226 ;  /* 0x000000e200e27308 */ /* 0x000fe80000000800 */
[----:B------:R-:W3:Y:S08]  /*dc30*/  MUFU.EX2 R186, R186 ;  /* 0x000000ba00ba7308 */ /* 0x000ef00000000800 */
[----:B------:R-:W-:-:S05]  /*dc40*/  @P6 HFMA2.BF16_V2 R167, -RZ.H0_H0, RZ.H0_H0, -R165.H0_H0 ;  /* 0x200000ffffa76231 */ /* 0x000fca00003409a5 */
[----:B------:R-:W-:Y:S02]  /*dc50*/  @P6 PRMT R165, R167, 0x5410, RZ ;  /* 0x00005410a7a56816 */ /* 0x000fe400000000ff */
[----:B------:R-:W-:-:S04]  /*dc60*/  PRMT R167, R230, 0x7772, RZ ;  /* 0x00007772e6a77816 */ /* 0x000fc800000000ff */
[----:B------:R-:W-:Y:S02]  /*dc70*/  ISETP.GT.U32.AND P6, PT, R167, UR12, PT ;  /* 0x0000000ca7007c0c */ /* 0x000fe4000bfc4070 */
[----:B---3--:R-:W-:Y:S01]  /*dc80*/  F2FP.BF16.F32.PACK_AB R184, R186, R226 ;  /* 0x000000e2bab8723e */ /* 0x008fe200000010ff */
[----:B------:R-:W-:Y:S01]  /*dc90*/  FADD.FTZ R192, R213, -R192 ;  /* 0x800000c0d5c07221 */ /* 0x000fe20000010000 */
[----:B------:R-:W-:Y:S02]  /*dca0*/  PRMT R213, R230, 0x7773, RZ ;  /* 0x00007773e6d57816 */ /* 0x000fe400000000ff */
[----:B------:R-:W-:-:S07]  /*dcb0*/  PRMT R167, R184, 0x7632, R167 ;  /* 0x00007632b8a77816 */ /* 0x000fce00000000a7 */
[----:B------:R-:W-:Y:S01]  /*dcc0*/  @P6 HFMA2.BF16_V2 R35, -RZ.H0_H0, RZ.H0_H0, -R184.H0_H0 ;  /* 0x200000ffff236231 */ /* 0x000fe200003409b8 */
[----:B------:R-:W-:-:S04]  /*dcd0*/  PRMT R221, R184, 0x5410, R167 ;  /* 0x00005410b8dd7816 */ /* 0x000fc800000000a7 */
[----:B------:R-:W-:Y:S02]  /*dce0*/  @P6 PRMT R184, R35, 0x5410, RZ ;  /* 0x0000541023b86816 */ /* 0x000fe400000000ff */
[----:B------:R-:W-:Y:S01]  /*dcf0*/  ISETP.GT.U32.AND P6, PT, R213, UR12, PT ;  /* 0x0000000cd5007c0c */ /* 0x000fe2000bfc4070 */
[----:B------:R-:W-:Y:S01]  /*dd00*/  FMUL.FTZ R192, R192, UR36 ;  /* 0x00000024c0c07c20 */ /* 0x000fe20008410000 */
[----:B------:R-:W-:Y:S01]  /*dd10*/  UIADD3 UR4, UPT, UPT, UR35, 0x646e171e, URZ ;  /* 0x646e171e23047890 */ /* 0x000fe2000fffe0ff */
[----:B------:R-:W-:Y:S01]  /*dd20*/  FMUL.FTZ R168, R168, UR36 ;  /* 0x00000024a8a87c20 */ /* 0x000fe20008410000 */
[----:B------:R-:W-:Y:S01]  /*dd30*/  IMAD.WIDE.U32 R232, R232, -0x2daee0ad, RZ ;  /* 0xd2511f53e8e87825 */ /* 0x000fe200078e00ff */
[----:B------:R-:W3:Y:S04]  /*dd40*/  MUFU.EX2 R213, R192 ;  /* 0x000000c000d57308 */ /* 0x000ee80000000800 */
[----:B------:R4:W-:Y:S04]  /*dd50*/  MUFU.EX2 R236, R168 ;  /* 0x000000a800ec7308 */ /* 0x0009e80000000800 */
[----:B------:R-:W-:-:S05]  /*dd60*/  @P6 HFMA2.BF16_V2 R34, -RZ.H0_H0, RZ.H0_H0, -R167.H0_H0 ;  /* 0x200000ffff226231 */ /* 0x000fca00003409a7 */
[----:B------:R-:W-:Y:S02]  /*dd70*/  @P6 PRMT R167, R34, 0x5410, RZ ;  /* 0x0000541022a76816 */ /* 0x000fe400000000ff */
[----:B----4-:R-:W-:-:S04]  /*dd80*/  LOP3.LUT R168, R240, UR4, R233, 0x96, !PT ;  /* 0x00000004f0a87c12 */ /* 0x010fc8000f8e96e9 */
[----:B------:R-:W-:Y:S01]  /*dd90*/  LOP3.LUT R34, R168, 0xff, RZ, 0xc0, !PT ;  /* 0x000000ffa8227812 */ /* 0x000fe200078ec0ff */
[----:B------:R-:W-:-:S03]  /*dda0*/  IMAD.MOV.U32 R241, RZ, RZ, R243 ;  /* 0x000000fffff17224 */ /* 0x000fc600078e00f3 */
[----:B------:R-:W-:Y:S01]  /*ddb0*/  ISETP.LE.U32.AND P6, PT, R34, UR12, PT ;  /* 0x0000000c22007c0c */ /* 0x000fe2000bfc3070 */
[----:B---3--:R-:W-:Y:S02]  /*ddc0*/  FFMA.FTZ R34, R242, R213, R191 ;  /* 0x000000d5f2227223 */ /* 0x008fe400000100bf */
[----:B------:R-:W3:Y:S01]  /*ddd0*/  LDL.64 R242, [R1+0x28] ;  /* 0x0000280001f27983 */ /* 0x000ee20000100a00 */
[----:B------:R-:W-:Y:S04]  /*dde0*/  MUFU.EX2 R203, R203 ;  /* 0x000000cb00cb7308 */ /* 0x000fe80000000800 */
[----:B------:R-:W4:Y:S01]  /*ddf0*/  MUFU.EX2 R227, R227 ;  /* 0x000000e300e37308 */ /* 0x000f220000000800 */
[----:B------:R-:W-:-:S04]  /*de00*/  LOP3.LUT R35, R168, 0xffff, RZ, 0xc0, !PT ;  /* 0x0000ffffa8237812 */ /* 0x000fc800078ec0ff */
[----:B------:R-:W-:Y:S02]  /*de10*/  SHF.R.U32.HI R35, RZ, 0x8, R35 ;  /* 0x00000008ff237819 */ /* 0x000fe40000011623 */
[----:B----4-:R-:W-:-:S04]  /*de20*/  F2FP.BF16.F32.PACK_AB R192, R227, R203 ;  /* 0x000000cbe3c0723e */ /* 0x010fc800000010ff */
[----:B------:R-:W-:Y:S01]  /*de30*/  PRMT R191, R192, 0x7632, R191 ;  /* 0x00007632c0bf7816 */ /* 0x000fe200000000bf */
[----:B------:R-:W-:Y:S01]  /*de40*/  @!P6 HFMA2.BF16_V2 R33, -RZ.H0_H0, RZ.H0_H0, -R192.H0_H0 ;  /* 0x200000ffff21e231 */ /* 0x000fe200003409c0 */
[----:B------:R-:W-:Y:S04]  /*de50*/  MUFU.EX2 R233, R235 ;  /* 0x000000eb00e97308 */ /* 0x000fe80000000800 */
[----:B------:R-:W4:Y:S04]  /*de60*/  MUFU.EX2 R219, R219 ;  /* 0x000000db00db7308 */ /* 0x000f280000000800 */
[----:B------:R-:W-:Y:S04]  /*de70*/  MUFU.EX2 R195, R195 ;  /* 0x000000c300c37308 */ /* 0x000fe80000000800 */
[----:B------:R-:W-:Y:S01]  /*de80*/  MUFU.EX2 R218, R218 ;  /* 0x000000da00da7308 */ /* 0x000fe20000000800 */
[----:B------:R-:W-:-:S04]  /*de90*/  FADD.FTZ R170, R212, -R170 ;  /* 0x800000aad4aa7221 */ /* 0x000fc80000010000 */
[----:B------:R-:W-:Y:S01]  /*dea0*/  FMUL.FTZ R170, R170, UR36 ;  /* 0x00000024aaaa7c20 */ /* 0x000fe20008410000 */
[----:B------:R-:W-:Y:S04]  /*deb0*/  MUFU.EX2 R171, R171 ;  /* 0x000000ab00ab7308 */ /* 0x000fe80000000800 */
[----:B------:R-:W-:Y:S01]  /*dec0*/  MUFU.EX2 R169, R169 ;  /* 0x000000a900a97308 */ /* 0x000fe20000000800 */
[----:B--2---:R-:W-:Y:S01]  /*ded0*/  FFMA.FTZ R190, R214, R236, R190 ;  /* 0x000000ecd6be7223 */ /* 0x004fe200000100be */
[----:B------:R-:W-:Y:S02]  /*dee0*/  LOP3.LUT R214, R35, 0xffff, RZ, 0xc0, !PT ;  /* 0x0000ffff23d67812 */ /* 0x000fe400078ec0ff */
[----:B------:R-:W-:Y:S02]  /*def0*/  PRMT R35, R192, 0x5410, R191 ;  /* 0x00005410c0237816 */ /* 0x000fe400000000bf */
[----:B------:R-:W-:-:S02]  /*df00*/  @!P6 PRMT R192, R33, 0x5410, RZ ;  /* 0x0000541021c0e816 */ /* 0x000fc400000000ff */
[----:B------:R-:W-:Y:S02]  /*df10*/  ISETP.LE.U32.AND P6, PT, R214, UR12, PT ;  /* 0x0000000cd6007c0c */ /* 0x000fe4000bfc3070 */
[----:B------:R-:W-:-:S04]  /*df20*/  PRMT R33, R168, 0x7632, R33 ;  /* 0x00007632a8217816 */ /* 0x000fc80000000021 */
[----:B------:R-:W-:-:S07]  /*df30*/  LOP3.LUT R33, R33, 0xff, RZ, 0xc0, !PT ;  /* 0x000000ff21217812 */ /* 0x000fce00078ec0ff */
[----:B------:R-:W-:-:S05]  /*df40*/  @!P6 HFMA2.BF16_V2 R32, -RZ.H0_H0, RZ.H0_H0, -R191.H0_H0 ;  /* 0x200000ffff20e231 */ /* 0x000fca00003409bf */
[----:B------:R-:W-:Y:S02]  /*df50*/  @!P6 PRMT R191, R32, 0x5410, RZ ;  /* 0x0000541020bfe816 */ /* 0x000fe400000000ff */
[----:B------:R-:W-:Y:S01]  /*df60*/  ISETP.LE.U32.AND P6, PT, R33, UR12, PT ;  /* 0x0000000c21007c0c */ /* 0x000fe2000bfc3070 */
[----:B------:R-:W-:Y:S01]  /*df70*/  FADD.FTZ R188, R188, R190 ;  /* 0x000000bebcbc7221 */ /* 0x000fe20000010000 */
[----:B----4-:R-:W-:Y:S01]  /*df80*/  F2FP.BF16.F32.PACK_AB R190, R219, R233 ;  /* 0x000000e9dbbe723e */ /* 0x010fe200000010ff */
[----:B------:R-:W-:Y:S01]  /*df90*/  FADD.FTZ R32, R189, R34 ;  /* 0x00000022bd207221 */ /* 0x000fe20000010000 */
[----:B------:R-:W-:Y:S02]  /*dfa0*/  SHF.R.U32.HI R33, RZ, 0x18, R168 ;  /* 0x00000018ff217819 */ /* 0x000fe400000116a8 */
[----:B------:R-:W-:-:S07]  /*dfb0*/  PRMT R189, R190, 0x7632, R189 ;  /* 0x00007632bebd7816 */ /* 0x000fce00000000bd */
[----:B------:R-:W-:Y:S01]  /*dfc0*/  @!P6 HFMA2.BF16_V2 R29, -RZ.H0_H0, RZ.H0_H0, -R190.H0_H0 ;  /* 0x200000ffff1de231 */ /* 0x000fe200003409be */
[----:B------:R-:W-:-:S04]  /*dfd0*/  PRMT R34, R190, 0x5410, R189 ;  /* 0x00005410be227816 */ /* 0x000fc800000000bd */
[----:B------:R-:W-:Y:S02]  /*dfe0*/  @!P6 PRMT R190, R29, 0x5410, RZ ;  /* 0x000054101dbee816 */ /* 0x000fe400000000ff */
[----:B------:R-:W-:Y:S01]  /*dff0*/  ISETP.LE.U32.AND P6, PT, R33, UR12, PT ;  /* 0x0000000c21007c0c */ /* 0x000fe2000bfc3070 */
[----:B------:R-:W-:Y:S01]  /*e000*/  IMAD.MOV.U32 R33, RZ, RZ, R232 ;  /* 0x000000ffff217224 */ /* 0x000fe200078e00e8 */
[----:B------:R-:W2:Y:S04]  /*e010*/  MUFU.EX2 R29, R187 ;  /* 0x000000bb001d7308 */ /* 0x000ea80000000800 */
[----:B------:R-:W-:-:S07]  /*e020*/  LOP3.LUT R33, R33, 0xff, RZ, 0xc0, !PT ;  /* 0x000000ff21217812 */ /* 0x000fce00078ec0ff */
[----:B------:R-:W-:-:S05]  /*e030*/  @!P6 HFMA2.BF16_V2 R28, -RZ.H0_H0, RZ.H0_H0, -R189.H0_H0 ;  /* 0x200000ffff1ce231 */ /* 0x000fca00003409bd */
[----:B------:R-:W-:Y:S02]  /*e040*/  @!P6 PRMT R189, R28, 0x5410, RZ ;  /* 0x000054101cbde816 */ /* 0x000fe400000000ff */
[----:B------:R-:W-:Y:S01]  /*e050*/  ISETP.LE.U32.AND P6, PT, R33, UR12, PT ;  /* 0x0000000c21007c0c */ /* 0x000fe2000bfc3070 */
[----:B------:R-:W-:Y:S01]  /*e060*/  FADD.FTZ R231, R231, R188 ;  /* 0x000000bce7e77221 */ /* 0x000fe20000010000 */
[----:B--2---:R-:W-:Y:S02]  /*e070*/  F2FP.BF16.F32.PACK_AB R188, R29, R195 ;  /* 0x000000c31dbc723e */ /* 0x004fe400000010ff */
[----:B------:R-:W-:Y:S02]  /*e080*/  PRMT R28, R232, 0x7771, RZ ;  /* 0x00007771e81c7816 */ /* 0x000fe400000000ff */
[----:B------:R-:W-:-:S07]  /*e090*/  PRMT R187, R188, 0x7632, R187 ;  /* 0x00007632bcbb7816 */ /* 0x000fce00000000bb */
[----:B------:R-:W-:Y:S01]  /*e0a0*/  @!P6 HFMA2.BF16_V2 R27, -RZ.H0_H0, RZ.H0_H0, -R188.H0_H0 ;  /* 0x200000ffff1be231 */ /* 0x000fe200003409bc */
[----:B------:R-:W-:-:S04]  /*e0b0*/  PRMT R33, R188, 0x5410, R187 ;  /* 0x00005410bc217816 */ /* 0x000fc800000000bb */
[----:B------:R-:W-:Y:S02]  /*e0c0*/  @!P6 PRMT R188, R27, 0x5410, RZ ;  /* 0x000054101bbce816 */ /* 0x000fe400000000ff */
[----:B------:R-:W-:Y:S01]  /*e0d0*/  ISETP.GT.U32.AND P6, PT, R28, UR12, PT ;  /* 0x0000000c1c007c0c */ /* 0x000fe2000bfc4070 */
[----:B------:R-:W2:-:S12]  /*e0e0*/  MUFU.EX2 R214, R185 ;  /* 0x000000b900d67308 */ /* 0x000e980000000800 */
[----:B-1----:R-:W-:-:S05]  /*e0f0*/  @P6 HFMA2.BF16_V2 R24, -RZ.H0_H0, RZ.H0_H0, -R187.H0_H0 ;  /* 0x200000ffff186231 */ /* 0x002fca00003409bb */
[----:B------:R-:W-:Y:S02]  /*e100*/  @P6 PRMT R187, R24, 0x5410, RZ ;  /* 0x0000541018bb6816 */ /* 0x000fe400000000ff */
[----:B------:R-:W-:Y:S01]  /*e110*/  PRMT R24, R232, 0x7772, RZ ;  /* 0x00007772e8187816 */ /* 0x000fe200000000ff */
[----:B------:R-:W-:-:S03]  /*e120*/  FADD.FTZ R32, R226, R32 ;  /* 0x00000020e2207221 */ /* 0x000fc60000010000 */
[----:B------:R-:W-:Y:S01]  /*e130*/  ISETP.GT.U32.AND P6, PT, R24, UR12, PT ;  /* 0x0000000c18007c0c */ /* 0x000fe2000bfc4070 */
[----:B------:R-:W-:Y:S01]  /*e140*/  FADD.FTZ R24, R186, R32 ;  /* 0x00000020ba187221 */ /* 0x000fe20000010000 */
[----:B--2---:R-:W-:Y:S02]  /*e150*/  F2FP.BF16.F32.PACK_AB R186, R214, R218 ;  /* 0x000000dad6ba723e */ /* 0x004fe400000010ff */
[----:B------:R-:W-:Y:S02]  /*e160*/  PRMT R27, R232, 0x7773, RZ ;  /* 0x00007773e81b7816 */ /* 0x000fe400000000ff */
[----:B------:R-:W-:-:S07]  /*e170*/  PRMT R185, R186, 0x7632, R185 ;  /* 0x00007632bab97816 */ /* 0x000fce00000000b9 */
[----:B------:R-:W-:Y:S01]  /*e180*/  @P6 HFMA2.BF16_V2 R17, -RZ.H0_H0, RZ.H0_H0, -R186.H0_H0 ;  /* 0x200000ffff116231 */ /* 0x000fe200003409ba */
[----:B------:R-:W-:-:S04]  /*e190*/  PRMT R32, R186, 0x5410, R185 ;  /* 0x00005410ba207816 */ /* 0x000fc800000000b9 */
[----:B------:R-:W-:Y:S02]  /*e1a0*/  @P6 PRMT R186, R17, 0x5410, RZ ;  /* 0x0000541011ba6816 */ /* 0x000fe400000000ff */
[----:B------:R-:W-:Y:S01]  /*e1b0*/  ISETP.GT.U32.AND P6, PT, R27, UR12, PT ;  /* 0x0000000c1b007c0c */ /* 0x000fe2000bfc4070 */
[----:B------:R-:W1:Y:S01]  /*e1c0*/  MUFU.EX2 R226, R170 ;  /* 0x000000aa00e27308 */ /* 0x000e620000000800 */
[----:B------:R-:W-:Y:S01]  /*e1d0*/  FADD.FTZ R24, R233, R24 ;  /* 0x00000018e9187221 */ /* 0x000fe20000010000 */
[----:B---3--:R-:W-:-:S03]  /*e1e0*/  LOP3.LUT R238, R238, UR21, R243, 0x96, !PT ;  /* 0x00000015eeee7c12 */ /* 0x008fc6000f8e96f3 */
[----:B------:R-:W-:Y:S01]  /*e1f0*/  FADD.FTZ R219, R219, R24 ;  /* 0x00000018dbdb7221 */ /* 0x000fe20000010000 */
[----:B------:R-:W-:-:S06]  /*e200*/  F2FP.BF16.F32.PACK_AB R24, R169, R171 ;  /* 0x000000aba918723e */ /* 0x000fcc00000010ff */
[----:B------:R-:W-:Y:S01]  /*e210*/  @P6 HFMA2.BF16_V2 R16, -RZ.H0_H0, RZ.H0_H0, -R185.H0_H0 ;  /* 0x200000ffff106231 */ /* 0x000fe200003409b9 */
[----:B------:R-:W-:-:S04]  /*e220*/  LOP3.LUT R17, R176, UR22, R239, 0x96, !PT ;  /* 0x00000016b0117c12 */ /* 0x000fc8000f8e96ef */
[----:B------:R-:W-:Y:S01]  /*e230*/  @P6 PRMT R185, R16, 0x5410, RZ ;  /* 0x0000541010b96816 */ /* 0x000fe200000000ff */
[----:B-1----:R-:W-:Y:S01]  /*e240*/  FFMA.FTZ R16, R241, R226, R171 ;  /* 0x000000e2f1107223 */ /* 0x002fe200000100ab */
[----:B------:R-:W-:Y:S02]  /*e250*/  IMAD.WIDE.U32 R170, R238, -0x2daee0ad, RZ ;  /* 0xd2511f53eeaa7825 */ /* 0x000fe400078e00ff */
[----:B------:R-:W2:Y:S02]  /*e260*/  LDL.64 R238, [R1+0x30] ;  /* 0x0000300001ee7983 */ /* 0x000ea40000100a00 */
[----:B------:R-:W-:-:S03]  /*e270*/  IMAD.WIDE.U32 R240, R17, -0x2daee0ad, RZ ;  /* 0xd2511f5311f07825 */ /* 0x000fc600078e00ff */
[----:B------:R-:W-:Y:S01]  /*e280*/  LOP3.LUT R28, R240, UR15, R171, 0x96, !PT ;  /* 0x0000000ff01c7c12 */ /* 0x000fe2000f8e96ab */
[----:B------:R-:W-:Y:S01]  /*e290*/  FADD.FTZ R16, R169, R16 ;  /* 0x00000010a9107221 */ /* 0x000fe20000010000 */
[----:B------:R-:W-:-:S05]  /*e2a0*/  FSEL R27, R0, RZ, P0 ;  /* 0x000000ff001b7208 */ /* 0x000fca0000000000 */
[----:B------:R-:W-:Y:S01]  /*e2b0*/  FADD.FTZ R27, R211, -R27 ;  /* 0x8000001bd31b7221 */ /* 0x000fe20000010000 */
[----:B------:R-:W-:Y:S04]  /*e2c0*/  MUFU.EX2 R220, R220 ;  /* 0x000000dc00dc7308 */ /* 0x000fe80000000800 */
[----:B------:R-:W-:Y:S04]  /*e2d0*/  MUFU.EX2 R222, R222 ;  /* 0x000000de00de7308 */ /* 0x000fe80000000800 */
[----:B------:R-:W-:Y:S04]  /*e2e0*/  MUFU.EX2 R200, R200 ;  /* 0x000000c800c87308 */ /* 0x000fe80000000800 */
[----:B------:R-:W-:Y:S04]  /*e2f0*/  MUFU.EX2 R212, R199 ;  /* 0x000000c700d47308 */ /* 0x000fe80000000800 */
[----:B------:R-:W-:Y:S04]  /*e300*/  MUFU.EX2 R198, R198 ;  /* 0x000000c600c67308 */ /* 0x000fe80000000800 */
[----:B------:R-:W-:Y:S04]  /*e310*/  MUFU.EX2 R197, R197 ;  /* 0x000000c500c57308 */ /* 0x000fe80000000800 */
[----:B------:R-:W-:Y:S01]  /*e320*/  MUFU.EX2 R196, R196 ;  /* 0x000000c400c47308 */ /* 0x000fe20000000800 */
        /* <DEDUP_REMOVED lines=29> */
[----:B--2---:R-:W-:-:S05]  /*e500*/  LOP3.LUT R17, R238, UR17, R241, 0x96, !PT ;  /* 0x00000011ee117c12 */ /* 0x004fca000f8e96f1 */
[----:B------:R-:W-:-:S05]  /*e510*/  IMAD.WIDE.U32 R238, R17, -0x326172a9, RZ ;  /* 0xcd9e8d5711ee7825 */ /* 0x000fca00078e00ff */
[----:B------:R-:W-:-:S05]  /*e520*/  LOP3.LUT R17, R242, UR16, R239, 0x96, !PT ;  /* 0x00000010f2117c12 */ /* 0x000fca000f8e96ef */
[----:B------:R-:W-:-:S05]  /*e530*/  IMAD.WIDE.U32 R242, R17, -0x2daee0ad, RZ ;  /* 0xd2511f5311f27825 */ /* 0x000fca00078e00ff */
[----:B------:R-:W-:Y:S01]  /*e540*/  LOP3.LUT R17, R170, UR13, R243, 0x96, !PT ;  /* 0x0000000daa117c12 */ /* 0x000fe2000f8e96f3 */
        /* <DEDUP_REMOVED lines=8> */
[----:B------:R1:W-:Y:S01]  /*e5d0*/  MUFU.EX2 R17, R234 ;  /* 0x000000ea00117308 */ /* 0x0003e20000000800 */
[-C--:B------:R-:W-:Y:S01]  /*e5e0*/  FMUL.FTZ R119, R119, R213.reuse ;  /* 0x000000d577777220 */ /* 0x080fe20000410000 */
[-C--:B------:R-:W-:Y:S01]  /*e5f0*/  FMUL.FTZ R130, R130, R213.reuse ;  /* 0x000000d582827220 */ /* 0x080fe20000410000 */
[----:B------:R-:W-:Y:S01]  /*e600*/  LOP3.LUT R28, R169, 0xff, RZ, 0xc0, !PT ;  /* 0x000000ffa91c7812 */ /* 0x000fe200078ec0ff */
[----:B------:R2:W3:Y:S01]  /*e610*/  MUFU.EX2 R171, R223 ;  /* 0x000000df00ab7308 */ /* 0x0004e20000000800 */
[----:B------:R-:W-:Y:S01]  /*e620*/  FMUL.FTZ R131, R131, R213 ;  /* 0x000000d583837220 */ /* 0x000fe20000410000 */
[----:B------:R-:W4:Y:S01]  /*e630*/  LDCU UR4, c[0x0][0x448] ;  /* 0x00008900ff0477ac */ /* 0x000f220008000800 */
[----:B------:R-:W-:Y:S02]  /*e640*/  ISETP.LE.U32.AND P0, PT, R28, UR12, PT ;  /* 0x0000000c1c007c0c */ /* 0x000fe4000bf03070 */
[----:B------:R3:W4:Y:S01]  /*e650*/  MUFU.EX2 R28, R216 ;  /* 0x000000d8001c7308 */ /* 0x0007220000000800 */
[----:B-1----:R-:W-:-:S04]  /*e660*/  IMAD.WIDE.U32 R234, R235, -0x326172a9, RZ ;  /* 0xcd9e8d57ebea7825 */ /* 0x002fc800078e00ff */
[----:B--2---:R-:W-:Y:S01]  /*e670*/  FMUL.FTZ R223, R27, UR36 ;  /* 0x000000241bdf7c20 */ /* 0x004fe20008410000 */
[----:B------:R-:W-:-:S05]  /*e680*/  LOP3.LUT R27, R238, UR5, R235, 0x96, !PT ;  /* 0x00000005ee1b7c12 */ /* 0x000fca000f8e96eb */
[----:B------:R-:W1:Y:S01]  /*e690*/  MUFU.EX2 R223, R223 ;  /* 0x000000df00df7308 */ /* 0x000e620000000800 */
[----:B------:R-:W-:Y:S02]  /*e6a0*/  LOP3.LUT R211, R27, 0xff, RZ, 0xc0, !PT ;  /* 0x000000ff1bd37812 */ /* 0x000fe400078ec0ff */
[----:B---3--:R-:W-:Y:S02]  /*e6b0*/  F2FP.BF16.F32.PACK_AB R216, R171, R17 ;  /* 0x00000011abd8723e */ /* 0x008fe400000010ff */
[----:B------:R-:W-:Y:S01]  /*e6c0*/  ISETP.LE.U32.AND P6, PT, R211, UR12, PT ;  /* 0x0000000cd3007c0c */ /* 0x000fe2000bfc3070 */
[----:B------:R-:W-:Y:S01]  /*e6d0*/  FADD.FTZ R211, R17, R16 ;  /* 0x0000001011d37221 */ /* 0x000fe20000010000 */
[----:B----4-:R-:W-:Y:S02]  /*e6e0*/  F2FP.BF16.F32.PACK_AB R17, R220, R28 ;  /* 0x0000001cdc11723e */ /* 0x010fe400000010ff */
[----:B------:R-:W-:-:S03]  /*e6f0*/  F2FP.BF16.F32.PACK_AB R16, R200, R222 ;  /* 0x000000dec810723e */ /* 0x000fc600000010ff */
[----:B------:R-:W-:Y:S02]  /*e700*/  @!P0 HFMA2.BF16_V2 R25, -RZ.H0_H0, RZ.H0_H0, -R17.H0_H0 ;  /* 0x200000ffff198231 */ /* 0x000fe40000340911 */
[----:B-1----:R-:W-:Y:S01]  /*e710*/  FFMA.FTZ R233, R244, R223, R222 ;  /* 0x000000dff4e97223 */ /* 0x002fe200000100de */
[----:B------:R-:W-:-:S03]  /*e720*/  FADD.FTZ R222, R171, R211 ;  /* 0x000000d3abde7221 */ /* 0x000fc60000010000 */
[----:B------:R-:W-:Y:S01]  /*e730*/  FADD.FTZ R233, R200, R233 ;  /* 0x000000e9c8e97221 */ /* 0x000fe20000010000 */
[----:B------:R-:W-:Y:S01]  /*e740*/  PRMT R200, R17, 0x7610, R200 ;  /* 0x0000761011c87816 */ /* 0x000fe200000000c8 */
[----:B------:R-:W-:Y:S01]  /*e750*/  FADD.FTZ R222, R28, R222 ;  /* 0x000000de1cde7221 */ /* 0x000fe20000010000 */
[----:B------:R-:W-:Y:S02]  /*e760*/  @!P0 PRMT R200, R25, 0x5410, RZ ;  /* 0x0000541019c88816 */ /* 0x000fe400000000ff */
[----:B------:R-:W-:Y:S02]  /*e770*/  LOP3.LUT R25, R27, 0xffff, RZ, 0xc0, !PT ;  /* 0x0000ffff1b197812 */ /* 0x000fe400078ec0ff */
[C---:B------:R-:W-:Y:S02]  /*e780*/  PRMT R28, R24.reuse, 0x7610, R28 ;  /* 0x00007610181c7816 */ /* 0x040fe4000000001c */
[----:B------:R-:W-:Y:S02]  /*e790*/  SHF.R.U32.HI R25, RZ, 0x8, R25 ;  /* 0x00000008ff197819 */ /* 0x000fe40000011619 */
[----:B------:R-:W-:Y:S01]  /*e7a0*/  PRMT R171, R24, 0x7632, R171 ;  /* 0x0000763218ab7816 */ /* 0x000fe200000000ab */
[----:B------:R-:W-:Y:S01]  /*e7b0*/  @!P6 HFMA2.BF16_V2 R26, -RZ.H0_H0, RZ.H0_H0, -R28.H0_H0 ;  /* 0x200000ffff1ae231 */ /* 0x000fe2000034091c */
[----:B------:R-:W-:-:S02]  /*e7c0*/  LOP3.LUT R25, R25, 0xffff, RZ, 0xc0, !PT ;  /* 0x0000ffff19197812 */ /* 0x000fc400078ec0ff */
[----:B------:R-:W-:Y:S02]  /*e7d0*/  PRMT R24, R28, 0x5410, R171 ;  /* 0x000054101c187816 */ /* 0x000fe400000000ab */
[----:B------:R-:W-:Y:S02]  /*e7e0*/  @!P6 PRMT R28, R26, 0x5410, RZ ;  /* 0x000054101a1ce816 */ /* 0x000fe400000000ff */
[----:B------:R-:W-:Y:S02]  /*e7f0*/  ISETP.LE.U32.AND P6, PT, R25, UR12, PT ;  /* 0x0000000c19007c0c */ /* 0x000fe4000bfc3070 */
[----:B------:R-:W-:-:S04]  /*e800*/  PRMT R25, R27, 0x7632, R25 ;  /* 0x000076321b197816 */ /* 0x000fc80000000019 */
[----:B------:R-:W-:-:S04]  /*e810*/  LOP3.LUT R25, R25, 0xff, RZ, 0xc0, !PT ;  /* 0x000000ff19197812 */ /* 0x000fc800078ec0ff */
[----:B------:R-:W-:Y:S02]  /*e820*/  ISETP.LE.U32.AND P0, PT, R25, UR12, PT ;  /* 0x0000000c19007c0c */ /* 0x000fe4000bf03070 */
[C---:B------:R-:W-:Y:S01]  /*e830*/  PRMT R26, R16.reuse, 0x7610, R26 ;  /* 0x00007610101a7816 */ /* 0x040fe2000000001a */
[----:B------:R1:W2:Y:S10]  /*e840*/  MUFU.EX2 R211, R201 ;  /* 0x000000c900d37308 */ /* 0x0002b40000000800 */
[----:B------:R-:W-:Y:S01]  /*e850*/  @!P0 HFMA2.BF16_V2 R22, -RZ.H0_H0, RZ.H0_H0, -R26.H0_H0 ;  /* 0x200000ffff168231 */ /* 0x000fe2000034091a */
[----:B-1----:R-:W-:-:S04]  /*e860*/  PRMT R201, R16, 0x7632, R201 ;  /* 0x0000763210c97816 */ /* 0x002fc800000000c9 */
[----:B------:R-:W-:Y:S02]  /*e870*/  PRMT R25, R26, 0x5410, R201 ;  /* 0x000054101a197816 */ /* 0x000fe400000000c9 */
[----:B------:R-:W-:Y:S02]  /*e880*/  @!P0 PRMT R26, R22, 0x5410, RZ ;  /* 0x00005410161a8816 */ /* 0x000fe400000000ff */
[----:B------:R-:W-:-:S04]  /*e890*/  SHF.R.U32.HI R22, RZ, 0x18, R27 ;  /* 0x00000018ff167819 */ /* 0x000fc8000001161b */
        /* <DEDUP_REMOVED lines=12> */
[----:B------:R-:W-:-:S11]  /*e960*/  PRMT R199, R17, 0x7632, R199 ;  /* 0x0000763211c77816 */ /* 0x000fd600000000c7 */
[----:B------:R-:W-:-:S05]  /*e970*/  @!P0 HFMA2.BF16_V2 R8, -RZ.H0_H0, RZ.H0_H0, -R17.H1_H1 ;  /* 0x200000ffff088231 */ /* 0x000fca0000360911 */
[----:B------:R-:W-:Y:S02]  /*e980*/  @!P0 PRMT R199, R8, 0x5410, RZ ;  /* 0x0000541008c78816 */ /* 0x000fe400000000ff */
[----:B------:R-:W-:-:S04]  /*e990*/  PRMT R8, R169, 0x7632, R8 ;  /* 0x00007632a9087816 */ /* 0x000fc80000000008 */
[----:B------:R-:W-:-:S04]  /*e9a0*/  LOP3.LUT R8, R8, 0xff, RZ, 0xc0, !PT ;  /* 0x000000ff08087812 */ /* 0x000fc800078ec0ff */
[----:B------:R-:W-:Y:S01]  /*e9b0*/  ISETP.LE.U32.AND P0, PT, R8, UR12, PT ;  /* 0x0000000c08007c0c */ /* 0x000fe2000bf03070 */
[----:B--2---:R-:W-:Y:S01]  /*e9c0*/  FADD.FTZ R233, R211, R233 ;  /* 0x000000e9d3e97221 */ /* 0x004fe20000010000 */
[----:B------:R-:W-:-:S03]  /*e9d0*/  F2FP.BF16.F32.PACK_AB R16, R197, R198 ;  /* 0x000000c6c510723e */ /* 0x000fc600000010ff */
[----:B------:R-:W-:Y:S01]  /*e9e0*/  FADD.FTZ R233, R212, R233 ;  /* 0x000000e9d4e97221 */ /* 0x000fe20000010000 */
[----:B------:R-:W-:-:S03]  /*e9f0*/  SHF.R.U32.HI R21, RZ, 0x18, R169 ;  /* 0x00000018ff157819 */ /* 0x000fc600000116a9 */
[----:B------:R-:W-:-:S04]  /*ea00*/  FADD.FTZ R233, R198, R233 ;  /* 0x000000e9c6e97221 */ /* 0x000fc80000010000 */
[----:B------:R-:W-:Y:S01]  /*ea10*/  @!P0 HFMA2.BF16_V2 R20, -RZ.H0_H0, RZ.H0_H0, -R16.H0_H0 ;  /* 0x200000ffff148231 */ /* 0x000fe20000340910 */
[----:B------:R-:W-:-:S04]  /*ea20*/  PRMT R198, R16, 0x7610, R198 ;  /* 0x0000761010c67816 */ /* 0x000fc800000000c6 */
[----:B------:R-:W-:Y:S02]  /*ea30*/  @!P0 PRMT R198, R20, 0x5410, RZ ;  /* 0x0000541014c68816 */ /* 0x000fe400000000ff */
[----:B------:R-:W-:Y:S01]  /*ea40*/  ISETP.LE.U32.AND P0, PT, R21, UR12, PT ;  /* 0x0000000c15007c0c */ /* 0x000fe2000bf03070 */
[----:B------:R-:W-:Y:S01]  /*ea50*/  FADD.FTZ R233, R197, R233 ;  /* 0x000000e9c5e97221 */ /* 0x000fe20000010000 */
[----:B------:R-:W-:Y:S01]  /*ea60*/  PRMT R197, R16, 0x7632, R197 ;  /* 0x0000763210c57816 */ /* 0x000fe200000000c5 */
[----:B------:R-:W1:Y:S10]  /*ea70*/  MUFU.EX2 R20, R237 ;  /* 0x000000ed00147308 */ /* 0x000e740000000800 */
[----:B------:R-:W-:-:S05]  /*ea80*/  @!P0 HFMA2.BF16_V2 R19, -RZ.H0_H0, RZ.H0_H0, -R16.H1_H1 ;  /* 0x200000ffff138231 */ /* 0x000fca0000360910 */
[----:B------:R-:W-:Y:S01]  /*ea90*/  @!P0 PRMT R197, R19, 0x5410, RZ ;  /* 0x0000541013c58816 */ /* 0x000fe200000000ff */
[----:B------:R-:W-:-:S05]  /*eaa0*/  IMAD.MOV.U32 R19, RZ, RZ, R170 ;  /* 0x000000ffff137224 */ /* 0x000fca00078e00aa */
[----:B------:R-:W-:-:S04]  /*eab0*/  LOP3.LUT R19, R19, 0xff, RZ, 0xc0, !PT ;  /* 0x000000ff13137812 */ /* 0x000fc800078ec0ff */
[----:B------:R-:W-:Y:S02]  /*eac0*/  ISETP.LE.U32.AND P0, PT, R19, UR12, PT ;  /* 0x0000000c13007c0c */ /* 0x000fe4000bf03070 */
[----:B-1----:R-:W-:Y:S01]  /*ead0*/  F2FP.BF16.F32.PACK_AB R19, R196, R20 ;  /* 0x00000014c413723e */ /* 0x002fe200000010ff */
[----:B------:R-:W-:Y:S01]  /*eae0*/  @!P6 HFMA2.BF16_V2 R18, -RZ.H0_H0, RZ.H0_H0, -R216.H0_H0 ;  /* 0x200000ffff12e231 */ /* 0x000fe200003409d8 */
[----:B------:R-:W-:Y:S02]  /*eaf0*/  PRMT R213, R216, 0x7632, R213 ;  /* 0x00007632d8d57816 */ /* 0x000fe400000000d5 */
[----:B------:R-:W-:Y:S02]  /*eb00*/  F2FP.BF16.F32.PACK_AB R8, R212, R211 ;  /* 0x000000d3d408723e */ /* 0x000fe400000010ff */
[----:B------:R-:W-:-:S05]  /*eb10*/  PRMT R212, R19, 0x7610, R212 ;  /* 0x0000761013d47816 */ /* 0x000fca00000000d4 */
[----:B------:R-:W-:-:S05]  /*eb20*/  @!P0 HFMA2.BF16_V2 R15, -RZ.H0_H0, RZ.H0_H0, -R19.H0_H0 ;  /* 0x200000ffff0f8231 */ /* 0x000fca0000340913 */
[----:B------:R-:W-:Y:S02]  /*eb30*/  @!P0 PRMT R212, R15, 0x5410, RZ ;  /* 0x000054100fd48816 */ /* 0x000fe400000000ff */
[----:B------:R-:W-:Y:S02]  /*eb40*/  PRMT R15, R216, 0x5410, R213 ;  /* 0x00005410d80f7816 */ /* 0x000fe400000000d5 */
[----:B------:R-:W-:Y:S02]  /*eb50*/  @!P6 PRMT R216, R18, 0x5410, RZ ;  /* 0x0000541012d8e816 */ /* 0x000fe400000000ff */
[----:B------:R-:W-:-:S04]  /*eb60*/  PRMT R18, R170, 0x7771, RZ ;  /* 0x00007771aa127816 */ /* 0x000fc800000000ff */
[----:B------:R-:W-:Y:S02]  /*eb70*/  ISETP.GT.U32.AND P0, PT, R18, UR12, PT ;  /* 0x0000000c12007c0c */ /* 0x000fe4000bf04070 */
[----:B------:R-:W-:Y:S01]  /*eb80*/  PRMT R22, R234, 0x7771, RZ ;  /* 0x00007771ea167816 */ /* 0x000fe200000000ff */
[----:B------:R-:W1:Y:S03]  /*eb90*/  MUFU.EX2 R18, R193 ;  /* 0x000000c100127308 */ /* 0x000e660000000800 */
[----:B------:R-:W-:Y:S01]  /*eba0*/  ISETP.GT.U32.AND P6, PT, R22, UR12, PT ;  /* 0x0000000c16007c0c */ /* 0x000fe2000bfc4070 */
[----:B------:R-:W2:Y:S01]  /*ebb0*/  MUFU.EX2 R194, R194 ;  /* 0x000000c200c27308 */ /* 0x000ea20000000800 */
[----:B------:R-:W-:-:S05]  /*ebc0*/  PRMT R22, R170, 0x7772, RZ ;  /* 0x00007772aa167816 */ /* 0x000fca00000000ff */
[----:B------:R-:W-:Y:S01]  /*ebd0*/  @P0 HFMA2.BF16_V2 R14, -RZ.H0_H0, RZ.H0_H0, -R19.H1_H1 ;  /* 0x200000ffff0e0231 */ /* 0x000fe20000360913 */
[----:B------:R-:W-:-:S04]  /*ebe0*/  PRMT R211, R19, 0x7632, R211 ;  /* 0x0000763213d37816 */ /* 0x000fc800000000d3 */
[----:B------:R-:W-:Y:S02]  /*ebf0*/  @P0 PRMT R211, R14, 0x5410, RZ ;  /* 0x000054100ed30816 */ /* 0x000fe400000000ff */
[----:B------:R-:W-:Y:S01]  /*ec00*/  ISETP.GT.U32.AND P0, PT, R22, UR12, PT ;  /* 0x0000000c16007c0c */ /* 0x000fe2000bf04070 */
[----:B-1----:R-:W-:Y:S01]  /*ec10*/  FADD.FTZ R193, R18, R233 ;  /* 0x000000e912c17221 */ /* 0x002fe20000010000 */
[----:B--2---:R-:W-:Y:S01]  /*ec20*/  F2FP.BF16.F32.PACK_AB R18, R194, R18 ;  /* 0x00000012c212723e */ /* 0x004fe200000010ff */
[----:B------:R-:W-:-:S04]  /*ec30*/  FADD.FTZ R21, R202, R231 ;  /* 0x000000e7ca157221 */ /* 0x000fc80000010000 */
[----:B------:R-:W-:Y:S01]  /*ec40*/  FADD.FTZ R21, R203, R21 ;  /* 0x00000015cb157221 */ /* 0x000fe20000010000 */
[----:B------:R-:W-:-:S05]  /*ec50*/  PRMT R203, R18, 0x7610, R203 ;  /* 0x0000761012cb7816 */ /* 0x000fca00000000cb */
[----:B------:R-:W-:-:S05]  /*ec60*/  @P0 HFMA2.BF16_V2 R13, -RZ.H0_H0, RZ.H0_H0, -R18.H0_H0 ;  /* 0x200000ffff0d0231 */ /* 0x000fca0000340912 */
[----:B------:R-:W-:Y:S02]  /*ec70*/  @P0 PRMT R203, R13, 0x5410, RZ ;  /* 0x000054100dcb0816 */ /* 0x000fe400000000ff */
[----:B------:R-:W-:-:S04]  /*ec80*/  PRMT R13, R170, 0x7773, RZ ;  /* 0x00007773aa0d7816 */ /* 0x000fc800000000ff */
[----:B------:R-:W-:Y:S01]  /*ec90*/  ISETP.GT.U32.AND P0, PT, R13, UR12, PT ;  /* 0x0000000c0d007c0c */ /* 0x000fe2000bf04070 */
[----:B------:R-:W-:Y:S01]  /*eca0*/  USHF.L.U32 UR6, UR4, 0x3, URZ ;  /* 0x0000000304067899 */ /* 0x000fe200080006ff */
[----:B------:R-:W-:Y:S01]  /*ecb0*/  PRMT R202, R18, 0x7632, R202 ;  /* 0x0000763212ca7816 */ /* 0x000fe200000000ca */
[----:B------:R-:W-:Y:S01]  /*ecc0*/  FADD.FTZ R227, R227, R21 ;  /* 0x00000015e3e37221 */ /* 0x000fe20000010000 */
[----:B------:R-:W-:Y:S01]  /*ecd0*/  FADD.FTZ R222, R220, R222 ;  /* 0x000000dedcde7221 */ /* 0x000fe20000010000 */
[----:B------:R-:W-:-:S08]  /*ece0*/  @P6 HFMA2.BF16_V2 R12, -RZ.H0_H0, RZ.H0_H0, -R213.H0_H0 ;  /* 0x200000ffff0c6231 */ /* 0x000fd000003409d5 */
[----:B------:R-:W-:Y:S02]  /*ecf0*/  @P0 HFMA2.BF16_V2 R11, -RZ.H0_H0, RZ.H0_H0, -R18.H1_H1 ;  /* 0x200000ffff0b0231 */ /* 0x000fe40000360912 */
[----:B------:R-:W-:-:S03]  /*ed00*/  FADD.FTZ R227, R195, R227 ;  /* 0x000000e3c3e37221 */ /* 0x000fc60000010000 */
[----:B------:R-:W-:Y:S01]  /*ed10*/  @P0 PRMT R202, R11, 0x5410, RZ ;  /* 0x000054100bca0816 */ /* 0x000fe200000000ff */
[----:B------:R-:W-:Y:S02]  /*ed20*/  IMAD.U32 R11, RZ, RZ, UR6 ;  /* 0x00000006ff0b7e24 */ /* 0x000fe4000f8e00ff */
[----:B------:R-:W-:Y:S01]  /*ed30*/  FADD.FTZ R195, R20, R222 ;  /* 0x000000de14c37221 */ /* 0x000fe20000010000 */
[----:B------:R-:W-:Y:S01]  /*ed40*/  @P6 PRMT R213, R12, 0x5410, RZ ;  /* 0x000054100cd56816 */ /* 0x000fe200000000ff */
[----:B------:R-:W-:-:S04]  /*ed50*/  IMAD.WIDE R20, R11, 0x2, R182 ;  /* 0x000000020b147825 */ /* 0x000fc800078e02b6 */
[----:B------:R-:W-:Y:S02]  /*ed60*/  IMAD.U32 R12, RZ, RZ, UR4 ;  /* 0x00000004ff0c7e24 */ /* 0x000fe4000f8e00ff */
[----:B------:R-:W-:Y:S02]  /*ed70*/  IMAD.U32 R11, RZ, RZ, UR4 ;  /* 0x00000004ff0b7e24 */ /* 0x000fe4000f8e00ff */
[----:B------:R-:W-:-:S04]  /*ed80*/  IMAD.WIDE R12, R12, 0x70, R20 ;  /* 0x000000700c0c7825 */ /* 0x000fc800078e0214 */
[----:B------:R-:W-:-:S04]  /*ed90*/  IMAD.WIDE R20, R11, -0x70, R12 ;  /* 0xffffff900b147825 */ /* 0x000fc800078e020c */
[----:B------:R-:W-:-:S04]  /*eda0*/  IMAD.WIDE R20, R11, 0x70, R20 ;  /* 0x000000700b147825 */ /* 0x000fc800078e0214 */
[-C--:B------:R-:W-:Y:S01]  /*edb0*/  FMUL.FTZ R148, R148, R226.reuse ;  /* 0x000000e294947220 */ /* 0x080fe20000410000 */
[-C--:B------:R-:W-:Y:S01]  /*edc0*/  FMUL.FTZ R149, R149, R226.reuse ;  /* 0x000000e295957220 */ /* 0x080fe20000410000 */
[-C--:B------:R-:W-:Y:S01]  /*edd0*/  FMUL.FTZ R152, R152, R226.reuse ;  /* 0x000000e298987220 */ /* 0x080fe20000410000 */
[-C--:B------:R-:W-:Y:S01]  /*ede0*/  FMUL.FTZ R153, R153, R226.reuse ;  /* 0x000000e299997220 */ /* 0x080fe20000410000 */
[----:B------:R-:W-:Y:S01]  /*edf0*/  FMUL.FTZ R156, R156, R226 ;  /* 0x000000e29c9c7220 */ /* 0x000fe20000410000 */
[----:B------:R-:W-:-:S04]  /*ee00*/  IMAD.WIDE R20, R11, -0x70, R20 ;  /* 0xffffff900b147825 */ /* 0x000fc800078e0214 */
        /* <DEDUP_REMOVED lines=27> */
[----:B------:R-:W-:-:S02]  /*efc0*/  IMAD.U32 R226, RZ, RZ, UR4 ;  /* 0x00000004ffe27e24 */ /* 0x000fc4000f8e00ff */
[----:B------:R-:W-:Y:S01]  /*efd0*/  FADD.FTZ R237, R29, R227 ;  /* 0x000000e31ded7221 */ /* 0x000fe20000010000 */
[----:B------:R1:W-:Y:S01]  /*efe0*/  STG.E.U16 desc[UR28][R182.64+-0x80], R224 ;  /* 0xffff80e0b6007986 */ /* 0x0003e2000c10151c */
[----:B------:R-:W-:-:S03]  /*eff0*/  IMAD.WIDE R226, R226, 0x70, R20 ;  /* 0x00000070e2e27825 */ /* 0x000fc600078e0214 */
[----:B------:R2:W-:Y:S01]  /*f000*/  STG.E.U16 desc[UR28][R182.64+-0x7e], R225 ;  /* 0xffff82e1b6007986 */ /* 0x0005e2000c10151c */
[----:B------:R-:W-:Y:S02]  /*f010*/  IMAD.U32 R222, RZ, RZ, UR4 ;  /* 0x00000004ffde7e24 */ /* 0x000fe4000f8e00ff */
        /* <DEDUP_REMOVED lines=20> */
[----:B-1----:R-:W-:-:S02]  /*f160*/  IMAD.U32 R224, RZ, RZ, UR4 ;  /* 0x00000004ffe07e24 */ /* 0x002fc4000f8e00ff */
[-C--:B------:R-:W-:Y:S01]  /*f170*/  FMUL.FTZ R90, R90, R223.reuse ;  /* 0x000000df5a5a7220 */ /* 0x080fe20000410000 */
[-C--:B------:R-:W-:Y:S01]  /*f180*/  FMUL.FTZ R91, R91, R223.reuse ;  /* 0x000000df5b5b7220 */ /* 0x080fe20000410000 */
[----:B------:R-:W-:Y:S01]  /*f190*/  FMUL.FTZ R94, R94, R223 ;  /* 0x000000df5e5e7220 */ /* 0x000fe20000410000 */
[----:B--2---:R-:W-:-:S04]  /*f1a0*/  IMAD.WIDE R224, R224, -0x70, R226 ;  /* 0xffffff90e0e07825 */ /* 0x004fc800078e02e2 */
        /* <DEDUP_REMOVED lines=9> */
[----:B------:R-:W-:Y:S01]  /*f240*/  IMAD.WIDE R222, R222, 0x70, R224 ;  /* 0x00000070dede7825 */ /* 0x000fe200078e02e0 */
[----:B------:R-:W-:-:S03]  /*f250*/  PRMT R11, R234, 0x7772, RZ ;  /* 0x00007772ea0b7816 */ /* 0x000fc600000000ff */
[----:B------:R-:W-:Y:S01]  /*f260*/  FADD.FTZ R219, R218, R219 ;  /* 0x000000dbdadb7221 */ /* 0x000fe20000010000 */
[----:B------:R-:W-:Y:S01]  /*f270*/  PRMT R220, R8, 0x7632, R220 ;  /* 0x0000763208dc7816 */ /* 0x000fe200000000dc */
[----:B------:R-:W-:Y:S01]  /*f280*/  IMAD.U32 R218, RZ, RZ, UR4 ;  /* 0x00000004ffda7e24 */ /* 0x000fe2000f8e00ff */
[----:B------:R-:W-:Y:S01]  /*f290*/  ISETP.GT.U32.AND P6, PT, R11, UR12, PT ;  /* 0x0000000c0b007c0c */ /* 0x000fe2000bfc4070 */
[----:B------:R-:W-:Y:S01]  /*f2a0*/  FADD.FTZ R239, R214, R219 ;  /* 0x000000dbd6ef7221 */ /* 0x000fe20000010000 */
[----:B------:R-:W1:Y:S01]  /*f2b0*/  LDC R21, c[0x0][0x4f8] ;  /* 0x00013e00ff157b82 */ /* 0x000e620000000800 */
[----:B------:R-:W-:-:S05]  /*f2c0*/  IMAD.WIDE R218, R218, -0x70, R222 ;  /* 0xffffff90dada7825 */ /* 0x000fca00078e02de */
[----:B------:R2:W-:Y:S04]  /*f2d0*/  STG.E.U16 desc[UR28][R218.64+-0x80], R217 ;  /* 0xffff80d9da007986 */ /* 0x0005e8000c10151c */
[----:B------:R-:W-:Y:S04]  /*f2e0*/  STG.E.U16 desc[UR28][R218.64+-0x7e], R215 ;  /* 0xffff82d7da007986 */ /* 0x000fe8000c10151c */
[----:B------:R3:W-:Y:S01]  /*f2f0*/  STG.E.U16 desc[UR28][R222.64+-0x80], R28 ;  /* 0xffff801cde007986 */ /* 0x0007e2000c10151c */
[----:B------:R-:W-:-:S03]  /*f300*/  PRMT R11, R234, 0x7773, RZ ;  /* 0x00007773ea0b7816 */ /* 0x000fc600000000ff */
[----:B------:R4:W-:Y:S01]  /*f310*/  STG.E.U16 desc[UR28][R226.64+-0x7e], R171 ;  /* 0xffff82abe2007986 */ /* 0x0009e2000c10151c */
[----:B--2---:R-:W-:-:S05]  /*f320*/  PRMT R217, R8, 0x7610, R217 ;  /* 0x0000761008d97816 */ /* 0x004fca00000000d9 */
[----:B------:R-:W-:Y:S01]  /*f330*/  @P6 HFMA2.BF16_V2 R10, -RZ.H0_H0, RZ.H0_H0, -R217.H0_H0 ;  /* 0x200000ffff0a6231 */ /* 0x000fe200003409d9 */
[----:B------:R-:W-:Y:S02]  /*f340*/  PRMT R8, R230, 0x7773, RZ ;  /* 0x00007773e6087816 */ /* 0x000fe400000000ff */
[----:B---3--:R-:W-:Y:S02]  /*f350*/  PRMT R28, R217, 0x5410, R220 ;  /* 0x00005410d91c7816 */ /* 0x008fe400000000dc */
[----:B------:R-:W-:Y:S02]  /*f360*/  @P6 PRMT R217, R10, 0x5410, RZ ;  /* 0x000054100ad96816 */ /* 0x000fe400000000ff */
[----:B------:R-:W-:Y:S02]  /*f370*/  PRMT R10, R230, 0x7772, RZ ;  /* 0x00007772e60a7816 */ /* 0x000fe400000000ff */
[----:B----4-:R-:W-:Y:S02]  /*f380*/  PRMT R171, R232, 0x7772, RZ ;  /* 0x00007772e8ab7816 */ /* 0x010fe400000000ff */
[----:B------:R-:W-:-:S02]  /*f390*/  PRMT R10, R10, 0x5410, R8 ;  /* 0x000054100a0a7816 */ /* 0x000fc40000000008 */
[----:B------:R-:W-:Y:S02]  /*f3a0*/  PRMT R8, R232, 0x7773, RZ ;  /* 0x00007773e8087816 */ /* 0x000fe400000000ff */
[----:B------:R-:W-:Y:S01]  /*f3b0*/  ISETP.GT.U32.AND P0, PT, R11, UR12, PT ;  /* 0x0000000c0b007c0c */ /* 0x000fe2000bf04070 */
[----:B------:R-:W-:Y:S01]  /*f3c0*/  IMAD.U32 R214, RZ, RZ, UR6 ;  /* 0x00000006ffd67e24 */ /* 0x000fe2000f8e00ff */
[----:B------:R-:W-:Y:S02]  /*f3d0*/  PRMT R171, R171, 0x5410, R8 ;  /* 0x00005410abab7816 */ /* 0x000fe40000000008 */
[C---:B------:R-:W-:Y:S01]  /*f3e0*/  LOP3.LUT R8, R31.reuse, 0xffff, RZ, 0xc0, !PT ;  /* 0x0000ffff1f087812 */ /* 0x040fe200078ec0ff */
[----:B------:R-:W-:Y:S01]  /*f3f0*/  IMAD.WIDE R214, R214, 0x2, R12 ;  /* 0x00000002d6d67825 */ /* 0x000fe200078e020c */
[C---:B------:R-:W-:Y:S02]  /*f400*/  LOP3.LUT R12, R31.reuse, 0xff, RZ, 0xc0, !PT ;  /* 0x000000ff1f0c7812 */ /* 0x040fe400078ec0ff */
[----:B------:R-:W-:Y:S01]  /*f410*/  SHF.R.U32.HI R8, RZ, 0x8, R8 ;  /* 0x00000008ff087819 */ /* 0x000fe20000011608 */
[----:B------:R-:W2:Y:S03]  /*f420*/  S2UR UR5, SR_CgaCtaId ;  /* 0x00000000000579c3 */ /* 0x000ea60000008800 */
[----:B------:R-:W-:Y:S01]  /*f430*/  PRMT R8, R12, 0x5410, R8 ;  /* 0x000054100c087816 */ /* 0x000fe20000000008 */
[----:B------:R-:W-:Y:S01]  /*f440*/  @P0 HFMA2.BF16_V2 R9, -RZ.H0_H0, RZ.H0_H0, -R220.H0_H0 ;  /* 0x200000ffff090231 */ /* 0x000fe200003409dc */
[----:B------:R-:W-:-:S02]  /*f450*/  PRMT R12, R31, 0x7632, R12 ;  /* 0x000076321f0c7816 */ /* 0x000fc4000000000c */
[----:B------:R-:W-:Y:S02]  /*f460*/  SHF.R.U32.HI R20, RZ, 0x18, R31 ;  /* 0x00000018ff147819 */ /* 0x000fe4000001161f */
[----:B------:R-:W-:Y:S02]  /*f470*/  LOP3.LUT R12, R12, 0xff, RZ, 0xc0, !PT ;  /* 0x000000ff0c0c7812 */ /* 0x000fe400078ec0ff */
[----:B------:R-:W-:Y:S01]  /*f480*/  @P0 PRMT R220, R9, 0x5410, RZ ;  /* 0x0000541009dc0816 */ /* 0x000fe200000000ff */
[----:B------:R-:W-:Y:S01]  /*f490*/  IMAD.MOV.U32 R9, RZ, RZ, R230 ;  /* 0x000000ffff097224 */ /* 0x000fe200078e00e6 */
[----:B------:R-:W-:Y:S02]  /*f4a0*/  PRMT R20, R12, 0x5410, R20 ;  /* 0x000054100c147816 */ /* 0x000fe40000000014 */
[C---:B------:R-:W-:Y:S02]  /*f4b0*/  PRMT R13, R234.reuse, 0x7773, RZ ;  /* 0x00007773ea0d7816 */ /* 0x040fe400000000ff */
[----:B------:R-:W-:-:S02]  /*f4c0*/  PRMT R12, R234, 0x7772, RZ ;  /* 0x00007772ea0c7816 */ /* 0x000fc400000000ff */
[----:B------:R-:W-:Y:S02]  /*f4d0*/  PRMT R11, R230, 0x7771, RZ ;  /* 0x00007771e60b7816 */ /* 0x000fe400000000ff */
[----:B------:R-:W-:Y:S02]  /*f4e0*/  LOP3.LUT R9, R9, 0xff, RZ, 0xc0, !PT ;  /* 0x000000ff09097812 */ /* 0x000fe400078ec0ff */
[----:B-1----:R-:W-:Y:S02]  /*f4f0*/  LOP3.LUT R21, R21, 0xff, RZ, 0xc0, !PT ;  /* 0x000000ff15157812 */ /* 0x002fe400078ec0ff */
[----:B------:R-:W-:Y:S02]  /*f500*/  PRMT R13, R12, 0x5410, R13 ;  /* 0x000054100c0d7816 */ /* 0x000fe4000000000d */
[----:B------:R-:W-:Y:S01]  /*f510*/  LOP3.LUT R12, R27, 0xffff, RZ, 0xc0, !PT ;  /* 0x0000ffff1b0c7812 */ /* 0x000fe200078ec0ff */
[----:B------:R-:W-:Y:S01]  /*f520*/  IMAD R230, R21, 0x10000, R21 ;  /* 0x0001000015e67824 */ /* 0x000fe200078e0215 */
[----:B------:R-:W-:Y:S01]  /*f530*/  PRMT R11, R9, 0x5410, R11 ;  /* 0x00005410090b7816 */ /* 0x000fe2000000000b */
[----:B------:R-:W-:Y:S01]  /*f540*/  IMAD.MOV.U32 R9, RZ, RZ, R234 ;  /* 0x000000ffff097224 */ /* 0x000fe200078e00ea */
[----:B------:R-:W-:-:S02]  /*f550*/  SHF.R.U32.HI R12, RZ, 0x8, R12 ;  /* 0x00000008ff0c7819 */ /* 0x000fc4000001160c */
[----:B------:R-:W-:Y:S01]  /*f560*/  LOP3.LUT R22, R27, 0xff, RZ, 0xc0, !PT ;  /* 0x000000ff1b167812 */ /* 0x000fe200078ec0ff */
[----:B------:R-:W-:Y:S01]  /*f570*/  UMOV UR7, 0x400 ;  /* 0x0000040000077882 */ /* 0x000fe20000000000 */
[----:B------:R-:W-:Y:S01]  /*f580*/  PRMT R14, R234, 0x7771, RZ ;  /* 0x00007771ea0e7816 */ /* 0x000fe200000000ff */
[----:B--2---:R-:W-:Y:S01]  /*f590*/  ULEA UR5, UR5, UR7, 0x18 ;  /* 0x0000000705057291 */ /* 0x004fe2000f8ec0ff */
[----:B------:R-:W-:Y:S02]  /*f5a0*/  LOP3.LUT R9, R9, 0xff, RZ, 0xc0, !PT ;  /* 0x000000ff09097812 */ /* 0x000fe400078ec0ff */
[----:B------:R-:W-:Y:S02]  /*f5b0*/  HSET2.LE.AND R20, R20, R230, PT ;  /* 0x000000e614147233 */ /* 0x000fe40003803000 */
[----:B------:R-:W-:Y:S02]  /*f5c0*/  PRMT R12, R22, 0x5410, R12 ;  /* 0x00005410160c7816 */ /* 0x000fe4000000000c */
[----:B------:R-:W-:-:S02]  /*f5d0*/  PRMT R22, R27, 0x7632, R22 ;  /* 0x000076321b167816 */ /* 0x000fc40000000016 */
[----:B------:R-:W-:Y:S01]  /*f5e0*/  PRMT R14, R9, 0x5410, R14 ;  /* 0x00005410090e7816 */ /* 0x000fe2000000000e */
[----:B------:R1:W-:Y:S01]  /*f5f0*/  STG.E.U16 desc[UR28][R214.64+-0x80], R26 ;  /* 0xffff801ad6007986 */ /* 0x0003e2000c10151c */
[----:B------:R-:W-:Y:S02]  /*f600*/  LOP3.LUT R9, R228, R20, RZ, 0xc0, !PT ;  /* 0x00000014e4097212 */ /* 0x000fe400078ec0ff */
[----:B------:R-:W-:Y:S02]  /*f610*/  LOP3.LUT R22, R22, 0xff, RZ, 0xc0, !PT ;  /* 0x000000ff16167812 */ /* 0x000fe400078ec0ff */
[----:B------:R-:W-:Y:S02]  /*f620*/  LOP3.LUT R20, R10, 0xff00ff, RZ, 0xc0, !PT ;  /* 0x00ff00ff0a147812 */ /* 0x000fe400078ec0ff */
[----:B------:R-:W-:Y:S02]  /*f630*/  LEA R233, R175, UR5, 0x1 ;  /* 0x00000005afe97c11 */ /* 0x000fe4000f8e08ff */
[----:B------:R-:W-:-:S02]  /*f640*/  HSET2.LE.AND R10, R11, R230, PT ;  /* 0x000000e60b0a7233 */ /* 0x000fc40003803000 */
[----:B------:R-:W-:Y:S02]  /*f650*/  HSET2.LE.AND R11, R20, R230, PT ;  /* 0x000000e6140b7233 */ /* 0x000fe40003803000 */
[----:B-1----:R-:W-:-:S04]  /*f660*/  SHF.R.U32.HI R26, RZ, 0x18, R27 ;  /* 0x00000018ff1a7819 */ /* 0x002fc8000001161b */
[----:B------:R-:W-:Y:S02]  /*f670*/  PRMT R26, R22, 0x5410, R26 ;  /* 0x00005410161a7816 */ /* 0x000fe4000000001a */
[----:B------:R-:W1:Y:S01]  /*f680*/  LDSM.16.MT88.4 R20, [R233+0xa000] ;  /* 0x00a00000e914783b */ /* 0x000e620000004200 */
[--C-:B------:R-:W-:Y:S02]  /*f690*/  HSET2.LE.AND R12, R12, R230.reuse, PT ;  /* 0x000000e60c0c7233 */ /* 0x100fe40003803000 */
[----:B------:R-:W-:-:S03]  /*f6a0*/  HSET2.LE.AND R8, R8, R230, PT ;  /* 0x000000e608087233 */ /* 0x000fc60003803000 */
[----:B------:R-:W-:Y:S02]  /*f6b0*/  LOP3.LUT R12, R24, R12, RZ, 0xc0, !PT ;  /* 0x0000000c180c7212 */ /* 0x000fe400078ec0ff */
[----:B------:R-:W-:Y:S02]  /*f6c0*/  LOP3.LUT R24, R13, 0xff00ff, RZ, 0xc0, !PT ;  /* 0x00ff00ff0d187812 */ /* 0x000fe400078ec0ff */
[----:B------:R-:W-:Y:S01]  /*f6d0*/  LOP3.LUT R8, R229, R8, RZ, 0xc0, !PT ;  /* 0x00000008e5087212 */ /* 0x000fe200078ec0ff */
[----:B------:R-:W-:Y:S01]  /*f6e0*/  IMAD.MOV.U32 R229, RZ, RZ, 0x20 ;  /* 0x00000020ffe57424 */ /* 0x000fe200078e00ff */
[--C-:B------:R-:W-:Y:S02]  /*f6f0*/  HSET2.LE.AND R14, R14, R230.reuse, PT ;  /* 0x000000e60e0e7233 */ /* 0x100fe40003803000 */
[----:B------:R-:W-:Y:S02]  /*f700*/  LOP3.LUT P0, RZ, R208, 0x2, RZ, 0xc0, !PT ;  /* 0x00000002d0ff7812 */ /* 0x000fe4000780c0ff */
[----:B------:R-:W-:-:S02]  /*f710*/  HSET2.LE.AND R13, R26, R230, PT ;  /* 0x000000e61a0d7233 */ /* 0x000fc40003803000 */
[----:B------:R-:W-:Y:S02]  /*f720*/  HSET2.LE.AND R24, R24, R230, PT ;  /* 0x000000e618187233 */ /* 0x000fe40003803000 */
[----:B------:R-:W-:Y:S01]  /*f730*/  SEL R229, R229, 0xffffffe0, !P0 ;  /* 0xffffffe0e5e57807 */ /* 0x000fe20004000000 */
[----:B------:R-:W-:Y:S01]  /*f740*/  FMUL.FTZ R132, R132, R236 ;  /* 0x000000ec84847220 */ /* 0x000fe20000410000 */
[----:B------:R-:W-:Y:S01]  /*f750*/  LOP3.LUT R14, R15, R14, RZ, 0xc0, !PT ;  /* 0x0000000e0f0e7212 */ /* 0x000fe200078ec0ff */
[-C--:B------:R-:W-:Y:S01]  /*f760*/  FMUL.FTZ R133, R133, R236.reuse ;  /* 0x000000ec85857220 */ /* 0x080fe20000410000 */
[-C--:B------:R-:W-:Y:S01]  /*f770*/  FMUL.FTZ R136, R136, R236.reuse ;  /* 0x000000ec88887220 */ /* 0x080fe20000410000 */
[----:B------:R-:W-:Y:S01]  /*f780*/  FMUL.FTZ R137, R137, R236 ;  /* 0x000000ec89897220 */ /* 0x000fe20000410000 */
[----:B------:R-:W-:Y:S02]  /*f790*/  LOP3.LUT R10, R30, R10, RZ, 0xc0, !PT ;  /* 0x0000000a1e0a7212 */ /* 0x000fe400078ec0ff */
[----:B------:R-:W-:-:S02]  /*f7a0*/  LOP3.LUT R11, R221, R11, RZ, 0xc0, !PT ;  /* 0x0000000bdd0b7212 */ /* 0x000fc400078ec0ff */
[----:B------:R-:W-:Y:S02]  /*f7b0*/  LOP3.LUT R13, R25, R13, RZ, 0xc0, !PT ;  /* 0x0000000d190d7212 */ /* 0x000fe400078ec0ff */
[----:B------:R-:W-:Y:S01]  /*f7c0*/  LOP3.LUT R15, R28, R24, RZ, 0xc0, !PT ;  /* 0x000000181c0f7212 */ /* 0x000fe200078ec0ff */
[----:B------:R-:W-:Y:S02]  /*f7d0*/  IMAD.IADD R221, R233, 0x1, R229 ;  /* 0x00000001e9dd7824 */ /* 0x000fe400078e02e5 */
[-C--:B------:R-:W-:Y:S01]  /*f7e0*/  FMUL.FTZ R140, R140, R236.reuse ;  /* 0x000000ec8c8c7220 */ /* 0x080fe20000410000 */
[-C--:B------:R-:W-:Y:S01]  /*f7f0*/  FMUL.FTZ R141, R141, R236.reuse ;  /* 0x000000ec8d8d7220 */ /* 0x080fe20000410000 */
[-C--:B------:R-:W-:Y:S01]  /*f800*/  FMUL.FTZ R144, R144, R236.reuse ;  /* 0x000000ec90907220 */ /* 0x080fe20000410000 */
[-C--:B------:R-:W-:Y:S01]  /*f810*/  FMUL.FTZ R145, R145, R236.reuse ;  /* 0x000000ec91917220 */ /* 0x080fe20000410000 */
[----:B------:R-:W-:Y:S02]  /*f820*/  VIADD R228, R233, 0xa040 ;  /* 0x0000a040e9e47836 */ /* 0x000fe40000000000 */
        /* <DEDUP_REMOVED lines=14> */
[----:B------:R-:W-:Y:S03]  /*f910*/  LDSM.16.MT88.4 R28, [R221+0xb000] ;  /* 0x00b00000dd1c783b */ /* 0x000fe60000004200 */
[-C--:B------:R-:W-:Y:S08]  /*f920*/  HMMA.16816.F32.BF16 R152, R12, R22.reuse, R152 ;  /* 0x000000160c98723c */ /* 0x080ff00000041898 */
[C---:B------:R-:W-:Y:S01]  /*f930*/  HMMA.16816.F32.BF16 R136, R8.reuse, R22, R136 ;  /* 0x000000160888723c */ /* 0x040fe20000041888 */
[----:B------:R-:W1:Y:S07]  /*f940*/  LDSM.16.MT88.4 R20, [R221+0xa000] ;  /* 0x00a00000dd14783b */ /* 0x000e6e0000004200 */
[-C--:B-1----:R-:W-:Y:S08]  /*f950*/  HMMA.16816.F32.BF16 R140, R8, R20.reuse, R140 ;  /* 0x00000014088c723c */ /* 0x082ff0000004188c */
[----:B------:R-:W-:Y:S01]  /*f960*/  HMMA.16816.F32.BF16 R156, R12, R20, R156 ;  /* 0x000000140c9c723c */ /* 0x000fe2000004189c */
[----:B------:R-:W-:-:S04]  /*f970*/  VIADD R20, R233, 0xa000 ;  /* 0x0000a000e9147836 */ /* 0x000fc80000000000 */
[----:B------:R-:W-:-:S03]  /*f980*/  @P5 VIADD R228, R20, 0xffffffc0 ;  /* 0xffffffc014e45836 */ /* 0x000fc60000000000 */
[-C--:B------:R-:W-:Y:S08]  /*f990*/  HMMA.16816.F32.BF16 R160, R12, R22.reuse, R160 ;  /* 0x000000160ca0723c */ /* 0x080ff000000418a0 */
[----:B------:R-:W-:Y:S01]  /*f9a0*/  HMMA.16816.F32.BF16 R144, R8, R22, R144 ;  /* 0x000000160890723c */ /* 0x000fe20000041890 */
[----:B------:R-:W1:Y:S01]  /*f9b0*/  LDSM.16.MT88.4 R20, [R228] ;  /* 0x00000000e414783b */ /* 0x000e620000004200 */
[----:B------:R-:W-:-:S05]  /*f9c0*/  IMAD.IADD R229, R229, 0x1, R228 ;  /* 0x00000001e5e57824 */ /* 0x000fca00078e02e4 */
[----:B------:R-:W-:Y:S01]  /*f9d0*/  LDSM.16.MT88.4 R24, [R229+0x1000] ;  /* 0x00100000e518783b */ /* 0x000fe20000004200 */
        /* <DEDUP_REMOVED lines=9> */
[----:B------:R-:W1:Y:S01]  /*fa70*/  LDSM.16.MT88.4 R20, [R233+0xb000] ;  /* 0x00b00000e914783b */ /* 0x000e620000004200 */
[-C--:B------:R-:W-:Y:S01]  /*fa80*/  FMUL.FTZ R84, R84, R236.reuse ;  /* 0x000000ec54547220 */ /* 0x080fe20000410000 */
[-C--:B------:R-:W-:Y:S01]  /*fa90*/  FMUL.FTZ R85, R85, R236.reuse ;  /* 0x000000ec55557220 */ /* 0x080fe20000410000 */
        /* <DEDUP_REMOVED lines=14> */
[----:B------:R-:W-:Y:S01]  /*fb80*/  FMUL.FTZ R129, R129, R236 ;  /* 0x000000ec81817220 */ /* 0x000fe20000410000 */
[C---:B------:R-:W-:Y:S08]  /*fb90*/  HMMA.16816.F32.BF16 R84, R8.reuse, R28, R84 ;  /* 0x0000001c0854723c */ /* 0x040ff00000041854 */
[C---:B------:R-:W-:Y:S08]  /*fba0*/  HMMA.16816.F32.BF16 R96, R8.reuse, R30, R96 ;  /* 0x0000001e0860723c */ /* 0x040ff00000041860 */
[C---:B------:R-:W-:Y:S08]  /*fbb0*/  HMMA.16816.F32.BF16 R116, R8.reuse, R24, R116 ;  /* 0x000000180874723c */ /* 0x040ff00000041874 */
[C---:B------:R-:W-:Y:S08]  /*fbc0*/  HMMA.16816.F32.BF16 R128, R8.reuse, R26, R128 ;  /* 0x0000001a0880723c */ /* 0x040ff00000041880 */
[C---:B-1----:R-:W-:Y:S08]  /*fbd0*/  HMMA.16816.F32.BF16 R100, R8.reuse, R20, R100 ;  /* 0x000000140864723c */ /* 0x042ff00000041864 */
[----:B------:R-:W-:Y:S01]  /*fbe0*/  HMMA.16816.F32.BF16 R112, R8, R22, R112 ;  /* 0x000000160870723c */ /* 0x000fe20000041870 */
[----:B------:R-:W-:Y:S01]  /*fbf0*/  IMAD.MOV.U32 R8, RZ, RZ, R170 ;  /* 0x000000ffff087224 */ /* 0x000fe200078e00aa */
[----:B------:R-:W-:-:S06]  /*fc00*/  PRMT R9, R170, 0x7771, RZ ;  /* 0x00007771aa097816 */ /* 0x000fcc00000000ff */
[----:B------:R-:W-:Y:S01]  /*fc10*/  HMMA.16816.F32.BF16 R88, R12, R28, R88 ;  /* 0x0000001c0c58723c */ /* 0x000fe20000041858 */
[----:B------:R-:W-:-:S07]  /*fc20*/  LOP3.LUT R8, R8, 0xff, RZ, 0xc0, !PT ;  /* 0x000000ff08087812 */ /* 0x000fce00078ec0ff */
[C---:B------:R-:W-:Y:S08]  /*fc30*/  HMMA.16816.F32.BF16 R92, R12.reuse, R30, R92 ;  /* 0x0000001e0c5c723c */ /* 0x040ff0000004185c */
[C---:B------:R-:W-:Y:S08]  /*fc40*/  HMMA.16816.F32.BF16 R104, R12.reuse, R20, R104 ;  /* 0x000000140c68723c */ /* 0x040ff00000041868 */
[C---:B------:R-:W-:Y:S08]  /*fc50*/  HMMA.16816.F32.BF16 R108, R12.reuse, R22, R108 ;  /* 0x000000160c6c723c */ /* 0x040ff0000004186c */
[C---:B------:R-:W-:Y:S01]  /*fc60*/  HMMA.16816.F32.BF16 R120, R12.reuse, R24, R120 ;  /* 0x000000180c78723c */ /* 0x040fe20000041878 */
[C---:B------:R-:W-:Y:S01]  /*fc70*/  LOP3.LUT R25, R169.reuse, 0xff, RZ, 0xc0, !PT ;  /* 0x000000ffa9197812 */ /* 0x040fe200078ec0ff */
[----:B------:R-:W1:Y:S06]  /*fc80*/  LDSM.16.MT88.4 R20, [R233+0xa800] ;  /* 0x00a80000e914783b */ /* 0x000e6c0000004200 */
[----:B------:R-:W-:Y:S01]  /*fc90*/  HMMA.16816.F32.BF16 R124, R12, R26, R124 ;  /* 0x0000001a0c7c723c */ /* 0x000fe2000004187c */
[----:B------:R-:W-:Y:S01]  /*fca0*/  PRMT R13, R168, 0x7632, R13 ;  /* 0x00007632a80d7816 */ /* 0x000fe2000000000d */
[----:B------:R-:W-:Y:S01]  /*fcb0*/  IMAD.MOV.U32 R231, RZ, RZ, R232 ;  /* 0x000000ffffe77224 */ /* 0x000fe200078e00e8 */
[----:B------:R-:W-:Y:S01]  /*fcc0*/  LOP3.LUT R12, R169, 0xffff, RZ, 0xc0, !PT ;  /* 0x0000ffffa90c7812 */ /* 0x000fe200078ec0ff */
[----:B------:R-:W-:Y:S01]  /*fcd0*/  LDSM.16.MT88.4 R28, [R221+0xb800] ;  /* 0x00b80000dd1c783b */ /* 0x000fe20000004200 */
[----:B------:R-:W-:-:S02]  /*fce0*/  LOP3.LUT R13, R13, 0xff, RZ, 0xc0, !PT ;  /* 0x000000ff0d0d7812 */ /* 0x000fc400078ec0ff */
[----:B------:R-:W-:Y:S02]  /*fcf0*/  SHF.R.U32.HI R12, RZ, 0x8, R12 ;  /* 0x00000008ff0c7819 */ /* 0x000fe4000001160c */
[----:B------:R-:W-:Y:S02]  /*fd00*/  SHF.R.U32.HI R26, RZ, 0x18, R168 ;  /* 0x00000018ff1a7819 */ /* 0x000fe400000116a8 */
[C---:B------:R-:W-:Y:S02]  /*fd10*/  PRMT R10, R170.reuse, 0x7773, RZ ;  /* 0x00007773aa0a7816 */ /* 0x040fe400000000ff */
[----:B------:R-:W-:Y:S02]  /*fd20*/  PRMT R11, R170, 0x7772, RZ ;  /* 0x00007772aa0b7816 */ /* 0x000fe400000000ff */
[----:B------:R-:W-:Y:S02]  /*fd30*/  PRMT R9, R8, 0x5410, R9 ;  /* 0x0000541008097816 */ /* 0x000fe40000000009 */
[----:B------:R-:W-:-:S02]  /*fd40*/  LOP3.LUT R8, R168, 0xffff, RZ, 0xc0, !PT ;  /* 0x0000ffffa8087812 */ /* 0x000fc400078ec0ff */
[----:B------:R-:W-:Y:S02]  /*fd50*/  PRMT R26, R13, 0x5410, R26 ;  /* 0x000054100d1a7816 */ /* 0x000fe4000000001a */
[----:B------:R-:W-:Y:S02]  /*fd60*/  PRMT R25, R25, 0x5410, R12 ;  /* 0x0000541019197816 */ /* 0x000fe4000000000c */
[----:B------:R-:W2:Y:S01]  /*fd70*/  LDSM.16.MT88.4 R12, [R233+0xb800] ;  /* 0x00b80000e90c783b */ /* 0x000ea20000004200 */
[----:B------:R-:W-:Y:S02]  /*fd80*/  PRMT R10, R11, 0x5410, R10 ;  /* 0x000054100b0a7816 */ /* 0x000fe4000000000a */
[----:B------:R-:W-:Y:S02]  /*fd90*/  SHF.R.U32.HI R8, RZ, 0x8, R8 ;  /* 0x00000008ff087819 */ /* 0x000fe40000011608 */
[----:B------:R-:W-:-:S04]  /*fda0*/  LOP3.LUT R11, R168, 0xff, RZ, 0xc0, !PT ;  /* 0x000000ffa80b7812 */ /* 0x000fc800078ec0ff */
[----:B------:R-:W-:Y:S02]  /*fdb0*/  PRMT R8, R11, 0x5410, R8 ;  /* 0x000054100b087816 */ /* 0x000fe40000000008 */
[----:B------:R-:W-:Y:S02]  /*fdc0*/  PRMT R11, R169, 0x7632, R11 ;  /* 0x00007632a90b7816 */ /* 0x000fe4000000000b */
[----:B------:R-:W-:Y:S02]  /*fdd0*/  SHF.R.U32.HI R24, RZ, 0x18, R169 ;  /* 0x00000018ff187819 */ /* 0x000fe400000116a9 */
[----:B------:R-:W-:-:S04]  /*fde0*/  LOP3.LUT R11, R11, 0xff, RZ, 0xc0, !PT ;  /* 0x000000ff0b0b7812 */ /* 0x000fc800078ec0ff */
[----:B------:R-:W-:Y:S02]  /*fdf0*/  PRMT R24, R11, 0x5410, R24 ;  /* 0x000054100b187816 */ /* 0x000fe40000000018 */
[----:B------:R-:W-:Y:S02]  /*fe00*/  LOP3.LUT R11, R171, 0xff00ff, RZ, 0xc0, !PT ;  /* 0x00ff00ffab0b7812 */ /* 0x000fe400078ec0ff */
[----:B------:R-:W-:Y:S02]  /*fe10*/  LOP3.LUT R171, R10, 0xff00ff, RZ, 0xc0, !PT ;  /* 0x00ff00ff0aab7812 */ /* 0x000fe400078ec0ff */
[----:B------:R-:W-:Y:S02]  /*fe20*/  PRMT R232, R232, 0x7771, RZ ;  /* 0x00007771e8e87816 */ /* 0x000fe400000000ff */
[----:B------:R-:W-:Y:S02]  /*fe30*/  LOP3.LUT R231, R231, 0xff, RZ, 0xc0, !PT ;  /* 0x000000ffe7e77812 */ /* 0x000fe400078ec0ff */
[----:B------:R-:W-:-:S02]  /*fe40*/  HSET2.LE.AND R9, R9, R230, PT ;  /* 0x000000e609097233 */ /* 0x000fc40003803000 */
[--C-:B------:R-:W-:Y:S02]  /*fe50*/  HSET2.LE.AND R171, R171, R230.reuse, PT ;  /* 0x000000e6abab7233 */ /* 0x100fe40003803000 */
[--C-:B------:R-:W-:Y:S02]  /*fe60*/  HSET2.LE.AND R25, R25, R230.reuse, PT ;  /* 0x000000e619197233 */ /* 0x100fe40003803000 */
[----:B------:R-:W-:Y:S02]  /*fe70*/  HSET2.LE.AND R24, R24, R230, PT ;  /* 0x000000e618187233 */ /* 0x000fe40003803000 */
[----:B------:R-:W-:Y:S02]  /*fe80*/  PRMT R232, R231, 0x5410, R232 ;  /* 0x00005410e7e87816 */ /* 0x000fe400000000e8 */
[----:B------:R-:W-:Y:S02]  /*fe90*/  LOP3.LUT R168, R17, R25, RZ, 0xc0, !PT ;  /* 0x0000001911a87212 */ /* 0x000fe400078ec0ff */
[----:B------:R-:W-:-:S02]  /*fea0*/  LOP3.LUT R169, R16, R24, RZ, 0xc0, !PT ;  /* 0x0000001810a97212 */ /* 0x000fc400078ec0ff */
[----:B------:R-:W-:Y:S02]  /*feb0*/  LOP3.LUT R170, R19, R9, RZ, 0xc0, !PT ;  /* 0x0000000913aa7212 */ /* 0x000fe400078ec0ff */
[----:B------:R-:W-:Y:S02]  /*fec0*/  LOP3.LUT R171, R18, R171, RZ, 0xc0, !PT ;  /* 0x000000ab12ab7212 */ /* 0x000fe400078ec0ff */
[--C-:B------:R-:W-:Y:S01]  /*fed0*/  HSET2.LE.AND R10, R232, R230.reuse, PT ;  /* 0x000000e6e80a7233 */ /* 0x100fe20003803000 */
[----:B------:R-:W3:Y:S01]  /*fee0*/  LDSM.16.MT88.4 R16, [R229+0x800] ;  /* 0x00080000e510783b */ /* 0x000ee20000004200 */
[--C-:B------:R-:W-:Y:S02]  /*fef0*/  HSET2.LE.AND R11, R11, R230.reuse, PT ;  /* 0x000000e60b0b7233 */ /* 0x100fe40003803000 */
[--C-:B------:R-:W-:Y:S02]  /*ff00*/  HSET2.LE.AND R8, R8, R230.reuse, PT ;  /* 0x000000e608087233 */ /* 0x100fe40003803000 */
[----:B------:R-:W-:-:S02]  /*ff10*/  HSET2.LE.AND R26, R26, R230, PT ;  /* 0x000000e61a1a7233 */ /* 0x000fc40003803000 */
[----:B------:R-:W-:Y:S02]  /*ff20*/  LOP3.LUT R10, R33, R10, RZ, 0xc0, !PT ;  /* 0x0000000a210a7212 */ /* 0x000fe400078ec0ff */
[----:B------:R-:W-:Y:S02]  /*ff30*/  LOP3.LUT R8, R35, R8, RZ, 0xc0, !PT ;  /* 0x0000000823087212 */ /* 0x000fe400078ec0ff */
[----:B------:R-:W-:Y:S02]  /*ff40*/  LOP3.LUT R9, R34, R26, RZ, 0xc0, !PT ;  /* 0x0000001a22097212 */ /* 0x000fe400078ec0ff */
[----:B------:R-:W-:Y:S01]  /*ff50*/  LOP3.LUT R11, R32, R11, RZ, 0xc0, !PT ;  /* 0x0000000b200b7212 */ /* 0x000fe200078ec0ff */
[-C--:B-1----:R-:W-:Y:S01]  /*ff60*/  HMMA.16816.F32.BF16 R148, R168, R20.reuse, R148 ;  /* 0x00000014a894723c */ /* 0x082fe20000041894 */
[----:B------:R-:W1:Y:S04]  /*ff70*/  LDSM.16.MT88.4 R32, [R221+0xa800] ;  /* 0x00a80000dd20783b */ /* 0x000e680000004200 */
[----:B------:R-:W4:Y:S03]  /*ff80*/  LDSM.16.MT88.4 R24, [R228+0x800] ;  /* 0x00080000e418783b */ /* 0x000f260000004200 */
[----:B------:R-:W-:Y:S08]  /*ff90*/  HMMA.16816.F32.BF16 R132, R8, R20, R132 ;  /* 0x000000140884723c */ /* 0x000ff00000041884 */
[-C--:B------:R-:W-:Y:S08]  /*ffa0*/  HMMA.16816.F32.BF16 R152, R168, R22.reuse, R152 ;  /* 0x00000016a898723c */ /* 0x080ff00000041898 */
[C---:B------:R-:W-:Y:S01]  /*ffb0*/  HMMA.16816.F32.BF16 R136, R8.reuse, R22, R136 ;  /* 0x000000160888723c */ /* 0x040fe20000041888 */
[----:B------:R-:W4:Y:S07]  /*ffc0*/  LDSM.16.MT88.4 R20, [R228+0x1800] ;  /* 0x00180000e414783b */ /* 0x000f2e0000004200 */
[-C--:B--2---:R-:W-:Y:S08]  /*ffd0*/  HMMA.16816.F32.BF16 R68, R8, R12.reuse, R68 ;  /* 0x0000000c0844723c */ /* 0x084ff00000041844 */
[C---:B------:R-:W-:Y:S08]  /*ffe0*/  HMMA.16816.F32.BF16 R72, R168.reuse, R12, R72 ;  /* 0x0000000ca848723c */ /* 0x040ff00000041848 */
[-C--:B------:R-:W-:Y:S08]  /*fff0*/  HMMA.16816.F32.BF16 R76, R168, R14.reuse, R76 ;  /* 0x0000000ea84c723c */ /* 0x080ff0000004184c */
[----:B------:R-:W-:Y:S01]  /*10000*/  HMMA.16816.F32.BF16 R80, R8, R14, R80 ;  /* 0x0000000e0850723c */ /* 0x000fe20000041850 */
[----:B------:R-:W2:Y:S04]  /*10010*/  LDSM.16.MT88.4 R12, [R229+0x1800] ;  /* 0x00180000e50c783b */ /* 0x000ea80000004200 */
[----:B------:R-:W-:Y:S03]  /*10020*/  STG.E.U16 desc[UR28][R214.64+-0x7e], R201 ;  /* 0xffff82c9d6007986 */ /* 0x000fe6000c10151c */
[-C--:B---3--:R-:W-:Y:S01]  /*10030*/  HMMA.16816.F32.BF16 R56, R168, R16.reuse, R56 ;  /* 0x00000010a838723c */ /* 0x088fe20000041838 */
[----:B------:R-:W-:Y:S04]  /*10040*/  STG.E.U16 desc[UR28][R182.64+-0x70], R166 ;  /* 0xffff90a6b6007986 */ /* 0x000fe8000c10151c */
[----:B------:R-:W-:Y:S03]  /*10050*/  STG.E.U16 desc[UR28][R182.64+-0x6e], R165 ;  /* 0xffff92a5b6007986 */ /* 0x000fe6000c10151c */
[----:B------:R-:W-:Y:S01]  /*10060*/  HMMA.16816.F32.BF16 R52, R8, R16, R52 ;  /* 0x000000100834723c */ /* 0x000fe20000041834 */
[----:B------:R-:W-:Y:S01]  /*10070*/  STG.E.U16 desc[UR28][R218.64+-0x70], R184 ;  /* 0xffff90b8da007986 */ /* 0x000fe2000c10151c */
[----:B------:R-:W-:-:S03]  /*10080*/  IMAD.U32 R16, RZ, RZ, UR4 ;  /* 0x00000004ff107e24 */ /* 0x000fc6000f8e00ff */
[----:B------:R-:W-:Y:S01]  /*10090*/  STG.E.U16 desc[UR28][R218.64+-0x6e], R167 ;  /* 0xffff92a7da007986 */ /* 0x000fe2000c10151c */
[----:B------:R-:W-:-:S03]  /*100a0*/  IMAD.WIDE R16, R16, 0x70, R218 ;  /* 0x0000007010107825 */ /* 0x000fc600078e02da */
[----:B------:R-:W-:Y:S01]  /*100b0*/  STG.E.U16 desc[UR28][R226.64+-0x70], R216 ;  /* 0xffff90d8e2007986 */ /* 0x000fe2000c10151c */
[----:B------:R-:W-:-:S03]  /*100c0*/  FADD.FTZ R238, R196, R195 ;  /* 0x000000c3c4ee7221 */ /* 0x000fc60000010000 */
[----:B------:R-:W-:Y:S01]  /*100d0*/  STG.E.U16 desc[UR28][R226.64+-0x6e], R213 ;  /* 0xffff92d5e2007986 */ /* 0x000fe2000c10151c */
[----:B------:R-:W-:-:S03]  /*100e0*/  FADD.FTZ R244, R194, R193 ;  /* 0x000000c1c2f47221 */ /* 0x000fc60000010000 */
[----:B------:R-:W-:Y:S04]  /*100f0*/  STG.E.U16 desc[UR28][R214.64+-0x70], R217 ;  /* 0xffff90d9d6007986 */ /* 0x000fe8000c10151c */
        /* <DEDUP_REMOVED lines=8> */
[----:B------:R3:W-:Y:S04]  /*10180*/  STG.E.U16 desc[UR28][R214.64+-0x5e], R197 ;  /* 0xffffa2c5d6007986 */ /* 0x0007e8000c10151c */
[----:B------:R2:W-:Y:S04]  /*10190*/  STL [R1+0x50], R237 ;  /* 0x000050ed01007387 */ /* 0x0005e80000100800 */
[----:B------:R2:W-:Y:S04]  /*101a0*/  STG.E.U16 desc[UR28][R182.64+-0x50], R188 ;  /* 0xffffb0bcb6007986 */ /* 0x0005e8000c10151c */
[----:B------:R2:W-:Y:S04]  /*101b0*/  STG.E.U16 desc[UR28][R182.64+-0x4e], R187 ;  /* 0xffffb2bbb6007986 */ /* 0x0005e8000c10151c */
[----:B------:R2:W-:Y:S04]  /*101c0*/  STL [R1+0x4c], R239 ;  /* 0x00004cef01007387 */ /* 0x0005e80000100800 */
[----:B------:R2:W-:Y:S04]  /*101d0*/  STG.E.U16 desc[UR28][R218.64+-0x50], R186 ;  /* 0xffffb0bada007986 */ /* 0x0005e8000c10151c */
[----:B------:R2:W-:Y:S01]  /*101e0*/  STG.E.U16 desc[UR28][R218.64+-0x4e], R185 ;  /* 0xffffb2b9da007986 */ /* 0x0005e2000c10151c */
[C---:B-1----:R-:W-:Y:S03]  /*101f0*/  HMMA.16816.F32.BF16 R156, R168.reuse, R32, R156 ;  /* 0x00000020a89c723c */ /* 0x042fe6000004189c */
[----:B------:R1:W-:Y:S04]  /*10200*/  STG.E.U16 desc[UR28][R16.64+-0x50], R212 ;  /* 0xffffb0d410007986 */ /* 0x0003e8000c10151c */
[----:B------:R1:W-:Y:S01]  /*10210*/  STG.E.U16 desc[UR28][R16.64+-0x4e], R211 ;  /* 0xffffb2d310007986 */ /* 0x0003e2000c10151c */
[C---:B------:R-:W-:Y:S03]  /*10220*/  HMMA.16816.F32.BF16 R160, R168.reuse, R34, R160 ;  /* 0x00000022a8a0723c */ /* 0x040fe600000418a0 */
[----:B------:R1:W-:Y:S04]  /*10230*/  STL [R1+0x20], R238 ;  /* 0x000020ee01007387 */ /* 0x0003e80000100800 */
[----:B------:R1:W-:Y:S01]  /*10240*/  STG.E.U16 desc[UR28][R214.64+-0x50], R203 ;  /* 0xffffb0cbd6007986 */ /* 0x0003e2000c10151c */
[C---:B----4-:R-:W-:Y:S03]  /*10250*/  HMMA.16816.F32.BF16 R40, R168.reuse, R24, R40 ;  /* 0x00000018a828723c */ /* 0x050fe60000041828 */
[----:B------:R1:W-:Y:S04]  /*10260*/  STG.E.U16 desc[UR28][R214.64+-0x4e], R202 ;  /* 0xffffb2cad6007986 */ /* 0x0003e8000c10151c */
[----:B------:R1:W-:Y:S01]  /*10270*/  STL [R1+0x48], R244 ;  /* 0x000048f401007387 */ /* 0x0003e20000100800 */
        /* <DEDUP_REMOVED lines=20> */
[----:B---3--:R-:W-:-:S04]  /*103c0*/  IADD3 R197, P0, PT, R182, -0xc0, RZ ;  /* 0xffffff40b6c57810 */ /* 0x008fc80007f1e0ff */
[----:B------:R-:W-:Y:S01]  /*103d0*/  IADD3.X R196, PT, PT, R183, -0x1, RZ, P0, !PT ;  /* 0xffffffffb7c47810 */ /* 0x000fe200007fe4ff */
[----:B-1----:R-:W-:-:S14]  /*103e0*/  BRA.U !UP0, `(.L_x_2538) ;  /* 0x0000008d08007547 */ /* 0x002fdc000b800000 */
[----:B------:R-:W-:Y:S01]  /*103f0*/  UIADD3 UR6, UPT, UPT, UR23, -0x4, URZ ;  /* 0xfffffffc17067890 */ /* 0x000fe2000fffe0ff */
[----:B------:R-:W-:-:S04]  /*10400*/  DEPBAR.LE SB0, 0x0 ;  /* 0x000080000000791a */ /* 0x000fc80000000000 */
[----:B------:R-:W-:Y:S01]  /*10410*/  UIMAD.WIDE.U32 UR14, UR6, UR8, URZ ;  /* 0x00000008060e72a5 */ /* 0x000fe2000f8e00ff */
[----:B------:R-:W2:Y:S01]  /*10420*/  LDL R243, [R1+0x10] ;  /* 0x0000100001f37983 */ /* 0x000ea20000100800 */
[----:B------:R-:W-:Y:S01]  /*10430*/  LEA R211, R173, UR5, 0x1 ;  /* 0x00000005add37c11 */ /* 0x000fe2000f8e08ff */
[----:B------:R-:W-:Y:S01]  /*10440*/  IMAD.IADD R166, R6, 0x1, R174 ;  /* 0x0000000106a67824 */ /* 0x000fe200078e02ae */
[----:B------:R-:W-:Y:S02]  /*10450*/  USHF.L.U32 UR7, UR14, 0x5, URZ ;  /* 0x000000050e077899 */ /* 0x000fe400080006ff */
[----:B------:R-:W-:Y:S01]  /*10460*/  UIMAD UR6, UR6, UR9, UR15 ;  /* 0x00000009060672a4 */ /* 0x000fe2000f8e020f */
[----:B------:R-:W-:Y:S01]  /*10470*/  IMAD.U32 R8, RZ, RZ, UR14 ;  /* 0x0000000eff087e24 */ /* 0x000fe2000f8e00ff */
[----:B------:R-:W-:Y:S01]  /*10480*/  ULEA UR7, UP0, UR8, UR7, 0x4 ;  /* 0x0000000708077291 */ /* 0x000fe2000f8020ff */
[----:B------:R-:W-:Y:S01]  /*10490*/  IMAD.U32 R9, RZ, RZ, UR14 ;  /* 0x0000000eff097e24 */ /* 0x000fe2000f8e00ff */
[----:B------:R-:W-:Y:S01]  /*104a0*/  USHF.L.U64.HI UR4, UR14, 0x5, UR6 ;  /* 0x000000050e047899 */ /* 0x000fe20008010206 */
[--C-:B------:R-:W-:Y:S01]  /*104b0*/  IMAD.IADD R165, R174, 0x1, R211.reuse ;  /* 0x00000001aea57824 */ /* 0x100fe200078e02d3 */
[----:B------:R-:W-:Y:S01]  /*104c0*/  BAR.SYNC.DEFER_BLOCKING 0x0 ;  /* 0x0000000000007b1d */ /* 0x000fe20000010000 */
[----:B------:R-:W-:Y:S01]  /*104d0*/  LEA R12, P0, R8, R248, 0x6 ;  /* 0x000000f8080c7211 */ /* 0x000fe200078030ff */
[----:B------:R-:W-:Y:S01]  /*104e0*/  IMAD.U32 R8, RZ, RZ, UR6 ;  /* 0x00000006ff087e24 */ /* 0x000fe2000f8e00ff */
[----:B------:R-:W-:Y:S01]  /*104f0*/  ULEA.HI.X UR4, UR8, UR4, UR9, 0x4, UP0 ;  /* 0x0000000408047291 */ /* 0x000fe200080f2409 */
[----:B------:R-:W-:Y:S01]  /*10500*/  IMAD.U32 R10, RZ, RZ, UR7 ;  /* 0x00000007ff0a7e24 */ /* 0x000fe2000f8e00ff */
[----:B------:R-:W-:Y:S01]  /*10510*/  UIADD3 UR27, UPT, UPT, UR23, -0x4, URZ ;  /* 0xfffffffc171b7890 */ /* 0x000fe2000fffe0ff */
[----:B------:R-:W-:Y:S01]  /*10520*/  IMAD.IADD R205, R205, 0x1, R211 ;  /* 0x00000001cdcd7824 */ /* 0x000fe200078e02d3 */
[----:B------:R-:W-:-:S02]  /*10530*/  LEA.HI.X R13, R9, R247, R8, 0x6, P0 ;  /* 0x000000f7090d7211 */ /* 0x000fc400000f3408 */
[----:B------:R-:W-:Y:S01]  /*10540*/  IMAD.U32 R8, RZ, RZ, UR4 ;  /* 0x00000004ff087e24 */ /* 0x000fe2000f8e00ff */
[----:B------:R-:W-:Y:S01]  /*10550*/  LEA R14, P0, R10, R248, 0x1 ;  /* 0x000000f80a0e7211 */ /* 0x000fe200078008ff */
[----:B------:R-:W-:Y:S01]  /*10560*/  IMAD.IADD R167, R174, 0x1, R205 ;  /* 0x00000001aea77824 */ /* 0x000fe200078e02cd */
[----:B------:R-:W-:Y:S02]  /*10570*/  UISETP.GT.U32.AND UP0, UPT, UR27, UR19, UPT ;  /* 0x000000131b00728c */ /* 0x000fe4000bf04070 */
[----:B------:R-:W-:Y:S01]  /*10580*/  LEA.HI.X R15, R10, R247, R8, 0x1, P0 ;  /* 0x000000f70a0f7211 */ /* 0x000fe200000f0c08 */
        /* <DEDUP_REMOVED lines=21> */
[----:B------:R-:W3:Y:S04]  /*106e0*/  LDSM.16.M88.4 R8, [R211+0x2000] ;  /* 0x00200000d308783b */ /* 0x000ee80000000200 */
[----:B------:R-:W4:Y:S04]  /*106f0*/  LDSM.16.M88.4 R196, [R211] ;  /* 0x00000000d3c4783b */ /* 0x000f280000000200 */
[----:B------:R-:W1:Y:S04]  /*10700*/  LDSM.16.M88.4 R200, [R6+0x8800] ;  /* 0x0088000006c8783b */ /* 0x000e680000000200 */
[----:B------:R-:W-:Y:S04]  /*10710*/  LDSM.16.M88.4 R188, [R166+0x8000] ;  /* 0x00800000a6bc783b */ /* 0x000fe80000000200 */
[----:B------:R-:W1:Y:S04]  /*10720*/  LDSM.16.M88.4 R192, [R165+0x2000] ;  /* 0x00200000a5c0783b */ /* 0x000e680000000200 */
[----:B------:R-:W1:Y:S04]  /*10730*/  LDSM.16.M88.4 R184, [R166+0x8800] ;  /* 0x00880000a6b8783b */ /* 0x000e680000000200 */
[----:B------:R-:W1:Y:S04]  /*10740*/  LDSM.16.M88.4 R168, [R165] ;  /* 0x00000000a5a8783b */ /* 0x000e680000000200 */
[----:B------:R-:W-:Y:S04]  /*10750*/  LDSM.16.M88.4 R212, [R6+0x9800] ;  /* 0x0098000006d4783b */ /* 0x000fe80000000200 */
[----:B------:R-:W0:Y:S01]  /*10760*/  LDGDEPBAR ;  /* 0x00000000000079af */ /* 0x000e220000000000 */
[C---:B---3--:R-:W-:Y:S08]  /*10770*/  HMMA.16816.F32.BF16 R28, R8.reuse, R20, RZ ;  /* 0x00000014081c723c */ /* 0x048ff000000418ff */
[----:B------:R-:W-:Y:S08]  /*10780*/  HMMA.16816.F32.BF16 R24, R8, R22, RZ ;  /* 0x000000160818723c */ /* 0x000ff000000418ff */
[----:B----4-:R-:W-:Y:S08]  /*10790*/  HMMA.16816.F32.BF16 R32, R196, R20, RZ ;  /* 0x00000014c420723c */ /* 0x010ff000000418ff */
[----:B-1----:R-:W-:Y:S08]  /*107a0*/  HMMA.16816.F32.BF16 R12, R8, R200, RZ ;  /* 0x000000c8080c723c */ /* 0x002ff000000418ff */
[C---:B------:R-:W-:Y:S08]  /*107b0*/  HMMA.16816.F32.BF16 R20, R196.reuse, R22, RZ ;  /* 0x00000016c414723c */ /* 0x040ff000000418ff */
[----:B------:R-:W-:Y:S08]  /*107c0*/  HMMA.16816.F32.BF16 R16, R196, R200, RZ ;  /* 0x000000c8c410723c */ /* 0x000ff000000418ff */
[-C--:B------:R-:W-:Y:S08]  /*107d0*/  HMMA.16816.F32.BF16 R8, R8, R202.reuse, RZ ;  /* 0x000000ca0808723c */ /* 0x080ff000000418ff */
[----:B------:R-:W-:Y:S01]  /*107e0*/  HMMA.16816.F32.BF16 R196, R196, R202, RZ ;  /* 0x000000cac4c4723c */ /* 0x000fe200000418ff */
[----:B------:R-:W-:Y:S07]  /*107f0*/  LDSM.16.M88.4 R200, [R211+0x4000] ;  /* 0x00400000d3c8783b */ /* 0x000fee0000000200 */
        /* <DEDUP_REMOVED lines=34> */
[----:B------:R-:W-:Y:S04]  /*10a20*/  LDSM.16.M88.4 R184, [R211+0x6000] ;  /* 0x00600000d3b8783b */ /* 0x000fe80000000200 */
[----:B------:R-:W3:Y:S07]  /*10a30*/  LDSM.16.M88.4 R168, [R6+0x9000] ;  /* 0x0090000006a8783b */ /* 0x000eee0000000200 */
[C---:B------:R-:W-:Y:S08]  /*10a40*/  HMMA.16816.F32.BF16 R16, R200.reuse, R212, R16 ;  /* 0x000000d4c810723c */ /* 0x040ff00000041810 */
[----:B------:R-:W-:-:S12]  /*10a50*/  HMMA.16816.F32.BF16 R196, R200, R214, R196 ;  /* 0x000000d6c8c4723c */ /* 0x000fd800000418c4 */
[C---:B-1----:R-:W-:Y:S08]  /*10a60*/  HMMA.16816.F32.BF16 R16, R188.reuse, R192, R16 ;  /* 0x000000c0bc10723c */ /* 0x042ff00000041810 */
[----:B------:R-:W-:Y:S08]  /*10a70*/  HMMA.16816.F32.BF16 R196, R188, R194, R196 ;  /* 0x000000c2bcc4723c */ /* 0x000ff000000418c4 */
[C---:B---3--:R-:W-:Y:S08]  /*10a80*/  HMMA.16816.F32.BF16 R28, R184.reuse, R168, R28 ;  /* 0x000000a8b81c723c */ /* 0x048ff0000004181c */
[C---:B------:R-:W-:Y:S08]  /*10a90*/  HMMA.16816.F32.BF16 R24, R184.reuse, R170, R24 ;  /* 0x000000aab818723c */ /* 0x040ff00000041818 */
[C---:B------:R-:W-:Y:S08]  /*10aa0*/  HMMA.16816.F32.BF16 R12, R184.reuse, R212, R12 ;  /* 0x000000d4b80c723c */ /* 0x040ff0000004180c */
[----:B------:R-:W-:Y:S01]  /*10ab0*/  HMMA.16816.F32.BF16 R8, R184, R214, R8 ;  /* 0x000000d6b808723c */ /* 0x000fe20000041808 */
[----:B------:R1:W3:Y:S04]  /*10ac0*/  LDSM.16.M88.4 R184, [R165+0x6000] ;  /* 0x00600000a5b8783b */ /* 0x0002e80000000200 */
[----:B------:R-:W-:Y:S03]  /*10ad0*/  LDSM.16.M88.4 R212, [R172+0x9800] ;  /* 0x00980000acd4783b */ /* 0x000fe60000000200 */
[C---:B------:R-:W-:Y:S08]  /*10ae0*/  HMMA.16816.F32.BF16 R32, R200.reuse, R168, R32 ;  /* 0x000000a8c820723c */ /* 0x040ff00000041820 */
[----:B------:R-:W-:Y:S01]  /*10af0*/  HMMA.16816.F32.BF16 R20, R200, R170, R20 ;  /* 0x000000aac814723c */ /* 0x000fe20000041814 */
[----:B------:R4:W2:Y:S04]  /*10b00*/  LDSM.16.M88.4 R168, [R166+0x9000] ;  /* 0x00900000a6a8783b */ /* 0x0008a80000000200 */
[----:B------:R-:W2:Y:S01]  /*10b10*/  LDSM.16.M88.4 R200, [R205+0x4000] ;  /* 0x00400000cdc8783b */ /* 0x000ea20000000200 */
[----:B-1----:R-:W-:-:S02]  /*10b20*/  VIADD R165, R204, 0xffffff90 ;  /* 0xffffff90cca57836 */ /* 0x002fc40000000000 */
[C---:B----4-:R-:W-:Y:S01]  /*10b30*/  VIADD R166, R204.reuse, 0xffffff89 ;  /* 0xffffff89cca67836 */ /* 0x050fe20000000000 */
[C---:B---3--:R-:W-:Y:S08]  /*10b40*/  HMMA.16816.F32.BF16 R12, R184.reuse, R192, R12 ;  /* 0x000000c0b80c723c */ /* 0x048ff0000004180c */
        /* <DEDUP_REMOVED lines=8> */
[----:B------:R3:W-:Y:S03]  /*10bd0*/  LDSM.16.M88.4 R188, [R167+0x6000] ;  /* 0x00600000a7bc783b */ /* 0x0007e60000000200 */
[C---:B------:R-:W-:Y:S08]  /*10be0*/  HMMA.16816.F32.BF16 R16, R200.reuse, R212, R16 ;  /* 0x000000d4c810723c */ /* 0x040ff00000041810 */
[----:B------:R-:W-:Y:S08]  /*10bf0*/  HMMA.16816.F32.BF16 R196, R200, R214, R196 ;  /* 0x000000d6c8c4723c */ /* 0x000ff000000418c4 */
        /* <DEDUP_REMOVED lines=9> */
[----:B------:R-:W-:-:S10]  /*10c90*/  DEPBAR.LE SB0, 0x0 ;  /* 0x000080000000791a */ /* 0x000fd40000000000 */
[C---:B-1----:R-:W-:Y:S08]  /*10ca0*/  HMMA.16816.F32.BF16 R32, R192.reuse, R184, R32 ;  /* 0x000000b8c020723c */ /* 0x042ff00000041820 */
[----:B------:R-:W-:Y:S08]  /*10cb0*/  HMMA.16816.F32.BF16 R20, R192, R186, R20 ;  /* 0x000000bac014723c */ /* 0x000ff00000041814 */
[C---:B--2---:R-:W-:Y:S08]  /*10cc0*/  HMMA.16816.F32.BF16 R12, R188.reuse, R168, R12 ;  /* 0x000000a8bc0c723c */ /* 0x044ff0000004180c */
[----:B------:R-:W-:Y:S08]  /*10cd0*/  HMMA.16816.F32.BF16 R8, R188, R170, R8 ;  /* 0x000000aabc08723c */ /* 0x000ff00000041808 */
[----:B------:R-:W-:Y:S01]  /*10ce0*/  HMMA.16816.F32.BF16 R16, R192, R168, R16 ;  /* 0x000000a8c010723c */ /* 0x000fe20000041810 */
[----:B------:R-:W-:-:S02]  /*10cf0*/  VIADD R169, R204, 0xffffff80 ;  /* 0xffffff80cca97836 */ /* 0x000fc40000000000 */
[----:B------:R-:W-:-:S05]  /*10d00*/  VIADD R168, R204, 0xffffff81 ;  /* 0xffffff81cca87836 */ /* 0x000fca0000000000 */
[----:B------:R-:W-:Y:S01]  /*10d10*/  HMMA.16816.F32.BF16 R196, R192, R170, R196 ;  /* 0x000000aac0c4723c */ /* 0x000fe200000418c4 */
[----:B------:R-:W-:Y:S01]  /*10d20*/  VIADD R170, R246, 0x8 ;  /* 0x00000008f6aa7836 */ /* 0x000fe20000000000 */
[----:B------:R-:W-:Y:S04]  /*10d30*/  BAR.SYNC.DEFER_BLOCKING 0x0 ;  /* 0x0000000000007b1d */ /* 0x000fe80000010000 */
[C---:B------:R-:W-:Y:S02]  /*10d40*/  ISETP.GT.AND P6, PT, R170.reuse, R169, PT ;  /* 0x000000a9aa00720c */ /* 0x040fe40003fc4270 */
[----:B------:R-:W-:Y:S01]  /*10d50*/  HMMA.16816.F32.BF16 R28, R188, R184, R28 ;  /* 0x000000b8bc1c723c */ /* 0x000fe2000004181c */
[----:B------:R-:W-:-:S04]  /*10d60*/  ISETP.GT.AND P0, PT, R170, R168, PT ;  /* 0x000000a8aa00720c */ /* 0x000fc80003f04270 */
[----:B------:R-:W-:Y:S02]  /*10d70*/  FSEL R35, R35, -INF , !P0 ;  /* 0xff80000023237808 */ /* 0x000fe40004000000 */
[----:B------:R-:W-:Y:S01]  /*10d80*/  ISETP.GT.AND P0, PT, R170, R166, PT ;  /* 0x000000a6aa00720c */ /* 0x000fe20003f04270 */
[----:B------:R-:W-:Y:S01]  /*10d90*/  HMMA.16816.F32.BF16 R24, R188, R186, R24 ;  /* 0x000000babc18723c */ /* 0x000fe20000041818 */
[----:B------:R-:W-:Y:S01]  /*10da0*/  FSEL R189, R34, -INF , !P6 ;  /* 0xff80000022bd7808 */ /* 0x000fe20007000000 */
[----:B------:R-:W-:Y:S01]  /*10db0*/  VIADD R34, R204, 0xffffff91 ;  /* 0xffffff91cc227836 */ /* 0x000fe20000000000 */
[----:B------:R-:W-:Y:S02]  /*10dc0*/  ISETP.GT.AND P6, PT, R170, R167, PT ;  /* 0x000000a7aa00720c */ /* 0x000fe40003fc4270 */
[----:B------:R-:W-:Y:S01]  /*10dd0*/  FSEL R211, R23, -INF , !P0 ;  /* 0xff80000017d37808 */ /* 0x000fe20004000000 */
[----:B------:R-:W-:Y:S01]  /*10de0*/  VIADD R23, R246, 0x40 ;  /* 0x00000040f6177836 */ /* 0x000fe20000000000 */
[----:B------:R-:W-:Y:S01]  /*10df0*/  FSEL R226, R22, -INF , !P6 ;  /* 0xff80000016e27808 */ /* 0x000fe20007000000 */
[----:B------:R-:W-:Y:S01]  /*10e00*/  VIADD R22, R204, 0xffffff98 ;  /* 0xffffff98cc167836 */ /* 0x000fe20000000000 */
        /* <DEDUP_REMOVED lines=23> */
[----:B------:R-:W-:Y:S01]  /*10f80*/  ISETP.GT.AND P0, PT, R23, R204, PT ;  /* 0x000000cc1700720c */ /* 0x000fe20003f04270 */
[C---:B------:R-:W-:Y:S01]  /*10f90*/  VIADD R23, R246.reuse, 0x48 ;  /* 0x00000048f6177836 */ /* 0x040fe20000000000 */
        /* <DEDUP_REMOVED lines=8> */
[----:B------:R-:W-:-:S02]  /*11020*/  ISETP.GT.AND P6, PT, R23, R169, PT ;  /* 0x000000a91700720c */ /* 0x000fc40003fc4270 */
[----:B------:R-:W-:Y:S02]  /*11030*/  FSEL R215, R28, -INF , !P0 ;  /* 0xff8000001cd77808 */ /* 0x000fe40004000000 */
[----:B------:R-:W-:Y:S02]  /*11040*/  FSEL R8, R30, -INF , !P6 ;  /* 0xff8000001e087808 */ /* 0x000fe40007000000 */
[----:B------:R-:W-:Y:S02]  /*11050*/  ISETP.GE.AND P0, PT, R169, R206, PT ;  /* 0x000000cea900720c */ /* 0x000fe40003f06270 */
[----:B------:R-:W-:Y:S02]  /*11060*/  ISETP.GT.AND P6, PT, R246, R168, PT ;  /* 0x000000a8f600720c */ /* 0x000fe40003fc4270 */
[----:B------:R-:W-:Y:S02]  /*11070*/  FSEL R8, R8, -INF , !P0 ;  /* 0xff80000008087808 */ /* 0x000fe40004000000 */
[----:B------:R-:W-:-:S02]  /*11080*/  FSEL R33, R33, -INF , !P6 ;  /* 0xff80000021217808 */ /* 0x000fc40007000000 */
[C---:B------:R-:W-:Y:S02]  /*11090*/  ISETP.GE.AND P6, PT, R168.reuse, R243, PT ;  /* 0x000000f3a800720c */ /* 0x040fe40003fc6270 */
[C---:B------:R-:W-:Y:S02]  /*110a0*/  ISETP.GE.AND P0, PT, R168.reuse, R245, PT ;  /* 0x000000f5a800720c */ /* 0x040fe40003f06270 */
        /* <DEDUP_REMOVED lines=54> */
[C---:B------:R-:W-:Y:S02]  /*11410*/  ISETP.GT.AND P6, PT, R246.reuse, R22, PT ;  /* 0x00000016f600720c */ /* 0x040fe40003fc4270 */
[----:B------:R-:W-:Y:S02]  /*11420*/  ISETP.GT.AND P0, PT, R246, R204, PT ;  /* 0x000000ccf600720c */ /* 0x000fe40003f04270 */
[----:B------:R-:W-:Y:S02]  /*11430*/  FMNMX3.FTZ R20, R164, R188, R186, !PT ;  /* 0x000000bca4147276 */ /* 0x000fe400078100ba */
[----:B------:R-:W-:-:S02]  /*11440*/  FSEL R196, R196, -INF , !P6 ;  /* 0xff800000c4c47808 */ /* 0x000fc40007000000 */
[----:B------:R-:W-:Y:S02]  /*11450*/  FSEL R15, R197, -INF , !P0 ;  /* 0xff800000c50f7808 */ /* 0x000fe40004000000 */
[-C--:B------:R-:W-:Y:S02]  /*11460*/  ISETP.GE.AND P6, PT, R22, R243.reuse, PT ;  /* 0x000000f31600720c */ /* 0x080fe40003fc6270 */
[----:B------:R-:W-:Y:S02]  /*11470*/  ISETP.GE.AND P0, PT, R204, R243, PT ;  /* 0x000000f3cc00720c */ /* 0x000fe40003f06270 */
[----:B------:R-:W-:Y:S02]  /*11480*/  FMNMX3.FTZ R20, R20, R187, R184, !PT ;  /* 0x000000bb14147276 */ /* 0x000fe400078100b8 */
[----:B------:R-:W-:Y:S02]  /*11490*/  FSEL R212, R196, -INF , !P6 ;  /* 0xff800000c4d47808 */ /* 0x000fe40007000000 */
[----:B------:R-:W-:-:S02]  /*114a0*/  FSEL R15, R15, -INF , !P0 ;  /* 0xff8000000f0f7808 */ /* 0x000fc40004000000 */
[----:B------:R-:W-:Y:S02]  /*114b0*/  FMNMX3.FTZ R20, R20, R222, R220, !PT ;  /* 0x000000de14147276 */ /* 0x000fe400078100dc */
[----:B------:R-:W-:Y:S02]  /*114c0*/  ISETP.GE.AND P6, PT, R34, R206, PT ;  /* 0x000000ce2200720c */ /* 0x000fe40003fc6270 */
[----:B------:R-:W-:Y:S01]  /*114d0*/  FMNMX3.FTZ R20, R20, R212, R15, !PT ;  /* 0x000000d414147276 */ /* 0x000fe2000781000f */
        /* <DEDUP_REMOVED lines=12> */
[-CC-:B------:R-:W-:Y:S02]  /*115a0*/  @!P3 LEA.HI.X R27, R25, R249.reuse, R24.reuse, 0x1, P0 ;  /* 0x000000f9191bb211 */ /* 0x180fe400000f0c18 */
        /* <DEDUP_REMOVED lines=28> */
.L_x_2541:
[----:B------:R-:W2:Y:S04]  /*11770*/  LDL.64 R190, [R1+0x40] ;  /* 0x0000400001be7983 */ /* 0x000ea80000100a00 */
[----:B-----5:R3:W-:Y:S04]  /*11780*/  STL.64 [R1+0x60], R4 ;  /* 0x0000600401007387 */ /* 0x0207e80000100a00 */
[----:B------:R-:W4:Y:S04]  /*11790*/  LDL.64 R242, [R1+0x38] ;  /* 0x0000380001f27983 */ /* 0x000f280000100a00 */
[----:B------:R-:W1:Y:S01]  /*117a0*/  SHFL.BFLY PT, R169, R20, 0x2, 0x1f ;  /* 0x0c401f0014a97f89 */ /* 0x000e6200000e0000 */
[----:B------:R-:W-:Y:S01]  /*117b0*/  IMAD.U32 R35, RZ, RZ, UR35 ;  /* 0x00000023ff237e24 */ /* 0x000fe2000f8e00ff */
[----:B------:R-:W-:Y:S01]  /*117c0*/  UIADD3 UR15, UPT, UPT, UR34, -0x61c88647, URZ ;  /* 0x9e3779b9220f7890 */ /* 0x000fe2000fffe0ff */
[----:B------:R-:W-:Y:S01]  /*117d0*/  FSEL R193, R193, -INF , !P6 ;  /* 0xff800000c1c17808 */ /* 0x000fe20007000000 */
[----:B------:R-:W-:Y:S01]  /*117e0*/  UIADD3 UR4, UPT, UPT, UR34, 0x3c6ef372, URZ ;  /* 0x3c6ef37222047890 */ /* 0x000fe2000fffe0ff */
[----:B------:R-:W-:Y:S01]  /*117f0*/  FMNMX3.FTZ R168, R3, R189, R185, !PT ;  /* 0x000000bd03a87276 */ /* 0x000fe200078100b9 */
[----:B------:R-:W-:Y:S01]  /*11800*/  UIADD3 UR21, UPT, UPT, UR35, 0x76cf5d0a, URZ ;  /* 0x76cf5d0a23157890 */ /* 0x000fe2000fffe0ff */
[----:B------:R-:W-:Y:S01]  /*11810*/  LOP3.LUT R35, R35, UR27, R181, 0x96, !PT ;  /* 0x0000001b23237c12 */ /* 0x000fe2000f8e96b5 */
[----:B------:R-:W2:Y:S01]  /*11820*/  LDL.64 R240, [R1+0x30] ;  /* 0x0000300001f07983 */ /* 0x000ea20000100a00 */
[C---:B------:R-:W-:Y:S01]  /*11830*/  ISETP.GE.AND P6, PT, R22.reuse, R207, PT ;  /* 0x000000cf1600720c */ /* 0x040fe20003fc6270 */
[----:B------:R-:W-:Y:S01]  /*11840*/  UIADD3 UR17, UPT, UPT, UR35, 0x32370b8f, URZ ;  /* 0x32370b8f23117890 */ /* 0x000fe2000fffe0ff */
[-C--:B------:R-:W-:Y:S01]  /*11850*/  ISETP.GE.AND P0, PT, R22, R245.reuse, PT ;  /* 0x000000f51600720c */ /* 0x080fe20003f06270 */
[----:B------:R-:W-:Y:S01]  /*11860*/  IMAD.WIDE.U32 R200, R35, -0x326172a9, RZ ;  /* 0xcd9e8d5723c87825 */ /* 0x000fe200078e00ff */
[----:B------:R-:W-:Y:S01]  /*11870*/  FSEL R218, R218, -INF , !P6 ;  /* 0xff800000dada7808 */ /* 0x000fe20007000000 */
[----:B------:R-:W-:Y:S01]  /*11880*/  UIADD3 UR22, UPT, UPT, UR34, -0x255992d5, URZ ;  /* 0xdaa66d2b22167890 */ /* 0x000fe2000fffe0ff */
[----:B------:R-:W-:Y:S01]  /*11890*/  ISETP.GT.AND P6, PT, R23, R204, PT ;  /* 0x000000cc1700720c */ /* 0x000fe20003fc4270 */
[----:B------:R-:W-:Y:S01]  /*118a0*/  UIADD3 UR16, UPT, UPT, UR34, 0x78dde6e4, URZ ;  /* 0x78dde6e422107890 */ /* 0x000fe2000fffe0ff */
[----:B------:R-:W-:Y:S01]  /*118b0*/  LOP3.LUT R166, R178, UR15, R201, 0x96, !PT ;  /* 0x0000000fb2a67c12 */ /* 0x000fe2000f8e96c9 */
[----:B------:R-:W-:Y:S01]  /*118c0*/  UIADD3 UR7, UPT, UPT, UR35, -0x126145ec, URZ ;  /* 0xed9eba1423077890 */ /* 0x000fe2000fffe0ff */
[----:B------:R-:W-:Y:S01]  /*118d0*/  FSEL R194, R11, -INF , !P6 ;  /* 0xff8000000bc27808 */ /* 0x000fe20007000000 */
[----:B---3--:R-:W3:Y:S01]  /*118e0*/  LDL.64 R4, [R1+0x28] ;  /* 0x0000280001047983 */ /* 0x008ee20000100a00 */
[----:B------:R-:W-:Y:S01]  /*118f0*/  ISETP.GE.AND P6, PT, R204, R245, PT ;  /* 0x000000f5cc00720c */ /* 0x000fe20003fc6270 */
[----:B------:R-:W-:Y:S01]  /*11900*/  IMAD.WIDE.U32 R230, R166, -0x2daee0ad, RZ ;  /* 0xd2511f53a6e67825 */ /* 0x000fe200078e00ff */
[----:B------:R-:W-:Y:S01]  /*11910*/  FMNMX3.FTZ R166, R168, R226, R211, !PT ;  /* 0x000000e2a8a67276 */ /* 0x000fe200078100d3 */
[----:B------:R-:W-:Y:S01]  /*11920*/  UIADD3 UR13, UPT, UPT, UR35, -0x56f99767, URZ ;  /* 0xa9066899230d7890 */ /* 0x000fe2000fffe0ff */
[----:B-1----:R-:W-:Y:S01]  /*11930*/  FMNMX.FTZ R169, R20, R169, !PT ;  /* 0x000000a914a97209 */ /* 0x002fe20007810000 */
[----:B------:R-:W-:Y:S01]  /*11940*/  UIADD3 UR6, UPT, UPT, UR34, -0x4ab325aa, URZ ;  /* 0xb54cda5622067890 */ /* 0x000fe2000fffe0ff */
[----:B------:R-:W-:Y:S01]  /*11950*/  FSEL R214, R214, -INF , !P0 ;  /* 0xff800000d6d67808 */ /* 0x000fe20004000000 */
[----:B------:R-:W-:Y:S01]  /*11960*/  UIADD3 UR14, UPT, UPT, UR34, 0x1715609d, URZ ;  /* 0x1715609d220e7890 */ /* 0x000fe2000fffe0ff */
[----:B------:R-:W-:Y:S01]  /*11970*/  FSEL R213, R213, -INF , !P6 ;  /* 0xff800000d5d57808 */ /* 0x000fe20007000000 */
[----:B------:R-:W1:Y:S01]  /*11980*/  SHFL.BFLY PT, R217, R169, 0x1, 0x1f ;  /* 0x0c201f00a9d97f89 */ /* 0x000e6200000e0000 */
[----:B------:R-:W-:Y:S01]  /*11990*/  FMNMX3.FTZ R166, R166, R219, R19, !PT ;  /* 0x000000dba6a67276 */ /* 0x000fe20007810013 */
[----:B------:R-:W-:Y:S01]  /*119a0*/  UIADD3 UR5, UPT, UPT, UR35, 0x646e171e, URZ ;  /* 0x646e171e23057890 */ /* 0x000fe2000fffe0ff */
[----:B------:R-:W-:-:S02]  /*119b0*/  ISETP.GT.AND P0, PT, R23, R22, PT ;  /* 0x000000161700720c */ /* 0x000fc40003f04270 */
[----:B------:R-:W-:Y:S02]  /*119c0*/  FMNMX3.FTZ R166, R166, R214, R213, !PT ;  /* 0x000000d6a6a67276 */ /* 0x000fe400078100d5 */
[----:B------:R-:W-:Y:S02]  /*119d0*/  FSEL R195, R10, -INF , !P0 ;  /* 0xff8000000ac37808 */ /* 0x000fe40004000000 */
[-C--:B------:R-:W-:Y:S02]  /*119e0*/  ISETP.GE.AND P0, PT, R22, R206.reuse, PT ;  /* 0x000000ce1600720c */ /* 0x080fe40003f06270 */
[C---:B------:R-:W-:Y:S02]  /*119f0*/  ISETP.GE.AND P6, PT, R204.reuse, R206, PT ;  /* 0x000000cecc00720c */ /* 0x040fe40003fc6270 */
[----:B------:R-:W-:Y:S02]  /*11a00*/  FSEL R195, R195, -INF , !P0 ;  /* 0xff800000c3c37808 */ /* 0x000fe40004000000 */
[----:B------:R-:W-:-:S02]  /*11a10*/  ISETP.GE.AND P0, PT, R204, R207, PT ;  /* 0x000000cfcc00720c */ /* 0x000fc40003f06270 */
[----:B------:R-:W-:Y:S02]  /*11a20*/  FSEL R194, R194, -INF , !P6 ;  /* 0xff800000c2c27808 */ /* 0x000fe40007000000 */
[----:B------:R-:W-:Y:S02]  /*11a30*/  FSEL R192, R192, -INF , !P0 ;  /* 0xff800000c0c07808 */ /* 0x000fe40004000000 */
[----:B-1----:R-:W-:-:S04]  /*11a40*/  FMNMX.FTZ R217, R169, R217, !PT ;  /* 0x000000d9a9d97209 */ /* 0x002fc80007810000 */
[C---:B------:R-:W-:Y:S01]  /*11a50*/  FSETP.NEU.FTZ.AND P0, PT, R217.reuse, -INF , PT ;  /* 0xff800000d900780b */ /* 0x040fe20003f1d000 */
[----:B------:R-:W-:-:S05]  /*11a60*/  FMUL.FTZ R227, R217, UR36 ;  /* 0x00000024d9e37c20 */ /* 0x000fca0008410000 */
[----:B------:R-:W-:-:S05]  /*11a70*/  FSEL R227, R227, RZ, P0 ;  /* 0x000000ffe3e37208 */ /* 0x000fca0000000000 */
[--C-:B------:R-:W-:Y:S01]  /*11a80*/  FFMA.FTZ R188, R188, UR36, -R227.reuse ;  /* 0x00000024bcbc7c23 */ /* 0x100fe200080108e3 */
[--C-:B------:R-:W-:Y:S01]  /*11a90*/  FFMA.FTZ R186, R186, UR36, -R227.reuse ;  /* 0x00000024baba7c23 */ /* 0x100fe200080108e3 */
[--C-:B------:R-:W-:Y:S01]  /*11aa0*/  FFMA.FTZ R187, R187, UR36, -R227.reuse ;  /* 0x00000024bbbb7c23 */ /* 0x100fe200080108e3 */
[--C-:B------:R-:W-:Y:S01]  /*11ab0*/  FFMA.FTZ R184, R184, UR36, -R227.reuse ;  /* 0x00000024b8b87c23 */ /* 0x100fe200080108e3 */
[--C-:B------:R-:W-:Y:S01]  /*11ac0*/  FFMA.FTZ R222, R222, UR36, -R227.reuse ;  /* 0x00000024dede7c23 */ /* 0x100fe200080108e3 */
[--C-:B------:R-:W-:Y:S01]  /*11ad0*/  FFMA.FTZ R220, R220, UR36, -R227.reuse ;  /* 0x00000024dcdc7c23 */ /* 0x100fe200080108e3 */
[----:B------:R-:W-:Y:S01]  /*11ae0*/  MUFU.EX2 R188, R188 ;  /* 0x000000bc00bc7308 */ /* 0x000fe20000000800 */
[--C-:B------:R-:W-:Y:S01]  /*11af0*/  FFMA.FTZ R212, R212, UR36, -R227.reuse ;  /* 0x00000024d4d47c23 */ /* 0x100fe200080108e3 */
[----:B------:R-:W-:Y:S02]  /*11b00*/  FFMA.FTZ R227, R15, UR36, -R227 ;  /* 0x000000240fe37c23 */ /* 0x000fe400080108e3 */
[----:B------:R-:W-:Y:S04]  /*11b10*/  MUFU.EX2 R186, R186 ;  /* 0x000000ba00ba7308 */ /* 0x000fe80000000800 */
[----:B------:R-:W-:Y:S04]  /*11b20*/  MUFU.EX2 R187, R187 ;  /* 0x000000bb00bb7308 */ /* 0x000fe80000000800 */
[----:B------:R-:W1:Y:S04]  /*11b30*/  MUFU.EX2 R184, R184 ;  /* 0x000000b800b87308 */ /* 0x000e680000000800 */
[----:B------:R-:W-:Y:S04]  /*11b40*/  MUFU.EX2 R222, R222 ;  /* 0x000000de00de7308 */ /* 0x000fe80000000800 */
[----:B------:R-:W-:Y:S01]  /*11b50*/  MUFU.EX2 R220, R220 ;  /* 0x000000dc00dc7308 */ /* 0x000fe20000000800 */
[----:B----4-:R-:W-:-:S05]  /*11b60*/  LOP3.LUT R35, R200, UR4, R243, 0x96, !PT ;  /* 0x00000004c8237c12 */ /* 0x010fca000f8e96f3 */
[----:B------:R-:W-:Y:S01]  /*11b70*/  IMAD.WIDE.U32 R170, R35, -0x2daee0ad, RZ ;  /* 0xd2511f5323aa7825 */ /* 0x000fe200078e00ff */
[----:B--2---:R-:W-:-:S04]  /*11b80*/  LOP3.LUT R35, R190, UR21, R231, 0x96, !PT ;  /* 0x00000015be237c12 */ /* 0x004fc8000f8e96e7 */
[----:B------:R-:W-:Y:S01]  /*11b90*/  LOP3.LUT R230, R230, UR17, R171, 0x96, !PT ;  /* 0x00000011e6e67c12 */ /* 0x000fe2000f8e96ab */
[----:B------:R-:W-:Y:S02]  /*11ba0*/  IMAD.WIDE.U32 R190, R35, -0x326172a9, RZ ;  /* 0xcd9e8d5723be7825 */ /* 0x000fe400078e00ff */
[----:B------:R-:W2:Y:S02]  /*11bb0*/  SHFL.BFLY PT, R35, R166, 0x2, 0x1f ;  /* 0x0c401f00a6237f89 */ /* 0x000ea400000e0000 */
[----:B------:R-:W-:Y:S01]  /*11bc0*/  IMAD.WIDE.U32 R230, R230, -0x326172a9, RZ ;  /* 0xcd9e8d57e6e67825 */ /* 0x000fe200078e00ff */
[----:B------:R-:W-:-:S05]  /*11bd0*/  LOP3.LUT R168, R242, UR22, R191, 0x96, !PT ;  /* 0x00000016f2a87c12 */ /* 0x000fca000f8e96bf */
[----:B------:R-:W-:Y:S01]  /*11be0*/  IMAD.WIDE.U32 R228, R168, -0x2daee0ad, RZ ;  /* 0xd2511f53a8e47825 */ /* 0x000fe200078e00ff */
[----:B------:R-:W-:Y:S02]  /*11bf0*/  LOP3.LUT R168, R190, UR16, R231, 0x96, !PT ;  /* 0x00000010bea87c12 */ /* 0x000fe4000f8e96e7 */
[----:B------:R-:W-:Y:S02]  /*11c00*/  FSEL R190, R217, RZ, P0 ;  /* 0x000000ffd9be7208 */ /* 0x000fe40000000000 */
[----:B------:R-:W-:Y:S01]  /*11c10*/  LOP3.LUT R170, R170, UR7, R229, 0x96, !PT ;  /* 0x00000007aaaa7c12 */ /* 0x000fe2000f8e96e5 */
[----:B------:R-:W-:-:S04]  /*11c20*/  IMAD.WIDE.U32 R168, R168, -0x2daee0ad, RZ ;  /* 0xd2511f53a8a87825 */ /* 0x000fc800078e00ff */
[----:B------:R-:W-:Y:S01]  /*11c30*/  FADD.FTZ R190, R164, -R190 ;  /* 0x800000bea4be7221 */ /* 0x000fe20000010000 */
[----:B------:R-:W-:Y:S01]  /*11c40*/  IMAD.WIDE.U32 R170, R170, -0x326172a9, RZ ;  /* 0xcd9e8d57aaaa7825 */ /* 0x000fe200078e00ff */
[----:B------:R-:W-:-:S03]  /*11c50*/  LOP3.LUT R228, R228, UR13, R169, 0x96, !PT ;  /* 0x0000000de4e47c12 */ /* 0x000fc6000f8e96a9 */
[----:B------:R-:W-:Y:S01]  /*11c60*/  FMUL.FTZ R190, R190, UR36 ;  /* 0x00000024bebe7c20 */ /* 0x000fe20008410000 */
[----:B------:R-:W-:Y:S01]  /*11c70*/  LOP3.LUT R230, R230, UR14, R171, 0x96, !PT ;  /* 0x0000000ee6e67c12 */ /* 0x000fe2000f8e96ab */
[----:B------:R-:W-:Y:S01]  /*11c80*/  IMAD.WIDE.U32 R228, R228, -0x326172a9, RZ ;  /* 0xcd9e8d57e4e47825 */ /* 0x000fe200078e00ff */
[----:B--2---:R-:W-:Y:S01]  /*11c90*/  FMNMX.FTZ R169, R166, R35, !PT ;  /* 0x00000023a6a97209 */ /* 0x004fe20007810000 */
[----:B------:R-:W2:Y:S01]  /*11ca0*/  MUFU.EX2 R223, R190 ;  /* 0x000000be00df7308 */ /* 0x000ea20000000800 */
[----:B-1----:R-:W-:Y:S01]  /*11cb0*/  F2FP.BF16.F32.PACK_AB R171, R184, R187 ;  /* 0x000000bbb8ab723e */ /* 0x002fe200000010ff */
[----:B------:R-:W-:Y:S01]  /*11cc0*/  IMAD.WIDE.U32 R230, R230, -0x2daee0ad, RZ ;  /* 0xd2511f53e6e67825 */ /* 0x000fe200078e00ff */
[----:B------:R-:W-:Y:S01]  /*11cd0*/  LOP3.LUT R35, R170, UR6, R229, 0x96, !PT ;  /* 0x00000006aa237c12 */ /* 0x000fe2000f8e96e5 */
[----:B------:R-:W1:Y:S03]  /*11ce0*/  SHFL.BFLY PT, R216, R169, 0x1, 0x1f ;  /* 0x0c201f00a9d87f89 */ /* 0x000e6600000e0000 */
[----:B------:R-:W-:-:S02]  /*11cf0*/  LOP3.LUT R166, R35, 0xff, RZ, 0xc0, !PT ;  /* 0x000000ff23a67812 */ /* 0x000fc400078ec0ff */
[----:B------:R-:W-:Y:S02]  /*11d00*/  LOP3.LUT R170, R35, 0xffff, RZ, 0xc0, !PT ;  /* 0x0000ffff23aa7812 */ /* 0x000fe400078ec0ff */
[----:B------:R-:W-:Y:S02]  /*11d10*/  ISETP.LE.U32.AND P6, PT, R166, UR12, PT ;  /* 0x0000000ca6007c0c */ /* 0x000fe4000bfc3070 */
[----:B------:R-:W-:Y:S01]  /*11d20*/  F2FP.BF16.F32.PACK_AB R166, R186, R188 ;  /* 0x000000bcbaa6723e */ /* 0x000fe200000010ff */
[----:B--2---:R-:W-:Y:S01]  /*11d30*/  FFMA.FTZ R229, R237, R223, R188 ;  /* 0x000000dfede57223 */ /* 0x004fe200000100bc */
[----:B------:R-:W-:Y:S02]  /*11d40*/  SHF.R.U32.HI R170, RZ, 0x8, R170 ;  /* 0x00000008ffaa7819 */ /* 0x000fe400000116aa */
[C---:B------:R-:W-:Y:S02]  /*11d50*/  PRMT R224, R166.reuse, 0x7610, R224 ;  /* 0x00007610a6e07816 */ /* 0x040fe400000000e0 */
[----:B------:R-:W-:-:S02]  /*11d60*/  PRMT R225, R166, 0x7632, R225 ;  /* 0x00007632a6e17816 */ /* 0x000fc400000000e1 */
[----:B------:R-:W-:Y:S02]  /*11d70*/  LOP3.LUT R166, R170, 0xffff, RZ, 0xc0, !PT ;  /* 0x0000ffffaaa67812 */ /* 0x000fe400078ec0ff */
[----:B------:R-:W-:Y:S01]  /*11d80*/  FMNMX3.FTZ R170, R2, R215, R199, !PT ;  /* 0x000000d702aa7276 */ /* 0x000fe200078100c7 */
[----:B------:R-:W-:Y:S01]  /*11d90*/  @!P6 HFMA2.BF16_V2 R167, -RZ.H0_H0, RZ.H0_H0, -R224.H0_H0 ;  /* 0x200000ffffa7e231 */ /* 0x000fe200003409e0 */
[----:B------:R-:W-:Y:S02]  /*11da0*/  ISETP.LE.U32.AND P0, PT, R166, UR12, PT ;  /* 0x0000000ca6007c0c */ /* 0x000fe4000bf03070 */
[----:B------:R-:W-:Y:S02]  /*11db0*/  PRMT R166, R224, 0x5410, R225 ;  /* 0x00005410e0a67816 */ /* 0x000fe400000000e1 */
[----:B-1----:R-:W-:Y:S02]  /*11dc0*/  FMNMX.FTZ R216, R169, R216, !PT ;  /* 0x000000d8a9d87209 */ /* 0x002fe40007810000 */
[----:B------:R-:W-:-:S02]  /*11dd0*/  @!P6 PRMT R224, R167, 0x5410, RZ ;  /* 0x00005410a7e0e816 */ /* 0x000fc400000000ff */
[C---:B------:R-:W-:Y:S01]  /*11de0*/  FSETP.NEU.FTZ.AND P6, PT, R216.reuse, -INF , PT ;  /* 0xff800000d800780b */ /* 0x040fe20003fdd000 */
[----:B------:R-:W-:Y:S01]  /*11df0*/  FMUL.FTZ R167, R216, UR36 ;  /* 0x00000024d8a77c20 */ /* 0x000fe20008410000 */
[----:B------:R-:W-:Y:S02]  /*11e00*/  PRMT R169, R35, 0x7632, R169 ;  /* 0x0000763223a97816 */ /* 0x000fe400000000a9 */
[----:B------:R-:W-:Y:S01]  /*11e10*/  FMNMX3.FTZ R170, R170, R198, R18, !PT ;  /* 0x000000c6aaaa7276 */ /* 0x000fe20007810012 */
[----:B------:R-:W-:Y:S01]  /*11e20*/  @!P0 HFMA2.BF16_V2 R29, -RZ.H0_H0, RZ.H0_H0, -R225.H0_H0 ;  /* 0x200000ffff1d8231 */ /* 0x000fe200003409e1 */
[----:B------:R-:W-:Y:S02]  /*11e30*/  FSEL R167, R167, RZ, P6 ;  /* 0x000000ffa7a77208 */ /* 0x000fe40003000000 */
[----:B------:R-:W-:Y:S02]  /*11e40*/  LOP3.LUT R169, R169, 0xff, RZ, 0xc0, !PT ;  /* 0x000000ffa9a97812 */ /* 0x000fe400078ec0ff */
[----:B------:R-:W-:Y:S01]  /*11e50*/  @!P0 PRMT R225, R29, 0x5410, RZ ;  /* 0x000054101de18816 */ /* 0x000fe200000000ff */
[--C-:B------:R-:W-:Y:S01]  /*11e60*/  FFMA.FTZ R189, R189, UR36, -R167.reuse ;  /* 0x00000024bdbd7c23 */ /* 0x100fe200080108a7 */
[--C-:B------:R-:W-:Y:S01]  /*11e70*/  FFMA.FTZ R185, R185, UR36, -R167.reuse ;  /* 0x00000024b9b97c23 */ /* 0x100fe200080108a7 */
[----:B------:R-:W-:Y:S01]  /*11e80*/  ISETP.LE.U32.AND P0, PT, R169, UR12, PT ;  /* 0x0000000ca9007c0c */ /* 0x000fe2000bf03070 */
[----:B------:R-:W-:Y:S01]  /*11e90*/  FFMA.FTZ R226, R226, UR36, -R167 ;  /* 0x00000024e2e27c23 */ /* 0x000fe200080108a7 */
[----:B------:R-:W-:Y:S01]  /*11ea0*/  SHF.R.U32.HI R169, RZ, 0x18, R35 ;  /* 0x00000018ffa97819 */ /* 0x000fe20000011623 */
[--C-:B------:R-:W-:Y:S01]  /*11eb0*/  FFMA.FTZ R211, R211, UR36, -R167.reuse ;  /* 0x00000024d3d37c23 */ /* 0x100fe200080108a7 */
[----:B------:R-:W-:Y:S01]  /*11ec0*/  MUFU.EX2 R189, R189 ;  /* 0x000000bd00bd7308 */ /* 0x000fe20000000800 */
[--C-:B------:R-:W-:Y:S01]  /*11ed0*/  FFMA.FTZ R219, R219, UR36, -R167.reuse ;  /* 0x00000024dbdb7c23 */ /* 0x100fe200080108a7 */
[--C-:B------:R-:W-:Y:S01]  /*11ee0*/  FFMA.FTZ R196, R19, UR36, -R167.reuse ;  /* 0x0000002413c47c23 */ /* 0x100fe200080108a7 */
[--C-:B------:R-:W-:Y:S01]  /*11ef0*/  FFMA.FTZ R214, R214, UR36, -R167.reuse ;  /* 0x00000024d6d67c23 */ /* 0x100fe200080108a7 */
[----:B------:R-:W1:Y:S01]  /*11f00*/  MUFU.EX2 R185, R185 ;  /* 0x000000b900b97308 */ /* 0x000e620000000800 */
[----:B------:R-:W-:-:S03]  /*11f10*/  FFMA.FTZ R213, R213, UR36, -R167 ;  /* 0x00000024d5d57c23 */ /* 0x000fc600080108a7 */
[----:B------:R-:W-:Y:S04]  /*11f20*/  MUFU.EX2 R226, R226 ;  /* 0x000000e200e27308 */ /* 0x000fe80000000800 */
[----:B------:R-:W2:Y:S01]  /*11f30*/  MUFU.EX2 R211, R211 ;  /* 0x000000d300d37308 */ /* 0x000ea20000000800 */
[----:B-1----:R-:W-:-:S04]  /*11f40*/  F2FP.BF16.F32.PACK_AB R203, R185, R189 ;  /* 0x000000bdb9cb723e */ /* 0x002fc800000010ff */
[----:B------:R-:W-:Y:S01]  /*11f50*/  PRMT R202, R203, 0x7632, R202 ;  /* 0x00007632cbca7816 */ /* 0x000fe200000000ca */
[----:B------:R-:W-:-:S03]  /*11f60*/  @!P0 HFMA2.BF16_V2 R165, -RZ.H0_H0, RZ.H0_H0, -R203.H0_H0 ;  /* 0x200000ffffa58231 */ /* 0x000fc600003409cb */
[----:B------:R-:W-:Y:S02]  /*11f70*/  PRMT R29, R203, 0x5410, R202 ;  /* 0x00005410cb1d7816 */ /* 0x000fe400000000ca */
[----:B------:R-:W-:Y:S02]  /*11f80*/  @!P0 PRMT R203, R165, 0x5410, RZ ;  /* 0x00005410a5cb8816 */ /* 0x000fe400000000ff */
[----:B------:R-:W-:Y:S02]  /*11f90*/  FMNMX3.FTZ R165, R170, R16, R17, !PT ;  /* 0x00000010aaa57276 */ /* 0x000fe40007810011 */
[----:B------:R-:W-:Y:S01]  /*11fa0*/  ISETP.LE.U32.AND P0, PT, R169, UR12, PT ;  /* 0x0000000ca9007c0c */ /* 0x000fe2000bf03070 */
[----:B------:R-:W-:Y:S01]  /*11fb0*/  IMAD.MOV.U32 R169, RZ, RZ, R228 ;  /* 0x000000ffffa97224 */ /* 0x000fe200078e00e4 */
[----:B------:R-:W-:Y:S02]  /*11fc0*/  FMNMX3.FTZ R165, R165, R218, R192, !PT ;  /* 0x000000daa5a57276 */ /* 0x000fe400078100c0 */
[----:B------:R-:W-:-:S02]  /*11fd0*/  PRMT R170, R171, 0x7632, R170 ;  /* 0x00007632abaa7816 */ /* 0x000fc400000000aa */
[----:B------:R-:W-:Y:S01]  /*11fe0*/  LOP3.LUT R169, R169, 0xff, RZ, 0xc0, !PT ;  /* 0x000000ffa9a97812 */ /* 0x000fe200078ec0ff */
[----:B------:R-:W1:Y:S06]  /*11ff0*/  SHFL.BFLY PT, R204, R165, 0x2, 0x1f ;  /* 0x0c401f00a5cc7f89 */ /* 0x000e6c00000e0000 */
[----:B------:R-:W-:-:S05]  /*12000*/  @!P0 HFMA2.BF16_V2 R28, -RZ.H0_H0, RZ.H0_H0, -R202.H0_H0 ;  /* 0x200000ffff1c8231 */ /* 0x000fca00003409ca */
[----:B------:R-:W-:Y:S02]  /*12010*/  @!P0 PRMT R202, R28, 0x5410, RZ ;  /* 0x000054101cca8816 */ /* 0x000fe400000000ff */
[----:B------:R-:W-:Y:S02]  /*12020*/  ISETP.LE.U32.AND P0, PT, R169, UR12, PT ;  /* 0x0000000ca9007c0c */ /* 0x000fe4000bf03070 */
[----:B------:R-:W-:Y:S02]  /*12030*/  PRMT R169, R228, 0x7771, RZ ;  /* 0x00007771e4a97816 */ /* 0x000fe400000000ff */
[----:B------:R-:W-:Y:S02]  /*12040*/  PRMT R28, R171, 0x5410, R170 ;  /* 0x00005410ab1c7816 */ /* 0x000fe400000000aa */
[----:B-1----:R-:W-:-:S07]  /*12050*/  FMNMX.FTZ R204, R165, R204, !PT ;  /* 0x000000cca5cc7209 */ /* 0x002fce0007810000 */
[----:B------:R-:W-:Y:S01]  /*12060*/  @!P0 HFMA2.BF16_V2 R33, -RZ.H0_H0, RZ.H0_H0, -R171.H0_H0 ;  /* 0x200000ffff218231 */ /* 0x000fe200003409ab */
[----:B------:R-:W1:Y:S04]  /*12070*/  SHFL.BFLY PT, R165, R204, 0x1, 0x1f ;  /* 0x0c201f00cca57f89 */ /* 0x000e6800000e0000 */
[----:B------:R-:W-:Y:S02]  /*12080*/  @!P0 PRMT R171, R33, 0x5410, RZ ;  /* 0x0000541021ab8816 */ /* 0x000fe400000000ff */
[----:B------:R-:W-:Y:S02]  /*12090*/  ISETP.GT.U32.AND P0, PT, R169, UR12, PT ;  /* 0x0000000ca9007c0c */ /* 0x000fe4000bf04070 */
[----:B------:R-:W-:Y:S02]  /*120a0*/  PRMT R33, R228, 0x7772, RZ ;  /* 0x00007772e4217816 */ /* 0x000fe400000000ff */
[----:B--2---:R-:W-:-:S09]  /*120b0*/  F2FP.BF16.F32.PACK_AB R169, R211, R226 ;  /* 0x000000e2d3a9723e */ /* 0x004fd200000010ff */
[----:B------:R-:W-:-:S05]  /*120c0*/  @P0 HFMA2.BF16_V2 R32, -RZ.H0_H0, RZ.H0_H0, -R170.H0_H0 ;  /* 0x200000ffff200231 */ /* 0x000fca00003409aa */
[----:B------:R-:W-:Y:S02]  /*120d0*/  @P0 PRMT R170, R32, 0x5410, RZ ;  /* 0x0000541020aa0816 */ /* 0x000fe400000000ff */
[----:B-1----:R-:W-:Y:S02]  /*120e0*/  FMNMX.FTZ R204, R204, R165, !PT ;  /* 0x000000a5cccc7209 */ /* 0x002fe40007810000 */
[----:B------:R-:W-:Y:S02]  /*120f0*/  FSEL R32, R216, RZ, P6 ;  /* 0x000000ffd8207208 */ /* 0x000fe40003000000 */
[C---:B------:R-:W-:Y:S01]  /*12100*/  FSETP.NEU.FTZ.AND P0, PT, R204.reuse, -INF , PT ;  /* 0xff800000cc00780b */ /* 0x040fe20003f1d000 */
[C---:B------:R-:W-:Y:S02]  /*12110*/  FMUL.FTZ R191, R204.reuse, UR36 ;  /* 0x00000024ccbf7c20 */ /* 0x040fe40008410000 */
[----:B------:R-:W-:Y:S01]  /*12120*/  FADD.FTZ R32, R3, -R32 ;  /* 0x8000002003207221 */ /* 0x000fe20000010000 */
[----:B------:R-:W-:-:S02]  /*12130*/  FSEL R165, R204, RZ, P0 ;  /* 0x000000ffcca57208 */ /* 0x000fc40000000000 */
[----:B------:R-:W-:Y:S01]  /*12140*/  FSEL R191, R191, RZ, P0 ;  /* 0x000000ffbfbf7208 */ /* 0x000fe20000000000 */
[----:B------:R-:W-:Y:S01]  /*12150*/  FMUL.FTZ R221, R32, UR36 ;  /* 0x0000002420dd7c20 */ /* 0x000fe20008410000 */
[----:B------:R-:W-:Y:S02]  /*12160*/  ISETP.GT.U32.AND P0, PT, R33, UR12, PT ;  /* 0x0000000c21007c0c */ /* 0x000fe4000bf04070 */
[----:B------:R-:W-:Y:S01]  /*12170*/  PRMT R33, R228, 0x7773, RZ ;  /* 0x00007773e4217816 */ /* 0x000fe200000000ff */
[--C-:B------:R-:W-:Y:S01]  /*12180*/  FFMA.FTZ R215, R215, UR36, -R191.reuse ;  /* 0x00000024d7d77c23 */ /* 0x100fe200080108bf */
[--C-:B------:R-:W-:Y:S01]  /*12190*/  FFMA.FTZ R199, R199, UR36, -R191.reuse ;  /* 0x00000024c7c77c23 */ /* 0x100fe200080108bf */
[--C-:B------:R-:W-:Y:S01]  /*121a0*/  FFMA.FTZ R198, R198, UR36, -R191.reuse ;  /* 0x00000024c6c67c23 */ /* 0x100fe200080108bf */
[----:B------:R-:W-:Y:S01]  /*121b0*/  ISETP.GT.U32.AND P6, PT, R33, UR12, PT ;  /* 0x0000000c21007c0c */ /* 0x000fe2000bfc4070 */
[----:B------:R-:W-:Y:S01]  /*121c0*/  FFMA.FTZ R197, R18, UR36, -R191 ;  /* 0x0000002412c57c23 */ /* 0x000fe200080108bf */
[----:B------:R-:W-:Y:S01]  /*121d0*/  LOP3.LUT R33, R168, UR5, R231, 0x96, !PT ;  /* 0x00000005a8217c12 */ /* 0x000fe2000f8e96e7 */
[--C-:B------:R-:W-:Y:S01]  /*121e0*/  FFMA.FTZ R218, R218, UR36, -R191.reuse ;  /* 0x00000024dada7c23 */ /* 0x100fe200080108bf */
[----:B------:R-:W-:Y:S01]  /*121f0*/  PRMT R168, R169, 0x7632, R168 ;  /* 0x00007632a9a87816 */ /* 0x000fe200000000a8 */
[----:B------:R-:W-:Y:S01]  /*12200*/  FFMA.FTZ R192, R192, UR36, -R191 ;  /* 0x00000024c0c07c23 */ /* 0x000fe200080108bf */
[----:B------:R-:W-:Y:S01]  /*12210*/  LOP3.LUT R167, R33, 0xffff, RZ, 0xc0, !PT ;  /* 0x0000ffff21a77812 */ /* 0x000fe200078ec0ff */
[----:B------:R-:W-:Y:S01]  /*12220*/  @P0 HFMA2.BF16_V2 R30, -RZ.H0_H0, RZ.H0_H0, -R169.H0_H0 ;  /* 0x200000ffff1e0231 */ /* 0x000fe200003409a9 */
[----:B------:R-:W1:Y:S02]  /*12230*/  MUFU.EX2 R221, R221 ;  /* 0x000000dd00dd7308 */ /* 0x000e640000000800 */
[----:B------:R-:W-:-:S03]  /*12240*/  SHF.R.U32.HI R167, RZ, 0x8, R167 ;  /* 0x00000008ffa77819 */ /* 0x000fc600000116a7 */
[----:B------:R-:W-:Y:S01]  /*12250*/  @P6 HFMA2.BF16_V2 R31, -RZ.H0_H0, RZ.H0_H0, -R168.H0_H0 ;  /* 0x200000ffff1f6231 */ /* 0x000fe200003409a8 */
[----:B------:R-:W-:Y:S02]  /*12260*/  LOP3.LUT R164, R167, 0xffff, RZ, 0xc0, !PT ;  /* 0x0000ffffa7a47812 */ /* 0x000fe400078ec0ff */
[----:B------:R-:W-:Y:S02]  /*12270*/  PRMT R167, R169, 0x5410, R168 ;  /* 0x00005410a9a77816 */ /* 0x000fe400000000a8 */
[----:B------:R-:W-:Y:S02]  /*12280*/  @P0 PRMT R169, R30, 0x5410, RZ ;  /* 0x000054101ea90816 */ /* 0x000fe400000000ff */
[----:B------:R-:W-:Y:S02]  /*12290*/  LOP3.LUT R30, R33, 0xff, RZ, 0xc0, !PT ;  /* 0x000000ff211e7812 */ /* 0x000fe400078ec0ff */
[----:B------:R-:W-:Y:S02]  /*122a0*/  @P6 PRMT R168, R31, 0x5410, RZ ;  /* 0x000054101fa86816 */ /* 0x000fe400000000ff */
[----:B------:R-:W-:Y:S01]  /*122b0*/  ISETP.LE.U32.AND P6, PT, R30, UR12, PT ;  /* 0x0000000c1e007c0c */ /* 0x000fe2000bfc3070 */
[--C-:B------:R-:W-:Y:S01]  /*122c0*/  FFMA.FTZ R30, R17, UR36, -R191.reuse ;  /* 0x00000024111e7c23 */ /* 0x100fe200080108bf */
[----:B------:R-:W-:Y:S01]  /*122d0*/  ISETP.LE.U32.AND P0, PT, R164, UR12, PT ;  /* 0x0000000ca4007c0c */ /* 0x000fe2000bf03070 */
[----:B------:R-:W-:Y:S01]  /*122e0*/  FFMA.FTZ R164, R16, UR36, -R191 ;  /* 0x0000002410a47c23 */ /* 0x000fe200080108bf */
[----:B------:R-:W-:-:S02]  /*122f0*/  F2FP.BF16.F32.PACK_AB R191, R220, R222 ;  /* 0x000000dedcbf723e */ /* 0x000fc400000010ff */
[----:B------:R-:W-:Y:S02]  /*12300*/  PRMT R31, R33, 0x7632, R31 ;  /* 0x00007632211f7816 */ /* 0x000fe4000000001f */
[----:B------:R-:W-:Y:S02]  /*12310*/  PRMT R190, R191, 0x7632, R190 ;  /* 0x00007632bfbe7816 */ /* 0x000fe400000000be */
[----:B------:R-:W-:Y:S02]  /*12320*/  LOP3.LUT R31, R31, 0xff, RZ, 0xc0, !PT ;  /* 0x000000ff1f1f7812 */ /* 0x000fe400078ec0ff */
[----:B------:R-:W-:Y:S01]  /*12330*/  PRMT R32, R191, 0x5410, R190 ;  /* 0x00005410bf207816 */ /* 0x000fe200000000be */
[----:B------:R-:W-:-:S05]  /*12340*/  @!P6 HFMA2.BF16_V2 R19, -RZ.H0_H0, RZ.H0_H0, -R191.H0_H0 ;  /* 0x200000ffff13e231 */ /* 0x000fca00003409bf */
[----:B------:R-:W-:Y:S01]  /*12350*/  @!P6 PRMT R191, R19, 0x5410, RZ ;  /* 0x0000541013bfe816 */ /* 0x000fe200000000ff */
[----:B------:R-:W-:Y:S01]  /*12360*/  @!P0 HFMA2.BF16_V2 R34, -RZ.H0_H0, RZ.H0_H0, -R190.H0_H0 ;  /* 0x200000ffff228231 */ /* 0x000fe200003409be */
[----:B------:R-:W-:Y:S01]  /*12370*/  ISETP.LE.U32.AND P6, PT, R31, UR12, PT ;  /* 0x0000000c1f007c0c */ /* 0x000fe2000bfc3070 */
[----:B------:R-:W-:Y:S01]  /*12380*/  MUFU.EX2 R219, R219 ;  /* 0x000000db00db7308 */ /* 0x000fe20000000800 */
[----:B------:R-:W-:Y:S01]  /*12390*/  FMNMX3.FTZ R31, R0, R8, R9, !PT ;  /* 0x00000008001f7276 */ /* 0x000fe20007810009 */
[----:B-1----:R-:W-:Y:S02]  /*123a0*/  FFMA.FTZ R19, R239, R221, R189 ;  /* 0x000000ddef137223 */ /* 0x002fe400000100bd */
[----:B------:R-:W1:Y:S01]  /*123b0*/  MUFU.EX2 R196, R196 ;  /* 0x000000c400c47308 */ /* 0x000e620000000800 */
[----:B------:R-:W-:Y:S02]  /*123c0*/  FMNMX3.FTZ R31, R31, R12, R13, !PT ;  /* 0x0000000c1f1f7276 */ /* 0x000fe4000781000d */
[----:B------:R-:W-:-:S02]  /*123d0*/  @!P0 PRMT R190, R34, 0x5410, RZ ;  /* 0x0000541022be8816 */ /* 0x000fc400000000ff */
[----:B------:R-:W-:Y:S02]  /*123e0*/  FMNMX3.FTZ R34, R31, R14, R193, !PT ;  /* 0x0000000e1f227276 */ /* 0x000fe400078100c1 */
[----:B------:R-:W-:Y:S02]  /*123f0*/  SHF.R.U32.HI R31, RZ, 0x18, R33 ;  /* 0x00000018ff1f7819 */ /* 0x000fe40000011621 */
[----:B------:R-:W-:Y:S02]  /*12400*/  FMNMX3.FTZ R34, R34, R195, R194, !PT ;  /* 0x000000c322227276 */ /* 0x000fe400078100c2 */
[----:B------:R-:W-:Y:S01]  /*12410*/  ISETP.LE.U32.AND P0, PT, R31, UR12, PT ;  /* 0x0000000c1f007c0c */ /* 0x000fe2000bf03070 */
[----:B------:R-:W-:Y:S01]  /*12420*/  FADD.FTZ R229, R186, R229 ;  /* 0x000000e5bae57221 */ /* 0x000fe20000010000 */
[----:B-1----:R-:W-:Y:S01]  /*12430*/  F2FP.BF16.F32.PACK_AB R189, R196, R219 ;  /* 0x000000dbc4bd723e */ /* 0x002fe200000010ff */
[----:B------:R-:W1:Y:S01]  /*12440*/  SHFL.BFLY PT, R186, R34, 0x2, 0x1f ;  /* 0x0c401f0022ba7f89 */ /* 0x000e6200000e0000 */
[----:B------:R-:W-:Y:S01]  /*12450*/  FADD.FTZ R231, R185, R19 ;  /* 0x00000013b9e77221 */ /* 0x000fe20000010000 */
[----:B------:R-:W-:Y:S01]  /*12460*/  IMAD.MOV.U32 R19, RZ, RZ, R230 ;  /* 0x000000ffff137224 */ /* 0x000fe200078e00e6 */
[----:B------:R-:W-:Y:S01]  /*12470*/  PRMT R188, R189, 0x7632, R188 ;  /* 0x00007632bdbc7816 */ /* 0x000fe200000000bc */
[----:B------:R-:W-:Y:S01]  /*12480*/  @!P6 HFMA2.BF16_V2 R27, -RZ.H0_H0, RZ.H0_H0, -R189.H0_H0 ;  /* 0x200000ffff1be231 */ /* 0x000fe200003409bd */
[----:B------:R-:W-:Y:S02]  /*12490*/  MUFU.EX2 R212, R212 ;  /* 0x000000d400d47308 */ /* 0x000fe40000000800 */
[----:B------:R-:W-:-:S02]  /*124a0*/  LOP3.LUT R185, R19, 0xff, RZ, 0xc0, !PT ;  /* 0x000000ff13b97812 */ /* 0x000fc400078ec0ff */
[----:B------:R-:W2:Y:S01]  /*124b0*/  MUFU.EX2 R31, R227 ;  /* 0x000000e3001f7308 */ /* 0x000ea20000000800 */
[----:B------:R-:W-:Y:S01]  /*124c0*/  @!P0 HFMA2.BF16_V2 R18, -RZ.H0_H0, RZ.H0_H0, -R188.H0_H0 ;  /* 0x200000ffff128231 */ /* 0x000fe200003409bc */
[----:B------:R-:W-:Y:S02]  /*124d0*/  PRMT R19, R189, 0x5410, R188 ;  /* 0x00005410bd137816 */ /* 0x000fe400000000bc */
[----:B------:R-:W-:Y:S02]  /*124e0*/  @!P6 PRMT R189, R27, 0x5410, RZ ;  /* 0x000054101bbde816 */ /* 0x000fe400000000ff */
[----:B------:R-:W-:Y:S02]  /*124f0*/  ISETP.LE.U32.AND P6, PT, R185, UR12, PT ;  /* 0x0000000cb9007c0c */ /* 0x000fe4000bfc3070 */
[----:B------:R-:W-:Y:S02]  /*12500*/  @!P0 PRMT R188, R18, 0x5410, RZ ;  /* 0x0000541012bc8816 */ /* 0x000fe400000000ff */
[----:B------:R-:W-:Y:S01]  /*12510*/  PRMT R18, R230, 0x7771, RZ ;  /* 0x00007771e6127816 */ /* 0x000fe200000000ff */
[----:B------:R-:W-:-:S03]  /*12520*/  FADD.FTZ R185, R187, R229 ;  /* 0x000000e5bbb97221 */ /* 0x000fc60000010000 */
[----:B------:R-:W-:Y:S02]  /*12530*/  ISETP.GT.U32.AND P0, PT, R18, UR12, PT ;  /* 0x0000000c12007c0c */ /* 0x000fe4000bf04070 */
[----:B--2---:R-:W-:Y:S01]  /*12540*/  F2FP.BF16.F32.PACK_AB R187, R31, R212 ;  /* 0x000000d41fbb723e */ /* 0x004fe200000010ff */
[----:B------:R-:W-:Y:S01]  /*12550*/  MUFU.EX2 R214, R214 ;  /* 0x000000d600d67308 */ /* 0x000fe20000000800 */
[----:B-1----:R-:W-:Y:S01]  /*12560*/  FMNMX.FTZ R27, R34, R186, !PT ;  /* 0x000000ba221b7209 */ /* 0x002fe20007810000 */
[----:B------:R-:W-:Y:S01]  /*12570*/  FADD.FTZ R231, R226, R231 ;  /* 0x000000e7e2e77221 */ /* 0x000fe20000010000 */
[C---:B------:R-:W-:Y:S01]  /*12580*/  PRMT R186, R187.reuse, 0x7632, R186 ;  /* 0x00007632bbba7816 */ /* 0x040fe200000000ba */
[----:B------:R-:W1:Y:S01]  /*12590*/  MUFU.EX2 R213, R213 ;  /* 0x000000d500d57308 */ /* 0x000e620000000800 */
[----:B------:R-:W-:Y:S01]  /*125a0*/  @!P6 HFMA2.BF16_V2 R25, -RZ.H0_H0, RZ.H0_H0, -R187.H0_H0 ;  /* 0x200000ffff19e231 */ /* 0x000fe200003409bb */
[----:B------:R-:W-:Y:S02]  /*125b0*/  PRMT R226, R230, 0x7772, RZ ;  /* 0x00007772e6e27816 */ /* 0x000fe400000000ff */
[----:B------:R-:W-:-:S02]  /*125c0*/  PRMT R18, R187, 0x5410, R186 ;  /* 0x00005410bb127816 */ /* 0x000fc400000000ba */
[----:B------:R-:W-:Y:S01]  /*125d0*/  @!P6 PRMT R187, R25, 0x5410, RZ ;  /* 0x0000541019bbe816 */ /* 0x000fe200000000ff */
[----:B------:R-:W-:Y:S01]  /*125e0*/  @P0 HFMA2.BF16_V2 R17, -RZ.H0_H0, RZ.H0_H0, -R186.H0_H0 ;  /* 0x200000ffff110231 */ /* 0x000fe200003409ba */
[----:B------:R-:W-:Y:S01]  /*125f0*/  ISETP.GT.U32.AND P6, PT, R226, UR12, PT ;  /* 0x0000000ce2007c0c */ /* 0x000fe2000bfc4070 */
[----:B------:R-:W2:Y:S01]  /*12600*/  SHFL.BFLY PT, R34, R27, 0x1, 0x1f ;  /* 0x0c201f001b227f89 */ /* 0x000ea200000e0000 */
[----:B------:R-:W-:Y:S02]  /*12610*/  FADD.FTZ R25, R184, R185 ;  /* 0x000000b9b8197221 */ /* 0x000fe40000010000 */
[----:B------:R-:W-:Y:S02]  /*12620*/  @P0 PRMT R186, R17, 0x5410, RZ ;  /* 0x0000541011ba0816 */ /* 0x000fe400000000ff */
[----:B------:R-:W-:Y:S02]  /*12630*/  PRMT R17, R230, 0x7773, RZ ;  /* 0x00007773e6117816 */ /* 0x000fe400000000ff */
[----:B-1----:R-:W-:-:S02]  /*12640*/  F2FP.BF16.F32.PACK_AB R185, R213, R214 ;  /* 0x000000d6d5b9723e */ /* 0x002fc400000010ff */
[----:B------:R-:W-:Y:S02]  /*12650*/  ISETP.GT.U32.AND P0, PT, R17, UR12, PT ;  /* 0x0000000c11007c0c */ /* 0x000fe4000bf04070 */
[----:B------:R-:W-:Y:S01]  /*12660*/  PRMT R184, R185, 0x7632, R184 ;  /* 0x00007632b9b87816 */ /* 0x000fe200000000b8 */
[----:B------:R-:W-:-:S03]  /*12670*/  @P6 HFMA2.BF16_V2 R21, -RZ.H0_H0, RZ.H0_H0, -R185.H0_H0 ;  /* 0x200000ffff156231 */ /* 0x000fc600003409b9 */
[----:B------:R-:W-:Y:S02]  /*12680*/  PRMT R17, R185, 0x5410, R184 ;  /* 0x00005410b9117816 */ /* 0x000fe400000000b8 */
[----:B------:R-:W-:Y:S02]  /*12690*/  @P6 PRMT R185, R21, 0x5410, RZ ;  /* 0x0000541015b96816 */ /* 0x000fe400000000ff */
[----:B------:R-:W-:-:S03]  /*126a0*/  LOP3.LUT R21, R176, UR15, R201, 0x96, !PT ;  /* 0x0000000fb0157c12 */ /* 0x000fc6000f8e96c9 */
[----:B------:R-:W-:Y:S02]  /*126b0*/  @P0 HFMA2.BF16_V2 R16, -RZ.H0_H0, RZ.H0_H0, -R184.H0_H0 ;  /* 0x200000ffff100231 */ /* 0x000fe400003409b8 */
[----:B------:R-:W-:-:S04]  /*126c0*/  IMAD.WIDE.U32 R232, R21, -0x2daee0ad, RZ ;  /* 0xd2511f5315e87825 */ /* 0x000fc800078e00ff */
[----:B------:R-:W-:Y:S01]  /*126d0*/  FADD.FTZ R231, R211, R231 ;  /* 0x000000e7d3e77221 */ /* 0x000fe20000010000 */
[----:B--2---:R-:W-:Y:S02]  /*126e0*/  FMNMX.FTZ R211, R27, R34, !PT ;  /* 0x000000221bd37209 */ /* 0x004fe40007810000 */
[----:B------:R-:W-:Y:S02]  /*126f0*/  @P0 PRMT R184, R16, 0x5410, RZ ;  /* 0x0000541010b80816 */ /* 0x000fe400000000ff */
[----:B------:R-:W-:Y:S02]  /*12700*/  LOP3.LUT R16, R240, UR21, R233, 0x96, !PT ;  /* 0x00000015f0107c12 */ /* 0x000fe4000f8e96e9 */
[----:B---3--:R-:W-:Y:S01]  /*12710*/  LOP3.LUT R27, R200, UR4, R5, 0x96, !PT ;  /* 0x00000004c81b7c12 */ /* 0x008fe2000f8e9605 */
[C---:B------:R-:W-:Y:S01]  /*12720*/  FMUL.FTZ R229, R211.reuse, UR36 ;  /* 0x00000024d3e57c20 */ /* 0x040fe20008410000 */
[----:B------:R-:W-:Y:S01]  /*12730*/  FSETP.NEU.FTZ.AND P6, PT, R211, -INF , PT ;  /* 0xff800000d300780b */ /* 0x000fe20003fdd000 */
[----:B------:R-:W-:-:S04]  /*12740*/  IMAD.WIDE.U32 R234, R16, -0x326172a9, RZ ;  /* 0xcd9e8d5710ea7825 */ /* 0x000fc800078e00ff */
[----:B------:R-:W-:Y:S01]  /*12750*/  IMAD.WIDE.U32 R236, R27, -0x2daee0ad, RZ ;  /* 0xd2511f531bec7825 */ /* 0x000fe200078e00ff */
[----:B------:R-:W-:Y:S02]  /*12760*/  FSEL R229, R229, RZ, P6 ;  /* 0x000000ffe5e57208 */ /* 0x000fe40003000000 */
[----:B------:R-:W-:Y:S02]  /*12770*/  LOP3.LUT R16, R4, UR22, R235, 0x96, !PT ;  /* 0x0000001604107c12 */ /* 0x000fe4000f8e96eb */
[----:B------:R-:W-:Y:S01]  /*12780*/  LOP3.LUT R21, R232, UR17, R237, 0x96, !PT ;  /* 0x00000011e8157c12 */ /* 0x000fe2000f8e96ed */
        /* <DEDUP_REMOVED lines=8> */
[----:B------:R-:W-:-:S04]  /*12810*/  IMAD.WIDE.U32 R232, R16, -0x2daee0ad, RZ ;  /* 0xd2511f5310e87825 */ /* 0x000fc800078e00ff */
[----:B------:R-:W-:Y:S01]  /*12820*/  FADD.FTZ R222, R222, R25 ;  /* 0x00000019dede7221 */ /* 0x000fe20000010000 */
[----:B------:R-:W-:Y:S01]  /*12830*/  FADD.FTZ R231, R219, R231 ;  /* 0x000000e7dbe77221 */ /* 0x000fe20000010000 */
[----:B------:R-:W-:Y:S01]  /*12840*/  FADD.FTZ R165, R2, -R165 ;  /* 0x800000a502a57221 */ /* 0x000fe20000010000 */
[----:B------:R-:W-:Y:S01]  /*12850*/  IMAD.MOV.U32 R229, RZ, RZ, R238 ;  /* 0x000000ffffe57224 */ /* 0x000fe200078e00ee */
[----:B------:R-:W-:Y:S01]  /*12860*/  MUFU.EX2 R199, R199 ;  /* 0x000000c700c77308 */ /* 0x000fe20000000800 */
[----:B------:R-:W-:Y:S01]  /*12870*/  IMAD.WIDE.U32 R238, R21, -0x326172a9, RZ ;  /* 0xcd9e8d5715ee7825 */ /* 0x000fe200078e00ff */
[----:B------:R-:W-:Y:S01]  /*12880*/  LOP3.LUT R16, R236, UR7, R233, 0x96, !PT ;  /* 0x00000007ec107c12 */ /* 0x000fe2000f8e96e9 */
[----:B------:R1:W5:Y:S01]  /*12890*/  LDL.LU.64 R4, [R1+0x60] ;  /* 0x0000600001047983 */ /* 0x0003620000300a00 */
[----:B------:R2:W-:Y:S02]  /*128a0*/  MUFU.EX2 R25, R215 ;  /* 0x000000d700197308 */ /* 0x0005e40000000800 */
[----:B------:R-:W-:Y:S01]  /*128b0*/  LOP3.LUT R234, R234, UR16, R239, 0x96, !PT ;  /* 0x00000010eaea7c12 */ /* 0x000fe2000f8e96ef */
[----:B------:R-:W-:-:S04]  /*128c0*/  IMAD.WIDE.U32 R236, R16, -0x326172a9, RZ ;  /* 0xcd9e8d5710ec7825 */ /* 0x000fc800078e00ff */
[----:B------:R-:W-:Y:S01]  /*128d0*/  IMAD.WIDE.U32 R234, R234, -0x2daee0ad, RZ ;  /* 0xd2511f53eaea7825 */ /* 0x000fe200078e00ff */
[----:B--2---:R-:W-:Y:S02]  /*128e0*/  FSEL R215, R211, RZ, P6 ;  /* 0x000000ffd3d77208 */ /* 0x004fe40003000000 */
[----:B------:R-:W-:-:S03]  /*128f0*/  LOP3.LUT R219, R238, UR14, R237, 0x96, !PT ;  /* 0x0000000eeedb7c12 */ /* 0x000fc6000f8e96ed */
[----:B------:R-:W-:Y:S01]  /*12900*/  FADD.FTZ R215, R0, -R215 ;  /* 0x800000d700d77221 */ /* 0x000fe20000010000 */
[----:B------:R-:W-:Y:S01]  /*12910*/  LOP3.LUT R232, R232, UR13, R235, 0x96, !PT ;  /* 0x0000000de8e87c12 */ /* 0x000fe2000f8e96eb */
[----:B------:R2:W-:Y:S02]  /*12920*/  MUFU.EX2 R21, R34 ;  /* 0x0000002200157308 */ /* 0x0005e40000000800 */
[----:B------:R-:W-:Y:S02]  /*12930*/  FMUL.FTZ R215, R215, UR36 ;  /* 0x00000024d7d77c20 */ /* 0x000fe40008410000 */
[----:B------:R3:W-:Y:S01]  /*12940*/  MUFU.EX2 R237, R164 ;  /* 0x000000a400ed7308 */ /* 0x0007e20000000800 */
[----:B------:R-:W-:-:S03]  /*12950*/  IMAD.WIDE.U32 R232, R232, -0x326172a9, RZ ;  /* 0xcd9e8d57e8e87825 */ /* 0x000fc600078e00ff */
[----:B------:R-:W4:Y:S01]  /*12960*/  MUFU.EX2 R215, R215 ;  /* 0x000000d700d77308 */ /* 0x000f220000000800 */
[----:B--2---:R-:W-:Y:S01]  /*12970*/  FMUL.FTZ R34, R165, UR36 ;  /* 0x00000024a5227c20 */ /* 0x004fe20008410000 */
[----:B---3--:R-:W-:-:S03]  /*12980*/  IMAD.WIDE.U32 R164, R219, -0x2daee0ad, RZ ;  /* 0xd2511f53dba47825 */ /* 0x008fc600078e00ff */
[----:B------:R2:W3:Y:S01]  /*12990*/  MUFU.EX2 R219, R34 ;  /* 0x0000002200db7308 */ /* 0x0004e20000000800 */
[----:B------:R-:W-:-:S03]  /*129a0*/  LOP3.LUT R27, R236, UR6, R233, 0x96, !PT ;  /* 0x00000006ec1b7c12 */ /* 0x000fc6000f8e96e9 */
[----:B------:R-:W1:Y:S04]  /*129b0*/  MUFU.EX2 R16, R227 ;  /* 0x000000e300107308 */ /* 0x000e680000000800 */
[----:B------:R1:W1:Y:S01]  /*129c0*/  MUFU.EX2 R227, R30 ;  /* 0x0000001e00e37308 */ /* 0x0002620000000800 */
[----:B--2---:R-:W-:Y:S01]  /*129d0*/  LOP3.LUT R34, R234, UR5, R165, 0x96, !PT ;  /* 0x00000005ea227c12 */ /* 0x004fe2000f8e96a5 */
[----:B----4-:R-:W-:Y:S01]  /*129e0*/  FFMA.FTZ R236, R244, R215, R21 ;  /* 0x000000d7f4ec7223 */ /* 0x010fe20000010015 */
[----:B------:R-:W-:Y:S01]  /*129f0*/  LOP3.LUT R165, R27, 0xff, RZ, 0xc0, !PT ;  /* 0x000000ff1ba57812 */ /* 0x000fe200078ec0ff */
[----:B---3--:R-:W-:Y:S01]  /*12a00*/  FFMA.FTZ R229, R229, R219, R25 ;  /* 0x000000dbe5e57223 */ /* 0x008fe20000010019 */
[----:B------:R-:W2:Y:S01]  /*12a10*/  MUFU.EX2 R234, R198 ;  /* 0x000000c600ea7308 */ /* 0x000ea20000000800 */
[----:B------:R-:W3:Y:S01]  /*12a20*/  LDCU UR5, c[0x0][0x448] ;  /* 0x00008900ff0577ac */ /* 0x000ee20008000800 */
[----:B-1----:R-:W-:-:S02]  /*12a30*/  LOP3.LUT R30, R34, 0xff, RZ, 0xc0, !PT ;  /* 0x000000ff221e7812 */ /* 0x002fc400078ec0ff */
[----:B------:R-:W-:Y:S02]  /*12a40*/  ISETP.LE.U32.AND P6, PT, R165, UR12, PT ;  /* 0x0000000ca5007c0c */ /* 0x000fe4000bfc3070 */
[----:B------:R-:W-:Y:S01]  /*12a50*/  ISETP.LE.U32.AND P0, PT, R30, UR12, PT ;  /* 0x0000000c1e007c0c */ /* 0x000fe2000bf03070 */
[C---:B------:R-:W-:Y:S01]  /*12a60*/  FADD.FTZ R236, R16.reuse, R236 ;  /* 0x000000ec10ec7221 */ /* 0x040fe20000010000 */
[----:B------:R-:W-:Y:S02]  /*12a70*/  F2FP.BF16.F32.PACK_AB R25, R199, R25 ;  /* 0x00000019c719723e */ /* 0x000fe400000010ff */
[----:B------:R-:W-:Y:S02]  /*12a80*/  F2FP.BF16.F32.PACK_AB R21, R16, R21 ;  /* 0x000000151015723e */ /* 0x000fe400000010ff */
[----:B------:R-:W-:Y:S02]  /*12a90*/  F2FP.BF16.F32.PACK_AB R16, R227, R237 ;  /* 0x000000ede310723e */ /* 0x000fe400000010ff */
[----:B------:R-:W-:Y:S01]  /*12aa0*/  PRMT R165, R25, 0x7610, R165 ;  /* 0x0000761019a57816 */ /* 0x000fe200000000a5 */
[----:B------:R-:W-:Y:S01]  /*12ab0*/  FADD.FTZ R229, R199, R229 ;  /* 0x000000e5c7e57221 */ /* 0x000fe20000010000 */
[----:B------:R-:W-:-:S03]  /*12ac0*/  PRMT R30, R25, 0x7632, R30 ;  /* 0x00007632191e7816 */ /* 0x000fc6000000001e */
[----:B------:R-:W-:Y:S02]  /*12ad0*/  @!P0 HFMA2.BF16_V2 R22, -RZ.H0_H0, RZ.H0_H0, -R16.H0_H0 ;  /* 0x200000ffff168231 */ /* 0x000fe40000340910 */
[----:B------:R-:W-:Y:S01]  /*12ae0*/  @!P6 HFMA2.BF16_V2 R23, -RZ.H0_H0, RZ.H0_H0, -R165.H0_H0 ;  /* 0x200000ffff17e231 */ /* 0x000fe200003409a5 */
[----:B------:R-:W-:Y:S02]  /*12af0*/  PRMT R199, R16, 0x7610, R199 ;  /* 0x0000761010c77816 */ /* 0x000fe400000000c7 */
[----:B------:R-:W-:Y:S02]  /*12b00*/  @!P0 PRMT R199, R22, 0x5410, RZ ;  /* 0x0000541016c78816 */ /* 0x000fe400000000ff */
[----:B------:R-:W-:Y:S02]  /*12b10*/  PRMT R22, R165, 0x5410, R30 ;  /* 0x00005410a5167816 */ /* 0x000fe4000000001e */
[----:B------:R-:W-:Y:S02]  /*12b20*/  @!P6 PRMT R165, R23, 0x5410, RZ ;  /* 0x0000541017a5e816 */ /* 0x000fe400000000ff */
[----:B------:R-:W-:-:S04]  /*12b30*/  LOP3.LUT R23, R27, 0xffff, RZ, 0xc0, !PT ;  /* 0x0000ffff1b177812 */ /* 0x000fc800078ec0ff */
[----:B------:R-:W-:-:S04]  /*12b40*/  SHF.R.U32.HI R23, RZ, 0x8, R23 ;  /* 0x00000008ff177819 */ /* 0x000fc80000011617 */
[----:B------:R-:W-:-:S04]  /*12b50*/  LOP3.LUT R23, R23, 0xffff, RZ, 0xc0, !PT ;  /* 0x0000ffff17177812 */ /* 0x000fc800078ec0ff */
[----:B------:R-:W-:Y:S02]  /*12b60*/  ISETP.LE.U32.AND P6, PT, R23, UR12, PT ;  /* 0x0000000c17007c0c */ /* 0x000fe4000bfc3070 */
[----:B------:R-:W-:-:S04]  /*12b70*/  PRMT R23, R27, 0x7632, R23 ;  /* 0x000076321b177816 */ /* 0x000fc80000000017 */
[----:B------:R-:W-:-:S04]  /*12b80*/  LOP3.LUT R23, R23, 0xff, RZ, 0xc0, !PT ;  /* 0x000000ff17177812 */ /* 0x000fc800078ec0ff */
[----:B------:R-:W-:Y:S02]  /*12b90*/  ISETP.LE.U32.AND P0, PT, R23, UR12, PT ;  /* 0x0000000c17007c0c */ /* 0x000fe4000bf03070 */
[----:B------:R-:W-:-:S04]  /*12ba0*/  PRMT R23, R21, 0x7632, R23 ;  /* 0x0000763215177816 */ /* 0x000fc80000000017 */
[----:B------:R-:W-:-:S07]  /*12bb0*/  PRMT R25, R21, 0x5410, R23 ;  /* 0x0000541015197816 */ /* 0x000fce0000000017 */
[----:B------:R-:W-:-:S05]  /*12bc0*/  @!P0 HFMA2.BF16_V2 R3, -RZ.H0_H0, RZ.H0_H0, -R21.H0_H0 ;  /* 0x200000ffff038231 */ /* 0x000fca0000340915 */
[----:B------:R-:W-:Y:S02]  /*12bd0*/  @!P0 PRMT R21, R3, 0x5410, RZ ;  /* 0x0000541003158816 */ /* 0x000fe400000000ff */
[----:B------:R-:W-:-:S04]  /*12be0*/  SHF.R.U32.HI R3, RZ, 0x18, R27 ;  /* 0x00000018ff037819 */ /* 0x000fc8000001161b */
[----:B------:R-:W-:Y:S01]  /*12bf0*/  ISETP.LE.U32.AND P0, PT, R3, UR12, PT ;  /* 0x0000000c03007c0c */ /* 0x000fe2000bf03070 */
[----:B------:R-:W-:Y:S02]  /*12c00*/  IMAD.MOV.U32 R3, RZ, RZ, R232 ;  /* 0x000000ffff037224 */ /* 0x000fe400078e00e8 */
[----:B------:R-:W-:Y:S01]  /*12c10*/  @!P6 HFMA2.BF16_V2 R20, -RZ.H0_H0, RZ.H0_H0, -R30.H0_H0 ;  /* 0x200000ffff14e231 */ /* 0x000fe2000034091e */
[----:B------:R-:W1:Y:S02]  /*12c20*/  MUFU.EX2 R235, R197 ;  /* 0x000000c500eb7308 */ /* 0x000e640000000800 */
[----:B------:R-:W-:Y:S02]  /*12c30*/  LOP3.LUT R3, R3, 0xff, RZ, 0xc0, !PT ;  /* 0x000000ff03037812 */ /* 0x000fe400078ec0ff */
[----:B------:R-:W-:Y:S02]  /*12c40*/  @!P6 PRMT R30, R20, 0x5410, RZ ;  /* 0x00005410141ee816 */ /* 0x000fe400000000ff */
[----:B------:R-:W-:-:S02]  /*12c50*/  ISETP.LE.U32.AND P6, PT, R3, UR12, PT ;  /* 0x0000000c03007c0c */ /* 0x000fc4000bfc3070 */
[----:B------:R-:W-:Y:S01]  /*12c60*/  LOP3.LUT R3, R34, 0xffff, RZ, 0xc0, !PT ;  /* 0x0000ffff22037812 */ /* 0x000fe200078ec0ff */
[----:B--2---:R-:W-:Y:S01]  /*12c70*/  FADD.FTZ R229, R234, R229 ;  /* 0x000000e5eae57221 */ /* 0x004fe20000010000 */
[----:B------:R-:W-:Y:S02]  /*12c80*/  @!P0 HFMA2.BF16_V2 R26, -RZ.H0_H0, RZ.H0_H0, -R23.H0_H0 ;  /* 0x200000ffff1a8231 */ /* 0x000fe40000340917 */
[----:B------:R-:W-:Y:S01]  /*12c90*/  SHF.R.U32.HI R3, RZ, 0x8, R3 ;  /* 0x00000008ff037819 */ /* 0x000fe20000011603 */
[----:B-1----:R-:W-:-:S03]  /*12ca0*/  FADD.FTZ R229, R235, R229 ;  /* 0x000000e5ebe57221 */ /* 0x002fc60000010000 */
[----:B------:R-:W-:Y:S02]  /*12cb0*/  LOP3.LUT R3, R3, 0xffff, RZ, 0xc0, !PT ;  /* 0x0000ffff03037812 */ /* 0x000fe400078ec0ff */
[----:B------:R-:W-:Y:S02]  /*12cc0*/  @!P0 PRMT R23, R26, 0x5410, RZ ;  /* 0x000054101a178816 */ /* 0x000fe400000000ff */
[----:B------:R-:W-:Y:S01]  /*12cd0*/  ISETP.LE.U32.AND P0, PT, R3, UR12, PT ;  /* 0x0000000c03007c0c */ /* 0x000fe2000bf03070 */
[----:B------:R-:W-:Y:S02]  /*12ce0*/  FADD.FTZ R237, R237, R229 ;  /* 0x000000e5eded7221 */ /* 0x000fe40000010000 */
[----:B------:R-:W1:Y:S01]  /*12cf0*/  MUFU.EX2 R229, R201 ;  /* 0x000000c900e57308 */ /* 0x000e620000000800 */
[----:B------:R-:W-:-:S03]  /*12d00*/  PRMT R20, R34, 0x7632, R20 ;  /* 0x0000763222147816 */ /* 0x000fc60000000014 */
[----:B------:R1:W2:Y:S01]  /*12d10*/  MUFU.EX2 R233, R200 ;  /* 0x000000c800e97308 */ /* 0x0002a20000000800 */
[----:B------:R-:W-:-:S03]  /*12d20*/  LOP3.LUT R20, R20, 0xff, RZ, 0xc0, !PT ;  /* 0x000000ff14147812 */ /* 0x000fc600078ec0ff */
[----:B------:R-:W4:Y:S02]  /*12d30*/  MUFU.EX2 R3, R226 ;  /* 0x000000e200037308 */ /* 0x000f240000000800 */
[----:B------:R-:W-:Y:S02]  /*12d40*/  @!P0 HFMA2.BF16_V2 R24, -RZ.H0_H0, RZ.H0_H0, -R16.H1_H1 ;  /* 0x200000ffff188231 */ /* 0x000fe40000360910 */
[----:B------:R-:W3:Y:S01]  /*12d50*/  MUFU.EX2 R193, R193 ;  /* 0x000000c100c17308 */ /* 0x000ee20000000800 */
[----:B------:R-:W-:Y:S02]  /*12d60*/  PRMT R198, R16, 0x7632, R198 ;  /* 0x0000763210c67816 */ /* 0x000fe400000000c6 */
[----:B------:R-:W-:Y:S02]  /*12d70*/  @!P0 PRMT R198, R24, 0x5410, RZ ;  /* 0x0000541018c68816 */ /* 0x000fe400000000ff */
[----:B------:R-:W-:Y:S01]  /*12d80*/  ISETP.LE.U32.AND P0, PT, R20, UR12, PT ;  /* 0x0000000c14007c0c */ /* 0x000fe2000bf03070 */
[----:B-1----:R-:W-:-:S04]  /*12d90*/  FADD.FTZ R200, R229, R236 ;  /* 0x000000ece5c87221 */ /* 0x002fc80000010000 */
[----:B--2---:R-:W-:-:S04]  /*12da0*/  FADD.FTZ R200, R233, R200 ;  /* 0x000000c8e9c87221 */ /* 0x004fc80000010000 */
[----:B----4-:R-:W-:Y:S01]  /*12db0*/  FADD.FTZ R200, R3, R200 ;  /* 0x000000c803c87221 */ /* 0x010fe20000010000 */
[----:B---3--:R-:W-:Y:S02]  /*12dc0*/  F2FP.BF16.F32.PACK_AB R3, R193, R3 ;  /* 0x00000003c103723e */ /* 0x008fe400000010ff */
[----:B------:R-:W-:-:S03]  /*12dd0*/  SHF.R.U32.HI R24, RZ, 0x18, R34 ;  /* 0x00000018ff187819 */ /* 0x000fc60000011622 */
[----:B------:R-:W-:Y:S01]  /*12de0*/  @!P0 HFMA2.BF16_V2 R15, -RZ.H0_H0, RZ.H0_H0, -R3.H0_H0 ;  /* 0x200000ffff0f8231 */ /* 0x000fe20000340903 */
[----:B------:R-:W-:-:S04]  /*12df0*/  PRMT R197, R3, 0x7610, R197 ;  /* 0x0000761003c57816 */ /* 0x000fc800000000c5 */
[----:B------:R-:W-:Y:S02]  /*12e00*/  @!P0 PRMT R197, R15, 0x5410, RZ ;  /* 0x000054100fc58816 */ /* 0x000fe400000000ff */
[----:B------:R-:W-:Y:S01]  /*12e10*/  ISETP.LE.U32.AND P0, PT, R24, UR12, PT ;  /* 0x0000000c18007c0c */ /* 0x000fe2000bf03070 */
[----:B------:R-:W-:Y:S01]  /*12e20*/  FADD.FTZ R20, R196, R231 ;  /* 0x000000e7c4147221 */ /* 0x000fe20000010000 */
[----:B------:R-:W-:Y:S01]  /*12e30*/  PRMT R196, R3, 0x7632, R196 ;  /* 0x0000763203c47816 */ /* 0x000fe200000000c4 */
[----:B------:R-:W-:Y:S10]  /*12e40*/  MUFU.EX2 R218, R218 ;  /* 0x000000da00da7308 */ /* 0x000ff40000000800 */
[----:B------:R-:W-:Y:S01]  /*12e50*/  @!P0 HFMA2.BF16_V2 R2, -RZ.H0_H0, RZ.H0_H0, -R3.H1_H1 ;  /* 0x200000ffff028231 */ /* 0x000fe20000360903 */
[----:B------:R-:W1:Y:S04]  /*12e60*/  MUFU.EX2 R24, R192 ;  /* 0x000000c000187308 */ /* 0x000e680000000800 */
[----:B------:R-:W-:Y:S01]  /*12e70*/  @!P0 PRMT R196, R2, 0x5410, RZ ;  /* 0x0000541002c48816 */ /* 0x000fe200000000ff */
[----:B------:R-:W-:-:S05]  /*12e80*/  IMAD.MOV.U32 R2, RZ, RZ, R164 ;  /* 0x000000ffff027224 */ /* 0x000fca00078e00a4 */
[----:B------:R-:W-:-:S04]  /*12e90*/  LOP3.LUT R2, R2, 0xff, RZ, 0xc0, !PT ;  /* 0x000000ff02027812 */ /* 0x000fc800078ec0ff */
[----:B------:R-:W-:Y:S02]  /*12ea0*/  ISETP.LE.U32.AND P0, PT, R2, UR12, PT ;  /* 0x0000000c02007c0c */ /* 0x000fe4000bf03070 */
[----:B-1----:R-:W-:Y:S01]  /*12eb0*/  F2FP.BF16.F32.PACK_AB R2, R24, R218 ;  /* 0x000000da1802723e */ /* 0x002fe200000010ff */
[----:B------:R1:W2:Y:S01]  /*12ec0*/  MUFU.EX2 R192, R195 ;  /* 0x000000c300c07308 */ /* 0x0002a20000000800 */
[----:B------:R-:W-:-:S09]  /*12ed0*/  F2FP.BF16.F32.PACK_AB R201, R235, R234 ;  /* 0x000000eaebc9723e */ /* 0x000fd200000010ff */
[----:B------:R-:W-:Y:S01]  /*12ee0*/  @!P0 HFMA2.BF16_V2 R0, -RZ.H0_H0, RZ.H0_H0, -R2.H0_H0 ;  /* 0x200000ffff008231 */ /* 0x000fe20000340902 */
[----:B-1----:R-:W-:-:S04]  /*12ef0*/  PRMT R195, R2, 0x7610, R195 ;  /* 0x0000761002c37816 */ /* 0x002fc800000000c3 */
[----:B------:R-:W-:Y:S02]  /*12f00*/  @!P0 PRMT R195, R0, 0x5410, RZ ;  /* 0x0000541000c38816 */ /* 0x000fe400000000ff */
[----:B------:R-:W-:Y:S01]  /*12f10*/  PRMT R0, R164, 0x7771, RZ ;  /* 0x00007771a4007816 */ /* 0x000fe200000000ff */
[----:B------:R-:W1:Y:S03]  /*12f20*/  MUFU.EX2 R194, R194 ;  /* 0x000000c200c27308 */ /* 0x000e660000000800 */
[----:B------:R-:W-:Y:S01]  /*12f30*/  ISETP.GT.U32.AND P0, PT, R0, UR12, PT ;  /* 0x0000000c00007c0c */ /* 0x000fe2000bf04070 */
[--C-:B------:R-:W-:Y:S01]  /*12f40*/  FADD.FTZ R193, R193, R200.reuse ;  /* 0x000000c8c1c17221 */ /* 0x100fe20000010000 */
[----:B------:R-:W-:Y:S01]  /*12f50*/  @!P6 HFMA2.BF16_V2 R14, -RZ.H0_H0, RZ.H0_H0, -R201.H0_H0 ;  /* 0x200000ffff0ee231 */ /* 0x000fe200003409c9 */
[----:B------:R-:W-:-:S04]  /*12f60*/  PRMT R200, R201, 0x7632, R200 ;  /* 0x00007632c9c87816 */ /* 0x000fc800000000c8 */
[----:B------:R-:W-:Y:S02]  /*12f70*/  PRMT R15, R201, 0x5410, R200 ;  /* 0x00005410c90f7816 */ /* 0x000fe400000000c8 */
[----:B------:R-:W-:Y:S02]  /*12f80*/  @!P6 PRMT R201, R14, 0x5410, RZ ;  /* 0x000054100ec9e816 */ /* 0x000fe400000000ff */
[----:B------:R-:W-:Y:S01]  /*12f90*/  PRMT R14, R232, 0x7771, RZ ;  /* 0x00007771e80e7816 */ /* 0x000fe200000000ff */
[----:B--2---:R-:W-:Y:S01]  /*12fa0*/  FADD.FTZ R193, R192, R193 ;  /* 0x000000c1c0c17221 */ /* 0x004fe20000010000 */
[----:B------:R-:W-:Y:S02]  /*12fb0*/  @P0 HFMA2.BF16_V2 R13, -RZ.H0_H0, RZ.H0_H0, -R2.H1_H1 ;  /* 0x200000ffff0d0231 */ /* 0x000fe40000360902 */
[----:B------:R-:W-:Y:S01]  /*12fc0*/  FADD.FTZ R26, R227, R237 ;  /* 0x000000ede31a7221 */ /* 0x000fe20000010000 */
[----:B------:R-:W-:Y:S01]  /*12fd0*/  ISETP.GT.U32.AND P6, PT, R14, UR12, PT ;  /* 0x0000000c0e007c0c */ /* 0x000fe2000bfc4070 */
[----:B-1----:R-:W-:Y:S01]  /*12fe0*/  FADD.FTZ R237, R194, R193 ;  /* 0x000000c1c2ed7221 */ /* 0x002fe20000010000 */
[----:B------:R-:W-:-:S02]  /*12ff0*/  PRMT R14, R164, 0x7772, RZ ;  /* 0x00007772a40e7816 */ /* 0x000fc400000000ff */
[----:B------:R-:W-:Y:S02]  /*13000*/  F2FP.BF16.F32.PACK_AB R0, R194, R192 ;  /* 0x000000c0c200723e */ /* 0x000fe400000010ff */
[----:B------:R-:W-:Y:S02]  /*13010*/  PRMT R194, R2, 0x7632, R194 ;  /* 0x0000763202c27816 */ /* 0x000fe400000000c2 */
[----:B------:R-:W-:Y:S02]  /*13020*/  @P0 PRMT R194, R13, 0x5410, RZ ;  /* 0x000054100dc20816 */ /* 0x000fe400000000ff */
[----:B------:R-:W-:Y:S01]  /*13030*/  ISETP.GT.U32.AND P0, PT, R14, UR12, PT ;  /* 0x0000000c0e007c0c */ /* 0x000fe2000bf04070 */
[----:B------:R-:W-:Y:S02]  /*13040*/  FADD.FTZ R222, R220, R222 ;  /* 0x000000dedcde7221 */ /* 0x000fe40000010000 */
[----:B------:R-:W-:Y:S01]  /*13050*/  @P6 HFMA2.BF16_V2 R11, -RZ.H0_H0, RZ.H0_H0, -R200.H0_H0 ;  /* 0x200000ffff0b6231 */ /* 0x000fe200003409c8 */
[----:B------:R-:W-:Y:S01]  /*13060*/  PRMT R193, R0, 0x7610, R193 ;  /* 0x0000761000c17816 */ /* 0x000fe200000000c1 */
[----:B------:R-:W-:Y:S01]  /*13070*/  FADD.FTZ R222, R212, R222 ;  /* 0x000000ded4de7221 */ /* 0x000fe20000010000 */
[----:B------:R-:W-:-:S07]  /*13080*/  FADD.FTZ R20, R214, R20 ;  /* 0x00000014d6147221 */ /* 0x000fce0000010000 */
[----:B------:R-:W-:Y:S01]  /*13090*/  @P0 HFMA2.BF16_V2 R12, -RZ.H0_H0, RZ.H0_H0, -R0.H0_H0 ;  /* 0x200000ffff0c0231 */ /* 0x000fe20000340900 */
[----:B------:R-:W-:Y:S01]  /*130a0*/  @P6 PRMT R200, R11, 0x5410, RZ ;  /* 0x000054100bc86816 */ /* 0x000fe200000000ff */
[----:B------:R-:W-:Y:S01]  /*130b0*/  USHF.L.U32 UR6, UR5, 0x3, URZ ;  /* 0x0000000305067899 */ /* 0x000fe200080006ff */
[----:B------:R-:W-:Y:S02]  /*130c0*/  FADD.FTZ R11, R31, R222 ;  /* 0x000000de1f0b7221 */ /* 0x000fe40000010000 */
[----:B------:R-:W-:Y:S02]  /*130d0*/  @P0 PRMT R193, R12, 0x5410, RZ ;  /* 0x000054100cc10816 */ /* 0x000fe400000000ff */
[----:B------:R-:W-:Y:S01]  /*130e0*/  PRMT R12, R164, 0x7773, RZ ;  /* 0x00007773a40c7816 */ /* 0x000fe200000000ff */
[----:B------:R-:W-:Y:S03]  /*130f0*/  STL [R1+0x48], R237 ;  /* 0x000048ed01007387 */ /* 0x000fe60000100800 */
[----:B------:R-:W-:Y:S01]  /*13100*/  ISETP.GT.U32.AND P0, PT, R12, UR12, PT ;  /* 0x0000000c0c007c0c */ /* 0x000fe2000bf04070 */
[----:B------:R-:W-:Y:S01]  /*13110*/  FADD.FTZ R12, R213, R20 ;  /* 0x00000014d50c7221 */ /* 0x000fe20000010000 */
[----:B------:R1:W-:Y:S04]  /*13120*/  STL [R1+0x50], R11 ;  /* 0x0000500b01007387 */ /* 0x0003e80000100800 */
[----:B------:R2:W-:Y:S01]  /*13130*/  STL [R1+0x4c], R12 ;  /* 0x00004c0c01007387 */ /* 0x0005e20000100800 */
[----:B------:R-:W-:-:S02]  /*13140*/  IMAD.U32 R226, RZ, RZ, UR5 ;  /* 0x00000005ffe27e24 */ /* 0x000fc4000f8e00ff */
[----:B-1----:R-:W-:-:S04]  /*13150*/  IMAD.U32 R11, RZ, RZ, UR6 ;  /* 0x00000006ff0b7e24 */ /* 0x002fc8000f8e00ff */
[----:B--2---:R-:W-:-:S04]  /*13160*/  IMAD.WIDE R12, R11, 0x2, R182 ;  /* 0x000000020b0c7825 */ /* 0x004fc800078e02b6 */
[----:B------:R-:W-:-:S04]  /*13170*/  IMAD.U32 R11, RZ, RZ, UR5 ;  /* 0x00000005ff0b7e24 */ /* 0x000fc8000f8e00ff */
[----:B------:R-:W-:-:S04]  /*13180*/  IMAD.WIDE R12, R11, 0x70, R12 ;  /* 0x000000700b0c7825 */ /* 0x000fc800078e020c */
[----:B------:R-:W-:-:S04]  /*13190*/  IMAD.WIDE R212, R11, -0x70, R12 ;  /* 0xffffff900bd47825 */ /* 0x000fc800078e020c */
[----:B------:R-:W-:Y:S01]  /*131a0*/  FMUL.FTZ R132, R132, R223 ;  /* 0x000000df84847220 */ /* 0x000fe20000410000 */
[----:B------:R-:W-:Y:S02]  /*131b0*/  IMAD.U32 R222, RZ, RZ, UR5 ;  /* 0x00000005ffde7e24 */ /* 0x000fe4000f8e00ff */
[----:B------:R-:W-:-:S04]  /*131c0*/  IMAD.WIDE R226, R226, 0x70, R212 ;  /* 0x00000070e2e27825 */ /* 0x000fc800078e02d4 */
        /* <DEDUP_REMOVED lines=31> */
[----:B------:R-:W-:-:S04]  /*133c0*/  IMAD.WIDE R222, R222, -0x70, R226 ;  /* 0xffffff90dede7825 */ /* 0x000fc800078e02e2 */
[-C--:B------:R-:W-:Y:S01]  /*133d0*/  FMUL.FTZ R134, R134, R221.reuse ;  /* 0x000000dd86867220 */ /* 0x080fe20000410000 */
        /* <DEDUP_REMOVED lines=32> */
[----:B------:R-:W-:-:S04]  /*135e0*/  IMAD.WIDE R220, R220, 0x70, R222 ;  /* 0x00000070dcdc7825 */ /* 0x000fc800078e02de */
[----:B------:R-:W-:Y:S01]  /*135f0*/  FADD.FTZ R26, R218, R26 ;  /* 0x0000001ada1a7221 */ /* 0x000fe20000010000 */
        /* <DEDUP_REMOVED lines=68> */
[----:B------:R-:W-:Y:S01]  /*13a40*/  PRMT R11, R232, 0x7772, RZ ;  /* 0x00007772e80b7816 */ /* 0x000fe200000000ff */
[----:B------:R1:W-:Y:S02]  /*13a50*/  STG.E.U16 desc[UR28][R182.64+-0xc0], R224 ;  /* 0xffff40e0b6007986 */ /* 0x0003e4000c10151c */
[----:B------:R-:W-:Y:S01]  /*13a60*/  @P0 HFMA2.BF16_V2 R8, -RZ.H0_H0, RZ.H0_H0, -R0.H1_H1 ;  /* 0x200000ffff080231 */ /* 0x000fe20000360900 */
[----:B------:R-:W-:Y:S01]  /*13a70*/  ISETP.GT.U32.AND P6, PT, R11, UR12, PT ;  /* 0x0000000c0b007c0c */ /* 0x000fe2000bfc4070 */
[----:B------:R2:W-:Y:S01]  /*13a80*/  STG.E.U16 desc[UR28][R182.64+-0xbe], R225 ;  /* 0xffff42e1b6007986 */ /* 0x0005e2000c10151c */
[----:B------:R-:W-:-:S02]  /*13a90*/  PRMT R192, R0, 0x7632, R192 ;  /* 0x0000763200c07816 */ /* 0x000fc400000000c0 */
[----:B------:R-:W-:Y:S02]  /*13aa0*/  @P0 PRMT R192, R8, 0x5410, RZ ;  /* 0x0000541008c00816 */ /* 0x000fe400000000ff */
[----:B------:R-:W-:Y:S01]  /*13ab0*/  F2FP.BF16.F32.PACK_AB R8, R233, R229 ;  /* 0x000000e5e908723e */ /* 0x000fe200000010ff */
[----:B------:R-:W-:Y:S02]  /*13ac0*/  IMAD.U32 R212, RZ, RZ, UR6 ;  /* 0x00000006ffd47e24 */ /* 0x000fe4000f8e00ff */
[----:B-1----:R-:W-:-:S04]  /*13ad0*/  IMAD.U32 R224, RZ, RZ, UR5 ;  /* 0x00000005ffe07e24 */ /* 0x002fc8000f8e00ff */
[----:B--2---:R-:W-:-:S05]  /*13ae0*/  IMAD.WIDE R224, R224, -0x70, R214 ;  /* 0xffffff90e0e07825 */ /* 0x004fca00078e02d6 */
[----:B------:R1:W-:Y:S04]  /*13af0*/  STG.E.U16 desc[UR28][R224.64+-0xbe], R202 ;  /* 0xffff42cae0007986 */ /* 0x0003e8000c10151c */
[----:B------:R2:W-:Y:S01]  /*13b00*/  STG.E.U16 desc[UR28][R224.64+-0xc0], R203 ;  /* 0xffff40cbe0007986 */ /* 0x0005e2000c10151c */
[----:B------:R-:W-:Y:S01]  /*13b10*/  FADD.FTZ R244, R24, R26 ;  /* 0x0000001a18f47221 */ /* 0x000fe20000010000 */
[----:B------:R-:W-:Y:S01]  /*13b20*/  IMAD.WIDE R212, R212, 0x2, R12 ;  /* 0x00000002d4d47825 */ /* 0x000fe200078e020c */
[----:B------:R-:W-:Y:S01]  /*13b30*/  PRMT R11, R232, 0x7773, RZ ;  /* 0x00007773e80b7816 */ /* 0x000fe200000000ff */
[----:B------:R3:W-:Y:S04]  /*13b40*/  STG.E.U16 desc[UR28][R214.64+-0xc0], R165 ;  /* 0xffff40a5d6007986 */ /* 0x0007e8000c10151c */
[----:B------:R-:W-:Y:S01]  /*13b50*/  STG.E.U16 desc[UR28][R226.64+-0xbe], R30 ;  /* 0xffff421ee2007986 */ /* 0x000fe2000c10151c */
[----:B-1----:R-:W-:-:S02]  /*13b60*/  PRMT R202, R8, 0x7610, R202 ;  /* 0x0000761008ca7816 */ /* 0x002fc400000000ca */
[----:B--2---:R-:W-:-:S03]  /*13b70*/  PRMT R203, R8, 0x7632, R203 ;  /* 0x0000763208cb7816 */ /* 0x004fc600000000cb */
[----:B------:R-:W-:Y:S01]  /*13b80*/  @P6 HFMA2.BF16_V2 R10, -RZ.H0_H0, RZ.H0_H0, -R202.H0_H0 ;  /* 0x200000ffff0a6231 */ /* 0x000fe200003409ca */
[----:B------:R-:W-:Y:S02]  /*13b90*/  PRMT R8, R228, 0x7773, RZ ;  /* 0x00007773e4087816 */ /* 0x000fe400000000ff */
[----:B------:R-:W-:Y:S02]  /*13ba0*/  PRMT R24, R202, 0x5410, R203 ;  /* 0x00005410ca187816 */ /* 0x000fe400000000cb */
[----:B------:R-:W-:Y:S02]  /*13bb0*/  @P6 PRMT R202, R10, 0x5410, RZ ;  /* 0x000054100aca6816 */ /* 0x000fe400000000ff */
[----:B------:R-:W-:Y:S01]  /*13bc0*/  PRMT R10, R228, 0x7772, RZ ;  /* 0x00007772e40a7816 */ /* 0x000fe200000000ff */
[----:B------:R1:W-:Y:S01]  /*13bd0*/  STG.E.U16 desc[UR28][R212.64+-0xc0], R21 ;  /* 0xffff4015d4007986 */ /* 0x0003e2000c10151c */
[----:B---3--:R-:W-:Y:S02]  /*13be0*/  PRMT R165, R230, 0x7772, RZ ;  /* 0x00007772e6a57816 */ /* 0x008fe400000000ff */
[----:B------:R-:W-:-:S02]  /*13bf0*/  PRMT R10, R10, 0x5410, R8 ;  /* 0x000054100a0a7816 */ /* 0x000fc40000000008 */
[----:B------:R-:W-:Y:S02]  /*13c00*/  PRMT R8, R230, 0x7773, RZ ;  /* 0x00007773e6087816 */ /* 0x000fe400000000ff */
[----:B------:R-:W-:Y:S02]  /*13c10*/  ISETP.GT.U32.AND P0, PT, R11, UR12, PT ;  /* 0x0000000c0b007c0c */ /* 0x000fe4000bf04070 */
[----:B------:R-:W-:Y:S02]  /*13c20*/  PRMT R165, R165, 0x5410, R8 ;  /* 0x00005410a5a57816 */ /* 0x000fe40000000008 */
[C---:B------:R-:W-:Y:S02]  /*13c30*/  LOP3.LUT R8, R35.reuse, 0xffff, RZ, 0xc0, !PT ;  /* 0x0000ffff23087812 */ /* 0x040fe400078ec0ff */
[C---:B------:R-:W-:Y:S02]  /*13c40*/  LOP3.LUT R12, R35.reuse, 0xff, RZ, 0xc0, !PT ;  /* 0x000000ff230c7812 */ /* 0x040fe400078ec0ff */
[----:B------:R-:W-:Y:S01]  /*13c50*/  SHF.R.U32.HI R8, RZ, 0x8, R8 ;  /* 0x00000008ff087819 */ /* 0x000fe20000011608 */
[----:B------:R-:W2:Y:S08]  /*13c60*/  S2UR UR5, SR_CgaCtaId ;  /* 0x00000000000579c3 */ /* 0x000eb00000008800 */
[----:B-1----:R-:W1:Y:S01]  /*13c70*/  LDC R21, c[0x0][0x4f8] ;  /* 0x00013e00ff157b82 */ /* 0x002e620000000800 */
        /* <DEDUP_REMOVED lines=12> */
[----:B------:R-:W-:Y:S02]  /*13d40*/  PRMT R13, R12, 0x5410, R13 ;  /* 0x000054100c0d7816 */ /* 0x000fe4000000000d */
[----:B-1----:R-:W-:Y:S02]  /*13d50*/  LOP3.LUT R21, R21, 0xff, RZ, 0xc0, !PT ;  /* 0x000000ff15157812 */ /* 0x002fe400078ec0ff */
[----:B------:R-:W-:Y:S02]  /*13d60*/  LOP3.LUT R12, R27, 0xffff, RZ, 0xc0, !PT ;  /* 0x0000ffff1b0c7812 */ /* 0x000fe400078ec0ff */
[----:B------:R-:W-:Y:S01]  /*13d70*/  PRMT R11, R9, 0x5410, R11 ;  /* 0x00005410090b7816 */ /* 0x000fe2000000000b */
[----:B------:R-:W-:Y:S01]  /*13d80*/  IMAD.MOV.U32 R9, RZ, RZ, R232 ;  /* 0x000000ffff097224 */ /* 0x000fe200078e00e8 */
[----:B------:R1:W-:Y:S01]  /*13d90*/  STG.E.U16 desc[UR28][R212.64+-0xbe], R23 ;  /* 0xffff4217d4007986 */ /* 0x0003e2000c10151c */
[----:B------:R-:W-:Y:S01]  /*13da0*/  IMAD R35, R21, 0x10000, R21 ;  /* 0x0001000015237824 */ /* 0x000fe200078e0215 */
[----:B------:R-:W-:Y:S01]  /*13db0*/  SHF.R.U32.HI R12, RZ, 0x8, R12 ;  /* 0x00000008ff0c7819 */ /* 0x000fe2000001160c */
[----:B------:R-:W-:Y:S01]  /*13dc0*/  UMOV UR13, 0x400 ;  /* 0x00000400000d7882 */ /* 0x000fe20000000000 */
[----:B------:R-:W-:Y:S01]  /*13dd0*/  PRMT R14, R232, 0x7771, RZ ;  /* 0x00007771e80e7816 */ /* 0x000fe200000000ff */
[----:B--2---:R-:W-:Y:S01]  /*13de0*/  ULEA UR5, UR5, UR13, 0x18 ;  /* 0x0000000d05057291 */ /* 0x004fe2000f8ec0ff */
[----:B------:R-:W-:-:S02]  /*13df0*/  LOP3.LUT R9, R9, 0xff, RZ, 0xc0, !PT ;  /* 0x000000ff09097812 */ /* 0x000fc400078ec0ff */
[--C-:B------:R-:W-:Y:S02]  /*13e00*/  HSET2.LE.AND R20, R20, R35.reuse, PT ;  /* 0x0000002314147233 */ /* 0x100fe40003803000 */
[----:B------:R-:W-:Y:S02]  /*13e10*/  HSET2.LE.AND R8, R8, R35, PT ;  /* 0x0000002308087233 */ /* 0x000fe40003803000 */
[----:B------:R-:W-:Y:S02]  /*13e20*/  PRMT R14, R9, 0x5410, R14 ;  /* 0x00005410090e7816 */ /* 0x000fe4000000000e */
[----:B------:R-:W-:Y:S02]  /*13e30*/  LOP3.LUT R9, R29, R20, RZ, 0xc0, !PT ;  /* 0x000000141d097212 */ /* 0x000fe400078ec0ff */
[----:B------:R-:W-:Y:S02]  /*13e40*/  LOP3.LUT R8, R166, R8, RZ, 0xc0, !PT ;  /* 0x00000008a6087212 */ /* 0x000fe400078ec0ff */
[----:B------:R-:W-:-:S02]  /*13e50*/  LOP3.LUT R20, R10, 0xff00ff, RZ, 0xc0, !PT ;  /* 0x00ff00ff0a147812 */ /* 0x000fc400078ec0ff */
[----:B-1----:R-:W-:-:S04]  /*13e60*/  LOP3.LUT R23, R27, 0xff, RZ, 0xc0, !PT ;  /* 0x000000ff1b177812 */ /* 0x002fc800078ec0ff */
[----:B------:R-:W-:Y:S02]  /*13e70*/  PRMT R12, R23, 0x5410, R12 ;  /* 0x00005410170c7816 */ /* 0x000fe4000000000c */
[----:B------:R-:W-:Y:S02]  /*13e80*/  PRMT R23, R27, 0x7632, R23 ;  /* 0x000076321b177816 */ /* 0x000fe40000000017 */
[----:B------:R-:W-:Y:S02]  /*13e90*/  SHF.R.U32.HI R26, RZ, 0x18, R27 ;  /* 0x00000018ff1a7819 */ /* 0x000fe4000001161b */
[----:B------:R-:W-:Y:S02]  /*13ea0*/  LOP3.LUT R23, R23, 0xff, RZ, 0xc0, !PT ;  /* 0x000000ff17177812 */ /* 0x000fe400078ec0ff */
[----:B------:R-:W-:Y:S02]  /*13eb0*/  HSET2.LE.AND R12, R12, R35, PT ;  /* 0x000000230c0c7233 */ /* 0x000fe40003803000 */
[----:B------:R-:W-:-:S02]  /*13ec0*/  LEA R166, R175, UR5, 0x1 ;  /* 0x00000005afa67c11 */ /* 0x000fc4000f8e08ff */
[--C-:B------:R-:W-:Y:S02]  /*13ed0*/  HSET2.LE.AND R10, R11, R35.reuse, PT ;  /* 0x000000230b0a7233 */ /* 0x100fe40003803000 */
[----:B------:R-:W-:Y:S02]  /*13ee0*/  PRMT R26, R23, 0x5410, R26 ;  /* 0x00005410171a7816 */ /* 0x000fe4000000001a */
[--C-:B------:R-:W-:Y:S02]  /*13ef0*/  HSET2.LE.AND R11, R20, R35.reuse, PT ;  /* 0x00000023140b7233 */ /* 0x100fe40003803000 */
[----:B------:R-:W-:Y:S02]  /*13f00*/  LOP3.LUT R12, R22, R12, RZ, 0xc0, !PT ;  /* 0x0000000c160c7212 */ /* 0x000fe400078ec0ff */
[----:B------:R-:W1:Y:S01]  /*13f10*/  LDSM.16.MT88.4 R20, [R166+0xa000] ;  /* 0x00a00000a614783b */ /* 0x000e620000004200 */
[----:B------:R-:W-:Y:S01]  /*13f20*/  LOP3.LUT R27, R13, 0xff00ff, RZ, 0xc0, !PT ;  /* 0x00ff00ff0d1b7812 */ /* 0x000fe200078ec0ff */
[----:B------:R-:W-:Y:S01]  /*13f30*/  IMAD.MOV.U32 R232, RZ, RZ, 0x20 ;  /* 0x00000020ffe87424 */ /* 0x000fe200078e00ff */
[----:B------:R-:W-:-:S02]  /*13f40*/  HSET2.LE.AND R13, R26, R35, PT ;  /* 0x000000231a0d7233 */ /* 0x000fc40003803000 */
[--C-:B------:R-:W-:Y:S02]  /*13f50*/  HSET2.LE.AND R14, R14, R35.reuse, PT ;  /* 0x000000230e0e7233 */ /* 0x100fe40003803000 */
[----:B------:R-:W-:Y:S02]  /*13f60*/  LOP3.LUT P0, RZ, R208, 0x2, RZ, 0xc0, !PT ;  /* 0x00000002d0ff7812 */ /* 0x000fe4000780c0ff */
[----:B------:R-:W-:Y:S02]  /*13f70*/  HSET2.LE.AND R26, R27, R35, PT ;  /* 0x000000231b1a7233 */ /* 0x000fe40003803000 */
[----:B------:R-:W-:Y:S02]  /*13f80*/  SEL R232, R232, 0xffffffe0, !P0 ;  /* 0xffffffe0e8e87807 */ /* 0x000fe40004000000 */
[----:B------:R-:W-:Y:S02]  /*13f90*/  LOP3.LUT R14, R15, R14, RZ, 0xc0, !PT ;  /* 0x0000000e0f0e7212 */ /* 0x000fe400078ec0ff */
[----:B------:R-:W-:-:S02]  /*13fa0*/  LOP3.LUT R10, R28, R10, RZ, 0xc0, !PT ;  /* 0x0000000a1c0a7212 */ /* 0x000fc400078ec0ff */
[----:B------:R-:W-:Y:S02]  /*13fb0*/  LOP3.LUT R11, R167, R11, RZ, 0xc0, !PT ;  /* 0x0000000ba70b7212 */ /* 0x000fe400078ec0ff */
[----:B------:R-:W-:Y:S02]  /*13fc0*/  LOP3.LUT R13, R25, R13, RZ, 0xc0, !PT ;  /* 0x0000000d190d7212 */ /* 0x000fe400078ec0ff */
[----:B------:R-:W-:Y:S01]  /*13fd0*/  LOP3.LUT R15, R24, R26, RZ, 0xc0, !PT ;  /* 0x0000001a180f7212 */ /* 0x000fe200078ec0ff */
[C---:B------:R-:W-:Y:S02]  /*13fe0*/  IMAD.IADD R228, R166.reuse, 0x1, R232 ;  /* 0x00000001a6e47824 */ /* 0x040fe400078e02e8 */
[----:B------:R-:W-:-:S03]  /*13ff0*/  VIADD R229, R166, 0xa040 ;  /* 0x0000a040a6e57836 */ /* 0x000fc60000000000 */
[----:B------:R-:W-:Y:S01]  /*14000*/  LDSM.16.MT88.4 R28, [R228+0xb000] ;  /* 0x00b00000e41c783b */ /* 0x000fe20000004200 */
[-C--:B-1----:R-:W-:Y:S08]  /*14010*/  HMMA.16816.F32.BF16 R132, R8, R20.reuse, R132 ;  /* 0x000000140884723c */ /* 0x082ff00000041884 */
[C---:B------:R-:W-:Y:S08]  /*14020*/  HMMA.16816.F32.BF16 R148, R12.reuse, R20, R148 ;  /* 0x000000140c94723c */ /* 0x040ff00000041894 */
        /* <DEDUP_REMOVED lines=28> */
[C---:B------:R-:W-:Y:S08]  /*141f0*/  HMMA.16816.F32.BF16 R92, R12.reuse, R30, R92 ;  /* 0x0000001e0c5c723c */ /* 0x040ff0000004185c */
[C---:B------:R-:W-:Y:S08]  /*14200*/  HMMA.16816.F32.BF16 R120, R12.reuse, R24, R120 ;  /* 0x000000180c78723c */ /* 0x040ff00000041878 */
[C---:B------:R-:W-:Y:S08]  /*14210*/  HMMA.16816.F32.BF16 R124, R12.reuse, R26, R124 ;  /* 0x0000001a0c7c723c */ /* 0x040ff0000004187c */
[C---:B-1----:R-:W-:Y:S08]  /*14220*/  HMMA.16816.F32.BF16 R104, R12.reuse, R20, R104 ;  /* 0x000000140c68723c */ /* 0x042ff00000041868 */
[----:B------:R-:W-:Y:S01]  /*14230*/  HMMA.16816.F32.BF16 R108, R12, R22, R108 ;  /* 0x000000160c6c723c */ /* 0x000fe2000004186c */
[----:B------:R-:W-:-:S02]  /*14240*/  PRMT R13, R33, 0x7632, R13 ;  /* 0x00007632210d7816 */ /* 0x000fc4000000000d */
[----:B------:R-:W-:Y:S02]  /*14250*/  LOP3.LUT R12, R34, 0xffff, RZ, 0xc0, !PT ;  /* 0x0000ffff220c7812 */ /* 0x000fe400078ec0ff */
[----:B------:R-:W-:Y:S02]  /*14260*/  LOP3.LUT R13, R13, 0xff, RZ, 0xc0, !PT ;  /* 0x000000ff0d0d7812 */ /* 0x000fe400078ec0ff */
[----:B------:R-:W-:Y:S01]  /*14270*/  SHF.R.U32.HI R12, RZ, 0x8, R12 ;  /* 0x00000008ff0c7819 */ /* 0x000fe2000001160c */
[C---:B------:R-:W-:Y:S08]  /*14280*/  HMMA.16816.F32.BF16 R84, R8.reuse, R28, R84 ;  /* 0x0000001c0854723c */ /* 0x040ff00000041854 */
[----:B------:R-:W-:Y:S01]  /*14290*/  HMMA.16816.F32.BF16 R96, R8, R30, R96 ;  /* 0x0000001e0860723c */ /* 0x000fe20000041860 */
[----:B------:R-:W-:-:S07]  /*142a0*/  IMAD.MOV.U32 R231, RZ, RZ, R230 ;  /* 0x000000ffffe77224 */ /* 0x000fce00078e00e6 */
[C---:B------:R-:W-:Y:S08]  /*142b0*/  HMMA.16816.F32.BF16 R100, R8.reuse, R20, R100 ;  /* 0x000000140864723c */ /* 0x040ff00000041864 */
[C---:B------:R-:W-:Y:S01]  /*142c0*/  HMMA.16816.F32.BF16 R112, R8.reuse, R22, R112 ;  /* 0x000000160870723c */ /* 0x040fe20000041870 */
[----:B------:R-:W1:Y:S07]  /*142d0*/  LDSM.16.MT88.4 R20, [R166+0xa800] ;  /* 0x00a80000a614783b */ /* 0x000e6e0000004200 */
[C---:B------:R-:W-:Y:S01]  /*142e0*/  HMMA.16816.F32.BF16 R116, R8.reuse, R24, R116 ;  /* 0x000000180874723c */ /* 0x040fe20000041874 */
[----:B------:R-:W-:Y:S01]  /*142f0*/  LOP3.LUT R25, R34, 0xff, RZ, 0xc0, !PT ;  /* 0x000000ff22197812 */ /* 0x000fe200078ec0ff */
[----:B------:R-:W-:Y:S06]  /*14300*/  LDSM.16.MT88.4 R28, [R228+0xb800] ;  /* 0x00b80000e41c783b */ /* 0x000fec0000004200 */
[----:B------:R-:W-:Y:S01]  /*14310*/  HMMA.16816.F32.BF16 R128, R8, R26, R128 ;  /* 0x0000001a0880723c */ /* 0x000fe20000041880 */
[----:B------:R-:W-:Y:S01]  /*14320*/  IMAD.MOV.U32 R8, RZ, RZ, R164 ;  /* 0x000000ffff087224 */ /* 0x000fe200078e00a4 */
[----:B------:R-:W-:-:S02]  /*14330*/  SHF.R.U32.HI R26, RZ, 0x18, R33 ;  /* 0x00000018ff1a7819 */ /* 0x000fc40000011621 */
[----:B------:R-:W-:Y:S02]  /*14340*/  PRMT R25, R25, 0x5410, R12 ;  /* 0x0000541019197816 */ /* 0x000fe4000000000c */
[----:B------:R-:W-:Y:S02]  /*14350*/  PRMT R26, R13, 0x5410, R26 ;  /* 0x000054100d1a7816 */ /* 0x000fe4000000001a */
[----:B------:R-:W-:Y:S01]  /*14360*/  PRMT R9, R164, 0x7771, RZ ;  /* 0x00007771a4097816 */ /* 0x000fe200000000ff */
[----:B------:R2:W3:Y:S01]  /*14370*/  LDSM.16.MT88.4 R12, [R166+0xb800] ;  /* 0x00b80000a60c783b */ /* 0x0004e20000004200 */
[----:B------:R-:W-:Y:S02]  /*14380*/  LOP3.LUT R8, R8, 0xff, RZ, 0xc0, !PT ;  /* 0x000000ff08087812 */ /* 0x000fe400078ec0ff */
[C---:B------:R-:W-:Y:S02]  /*14390*/  PRMT R10, R164.reuse, 0x7773, RZ ;  /* 0x00007773a40a7816 */ /* 0x040fe400000000ff */
[----:B------:R-:W-:-:S02]  /*143a0*/  PRMT R11, R164, 0x7772, RZ ;  /* 0x00007772a40b7816 */ /* 0x000fc400000000ff */
[----:B------:R-:W-:Y:S02]  /*143b0*/  PRMT R9, R8, 0x5410, R9 ;  /* 0x0000541008097816 */ /* 0x000fe40000000009 */
[----:B------:R-:W-:Y:S02]  /*143c0*/  LOP3.LUT R8, R33, 0xffff, RZ, 0xc0, !PT ;  /* 0x0000ffff21087812 */ /* 0x000fe400078ec0ff */
[----:B------:R-:W-:Y:S02]  /*143d0*/  PRMT R10, R11, 0x5410, R10 ;  /* 0x000054100b0a7816 */ /* 0x000fe4000000000a */
[----:B------:R-:W-:Y:S02]  /*143e0*/  SHF.R.U32.HI R8, RZ, 0x8, R8 ;  /* 0x00000008ff087819 */ /* 0x000fe40000011608 */
[----:B------:R-:W-:-:S04]  /*143f0*/  LOP3.LUT R11, R33, 0xff, RZ, 0xc0, !PT ;  /* 0x000000ff210b7812 */ /* 0x000fc800078ec0ff */
[----:B------:R-:W-:Y:S02]  /*14400*/  PRMT R8, R11, 0x5410, R8 ;  /* 0x000054100b087816 */ /* 0x000fe40000000008 */
[----:B------:R-:W-:Y:S02]  /*14410*/  PRMT R11, R34, 0x7632, R11 ;  /* 0x00007632220b7816 */ /* 0x000fe4000000000b */
[----:B------:R-:W-:Y:S02]  /*14420*/  SHF.R.U32.HI R24, RZ, 0x18, R34 ;  /* 0x00000018ff187819 */ /* 0x000fe40000011622 */
[----:B------:R-:W-:Y:S02]  /*14430*/  LOP3.LUT R11, R11, 0xff, RZ, 0xc0, !PT ;  /* 0x000000ff0b0b7812 */ /* 0x000fe400078ec0ff */
[----:B------:R-:W-:Y:S02]  /*14440*/  PRMT R230, R230, 0x7771, RZ ;  /* 0x00007771e6e67816 */ /* 0x000fe400000000ff */
[----:B------:R-:W-:-:S02]  /*14450*/  LOP3.LUT R231, R231, 0xff, RZ, 0xc0, !PT ;  /* 0x000000ffe7e77812 */ /* 0x000fc400078ec0ff */
[----:B------:R-:W-:Y:S02]  /*14460*/  PRMT R24, R11, 0x5410, R24 ;  /* 0x000054100b187816 */ /* 0x000fe40000000018 */
[----:B------:R-:W-:Y:S02]  /*14470*/  PRMT R230, R231, 0x5410, R230 ;  /* 0x00005410e7e67816 */ /* 0x000fe400000000e6 */
[----:B------:R-:W-:Y:S02]  /*14480*/  LOP3.LUT R11, R165, 0xff00ff, RZ, 0xc0, !PT ;  /* 0x00ff00ffa50b7812 */ /* 0x000fe400078ec0ff */
[----:B------:R-:W-:Y:S02]  /*14490*/  LOP3.LUT R167, R10, 0xff00ff, RZ, 0xc0, !PT ;  /* 0x00ff00ff0aa77812 */ /* 0x000fe400078ec0ff */
        /* <DEDUP_REMOVED lines=8> */
[----:B--2---:R-:W-:Y:S02]  /*14520*/  LOP3.LUT R166, R2, R9, RZ, 0xc0, !PT ;  /* 0x0000000902a67212 */ /* 0x004fe400078ec0ff */
[----:B------:R-:W-:Y:S02]  /*14530*/  LOP3.LUT R164, R16, R25, RZ, 0xc0, !PT ;  /* 0x0000001910a47212 */ /* 0x000fe400078ec0ff */
[----:B------:R-:W-:Y:S02]  /*14540*/  LOP3.LUT R165, R3, R24, RZ, 0xc0, !PT ;  /* 0x0000001803a57212 */ /* 0x000fe400078ec0ff */
[----:B------:R-:W-:Y:S02]  /*14550*/  LOP3.LUT R8, R32, R8, RZ, 0xc0, !PT ;  /* 0x0000000820087212 */ /* 0x000fe400078ec0ff */
[----:B------:R-:W-:Y:S01]  /*14560*/  LOP3.LUT R9, R19, R26, RZ, 0xc0, !PT ;  /* 0x0000001a13097212 */ /* 0x000fe200078ec0ff */
[----:B------:R-:W2:Y:S01]  /*14570*/  LDSM.16.MT88.4 R32, [R228+0xa800] ;  /* 0x00a80000e420783b */ /* 0x000ea20000004200 */
[----:B------:R-:W-:-:S02]  /*14580*/  LOP3.LUT R10, R18, R10, RZ, 0xc0, !PT ;  /* 0x0000000a120a7212 */ /* 0x000fc400078ec0ff */
[----:B------:R-:W-:Y:S01]  /*14590*/  LOP3.LUT R11, R17, R11, RZ, 0xc0, !PT ;  /* 0x0000000b110b7212 */ /* 0x000fe200078ec0ff */
[----:B------:R-:W4:Y:S01]  /*145a0*/  LDSM.16.MT88.4 R24, [R229+0x800] ;  /* 0x00080000e518783b */ /* 0x000f220000004200 */
[----:B------:R-:W-:-:S03]  /*145b0*/  LOP3.LUT R167, R0, R167, RZ, 0xc0, !PT ;  /* 0x000000a700a77212 */ /* 0x000fc600078ec0ff */
[----:B------:R-:W-:Y:S02]  /*145c0*/  LDSM.16.MT88.4 R16, [R232+0x800] ;  /* 0x00080000e810783b */ /* 0x000fe40000004200 */
        /* <DEDUP_REMOVED lines=9> */
[----:B------:R-:W3:Y:S04]  /*14660*/  LDSM.16.MT88.4 R12, [R232+0x1800] ;  /* 0x00180000e80c783b */ /* 0x000ee80000004200 */
        /* <DEDUP_REMOVED lines=15> */
[----:B------:R3:W-:Y:S04]  /*14760*/  STG.E.U16 desc[UR28][R212.64+-0x9e], R196 ;  /* 0xffff62c4d4007986 */ /* 0x0007e8000c10151c */
[----:B------:R1:W-:Y:S04]  /*14770*/  STG.E.U16 desc[UR28][R182.64+-0x90], R187 ;  /* 0xffff70bbb6007986 */ /* 0x0003e8000c10151c */
[----:B------:R1:W-:Y:S04]  /*14780*/  STG.E.U16 desc[UR28][R182.64+-0x8e], R186 ;  /* 0xffff72bab6007986 */ /* 0x0003e8000c10151c */
[----:B------:R1:W-:Y:S04]  /*14790*/  STG.E.U16 desc[UR28][R218.64+-0x90], R185 ;  /* 0xffff70b9da007986 */ /* 0x0003e8000c10151c */
[----:B------:R1:W-:Y:S01]  /*147a0*/  STG.E.U16 desc[UR28][R218.64+-0x8e], R184 ;  /* 0xffff72b8da007986 */ /* 0x0003e2000c10151c */
[C---:B--2---:R-:W-:Y:S03]  /*147b0*/  HMMA.16816.F32.BF16 R140, R8.reuse, R32, R140 ;  /* 0x00000020088c723c */ /* 0x044fe6000004188c */
[----:B------:R2:W-:Y:S04]  /*147c0*/  STG.E.U16 desc[UR28][R214.64+-0x90], R195 ;  /* 0xffff70c3d6007986 */ /* 0x0005e8000c10151c */
[----:B------:R2:W-:Y:S01]  /*147d0*/  STG.E.U16 desc[UR28][R214.64+-0x8e], R194 ;  /* 0xffff72c2d6007986 */ /* 0x0005e2000c10151c */
[C---:B------:R-:W-:Y:S03]  /*147e0*/  HMMA.16816.F32.BF16 R144, R8.reuse, R34, R144 ;  /* 0x000000220890723c */ /* 0x040fe60000041890 */
[----:B------:R2:W-:Y:S04]  /*147f0*/  STL [R1+0x20], R244 ;  /* 0x000020f401007387 */ /* 0x0005e80000100800 */
[----:B------:R2:W-:Y:S01]  /*14800*/  STG.E.U16 desc[UR28][R212.64+-0x90], R193 ;  /* 0xffff70c1d4007986 */ /* 0x0005e2000c10151c */
[C---:B------:R-:W-:Y:S03]  /*14810*/  HMMA.16816.F32.BF16 R84, R8.reuse, R28, R84 ;  /* 0x0000001c0854723c */ /* 0x040fe60000041854 */
[----:B------:R2:W-:Y:S05]  /*14820*/  STG.E.U16 desc[UR28][R212.64+-0x8e], R192 ;  /* 0xffff72c0d4007986 */ /* 0x0005ea000c10151c */
[----:B------:R-:W-:Y:S01]  /*14830*/  HMMA.16816.F32.BF16 R96, R8, R30, R96 ;  /* 0x0000001e0860723c */ /* 0x000fe20000041860 */
[----:B------:R-:W-:-:S07]  /*14840*/  UISETP.GT.U32.AND UP0, UPT, UR27, UR19, UPT ;  /* 0x000000131b00728c */ /* 0x000fce000bf04070 */
[C---:B----4-:R-:W-:Y:S08]  /*14850*/  HMMA.16816.F32.BF16 R36, R8.reuse, R24, R36 ;  /* 0x000000180824723c */ /* 0x050ff00000041824 */
[C---:B------:R-:W-:Y:S08]  /*14860*/  HMMA.16816.F32.BF16 R48, R8.reuse, R26, R48 ;  /* 0x0000001a0830723c */ /* 0x040ff00000041830 */
[C---:B-1----:R-:W-:Y:S08]  /*14870*/  HMMA.16816.F32.BF16 R100, R8.reuse, R20, R100 ;  /* 0x000000140864723c */ /* 0x042ff00000041864 */
[C---:B------:R-:W-:Y:S08]  /*14880*/  HMMA.16816.F32.BF16 R112, R8.reuse, R22, R112 ;  /* 0x000000160870723c */ /* 0x040ff00000041870 */
[C---:B------:R-:W-:Y:S08]  /*14890*/  HMMA.16816.F32.BF16 R52, R8.reuse, R16, R52 ;  /* 0x000000100834723c */ /* 0x040ff00000041834 */
[C---:B------:R-:W-:Y:S08]  /*148a0*/  HMMA.16816.F32.BF16 R64, R8.reuse, R18, R64 ;  /* 0x000000120840723c */ /* 0x040ff00000041840 */
[C---:B---3--:R-:W-:Y:S08]  /*148b0*/  HMMA.16816.F32.BF16 R116, R8.reuse, R12, R116 ;  /* 0x0000000c0874723c */ /* 0x048ff00000041874 */
[----:B------:R-:W-:Y:S01]  /*148c0*/  HMMA.16816.F32.BF16 R128, R8, R14, R128 ;  /* 0x0000000e0880723c */ /* 0x000fe20000041880 */
[----:B------:R-:W-:Y:S01]  /*148d0*/  IADD3 R197, P0, PT, R182, -0x100, RZ ;  /* 0xffffff00b6c57810 */ /* 0x000fe20007f1e0ff */
[----:B------:R-:W-:-:S02]  /*148e0*/  IMAD.MOV.U32 R0, RZ, RZ, R211 ;  /* 0x000000ffff007224 */ /* 0x000fc400078e00d3 */
[----:B------:R-:W-:Y:S01]  /*148f0*/  IMAD.MOV.U32 R2, RZ, RZ, R204 ;  /* 0x000000ffff027224 */ /* 0x000fe200078e00cc */
[----:B------:R-:W-:Y:S01]  /*14900*/  IADD3.X R196, PT, PT, R183, -0x1, RZ, P0, !PT ;  /* 0xffffffffb7c47810 */ /* 0x000fe200007fe4ff */
[----:B------:R-:W-:Y:S02]  /*14910*/  IMAD.MOV.U32 R3, RZ, RZ, R216 ;  /* 0x000000ffff037224 */ /* 0x000fe400078e00d8 */
        /* <DEDUP_REMOVED lines=14> */
[----:B--2---:R-:W-:-:S15]  /*14a00*/  BRA.U !UP0, `(.L_x_2538) ;  /* 0x0000004508787547 */ /* 0x004fde000b800000 */
[----:B------:R-:W-:Y:S01]  /*14a10*/  UIADD3 UR27, UPT, UPT, UR23, -0x5, URZ ;  /* 0xfffffffb171b7890 */ /* 0x000fe2000fffe0ff */
[----:B------:R-:W-:-:S04]  /*14a20*/  DEPBAR.LE SB0, 0x0 ;  /* 0x000080000000791a */ /* 0x000fc80000000000 */
[----:B------:R-:W-:Y:S01]  /*14a30*/  UIMAD.WIDE.U32 UR16, UR27, UR8, URZ ;  /* 0x000000081b1072a5 */ /* 0x000fe2000f8e00ff */
[----:B------:R-:W2:Y:S01]  /*14a40*/  LDL.64 R234, [R1+0x28] ;  /* 0x0000280001ea7983 */ /* 0x000ea20000100a00 */
[----:B------:R-:W-:Y:S02]  /*14a50*/  LEA R173, R173, UR5, 0x1 ;  /* 0x00000005adad7c11 */ /* 0x000fe4000f8e08ff */
[----:B------:R-:W-:Y:S01]  /*14a60*/  UIMAD UR14, UR27, UR9, UR17 ;  /* 0x000000091b0e72a4 */ /* 0x000fe2000f8e0211 */
[----:B------:R-:W-:Y:S01]  /*14a70*/  SHF.L.U32 R218, R208, 0x1, RZ ;  /* 0x00000001d0da7819 */ /* 0x000fe200000006ff */
[----:B------:R-:W-:Y:S01]  /*14a80*/  USHF.L.U32 UR6, UR16, 0x5, URZ ;  /* 0x0000000510067899 */ /* 0x000fe200080006ff */
[----:B------:R-:W-:Y:S01]  /*14a90*/  IMAD.U32 R0, RZ, RZ, UR16 ;  /* 0x00000010ff007e24 */ /* 0x000fe2000f8e00ff */
[----:B------:R-:W-:Y:S01]  /*14aa0*/  USHF.L.U64.HI UR13, UR16, 0x5, UR14 ;  /* 0x00000005100d7899 */ /* 0x000fe2000801020e */
[----:B------:R-:W-:Y:S01]  /*14ab0*/  IMAD.U32 R2, RZ, RZ, UR16 ;  /* 0x00000010ff027e24 */ /* 0x000fe2000f8e00ff */
[----:B------:R-:W-:Y:S01]  /*14ac0*/  ULEA UR6, UP0, UR8, UR6, 0x4 ;  /* 0x0000000608067291 */ /* 0x000fe2000f8020ff */
[----:B------:R-:W-:Y:S01]  /*14ad0*/  STL [R1+0x54], R218 ;  /* 0x000054da01007387 */ /* 0x000fe20000100800 */
[----:B------:R-:W-:Y:S01]  /*14ae0*/  BAR.SYNC.DEFER_BLOCKING 0x0 ;  /* 0x0000000000007b1d */ /* 0x000fe20000010000 */
[----:B------:R-:W-:Y:S01]  /*14af0*/  LEA R8, P0, R0, R248, 0x6 ;  /* 0x000000f800087211 */ /* 0x000fe200078030ff */
[----:B------:R-:W-:Y:S01]  /*14b00*/  ULEA.HI.X UR13, UR8, UR13, UR9, 0x4, UP0 ;  /* 0x0000000d080d7291 */ /* 0x000fe200080f2409 */
[----:B------:R-:W-:Y:S01]  /*14b10*/  IMAD.U32 R0, RZ, RZ, UR14 ;  /* 0x0000000eff007e24 */ /* 0x000fe2000f8e00ff */
[----:B------:R-:W-:Y:S01]  /*14b20*/  MOV R3, UR6 ;  /* 0x0000000600037c02 */ /* 0x000fe20008000f00 */
[----:B------:R-:W-:-:S02]  /*14b30*/  UISETP.GT.U32.AND UP0, UPT, UR27, UR19, UPT ;  /* 0x000000131b00728c */ /* 0x000fc4000bf04070 */
[----:B------:R-:W-:Y:S01]  /*14b40*/  UIADD3 UR6, UPT, UPT, UR34, -0x61c88647, URZ ;  /* 0x9e3779b922067890 */ /* 0x000fe2000fffe0ff */
[----:B------:R-:W-:Y:S01]  /*14b50*/  LEA.HI.X R9, R2, R247, R0, 0x6, P0 ;  /* 0x000000f702097211 */ /* 0x000fe200000f3400 */
[----:B------:R-:W-:Y:S01]  /*14b60*/  IMAD.U32 R0, RZ, RZ, UR13 ;  /* 0x0000000dff007e24 */ /* 0x000fe2000f8e00ff */
[----:B------:R-:W-:-:S04]  /*14b70*/  LEA R2, P0, R3, R248, 0x1 ;  /* 0x000000f803027211 */ /* 0x000fc800078008ff */
[----:B------:R-:W-:Y:S02]  /*14b80*/  LEA.HI.X R3, R3, R247, R0, 0x1, P0 ;  /* 0x000000f703037211 */ /* 0x000fe400000f0c00 */
[----:B------:R-:W-:Y:S01]  /*14b90*/  IADD3 R0, PT, PT, R174, R173, RZ ;  /* 0x000000adae007210 */ /* 0x000fe20007ffe0ff */
        /* <DEDUP_REMOVED lines=22> */
[----:B------:R-:W4:Y:S04]  /*14d00*/  LDSM.16.M88.4 R12, [R6+0x8800] ;  /* 0x00880000060c783b */ /* 0x000f280000000200 */
[----:B------:R-:W4:Y:S04]  /*14d10*/  LDSM.16.M88.4 R16, [R173] ;  /* 0x00000000ad10783b */ /* 0x000f280000000200 */
[----:B------:R-:W-:Y:S01]  /*14d20*/  LDSM.16.M88.4 R28, [R0+0x2000] ;  /* 0x00200000001c783b */ /* 0x000fe20000000200 */
[----:B-1----:R-:W-:-:S03]  /*14d30*/  IMAD.IADD R2, R6, 0x1, R174 ;  /* 0x0000000106027824 */ /* 0x002fc600078e02ae */
[----:B------:R-:W-:Y:S01]  /*14d40*/  LDSM.16.M88.4 R196, [R0] ;  /* 0x0000000000c4783b */ /* 0x000fe20000000200 */
[----:B------:R-:W-:Y:S01]  /*14d50*/  IMAD.IADD R174, R174, 0x1, R205 ;  /* 0x00000001aeae7824 */ /* 0x000fe200078e02cd */
[----:B------:R-:W-:Y:S02]  /*14d60*/  LOP3.LUT R3, R218, 0x6, RZ, 0xc0, !PT ;  /* 0x00000006da037812 */ /* 0x000fe400078ec0ff */
[----:B------:R-:W1:Y:S04]  /*14d70*/  LDSM.16.M88.4 R8, [R2+0x8000] ;  /* 0x008000000208783b */ /* 0x000e680000000200 */
[----:B------:R-:W1:Y:S04]  /*14d80*/  LDSM.16.M88.4 R200, [R2+0x8800] ;  /* 0x0088000002c8783b */ /* 0x000e680000000200 */
[----:B------:R-:W-:Y:S04]  /*14d90*/  LDSM.16.M88.4 R192, [R205+0x2000] ;  /* 0x00200000cdc0783b */ /* 0x000fe80000000200 */
[----:B------:R-:W1:Y:S04]  /*14da0*/  LDSM.16.M88.4 R188, [R172+0x8800] ;  /* 0x00880000acbc783b */ /* 0x000e680000000200 */
[----:B------:R-:W-:Y:S01]  /*14db0*/  LDSM.16.M88.4 R212, [R7+0x8000] ;  /* 0x0080000007d4783b */ /* 0x000fe20000000200 */
[C---:B---3--:R-:W-:Y:S03]  /*14dc0*/  HMMA.16816.F32.BF16 R168, R20.reuse, R32, RZ ;  /* 0x0000002014a8723c */ /* 0x048fe600000418ff */
[----:B------:R-:W0:Y:S04]  /*14dd0*/  LDGDEPBAR ;  /* 0x00000000000079af */ /* 0x000e280000000000 */
[----:B------:R-:W-:Y:S01]  /*14de0*/  STL [R1+0x58], R3 ;  /* 0x0000580301007387 */ /* 0x000fe20000100800 */
[C---:B----4-:R-:W-:Y:S08]  /*14df0*/  HMMA.16816.F32.BF16 R24, R20.reuse, R12, RZ ;  /* 0x0000000c1418723c */ /* 0x050ff000000418ff */
[C---:B------:R-:W-:Y:S08]  /*14e00*/  HMMA.16816.F32.BF16 R164, R20.reuse, R34, RZ ;  /* 0x0000002214a4723c */ /* 0x040ff000000418ff */
[----:B------:R-:W-:Y:S08]  /*14e10*/  HMMA.16816.F32.BF16 R20, R20, R14, RZ ;  /* 0x0000000e1414723c */ /* 0x000ff000000418ff */
[C---:B------:R-:W-:Y:S08]  /*14e20*/  HMMA.16816.F32.BF16 R184, R16.reuse, R32, RZ ;  /* 0x0000002010b8723c */ /* 0x040ff000000418ff */
[----:B------:R-:W-:Y:S08]  /*14e30*/  HMMA.16816.F32.BF16 R32, R16, R34, RZ ;  /* 0x000000221020723c */ /* 0x000ff000000418ff */
[C---:B-1----:R-:W-:Y:S08]  /*14e40*/  HMMA.16816.F32.BF16 R168, R28.reuse, R8, R168 ;  /* 0x000000081ca8723c */ /* 0x042ff000000418a8 */
[C---:B------:R-:W-:Y:S08]  /*14e50*/  HMMA.16816.F32.BF16 R24, R28.reuse, R200, R24 ;  /* 0x000000c81c18723c */ /* 0x040ff00000041818 */
[C---:B------:R-:W-:Y:S08]  /*14e60*/  HMMA.16816.F32.BF16 R164, R28.reuse, R10, R164 ;  /* 0x0000000a1ca4723c */ /* 0x040ff000000418a4 */
[----:B------:R-:W-:Y:S08]  /*14e70*/  HMMA.16816.F32.BF16 R20, R28, R202, R20 ;  /* 0x000000ca1c14723c */ /* 0x000ff00000041814 */
[C---:B------:R-:W-:Y:S08]  /*14e80*/  HMMA.16816.F32.BF16 R28, R16.reuse, R12, RZ ;  /* 0x0000000c101c723c */ /* 0x040ff000000418ff */
[----:B------:R-:W-:Y:S01]  /*14e90*/  HMMA.16816.F32.BF16 R16, R16, R14, RZ ;  /* 0x0000000e1010723c */ /* 0x000fe200000418ff */
[----:B------:R-:W1:Y:S07]  /*14ea0*/  LDSM.16.M88.4 R12, [R205] ;  /* 0x00000000cd0c783b */ /* 0x000e6e0000000200 */
[C---:B------:R-:W-:Y:S08]  /*14eb0*/  HMMA.16816.F32.BF16 R184, R196.reuse, R8, R184 ;  /* 0x00000008c4b8723c */ /* 0x040ff000000418b8 */
[C---:B------:R-:W-:Y:S01]  /*14ec0*/  HMMA.16816.F32.BF16 R32, R196.reuse, R10, R32 ;  /* 0x0000000ac420723c */ /* 0x040fe20000041820 */
[----:B------:R-:W3:Y:S07]  /*14ed0*/  LDSM.16.M88.4 R8, [R172+0x8000] ;  /* 0x00800000ac08783b */ /* 0x000eee0000000200 */
[C---:B------:R-:W-:Y:S08]  /*14ee0*/  HMMA.16816.F32.BF16 R28, R196.reuse, R200, R28 ;  /* 0x000000c8c41c723c */ /* 0x040ff0000004181c */
[----:B------:R-:W-:Y:S01]  /*14ef0*/  HMMA.16816.F32.BF16 R16, R196, R202, R16 ;  /* 0x000000cac410723c */ /* 0x000fe20000041810 */
[----:B------:R-:W-:Y:S04]  /*14f00*/  LDSM.16.M88.4 R200, [R7+0x8800] ;  /* 0x0088000007c8783b */ /* 0x000fe80000000200 */
[----:B------:R-:W4:Y:S03]  /*14f10*/  LDSM.16.M88.4 R196, [R174] ;  /* 0x00000000aec4783b */ /* 0x000f260000000200 */
[C---:B------:R-:W-:Y:S08]  /*14f20*/  HMMA.16816.F32.BF16 R24, R192.reuse, R188, R24 ;  /* 0x000000bcc018723c */ /* 0x040ff00000041818 */
[----:B------:R-:W-:Y:S08]  /*14f30*/  HMMA.16816.F32.BF16 R20, R192, R190, R20 ;  /* 0x000000bec014723c */ /* 0x000ff00000041814 */
[----:B-1----:R-:W-:Y:S08]  /*14f40*/  HMMA.16816.F32.BF16 R28, R12, R188, R28 ;  /* 0x000000bc0c1c723c */ /* 0x002ff0000004181c */
[C---:B---3--:R-:W-:Y:S08]  /*14f50*/  HMMA.16816.F32.BF16 R168, R192.reuse, R8, R168 ;  /* 0x00000008c0a8723c */ /* 0x048ff000000418a8 */
[----:B------:R-:W-:Y:S01]  /*14f60*/  HMMA.16816.F32.BF16 R164, R192, R10, R164 ;  /* 0x0000000ac0a4723c */ /* 0x000fe200000418a4 */
[----:B------:R-:W-:Y:S07]  /*14f70*/  LDSM.16.M88.4 R192, [R173+0x6000] ;  /* 0x00600000adc0783b */ /* 0x000fee0000000200 */
[C---:B------:R-:W-:Y:S08]  /*14f80*/  HMMA.16816.F32.BF16 R184, R12.reuse, R8, R184 ;  /* 0x000000080cb8723c */ /* 0x040ff000000418b8 */
[C---:B------:R-:W-:Y:S01]  /*14f90*/  HMMA.16816.F32.BF16 R32, R12.reuse, R10, R32 ;  /* 0x0000000a0c20723c */ /* 0x040fe20000041820 */
[----:B------:R-:W1:Y:S07]  /*14fa0*/  LDSM.16.M88.4 R8, [R174+0x2000] ;  /* 0x00200000ae08783b */ /* 0x000e6e0000000200 */
[----:B------:R-:W-:Y:S01]  /*14fb0*/  HMMA.16816.F32.BF16 R16, R12, R190, R16 ;  /* 0x000000be0c10723c */ /* 0x000fe20000041810 */
[----:B------:R-:W3:Y:S04]  /*14fc0*/  LDSM.16.M88.4 R188, [R6+0x9000] ;  /* 0x0090000006bc783b */ /* 0x000ee80000000200 */
[----:B------:R-:W2:Y:S03]  /*14fd0*/  LDSM.16.M88.4 R12, [R6+0x9800] ;  /* 0x00980000060c783b */ /* 0x000ea60000000200 */
[C---:B----4-:R-:W-:Y:S08]  /*14fe0*/  HMMA.16816.F32.BF16 R184, R196.reuse, R212, R184 ;  /* 0x000000d4c4b8723c */ /* 0x050ff000000418b8 */
[C---:B------:R-:W-:Y:S08]  /*14ff0*/  HMMA.16816.F32.BF16 R32, R196.reuse, R214, R32 ;  /* 0x000000d6c420723c */ /* 0x040ff00000041820 */
[C---:B------:R-:W-:Y:S08]  /*15000*/  HMMA.16816.F32.BF16 R28, R196.reuse, R200, R28 ;  /* 0x000000c8c41c723c */ /* 0x040ff0000004181c */
        /* <DEDUP_REMOVED lines=8> */
[----:B------:R4:W-:Y:S03]  /*15090*/  LDSM.16.M88.4 R200, [R0+0x4000] ;  /* 0x0040000000c8783b */ /* 0x0009e60000000200 */
[C---:B---3--:R-:W-:Y:S08]  /*150a0*/  HMMA.16816.F32.BF16 R168, R192.reuse, R188, R168 ;  /* 0x000000bcc0a8723c */ /* 0x048ff000000418a8 */
[C---:B------:R-:W-:Y:S08]  /*150b0*/  HMMA.16816.F32.BF16 R164, R192.reuse, R190, R164 ;  /* 0x000000bec0a4723c */ /* 0x040ff000000418a4 */
[----:B--2---:R-:W-:Y:S01]  /*150c0*/  HMMA.16816.F32.BF16 R24, R192, R12, R24 ;  /* 0x0000000cc018723c */ /* 0x004fe20000041818 */
[----:B----4-:R-:W-:-:S07]  /*150d0*/  IMAD.U32 R0, RZ, RZ, UR35 ;  /* 0x00000023ff007e24 */ /* 0x010fce000f8e00ff */
[----:B------:R-:W-:Y:S01]  /*150e0*/  HMMA.16816.F32.BF16 R20, R192, R14, R20 ;  /* 0x0000000ec014723c */ /* 0x000fe20000041814 */
[----:B------:R-:W2:Y:S01]  /*150f0*/  LDSM.16.M88.4 R192, [R2+0x9000] ;  /* 0x0090000002c0783b */ /* 0x000ea20000000200 */
[----:B------:R-:W-:-:S06]  /*15100*/  LOP3.LUT R0, R0, UR27, R181, 0x96, !PT ;  /* 0x0000001b00007c12 */ /* 0x000fcc000f8e96b5 */
[C---:B-1----:R-:W-:Y:S08]  /*15110*/  HMMA.16816.F32.BF16 R184, R8.reuse, R188, R184 ;  /* 0x000000bc08b8723c */ /* 0x042ff000000418b8 */
[C---:B------:R-:W-:Y:S01]  /*15120*/  HMMA.16816.F32.BF16 R32, R8.reuse, R190, R32 ;  /* 0x000000be0820723c */ /* 0x040fe20000041820 */
[----:B------:R-:W1:Y:S07]  /*15130*/  LDSM.16.M88.4 R188, [R2+0x9800] ;  /* 0x0098000002bc783b */ /* 0x000e6e0000000200 */
[C---:B------:R-:W-:Y:S08]  /*15140*/  HMMA.16816.F32.BF16 R28, R8.reuse, R12, R28 ;  /* 0x0000000c081c723c */ /* 0x040ff0000004181c */
[----:B------:R-:W-:Y:S01]  /*15150*/  HMMA.16816.F32.BF16 R16, R8, R14, R16 ;  /* 0x0000000e0810723c */ /* 0x000fe20000041810 */
[----:B------:R-:W-:Y:S04]  /*15160*/  LDSM.16.M88.4 R12, [R205+0x6000] ;  /* 0x00600000cd0c783b */ /* 0x000fe80000000200 */
[----:B------:R-:W3:Y:S03]  /*15170*/  LDSM.16.M88.4 R8, [R172+0x9000] ;  /* 0x00900000ac08783b */ /* 0x000ee60000000200 */
[C---:B--2---:R-:W-:Y:S08]  /*15180*/  HMMA.16816.F32.BF16 R168, R196.reuse, R192, R168 ;  /* 0x000000c0c4a8723c */ /* 0x044ff000000418a8 */
[----:B------:R-:W-:Y:S08]  /*15190*/  HMMA.16816.F32.BF16 R164, R196, R194, R164 ;  /* 0x000000c2c4a4723c */ /* 0x000ff000000418a4 */
[----:B------:R-:W-:Y:S08]  /*151a0*/  HMMA.16816.F32.BF16 R184, R200, R192, R184 ;  /* 0x000000c0c8b8723c */ /* 0x000ff000000418b8 */
[C---:B-1----:R-:W-:Y:S08]  /*151b0*/  HMMA.16816.F32.BF16 R24, R196.reuse, R188, R24 ;  /* 0x000000bcc418723c */ /* 0x042ff00000041818 */
[----:B------:R-:W-:Y:S01]  /*151c0*/  HMMA.16816.F32.BF16 R20, R196, R190, R20 ;  /* 0x000000bec414723c */ /* 0x000fe20000041814 */
[----:B------:R-:W-:Y:S07]  /*151d0*/  LDSM.16.M88.4 R196, [R7+0x9000] ;  /* 0x0090000007c4783b */ /* 0x000fee0000000200 */
[C---:B------:R-:W-:Y:S08]  /*151e0*/  HMMA.16816.F32.BF16 R28, R200.reuse, R188, R28 ;  /* 0x000000bcc81c723c */ /* 0x040ff0000004181c */
[C---:B------:R-:W-:Y:S01]  /*151f0*/  HMMA.16816.F32.BF16 R16, R200.reuse, R190, R16 ;  /* 0x000000bec810723c */ /* 0x040fe20000041810 */
[----:B------:R-:W1:Y:S07]  /*15200*/  LDSM.16.M88.4 R188, [R205+0x4000] ;  /* 0x00400000cdbc783b */ /* 0x000e6e0000000200 */
[----:B------:R-:W-:Y:S01]  /*15210*/  HMMA.16816.F32.BF16 R32, R200, R194, R32 ;  /* 0x000000c2c820723c */ /* 0x000fe20000041820 */
[----:B------:R-:W2:Y:S07]  /*15220*/  LDSM.16.M88.4 R200, [R174+0x6000] ;  /* 0x00600000aec8783b */ /* 0x000eae0000000200 */
[C---:B---3--:R-:W-:Y:S08]  /*15230*/  HMMA.16816.F32.BF16 R168, R12.reuse, R8, R168 ;  /* 0x000000080ca8723c */ /* 0x048ff000000418a8 */
[C---:B------:R-:W-:Y:S08]  /*15240*/  HMMA.16816.F32.BF16 R164, R12.reuse, R10, R164 ;  /* 0x0000000a0ca4723c */ /* 0x040ff000000418a4 */
[C---:B------:R-:W-:Y:S08]  /*15250*/  HMMA.16816.F32.BF16 R24, R12.reuse, R212, R24 ;  /* 0x000000d40c18723c */ /* 0x040ff00000041818 */
[----:B------:R-:W-:Y:S01]  /*15260*/  HMMA.16816.F32.BF16 R192, R12, R214, R20 ;  /* 0x000000d60cc0723c */ /* 0x000fe20000041814 */
[----:B------:R3:W4:Y:S04]  /*15270*/  LDSM.16.M88.4 R20, [R7+0x9800] ;  /* 0x009800000714783b */ /* 0x0007280000000200 */
[----:B------:R-:W4:Y:S01]  /*15280*/  LDSM.16.M88.4 R12, [R174+0x4000] ;  /* 0x00400000ae0c783b */ /* 0x000f220000000200 */
[----:B------:R-:W-:-:S04]  /*15290*/  DEPBAR.LE SB0, 0x0 ;  /* 0x000080000000791a */ /* 0x000fc80000000000 */
[C---:B-1----:R-:W-:Y:S08]  /*152a0*/  HMMA.16816.F32.BF16 R28, R188.reuse, R212, R28 ;  /* 0x000000d4bc1c723c */ /* 0x042ff0000004181c */
[----:B------:R-:W-:Y:S01]  /*152b0*/  HMMA.16816.F32.BF16 R16, R188, R214, R16 ;  /* 0x000000d6bc10723c */ /* 0x000fe20000041810 */
[----:B---3--:R-:W-:-:S07]  /*152c0*/  IMAD.WIDE.U32 R6, R0, -0x326172a9, RZ ;  /* 0xcd9e8d5700067825 */ /* 0x008fce00078e00ff */
[C---:B------:R-:W-:Y:S01]  /*152d0*/  HMMA.16816.F32.BF16 R184, R188.reuse, R8, R184 ;  /* 0x00000008bcb8723c */ /* 0x040fe200000418b8 */
[----:B------:R-:W-:Y:S01]  /*152e0*/  IMAD.U32 R0, RZ, RZ, UR23 ;  /* 0x00000017ff007e24 */ /* 0x000fe2000f8e00ff */
[----:B------:R-:W-:Y:S01]  /*152f0*/  LOP3.LUT R8, R178, UR6, R7, 0x96, !PT ;  /* 0x00000006b2087c12 */ /* 0x000fe2000f8e9607 */
[----:B------:R-:W-:Y:S01]  /*15300*/  VIADD R9, R246, 0x48 ;  /* 0x00000048f6097836 */ /* 0x000fe20000000000 */
[----:B------:R-:W-:Y:S01]  /*15310*/  LOP3.LUT R2, R6, UR4, R243, 0x96, !PT ;  /* 0x0000000406027c12 */ /* 0x000fe2000f8e96f3 */
[----:B------:R-:W-:Y:S01]  /*15320*/  IMAD R0, R0, 0x20, R3 ;  /* 0x0000002000007824 */ /* 0x000fe200078e0203 */
[----:B------:R-:W-:Y:S02]  /*15330*/  LOP3.LUT R7, R176, UR6, R7, 0x96, !PT ;  /* 0x00000006b0077c12 */ /* 0x000fe4000f8e9607 */
[----:B------:R-:W-:Y:S01]  /*15340*/  HMMA.16816.F32.BF16 R32, R188, R10, R32 ;  /* 0x0000000abc20723c */ /* 0x000fe20000041820 */
[----:B------:R-:W-:Y:S01]  /*15350*/  LOP3.LUT R6, R6, UR4, R235, 0x96, !PT ;  /* 0x0000000406067c12 */ /* 0x000fe2000f8e96eb */
[----:B------:R-:W-:-:S02]  /*15360*/  VIADD R11, R0, 0xffffff71 ;  /* 0xffffff71000b7836 */ /* 0x000fc40000000000 */
[----:B------:R-:W-:-:S04]  /*15370*/  VIADD R10, R0, 0xffffff78 ;  /* 0xffffff78000a7836 */ /* 0x000fc80000000000 */
[C---:B--2---:R-:W-:Y:S08]  /*15380*/  HMMA.16816.F32.BF16 R168, R200.reuse, R196, R168 ;  /* 0x000000c4c8a8723c */ /* 0x044ff000000418a8 */
[C---:B------:R-:W-:Y:S08]  /*15390*/  HMMA.16816.F32.BF16 R164, R200.reuse, R198, R164 ;  /* 0x000000c6c8a4723c */ /* 0x040ff000000418a4 */
[-C--:B----4-:R-:W-:Y:S08]  /*153a0*/  HMMA.16816.F32.BF16 R24, R200, R20.reuse, R24 ;  /* 0x00000014c818723c */ /* 0x090ff00000041818 */
[----:B------:R-:W-:Y:S01]  /*153b0*/  HMMA.16816.F32.BF16 R28, R12, R20, R28 ;  /* 0x000000140c1c723c */ /* 0x000fe2000004181c */
[----:B------:R-:W-:-:S02]  /*153c0*/  VIADD R21, R0, 0xffffff60 ;  /* 0xffffff6000157836 */ /* 0x000fc40000000000 */
[C---:B------:R-:W-:Y:S01]  /*153d0*/  VIADD R20, R246.reuse, 0x40 ;  /* 0x00000040f6147836 */ /* 0x040fe20000000000 */
[----:B------:R-:W-:Y:S02]  /*153e0*/  BAR.SYNC.DEFER_BLOCKING 0x0 ;  /* 0x0000000000007b1d */ /* 0x000fe40000010000 */
[C---:B------:R-:W-:Y:S02]  /*153f0*/  ISETP.GT.AND P6, PT, R246.reuse, R21, PT ;  /* 0x00000015f600720c */ /* 0x040fe40003fc4270 */
[-C--:B------:R-:W-:Y:S08]  /*15400*/  HMMA.16816.F32.BF16 R192, R200, R22.reuse, R192 ;  /* 0x00000016c8c0723c */ /* 0x080ff000000418c0 */
[----:B------:R-:W-:Y:S01]  /*15410*/  HMMA.16816.F32.BF16 R16, R12, R22, R16 ;  /* 0x000000160c10723c */ /* 0x000fe20000041810 */
[----:B------:R-:W-:-:S04]  /*15420*/  IADD3 R22, PT, PT, R246, 0x8, RZ ;  /* 0x00000008f6167810 */ /* 0x000fc80007ffe0ff */
[----:B------:R-:W-:-:S03]  /*15430*/  ISETP.GT.AND P5, PT, R22, R21, PT ;  /* 0x000000151600720c */ /* 0x000fc60003fa4270 */
[C---:B------:R-:W-:Y:S08]  /*15440*/  HMMA.16816.F32.BF16 R184, R12.reuse, R196, R184 ;  /* 0x000000c40cb8723c */ /* 0x040ff000000418b8 */
[----:B------:R-:W-:Y:S01]  /*15450*/  HMMA.16816.F32.BF16 R32, R12, R198, R32 ;  /* 0x000000c60c20723c */ /* 0x000fe20000041820 */
[C---:B------:R-:W-:Y:S01]  /*15460*/  IADD3 R15, PT, PT, R0.reuse, -0x9f, RZ ;  /* 0xffffff61000f7810 */ /* 0x040fe20007ffe0ff */
[C---:B------:R-:W-:Y:S01]  /*15470*/  VIADD R14, R0.reuse, 0xffffff68 ;  /* 0xffffff68000e7836 */ /* 0x040fe20000000000 */
[C---:B------:R-:W-:Y:S01]  /*15480*/  IADD3 R12, PT, PT, R0.reuse, -0x90, RZ ;  /* 0xffffff70000c7810 */ /* 0x040fe20007ffe0ff */
[C---:B------:R-:W-:Y:S01]  /*15490*/  VIADD R13, R0.reuse, 0xffffff69 ;  /* 0xffffff69000d7836 */ /* 0x040fe20000000000 */
[----:B------:R-:W-:Y:S01]  /*154a0*/  IADD3 R0, PT, PT, R0, -0x87, RZ ;  /* 0xffffff7900007810 */ /* 0x000fe20007ffe0ff */
[----:B------:R-:W-:-:S14]  /*154b0*/  BRA.U !UP0, `(.L_x_2542) ;  /* 0x0000000108a87547 */ /* 0x000fdc000b800000 */
        /* <DEDUP_REMOVED lines=42> */
.L_x_2542:
[----:B--2---:R-:W2:Y:S01]  /*15760*/  LDL R189, [R1+0x10] ;  /* 0x0000100001bd7983 */ /* 0x004ea20000100800 */
[-C--:B------:R-:W-:Y:S02]  /*15770*/  ISETP.GT.AND P0, PT, R9, R21.reuse, PT ;  /* 0x000000150900720c */ /* 0x080fe40003f04270 */
[----:B------:R-:W-:Y:S01]  /*15780*/  ISETP.GT.AND P1, PT, R20, R21, PT ;  /* 0x000000151400720c */ /* 0x000fe20003f24270 */
[----:B------:R-:W3:Y:S01]  /*15790*/  LDL.64 R212, [R1+0x40] ;  /* 0x0000400001d47983 */ /* 0x000ee20000100a00 */
[----:B------:R-:W-:Y:S02]  /*157a0*/  ISETP.GT.AND P3, PT, R22, R15, PT ;  /* 0x0000000f1600720c */ /* 0x000fe40003f64270 */
[----:B------:R-:W-:Y:S02]  /*157b0*/  FSEL R202, R170, -INF , !P0 ;  /* 0xff800000aaca7808 */ /* 0x000fe40004000000 */
[----:B------:R-:W-:Y:S02]  /*157c0*/  FSEL R3, R184, -INF , !P6 ;  /* 0xff800000b8037808 */ /* 0x000fe40007000000 */
[----:B------:R-:W-:Y:S01]  /*157d0*/  FSEL R172, R186, -INF , !P5 ;  /* 0xff800000baac7808 */ /* 0x000fe20006800000 */
[----:B------:R-:W-:Y:S01]  /*157e0*/  UIADD3 UR10, UPT, UPT, UR35, 0x76cf5d0a, URZ ;  /* 0x76cf5d0a230a7890 */ /* 0x000fe2000fffe0ff */
[----:B------:R-:W-:Y:S01]  /*157f0*/  FSEL R236, R168, -INF , !P1 ;  /* 0xff800000a8ec7808 */ /* 0x000fe20004800000 */
[----:B------:R-:W-:Y:S01]  /*15800*/  IMAD.WIDE.U32 R232, R8, -0x2daee0ad, RZ ;  /* 0xd2511f5308e87825 */ /* 0x000fe200078e00ff */
[C---:B------:R-:W-:Y:S01]  /*15810*/  ISETP.GT.AND P0, PT, R22.reuse, R11, PT ;  /* 0x0000000b1600720c */ /* 0x040fe20003f04270 */
[----:B------:R-:W-:Y:S01]  /*15820*/  UIADD3 UR13, UPT, UPT, UR34, -0x255992d5, URZ ;  /* 0xdaa66d2b220d7890 */ /* 0x000fe2000fffe0ff */
[----:B------:R-:W-:Y:S01]  /*15830*/  ISETP.GT.AND P1, PT, R22, R12, PT ;  /* 0x0000000c1600720c */ /* 0x000fe20003f24270 */
[----:B------:R-:W-:Y:S01]  /*15840*/  UIADD3 UR8, UPT, UPT, UR35, 0x32370b8f, URZ ;  /* 0x32370b8f23087890 */ /* 0x000fe2000fffe0ff */
[----:B------:R-:W-:Y:S01]  /*15850*/  FSEL R184, R187, -INF , !P3 ;  /* 0xff800000bbb87808 */ /* 0x000fe20005800000 */
[----:B------:R-:W-:Y:S01]  /*15860*/  IMAD.WIDE.U32 R214, R2, -0x2daee0ad, RZ ;  /* 0xd2511f5302d67825 */ /* 0x000fe200078e00ff */
[----:B------:R-:W-:Y:S01]  /*15870*/  FSEL R187, R31, -INF , !P0 ;  /* 0xff8000001fbb7808 */ /* 0x000fe20004000000 */
[----:B------:R-:W-:Y:S01]  /*15880*/  UIADD3 UR4, UPT, UPT, UR34, 0x78dde6e4, URZ ;  /* 0x78dde6e422047890 */ /* 0x000fe2000fffe0ff */
[-C--:B------:R-:W-:Y:S01]  /*15890*/  ISETP.GT.AND P6, PT, R22, R14.reuse, PT ;  /* 0x0000000e1600720c */ /* 0x080fe20003fc4270 */
[----:B------:R-:W-:Y:S01]  /*158a0*/  UIADD3 UR11, UPT, UPT, UR35, -0x56f99767, URZ ;  /* 0xa9066899230b7890 */ /* 0x000fe2000fffe0ff */
[----:B------:R-:W-:Y:S01]  /*158b0*/  FSEL R230, R30, -INF , !P1 ;  /* 0xff8000001ee67808 */ /* 0x000fe20004800000 */
[----:B------:R-:W-:Y:S01]  /*158c0*/  UIADD3 UR9, UPT, UPT, UR34, -0x4ab325aa, URZ ;  /* 0xb54cda5622097890 */ /* 0x000fe2000fffe0ff */
[C---:B------:R-:W-:Y:S01]  /*158d0*/  ISETP.GT.AND P0, PT, R20.reuse, R13, PT ;  /* 0x0000000d1400720c */ /* 0x040fe20003f04270 */
[----:B------:R-:W4:Y:S01]  /*158e0*/  LDL.LU R227, [R1+0x50] ;  /* 0x0000500001e37983 */ /* 0x000f220000300800 */
[----:B------:R-:W-:-:S02]  /*158f0*/  ISETP.GT.AND P1, PT, R20, R14, PT ;  /* 0x0000000e1400720c */ /* 0x000fc40003f24270 */
[----:B------:R-:W-:Y:S02]  /*15900*/  FSEL R186, R34, -INF , !P6 ;  /* 0xff80000022ba7808 */ /* 0x000fe40007000000 */
[----:B------:R-:W-:Y:S02]  /*15910*/  FSEL R223, R165, -INF , !P0 ;  /* 0xff800000a5df7808 */ /* 0x000fe40004000000 */
[----:B------:R-:W-:Y:S02]  /*15920*/  ISETP.GT.AND P6, PT, R22, R0, PT ;  /* 0x000000001600720c */ /* 0x000fe40003fc4270 */
[----:B------:R-:W-:Y:S02]  /*15930*/  FSEL R164, R164, -INF , !P1 ;  /* 0xff800000a4a47808 */ /* 0x000fe40004800000 */
[----:B------:R-:W-:Y:S02]  /*15940*/  ISETP.GT.AND P0, PT, R20, R11, PT ;  /* 0x0000000b1400720c */ /* 0x000fe40003f04270 */
[----:B------:R-:W-:-:S02]  /*15950*/  ISETP.GT.AND P1, PT, R246, R15, PT ;  /* 0x0000000ff600720c */ /* 0x000fc40003f24270 */
[-C--:B------:R-:W-:Y:S02]  /*15960*/  ISETP.GT.AND P5, PT, R22, R13.reuse, PT ;  /* 0x0000000d1600720c */ /* 0x080fe40003fa4270 */
[----:B------:R-:W-:Y:S02]  /*15970*/  FSEL R188, R25, -INF , !P0 ;  /* 0xff80000019bc7808 */ /* 0x000fe40004000000 */
[----:B------:R-:W-:Y:S02]  /*15980*/  FSEL R165, R19, -INF , !P6 ;  /* 0xff80000013a57808 */ /* 0x000fe40007000000 */
[----:B------:R-:W-:Y:S02]  /*15990*/  FSEL R185, R185, -INF , !P1 ;  /* 0xff800000b9b97808 */ /* 0x000fe40004800000 */
[----:B------:R-:W-:Y:S02]  /*159a0*/  ISETP.GT.AND P6, PT, R246, R13, PT ;  /* 0x0000000df600720c */ /* 0x000fe40003fc4270 */
        /* <DEDUP_REMOVED lines=9> */
[----:B------:R-:W-:Y:S02]  /*15a40*/  FSEL R205, R169, -INF , !P5 ;  /* 0xff800000a9cd7808 */ /* 0x000fe40006800000 */
[----:B------:R-:W-:Y:S02]  /*15a50*/  ISETP.GT.AND P5, PT, R20, R12, PT ;  /* 0x0000000c1400720c */ /* 0x000fe40003fa4270 */
[----:B------:R-:W-:Y:S02]  /*15a60*/  FSEL R169, R32, -INF , !P3 ;  /* 0xff80000020a97808 */ /* 0x000fe40005800000 */
[----:B------:R-:W-:-:S02]  /*15a70*/  FSEL R190, R29, -INF , !P1 ;  /* 0xff8000001dbe7808 */ /* 0x000fc40004800000 */
[-C--:B------:R-:W-:Y:S02]  /*15a80*/  ISETP.GT.AND P1, PT, R246, R10.reuse, PT ;  /* 0x0000000af600720c */ /* 0x080fe40003f24270 */
[----:B------:R-:W-:Y:S02]  /*15a90*/  FSEL R228, R24, -INF , !P5 ;  /* 0xff80000018e47808 */ /* 0x000fe40006800000 */
[----:B------:R-:W-:Y:S02]  /*15aa0*/  ISETP.GT.AND P5, PT, R20, R10, PT ;  /* 0x0000000a1400720c */ /* 0x000fe40003fa4270 */
[----:B------:R-:W-:Y:S02]  /*15ab0*/  FSEL R196, R16, -INF , !P1 ;  /* 0xff80000010c47808 */ /* 0x000fe40004800000 */
[----:B------:R-:W-:Y:S02]  /*15ac0*/  FSEL R198, R192, -INF , !P5 ;  /* 0xff800000c0c67808 */ /* 0x000fe40006800000 */
[----:B------:R-:W-:-:S02]  /*15ad0*/  ISETP.GE.AND P5, PT, R21, R207, PT ;  /* 0x000000cf1500720c */ /* 0x000fc40003fa6270 */
[----:B------:R-:W-:Y:S02]  /*15ae0*/  ISETP.GE.AND P3, PT, R21, R206, PT ;  /* 0x000000ce1500720c */ /* 0x000fe40003f66270 */
[----:B------:R-:W-:Y:S02]  /*15af0*/  FSEL R236, R236, -INF , !P5 ;  /* 0xff800000ecec7808 */ /* 0x000fe40006800000 */
[----:B------:R-:W-:-:S04]  /*15b00*/  ISETP.GT.AND P5, PT, R9, R15, PT ;  /* 0x0000000f0900720c */ /* 0x000fc80003fa4270 */
[----:B------:R-:W-:Y:S02]  /*15b10*/  FSEL R201, R171, -INF , !P5 ;  /* 0xff800000abc97808 */ /* 0x000fe40006800000 */
[----:B------:R-:W-:Y:S02]  /*15b20*/  FSEL R202, R202, -INF , !P3 ;  /* 0xff800000caca7808 */ /* 0x000fe40005800000 */
[----:B------:R-:W-:Y:S02]  /*15b30*/  ISETP.GE.AND P3, PT, R14, R245, PT ;  /* 0x000000f50e00720c */ /* 0x000fe40003f66270 */
[C---:B------:R-:W-:Y:S02]  /*15b40*/  ISETP.GT.AND P5, PT, R9.reuse, R14, PT ;  /* 0x0000000e0900720c */ /* 0x040fe40003fa4270 */
[----:B------:R-:W-:Y:S02]  /*15b50*/  FSEL R186, R186, -INF , !P3 ;  /* 0xff800000baba7808 */ /* 0x000fe40005800000 */
[----:B------:R-:W-:-:S02]  /*15b60*/  ISETP.GT.AND P3, PT, R9, R13, PT ;  /* 0x0000000d0900720c */ /* 0x000fc40003f64270 */
[----:B------:R-:W-:Y:S02]  /*15b70*/  FSEL R166, R166, -INF , !P5 ;  /* 0xff800000a6a67808 */ /* 0x000fe40006800000 */
[----:B------:R-:W-:Y:S02]  /*15b80*/  ISETP.GE.AND P5, PT, R13, R207, PT ;  /* 0x000000cf0d00720c */ /* 0x000fe40003fa6270 */
[----:B------:R-:W-:Y:S02]  /*15b90*/  FSEL R167, R167, -INF , !P3 ;  /* 0xff800000a7a77808 */ /* 0x000fe40005800000 */
[----:B------:R-:W-:Y:S02]  /*15ba0*/  FSEL R223, R223, -INF , !P5 ;  /* 0xff800000dfdf7808 */ /* 0x000fe40006800000 */
[----:B------:R-:W-:Y:S02]  /*15bb0*/  ISETP.GT.AND P5, PT, R9, R12, PT ;  /* 0x0000000c0900720c */ /* 0x000fe40003fa4270 */
[----:B------:R-:W-:-:S04]  /*15bc0*/  ISETP.GE.AND P3, PT, R12, R245, PT ;  /* 0x000000f50c00720c */ /* 0x000fc80003f66270 */
[----:B------:R-:W-:Y:S02]  /*15bd0*/  FSEL R230, R230, -INF , !P3 ;  /* 0xff800000e6e67808 */ /* 0x000fe40005800000 */
[----:B------:R-:W-:Y:S02]  /*15be0*/  LOP3.LUT R232, R232, UR8, R215, 0x96, !PT ;  /* 0x00000008e8e87c12 */ /* 0x000fe4000f8e96d7 */
[----:B------:R-:W-:-:S04]  /*15bf0*/  ISETP.GE.AND P3, PT, R11, R207, PT ;  /* 0x000000cf0b00720c */ /* 0x000fc80003f66270 */
[----:B------:R-:W-:Y:S02]  /*15c00*/  FSEL R188, R188, -INF , !P3 ;  /* 0xff800000bcbc7808 */ /* 0x000fe40005800000 */
[----:B------:R-:W-:-:S04]  /*15c10*/  ISETP.GT.AND P3, PT, R9, R10, PT ;  /* 0x0000000a0900720c */ /* 0x000fc80003f64270 */
[----:B------:R-:W-:Y:S01]  /*15c20*/  FSEL R226, R194, -INF , !P3 ;  /* 0xff800000c2e27808 */ /* 0x000fe20005800000 */
[----:B------:R-:W-:Y:S01]  /*15c30*/  UIADD3 UR14, UPT, UPT, UR34, 0x1715609d, URZ ;  /* 0x1715609d220e7890 */ /* 0x000fe2000fffe0ff */
[----:B------:R-:W-:Y:S02]  /*15c40*/  ISETP.GE.AND P3, PT, R0, R206, PT ;  /* 0x000000ce0000720c */ /* 0x000fe40003f66270 */
[-C--:B--2---:R-:W-:Y:S02]  /*15c50*/  ISETP.GE.AND P0, PT, R21, R189.reuse, PT ;  /* 0x000000bd1500720c */ /* 0x084fe40003f06270 */
[----:B------:R-:W-:Y:S02]  /*15c60*/  ISETP.GE.AND P6, PT, R15, R189, PT ;  /* 0x000000bd0f00720c */ /* 0x000fe40003fc6270 */
[----:B------:R-:W-:Y:S02]  /*15c70*/  FSEL R168, R3, -INF , !P0 ;  /* 0xff80000003a87808 */ /* 0x000fe40004000000 */
[----:B------:R-:W-:-:S02]  /*15c80*/  ISETP.GT.AND P0, PT, R246, R12, PT ;  /* 0x0000000cf600720c */ /* 0x000fc40003f04270 */
[----:B------:R-:W-:Y:S02]  /*15c90*/  FSEL R3, R185, -INF , !P6 ;  /* 0xff800000b9037808 */ /* 0x000fe40007000000 */
[----:B------:R-:W-:Y:S02]  /*15ca0*/  FSEL R224, R28, -INF , !P0 ;  /* 0xff8000001ce07808 */ /* 0x000fe40004000000 */
[-C--:B------:R-:W-:Y:S02]  /*15cb0*/  ISETP.GE.AND P0, PT, R14, R189.reuse, PT ;  /* 0x000000bd0e00720c */ /* 0x080fe40003f06270 */
[----:B------:R-:W-:Y:S02]  /*15cc0*/  ISETP.GE.AND P6, PT, R13, R189, PT ;  /* 0x000000bd0d00720c */ /* 0x000fe40003fc6270 */
[----:B------:R-:W-:Y:S02]  /*15cd0*/  FSEL R169, R169, -INF , !P0 ;  /* 0xff800000a9a97808 */ /* 0x000fe40004000000 */
[----:B------:R-:W-:-:S02]  /*15ce0*/  FSEL R170, R170, -INF , !P6 ;  /* 0xff800000aaaa7808 */ /* 0x000fc40007000000 */
[----:B------:R-:W-:Y:S02]  /*15cf0*/  ISETP.GT.AND P0, PT, R246, R0, PT ;  /* 0x00000000f600720c */ /* 0x000fe40003f04270 */
[-C--:B------:R-:W-:Y:S02]  /*15d00*/  ISETP.GE.AND P6, PT, R11, R189.reuse, PT ;  /* 0x000000bd0b00720c */ /* 0x080fe40003fc6270 */
[----:B------:R-:W-:Y:S02]  /*15d10*/  ISETP.GE.AND P1, PT, R12, R189, PT ;  /* 0x000000bd0c00720c */ /* 0x000fe40003f26270 */
[----:B------:R-:W-:Y:S02]  /*15d20*/  FMNMX3.FTZ R174, R217, R168, R3, !PT ;  /* 0x000000a8d9ae7276 */ /* 0x000fe40007810003 */
[----:B------:R-:W-:Y:S02]  /*15d30*/  FSEL R192, R17, -INF , !P0 ;  /* 0xff80000011c07808 */ /* 0x000fe40004000000 */
[----:B------:R-:W-:-:S02]  /*15d40*/  FSEL R190, R190, -INF , !P6 ;  /* 0xff800000bebe7808 */ /* 0x000fc40007000000 */
[----:B------:R-:W-:Y:S02]  /*15d50*/  FSEL R224, R224, -INF , !P1 ;  /* 0xff800000e0e07808 */ /* 0x000fe40004800000 */
[-C--:B------:R-:W-:Y:S02]  /*15d60*/  ISETP.GE.AND P0, PT, R10, R189.reuse, PT ;  /* 0x000000bd0a00720c */ /* 0x080fe40003f06270 */
[----:B------:R-:W-:Y:S02]  /*15d70*/  ISETP.GE.AND P6, PT, R0, R189, PT ;  /* 0x000000bd0000720c */ /* 0x000fe40003fc6270 */
[----:B------:R-:W-:Y:S02]  /*15d80*/  FMNMX3.FTZ R174, R174, R169, R170, !PT ;  /* 0x000000a9aeae7276 */ /* 0x000fe400078100aa */
[----:B------:R-:W-:Y:S02]  /*15d90*/  FSEL R196, R196, -INF , !P0 ;  /* 0xff800000c4c47808 */ /* 0x000fe40004000000 */
[----:B------:R-:W-:-:S02]  /*15da0*/  FSEL R192, R192, -INF , !P6 ;  /* 0xff800000c0c07808 */ /* 0x000fc40007000000 */
[----:B------:R-:W-:-:S04]  /*15db0*/  FMNMX3.FTZ R174, R174, R224, R190, !PT ;  /* 0x000000e0aeae7276 */ /* 0x000fc800078100be */
[----:B------:R-:W-:-:S05]  /*15dc0*/  FMNMX3.FTZ R174, R174, R196, R192, !PT ;  /* 0x000000c4aeae7276 */ /* 0x000fca00078100c0 */
[----:B------:R-:W1:Y:S01]  /*15dd0*/  SHFL.BFLY PT, R171, R174, 0x2, 0x1f ;  /* 0x0c401f00aeab7f89 */ /* 0x000e6200000e0000 */
[C---:B------:R-:W-:Y:S02]  /*15de0*/  ISETP.GE.AND P1, PT, R15.reuse, R245, PT ;  /* 0x000000f50f00720c */ /* 0x040fe40003f26270 */
[----:B------:R-:W-:Y:S02]  /*15df0*/  ISETP.GT.AND P0, PT, R20, R0, PT ;  /* 0x000000001400720c */ /* 0x000fe40003f04270 */
[----:B------:R-:W-:Y:S02]  /*15e00*/  FSEL R184, R184, -INF , !P1 ;  /* 0xff800000b8b87808 */ /* 0x000fe40004800000 */
[-C--:B------:R-:W-:Y:S02]  /*15e10*/  ISETP.GE.AND P1, PT, R14, R207.reuse, PT ;  /* 0x000000cf0e00720c */ /* 0x080fe40003f26270 */
[----:B------:R-:W-:Y:S02]  /*15e20*/  ISETP.GE.AND P6, PT, R15, R207, PT ;  /* 0x000000cf0f00720c */ /* 0x000fe40003fc6270 */
[----:B------:R-:W-:-:S02]  /*15e30*/  FSEL R191, R193, -INF , !P0 ;  /* 0xff800000c1bf7808 */ /* 0x000fc40004000000 */
[-C--:B------:R-:W-:Y:S02]  /*15e40*/  ISETP.GE.AND P0, PT, R15, R206.reuse, PT ;  /* 0x000000ce0f00720c */ /* 0x080fe40003f06270 */
[----:B------:R-:W-:Y:S02]  /*15e50*/  FSEL R229, R164, -INF , !P1 ;  /* 0xff800000a4e57808 */ /* 0x000fe40004800000 */
[----:B------:R-:W-:Y:S02]  /*15e60*/  FSEL R205, R205, -INF , !P6 ;  /* 0xff800000cdcd7808 */ /* 0x000fe40007000000 */
[-C--:B------:R-:W-:Y:S02]  /*15e70*/  ISETP.GE.AND P1, PT, R13, R206.reuse, PT ;  /* 0x000000ce0d00720c */ /* 0x080fe40003f26270 */
[----:B------:R-:W-:Y:S02]  /*15e80*/  ISETP.GE.AND P6, PT, R14, R206, PT ;  /* 0x000000ce0e00720c */ /* 0x000fe40003fc6270 */
[----:B------:R-:W-:-:S02]  /*15e90*/  FSEL R201, R201, -INF , !P0 ;  /* 0xff800000c9c97808 */ /* 0x000fc40004000000 */
[----:B------:R-:W-:Y:S02]  /*15ea0*/  ISETP.GE.AND P0, PT, R13, R245, PT ;  /* 0x000000f50d00720c */ /* 0x000fe40003f06270 */
[----:B-1----:R-:W-:Y:S02]  /*15eb0*/  FMNMX.FTZ R164, R174, R171, !PT ;  /* 0x000000abaea47209 */ /* 0x002fe40007810000 */
[----:B------:R-:W-:Y:S02]  /*15ec0*/  FSEL R193, R167, -INF , !P1 ;  /* 0xff800000a7c17808 */ /* 0x000fe40004800000 */
[----:B------:R-:W-:Y:S02]  /*15ed0*/  FSEL R200, R166, -INF , !P6 ;  /* 0xff800000a6c87808 */ /* 0x000fe40007000000 */
[----:B---3--:R-:W-:Y:S02]  /*15ee0*/  LOP3.LUT R167, R212, UR10, R233, 0x96, !PT ;  /* 0x0000000ad4a77c12 */ /* 0x008fe4000f8e96e9 */
[----:B------:R-:W-:-:S02]  /*15ef0*/  ISETP.GE.AND P6, PT, R12, R206, PT ;  /* 0x000000ce0c00720c */ /* 0x000fc40003fc6270 */
[----:B------:R-:W-:Y:S02]  /*15f00*/  ISETP.GE.AND P1, PT, R11, R245, PT ;  /* 0x000000f50b00720c */ /* 0x000fe40003f26270 */
[----:B------:R-:W-:Y:S02]  /*15f10*/  FSEL R174, R26, -INF , !P5 ;  /* 0xff8000001aae7808 */ /* 0x000fe40006800000 */
[----:B------:R-:W-:Y:S02]  /*15f20*/  FSEL R166, R173, -INF , !P0 ;  /* 0xff800000ada67808 */ /* 0x000fe40004000000 */
[----:B------:R-:W-:Y:S01]  /*15f30*/  FMNMX3.FTZ R171, R216, R172, R184, !PT ;  /* 0x000000acd8ab7276 */ /* 0x000fe200078100b8 */
[----:B------:R-:W1:Y:S01]  /*15f40*/  SHFL.BFLY PT, R173, R164, 0x1, 0x1f ;  /* 0x0c201f00a4ad7f89 */ /* 0x000e6200000e0000 */
[----:B------:R-:W-:Y:S01]  /*15f50*/  FSEL R174, R174, -INF , !P6 ;  /* 0xff800000aeae7808 */ /* 0x000fe20007000000 */
[----:B------:R-:W-:Y:S01]  /*15f60*/  IMAD.WIDE.U32 R212, R167, -0x326172a9, RZ ;  /* 0xcd9e8d57a7d47825 */ /* 0x000fe200078e00ff */
[----:B------:R-:W-:-:S02]  /*15f70*/  FSEL R187, R187, -INF , !P1 ;  /* 0xff800000bbbb7808 */ /* 0x000fc40004800000 */
[-C--:B------:R-:W-:Y:S02]  /*15f80*/  ISETP.GE.AND P6, PT, R10, R245.reuse, PT ;  /* 0x000000f50a00720c */ /* 0x080fe40003fc6270 */
[----:B------:R-:W-:Y:S02]  /*15f90*/  ISETP.GE.AND P1, PT, R0, R245, PT ;  /* 0x000000f50000720c */ /* 0x000fe40003f26270 */
[----:B------:R-:W-:Y:S02]  /*15fa0*/  FMNMX3.FTZ R167, R171, R186, R166, !PT ;  /* 0x000000baaba77276 */ /* 0x000fe400078100a6 */
[----:B------:R-:W-:Y:S02]  /*15fb0*/  FSEL R199, R199, -INF , !P6 ;  /* 0xff800000c7c77808 */ /* 0x000fe40007000000 */
[----:B------:R-:W-:Y:S02]  /*15fc0*/  FSEL R165, R165, -INF , !P1 ;  /* 0xff800000a5a57808 */ /* 0x000fe40004800000 */
[----:B------:R-:W-:-:S02]  /*15fd0*/  FMNMX3.FTZ R167, R167, R230, R187, !PT ;  /* 0x000000e6a7a77276 */ /* 0x000fc400078100bb */
[----:B------:R-:W-:Y:S02]  /*15fe0*/  LOP3.LUT R171, R242, UR13, R213, 0x96, !PT ;  /* 0x0000000df2ab7c12 */ /* 0x000fe4000f8e96d5 */
[----:B------:R-:W-:-:S03]  /*15ff0*/  FMNMX3.FTZ R167, R167, R199, R165, !PT ;  /* 0x000000c7a7a77276 */ /* 0x000fc600078100a5 */
[----:B------:R-:W-:Y:S02]  /*16000*/  IMAD.WIDE.U32 R220, R171, -0x2daee0ad, RZ ;  /* 0xd2511f53abdc7825 */ /* 0x000fe400078e00ff */
[----:B------:R-:W2:Y:S02]  /*16010*/  SHFL.BFLY PT, R171, R167, 0x2, 0x1f ;  /* 0x0c401f00a7ab7f89 */ /* 0x000ea400000e0000 */
[----:B------:R-:W-:Y:S01]  /*16020*/  IMAD.WIDE.U32 R232, R232, -0x326172a9, RZ ;  /* 0xcd9e8d57e8e87825 */ /* 0x000fe200078e00ff */
[----:B-1----:R-:W-:Y:S02]  /*16030*/  FMNMX.FTZ R164, R164, R173, !PT ;  /* 0x000000ada4a47209 */ /* 0x002fe40007810000 */
[----:B------:R-:W-:Y:S02]  /*16040*/  ISETP.GT.AND P5, PT, R9, R11, PT ;  /* 0x0000000b0900720c */ /* 0x000fe40003fa4270 */
[----:B------:R-:W-:Y:S01]  /*16050*/  LOP3.LUT R212, R212, UR4, R233, 0x96, !PT ;  /* 0x00000004d4d47c12 */ /* 0x000fe2000f8e96e9 */
[----:B------:R-:W-:Y:S01]  /*16060*/  FMUL.FTZ R218, R164, UR36 ;  /* 0x00000024a4da7c20 */ /* 0x000fe20008410000 */
[----:B------:R-:W-:-:S02]  /*16070*/  FSEL R173, R27, -INF , !P5 ;  /* 0xff8000001bad7808 */ /* 0x000fc40006800000 */
[----:B------:R-:W-:Y:S01]  /*16080*/  FSETP.NEU.FTZ.AND P5, PT, R164, -INF , PT ;  /* 0xff800000a400780b */ /* 0x000fe20003fbd000 */
[----:B------:R-:W-:-:S03]  /*16090*/  IMAD.WIDE.U32 R212, R212, -0x2daee0ad, RZ ;  /* 0xd2511f53d4d47825 */ /* 0x000fc600078e00ff */
[----:B------:R-:W-:Y:S02]  /*160a0*/  FSEL R218, R218, RZ, P5 ;  /* 0x000000ffdada7208 */ /* 0x000fe40002800000 */
[----:B------:R-:W-:Y:S02]  /*160b0*/  LOP3.LUT R185, R214, UR7, R221, 0x96, !PT ;  /* 0x00000007d6b97c12 */ /* 0x000fe4000f8e96dd */
[----:B------:R-:W-:Y:S01]  /*160c0*/  LOP3.LUT R220, R220, UR11, R213, 0x96, !PT ;  /* 0x0000000bdcdc7c12 */ /* 0x000fe2000f8e96d5 */
[----:B------:R-:W-:Y:S02]  /*160d0*/  FFMA.FTZ R197, R3, UR36, -R218 ;  /* 0x0000002403c57c23 */ /* 0x000fe400080108da */
[----:B------:R-:W-:Y:S01]  /*160e0*/  IMAD.WIDE.U32 R214, R185, -0x326172a9, RZ ;  /* 0xcd9e8d57b9d67825 */ /* 0x000fe200078e00ff */
[----:B--2---:R-:W-:-:S03]  /*160f0*/  FMNMX.FTZ R3, R167, R171, !PT ;  /* 0x000000aba7037209 */ /* 0x004fc60007810000 */
[----:B------:R-:W-:-:S04]  /*16100*/  IMAD.WIDE.U32 R220, R220, -0x326172a9, RZ ;  /* 0xcd9e8d57dcdc7825 */ /* 0x000fc800078e00ff */
[----:B------:R-:W-:Y:S01]  /*16110*/  FFMA.FTZ R185, R168, UR36, -R218 ;  /* 0x00000024a8b97c23 */ /* 0x000fe200080108da */
[----:B------:R-:W1:Y:S01]  /*16120*/  SHFL.BFLY PT, R167, R3, 0x1, 0x1f ;  /* 0x0c201f0003a77f89 */ /* 0x000e6200000e0000 */
[----:B------:R-:W-:Y:S02]  /*16130*/  ISETP.GE.AND P0, PT, R12, R207, PT ;  /* 0x000000cf0c00720c */ /* 0x000fe40003f06270 */
[----:B------:R-:W-:Y:S02]  /*16140*/  LOP3.LUT R168, R214, UR9, R221, 0x96, !PT ;  /* 0x00000009d6a87c12 */ /* 0x000fe4000f8e96dd */
[----:B------:R-:W-:Y:S01]  /*16150*/  MUFU.EX2 R185, R185 ;  /* 0x000000b900b97308 */ /* 0x000fe20000000800 */
[----:B------:R-:W-:Y:S02]  /*16160*/  ISETP.GE.AND P1, PT, R10, R206, PT ;  /* 0x000000ce0a00720c */ /* 0x000fe40003f26270 */
[----:B------:R-:W-:Y:S01]  /*16170*/  LOP3.LUT R171, R168, 0xffff, RZ, 0xc0, !PT ;  /* 0x0000ffffa8ab7812 */ /* 0x000fe200078ec0ff */
[----:B------:R-:W2:Y:S01]  /*16180*/  MUFU.EX2 R197, R197 ;  /* 0x000000c500c57308 */ /* 0x000ea20000000800 */
[----:B------:R-:W-:-:S02]  /*16190*/  FSEL R228, R228, -INF , !P0 ;  /* 0xff800000e4e47808 */ /* 0x000fc40004000000 */
[----:B------:R-:W-:Y:S02]  /*161a0*/  LOP3.LUT R194, R168, 0xff, RZ, 0xc0, !PT ;  /* 0x000000ffa8c27812 */ /* 0x000fe400078ec0ff */
[----:B------:R-:W-:Y:S02]  /*161b0*/  ISETP.GE.AND P0, PT, R11, R206, PT ;  /* 0x000000ce0b00720c */ /* 0x000fe40003f06270 */
[----:B------:R-:W-:Y:S02]  /*161c0*/  FSEL R226, R226, -INF , !P1 ;  /* 0xff800000e2e27808 */ /* 0x000fe40004800000 */
[----:B------:R-:W-:Y:S02]  /*161d0*/  SHF.R.U32.HI R171, RZ, 0x8, R171 ;  /* 0x00000008ffab7819 */ /* 0x000fe400000116ab */
[----:B------:R-:W-:Y:S02]  /*161e0*/  ISETP.LE.U32.AND P1, PT, R194, UR12, PT ;  /* 0x0000000cc2007c0c */ /* 0x000fe4000bf23070 */
[----:B------:R-:W-:-:S02]  /*161f0*/  FSEL R173, R173, -INF , !P0 ;  /* 0xff800000adad7808 */ /* 0x000fc40004000000 */
[----:B------:R-:W-:Y:S02]  /*16200*/  ISETP.GT.AND P0, PT, R9, R0, PT ;  /* 0x000000000900720c */ /* 0x000fe40003f04270 */
[----:B------:R-:W-:Y:S02]  /*16210*/  LOP3.LUT R171, R171, 0xffff, RZ, 0xc0, !PT ;  /* 0x0000ffffabab7812 */ /* 0x000fe400078ec0ff */
[----:B------:R-:W-:Y:S02]  /*16220*/  FSEL R195, R195, -INF , !P0 ;  /* 0xff800000c3c37808 */ /* 0x000fe40004000000 */
[----:B------:R-:W-:Y:S02]  /*16230*/  ISETP.LE.U32.AND P0, PT, R171, UR12, PT ;  /* 0x0000000cab007c0c */ /* 0x000fe4000bf03070 */
[----:B--2---:R-:W-:Y:S02]  /*16240*/  F2FP.BF16.F32.PACK_AB R214, R197, R185 ;  /* 0x000000b9c5d6723e */ /* 0x004fe400000010ff */
[----:B------:R-:W-:-:S02]  /*16250*/  PRMT R171, R168, 0x7632, R171 ;  /* 0x00007632a8ab7816 */ /* 0x000fc400000000ab */
[--C-:B------:R-:W-:Y:S01]  /*16260*/  LOP3.LUT R232, R232, UR14, R215.reuse, 0x96, !PT ;  /* 0x0000000ee8e87c12 */ /* 0x100fe2000f8e96d7 */
[----:B------:R-:W-:Y:S01]  /*16270*/  @!P1 HFMA2.BF16_V2 R35, -RZ.H0_H0, RZ.H0_H0, -R214.H0_H0 ;  /* 0x200000ffff239231 */ /* 0x000fe200003409d6 */
[----:B------:R-:W-:Y:S02]  /*16280*/  LOP3.LUT R171, R171, 0xff, RZ, 0xc0, !PT ;  /* 0x000000ffabab7812 */ /* 0x000fe400078ec0ff */
[C---:B------:R-:W-:Y:S02]  /*16290*/  PRMT R215, R214.reuse, 0x7632, R215 ;  /* 0x00007632d6d77816 */ /* 0x040fe400000000d7 */
[----:B-1----:R-:W-:Y:S02]  /*162a0*/  FMNMX.FTZ R3, R3, R167, !PT ;  /* 0x000000a703037209 */ /* 0x002fe40007810000 */
[----:B------:R-:W-:Y:S02]  /*162b0*/  FSEL R203, R195, -INF , !P3 ;  /* 0xff800000c3cb7808 */ /* 0x000fe40005800000 */
[----:B------:R-:W-:Y:S01]  /*162c0*/  ISETP.LE.U32.AND P3, PT, R171, UR12, PT ;  /* 0x0000000cab007c0c */ /* 0x000fe2000bf63070 */
[----:B------:R-:W-:Y:S01]  /*162d0*/  FMUL.FTZ R195, R3, UR36 ;  /* 0x0000002403c37c20 */ /* 0x000fe20008410000 */
[----:B------:R-:W-:-:S02]  /*162e0*/  PRMT R171, R214, 0x5410, R215 ;  /* 0x00005410d6ab7816 */ /* 0x000fc400000000d7 */
[----:B------:R-:W-:Y:S02]  /*162f0*/  @!P1 PRMT R214, R35, 0x5410, RZ ;  /* 0x0000541023d69816 */ /* 0x000fe400000000ff */
[----:B------:R-:W-:-:S04]  /*16300*/  FSETP.NEU.FTZ.AND P1, PT, R3, -INF , PT ;  /* 0xff8000000300780b */ /* 0x000fc80003f3d000 */
[----:B------:R-:W-:Y:S01]  /*16310*/  FSEL R195, R195, RZ, P1 ;  /* 0x000000ffc3c37208 */ /* 0x000fe20000800000 */
[----:B------:R-:W-:Y:S01]  /*16320*/  IMAD.WIDE.U32 R232, R232, -0x2daee0ad, RZ ;  /* 0xd2511f53e8e87825 */ /* 0x000fe200078e00ff */
[----:B------:R-:W-:-:S03]  /*16330*/  ISETP.GE.AND P6, PT, R10, R207, PT ;  /* 0x000000cf0a00720c */ /* 0x000fc60003fc6270 */
[----:B------:R-:W-:Y:S01]  /*16340*/  FFMA.FTZ R231, R172, UR36, -R195 ;  /* 0x00000024ace77c23 */ /* 0x000fe200080108c3 */
[----:B------:R-:W-:Y:S01]  /*16350*/  IMAD.MOV.U32 R189, RZ, RZ, R220 ;  /* 0x000000ffffbd7224 */ /* 0x000fe200078e00dc */
[----:B------:R-:W-:Y:S01]  /*16360*/  FMNMX3.FTZ R172, R211, R202, R201, !PT ;  /* 0x000000cad3ac7276 */ /* 0x000fe200078100c9 */
[----:B------:R-:W-:Y:S01]  /*16370*/  IMAD.MOV.U32 R35, RZ, RZ, R232 ;  /* 0x000000ffff237224 */ /* 0x000fe200078e00e8 */
[----:B------:R-:W-:Y:S01]  /*16380*/  FSEL R198, R198, -INF , !P6 ;  /* 0xff800000c6c67808 */ /* 0x000fe20007000000 */
[----:B------:R-:W-:Y:S01]  /*16390*/  @!P0 HFMA2.BF16_V2 R29, -RZ.H0_H0, RZ.H0_H0, -R215.H0_H0 ;  /* 0x200000ffff1d8231 */ /* 0x000fe200003409d7 */
[----:B------:R-:W-:Y:S02]  /*163a0*/  ISETP.GE.AND P6, PT, R0, R207, PT ;  /* 0x000000cf0000720c */ /* 0x000fe40003fc6270 */
[----:B------:R-:W-:Y:S02]  /*163b0*/  FMNMX3.FTZ R172, R172, R200, R193, !PT ;  /* 0x000000c8acac7276 */ /* 0x000fe400078100c1 */
[----:B------:R-:W-:-:S02]  /*163c0*/  LOP3.LUT R189, R189, 0xff, RZ, 0xc0, !PT ;  /* 0x000000ffbdbd7812 */ /* 0x000fc400078ec0ff */
[----:B------:R-:W-:Y:S02]  /*163d0*/  LOP3.LUT R35, R35, 0xff, RZ, 0xc0, !PT ;  /* 0x000000ff23237812 */ /* 0x000fe400078ec0ff */
[----:B------:R-:W-:Y:S02]  /*163e0*/  FSEL R191, R191, -INF , !P6 ;  /* 0xff800000bfbf7808 */ /* 0x000fe40007000000 */
[----:B------:R-:W-:Y:S02]  /*163f0*/  FMNMX3.FTZ R172, R172, R174, R173, !PT ;  /* 0x000000aeacac7276 */ /* 0x000fe400078100ad */
[----:B------:R-:W-:Y:S01]  /*16400*/  ISETP.LE.U32.AND P6, PT, R189, UR12, PT ;  /* 0x0000000cbd007c0c */ /* 0x000fe2000bfc3070 */
[----:B------:R-:W-:Y:S01]  /*16410*/  FFMA.FTZ R189, R184, UR36, -R195 ;  /* 0x00000024b8bd7c23 */ /* 0x000fe200080108c3 */
[----:B------:R-:W-:Y:S02]  /*16420*/  @!P0 PRMT R215, R29, 0x5410, RZ ;  /* 0x000054101dd78816 */ /* 0x000fe400000000ff */
[----:B------:R-:W-:-:S02]  /*16430*/  ISETP.LE.U32.AND P0, PT, R35, UR12, PT ;  /* 0x0000000c23007c0c */ /* 0x000fc4000bf03070 */
[----:B------:R-:W-:Y:S02]  /*16440*/  FMNMX3.FTZ R35, R204, R236, R205, !PT ;  /* 0x000000eccc237276 */ /* 0x000fe400078100cd */
[----:B------:R-:W-:Y:S01]  /*16450*/  FMNMX3.FTZ R172, R172, R226, R203, !PT ;  /* 0x000000e2acac7276 */ /* 0x000fe200078100cb */
[----:B------:R-:W-:Y:S01]  /*16460*/  MUFU.EX2 R231, R231 ;  /* 0x000000e700e77308 */ /* 0x000fe20000000800 */
[----:B------:R-:W-:-:S03]  /*16470*/  FMNMX3.FTZ R35, R35, R229, R223, !PT ;  /* 0x000000e523237276 */ /* 0x000fc600078100df */
[----:B------:R-:W1:Y:S01]  /*16480*/  MUFU.EX2 R189, R189 ;  /* 0x000000bd00bd7308 */ /* 0x000e620000000800 */
[----:B------:R-:W2:Y:S01]  /*16490*/  SHFL.BFLY PT, R194, R172, 0x2, 0x1f ;  /* 0x0c401f00acc27f89 */ /* 0x000ea200000e0000 */
[----:B------:R-:W-:Y:S02]  /*164a0*/  FMNMX3.FTZ R35, R35, R228, R188, !PT ;  /* 0x000000e423237276 */ /* 0x000fe400078100bc */
[----:B------:R-:W-:Y:S02]  /*164b0*/  SHF.R.U32.HI R167, RZ, 0x18, R168 ;  /* 0x00000018ffa77819 */ /* 0x000fe400000116a8 */
[----:B------:R-:W-:Y:S01]  /*164c0*/  FMNMX3.FTZ R35, R35, R198, R191, !PT ;  /* 0x000000c623237276 */ /* 0x000fe200078100bf */
[----:B------:R-:W-:Y:S01]  /*164d0*/  UIADD3 UR6, UPT, UPT, UR35, 0x646e171e, URZ ;  /* 0x646e171e23067890 */ /* 0x000fe2000fffe0ff */
[----:B------:R-:W-:Y:S02]  /*164e0*/  FSEL R184, R164, RZ, P5 ;  /* 0x000000ffa4b87208 */ /* 0x000fe40002800000 */
[----:B------:R-:W-:-:S02]  /*164f0*/  ISETP.LE.U32.AND P5, PT, R167, UR12, PT ;  /* 0x0000000ca7007c0c */ /* 0x000fc4000bfa3070 */
[----:B------:R-:W3:Y:S01]  /*16500*/  SHFL.BFLY PT, R167, R35, 0x2, 0x1f ;  /* 0x0c401f0023a77f89 */ /* 0x000ee200000e0000 */
[----:B-1----:R-:W-:Y:S02]  /*16510*/  F2FP.BF16.F32.PACK_AB R219, R189, R231 ;  /* 0x000000e7bddb723e */ /* 0x002fe400000010ff */
[----:B------:R-:W-:Y:S02]  /*16520*/  LOP3.LUT R29, R212, UR6, R233, 0x96, !PT ;  /* 0x00000006d41d7c12 */ /* 0x000fe4000f8e96e9 */
[----:B------:R-:W-:Y:S01]  /*16530*/  PRMT R212, R219, 0x7632, R212 ;  /* 0x00007632dbd47816 */ /* 0x000fe200000000d4 */
[----:B------:R-:W-:Y:S02]  /*16540*/  @!P3 HFMA2.BF16_V2 R31, -RZ.H0_H0, RZ.H0_H0, -R219.H0_H0 ;  /* 0x200000ffff1fb231 */ /* 0x000fe400003409db */
[--C-:B------:R-:W-:Y:S01]  /*16550*/  FFMA.FTZ R221, R170, UR36, -R218.reuse ;  /* 0x00000024aadd7c23 */ /* 0x100fe200080108da */
[----:B------:R-:W-:Y:S01]  /*16560*/  FFMA.FTZ R213, R169, UR36, -R218 ;  /* 0x00000024a9d57c23 */ /* 0x000fe200080108da */
[----:B------:R-:W-:-:S02]  /*16570*/  PRMT R170, R219, 0x5410, R212 ;  /* 0x00005410dbaa7816 */ /* 0x000fc400000000d4 */
[----:B------:R-:W-:Y:S02]  /*16580*/  @!P3 PRMT R219, R31, 0x5410, RZ ;  /* 0x000054101fdbb816 */ /* 0x000fe400000000ff */
[----:B--2---:R-:W-:Y:S01]  /*16590*/  FMNMX.FTZ R31, R172, R194, !PT ;  /* 0x000000c2ac1f7209 */ /* 0x004fe20007810000 */
[----:B------:R-:W-:Y:S04]  /*165a0*/  MUFU.EX2 R213, R213 ;  /* 0x000000d500d57308 */ /* 0x000fe80000000800 */
[----:B------:R-:W1:Y:S01]  /*165b0*/  MUFU.EX2 R221, R221 ;  /* 0x000000dd00dd7308 */ /* 0x000e620000000800 */
[----:B------:R-:W2:Y:S01]  /*165c0*/  SHFL.BFLY PT, R222, R31, 0x1, 0x1f ;  /* 0x0c201f001fde7f89 */ /* 0x000ea200000e0000 */
[----:B------:R-:W-:Y:S01]  /*165d0*/  @!P5 HFMA2.BF16_V2 R30, -RZ.H0_H0, RZ.H0_H0, -R212.H0_H0 ;  /* 0x200000ffff1ed231 */ /* 0x000fe200003409d4 */
[----:B---3--:R-:W-:-:S04]  /*165e0*/  FMNMX.FTZ R35, R35, R167, !PT ;  /* 0x000000a723237209 */ /* 0x008fc80007810000 */
[----:B------:R-:W-:Y:S02]  /*165f0*/  @!P5 PRMT R212, R30, 0x5410, RZ ;  /* 0x000054101ed4d816 */ /* 0x000fe400000000ff */
[----:B------:R-:W-:Y:S01]  /*16600*/  PRMT R169, R29, 0x7632, R169 ;  /* 0x000076321da97816 */ /* 0x000fe200000000a9 */
[----:B------:R-:W3:Y:S01]  /*16610*/  SHFL.BFLY PT, R194, R35, 0x1, 0x1f ;  /* 0x0c201f0023c27f89 */ /* 0x000ee200000e0000 */
[----:B------:R-:W-:Y:S02]  /*16620*/  PRMT R30, R220, 0x7771, RZ ;  /* 0x00007771dc1e7816 */ /* 0x000fe400000000ff */
[----:B-1----:R-:W-:Y:S02]  /*16630*/  F2FP.BF16.F32.PACK_AB R172, R221, R213 ;  /* 0x000000d5ddac723e */ /* 0x002fe400000010ff */
[----:B------:R-:W-:Y:S02]  /*16640*/  LOP3.LUT R169, R169, 0xff, RZ, 0xc0, !PT ;  /* 0x000000ffa9a97812 */ /* 0x000fe400078ec0ff */
[----:B------:R-:W-:Y:S01]  /*16650*/  ISETP.GT.U32.AND P5, PT, R30, UR12, PT ;  /* 0x0000000c1e007c0c */ /* 0x000fe2000bfa4070 */
[----:B------:R-:W-:Y:S01]  /*16660*/  @!P6 HFMA2.BF16_V2 R0, -RZ.H0_H0, RZ.H0_H0, -R172.H0_H0 ;  /* 0x200000ffff00e231 */ /* 0x000fe200003409ac */
[----:B------:R-:W-:-:S02]  /*16670*/  PRMT R167, R172, 0x7632, R167 ;  /* 0x00007632aca77816 */ /* 0x000fc400000000a7 */
[----:B------:R-:W-:Y:S02]  /*16680*/  LOP3.LUT R30, R29, 0xffff, RZ, 0xc0, !PT ;  /* 0x0000ffff1d1e7812 */ /* 0x000fe400078ec0ff */
[----:B------:R-:W-:Y:S01]  /*16690*/  ISETP.LE.U32.AND P3, PT, R169, UR12, PT ;  /* 0x0000000ca9007c0c */ /* 0x000fe2000bf63070 */
[----:B------:R-:W-:Y:S01]  /*166a0*/  FFMA.FTZ R225, R186, UR36, -R195 ;  /* 0x00000024bae17c23 */ /* 0x000fe200080108c3 */
[----:B------:R-:W-:Y:S02]  /*166b0*/  PRMT R169, R172, 0x5410, R167 ;  /* 0x00005410aca97816 */ /* 0x000fe400000000a7 */
[----:B------:R-:W-:Y:S01]  /*166c0*/  @!P6 PRMT R172, R0, 0x5410, RZ ;  /* 0x0000541000ace816 */ /* 0x000fe200000000ff */
[--C-:B------:R-:W-:Y:S01]  /*166d0*/  FFMA.FTZ R166, R166, UR36, -R195.reuse ;  /* 0x00000024a6a67c23 */ /* 0x100fe200080108c3 */
[----:B------:R-:W-:Y:S02]  /*166e0*/  SHF.R.U32.HI R30, RZ, 0x8, R30 ;  /* 0x00000008ff1e7819 */ /* 0x000fe4000001161e */
[----:B--2---:R-:W-:Y:S01]  /*166f0*/  FMNMX.FTZ R0, R31, R222, !PT ;  /* 0x000000de1f007209 */ /* 0x004fe20007810000 */
[--C-:B------:R-:W-:Y:S01]  /*16700*/  FFMA.FTZ R230, R230, UR36, -R195.reuse ;  /* 0x00000024e6e67c23 */ /* 0x100fe200080108c3 */
[----:B------:R-:W-:Y:S01]  /*16710*/  LOP3.LUT R30, R30, 0xffff, RZ, 0xc0, !PT ;  /* 0x0000ffff1e1e7812 */ /* 0x000fe200078ec0ff */
[--C-:B------:R-:W-:Y:S01]  /*16720*/  FFMA.FTZ R187, R187, UR36, -R195.reuse ;  /* 0x00000024bbbb7c23 */ /* 0x100fe200080108c3 */
[----:B------:R-:W-:Y:S01]  /*16730*/  FFMA.FTZ R199, R199, UR36, -R195 ;  /* 0x00000024c7c77c23 */ /* 0x000fe200080108c3 */
[----:B------:R-:W-:Y:S01]  /*16740*/  FSEL R186, R3, RZ, P1 ;  /* 0x000000ff03ba7208 */ /* 0x000fe20000800000 */
[----:B------:R-:W-:Y:S01]  /*16750*/  FMUL.FTZ R31, R0, UR36 ;  /* 0x00000024001f7c20 */ /* 0x000fe20008410000 */
[----:B------:R-:W-:Y:S01]  /*16760*/  MUFU.EX2 R225, R225 ;  /* 0x000000e100e17308 */ /* 0x000fe20000000800 */
[----:B------:R-:W-:-:S04]  /*16770*/  IMAD.WIDE.U32 R238, R7, -0x2daee0ad, RZ ;  /* 0xd2511f5307ee7825 */ /* 0x000fc800078e00ff */
[----:B------:R-:W-:Y:S02]  /*16780*/  @P5 HFMA2.BF16_V2 R2, -RZ.H0_H0, RZ.H0_H0, -R167.H0_H0 ;  /* 0x200000ffff025231 */ /* 0x000fe400003409a7 */
[----:B------:R-:W-:Y:S01]  /*16790*/  FFMA.FTZ R195, R165, UR36, -R195 ;  /* 0x00000024a5c37c23 */ /* 0x000fe200080108c3 */
[----:B------:R-:W1:Y:S01]  /*167a0*/  MUFU.EX2 R222, R166 ;  /* 0x000000a600de7308 */ /* 0x000e620000000800 */
[----:B------:R-:W-:Y:S02]  /*167b0*/  FSETP.NEU.FTZ.AND P1, PT, R0, -INF , PT ;  /* 0xff8000000000780b */ /* 0x000fe40003f3d000 */
[----:B------:R-:W-:Y:S02]  /*167c0*/  PRMT R165, R220, 0x7772, RZ ;  /* 0x00007772dca57816 */ /* 0x000fe400000000ff */
[----:B------:R-:W-:Y:S01]  /*167d0*/  ISETP.LE.U32.AND P6, PT, R30, UR12, PT ;  /* 0x0000000c1e007c0c */ /* 0x000fe2000bfc3070 */
[----:B------:R-:W-:Y:S01]  /*167e0*/  FFMA.FTZ R30, R190, UR36, -R218 ;  /* 0x00000024be1e7c23 */ /* 0x000fe200080108da */
[----:B------:R-:W-:-:S02]  /*167f0*/  FSEL R31, R31, RZ, P1 ;  /* 0x000000ff1f1f7208 */ /* 0x000fc40000800000 */
[----:B------:R-:W-:Y:S02]  /*16800*/  FSEL R190, R0, RZ, P1 ;  /* 0x000000ff00be7208 */ /* 0x000fe40000800000 */
[----:B------:R-:W-:Y:S02]  /*16810*/  LOP3.LUT R240, R240, UR10, R239, 0x96, !PT ;  /* 0x0000000af0f07c12 */ /* 0x000fe4000f8e96ef */
[----:B------:R-:W-:Y:S02]  /*16820*/  @P5 PRMT R167, R2, 0x5410, RZ ;  /* 0x0000541002a75816 */ /* 0x000fe400000000ff */
[----:B------:R-:W-:Y:S02]  /*16830*/  ISETP.GT.U32.AND P1, PT, R165, UR12, PT ;  /* 0x0000000ca5007c0c */ /* 0x000fe4000bf24070 */
[----:B---3--:R-:W-:Y:S01]  /*16840*/  FMNMX.FTZ R2, R35, R194, !PT ;  /* 0x000000c223027209 */ /* 0x008fe20007810000 */
[----:B------:R-:W-:Y:S01]  /*16850*/  IMAD.WIDE.U32 R240, R240, -0x326172a9, RZ ;  /* 0xcd9e8d57f0f07825 */ /* 0x000fe200078e00ff */
[----:B-1----:R-:W-:-:S02]  /*16860*/  F2FP.BF16.F32.PACK_AB R166, R222, R225 ;  /* 0x000000e1dea6723e */ /* 0x002fc400000010ff */
[C---:B------:R-:W-:Y:S01]  /*16870*/  FSETP.NEU.FTZ.AND P5, PT, R2.reuse, -INF , PT ;  /* 0xff8000000200780b */ /* 0x040fe20003fbd000 */
[----:B------:R-:W-:Y:S01]  /*16880*/  FMUL.FTZ R35, R2, UR36 ;  /* 0x0000002402237c20 */ /* 0x000fe20008410000 */
[----:B------:R-:W-:Y:S01]  /*16890*/  LOP3.LUT R234, R234, UR13, R241, 0x96, !PT ;  /* 0x0000000deaea7c12 */ /* 0x000fe2000f8e96f1 */
[----:B------:R-:W-:Y:S01]  /*168a0*/  IMAD.WIDE.U32 R242, R6, -0x2daee0ad, RZ ;  /* 0xd2511f5306f27825 */ /* 0x000fe200078e00ff */
[----:B------:R-:W-:Y:S02]  /*168b0*/  PRMT R165, R166, 0x7632, R165 ;  /* 0x00007632a6a57816 */ /* 0x000fe400000000a5 */
[----:B------:R-:W-:Y:S01]  /*168c0*/  FSEL R35, R35, RZ, P5 ;  /* 0x000000ff23237208 */ /* 0x000fe20002800000 */
[----:B------:R-:W-:Y:S02]  /*168d0*/  @P1 HFMA2.BF16_V2 R28, -RZ.H0_H0, RZ.H0_H0, -R166.H0_H0 ;  /* 0x200000ffff1c1231 */ /* 0x000fe400003409a6 */
[--C-:B------:R-:W-:Y:S01]  /*168e0*/  FFMA.FTZ R224, R224, UR36, -R218.reuse ;  /* 0x00000024e0e07c23 */ /* 0x100fe200080108da */
[--C-:B------:R-:W-:Y:S01]  /*168f0*/  FFMA.FTZ R196, R196, UR36, -R218.reuse ;  /* 0x00000024c4c47c23 */ /* 0x100fe200080108da */
[----:B------:R-:W-:Y:S01]  /*16900*/  FFMA.FTZ R192, R192, UR36, -R218 ;  /* 0x00000024c0c07c23 */ /* 0x000fe200080108da */
[----:B------:R-:W-:Y:S01]  /*16910*/  IMAD.WIDE.U32 R234, R234, -0x2daee0ad, RZ ;  /* 0xd2511f53eaea7825 */ /* 0x000fe200078e00ff */
[----:B------:R-:W-:-:S03]  /*16920*/  LOP3.LUT R218, R238, UR8, R243, 0x96, !PT ;  /* 0x00000008eeda7c12 */ /* 0x000fc6000f8e96f3 */
        /* <DEDUP_REMOVED lines=8> */
[----:B------:R-:W-:Y:S02]  /*169b0*/  PRMT R35, R166, 0x5410, R165 ;  /* 0x00005410a6237816 */ /* 0x000fe400000000a5 */
[----:B------:R-:W-:-:S02]  /*169c0*/  @P1 PRMT R166, R28, 0x5410, RZ ;  /* 0x000054101ca61816 */ /* 0x000fc400000000ff */
[----:B------:R-:W-:Y:S01]  /*169d0*/  LOP3.LUT R28, R242, UR7, R235, 0x96, !PT ;  /* 0x00000007f21c7c12 */ /* 0x000fe2000f8e96eb */
[----:B------:R-:W-:-:S05]  /*169e0*/  IMAD.WIDE.U32 R242, R218, -0x326172a9, RZ ;  /* 0xcd9e8d57daf27825 */ /* 0x000fca00078e00ff */
[----:B------:R-:W-:Y:S02]  /*169f0*/  LOP3.LUT R240, R240, UR4, R243, 0x96, !PT ;  /* 0x00000004f0f07c12 */ /* 0x000fe4000f8e96f3 */
[----:B------:R-:W-:Y:S01]  /*16a00*/  PRMT R194, R220, 0x7773, RZ ;  /* 0x00007773dcc27816 */ /* 0x000fe200000000ff */
[----:B------:R-:W2:Y:S01]  /*16a10*/  LDL.LU R243, [R1+0x4c] ;  /* 0x00004c0001f37983 */ /* 0x000ea20000300800 */
[----:B------:R-:W-:-:S04]  /*16a20*/  IMAD.WIDE.U32 R238, R28, -0x326172a9, RZ ;  /* 0xcd9e8d571cee7825 */ /* 0x000fc800078e00ff */
[--C-:B------:R-:W-:Y:S01]  /*16a30*/  FFMA.FTZ R202, R202, UR36, -R31.reuse ;  /* 0x00000024caca7c23 */ /* 0x100fe2000801081f */
[----:B------:R-:W-:Y:S01]  /*16a40*/  ISETP.GT.U32.AND P1, PT, R194, UR12, PT ;  /* 0x0000000cc2007c0c */ /* 0x000fe2000bf24070 */
[--C-:B------:R-:W-:Y:S01]  /*16a50*/  FFMA.FTZ R201, R201, UR36, -R31.reuse ;  /* 0x00000024c9c97c23 */ /* 0x100fe2000801081f */
[--C-:B------:R-:W-:Y:S01]  /*16a60*/  FFMA.FTZ R200, R200, UR36, -R31.reuse ;  /* 0x00000024c8c87c23 */ /* 0x100fe2000801081f */
[--C-:B------:R-:W-:Y:S01]  /*16a70*/  FFMA.FTZ R193, R193, UR36, -R31.reuse ;  /* 0x00000024c1c17c23 */ /* 0x100fe2000801081f */
[--C-:B------:R-:W-:Y:S01]  /*16a80*/  FFMA.FTZ R233, R174, UR36, -R31.reuse ;  /* 0x00000024aee97c23 */ /* 0x100fe2000801081f */
[--C-:B------:R-:W-:Y:S01]  /*16a90*/  FFMA.FTZ R194, R173, UR36, -R31.reuse ;  /* 0x00000024adc27c23 */ /* 0x100fe2000801081f */
[--C-:B------:R-:W-:Y:S01]  /*16aa0*/  FFMA.FTZ R226, R226, UR36, -R31.reuse ;  /* 0x00000024e2e27c23 */ /* 0x100fe2000801081f */
[----:B------:R-:W-:Y:S01]  /*16ab0*/  FFMA.FTZ R203, R203, UR36, -R31 ;  /* 0x00000024cbcb7c23 */ /* 0x000fe2000801081f */
[----:B------:R-:W-:Y:S01]  /*16ac0*/  LOP3.LUT R31, R242, UR14, R239, 0x96, !PT ;  /* 0x0000000ef21f7c12 */ /* 0x000fe2000f8e96ef */
[----:B------:R1:W-:Y:S01]  /*16ad0*/  MUFU.EX2 R173, R30 ;  /* 0x0000001e00ad7308 */ /* 0x0003e20000000800 */
[----:B------:R-:W-:-:S03]  /*16ae0*/  IMAD.WIDE.U32 R240, R240, -0x2daee0ad, RZ ;  /* 0xd2511f53f0f07825 */ /* 0x000fc600078e00ff */
[----:B------:R-:W-:Y:S01]  /*16af0*/  MUFU.EX2 R230, R230 ;  /* 0x000000e600e67308 */ /* 0x000fe20000000800 */
[----:B------:R-:W-:Y:S02]  /*16b00*/  @P1 HFMA2.BF16_V2 R26, -RZ.H0_H0, RZ.H0_H0, -R165.H0_H0 ;  /* 0x200000ffff1a1231 */ /* 0x000fe400003409a5 */
[----:B------:R-:W-:Y:S01]  /*16b10*/  FADD.FTZ R186, R216, -R186 ;  /* 0x800000bad8ba7221 */ /* 0x000fe20000010000 */
[----:B------:R-:W3:Y:S01]  /*16b20*/  LDCU UR4, c[0x0][0x448] ;  /* 0x00008900ff0477ac */ /* 0x000ee20008000800 */
[----:B------:R-:W4:Y:S01]  /*16b30*/  MUFU.EX2 R224, R224 ;  /* 0x000000e000e07308 */ /* 0x000f220000000800 */
[----:B-1----:R-:W-:Y:S01]  /*16b40*/  IMAD.WIDE.U32 R30, R31, -0x2daee0ad, RZ ;  /* 0xd2511f531f1e7825 */ /* 0x002fe200078e00ff */
[----:B------:R-:W-:Y:S02]  /*16b50*/  @P1 PRMT R165, R26, 0x5410, RZ ;  /* 0x000054101aa51816 */ /* 0x000fe400000000ff */
[----:B------:R-:W-:Y:S02]  /*16b60*/  LOP3.LUT R26, R29, 0xff, RZ, 0xc0, !PT ;  /* 0x000000ff1d1a7812 */ /* 0x000fe400078ec0ff */
[----:B------:R-:W-:Y:S01]  /*16b70*/  LOP3.LUT R28, R240, UR6, R31, 0x96, !PT ;  /* 0x00000006f01c7c12 */ /* 0x000fe2000f8e961f */
[----:B------:R-:W-:Y:S01]  /*16b80*/  FADD.FTZ R31, R217, -R184 ;  /* 0x800000b8d91f7221 */ /* 0x000fe20000010000 */
[----:B------:R-:W-:-:S03]  /*16b90*/  ISETP.LE.U32.AND P1, PT, R26, UR12, PT ;  /* 0x0000000c1a007c0c */ /* 0x000fc6000bf23070 */
[----:B------:R-:W-:Y:S01]  /*16ba0*/  FMUL.FTZ R31, R31, UR36 ;  /* 0x000000241f1f7c20 */ /* 0x000fe20008410000 */
[----:B------:R-:W-:Y:S02]  /*16bb0*/  LOP3.LUT R26, R28, 0xffff, RZ, 0xc0, !PT ;  /* 0x0000ffff1c1a7812 */ /* 0x000fe400078ec0ff */
[----:B----4-:R-:W-:-:S03]  /*16bc0*/  F2FP.BF16.F32.PACK_AB R184, R173, R224 ;  /* 0x000000e0adb8723e */ /* 0x010fc600000010ff */
[----:B------:R-:W1:Y:S01]  /*16bd0*/  MUFU.EX2 R31, R31 ;  /* 0x0000001f001f7308 */ /* 0x000e620000000800 */
[----:B------:R-:W-:Y:S02]  /*16be0*/  SHF.R.U32.HI R26, RZ, 0x8, R26 ;  /* 0x00000008ff1a7819 */ /* 0x000fe4000001161a */
[----:B------:R-:W-:Y:S01]  /*16bf0*/  PRMT R174, R184, 0x7632, R174 ;  /* 0x00007632b8ae7816 */ /* 0x000fe200000000ae */
[----:B------:R-:W-:Y:S01]  /*16c00*/  @!P1 HFMA2.BF16_V2 R27, -RZ.H0_H0, RZ.H0_H0, -R184.H0_H0 ;  /* 0x200000ffff1b9231 */ /* 0x000fe200003409b8 */
[----:B------:R-:W-:Y:S02]  /*16c10*/  LOP3.LUT R217, R26, 0xffff, RZ, 0xc0, !PT ;  /* 0x0000ffff1ad97812 */ /* 0x000fe400078ec0ff */
[----:B------:R-:W-:Y:S02]  /*16c20*/  PRMT R26, R184, 0x5410, R174 ;  /* 0x00005410b81a7816 */ /* 0x000fe400000000ae */
[----:B------:R-:W-:Y:S02]  /*16c30*/  @!P1 PRMT R184, R27, 0x5410, RZ ;  /* 0x000054101bb89816 */ /* 0x000fe400000000ff */
[----:B------:R-:W-:Y:S01]  /*16c40*/  ISETP.LE.U32.AND P1, PT, R217, UR12, PT ;  /* 0x0000000cd9007c0c */ /* 0x000fe2000bf23070 */
[----:B-1----:R-:W-:-:S02]  /*16c50*/  FFMA.FTZ R217, R227, R31, R185 ;  /* 0x0000001fe3d97223 */ /* 0x002fc400000100b9 */
[----:B------:R-:W1:Y:S01]  /*16c60*/  MUFU.EX2 R185, R187 ;  /* 0x000000bb00b97308 */ /* 0x000e620000000800 */
[----:B------:R-:W-:Y:S01]  /*16c70*/  @!P6 HFMA2.BF16_V2 R9, -RZ.H0_H0, RZ.H0_H0, -R174.H0_H0 ;  /* 0x200000ffff09e231 */ /* 0x000fe200003409ae */
[----:B------:R-:W-:Y:S02]  /*16c80*/  LOP3.LUT R234, R234, UR11, R241, 0x96, !PT ;  /* 0x0000000beaea7c12 */ /* 0x000fe4000f8e96f1 */
[----:B------:R-:W-:Y:S02]  /*16c90*/  MUFU.EX2 R228, R228 ;  /* 0x000000e400e47308 */ /* 0x000fe40000000800 */
[----:B------:R-:W-:Y:S02]  /*16ca0*/  @!P6 PRMT R174, R9, 0x5410, RZ ;  /* 0x0000541009aee816 */ /* 0x000fe400000000ff */
[----:B------:R-:W4:Y:S01]  /*16cb0*/  MUFU.EX2 R188, R188 ;  /* 0x000000bc00bc7308 */ /* 0x000f220000000800 */
[----:B------:R-:W-:Y:S01]  /*16cc0*/  LOP3.LUT R9, R28, 0xff, RZ, 0xc0, !PT ;  /* 0x000000ff1c097812 */ /* 0x000fe200078ec0ff */
[----:B------:R-:W-:Y:S01]  /*16cd0*/  IMAD.WIDE.U32 R234, R234, -0x326172a9, RZ ;  /* 0xcd9e8d57eaea7825 */ /* 0x000fe200078e00ff */
[----:B-1----:R-:W-:-:S03]  /*16ce0*/  F2FP.BF16.F32.PACK_AB R187, R185, R230 ;  /* 0x000000e6b9bb723e */ /* 0x002fc600000010ff */
[----:B------:R-:W-:Y:S01]  /*16cf0*/  FMUL.FTZ R218, R186, UR36 ;  /* 0x00000024bada7c20 */ /* 0x000fe20008410000 */
[----:B------:R-:W-:Y:S02]  /*16d00*/  ISETP.LE.U32.AND P6, PT, R9, UR12, PT ;  /* 0x0000000c09007c0c */ /* 0x000fe4000bfc3070 */
[C---:B------:R-:W-:Y:S01]  /*16d10*/  PRMT R186, R187.reuse, 0x7632, R186 ;  /* 0x00007632bbba7816 */ /* 0x040fe200000000ba */
[----:B------:R-:W-:Y:S01]  /*16d20*/  @!P3 HFMA2.BF16_V2 R6, -RZ.H0_H0, RZ.H0_H0, -R187.H0_H0 ;  /* 0x200000ffff06b231 */ /* 0x000fe200003409bb */
[----:B------:R-:W-:Y:S02]  /*16d30*/  LOP3.LUT R227, R238, UR9, R235, 0x96, !PT ;  /* 0x00000009eee37c12 */ /* 0x000fe4000f8e96eb */
[----:B------:R-:W-:Y:S02]  /*16d40*/  PRMT R27, R187, 0x5410, R186 ;  /* 0x00005410bb1b7816 */ /* 0x000fe400000000ba */
[----:B------:R-:W-:Y:S02]  /*16d50*/  LOP3.LUT R9, R227, 0xffff, RZ, 0xc0, !PT ;  /* 0x0000ffffe3097812 */ /* 0x000fe400078ec0ff */
[----:B------:R-:W-:-:S02]  /*16d60*/  @!P3 PRMT R187, R6, 0x5410, RZ ;  /* 0x0000541006bbb816 */ /* 0x000fc400000000ff */
[----:B----4-:R-:W-:Y:S01]  /*16d70*/  F2FP.BF16.F32.PACK_AB R6, R188, R228 ;  /* 0x000000e4bc06723e */ /* 0x010fe200000010ff */
[----:B------:R-:W-:Y:S01]  /*16d80*/  FADD.FTZ R216, R211, -R190 ;  /* 0x800000bed3d87221 */ /* 0x000fe20000010000 */
[----:B------:R-:W-:-:S03]  /*16d90*/  SHF.R.U32.HI R9, RZ, 0x8, R9 ;  /* 0x00000008ff097819 */ /* 0x000fc60000011609 */
[----:B------:R-:W-:Y:S01]  /*16da0*/  @!P6 HFMA2.BF16_V2 R8, -RZ.H0_H0, RZ.H0_H0, -R6.H0_H0 ;  /* 0x200000ffff08e231 */ /* 0x000fe20000340906 */
[----:B------:R-:W-:Y:S01]  /*16db0*/  LOP3.LUT R9, R9, 0xffff, RZ, 0xc0, !PT ;  /* 0x0000ffff09097812 */ /* 0x000fe200078ec0ff */
[----:B------:R-:W-:Y:S01]  /*16dc0*/  FMUL.FTZ R216, R216, UR36 ;  /* 0x00000024d8d87c20 */ /* 0x000fe20008410000 */
[----:B------:R-:W-:Y:S02]  /*16dd0*/  PRMT R190, R6, 0x7610, R190 ;  /* 0x0000761006be7816 */ /* 0x000fe400000000be */
[----:B------:R-:W-:Y:S02]  /*16de0*/  @!P6 PRMT R190, R8, 0x5410, RZ ;  /* 0x0000541008bee816 */ /* 0x000fe400000000ff */
[----:B------:R-:W-:Y:S01]  /*16df0*/  PRMT R8, R227, 0x7632, R8 ;  /* 0x00007632e3087816 */ /* 0x000fe20000000008 */
[----:B------:R-:W-:Y:S01]  /*16e00*/  MUFU.EX2 R216, R216 ;  /* 0x000000d800d87308 */ /* 0x000fe20000000800 */
[----:B------:R-:W-:-:S03]  /*16e10*/  ISETP.LE.U32.AND P3, PT, R9, UR12, PT ;  /* 0x0000000c09007c0c */ /* 0x000fc6000bf63070 */
[----:B------:R-:W1:Y:S01]  /*16e20*/  MUFU.EX2 R9, R202 ;  /* 0x000000ca00097308 */ /* 0x000e620000000800 */
[----:B------:R-:W-:-:S03]  /*16e30*/  LOP3.LUT R8, R8, 0xff, RZ, 0xc0, !PT ;  /* 0x000000ff08087812 */ /* 0x000fc600078ec0ff */
[----:B------:R-:W4:Y:S01]  /*16e40*/  MUFU.EX2 R202, R201 ;  /* 0x000000c900ca7308 */ /* 0x000f220000000800 */
[----:B------:R-:W-:-:S03]  /*16e50*/  ISETP.LE.U32.AND P6, PT, R8, UR12, PT ;  /* 0x0000000c08007c0c */ /* 0x000fc6000bfc3070 */
[----:B------:R3:W4:Y:S04]  /*16e60*/  MUFU.EX2 R8, R200 ;  /* 0x000000c800087308 */ /* 0x0007280000000800 */
[----:B------:R-:W4:Y:S01]  /*16e70*/  MUFU.EX2 R193, R193 ;  /* 0x000000c100c17308 */ /* 0x000f220000000800 */
[----:B-1----:R-:W-:Y:S01]  /*16e80*/  FFMA.FTZ R211, R237, R216, R9 ;  /* 0x000000d8edd37223 */ /* 0x002fe20000010009 */
[----:B---3--:R-:W-:-:S04]  /*16e90*/  PRMT R200, R28, 0x7632, R200 ;  /* 0x000076321cc87816 */ /* 0x008fc800000000c8 */
[----:B------:R-:W-:Y:S02]  /*16ea0*/  LOP3.LUT R200, R200, 0xff, RZ, 0xc0, !PT ;  /* 0x000000ffc8c87812 */ /* 0x000fe400078ec0ff */
[----:B------:R-:W-:Y:S01]  /*16eb0*/  FSEL R201, R2, RZ, P5 ;  /* 0x000000ff02c97208 */ /* 0x000fe20002800000 */
[----:B------:R-:W-:Y:S01]  /*16ec0*/  MUFU.EX2 R196, R196 ;  /* 0x000000c400c47308 */ /* 0x000fe20000000800 */
[----:B------:R-:W-:Y:S01]  /*16ed0*/  ISETP.LE.U32.AND P5, PT, R200, UR12, PT ;  /* 0x0000000cc8007c0c */ /* 0x000fe2000bfa3070 */
[----:B----4-:R-:W-:Y:S02]  /*16ee0*/  FADD.FTZ R200, R202, R211 ;  /* 0x000000d3cac87221 */ /* 0x010fe40000010000 */
[----:B------:R-:W1:Y:S02]  /*16ef0*/  MUFU.EX2 R192, R192 ;  /* 0x000000c000c07308 */ /* 0x000e640000000800 */
[----:B------:R-:W-:Y:S01]  /*16f00*/  FADD.FTZ R200, R8, R200 ;  /* 0x000000c808c87221 */ /* 0x000fe20000010000 */
[----:B------:R-:W-:Y:S01]  /*16f10*/  @!P1 HFMA2.BF16_V2 R7, -RZ.H0_H0, RZ.H0_H0, -R6.H1_H1 ;  /* 0x200000ffff079231 */ /* 0x000fe20000360906 */
[----:B------:R-:W-:-:S02]  /*16f20*/  F2FP.BF16.F32.PACK_AB R8, R193, R8 ;  /* 0x00000008c108723e */ /* 0x000fc400000010ff */
[----:B------:R-:W-:Y:S01]  /*16f30*/  FADD.FTZ R211, R193, R200 ;  /* 0x000000c8c1d37221 */ /* 0x000fe20000010000 */
[----:B------:R-:W-:Y:S01]  /*16f40*/  SHF.R.U32.HI R200, RZ, 0x18, R29 ;  /* 0x00000018ffc87819 */ /* 0x000fe2000001161d */
[----:B------:R-:W-:Y:S01]  /*16f50*/  MUFU.EX2 R233, R233 ;  /* 0x000000e900e97308 */ /* 0x000fe20000000800 */
[----:B------:R-:W-:Y:S02]  /*16f60*/  PRMT R193, R6, 0x7632, R193 ;  /* 0x0000763206c17816 */ /* 0x000fe400000000c1 */
[----:B------:R-:W-:Y:S01]  /*16f70*/  @!P1 PRMT R193, R7, 0x5410, RZ ;  /* 0x0000541007c19816 */ /* 0x000fe200000000ff */
[----:B------:R-:W3:Y:S01]  /*16f80*/  MUFU.EX2 R194, R194 ;  /* 0x000000c200c27308 */ /* 0x000ee20000000800 */
[----:B------:R-:W-:Y:S02]  /*16f90*/  ISETP.LE.U32.AND P1, PT, R200, UR12, PT ;  /* 0x0000000cc8007c0c */ /* 0x000fe4000bf23070 */
[----:B-1----:R-:W-:Y:S02]  /*16fa0*/  F2FP.BF16.F32.PACK_AB R200, R192, R196 ;  /* 0x000000c4c0c8723e */ /* 0x002fe400000010ff */
[----:B------:R-:W-:-:S02]  /*16fb0*/  F2FP.BF16.F32.PACK_AB R9, R202, R9 ;  /* 0x00000009ca09723e */ /* 0x000fc400000010ff */
[----:B------:R-:W-:Y:S01]  /*16fc0*/  PRMT R202, R200, 0x7632, R202 ;  /* 0x00007632c8ca7816 */ /* 0x000fe200000000ca */
[----:B------:R-:W-:Y:S02]  /*16fd0*/  @!P0 HFMA2.BF16_V2 R32, -RZ.H0_H0, RZ.H0_H0, -R200.H0_H0 ;  /* 0x200000ffff208231 */ /* 0x000fe400003409c8 */
        /* <DEDUP_REMOVED lines=33> */
[----:B------:R-:W-:Y:S01]  /*171f0*/  @!P0 PRMT R200, R32, 0x5410, RZ ;  /* 0x0000541020c88816 */ /* 0x000fe200000000ff */
[----:B------:R-:W-:Y:S01]  /*17200*/  IMAD.MOV.U32 R32, RZ, RZ, R30 ;  /* 0x000000ffff207224 */ /* 0x000fe200078e001e */
[----:B---3--:R-:W-:Y:S01]  /*17210*/  F2FP.BF16.F32.PACK_AB R7, R194, R233 ;  /* 0x000000e9c207723e */ /* 0x008fe200000010ff */
[----:B------:R-:W-:-:S03]  /*17220*/  FADD.FTZ R204, R204, -R201 ;  /* 0x800000c9cccc7221 */ /* 0x000fc60000010000 */
[----:B------:R-:W-:Y:S01]  /*17230*/  LOP3.LUT R32, R32, 0xff, RZ, 0xc0, !PT ;  /* 0x000000ff20207812 */ /* 0x000fe200078ec0ff */
[----:B------:R-:W-:Y:S02]  /*17240*/  @!P5 HFMA2.BF16_V2 R33, -RZ.H0_H0, RZ.H0_H0, -R7.H0_H0 ;  /* 0x200000ffff21d231 */ /* 0x000fe40000340907 */
[----:B------:R-:W-:Y:S01]  /*17250*/  FMUL.FTZ R204, R204, UR36 ;  /* 0x00000024cccc7c20 */ /* 0x000fe20008410000 */
[----:B------:R-:W-:Y:S02]  /*17260*/  PRMT R201, R7, 0x7610, R201 ;  /* 0x0000761007c97816 */ /* 0x000fe400000000c9 */
[----:B------:R-:W-:Y:S02]  /*17270*/  ISETP.LE.U32.AND P0, PT, R32, UR12, PT ;  /* 0x0000000c20007c0c */ /* 0x000fe4000bf03070 */
[----:B------:R-:W-:Y:S01]  /*17280*/  @!P5 PRMT R201, R33, 0x5410, RZ ;  /* 0x0000541021c9d816 */ /* 0x000fe200000000ff */
[----:B------:R-:W1:Y:S04]  /*17290*/  MUFU.EX2 R32, R204 ;  /* 0x000000cc00207308 */ /* 0x000e680000000800 */
[----:B------:R-:W3:Y:S01]  /*172a0*/  MUFU.EX2 R33, R236 ;  /* 0x000000ec00217308 */ /* 0x000ee20000000800 */
[----:B------:R-:W-:-:S05]  /*172b0*/  @!P1 HFMA2.BF16_V2 R34, -RZ.H0_H0, RZ.H0_H0, -R186.H0_H0 ;  /* 0x200000ffff229231 */ /* 0x000fca00003409ba */
[----:B------:R-:W-:Y:S01]  /*172c0*/  @!P1 PRMT R186, R34, 0x5410, RZ ;  /* 0x0000541022ba9816 */ /* 0x000fe200000000ff */
[-C--:B-1----:R-:W-:Y:S01]  /*172d0*/  FMUL.FTZ R148, R148, R32.reuse ;  /* 0x0000002094947220 */ /* 0x082fe20000410000 */
[-C--:B------:R-:W-:Y:S01]  /*172e0*/  FMUL.FTZ R149, R149, R32.reuse ;  /* 0x0000002095957220 */ /* 0x080fe20000410000 */
[-C--:B------:R-:W-:Y:S01]  /*172f0*/  FMUL.FTZ R152, R152, R32.reuse ;  /* 0x0000002098987220 */ /* 0x080fe20000410000 */
[-C--:B------:R-:W-:Y:S01]  /*17300*/  FMUL.FTZ R153, R153, R32.reuse ;  /* 0x0000002099997220 */ /* 0x080fe20000410000 */
[-C--:B---3--:R-:W-:Y:S01]  /*17310*/  FFMA.FTZ R34, R244, R32.reuse, R33 ;  /* 0x00000020f4227223 */ /* 0x088fe20000010021 */
        /* <DEDUP_REMOVED lines=28> */
[----:B------:R-:W-:-:S04]  /*174e0*/  SHF.R.U32.HI R32, RZ, 0x18, R28 ;  /* 0x00000018ff207819 */ /* 0x000fc8000001161c */
[----:B------:R-:W-:Y:S02]  /*174f0*/  ISETP.LE.U32.AND P1, PT, R32, UR12, PT ;  /* 0x0000000c20007c0c */ /* 0x000fe4000bf23070 */
[----:B------:R-:W-:Y:S01]  /*17500*/  PRMT R32, R232, 0x7771, RZ ;  /* 0x00007771e8207816 */ /* 0x000fe200000000ff */
[----:B------:R-:W2:Y:S01]  /*17510*/  MUFU.EX2 R218, R218 ;  /* 0x000000da00da7308 */ /* 0x000ea20000000800 */
[----:B------:R-:W-:Y:S02]  /*17520*/  FMUL.FTZ R150, R150, R216 ;  /* 0x000000d896967220 */ /* 0x000fe40000410000 */
[----:B------:R-:W-:Y:S01]  /*17530*/  ISETP.GT.U32.AND P5, PT, R32, UR12, PT ;  /* 0x0000000c20007c0c */ /* 0x000fe2000bfa4070 */
[----:B------:R-:W-:Y:S01]  /*17540*/  MUFU.EX2 R199, R199 ;  /* 0x000000c700c77308 */ /* 0x000fe20000000800 */
[----:B------:R-:W-:-:S03]  /*17550*/  PRMT R32, R232, 0x7772, RZ ;  /* 0x00007772e8207816 */ /* 0x000fc600000000ff */
[----:B------:R-:W1:Y:S02]  /*17560*/  MUFU.EX2 R195, R195 ;  /* 0x000000c300c37308 */ /* 0x000e640000000800 */
[----:B------:R-:W-:Y:S02]  /*17570*/  @!P1 HFMA2.BF16_V2 R25, -RZ.H0_H0, RZ.H0_H0, -R7.H1_H1 ;  /* 0x200000ffff199231 */ /* 0x000fe40000360907 */
        /* <DEDUP_REMOVED lines=32> */
[----:B------:R-:W-:Y:S02]  /*17780*/  @!P1 PRMT R216, R25, 0x5410, RZ ;  /* 0x0000541019d89816 */ /* 0x000fe400000000ff */
[----:B------:R-:W-:Y:S01]  /*17790*/  ISETP.GT.U32.AND P1, PT, R32, UR12, PT ;  /* 0x0000000c20007c0c */ /* 0x000fe2000bf24070 */
[----:B------:R-:W-:Y:S01]  /*177a0*/  MUFU.EX2 R198, R198 ;  /* 0x000000c600c67308 */ /* 0x000fe20000000800 */
[----:B--2---:R-:W-:-:S03]  /*177b0*/  FFMA.FTZ R231, R243, R218, R231 ;  /* 0x000000daf3e77223 */ /* 0x004fc600000100e7 */
        /* <DEDUP_REMOVED lines=33> */
[----:B------:R-:W-:Y:S01]  /*179d0*/  FADD.FTZ R235, R197, R217 ;  /* 0x000000d9c5eb7221 */ /* 0x000fe20000010000 */
[----:B-1----:R-:W-:Y:S01]  /*179e0*/  F2FP.BF16.F32.PACK_AB R218, R195, R199 ;  /* 0x000000c7c3da723e */ /* 0x002fe200000010ff */
[----:B------:R-:W1:Y:S01]  /*179f0*/  MUFU.EX2 R197, R205 ;  /* 0x000000cd00c57308 */ /* 0x000e620000000800 */
[----:B------:R-:W-:-:S02]  /*17a00*/  @P5 HFMA2.BF16_V2 R23, -RZ.H0_H0, RZ.H0_H0, -R202.H0_H0 ;  /* 0x200000ffff175231 */ /* 0x000fc400003409ca */
[----:B------:R-:W-:Y:S01]  /*17a10*/  PRMT R217, R218, 0x7632, R217 ;  /* 0x00007632dad97816 */ /* 0x000fe200000000d9 */
[----:B------:R-:W-:Y:S02]  /*17a20*/  @P1 HFMA2.BF16_V2 R20, -RZ.H0_H0, RZ.H0_H0, -R218.H0_H0 ;  /* 0x200000ffff141231 */ /* 0x000fe400003409da */
[----:B------:R-:W-:Y:S02]  /*17a30*/  @P5 PRMT R202, R23, 0x5410, RZ ;  /* 0x0000541017ca5816 */ /* 0x000fe400000000ff */
[----:B------:R-:W-:Y:S02]  /*17a40*/  PRMT R23, R30, 0x7771, RZ ;  /* 0x000077711e177816 */ /* 0x000fe400000000ff */
[----:B------:R-:W-:Y:S02]  /*17a50*/  PRMT R32, R218, 0x5410, R217 ;  /* 0x00005410da207816 */ /* 0x000fe400000000d9 */
[----:B--2---:R-:W-:Y:S02]  /*17a60*/  F2FP.BF16.F32.PACK_AB R25, R191, R198 ;  /* 0x000000c6bf19723e */ /* 0x004fe400000010ff */
[----:B------:R-:W-:-:S02]  /*17a70*/  @P1 PRMT R218, R20, 0x5410, RZ ;  /* 0x0000541014da1816 */ /* 0x000fc400000000ff */
[----:B------:R-:W-:Y:S02]  /*17a80*/  ISETP.GT.U32.AND P1, PT, R23, UR12, PT ;  /* 0x0000000c17007c0c */ /* 0x000fe4000bf24070 */
[----:B------:R-:W-:Y:S01]  /*17a90*/  PRMT R23, R232, 0x7773, RZ ;  /* 0x00007773e8177816 */ /* 0x000fe200000000ff */
[----:B------:R-:W-:Y:S01]  /*17aa0*/  FADD.FTZ R231, R189, R231 ;  /* 0x000000e7bde77221 */ /* 0x000fe20000010000 */
[C---:B-1----:R-:W-:Y:S01]  /*17ab0*/  F2FP.BF16.F32.PACK_AB R20, R197.reuse, R33 ;  /* 0x00000021c514723e */ /* 0x042fe200000010ff */
[----:B------:R-:W-:Y:S01]  /*17ac0*/  FADD.FTZ R34, R197, R34 ;  /* 0x00000022c5227221 */ /* 0x000fe20000010000 */
[----:B------:R-:W-:Y:S01]  /*17ad0*/  @!P0 HFMA2.BF16_V2 R24, -RZ.H0_H0, RZ.H0_H0, -R25.H0_H0 ;  /* 0x200000ffff188231 */ /* 0x000fe20000340919 */
[----:B------:R-:W-:Y:S01]  /*17ae0*/  MUFU.EX2 R197, R226 ;  /* 0x000000e200c57308 */ /* 0x000fe20000000800 */
[----:B------:R-:W-:-:S03]  /*17af0*/  ISETP.GT.U32.AND P5, PT, R23, UR12, PT ;  /* 0x0000000c17007c0c */ /* 0x000fc6000bfa4070 */
[----:B------:R-:W1:Y:S01]  /*17b00*/  MUFU.EX2 R189, R203 ;  /* 0x000000cb00bd7308 */ /* 0x000e620000000800 */
[----:B------:R-:W-:Y:S02]  /*17b10*/  PRMT R23, R30, 0x7772, RZ ;  /* 0x000077721e177816 */ /* 0x000fe400000000ff */
[----:B------:R-:W-:Y:S02]  /*17b20*/  PRMT R205, R25, 0x7610, R205 ;  /* 0x0000761019cd7816 */ /* 0x000fe400000000cd */
[----:B------:R-:W-:Y:S02]  /*17b30*/  @!P0 PRMT R205, R24, 0x5410, RZ ;  /* 0x0000541018cd8816 */ /* 0x000fe400000000ff */
[----:B------:R-:W-:Y:S01]  /*17b40*/  ISETP.GT.U32.AND P0, PT, R23, UR12, PT ;  /* 0x0000000c17007c0c */ /* 0x000fe2000bf04070 */
[----:B------:R-:W-:Y:S01]  /*17b50*/  @P1 HFMA2.BF16_V2 R22, -RZ.H0_H0, RZ.H0_H0, -R25.H1_H1 ;  /* 0x200000ffff161231 */ /* 0x000fe20000360919 */
[----:B------:R-:W-:Y:S02]  /*17b60*/  LOP3.LUT R23, R227, 0xff, RZ, 0xc0, !PT ;  /* 0x000000ffe3177812 */ /* 0x000fe400078ec0ff */
[----:B------:R-:W-:-:S02]  /*17b70*/  PRMT R204, R25, 0x7632, R204 ;  /* 0x0000763219cc7816 */ /* 0x000fc400000000cc */
[----:B-1----:R-:W-:Y:S02]  /*17b80*/  F2FP.BF16.F32.PACK_AB R24, R189, R197 ;  /* 0x000000c5bd18723e */ /* 0x002fe400000010ff */
[----:B------:R-:W-:Y:S02]  /*17b90*/  @P1 PRMT R204, R22, 0x5410, RZ ;  /* 0x0000541016cc1816 */ /* 0x000fe400000000ff */
[----:B------:R-:W-:-:S03]  /*17ba0*/  ISETP.LE.U32.AND P1, PT, R23, UR12, PT ;  /* 0x0000000c17007c0c */ /* 0x000fc6000bf23070 */
[----:B------:R-:W-:Y:S01]  /*17bb0*/  @P0 HFMA2.BF16_V2 R21, -RZ.H0_H0, RZ.H0_H0, -R24.H0_H0 ;  /* 0x200000ffff150231 */ /* 0x000fe20000340918 */
[----:B------:R-:W-:Y:S01]  /*17bc0*/  PRMT R203, R24, 0x7610, R203 ;  /* 0x0000761018cb7816 */ /* 0x000fe200000000cb */
[----:B------:R-:W-:-:S03]  /*17bd0*/  @P5 HFMA2.BF16_V2 R19, -RZ.H0_H0, RZ.H0_H0, -R217.H0_H0 ;  /* 0x200000ffff135231 */ /* 0x000fc600003409d9 */
[----:B------:R-:W-:Y:S02]  /*17be0*/  @P0 PRMT R203, R21, 0x5410, RZ ;  /* 0x0000541015cb0816 */ /* 0x000fe400000000ff */
[C---:B------:R-:W-:Y:S02]  /*17bf0*/  PRMT R21, R20.reuse, 0x7610, R21 ;  /* 0x0000761014157816 */ /* 0x040fe40000000015 */
[----:B------:R-:W-:Y:S01]  /*17c00*/  @P5 PRMT R217, R19, 0x5410, RZ ;  /* 0x0000541013d95816 */ /* 0x000fe200000000ff */
[----:B------:R-:W-:Y:S01]  /*17c10*/  FADD.FTZ R22, R225, R231 ;  /* 0x000000e7e1167221 */ /* 0x000fe20000010000 */
[----:B------:R-:W-:Y:S01]  /*17c20*/  SHF.R.U32.HI R19, RZ, 0x18, R227 ;  /* 0x00000018ff137819 */ /* 0x000fe200000116e3 */
[----:B------:R-:W-:Y:S01]  /*17c30*/  @!P1 HFMA2.BF16_V2 R18, -RZ.H0_H0, RZ.H0_H0, -R21.H0_H0 ;  /* 0x200000ffff129231 */ /* 0x000fe20000340915 */
[----:B------:R-:W-:Y:S02]  /*17c40*/  PRMT R20, R20, 0x7632, R20 ;  /* 0x0000763214147816 */ /* 0x000fe40000000014 */
[----:B------:R-:W-:-:S02]  /*17c50*/  PRMT R225, R9, 0x7610, R225 ;  /* 0x0000761009e17816 */ /* 0x000fc400000000e1 */
[----:B------:R-:W-:Y:S02]  /*17c60*/  PRMT R226, R9, 0x7632, R226 ;  /* 0x0000763209e27816 */ /* 0x000fe400000000e2 */
[----:B------:R-:W-:Y:S02]  /*17c70*/  PRMT R9, R30, 0x7773, RZ ;  /* 0x000077731e097816 */ /* 0x000fe400000000ff */
[----:B------:R-:W-:Y:S02]  /*17c80*/  ISETP.LE.U32.AND P0, PT, R19, UR12, PT ;  /* 0x0000000c13007c0c */ /* 0x000fe4000bf03070 */
[----:B------:R-:W-:Y:S02]  /*17c90*/  PRMT R19, R21, 0x5410, R20 ;  /* 0x0000541015137816 */ /* 0x000fe40000000014 */
[----:B------:R-:W-:Y:S02]  /*17ca0*/  @!P1 PRMT R21, R18, 0x5410, RZ ;  /* 0x0000541012159816 */ /* 0x000fe400000000ff */
[----:B------:R-:W-:Y:S01]  /*17cb0*/  ISETP.GT.U32.AND P1, PT, R9, UR12, PT ;  /* 0x0000000c09007c0c */ /* 0x000fe2000bf24070 */
[----:B------:R-:W-:Y:S01]  /*17cc0*/  USHF.L.U32 UR6, UR4, 0x3, URZ ;  /* 0x0000000304067899 */ /* 0x000fe200080006ff */
[----:B------:R-:W-:-:S02]  /*17cd0*/  @!P3 HFMA2.BF16_V2 R17, -RZ.H0_H0, RZ.H0_H0, -R20.H0_H0 ;  /* 0x200000ffff11b231 */ /* 0x000fc40000340914 */
[----:B------:R-:W-:Y:S01]  /*17ce0*/  FADD.FTZ R235, R213, R235 ;  /* 0x000000ebd5eb7221 */ /* 0x000fe20000010000 */
[----:B------:R-:W-:Y:S02]  /*17cf0*/  PRMT R213, R24, 0x7632, R213 ;  /* 0x0000763218d57816 */ /* 0x000fe400000000d5 */
[----:B------:R-:W-:-:S06]  /*17d00*/  @!P0 HFMA2.BF16_V2 R15, -RZ.H0_H0, RZ.H0_H0, -R226.H0_H0 ;  /* 0x200000ffff0f8231 */ /* 0x000fcc00003409e2 */
[----:B------:R-:W-:Y:S01]  /*17d10*/  @P1 HFMA2.BF16_V2 R14, -RZ.H0_H0, RZ.H0_H0, -R24.H1_H1 ;  /* 0x200000ffff0e1231 */ /* 0x000fe20000360918 */
[----:B------:R-:W-:Y:S01]  /*17d20*/  @!P3 PRMT R20, R17, 0x5410, RZ ;  /* 0x000054101114b816 */ /* 0x000fe200000000ff */
[----:B------:R-:W-:-:S03]  /*17d30*/  FADD.FTZ R22, R222, R22 ;  /* 0x00000016de167221 */ /* 0x000fc60000010000 */
[----:B------:R-:W-:Y:S01]  /*17d40*/  @P1 PRMT R213, R14, 0x5410, RZ ;  /* 0x000054100ed51816 */ /* 0x000fe200000000ff */
[----:B------:R-:W-:Y:S01]  /*17d50*/  IMAD.U32 R14, RZ, RZ, UR6 ;  /* 0x00000006ff0e7e24 */ /* 0x000fe2000f8e00ff */
[----:B------:R-:W-:Y:S01]  /*17d60*/  PRMT R17, R225, 0x5410, R226 ;  /* 0x00005410e1117816 */ /* 0x000fe200000000e2 */
[----:B------:R1:W-:Y:S01]  /*17d70*/  STG.E.U16 desc[UR28][R182.64+-0x100], R214 ;  /* 0xffff00d6b6007986 */ /* 0x0003e2000c10151c */
[----:B------:R-:W-:Y:S01]  /*17d80*/  @!P0 PRMT R226, R15, 0x5410, RZ ;  /* 0x000054100fe28816 */ /* 0x000fe200000000ff */
[----:B------:R-:W-:-:S04]  /*17d90*/  IMAD.WIDE R14, R14, 0x2, R182 ;  /* 0x000000020e0e7825 */ /* 0x000fc800078e02b6 */
[----:B-1----:R-:W-:Y:S01]  /*17da0*/  FADD.FTZ R214, R230, R22 ;  /* 0x00000016e6d67221 */ /* 0x002fe20000010000 */
[----:B------:R-:W-:-:S04]  /*17db0*/  IMAD.U32 R22, RZ, RZ, UR4 ;  /* 0x00000004ff167e24 */ /* 0x000fc8000f8e00ff */
[----:B------:R-:W-:-:S04]  /*17dc0*/  IMAD.WIDE R22, R22, 0x70, R14 ;  /* 0x0000007016167825 */ /* 0x000fc800078e020e */
[----:B------:R-:W-:-:S04]  /*17dd0*/  IMAD.U32 R14, RZ, RZ, UR4 ;  /* 0x00000004ff0e7e24 */ /* 0x000fc8000f8e00ff */
[----:B------:R-:W-:-:S04]  /*17de0*/  IMAD.WIDE R230, R14, -0x70, R22 ;  /* 0xffffff900ee67825 */ /* 0x000fc800078e0216 */
[----:B------:R-:W-:-:S04]  /*17df0*/  IMAD.WIDE R230, R14, 0x70, R230 ;  /* 0x000000700ee67825 */ /* 0x000fc800078e02e6 */
[----:B------:R-:W-:-:S04]  /*17e00*/  IMAD.WIDE R230, R14, -0x70, R230 ;  /* 0xffffff900ee67825 */ /* 0x000fc800078e02e6 */
[----:B------:R-:W-:-:S04]  /*17e10*/  IMAD.WIDE R230, R14, 0x70, R230 ;  /* 0x000000700ee67825 */ /* 0x000fc800078e02e6 */
[----:B------:R-:W-:-:S04]  /*17e20*/  IMAD.WIDE R230, R14, -0x70, R230 ;  /* 0xffffff900ee67825 */ /* 0x000fc800078e02e6 */
[----:B------:R-:W-:-:S04]  /*17e30*/  IMAD.WIDE R14, R14, 0x70, R230 ;  /* 0x000000700e0e7825 */ /* 0x000fc800078e02e6 */
[----:B------:R-:W-:-:S04]  /*17e40*/  IMAD.U32 R230, RZ, RZ, UR4 ;  /* 0x00000004ffe67e24 */ /* 0x000fc8000f8e00ff */
[----:B------:R-:W-:Y:S01]  /*17e50*/  IMAD.WIDE R230, R230, -0x70, R14 ;  /* 0xffffff90e6e67825 */ /* 0x000fe200078e020e */
[----:B------:R-:W-:Y:S04]  /*17e60*/  STG.E.U16 desc[UR28][R182.64+-0xfe], R215 ;  /* 0xffff02d7b6007986 */ /* 0x000fe8000c10151c */
[----:B------:R-:W-:Y:S04]  /*17e70*/  STG.E.U16 desc[UR28][R230.64+-0x100], R219 ;  /* 0xffff00dbe6007986 */ /* 0x000fe8000c10151c */
[----:B------:R-:W-:Y:S04]  /*17e80*/  STG.E.U16 desc[UR28][R230.64+-0xfe], R212 ;  /* 0xffff02d4e6007986 */ /* 0x000fe8000c10151c */
[----:B------:R1:W-:Y:S01]  /*17e90*/  STG.E.U16 desc[UR28][R14.64+-0x100], R21 ;  /* 0xffff00150e007986 */ /* 0x0003e2000c10151c */
[----:B------:R-:W-:Y:S04]  /*17ea0*/  MUFU.EX2 R229, R229 ;  /* 0x000000e500e57308 */ /* 0x000fe80000000800 */
[----:B------:R-:W2:Y:S01]  /*17eb0*/  MUFU.EX2 R223, R223 ;  /* 0x000000df00df7308 */ /* 0x000ea20000000800 */
[----:B-1----:R-:W-:-:S05]  /*17ec0*/  IMAD.MOV.U32 R14, RZ, RZ, R234 ;  /* 0x000000ffff0e7224 */ /* 0x002fca00078e00ea */
[----:B------:R-:W-:-:S04]  /*17ed0*/  LOP3.LUT R14, R14, 0xff, RZ, 0xc0, !PT ;  /* 0x000000ff0e0e7812 */ /* 0x000fc800078ec0ff */
[----:B------:R-:W-:Y:S02]  /*17ee0*/  ISETP.LE.U32.AND P5, PT, R14, UR12, PT ;  /* 0x0000000c0e007c0c */ /* 0x000fe4000bfa3070 */
[----:B------:R-:W-:-:S04]  /*17ef0*/  PRMT R14, R234, 0x7771, RZ ;  /* 0x00007771ea0e7816 */ /* 0x000fc800000000ff */
[----:B------:R-:W-:Y:S02]  /*17f00*/  ISETP.GT.U32.AND P3, PT, R14, UR12, PT ;  /* 0x0000000c0e007c0c */ /* 0x000fe4000bf64070 */
[----:B------:R-:W-:-:S04]  /*17f10*/  PRMT R14, R234, 0x7772, RZ ;  /* 0x00007772ea0e7816 */ /* 0x000fc800000000ff */
[----:B------:R-:W-:Y:S02]  /*17f20*/  ISETP.GT.U32.AND P1, PT, R14, UR12, PT ;  /* 0x0000000c0e007c0c */ /* 0x000fe4000bf24070 */
[----:B------:R-:W-:Y:S01]  /*17f30*/  PRMT R14, R234, 0x7773, RZ ;  /* 0x00007773ea0e7816 */ /* 0x000fe200000000ff */
[----:B------:R-:W-:-:S03]  /*17f40*/  FADD.FTZ R235, R221, R235 ;  /* 0x000000ebddeb7221 */ /* 0x000fc60000010000 */
[----:B------:R-:W-:Y:S02]  /*17f50*/  ISETP.GT.U32.AND P0, PT, R14, UR12, PT ;  /* 0x0000000c0e007c0c */ /* 0x000fe4000bf04070 */
[----:B--2---:R-:W-:Y:S01]  /*17f60*/  F2FP.BF16.F32.PACK_AB R222, R223, R229 ;  /* 0x000000e5dfde723e */ /* 0x004fe200000010ff */
[----:B------:R-:W-:Y:S01]  /*17f70*/  FADD.FTZ R215, R224, R235 ;  /* 0x000000ebe0d77221 */ /* 0x000fe20000010000 */
[----:B------:R-:W-:Y:S01]  /*17f80*/  FADD.FTZ R9, R229, R34 ;  /* 0x00000022e5097221 */ /* 0x000fe20000010000 */
[----:B------:R-:W-:Y:S02]  /*17f90*/  PRMT R224, R8, 0x7632, R224 ;  /* 0x0000763208e07816 */ /* 0x000fe400000000e0 */
[----:B------:R-:W-:Y:S01]  /*17fa0*/  PRMT R219, R222, 0x7632, R219 ;  /* 0x00007632dedb7816 */ /* 0x000fe200000000db */
[----:B------:R-:W-:Y:S01]  /*17fb0*/  FADD.FTZ R9, R223, R9 ;  /* 0x00000009df097221 */ /* 0x000fe20000010000 */
[----:B------:R-:W-:-:S03]  /*17fc0*/  PRMT R223, R8, 0x7610, R223 ;  /* 0x0000761008df7816 */ /* 0x000fc600000000df */
[----:B------:R-:W-:Y:S02]  /*17fd0*/  @P3 HFMA2.BF16_V2 R12, -RZ.H0_H0, RZ.H0_H0, -R219.H0_H0 ;  /* 0x200000ffff0c3231 */ /* 0x000fe400003409db */
[----:B------:R-:W-:Y:S01]  /*17fe0*/  @P0 HFMA2.BF16_V2 R10, -RZ.H0_H0, RZ.H0_H0, -R224.H0_H0 ;  /* 0x200000ffff0a0231 */ /* 0x000fe200003409e0 */
[----:B------:R-:W-:Y:S02]  /*17ff0*/  PRMT R14, R222, 0x5410, R219 ;  /* 0x00005410de0e7816 */ /* 0x000fe400000000db */
[----:B------:R-:W-:Y:S02]  /*18000*/  @P3 PRMT R219, R12, 0x5410, RZ ;  /* 0x000054100cdb3816 */ /* 0x000fe400000000ff */
[----:B------:R-:W-:Y:S02]  /*18010*/  PRMT R15, R223, 0x5410, R224 ;  /* 0x00005410df0f7816 */ /* 0x000fe400000000e0 */
[----:B------:R-:W-:Y:S02]  /*18020*/  @P0 PRMT R224, R10, 0x5410, RZ ;  /* 0x000054100ae00816 */ /* 0x000fe400000000ff */
[----:B------:R-:W-:-:S02]  /*18030*/  PRMT R12, R220, 0x7773, RZ ;  /* 0x00007773dc0c7816 */ /* 0x000fc400000000ff */
[----:B------:R-:W-:-:S04]  /*18040*/  PRMT R10, R220, 0x7772, RZ ;  /* 0x00007772dc0a7816 */ /* 0x000fc800000000ff */
[----:B------:R-:W-:Y:S02]  /*18050*/  PRMT R10, R10, 0x5410, R12 ;  /* 0x000054100a0a7816 */ /* 0x000fe4000000000c */
[----:B------:R-:W1:Y:S01]  /*18060*/  LDC R12, c[0x0][0x4f8] ;  /* 0x00013e00ff0c7b82 */ /* 0x000e620000000800 */
[----:B------:R-:W-:Y:S01]  /*18070*/  FADD.FTZ R212, R228, R9 ;  /* 0x00000009e4d47221 */ /* 0x000fe20000010000 */
[----:B------:R-:W-:Y:S02]  /*18080*/  IMAD.U32 R228, RZ, RZ, UR4 ;  /* 0x00000004ffe47e24 */ /* 0x000fe4000f8e00ff */
[----:B------:R-:W-:Y:S02]  /*18090*/  @!P5 HFMA2.BF16_V2 R13, -RZ.H0_H0, RZ.H0_H0, -R222.H0_H0 ;  /* 0x200000ffff0dd231 */ /* 0x000fe400003409de */
[----:B------:R-:W-:-:S03]  /*180a0*/  IMAD.WIDE R228, R228, 0x70, R230 ;  /* 0x00000070e4e47825 */ /* 0x000fc600078e02e6 */
[----:B------:R-:W-:Y:S01]  /*180b0*/  @!P5 PRMT R222, R13, 0x5410, RZ ;  /* 0x000054100dded816 */ /* 0x000fe200000000ff */
[----:B------:R-:W-:Y:S01]  /*180c0*/  @!P6 HFMA2.BF16_V2 R16, -RZ.H0_H0, RZ.H0_H0, -R225.H0_H0 ;  /* 0x200000ffff10e231 */ /* 0x000fe200003409e1 */
[----:B------:R-:W-:Y:S01]  /*180d0*/  PRMT R13, R234, 0x7773, RZ ;  /* 0x00007773ea0d7816 */ /* 0x000fe200000000ff */
[----:B------:R2:W-:Y:S01]  /*180e0*/  STG.E.U16 desc[UR28][R228.64+-0xfe], R20 ;  /* 0xffff0214e4007986 */ /* 0x0005e2000c10151c */
[----:B------:R-:W-:Y:S02]  /*180f0*/  PRMT R9, R232, 0x7773, RZ ;  /* 0x00007773e8097816 */ /* 0x000fe400000000ff */
[----:B------:R-:W-:Y:S02]  /*18100*/  @!P6 PRMT R225, R16, 0x5410, RZ ;  /* 0x0000541010e1e816 */ /* 0x000fe400000000ff */
[----:B------:R-:W-:Y:S01]  /*18110*/  PRMT R33, R232, 0x7772, RZ ;  /* 0x00007772e8217816 */ /* 0x000fe200000000ff */
[----:B------:R-:W-:Y:S01]  /*18120*/  @P1 HFMA2.BF16_V2 R11, -RZ.H0_H0, RZ.H0_H0, -R223.H0_H0 ;  /* 0x200000ffff0b1231 */ /* 0x000fe200003409df */
[----:B------:R-:W-:Y:S01]  /*18130*/  LOP3.LUT R16, R168, 0xffff, RZ, 0xc0, !PT ;  /* 0x0000ffffa8107812 */ /* 0x000fe200078ec0ff */
[----:B------:R-:W-:Y:S01]  /*18140*/  IMAD.MOV.U32 R8, RZ, RZ, R220 ;  /* 0x000000ffff087224 */ /* 0x000fe200078e00dc */
[----:B------:R-:W-:-:S02]  /*18150*/  LOP3.LUT R21, R227, 0xff, RZ, 0xc0, !PT ;  /* 0x000000ffe3157812 */ /* 0x000fc400078ec0ff */
[----:B------:R-:W-:Y:S02]  /*18160*/  PRMT R33, R33, 0x5410, R9 ;  /* 0x0000541021217816 */ /* 0x000fe40000000009 */
[----:B-1----:R-:W-:Y:S02]  /*18170*/  LOP3.LUT R34, R12, 0xff, RZ, 0xc0, !PT ;  /* 0x000000ff0c227812 */ /* 0x002fe400078ec0ff */
[----:B------:R-:W-:Y:S02]  /*18180*/  SHF.R.U32.HI R16, RZ, 0x8, R16 ;  /* 0x00000008ff107819 */ /* 0x000fe40000011610 */
[----:B--2---:R-:W-:-:S04]  /*18190*/  PRMT R20, R234, 0x7772, RZ ;  /* 0x00007772ea147816 */ /* 0x004fc800000000ff */
[----:B------:R-:W-:Y:S02]  /*181a0*/  PRMT R13, R20, 0x5410, R13 ;  /* 0x00005410140d7816 */ /* 0x000fe4000000000d */
[----:B------:R-:W-:Y:S02]  /*181b0*/  LOP3.LUT R20, R227, 0xffff, RZ, 0xc0, !PT ;  /* 0x0000ffffe3147812 */ /* 0x000fe400078ec0ff */
[----:B------:R-:W-:Y:S02]  /*181c0*/  LOP3.LUT R9, R168, 0xff, RZ, 0xc0, !PT ;  /* 0x000000ffa8097812 */ /* 0x000fe400078ec0ff */
[----:B------:R-:W-:Y:S01]  /*181d0*/  SHF.R.U32.HI R20, RZ, 0x8, R20 ;  /* 0x00000008ff147819 */ /* 0x000fe20000011614 */
[----:B------:R-:W-:Y:S01]  /*181e0*/  IMAD R34, R34, 0x10000, R34 ;  /* 0x0001000022227824 */ /* 0x000fe200078e0222 */
[----:B------:R-:W-:Y:S01]  /*181f0*/  @P1 PRMT R223, R11, 0x5410, RZ ;  /* 0x000054100bdf1816 */ /* 0x000fe200000000ff */
[----:B------:R-:W-:Y:S01]  /*18200*/  IMAD.MOV.U32 R18, RZ, RZ, R234 ;  /* 0x000000ffff127224 */ /* 0x000fe200078e00ea */
[----:B------:R-:W-:-:S02]  /*18210*/  PRMT R12, R21, 0x5410, R20 ;  /* 0x00005410150c7816 */ /* 0x000fc40000000014 */
[----:B------:R-:W-:Y:S02]  /*18220*/  PRMT R11, R220, 0x7771, RZ ;  /* 0x00007771dc0b7816 */ /* 0x000fe400000000ff */
[----:B------:R-:W-:Y:S02]  /*18230*/  LOP3.LUT R8, R8, 0xff, RZ, 0xc0, !PT ;  /* 0x000000ff08087812 */ /* 0x000fe400078ec0ff */
[----:B------:R-:W-:Y:S02]  /*18240*/  PRMT R21, R227, 0x7632, R21 ;  /* 0x00007632e3157816 */ /* 0x000fe40000000015 */
[----:B------:R-:W-:Y:S01]  /*18250*/  PRMT R16, R9, 0x5410, R16 ;  /* 0x0000541009107816 */ /* 0x000fe20000000010 */
[----:B------:R-:W-:Y:S01]  /*18260*/  IMAD.U32 R220, RZ, RZ, UR6 ;  /* 0x00000006ffdc7e24 */ /* 0x000fe2000f8e00ff */
[----:B------:R-:W-:Y:S02]  /*18270*/  PRMT R9, R168, 0x7632, R9 ;  /* 0x00007632a8097816 */ /* 0x000fe40000000009 */
[----:B------:R-:W-:-:S02]  /*18280*/  PRMT R11, R8, 0x5410, R11 ;  /* 0x00005410080b7816 */ /* 0x000fc4000000000b */
[----:B------:R-:W-:Y:S02]  /*18290*/  SHF.R.U32.HI R227, RZ, 0x18, R227 ;  /* 0x00000018ffe37819 */ /* 0x000fe400000116e3 */
[----:B------:R-:W-:Y:S02]  /*182a0*/  LOP3.LUT R21, R21, 0xff, RZ, 0xc0, !PT ;  /* 0x000000ff15157812 */ /* 0x000fe400078ec0ff */
[----:B------:R-:W-:Y:S02]  /*182b0*/  HSET2.LE.AND R12, R12, R34, PT ;  /* 0x000000220c0c7233 */ /* 0x000fe40003803000 */
[----:B------:R-:W-:Y:S01]  /*182c0*/  PRMT R8, R234, 0x7771, RZ ;  /* 0x00007771ea087816 */ /* 0x000fe200000000ff */
[----:B------:R-:W-:Y:S01]  /*182d0*/  IMAD.MOV.U32 R234, RZ, RZ, 0x20 ;  /* 0x00000020ffea7424 */ /* 0x000fe200078e00ff */
[----:B------:R-:W-:Y:S01]  /*182e0*/  LOP3.LUT R20, R18, 0xff, RZ, 0xc0, !PT ;  /* 0x000000ff12147812 */ /* 0x000fe200078ec0ff */
[----:B------:R-:W-:Y:S01]  /*182f0*/  IMAD.WIDE R220, R220, 0x2, R22 ;  /* 0x00000002dcdc7825 */ /* 0x000fe200078e0216 */
[----:B------:R-:W-:-:S02]  /*18300*/  SHF.R.U32.HI R168, RZ, 0x18, R168 ;  /* 0x00000018ffa87819 */ /* 0x000fc400000116a8 */
[----:B------:R-:W-:Y:S02]  /*18310*/  LOP3.LUT R9, R9, 0xff, RZ, 0xc0, !PT ;  /* 0x000000ff09097812 */ /* 0x000fe400078ec0ff */
[----:B------:R-:W-:Y:S02]  /*18320*/  HSET2.LE.AND R22, R16, R34, PT ;  /* 0x0000002210167233 */ /* 0x000fe40003803000 */
[----:B------:R-:W-:Y:S02]  /*18330*/  PRMT R18, R21, 0x5410, R227 ;  /* 0x0000541015127816 */ /* 0x000fe400000000e3 */
[----:B------:R-:W-:Y:S02]  /*18340*/  PRMT R16, R20, 0x5410, R8 ;  /* 0x0000541014107816 */ /* 0x000fe40000000008 */
[----:B------:R-:W-:Y:S02]  /*18350*/  LOP3.LUT R12, R19, R12, RZ, 0xc0, !PT ;  /* 0x0000000c130c7212 */ /* 0x000fe400078ec0ff */
[----:B------:R-:W-:-:S02]  /*18360*/  PRMT R9, R9, 0x5410, R168 ;  /* 0x0000541009097816 */ /* 0x000fc400000000a8 */
[----:B------:R-:W-:Y:S02]  /*18370*/  LOP3.LUT R19, R13, 0xff00ff, RZ, 0xc0, !PT ;  /* 0x00ff00ff0d137812 */ /* 0x000fe400078ec0ff */
[----:B------:R-:W-:Y:S02]  /*18380*/  LEA R168, R175, UR5, 0x1 ;  /* 0x00000005afa87c11 */ /* 0x000fe4000f8e08ff */
[----:B------:R-:W-:Y:S02]  /*18390*/  SEL R234, R234, 0xffffffe0, !P4 ;  /* 0xffffffe0eaea7807 */ /* 0x000fe40006000000 */
[--C-:B------:R-:W-:Y:S02]  /*183a0*/  HSET2.LE.AND R13, R18, R34.reuse, PT ;  /* 0x00000022120d7233 */ /* 0x100fe40003803000 */
[--C-:B------:R-:W-:Y:S01]  /*183b0*/  HSET2.LE.AND R18, R16, R34.reuse, PT ;  /* 0x0000002210127233 */ /* 0x100fe20003803000 */
[----:B------:R-:W-:Y:S01]  /*183c0*/  IMAD.IADD R175, R168, 0x1, R234 ;  /* 0x00000001a8af7824 */ /* 0x000fe200078e02ea */
[----:B------:R-:W-:-:S02]  /*183d0*/  HSET2.LE.AND R16, R19, R34, PT ;  /* 0x0000002213107233 */ /* 0x000fc40003803000 */
[----:B------:R-:W-:Y:S02]  /*183e0*/  LOP3.LUT R13, R17, R13, RZ, 0xc0, !PT ;  /* 0x0000000d110d7212 */ /* 0x000fe400078ec0ff */
[----:B------:R-:W-:Y:S02]  /*183f0*/  LOP3.LUT R14, R14, R18, RZ, 0xc0, !PT ;  /* 0x000000120e0e7212 */ /* 0x000fe400078ec0ff */
[----:B------:R-:W-:Y:S02]  /*18400*/  LOP3.LUT R15, R15, R16, RZ, 0xc0, !PT ;  /* 0x000000100f0f7212 */ /* 0x000fe400078ec0ff */
[----:B------:R-:W1:Y:S01]  /*18410*/  LDSM.16.MT88.4 R16, [R175+0xa000] ;  /* 0x00a00000af10783b */ /* 0x000e620000004200 */
[----:B------:R-:W-:Y:S02]  /*18420*/  LOP3.LUT R20, R10, 0xff00ff, RZ, 0xc0, !PT ;  /* 0x00ff00ff0a147812 */ /* 0x000fe400078ec0ff */
[--C-:B------:R-:W-:Y:S02]  /*18430*/  HSET2.LE.AND R10, R11, R34.reuse, PT ;  /* 0x000000220b0a7233 */ /* 0x100fe40003803000 */
[----:B------:R-:W-:-:S02]  /*18440*/  HSET2.LE.AND R9, R9, R34, PT ;  /* 0x0000002209097233 */ /* 0x000fc40003803000 */
[----:B------:R-:W-:Y:S02]  /*18450*/  HSET2.LE.AND R11, R20, R34, PT ;  /* 0x00000022140b7233 */ /* 0x000fe40003803000 */
[----:B------:R-:W-:Y:S02]  /*18460*/  LOP3.LUT R8, R171, R22, RZ, 0xc0, !PT ;  /* 0x00000016ab087212 */ /* 0x000fe400078ec0ff */
[----:B------:R-:W-:Y:S01]  /*18470*/  LOP3.LUT R9, R170, R9, RZ, 0xc0, !PT ;  /* 0x00000009aa097212 */ /* 0x000fe200078ec0ff */
[----:B------:R-:W-:Y:S01]  /*18480*/  VIADD R227, R168, 0xa040 ;  /* 0x0000a040a8e37836 */ /* 0x000fe20000000000 */
[----:B------:R-:W-:Y:S01]  /*18490*/  LOP3.LUT R10, R169, R10, RZ, 0xc0, !PT ;  /* 0x0000000aa90a7212 */ /* 0x000fe200078ec0ff */
[----:B------:R-:W-:Y:S01]  /*184a0*/  LDSM.16.MT88.4 R20, [R168+0xa000] ;  /* 0x00a00000a814783b */ /* 0x000fe20000004200 */
[----:B------:R-:W-:-:S07]  /*184b0*/  LOP3.LUT R11, R35, R11, RZ, 0xc0, !PT ;  /* 0x0000000b230b7212 */ /* 0x000fce00078ec0ff */
        /* <DEDUP_REMOVED lines=35> */
[----:B------:R-:W-:Y:S01]  /*186f0*/  FADD.FTZ R211, R233, R211 ;  /* 0x000000d3e9d37221 */ /* 0x000fe20000010000 */
[----:B------:R-:W-:-:S06]  /*18700*/  IMAD.MOV.U32 R233, RZ, RZ, R232 ;  /* 0x000000ffffe97224 */ /* 0x000fcc00078e00e8 */
        /* <DEDUP_REMOVED lines=14> */
[----:B------:R-:W-:Y:S02]  /*187f0*/  SHF.R.U32.HI R8, RZ, 0x8, R8 ;  /* 0x00000008ff087819 */ /* 0x000fe40000011608 */
[C---:B------:R-:W-:Y:S01]  /*18800*/  LOP3.LUT R11, R29.reuse, 0xff, RZ, 0xc0, !PT ;  /* 0x000000ff1d0b7812 */ /* 0x040fe200078ec0ff */
[----:B------:R-:W-:Y:S01]  /*18810*/  HMMA.16816.F32.BF16 R108, R12, R22, R108 ;  /* 0x000000160c6c723c */ /* 0x000fe2000004186c */
[----:B------:R-:W-:-:S02]  /*18820*/  PRMT R13, R29, 0x7632, R13 ;  /* 0x000076321d0d7816 */ /* 0x000fc4000000000d */
[C---:B------:R-:W-:Y:S02]  /*18830*/  LOP3.LUT R12, R28.reuse, 0xffff, RZ, 0xc0, !PT ;  /* 0x0000ffff1c0c7812 */ /* 0x040fe400078ec0ff */
[----:B------:R-:W-:Y:S02]  /*18840*/  PRMT R8, R11, 0x5410, R8 ;  /* 0x000054100b087816 */ /* 0x000fe40000000008 */
[----:B------:R-:W-:Y:S02]  /*18850*/  PRMT R11, R28, 0x7632, R11 ;  /* 0x000076321c0b7816 */ /* 0x000fe4000000000b */
[----:B------:R-:W-:Y:S02]  /*18860*/  LOP3.LUT R13, R13, 0xff, RZ, 0xc0, !PT ;  /* 0x000000ff0d0d7812 */ /* 0x000fe400078ec0ff */
[----:B------:R-:W-:Y:S02]  /*18870*/  SHF.R.U32.HI R12, RZ, 0x8, R12 ;  /* 0x00000008ff0c7819 */ /* 0x000fe4000001160c */
[----:B------:R-:W-:-:S02]  /*18880*/  SHF.R.U32.HI R22, RZ, 0x18, R29 ;  /* 0x00000018ff167819 */ /* 0x000fc4000001161d */
[----:B------:R-:W-:Y:S02]  /*18890*/  LOP3.LUT R21, R28, 0xff, RZ, 0xc0, !PT ;  /* 0x000000ff1c157812 */ /* 0x000fe400078ec0ff */
[----:B------:R-:W-:Y:S02]  /*188a0*/  SHF.R.U32.HI R20, RZ, 0x18, R28 ;  /* 0x00000018ff147819 */ /* 0x000fe4000001161c */
[----:B------:R-:W-:Y:S02]  /*188b0*/  LOP3.LUT R11, R11, 0xff, RZ, 0xc0, !PT ;  /* 0x000000ff0b0b7812 */ /* 0x000fe400078ec0ff */
[----:B------:R-:W-:Y:S02]  /*188c0*/  PRMT R232, R232, 0x7771, RZ ;  /* 0x00007771e8e87816 */ /* 0x000fe400000000ff */
[----:B------:R-:W-:Y:S02]  /*188d0*/  LOP3.LUT R233, R233, 0xff, RZ, 0xc0, !PT ;  /* 0x000000ffe9e97812 */ /* 0x000fe400078ec0ff */
[----:B------:R-:W-:-:S02]  /*188e0*/  PRMT R22, R13, 0x5410, R22 ;  /* 0x000054100d167816 */ /* 0x000fc40000000016 */
[----:B------:R-:W-:Y:S02]  /*188f0*/  PRMT R21, R21, 0x5410, R12 ;  /* 0x0000541015157816 */ /* 0x000fe4000000000c */
[----:B------:R-:W-:Y:S01]  /*18900*/  PRMT R20, R11, 0x5410, R20 ;  /* 0x000054100b147816 */ /* 0x000fe20000000014 */
[----:B------:R2:W3:Y:S01]  /*18910*/  LDSM.16.MT88.4 R12, [R168+0xb800] ;  /* 0x00b80000a80c783b */ /* 0x0004e20000004200 */
[----:B------:R-:W-:Y:S02]  /*18920*/  PRMT R232, R233, 0x5410, R232 ;  /* 0x00005410e9e87816 */ /* 0x000fe400000000e8 */
[----:B------:R-:W-:Y:S02]  /*18930*/  LOP3.LUT R11, R33, 0xff00ff, RZ, 0xc0, !PT ;  /* 0x00ff00ff210b7812 */ /* 0x000fe400078ec0ff */
[----:B------:R-:W-:Y:S02]  /*18940*/  LOP3.LUT R171, R10, 0xff00ff, RZ, 0xc0, !PT ;  /* 0x00ff00ff0aab7812 */ /* 0x000fe400078ec0ff */
        /* <DEDUP_REMOVED lines=8> */
[----:B------:R-:W-:Y:S02]  /*189d0*/  LOP3.LUT R170, R25, R9, RZ, 0xc0, !PT ;  /* 0x0000000919aa7212 */ /* 0x000fe400078ec0ff */
[----:B--2---:R-:W-:Y:S02]  /*189e0*/  LOP3.LUT R168, R6, R21, RZ, 0xc0, !PT ;  /* 0x0000001506a87212 */ /* 0x004fe400078ec0ff */
[----:B------:R-:W-:Y:S02]  /*189f0*/  LOP3.LUT R169, R7, R20, RZ, 0xc0, !PT ;  /* 0x0000001407a97212 */ /* 0x000fe400078ec0ff */
[----:B------:R-:W-:Y:S02]  /*18a00*/  LOP3.LUT R8, R26, R8, RZ, 0xc0, !PT ;  /* 0x000000081a087212 */ /* 0x000fe400078ec0ff */
[----:B------:R-:W-:-:S02]  /*18a10*/  LOP3.LUT R9, R27, R22, RZ, 0xc0, !PT ;  /* 0x000000161b097212 */ /* 0x000fc400078ec0ff */
[----:B------:R-:W-:Y:S01]  /*18a20*/  LOP3.LUT R10, R31, R10, RZ, 0xc0, !PT ;  /* 0x0000000a1f0a7212 */ /* 0x000fe200078ec0ff */
[----:B------:R-:W2:Y:S01]  /*18a30*/  LDSM.16.MT88.4 R20, [R227+0x1800] ;  /* 0x00180000e314783b */ /* 0x000ea20000004200 */
[----:B------:R-:W-:Y:S02]  /*18a40*/  LOP3.LUT R11, R32, R11, RZ, 0xc0, !PT ;  /* 0x0000000b200b7212 */ /* 0x000fe400078ec0ff */
[----:B------:R-:W-:Y:S01]  /*18a50*/  LOP3.LUT R171, R24, R171, RZ, 0xc0, !PT ;  /* 0x000000ab18ab7212 */ /* 0x000fe200078ec0ff */
[----:B------:R-:W-:Y:S04]  /*18a60*/  LDSM.16.MT88.4 R32, [R175+0xa800] ;  /* 0x00a80000af20783b */ /* 0x000fe80000004200 */
[-C--:B-1----:R-:W-:Y:S01]  /*18a70*/  HMMA.16816.F32.BF16 R132, R8, R16.reuse, R132 ;  /* 0x000000100884723c */ /* 0x082fe20000041884 */
[----:B------:R-:W-:Y:S04]  /*18a80*/  LDSM.16.MT88.4 R24, [R227+0x800] ;  /* 0x00080000e318783b */ /* 0x000fe80000004200 */
[----:B------:R-:W-:Y:S03]  /*18a90*/  LDSM.16.MT88.4 R28, [R175+0xb800] ;  /* 0x00b80000af1c783b */ /* 0x000fe60000004200 */
        /* <DEDUP_REMOVED lines=9> */
[----:B------:R-:W-:-:S06]  /*18b30*/  IMAD.U32 R6, RZ, RZ, UR4 ;  /* 0x00000004ff067e24 */ /* 0x000fcc000f8e00ff */
[-C--:B--2---:R-:W-:Y:S01]  /*18b40*/  HMMA.16816.F32.BF16 R104, R168, R20.reuse, R104 ;  /* 0x00000014a868723c */ /* 0x084fe20000041868 */
[----:B------:R-:W-:Y:S07]  /*18b50*/  STG.E.U16 desc[UR28][R220.64+-0x100], R225 ;  /* 0xffff00e1dc007986 */ /* 0x000fee000c10151c */
[----:B------:R-:W-:Y:S01]  /*18b60*/  HMMA.16816.F32.BF16 R100, R8, R20, R100 ;  /* 0x000000140864723c */ /* 0x000fe20000041864 */
[C---:B------:R-:W-:Y:S01]  /*18b70*/  IMAD.WIDE R20, R6.reuse, -0x70, R228 ;  /* 0xffffff9006147825 */ /* 0x040fe200078e02e4 */
[----:B------:R-:W-:Y:S04]  /*18b80*/  STG.E.U16 desc[UR28][R220.64+-0xfe], R226 ;  /* 0xffff02e2dc007986 */ /* 0x000fe8000c10151c */
[----:B------:R-:W-:Y:S02]  /*18b90*/  STG.E.U16 desc[UR28][R182.64+-0xf0], R172 ;  /* 0xffff10acb6007986 */ /* 0x000fe4000c10151c */
[-C--:B-1----:R-:W-:Y:S02]  /*18ba0*/  HMMA.16816.F32.BF16 R56, R168, R16.reuse, R56 ;  /* 0x00000010a838723c */ /* 0x082fe40000041838 */
[----:B------:R-:W-:Y:S04]  /*18bb0*/  STG.E.U16 desc[UR28][R182.64+-0xee], R167 ;  /* 0xffff12a7b6007986 */ /* 0x000fe8000c10151c */
[----:B------:R-:W-:Y:S02]  /*18bc0*/  STG.E.U16 desc[UR28][R230.64+-0xf0], R166 ;  /* 0xffff10a6e6007986 */ /* 0x000fe4000c10151c */
[----:B------:R-:W-:Y:S01]  /*18bd0*/  HMMA.16816.F32.BF16 R52, R8, R16, R52 ;  /* 0x000000100834723c */ /* 0x000fe20000041834 */
[----:B------:R-:W-:Y:S01]  /*18be0*/  IMAD.WIDE R16, R6, 0x70, R20 ;  /* 0x0000007006107825 */ /* 0x000fe200078e0214 */
        /* <DEDUP_REMOVED lines=8> */
[----:B------:R1:W-:Y:S01]  /*18c70*/  STG.E.U16 desc[UR28][R20.64+-0xde], R186 ;  /* 0xffff22ba14007986 */ /* 0x0003e2000c10151c */
[----:B------:R-:W-:Y:S01]  /*18c80*/  FADD.FTZ R215, R173, R215 ;  /* 0x000000d7add77221 */ /* 0x000fe20000010000 */
[----:B------:R-:W-:-:S02]  /*18c90*/  FADD.FTZ R214, R185, R214 ;  /* 0x000000d6b9d67221 */ /* 0x000fc40000010000 */
[----:B------:R-:W-:Y:S01]  /*18ca0*/  STG.E.U16 desc[UR28][R16.64+-0xe0], R190 ;  /* 0xffff20be10007986 */ /* 0x000fe2000c10151c */
[----:B------:R-:W-:Y:S01]  /*18cb0*/  FADD.FTZ R215, R196, R215 ;  /* 0x000000d7c4d77221 */ /* 0x000fe20000010000 */
[----:B------:R-:W-:Y:S02]  /*18cc0*/  FADD.FTZ R212, R188, R212 ;  /* 0x000000d4bcd47221 */ /* 0x000fe40000010000 */
[----:B------:R-:W-:Y:S01]  /*18cd0*/  STG.E.U16 desc[UR28][R16.64+-0xde], R193 ;  /* 0xffff22c110007986 */ /* 0x000fe2000c10151c */
[----:B------:R-:W-:-:S03]  /*18ce0*/  FADD.FTZ R211, R194, R211 ;  /* 0x000000d3c2d37221 */ /* 0x000fc60000010000 */
[----:B------:R-:W-:Y:S04]  /*18cf0*/  STG.E.U16 desc[UR28][R220.64+-0xe0], R201 ;  /* 0xffff20c9dc007986 */ /* 0x000fe8000c10151c */
[----:B------:R-:W-:Y:S01]  /*18d00*/  STG.E.U16 desc[UR28][R220.64+-0xde], R216 ;  /* 0xffff22d8dc007986 */ /* 0x000fe2000c10151c */
[----:B-1----:R-:W-:-:S03]  /*18d10*/  IMAD.WIDE R20, R6, -0x70, R16 ;  /* 0xffffff9006147825 */ /* 0x002fc600078e0210 */
[----:B------:R-:W-:Y:S01]  /*18d20*/  STG.E.U16 desc[UR28][R182.64+-0xd0], R200 ;  /* 0xffff30c8b6007986 */ /* 0x000fe2000c10151c */
[----:B------:R-:W-:-:S03]  /*18d30*/  IMAD.WIDE R6, R6, 0x70, R20 ;  /* 0x0000007006067825 */ /* 0x000fc600078e0214 */
[----:B------:R-:W-:Y:S01]  /*18d40*/  STG.E.U16 desc[UR28][R182.64+-0xce], R202 ;  /* 0xffff32cab6007986 */ /* 0x000fe2000c10151c */
[----:B------:R-:W-:-:S03]  /*18d50*/  FADD.FTZ R214, R199, R214 ;  /* 0x000000d6c7d67221 */ /* 0x000fc60000010000 */
[----:B------:R-:W-:Y:S01]  /*18d60*/  STG.E.U16 desc[UR28][R20.64+-0xd0], R218 ;  /* 0xffff30da14007986 */ /* 0x000fe2000c10151c */
[----:B------:R-:W-:-:S03]  /*18d70*/  FADD.FTZ R212, R198, R212 ;  /* 0x000000d4c6d47221 */ /* 0x000fc60000010000 */
[----:B------:R-:W-:Y:S01]  /*18d80*/  STG.E.U16 desc[UR28][R20.64+-0xce], R217 ;  /* 0xffff32d914007986 */ /* 0x000fe2000c10151c */
[----:B------:R-:W-:-:S03]  /*18d90*/  FADD.FTZ R211, R197, R211 ;  /* 0x000000d3c5d37221 */ /* 0x000fc60000010000 */
[----:B------:R-:W-:Y:S04]  /*18da0*/  STG.E.U16 desc[UR28][R6.64+-0xd0], R205 ;  /* 0xffff30cd06007986 */ /* 0x000fe8000c10151c */
[----:B------:R1:W-:Y:S01]  /*18db0*/  STG.E.U16 desc[UR28][R6.64+-0xce], R204 ;  /* 0xffff32cc06007986 */ /* 0x0003e2000c10151c */
[C---:B------:R-:W-:Y:S08]  /*18dc0*/  HMMA.16816.F32.BF16 R140, R8.reuse, R32, R140 ;  /* 0x00000020088c723c */ /* 0x040ff0000004188c */
[C---:B------:R-:W-:Y:S08]  /*18dd0*/  HMMA.16816.F32.BF16 R144, R8.reuse, R34, R144 ;  /* 0x000000220890723c */ /* 0x040ff00000041890 */
[----:B------:R-:W-:Y:S01]  /*18de0*/  HMMA.16816.F32.BF16 R84, R8, R28, R84 ;  /* 0x0000001c0854723c */ /* 0x000fe20000041854 */
[----:B-1----:R-:W-:-:S07]  /*18df0*/  FADD.FTZ R6, R192, R215 ;  /* 0x000000d7c0067221 */ /* 0x002fce0000010000 */
[C---:B------:R-:W-:Y:S01]  /*18e00*/  HMMA.16816.F32.BF16 R96, R8.reuse, R30, R96 ;  /* 0x0000001e0860723c */ /* 0x040fe20000041860 */
[----:B------:R-:W-:Y:S01]  /*18e10*/  FADD.FTZ R7, R191, R212 ;  /* 0x000000d4bf077221 */ /* 0x000fe20000010000 */
[----:B------:R1:W-:Y:S06]  /*18e20*/  STL [R1+0x50], R6 ;  /* 0x0000500601007387 */ /* 0x0003ec0000100800 */
[C---:B------:R-:W-:Y:S08]  /*18e30*/  HMMA.16816.F32.BF16 R36, R8.reuse, R24, R36 ;  /* 0x000000180824723c */ /* 0x040ff00000041824 */
[C---:B------:R-:W-:Y:S08]  /*18e40*/  HMMA.16816.F32.BF16 R48, R8.reuse, R26, R48 ;  /* 0x0000001a0830723c */ /* 0x040ff00000041830 */
[----:B------:R-:W-:Y:S01]  /*18e50*/  HMMA.16816.F32.BF16 R112, R8, R22, R112 ;  /* 0x000000160870723c */ /* 0x000fe20000041870 */
[----:B-1----:R-:W-:-:S07]  /*18e60*/  FADD.FTZ R6, R189, R211 ;  /* 0x000000d3bd067221 */ /* 0x002fce0000010000 */
[C---:B------:R-:W-:Y:S08]  /*18e70*/  HMMA.16816.F32.BF16 R64, R8.reuse, R18, R64 ;  /* 0x000000120840723c */ /* 0x040ff00000041840 */
[C---:B---3--:R-:W-:Y:S08]  /*18e80*/  HMMA.16816.F32.BF16 R116, R8.reuse, R12, R116 ;  /* 0x0000000c0874723c */ /* 0x048ff00000041874 */
[----:B------:R-:W-:Y:S01]  /*18e90*/  HMMA.16816.F32.BF16 R128, R8, R14, R128 ;  /* 0x0000000e0880723c */ /* 0x000fe20000041880 */
[----:B------:R-:W-:Y:S01]  /*18ea0*/  FADD.FTZ R8, R195, R214 ;  /* 0x000000d6c3087221 */ /* 0x000fe20000010000 */
[----:B------:R1:W-:Y:S04]  /*18eb0*/  STG.E.U16 desc[UR28][R220.64+-0xd0], R203 ;  /* 0xffff30cbdc007986 */ /* 0x0003e8000c10151c */
[----:B------:R1:W-:Y:S04]  /*18ec0*/  STL [R1+0x4c], R8 ;  /* 0x00004c0801007387 */ /* 0x0003e80000100800 */
[----:B------:R1:W-:Y:S01]  /*18ed0*/  STL [R1+0x20], R7 ;  /* 0x0000200701007387 */ /* 0x0003e20000100800 */
[C---:B------:R-:W-:Y:S03]  /*18ee0*/  HMMA.16816.F32.BF16 R156, R168.reuse, R32, R156 ;  /* 0x00000020a89c723c */ /* 0x040fe6000004189c */
        /* <DEDUP_REMOVED lines=12> */
[----:B------:R-:W-:Y:S01]  /*18fb0*/  IADD3 R197, P0, PT, R182, -0x140, RZ ;  /* 0xfffffec0b6c57810 */ /* 0x000fe20007f1e0ff */
[----:B------:R-:W-:-:S03]  /*18fc0*/  @UP0 UIADD3 UR23, UPT, UPT, UR23, -0x6, URZ ;  /* 0xfffffffa17170890 */ /* 0x000fc6000fffe0ff */
[----:B------:R-:W-:Y:S01]  /*18fd0*/  IADD3.X R196, PT, PT, R183, -0x1, RZ, P0, !PT ;  /* 0xffffffffb7c47810 */ /* 0x000fe200007fe4ff */
[----:B-1----:R-:W-:-:S14]  /*18fe0*/  BRA.U UP0, `(.L_x_2543) ;  /* 0x0000000100047547 */ /* 0x002fdc000b800000 */
.L_x_2538:
[----:B------:R-:W-:-:S12]  /*18ff0*/  UIADD3 UR23, UPT, UPT, UR27, -0x1, URZ ;  /* 0xffffffff1b177890 */ /* 0x000fd8000fffe0ff */
.L_x_2543:
[----:B------:R-:W-:-:S09]  /*19000*/  UISETP.GE.AND UP0, UPT, UR23, UR19, UPT ;  /* 0x000000131700728c */ /* 0x000fd2000bf06270 */
[----:B------:R-:W-:Y:S05]  /*19010*/  BRA.U !UP0, `(.L_x_2544) ;  /* 0x0000004508fc7547 */ /* 0x000fea000b800000 */
[----:B------:R-:W-:Y:S01]  /*19020*/  UIADD3 UR4, UPT, UPT, UR34, -0x61c88647, URZ ;  /* 0x9e3779b922047890 */ /* 0x000fe2000fffe0ff */
[----:B------:R-:W-:Y:S01]  /*19030*/  LOP3.LUT R6, R181, UR35, RZ, 0x3c, !PT ;  /* 0x00000023b5067c12 */ /* 0x000fe2000f8e3cff */
[----:B------:R-:W-:Y:S01]  /*19040*/  IMAD.MOV.U32 R168, RZ, RZ, R0 ;  /* 0x000000ffffa87224 */ /* 0x000fe200078e0000 */
[----:B-----5:R-:W1:Y:S01]  /*19050*/  LDC R5, c[0x0][0x4f8] ;  /* 0x00013e00ff057b82 */ /* 0x020e620000000800 */
[----:B------:R-:W-:Y:S01]  /*19060*/  VIADD R0, R246, 0x8 ;  /* 0x00000008f6007836 */ /* 0x000fe20000000000 */
[----:B------:R-:W-:Y:S01]  /*19070*/  UIADD3 UR7, UPT, UPT, UR34, 0x3c6ef372, URZ ;  /* 0x3c6ef37222077890 */ /* 0x000fe2000fffe0ff */
[----:B------:R-:W-:Y:S01]  /*19080*/  LOP3.LUT R7, R178, UR4, RZ, 0x3c, !PT ;  /* 0x00000004b2077c12 */ /* 0x000fe2000f8e3cff */
[----:B------:R2:W-:Y:S01]  /*19090*/  STL [R1+0xc], R6 ;  /* 0x00000c0601007387 */ /* 0x0005e20000100800 */
[----:B------:R-:W-:Y:S01]  /*190a0*/  IMAD.MOV.U32 R167, RZ, RZ, R2 ;  /* 0x000000ffffa77224 */ /* 0x000fe200078e0002 */
[C---:B------:R-:W-:Y:S01]  /*190b0*/  LOP3.LUT P0, RZ, R208.reuse, 0x2, RZ, 0xc0, !PT ;  /* 0x00000002d0ff7812 */ /* 0x040fe2000780c0ff */
[----:B------:R-:W-:Y:S01]  /*190c0*/  IMAD.SHL.U32 R204, R208, 0x40, RZ ;  /* 0x00000040d0cc7824 */ /* 0x000fe200078e00ff */
[----:B------:R-:W-:Y:S01]  /*190d0*/  STL [R1+0x8], R7 ;  /* 0x0000080701007387 */ /* 0x000fe20000100800 */
[----:B------:R-:W3:Y:S01]  /*190e0*/  LDC.64 R212, c[0x0][0x3c0] ;  /* 0x0000f000ffd47b82 */ /* 0x000ee20000000a00 */
[----:B------:R-:W4:Y:S01]  /*190f0*/  LDCU UR8, c[0x0][0x440] ;  /* 0x00008800ff0877ac */ /* 0x000f220008000800 */
[----:B------:R-:W-:Y:S01]  /*19100*/  MOV R202, 0x20 ;  /* 0x0000002000ca7802 */ /* 0x000fe20000000f00 */
[----:B------:R-:W1:Y:S01]  /*19110*/  S2R R208, SR_TID.X ;  /* 0x0000000000d07919 */ /* 0x000e620000002100 */
[----:B------:R-:W-:Y:S01]  /*19120*/  IMAD.MOV.U32 R166, RZ, RZ, R3 ;  /* 0x000000ffffa67224 */ /* 0x000fe200078e0003 */
[----:B------:R-:W-:Y:S01]  /*19130*/  IADD3 R200, PT, PT, R246, 0x48, RZ ;  /* 0x00000048f6c87810 */ /* 0x000fe20007ffe0ff */
[----:B------:R-:W-:Y:S01]  /*19140*/  IMAD.MOV.U32 R165, RZ, RZ, R164 ;  /* 0x000000ffffa57224 */ /* 0x000fe200078e00a4 */
[----:B------:R-:W1:Y:S01]  /*19150*/  LDCU UR13, c[0x0][0x440] ;  /* 0x00008800ff0d77ac */ /* 0x000e620008000800 */
[----:B------:R-:W-:-:S02]  /*19160*/  IMAD.MOV.U32 R205, RZ, RZ, 0x40 ;  /* 0x00000040ffcd7424 */ /* 0x000fc400078e00ff */
[----:B------:R-:W-:Y:S01]  /*19170*/  VIADD R201, R246, 0x40 ;  /* 0x00000040f6c97836 */ /* 0x000fe20000000000 */
[----:B------:R-:W1:Y:S01]  /*19180*/  LDCU.U8 UR12, c[0x0][0x4f8] ;  /* 0x00009f00ff0c77ac */ /* 0x000e620008000000 */
[----:B--2---:R-:W-:Y:S01]  /*19190*/  LOP3.LUT R6, R176, UR4, RZ, 0x3c, !PT ;  /* 0x00000004b0067c12 */ /* 0x004fe2000f8e3cff */
[----:B------:R-:W2:Y:S01]  /*191a0*/  LDCU UR4, c[0x0][0x45c] ;  /* 0x00008b80ff0477ac */ /* 0x000ea20008000800 */
[----:B-1----:R-:W-:Y:S02]  /*191b0*/  LOP3.LUT R5, R5, 0xff, RZ, 0xc0, !PT ;  /* 0x000000ff05057812 */ /* 0x002fe400078ec0ff */
[----:B----4-:R-:W-:Y:S01]  /*191c0*/  ISETP.GE.AND P5, PT, R4, UR8, PT ;  /* 0x0000000804007c0c */ /* 0x010fe2000bfa6270 */
[----:B------:R1:W-:Y:S04]  /*191d0*/  STL [R1+0x4], R6 ;  /* 0x0000040601007387 */ /* 0x0003e80000100800 */
[----:B------:R4:W-:Y:S04]  /*191e0*/  STL [R1], R0 ;  /* 0x0000000001007387 */ /* 0x0009e80000100800 */
[----:B------:R-:W4:Y:S04]  /*191f0*/  LDL.64 R8, [R1+0x38] ;  /* 0x0000380001087983 */ /* 0x000f280000100a00 */
[----:B-1----:R-:W2:Y:S01]  /*19200*/  LDL.64 R6, [R1+0x28] ;  /* 0x0000280001067983 */ /* 0x002ea20000100a00 */
[----:B------:R-:W-:-:S02]  /*19210*/  SEL R202, R202, 0xffffffe0, !P0 ;  /* 0xffffffe0caca7807 */ /* 0x000fc40004000000 */
[----:B------:R-:W-:Y:S02]  /*19220*/  LOP3.LUT R203, R204, 0x400, RZ, 0xc0, !PT ;  /* 0x00000400cccb7812 */ /* 0x000fe400078ec0ff */
[----:B----4-:R-:W-:-:S05]  /*19230*/  LOP3.LUT R0, R9, UR7, RZ, 0x3c, !PT ;  /* 0x0000000709007c12 */ /* 0x010fca000f8e3cff */
[----:B------:R1:W-:Y:S01]  /*19240*/  STL [R1+0x1c], R0 ;  /* 0x00001c0001007387 */ /* 0x0003e20000100800 */
[----:B--2---:R-:W-:-:S05]  /*19250*/  LOP3.LUT R2, R7, UR7, RZ, 0x3c, !PT ;  /* 0x0000000707027c12 */ /* 0x004fca000f8e3cff */
[----:B------:R2:W-:Y:S01]  /*19260*/  STL [R1+0x18], R2 ;  /* 0x0000180201007387 */ /* 0x0005e20000100800 */
[----:B-1----:R-:W-:-:S05]  /*19270*/  IMAD R0, R5, 0x10000, R5 ;  /* 0x0001000005007824 */ /* 0x002fca00078e0205 */
[----:B------:R2:W-:Y:S01]  /*19280*/  STL [R1+0x14], R0 ;  /* 0x0000140001007387 */ /* 0x0005e20000100800 */
[----:B---3--:R-:W-:Y:S05]  /*19290*/  BRA `(.L_x_2545) ;  /* 0x0000000000987947 */ /* 0x008fea0003800000 */
.L_x_2547:
[----:B------:R-:W1:Y:S01]  /*192a0*/  LDC.64 R2, c[0x0][0x3b8] ;  /* 0x0000ee00ff027b82 */ /* 0x000e620000000a00 */
[----:B------:R-:W-:Y:S06]  /*192b0*/  UIADD3 UR8, UPT, UPT, UR23, -0x1, URZ ;  /* 0xffffffff17087890 */ /* 0x000fec000fffe0ff */
[----:B-1----:R-:W-:Y:S04]  /*192c0*/  IMAD.WIDE.U32 R28, R2, UR8, RZ ;  /* 0x00000008021c7c25 */ /* 0x002fe8000f8e00ff */
[----:B------:R-:W-:Y:S02]  /*192d0*/  IMAD R11, R3, UR8, R29 ;  /* 0x00000008030b7c24 */ /* 0x000fe4000f8e021d */
[C---:B------:R-:W-:Y:S03]  /*192e0*/  IMAD.SHL.U32 R9, R28.reuse, 0x20, RZ ;  /* 0x000000201c097824 */ /* 0x040fe600078e00ff */
[----:B------:R-:W-:Y:S02]  /*192f0*/  SHF.L.U64.HI R11, R28, 0x5, R11 ;  /* 0x000000051c0b7819 */ /* 0x000fe4000001020b */
[C---:B------:R-:W-:Y:S02]  /*19300*/  LEA R17, P0, R2.reuse, R9, 0x4 ;  /* 0x0000000902117211 */ /* 0x040fe400078020ff */
[CC--:B------:R-:W-:Y:S02]  /*19310*/  @!P5 LEA R13, P4, R9.reuse, R250.reuse, 0x1 ;  /* 0x000000fa090dd211 */ /* 0x0c0fe400078808ff */
[----:B------:R-:W-:Y:S02]  /*19320*/  LEA.HI.X R3, R2, R11, R3, 0x4, P0 ;  /* 0x0000000b02037211 */ /* 0x000fe400000f2403 */
[-C--:B------:R-:W-:Y:S02]  /*19330*/  @!P5 LEA.HI.X R2, R9, R249.reuse, R11, 0x1, P4 ;  /* 0x000000f90902d211 */ /* 0x080fe400020f0c0b */
[-C--:B------:R-:W-:Y:S02]  /*19340*/  LEA R30, P4, R17, R250.reuse, 0x1 ;  /* 0x000000fa111e7211 */ /* 0x080fe400078808ff */
[----:B------:R-:W-:Y:S02]  /*19350*/  @!P6 LEA R28, P0, R9, R250, 0x1 ;  /* 0x000000fa091ce211 */ /* 0x000fe400078008ff */
[-C--:B------:R-:W-:Y:S01]  /*19360*/  LEA.HI.X R31, R17, R249.reuse, R3, 0x1, P4 ;  /* 0x000000f9111f7211 */ /* 0x080fe200020f0c03 */
[----:B------:R-:W-:Y:S01]  /*19370*/  @!P5 IMAD.MOV.U32 R3, RZ, RZ, R2 ;  /* 0x000000ffff03d224 */ /* 0x000fe200078e0002 */
        /* <DEDUP_REMOVED lines=24> */
.L_x_2545:
[----:B------:R-:W-:Y:S04]  /*19500*/  DEPBAR.LE SB0, 0x0 ;  /* 0x000080000000791a */ /* 0x000fe80000000000 */
[----:B------:R-:W-:Y:S01]  /*19510*/  BAR.SYNC.DEFER_BLOCKING 0x0 ;  /* 0x0000000000007b1d */ /* 0x000fe20000010000 */
[----:B------:R-:W-:Y:S01]  /*19520*/  IMAD.WIDE.U32 R6, R212, UR23, RZ ;  /* 0x00000017d4067c25 */ /* 0x000fe2000f8e00ff */
[----:B------:R-:W-:Y:S01]  /*19530*/  LOP3.LUT R252, R4, 0x40, RZ, 0xfc, !PT ;  /* 0x0000004004fc7812 */ /* 0x000fe200078efcff */
[----:B------:R-:W-:Y:S01]  /*19540*/  UISETP.GT.AND UP0, UPT, UR23, UR19, UPT ;  /* 0x000000131700728c */ /* 0x000fe2000bf04270 */
[----:B------:R-:W-:Y:S01]  /*19550*/  SHF.R.U32.HI R210, RZ, 0x1, R208 ;  /* 0x00000001ffd27819 */ /* 0x000fe200000116d0 */
[----:B--2---:R-:W-:Y:S01]  /*19560*/  IMAD R2, R213, UR23, R7 ;  /* 0x00000017d5027c24 */ /* 0x004fe2000f8e0207 */
[C---:B------:R-:W-:Y:S01]  /*19570*/  LEA R8, P0, R6.reuse, R248, 0x6 ;  /* 0x000000f806087211 */ /* 0x040fe200078030ff */
[----:B------:R-:W-:Y:S01]  /*19580*/  IMAD.SHL.U32 R0, R6, 0x20, RZ ;  /* 0x0000002006007824 */ /* 0x000fe200078e00ff */
[----:B------:R-:W-:Y:S01]  /*19590*/  ISETP.GE.AND P6, PT, R252, UR13, PT ;  /* 0x0000000dfc007c0c */ /* 0x000fe2000bfc6270 */
[----:B------:R-:W-:Y:S01]  /*195a0*/  IMAD.SHL.U32 R3, R208, 0x20, RZ ;  /* 0x00000020d0037824 */ /* 0x000fe200078e00ff */
[CCC-:B------:R-:W-:Y:S01]  /*195b0*/  LEA.HI.X R9, R6.reuse, R247.reuse, R2.reuse, 0x6, P0 ;  /* 0x000000f706097211 */ /* 0x1c0fe200000f3402 */
[----:B------:R-:W-:Y:S01]  /*195c0*/  UIADD3 UR10, UPT, UPT, UR35, 0x76cf5d0a, URZ ;  /* 0x76cf5d0a230a7890 */ /* 0x000fe2000fffe0ff */
[----:B------:R-:W-:Y:S01]  /*195d0*/  SHF.L.U64.HI R2, R6, 0x5, R2 ;  /* 0x0000000506027819 */ /* 0x000fe20000010202 */
[----:B------:R-:W-:Y:S01]  /*195e0*/  UIADD3 UR11, UPT, UPT, UR35, 0x32370b8f, URZ ;  /* 0x32370b8f230b7890 */ /* 0x000fe2000fffe0ff */
[C---:B------:R-:W-:Y:S01]  /*195f0*/  LEA R0, P0, R212.reuse, R0, 0x4 ;  /* 0x00000000d4007211 */ /* 0x040fe200078020ff */
[----:B------:R-:W-:Y:S01]  /*19600*/  UIADD3 UR7, UPT, UPT, UR34, -0x255992d5, URZ ;  /* 0xdaa66d2b22077890 */ /* 0x000fe2000fffe0ff */
[----:B------:R-:W-:Y:S01]  /*19610*/  LOP3.LUT R209, R3, 0x7c00, RZ, 0xc0, !PT ;  /* 0x00007c0003d17812 */ /* 0x000fe200078ec0ff */
[----:B------:R-:W-:Y:S01]  /*19620*/  UIADD3 UR9, UPT, UPT, UR34, 0x78dde6e4, URZ ;  /* 0x78dde6e422097890 */ /* 0x000fe2000fffe0ff */
[----:B------:R-:W-:Y:S02]  /*19630*/  LEA.HI.X R2, R212, R2, R213, 0x4, P0 ;  /* 0x00000002d4027211 */ /* 0x000fe400000f24d5 */
[----:B------:R-:W-:Y:S02]  /*19640*/  LEA R6, P0, R0, R248, 0x1 ;  /* 0x000000f800067211 */ /* 0x000fe400078008ff */
[----:B------:R-:W-:Y:S01]  /*19650*/  LOP3.LUT R169, R210, 0x8, RZ, 0xc0, !PT ;  /* 0x00000008d2a97812 */ /* 0x000fe200078ec0ff */
[----:B------:R-:W-:Y:S01]  /*19660*/  @!PT LDS RZ, [RZ] ;  /* 0x00000000fffff984 */ /* 0x000fe20000000800 */
[----:B------:R-:W-:Y:S01]  /*19670*/  @!PT LDS RZ, [RZ] ;  /* 0x00000000fffff984 */ /* 0x000fe20000000800 */
[----:B------:R-:W-:Y:S01]  /*19680*/  @!PT LDS RZ, [RZ] ;  /* 0x00000000fffff984 */ /* 0x000fe20000000800 */
[----:B------:R-:W-:Y:S01]  /*19690*/  @!P5 LDGSTS.E.BYPASS.LTC128B.128 [R251+0xa000], desc[UR28][R8.64] ;  /* 0x0a00000008fbdfae */ /* 0x000fe2000b981a1c */
[----:B------:R-:W-:Y:S02]  /*196a0*/  LEA.HI.X R7, R0, R247, R2, 0x1, P0 ;  /* 0x000000f700077211 */ /* 0x000fe400000f0c02 */
[--C-:B------:R-:W-:Y:S02]  /*196b0*/  LOP3.LUT R193, R209, 0x200, R204.reuse, 0xf8, !PT ;  /* 0x00000200d1c17812 */ /* 0x100fe400078ef8cc */
[----:B------:R-:W-:Y:S03]  /*196c0*/  LOP3.LUT P2, RZ, R208, 0x4, RZ, 0xc0, !PT ;  /* 0x00000004d0ff7812 */ /* 0x000fe6000784c0ff */
[----:B------:R-:W-:Y:S01]  /*196d0*/  @P5 STS.128 [R251+0xa000], RZ ;  /* 0x00a000fffb005388 */ /* 0x000fe20000000c00 */
[C---:B------:R-:W-:Y:S02]  /*196e0*/  ISETP.GE.AND P5, PT, R4.reuse, UR13, PT ;  /* 0x0000000d04007c0c */ /* 0x040fe4000bfa6270 */
[----:B------:R-:W-:Y:S02]  /*196f0*/  LOP3.LUT R4, R4, 0x1c0, R204, 0xf8, !PT ;  /* 0x000001c004047812 */ /* 0x000fe400078ef8cc */
[----:B------:R-:W-:Y:S02]  /*19700*/  SEL R2, R205, 0xffffffc0, !P2 ;  /* 0xffffffc0cd027807 */ /* 0x000fe40005000000 */
[C---:B------:R-:W-:Y:S01]  /*19710*/  LOP3.LUT R169, R4.reuse, R169, RZ, 0x3c, !PT ;  /* 0x000000a904a97212 */ /* 0x040fe200078e3cff */
[----:B------:R-:W-:Y:S01]  /*19720*/  @!PT LDS RZ, [RZ] ;  /* 0x00000000fffff984 */ /* 0x000fe20000000800 */
[----:B------:R-:W-:Y:S01]  /*19730*/  @!PT LDS RZ, [RZ] ;  /* 0x00000000fffff984 */ /* 0x000fe20000000800 */
[----:B------:R-:W-:Y:S01]  /*19740*/  @!PT LDS RZ, [RZ] ;  /* 0x00000000fffff984 */ /* 0x000fe20000000800 */
[----:B------:R-:W-:Y:S01]  /*19750*/  @!P6 LDGSTS.E.BYPASS.LTC128B.128 [R251+0xb000], desc[UR28][R8.64+0x80] ;  /* 0x0b00008008fbefae */ /* 0x000fe2000b981a1c */
[----:B------:R-:W-:Y:S02]  /*19760*/  LOP3.LUT R171, R4, 0x8, R208, 0x78, !PT ;  /* 0x0000000804ab7812 */ /* 0x000fe400078e78d0 */
[----:B------:R-:W-:Y:S03]  /*19770*/  LOP3.LUT R193, R193, R169, RZ, 0xfc, !PT ;  /* 0x000000a9c1c17212 */ /* 0x000fe600078efcff */
[----:B------:R-:W-:Y:S01]  /*19780*/  IMAD R171, R171, 0x2, R203 ;  /* 0x00000002abab7824 */ /* 0x000fe200078e02cb */
[----:B------:R-:W-:Y:S01]  /*19790*/  LEA R193, R193, UR5, 0x1 ;  /* 0x00000005c1c17c11 */ /* 0x000fe2000f8e08ff */
[----:B------:R-:W-:Y:S02]  /*197a0*/  @P6 STS.128 [R251+0xb000], RZ ;  /* 0x00b000fffb006388 */ /* 0x000fe40000000c00 */
[----:B------:R-:W-:Y:S02]  /*197b0*/  VIADD R192, R171, UR5 ;  /* 0x00000005abc07c36 */ /* 0x000fe40008000000 */
[C-C-:B------:R-:W-:Y:S02]  /*197c0*/  IMAD.IADD R164, R193.reuse, 0x1, R202.reuse ;  /* 0x00000001c1a47824 */ /* 0x140fe400078e02ca */
[C---:B------:R-:W-:Y:S02]  /*197d0*/  IMAD.IADD R0, R192.reuse, 0x1, R202 ;  /* 0x00000001c0007824 */ /* 0x040fe400078e02ca */
[----:B------:R-:W-:Y:S01]  /*197e0*/  @!PT LDS RZ, [RZ] ;  /* 0x00000000fffff984 */ /* 0x000fe20000000800 */
[----:B------:R-:W-:Y:S01]  /*197f0*/  @!PT LDS RZ, [RZ] ;  /* 0x00000000fffff984 */ /* 0x000fe20000000800 */
[----:B------:R-:W-:Y:S01]  /*19800*/  @!PT LDS RZ, [RZ] ;  /* 0x00000000fffff984 */ /* 0x000fe20000000800 */
[----:B------:R-:W-:Y:S01]  /*19810*/  @!P5 LDGSTS.E.BYPASS.LTC128B.128 [R251+0xa800], desc[UR28][R6.64] ;  /* 0x0a80000006fbdfae */ /* 0x000fe2000b981a1c */
[--C-:B------:R-:W-:Y:S02]  /*19820*/  IMAD.IADD R3, R193, 0x1, R2.reuse ;  /* 0x00000001c1037824 */ /* 0x100fe400078e0202 */
[----:B------:R-:W-:Y:S02]  /*19830*/  IMAD.IADD R192, R192, 0x1, R2 ;  /* 0x00000001c0c07824 */ /* 0x000fe400078e0202 */
[C---:B------:R-:W-:Y:S02]  /*19840*/  IMAD.IADD R170, R202.reuse, 0x1, R3 ;  /* 0x00000001caaa7824 */ /* 0x040fe400078e0203 */
[----:B------:R-:W-:Y:S01]  /*19850*/  IMAD.IADD R2, R202, 0x1, R192 ;  /* 0x00000001ca027824 */ /* 0x000fe200078e02c0 */
        /* <DEDUP_REMOVED lines=10> */
[----:B------:R-:W4:Y:S04]  /*19900*/  LDL R199, [R1] ;  /* 0x0000000001c77983 */ /* 0x000f280000100800 */
[----:B------:R-:W-:Y:S08]  /*19910*/  LDSM.16.M88.4 R176, [R164] ;  /* 0x00000000a4b0783b */ /* 0x000ff00000000200 */
[----:B------:R-:W5:Y:S01]  /*19920*/  LDL R198, [R1+0x18] ;  /* 0x0000180001c67983 */ /* 0x000f620000100800 */
[-C--:B-1----:R-:W-:Y:S03]  /*19930*/  HMMA.16816.F32.BF16 R4, R32, R16.reuse, RZ ;  /* 0x000000102004723c */ /* 0x082fe600000418ff */
[----:B------:R-:W1:Y:S05]  /*19940*/  LDSM.16.M88.4 R180, [R0+0x8000] ;  /* 0x0080000000b4783b */ /* 0x000e6a0000000200 */
[C---:B--2---:R-:W-:Y:S03]  /*19950*/  HMMA.16816.F32.BF16 R8, R28.reuse, R16, RZ ;  /* 0x000000101c08723c */ /* 0x044fe600000418ff */
[----:B------:R-:W0:Y:S08]  /*19960*/  LDGDEPBAR ;  /* 0x00000000000079af */ /* 0x000e300000000000 */
[----:B------:R-:W2:Y:S01]  /*19970*/  LDSM.16.M88.4 R184, [R164+0x2000] ;  /* 0x00200000a4b8783b */ /* 0x000ea20000000200 */
[-C--:B------:R-:W-:Y:S07]  /*19980*/  HMMA.16816.F32.BF16 R12, R28, R18.reuse, RZ ;  /* 0x000000121c0c723c */ /* 0x080fee00000418ff */
[----:B------:R-:W2:Y:S01]  /*19990*/  LDSM.16.M88.4 R188, [R0+0x8800] ;  /* 0x0088000000bc783b */ /* 0x000ea20000000200 */
[C---:B------:R-:W-:Y:S08]  /*199a0*/  HMMA.16816.F32.BF16 R16, R32.reuse, R18, RZ ;  /* 0x000000122010723c */ /* 0x040ff000000418ff */
[-C--:B---3--:R-:W-:Y:S08]  /*199b0*/  HMMA.16816.F32.BF16 R20, R32, R172.reuse, RZ ;  /* 0x000000ac2014723c */ /* 0x088ff000000418ff */
        /* <DEDUP_REMOVED lines=16> */
[----:B------:R-:W-:Y:S07]  /*19ac0*/  LDSM.16.M88.4 R188, [R164+0x6000] ;  /* 0x00600000a4bc783b */ /* 0x000fee0000000200 */
        /* <DEDUP_REMOVED lines=15> */
[----:B------:R-:W-:Y:S07]  /*19bc0*/  LDSM.16.M88.4 R184, [R171+UR5+0x9000] ;  /* 0x00900005abb8783b */ /* 0x000fee0008000200 */
[-C--:B---3--:R-:W-:Y:S08]  /*19bd0*/  HMMA.16816.F32.BF16 R20, R180, R176.reuse, R20 ;  /* 0x000000b0b414723c */ /* 0x088ff00000041814 */
[C---:B------:R-:W-:Y:S08]  /*19be0*/  HMMA.16816.F32.BF16 R24, R172.reuse, R176, R24 ;  /* 0x000000b0ac18723c */ /* 0x040ff00000041818 */
[-C--:B------:R-:W-:Y:S01]  /*19bf0*/  HMMA.16816.F32.BF16 R28, R172, R178.reuse, R28 ;  /* 0x000000b2ac1c723c */ /* 0x080fe2000004181c */
[----:B------:R-:W1:Y:S07]  /*19c00*/  LDSM.16.M88.4 R172, [R193+0x4000] ;  /* 0x00400000c1ac783b */ /* 0x000e6e0000000200 */
[----:B------:R-:W-:Y:S01]  /*19c10*/  HMMA.16816.F32.BF16 R32, R180, R178, R32 ;  /* 0x000000b2b420723c */ /* 0x000fe20000041820 */
[----:B------:R-:W2:Y:S08]  /*19c20*/  LDSM.16.M88.4 R176, [R193+0x6000] ;  /* 0x00600000c1b0783b */ /* 0x000eb00000000200 */
[----:B------:R3:W4:Y:S08]  /*19c30*/  LDSM.16.M88.4 R180, [R171+UR5+0x9800] ;  /* 0x00980005abb4783b */ /* 0x0007300008000200 */
[----:B---3--:R-:W3:Y:S01]  /*19c40*/  LDL R171, [R1+0x4] ;  /* 0x0000040001ab7983 */ /* 0x008ee20000100800 */
[-C--:B-1----:R-:W-:Y:S08]  /*19c50*/  HMMA.16816.F32.BF16 R4, R172, R184.reuse, R4 ;  /* 0x000000b8ac04723c */ /* 0x082ff00000041804 */
[C---:B--2---:R-:W-:Y:S08]  /*19c60*/  HMMA.16816.F32.BF16 R8, R176.reuse, R184, R8 ;  /* 0x000000b8b008723c */ /* 0x044ff00000041808 */
[-C--:B------:R-:W-:Y:S08]  /*19c70*/  HMMA.16816.F32.BF16 R12, R176, R186.reuse, R12 ;  /* 0x000000bab00c723c */ /* 0x080ff0000004180c */
[C---:B------:R-:W-:Y:S01]  /*19c80*/  HMMA.16816.F32.BF16 R16, R172.reuse, R186, R16 ;  /* 0x000000baac10723c */ /* 0x040fe20000041810 */
[----:B------:R-:W-:Y:S07]  /*19c90*/  LDSM.16.M88.4 R184, [R0+0x9000] ;  /* 0x0090000000b8783b */ /* 0x000fee0000000200 */
[-C--:B----4-:R-:W-:Y:S08]  /*19ca0*/  HMMA.16816.F32.BF16 R20, R172, R180.reuse, R20 ;  /* 0x000000b4ac14723c */ /* 0x090ff00000041814 */
[C---:B------:R-:W-:Y:S08]  /*19cb0*/  HMMA.16816.F32.BF16 R24, R176.reuse, R180, R24 ;  /* 0x000000b4b018723c */ /* 0x040ff00000041818 */
[-C--:B------:R-:W-:Y:S01]  /*19cc0*/  HMMA.16816.F32.BF16 R28, R176, R182.reuse, R28 ;  /* 0x000000b6b01c723c */ /* 0x080fe2000004181c */
[----:B------:R1:W2:Y:S07]  /*19cd0*/  LDSM.16.M88.4 R176, [R164+0x4000] ;  /* 0x00400000a4b0783b */ /* 0x0002ae0000000200 */
[----:B------:R-:W-:Y:S01]  /*19ce0*/  HMMA.16816.F32.BF16 R32, R172, R182, R32 ;  /* 0x000000b6ac20723c */ /* 0x000fe20000041820 */
[----:B------:R4:W5:Y:S08]  /*19cf0*/  LDSM.16.M88.4 R172, [R0+0x9800] ;  /* 0x0098000000ac783b */ /* 0x0009700000000200 */
[----:B------:R-:W-:Y:S08]  /*19d00*/  LDSM.16.M88.4 R180, [R3+0x4000] ;  /* 0x0040000003b4783b */ /* 0x000ff00000000200 */
[----:B-1----:R-:W3:Y:S04]  /*19d10*/  LDL R164, [R1+0x1c] ;  /* 0x00001c0001a47983 */ /* 0x002ee80000100800 */
[----:B----4-:R-:W4:Y:S01]  /*19d20*/  LDL R0, [R1+0xc] ;  /* 0x00000c0001007983 */ /* 0x010f220000100800 */
[-C--:B--2---:R-:W-:Y:S08]  /*19d30*/  HMMA.16816.F32.BF16 R4, R176, R184.reuse, R4 ;  /* 0x000000b8b004723c */ /* 0x084ff00000041804 */
[C---:B------:R-:W-:Y:S08]  /*19d40*/  HMMA.16816.F32.BF16 R8, R188.reuse, R184, R8 ;  /* 0x000000b8bc08723c */ /* 0x040ff00000041808 */
[-C--:B------:R-:W-:Y:S08]  /*19d50*/  HMMA.16816.F32.BF16 R12, R188, R186.reuse, R12 ;  /* 0x000000babc0c723c */ /* 0x080ff0000004180c */
[C---:B------:R-:W-:Y:S01]  /*19d60*/  HMMA.16816.F32.BF16 R16, R176.reuse, R186, R16 ;  /* 0x000000bab010723c */ /* 0x040fe20000041810 */
[----:B------:R-:W1:Y:S07]  /*19d70*/  LDSM.16.M88.4 R184, [R192+0x9000] ;  /* 0x00900000c0b8783b */ /* 0x000e6e0000000200 */
[-C--:B-----5:R-:W-:Y:S01]  /*19d80*/  HMMA.16816.F32.BF16 R20, R176, R172.reuse, R20 ;  /* 0x000000acb014723c */ /* 0x0a0fe20000041814 */
[----:B------:R-:W-:Y:S07]  /*19d90*/  LDSM.16.M88.4 R192, [R192+0x9800] ;  /* 0x00980000c0c0783b */ /* 0x000fee0000000200 */
[C---:B------:R-:W-:Y:S08]  /*19da0*/  HMMA.16816.F32.BF16 R24, R188.reuse, R172, R24 ;  /* 0x000000acbc18723c */ /* 0x040ff00000041818 */
[-C--:B------:R-:W-:Y:S01]  /*19db0*/  HMMA.16816.F32.BF16 R28, R188, R174.reuse, R28 ;  /* 0x000000aebc1c723c */ /* 0x080fe2000004181c */
[----:B------:R2:W5:Y:S07]  /*19dc0*/  LDSM.16.M88.4 R188, [R3+0x6000] ;  /* 0x0060000003bc783b */ /* 0x00056e0000000200 */
[----:B------:R-:W-:Y:S01]  /*19dd0*/  HMMA.16816.F32.BF16 R32, R176, R174, R32 ;  /* 0x000000aeb020723c */ /* 0x000fe20000041820 */
[----:B------:R-:W-:Y:S07]  /*19de0*/  LDSM.16.M88.4 R172, [R170+0x4000] ;  /* 0x00400000aaac783b */ /* 0x000fee0000000200 */
[-C--:B-1----:R-:W-:Y:S01]  /*19df0*/  HMMA.16816.F32.BF16 R4, R180, R184.reuse, R4 ;  /* 0x000000b8b404723c */ /* 0x082fe20000041804 */
[----:B------:R-:W1:Y:S04]  /*19e00*/  LDSM.16.M88.4 R176, [R2+0x9000] ;  /* 0x0090000002b0783b */ /* 0x000e680000000200 */
[----:B--2---:R-:W-:Y:S03]  /*19e10*/  IMAD.SHL.U32 R3, R208, 0x2, RZ ;  /* 0x00000002d0037824 */ /* 0x004fe600078e00ff */
[C---:B-----5:R-:W-:Y:S08]  /*19e20*/  HMMA.16816.F32.BF16 R8, R188.reuse, R184, R8 ;  /* 0x000000b8bc08723c */ /* 0x060ff00000041808 */
[-C--:B------:R-:W-:Y:S08]  /*19e30*/  HMMA.16816.F32.BF16 R12, R188, R186.reuse, R12 ;  /* 0x000000babc0c723c */ /* 0x080ff0000004180c */
[C---:B------:R-:W-:Y:S01]  /*19e40*/  HMMA.16816.F32.BF16 R16, R180.reuse, R186, R16 ;  /* 0x000000bab410723c */ /* 0x040fe20000041810 */
[----:B------:R2:W5:Y:S07]  /*19e50*/  LDSM.16.M88.4 R184, [R170+0x6000] ;  /* 0x00600000aab8783b */ /* 0x00056e0000000200 */
[-C--:B------:R-:W-:Y:S08]  /*19e60*/  HMMA.16816.F32.BF16 R20, R180, R192.reuse, R20 ;  /* 0x000000c0b414723c */ /* 0x080ff00000041814 */
[C---:B------:R-:W-:Y:S01]  /*19e70*/  HMMA.16816.F32.BF16 R24, R188.reuse, R192, R24 ;  /* 0x000000c0bc18723c */ /* 0x040fe20000041818 */
[----:B------:R-:W3:Y:S04]  /*19e80*/  LDL R193, [R1+0x8] ;  /* 0x0000080001c17983 */ /* 0x000ee80000100800 */
[----:B------:R-:W-:Y:S01]  /*19e90*/  STL [R1+0x54], R3 ;  /* 0x0000540301007387 */ /* 0x000fe20000100800 */
[----:B--2---:R-:W-:Y:S02]  /*19ea0*/  LOP3.LUT R170, R3, 0x6, RZ, 0xc0, !PT ;  /* 0x0000000603aa7812 */ /* 0x004fe400078ec0ff */
[-C--:B------:R-:W-:Y:S03]  /*19eb0*/  HMMA.16816.F32.BF16 R28, R188, R194.reuse, R28 ;  /* 0x000000c2bc1c723c */ /* 0x080fe6000004181c */
[----:B------:R-:W-:Y:S05]  /*19ec0*/  STL [R1+0x58], R170 ;  /* 0x000058aa01007387 */ /* 0x000fea0000100800 */
[----:B------:R-:W-:Y:S01]  /*19ed0*/  HMMA.16816.F32.BF16 R32, R180, R194, R32 ;  /* 0x000000c2b420723c */ /* 0x000fe20000041820 */
[----:B------:R-:W2:Y:S01]  /*19ee0*/  LDSM.16.M88.4 R180, [R2+0x9800] ;  /* 0x0098000002b4783b */ /* 0x000ea20000000200 */
[----:B------:R-:W-:Y:S06]  /*19ef0*/  DEPBAR.LE SB0, 0x0 ;  /* 0x000080000000791a */ /* 0x000fec0000000000 */
[-C--:B-1----:R-:W-:Y:S01]  /*19f00*/  HMMA.16816.F32.BF16 R4, R172, R176.reuse, R4 ;  /* 0x000000b0ac04723c */ /* 0x082fe20000041804 */
[----:B------:R-:W-:Y:S07]  /*19f10*/  BAR.SYNC.DEFER_BLOCKING 0x0 ;  /* 0x0000000000007b1d */ /* 0x000fee0000010000 */
[C---:B-----5:R-:W-:Y:S08]  /*19f20*/  HMMA.16816.F32.BF16 R8, R184.reuse, R176, R8 ;  /* 0x000000b0b808723c */ /* 0x060ff00000041808 */
[-C--:B------:R-:W-:Y:S08]  /*19f30*/  HMMA.16816.F32.BF16 R12, R184, R178.reuse, R12 ;  /* 0x000000b2b80c723c */ /* 0x080ff0000004180c */
[C---:B------:R-:W-:Y:S08]  /*19f40*/  HMMA.16816.F32.BF16 R16, R172.reuse, R178, R16 ;  /* 0x000000b2ac10723c */ /* 0x040ff00000041810 */
[-C--:B--2---:R-:W-:Y:S08]  /*19f50*/  HMMA.16816.F32.BF16 R20, R172, R180.reuse, R20 ;  /* 0x000000b4ac14723c */ /* 0x084ff00000041814 */
[C---:B------:R-:W-:Y:S08]  /*19f60*/  HMMA.16816.F32.BF16 R24, R184.reuse, R180, R24 ;  /* 0x000000b4b818723c */ /* 0x040ff00000041818 */
[-C--:B------:R-:W-:Y:S08]  /*19f70*/  HMMA.16816.F32.BF16 R28, R184, R182.reuse, R28 ;  /* 0x000000b6b81c723c */ /* 0x080ff0000004181c */
[----:B------:R-:W-:Y:S01]  /*19f80*/  HMMA.16816.F32.BF16 R32, R172, R182, R32 ;  /* 0x000000b6ac20723c */ /* 0x000fe20000041820 */
[----:B------:R-:W2:Y:S03]  /*19f90*/  LDL R183, [R1+0x10] ;  /* 0x0000100001b77983 */ /* 0x000ea60000100800 */
[----:B----4-:R-:W-:Y:S01]  /*19fa0*/  LOP3.LUT R2, R0, UR23, RZ, 0x3c, !PT ;  /* 0x0000001700027c12 */ /* 0x010fe2000f8e3cff */
[----:B------:R-:W-:Y:S04]  /*19fb0*/  IMAD.U32 R0, RZ, RZ, UR23 ;  /* 0x00000017ff007e24 */ /* 0x000fe8000f8e00ff */
[----:B------:R-:W-:Y:S04]  /*19fc0*/  IMAD.WIDE.U32 R2, R2, -0x326172a9, RZ ;  /* 0xcd9e8d5702027825 */ /* 0x000fe800078e00ff */
[----:B------:R-:W-:Y:S01]  /*19fd0*/  IMAD R0, R0, 0x20, R170 ;  /* 0x0000002000007824 */ /* 0x000fe200078e02aa */
[----:B---3--:R-:W-:Y:S02]  /*19fe0*/  LOP3.LUT R170, R3, R171, RZ, 0x3c, !PT ;  /* 0x000000ab03aa7212 */ /* 0x008fe400078e3cff */
[----:B------:R-:W-:Y:S01]  /*19ff0*/  LOP3.LUT R176, R2, R164, RZ, 0x3c, !PT ;  /* 0x000000a402b07212 */ /* 0x000fe200078e3cff */
[----:B------:R-:W-:Y:S01]  /*1a000*/  VIADD R171, R0, 0x1 ;  /* 0x0000000100ab7836 */ /* 0x000fe20000000000 */
[-C--:B------:R-:W-:Y:S01]  /*1a010*/  ISETP.GT.AND P4, PT, R246, R0.reuse, PT ;  /* 0x00000000f600720c */ /* 0x080fe20003f84270 */
[C---:B------:R-:W-:Y:S01]  /*1a020*/  VIADD R180, R0.reuse, 0x10 ;  /* 0x0000001000b47836 */ /* 0x040fe20000000000 */
[CC--:B------:R-:W-:Y:S01]  /*1a030*/  ISETP.GT.AND P1, PT, R199.reuse, R0.reuse, PT ;  /* 0x00000000c700720c */ /* 0x0c0fe20003f24270 */
[C---:B------:R-:W-:Y:S01]  /*1a040*/  VIADD R179, R0.reuse, 0x8 ;  /* 0x0000000800b37836 */ /* 0x040fe20000000000 */
[-C--:B------:R-:W-:Y:S01]  /*1a050*/  ISETP.GT.AND P0, PT, R199, R171.reuse, PT ;  /* 0x000000abc700720c */ /* 0x080fe20003f04270 */
[----:B------:R-:W-:Y:S01]  /*1a060*/  VIADD R178, R0, 0x9 ;  /* 0x0000000900b27836 */ /* 0x000fe20000000000 */
[----:B------:R-:W-:Y:S01]  /*1a070*/  FSEL R188, R4, -INF , !P4 ;  /* 0xff80000004bc7808 */ /* 0x000fe20006000000 */
[----:B------:R-:W-:Y:S01]  /*1a080*/  IMAD.WIDE.U32 R172, R170, -0x2daee0ad, RZ ;  /* 0xd2511f53aaac7825 */ /* 0x000fe200078e00ff */
[----:B------:R-:W-:Y:S02]  /*1a090*/  FSEL R6, R6, -INF , !P1 ;  /* 0xff80000006067808 */ /* 0x000fe40004800000 */
[----:B------:R-:W-:Y:S02]  /*1a0a0*/  FSEL R7, R7, -INF , !P0 ;  /* 0xff80000007077808 */ /* 0x000fe40004000000 */
[-C--:B------:R-:W-:Y:S02]  /*1a0b0*/  ISETP.GT.AND P4, PT, R201, R0.reuse, PT ;  /* 0x00000000c900720c */ /* 0x080fe40003f84270 */
[C---:B------:R-:W-:Y:S02]  /*1a0c0*/  ISETP.GT.AND P1, PT, R200.reuse, R0, PT ;  /* 0x00000000c800720c */ /* 0x040fe40003f24270 */
[----:B------:R-:W-:Y:S02]  /*1a0d0*/  ISETP.GT.AND P0, PT, R200, R171, PT ;  /* 0x000000abc800720c */ /* 0x000fe40003f04270 */
[----:B------:R-:W-:Y:S02]  /*1a0e0*/  FSEL R190, R8, -INF , !P4 ;  /* 0xff80000008be7808 */ /* 0x000fe40006000000 */
[----:B------:R-:W-:Y:S02]  /*1a0f0*/  FSEL R10, R10, -INF , !P1 ;  /* 0xff8000000a0a7808 */ /* 0x000fe40004800000 */
[----:B------:R-:W-:Y:S02]  /*1a100*/  FSEL R11, R11, -INF , !P0 ;  /* 0xff8000000b0b7808 */ /* 0x000fe40004000000 */
[-C--:B------:R-:W-:Y:S02]  /*1a110*/  ISETP.GT.AND P4, PT, R201, R179.reuse, PT ;  /* 0x000000b3c900720c */ /* 0x080fe40003f84270 */
[CC--:B------:R-:W-:Y:S02]  /*1a120*/  ISETP.GT.AND P1, PT, R200.reuse, R179.reuse, PT ;  /* 0x000000b3c800720c */ /* 0x0c0fe40003f24270 */
[-C--:B------:R-:W-:Y:S02]  /*1a130*/  ISETP.GT.AND P0, PT, R200, R178.reuse, PT ;  /* 0x000000b2c800720c */ /* 0x080fe40003f04270 */
[----:B------:R-:W-:Y:S02]  /*1a140*/  FSEL R12, R12, -INF , !P4 ;  /* 0xff8000000c0c7808 */ /* 0x000fe40006000000 */
[----:B------:R-:W-:Y:S01]  /*1a150*/  FSEL R191, R14, -INF , !P1 ;  /* 0xff8000000ebf7808 */ /* 0x000fe20004800000 */
[----:B------:R-:W-:Y:S01]  /*1a160*/  VIADD R14, R0, 0x11 ;  /* 0x00000011000e7836 */ /* 0x000fe20000000000 */
[----:B------:R-:W-:Y:S02]  /*1a170*/  FSEL R15, R15, -INF , !P0 ;  /* 0xff8000000f0f7808 */ /* 0x000fe40004000000 */
[-C--:B------:R-:W-:Y:S02]  /*1a180*/  ISETP.GT.AND P4, PT, R246, R179.reuse, PT ;  /* 0x000000b3f600720c */ /* 0x080fe40003f84270 */
[C---:B------:R-:W-:Y:S02]  /*1a190*/  ISETP.GT.AND P1, PT, R199.reuse, R179, PT ;  /* 0x000000b3c700720c */ /* 0x040fe40003f24270 */
[----:B------:R-:W-:Y:S02]  /*1a1a0*/  ISETP.GT.AND P0, PT, R199, R178, PT ;  /* 0x000000b2c700720c */ /* 0x000fe40003f04270 */
[----:B------:R-:W-:Y:S01]  /*1a1b0*/  LOP3.LUT R164, R2, R198, RZ, 0x3c, !PT ;  /* 0x000000c602a47212 */ /* 0x000fe200078e3cff */
[----:B------:R-:W-:Y:S01]  /*1a1c0*/  VIADD R2, R0, 0x19 ;  /* 0x0000001900027836 */ /* 0x000fe20000000000 */
[----:B------:R-:W-:Y:S02]  /*1a1d0*/  FSEL R181, R16, -INF , !P4 ;  /* 0xff80000010b57808 */ /* 0x000fe40006000000 */
[----:B------:R-:W-:Y:S02]  /*1a1e0*/  FSEL R16, R18, -INF , !P1 ;  /* 0xff80000012107808 */ /* 0x000fe40004800000 */
[----:B------:R-:W-:Y:S02]  /*1a1f0*/  FSEL R198, R19, -INF , !P0 ;  /* 0xff80000013c67808 */ /* 0x000fe40004000000 */
[C---:B------:R-:W-:Y:S02]  /*1a200*/  ISETP.GT.AND P1, PT, R199.reuse, R180, PT ;  /* 0x000000b4c700720c */ /* 0x040fe40003f24270 */
[----:B------:R-:W-:Y:S02]  /*1a210*/  ISETP.GT.AND P0, PT, R199, R14, PT ;  /* 0x0000000ec700720c */ /* 0x000fe40003f04270 */
[----:B------:R-:W-:Y:S02]  /*1a220*/  FSEL R187, R22, -INF , !P1 ;  /* 0xff80000016bb7808 */ /* 0x000fe40004800000 */
[----:B------:R-:W-:Y:S02]  /*1a230*/  FSEL R186, R23, -INF , !P0 ;  /* 0xff80000017ba7808 */ /* 0x000fe40004000000 */
[C---:B------:R-:W-:Y:S02]  /*1a240*/  ISETP.GT.AND P1, PT, R200.reuse, R180, PT ;  /* 0x000000b4c800720c */ /* 0x040fe40003f24270 */
[----:B------:R-:W-:Y:S02]  /*1a250*/  ISETP.GT.AND P0, PT, R200, R14, PT ;  /* 0x0000000ec800720c */ /* 0x000fe40003f04270 */
        /* <DEDUP_REMOVED lines=10> */
[----:B------:R-:W-:Y:S02]  /*1a300*/  FSEL R13, R13, -INF , !P3 ;  /* 0xff8000000d0d7808 */ /* 0x000fe40005800000 */
[C---:B------:R-:W-:Y:S02]  /*1a310*/  ISETP.GT.AND P3, PT, R246.reuse, R178, PT ;  /* 0x000000b2f600720c */ /* 0x040fe40003f64270 */
        /* <DEDUP_REMOVED lines=12> */
[C---:B------:R-:W-:Y:S02]  /*1a3e0*/  ISETP.GE.AND P0, PT, R0.reuse, R207, PT ;  /* 0x000000cf0000720c */ /* 0x040fe40003f06270 */
[----:B------:R-:W-:Y:S02]  /*1a3f0*/  FSEL R29, R33, -INF , !P3 ;  /* 0xff800000211d7808 */ /* 0x000fe40005800000 */
[----:B------:R-:W-:Y:S01]  /*1a400*/  LOP3.LUT R177, R3, R193, RZ, 0x3c, !PT ;  /* 0x000000c103b17212 */ /* 0x000fe200078e3cff */
[----:B------:R-:W-:Y:S01]  /*1a410*/  VIADD R3, R0, 0x18 ;  /* 0x0000001800037836 */ /* 0x000fe20000000000 */
[----:B------:R-:W-:Y:S02]  /*1a420*/  FSEL R193, R26, -INF , !P1 ;  /* 0xff8000001ac17808 */ /* 0x000fe40004800000 */
[----:B------:R-:W-:Y:S02]  /*1a430*/  FSEL R26, R190, -INF , !P0 ;  /* 0xff800000be1a7808 */ /* 0x000fe40004000000 */
[-C--:B------:R-:W-:Y:S02]  /*1a440*/  ISETP.GT.AND P1, PT, R200, R3.reuse, PT ;  /* 0x00000003c800720c */ /* 0x080fe40003f24270 */
[-C--:B------:R-:W-:Y:S02]  /*1a450*/  ISETP.GT.AND P4, PT, R201, R3.reuse, PT ;  /* 0x00000003c900720c */ /* 0x080fe40003f84270 */
[----:B------:R-:W-:Y:S02]  /*1a460*/  FSEL R5, R30, -INF , !P1 ;  /* 0xff8000001e057808 */ /* 0x000fe40004800000 */
[----:B------:R-:W-:Y:S01]  /*1a470*/  FSEL R28, R28, -INF , !P4 ;  /* 0xff8000001c1c7808 */ /* 0x000fe20006000000 */
[----:B------:R-:W3:Y:S01]  /*1a480*/  LDL.64 R30, [R1+0x40] ;  /* 0x00004000011e7983 */ /* 0x000ee20000100a00 */
[-C--:B------:R-:W-:Y:S02]  /*1a490*/  ISETP.GT.AND P4, PT, R246, R3.reuse, PT ;  /* 0x00000003f600720c */ /* 0x080fe40003f84270 */
[----:B------:R-:W-:Y:S02]  /*1a4a0*/  ISETP.GT.AND P1, PT, R199, R3, PT ;  /* 0x00000003c700720c */ /* 0x000fe40003f24270 */
[----:B------:R-:W-:Y:S02]  /*1a4b0*/  FSEL R32, R32, -INF , !P4 ;  /* 0xff80000020207808 */ /* 0x000fe40006000000 */
[----:B------:R-:W-:Y:S02]  /*1a4c0*/  FSEL R182, R34, -INF , !P1 ;  /* 0xff80000022b67808 */ /* 0x000fe40004800000 */
[----:B------:R-:W-:Y:S02]  /*1a4d0*/  ISETP.GE.AND P1, PT, R0, R245, PT ;  /* 0x000000f50000720c */ /* 0x000fe40003f26270 */
[-C--:B------:R-:W-:Y:S02]  /*1a4e0*/  ISETP.GE.AND P0, PT, R179, R207.reuse, PT ;  /* 0x000000cfb300720c */ /* 0x080fe40003f06270 */
[----:B------:R-:W-:Y:S02]  /*1a4f0*/  FSEL R33, R6, -INF , !P1 ;  /* 0xff80000006217808 */ /* 0x000fe40004800000 */
[-C--:B------:R-:W-:Y:S02]  /*1a500*/  ISETP.GE.AND P1, PT, R171, R207.reuse, PT ;  /* 0x000000cfab00720c */ /* 0x080fe40003f26270 */
        /* <DEDUP_REMOVED lines=8> */
[----:B------:R-:W-:Y:S04]  /*1a590*/  ISETP.GE.AND P1, PT, R180, R245, PT ;  /* 0x000000f5b400720c */ /* 0x000fe80003f26270 */
[----:B------:R-:W-:Y:S02]  /*1a5a0*/  FSEL R187, R187, -INF , !P1 ;  /* 0xff800000bbbb7808 */ /* 0x000fe40004800000 */
[----:B------:R-:W-:Y:S02]  /*1a5b0*/  ISETP.GE.AND P1, PT, R14, R207, PT ;  /* 0x000000cf0e00720c */ /* 0x000fe40003f26270 */
[-C--:B--2---:R-:W-:Y:S02]  /*1a5c0*/  ISETP.GE.AND P4, PT, R171, R183.reuse, PT ;  /* 0x000000b7ab00720c */ /* 0x084fe40003f86270 */
[C---:B------:R-:W-:Y:S02]  /*1a5d0*/  ISETP.GE.AND P3, PT, R0.reuse, R183, PT ;  /* 0x000000b70000720c */ /* 0x040fe40003f66270 */
[----:B------:R-:W-:Y:S02]  /*1a5e0*/  FSEL R189, R189, -INF , !P4 ;  /* 0xff800000bdbd7808 */ /* 0x000fe40006000000 */
[-C--:B------:R-:W-:Y:S02]  /*1a5f0*/  ISETP.GE.AND P4, PT, R0, R206.reuse, PT ;  /* 0x000000ce0000720c */ /* 0x080fe40003f86270 */
[----:B------:R-:W-:Y:S02]  /*1a600*/  FSEL R34, R188, -INF , !P3 ;  /* 0xff800000bc227808 */ /* 0x000fe40005800000 */
[----:B------:R-:W-:Y:S02]  /*1a610*/  ISETP.GE.AND P3, PT, R171, R245, PT ;  /* 0x000000f5ab00720c */ /* 0x000fe40003f66270 */
[----:B------:R-:W-:Y:S02]  /*1a620*/  FSEL R19, R10, -INF , !P4 ;  /* 0xff8000000a137808 */ /* 0x000fe40006000000 */
[-C--:B------:R-:W-:Y:S02]  /*1a630*/  ISETP.GE.AND P4, PT, R179, R206.reuse, PT ;  /* 0x000000ceb300720c */ /* 0x080fe40003f86270 */
[----:B------:R-:W-:Y:S02]  /*1a640*/  FSEL R21, R7, -INF , !P3 ;  /* 0xff80000007157808 */ /* 0x000fe40005800000 */
[-C--:B------:R-:W-:Y:S02]  /*1a650*/  ISETP.GE.AND P3, PT, R171, R206.reuse, PT ;  /* 0x000000ceab00720c */ /* 0x080fe40003f66270 */
[----:B------:R-:W-:Y:S02]  /*1a660*/  FSEL R23, R191, -INF , !P4 ;  /* 0xff800000bf177808 */ /* 0x000fe40006000000 */
[CC--:B------:R-:W-:Y:S02]  /*1a670*/  ISETP.GE.AND P4, PT, R178.reuse, R183.reuse, PT ;  /* 0x000000b7b200720c */ /* 0x0c0fe40003f86270 */
[----:B------:R-:W-:Y:S02]  /*1a680*/  FSEL R20, R11, -INF , !P3 ;  /* 0xff8000000b147808 */ /* 0x000fe40005800000 */
[-C--:B------:R-:W-:Y:S02]  /*1a690*/  ISETP.GE.AND P3, PT, R178, R206.reuse, PT ;  /* 0x000000ceb200720c */ /* 0x080fe40003f66270 */
[-C--:B------:R-:W-:Y:S02]  /*1a6a0*/  ISETP.GE.AND P0, PT, R179, R183.reuse, PT ;  /* 0x000000b7b300720c */ /* 0x080fe40003f06270 */
[----:B------:R-:W-:Y:S01]  /*1a6b0*/  FSEL R24, R17, -INF , !P4 ;  /* 0xff80000011187808 */ /* 0x000fe20006000000 */
[----:B------:R-:W-:Y:S01]  /*1a6c0*/  IMAD.WIDE.U32 R16, R177, -0x2daee0ad, RZ ;  /* 0xd2511f53b1107825 */ /* 0x000fe200078e00ff */
[-C--:B------:R-:W-:Y:S02]  /*1a6d0*/  ISETP.GE.AND P4, PT, R14, R183.reuse, PT ;  /* 0x000000b70e00720c */ /* 0x080fe40003f86270 */
[----:B------:R-:W-:Y:S01]  /*1a6e0*/  FSEL R22, R15, -INF , !P3 ;  /* 0xff8000000f167808 */ /* 0x000fe20005800000 */
[----:B------:R-:W-:Y:S01]  /*1a6f0*/  IMAD.WIDE.U32 R176, R176, -0x2daee0ad, RZ ;  /* 0xd2511f53b0b07825 */ /* 0x000fe200078e00ff */
[----:B------:R-:W-:Y:S02]  /*1a700*/  FSEL R18, R181, -INF , !P0 ;  /* 0xff800000b5127808 */ /* 0x000fe40004000000 */
[----:B------:R-:W-:Y:S02]  /*1a710*/  ISETP.GE.AND P0, PT, R180, R183, PT ;  /* 0x000000b7b400720c */ /* 0x000fe40003f06270 */
[----:B------:R-:W-:Y:S02]  /*1a720*/  FSEL R15, R184, -INF , !P4 ;  /* 0xff800000b80f7808 */ /* 0x000fe40006000000 */
[-C--:B------:R-:W-:Y:S02]  /*1a730*/  ISETP.GE.AND P3, PT, R178, R245.reuse, PT ;  /* 0x000000f5b200720c */ /* 0x080fe40003f66270 */
[----:B------:R-:W-:Y:S02]  /*1a740*/  ISETP.GE.AND P4, PT, R14, R245, PT ;  /* 0x000000f50e00720c */ /* 0x000fe40003f86270 */
[----:B------:R-:W-:Y:S02]  /*1a750*/  FSEL R190, R185, -INF , !P0 ;  /* 0xff800000b9be7808 */ /* 0x000fe40004000000 */
[----:B------:R-:W-:Y:S02]  /*1a760*/  FSEL R198, R198, -INF , !P3 ;  /* 0xff800000c6c67808 */ /* 0x000fe40005800000 */
[-C--:B------:R-:W-:Y:S02]  /*1a770*/  ISETP.GE.AND P0, PT, R180, R206.reuse, PT ;  /* 0x000000ceb400720c */ /* 0x080fe40003f06270 */
[----:B------:R-:W-:Y:S02]  /*1a780*/  FSEL R186, R186, -INF , !P4 ;  /* 0xff800000baba7808 */ /* 0x000fe40006000000 */
[----:B------:R-:W-:Y:S02]  /*1a790*/  FSEL R191, R25, -INF , !P1 ;  /* 0xff80000019bf7808 */ /* 0x000fe40004800000 */
[-C--:B------:R-:W-:Y:S02]  /*1a7a0*/  ISETP.GE.AND P3, PT, R180, R207.reuse, PT ;  /* 0x000000cfb400720c */ /* 0x080fe40003f66270 */
[-C--:B------:R-:W-:Y:S02]  /*1a7b0*/  ISETP.GE.AND P4, PT, R14, R206.reuse, PT ;  /* 0x000000ce0e00720c */ /* 0x080fe40003f86270 */
[----:B------:R-:W-:Y:S02]  /*1a7c0*/  ISETP.GE.AND P1, PT, R2, R207, PT ;  /* 0x000000cf0200720c */ /* 0x000fe40003f26270 */
[----:B------:R-:W-:Y:S02]  /*1a7d0*/  FMNMX3.FTZ R14, R168, R19, R20, !PT ;  /* 0x00000013a80e7276 */ /* 0x000fe40007810014 */
[----:B------:R-:W-:Y:S02]  /*1a7e0*/  FSEL R193, R193, -INF , !P0 ;  /* 0xff800000c1c17808 */ /* 0x000fe40004000000 */
[----:B------:R-:W-:Y:S02]  /*1a7f0*/  FSEL R194, R194, -INF , !P3 ;  /* 0xff800000c2c27808 */ /* 0x000fe40005800000 */
[CC--:B------:R-:W-:Y:S02]  /*1a800*/  ISETP.GE.AND P0, PT, R3.reuse, R206.reuse, PT ;  /* 0x000000ce0300720c */ /* 0x0c0fe40003f06270 */
[----:B------:R-:W-:Y:S02]  /*1a810*/  FSEL R8, R8, -INF , !P1 ;  /* 0xff80000008087808 */ /* 0x000fe40004800000 */
[----:B------:R-:W-:Y:S02]  /*1a820*/  ISETP.GE.AND P3, PT, R3, R207, PT ;  /* 0x000000cf0300720c */ /* 0x000fe40003f66270 */
[----:B------:R-:W-:Y:S02]  /*1a830*/  FSEL R192, R192, -INF , !P4 ;  /* 0xff800000c0c07808 */ /* 0x000fe40006000000 */
[----:B------:R-:W-:Y:S02]  /*1a840*/  ISETP.GE.AND P1, PT, R2, R206, PT ;  /* 0x000000ce0200720c */ /* 0x000fe40003f26270 */
[----:B------:R-:W-:Y:S02]  /*1a850*/  FMNMX3.FTZ R0, R165, R34, R189, !PT ;  /* 0x00000022a5007276 */ /* 0x000fe400078100bd */
[----:B------:R-:W-:Y:S02]  /*1a860*/  FMNMX3.FTZ R10, R166, R33, R21, !PT ;  /* 0x00000021a60a7276 */ /* 0x000fe40007810015 */
[----:B------:R-:W-:Y:S02]  /*1a870*/  FMNMX3.FTZ R14, R14, R23, R22, !PT ;  /* 0x000000170e0e7276 */ /* 0x000fe40007810016 */
[----:B------:R-:W-:Y:S02]  /*1a880*/  FSEL R5, R5, -INF , !P0 ;  /* 0xff80000005057808 */ /* 0x000fe40004000000 */
[CC--:B------:R-:W-:Y:S02]  /*1a890*/  ISETP.GE.AND P4, PT, R3.reuse, R183.reuse, PT ;  /* 0x000000b70300720c */ /* 0x0c0fe40003f86270 */
[----:B------:R-:W-:Y:S02]  /*1a8a0*/  FSEL R171, R28, -INF , !P3 ;  /* 0xff8000001cab7808 */ /* 0x000fe40005800000 */
[----:B------:R-:W-:Y:S02]  /*1a8b0*/  ISETP.GE.AND P0, PT, R2, R183, PT ;  /* 0x000000b70200720c */ /* 0x000fe40003f06270 */
[----:B------:R-:W-:Y:S02]  /*1a8c0*/  FSEL R4, R4, -INF , !P1 ;  /* 0xff80000004047808 */ /* 0x000fe40004800000 */
[----:B------:R-:W-:Y:S02]  /*1a8d0*/  FMNMX3.FTZ R0, R0, R18, R24, !PT ;  /* 0x0000001200007276 */ /* 0x000fe40007810018 */
[----:B------:R-:W-:Y:S02]  /*1a8e0*/  FMNMX3.FTZ R10, R10, R12, R198, !PT ;  /* 0x0000000c0a0a7276 */ /* 0x000fe400078100c6 */
[----:B------:R-:W-:Y:S02]  /*1a8f0*/  FMNMX3.FTZ R6, R6, R194, R191, !PT ;  /* 0x000000c206067276 */ /* 0x000fe400078100bf */
[----:B------:R-:W-:Y:S02]  /*1a900*/  FMNMX3.FTZ R14, R14, R193, R192, !PT ;  /* 0x000000c10e0e7276 */ /* 0x000fe400078100c0 */
[-C--:B------:R-:W-:Y:S02]  /*1a910*/  ISETP.GE.AND P3, PT, R3, R245.reuse, PT ;  /* 0x000000f50300720c */ /* 0x080fe40003f66270 */
[----:B------:R-:W-:Y:S02]  /*1a920*/  ISETP.GE.AND P1, PT, R2, R245, PT ;  /* 0x000000f50200720c */ /* 0x000fe40003f26270 */
[----:B------:R-:W-:Y:S02]  /*1a930*/  LOP3.LUT R16, R16, UR11, R177, 0x96, !PT ;  /* 0x0000000b10107c12 */ /* 0x000fe4000f8e96b1 */
[----:B------:R-:W-:Y:S02]  /*1a940*/  FMNMX3.FTZ R0, R0, R190, R15, !PT ;  /* 0x000000be00007276 */ /* 0x000fe4000781000f */
[----:B------:R-:W-:Y:S02]  /*1a950*/  FMNMX3.FTZ R10, R10, R187, R186, !PT ;  /* 0x000000bb0a0a7276 */ /* 0x000fe400078100ba */
[----:B------:R-:W-:Y:S02]  /*1a960*/  FMNMX3.FTZ R6, R6, R171, R8, !PT ;  /* 0x000000ab06067276 */ /* 0x000fe40007810008 */
[----:B------:R-:W-:Y:S02]  /*1a970*/  FSEL R184, R32, -INF , !P4 ;  /* 0xff80000020b87808 */ /* 0x000fe40006000000 */
[----:B------:R-:W-:Y:S02]  /*1a980*/  FSEL R25, R29, -INF , !P0 ;  /* 0xff8000001d197808 */ /* 0x000fe40004000000 */
[----:B------:R-:W-:Y:S02]  /*1a990*/  FMNMX3.FTZ R14, R14, R5, R4, !PT ;  /* 0x000000050e0e7276 */ /* 0x000fe40007810004 */
[----:B---3--:R-:W-:Y:S01]  /*1a9a0*/  LOP3.LUT R7, R30, UR10, R17, 0x96, !PT ;  /* 0x0000000a1e077c12 */ /* 0x008fe2000f8e9611 */
[----:B------:R-:W-:Y:S06]  /*1a9b0*/  BRA.U.ANY UP0, `(.L_x_2547) ;  /* 0xffffffe900387547 */ /* 0x000fec000b93ffff */
.L_x_2546:
[----:B------:R-:W-:Y:S01]  /*1a9c0*/  FSEL R182, R182, -INF , !P3 ;  /* 0xff800000b6b67808 */ /* 0x000fe20005800000 */
[----:B------:R-:W2:Y:S01]  /*1a9d0*/  LDL.64 R174, [R1+0x30] ;  /* 0x0000300001ae7983 */ /* 0x000ea20000100a00 */
[----:B------:R-:W-:Y:S01]  /*1a9e0*/  FSEL R13, R35, -INF , !P1 ;  /* 0xff800000230d7808 */ /* 0x000fe20004800000 */
[----:B-1----:R-:W-:Y:S01]  /*1a9f0*/  IMAD.WIDE.U32 R30, R7, -0x326172a9, RZ ;  /* 0xcd9e8d57071e7825 */ /* 0x002fe200078e00ff */
[----:B------:R-:W-:Y:S01]  /*1aa00*/  FMNMX3.FTZ R0, R0, R184, R25, !PT ;  /* 0x000000b800007276 */ /* 0x000fe20007810019 */
[----:B------:R-:W-:Y:S01]  /*1aa10*/  UIADD3 UR8, UPT, UPT, UR35, -0x126145ec, URZ ;  /* 0xed9eba1423087890 */ /* 0x000fe2000fffe0ff */
[----:B------:R-:W-:Y:S01]  /*1aa20*/  FMNMX3.FTZ R10, R10, R182, R13, !PT ;  /* 0x000000b60a0a7276 */ /* 0x000fe2000781000d */
[----:B------:R-:W3:Y:S01]  /*1aa30*/  LDL.64 R28, [R1+0x38] ;  /* 0x00003800011c7983 */ /* 0x000ee20000100a00 */
[-C--:B------:R-:W-:Y:S01]  /*1aa40*/  LOP3.LUT R197, R197, R196.reuse, RZ, 0x3c, !PT ;  /* 0x000000c4c5c57212 */ /* 0x080fe200078e3cff */
[----:B------:R-:W-:Y:S01]  /*1aa50*/  IMAD.WIDE.U32 R16, R16, -0x326172a9, RZ ;  /* 0xcd9e8d5710107825 */ /* 0x000fe200078e00ff */
[----:B------:R-:W-:Y:S02]  /*1aa60*/  UISETP.GT.AND UP0, UPT, UR23, UR19, UPT ;  /* 0x000000131700728c */ /* 0x000fe4000bf04270 */
[C---:B------:R-:W-:Y:S01]  /*1aa70*/  LOP3.LUT R196, R197.reuse, R196, RZ, 0x3c, !PT ;  /* 0x000000c4c5c47212 */ /* 0x040fe200078e3cff */
[----:B------:R-:W4:Y:S01]  /*1aa80*/  LDL.64 R180, [R1+0x28] ;  /* 0x0000280001b47983 */ /* 0x000f220000100a00 */
[----:B------:R-:W-:Y:S01]  /*1aa90*/  LOP3.LUT R177, R30, UR9, R17, 0x96, !PT ;  /* 0x000000091eb17c12 */ /* 0x000fe2000f8e9611 */
[----:B------:R-:W-:Y:S01]  /*1aaa0*/  IMAD.WIDE.U32 R178, R164, -0x2daee0ad, RZ ;  /* 0xd2511f53a4b27825 */ /* 0x000fe200078e00ff */
[----:B------:R-:W-:Y:S01]  /*1aab0*/  LOP3.LUT R197, R197, R196, RZ, 0x3c, !PT ;  /* 0x000000c4c5c57212 */ /* 0x000fe200078e3cff */
[----:B------:R-:W-:Y:S02]  /*1aac0*/  UIADD3 UR23, UPT, UPT, UR23, -0x1, URZ ;  /* 0xffffffff17177890 */ /* 0x000fe4000fffe0ff */
[----:B------:R-:W1:Y:S01]  /*1aad0*/  SHFL.BFLY PT, R11, R6, 0x2, 0x1f ;  /* 0x0c401f00060b7f89 */ /* 0x000e6200000e0000 */
[----:B------:R-:W-:Y:S07]  /*1aae0*/  LOP3.LUT R172, R172, UR11, R179, 0x96, !PT ;  /* 0x0000000bacac7c12 */ /* 0x000fee000f8e96b3 */
[----:B------:R-:W5:Y:S08]  /*1aaf0*/  SHFL.BFLY PT, R2, R14, 0x2, 0x1f ;  /* 0x0c401f000e027f89 */ /* 0x000f7000000e0000 */
[----:B------:R-:W5:Y:S08]  /*1ab00*/  SHFL.BFLY PT, R7, R0, 0x2, 0x1f ;  /* 0x0c401f0000077f89 */ /* 0x000f7000000e0000 */
[----:B------:R-:W5:Y:S08]  /*1ab10*/  SHFL.BFLY PT, R9, R10, 0x2, 0x1f ;  /* 0x0c401f000a097f89 */ /* 0x000f7000000e0000 */
[----:B------:R-:W4:Y:S01]  /*1ab20*/  LDL.LU R35, [R1+0x20] ;  /* 0x0000200001237983 */ /* 0x000f220000300800 */
[----:B-1----:R-:W-:Y:S02]  /*1ab30*/  FMNMX.FTZ R6, R6, R11, !PT ;  /* 0x0000000b06067209 */ /* 0x002fe40007810000 */
[----:B-----5:R-:W-:Y:S03]  /*1ab40*/  FMNMX.FTZ R14, R14, R2, !PT ;  /* 0x000000020e0e7209 */ /* 0x020fe60007810000 */
[----:B------:R-:W1:Y:S01]  /*1ab50*/  SHFL.BFLY PT, R2, R6, 0x1, 0x1f ;  /* 0x0c201f0006027f89 */ /* 0x000e6200000e0000 */
[----:B------:R-:W-:Y:S07]  /*1ab60*/  FMNMX.FTZ R7, R0, R7, !PT ;  /* 0x0000000700077209 */ /* 0x000fee0007810000 */
[----:B------:R-:W5:Y:S01]  /*1ab70*/  SHFL.BFLY PT, R0, R14, 0x1, 0x1f ;  /* 0x0c201f000e007f89 */ /* 0x000f6200000e0000 */
[----:B------:R-:W-:Y:S07]  /*1ab80*/  FMNMX.FTZ R9, R10, R9, !PT ;  /* 0x000000090a097209 */ /* 0x000fee0007810000 */
[----:B------:R-:W5:Y:S01]  /*1ab90*/  SHFL.BFLY PT, R164, R7, 0x1, 0x1f ;  /* 0x0c201f0007a47f89 */ /* 0x000f6200000e0000 */
[----:B-1----:R-:W-:Y:S02]  /*1aba0*/  FMNMX.FTZ R2, R6, R2, !PT ;  /* 0x0000000206027209 */ /* 0x002fe40007810000 */
[----:B-----5:R-:W-:Y:S03]  /*1abb0*/  FMNMX.FTZ R0, R14, R0, !PT ;  /* 0x000000000e007209 */ /* 0x020fe60007810000 */
[C---:B------:R-:W-:Y:S01]  /*1abc0*/  FMUL.FTZ R170, R2.reuse, UR4 ;  /* 0x0000000402aa7c20 */ /* 0x040fe20008410000 */
[C---:B------:R-:W-:Y:S02]  /*1abd0*/  FSETP.NEU.FTZ.AND P1, PT, R2.reuse, -INF , PT ;  /* 0xff8000000200780b */ /* 0x040fe40003f3d000 */
[----:B------:R-:W-:Y:S02]  /*1abe0*/  FMNMX.FTZ R164, R7, R164, !PT ;  /* 0x000000a407a47209 */ /* 0x000fe40007810000 */
[----:B------:R-:W-:Y:S02]  /*1abf0*/  FSEL R7, R2, RZ, P1 ;  /* 0x000000ff02077208 */ /* 0x000fe40000800000 */
[----:B------:R-:W-:Y:S01]  /*1ac00*/  FSETP.NEU.FTZ.AND P0, PT, R0, -INF , PT ;  /* 0xff8000000000780b */ /* 0x000fe20003f1d000 */
[----:B------:R-:W-:Y:S01]  /*1ac10*/  FMUL.FTZ R183, R164, UR4 ;  /* 0x00000004a4b77c20 */ /* 0x000fe20008410000 */
[----:B------:R-:W-:Y:S01]  /*1ac20*/  FSEL R170, R170, RZ, P1 ;  /* 0x000000ffaaaa7208 */ /* 0x000fe20000800000 */
[----:B------:R-:W-:Y:S01]  /*1ac30*/  FADD.FTZ R7, -R7, R167 ;  /* 0x000000a707077221 */ /* 0x000fe20000010100 */
[----:B------:R-:W-:Y:S03]  /*1ac40*/  FSETP.NEU.FTZ.AND P1, PT, R164, -INF , PT ;  /* 0xff800000a400780b */ /* 0x000fe60003f3d000 */
        /* <DEDUP_REMOVED lines=8> */
[----:B------:R-:W-:Y:S01]  /*1acd0*/  FMUL.FTZ R7, R7, UR4 ;  /* 0x0000000407077c20 */ /* 0x000fe20008410000 */
[----:B------:R-:W-:Y:S01]  /*1ace0*/  MUFU.EX2 R195, R195 ;  /* 0x000000c300c37308 */ /* 0x000fe20000000800 */
[--C-:B------:R-:W-:Y:S01]  /*1acf0*/  FFMA.FTZ R34, R34, UR4, -R183.reuse ;  /* 0x0000000422227c23 */ /* 0x100fe200080108b7 */
[--C-:B------:R-:W-:Y:S01]  /*1ad00*/  FFMA.FTZ R18, R18, UR4, -R183.reuse ;  /* 0x0000000412127c23 */ /* 0x100fe200080108b7 */
[----:B------:R-:W-:Y:S07]  /*1ad10*/  FFMA.FTZ R190, R190, UR4, -R183 ;  /* 0x00000004bebe7c23 */ /* 0x000fee00080108b7 */
[----:B------:R-:W-:Y:S01]  /*1ad20*/  MUFU.EX2 R191, R191 ;  /* 0x000000bf00bf7308 */ /* 0x000fe20000000800 */
[--C-:B------:R-:W-:Y:S01]  /*1ad30*/  FFMA.FTZ R199, R199, UR4, -R170.reuse ;  /* 0x00000004c7c77c23 */ /* 0x100fe200080108aa */
[----:B------:R-:W-:Y:S08]  /*1ad40*/  FFMA.FTZ R170, R8, UR4, -R170 ;  /* 0x0000000408aa7c23 */ /* 0x000ff000080108aa */
[----:B------:R-:W1:Y:S10]  /*1ad50*/  MUFU.EX2 R7, R7 ;  /* 0x0000000700077308 */ /* 0x000e740000000800 */
[----:B------:R-:W-:Y:S10]  /*1ad60*/  MUFU.EX2 R190, R190 ;  /* 0x000000be00be7308 */ /* 0x000ff40000000800 */
[----:B------:R-:W-:Y:S10]  /*1ad70*/  MUFU.EX2 R170, R170 ;  /* 0x000000aa00aa7308 */ /* 0x000ff40000000800 */
[----:B------:R-:W-:Y:S01]  /*1ad80*/  MUFU.EX2 R32, R32 ;  /* 0x0000002000207308 */ /* 0x000fe20000000800 */
        /* <DEDUP_REMOVED lines=24> */
[----:B------:R-:W-:Y:S01]  /*1af10*/  MUFU.EX2 R199, R199 ;  /* 0x000000c700c77308 */ /* 0x000fe20000000800 */
[----:B--2---:R-:W-:Y:S01]  /*1af20*/  LOP3.LUT R3, R174, UR10, R173, 0x96, !PT ;  /* 0x0000000aae037c12 */ /* 0x004fe2000f8e96ad */
[----:B------:R-:W-:Y:S04]  /*1af30*/  IMAD.WIDE.U32 R172, R172, -0x326172a9, RZ ;  /* 0xcd9e8d57acac7825 */ /* 0x000fe800078e00ff */
[----:B------:R-:W-:Y:S01]  /*1af40*/  IMAD.WIDE.U32 R174, R3, -0x326172a9, RZ ;  /* 0xcd9e8d5703ae7825 */ /* 0x000fe200078e00ff */
[----:B---3--:R-:W-:Y:S02]  /*1af50*/  LOP3.LUT R28, R28, UR7, R31, 0x96, !PT ;  /* 0x000000071c1c7c12 */ /* 0x008fe4000f8e961f */
[----:B------:R-:W-:Y:S01]  /*1af60*/  LOP3.LUT R174, R174, UR9, R173, 0x96, !PT ;  /* 0x00000009aeae7c12 */ /* 0x000fe2000f8e96ad */
[----:B------:R-:W-:Y:S01]  /*1af70*/  UIADD3 UR9, UPT, UPT, UR34, 0x1715609d, URZ ;  /* 0x1715609d22097890 */ /* 0x000fe2000fffe0ff */
[----:B----4-:R-:W-:Y:S01]  /*1af80*/  LOP3.LUT R30, R180, UR7, R175, 0x96, !PT ;  /* 0x00000007b41e7c12 */ /* 0x010fe2000f8e96af */
[----:B------:R-:W-:Y:S01]  /*1af90*/  IMAD.WIDE.U32 R28, R28, -0x2daee0ad, RZ ;  /* 0xd2511f531c1c7825 */ /* 0x000fe200078e00ff */
[----:B------:R-:W-:Y:S03]  /*1afa0*/  UIADD3 UR7, UPT, UPT, UR35, -0x56f99767, URZ ;  /* 0xa906689923077890 */ /* 0x000fe6000fffe0ff */
[----:B------:R-:W-:Y:S01]  /*1afb0*/  IMAD.WIDE.U32 R30, R30, -0x2daee0ad, RZ ;  /* 0xd2511f531e1e7825 */ /* 0x000fe200078e00ff */
[----:B------:R-:W-:Y:S03]  /*1afc0*/  LOP3.LUT R3, R176, UR8, R29, 0x96, !PT ;  /* 0x00000008b0037c12 */ /* 0x000fe6000f8e961d */
[----:B------:R-:W-:Y:S01]  /*1afd0*/  IMAD.WIDE.U32 R174, R174, -0x2daee0ad, RZ ;  /* 0xd2511f53aeae7825 */ /* 0x000fe200078e00ff */
[----:B------:R-:W-:Y:S01]  /*1afe0*/  LOP3.LUT R11, R178, UR8, R31, 0x96, !PT ;  /* 0x00000008b20b7c12 */ /* 0x000fe2000f8e961f */
[----:B------:R-:W-:Y:S02]  /*1aff0*/  UIADD3 UR8, UPT, UPT, UR34, -0x4ab325aa, URZ ;  /* 0xb54cda5622087890 */ /* 0x000fe4000fffe0ff */
[----:B------:R-:W-:Y:S01]  /*1b000*/  IMAD.WIDE.U32 R178, R3, -0x326172a9, RZ ;  /* 0xcd9e8d5703b27825 */ /* 0x000fe200078e00ff */
[----:B------:R-:W-:Y:S01]  /*1b010*/  LOP3.LUT R10, R30, UR7, R175, 0x96, !PT ;  /* 0x000000071e0a7c12 */ /* 0x000fe2000f8e96af */
[----:B------:R-:W1:Y:S02]  /*1b020*/  SHFL.BFLY PT, R3, R9, 0x1, 0x1f ;  /* 0x0c201f0009037f89 */ /* 0x000e6400000e0000 */
[----:B------:R-:W-:Y:S01]  /*1b030*/  IMAD.WIDE.U32 R30, R11, -0x326172a9, RZ ;  /* 0xcd9e8d570b1e7825 */ /* 0x000fe200078e00ff */
[----:B------:R-:W-:Y:S03]  /*1b040*/  LOP3.LUT R173, R16, UR9, R179, 0x96, !PT ;  /* 0x0000000910ad7c12 */ /* 0x000fe6000f8e96b3 */
[----:B------:R-:W-:Y:S01]  /*1b050*/  IMAD.WIDE.U32 R10, R10, -0x326172a9, RZ ;  /* 0xcd9e8d570a0a7825 */ /* 0x000fe200078e00ff */
[----:B------:R-:W-:Y:S03]  /*1b060*/  LOP3.LUT R172, R172, UR9, R31, 0x96, !PT ;  /* 0x00000009acac7c12 */ /* 0x000fe6000f8e961f */
[----:B------:R-:W-:Y:S01]  /*1b070*/  FFMA.FTZ R31, R24, UR4, -R183 ;  /* 0x00000004181f7c23 */ /* 0x000fe200080108b7 */
[----:B------:R-:W-:Y:S01]  /*1b080*/  IMAD.WIDE.U32 R176, R177, -0x2daee0ad, RZ ;  /* 0xd2511f53b1b07825 */ /* 0x000fe200078e00ff */
[----:B------:R-:W-:Y:S03]  /*1b090*/  LOP3.LUT R185, R30, UR8, R11, 0x96, !PT ;  /* 0x000000081eb97c12 */ /* 0x000fe6000f8e960b */
[----:B------:R-:W-:Y:S01]  /*1b0a0*/  FMUL.FTZ R24, R7, R156 ;  /* 0x0000009c07187220 */ /* 0x000fe20000410000 */
[----:B------:R-:W-:Y:S01]  /*1b0b0*/  PRMT R180, R10, 0x7772, RZ ;  /* 0x000077720ab47816 */ /* 0x000fe200000000ff */
[----:B------:R-:W-:Y:S01]  /*1b0c0*/  IMAD.MOV.U32 R156, RZ, RZ, R10 ;  /* 0x000000ffff9c7224 */ /* 0x000fe200078e000a */
[----:B------:R-:W-:Y:S01]  /*1b0d0*/  LOP3.LUT R28, R28, UR7, R177, 0x96, !PT ;  /* 0x000000071c1c7c12 */ /* 0x000fe2000f8e96b1 */
[----:B------:R-:W-:Y:S01]  /*1b0e0*/  UIADD3 UR7, UPT, UPT, UR35, 0x646e171e, URZ ;  /* 0x646e171e23077890 */ /* 0x000fe2000fffe0ff */
[----:B------:R-:W-:Y:S02]  /*1b0f0*/  LOP3.LUT R188, R185, 0xffff, RZ, 0xc0, !PT ;  /* 0x0000ffffb9bc7812 */ /* 0x000fe400078ec0ff */
[----:B------:R-:W-:Y:S01]  /*1b100*/  PRMT R181, R10, 0x7771, RZ ;  /* 0x000077710ab57816 */ /* 0x000fe200000000ff */
[----:B------:R-:W-:Y:S01]  /*1b110*/  IMAD.WIDE.U32 R28, R28, -0x326172a9, RZ ;  /* 0xcd9e8d571c1c7825 */ /* 0x000fe200078e00ff */
[----:B------:R-:W-:Y:S02]  /*1b120*/  SHF.R.U32.HI R188, RZ, 0x8, R188 ;  /* 0x00000008ffbc7819 */ /* 0x000fe400000116bc */
[----:B-1----:R-:W-:Y:S01]  /*1b130*/  FMNMX.FTZ R3, R9, R3, !PT ;  /* 0x0000000309037209 */ /* 0x002fe20007810000 */
[----:B------:R-:W-:Y:S01]  /*1b140*/  FMUL.FTZ R9, R0, UR4 ;  /* 0x0000000400097c20 */ /* 0x000fe20008410000 */
[----:B------:R-:W-:Y:S01]  /*1b150*/  LOP3.LUT R16, R178, UR8, R29, 0x96, !PT ;  /* 0x00000008b2107c12 */ /* 0x000fe2000f8e961d */
[----:B------:R-:W-:Y:S01]  /*1b160*/  FMUL.FTZ R29, R7, R161 ;  /* 0x000000a1071d7220 */ /* 0x000fe20000410000 */
[----:B------:R-:W-:Y:S01]  /*1b170*/  PRMT R175, R28, 0x7772, RZ ;  /* 0x000077721caf7816 */ /* 0x000fe200000000ff */
[----:B------:R-:W-:Y:S01]  /*1b180*/  FMUL.FTZ R179, R3, UR4 ;  /* 0x0000000403b37c20 */ /* 0x000fe20008410000 */
[----:B------:R-:W-:Y:S02]  /*1b190*/  FSEL R167, R9, RZ, P0 ;  /* 0x000000ff09a77208 */ /* 0x000fe40000000000 */
[----:B------:R-:W-:Y:S02]  /*1b1a0*/  LOP3.LUT R17, R16, 0xffff, RZ, 0xc0, !PT ;  /* 0x0000ffff10117812 */ /* 0x000fe400078ec0ff */
[----:B------:R-:W-:Y:S01]  /*1b1b0*/  LOP3.LUT R9, R188, 0xffff, RZ, 0xc0, !PT ;  /* 0x0000ffffbc097812 */ /* 0x000fe200078ec0ff */
[----:B------:R-:W-:Y:S01]  /*1b1c0*/  FFMA.FTZ R11, R22, UR4, -R167 ;  /* 0x00000004160b7c23 */ /* 0x000fe200080108a7 */
[--C-:B------:R-:W-:Y:S01]  /*1b1d0*/  FFMA.FTZ R22, R189, UR4, -R183.reuse ;  /* 0x00000004bd167c23 */ /* 0x100fe200080108b7 */
[----:B------:R-:W-:Y:S01]  /*1b1e0*/  FFMA.FTZ R189, R15, UR4, -R183 ;  /* 0x000000040fbd7c23 */ /* 0x000fe200080108b7 */
[----:B------:R-:W-:Y:S01]  /*1b1f0*/  SHF.R.U32.HI R17, RZ, 0x8, R17 ;  /* 0x00000008ff117819 */ /* 0x000fe20000011611 */
[----:B------:R-:W2:Y:S01]  /*1b200*/  LDL.LU R15, [R1+0x48] ;  /* 0x00004800010f7983 */ /* 0x000ea20000300800 */
[--C-:B------:R-:W-:Y:S01]  /*1b210*/  FFMA.FTZ R8, R19, UR4, -R167.reuse ;  /* 0x0000000413087c23 */ /* 0x100fe200080108a7 */
[--C-:B------:R-:W-:Y:S01]  /*1b220*/  FFMA.FTZ R19, R20, UR4, -R167.reuse ;  /* 0x0000000414137c23 */ /* 0x100fe200080108a7 */
[----:B------:R-:W-:Y:S01]  /*1b230*/  LOP3.LUT R6, R17, 0xffff, RZ, 0xc0, !PT ;  /* 0x0000ffff11067812 */ /* 0x000fe200078ec0ff */
[--C-:B------:R-:W-:Y:S01]  /*1b240*/  FFMA.FTZ R14, R23, UR4, -R167.reuse ;  /* 0x00000004170e7c23 */ /* 0x100fe200080108a7 */
[----:B------:R1:W-:Y:S01]  /*1b250*/  MUFU.EX2 R20, R8 ;  /* 0x0000000800147308 */ /* 0x0003e20000000800 */
[--C-:B------:R-:W-:Y:S01]  /*1b260*/  FFMA.FTZ R193, R193, UR4, -R167.reuse ;  /* 0x00000004c1c17c23 */ /* 0x100fe200080108a7 */
[----:B------:R-:W-:Y:S01]  /*1b270*/  ISETP.LE.U32.AND P3, PT, R6, UR12, PT ;  /* 0x0000000c06007c0c */ /* 0x000fe2000bf63070 */
[----:B------:R-:W-:Y:S01]  /*1b280*/  FFMA.FTZ R192, R192, UR4, -R167 ;  /* 0x00000004c0c07c23 */ /* 0x000fe200080108a7 */
[----:B------:R-:W-:Y:S06]  /*1b290*/  FSEL R6, R0, RZ, P0 ;  /* 0x000000ff00067208 */ /* 0x000fec0000000000 */
[----:B------:R-:W3:Y:S01]  /*1b2a0*/  MUFU.EX2 R23, R26 ;  /* 0x0000001a00177308 */ /* 0x000ee20000000800 */
[----:B------:R-:W-:Y:S01]  /*1b2b0*/  FSETP.NEU.FTZ.AND P0, PT, R3, -INF , PT ;  /* 0xff8000000300780b */ /* 0x000fe20003f1d000 */
[----:B------:R-:W-:Y:S01]  /*1b2c0*/  FFMA.FTZ R183, R25, UR4, -R183 ;  /* 0x0000000419b77c23 */ /* 0x000fe200080108b7 */
[----:B------:R-:W-:Y:S01]  /*1b2d0*/  ISETP.LE.U32.AND P4, PT, R9, UR12, PT ;  /* 0x0000000c09007c0c */ /* 0x000fe2000bf83070 */
[----:B------:R-:W-:Y:S01]  /*1b2e0*/  FADD.FTZ R6, -R6, R168 ;  /* 0x000000a806067221 */ /* 0x000fe20000010100 */
[----:B------:R-:W-:Y:S05]  /*1b2f0*/  FSEL R179, R179, RZ, P0 ;  /* 0x000000ffb3b37208 */ /* 0x000fea0000000000 */
[----:B------:R-:W-:Y:S01]  /*1b300*/  MUFU.EX2 R19, R19 ;  /* 0x0000001300137308 */ /* 0x000fe20000000800 */
[--C-:B------:R-:W-:Y:S01]  /*1b310*/  FFMA.FTZ R168, R5, UR4, -R167.reuse ;  /* 0x0000000405a87c23 */ /* 0x100fe200080108a7 */
[----:B------:R-:W-:Y:S01]  /*1b320*/  FMUL.FTZ R6, R6, UR4 ;  /* 0x0000000406067c20 */ /* 0x000fe20008410000 */
[----:B------:R-:W-:Y:S01]  /*1b330*/  FFMA.FTZ R167, R4, UR4, -R167 ;  /* 0x0000000404a77c23 */ /* 0x000fe200080108a7 */
[----:B------:R-:W-:Y:S01]  /*1b340*/  FSEL R4, R164, RZ, P1 ;  /* 0x000000ffa4047208 */ /* 0x000fe20000800000 */
[--C-:B------:R-:W-:Y:S01]  /*1b350*/  FFMA.FTZ R30, R12, UR4, -R179.reuse ;  /* 0x000000040c1e7c23 */ /* 0x100fe200080108b3 */
[----:B------:R-:W-:Y:S01]  /*1b360*/  FSEL R5, R3, RZ, P0 ;  /* 0x000000ff03057208 */ /* 0x000fe20000000000 */
[--C-:B------:R-:W-:Y:S03]  /*1b370*/  FFMA.FTZ R198, R198, UR4, -R179.reuse ;  /* 0x00000004c6c67c23 */ /* 0x100fe600080108b3 */
[----:B------:R-:W4:Y:S01]  /*1b380*/  MUFU.EX2 R6, R6 ;  /* 0x0000000600067308 */ /* 0x000f220000000800 */
[--C-:B------:R-:W-:Y:S01]  /*1b390*/  FFMA.FTZ R186, R186, UR4, -R179.reuse ;  /* 0x00000004baba7c23 */ /* 0x100fe200080108b3 */
[--C-:B------:R-:W-:Y:S01]  /*1b3a0*/  FFMA.FTZ R182, R182, UR4, -R179.reuse ;  /* 0x00000004b6b67c23 */ /* 0x100fe200080108b3 */
[--C-:B------:R-:W-:Y:S01]  /*1b3b0*/  FFMA.FTZ R33, R33, UR4, -R179.reuse ;  /* 0x0000000421217c23 */ /* 0x100fe200080108b3 */
[--C-:B------:R-:W-:Y:S01]  /*1b3c0*/  FFMA.FTZ R21, R21, UR4, -R179.reuse ;  /* 0x0000000415157c23 */ /* 0x100fe200080108b3 */
[----:B------:R-:W-:Y:S01]  /*1b3d0*/  FFMA.FTZ R187, R187, UR4, -R179 ;  /* 0x00000004bbbb7c23 */ /* 0x000fe200080108b3 */
[----:B------:R-:W-:Y:S01]  /*1b3e0*/  FADD.FTZ R4, -R4, R165 ;  /* 0x000000a504047221 */ /* 0x000fe20000010100 */
[----:B------:R-:W-:Y:S01]  /*1b3f0*/  FADD.FTZ R5, -R5, R166 ;  /* 0x000000a605057221 */ /* 0x000fe20000010100 */
[C---:B------:R-:W-:Y:S01]  /*1b400*/  PRMT R177, R28.reuse, 0x7771, RZ ;  /* 0x000077711cb17816 */ /* 0x040fe200000000ff */
[----:B-1----:R-:W-:Y:S01]  /*1b410*/  FMUL.FTZ R8, R7, R148 ;  /* 0x0000009407087220 */ /* 0x002fe20000410000 */
[----:B------:R-:W-:Y:S01]  /*1b420*/  IMAD.MOV.U32 R166, RZ, RZ, R28 ;  /* 0x000000ffffa67224 */ /* 0x000fe200078e001c */
[----:B------:R-:W-:Y:S01]  /*1b430*/  PRMT R165, R28, 0x7773, RZ ;  /* 0x000077731ca57816 */ /* 0x000fe200000000ff */
[----:B------:R-:W-:Y:S01]  /*1b440*/  FFMA.FTZ R179, R13, UR4, -R179 ;  /* 0x000000040db37c23 */ /* 0x000fe200080108b3 */
[C---:B---3--:R-:W-:Y:S01]  /*1b450*/  FFMA.FTZ R35, R7.reuse, R35, R23 ;  /* 0x0000002307237223 */ /* 0x048fe20000010017 */
[C---:B------:R-:W-:Y:S01]  /*1b460*/  FMUL.FTZ R9, R7.reuse, R149 ;  /* 0x0000009507097220 */ /* 0x040fe20000410000 */
[C---:B------:R-:W-:Y:S01]  /*1b470*/  FMUL.FTZ R12, R7.reuse, R152 ;  /* 0x00000098070c7220 */ /* 0x040fe20000410000 */
[C---:B------:R-:W-:Y:S01]  /*1b480*/  FMUL.FTZ R13, R7.reuse, R153 ;  /* 0x00000099070d7220 */ /* 0x040fe20000410000 */
[C---:B------:R-:W-:Y:S01]  /*1b490*/  FMUL.FTZ R25, R7.reuse, R157 ;  /* 0x0000009d07197220 */ /* 0x040fe20000410000 */
[----:B------:R-:W-:Y:S01]  /*1b4a0*/  FMUL.FTZ R28, R7, R160 ;  /* 0x000000a0071c7220 */ /* 0x000fe20000410000 */
[----:B------:R-:W-:Y:S01]  /*1b4b0*/  MOV R148, R30 ;  /* 0x0000001e00947202 */ /* 0x000fe20000000f00 */
[C---:B----4-:R-:W-:Y:S01]  /*1b4c0*/  FMUL.FTZ R30, R6.reuse, R162 ;  /* 0x000000a2061e7220 */ /* 0x050fe20000410000 */
[----:B------:R-:W-:Y:S01]  /*1b4d0*/  FMUL.FTZ R26, R6, R158 ;  /* 0x0000009e061a7220 */ /* 0x000fe20000410000 */
[----:B------:R-:W3:Y:S01]  /*1b4e0*/  LDL.LU R162, [R1+0x50] ;  /* 0x0000500001a27983 */ /* 0x000ee20000300800 */
[----:B------:R1:W-:Y:S01]  /*1b4f0*/  MUFU.EX2 R157, R14 ;  /* 0x0000000e009d7308 */ /* 0x0003e20000000800 */
[----:B------:R-:W-:Y:S01]  /*1b500*/  FMUL.FTZ R4, R4, UR4 ;  /* 0x0000000404047c20 */ /* 0x000fe20008410000 */
[----:B------:R-:W-:Y:S01]  /*1b510*/  PRMT R178, R10, 0x7773, RZ ;  /* 0x000077730ab27816 */ /* 0x000fe200000000ff */
[----:B------:R-:W-:Y:S07]  /*1b520*/  IMAD.MOV.U32 R153, RZ, RZ, R31 ;  /* 0x000000ffff997224 */ /* 0x000fee00078e001f */
[----:B------:R4:W-:Y:S01]  /*1b530*/  MUFU.EX2 R161, R11 ;  /* 0x0000000b00a17308 */ /* 0x0009e20000000800 */
        /* <DEDUP_REMOVED lines=29> */
[----:B------:R1:W-:Y:S01]  /*1b710*/  MUFU.EX2 R154, R34 ;  /* 0x00000022009a7308 */ /* 0x0003e20000000800 */
[----:B------:R-:W-:Y:S01]  /*1b720*/  FMUL.FTZ R5, R5, UR4 ;  /* 0x0000000405057c20 */ /* 0x000fe20008410000 */
[----:B------:R-:W-:Y:S08]  /*1b730*/  F2FP.BF16.F32.PACK_AB R150, R32, R23 ;  /* 0x000000172096723e */ /* 0x000ff000000010ff */
[----:B------:R-:W-:Y:S01]  /*1b740*/  MUFU.EX2 R159, R21 ;  /* 0x00000015009f7308 */ /* 0x000fe20000000800 */
[C---:B------:R-:W-:Y:S02]  /*1b750*/  LOP3.LUT R23, R16.reuse, 0xff, RZ, 0xc0, !PT ;  /* 0x000000ff10177812 */ /* 0x040fe400078ec0ff */
[----:B------:R-:W-:Y:S07]  /*1b760*/  PRMT R163, R16, 0x7632, R163 ;  /* 0x0000763210a37816 */ /* 0x000fee00000000a3 */
[----:B------:R-:W-:Y:S01]  /*1b770*/  MUFU.EX2 R160, R33 ;  /* 0x0000002100a07308 */ /* 0x000fe20000000800 */
[C---:B------:R-:W-:Y:S02]  /*1b780*/  ISETP.LE.U32.AND P0, PT, R23.reuse, UR12, PT ;  /* 0x0000000c17007c0c */ /* 0x040fe4000bf03070 */
[----:B------:R-:W-:Y:S07]  /*1b790*/  PRMT R23, R23, 0x5410, R17 ;  /* 0x0000541017177816 */ /* 0x000fee0000000011 */
[----:B------:R-:W-:Y:S01]  /*1b7a0*/  MUFU.EX2 R198, R198 ;  /* 0x000000c600c67308 */ /* 0x000fe20000000800 */
[----:B------:R-:W-:Y:S01]  /*1b7b0*/  LOP3.LUT R163, R163, 0xff, RZ, 0xc0, !PT ;  /* 0x000000ffa3a37812 */ /* 0x000fe200078ec0ff */
[----:B-1----:R-:W-:Y:S02]  /*1b7c0*/  IMAD.MOV.U32 R34, RZ, RZ, R153 ;  /* 0x000000ffff227224 */ /* 0x002fe400078e0099 */
[----:B------:R-:W-:Y:S01]  /*1b7d0*/  FADD.FTZ R153, R32, R35 ;  /* 0x0000002320997221 */ /* 0x000fe20000010000 */
[----:B------:R-:W-:Y:S05]  /*1b7e0*/  MOV R35, R148 ;  /* 0x0000009400237202 */ /* 0x000fea0000000f00 */
[----:B------:R-:W-:Y:S01]  /*1b7f0*/  MUFU.EX2 R192, R192 ;  /* 0x000000c000c07308 */ /* 0x000fe20000000800 */
[----:B------:R-:W-:Y:S02]  /*1b800*/  SHF.R.U32.HI R16, RZ, 0x18, R16 ;  /* 0x00000018ff107819 */ /* 0x000fe40000011610 */
[C---:B------:R-:W-:Y:S07]  /*1b810*/  ISETP.LE.U32.AND P6, PT, R163.reuse, UR12, PT ;  /* 0x0000000ca3007c0c */ /* 0x040fee000bfc3070 */
[----:B------:R-:W1:Y:S01]  /*1b820*/  MUFU.EX2 R148, R5 ;  /* 0x0000000500947308 */ /* 0x000e620000000800 */
[----:B------:R-:W-:Y:S02]  /*1b830*/  ISETP.LE.U32.AND P1, PT, R16, UR12, PT ;  /* 0x0000000c10007c0c */ /* 0x000fe4000bf23070 */
[----:B------:R-:W-:Y:S07]  /*1b840*/  PRMT R163, R163, 0x5410, R16 ;  /* 0x00005410a3a37816 */ /* 0x000fee0000000010 */
[----:B------:R-:W-:Y:S01]  /*1b850*/  MUFU.EX2 R189, R189 ;  /* 0x000000bd00bd7308 */ /* 0x000fe20000000800 */
[C---:B------:R-:W-:Y:S02]  /*1b860*/  F2FP.BF16.F32.PACK_AB R152, R19.reuse, R20 ;  /* 0x000000141398723e */ /* 0x040fe400000010ff */
[----:B------:R-:W-:Y:S07]  /*1b870*/  PRMT R149, R150, 0x7632, R149 ;  /* 0x0000763296957816 */ /* 0x000fee0000000095 */
[----:B------:R-:W-:Y:S01]  /*1b880*/  MUFU.EX2 R167, R167 ;  /* 0x000000a700a77308 */ /* 0x000fe20000000800 */
[----:B------:R-:W-:Y:S09]  /*1b890*/  PRMT R151, R152, 0x7632, R151 ;  /* 0x0000763298977816 */ /* 0x000ff20000000097 */
[----:B------:R-:W-:Y:S01]  /*1b8a0*/  MUFU.EX2 R183, R183 ;  /* 0x000000b700b77308 */ /* 0x000fe20000000800 */
[----:B------:R-:W-:Y:S02]  /*1b8b0*/  @!P4 HFMA2.BF16_V2 R218, -RZ.H0_H0, RZ.H0_H0, -R149.H0_H0 ;  /* 0x200000ffffdac231 */ /* 0x000fe40000340995 */
        /* <DEDUP_REMOVED lines=25> */
[C---:B--2---:R-:W-:Y:S01]  /*1ba50*/  FFMA.FTZ R7, R6.reuse, R15, R20 ;  /* 0x0000000f06077223 */ /* 0x044fe20000010014 */
[----:B------:R-:W-:Y:S08]  /*1ba60*/  FMUL.FTZ R15, R6, R155 ;  /* 0x0000009b060f7220 */ /* 0x000ff00000410000 */
[----:B------:R-:W1:Y:S01]  /*1ba70*/  MUFU.EX2 R6, R4 ;  /* 0x0000000400067308 */ /* 0x000e620000000800 */
[----:B------:R-:W-:Y:S01]  /*1ba80*/  FADD.FTZ R158, R19, R7 ;  /* 0x00000007139e7221 */ /* 0x000fe20000010000 */
[----:B------:R-:W-:Y:S01]  /*1ba90*/  FMUL.FTZ R19, R148, R139 ;  /* 0x0000008b94137220 */ /* 0x000fe20000410000 */
[----:B------:R-:W2:Y:S07]  /*1baa0*/  LDL.LU R7, [R1+0x4c] ;  /* 0x00004c0001077983 */ /* 0x000eae0000300800 */
[----:B------:R4:W5:Y:S01]  /*1bab0*/  MUFU.EX2 R155, R22 ;  /* 0x00000016009b7308 */ /* 0x0009620000000800 */
[----:B------:R-:W-:Y:S01]  /*1bac0*/  FADD.FTZ R158, R157, R158 ;  /* 0x0000009e9d9e7221 */ /* 0x000fe20000010000 */
[C---:B-1----:R-:W-:Y:S01]  /*1bad0*/  FMUL.FTZ R4, R6.reuse, R132 ;  /* 0x0000008406047220 */ /* 0x042fe20000410000 */
[C---:B------:R-:W-:Y:S07]  /*1bae0*/  FMUL.FTZ R21, R6.reuse, R141 ;  /* 0x0000008d06157220 */ /* 0x040fee0000410000 */
[----:B------:R1:W5:Y:S01]  /*1baf0*/  MUFU.EX2 R132, R18 ;  /* 0x0000001200847308 */ /* 0x0003620000000800 */
[----:B------:R-:W-:Y:S02]  /*1bb00*/  IMAD.MOV.U32 R141, RZ, RZ, R35 ;  /* 0x000000ffff8d7224 */ /* 0x000fe400078e0023 */
[----:B------:R-:W-:Y:S01]  /*1bb10*/  FMUL.FTZ R5, R6, R133 ;  /* 0x0000008506057220 */ /* 0x000fe20000410000 */
[----:B----4-:R-:W-:Y:S01]  /*1bb20*/  FMUL.FTZ R22, R148, R142 ;  /* 0x0000008e94167220 */ /* 0x010fe20000410000 */
[C---:B------:R-:W-:Y:S01]  /*1bb30*/  FMUL.FTZ R17, R6.reuse, R137 ;  /* 0x0000008906117220 */ /* 0x040fe20000410000 */
[----:B------:R-:W-:Y:S01]  /*1bb40*/  MOV R137, R34 ;  /* 0x0000002200897202 */ /* 0x000fe20000000f00 */
[C---:B------:R-:W-:Y:S01]  /*1bb50*/  FMUL.FTZ R16, R6.reuse, R136 ;  /* 0x0000008806107220 */ /* 0x040fe20000410000 */
[----:B------:R-:W-:Y:S01]  /*1bb60*/  F2FP.BF16.F32.PACK_AB R136, R159, R160 ;  /* 0x000000a09f88723e */ /* 0x000fe200000010ff */
[C---:B------:R-:W-:Y:S01]  /*1bb70*/  FMUL.FTZ R20, R6.reuse, R140 ;  /* 0x0000008c06147220 */ /* 0x040fe20000410000 */
[C---:B------:R-:W-:Y:S01]  /*1bb80*/  FMUL.FTZ R32, R6.reuse, R144 ;  /* 0x0000009006207220 */ /* 0x040fe20000410000 */
[C---:B------:R-:W-:Y:S01]  /*1bb90*/  FMUL.FTZ R33, R6.reuse, R145 ;  /* 0x0000009106217220 */ /* 0x040fe20000410000 */
[----:B------:R-:W-:Y:S01]  /*1bba0*/  MUFU.EX2 R137, R137 ;  /* 0x0000008900897308 */ /* 0x000fe20000000800 */
[C---:B------:R-:W-:Y:S01]  /*1bbb0*/  FMUL.FTZ R36, R6.reuse, R36 ;  /* 0x0000002406247220 */ /* 0x040fe20000410000 */
[----:B------:R-:W-:Y:S01]  /*1bbc0*/  FMUL.FTZ R37, R6, R37 ;  /* 0x0000002506257220 */ /* 0x000fe20000410000 */
[----:B-1----:R-:W-:Y:S01]  /*1bbd0*/  FMUL.FTZ R18, R148, R138 ;  /* 0x0000008a94127220 */ /* 0x002fe20000410000 */
[C---:B------:R-:W-:Y:S06]  /*1bbe0*/  FMUL.FTZ R48, R6.reuse, R48 ;  /* 0x0000003006307220 */ /* 0x040fec0000410000 */
        /* <DEDUP_REMOVED lines=11> */
[C---:B---3--:R-:W-:Y:S01]  /*1bca0*/  FFMA.FTZ R162, R6.reuse, R162, R154 ;  /* 0x000000a206a27223 */ /* 0x048fe2000001009a */
[C---:B------:R-:W-:Y:S01]  /*1bcb0*/  FMUL.FTZ R113, R6.reuse, R113 ;  /* 0x0000007106717220 */ /* 0x040fe20000410000 */
[C---:B------:R-:W-:Y:S01]  /*1bcc0*/  FMUL.FTZ R52, R6.reuse, R52 ;  /* 0x0000003406347220 */ /* 0x040fe20000410000 */
[C---:B------:R-:W-:Y:S01]  /*1bcd0*/  FMUL.FTZ R53, R6.reuse, R53 ;  /* 0x0000003506357220 */ /* 0x040fe20000410000 */
[----:B-----5:R-:W-:Y:S01]  /*1bce0*/  FADD.FTZ R162, R155, R162 ;  /* 0x000000a29ba27221 */ /* 0x020fe20000010000 */
[C---:B------:R-:W-:Y:S01]  /*1bcf0*/  FMUL.FTZ R84, R6.reuse, R84 ;  /* 0x0000005406547220 */ /* 0x040fe20000410000 */
[C---:B------:R-:W-:Y:S01]  /*1bd00*/  FMUL.FTZ R85, R6.reuse, R85 ;  /* 0x0000005506557220 */ /* 0x040fe20000410000 */
[----:B------:R-:W-:Y:S01]  /*1bd10*/  FMUL.FTZ R100, R6, R100 ;  /* 0x0000006406647220 */ /* 0x000fe20000410000 */
[----:B------:R-:W-:Y:S01]  /*1bd20*/  FADD.FTZ R139, R132, R162 ;  /* 0x000000a2848b7221 */ /* 0x000fe20000010000 */
[C---:B------:R-:W-:Y:S01]  /*1bd30*/  FMUL.FTZ R101, R6.reuse, R101 ;  /* 0x0000006506657220 */ /* 0x040fe20000410000 */
[----:B------:R3:W4:Y:S01]  /*1bd40*/  MUFU.EX2 R162, R194 ;  /* 0x000000c200a27308 */ /* 0x0007220000000800 */
[C---:B------:R-:W-:Y:S01]  /*1bd50*/  FMUL.FTZ R116, R6.reuse, R116 ;  /* 0x0000007406747220 */ /* 0x040fe20000410000 */
[C---:B------:R-:W-:Y:S01]  /*1bd60*/  FMUL.FTZ R117, R6.reuse, R117 ;  /* 0x0000007506757220 */ /* 0x040fe20000410000 */
[C---:B------:R-:W-:Y:S01]  /*1bd70*/  FMUL.FTZ R128, R6.reuse, R128 ;  /* 0x0000008006807220 */ /* 0x040fe20000410000 */
[----:B------:R-:W-:Y:S01]  /*1bd80*/  FMUL.FTZ R129, R6, R129 ;  /* 0x0000008106817220 */ /* 0x000fe20000410000 */
[----:B------:R-:W-:Y:S01]  /*1bd90*/  FMUL.FTZ R6, R148, R134 ;  /* 0x0000008694067220 */ /* 0x000fe20000410000 */
[----:B------:R-:W-:Y:S01]  /*1bda0*/  PRMT R134, R136, 0x7632, R134 ;  /* 0x0000763288867816 */ /* 0x000fe20000000086 */
[----:B------:R-:W-:Y:S02]  /*1bdb0*/  @!P6 HFMA2.BF16_V2 R239, -RZ.H0_H0, RZ.H0_H0, -R136.H0_H0 ;  /* 0x200000ffffefe231 */ /* 0x000fe40000340988 */
[C---:B------:R-:W-:Y:S01]  /*1bdc0*/  FMUL.FTZ R35, R148.reuse, R147 ;  /* 0x0000009394237220 */ /* 0x040fe20000410000 */
[C---:B------:R-:W-:Y:S01]  /*1bdd0*/  LOP3.LUT R147, R185.reuse, 0xff, RZ, 0xc0, !PT ;  /* 0x000000ffb9937812 */ /* 0x040fe200078ec0ff */
[----:B------:R-:W-:Y:S01]  /*1bde0*/  FMUL.FTZ R34, R148, R146 ;  /* 0x0000009294227220 */ /* 0x000fe20000410000 */
[----:B------:R-:W-:Y:S01]  /*1bdf0*/  @!P1 HFMA2.BF16_V2 R238, -RZ.H0_H0, RZ.H0_H0, -R134.H0_H0 ;  /* 0x200000ffffee9231 */ /* 0x000fe20000340986 */
[----:B------:R-:W-:Y:S01]  /*1be00*/  PRMT R146, R185, 0x7632, R146 ;  /* 0x00007632b9927816 */ /* 0x000fe20000000092 */
[----:B------:R-:W-:Y:S01]  /*1be10*/  IMAD.MOV.U32 R140, RZ, RZ, R23 ;  /* 0x000000ffff8c7224 */ /* 0x000fe200078e0017 */
[----:B------:R-:W-:Y:S01]  /*1be20*/  SHF.R.U32.HI R145, RZ, 0x18, R185 ;  /* 0x00000018ff917819 */ /* 0x000fe200000116b9 */
[----:B---3--:R-:W-:Y:S01]  /*1be30*/  IMAD.U32 R194, RZ, RZ, UR6 ;  /* 0x00000006ffc27e24 */ /* 0x008fe2000f8e00ff */
[----:B------:R-:W-:Y:S01]  /*1be40*/  LOP3.LUT R146, R146, 0xff, RZ, 0xc0, !PT ;  /* 0x000000ff92927812 */ /* 0x000fe200078ec0ff */
[----:B------:R-:W-:Y:S01]  /*1be50*/  IMAD.MOV.U32 R141, RZ, RZ, R140 ;  /* 0x000000ffff8d7224 */ /* 0x000fe200078e008c */
[----:B------:R-:W-:Y:S01]  /*1be60*/  PRMT R140, R150, 0x5410, R149 ;  /* 0x00005410968c7816 */ /* 0x000fe20000000095 */
[----:B------:R-:W-:Y:S01]  /*1be70*/  FMUL.FTZ R23, R148, R143 ;  /* 0x0000008f94177220 */ /* 0x000fe20000410000 */
[----:B------:R-:W-:Y:S02]  /*1be80*/  LOP3.LUT R185, R166, 0xff, RZ, 0xc0, !PT ;  /* 0x000000ffa6b97812 */ /* 0x000fe400078ec0ff */
[----:B------:R-:W3:Y:S01]  /*1be90*/  MUFU.EX2 R166, R171 ;  /* 0x000000ab00a67308 */ /* 0x000ee20000000800 */
[----:B------:R-:W-:Y:S02]  /*1bea0*/  @!P4 PRMT R149, R218, 0x5410, RZ ;  /* 0x00005410da95c816 */ /* 0x000fe400000000ff */
[----:B------:R-:W-:Y:S01]  /*1beb0*/  ISETP.LE.U32.AND P4, PT, R185, UR12, PT ;  /* 0x0000000cb9007c0c */ /* 0x000fe2000bf83070 */
[C---:B--2---:R-:W-:Y:S01]  /*1bec0*/  FFMA.FTZ R133, R148.reuse, R7, R160 ;  /* 0x0000000794857223 */ /* 0x044fe200000100a0 */
[----:B------:R-:W-:Y:S01]  /*1bed0*/  FMUL.FTZ R7, R148, R135 ;  /* 0x0000008794077220 */ /* 0x000fe20000410000 */
[----:B------:R-:W-:Y:S02]  /*1bee0*/  F2FP.BF16.F32.PACK_AB R135, R155, R154 ;  /* 0x0000009a9b87723e */ /* 0x000fe400000010ff */
[----:B------:R-:W-:Y:S01]  /*1bef0*/  FADD.FTZ R142, R159, R133 ;  /* 0x000000859f8e7221 */ /* 0x000fe20000010000 */
[----:B------:R-:W-:Y:S01]  /*1bf00*/  F2FP.BF16.F32.PACK_AB R155, R195, R199 ;  /* 0x000000c7c39b723e */ /* 0x000fe200000010ff */
[----:B------:R-:W-:Y:S01]  /*1bf10*/  FADD.FTZ R199, R199, R153 ;  /* 0x00000099c7c77221 */ /* 0x000fe20000010000 */
[----:B------:R-:W-:Y:S01]  /*1bf20*/  F2FP.BF16.F32.PACK_AB R153, R161, R157 ;  /* 0x0000009da199723e */ /* 0x000fe200000010ff */
[----:B-1----:R-:W-:Y:S01]  /*1bf30*/  FADD.FTZ R142, R138, R142 ;  /* 0x0000008e8a8e7221 */ /* 0x002fe20000010000 */
[C---:B------:R-:W-:Y:S01]  /*1bf40*/  F2FP.BF16.F32.PACK_AB R157, R198.reuse, R138 ;  /* 0x0000008ac69d723e */ /* 0x040fe200000010ff */
[----:B------:R-:W-:Y:S01]  /*1bf50*/  @!P0 HFMA2.BF16_V2 R241, -RZ.H0_H0, RZ.H0_H0, -R135.H0_H0 ;  /* 0x200000fffff18231 */ /* 0x000fe20000340987 */
[----:B------:R-:W-:Y:S01]  /*1bf60*/  PRMT R133, R135, 0x7632, R133 ;  /* 0x0000763287857816 */ /* 0x000fe20000000085 */
[----:B------:R-:W-:Y:S01]  /*1bf70*/  FADD.FTZ R142, R198, R142 ;  /* 0x0000008ec68e7221 */ /* 0x000fe20000010000 */
[----:B------:R-:W-:Y:S01]  /*1bf80*/  F2FP.BF16.F32.PACK_AB R160, R137, R132 ;  /* 0x0000008489a0723e */ /* 0x000fe200000010ff */
[----:B------:R-:W2:Y:S01]  /*1bf90*/  LDL R198, [R1+0x14] ;  /* 0x0000140001c67983 */ /* 0x000ea20000100800 */
[----:B------:R-:W-:Y:S01]  /*1bfa0*/  PRMT R132, R135, 0x5410, R133 ;  /* 0x0000541087847816 */ /* 0x000fe20000000085 */
[----:B------:R-:W-:Y:S01]  /*1bfb0*/  @!P3 HFMA2.BF16_V2 R240, -RZ.H0_H0, RZ.H0_H0, -R133.H0_H0 ;  /* 0x200000fffff0b231 */ /* 0x000fe20000340985 */
[----:B------:R-:W-:Y:S01]  /*1bfc0*/  @!P0 PRMT R135, R241, 0x5410, RZ ;  /* 0x00005410f1878816 */ /* 0x000fe200000000ff */
[----:B------:R-:W-:Y:S01]  /*1bfd0*/  FADD.FTZ R199, R195, R199 ;  /* 0x000000c7c3c77221 */ /* 0x000fe20000010000 */
[----:B------:R-:W-:Y:S01]  /*1bfe0*/  LEA R194, P0, R194, R196, 0x1 ;  /* 0x000000c4c2c27211 */ /* 0x000fe200078008ff */
[----:B------:R1:W5:Y:S01]  /*1bff0*/  MUFU.EX2 R138, R193 ;  /* 0x000000c1008a7308 */ /* 0x0003620000000800 */
[----:B------:R-:W-:Y:S01]  /*1c000*/  @!P3 PRMT R133, R240, 0x5410, RZ ;  /* 0x00005410f085b816 */ /* 0x000fe200000000ff */
[----:B------:R5:W-:Y:S01]  /*1c010*/  STG.E.U16 desc[UR28][R196.64], R135 ;  /* 0x00000087c4007986 */ /* 0x000be2000c10151c */
[--C-:B------:R-:W-:Y:S01]  /*1c020*/  FADD.FTZ R161, R161, R158.reuse ;  /* 0x0000009ea1a17221 */ /* 0x100fe20000010000 */
[----:B------:R-:W-:Y:S01]  /*1c030*/  PRMT R159, R160, 0x7632, R159 ;  /* 0x00007632a09f7816 */ /* 0x000fe2000000009f */
[----:B----4-:R-:W-:Y:S01]  /*1c040*/  FADD.FTZ R143, R162, R199 ;  /* 0x000000c7a28f7221 */ /* 0x010fe20000010000 */
[----:B------:R4:W-:Y:S01]  /*1c050*/  STG.E.U16 desc[UR28][R196.64+0x2], R133 ;  /* 0x00000285c4007986 */ /* 0x0009e2000c10151c */
[----:B------:R-:W-:Y:S01]  /*1c060*/  PRMT R158, R157, 0x7632, R158 ;  /* 0x000076329d9e7816 */ /* 0x000fe2000000009e */
[----:B------:R-:W-:Y:S02]  /*1c070*/  @!P4 HFMA2.BF16_V2 R215, -RZ.H0_H0, RZ.H0_H0, -R160.H0_H0 ;  /* 0x200000ffffd7c231 */ /* 0x000fe400003409a0 */
[----:B------:R-:W-:Y:S01]  /*1c080*/  FADD.FTZ R143, R191, R143 ;  /* 0x0000008fbf8f7221 */ /* 0x000fe20000010000 */
[----:B------:R-:W-:Y:S02]  /*1c090*/  PRMT R154, R155, 0x7632, R154 ;  /* 0x000076329b9a7816 */ /* 0x000fe4000000009a */
[----:B------:R-:W-:Y:S01]  /*1c0a0*/  PRMT R148, R153, 0x7632, R148 ;  /* 0x0000763299947816 */ /* 0x000fe20000000094 */
[----:B---3--:R-:W-:Y:S01]  /*1c0b0*/  FADD.FTZ R143, R166, R143 ;  /* 0x0000008fa68f7221 */ /* 0x008fe20000010000 */
[----:B-1----:R-:W-:Y:S01]  /*1c0c0*/  FADD.FTZ R193, R137, R139 ;  /* 0x0000008b89c17221 */ /* 0x002fe20000010000 */
[----:B-----5:R-:W-:Y:S01]  /*1c0d0*/  FADD.FTZ R144, R138, R161 ;  /* 0x000000a18a907221 */ /* 0x020fe20000010000 */
[----:B------:R-:W-:Y:S02]  /*1c0e0*/  F2FP.BF16.F32.PACK_AB R161, R192, R138 ;  /* 0x0000008ac0a1723e */ /* 0x000fe400000010ff */
[----:B------:R-:W-:Y:S01]  /*1c0f0*/  FADD.FTZ R193, R190, R193 ;  /* 0x000000c1bec17221 */ /* 0x000fe20000010000 */
[----:B------:R-:W-:Y:S01]  /*1c100*/  FADD.FTZ R144, R192, R144 ;  /* 0x00000090c0907221 */ /* 0x000fe20000010000 */
[----:B------:R-:W-:Y:S02]  /*1c110*/  F2FP.BF16.F32.PACK_AB R166, R170, R166 ;  /* 0x000000a6aaa6723e */ /* 0x000fe400000010ff */
[----:B------:R-:W-:Y:S02]  /*1c120*/  ISETP.LE.U32.AND P3, PT, R146, UR12, PT ;  /* 0x0000000c92007c0c */ /* 0x000fe4000bf63070 */
[----:B------:R-:W-:Y:S01]  /*1c130*/  F2FP.BF16.F32.PACK_AB R162, R191, R162 ;  /* 0x000000a2bfa2723e */ /* 0x000fe200000010ff */
[----:B------:R-:W-:Y:S01]  /*1c140*/  IMAD.MOV.U32 R191, RZ, RZ, R197 ;  /* 0x000000ffffbf7224 */ /* 0x000fe200078e00c5 */
[----:B------:R-:W-:Y:S02]  /*1c150*/  MOV R135, UR6 ;  /* 0x0000000600877c02 */ /* 0x000fe40008000f00 */
[----:B----4-:R-:W-:Y:S02]  /*1c160*/  PRMT R133, R136, 0x5410, R134 ;  /* 0x0000541088857816 */ /* 0x010fe40000000086 */
[----:B------:R-:W-:Y:S05]  /*1c170*/  LEA.HI.X.SX32 R195, R135, R197, 0x1, P0 ;  /* 0x000000c587c37211 */ /* 0x000fea00000f0eff */
[----:B------:R-:W-:Y:S01]  /*1c180*/  @!P3 HFMA2.BF16_V2 R217, -RZ.H0_H0, RZ.H0_H0, -R152.H0_H0 ;  /* 0x200000ffffd9b231 */ /* 0x000fe20000340998 */
[----:B------:R-:W-:Y:S02]  /*1c190*/  @!P6 PRMT R136, R239, 0x5410, RZ ;  /* 0x00005410ef88e816 */ /* 0x000fe400000000ff */
[----:B------:R-:W-:Y:S02]  /*1c1a0*/  @!P1 PRMT R134, R238, 0x5410, RZ ;  /* 0x00005410ee869816 */ /* 0x000fe400000000ff */
[----:B------:R-:W-:Y:S01]  /*1c1b0*/  PRMT R135, R147, 0x5410, R188 ;  /* 0x0000541093877816 */ /* 0x000fe200000000bc */
[----:B------:R1:W-:Y:S01]  /*1c1c0*/  STG.E.U16 desc[UR28][R194.64], R136 ;  /* 0x00000088c2007986 */ /* 0x0003e2000c10151c */
[----:B------:R-:W-:Y:S02]  /*1c1d0*/  LOP3.LUT R188, R169, 0x200, R204, 0xf8, !PT ;  /* 0x00000200a9bc7812 */ /* 0x000fe400078ef8cc */
[----:B------:R-:W-:Y:S01]  /*1c1e0*/  F2FP.BF16.F32.PACK_AB R169, R189, R190 ;  /* 0x000000bebda9723e */ /* 0x000fe200000010ff */
[----:B------:R3:W-:Y:S01]  /*1c1f0*/  STG.E.U16 desc[UR28][R194.64+0x2], R134 ;  /* 0x00000286c2007986 */ /* 0x0007e2000c10151c */
[----:B------:R-:W-:Y:S01]  /*1c200*/  LEA R188, R188, UR5, 0x1 ;  /* 0x00000005bcbc7c11 */ /* 0x000fe2000f8e08ff */
[----:B------:R-:W-:Y:S01]  /*1c210*/  IMAD.MOV.U32 R190, RZ, RZ, R196 ;  /* 0x000000ffffbe7224 */ /* 0x000fe200078e00c4 */
[----:B------:R-:W-:Y:S02]  /*1c220*/  ISETP.GT.U32.AND P6, PT, R165, UR12, PT ;  /* 0x0000000ca5007c0c */ /* 0x000fe4000bfc4070 */
[C---:B------:R-:W-:Y:S02]  /*1c230*/  IADD3 R192, PT, PT, R188.reuse, R202, RZ ;  /* 0x000000cabcc07210 */ /* 0x040fe40007ffe0ff */
[----:B------:R-:W-:Y:S02]  /*1c240*/  IADD3 R196, PT, PT, R188, 0xa040, RZ ;  /* 0x0000a040bcc47810 */ /* 0x000fe40007ffe0ff */
[----:B------:R-:W-:Y:S02]  /*1c250*/  ISETP.LE.U32.AND P0, PT, R147, UR12, PT ;  /* 0x0000000c93007c0c */ /* 0x000fe4000bf03070 */
[----:B------:R-:W-:Y:S05]  /*1c260*/  ISETP.LE.U32.AND P1, PT, R145, UR12, PT ;  /* 0x0000000c91007c0c */ /* 0x000fea000bf23070 */
[----:B------:R-:W-:Y:S06]  /*1c270*/  @P6 HFMA2.BF16_V2 R220, -RZ.H0_H0, RZ.H0_H0, -R158.H0_H0 ;  /* 0x200000ffffdc6231 */ /* 0x000fec000034099e */
[----:B------:R-:W-:Y:S01]  /*1c280*/  @!P0 HFMA2.BF16_V2 R219, -RZ.H0_H0, RZ.H0_H0, -R150.H0_H0 ;  /* 0x200000ffffdb8231 */ /* 0x000fe20000340996 */
[----:B-1----:R-:W-:Y:S01]  /*1c290*/  PRMT R136, R146, 0x5410, R145 ;  /* 0x0000541092887816 */ /* 0x002fe20000000091 */
[----:B------:R-:W-:Y:S03]  /*1c2a0*/  @!P1 HFMA2.BF16_V2 R216, -RZ.H0_H0, RZ.H0_H0, -R151.H0_H0 ;  /* 0x200000ffffd89231 */ /* 0x000fe60000340997 */
[----:B------:R-:W-:Y:S02]  /*1c2b0*/  @!P0 PRMT R150, R219, 0x5410, RZ ;  /* 0x00005410db968816 */ /* 0x000fe400000000ff */
[--C-:B--2---:R-:W-:Y:S02]  /*1c2c0*/  HSET2.LE.AND R135, R135, R198.reuse, PT ;  /* 0x000000c687877233 */ /* 0x104fe40003803000 */
[--C-:B---3--:R-:W-:Y:S02]  /*1c2d0*/  HSET2.LE.AND R134, R163, R198.reuse, PT ;  /* 0x000000c6a3867233 */ /* 0x108fe40003803000 */
[----:B------:R-:W1:Y:S01]  /*1c2e0*/  MUFU.EX2 R163, R187 ;  /* 0x000000bb00a37308 */ /* 0x000e620000000800 */
[----:B------:R-:W-:Y:S02]  /*1c2f0*/  LOP3.LUT R140, R140, R135, RZ, 0xc0, !PT ;  /* 0x000000878c8c7212 */ /* 0x000fe400078ec0ff */
[--C-:B------:R-:W-:Y:S07]  /*1c300*/  HSET2.LE.AND R136, R136, R198.reuse, PT ;  /* 0x000000c688887233 */ /* 0x100fee0003803000 */
[----:B------:R2:W3:Y:S01]  /*1c310*/  MUFU.EX2 R187, R186 ;  /* 0x000000ba00bb7308 */ /* 0x0004e20000000800 */
[--C-:B------:R-:W-:Y:S02]  /*1c320*/  HSET2.LE.AND R135, R141, R198.reuse, PT ;  /* 0x000000c68d877233 */ /* 0x100fe40003803000 */
[----:B------:R-:W-:Y:S02]  /*1c330*/  PRMT R141, R152, 0x5410, R151 ;  /* 0x00005410988d7816 */ /* 0x000fe40000000097 */
[----:B------:R-:W-:Y:S02]  /*1c340*/  LOP3.LUT R133, R133, R134, RZ, 0xc0, !PT ;  /* 0x0000008685857212 */ /* 0x000fe400078ec0ff */
[----:B------:R-:W-:Y:S02]  /*1c350*/  LOP3.LUT R141, R141, R136, RZ, 0xc0, !PT ;  /* 0x000000888d8d7212 */ /* 0x000fe400078ec0ff */
[----:B------:R-:W4:Y:S01]  /*1c360*/  LDSM.16.MT88.4 R136, [R188+0xa000] ;  /* 0x00a00000bc88783b */ /* 0x000f220000004200 */
[----:B------:R-:W-:Y:S01]  /*1c370*/  PRMT R134, R185, 0x5410, R177 ;  /* 0x00005410b9867816 */ /* 0x000fe200000000b1 */
[----:B-1----:R-:W-:Y:S01]  /*1c380*/  FADD.FTZ R142, R163, R142 ;  /* 0x0000008ea38e7221 */ /* 0x002fe20000010000 */
[----:B------:R-:W-:Y:S01]  /*1c390*/  LOP3.LUT R132, R132, R135, RZ, 0xc0, !PT ;  /* 0x0000008784847212 */ /* 0x000fe200078ec0ff */
[----:B--2---:R-:W-:Y:S01]  /*1c3a0*/  FADD.FTZ R186, R189, R193 ;  /* 0x000000c1bdba7221 */ /* 0x004fe20000010000 */
[----:B------:R-:W-:Y:S01]  /*1c3b0*/  PRMT R189, R175, 0x5410, R165 ;  /* 0x00005410afbd7816 */ /* 0x000fe200000000a5 */
[----:B---3--:R-:W-:Y:S01]  /*1c3c0*/  FADD.FTZ R171, R187, R142 ;  /* 0x0000008ebbab7221 */ /* 0x008fe20000010000 */
[----:B------:R1:W2:Y:S01]  /*1c3d0*/  MUFU.EX2 R165, R168 ;  /* 0x000000a800a57308 */ /* 0x0002a20000000800 */
[--C-:B------:R-:W-:Y:S02]  /*1c3e0*/  HSET2.LE.AND R134, R134, R198.reuse, PT ;  /* 0x000000c686867233 */ /* 0x100fe40003803000 */
[----:B------:R-:W-:Y:S02]  /*1c3f0*/  LOP3.LUT R189, R189, 0xff00ff, RZ, 0xc0, !PT ;  /* 0x00ff00ffbdbd7812 */ /* 0x000fe400078ec0ff */
[----:B------:R-:W-:Y:S02]  /*1c400*/  PRMT R135, R160, 0x5410, R159 ;  /* 0x00005410a0877816 */ /* 0x000fe4000000009f */
[----:B------:R-:W-:Y:S02]  /*1c410*/  PRMT R142, R157, 0x5410, R158 ;  /* 0x000054109d8e7816 */ /* 0x000fe4000000009e */
[----:B------:R-:W-:Y:S02]  /*1c420*/  LOP3.LUT R134, R135, R134, RZ, 0xc0, !PT ;  /* 0x0000008687867212 */ /* 0x000fe400078ec0ff */
[--C-:B------:R-:W-:Y:S02]  /*1c430*/  HSET2.LE.AND R135, R189, R198.reuse, PT ;  /* 0x000000c6bd877233 */ /* 0x100fe40003803000 */
[----:B------:R-:W-:Y:S02]  /*1c440*/  F2FP.BF16.F32.PACK_AB R163, R187, R163 ;  /* 0x000000a3bba3723e */ /* 0x000fe400000010ff */
[----:B-1----:R-:W-:Y:S02]  /*1c450*/  LOP3.LUT R168, R156, 0xff, RZ, 0xc0, !PT ;  /* 0x000000ff9ca87812 */ /* 0x002fe400078ec0ff */
[----:B------:R-:W-:Y:S02]  /*1c460*/  LOP3.LUT R135, R142, R135, RZ, 0xc0, !PT ;  /* 0x000000878e877212 */ /* 0x000fe400078ec0ff */
[----:B------:R-:W-:Y:S02]  /*1c470*/  PRMT R187, R180, 0x5410, R178 ;  /* 0x00005410b4bb7816 */ /* 0x000fe400000000b2 */
[----:B------:R-:W-:Y:S02]  /*1c480*/  PRMT R142, R168, 0x5410, R181 ;  /* 0x00005410a88e7816 */ /* 0x000fe400000000b5 */
[----:B------:R-:W-:Y:S01]  /*1c490*/  LOP3.LUT R156, R187, 0xff00ff, RZ, 0xc0, !PT ;  /* 0x00ff00ffbb9c7812 */ /* 0x000fe200078ec0ff */
[----:B------:R-:W-:Y:S01]  /*1c4a0*/  FADD.FTZ R187, R170, R143 ;  /* 0x0000008faabb7221 */ /* 0x000fe20000010000 */
[----:B------:R-:W-:Y:S01]  /*1c4b0*/  PRMT R143, R155, 0x5410, R154 ;  /* 0x000054109b8f7816 */ /* 0x000fe2000000009a */
[----:B--2---:R-:W-:Y:S01]  /*1c4c0*/  FADD.FTZ R170, R165, R144 ;  /* 0x00000090a5aa7221 */ /* 0x004fe20000010000 */
[--C-:B------:R-:W-:Y:S02]  /*1c4d0*/  HSET2.LE.AND R142, R142, R198.reuse, PT ;  /* 0x000000c68e8e7233 */ /* 0x100fe40003803000 */
[----:B------:R-:W-:Y:S01]  /*1c4e0*/  HSET2.LE.AND R144, R156, R198, PT ;  /* 0x000000c69c907233 */ /* 0x000fe20003803000 */
[----:B------:R-:W-:Y:S01]  /*1c4f0*/  STL [R1+0x20], R187 ;  /* 0x000020bb01007387 */ /* 0x000fe20000100800 */
[----:B------:R-:W-:Y:S01]  /*1c500*/  FADD.FTZ R156, R167, R170 ;  /* 0x000000aaa79c7221 */ /* 0x000fe20000010000 */
[-C--:B----4-:R-:W-:Y:S01]  /*1c510*/  HMMA.16816.F32.BF16 R4, R132, R136.reuse, R4 ;  /* 0x000000888404723c */ /* 0x090fe20000041804 */
[----:B------:R-:W1:Y:S03]  /*1c520*/  MUFU.EX2 R170, R182 ;  /* 0x000000b600aa7308 */ /* 0x000e660000000800 */
[----:B------:R-:W-:Y:S01]  /*1c530*/  STL [R1+0x48], R156 ;  /* 0x0000489c01007387 */ /* 0x000fe20000100800 */
[----:B------:R-:W-:Y:S02]  /*1c540*/  LOP3.LUT R142, R143, R142, RZ, 0xc0, !PT ;  /* 0x0000008e8f8e7212 */ /* 0x000fe400078ec0ff */
[----:B------:R-:W-:Y:S02]  /*1c550*/  PRMT R143, R153, 0x5410, R148 ;  /* 0x00005410998f7816 */ /* 0x000fe40000000094 */
[----:B------:R-:W-:Y:S02]  /*1c560*/  F2FP.BF16.F32.PACK_AB R165, R167, R165 ;  /* 0x000000a5a7a5723e */ /* 0x000fe400000010ff */
[----:B------:R-:W-:Y:S01]  /*1c570*/  LOP3.LUT R143, R143, R144, RZ, 0xc0, !PT ;  /* 0x000000908f8f7212 */ /* 0x000fe200078ec0ff */
[----:B------:R2:W3:Y:S01]  /*1c580*/  MUFU.EX2 R167, R184 ;  /* 0x000000b800a77308 */ /* 0x0004e20000000800 */
[----:B------:R-:W-:Y:S02]  /*1c590*/  @!P3 PRMT R152, R217, 0x5410, RZ ;  /* 0x00005410d998b816 */ /* 0x000fe400000000ff */
[----:B------:R-:W-:Y:S01]  /*1c5a0*/  @!P1 PRMT R151, R216, 0x5410, RZ ;  /* 0x00005410d8979816 */ /* 0x000fe200000000ff */
[----:B-1----:R-:W-:Y:S01]  /*1c5b0*/  FADD.FTZ R171, R170, R171 ;  /* 0x000000abaaab7221 */ /* 0x002fe20000010000 */
[----:B------:R-:W-:Y:S01]  /*1c5c0*/  @!P4 PRMT R160, R215, 0x5410, RZ ;  /* 0x00005410d7a0c816 */ /* 0x000fe200000000ff */
[C---:B------:R-:W-:Y:S04]  /*1c5d0*/  HMMA.16816.F32.BF16 R8, R140.reuse, R136, R8 ;  /* 0x000000888c08723c */ /* 0x040fe80000041808 */
[----:B------:R-:W-:Y:S02]  /*1c5e0*/  @P6 PRMT R158, R220, 0x5410, RZ ;  /* 0x00005410dc9e6816 */ /* 0x000fe400000000ff */
[----:B------:R-:W-:Y:S02]  /*1c5f0*/  ISETP.GT.U32.AND P4, PT, R180, UR12, PT ;  /* 0x0000000cb4007c0c */ /* 0x000fe4000bf84070 */
[-C--:B------:R-:W-:Y:S03]  /*1c600*/  HMMA.16816.F32.BF16 R12, R140, R138.reuse, R12 ;  /* 0x0000008a8c0c723c */ /* 0x080fe6000004180c */
[----:B--2---:R-:W-:Y:S04]  /*1c610*/  IMAD.WIDE.U32 R184, R173, -0x2daee0ad, RZ ;  /* 0xd2511f53adb87825 */ /* 0x004fe800078e00ff */
[----:B---3--:R-:W-:Y:S01]  /*1c620*/  FADD.FTZ R186, R167, R186 ;  /* 0x000000baa7ba7221 */ /* 0x008fe20000010000 */
[----:B------:R-:W-:Y:S02]  /*1c630*/  ISETP.GT.U32.AND P3, PT, R177, UR12, PT ;  /* 0x0000000cb1007c0c */ /* 0x000fe4000bf64070 */
[C---:B------:R-:W-:Y:S01]  /*1c640*/  F2FP.BF16.F32.PACK_AB R167, R183.reuse, R167 ;  /* 0x000000a7b7a7723e */ /* 0x040fe200000010ff */
[C---:B------:R-:W-:Y:S01]  /*1c650*/  HMMA.16816.F32.BF16 R16, R132.reuse, R138, R16 ;  /* 0x0000008a8410723c */ /* 0x040fe20000041810 */
[----:B------:R-:W1:Y:S03]  /*1c660*/  LDSM.16.MT88.4 R136, [R192+0xa000] ;  /* 0x00a00000c088783b */ /* 0x000e660000004200 */
[----:B------:R-:W-:Y:S01]  /*1c670*/  FADD.FTZ R144, R183, R186 ;  /* 0x000000bab7907221 */ /* 0x000fe20000010000 */
[----:B------:R-:W-:Y:S01]  /*1c680*/  LOP3.LUT R177, R176, UR7, R185, 0x96, !PT ;  /* 0x00000007b0b17c12 */ /* 0x000fe2000f8e96b9 */
[----:B------:R-:W2:Y:S01]  /*1c690*/  LDC R183, c[0x0][0x448] ;  /* 0x00011200ffb77b82 */ /* 0x000ea20000000800 */
[----:B------:R-:W-:Y:S01]  /*1c6a0*/  ISETP.GT.U32.AND P1, PT, R175, UR12, PT ;  /* 0x0000000caf007c0c */ /* 0x000fe2000bf24070 */
[----:B------:R-:W-:Y:S01]  /*1c6b0*/  @P4 HFMA2.BF16_V2 R233, -RZ.H0_H0, RZ.H0_H0, -R153.H0_H0 ;  /* 0x200000ffffe94231 */ /* 0x000fe20000340999 */
[----:B------:R-:W-:Y:S01]  /*1c6c0*/  STL [R1+0x50], R144 ;  /* 0x0000509001007387 */ /* 0x000fe20000100800 */
[C---:B------:R-:W-:Y:S01]  /*1c6d0*/  LOP3.LUT R175, R177.reuse, 0xffff, RZ, 0xc0, !PT ;  /* 0x0000ffffb1af7812 */ /* 0x040fe200078ec0ff */
[----:B------:R-:W-:Y:S01]  /*1c6e0*/  @P3 HFMA2.BF16_V2 R214, -RZ.H0_H0, RZ.H0_H0, -R159.H0_H0 ;  /* 0x200000ffffd63231 */ /* 0x000fe2000034099f */
[----:B------:R-:W-:Y:S01]  /*1c6f0*/  LOP3.LUT R176, R177, 0xff, RZ, 0xc0, !PT ;  /* 0x000000ffb1b07812 */ /* 0x000fe200078ec0ff */
[----:B------:R-:W-:Y:S01]  /*1c700*/  LDSM.16.MT88.4 R144, [R188+0xb000] ;  /* 0x00b00000bc90783b */ /* 0x000fe20000004200 */
[----:B------:R-:W-:Y:S02]  /*1c710*/  @P4 PRMT R153, R233, 0x5410, RZ ;  /* 0x00005410e9994816 */ /* 0x000fe400000000ff */
[----:B------:R-:W-:Y:S02]  /*1c720*/  @P3 PRMT R159, R214, 0x5410, RZ ;  /* 0x00005410d69f3816 */ /* 0x000fe400000000ff */
[----:B------:R-:W-:Y:S02]  /*1c730*/  SHF.R.U32.HI R175, RZ, 0x8, R175 ;  /* 0x00000008ffaf7819 */ /* 0x000fe400000116af */
[----:B------:R-:W-:Y:S01]  /*1c740*/  @P1 HFMA2.BF16_V2 R224, -RZ.H0_H0, RZ.H0_H0, -R157.H0_H0 ;  /* 0x200000ffffe01231 */ /* 0x000fe2000034099d */
[----:B------:R-:W-:Y:S02]  /*1c750*/  ISETP.GT.U32.AND P3, PT, R178, UR12, PT ;  /* 0x0000000cb2007c0c */ /* 0x000fe4000bf64070 */
[----:B------:R-:W-:Y:S02]  /*1c760*/  F2FP.BF16.F32.PACK_AB R170, R179, R170 ;  /* 0x000000aab3aa723e */ /* 0x000fe400000010ff */
[----:B------:R-:W-:Y:S02]  /*1c770*/  @P1 PRMT R157, R224, 0x5410, RZ ;  /* 0x00005410e09d1816 */ /* 0x000fe400000000ff */
[----:B------:R-:W-:Y:S01]  /*1c780*/  ISETP.LE.U32.AND P1, PT, R176, UR12, PT ;  /* 0x0000000cb0007c0c */ /* 0x000fe2000bf23070 */
[----:B--2---:R-:W-:Y:S06]  /*1c790*/  IMAD.WIDE R194, R183, 0x70, R194 ;  /* 0x00000070b7c27825 */ /* 0x004fec00078e02c2 */
[----:B------:R-:W-:Y:S01]  /*1c7a0*/  @P3 HFMA2.BF16_V2 R232, -RZ.H0_H0, RZ.H0_H0, -R148.H0_H0 ;  /* 0x200000ffffe83231 */ /* 0x000fe20000340994 */
[----:B------:R2:W-:Y:S04]  /*1c7b0*/  STG.E.U16 desc[UR28][R194.64], R150 ;  /* 0x00000096c2007986 */ /* 0x0005e8000c10151c */
[----:B------:R3:W-:Y:S01]  /*1c7c0*/  STG.E.U16 desc[UR28][R194.64+0x2], R149 ;  /* 0x00000295c2007986 */ /* 0x0007e2000c10151c */
[----:B------:R-:W-:Y:S01]  /*1c7d0*/  @P3 PRMT R148, R232, 0x5410, RZ ;  /* 0x00005410e8943816 */ /* 0x000fe200000000ff */
[-C--:B-1----:R-:W-:Y:S08]  /*1c7e0*/  HMMA.16816.F32.BF16 R20, R132, R136.reuse, R20 ;  /* 0x000000888414723c */ /* 0x082ff00000041814 */
[C---:B------:R-:W-:Y:S04]  /*1c7f0*/  HMMA.16816.F32.BF16 R24, R140.reuse, R136, R24 ;  /* 0x000000888c18723c */ /* 0x040fe80000041818 */
[----:B------:R-:W-:Y:S04]  /*1c800*/  VIADD R136, R188, 0xa000 ;  /* 0x0000a000bc887836 */ /* 0x000fe80000000000 */
[-C--:B------:R-:W-:Y:S03]  /*1c810*/  HMMA.16816.F32.BF16 R28, R140, R138.reuse, R28 ;  /* 0x0000008a8c1c723c */ /* 0x080fe6000004181c */
[----:B------:R-:W-:Y:S01]  /*1c820*/  @P2 VIADD R196, R136, 0xffffffc0 ;  /* 0xffffffc088c42836 */ /* 0x000fe20000000000 */
[----:B--2---:R-:W-:Y:S04]  /*1c830*/  PRMT R150, R162, 0x7632, R150 ;  /* 0x00007632a2967816 */ /* 0x004fe80000000096 */
[C---:B------:R-:W-:Y:S01]  /*1c840*/  HMMA.16816.F32.BF16 R32, R132.reuse, R138, R32 ;  /* 0x0000008a8420723c */ /* 0x040fe20000041820 */
[----:B------:R-:W1:Y:S03]  /*1c850*/  LDSM.16.MT88.4 R136, [R196] ;  /* 0x00000000c488783b */ /* 0x000e660000004200 */
[----:B------:R-:W-:Y:S02]  /*1c860*/  IADD3 R156, PT, PT, R202, R196, RZ ;  /* 0x000000c4ca9c7210 */ /* 0x000fe40007ffe0ff */
[----:B---3--:R-:W-:Y:S05]  /*1c870*/  PRMT R149, R169, 0x7610, R149 ;  /* 0x00007610a9957816 */ /* 0x008fea0000000095 */
[----:B------:R-:W-:Y:S01]  /*1c880*/  @!P1 HFMA2.BF16_V2 R235, -RZ.H0_H0, RZ.H0_H0, -R149.H0_H0 ;  /* 0x200000ffffeb9231 */ /* 0x000fe20000340995 */
[-C--:B-1----:R-:W-:Y:S08]  /*1c890*/  HMMA.16816.F32.BF16 R36, R132, R136.reuse, R36 ;  /* 0x000000888424723c */ /* 0x082ff00000041824 */
[C---:B------:R-:W-:Y:S08]  /*1c8a0*/  HMMA.16816.F32.BF16 R40, R140.reuse, R136, R40 ;  /* 0x000000888c28723c */ /* 0x040ff00000041828 */
[-C--:B------:R-:W-:Y:S08]  /*1c8b0*/  HMMA.16816.F32.BF16 R44, R140, R138.reuse, R44 ;  /* 0x0000008a8c2c723c */ /* 0x080ff0000004182c */
[C---:B------:R-:W-:Y:S01]  /*1c8c0*/  HMMA.16816.F32.BF16 R48, R132.reuse, R138, R48 ;  /* 0x0000008a8430723c */ /* 0x040fe20000041830 */
[----:B------:R-:W1:Y:S07]  /*1c8d0*/  LDSM.16.MT88.4 R136, [R156] ;  /* 0x000000009c88783b */ /* 0x000e6e0000004200 */
[-C--:B-1----:R-:W-:Y:S08]  /*1c8e0*/  HMMA.16816.F32.BF16 R52, R132, R136.reuse, R52 ;  /* 0x000000888434723c */ /* 0x082ff00000041834 */
[C---:B------:R-:W-:Y:S01]  /*1c8f0*/  HMMA.16816.F32.BF16 R56, R140.reuse, R136, R56 ;  /* 0x000000888c38723c */ /* 0x040fe20000041838 */
[----:B------:R-:W-:Y:S03]  /*1c900*/  IMAD.U32 R137, RZ, RZ, UR6 ;  /* 0x00000006ff897e24 */ /* 0x000fe6000f8e00ff */
[----:B------:R-:W-:Y:S01]  /*1c910*/  FADD.FTZ R136, R179, R171 ;  /* 0x000000abb3887221 */ /* 0x000fe20000010000 */
[----:B------:R-:W-:Y:S01]  /*1c920*/  IMAD.WIDE.U32 R178, R172, -0x2daee0ad, RZ ;  /* 0xd2511f53acb27825 */ /* 0x000fe200078e00ff */
[----:B------:R-:W-:Y:S02]  /*1c930*/  LEA R186, P0, R137, R194, 0x1 ;  /* 0x000000c289ba7211 */ /* 0x000fe400078008ff */
[-C--:B------:R-:W-:Y:S01]  /*1c940*/  HMMA.16816.F32.BF16 R60, R140, R138.reuse, R60 ;  /* 0x0000008a8c3c723c */ /* 0x080fe2000004183c */
[----:B------:R1:W-:Y:S02]  /*1c950*/  STL [R1+0x4c], R136 ;  /* 0x00004c8801007387 */ /* 0x0003e40000100800 */
[----:B------:R-:W-:Y:S02]  /*1c960*/  LOP3.LUT R174, R174, UR7, R179, 0x96, !PT ;  /* 0x00000007aeae7c12 */ /* 0x000fe4000f8e96b3 */
[----:B------:R-:W-:Y:S03]  /*1c970*/  PRMT R182, R178, 0x7771, RZ ;  /* 0x00007771b2b67816 */ /* 0x000fe600000000ff */
[C---:B------:R-:W-:Y:S08]  /*1c980*/  HMMA.16816.F32.BF16 R64, R132.reuse, R138, R64 ;  /* 0x0000008a8440723c */ /* 0x040ff00000041840 */
[-C--:B------:R-:W-:Y:S08]  /*1c990*/  HMMA.16816.F32.BF16 R68, R132, R144.reuse, R68 ;  /* 0x000000908444723c */ /* 0x080ff00000041844 */
[C---:B------:R-:W-:Y:S01]  /*1c9a0*/  HMMA.16816.F32.BF16 R72, R140.reuse, R144, R72 ;  /* 0x000000908c48723c */ /* 0x040fe20000041848 */
[----:B-1----:R-:W-:Y:S03]  /*1c9b0*/  MOV R136, UR6 ;  /* 0x0000000600887c02 */ /* 0x002fe60008000f00 */
[----:B------:R-:W-:Y:S02]  /*1c9c0*/  LOP3.LUT R144, R175, 0xffff, RZ, 0xc0, !PT ;  /* 0x0000ffffaf907812 */ /* 0x000fe400078ec0ff */
[----:B------:R-:W-:Y:S01]  /*1c9d0*/  LEA.HI.X.SX32 R187, R136, R195, 0x1, P0 ;  /* 0x000000c388bb7211 */ /* 0x000fe200000f0eff */
[C---:B------:R-:W-:Y:S01]  /*1c9e0*/  IMAD.WIDE R194, R183.reuse, -0x70, R194 ;  /* 0xffffff90b7c27825 */ /* 0x040fe200078e02c2 */
[-C--:B------:R-:W-:Y:S01]  /*1c9f0*/  HMMA.16816.F32.BF16 R76, R140, R146.reuse, R76 ;  /* 0x000000928c4c723c */ /* 0x080fe2000004184c */
[----:B------:R-:W1:Y:S02]  /*1ca00*/  LDSM.16.MT88.4 R136, [R192+0xb000] ;  /* 0x00b00000c088783b */ /* 0x000e640000004200 */
[----:B------:R-:W-:Y:S02]  /*1ca10*/  ISETP.LE.U32.AND P0, PT, R168, UR12, PT ;  /* 0x0000000ca8007c0c */ /* 0x000fe4000bf03070 */
[----:B------:R-:W-:Y:S01]  /*1ca20*/  ISETP.LE.U32.AND P6, PT, R144, UR12, PT ;  /* 0x0000000c90007c0c */ /* 0x000fe2000bfc3070 */
[----:B------:R-:W-:Y:S01]  /*1ca30*/  IMAD.WIDE R172, R183, 0x70, R194 ;  /* 0x00000070b7ac7825 */ /* 0x000fe200078e02c2 */
[----:B------:R-:W-:Y:S01]  /*1ca40*/  PRMT R175, R176, 0x5410, R175 ;  /* 0x00005410b0af7816 */ /* 0x000fe200000000af */
[C---:B------:R-:W-:Y:S01]  /*1ca50*/  HMMA.16816.F32.BF16 R80, R132.reuse, R146, R80 ;  /* 0x000000928450723c */ /* 0x040fe20000041850 */
[----:B------:R2:W-:Y:S04]  /*1ca60*/  STG.E.U16 desc[UR28][R186.64], R152 ;  /* 0x00000098ba007986 */ /* 0x0005e8000c10151c */
[----:B------:R3:W-:Y:S03]  /*1ca70*/  STG.E.U16 desc[UR28][R186.64+0x2], R151 ;  /* 0x00000297ba007986 */ /* 0x0007e6000c10151c */
[----:B------:R-:W-:Y:S01]  /*1ca80*/  @!P0 HFMA2.BF16_V2 R211, -RZ.H0_H0, RZ.H0_H0, -R155.H0_H0 ;  /* 0x200000ffffd38231 */ /* 0x000fe2000034099b */
[----:B------:R4:W-:Y:S04]  /*1ca90*/  STG.E.U16 desc[UR28][R190.64+0x10], R160 ;  /* 0x000010a0be007986 */ /* 0x0009e8000c10151c */
[----:B------:R-:W-:Y:S01]  /*1caa0*/  @!P0 PRMT R155, R211, 0x5410, RZ ;  /* 0x00005410d39b8816 */ /* 0x000fe200000000ff */
[----:B------:R5:W-:Y:S01]  /*1cab0*/  STG.E.U16 desc[UR28][R190.64+0x12], R159 ;  /* 0x0000129fbe007986 */ /* 0x000be2000c10151c */
[----:B------:R-:W-:Y:S03]  /*1cac0*/  ISETP.GT.U32.AND P0, PT, R181, UR12, PT ;  /* 0x0000000cb5007c0c */ /* 0x000fe6000bf04070 */
[----:B------:R5:W-:Y:S04]  /*1cad0*/  STG.E.U16 desc[UR28][R194.64+0x12], R158 ;  /* 0x0000129ec2007986 */ /* 0x000be8000c10151c */
[----:B------:R-:W-:Y:S04]  /*1cae0*/  STG.E.U16 desc[UR28][R194.64+0x10], R157 ;  /* 0x0000109dc2007986 */ /* 0x000fe8000c10151c */
[----:B------:R5:W-:Y:S02]  /*1caf0*/  STG.E.U16 desc[UR28][R172.64+0x10], R155 ;  /* 0x0000109bac007986 */ /* 0x000be4000c10151c */
[----:B------:R-:W-:Y:S01]  /*1cb00*/  @P0 HFMA2.BF16_V2 R234, -RZ.H0_H0, RZ.H0_H0, -R154.H0_H0 ;  /* 0x200000ffffea0231 */ /* 0x000fe2000034099a */
[----:B--2---:R-:W-:Y:S01]  /*1cb10*/  PRMT R152, R163, 0x7610, R152 ;  /* 0x00007610a3987816 */ /* 0x004fe20000000098 */
[----:B------:R-:W2:Y:S01]  /*1cb20*/  LDSM.16.MT88.4 R144, [R196+0x1000] ;  /* 0x00100000c490783b */ /* 0x000ea20000004200 */
[----:B---3--:R-:W-:Y:S01]  /*1cb30*/  PRMT R151, R169, 0x7632, R151 ;  /* 0x00007632a9977816 */ /* 0x008fe20000000097 */
[-C--:B-1----:R-:W-:Y:S03]  /*1cb40*/  HMMA.16816.F32.BF16 R84, R132, R136.reuse, R84 ;  /* 0x000000888454723c */ /* 0x082fe60000041854 */
[----:B------:R-:W-:Y:S01]  /*1cb50*/  @P0 PRMT R154, R234, 0x5410, RZ ;  /* 0x00005410ea9a0816 */ /* 0x000fe200000000ff */
[----:B------:R-:W-:Y:S01]  /*1cb60*/  @!P6 HFMA2.BF16_V2 R230, -RZ.H0_H0, RZ.H0_H0, -R151.H0_H0 ;  /* 0x200000ffffe6e231 */ /* 0x000fe20000340997 */
[----:B------:R-:W-:Y:S01]  /*1cb70*/  PRMT R168, R149, 0x5410, R151 ;  /* 0x0000541095a87816 */ /* 0x000fe20000000097 */
[----:B----4-:R-:W-:Y:S01]  /*1cb80*/  IMAD.MOV.U32 R160, RZ, RZ, R184 ;  /* 0x000000ffffa07224 */ /* 0x010fe200078e00b8 */
[----:B------:R-:W-:Y:S01]  /*1cb90*/  @!P1 PRMT R149, R235, 0x5410, RZ ;  /* 0x00005410eb959816 */ /* 0x000fe200000000ff */
[C---:B------:R-:W-:Y:S01]  /*1cba0*/  HMMA.16816.F32.BF16 R88, R140.reuse, R136, R88 ;  /* 0x000000888c58723c */ /* 0x040fe20000041858 */
[----:B------:R1:W-:Y:S03]  /*1cbb0*/  STG.E.U16 desc[UR28][R172.64+0x12], R154 ;  /* 0x0000129aac007986 */ /* 0x0003e6000c10151c */
[----:B-----5:R-:W-:Y:S01]  /*1cbc0*/  PRMT R159, R177, 0x7632, R159 ;  /* 0x00007632b19f7816 */ /* 0x020fe2000000009f */
[----:B------:R-:W-:Y:S01]  /*1cbd0*/  STG.E.U16 desc[UR28][R186.64+0x10], R153 ;  /* 0x00001099ba007986 */ /* 0x000fe2000c10151c */
[----:B------:R-:W-:Y:S02]  /*1cbe0*/  SHF.R.U32.HI R158, RZ, 0x18, R177 ;  /* 0x00000018ff9e7819 */ /* 0x000fe400000116b1 */
[-C--:B------:R-:W-:Y:S01]  /*1cbf0*/  HMMA.16816.F32.BF16 R92, R140, R138.reuse, R92 ;  /* 0x0000008a8c5c723c */ /* 0x080fe2000004185c */
[----:B------:R-:W-:Y:S02]  /*1cc00*/  STG.E.U16 desc[UR28][R186.64+0x12], R148 ;  /* 0x00001294ba007986 */ /* 0x000fe4000c10151c */
[----:B------:R-:W-:Y:S02]  /*1cc10*/  LOP3.LUT R159, R159, 0xff, RZ, 0xc0, !PT ;  /* 0x000000ff9f9f7812 */ /* 0x000fe400078ec0ff */
[----:B------:R-:W-:Y:S01]  /*1cc20*/  @!P6 PRMT R151, R230, 0x5410, RZ ;  /* 0x00005410e697e816 */ /* 0x000fe200000000ff */
[----:B------:R-:W-:Y:S01]  /*1cc30*/  STG.E.U16 desc[UR28][R190.64+0x20], R149 ;  /* 0x00002095be007986 */ /* 0x000fe2000c10151c */
[----:B------:R-:W-:Y:S01]  /*1cc40*/  ISETP.LE.U32.AND P4, PT, R158, UR12, PT ;  /* 0x0000000c9e007c0c */ /* 0x000fe2000bf83070 */
[C---:B------:R-:W-:Y:S02]  /*1cc50*/  HMMA.16816.F32.BF16 R96, R132.reuse, R138, R96 ;  /* 0x0000008a8460723c */ /* 0x040fe40000041860 */
[----:B------:R3:W-:Y:S02]  /*1cc60*/  STG.E.U16 desc[UR28][R190.64+0x22], R151 ;  /* 0x00002297be007986 */ /* 0x0007e4000c10151c */
[----:B------:R-:W-:Y:S02]  /*1cc70*/  ISETP.LE.U32.AND P3, PT, R159, UR12, PT ;  /* 0x0000000c9f007c0c */ /* 0x000fe4000bf63070 */
[----:B------:R-:W-:Y:S02]  /*1cc80*/  PRMT R137, R163, 0x7632, R137 ;  /* 0x00007632a3897816 */ /* 0x000fe40000000089 */
[----:B------:R-:W-:Y:S02]  /*1cc90*/  LOP3.LUT R155, R174, 0xffff, RZ, 0xc0, !PT ;  /* 0x0000ffffae9b7812 */ /* 0x000fe400078ec0ff */
[----:B------:R-:W-:Y:S02]  /*1cca0*/  PRMT R169, R152, 0x5410, R137 ;  /* 0x0000541098a97816 */ /* 0x000fe40000000089 */
[----:B------:R-:W-:Y:S01]  /*1ccb0*/  @!P4 HFMA2.BF16_V2 R228, -RZ.H0_H0, RZ.H0_H0, -R137.H0_H0 ;  /* 0x200000ffffe4c231 */ /* 0x000fe20000340989 */
[-C--:B--2---:R-:W-:Y:S03]  /*1ccc0*/  HMMA.16816.F32.BF16 R100, R132, R144.reuse, R100 ;  /* 0x000000908464723c */ /* 0x084fe60000041864 */
[----:B-1----:R-:W-:Y:S04]  /*1ccd0*/  IMAD.WIDE R172, R183, -0x70, R172 ;  /* 0xffffff90b7ac7825 */ /* 0x002fe800078e02ac */
[----:B------:R-:W-:Y:S01]  /*1cce0*/  @!P3 HFMA2.BF16_V2 R229, -RZ.H0_H0, RZ.H0_H0, -R152.H0_H0 ;  /* 0x200000ffffe5b231 */ /* 0x000fe20000340998 */
[----:B------:R-:W-:Y:S01]  /*1ccf0*/  @!P4 PRMT R137, R228, 0x5410, RZ ;  /* 0x00005410e489c816 */ /* 0x000fe200000000ff */
[C---:B------:R-:W-:Y:S04]  /*1cd00*/  HMMA.16816.F32.BF16 R104, R140.reuse, R144, R104 ;  /* 0x000000908c68723c */ /* 0x040fe80000041868 */
[----:B------:R-:W-:Y:S01]  /*1cd10*/  STG.E.U16 desc[UR28][R172.64+0x22], R137 ;  /* 0x00002289ac007986 */ /* 0x000fe2000c10151c */
[----:B------:R-:W-:Y:S02]  /*1cd20*/  @!P3 PRMT R152, R229, 0x5410, RZ ;  /* 0x00005410e598b816 */ /* 0x000fe400000000ff */
[----:B------:R-:W-:Y:S01]  /*1cd30*/  SHF.R.U32.HI R155, RZ, 0x8, R155 ;  /* 0x00000008ff9b7819 */ /* 0x000fe2000001169b */
[-C--:B------:R-:W-:Y:S02]  /*1cd40*/  HMMA.16816.F32.BF16 R108, R140, R146.reuse, R108 ;  /* 0x000000928c6c723c */ /* 0x080fe4000004186c */
[----:B------:R1:W-:Y:S01]  /*1cd50*/  STG.E.U16 desc[UR28][R172.64+0x20], R152 ;  /* 0x00002098ac007986 */ /* 0x0003e2000c10151c */
[C---:B------:R-:W-:Y:S02]  /*1cd60*/  LOP3.LUT R157, R174.reuse, 0xff, RZ, 0xc0, !PT ;  /* 0x000000ffae9d7812 */ /* 0x040fe400078ec0ff */
[----:B------:R-:W-:Y:S02]  /*1cd70*/  LOP3.LUT R136, R155, 0xffff, RZ, 0xc0, !PT ;  /* 0x0000ffff9b887812 */ /* 0x000fe400078ec0ff */
[----:B---3--:R-:W-:Y:S01]  /*1cd80*/  PRMT R151, R174, 0x7632, R151 ;  /* 0x00007632ae977816 */ /* 0x008fe20000000097 */
[C---:B------:R-:W-:Y:S04]  /*1cd90*/  HMMA.16816.F32.BF16 R112, R132.reuse, R146, R112 ;  /* 0x000000928470723c */ /* 0x040fe80000041870 */
[----:B------:R-:W-:Y:S02]  /*1cda0*/  ISETP.LE.U32.AND P0, PT, R157, UR12, PT ;  /* 0x0000000c9d007c0c */ /* 0x000fe4000bf03070 */
[----:B------:R-:W-:Y:S02]  /*1cdb0*/  ISETP.LE.U32.AND P1, PT, R136, UR12, PT ;  /* 0x0000000c88007c0c */ /* 0x000fe4000bf23070 */
[----:B------:R-:W-:Y:S02]  /*1cdc0*/  LOP3.LUT R151, R151, 0xff, RZ, 0xc0, !PT ;  /* 0x000000ff97977812 */ /* 0x000fe400078ec0ff */
[----:B------:R-:W-:Y:S01]  /*1cdd0*/  PRMT R136, R162, 0x7610, R136 ;  /* 0x00007610a2887816 */ /* 0x000fe20000000088 */
[----:B------:R-:W-:Y:S01]  /*1cde0*/  IMAD.WIDE R162, R183, 0x70, R172 ;  /* 0x00000070b7a27825 */ /* 0x000fe200078e02ac */
[----:B------:R-:W-:Y:S02]  /*1cdf0*/  ISETP.LE.U32.AND P3, PT, R151, UR12, PT ;  /* 0x0000000c97007c0c */ /* 0x000fe4000bf63070 */
[C---:B------:R-:W-:Y:S02]  /*1ce00*/  PRMT R149, R161.reuse, 0x7610, R149 ;  /* 0x00007610a1957816 */ /* 0x040fe40000000095 */
[----:B------:R-:W-:Y:S01]  /*1ce10*/  PRMT R148, R161, 0x7632, R148 ;  /* 0x00007632a1947816 */ /* 0x000fe20000000094 */
[----:B------:R-:W-:Y:S01]  /*1ce20*/  @!P0 HFMA2.BF16_V2 R226, -RZ.H0_H0, RZ.H0_H0, -R136.H0_H0 ;  /* 0x200000ffffe28231 */ /* 0x000fe20000340988 */
[----:B------:R-:W-:Y:S01]  /*1ce30*/  SHF.R.U32.HI R174, RZ, 0x18, R174 ;  /* 0x00000018ffae7819 */ /* 0x000fe200000116ae */
[----:B------:R-:W-:Y:S01]  /*1ce40*/  @!P1 HFMA2.BF16_V2 R237, -RZ.H0_H0, RZ.H0_H0, -R150.H0_H0 ;  /* 0x200000ffffed9231 */ /* 0x000fe20000340996 */
[----:B-1----:R-:W-:Y:S02]  /*1ce50*/  PRMT R172, R136, 0x5410, R150 ;  /* 0x0000541088ac7816 */ /* 0x002fe40000000096 */
[----:B------:R-:W-:Y:S02]  /*1ce60*/  @!P0 PRMT R136, R226, 0x5410, RZ ;  /* 0x00005410e2888816 */ /* 0x000fe400000000ff */
[----:B------:R-:W-:Y:S01]  /*1ce70*/  @!P1 PRMT R150, R237, 0x5410, RZ ;  /* 0x00005410ed969816 */ /* 0x000fe200000000ff */
[----:B------:R-:W-:Y:S01]  /*1ce80*/  @!P3 HFMA2.BF16_V2 R236, -RZ.H0_H0, RZ.H0_H0, -R149.H0_H0 ;  /* 0x200000ffffecb231 */ /* 0x000fe20000340995 */
[----:B------:R-:W-:Y:S01]  /*1ce90*/  PRMT R173, R149, 0x5410, R148 ;  /* 0x0000541095ad7816 */ /* 0x000fe20000000094 */
[----:B------:R-:W-:Y:S01]  /*1cea0*/  STG.E.U16 desc[UR28][R162.64+0x20], R136 ;  /* 0x00002088a2007986 */ /* 0x000fe2000c10151c */
[----:B------:R-:W-:Y:S02]  /*1ceb0*/  ISETP.LE.U32.AND P0, PT, R174, UR12, PT ;  /* 0x0000000cae007c0c */ /* 0x000fe4000bf03070 */
[----:B------:R-:W-:Y:S01]  /*1cec0*/  @!P3 PRMT R149, R236, 0x5410, RZ ;  /* 0x00005410ec95b816 */ /* 0x000fe200000000ff */
[----:B------:R1:W-:Y:S01]  /*1ced0*/  STG.E.U16 desc[UR28][R162.64+0x22], R150 ;  /* 0x00002296a2007986 */ /* 0x0003e2000c10151c */
[----:B------:R-:W-:Y:S02]  /*1cee0*/  LOP3.LUT R160, R160, 0xff, RZ, 0xc0, !PT ;  /* 0x000000ffa0a07812 */ /* 0x000fe400078ec0ff */
[----:B------:R-:W-:Y:S01]  /*1cef0*/  PRMT R153, R184, 0x7771, RZ ;  /* 0x00007771b8997816 */ /* 0x000fe200000000ff */
[----:B------:R2:W-:Y:S01]  /*1cf00*/  STG.E.U16 desc[UR28][R186.64+0x20], R149 ;  /* 0x00002095ba007986 */ /* 0x0005e2000c10151c */
[----:B------:R-:W-:Y:S02]  /*1cf10*/  ISETP.LE.U32.AND P6, PT, R160, UR12, PT ;  /* 0x0000000ca0007c0c */ /* 0x000fe4000bfc3070 */
[C---:B------:R-:W-:Y:S01]  /*1cf20*/  PRMT R152, R184.reuse, 0x7772, RZ ;  /* 0x00007772b8987816 */ /* 0x040fe200000000ff */
[----:B------:R-:W3:Y:S01]  /*1cf30*/  LDSM.16.MT88.4 R136, [R156+0x1000] ;  /* 0x001000009c88783b */ /* 0x000ee20000004200 */
[----:B------:R-:W-:Y:S01]  /*1cf40*/  PRMT R154, R184, 0x7773, RZ ;  /* 0x00007773b89a7816 */ /* 0x000fe200000000ff */
[----:B------:R-:W-:Y:S01]  /*1cf50*/  @!P0 HFMA2.BF16_V2 R231, -RZ.H0_H0, RZ.H0_H0, -R148.H0_H0 ;  /* 0x200000ffffe78231 */ /* 0x000fe20000340994 */
[----:B------:R-:W-:Y:S02]  /*1cf60*/  ISETP.GT.U32.AND P4, PT, R153, UR12, PT ;  /* 0x0000000c99007c0c */ /* 0x000fe4000bf84070 */
[----:B------:R-:W-:Y:S02]  /*1cf70*/  ISETP.GT.U32.AND P1, PT, R152, UR12, PT ;  /* 0x0000000c98007c0c */ /* 0x000fe4000bf24070 */
[----:B------:R-:W-:Y:S02]  /*1cf80*/  @!P0 PRMT R148, R231, 0x5410, RZ ;  /* 0x00005410e7948816 */ /* 0x000fe400000000ff */
[----:B------:R-:W-:Y:S02]  /*1cf90*/  ISETP.GT.U32.AND P3, PT, R154, UR12, PT ;  /* 0x0000000c9a007c0c */ /* 0x000fe4000bf64070 */
[C---:B------:R-:W-:Y:S01]  /*1cfa0*/  PRMT R145, R170.reuse, 0x7610, R145 ;  /* 0x00007610aa917816 */ /* 0x040fe20000000091 */
[----:B------:R4:W-:Y:S01]  /*1cfb0*/  STG.E.U16 desc[UR28][R186.64+0x22], R148 ;  /* 0x00002294ba007986 */ /* 0x0009e2000c10151c */
[----:B------:R-:W-:Y:S02]  /*1cfc0*/  PRMT R144, R170, 0x7632, R144 ;  /* 0x00007632aa907816 */ /* 0x000fe40000000090 */
[----:B------:R-:W-:Y:S02]  /*1cfd0*/  MOV R146, R178 ;  /* 0x000000b200927202 */ /* 0x000fe40000000f00 */
[----:B------:R-:W-:Y:S01]  /*1cfe0*/  PRMT R171, R145, 0x5410, R144 ;  /* 0x0000541091ab7816 */ /* 0x000fe20000000090 */
[----:B------:R-:W-:Y:S01]  /*1cff0*/  @P1 HFMA2.BF16_V2 R221, -RZ.H0_H0, RZ.H0_H0, -R145.H0_H0 ;  /* 0x200000ffffdd1231 */ /* 0x000fe20000340991 */
[----:B-1----:R-:W-:Y:S01]  /*1d000*/  PRMT R150, R167, 0x7610, R150 ;  /* 0x00007610a7967816 */ /* 0x002fe20000000096 */
[----:B------:R-:W-:Y:S01]  /*1d010*/  IMAD.WIDE R162, R183, -0x70, R162 ;  /* 0xffffff90b7a27825 */ /* 0x000fe200078e02a2 */
[----:B------:R-:W-:Y:S02]  /*1d020*/  PRMT R161, R178, 0x7772, RZ ;  /* 0x00007772b2a17816 */ /* 0x000fe400000000ff */
[----:B--2---:R-:W-:Y:S01]  /*1d030*/  PRMT R149, R167, 0x7632, R149 ;  /* 0x00007632a7957816 */ /* 0x004fe20000000095 */
[----:B------:R-:W-:Y:S01]  /*1d040*/  @!P6 HFMA2.BF16_V2 R223, -RZ.H0_H0, RZ.H0_H0, -R150.H0_H0 ;  /* 0x200000ffffdfe231 */ /* 0x000fe20000340996 */
[----:B------:R-:W-:Y:S01]  /*1d050*/  @P1 PRMT R145, R221, 0x5410, RZ ;  /* 0x00005410dd911816 */ /* 0x000fe200000000ff */
[----:B------:R-:W-:Y:S01]  /*1d060*/  @P3 HFMA2.BF16_V2 R227, -RZ.H0_H0, RZ.H0_H0, -R144.H0_H0 ;  /* 0x200000ffffe33231 */ /* 0x000fe20000340990 */
[----:B------:R-:W-:Y:S01]  /*1d070*/  PRMT R170, R150, 0x5410, R149 ;  /* 0x0000541096aa7816 */ /* 0x000fe20000000095 */
[----:B------:R-:W-:Y:S01]  /*1d080*/  @P4 HFMA2.BF16_V2 R222, -RZ.H0_H0, RZ.H0_H0, -R149.H0_H0 ;  /* 0x200000ffffde4231 */ /* 0x000fe20000340995 */
[----:B------:R-:W-:Y:S02]  /*1d090*/  @!P6 PRMT R150, R223, 0x5410, RZ ;  /* 0x00005410df96e816 */ /* 0x000fe400000000ff */
[----:B------:R-:W-:Y:S02]  /*1d0a0*/  @P3 PRMT R144, R227, 0x5410, RZ ;  /* 0x00005410e3903816 */ /* 0x000fe400000000ff */
[----:B------:R-:W-:Y:S01]  /*1d0b0*/  @P4 PRMT R149, R222, 0x5410, RZ ;  /* 0x00005410de954816 */ /* 0x000fe200000000ff */
[----:B------:R-:W-:Y:S01]  /*1d0c0*/  STG.E.U16 desc[UR28][R190.64+0x30], R150 ;  /* 0x00003096be007986 */ /* 0x000fe2000c10151c */
[----:B------:R-:W-:Y:S02]  /*1d0d0*/  PRMT R167, R178, 0x7773, RZ ;  /* 0x00007773b2a77816 */ /* 0x000fe400000000ff */
[----:B------:R-:W-:Y:S01]  /*1d0e0*/  PRMT R153, R160, 0x5410, R153 ;  /* 0x00005410a0997816 */ /* 0x000fe20000000099 */
[----:B------:R1:W-:Y:S01]  /*1d0f0*/  STG.E.U16 desc[UR28][R190.64+0x32], R149 ;  /* 0x00003295be007986 */ /* 0x0003e2000c10151c */
[----:B----4-:R-:W-:Y:S01]  /*1d100*/  LOP3.LUT R148, R146, 0xff, RZ, 0xc0, !PT ;  /* 0x000000ff92947812 */ /* 0x010fe200078ec0ff */
[-C--:B---3--:R-:W-:Y:S02]  /*1d110*/  HMMA.16816.F32.BF16 R116, R132, R136.reuse, R116 ;  /* 0x000000888474723c */ /* 0x088fe40000041874 */
[----:B------:R-:W-:Y:S01]  /*1d120*/  STG.E.U16 desc[UR28][R162.64+0x30], R145 ;  /* 0x00003091a2007986 */ /* 0x000fe2000c10151c */
[----:B------:R-:W-:Y:S01]  /*1d130*/  ISETP.LE.U32.AND P0, PT, R148, UR12, PT ;  /* 0x0000000c94007c0c */ /* 0x000fe2000bf03070 */
[----:B------:R-:W-:Y:S01]  /*1d140*/  IMAD.MOV.U32 R160, RZ, RZ, R182 ;  /* 0x000000ffffa07224 */ /* 0x000fe200078e00b6 */
[----:B------:R-:W-:Y:S01]  /*1d150*/  PRMT R158, R159, 0x5410, R158 ;  /* 0x000054109f9e7816 */ /* 0x000fe2000000009e */
[----:B------:R2:W-:Y:S01]  /*1d160*/  STG.E.U16 desc[UR28][R162.64+0x32], R144 ;  /* 0x00003290a2007986 */ /* 0x0005e2000c10151c */
[----:B------:R-:W-:Y:S01]  /*1d170*/  IMAD.MOV.U32 R159, RZ, RZ, R191 ;  /* 0x000000ffff9f7224 */ /* 0x000fe200078e00bf */
[C---:B------:R-:W-:Y:S02]  /*1d180*/  HMMA.16816.F32.BF16 R120, R140.reuse, R136, R120 ;  /* 0x000000888c78723c */ /* 0x040fe40000041878 */
[----:B------:R-:W3:Y:S02]  /*1d190*/  LDSM.16.MT88.4 R144, [R188+0xa800] ;  /* 0x00a80000bc90783b */ /* 0x000ee40000004200 */
[----:B------:R-:W-:Y:S02]  /*1d1a0*/  HSET2.LE.AND R136, R175, R198, PT ;  /* 0x000000c6af887233 */ /* 0x000fe40003803000 */
[----:B------:R-:W-:Y:S02]  /*1d1b0*/  PRMT R152, R152, 0x5410, R154 ;  /* 0x0000541098987816 */ /* 0x000fe4000000009a */
[-C--:B------:R-:W-:Y:S02]  /*1d1c0*/  HMMA.16816.F32.BF16 R124, R140, R138.reuse, R124 ;  /* 0x0000008a8c7c723c */ /* 0x080fe4000004187c */
[----:B------:R-:W4:Y:S01]  /*1d1d0*/  LDSM.16.MT88.4 R176, [R192+0xa800] ;  /* 0x00a80000c0b0783b */ /* 0x000f220000004200 */
[----:B------:R-:W-:Y:S01]  /*1d1e0*/  @!P0 HFMA2.BF16_V2 R225, -RZ.H0_H0, RZ.H0_H0, -R166.H0_H0 ;  /* 0x200000ffffe18231 */ /* 0x000fe200003409a6 */
[----:B------:R-:W-:Y:S01]  /*1d1f0*/  LOP3.LUT R168, R168, R136, RZ, 0xc0, !PT ;  /* 0x00000088a8a87212 */ /* 0x000fe200078ec0ff */
[----:B------:R-:W-:Y:S01]  /*1d200*/  IMAD.MOV.U32 R143, RZ, RZ, R187 ;  /* 0x000000ffff8f7224 */ /* 0x000fe200078e00bb */
[----:B------:R-:W-:Y:S02]  /*1d210*/  LOP3.LUT R136, R152, 0xff00ff, RZ, 0xc0, !PT ;  /* 0x00ff00ff98887812 */ /* 0x000fe400078ec0ff */
[----:B------:R-:W-:Y:S02]  /*1d220*/  HMMA.16816.F32.BF16 R128, R132, R138, R128 ;  /* 0x0000008a8480723c */ /* 0x000fe40000041880 */
[----:B------:R-:W-:Y:S02]  /*1d230*/  LDSM.16.MT88.4 R192, [R192+0xb800] ;  /* 0x00b80000c0c0783b */ /* 0x000fe40000004200 */
[----:B-1----:R-:W-:Y:S02]  /*1d240*/  PRMT R149, R166, 0x7610, R149 ;  /* 0x00007610a6957816 */ /* 0x002fe40000000095 */
[----:B------:R-:W-:Y:S02]  /*1d250*/  @!P0 PRMT R149, R225, 0x5410, RZ ;  /* 0x00005410e1958816 */ /* 0x000fe400000000ff */
[----:B------:R-:W-:Y:S01]  /*1d260*/  PRMT R175, R161, 0x5410, R167 ;  /* 0x00005410a1af7816 */ /* 0x000fe200000000a7 */
[----:B--2---:R-:W-:Y:S01]  /*1d270*/  IMAD.WIDE R162, R183, 0x70, R162 ;  /* 0x00000070b7a27825 */ /* 0x004fe200078e02a2 */
[--C-:B------:R-:W-:Y:S01]  /*1d280*/  HSET2.LE.AND R140, R158, R198.reuse, PT ;  /* 0x000000c69e8c7233 */ /* 0x100fe20003803000 */
[----:B------:R-:W1:Y:S01]  /*1d290*/  LDSM.16.MT88.4 R180, [R196+0x800] ;  /* 0x00080000c4b4783b */ /* 0x000e620000004200 */
[--C-:B------:R-:W-:Y:S02]  /*1d2a0*/  HSET2.LE.AND R137, R153, R198.reuse, PT ;  /* 0x000000c699897233 */ /* 0x100fe40003803000 */
[--C-:B------:R-:W-:Y:S02]  /*1d2b0*/  HSET2.LE.AND R136, R136, R198.reuse, PT ;  /* 0x000000c688887233 */ /* 0x100fe40003803000 */
[----:B------:R-:W-:Y:S02]  /*1d2c0*/  PRMT R155, R157, 0x5410, R155 ;  /* 0x000054109d9b7816 */ /* 0x000fe4000000009b */
[----:B------:R-:W-:Y:S01]  /*1d2d0*/  PRMT R151, R151, 0x5410, R174 ;  /* 0x0000541097977816 */ /* 0x000fe200000000ae */
[----:B------:R2:W-:Y:S01]  /*1d2e0*/  STG.E.U16 desc[UR28][R162.64+0x30], R149 ;  /* 0x00003095a2007986 */ /* 0x0005e2000c10151c */
[----:B------:R-:W-:Y:S02]  /*1d2f0*/  PRMT R174, R148, 0x5410, R160 ;  /* 0x0000541094ae7816 */ /* 0x000fe400000000a0 */
[----:B------:R-:W-:Y:S02]  /*1d300*/  LOP3.LUT R175, R175, 0xff00ff, RZ, 0xc0, !PT ;  /* 0x00ff00ffafaf7812 */ /* 0x000fe400078ec0ff */
[--C-:B------:R-:W-:Y:S02]  /*1d310*/  HSET2.LE.AND R132, R155, R198.reuse, PT ;  /* 0x000000c69b847233 */ /* 0x100fe40003803000 */
[----:B------:R-:W-:Y:S02]  /*1d320*/  LOP3.LUT R169, R169, R140, RZ, 0xc0, !PT ;  /* 0x0000008ca9a97212 */ /* 0x000fe400078ec0ff */
[----:B------:R-:W-:Y:S02]  /*1d330*/  LOP3.LUT R170, R170, R137, RZ, 0xc0, !PT ;  /* 0x00000089aaaa7212 */ /* 0x000fe400078ec0ff */
[----:B------:R-:W-:Y:S02]  /*1d340*/  LOP3.LUT R171, R171, R136, RZ, 0xc0, !PT ;  /* 0x00000088abab7212 */ /* 0x000fe400078ec0ff */
[--C-:B------:R-:W-:Y:S02]  /*1d350*/  HSET2.LE.AND R174, R174, R198.reuse, PT ;  /* 0x000000c6aeae7233 */ /* 0x100fe40003803000 */
[--C-:B------:R-:W-:Y:S02]  /*1d360*/  HSET2.LE.AND R175, R175, R198.reuse, PT ;  /* 0x000000c6afaf7233 */ /* 0x100fe40003803000 */
[----:B------:R-:W-:Y:S02]  /*1d370*/  HSET2.LE.AND R136, R151, R198, PT ;  /* 0x000000c697887233 */ /* 0x000fe40003803000 */
[----:B------:R-:W-:Y:S01]  /*1d380*/  LOP3.LUT R172, R172, R132, RZ, 0xc0, !PT ;  /* 0x00000084acac7212 */ /* 0x000fe200078ec0ff */
[----:B------:R-:W-:Y:S01]  /*1d390*/  LDSM.16.MT88.4 R196, [R196+0x1800] ;  /* 0x00180000c4c4783b */ /* 0x000fe20000004200 */
[-C--:B---3--:R-:W-:Y:S05]  /*1d3a0*/  HMMA.16816.F32.BF16 R132, R168, R144.reuse, R4 ;  /* 0x00000090a884723c */ /* 0x088fea0000041804 */
[----:B------:R-:W-:Y:S02]  /*1d3b0*/  LOP3.LUT R175, R165, R175, RZ, 0xc0, !PT ;  /* 0x000000afa5af7212 */ /* 0x000fe400078ec0ff */
[----:B------:R-:W-:Y:S01]  /*1d3c0*/  LOP3.LUT R174, R166, R174, RZ, 0xc0, !PT ;  /* 0x000000aea6ae7212 */ /* 0x000fe200078ec0ff */
[----:B------:R-:W-:Y:S01]  /*1d3d0*/  LDSM.16.MT88.4 R4, [R156+0x1800] ;  /* 0x001800009c04783b */ /* 0x000fe20000004200 */
[----:B------:R-:W-:Y:S02]  /*1d3e0*/  LOP3.LUT R173, R173, R136, RZ, 0xc0, !PT ;  /* 0x00000088adad7212 */ /* 0x000fe400078ec0ff */
[----:B------:R-:W-:Y:S02]  /*1d3f0*/  MOV R142, R186 ;  /* 0x000000ba008e7202 */ /* 0x000fe40000000f00 */
[----:B------:R-:W-:Y:S02]  /*1d400*/  MOV R158, R190 ;  /* 0x000000be009e7202 */ /* 0x000fe40000000f00 */
[----:B------:R-:W-:Y:S01]  /*1d410*/  ISETP.GT.U32.AND P0, PT, R167, UR12, PT ;  /* 0x0000000ca7007c0c */ /* 0x000fe2000bf04070 */
[C---:B--2---:R-:W-:Y:S01]  /*1d420*/  HMMA.16816.F32.BF16 R148, R172.reuse, R144, R8 ;  /* 0x00000090ac94723c */ /* 0x044fe20000041808 */
[----:B------:R2:W3:Y:S03]  /*1d430*/  LDSM.16.MT88.4 R184, [R156+0x800] ;  /* 0x000800009cb8783b */ /* 0x0004e60000004200 */
[----:B------:R-:W-:Y:S01]  /*1d440*/  IMAD.MOV.U32 R9, RZ, RZ, R143 ;  /* 0x000000ffff097224 */ /* 0x000fe200078e008f */
[----:B------:R-:W-:Y:S01]  /*1d450*/  MOV R8, R142 ;  /* 0x0000008e00087202 */ /* 0x000fe20000000f00 */
[----:B------:R-:W-:Y:S01]  /*1d460*/  IMAD.MOV.U32 R11, RZ, RZ, R159 ;  /* 0x000000ffff0b7224 */ /* 0x000fe200078e009f */
[----:B------:R-:W-:Y:S01]  /*1d470*/  MOV R10, R158 ;  /* 0x0000009e000a7202 */ /* 0x000fe20000000f00 */
[-C--:B------:R-:W-:Y:S01]  /*1d480*/  HMMA.16816.F32.BF16 R152, R172, R146.reuse, R12 ;  /* 0x00000092ac98723c */ /* 0x080fe2000004180c */
[----:B------:R-:W5:Y:S02]  /*1d490*/  LDSM.16.MT88.4 R188, [R188+0xb800] ;  /* 0x00b80000bcbc783b */ /* 0x000f640000004200 */
[----:B------:R-:W-:Y:S01]  /*1d4a0*/  MOV R14, R162 ;  /* 0x000000a2000e7202 */ /* 0x000fe20000000f00 */
[----:B------:R-:W-:Y:S02]  /*1d4b0*/  IMAD.MOV.U32 R15, RZ, RZ, R163 ;  /* 0x000000ffff0f7224 */ /* 0x000fe400078e00a3 */
[--C-:B------:R-:W-:Y:S01]  /*1d4c0*/  @P0 HFMA2.BF16_V2 R244, -RZ.H0_H0, RZ.H0_H0, -R165.reuse.H1_H1 ;  /* 0x200000fffff40231 */ /* 0x100fe200003609a5 */
[----:B------:R-:W-:Y:S01]  /*1d4d0*/  MOV R12, R160 ;  /* 0x000000a0000c7202 */ /* 0x000fe20000000f00 */
[----:B------:R-:W-:Y:S01]  /*1d4e0*/  IMAD.MOV.U32 R13, RZ, RZ, R161 ;  /* 0x000000ffff0d7224 */ /* 0x000fe200078e00a1 */
[C---:B------:R-:W-:Y:S04]  /*1d4f0*/  HMMA.16816.F32.BF16 R136, R168.reuse, R146, R16 ;  /* 0x00000092a888723c */ /* 0x040fe80000041810 */
[----:B------:R-:W-:Y:S02]  /*1d500*/  ISETP.GT.U32.AND P3, PT, R12, UR12, PT ;  /* 0x0000000c0c007c0c */ /* 0x000fe4000bf64070 */
[----:B------:R-:W-:Y:S02]  /*1d510*/  ISETP.GT.U32.AND P1, PT, R13, UR12, PT ;  /* 0x0000000c0d007c0c */ /* 0x000fe4000bf24070 */
[-C--:B----4-:R-:W-:Y:S03]  /*1d520*/  HMMA.16816.F32.BF16 R140, R168, R176.reuse, R20 ;  /* 0x000000b0a88c723c */ /* 0x090fe60000041814 */
[----:B------:R-:W-:Y:S05]  /*1d530*/  MOV R167, R2 ;  /* 0x0000000200a77202 */ /* 0x000fea0000000f00 */
[C---:B--2---:R-:W-:Y:S04]  /*1d540*/  HMMA.16816.F32.BF16 R156, R172.reuse, R176, R24 ;  /* 0x000000b0ac9c723c */ /* 0x044fe80000041818 */
[----:B------:R-:W-:Y:S01]  /*1d550*/  @P3 HFMA2.BF16_V2 R243, -RZ.H0_H0, RZ.H0_H0, -R166.H1_H1 ;  /* 0x200000fffff33231 */ /* 0x000fe200003609a6 */
[----:B------:R-:W-:Y:S01]  /*1d560*/  PRMT R166, R166, 0x7632, R166 ;  /* 0x00007632a6a67816 */ /* 0x000fe200000000a6 */
[----:B------:R-:W-:Y:S02]  /*1d570*/  @P1 HFMA2.BF16_V2 R242, -RZ.H0_H0, RZ.H0_H0, -R165.H0_H0 ;  /* 0x200000fffff21231 */ /* 0x000fe400003409a5 */
[-C--:B------:R-:W-:Y:S03]  /*1d580*/  HMMA.16816.F32.BF16 R160, R172, R178.reuse, R28 ;  /* 0x000000b2aca0723c */ /* 0x080fe6000004181c */
[----:B------:R-:W-:Y:S05]  /*1d590*/  @P3 PRMT R166, R243, 0x5410, RZ ;  /* 0x00005410f3a63816 */ /* 0x000fea00000000ff */
[C---:B------:R-:W-:Y:S01]  /*1d5a0*/  HMMA.16816.F32.BF16 R144, R168.reuse, R178, R32 ;  /* 0x000000b2a890723c */ /* 0x040fe20000041820 */
[----:B------:R2:W-:Y:S07]  /*1d5b0*/  STG.E.U16 desc[UR28][R14.64+0x32], R166 ;  /* 0x000032a60e007986 */ /* 0x0005ee000c10151c */
[-C--:B-1----:R-:W-:Y:S08]  /*1d5c0*/  HMMA.16816.F32.BF16 R36, R168, R180.reuse, R36 ;  /* 0x000000b4a824723c */ /* 0x082ff00000041824 */
[C---:B------:R-:W-:Y:S08]  /*1d5d0*/  HMMA.16816.F32.BF16 R40, R172.reuse, R180, R40 ;  /* 0x000000b4ac28723c */ /* 0x040ff00000041828 */
[-C--:B------:R-:W-:Y:S03]  /*1d5e0*/  HMMA.16816.F32.BF16 R44, R172, R182.reuse, R44 ;  /* 0x000000b6ac2c723c */ /* 0x080fe6000004182c */
[----:B--2---:R-:W-:Y:S05]  /*1d5f0*/  IMAD.MOV.U32 R166, RZ, RZ, R3 ;  /* 0x000000ffffa67224 */ /* 0x004fea00078e0003 */
[C---:B------:R-:W-:Y:S08]  /*1d600*/  HMMA.16816.F32.BF16 R48, R168.reuse, R182, R48 ;  /* 0x000000b6a830723c */ /* 0x040ff00000041830 */
[-C--:B---3--:R-:W-:Y:S08]  /*1d610*/  HMMA.16816.F32.BF16 R52, R168, R184.reuse, R52 ;  /* 0x000000b8a834723c */ /* 0x088ff00000041834 */
        /* <DEDUP_REMOVED lines=17> */
[----:B------:R-:W-:Y:S02]  /*1d730*/  PRMT R4, R165, 0x7632, R4 ;  /* 0x00007632a5047816 */ /* 0x000fe40000000004 */
[----:B------:R-:W-:Y:S02]  /*1d740*/  @P1 PRMT R165, R242, 0x5410, RZ ;  /* 0x00005410f2a51816 */ /* 0x000fe400000000ff */
[-C--:B------:R-:W-:Y:S03]  /*1d750*/  HMMA.16816.F32.BF16 R124, R172, R6.reuse, R124 ;  /* 0x00000006ac7c723c */ /* 0x080fe6000004187c */
[----:B------:R-:W-:Y:S01]  /*1d760*/  @P0 PRMT R4, R244, 0x5410, RZ ;  /* 0x00005410f4040816 */ /* 0x000fe200000000ff */
[----:B------:R1:W-:Y:S01]  /*1d770*/  STG.E.U16 desc[UR28][R8.64+0x30], R165 ;  /* 0x000030a508007986 */ /* 0x0003e2000c10151c */
[----:B------:R-:W-:Y:S02]  /*1d780*/  IADD3 R197, P0, PT, R10, -0x40, RZ ;  /* 0xffffffc00ac57810 */ /* 0x000fe40007f1e0ff */
[----:B------:R-:W-:Y:S01]  /*1d790*/  SHF.L.U32 R5, R208, 0x3, RZ ;  /* 0x00000003d0057819 */ /* 0x000fe200000006ff */
[----:B------:R-:W-:Y:S01]  /*1d7a0*/  HMMA.16816.F32.BF16 R128, R168, R6, R128 ;  /* 0x00000006a880723c */ /* 0x000fe20000041880 */
[----:B------:R2:W-:Y:S03]  /*1d7b0*/  STG.E.U16 desc[UR28][R8.64+0x32], R4 ;  /* 0x0000320408007986 */ /* 0x0005e6000c10151c */
[----:B------:R-:W-:Y:S01]  /*1d7c0*/  IADD3.X R196, PT, PT, R11, -0x1, RZ, P0, !PT ;  /* 0xffffffff0bc47810 */ /* 0x000fe200007fe4ff */
[----:B------:R-:W-:Y:S01]  /*1d7d0*/  IMAD.MOV.U32 R168, RZ, RZ, R0 ;  /* 0x000000ffffa87224 */ /* 0x000fe200078e0000 */
[----:B-1----:R-:W-:Y:S02]  /*1d7e0*/  MOV R165, R164 ;  /* 0x000000a400a57202 */ /* 0x002fe40000000f00 */
[----:B--2---:R-:W-:Y:S01]  /*1d7f0*/  LOP3.LUT R4, R5, 0x38, RZ, 0xc0, !PT ;  /* 0x0000003805047812 */ /* 0x004fe200078ec0ff */
[----:B------:R-:W-:Y:S11]  /*1d800*/  BRA.U UP0, `(.L_x_2545) ;  /* 0xffffffbd003c7547 */ /* 0x000ff6000b83ffff */
.L_x_2544:
[----:B------:R-:W2:Y:S01]  /*1d810*/  LDL.LU R6, [R1+0x50] ;  /* 0x0000500001067983 */ /* 0x000ea20000300800 */
[----:B------:R-:W1:Y:S03]  /*1d820*/  LDCU UR4, c[0x0][0x4fc] ;  /* 0x00009f80ff0477ac */ /* 0x000e660008000800 */
[----:B------:R-:W3:Y:S01]  /*1d830*/  LDL.LU R9, [R1+0x4c] ;  /* 0x00004c0001097983 */ /* 0x000ee20000300800 */
[----:B------:R-:W-:Y:S01]  /*1d840*/  S2UR UR8, SR_CgaCtaId ;  /* 0x00000000000879c3 */ /* 0x000fe20000008800 */
[----:B------:R-:W-:Y:S02]  /*1d850*/  UISETP.NE.AND UP3, UPT, UR20, -0x1, UPT ;  /* 0xffffffff1400788c */ /* 0x000fe4000bf65270 */
[----:B------:R-:W4:Y:S01]  /*1d860*/  LDL.LU R12, [R1+0x20] ;  /* 0x00002000010c7983 */ /* 0x000f220000300800 */
[----:B------:R-:W1:Y:S03]  /*1d870*/  LDCU.U8 UR10, c[0x0][0x549] ;  /* 0x0000a920ff0a77ac */ /* 0x000e660008000000 */
[----:B------:R-:W4:Y:S01]  /*1d880*/  LDL.LU R11, [R1+0x48] ;  /* 0x00004800010b7983 */ /* 0x000f220000300800 */
[----:B------:R-:W1:Y:S01]  /*1d890*/  S2UR UR9, SR_CTAID.Y ;  /* 0x00000000000979c3 */ /* 0x000e620000002600 */
[----:B------:R-:W1:Y:S02]  /*1d8a0*/  LDCU.U8 UR11, c[0x0][0x548] ;  /* 0x0000a900ff0b77ac */ /* 0x000e640008000000 */
[----:B------:R-:W4:Y:S01]  /*1d8b0*/  LDL.LU R16, [R1+0x54] ;  /* 0x0000540001107983 */ /* 0x000f220000300800 */
[----:B------:R-:W1:Y:S03]  /*1d8c0*/  @!UP3 LDCU.64 UR6, c[0x0][0x400] ;  /* 0x00008000ff06b7ac */ /* 0x000e660008000a00 */
[----:B------:R-:W4:Y:S01]  /*1d8d0*/  LDL.LU R15, [R1+0x58] ;  /* 0x00005800010f7983 */ /* 0x000f220000300800 */
[----:B------:R-:W-:-:S02]  /*1d8e0*/  UISETP.NE.AND UP2, UPT, UR20, -0x1, UPT ;  /* 0xffffffff1400788c */ /* 0x000fc4000bf45270 */
[----:B-1----:R-:W-:Y:S01]  /*1d8f0*/  UISETP.NE.AND UP1, UPT, UR10, URZ, UPT ;  /* 0x000000ff0a00728c */ /* 0x002fe2000bf25270 */
[----:B------:R-:W1:Y:S03]  /*1d900*/  LDCU UR10, c[0x0][0x434] ;  /* 0x00008680ff0a77ac */ /* 0x000e660008000800 */
[----:B------:R-:W-:Y:S02]  /*1d910*/  UISETP.NE.AND UP0, UPT, UR11, URZ, !UP1 ;  /* 0x000000ff0b00728c */ /* 0x000fe4000cf05270 */
[----:B------:R-:W-:Y:S01]  /*1d920*/  @!UP3 UIMAD.WIDE.U32 UR12, UR9, UR6, URZ ;  /* 0x00000006090cb2a5 */ /* 0x000fe2000f8e00ff */
[----:B------:R-:W1:Y:S04]  /*1d930*/  S2UR UR6, SR_CTAID.Z ;  /* 0x00000000000679c3 */ /* 0x000e680000002700 */
[----:B------:R-:W1:Y:S01]  /*1d940*/  @UP1 LDCU UR14, c[0x0][0x430] ;  /* 0x00008600ff0e17ac */ /* 0x000e620008000800 */
[----:B------:R-:W-:-:S05]  /*1d950*/  @!UP3 UIMAD UR7, UR9, UR7, UR13 ;  /* 0x000000070907b2a4 */ /* 0x000fca000f8e020d */
[----:B------:R-:W1:Y:S01]  /*1d960*/  LDCU UR13, c[0x0][0x434] ;  /* 0x00008680ff0d77ac */ /* 0x000e620008000800 */
[----:B--2---:R-:W2:Y:S04]  /*1d970*/  SHFL.BFLY PT, R7, R6, 0x2, 0x1f ;  /* 0x0c401f0006077f89 */ /* 0x004ea800000e0000 */
[----:B---3--:R-:W3:Y:S04]  /*1d980*/  SHFL.BFLY PT, R10, R9, 0x2, 0x1f ;  /* 0x0c401f00090a7f89 */ /* 0x008ee800000e0000 */
[----:B----4-:R-:W4:Y:S04]  /*1d990*/  SHFL.BFLY PT, R8, R12, 0x2, 0x1f ;  /* 0x0c401f000c087f89 */ /* 0x010f2800000e0000 */
[----:B------:R-:W1:Y:S01]  /*1d9a0*/  SHFL.BFLY PT, R13, R11, 0x2, 0x1f ;  /* 0x0c401f000b0d7f89 */ /* 0x000e6200000e0000 */
[----:B--2---:R-:W-:Y:S01]  /*1d9b0*/  FADD.FTZ R7, R7, R6 ;  /* 0x0000000607077221 */ /* 0x004fe20000010000 */
[----:B---3--:R-:W-:-:S04]  /*1d9c0*/  FADD.FTZ R10, R10, R9 ;  /* 0x000000090a0a7221 */ /* 0x008fc80000010000 */
[----:B------:R-:W2:Y:S01]  /*1d9d0*/  SHFL.BFLY PT, R6, R7, 0x1, 0x1f ;  /* 0x0c201f0007067f89 */ /* 0x000ea200000e0000 */
[----:B----4-:R-:W-:-:S03]  /*1d9e0*/  FADD.FTZ R8, R8, R12 ;  /* 0x0000000c08087221 */ /* 0x010fc60000010000 */
[----:B------:R-:W3:Y:S01]  /*1d9f0*/  SHFL.BFLY PT, R9, R10, 0x1, 0x1f ;  /* 0x0c201f000a097f89 */ /* 0x000ee200000e0000 */
[----:B-1----:R-:W-:-:S03]  /*1da00*/  FADD.FTZ R13, R13, R11 ;  /* 0x0000000b0d0d7221 */ /* 0x002fc60000010000 */
[----:B------:R-:W1:Y:S04]  /*1da10*/  SHFL.BFLY PT, R14, R8, 0x1, 0x1f ;  /* 0x0c201f00080e7f89 */ /* 0x000e6800000e0000 */
[----:B------:R-:W4:Y:S01]  /*1da20*/  SHFL.BFLY PT, R12, R13, 0x1, 0x1f ;  /* 0x0c201f000d0c7f89 */ /* 0x000f2200000e0000 */
[----:B--2---:R-:W-:Y:S01]  /*1da30*/  FADD.FTZ R6, R7, R6 ;  /* 0x0000000607067221 */ /* 0x004fe20000010000 */
[----:B---3--:R-:W-:-:S03]  /*1da40*/  FADD.FTZ R9, R10, R9 ;  /* 0x000000090a097221 */ /* 0x008fc60000010000 */
[----:B------:R-:W2:Y:S01]  /*1da50*/  MUFU.RCP R7, R6 ;  /* 0x0000000600077308 */ /* 0x000ea20000001000 */
[----:B------:R-:W-:Y:S01]  /*1da60*/  SHF.L.U32 R10, R208, 0x4, RZ ;  /* 0x00000004d00a7819 */ /* 0x000fe200000006ff */
[----:B-1----:R-:W-:Y:S01]  /*1da70*/  FADD.FTZ R8, R8, R14 ;  /* 0x0000000e08087221 */ /* 0x002fe20000010000 */
[----:B------:R-:W-:Y:S02]  /*1da80*/  FSETP.NE.FTZ.AND P4, PT, R6, RZ, PT ;  /* 0x000000ff0600720b */ /* 0x000fe40003f95000 */
[----:B------:R-:W-:Y:S01]  /*1da90*/  LOP3.LUT R10, R10, 0x1c0, RZ, 0xc0, !PT ;  /* 0x000001c00a0a7812 */ /* 0x000fe200078ec0ff */
[----:B----4-:R-:W-:Y:S02]  /*1daa0*/  FADD.FTZ R12, R13, R12 ;  /* 0x0000000c0d0c7221 */ /* 0x010fe40000010000 */
[----:B------:R-:W1:Y:S01]  /*1dab0*/  MUFU.RCP R11, R9 ;  /* 0x00000009000b7308 */ /* 0x000e620000001000 */
[----:B------:R-:W-:Y:S02]  /*1dac0*/  FSETP.NE.FTZ.AND P1, PT, R8, RZ, PT ;  /* 0x000000ff0800720b */ /* 0x000fe40003f35000 */
[----:B------:R-:W-:-:S02]  /*1dad0*/  LOP3.LUT R10, R10, 0x38, R16, 0xf8, !PT ;  /* 0x000000380a0a7812 */ /* 0x000fc400078ef810 */
[----:B------:R-:W-:Y:S02]  /*1dae0*/  FSETP.NE.FTZ.AND P3, PT, R9, RZ, PT ;  /* 0x000000ff0900720b */ /* 0x000fe40003f75000 */
[----:B------:R-:W-:Y:S01]  /*1daf0*/  FSETP.NE.FTZ.AND P0, PT, R12, RZ, PT ;  /* 0x000000ff0c00720b */ /* 0x000fe20003f15000 */
[----:B------:R-:W3:Y:S01]  /*1db00*/  MUFU.RCP R13, R8 ;  /* 0x00000008000d7308 */ /* 0x000ee20000001000 */
[----:B------:R-:W-:Y:S02]  /*1db10*/  LOP3.LUT R10, R10, R15, R209, 0xfe, !PT ;  /* 0x0000000f0a0a7212 */ /* 0x000fe400078efed1 */
[----:B------:R-:W-:Y:S02]  /*1db20*/  MOV R15, 0x10 ;  /* 0x00000010000f7802 */ /* 0x000fe40000000f00 */
[----:B--2---:R-:W-:Y:S02]  /*1db30*/  FSEL R7, R7, 1, P4 ;  /* 0x3f80000007077808 */ /* 0x004fe40002000000 */
[----:B------:R-:W-:Y:S01]  /*1db40*/  SEL R15, R15, 0xfffffff0, !P2 ;  /* 0xfffffff00f0f7807 */ /* 0x000fe20005000000 */
[----:B------:R-:W2:Y:S01]  /*1db50*/  MUFU.RCP R14, R12 ;  /* 0x0000000c000e7308 */ /* 0x000ea20000001000 */
[----:B------:R-:W-:Y:S01]  /*1db60*/  LOP3.LUT P2, RZ, R208, 0x8, RZ, 0xc0, !PT ;  /* 0x00000008d0ff7812 */ /* 0x000fe2000784c0ff */
[----:B------:R-:W-:Y:S01]  /*1db70*/  FMUL.FTZ R7, R7, UR4 ;  /* 0x0000000407077c20 */ /* 0x000fe20008410000 */
[----:B-1----:R-:W-:-:S03]  /*1db80*/  FSEL R11, R11, 1, P3 ;  /* 0x3f8000000b0b7808 */ /* 0x002fc60001800000 */
[C---:B------:R-:W-:Y:S01]  /*1db90*/  FMUL.FTZ R132, R7.reuse, R132 ;  /* 0x0000008407847220 */ /* 0x040fe20000410000 */
[----:B------:R-:W-:Y:S01]  /*1dba0*/  FMUL.FTZ R133, R7, R133 ;  /* 0x0000008507857220 */ /* 0x000fe20000410000 */
[----:B------:R-:W-:Y:S01]  /*1dbb0*/  FMUL.FTZ R11, R11, UR4 ;  /* 0x000000040b0b7c20 */ /* 0x000fe20008410000 */
[----:B------:R-:W-:Y:S01]  /*1dbc0*/  FMUL.FTZ R136, R7, R136 ;  /* 0x0000008807887220 */ /* 0x000fe20000410000 */
[----:B---3--:R-:W-:Y:S01]  /*1dbd0*/  FSEL R13, R13, 1, P1 ;  /* 0x3f8000000d0d7808 */ /* 0x008fe20000800000 */
[----:B------:R-:W-:Y:S01]  /*1dbe0*/  FMUL.FTZ R137, R7, R137 ;  /* 0x0000008907897220 */ /* 0x000fe20000410000 */
[C---:B------:R-:W-:Y:S01]  /*1dbf0*/  FMUL.FTZ R134, R11.reuse, R134 ;  /* 0x000000860b867220 */ /* 0x040fe20000410000 */
[C---:B------:R-:W-:Y:S01]  /*1dc00*/  FMUL.FTZ R135, R11.reuse, R135 ;  /* 0x000000870b877220 */ /* 0x040fe20000410000 */
[----:B------:R-:W-:Y:S01]  /*1dc10*/  FMUL.FTZ R138, R11, R138 ;  /* 0x0000008a0b8a7220 */ /* 0x000fe20000410000 */
[----:B------:R-:W-:Y:S01]  /*1dc20*/  FMUL.FTZ R13, R13, UR4 ;  /* 0x000000040d0d7c20 */ /* 0x000fe20008410000 */
[----:B------:R-:W-:Y:S01]  /*1dc30*/  FMUL.FTZ R139, R11, R139 ;  /* 0x0000008b0b8b7220 */ /* 0x000fe20000410000 */
        /* <DEDUP_REMOVED lines=35> */
[----:B------:R-:W-:Y:S01]  /*1de70*/  UMOV UR4, 0x400 ;  /* 0x0000040000047882 */ /* 0x000fe20000000000 */
[----:B------:R-:W-:Y:S01]  /*1de80*/  FMUL.FTZ R141, R7, R141 ;  /* 0x0000008d078d7220 */ /* 0x000fe20000410000 */
[----:B------:R-:W-:Y:S01]  /*1de90*/  ULEA UR8, UR8, UR4, 0x18 ;  /* 0x0000000408087291 */ /* 0x000fe2000f8ec0ff */
[----:B------:R-:W-:Y:S01]  /*1dea0*/  F2FP.BF16.F32.PACK_AB R124, R13, R124 ;  /* 0x0000007c0d7c723e */ /* 0x000fe200000010ff */
[C---:B------:R-:W-:Y:S01]  /*1deb0*/  FMUL.FTZ R150, R14.reuse, R150 ;  /* 0x000000960e967220 */ /* 0x040fe20000410000 */
[----:B------:R-:W-:Y:S01]  /*1dec0*/  MOV R13, 0x20 ;  /* 0x00000020000d7802 */ /* 0x000fe20000000f00 */
[C---:B------:R-:W-:Y:S01]  /*1ded0*/  FMUL.FTZ R151, R14.reuse, R151 ;  /* 0x000000970e977220 */ /* 0x040fe20000410000 */
[----:B------:R-:W-:Y:S01]  /*1dee0*/  FMUL.FTZ R154, R14, R154 ;  /* 0x0000009a0e9a7220 */ /* 0x000fe20000410000 */
[----:B------:R-:W-:Y:S01]  /*1def0*/  LEA R10, R10, UR8, 0x1 ;  /* 0x000000080a0a7c11 */ /* 0x000fe2000f8e08ff */
[----:B------:R-:W-:Y:S01]  /*1df00*/  FMUL.FTZ R155, R14, R155 ;  /* 0x0000009b0e9b7220 */ /* 0x000fe20000410000 */
[----:B------:R-:W-:Y:S01]  /*1df10*/  SEL R13, R13, 0xffffffe0, !P2 ;  /* 0xffffffe00d0d7807 */ /* 0x000fe20005000000 */
[C---:B------:R-:W-:Y:S01]  /*1df20*/  FMUL.FTZ R142, R11.reuse, R142 ;  /* 0x0000008e0b8e7220 */ /* 0x040fe20000410000 */
[----:B------:R-:W-:Y:S01]  /*1df30*/  LOP3.LUT P2, RZ, R208, 0x10, RZ, 0xc0, !PT ;  /* 0x00000010d0ff7812 */ /* 0x000fe2000784c0ff */
[----:B------:R-:W-:Y:S01]  /*1df40*/  FMUL.FTZ R143, R11, R143 ;  /* 0x0000008f0b8f7220 */ /* 0x000fe20000410000 */
        /* <DEDUP_REMOVED lines=65> */
[----:B------:R-:W-:Y:S01]  /*1e360*/  IADD3 R20, PT, PT, R15, R19, RZ ;  /* 0x000000130f147210 */ /* 0x000fe20007ffe0ff */
[C---:B------:R-:W-:Y:S01]  /*1e370*/  FMUL.FTZ R63, R14.reuse, R63 ;  /* 0x0000003f0e3f7220 */ /* 0x040fe20000410000 */
        /* <DEDUP_REMOVED lines=27> */
[C---:B------:R-:W-:Y:S01]  /*1e530*/  FMUL.FTZ R79, R14.reuse, R79 ;  /* 0x0000004f0e4f7220 */ /* 0x040fe20000410000 */
        /* <DEDUP_REMOVED lines=51> */
[----:B------:R-:W1:Y:S01]  /*1e870*/  @UP3 LDCU.64 UR4, c[0x0][0x408] ;  /* 0x00008100ff0437ac */ /* 0x000e620008000a00 */
[----:B------:R-:W-:Y:S01]  /*1e880*/  F2FP.BF16.F32.PACK_AB R98, R99, R98 ;  /* 0x000000626362723e */ /* 0x000fe200000010ff */
[----:B------:R-:W-:Y:S01]  /*1e890*/  STS [R13+0x2400], R58 ;  /* 0x0024003a0d007388 */ /* 0x000fe20000000800 */
[C---:B------:R-:W-:Y:S01]  /*1e8a0*/  FMUL.FTZ R110, R14.reuse, R110 ;  /* 0x0000006e0e6e7220 */ /* 0x040fe20000410000 */
[C---:B------:R-:W-:Y:S01]  /*1e8b0*/  FMUL.FTZ R111, R14.reuse, R111 ;  /* 0x0000006f0e6f7220 */ /* 0x040fe20000410000 */
[----:B------:R-:W-:Y:S01]  /*1e8c0*/  F2FP.BF16.F32.PACK_AB R88, R89, R88 ;  /* 0x000000585958723e */ /* 0x000fe200000010ff */
[----:B------:R-:W-:Y:S01]  /*1e8d0*/  STS [R15+0x2000], R60 ;  /* 0x0020003c0f007388 */ /* 0x000fe20000000800 */
[----:B------:R-:W-:Y:S01]  /*1e8e0*/  F2FP.BF16.F32.PACK_AB R90, R91, R90 ;  /* 0x0000005a5b5a723e */ /* 0x000fe200000010ff */
[C---:B------:R-:W-:Y:S01]  /*1e8f0*/  FMUL.FTZ R116, R7.reuse, R116 ;  /* 0x0000007407747220 */ /* 0x040fe20000410000 */
[C---:B------:R-:W-:Y:S01]  /*1e900*/  FMUL.FTZ R117, R7.reuse, R117 ;  /* 0x0000007507757220 */ /* 0x040fe20000410000 */
[----:B------:R-:W-:Y:S01]  /*1e910*/  STS [R15+0x2400], R62 ;  /* 0x0024003e0f007388 */ /* 0x000fe20000000800 */
[----:B------:R-:W-:Y:S01]  /*1e920*/  FMUL.FTZ R128, R7, R128 ;  /* 0x0000008007807220 */ /* 0x000fe20000410000 */
[C---:B------:R-:W-:Y:S01]  /*1e930*/  FMUL.FTZ R118, R11.reuse, R118 ;  /* 0x000000760b767220 */ /* 0x040fe20000410000 */
        /* <DEDUP_REMOVED lines=15> */
[----:B-1----:R-:W-:Y:S01]  /*1ea30*/  @UP3 UIMAD.WIDE.U32 UR16, UR20, UR4, URZ ;  /* 0x00000004141032a5 */ /* 0x002fe2000f8e00ff */
[----:B------:R-:W-:Y:S01]  /*1ea40*/  F2FP.BF16.F32.PACK_AB R114, R115, R114 ;  /* 0x000000727372723e */ /* 0x000fe200000010ff */
[----:B------:R-:W-:Y:S01]  /*1ea50*/  STS [R10+0x6000], R72 ;  /* 0x006000480a007388 */ /* 0x000fe20000000800 */
[----:B------:R-:W-:Y:S01]  /*1ea60*/  F2FP.BF16.F32.PACK_AB R104, R105, R104 ;  /* 0x000000686968723e */ /* 0x000fe200000010ff */
[----:B------:R-:W1:Y:S01]  /*1ea70*/  @UP1 LDCU UR4, c[0x0][0x430] ;  /* 0x00008600ff0417ac */ /* 0x000e620008000800 */
[----:B------:R-:W-:Y:S01]  /*1ea80*/  F2FP.BF16.F32.PACK_AB R106, R107, R106 ;  /* 0x0000006a6b6a723e */ /* 0x000fe200000010ff */
[----:B------:R2:W-:Y:S01]  /*1ea90*/  STS [R10+0x6400], R74 ;  /* 0x0064004a0a007388 */ /* 0x0005e20000000800 */
[----:B------:R-:W-:Y:S01]  /*1eaa0*/  F2FP.BF16.F32.PACK_AB R108, R109, R108 ;  /* 0x0000006c6d6c723e */ /* 0x000fe200000010ff */
[----:B------:R-:W3:Y:S01]  /*1eab0*/  @P4 MUFU.LG2 R6, R6 ;  /* 0x0000000600064308 */ /* 0x000ee20000000c00 */
        /* <DEDUP_REMOVED lines=11> */
[----:B------:R-:W-:Y:S01]  /*1eb70*/  @UP3 UIMAD UR7, UR20, UR5, UR17 ;  /* 0x00000005140732a4 */ /* 0x000fe2000f8e0211 */
[----:B------:R-:W-:Y:S01]  /*1eb80*/  F2FP.BF16.F32.PACK_AB R122, R123, R122 ;  /* 0x0000007a7b7a723e */ /* 0x000fe200000010ff */
[----:B------:R-:W-:Y:S01]  /*1eb90*/  STS [R17+0x4400], R86 ;  /* 0x0044005611007388 */ /* 0x000fe20000000800 */
[----:B------:R-:W-:Y:S01]  /*1eba0*/  @!UP2 UIMAD UR20, UR9, UR10, URZ ;  /* 0x0000000a0914a2a4 */ /* 0x000fe2000f8e02ff */
[----:B------:R-:W-:Y:S01]  /*1ebb0*/  F2FP.BF16.F32.PACK_AB R14, R14, R126 ;  /* 0x0000007e0e0e723e */ /* 0x000fe200000010ff */
[----:B-1----:R-:W-:Y:S01]  /*1ebc0*/  @UP1 UIMAD UR13, UR4, UR10, URZ ;  /* 0x0000000a040d12a4 */ /* 0x002fe2000f8e02ff */
[----:B------:R-:W-:Y:S01]  /*1ebd0*/  STS [R18+0x4000], R96 ;  /* 0x0040006012007388 */ /* 0x000fe20000000800 */
[----:B------:R-:W-:Y:S01]  /*1ebe0*/  @UP1 UMOV UR5, 0x1 ;  /* 0x0000000100051882 */ /* 0x000fe20000000000 */
[----:B------:R-:W-:Y:S01]  /*1ebf0*/  @UP3 UMOV UR12, UR16 ;  /* 0x00000010000c3c82 */ /* 0x000fe20008000000 */
[----:B------:R-:W-:Y:S01]  /*1ec00*/  USHF.R.S32.HI UR4, URZ, 0x1f, UR20 ;  /* 0x0000001fff047899 */ /* 0x000fe20008011414 */
[----:B------:R-:W-:Y:S01]  /*1ec10*/  STS [R18+0x4400], R98 ;  /* 0x0044006212007388 */ /* 0x000fe20000000800 */
[----:B--2--5:R-:W-:-:S03]  /*1ec20*/  LOP3.LUT R10, R5, 0x1f8, RZ, 0xc0, !PT ;  /* 0x000001f8050a7812 */ /* 0x024fc600078ec0ff */
        /* <DEDUP_REMOVED lines=21> */
[----:B-1----:R-:W1:Y:S01]  /*1ed80*/  @P4 LDC R7, c[0x0][0x458] ;  /* 0x00011600ff074b82 */ /* 0x002e620000000800 */
[----:B---3--:R-:W-:Y:S05]  /*1ed90*/  BRA.U UP1, `(.L_x_2548) ;  /* 0x0000000101207547 */ /* 0x008fea000b800000 */
[----:B------:R-:W-:Y:S01]  /*1eda0*/  UISETP.NE.AND UP1, UPT, UR11, URZ, UPT ;  /* 0x000000ff0b00728c */ /* 0x000fe2000bf25270 */
[----:B------:R-:W3:Y:S10]  /*1edb0*/  LDCU UR11, c[0x0][0x3e0] ;  /* 0x00007c00ff0b77ac */ /* 0x000ef40008000800 */
[----:B------:R-:W3:Y:S01]  /*1edc0*/  @UP1 LDCU UR5, c[0x0][0x454] ;  /* 0x00008a80ff0517ac */ /* 0x000ee20008000800 */
[----:B------:R-:W-:Y:S01]  /*1edd0*/  @UP1 UMOV UR14, 0x1 ;  /* 0x00000001000e1882 */ /* 0x000fe20000000000 */
[----:B------:R-:W4:Y:S01]  /*1ede0*/  @UP1 LDCU UR13, c[0x0][0x454] ;  /* 0x00008a80ff0d17ac */ /* 0x000f220008000800 */
[----:B------:R-:W-:Y:S01]  /*1edf0*/  @!UP1 UMOV UR14, 0x1 ;  /* 0x00000001000e9882 */ /* 0x000fe20000000000 */
[----:B---3--:R-:W-:-:S02]  /*1ee00*/  @UP1 UIMAD UR5, UR11, UR5, URZ ;  /* 0x000000050b0512a4 */ /* 0x008fc4000f8e02ff */
[----:B----4-:R-:W-:-:S12]  /*1ee10*/  @!UP1 UIMAD UR5, UR11, UR10, URZ ;  /* 0x0000000a0b0592a4 */ /* 0x010fd8000f8e02ff */
.L_x_2548:
[----:B------:R3:W-:Y:S01]  /*1ee20*/  STS [R15+0x6400], R14 ;  /* 0x0064000e0f007388 */ /* 0x0007e20000000800 */
[----:B------:R-:W-:Y:S01]  /*1ee30*/  LEA R5, R5, UR8, 0x1 ;  /* 0x0000000805057c11 */ /* 0x000fe2000f8e08ff */
[----:B------:R-:W4:Y:S01]  /*1ee40*/  S2UR UR8, SR_CTAID.X ;  /* 0x00000000000879c3 */ /* 0x000f220000002500 */
[----:B------:R-:W5:Y:S07]  /*1ee50*/  @P1 MUFU.LG2 R20, R8 ;  /* 0x0000000800141308 */ /* 0x000f6e0000000c00 */
[----:B------:R-:W-:Y:S01]  /*1ee60*/  BAR.SYNC.DEFER_BLOCKING 0x0 ;  /* 0x0000000000007b1d */ /* 0x000fe20000010000 */
[----:B------:R-:W-:Y:S01]  /*1ee70*/  UIMAD UR13, UR6, UR13, URZ ;  /* 0x0000000d060d72a4 */ /* 0x000fe2000f8e02ff */
[----:B------:R-:W-:Y:S01]  /*1ee80*/  LOP3.LUT P2, RZ, R208, 0x3, RZ, 0xc0, !PT ;  /* 0x00000003d0ff7812 */ /* 0x000fe2000784c0ff */
[----:B------:R-:W-:Y:S01]  /*1ee90*/  USEL UR20, UR20, URZ, UP0 ;  /* 0x000000ff14147287 */ /* 0x000fe20008000000 */
[----:B------:R-:W-:Y:S01]  /*1eea0*/  @P4 FMUL.FTZ R6, R6, 0.69314718246459960938 ;  /* 0x3f31721806064820 */ /* 0x000fe20000410000 */
[----:B------:R-:W-:-:S03]  /*1eeb0*/  @!UP0 UIMAD UR13, UR9, UR5, UR13 ;  /* 0x00000005090d82a4 */ /* 0x000fc6000f8e020d */
[----:B--2---:R-:W2:Y:S01]  /*1eec0*/  @P3 LDC R11, c[0x0][0x458] ;  /* 0x00011600ff0b3b82 */ /* 0x004ea20000000800 */
[----:B------:R-:W4:Y:S01]  /*1eed0*/  @P3 MUFU.LG2 R9, R9 ;  /* 0x0000000900093308 */ /* 0x000f220000000c00 */
[----:B------:R-:W-:Y:S01]  /*1eee0*/  USEL UR4, UR4, URZ, UP0 ;  /* 0x000000ff04047287 */ /* 0x000fe20008000000 */
[----:B------:R-:W-:Y:S01]  /*1eef0*/  BSSY.RECONVERGENT B0, `(.L_x_2549) ;  /* 0x000003d000007945 */ /* 0x000fe20003800200 */
[----:B------:R-:W-:Y:S01]  /*1ef00*/  USHF.R.S32.HI UR9, URZ, 0x1f, UR13 ;  /* 0x0000001fff097899 */ /* 0x000fe2000801140d */
[----:B------:R-:W-:Y:S01]  /*1ef10*/  MOV R13, 0x7f800000 ;  /* 0x7f800000000d7802 */ /* 0x000fe20000000f00 */
[----:B-1----:R-:W-:Y:S02]  /*1ef20*/  @P4 FFMA.FTZ R13, R164, R7, R6 ;  /* 0x00000007a40d4223 */ /* 0x002fe40000010006 */
[----:B------:R-:W1:Y:S01]  /*1ef30*/  @P1 LDC R10, c[0x0][0x458] ;  /* 0x00011600ff0a1b82 */ /* 0x000e620000000800 */
[----:B------:R-:W2:Y:S01]  /*1ef40*/  @P0 MUFU.LG2 R21, R12 ;  /* 0x0000000c00150308 */ /* 0x000ea20000000c00 */
[----:B-----5:R-:W-:Y:S01]  /*1ef50*/  @P1 FMUL.FTZ R20, R20, 0.69314718246459960938 ;  /* 0x3f31721814141820 */ /* 0x020fe20000410000 */
[----:B---3--:R-:W-:-:S05]  /*1ef60*/  MOV R15, 0x7f800000 ;  /* 0x7f800000000f7802 */ /* 0x008fca0000000f00 */
[----:B------:R-:W3:Y:S01]  /*1ef70*/  @P0 LDC R8, c[0x0][0x458] ;  /* 0x00011600ff080b82 */ /* 0x000ee20000000800 */
[----:B----4-:R-:W-:Y:S01]  /*1ef80*/  UIMAD UR10, UR8, UR14, URZ ;  /* 0x0000000e080a72a4 */ /* 0x010fe2000f8e02ff */
[----:B------:R4:W3:Y:S01]  /*1ef90*/  LDS.128 R16, [R5+0x3800] ;  /* 0x0038000005107984 */ /* 0x0008e20000000c00 */
[----:B------:R-:W-:Y:S01]  /*1efa0*/  @P3 FMUL.FTZ R9, R9, 0.69314718246459960938 ;  /* 0x3f31721809093820 */ /* 0x000fe20000410000 */
[----:B------:R-:W-:Y:S01]  /*1efb0*/  MOV R14, 0x7f800000 ;  /* 0x7f800000000e7802 */ /* 0x000fe20000000f00 */
[----:B------:R-:W-:Y:S02]  /*1efc0*/  USHF.L.U32 UR10, UR10, 0x7, URZ ;  /* 0x000000070a0a7899 */ /* 0x000fe400080006ff */
[----:B--2---:R-:W-:Y:S02]  /*1efd0*/  @P3 FFMA.FTZ R15, R3, R11, R9 ;  /* 0x0000000b030f3223 */ /* 0x004fe40000010009 */
[----:B------:R-:W-:Y:S02]  /*1efe0*/  USHF.R.S32.HI UR5, URZ, 0x1f, UR10 ;  /* 0x0000001fff057899 */ /* 0x000fe4000801140a */
[----:B------:R-:W-:Y:S01]  /*1eff0*/  UIADD3 UR20, UP1, UP0, UR10, UR20, UR13 ;  /* 0x000000140a147290 */ /* 0x000fe2000f83e00d */
[----:B------:R-:W-:Y:S01]  /*1f000*/  @P0 FMUL.FTZ R21, R21, 0.69314718246459960938 ;  /* 0x3f31721815150820 */ /* 0x000fe20000410000 */
[----:B------:R-:W-:-:S02]  /*1f010*/  MOV R12, 0x7f800000 ;  /* 0x7f800000000c7802 */ /* 0x000fc40000000f00 */
[----:B------:R-:W-:Y:S01]  /*1f020*/  UIADD3.X UR4, UPT, UPT, UR5, UR4, UR9, UP1, UP0 ;  /* 0x0000000405047290 */ /* 0x000fe20008fe0409 */
[----:B-1----:R-:W-:Y:S01]  /*1f030*/  @P1 FFMA.FTZ R14, R2, R10, R20 ;  /* 0x0000000a020e1223 */ /* 0x002fe20000010014 */
[----:B---3--:R-:W-:Y:S01]  /*1f040*/  @P0 FFMA.FTZ R12, R0, R8, R21 ;  /* 0x00000008000c0223 */ /* 0x008fe20000010015 */
[----:B----4-:R-:W-:Y:S09]  /*1f050*/  @P2 BRA `(.L_x_2550) ;  /* 0x0000000000982947 */ /* 0x010ff20003800000 */
        /* <DEDUP_REMOVED lines=38> */
.L_x_2550:
[----:B------:R-:W-:Y:S05]  /*1f2c0*/  BSYNC.RECONVERGENT B0 ;  /* 0x0000000000007941 */ /* 0x000fea0003800200 */
.L_x_2549:
[----:B-1----:R1:W2:Y:S01]  /*1f2d0*/  LDS.128 R12, [R5] ;  /* 0x00000000050c7984 */ /* 0x0022a20000000c00 */
[----:B------:R-:W3:Y:S01]  /*1f2e0*/  LDCU.64 UR4, c[0x0][0x410] ;  /* 0x00008200ff0477ac */ /* 0x000ee20008000a00 */
[----:B------:R-:W-:Y:S01]  /*1f2f0*/  SHF.R.U32.HI R208, RZ, 0x3, R208 ;  /* 0x00000003ffd07819 */ /* 0x000fe200000116d0 */
[----:B------:R-:W-:Y:S01]  /*1f300*/  BSSY.RECONVERGENT B0, `(.L_x_2551) ;  /* 0x0000026000007945 */ /* 0x000fe20003800200 */
[----:B------:R1:W4:Y:S01]  /*1f310*/  LDS.128 R8, [R5+0x4000] ;  /* 0x0040000005087984 */ /* 0x0003220000000c00 */
[----:B------:R-:W-:Y:S01]  /*1f320*/  IADD3 R6, P1, PT, R4, UR12, RZ ;  /* 0x0000000c04067c10 */ /* 0x000fe2000ff3e0ff */
[----:B------:R-:W-:Y:S01]  /*1f330*/  UIMAD.WIDE.U32 UR8, UR8, 0x80, URZ ;  /* 0x00000080080878a5 */ /* 0x000fe2000f8e00ff */
[C---:B------:R-:W-:Y:S02]  /*1f340*/  VIADD R2, R208.reuse, 0x20 ;  /* 0x00000020d0027836 */ /* 0x040fe40000000000 */
[----:B------:R-:W-:Y:S02]  /*1f350*/  VIADD R0, R208, 0x10 ;  /* 0x00000010d0007836 */ /* 0x000fe40000000000 */
[----:B------:R-:W-:Y:S01]  /*1f360*/  IMAD.X R7, RZ, RZ, UR7, P1 ;  /* 0x00000007ff077e24 */ /* 0x000fe200088e06ff */
[----:B------:R-:W-:Y:S01]  /*1f370*/  ISETP.GE.AND P5, PT, R2, UR18, PT ;  /* 0x0000001202007c0c */ /* 0x000fe2000bfa6270 */
[C---:B------:R-:W-:Y:S01]  /*1f380*/  VIADD R2, R208.reuse, 0x40 ;  /* 0x00000040d0027836 */ /* 0x040fe20000000000 */
[C---:B------:R-:W-:Y:S01]  /*1f390*/  ISETP.GE.AND P1, PT, R208.reuse, UR18, PT ;  /* 0x00000012d0007c0c */ /* 0x040fe2000bf26270 */
[----:B------:R-:W-:Y:S01]  /*1f3a0*/  VIADD R21, R208, 0x60 ;  /* 0x00000060d0157836 */ /* 0x000fe20000000000 */
[----:B------:R-:W-:Y:S01]  /*1f3b0*/  ISETP.GE.AND P0, PT, R0, UR18, PT ;  /* 0x0000001200007c0c */ /* 0x000fe2000bf06270 */
[----:B------:R-:W-:Y:S01]  /*1f3c0*/  VIADD R0, R208, 0x30 ;  /* 0x00000030d0007836 */ /* 0x000fe20000000000 */
[----:B------:R-:W-:Y:S01]  /*1f3d0*/  ISETP.GE.AND P3, PT, R2, UR18, PT ;  /* 0x0000001202007c0c */ /* 0x000fe2000bf66270 */
[----:B---3--:R-:W-:-:S03]  /*1f3e0*/  IMAD.U32 R2, RZ, RZ, UR4 ;  /* 0x00000004ff027e24 */ /* 0x008fc6000f8e00ff */
[----:B------:R-:W-:Y:S01]  /*1f3f0*/  ISETP.GE.AND P4, PT, R0, UR18, PT ;  /* 0x0000001200007c0c */ /* 0x000fe2000bf86270 */
[----:B------:R-:W-:Y:S01]  /*1f400*/  IMAD.WIDE.U32 R2, R2, UR6, R6 ;  /* 0x0000000602027c25 */ /* 0x000fe2000f8e0006 */
[----:B------:R-:W-:Y:S02]  /*1f410*/  IADD3 R0, PT, PT, R208, 0x50, RZ ;  /* 0x00000050d0007810 */ /* 0x000fe40007ffe0ff */
[----:B------:R-:W-:Y:S02]  /*1f420*/  MOV R6, UR5 ;  /* 0x0000000500067c02 */ /* 0x000fe40008000f00 */
[----:B------:R-:W-:Y:S02]  /*1f430*/  ISETP.GE.AND P2, PT, R0, UR18, PT ;  /* 0x0000001200007c0c */ /* 0x000fe4000bf46270 */
[----:B------:R-:W-:Y:S01]  /*1f440*/  LOP3.LUT R0, R208, UR8, RZ, 0xfc, !PT ;  /* 0x00000008d0007c12 */ /* 0x000fe2000f8efcff */
[----:B------:R-:W-:Y:S01]  /*1f450*/  IMAD R7, R6, UR6, R3 ;  /* 0x0000000606077c24 */ /* 0x000fe2000f8e0203 */
[----:B-1----:R-:W-:Y:S09]  /*1f460*/  @P1 BRA `(.L_x_2552) ;  /* 0x00000000003c1947 */ /* 0x002ff20003800000 */
[----:B------:R-:W1:Y:S01]  /*1f470*/  LDCU.64 UR6, c[0x0][0x408] ;  /* 0x00008100ff0677ac */ /* 0x000e620008000a00 */
[----:B------:R-:W-:Y:S01]  /*1f480*/  MOV R6, R2 ;  /* 0x0000000200067202 */ /* 0x000fe20000000f00 */
[----:B------:R-:W3:Y:S01]  /*1f490*/  LDCU.64 UR4, c[0x0][0x3f0] ;  /* 0x00007e00ff0477ac */ /* 0x000ee20008000a00 */
[----:B------:R-:W5:Y:S01]  /*1f4a0*/  LDCU UR11, c[0x0][0x440] ;  /* 0x00008800ff0b77ac */ /* 0x000f620008000800 */
[----:B-1----:R-:W-:Y:S02]  /*1f4b0*/  UIMAD UR10, UR9, UR6, URZ ;  /* 0x00000006090a72a4 */ /* 0x002fe4000f8e02ff */
[----:B------:R-:W-:-:S04]  /*1f4c0*/  IMAD.WIDE.U32 R22, R0, UR6, R6 ;  /* 0x0000000600167c25 */ /* 0x000fc8000f8e0006 */
[----:B------:R-:W-:Y:S01]  /*1f4d0*/  IMAD.U32 R20, RZ, RZ, UR10 ;  /* 0x0000000aff147e24 */ /* 0x000fe2000f8e00ff */
[----:B---3--:R-:W-:Y:S02]  /*1f4e0*/  LEA R24, P1, R22, UR4, 0x1 ;  /* 0x0000000416187c11 */ /* 0x008fe4000f8208ff */
[----:B-----5:R-:W-:Y:S01]  /*1f4f0*/  ISETP.GE.AND P6, PT, R4, UR11, PT ;  /* 0x0000000b04007c0c */ /* 0x020fe2000bfc6270 */
[----:B------:R-:W-:-:S04]  /*1f500*/  IMAD R20, R0, UR7, R20 ;  /* 0x0000000700147c24 */ /* 0x000fc8000f8e0214 */
[----:B------:R-:W-:-:S05]  /*1f510*/  IMAD.IADD R20, R20, 0x1, R23 ;  /* 0x0000000114147824 */ /* 0x000fca00078e0217 */
[----:B------:R-:W-:Y:S02]  /*1f520*/  LEA.HI.X R25, R22, UR5, R20, 0x1, P1 ;  /* 0x0000000516197c11 */ /* 0x000fe400088f0c14 */
[----:B------:R-:W-:-:S03]  /*1f530*/  ISETP.GE.AND P1, PT, R252, UR11, PT ;  /* 0x0000000bfc007c0c */ /* 0x000fc6000bf26270 */
[----:B--2---:R1:W-:Y:S10]  /*1f540*/  @!P6 STG.E.128 desc[UR28][R24.64], R12 ;  /* 0x0000000c1800e986 */ /* 0x0043f4000c101d1c */
[----:B----4-:R1:W-:Y:S02]  /*1f550*/  @!P1 STG.E.128 desc[UR28][R24.64+0x80], R8 ;  /* 0x0000800818009986 */ /* 0x0103e4000c101d1c */
.L_x_2552:
[----:B------:R-:W-:Y:S05]  /*1f560*/  BSYNC.RECONVERGENT B0 ;  /* 0x0000000000007941 */ /* 0x000fea0003800200 */
.L_x_2551:
[----:B-12---:R1:W2:Y:S01]  /*1f570*/  LDS.128 R12, [R5+0x800] ;  /* 0x00080000050c7984 */ /* 0x0062a20000000c00 */
[----:B------:R-:W-:Y:S01]  /*1f580*/  BSSY.RECONVERGENT B0, `(.L_x_2553) ;  /* 0x0000016000007945 */ /* 0x000fe20003800200 */
[----:B------:R-:W-:Y:S02]  /*1f590*/  ISETP.GE.AND P1, PT, R21, UR18, PT ;  /* 0x0000001215007c0c */ /* 0x000fe4000bf26270 */
[----:B----4-:R1:W3:Y:S01]  /*1f5a0*/  LDS.128 R8, [R5+0x4800] ;  /* 0x0048000005087984 */ /* 0x0102e20000000c00 */
[----:B------:R-:W-:Y:S01]  /*1f5b0*/  IADD3 R20, PT, PT, R208, 0x70, RZ ;  /* 0x00000070d0147810 */ /* 0x000fe20007ffe0ff */
[----:B------:R-:W-:Y:S09]  /*1f5c0*/  @P0 BRA `(.L_x_2554) ;  /* 0x0000000000440947 */ /* 0x000ff20003800000 */
[----:B------:R-:W4:Y:S01]  /*1f5d0*/  LDCU.64 UR6, c[0x0][0x408] ;  /* 0x00008100ff0677ac */ /* 0x000f220008000a00 */
[----:B------:R-:W-:Y:S01]  /*1f5e0*/  IADD3 R22, P0, PT, R0, 0x10, RZ ;  /* 0x0000001000167810 */ /* 0x000fe20007f1e0ff */
[----:B------:R-:W-:Y:S01]  /*1f5f0*/  IMAD.MOV.U32 R24, RZ, RZ, R2 ;  /* 0x000000ffff187224 */ /* 0x000fe200078e0002 */
[----:B------:R-:W-:Y:S01]  /*1f600*/  MOV R25, R7 ;  /* 0x0000000700197202 */ /* 0x000fe20000000f00 */
[----:B------:R-:W5:Y:S02]  /*1f610*/  LDCU.64 UR4, c[0x0][0x3f0] ;  /* 0x00007e00ff0477ac */ /* 0x000f640008000a00 */
[----:B------:R-:W-:Y:S01]  /*1f620*/  IMAD.X R21, RZ, RZ, UR9, P0 ;  /* 0x00000009ff157e24 */ /* 0x000fe200080e06ff */
[----:B------:R-:W1:Y:S03]  /*1f630*/  LDCU UR10, c[0x0][0x440] ;  /* 0x00008800ff0a77ac */ /* 0x000e660008000800 */
[----:B----4-:R-:W-:-:S02]  /*1f640*/  IMAD R21, R21, UR6, RZ ;  /* 0x0000000615157c24 */ /* 0x010fc4000f8e02ff */
[----:B------:R-:W-:-:S04]  /*1f650*/  IMAD.WIDE.U32 R24, R22, UR6, R24 ;  /* 0x0000000616187c25 */ /* 0x000fc8000f8e0018 */
[----:B------:R-:W-:Y:S01]  /*1f660*/  IMAD R21, R22, UR7, R21 ;  /* 0x0000000716157c24 */ /* 0x000fe2000f8e0215 */
[----:B-----5:R-:W-:Y:S02]  /*1f670*/  LEA R22, P0, R24, UR4, 0x1 ;  /* 0x0000000418167c11 */ /* 0x020fe4000f8008ff */
[----:B-1----:R-:W-:Y:S01]  /*1f680*/  ISETP.GE.AND P6, PT, R4, UR10, PT ;  /* 0x0000000a04007c0c */ /* 0x002fe2000bfc6270 */
[----:B------:R-:W-:-:S05]  /*1f690*/  IMAD.IADD R21, R21, 0x1, R25 ;  /* 0x0000000115157824 */ /* 0x000fca00078e0219 */
[----:B------:R-:W-:Y:S02]  /*1f6a0*/  LEA.HI.X R23, R24, UR5, R21, 0x1, P0 ;  /* 0x0000000518177c11 */ /* 0x000fe400080f0c15 */
[----:B------:R-:W-:-:S05]  /*1f6b0*/  ISETP.GE.AND P0, PT, R252, UR10, PT ;  /* 0x0000000afc007c0c */ /* 0x000fca000bf06270 */
[----:B--2---:R4:W-:Y:S08]  /*1f6c0*/  @!P6 STG.E.128 desc[UR28][R22.64], R12 ;  /* 0x0000000c1600e986 */ /* 0x0049f0000c101d1c */
[----:B---3--:R4:W-:Y:S02]  /*1f6d0*/  @!P0 STG.E.128 desc[UR28][R22.64+0x80], R8 ;  /* 0x0000800816008986 */ /* 0x0089e4000c101d1c */
.L_x_2554:
[----:B------:R-:W-:Y:S05]  /*1f6e0*/  BSYNC.RECONVERGENT B0 ;  /* 0x0000000000007941 */ /* 0x000fea0003800200 */
.L_x_2553:
[----:B--2-4-:R2:W4:Y:S01]  /*1f6f0*/  LDS.128 R12, [R5+0x1000] ;  /* 0x00100000050c7984 */ /* 0x0145220000000c00 */
[----:B------:R-:W-:Y:S01]  /*1f700*/  BSSY.RECONVERGENT B0, `(.L_x_2555) ;  /* 0x0000015000007945 */ /* 0x000fe20003800200 */
[----:B------:R-:W-:Y:S02]  /*1f710*/  ISETP.GE.AND P0, PT, R20, UR18, PT ;  /* 0x0000001214007c0c */ /* 0x000fe4000bf06270 */
[----:B---3--:R2:W3:Y:S01]  /*1f720*/  LDS.128 R8, [R5+0x5000] ;  /* 0x0050000005087984 */ /* 0x0084e20000000c00 */
[----:B------:R-:W-:Y:S10]  /*1f730*/  @P5 BRA `(.L_x_2556) ;  /* 0x0000000000445947 */ /* 0x000ff40003800000 */
        /* <DEDUP_REMOVED lines=15> */
[----:B----4-:R1:W-:Y:S08]  /*1f830*/  @!P6 STG.E.128 desc[UR28][R24.64], R12 ;  /* 0x0000000c1800e986 */ /* 0x0103f0000c101d1c */
[----:B---3--:R1:W-:Y:S02]  /*1f840*/  @!P5 STG.E.128 desc[UR28][R24.64+0x80], R8 ;  /* 0x000080081800d986 */ /* 0x0083e4000c101d1c */
.L_x_2556:
[----:B------:R-:W-:Y:S05]  /*1f850*/  BSYNC.RECONVERGENT B0 ;  /* 0x0000000000007941 */ /* 0x000fea0003800200 */
.L_x_2555:
[----:B-1--4-:R1:W4:Y:S01]  /*1f860*/  LDS.128 R12, [R5+0x1800] ;  /* 0x00180000050c7984 */ /* 0x0123220000000c00 */
[----:B------:R-:W-:Y:S03]  /*1f870*/  BSSY.RECONVERGENT B0, `(.L_x_2557) ;  /* 0x0000014000007945 */ /* 0x000fe60003800200 */
[----:B---3--:R1:W3:Y:S01]  /*1f880*/  LDS.128 R8, [R5+0x5800] ;  /* 0x0058000005087984 */ /* 0x0082e20000000c00 */
        /* <DEDUP_REMOVED lines=16> */
[----:B----4-:R1:W-:Y:S04]  /*1f990*/  @!P5 STG.E.128 desc[UR28][R24.64], R12 ;  /* 0x0000000c1800d986 */ /* 0x0103e8000c101d1c */
[----:B---3--:R1:W-:Y:S02]  /*1f9a0*/  @!P4 STG.E.128 desc[UR28][R24.64+0x80], R8 ;  /* 0x000080081800c986 */ /* 0x0083e4000c101d1c */
.L_x_2558:
[----:B------:R-:W-:Y:S05]  /*1f9b0*/  BSYNC.RECONVERGENT B0 ;  /* 0x0000000000007941 */ /* 0x000fea0003800200 */
.L_x_2557:
        /* <DEDUP_REMOVED lines=21> */
.L_x_2560:
[----:B------:R-:W-:Y:S05]  /*1fb10*/  BSYNC.RECONVERGENT B0 ;  /* 0x0000000000007941 */ /* 0x000fea0003800200 */
.L_x_2559:
        /* <DEDUP_REMOVED lines=21> */
.L_x_2562:
[----:B------:R-:W-:Y:S05]  /*1fc70*/  BSYNC.RECONVERGENT B0 ;  /* 0x0000000000007941 */ /* 0x000fea0003800200 */
.L_x_2561:
        /* <DEDUP_REMOVED lines=21> */
.L_x_2564:
[----:B------:R-:W-:Y:S05]  /*1fdd0*/  BSYNC.RECONVERGENT B0 ;  /* 0x0000000000007941 */ /* 0x000fea0003800200 */
.L_x_2563:
[----:B------:R-:W-:Y:S05]  /*1fde0*/  @P0 EXIT ;  /* 0x000000000000094d */ /* 0x000fea0003800000 */
[----:B------:R-:W5:Y:S01]  /*1fdf0*/  LDCU.64 UR6, c[0x0][0x408] ;  /* 0x00008100ff0677ac */ /* 0x000f620008000a00 */
[----:B-1-3--:R1:W3:Y:S01]  /*1fe00*/  LDS.128 R8, [R5+0x7800] ;  /* 0x0078000005087984 */ /* 0x00a2e20000000c00 */
[----:B------:R-:W-:Y:S01]  /*1fe10*/  IADD3 R3, P0, PT, R0, 0x70, RZ ;  /* 0x0000007000037810 */ /* 0x000fe20007f1e0ff */
[----:B------:R-:W2:Y:S01]  /*1fe20*/  LDCU UR10, c[0x0][0x440] ;  /* 0x00008800ff0a77ac */ /* 0x000ea20008000800 */
[----:B------:R-:W-:-:S03]  /*1fe30*/  MOV R6, R2 ;  /* 0x0000000200067202 */ /* 0x000fc60000000f00 */
[----:B------:R-:W-:Y:S01]  /*1fe40*/  IMAD.X R0, RZ, RZ, UR9, P0 ;  /* 0x00000009ff007e24 */ /* 0x000fe200080e06ff */
[----:B------:R-:W4:Y:S03]  /*1fe50*/  LDCU.64 UR4, c[0x0][0x3f0] ;  /* 0x00007e00ff0477ac */ /* 0x000f260008000a00 */
[----:B-----5:R-:W-:Y:S02]  /*1fe60*/  IMAD R0, R0, UR6, RZ ;  /* 0x0000000600007c24 */ /* 0x020fe4000f8e02ff */
        /* <DEDUP_REMOVED lines=11> */
.L_x_2565:
        /* <DEDUP_REMOVED lines=14> */
.L_x_2874:


//--------------------- .text._ZN5flash16flash_fwd_kernelI23Flash_fwd_kernel_traitsILi128ELi128ELi32ELi4ELb0ELb0EN7cutlass10bfloat16_tE19Flash_kernel_traitsILi128ELi128ELi32ELi4ES3_EELb0ELb0ELb1ELb0ELb0ELb0ELb1ELb0EEEvNS_16Flash_fwd_paramsE --------------------------
	.section	.text._ZN5flash16flash_fwd_kernelI23Flash_fwd_kernel_traitsILi128ELi128ELi32ELi4ELb0ELb0EN7cutlass10bfloat16_tE19Flash_kernel_traitsILi128ELi128ELi32ELi4ES3_EELb0ELb0ELb1ELb0ELb0ELb0ELb1ELb0EEEvNS_16Flash_fwd_paramsE,"ax",@progbits
	.align	128
        .global         _ZN5flash16flash_fwd_kernelI23Flash_fwd_kernel_traitsILi128ELi128ELi32ELi4ELb0ELb0EN7cutlass10bfloat16_tE19Flash_kernel_traitsILi128ELi128ELi32ELi4ES3_EELb0ELb0ELb1ELb0ELb0ELb0ELb1ELb0EEEvNS_16Flash_fwd_paramsE
        .type           _ZN5flash16flash_fwd_kernelI23Flash_fwd_kernel_traitsILi128ELi128ELi32ELi4ELb0ELb0EN7cutlass10bfloat16_tE19Flash_kernel_traitsILi128ELi128ELi32ELi4ES3_EELb0ELb0ELb1ELb0ELb0ELb0ELb1ELb0EEEvNS_16Flash_fwd_paramsE,@function
        .size           _ZN5flash16flash_fwd_kernelI23Flash_fwd_kernel_traitsILi128ELi128ELi32ELi4ELb0ELb0EN7cutlass10bfloat16_tE19Flash_kernel_traitsILi128ELi128ELi32ELi4ES3_EELb0ELb0ELb1ELb0ELb0ELb0ELb1ELb0EEEvNS_16Flash_fwd_paramsE,(.L_x_2875 - _ZN5flash16flash_fwd_kernelI23Flash_fwd_kernel_traitsILi128ELi128ELi32ELi4ELb0ELb0EN7cutlass10bfloat16_tE19Flash_kernel_traitsILi128ELi128ELi32ELi4ES3_EELb0ELb0ELb1ELb0ELb0ELb0ELb1ELb0EEEvNS_16Flash_fwd_paramsE)
        .other          _ZN5flash16flash_fwd_kernelI23Flash_fwd_kernel_traitsILi128ELi128ELi32ELi4ELb0ELb0EN7cutlass10bfloat16_tE19Flash_kernel_traitsILi128ELi128ELi32ELi4ES3_EELb0ELb0ELb1ELb0ELb0ELb0ELb1ELb0EEEvNS_16Flash_fwd_paramsE,@"STO_CUDA_ENTRY STV_DEFAULT"
_ZN5flash16flash_fwd_kernelI23Flash_fwd_kernel_traitsILi128ELi128ELi32ELi4ELb0ELb0EN7cutlass10bfloat16_tE19Flash_kernel_traitsILi128ELi128ELi32ELi4ES3_EELb0ELb0ELb1ELb0ELb0ELb0ELb1ELb0EEEvNS_16Flash_fwd_paramsE:
.text._ZN5flash16flash_fwd_kernelI23Flash_fwd_kernel_traitsILi128ELi128ELi32ELi4ELb0ELb0EN7cutlass10bfloat16_tE19Flash_kernel_traitsILi128ELi128ELi32ELi4ES3_EELb0ELb0ELb1ELb0ELb0ELb0ELb1ELb0EEEvNS_16Flash_fwd_paramsE:
        /* <DEDUP_REMOVED lines=53> */
.L_x_2566:
        /* <DEDUP_REMOVED lines=55> */
.L_x_2568:
        /* <DEDUP_REMOVED lines=40> */
.L_x_2570:
[----:B------:R-:W-:Y:S05]  /*0940*/  BSYNC.RECONVERGENT B0 ;  /* 0x0000000000007941 */ /* 0x000fea0003800200 */
.L_x_2569:
        /* <DEDUP_REMOVED lines=21> */
.L_x_2572:
[----:B------:R-:W-:Y:S05]  /*0aa0*/  BSYNC.RECONVERGENT B0 ;  /* 0x0000000000007941 */ /* 0x000fea0003800200 */
.L_x_2571:
        /* <DEDUP_REMOVED lines=21> */
.L_x_2574:
[----:B------:R-:W-:Y:S05]  /*0c00*/  BSYNC.RECONVERGENT B0 ;  /* 0x0000000000007941 */ /* 0x000fea0003800200 */
.L_x_2573:
        /* <DEDUP_REMOVED lines=21> */
.L_x_2576:
[----:B------:R-:W-:Y:S05]  /*0d60*/  BSYNC.RECONVERGENT B0 ;  /* 0x0000000000007941 */ /* 0x000fea0003800200 */
.L_x_2575:
        /* <DEDUP_REMOVED lines=21> */
.L_x_2578:
[----:B------:R-:W-:Y:S05]  /*0ec0*/  BSYNC.RECONVERGENT B0 ;  /* 0x0000000000007941 */ /* 0x000fea0003800200 */
.L_x_2577:
        /* <DEDUP_REMOVED lines=24> */
.L_x_2580:
[----:B------:R-:W-:Y:S05]  /*1050*/  BSYNC.RECONVERGENT B0 ;  /* 0x0000000000007941 */ /* 0x000fea0003800200 */
.L_x_2579:
        /* <DEDUP_REMOVED lines=19> */
.L_x_2582:
[----:B------:R-:W-:Y:S05]  /*1190*/  BSYNC.RECONVERGENT B0 ;  /* 0x0000000000007941 */ /* 0x000fea0003800200 */
.L_x_2581:
        /* <DEDUP_REMOVED lines=19> */
.L_x_2584:
[----:B------:R-:W-:Y:S05]  /*12d0*/  BSYNC.RECONVERGENT B0 ;  /* 0x0000000000007941 */ /* 0x000fea0003800200 */
.L_x_2583:
        /* <DEDUP_REMOVED lines=20> */
.L_x_2586:
[----:B------:R-:W-:Y:S05]  /*1420*/  BSYNC.RECONVERGENT B0 ;  /* 0x0000000000007941 */ /* 0x000fea0003800200 */
.L_x_2585:
        /* <DEDUP_REMOVED lines=15> */
.L_x_2588:
[----:B------:R-:W-:Y:S05]  /*1520*/  BSYNC.RECONVERGENT B0 ;  /* 0x0000000000007941 */ /* 0x000fea0003800200 */
.L_x_2587:
        /* <DEDUP_REMOVED lines=10> */
.L_x_2590:
[----:B------:R-:W-:Y:S05]  /*15d0*/  BSYNC.RECONVERGENT B0 ;  /* 0x0000000000007941 */ /* 0x000fea0003800200 */
.L_x_2589:
        /* <DEDUP_REMOVED lines=10> */
.L_x_2592:
[----:B------:R-:W-:Y:S05]  /*1680*/  BSYNC.RECONVERGENT B0 ;  /* 0x0000000000007941 */ /* 0x000fea0003800200 */
.L_x_2591:
        /* <DEDUP_REMOVED lines=10> */
.L_x_2594:
[----:B------:R-:W-:Y:S05]  /*1730*/  BSYNC.RECONVERGENT B0 ;  /* 0x0000000000007941 */ /* 0x000fea0003800200 */
.L_x_2593:
        /* <DEDUP_REMOVED lines=10> */
.L_x_2596:
[----:B------:R-:W-:Y:S05]  /*17e0*/  BSYNC.RECONVERGENT B0 ;  /* 0x0000000000007941 */ /* 0x000fea0003800200 */
.L_x_2595:
        /* <DEDUP_REMOVED lines=10> */
.L_x_2598:
[----:B------:R-:W-:Y:S05]  /*1890*/  BSYNC.RECONVERGENT B0 ;  /* 0x0000000000007941 */ /* 0x000fea0003800200 */
.L_x_2597:
        /* <DEDUP_REMOVED lines=10> */
.L_x_2567:
        /* <DEDUP_REMOVED lines=22> */
.L_x_2599:
[----:B------:R-:W2:Y:S01]  /*1aa0*/  LDCU.64 UR12, c[0x0][0x3b8] ;  /* 0x00007700ff0c77ac */ /* 0x000ea20008000a00 */
[----:B------:R-:W-:-:S05]  /*1ab0*/  IADD3 R2, PT, PT, R11, R12, RZ ;  /* 0x0000000c0b027210 */ /* 0x000fca0007ffe0ff */
[C---:B--2---:R-:W-:Y:S02]  /*1ac0*/  IMAD R0, R2.reuse, UR13, RZ ;  /* 0x0000000d02007c24 */ /* 0x044fe4000f8e02ff */
[----:B------:R-:W-:-:S05]  /*1ad0*/  IMAD.WIDE.U32 R2, R2, UR12, RZ ;  /* 0x0000000c02027c25 */ /* 0x000fca000f8e00ff */
[----:B------:R-:W-:Y:S02]  /*1ae0*/  IADD3 R6, PT, PT, R3, R0, RZ ;  /* 0x0000000003067210 */ /* 0x000fe40007ffe0ff */
[----:B------:R-:W-:-:S07]  /*1af0*/  MOV R5, R2 ;  /* 0x0000000200057202 */ /* 0x000fce0000000f00 */
.L_x_2600:
        /* <DEDUP_REMOVED lines=40> */
.L_x_2601:
[----:B------:R-:W2:Y:S01]  /*1d80*/  LDC.64 R242, c[0x0][0x3c0] ;  /* 0x0000f000fff27b82 */ /* 0x000ea20000000a00 */
[----:B------:R-:W-:-:S05]  /*1d90*/  IADD3 R0, PT, PT, R11, R12, RZ ;  /* 0x0000000c0b007210 */ /* 0x000fca0007ffe0ff */
[C---:B--2---:R-:W-:Y:S02]  /*1da0*/  IMAD R4, R0.reuse, R243, RZ ;  /* 0x000000f300047224 */ /* 0x044fe400078e02ff */
[----:B------:R-:W-:-:S05]  /*1db0*/  IMAD.WIDE.U32 R2, R0, R242, RZ ;  /* 0x000000f200027225 */ /* 0x000fca00078e00ff */
[----:B------:R-:W-:Y:S02]  /*1dc0*/  IADD3 R4, PT, PT, R3, R4, RZ ;  /* 0x0000000403047210 */ /* 0x000fe40007ffe0ff */
[----:B------:R-:W-:-:S07]  /*1dd0*/  MOV R0, R2 ;  /* 0x0000000200007202 */ /* 0x000fce0000000f00 */
.L_x_2602:
[----:B------:R-:W-:Y:S01]  /*1de0*/  IMAD.SHL.U32 R19, R111, 0x8, RZ ;  /* 0x000000086f137824 */ /* 0x000fe200078e00ff */
[----:B------:R-:W-:Y:S01]  /*1df0*/  SHF.R.U32.HI R16, RZ, 0x3, R111 ;  /* 0x00000003ff107819 */ /* 0x000fe2000001166f */
[----:B------:R-:W-:Y:S01]  /*1e00*/  VIADD R15, R17, -UR20 ;  /* 0x80000014110f7c36 */ /* 0x000fe20008000000 */
[----:B------:R-:W2:Y:S01]  /*1e10*/  LDCU.128 UR8, c[0x0][0x3d0] ;  /* 0x00007a00ff0877ac */ /* 0x000ea20008000c00 */
        /* <DEDUP_REMOVED lines=79> */
.L_x_2604:
[----:B------:R-:W-:Y:S05]  /*2310*/  BSYNC.RECONVERGENT B0 ;  /* 0x0000000000007941 */ /* 0x000fea0003800200 */
.L_x_2603:
        /* <DEDUP_REMOVED lines=29> */
.L_x_2606:
[----:B------:R-:W-:Y:S05]  /*24f0*/  BSYNC.RECONVERGENT B0 ;  /* 0x0000000000007941 */ /* 0x000fea0003800200 */
.L_x_2605:
        /* <DEDUP_REMOVED lines=30> */
.L_x_2608:
[----:B------:R-:W-:Y:S05]  /*26e0*/  BSYNC.RECONVERGENT B0 ;  /* 0x0000000000007941 */ /* 0x000fea0003800200 */
.L_x_2607:
        /* <DEDUP_REMOVED lines=31> */
.L_x_2610:
[----:B------:R-:W-:Y:S05]  /*28e0*/  BSYNC.RECONVERGENT B0 ;  /* 0x0000000000007941 */ /* 0x000fea0003800200 */
.L_x_2609:
        /* <DEDUP_REMOVED lines=29> */
.L_x_2612:
[----:B------:R-:W-:Y:S05]  /*2ac0*/  BSYNC.RECONVERGENT B0 ;  /* 0x0000000000007941 */ /* 0x000fea0003800200 */
.L_x_2611:
        /* <DEDUP_REMOVED lines=31> */
.L_x_2614:
[----:B------:R-:W-:Y:S05]  /*2cc0*/  BSYNC.RECONVERGENT B0 ;  /* 0x0000000000007941 */ /* 0x000fea0003800200 */
.L_x_2613:
        /* <DEDUP_REMOVED lines=27> */
.L_x_2616:
[----:B------:R-:W-:Y:S05]  /*2e80*/  BSYNC.RECONVERGENT B0 ;  /* 0x0000000000007941 */ /* 0x000fea0003800200 */
.L_x_2615:
        /* <DEDUP_REMOVED lines=27> */
.L_x_2618:
[----:B------:R-:W-:Y:S05]  /*3040*/  BSYNC.RECONVERGENT B0 ;  /* 0x0000000000007941 */ /* 0x000fea0003800200 */
.L_x_2617:
        /* <DEDUP_REMOVED lines=18> */
.L_x_2620:
[----:B------:R-:W-:Y:S05]  /*3170*/  BSYNC.RECONVERGENT B0 ;  /* 0x0000000000007941 */ /* 0x000fea0003800200 */
.L_x_2619:
        /* <DEDUP_REMOVED lines=19> */
.L_x_2622:
[----:B------:R-:W-:Y:S05]  /*32b0*/  BSYNC.RECONVERGENT B0 ;  /* 0x0000000000007941 */ /* 0x000fea0003800200 */
.L_x_2621:
        /* <DEDUP_REMOVED lines=45> */
.L_x_2624:
[----:B------:R3:W-:Y:S04]  /*3590*/  STS.128 [R226+0xa000], RZ ;  /* 0x00a000ffe2007388 */ /* 0x0007e80000000c00 */
[----:B------:R3:W-:Y:S02]  /*35a0*/  STS.128 [R226+0xb000], RZ ;  /* 0x00b000ffe2007388 */ /* 0x0007e40000000c00 */
.L_x_2625:
[----:B------:R-:W-:Y:S05]  /*35b0*/  BSYNC.RECONVERGENT B0 ;  /* 0x0000000000007941 */ /* 0x000fea0003800200 */
.L_x_2623:
        /* <DEDUP_REMOVED lines=28> */
.L_x_2627:
[----:B------:R-:W-:Y:S05]  /*3780*/  BSYNC.RECONVERGENT B0 ;  /* 0x0000000000007941 */ /* 0x000fea0003800200 */
.L_x_2626:
[----:B------:R-:W-:Y:S01]  /*3790*/  LDSM.16.M88.4 R24, [R214+UR5+0x8000] ;  /* 0x00800005d618783b */ /* 0x000fe20008000200 */
[----:B------:R-:W-:Y:S01]  /*37a0*/  VIADD R221, R214, UR5 ;  /* 0x00000005d6dd7c36 */ /* 0x000fe20008000000 */
[----:B------:R-:W5:Y:S01]  /*37b0*/  LDCU UR6, c[0x0][0x50c] ;  /* 0x0000a180ff0677ac */ /* 0x000f620008000800 */
[C---:B------:R-:W-:Y:S01]  /*37c0*/  IMAD R33, R3.reuse, 0x2, R213 ;  /* 0x0000000203217824 */ /* 0x040fe200078e02d5 */
[----:B-1----:R-:W1:Y:S01]  /*37d0*/  LDSM.16.M88.4 R4, [R213+0x2000] ;  /* 0x00200000d504783b */ /* 0x002e620000000200 */
[----:B------:R-:W-:Y:S01]  /*37e0*/  IMAD R32, R3, 0x2, R221 ;  /* 0x0000000203207824 */ /* 0x000fe200078e02dd */
[----:B------:R-:W-:Y:S01]  /*37f0*/  ISETP.GT.U32.AND P0, PT, R132, R236, PT ;  /* 0x000000ec8400720c */ /* 0x000fe20003f04070 */
[C---:B------:R-:W-:Y:S01]  /*3800*/  IMAD R2, R89.reuse, 0x2, R213 ;  /* 0x0000000259027824 */ /* 0x040fe200078e02d5 */
[----:B------:R-:W2:Y:S01]  /*3810*/  LDSM.16.M88.4 R36, [R214+UR5+0x8800] ;  /* 0x00880005d624783b */ /* 0x000ea20008000200 */
[----:B------:R-:W-:Y:S02]  /*3820*/  IMAD R0, R89, 0x2, R221 ;  /* 0x0000000259007824 */ /* 0x000fe400078e02dd */
[C---:B------:R-:W-:Y:S01]  /*3830*/  IMAD R34, R3.reuse, 0x2, R2 ;  /* 0x0000000203227824 */ /* 0x040fe200078e0202 */
[----:B------:R-:W3:Y:S01]  /*3840*/  LDSM.16.M88.4 R12, [R213] ;  /* 0x00000000d50c783b */ /* 0x000ee20000000200 */
[----:B------:R-:W-:-:S02]  /*3850*/  IMAD R215, R3, 0x2, R0 ;  /* 0x0000000203d77824 */ /* 0x000fc400078e0200 */
[----:B------:R-:W-:Y:S01]  /*3860*/  IMAD.SHL.U32 R111, R111, 0x2, RZ ;  /* 0x000000026f6f7824 */ /* 0x000fe200078e00ff */
[----:B------:R-:W-:Y:S04]  /*3870*/  LDSM.16.M88.4 R44, [R32+0x8000] ;  /* 0x00800000202c783b */ /* 0x000fe80000000200 */
[----:B------:R-:W4:Y:S01]  /*3880*/  LDSM.16.M88.4 R8, [R33+0x2000] ;  /* 0x002000002108783b */ /* 0x000f220000000200 */
[----:B------:R-:W-:-:S03]  /*3890*/  LOP3.LUT R232, R111, 0x6, RZ, 0xc0, !PT ;  /* 0x000000066fe87812 */ /* 0x000fc600078ec0ff */
[----:B------:R-:W5:Y:S04]  /*38a0*/  LDSM.16.M88.4 R40, [R32+0x8800] ;  /* 0x008800002028783b */ /* 0x000f680000000200 */
[----:B------:R-:W5:Y:S04]  /*38b0*/  LDSM.16.M88.4 R20, [R33] ;  /* 0x000000002114783b */ /* 0x000f680000000200 */
[----:B------:R-:W-:Y:S04]  /*38c0*/  LDSM.16.M88.4 R16, [R2+0x2000] ;  /* 0x002000000210783b */ /* 0x000fe80000000200 */
[----:B------:R-:W5:Y:S04]  /*38d0*/  LDSM.16.M88.4 R52, [R0+0x8000] ;  /* 0x008000000034783b */ /* 0x000f680000000200 */
[----:B------:R-:W5:Y:S01]  /*38e0*/  LDSM.16.M88.4 R48, [R0+0x8800] ;  /* 0x008800000030783b */ /* 0x000f620000000200 */
[C---:B-1----:R-:W-:Y:S03]  /*38f0*/  HMMA.16816.F32.BF16 R68, R4.reuse, R24, RZ ;  /* 0x000000180444723c */ /* 0x042fe600000418ff */
[----:B------:R-:W1:Y:S04]  /*3900*/  LDSM.16.M88.4 R28, [R2] ;  /* 0x00000000021c783b */ /* 0x000e680000000200 */
[----:B------:R-:W-:Y:S01]  /*3910*/  LDSM.16.M88.4 R100, [R215+0x8000] ;  /* 0x00800000d764783b */ /* 0x000fe20000000200 */
[C---:B------:R-:W-:Y:S03]  /*3920*/  HMMA.16816.F32.BF16 R64, R4.reuse, R26, RZ ;  /* 0x0000001a0440723c */ /* 0x040fe600000418ff */
[----:B------:R-:W-:Y:S04]  /*3930*/  LDSM.16.M88.4 R104, [R214+UR5+0x9000] ;  /* 0x00900005d668783b */ /* 0x000fe80008000200 */
[----:B------:R-:W0:Y:S01]  /*3940*/  LDGDEPBAR ;  /* 0x00000000000079af */ /* 0x000e220000000000 */
[C---:B--2---:R-:W-:Y:S03]  /*3950*/  HMMA.16816.F32.BF16 R56, R4.reuse, R36, RZ ;  /* 0x000000240438723c */ /* 0x044fe600000418ff */
[----:B------:R-:W-:Y:S04]  /*3960*/  STL [R1+0x24], R111 ;  /* 0x0000246f01007387 */ /* 0x000fe80000100800 */
[----:B------:R-:W-:Y:S01]  /*3970*/  STL [R1+0x18], R232 ;  /* 0x000018e801007387 */ /* 0x000fe20000100800 */
[----:B------:R-:W-:Y:S08]  /*3980*/  HMMA.16816.F32.BF16 R4, R4, R38, RZ ;  /* 0x000000260404723c */ /* 0x000ff000000418ff */
[C---:B---3--:R-:W-:Y:S08]  /*3990*/  HMMA.16816.F32.BF16 R72, R12.reuse, R24, RZ ;  /* 0x000000180c48723c */ /* 0x048ff000000418ff */
[----:B------:R-:W-:Y:S01]  /*39a0*/  HMMA.16816.F32.BF16 R96, R12, R26, RZ ;  /* 0x0000001a0c60723c */ /* 0x000fe200000418ff */
[----:B------:R-:W2:Y:S07]  /*39b0*/  LDSM.16.M88.4 R24, [R34+0x2000] ;  /* 0x002000002218783b */ /* 0x000eae0000000200 */
[----:B----4-:R-:W-:Y:S08]  /*39c0*/  HMMA.16816.F32.BF16 R68, R8, R44, R68 ;  /* 0x0000002c0844723c */ /* 0x010ff00000041844 */
[C---:B------:R-:W-:Y:S08]  /*39d0*/  HMMA.16816.F32.BF16 R60, R12.reuse, R36, RZ ;  /* 0x000000240c3c723c */ /* 0x040ff000000418ff */
[----:B------:R-:W-:Y:S01]  /*39e0*/  HMMA.16816.F32.BF16 R84, R12, R38, RZ ;  /* 0x000000260c54723c */ /* 0x000fe200000418ff */
[----:B------:R-:W3:Y:S04]  /*39f0*/  LDSM.16.M88.4 R36, [R215+0x8800] ;  /* 0x00880000d724783b */ /* 0x000ee80000000200 */
[----:B------:R-:W4:Y:S03]  /*3a00*/  LDSM.16.M88.4 R12, [R34] ;  /* 0x00000000220c783b */ /* 0x000f260000000200 */
[C---:B-----5:R-:W-:Y:S08]  /*3a10*/  HMMA.16816.F32.BF16 R76, R8.reuse, R40, R56 ;  /* 0x00000028084c723c */ /* 0x060ff00000041838 */
[C---:B------:R-:W-:Y:S08]  /*3a20*/  HMMA.16816.F32.BF16 R80, R8.reuse, R46, R64 ;  /* 0x0000002e0850723c */ /* 0x040ff00000041840 */
[----:B------:R-:W-:Y:S01]  /*3a30*/  HMMA.16816.F32.BF16 R56, R8, R42, R4 ;  /* 0x0000002a0838723c */ /* 0x000fe20000041804 */
[----:B------:R-:W5:Y:S07]  /*3a40*/  LDSM.16.M88.4 R4, [R213+0x6000] ;  /* 0x00600000d504783b */ /* 0x000f6e0000000200 */
[----:B------:R-:W-:Y:S01]  /*3a50*/  HMMA.16816.F32.BF16 R8, R20, R44, R72 ;  /* 0x0000002c1408723c */ /* 0x000fe20000041848 */
[----:B------:R-:W5:Y:S07]  /*3a60*/  LDSM.16.M88.4 R72, [R214+UR5+0x9800] ;  /* 0x00980005d648783b */ /* 0x000f6e0008000200 */
[----:B------:R-:W-:Y:S08]  /*3a70*/  HMMA.16816.F32.BF16 R68, R16, R52, R68 ;  /* 0x000000341044723c */ /* 0x000ff00000041844 */
[C---:B------:R-:W-:Y:S01]  /*3a80*/  HMMA.16816.F32.BF16 R64, R20.reuse, R46, R96 ;  /* 0x0000002e1440723c */ /* 0x040fe20000041860 */
[----:B------:R-:W-:Y:S07]  /*3a90*/  LDSM.16.M88.4 R96, [R32+0x9000] ;  /* 0x009000002060783b */ /* 0x000fee0000000200 */
[C---:B------:R-:W-:Y:S08]  /*3aa0*/  HMMA.16816.F32.BF16 R92, R20.reuse, R40, R60 ;  /* 0x00000028145c723c */ /* 0x040ff0000004183c */
[----:B------:R-:W-:Y:S08]  /*3ab0*/  HMMA.16816.F32.BF16 R20, R20, R42, R84 ;  /* 0x0000002a1414723c */ /* 0x000ff00000041854 */
[C---:B------:R-:W-:Y:S08]  /*3ac0*/  HMMA.16816.F32.BF16 R44, R16.reuse, R54, R80 ;  /* 0x00000036102c723c */ /* 0x040ff00000041850 */
[C---:B------:R-:W-:Y:S08]  /*3ad0*/  HMMA.16816.F32.BF16 R60, R16.reuse, R50, R56 ;  /* 0x00000032103c723c */ /* 0x040ff00000041838 */
[----:B------:R-:W-:Y:S01]  /*3ae0*/  HMMA.16816.F32.BF16 R40, R16, R48, R76 ;  /* 0x000000301028723c */ /* 0x000fe2000004184c */
[----:B------:R-:W5:Y:S07]  /*3af0*/  LDSM.16.M88.4 R16, [R213+0x4000] ;  /* 0x00400000d510783b */ /* 0x000f6e0000000200 */
[----:B-1----:R-:W-:Y:S01]  /*3b00*/  HMMA.16816.F32.BF16 R56, R28, R52, R8 ;  /* 0x000000341c38723c */ /* 0x002fe20000041808 */
[----:B------:R-:W1:Y:S07]  /*3b10*/  LDSM.16.M88.4 R8, [R33+0x6000] ;  /* 0x006000002108783b */ /* 0x000e6e0000000200 */
[----:B--2---:R-:W-:Y:S01]  /*3b20*/  HMMA.16816.F32.BF16 R80, R24, R100, R68 ;  /* 0x000000641850723c */ /* 0x004fe20000041844 */
[----:B------:R-:W2:Y:S07]  /*3b30*/  LDSM.16.M88.4 R68, [R32+0x9800] ;  /* 0x009800002044783b */ /* 0x000eae0000000200 */
[C---:B------:R-:W-:Y:S08]  /*3b40*/  HMMA.16816.F32.BF16 R76, R28.reuse, R54, R64 ;  /* 0x000000361c4c723c */ /* 0x040ff00000041840 */
[C---:B------:R-:W-:Y:S01]  /*3b50*/  HMMA.16816.F32.BF16 R64, R28.reuse, R48, R92 ;  /* 0x000000301c40723c */ /* 0x040fe2000004185c */
[----:B------:R-:W-:Y:S07]  /*3b60*/  LDSM.16.M88.4 R92, [R0+0x9000] ;  /* 0x00900000005c783b */ /* 0x000fee0000000200 */
[----:B------:R-:W-:Y:S01]  /*3b70*/  HMMA.16816.F32.BF16 R48, R28, R50, R20 ;  /* 0x000000321c30723c */ /* 0x000fe20000041814 */
[----:B------:R-:W-:Y:S07]  /*3b80*/  LDSM.16.M88.4 R20, [R2+0x6000] ;  /* 0x006000000214783b */ /* 0x000fee0000000200 */
[C---:B------:R-:W-:Y:S08]  /*3b90*/  HMMA.16816.F32.BF16 R44, R24.reuse, R102, R44 ;  /* 0x00000066182c723c */ /* 0x040ff0000004182c */
[C---:B---3--:R-:W-:Y:S08]  /*3ba0*/  HMMA.16816.F32.BF16 R28, R24.reuse, R38, R60 ;  /* 0x00000026181c723c */ /* 0x048ff0000004183c */
[----:B------:R-:W-:Y:S01]  /*3bb0*/  HMMA.16816.F32.BF16 R40, R24, R36, R40 ;  /* 0x000000241828723c */ /* 0x000fe20000041828 */
[----:B------:R-:W3:Y:S07]  /*3bc0*/  LDSM.16.M88.4 R24, [R33+0x4000] ;  /* 0x004000002118783b */ /* 0x000eee0000000200 */
[----:B----4-:R-:W-:Y:S08]  /*3bd0*/  HMMA.16816.F32.BF16 R52, R12, R100, R56 ;  /* 0x000000640c34723c */ /* 0x010ff00000041838 */
[----:B-----5:R-:W-:Y:S08]  /*3be0*/  HMMA.16816.F32.BF16 R60, R4, R104, R80 ;  /* 0x00000068043c723c */ /* 0x020ff00000041850 */
[C---:B------:R-:W-:Y:S01]  /*3bf0*/  HMMA.16816.F32.BF16 R84, R12.reuse, R102, R76 ;  /* 0x000000660c54723c */ /* 0x040fe2000004184c */
[----:B------:R-:W-:Y:S07]  /*3c00*/  LDSM.16.M88.4 R76, [R215+0x9000] ;  /* 0x00900000d74c783b */ /* 0x000fee0000000200 */
[C---:B------:R-:W-:Y:S08]  /*3c10*/  HMMA.16816.F32.BF16 R80, R12.reuse, R36, R64 ;  /* 0x000000240c50723c */ /* 0x040ff00000041840 */
[----:B------:R-:W-:Y:S01]  /*3c20*/  HMMA.16816.F32.BF16 R64, R12, R38, R48 ;  /* 0x000000260c40723c */ /* 0x000fe20000041830 */
[----:B------:R-:W-:Y:S07]  /*3c30*/  LDSM.16.M88.4 R12, [R2+0x4000] ;  /* 0x00400000020c783b */ /* 0x000fee0000000200 */
[C---:B------:R-:W-:Y:S08]  /*3c40*/  HMMA.16816.F32.BF16 R56, R4.reuse, R106, R44 ;  /* 0x0000006a0438723c */ /* 0x040ff0000004182c */
[C---:B------:R-:W-:Y:S01]  /*3c50*/  HMMA.16816.F32.BF16 R36, R4.reuse, R74, R28 ;  /* 0x0000004a0424723c */ /* 0x040fe2000004181c */
[----:B------:R-:W4:Y:S07]  /*3c60*/  LDSM.16.M88.4 R28, [R0+0x9800] ;  /* 0x00980000001c783b */ /* 0x000f2e0000000200 */
[----:B------:R-:W-:Y:S01]  /*3c70*/  HMMA.16816.F32.BF16 R44, R4, R72, R40 ;  /* 0x00000048042c723c */ /* 0x000fe20000041828 */
[----:B------:R-:W5:Y:S07]  /*3c80*/  LDSM.16.M88.4 R4, [R34+0x6000] ;  /* 0x006000002204783b */ /* 0x000f6e0000000200 */
[----:B------:R-:W-:Y:S08]  /*3c90*/  HMMA.16816.F32.BF16 R40, R16, R104, R52 ;  /* 0x000000681028723c */ /* 0x000ff00000041834 */
[----:B-1----:R-:W-:Y:S08]  /*3ca0*/  HMMA.16816.F32.BF16 R48, R8, R96, R60 ;  /* 0x000000600830723c */ /* 0x002ff0000004183c */
[C---:B------:R-:W-:Y:S08]  /*3cb0*/  HMMA.16816.F32.BF16 R60, R16.reuse, R106, R84 ;  /* 0x0000006a103c723c */ /* 0x040ff00000041854 */
[C---:B------:R-:W-:Y:S08]  /*3cc0*/  HMMA.16816.F32.BF16 R80, R16.reuse, R72, R80 ;  /* 0x000000481050723c */ /* 0x040ff00000041850 */
[----:B------:R-:W-:Y:S08]  /*3cd0*/  HMMA.16816.F32.BF16 R64, R16, R74, R64 ;  /* 0x0000004a1040723c */ /* 0x000ff00000041840 */
[C---:B------:R-:W-:Y:S08]  /*3ce0*/  HMMA.16816.F32.BF16 R56, R8.reuse, R98, R56 ;  /* 0x000000620838723c */ /* 0x040ff00000041838 */
[C---:B--2---:R-:W-:Y:S08]  /*3cf0*/  HMMA.16816.F32.BF16 R52, R8.reuse, R68, R44 ;  /* 0x000000440834723c */ /* 0x044ff0000004182c */
[----:B------:R-:W-:Y:S01]  /*3d00*/  HMMA.16816.F32.BF16 R16, R8, R70, R36 ;  /* 0x000000460810723c */ /* 0x000fe20000041824 */
[----:B------:R1:W2:Y:S04]  /*3d10*/  LDSM.16.M88.4 R8, [R34+0x4000] ;  /* 0x004000002208783b */ /* 0x0002a80000000200 */
[----:B------:R-:W2:Y:S01]  /*3d20*/  LDSM.16.M88.4 R36, [R215+0x9800] ;  /* 0x00980000d724783b */ /* 0x000ea20000000200 */
[----:B------:R-:W-:-:S04]  /*3d30*/  DEPBAR.LE SB0, 0x0 ;  /* 0x000080000000791a */ /* 0x000fc80000000000 */
[----:B---3--:R-:W-:Y:S08]  /*3d40*/  HMMA.16816.F32.BF16 R40, R24, R96, R40 ;  /* 0x000000601828723c */ /* 0x008ff00000041828 */
[----:B------:R-:W-:Y:S08]  /*3d50*/  HMMA.16816.F32.BF16 R44, R20, R92, R48 ;  /* 0x0000005c142c723c */ /* 0x000ff00000041830 */
[C---:B-1----:R-:W-:Y:S08]  /*3d60*/  HMMA.16816.F32.BF16 R32, R24.reuse, R98, R60 ;  /* 0x000000621820723c */ /* 0x042ff0000004183c */
[C---:B------:R-:W-:Y:S08]  /*3d70*/  HMMA.16816.F32.BF16 R72, R24.reuse, R68, R80 ;  /* 0x000000441848723c */ /* 0x040ff00000041850 */
[----:B------:R-:W-:Y:S08]  /*3d80*/  HMMA.16816.F32.BF16 R48, R24, R70, R64 ;  /* 0x000000461830723c */ /* 0x000ff00000041840 */
[C---:B------:R-:W-:Y:S08]  /*3d90*/  HMMA.16816.F32.BF16 R56, R20.reuse, R94, R56 ;  /* 0x0000005e1438723c */ /* 0x040ff00000041838 */
[C---:B----4-:R-:W-:Y:S08]  /*3da0*/  HMMA.16816.F32.BF16 R52, R20.reuse, R28, R52 ;  /* 0x0000001c1434723c */ /* 0x050ff00000041834 */
[----:B------:R-:W-:Y:S08]  /*3db0*/  HMMA.16816.F32.BF16 R20, R20, R30, R16 ;  /* 0x0000001e1414723c */ /* 0x000ff00000041810 */
[----:B------:R-:W-:Y:S08]  /*3dc0*/  HMMA.16816.F32.BF16 R16, R12, R92, R40 ;  /* 0x0000005c0c10723c */ /* 0x000ff00000041828 */
[----:B-----5:R-:W-:Y:S08]  /*3dd0*/  HMMA.16816.F32.BF16 R60, R4, R76, R44 ;  /* 0x0000004c043c723c */ /* 0x020ff0000004182c */
[C---:B------:R-:W-:Y:S08]  /*3de0*/  HMMA.16816.F32.BF16 R24, R12.reuse, R94, R32 ;  /* 0x0000005e0c18723c */ /* 0x040ff00000041820 */
[----:B------:R-:W-:Y:S03]  /*3df0*/  HMMA.16816.F32.BF16 R32, R12, R28, R72 ;  /* 0x0000001c0c20723c */ /* 0x000fe60000041848 */
[----:B------:R-:W-:Y:S01]  /*3e00*/  FMUL.FTZ R0, R60, UR6 ;  /* 0x000000063c007c20 */ /* 0x000fe20008410000 */
[----:B------:R-:W-:-:S04]  /*3e10*/  FMUL.FTZ R2, R63, UR6 ;  /* 0x000000063f027c20 */ /* 0x000fc80008410000 */
[----:B------:R-:W-:Y:S08]  /*3e20*/  HMMA.16816.F32.BF16 R28, R12, R30, R48 ;  /* 0x0000001e0c1c723c */ /* 0x000ff00000041830 */
[----:B------:R-:W-:Y:S08]  /*3e30*/  HMMA.16816.F32.BF16 R44, R4, R78, R56 ;  /* 0x0000004e042c723c */ /* 0x000ff00000041838 */
[----:B--2---:R-:W-:Y:S08]  /*3e40*/  HMMA.16816.F32.BF16 R16, R8, R76, R16 ;  /* 0x0000004c0810723c */ /* 0x004ff00000041810 */
[----:B------:R-:W-:Y:S01]  /*3e50*/  HMMA.16816.F32.BF16 R48, R4, R36, R52 ;  /* 0x000000240430723c */ /* 0x000fe20000041834 */
[----:B------:R1:W2:Y:S02]  /*3e60*/  MUFU.TANH R52, R0 ;  /* 0x0000000000347308 */ /* 0x0002a40000002400 */
[----:B------:R-:W-:-:S05]  /*3e70*/  FMUL.FTZ R47, R47, UR6 ;  /* 0x000000062f2f7c20 */ /* 0x000fca0008410000 */
[----:B------:R-:W-:Y:S01]  /*3e80*/  HMMA.16816.F32.BF16 R40, R4, R38, R20 ;  /* 0x000000260428723c */ /* 0x000fe20000041814 */
[----:B------:R-:W-:Y:S01]  /*3e90*/  IADD3 R20, PT, PT, R108, UR20, R109 ;  /* 0x000000146c147c10 */ /* 0x000fe2000fffe06d */
[----:B------:R3:W-:Y:S01]  /*3ea0*/  MUFU.TANH R23, R2 ;  /* 0x0000000200177308 */ /* 0x0007e20000002400 */
[----:B------:R-:W-:Y:S01]  /*3eb0*/  FMUL.FTZ R21, R45, UR6 ;  /* 0x000000062d157c20 */ /* 0x000fe20008410000 */
[----:B------:R-:W-:Y:S01]  /*3ec0*/  FMUL.FTZ R22, R46, UR6 ;  /* 0x000000062e167c20 */ /* 0x000fe20008410000 */
[C---:B------:R-:W-:Y:S02]  /*3ed0*/  IADD3 R227, PT, PT, R20.reuse, R88, -R227 ;  /* 0x0000005814e37210 */ /* 0x040fe40007ffe8e3 */
[----:B------:R-:W-:Y:S01]  /*3ee0*/  IADD3 R20, PT, PT, R20, 0x1, R90 ;  /* 0x0000000114147810 */ /* 0x000fe20007ffe05a */
[C---:B------:R-:W-:Y:S02]  /*3ef0*/  HMMA.16816.F32.BF16 R12, R8.reuse, R78, R24 ;  /* 0x0000004e080c723c */ /* 0x040fe40000041818 */
[----:B------:R-:W-:Y:S01]  /*3f00*/  MUFU.TANH R21, R21 ;  /* 0x0000001500157308 */ /* 0x000fe20000002400 */
[----:B-1----:R-:W-:Y:S01]  /*3f10*/  FMUL.FTZ R0, R61, UR6 ;  /* 0x000000063d007c20 */ /* 0x002fe20008410000 */
[--C-:B------:R-:W-:Y:S01]  /*3f20*/  VIADDMNMX R228, R20, 0x40, R88.reuse, PT ;  /* 0x0000004014e47846 */ /* 0x100fe20003800158 */
[----:B------:R-:W-:Y:S01]  /*3f30*/  FMUL.FTZ R50, R50, UR6 ;  /* 0x0000000632327c20 */ /* 0x000fe20008410000 */
[----:B------:R-:W-:Y:S01]  /*3f40*/  VIADDMNMX R231, R20, 0x48, R88, PT ;  /* 0x0000004814e77846 */ /* 0x000fe20003800158 */
[----:B------:R-:W-:Y:S01]  /*3f50*/  FMUL.FTZ R51, R51, UR6 ;  /* 0x0000000633337c20 */ /* 0x000fe20008410000 */
[----:B------:R-:W-:Y:S01]  /*3f60*/  HMMA.16816.F32.BF16 R4, R8, R36, R32 ;  /* 0x000000240804723c */ /* 0x000fe20000041820 */
[----:B------:R-:W-:Y:S01]  /*3f70*/  FMUL.FTZ R33, R18, UR6 ;  /* 0x0000000612217c20 */ /* 0x000fe20008410000 */
[----:B------:R1:W4:Y:S01]  /*3f80*/  MUFU.TANH R24, R0 ;  /* 0x0000000000187308 */ /* 0x0003220000002400 */
[----:B------:R-:W-:Y:S01]  /*3f90*/  FMUL.FTZ R41, R41, UR6 ;  /* 0x0000000629297c20 */ /* 0x000fe20008410000 */
[----:B---3--:R-:W-:-:S02]  /*3fa0*/  IMAD R2, R132, 0x20, R232 ;  /* 0x0000002084027824 */ /* 0x008fc400078e02e8 */
[----:B------:R-:W-:Y:S01]  /*3fb0*/  FMUL.FTZ R42, R42, UR6 ;  /* 0x000000062a2a7c20 */ /* 0x000fe20008410000 */
[----:B------:R-:W-:Y:S02]  /*3fc0*/  VIADD R18, R227, 0x48 ;  /* 0x00000048e3127836 */ /* 0x000fe40000000000 */
[----:B------:R-:W-:Y:S01]  /*3fd0*/  FMUL.FTZ R34, R19, UR6 ;  /* 0x0000000613227c20 */ /* 0x000fe20008410000 */
[----:B------:R-:W-:Y:S01]  /*3fe0*/  HMMA.16816.F32.BF16 R8, R8, R38, R28 ;  /* 0x000000260808723c */ /* 0x000fe2000004181c */
[----:B------:R-:W-:Y:S01]  /*3ff0*/  FMUL.FTZ R28, R16, UR6 ;  /* 0x00000006101c7c20 */ /* 0x000fe20008410000 */
[----:B------:R-:W-:Y:S01]  /*4000*/  FMUL.FTZ R29, R17, UR6 ;  /* 0x00000006111d7c20 */ /* 0x000fe20008410000 */
[----:B------:R-:W-:Y:S02]  /*4010*/  VIADD R17, R227, 0x40 ;  /* 0x00000040e3117836 */ /* 0x000fe40000000000 */
[----:B------:R-:W-:Y:S01]  /*4020*/  FMUL.FTZ R45, R12, UR6 ;  /* 0x000000060c2d7c20 */ /* 0x000fe20008410000 */
[C---:B------:R-:W-:Y:S01]  /*4030*/  ISETP.GE.AND P2, PT, R2.reuse, R228, PT ;  /* 0x000000e40200720c */ /* 0x040fe20003f46270 */
[----:B------:R-:W-:-:S02]  /*4040*/  VIADD R12, R2, 0x8 ;  /* 0x00000008020c7836 */ /* 0x000fc40000000000 */
[----:B------:R-:W-:Y:S01]  /*4050*/  FMUL.FTZ R56, R15, UR6 ;  /* 0x000000060f387c20 */ /* 0x000fe20008410000 */
[----:B------:R-:W-:Y:S01]  /*4060*/  ISETP.GT.AND P5, PT, R17, R2, PT ;  /* 0x000000021100720c */ /* 0x000fe20003fa4270 */
[----:B------:R-:W-:Y:S01]  /*4070*/  FMUL.FTZ R30, R14, UR6 ;  /* 0x000000060e1e7c20 */ /* 0x000fe20008410000 */
[----:B------:R-:W-:Y:S01]  /*4080*/  MUFU.TANH R22, R22 ;  /* 0x0000001600167308 */ /* 0x000fe20000002400 */
[----:B------:R-:W-:Y:S01]  /*4090*/  FMUL.FTZ R58, R7, UR6 ;  /* 0x00000006073a7c20 */ /* 0x000fe20008410000 */
[----:B-1----:R-:W-:Y:S01]  /*40a0*/  FMUL.FTZ R0, R62, UR6 ;  /* 0x000000063e007c20 */ /* 0x002fe20008410000 */
[----:B------:R-:W-:Y:S01]  /*40b0*/  FMUL.FTZ R31, R4, UR6 ;  /* 0x00000006041f7c20 */ /* 0x000fe20008410000 */
[----:B------:R-:W-:Y:S01]  /*40c0*/  FMUL.FTZ R4, R49, UR6 ;  /* 0x0000000631047c20 */ /* 0x000fe20008410000 */
[----:B------:R-:W-:Y:S01]  /*40d0*/  FMUL.FTZ R46, R5, UR6 ;  /* 0x00000006052e7c20 */ /* 0x000fe20008410000 */
[----:B------:R-:W-:Y:S01]  /*40e0*/  FMUL.FTZ R5, R40, UR6 ;  /* 0x0000000628057c20 */ /* 0x000fe20008410000 */
[----:B------:R-:W-:Y:S01]  /*40f0*/  FMUL.FTZ R57, R6, UR6 ;  /* 0x0000000606397c20 */ /* 0x000fe20008410000 */
[----:B------:R1:W-:Y:S01]  /*4100*/  MUFU.TANH R32, R0 ;  /* 0x0000000000207308 */ /* 0x0003e20000002400 */
[----:B------:R-:W-:Y:S01]  /*4110*/  FMUL.FTZ R61, R11, UR6 ;  /* 0x000000060b3d7c20 */ /* 0x000fe20008410000 */
[----:B------:R-:W-:Y:S01]  /*4120*/  FMUL.FTZ R60, R10, UR6 ;  /* 0x000000060a3c7c20 */ /* 0x000fe20008410000 */
[----:B------:R-:W-:-:S02]  /*4130*/  VIADD R11, R2, 0x9 ;  /* 0x00000009020b7836 */ /* 0x000fc40000000000 */
[----:B------:R-:W-:Y:S01]  /*4140*/  FMUL.FTZ R49, R9, UR6 ;  /* 0x0000000609317c20 */ /* 0x000fe20008410000 */
[C---:B------:R-:W-:Y:S01]  /*4150*/  VIADD R10, R2.reuse, 0x10 ;  /* 0x00000010020a7836 */ /* 0x040fe20000000000 */
[----:B------:R-:W-:Y:S01]  /*4160*/  BAR.SYNC.DEFER_BLOCKING 0x0 ;  /* 0x0000000000007b1d */ /* 0x000fe20000010000 */
[----:B------:R-:W-:Y:S01]  /*4170*/  VIADD R9, R2, 0x11 ;  /* 0x0000001102097836 */ /* 0x000fe20000000000 */
[----:B------:R-:W-:Y:S01]  /*4180*/  ISETP.GT.AND P1, PT, R18, R2, PT ;  /* 0x000000021200720c */ /* 0x000fe20003f24270 */
[----:B------:R-:W-:Y:S02]  /*4190*/  VIADD R14, R2, 0x19 ;  /* 0x00000019020e7836 */ /* 0x000fe40000000000 */
[----:B------:R-:W-:Y:S01]  /*41a0*/  FMUL.FTZ R43, R43, UR6 ;  /* 0x000000062b2b7c20 */ /* 0x000fe20008410000 */
[----:B------:R-:W-:Y:S01]  /*41b0*/  MUFU.TANH R15, R4 ;  /* 0x00000004000f7308 */ /* 0x000fe20000002400 */
[----:B-1----:R-:W-:Y:S01]  /*41c0*/  FMUL.FTZ R0, R44, UR6 ;  /* 0x000000062c007c20 */ /* 0x002fe20008410000 */
[----:B------:R-:W-:Y:S01]  /*41d0*/  FMUL.FTZ R44, R13, UR6 ;  /* 0x000000060d2c7c20 */ /* 0x000fe20008410000 */
[----:B------:R-:W-:-:S05]  /*41e0*/  VIADD R13, R2, 0x1 ;  /* 0x00000001020d7836 */ /* 0x000fca0000000000 */
[----:B------:R-:W-:Y:S01]  /*41f0*/  MUFU.TANH R6, R5 ;  /* 0x0000000500067308 */ /* 0x000fe20000002400 */
[----:B------:R-:W-:-:S07]  /*4200*/  ISETP.GE.AND P6, PT, R13, R228, PT ;  /* 0x000000e40d00720c */ /* 0x000fce0003fc6270 */
[----:B------:R1:W3:Y:S08]  /*4210*/  MUFU.TANH R16, R0 ;  /* 0x0000000000107308 */ /* 0x0002f00000002400 */
[----:B------:R-:W-:Y:S01]  /*4220*/  MUFU.TANH R5, R41 ;  /* 0x0000002900057308 */ /* 0x000fe20000002400 */
[----:B-1----:R-:W-:Y:S01]  /*4230*/  FMUL.FTZ R0, R48, UR6 ;  /* 0x0000000630007c20 */ /* 0x002fe20008410000 */
[----:B------:R-:W-:Y:S01]  /*4240*/  FMUL.FTZ R48, R8, UR6 ;  /* 0x0000000608307c20 */ /* 0x000fe20008410000 */
[----:B------:R-:W-:-:S05]  /*4250*/  VIADD R8, R2, 0x18 ;  /* 0x0000001802087836 */ /* 0x000fca0000000000 */
[----:B------:R2:W1:Y:S02]  /*4260*/  MUFU.TANH R7, R0 ;  /* 0x0000000000077308 */ /* 0x0004640000002400 */
[----:B--2---:R-:W-:Y:S02]  /*4270*/  FSEL R0, R52, -INF , !P5 ;  /* 0xff80000034007808 */ /* 0x004fe40006800000 */
[C---:B------:R-:W-:Y:S02]  /*4280*/  ISETP.GT.AND P5, PT, R17.reuse, R13, PT ;  /* 0x0000000d1100720c */ /* 0x040fe40003fa4270 */
[----:B------:R-:W-:Y:S02]  /*4290*/  FSEL R25, R0, -INF , !P2 ;  /* 0xff80000000197808 */ /* 0x000fe40005000000 */
[----:B------:R-:W-:Y:S02]  /*42a0*/  ISETP.GT.AND P2, PT, R17, R12, PT ;  /* 0x0000000c1100720c */ /* 0x000fe40003f44270 */
[----:B----4-:R-:W-:-:S02]  /*42b0*/  FSEL R4, R24, -INF , !P5 ;  /* 0xff80000018047808 */ /* 0x010fc40006800000 */
[----:B------:R-:W-:Y:S02]  /*42c0*/  ISETP.GE.AND P5, PT, R12, R228, PT ;  /* 0x000000e40c00720c */ /* 0x000fe40003fa6270 */
[----:B---3--:R-:W-:Y:S02]  /*42d0*/  FSEL R0, R16, -INF , !P2 ;  /* 0xff80000010007808 */ /* 0x008fe40005000000 */
[C---:B------:R-:W-:Y:S01]  /*42e0*/  ISETP.GT.AND P2, PT, R17.reuse, R11, PT ;  /* 0x0000000b1100720c */ /* 0x040fe20003f44270 */
[----:B------:R-:W2:Y:S01]  /*42f0*/  MUFU.TANH R16, R47 ;  /* 0x0000002f00107308 */ /* 0x000ea20000002400 */
[----:B------:R-:W-:Y:S02]  /*4300*/  FSEL R26, R0, -INF , !P5 ;  /* 0xff800000001a7808 */ /* 0x000fe40006800000 */
[----:B------:R-:W-:Y:S02]  /*4310*/  ISETP.GT.AND P5, PT, R17, R10, PT ;  /* 0x0000000a1100720c */ /* 0x000fe40003fa4270 */
[----:B------:R-:W-:-:S02]  /*4320*/  FSEL R24, R4, -INF , !P6 ;  /* 0xff80000004187808 */ /* 0x000fc40007000000 */
[-C--:B------:R-:W-:Y:S02]  /*4330*/  ISETP.GE.AND P6, PT, R11, R228.reuse, PT ;  /* 0x000000e40b00720c */ /* 0x080fe40003fc6270 */
[----:B------:R-:W-:Y:S02]  /*4340*/  FSEL R4, R21, -INF , !P2 ;  /* 0xff80000015047808 */ /* 0x000fe40005000000 */
[----:B------:R-:W-:Y:S02]  /*4350*/  ISETP.GE.AND P2, PT, R10, R228, PT ;  /* 0x000000e40a00720c */ /* 0x000fe40003f46270 */
[----:B-1----:R-:W-:Y:S02]  /*4360*/  FSEL R0, R7, -INF , !P5 ;  /* 0xff80000007007808 */ /* 0x002fe40006800000 */
[----:B------:R-:W-:Y:S01]  /*4370*/  FSEL R27, R4, -INF , !P6 ;  /* 0xff800000041b7808 */ /* 0x000fe20007000000 */
[----:B------:R-:W1:Y:S01]  /*4380*/  MUFU.TANH R7, R50 ;  /* 0x0000003200077308 */ /* 0x000e620000002400 */
[----:B------:R-:W-:-:S02]  /*4390*/  ISETP.GT.AND P6, PT, R17, R9, PT ;  /* 0x000000091100720c */ /* 0x000fc40003fc4270 */
[----:B------:R-:W-:Y:S02]  /*43a0*/  FSEL R40, R0, -INF , !P2 ;  /* 0xff80000000287808 */ /* 0x000fe40005000000 */
[----:B------:R-:W-:Y:S02]  /*43b0*/  ISETP.GT.AND P2, PT, R17, R8, PT ;  /* 0x000000081100720c */ /* 0x000fe40003f44270 */
[----:B------:R-:W-:Y:S02]  /*43c0*/  FSEL R4, R15, -INF , !P6 ;  /* 0xff8000000f047808 */ /* 0x000fe40007000000 */
[-C--:B------:R-:W-:Y:S02]  /*43d0*/  ISETP.GE.AND P5, PT, R9, R228.reuse, PT ;  /* 0x000000e40900720c */ /* 0x080fe40003fa6270 */
[----:B------:R-:W-:Y:S02]  /*43e0*/  ISETP.GE.AND P6, PT, R8, R228, PT ;  /* 0x000000e40800720c */ /* 0x000fe40003fc6270 */
[----:B------:R-:W-:-:S02]  /*43f0*/  FSEL R0, R6, -INF , !P2 ;  /* 0xff80000006007808 */ /* 0x000fc40005000000 */
[----:B------:R-:W-:Y:S01]  /*4400*/  ISETP.GT.AND P2, PT, R17, R14, PT ;  /* 0x0000000e1100720c */ /* 0x000fe20003f44270 */
[----:B------:R3:W-:Y:S01]  /*4410*/  MUFU.TANH R6, R42 ;  /* 0x0000002a00067308 */ /* 0x0007e20000002400 */
[----:B------:R-:W-:Y:S02]  /*4420*/  FSEL R37, R4, -INF , !P5 ;  /* 0xff80000004257808 */ /* 0x000fe40006800000 */
[----:B------:R-:W-:Y:S02]  /*4430*/  FSEL R36, R0, -INF , !P6 ;  /* 0xff80000000247808 */ /* 0x000fe40007000000 */
[----:B------:R-:W-:Y:S02]  /*4440*/  ISETP.GE.AND P6, PT, R14, R228, PT ;  /* 0x000000e40e00720c */ /* 0x000fe40003fc6270 */
[----:B------:R-:W-:Y:S02]  /*4450*/  FSEL R4, R5, -INF , !P2 ;  /* 0xff80000005047808 */ /* 0x000fe40005000000 */
[----:B------:R-:W-:Y:S01]  /*4460*/  ISETP.GT.AND P2, PT, R18, R13, PT ;  /* 0x0000000d1200720c */ /* 0x000fe20003f44270 */
[----:B------:R-:W4:Y:S01]  /*4470*/  MUFU.TANH R5, R51 ;  /* 0x0000003300057308 */ /* 0x000f220000002400 */
[----:B------:R-:W-:-:S02]  /*4480*/  ISETP.GE.AND P5, PT, R2, R231, PT ;  /* 0x000000e70200720c */ /* 0x000fc40003fa6270 */
[----:B------:R-:W-:Y:S02]  /*4490*/  FSEL R0, R32, -INF , !P1 ;  /* 0xff80000020007808 */ /* 0x000fe40004800000 */
[----:B------:R-:W-:Y:S02]  /*44a0*/  FSEL R35, R4, -INF , !P6 ;  /* 0xff80000004237808 */ /* 0x000fe40007000000 */
[C---:B------:R-:W-:Y:S02]  /*44b0*/  ISETP.GT.AND P1, PT, R18.reuse, R12, PT ;  /* 0x0000000c1200720c */ /* 0x040fe40003f24270 */
[----:B------:R-:W-:Y:S02]  /*44c0*/  ISETP.GE.AND P6, PT, R13, R231, PT ;  /* 0x000000e70d00720c */ /* 0x000fe40003fc6270 */
[----:B------:R-:W-:Y:S02]  /*44d0*/  FSEL R4, R23, -INF , !P2 ;  /* 0xff80000017047808 */ /* 0x000fe40005000000 */
[----:B------:R-:W-:-:S02]  /*44e0*/  ISETP.GT.AND P2, PT, R18, R11, PT ;  /* 0x0000000b1200720c */ /* 0x000fc40003f44270 */
[----:B------:R-:W-:Y:S02]  /*44f0*/  FSEL R19, R0, -INF , !P5 ;  /* 0xff80000000137808 */ /* 0x000fe40006800000 */
[----:B------:R-:W-:Y:S02]  /*4500*/  FSEL R0, R22, -INF , !P1 ;  /* 0xff80000016007808 */ /* 0x000fe40004800000 */
[----:B------:R-:W-:Y:S02]  /*4510*/  FSEL R22, R4, -INF , !P6 ;  /* 0xff80000004167808 */ /* 0x000fe40007000000 */
[----:B--2---:R-:W-:Y:S02]  /*4520*/  FSEL R4, R16, -INF , !P2 ;  /* 0xff80000010047808 */ /* 0x004fe40005000000 */
[----:B------:R-:W2:Y:S01]  /*4530*/  MUFU.TANH R16, R43 ;  /* 0x0000002b00107308 */ /* 0x000ea20000002400 */
[----:B------:R-:W-:Y:S02]  /*4540*/  ISETP.GE.AND P5, PT, R12, R231, PT ;  /* 0x000000e70c00720c */ /* 0x000fe40003fa6270 */
[----:B------:R-:W-:-:S02]  /*4550*/  ISETP.GT.AND P1, PT, R18, R10, PT ;  /* 0x0000000a1200720c */ /* 0x000fc40003f24270 */
[----:B------:R-:W-:Y:S02]  /*4560*/  FMNMX3.FTZ R135, R25, R24, R26, !PT ;  /* 0x0000001819877276 */ /* 0x000fe4000781001a */
[----:B------:R-:W-:Y:S02]  /*4570*/  FSEL R21, R0, -INF , !P5 ;  /* 0xff80000000157808 */ /* 0x000fe40006800000 */
[-C--:B------:R-:W-:Y:S02]  /*4580*/  ISETP.GE.AND P6, PT, R11, R231.reuse, PT ;  /* 0x000000e70b00720c */ /* 0x080fe40003fc6270 */
[----:B------:R-:W-:Y:S02]  /*4590*/  ISETP.GE.AND P5, PT, R10, R231, PT ;  /* 0x000000e70a00720c */ /* 0x000fe40003fa6270 */
[----:B------:R-:W-:Y:S02]  /*45a0*/  ISETP.GT.AND P2, PT, R18, R9, PT ;  /* 0x000000091200720c */ /* 0x000fe40003f44270 */
[----:B-1----:R-:W-:-:S02]  /*45b0*/  FSEL R0, R7, -INF , !P1 ;  /* 0xff80000007007808 */ /* 0x002fc40004800000 */
[----:B------:R-:W-:Y:S02]  /*45c0*/  ISETP.GT.AND P1, PT, R18, R8, PT ;  /* 0x000000081200720c */ /* 0x000fe40003f24270 */
[----:B------:R-:W-:Y:S02]  /*45d0*/  FMNMX3.FTZ R135, R135, R27, R40, !PT ;  /* 0x0000001b87877276 */ /* 0x000fe40007810028 */
[----:B------:R-:W-:Y:S02]  /*45e0*/  FSEL R23, R4, -INF , !P6 ;  /* 0xff80000004177808 */ /* 0x000fe40007000000 */
[----:B---3--:R-:W-:Y:S02]  /*45f0*/  FSEL R42, R0, -INF , !P5 ;  /* 0xff800000002a7808 */ /* 0x008fe40006800000 */
[----:B----4-:R-:W-:Y:S02]  /*4600*/  FSEL R5, R5, -INF , !P2 ;  /* 0xff80000005057808 */ /* 0x010fe40005000000 */
[----:B------:R-:W-:-:S02]  /*4610*/  ISETP.GE.AND P6, PT, R9, R231, PT ;  /* 0x000000e70900720c */ /* 0x000fc40003fc6270 */
[----:B------:R-:W-:Y:S02]  /*4620*/  ISETP.GE.AND P5, PT, R8, R231, PT ;  /* 0x000000e70800720c */ /* 0x000fe40003fa6270 */
[----:B------:R-:W-:Y:S02]  /*4630*/  ISETP.GT.AND P2, PT, R18, R14, PT ;  /* 0x0000000e1200720c */ /* 0x000fe40003f44270 */
[----:B------:R-:W-:Y:S02]  /*4640*/  FSEL R4, R6, -INF , !P1 ;  /* 0xff80000006047808 */ /* 0x000fe40004800000 */
[----:B------:R-:W-:Y:S02]  /*4650*/  FMNMX3.FTZ R0, R19, R22, R21, !PT ;  /* 0x0000001613007276 */ /* 0x000fe40007810015 */
[----:B------:R-:W-:Y:S02]  /*4660*/  FMNMX3.FTZ R135, R135, R37, R36, !PT ;  /* 0x0000002587877276 */ /* 0x000fe40007810024 */
[----:B------:R-:W-:-:S02]  /*4670*/  ISETP.GE.AND P1, PT, R14, R231, PT ;  /* 0x000000e70e00720c */ /* 0x000fc40003f26270 */
[----:B--2---:R-:W-:Y:S02]  /*4680*/  FSEL R16, R16, -INF , !P2 ;  /* 0xff80000010107808 */ /* 0x004fe40005000000 */
[----:B------:R-:W-:Y:S02]  /*4690*/  FSEL R39, R5, -INF , !P6 ;  /* 0xff80000005277808 */ /* 0x000fe40007000000 */
        /* <DEDUP_REMOVED lines=38> */
.L_x_2628:
[----:B------:R-:W2:Y:S01]  /*4900*/  SHFL.BFLY PT, R0, R135, 0x2, 0x1f ;  /* 0x0c401f0087007f89 */ /* 0x000ea200000e0000 */
[----:B------:R-:W-:Y:S01]  /*4910*/  FSEL R32, R16, -INF , !P1 ;  /* 0xff80000010207808 */ /* 0x000fe20004800000 */
[----:B------:R-:W3:Y:S01]  /*4920*/  LDCU UR8, c[0x0][0x45c] ;  /* 0x00008b80ff0877ac */ /* 0x000ee20008000800 */
[----:B-1----:R-:W-:Y:S01]  /*4930*/  FMNMX3.FTZ R4, R15, R39, R38, !PT ;  /* 0x000000270f047276 */ /* 0x002fe20007810026 */
[----:B------:R-:W1:Y:S01]  /*4940*/  MUFU.TANH R7, R28 ;  /* 0x0000001c00077308 */ /* 0x000e620000002400 */
[----:B------:R-:W-:Y:S01]  /*4950*/  VIADD R245, R227, 0x8 ;  /* 0x00000008e3f57836 */ /* 0x000fe20000000000 */
[----:B------:R-:W-:Y:S02]  /*4960*/  VIMNMX R229, PT, PT, R20, R88, PT ;  /* 0x0000005814e57248 */ /* 0x000fe40003fe0100 */
[----:B------:R-:W-:Y:S02]  /*4970*/  FMNMX.FTZ R5, R32, R4, !PT ;  /* 0x0000000420057209 */ /* 0x000fe40007810000 */
[----:B------:R-:W-:-:S02]  /*4980*/  VIADDMNMX R230, R20, 0x8, R88, PT ;  /* 0x0000000814e67846 */ /* 0x000fc40003800158 */
[----:B------:R-:W4:Y:S01]  /*4990*/  MUFU.TANH R6, R29 ;  /* 0x0000001d00067308 */ /* 0x000f220000002400 */
[----:B------:R-:W5:Y:S01]  /*49a0*/  SHFL.BFLY PT, R4, R5, 0x2, 0x1f ;  /* 0x0c401f0005047f89 */ /* 0x000f6200000e0000 */
[-C--:B------:R-:W-:Y:S02]  /*49b0*/  ISETP.GT.AND P2, PT, R227, R2.reuse, PT ;  /* 0x00000002e300720c */ /* 0x080fe40003f44270 */
[C---:B------:R-:W-:Y:S02]  /*49c0*/  ISETP.GE.AND P6, PT, R2.reuse, R229, PT ;  /* 0x000000e50200720c */ /* 0x040fe40003fc6270 */
[----:B------:R-:W-:Y:S02]  /*49d0*/  ISETP.GT.AND P5, PT, R245, R2, PT ;  /* 0x00000002f500720c */ /* 0x000fe40003fa4270 */
[----:B------:R-:W4:Y:S01]  /*49e0*/  MUFU.TANH R28, R45 ;  /* 0x0000002d001c7308 */ /* 0x000f220000002400 */
[----:B------:R-:W-:Y:S02]  /*49f0*/  ISETP.GE.AND P1, PT, R2, R230, PT ;  /* 0x000000e60200720c */ /* 0x000fe40003f26270 */
[----:B-1----:R-:W-:-:S02]  /*4a00*/  FSEL R7, R7, -INF , !P2 ;  /* 0xff80000007077808 */ /* 0x002fc40005000000 */
[----:B--2---:R-:W-:Y:S02]  /*4a10*/  FMNMX.FTZ R135, R135, R0, !PT ;  /* 0x0000000087877209 */ /* 0x004fe40007810000 */
[-C--:B------:R-:W-:Y:S01]  /*4a20*/  ISETP.GE.AND P2, PT, R13, R229.reuse, PT ;  /* 0x000000e50d00720c */ /* 0x080fe20003f46270 */
[----:B------:R-:W1:Y:S01]  /*4a30*/  MUFU.TANH R29, R44 ;  /* 0x0000002c001d7308 */ /* 0x000e620000002400 */
[----:B------:R-:W-:Y:S01]  /*4a40*/  FSEL R51, R7, -INF , !P6 ;  /* 0xff80000007337808 */ /* 0x000fe20007000000 */
[----:B------:R-:W2:Y:S01]  /*4a50*/  SHFL.BFLY PT, R0, R135, 0x1, 0x1f ;  /* 0x0c201f0087007f89 */ /* 0x000ea200000e0000 */
[----:B------:R-:W-:-:S05]  /*4a60*/  ISETP.GE.AND P6, PT, R12, R229, PT ;  /* 0x000000e50c00720c */ /* 0x000fca0003fc6270 */
[----:B------:R-:W-:Y:S01]  /*4a70*/  MUFU.TANH R41, R30 ;  /* 0x0000001e00297308 */ /* 0x000fe20000002400 */
[----:B-----5:R-:W-:-:S05]  /*4a80*/  FMNMX.FTZ R4, R5, R4, !PT ;  /* 0x0000000405047209 */ /* 0x020fca0007810000 */
[----:B------:R-:W5:Y:S02]  /*4a90*/  SHFL.BFLY PT, R136, R4, 0x1, 0x1f ;  /* 0x0c201f0004887f89 */ /* 0x000f6400000e0000 */
[----:B------:R-:W1:Y:S08]  /*4aa0*/  MUFU.TANH R31, R31 ;  /* 0x0000001f001f7308 */ /* 0x000e700000002400 */
[----:B------:R-:W1:Y:S01]  /*4ab0*/  MUFU.TANH R30, R46 ;  /* 0x0000002e001e7308 */ /* 0x000e620000002400 */
[----:B--2---:R-:W-:-:S02]  /*4ac0*/  FMNMX.FTZ R135, R135, R0, !PT ;  /* 0x0000000087877209 */ /* 0x004fc40007810000 */
[----:B------:R-:W-:Y:S02]  /*4ad0*/  LOP3.LUT R0, R91, 0x200, R110, 0xf8, !PT ;  /* 0x000002005b007812 */ /* 0x000fe400078ef86e */
[C---:B------:R-:W-:Y:S01]  /*4ae0*/  FSETP.NEU.FTZ.AND P0, PT, R135.reuse, -INF , PT ;  /* 0xff8000008700780b */ /* 0x040fe20003f1d000 */
[----:B---3--:R-:W-:Y:S02]  /*4af0*/  FMUL.FTZ R15, R135, UR8 ;  /* 0x00000008870f7c20 */ /* 0x008fe40008410000 */
[----:B------:R-:W-:Y:S01]  /*4b00*/  MUFU.TANH R20, R49 ;  /* 0x0000003100147308 */ /* 0x000fe20000002400 */
[----:B------:R-:W-:Y:S02]  /*4b10*/  LEA R212, R0, UR5, 0x1 ;  /* 0x0000000500d47c11 */ /* 0x000fe4000f8e08ff */
[----:B------:R-:W-:Y:S02]  /*4b20*/  FSEL R15, R15, RZ, P0 ;  /* 0x000000ff0f0f7208 */ /* 0x000fe40000000000 */
[----:B-----5:R-:W-:Y:S01]  /*4b30*/  FMNMX.FTZ R136, R4, R136, !PT ;  /* 0x0000008804887209 */ /* 0x020fe20007810000 */
[----:B------:R-:W-:-:S02]  /*4b40*/  VIADD R247, R212, 0xa040 ;  /* 0x0000a040d4f77836 */ /* 0x000fc40000000000 */
[----:B------:R-:W-:Y:S01]  /*4b50*/  MUFU.TANH R33, R33 ;  /* 0x0000002100217308 */ /* 0x000fe20000002400 */
[--C-:B------:R-:W-:Y:S01]  /*4b60*/  FFMA.FTZ R4, R24, UR8, -R15.reuse ;  /* 0x0000000818047c23 */ /* 0x100fe2000801080f */
[C---:B------:R-:W-:Y:S01]  /*4b70*/  FSETP.NEU.FTZ.AND P0, PT, R136.reuse, -INF , PT ;  /* 0xff8000008800780b */ /* 0x040fe20003f1d000 */
[----:B------:R-:W-:Y:S01]  /*4b80*/  FMUL.FTZ R16, R136, UR8 ;  /* 0x0000000888107c20 */ /* 0x000fe20008410000 */
[--C-:B------:R-:W-:Y:S01]  /*4b90*/  FFMA.FTZ R0, R25, UR8, -R15.reuse ;  /* 0x0000000819007c23 */ /* 0x100fe2000801080f */
[----:B------:R-:W-:Y:S01]  /*4ba0*/  VIADD R244, R212, 0xa000 ;  /* 0x0000a000d4f47836 */ /* 0x000fe20000000000 */
[----:B------:R-:W2:Y:S01]  /*4bb0*/  LDSM.16.MT88.4 R84, [R212+0xa000] ;  /* 0x00a00000d454783b */ /* 0x000ea20000004200 */
[----:B------:R-:W-:Y:S01]  /*4bc0*/  IMAD R220, R3, 0x2, R212 ;  /* 0x0000000203dc7824 */ /* 0x000fe200078e02d4 */
[----:B------:R3:W-:Y:S01]  /*4bd0*/  MUFU.EX2 R217, R4 ;  /* 0x0000000400d97308 */ /* 0x0007e20000000800 */
[----:B------:R-:W-:Y:S01]  /*4be0*/  FSEL R16, R16, RZ, P0 ;  /* 0x000000ff10107208 */ /* 0x000fe20000000000 */
[----:B------:R-:W-:Y:S01]  /*4bf0*/  LDSM.16.MT88.4 R80, [R212+0xb000] ;  /* 0x00b00000d450783b */ /* 0x000fe20000004200 */
[----:B------:R-:W-:Y:S01]  /*4c00*/  ISETP.GT.AND P0, PT, R227, R13, PT ;  /* 0x0000000de300720c */ /* 0x000fe20003f04270 */
[----:B------:R5:W2:Y:S02]  /*4c10*/  MUFU.EX2 R223, R0 ;  /* 0x0000000000df7308 */ /* 0x000aa40000000800 */
[--C-:B------:R-:W-:Y:S01]  /*4c20*/  FFMA.FTZ R2, R22, UR8, -R16.reuse ;  /* 0x0000000816027c23 */ /* 0x100fe20008010810 */
[----:B------:R-:W-:Y:S01]  /*4c30*/  FFMA.FTZ R5, R19, UR8, -R16 ;  /* 0x0000000813057c23 */ /* 0x000fe20008010810 */
[----:B------:R-:W-:Y:S01]  /*4c40*/  MUFU.TANH R34, R34 ;  /* 0x0000002200227308 */ /* 0x000fe20000002400 */
[----:B------:R-:W-:Y:S04]  /*4c50*/  LDSM.16.MT88.4 R68, [R220+0xa000] ;  /* 0x00a00000dc44783b */ /* 0x000fe80000004200 */
[----:B------:R-:W-:Y:S01]  /*4c60*/  LDSM.16.MT88.4 R96, [R220+0xb000] ;  /* 0x00b00000dc60783b */ /* 0x000fe20000004200 */
[----:B---3--:R-:W-:-:S02]  /*4c70*/  FFMA.FTZ R4, R27, UR8, -R15 ;  /* 0x000000081b047c23 */ /* 0x008fc4000801080f */
[----:B------:R3:W-:Y:S01]  /*4c80*/  MUFU.EX2 R209, R2 ;  /* 0x0000000200d17308 */ /* 0x0007e20000000800 */
[----:B------:R-:W-:Y:S01]  /*4c90*/  LDSM.16.MT88.4 R156, [R212+0xa800] ;  /* 0x00a80000d49c783b */ /* 0x000fe20000004200 */
[----:B-----5:R-:W-:Y:S02]  /*4ca0*/  FFMA.FTZ R0, R26, UR8, -R15 ;  /* 0x000000081a007c23 */ /* 0x020fe4000801080f */
[----:B------:R5:W-:Y:S01]  /*4cb0*/  MUFU.EX2 R224, R4 ;  /* 0x0000000400e07308 */ /* 0x000be20000000800 */
[----:B------:R-:W-:Y:S03]  /*4cc0*/  LDSM.16.MT88.4 R176, [R212+0xb800] ;  /* 0x00b80000d4b0783b */ /* 0x000fe60000004200 */
[----:B------:R4:W2:Y:S04]  /*4cd0*/  MUFU.EX2 R222, R0 ;  /* 0x0000000000de7308 */ /* 0x0008a80000000800 */
[----:B------:R-:W-:Y:S01]  /*4ce0*/  MUFU.TANH R22, R56 ;  /* 0x0000003800167308 */ /* 0x000fe20000002400 */
[--C-:B---3--:R-:W-:Y:S01]  /*4cf0*/  FFMA.FTZ R2, R23, UR8, -R16.reuse ;  /* 0x0000000817027c23 */ /* 0x108fe20008010810 */
[----:B-----5:R-:W-:-:S06]  /*4d00*/  FFMA.FTZ R4, R21, UR8, -R16 ;  /* 0x0000000815047c23 */ /* 0x020fcc0008010810 */
[----:B------:R3:W5:Y:S01]  /*4d10*/  MUFU.TANH R21, R48 ;  /* 0x0000003000157308 */ /* 0x0007620000002400 */
[----:B----4-:R-:W-:-:S04]  /*4d20*/  IMAD R0, R89, 0x2, R212 ;  /* 0x0000000259007824 */ /* 0x010fc800078e02d4 */
[----:B------:R-:W-:Y:S01]  /*4d30*/  IMAD R219, R3, 0x2, R0 ;  /* 0x0000000203db7824 */ /* 0x000fe200078e0200 */
[----:B------:R-:W-:Y:S02]  /*4d40*/  LDSM.16.MT88.4 R52, [R0+0xa000] ;  /* 0x00a000000034783b */ /* 0x000fe40000004200 */
[----:B------:R4:W-:Y:S02]  /*4d50*/  MUFU.EX2 R210, R4 ;  /* 0x0000000400d27308 */ /* 0x0009e40000000800 */
[----:B------:R2:W-:Y:S02]  /*4d60*/  LDSM.16.MT88.4 R116, [R0+0xb000] ;  /* 0x00b000000074783b */ /* 0x0005e40000004200 */
[----:B------:R1:W-:Y:S02]  /*4d70*/  MUFU.EX2 R216, R2 ;  /* 0x0000000200d87308 */ /* 0x0003e40000000800 */
[----:B------:R-:W-:Y:S02]  /*4d80*/  LDSM.16.MT88.4 R64, [R219+0xa000] ;  /* 0x00a00000db40783b */ /* 0x000fe40000004200 */
[----:B------:R-:W2:Y:S02]  /*4d90*/  MUFU.EX2 R211, R5 ;  /* 0x0000000500d37308 */ /* 0x000ea40000000800 */
[----:B------:R-:W-:Y:S01]  /*4da0*/  LDSM.16.MT88.4 R128, [R219+0xb000] ;  /* 0x00b00000db80783b */ /* 0x000fe20000004200 */
[----:B----4-:R-:W-:-:S02]  /*4db0*/  FSEL R4, R6, -INF , !P0 ;  /* 0xff80000006047808 */ /* 0x010fc40004000000 */
[C---:B------:R-:W-:Y:S02]  /*4dc0*/  ISETP.GT.AND P0, PT, R227.reuse, R12, PT ;  /* 0x0000000ce300720c */ /* 0x040fe40003f04270 */
[----:B------:R-:W-:Y:S02]  /*4dd0*/  FSEL R24, R4, -INF , !P2 ;  /* 0xff80000004187808 */ /* 0x000fe40005000000 */
[----:B------:R-:W-:Y:S02]  /*4de0*/  ISETP.GT.AND P2, PT, R227, R11, PT ;  /* 0x0000000be300720c */ /* 0x000fe40003f44270 */
[----:B------:R-:W-:Y:S02]  /*4df0*/  FSEL R4, R28, -INF , !P0 ;  /* 0xff8000001c047808 */ /* 0x000fe40004000000 */
[----:B------:R-:W-:Y:S02]  /*4e00*/  ISETP.GE.AND P0, PT, R11, R229, PT ;  /* 0x000000e50b00720c */ /* 0x000fe40003f06270 */
[----:B-1----:R-:W-:-:S02]  /*4e10*/  FSEL R2, R29, -INF , !P2 ;  /* 0xff8000001d027808 */ /* 0x002fc40005000000 */
[----:B------:R-:W-:Y:S02]  /*4e20*/  FSEL R23, R4, -INF , !P6 ;  /* 0xff80000004177808 */ /* 0x000fe40007000000 */
[C---:B------:R-:W-:Y:S02]  /*4e30*/  ISETP.GT.AND P6, PT, R227.reuse, R10, PT ;  /* 0x0000000ae300720c */ /* 0x040fe40003fc4270 */
[----:B------:R-:W-:Y:S02]  /*4e40*/  FSEL R25, R2, -INF , !P0 ;  /* 0xff80000002197808 */ /* 0x000fe40004000000 */
[----:B------:R-:W-:Y:S02]  /*4e50*/  ISETP.GT.AND P0, PT, R227, R9, PT ;  /* 0x00000009e300720c */ /* 0x000fe40003f04270 */
[----:B------:R-:W-:Y:S02]  /*4e60*/  FSEL R19, R31, -INF , !P6 ;  /* 0xff8000001f137808 */ /* 0x000fe40007000000 */
[----:B------:R-:W-:-:S02]  /*4e70*/  ISETP.GE.AND P6, PT, R9, R229, PT ;  /* 0x000000e50900720c */ /* 0x000fc40003fc6270 */
[----:B------:R-:W-:Y:S02]  /*4e80*/  FSEL R2, R30, -INF , !P0 ;  /* 0xff8000001e027808 */ /* 0x000fe40004000000 */
[----:B------:R-:W-:Y:S02]  /*4e90*/  ISETP.GE.AND P2, PT, R10, R229, PT ;  /* 0x000000e50a00720c */ /* 0x000fe40003f46270 */
[C---:B------:R-:W-:Y:S02]  /*4ea0*/  ISETP.GT.AND P0, PT, R227.reuse, R8, PT ;  /* 0x00000008e300720c */ /* 0x040fe40003f04270 */
[----:B------:R-:W-:Y:S02]  /*4eb0*/  FSEL R27, R2, -INF , !P6 ;  /* 0xff800000021b7808 */ /* 0x000fe40007000000 */
[----:B------:R-:W-:Y:S02]  /*4ec0*/  ISETP.GT.AND P6, PT, R227, R14, PT ;  /* 0x0000000ee300720c */ /* 0x000fe40003fc4270 */
[----:B---3--:R-:W-:-:S02]  /*4ed0*/  FSEL R48, R19, -INF , !P2 ;  /* 0xff80000013307808 */ /* 0x008fc40005000000 */
[-C--:B------:R-:W-:Y:S01]  /*4ee0*/  ISETP.GE.AND P2, PT, R8, R229.reuse, PT ;  /* 0x000000e50800720c */ /* 0x080fe20003f46270 */
[----:B------:R-:W1:Y:S01]  /*4ef0*/  MUFU.TANH R19, R57 ;  /* 0x0000003900137308 */ /* 0x000e620000002400 */
[----:B-----5:R-:W-:Y:S02]  /*4f00*/  FSEL R2, R21, -INF , !P0 ;  /* 0xff80000015027808 */ /* 0x020fe40004000000 */
[----:B--2---:R-:W-:Y:S02]  /*4f10*/  FSEL R0, R20, -INF , !P6 ;  /* 0xff80000014007808 */ /* 0x004fe40007000000 */
[----:B------:R-:W-:Y:S02]  /*4f20*/  ISETP.GE.AND P6, PT, R14, R229, PT ;  /* 0x000000e50e00720c */ /* 0x000fe40003fc6270 */
[----:B------:R-:W-:Y:S02]  /*4f30*/  FSEL R26, R2, -INF , !P2 ;  /* 0xff800000021a7808 */ /* 0x000fe40005000000 */
[----:B------:R-:W-:Y:S01]  /*4f40*/  ISETP.GT.AND P0, PT, R245, R13, PT ;  /* 0x0000000df500720c */ /* 0x000fe20003f04270 */
[----:B------:R-:W2:Y:S01]  /*4f50*/  MUFU.TANH R2, R58 ;  /* 0x0000003a00027308 */ /* 0x000ea20000002400 */
[----:B------:R-:W-:-:S02]  /*4f60*/  ISETP.GE.AND P2, PT, R13, R230, PT ;  /* 0x000000e60d00720c */ /* 0x000fc40003f46270 */
[----:B------:R-:W-:Y:S02]  /*4f70*/  FSEL R13, R33, -INF , !P5 ;  /* 0xff800000210d7808 */ /* 0x000fe40006800000 */
[----:B------:R-:W-:Y:S02]  /*4f80*/  FSEL R33, R0, -INF , !P6 ;  /* 0xff80000000217808 */ /* 0x000fe40007000000 */
[----:B------:R-:W-:Y:S01]  /*4f90*/  ISETP.GT.AND P6, PT, R245, R12, PT ;  /* 0x0000000cf500720c */ /* 0x000fe20003fc4270 */
[----:B------:R-:W3:Y:S01]  /*4fa0*/  MUFU.TANH R0, R60 ;  /* 0x0000003c00007308 */ /* 0x000ee20000002400 */
[----:B------:R-:W-:Y:S02]  /*4fb0*/  ISETP.GE.AND P5, PT, R12, R230, PT ;  /* 0x000000e60c00720c */ /* 0x000fe40003fa6270 */
[----:B------:R-:W-:Y:S01]  /*4fc0*/  FSEL R50, R13, -INF , !P1 ;  /* 0xff8000000d327808 */ /* 0x000fe20004800000 */
[----:B------:R-:W-:Y:S01]  /*4fd0*/  FFMA.FTZ R13, R36, UR8, -R15 ;  /* 0x00000008240d7c23 */ /* 0x000fe2000801080f */
[----:B------:R-:W-:-:S02]  /*4fe0*/  FSEL R12, R34, -INF , !P0 ;  /* 0xff800000220c7808 */ /* 0x000fc40004000000 */
[----:B------:R-:W-:Y:S01]  /*4ff0*/  ISETP.GT.AND P1, PT, R245, R11, PT ;  /* 0x0000000bf500720c */ /* 0x000fe20003f24270 */
[----:B------:R-:W-:Y:S01]  /*5000*/  MUFU.EX2 R207, R13 ;  /* 0x0000000d00cf7308 */ /* 0x000fe20000000800 */
[----:B------:R-:W-:Y:S02]  /*5010*/  ISETP.GE.AND P0, PT, R11, R230, PT ;  /* 0x000000e60b00720c */ /* 0x000fe40003f06270 */
[----:B------:R-:W-:Y:S02]  /*5020*/  FSEL R11, R41, -INF , !P6 ;  /* 0xff800000290b7808 */ /* 0x000fe40007000000 */
[----:B------:R-:W-:Y:S02]  /*5030*/  FSEL R21, R12, -INF , !P2 ;  /* 0xff8000000c157808 */ /* 0x000fe40005000000 */
[----:B------:R-:W-:Y:S02]  /*5040*/  ISETP.GT.AND P2, PT, R245, R10, PT ;  /* 0x0000000af500720c */ /* 0x000fe40003f44270 */
[----:B------:R-:W-:-:S02]  /*5050*/  ISETP.GE.AND P6, PT, R10, R230, PT ;  /* 0x000000e60a00720c */ /* 0x000fc40003fc6270 */
[----:B------:R-:W-:Y:S02]  /*5060*/  FSEL R10, R22, -INF , !P1 ;  /* 0xff800000160a7808 */ /* 0x000fe40004800000 */
[----:B------:R-:W-:Y:S01]  /*5070*/  FSEL R49, R11, -INF , !P5 ;  /* 0xff8000000b317808 */ /* 0x000fe20006800000 */
[----:B------:R-:W-:Y:S01]  /*5080*/  FFMA.FTZ R11, R40, UR8, -R15 ;  /* 0x00000008280b7c23 */ /* 0x000fe2000801080f */
[----:B------:R-:W-:Y:S02]  /*5090*/  ISETP.GT.AND P1, PT, R245, R9, PT ;  /* 0x00000009f500720c */ /* 0x000fe40003f24270 */
[----:B------:R-:W-:Y:S01]  /*50a0*/  ISETP.GE.AND P5, PT, R9, R230, PT ;  /* 0x000000e60900720c */ /* 0x000fe20003fa6270 */
[----:B------:R4:W-:Y:S01]  /*50b0*/  MUFU.EX2 R205, R11 ;  /* 0x0000000b00cd7308 */ /* 0x0009e20000000800 */
[----:B-1----:R-:W-:Y:S02]  /*50c0*/  FSEL R20, R19, -INF , !P2 ;  /* 0xff80000013147808 */ /* 0x002fe40005000000 */
[----:B------:R-:W-:Y:S01]  /*50d0*/  FSEL R34, R10, -INF , !P0 ;  /* 0xff8000000a227808 */ /* 0x000fe20004000000 */
[----:B------:R-:W1:Y:S01]  /*50e0*/  MUFU.TANH R9, R61 ;  /* 0x0000003d00097308 */ /* 0x000e620000002400 */
[----:B--2---:R-:W-:Y:S01]  /*50f0*/  FSEL R19, R2, -INF , !P1 ;  /* 0xff80000002137808 */ /* 0x004fe20004800000 */
[----:B------:R-:W-:Y:S01]  /*5100*/  VIADD R2, R212, 0xa020 ;  /* 0x0000a020d4027836 */ /* 0x000fe20000000000 */
[C---:B------:R-:W-:Y:S01]  /*5110*/  ISETP.GT.AND P0, PT, R245.reuse, R8, PT ;  /* 0x00000008f500720c */ /* 0x040fe20003f04270 */
[----:B------:R-:W-:Y:S01]  /*5120*/  @P3 VIADD R2, R244, 0xffffffe0 ;  /* 0xffffffe0f4023836 */ /* 0x000fe20000000000 */
[----:B------:R-:W-:-:S02]  /*5130*/  ISETP.GT.AND P1, PT, R245, R14, PT ;  /* 0x0000000ef500720c */ /* 0x000fc40003f24270 */
[----:B---3--:R-:W-:Y:S01]  /*5140*/  FSEL R12, R0, -INF , !P0 ;  /* 0xff800000000c7808 */ /* 0x008fe20004000000 */
[----:B------:R-:W-:Y:S01]  /*5150*/  IMAD.MOV.U32 R0, RZ, RZ, R247 ;  /* 0x000000ffff007224 */ /* 0x000fe200078e00f7 */
[-C--:B------:R-:W-:Y:S01]  /*5160*/  ISETP.GE.AND P0, PT, R14, R230.reuse, PT ;  /* 0x000000e60e00720c */ /* 0x080fe20003f06270 */
[--C-:B------:R-:W-:Y:S01]  /*5170*/  FFMA.FTZ R14, R37, UR8, -R15.reuse ;  /* 0x00000008250e7c23 */ /* 0x100fe2000801080f */
[----:B------:R-:W-:Y:S01]  /*5180*/  ISETP.GE.AND P2, PT, R8, R230, PT ;  /* 0x000000e60800720c */ /* 0x000fe20003f46270 */
[----:B------:R-:W-:Y:S01]  /*5190*/  FFMA.FTZ R15, R35, UR8, -R15 ;  /* 0x00000008230f7c23 */ /* 0x000fe2000801080f */
[----:B------:R-:W-:Y:S01]  /*51a0*/  FSEL R35, R20, -INF , !P6 ;  /* 0xff80000014237808 */ /* 0x000fe20007000000 */
[----:B------:R-:W-:Y:S01]  /*51b0*/  @P4 VIADD R0, R244, 0xffffffc0 ;  /* 0xffffffc0f4004836 */ /* 0x000fe20000000000 */
[----:B------:R-:W-:Y:S01]  /*51c0*/  FMNMX3.FTZ R8, R50, R21, R49, !PT ;  /* 0x0000001532087276 */ /* 0x000fe20007810031 */
[----:B------:R-:W-:Y:S01]  /*51d0*/  LDSM.16.MT88.4 R172, [R2+0x800] ;  /* 0x0008000002ac783b */ /* 0x000fe20000004200 */
[----:B------:R-:W-:Y:S01]  /*51e0*/  FSEL R100, R19, -INF , !P5 ;  /* 0xff80000013647808 */ /* 0x000fe20006800000 */
[----:B------:R-:W-:Y:S01]  /*51f0*/  IMAD R218, R3, 0x2, R0 ;  /* 0x0000000203da7824 */ /* 0x000fe200078e0200 */
[----:B-1----:R-:W-:Y:S01]  /*5200*/  FSEL R10, R9, -INF , !P1 ;  /* 0xff800000090a7808 */ /* 0x002fe20004800000 */
[----:B------:R-:W-:Y:S01]  /*5210*/  LDSM.16.MT88.4 R112, [R0+0x800] ;  /* 0x000800000070783b */ /* 0x000fe20000004200 */
[----:B------:R-:W-:Y:S01]  /*5220*/  FMNMX3.FTZ R9, R51, R24, R23, !PT ;  /* 0x0000001833097276 */ /* 0x000fe20007810017 */
[----:B------:R-:W1:Y:S01]  /*5230*/  MUFU.EX2 R206, R14 ;  /* 0x0000000e00ce7308 */ /* 0x000e620000000800 */
[----:B------:R-:W-:Y:S01]  /*5240*/  FSEL R102, R12, -INF , !P2 ;  /* 0xff8000000c667808 */ /* 0x000fe20005000000 */
[----:B------:R2:W-:Y:S01]  /*5250*/  LDSM.16.MT88.4 R180, [R0+0x1800] ;  /* 0x0018000000b4783b */ /* 0x0005e20000004200 */
[----:B------:R-:W-:Y:S01]  /*5260*/  FMNMX3.FTZ R9, R9, R25, R48, !PT ;  /* 0x0000001909097276 */ /* 0x000fe20007810030 */
[----:B------:R-:W3:Y:S01]  /*5270*/  MUFU.EX2 R208, R15 ;  /* 0x0000000f00d07308 */ /* 0x000ee20000000800 */
[----:B------:R-:W-:Y:S01]  /*5280*/  FMNMX3.FTZ R8, R8, R34, R35, !PT ;  /* 0x0000002208087276 */ /* 0x000fe20007810023 */
[----:B------:R-:W-:Y:S01]  /*5290*/  LDSM.16.MT88.4 R140, [R218+0x800] ;  /* 0x00080000da8c783b */ /* 0x000fe20000004200 */
[----:B------:R-:W-:-:S02]  /*52a0*/  FMNMX3.FTZ R9, R9, R27, R26, !PT ;  /* 0x0000001b09097276 */ /* 0x000fc4000781001a */
[----:B------:R-:W-:Y:S01]  /*52b0*/  FSEL R101, R10, -INF , !P0 ;  /* 0xff8000000a657808 */ /* 0x000fe20004000000 */
[----:B------:R-:W-:Y:S01]  /*52c0*/  LDSM.16.MT88.4 R184, [R2+0x1800] ;  /* 0x0018000002b8783b */ /* 0x000fe20000004200 */
[----:B------:R-:W-:Y:S02]  /*52d0*/  FMNMX3.FTZ R10, R8, R100, R102, !PT ;  /* 0x00000064080a7276 */ /* 0x000fe40007810066 */
[----:B------:R-:W-:Y:S01]  /*52e0*/  FMNMX.FTZ R8, R33, R9, !PT ;  /* 0x0000000921087209 */ /* 0x000fe20007810000 */
[--C-:B------:R-:W-:Y:S01]  /*52f0*/  FFMA.FTZ R9, R42, UR8, -R16.reuse ;  /* 0x000000082a097c23 */ /* 0x100fe20008010810 */
[----:B------:R-:W-:Y:S01]  /*5300*/  FMNMX.FTZ R3, R101, R10, !PT ;  /* 0x0000000a65037209 */ /* 0x000fe20007810000 */
[----:B------:R-:W-:Y:S01]  /*5310*/  FFMA.FTZ R10, R39, UR8, -R16 ;  /* 0x00000008270a7c23 */ /* 0x000fe20008010810 */
[----:B------:R-:W-:Y:S01]  /*5320*/  F2FP.BF16.F32.PACK_AB R4, R217, R223 ;  /* 0x000000dfd904723e */ /* 0x000fe200000010ff */
[----:B------:R-:W5:Y:S01]  /*5330*/  SHFL.BFLY PT, R12, R8, 0x2, 0x1f ;  /* 0x0c401f00080c7f89 */ /* 0x000f6200000e0000 */
[----:B------:R3:W-:Y:S01]  /*5340*/  MUFU.EX2 R138, R9 ;  /* 0x00000009008a7308 */ /* 0x0007e20000000800 */
[----:B------:R-:W-:-:S02]  /*5350*/  F2FP.BF16.F32.PACK_AB R6, R224, R222 ;  /* 0x000000dee006723e */ /* 0x000fc400000010ff */
[----:B----4-:R-:W4:Y:S01]  /*5360*/  SHFL.BFLY PT, R11, R3, 0x2, 0x1f ;  /* 0x0c401f00030b7f89 */ /* 0x010f2200000e0000 */
[----:B------:R-:W-:Y:S01]  /*5370*/  F2FP.BF16.F32.PACK_AB R5, R209, R211 ;  /* 0x000000d3d105723e */ /* 0x000fe200000010ff */
[----:B------:R-:W5:Y:S01]  /*5380*/  MUFU.EX2 R139, R10 ;  /* 0x0000000a008b7308 */ /* 0x000f620000000800 */
[--C-:B--2---:R-:W-:Y:S01]  /*5390*/  FFMA.FTZ R0, R32, UR8, -R16.reuse ;  /* 0x0000000820007c23 */ /* 0x104fe20008010810 */
[----:B------:R-:W-:Y:S01]  /*53a0*/  F2FP.BF16.F32.PACK_AB R7, R216, R210 ;  /* 0x000000d2d807723e */ /* 0x000fe200000010ff */
[----:B------:R-:W-:Y:S01]  /*53b0*/  LDSM.16.MT88.4 R188, [R218+0x1800] ;  /* 0x00180000dabc783b */ /* 0x000fe20000004200 */
[----:B-1----:R-:W-:Y:S01]  /*53c0*/  F2FP.BF16.F32.PACK_AB R124, R206, R205 ;  /* 0x000000cdce7c723e */ /* 0x002fe200000010ff */
[----:B------:R1:W-:Y:S01]  /*53d0*/  MUFU.EX2 R137, R0 ;  /* 0x0000000000897308 */ /* 0x0003e20000000800 */
[----:B---3--:R-:W-:Y:S01]  /*53e0*/  F2FP.BF16.F32.PACK_AB R126, R208, R207 ;  /* 0x000000cfd07e723e */ /* 0x008fe200000010ff */
[----:B------:R-:W-:Y:S02]  /*53f0*/  FFMA.FTZ R9, R38, UR8, -R16 ;  /* 0x0000000826097c23 */ /* 0x000fe40008010810 */
[----:B------:R-:W-:Y:S02]  /*5400*/  HMMA.16816.F32.BF16 R148, R4, R84, RZ ;  /* 0x000000540494723c */ /* 0x000fe400000418ff */
[----:B------:R2:W3:Y:S01]  /*5410*/  MUFU.EX2 R204, R9 ;  /* 0x0000000900cc7308 */ /* 0x0004e20000000800 */
[----:B-----5:R-:W-:-:S02]  /*5420*/  F2FP.BF16.F32.PACK_AB R125, R139, R138 ;  /* 0x0000008a8b7d723e */ /* 0x020fc400000010ff */
[----:B------:R-:W-:-:S03]  /*5430*/  FMNMX.FTZ R8, R8, R12, !PT ;  /* 0x0000000c08087209 */ /* 0x000fc60007810000 */
[C---:B------:R-:W-:Y:S01]  /*5440*/  HMMA.16816.F32.BF16 R164, R4.reuse, R68, RZ ;  /* 0x0000004404a4723c */ /* 0x040fe200000418ff */
[----:B----4-:R-:W-:Y:S01]  /*5450*/  FMNMX.FTZ R3, R3, R11, !PT ;  /* 0x0000000b03037209 */ /* 0x010fe20007810000 */
[----:B-1----:R-:W1:Y:S04]  /*5460*/  SHFL.BFLY PT, R0, R8, 0x1, 0x1f ;  /* 0x0c201f0008007f89 */ /* 0x002e6800000e0000 */
[----:B--2---:R-:W2:Y:S02]  /*5470*/  SHFL.BFLY PT, R9, R3, 0x1, 0x1f ;  /* 0x0c201f0003097f89 */ /* 0x004ea400000e0000 */
[----:B------:R-:W-:Y:S01]  /*5480*/  HMMA.16816.F32.BF16 R28, R4, R52, RZ ;  /* 0x00000034041c723c */ /* 0x000fe200000418ff */
[----:B---3--:R-:W-:-:S07]  /*5490*/  F2FP.BF16.F32.PACK_AB R127, R137, R204 ;  /* 0x000000cc897f723e */ /* 0x008fce00000010ff */
[C---:B------:R-:W-:Y:S08]  /*54a0*/  HMMA.16816.F32.BF16 R56, R4.reuse, R64, RZ ;  /* 0x000000400438723c */ /* 0x040ff000000418ff */
[----:B------:R-:W-:Y:S01]  /*54b0*/  HMMA.16816.F32.BF16 R72, R4, R80, RZ ;  /* 0x000000500448723c */ /* 0x000fe200000418ff */
[----:B-1----:R-:W-:-:S04]  /*54c0*/  FMNMX.FTZ R134, R8, R0, !PT ;  /* 0x0000000008867209 */ /* 0x002fc80007810000 */
[C---:B------:R-:W-:Y:S01]  /*54d0*/  FSETP.NEU.FTZ.AND P0, PT, R134.reuse, -INF , PT ;  /* 0xff8000008600780b */ /* 0x040fe20003f1d000 */
[----:B------:R-:W-:Y:S01]  /*54e0*/  FMUL.FTZ R0, R134, UR8 ;  /* 0x0000000886007c20 */ /* 0x000fe20008410000 */
[----:B--2---:R-:W-:Y:S01]  /*54f0*/  FMNMX.FTZ R133, R3, R9, !PT ;  /* 0x0000000903857209 */ /* 0x004fe20007810000 */
[----:B------:R-:W-:Y:S03]  /*5500*/  HMMA.16816.F32.BF16 R88, R4, R96, RZ ;  /* 0x000000600458723c */ /* 0x000fe600000418ff */
[----:B------:R-:W-:Y:S01]  /*5510*/  FSEL R3, R0, RZ, P0 ;  /* 0x000000ff00037208 */ /* 0x000fe20000000000 */
[C---:B------:R-:W-:Y:S01]  /*5520*/  FMUL.FTZ R0, R133.reuse, UR8 ;  /* 0x0000000885007c20 */ /* 0x040fe20008410000 */
[----:B------:R-:W-:-:S03]  /*5530*/  FSETP.NEU.FTZ.AND P0, PT, R133, -INF , PT ;  /* 0xff8000008500780b */ /* 0x000fc60003f1d000 */
[----:B------:R-:W-:Y:S01]  /*5540*/  HMMA.16816.F32.BF16 R104, R4, R116, RZ ;  /* 0x000000740468723c */ /* 0x000fe200000418ff */
[----:B------:R-:W-:Y:S01]  /*5550*/  FSEL R0, R0, RZ, P0 ;  /* 0x000000ff00007208 */ /* 0x000fe20000000000 */
[--C-:B------:R-:W-:Y:S01]  /*5560*/  FFMA.FTZ R8, R48, UR8, -R3.reuse ;  /* 0x0000000830087c23 */ /* 0x100fe20008010803 */
[----:B------:R-:W-:-:S03]  /*5570*/  FFMA.FTZ R9, R27, UR8, -R3 ;  /* 0x000000081b097c23 */ /* 0x000fc60008010803 */
[----:B------:R1:W-:Y:S02]  /*5580*/  MUFU.EX2 R14, R8 ;  /* 0x00000008000e7308 */ /* 0x0003e40000000800 */
[C---:B------:R-:W-:Y:S02]  /*5590*/  HMMA.16816.F32.BF16 R120, R4.reuse, R128, RZ ;  /* 0x000000800478723c */ /* 0x040fe400000418ff */
[----:B------:R-:W-:Y:S06]  /*55a0*/  MUFU.EX2 R13, R9 ;  /* 0x00000009000d7308 */ /* 0x000fec0000000800 */
[----:B------:R-:W-:Y:S01]  /*55b0*/  HMMA.16816.F32.BF16 R152, R4, R86, RZ ;  /* 0x000000560498723c */ /* 0x000fe200000418ff */
[----:B-1----:R-:W-:-:S07]  /*55c0*/  FFMA.FTZ R8, R26, UR8, -R3 ;  /* 0x000000081a087c23 */ /* 0x002fce0008010803 */
[C---:B------:R-:W-:Y:S01]  /*55d0*/  HMMA.16816.F32.BF16 R168, R4.reuse, R70, RZ ;  /* 0x0000004604a8723c */ /* 0x040fe200000418ff */
[----:B------:R1:W-:Y:S07]  /*55e0*/  MUFU.EX2 R12, R8 ;  /* 0x00000008000c7308 */ /* 0x0003ee0000000800 */
[----:B------:R-:W-:Y:S01]  /*55f0*/  HMMA.16816.F32.BF16 R44, R4, R54, RZ ;  /* 0x00000036042c723c */ /* 0x000fe200000418ff */
[----:B-1----:R-:W-:-:S07]  /*5600*/  FFMA.FTZ R8, R35, UR8, -R0 ;  /* 0x0000000823087c23 */ /* 0x002fce0008010800 */
[C---:B------:R-:W-:Y:S01]  /*5610*/  HMMA.16816.F32.BF16 R60, R4.reuse, R66, RZ ;  /* 0x00000042043c723c */ /* 0x040fe200000418ff */
[----:B------:R1:W-:Y:S07]  /*5620*/  MUFU.EX2 R10, R8 ;  /* 0x00000008000a7308 */ /* 0x0003ee0000000800 */
[C---:B------:R-:W-:Y:S08]  /*5630*/  HMMA.16816.F32.BF16 R76, R4.reuse, R82, RZ ;  /* 0x00000052044c723c */ /* 0x040ff000000418ff */
[----:B------:R-:W-:Y:S01]  /*5640*/  HMMA.16816.F32.BF16 R92, R4, R98, RZ ;  /* 0x00000062045c723c */ /* 0x000fe200000418ff */
[----:B-1----:R-:W-:-:S07]  /*5650*/  FFMA.FTZ R8, R102, UR8, -R0 ;  /* 0x0000000866087c23 */ /* 0x002fce0008010800 */
[C---:B------:R-:W-:Y:S08]  /*5660*/  HMMA.16816.F32.BF16 R108, R4.reuse, R118, RZ ;  /* 0x00000076046c723c */ /* 0x040ff000000418ff */
        /* <DEDUP_REMOVED lines=81> */
[----:B----4-:R-:W-:Y:S01]  /*5b80*/  F2FP.BF16.F32.PACK_AB R131, R0, R3 ;  /* 0x000000030083723e */ /* 0x010fe200000010ff */
        /* <DEDUP_REMOVED lines=12> */
[----:B------:R-:W-:Y:S01]  /*5c50*/  HMMA.16816.F32.BF16 R144, R128, R156, R144 ;  /* 0x0000009c8090723c */ /* 0x000fe20000041890 */
[----:B------:R-:W-:-:S02]  /*5c60*/  VIADD R223, R2, 0x800 ;  /* 0x0000080002df7836 */ /* 0x000fc40000000000 */
[----:B------:R1:W-:Y:S01]  /*5c70*/  STL [R1+0xc], R248 ;  /* 0x00000cf801007387 */ /* 0x0003e20000100800 */
[----:B------:R-:W-:Y:S01]  /*5c80*/  ISETP.GT.U32.AND P0, PT, R132, R19, PT ;  /* 0x000000138400720c */ /* 0x000fe20003f04070 */
[----:B------:R-:W-:Y:S02]  /*5c90*/  VIADD R222, R2, 0x1800 ;  /* 0x0000180002de7836 */ /* 0x000fe40000000000 */
[----:B------:R1:W-:Y:S01]  /*5ca0*/  STL [R1+0x4], R0 ;  /* 0x0000040001007387 */ /* 0x0003e20000100800 */
[C---:B------:R-:W-:Y:S03]  /*5cb0*/  HMMA.16816.F32.BF16 R160, R128.reuse, R172, R160 ;  /* 0x000000ac80a0723c */ /* 0x040fe600000418a0 */
[----:B------:R1:W-:Y:S05]  /*5cc0*/  STL [R1], R249 ;  /* 0x000000f901007387 */ /* 0x0003ea0000100800 */
        /* <DEDUP_REMOVED lines=19> */
[----:B------:R-:W-:-:S03]  /*5e00*/  SEL R225, R225, 0xffffffe0, !P3 ;  /* 0xffffffe0e1e17807 */ /* 0x000fc60005800000 */
[----:B------:R-:W-:-:S04]  /*5e10*/  IMAD.WIDE.U32 R6, R241, R242, RZ ;  /* 0x000000f2f1067225 */ /* 0x000fc800078e00ff */
[----:B------:R-:W-:Y:S01]  /*5e20*/  IMAD R0, R241, R243, R7 ;  /* 0x000000f3f1007224 */ /* 0x000fe200078e0207 */
[----:B------:R-:W-:Y:S01]  /*5e30*/  BAR.SYNC.DEFER_BLOCKING 0x0 ;  /* 0x0000000000007b1d */ /* 0x000fe20000010000 */
[C---:B------:R-:W-:Y:S01]  /*5e40*/  IMAD.SHL.U32 R3, R6.reuse, 0x20, RZ ;  /* 0x0000002006037824 */ /* 0x040fe200078e00ff */
[----:B------:R-:W-:Y:S01]  /*5e50*/  LEA R4, P5, R6, R234, 0x6 ;  /* 0x000000ea06047211 */ /* 0x000fe200078a30ff */
[--C-:B------:R-:W-:Y:S01]  /*5e60*/  IMAD.IADD R224, R221, 0x1, R225.reuse ;  /* 0x00000001dde07824 */ /* 0x100fe200078e02e1 */
[----:B-1----:R-:W-:Y:S01]  /*5e70*/  ISETP.GE.AND P2, PT, R235, UR7, PT ;  /* 0x00000007eb007c0c */ /* 0x002fe2000bf46270 */
[----:B------:R-:W-:Y:S01]  /*5e80*/  IMAD.IADD R217, R213, 0x1, R225 ;  /* 0x00000001d5d97824 */ /* 0x000fe200078e02e1 */
[----:B------:R-:W-:Y:S02]  /*5e90*/  ISETP.GE.AND P1, PT, R252, UR7, PT ;  /* 0x00000007fc007c0c */ /* 0x000fe4000bf26270 */
[----:B------:R-:W-:Y:S02]  /*5ea0*/  LEA R3, P0, R242, R3, 0x4 ;  /* 0x00000003f2037211 */ /* 0x000fe400078020ff */
[----:B------:R-:W-:-:S02]  /*5eb0*/  SHF.L.U64.HI R2, R6, 0x5, R0 ;  /* 0x0000000506027819 */ /* 0x000fc40000010200 */
[-C--:B------:R-:W-:Y:S01]  /*5ec0*/  LEA.HI.X R5, R6, R233.reuse, R0, 0x6, P5 ;  /* 0x000000e906057211 */ /* 0x080fe200028f3400 */
        /* <DEDUP_REMOVED lines=33> */
[----:B-1----:R-:W-:-:S03]  /*60e0*/  IMAD.MOV.U32 R3, RZ, RZ, R232 ;  /* 0x000000ffff037224 */ /* 0x002fc600078e00e8 */
[----:B------:R-:W1:Y:S01]  /*60f0*/  LDSM.16.M88.4 R4, [R217+0x2000] ;  /* 0x00200000d904783b */ /* 0x000e620000000200 */
[----:B------:R-:W-:-:S03]  /*6100*/  IMAD R0, R246, 0x20, R3 ;  /* 0x00000020f6007824 */ /* 0x000fc600078e0203 */
[----:B------:R-:W-:Y:S01]  /*6110*/  LDSM.16.M88.4 R140, [R224+0x8800] ;  /* 0x00880000e08c783b */ /* 0x000fe20000000200 */
[----:B------:R-:W-:-:S03]  /*6120*/  VIADD R2, R0, 0xffffffd9 ;  /* 0xffffffd900027836 */ /* 0x000fc60000000000 */
[----:B------:R-:W5:Y:S01]  /*6130*/  LDSM.16.M88.4 R20, [R217] ;  /* 0x00000000d914783b */ /* 0x000f620000000200 */
[----:B------:R-:W-:-:S03]  /*6140*/  VIADD R3, R0, 0xffffffd8 ;  /* 0xffffffd800037836 */ /* 0x000fc60000000000 */
[----:B------:R-:W0:Y:S01]  /*6150*/  LDGDEPBAR ;  /* 0x00000000000079af */ /* 0x000e220000000000 */
[C---:B--2---:R-:W-:Y:S08]  /*6160*/  HMMA.16816.F32.BF16 R192, R8.reuse, R28, RZ ;  /* 0x0000001c08c0723c */ /* 0x044ff000000418ff */
[C---:B---3--:R-:W-:Y:S08]  /*6170*/  HMMA.16816.F32.BF16 R184, R8.reuse, R24, RZ ;  /* 0x0000001808b8723c */ /* 0x048ff000000418ff */
[C---:B------:R-:W-:Y:S08]  /*6180*/  HMMA.16816.F32.BF16 R188, R8.reuse, R30, RZ ;  /* 0x0000001e08bc723c */ /* 0x040ff000000418ff */
[----:B------:R-:W-:Y:S08]  /*6190*/  HMMA.16816.F32.BF16 R180, R8, R26, RZ ;  /* 0x0000001a08b4723c */ /* 0x000ff000000418ff */
[----:B----4-:R-:W-:Y:S08]  /*61a0*/  HMMA.16816.F32.BF16 R8, R12, R24, RZ ;  /* 0x000000180c08723c */ /* 0x010ff000000418ff */
[----:B-1----:R-:W-:Y:S08]  /*61b0*/  HMMA.16816.F32.BF16 R232, R4, R34, R188 ;  /* 0x0000002204e8723c */ /* 0x002ff000000418bc */
[C---:B------:R-:W-:Y:S08]  /*61c0*/  HMMA.16816.F32.BF16 R176, R12.reuse, R28, RZ ;  /* 0x0000001c0cb0723c */ /* 0x040ff000000418ff */
[C---:B------:R-:W-:Y:S01]  /*61d0*/  HMMA.16816.F32.BF16 R200, R12.reuse, R30, RZ ;  /* 0x0000001e0cc8723c */ /* 0x040fe200000418ff */
[----:B------:R-:W-:Y:S07]  /*61e0*/  LDSM.16.M88.4 R28, [R240+0x8800] ;  /* 0x00880000f01c783b */ /* 0x000fee0000000200 */
[----:B------:R-:W-:Y:S01]  /*61f0*/  HMMA.16816.F32.BF16 R196, R12, R26, RZ ;  /* 0x0000001a0cc4723c */ /* 0x000fe200000418ff */
[----:B------:R-:W-:Y:S04]  /*6200*/  LDSM.16.M88.4 R24, [R240+0x8000] ;  /* 0x00800000f018783b */ /* 0x000fe80000000200 */
[----:B------:R-:W-:Y:S03]  /*6210*/  LDSM.16.M88.4 R12, [R216] ;  /* 0x00000000d80c783b */ /* 0x000fe60000000200 */
[----:B-----5:R-:W-:Y:S01]  /*6220*/  HMMA.16816.F32.BF16 R188, R20, R140, R8 ;  /* 0x0000008c14bc723c */ /* 0x020fe20000041808 */
[----:B------:R-:W1:Y:S07]  /*6230*/  LDSM.16.M88.4 R8, [R216+0x2000] ;  /* 0x00200000d808783b */ /* 0x000e6e0000000200 */
        /* <DEDUP_REMOVED lines=9> */
[----:B-1----:R-:W-:Y:S01]  /*62d0*/  HMMA.16816.F32.BF16 R32, R8, R24, R236 ;  /* 0x000000180820723c */ /* 0x002fe200000418ec */
[----:B------:R-:W-:-:S07]  /*62e0*/  IMAD.MOV.U32 R239, RZ, RZ, R19 ;  /* 0x000000ffffef7224 */ /* 0x000fce00078e0013 */
        /* <DEDUP_REMOVED lines=12> */
[----:B------:R-:W2:Y:S07]  /*63b0*/  LDSM.16.M88.4 R20, [R214+UR5+0x9000] ;  /* 0x00900005d614783b */ /* 0x000eae0008000200 */
[C---:B---3--:R-:W-:Y:S08]  /*63c0*/  HMMA.16816.F32.BF16 R180, R4.reuse, R140, R196 ;  /* 0x0000008c04b4723c */ /* 0x048ff000000418c4 */
[----:B------:R-:W-:Y:S01]  /*63d0*/  HMMA.16816.F32.BF16 R28, R4, R142, R192 ;  /* 0x0000008e041c723c */ /* 0x000fe200000418c0 */
[----:B------:R-:W3:Y:S07]  /*63e0*/  LDSM.16.M88.4 R4, [R213+0x6000] ;  /* 0x00600000d504783b */ /* 0x000eee0000000200 */
[C---:B-1----:R-:W-:Y:S08]  /*63f0*/  HMMA.16816.F32.BF16 R24, R8.reuse, R176, R232 ;  /* 0x000000b00818723c */ /* 0x042ff000000418e8 */
[C---:B------:R-:W-:Y:S08]  /*6400*/  HMMA.16816.F32.BF16 R176, R8.reuse, R178, R208 ;  /* 0x000000b208b0723c */ /* 0x040ff000000418d0 */
[C---:B------:R-:W-:Y:S08]  /*6410*/  HMMA.16816.F32.BF16 R204, R8.reuse, R140, R204 ;  /* 0x0000008c08cc723c */ /* 0x040ff000000418cc */
[----:B------:R-:W-:Y:S01]  /*6420*/  HMMA.16816.F32.BF16 R200, R8, R142, R200 ;  /* 0x0000008e08c8723c */ /* 0x000fe200000418c8 */
[----:B------:R-:W-:Y:S07]  /*6430*/  LDSM.16.M88.4 R8, [R217+0x4000] ;  /* 0x00400000d908783b */ /* 0x000fee0000000200 */
[-C--:B--2---:R-:W-:Y:S01]  /*6440*/  HMMA.16816.F32.BF16 R140, R12, R20.reuse, R24 ;  /* 0x000000140c8c723c */ /* 0x084fe20000041818 */
[----:B------:R-:W-:Y:S07]  /*6450*/  LDSM.16.M88.4 R24, [R224+0x9800] ;  /* 0x00980000e018783b */ /* 0x000fee0000000200 */
[C---:B---3--:R-:W-:Y:S08]  /*6460*/  HMMA.16816.F32.BF16 R208, R4.reuse, R20, R188 ;  /* 0x0000001404d0723c */ /* 0x048ff000000418bc */
[C---:B------:R-:W-:Y:S08]  /*6470*/  HMMA.16816.F32.BF16 R196, R4.reuse, R22, R184 ;  /* 0x0000001604c4723c */ /* 0x040ff000000418b8 */
[C---:B------:R-:W-:Y:S08]  /*6480*/  HMMA.16816.F32.BF16 R192, R4.reuse, R32, R180 ;  /* 0x0000002004c0723c */ /* 0x040ff000000418b4 */
[----:B------:R-:W-:Y:S01]  /*6490*/  HMMA.16816.F32.BF16 R188, R4, R34, R28 ;  /* 0x0000002204bc723c */ /* 0x000fe2000004181c */
[----:B------:R-:W1:Y:S04]  /*64a0*/  LDSM.16.M88.4 R4, [R217+0x6000] ;  /* 0x00600000d904783b */ /* 0x000e680000000200 */
[----:B------:R-:W2:Y:S03]  /*64b0*/  LDSM.16.M88.4 R28, [R224+0x9000] ;  /* 0x00900000e01c783b */ /* 0x000ea60000000200 */
[C---:B------:R-:W-:Y:S01]  /*64c0*/  HMMA.16816.F32.BF16 R184, R12.reuse, R22, R176 ;  /* 0x000000160cb8723c */ /* 0x040fe200000418b0 */
[----:B------:R-:W-:Y:S07]  /*64d0*/  LDSM.16.M88.4 R20, [R216+0x4000] ;  /* 0x00400000d814783b */ /* 0x000fee0000000200 */
[C---:B------:R-:W-:Y:S08]  /*64e0*/  HMMA.16816.F32.BF16 R176, R12.reuse, R32, R204 ;  /* 0x000000200cb0723c */ /* 0x040ff000000418cc */
[----:B------:R-:W-:Y:S01]  /*64f0*/  HMMA.16816.F32.BF16 R180, R12, R34, R200 ;  /* 0x000000220cb4723c */ /* 0x000fe200000418c8 */
[----:B------:R-:W3:Y:S04]  /*6500*/  LDSM.16.M88.4 R32, [R240+0x9000] ;  /* 0x00900000f020783b */ /* 0x000ee80000000200 */
[----:B------:R-:W-:Y:S03]  /*6510*/  LDSM.16.M88.4 R12, [R225+0x4000] ;  /* 0x00400000e10c783b */ /* 0x000fe60000000200 */
[C---:B-1----:R-:W-:Y:S08]  /*6520*/  HMMA.16816.F32.BF16 R204, R4.reuse, R26, R188 ;  /* 0x0000001a04cc723c */ /* 0x042ff000000418bc */
[C---:B--2---:R-:W-:Y:S08]  /*6530*/  HMMA.16816.F32.BF16 R200, R4.reuse, R28, R208 ;  /* 0x0000001c04c8723c */ /* 0x044ff000000418d0 */
[----:B------:R-:W-:Y:S08]  /*6540*/  HMMA.16816.F32.BF16 R208, R4, R24, R192 ;  /* 0x0000001804d0723c */ /* 0x000ff000000418c0 */
[C---:B------:R-:W-:Y:S08]  /*6550*/  HMMA.16816.F32.BF16 R192, R8.reuse, R30, R184 ;  /* 0x0000001e08c0723c */ /* 0x040ff000000418b8 */
[C---:B------:R-:W-:Y:S08]  /*6560*/  HMMA.16816.F32.BF16 R188, R8.reuse, R24, R176 ;  /* 0x0000001808bc723c */ /* 0x040ff000000418b0 */
[----:B------:R-:W-:Y:S01]  /*6570*/  HMMA.16816.F32.BF16 R184, R8, R26, R180 ;  /* 0x0000001a08b8723c */ /* 0x000fe200000418b4 */
[----:B------:R-:W1:Y:S07]  /*6580*/  LDSM.16.M88.4 R24, [R240+0x9800] ;  /* 0x00980000f018783b */ /* 0x000e6e0000000200 */
[----:B------:R-:W-:Y:S01]  /*6590*/  HMMA.16816.F32.BF16 R196, R4, R30, R196 ;  /* 0x0000001e04c4723c */ /* 0x000fe200000418c4 */
[----:B------:R-:W-:Y:S07]  /*65a0*/  LDSM.16.M88.4 R4, [R225+0x6000] ;  /* 0x00600000e104783b */ /* 0x000fee0000000200 */
[----:B------:R-:W-:Y:S01]  /*65b0*/  HMMA.16816.F32.BF16 R140, R8, R28, R140 ;  /* 0x0000001c088c723c */ /* 0x000fe2000004188c */
[----:B------:R-:W2:Y:S04]  /*65c0*/  LDSM.16.M88.4 R28, [R215+0x9000] ;  /* 0x00900000d71c783b */ /* 0x000ea80000000200 */
[----:B------:R-:W4:Y:S03]  /*65d0*/  LDSM.16.M88.4 R8, [R216+0x6000] ;  /* 0x00600000d808783b */ /* 0x000f260000000200 */
[----:B---3--:R-:W-:-:S12]  /*65e0*/  HMMA.16816.F32.BF16 R180, R20, R34, R192 ;  /* 0x0000002214b4723c */ /* 0x008fd800000418c0 */
[C---:B------:R-:W-:Y:S08]  /*65f0*/  HMMA.16816.F32.BF16 R140, R20.reuse, R32, R140 ;  /* 0x00000020148c723c */ /* 0x040ff0000004188c */
[C---:B-1----:R-:W-:Y:S08]  /*6600*/  HMMA.16816.F32.BF16 R192, R20.reuse, R24, R188 ;  /* 0x0000001814c0723c */ /* 0x042ff000000418bc */
[----:B------:R-:W-:Y:S01]  /*6610*/  HMMA.16816.F32.BF16 R188, R20, R26, R184 ;  /* 0x0000001a14bc723c */ /* 0x000fe200000418b8 */
[----:B------:R-:W1:Y:S01]  /*6620*/  LDSM.16.M88.4 R20, [R215+0x9800] ;  /* 0x00980000d714783b */ /* 0x000e620000000200 */
[----:B------:R-:W-:-:S06]  /*6630*/  DEPBAR.LE SB0, 0x0 ;  /* 0x000080000000791a */ /* 0x000fcc0000000000 */
[----:B--2---:R-:W-:Y:S08]  /*6640*/  HMMA.16816.F32.BF16 R176, R12, R28, R140 ;  /* 0x0000001c0cb0723c */ /* 0x004ff0000004188c */
[C---:B----4-:R-:W-:Y:S08]  /*6650*/  HMMA.16816.F32.BF16 R140, R8.reuse, R32, R200 ;  /* 0x00000020088c723c */ /* 0x050ff000000418c8 */
[----:B------:R-:W-:Y:S03]  /*6660*/  HMMA.16816.F32.BF16 R32, R8, R34, R196 ;  /* 0x000000220820723c */ /* 0x000fe600000418c4 */
[----:B------:R-:W-:Y:S01]  /*6670*/  FMUL.FTZ R176, R176, UR6 ;  /* 0x00000006b0b07c20 */ /* 0x000fe20008410000 */
[----:B------:R-:W-:Y:S01]  /*6680*/  FMUL.FTZ R177, R177, UR6 ;  /* 0x00000006b1b17c20 */ /* 0x000fe20008410000 */
[----:B------:R-:W-:Y:S01]  /*6690*/  FMUL.FTZ R178, R178, UR6 ;  /* 0x00000006b2b27c20 */ /* 0x000fe20008410000 */
[----:B------:R-:W-:Y:S01]  /*66a0*/  FMUL.FTZ R179, R179, UR6 ;  /* 0x00000006b3b37c20 */ /* 0x000fe20008410000 */
[----:B------:R-:W-:Y:S05]  /*66b0*/  MUFU.TANH R138, R176 ;  /* 0x000000b0008a7308 */ /* 0x000fea0000002400 */
[----:B------:R-:W-:Y:S03]  /*66c0*/  HMMA.16816.F32.BF16 R184, R4, R28, R140 ;  /* 0x0000001c04b8723c */ /* 0x000fe6000004188c */
[----:B------:R-:W2:Y:S05]  /*66d0*/  MUFU.TANH R28, R177 ;  /* 0x000000b1001c7308 */ /* 0x000eaa0000002400 */
[-C--:B------:R-:W-:Y:S03]  /*66e0*/  HMMA.16816.F32.BF16 R140, R12, R30.reuse, R180 ;  /* 0x0000001e0c8c723c */ /* 0x080fe600000418b4 */
[----:B------:R-:W-:Y:S05]  /*66f0*/  MUFU.TANH R139, R178 ;  /* 0x000000b2008b7308 */ /* 0x000fea0000002400 */
[----:B------:R-:W-:Y:S03]  /*6700*/  HMMA.16816.F32.BF16 R180, R4, R30, R32 ;  /* 0x0000001e04b4723c */ /* 0x000fe60000041820 */
[----:B------:R3:W-:Y:S01]  /*6710*/  MUFU.TANH R137, R179 ;  /* 0x000000b300897308 */ /* 0x0007e20000002400 */
[----:B------:R-:W-:Y:S01]  /*6720*/  FMUL.FTZ R184, R184, UR6 ;  /* 0x00000006b8b87c20 */ /* 0x000fe20008410000 */
[----:B------:R-:W-:Y:S01]  /*6730*/  FMUL.FTZ R185, R185, UR6 ;  /* 0x00000006b9b97c20 */ /* 0x000fe20008410000 */
[----:B------:R-:W-:-:S05]  /*6740*/  FMUL.FTZ R186, R186, UR6 ;  /* 0x00000006baba7c20 */ /* 0x000fca0008410000 */
[----:B------:R-:W-:Y:S01]  /*6750*/  FMUL.FTZ R140, R140, UR6 ;  /* 0x000000068c8c7c20 */ /* 0x000fe20008410000 */
[----:B------:R-:W-:Y:S01]  /*6760*/  FMUL.FTZ R141, R141, UR6 ;  /* 0x000000068d8d7c20 */ /* 0x000fe20008410000 */
[----:B------:R-:W-:Y:S01]  /*6770*/  FMUL.FTZ R142, R142, UR6 ;  /* 0x000000068e8e7c20 */ /* 0x000fe20008410000 */
[----:B------:R-:W-:Y:S01]  /*6780*/  FMUL.FTZ R143, R143, UR6 ;  /* 0x000000068f8f7c20 */ /* 0x000fe20008410000 */
[----:B------:R-:W-:Y:S04]  /*6790*/  MUFU.TANH R132, R140 ;  /* 0x0000008c00847308 */ /* 0x000fe80000002400 */
[----:B------:R-:W-:Y:S01]  /*67a0*/  FMUL.FTZ R181, R181, UR6 ;  /* 0x00000006b5b57c20 */ /* 0x000fe20008410000 */
[----:B------:R-:W-:Y:S01]  /*67b0*/  FMUL.FTZ R180, R180, UR6 ;  /* 0x00000006b4b47c20 */ /* 0x000fe20008410000 */
[----:B---3--:R-:W-:Y:S01]  /*67c0*/  HMMA.16816.F32.BF16 R176, R8, R24, R208 ;  /* 0x0000001808b0723c */ /* 0x008fe200000418d0 */
[----:B------:R-:W-:Y:S01]  /*67d0*/  FMUL.FTZ R182, R182, UR6 ;  /* 0x00000006b6b67c20 */ /* 0x000fe20008410000 */
[----:B------:R-:W3:Y:S01]  /*67e0*/  MUFU.TANH R30, R141 ;  /* 0x0000008d001e7308 */ /* 0x000ee20000002400 */
[----:B------:R-:W-:-:S05]  /*67f0*/  FMUL.FTZ R183, R183, UR6 ;  /* 0x00000006b7b77c20 */ /* 0x000fca0008410000 */
[----:B------:R-:W-:Y:S02]  /*6800*/  HMMA.16816.F32.BF16 R24, R8, R26, R204 ;  /* 0x0000001a0818723c */ /* 0x000fe400000418cc */
[----:B------:R-:W-:Y:S06]  /*6810*/  MUFU.TANH R33, R142 ;  /* 0x0000008e00217308 */ /* 0x000fec0000002400 */
[C---:B-1----:R-:W-:Y:S02]  /*6820*/  HMMA.16816.F32.BF16 R8, R12.reuse, R20, R192 ;  /* 0x000000140c08723c */ /* 0x042fe400000418c0 */
[----:B------:R1:W-:Y:S06]  /*6830*/  MUFU.TANH R34, R143 ;  /* 0x0000008f00227308 */ /* 0x0003ec0000002400 */
[----:B------:R-:W-:Y:S02]  /*6840*/  HMMA.16816.F32.BF16 R12, R12, R22, R188 ;  /* 0x000000160c0c723c */ /* 0x000fe400000418bc */
[----:B------:R-:W-:Y:S06]  /*6850*/  MUFU.TANH R197, R184 ;  /* 0x000000b800c57308 */ /* 0x000fec0000002400 */
[----:B------:R-:W-:Y:S02]  /*6860*/  HMMA.16816.F32.BF16 R176, R4, R20, R176 ;  /* 0x0000001404b0723c */ /* 0x000fe400000418b0 */
[----:B------:R-:W-:Y:S01]  /*6870*/  MUFU.TANH R35, R181 ;  /* 0x000000b500237308 */ /* 0x000fe20000002400 */
[----:B------:R-:W-:Y:S01]  /*6880*/  FMUL.FTZ R9, R9, UR6 ;  /* 0x0000000609097c20 */ /* 0x000fe20008410000 */
[----:B------:R-:W-:Y:S01]  /*6890*/  FMUL.FTZ R8, R8, UR6 ;  /* 0x0000000608087c20 */ /* 0x000fe20008410000 */
[----:B------:R-:W-:Y:S01]  /*68a0*/  FMUL.FTZ R10, R10, UR6 ;  /* 0x000000060a0a7c20 */ /* 0x000fe20008410000 */
[----:B------:R-:W-:-:S02]  /*68b0*/  FMUL.FTZ R21, R11, UR6 ;  /* 0x000000060b157c20 */ /* 0x000fc40008410000 */
[----:B-1----:R-:W-:Y:S01]  /*68c0*/  HMMA.16816.F32.BF16 R140, R4, R22, R24 ;  /* 0x00000016048c723c */ /* 0x002fe20000041818 */
[----:B------:R-:W-:Y:S01]  /*68d0*/  VIADD R7, R0, 0xffffffc0 ;  /* 0xffffffc000077836 */ /* 0x000fe20000000000 */
[----:B------:R1:W-:Y:S01]  /*68e0*/  MUFU.TANH R16, R8 ;  /* 0x0000000800107308 */ /* 0x0003e20000002400 */
[----:B------:R-:W-:Y:S01]  /*68f0*/  FMUL.FTZ R12, R12, UR6 ;  /* 0x000000060c0c7c20 */ /* 0x000fe20008410000 */
[----:B------:R-:W-:Y:S01]  /*6900*/  FMUL.FTZ R19, R13, UR6 ;  /* 0x000000060d137c20 */ /* 0x000fe20008410000 */
[----:B------:R-:W-:Y:S02]  /*6910*/  VIADD R6, R0, 0xffffffc1 ;  /* 0xffffffc100067836 */ /* 0x000fe40000000000 */
[----:B------:R-:W-:Y:S01]  /*6920*/  FMUL.FTZ R20, R14, UR6 ;  /* 0x000000060e147c20 */ /* 0x000fe20008410000 */
[----:B------:R-:W-:Y:S01]  /*6930*/  ISETP.GT.AND P3, PT, R227, R7, PT ;  /* 0x00000007e300720c */ /* 0x000fe20003f64270 */
[----:B------:R-:W-:Y:S01]  /*6940*/  FMUL.FTZ R22, R15, UR6 ;  /* 0x000000060f167c20 */ /* 0x000fe20008410000 */
[-C--:B------:R-:W-:Y:S01]  /*6950*/  ISETP.GE.AND P6, PT, R7, R229.reuse, PT ;  /* 0x000000e50700720c */ /* 0x080fe20003fc6270 */
[----:B------:R4:W5:Y:S01]  /*6960*/  MUFU.TANH R13, R9 ;  /* 0x00000009000d7308 */ /* 0x0009620000002400 */
[----:B------:R-:W-:Y:S01]  /*6970*/  ISETP.GT.AND P0, PT, R227, R6, PT ;  /* 0x00000006e300720c */ /* 0x000fe20003f04270 */
[----:B------:R-:W-:Y:S01]  /*6980*/  VIADD R4, R0, 0xffffffd1 ;  /* 0xffffffd100047836 */ /* 0x000fe20000000000 */
[----:B------:R-:W-:Y:S01]  /*6990*/  ISETP.GE.AND P5, PT, R6, R229, PT ;  /* 0x000000e50600720c */ /* 0x000fe20003fa6270 */
[----:B------:R-:W-:Y:S01]  /*69a0*/  VIADD R5, R0, 0xffffffd0 ;  /* 0xffffffd000057836 */ /* 0x000fe20000000000 */
[----:B--2---:R-:W-:Y:S01]  /*69b0*/  FSEL R11, R28, -INF , !P0 ;  /* 0xff8000001c0b7808 */ /* 0x004fe20004000000 */
[----:B------:R-:W-:Y:S01]  /*69c0*/  FMUL.FTZ R176, R176, UR6 ;  /* 0x00000006b0b07c20 */ /* 0x000fe20008410000 */
[----:B------:R-:W-:Y:S01]  /*69d0*/  FMUL.FTZ R26, R187, UR6 ;  /* 0x00000006bb1a7c20 */ /* 0x000fe20008410000 */
[----:B------:R-:W-:Y:S01]  /*69e0*/  MUFU.TANH R14, R12 ;  /* 0x0000000c000e7308 */ /* 0x000fe20000002400 */
[----:B------:R-:W-:Y:S01]  /*69f0*/  FSEL R28, R11, -INF , !P5 ;  /* 0xff8000000b1c7808 */ /* 0x000fe20006800000 */
[----:B-1----:R-:W-:-:S02]  /*6a00*/  VIADD R8, R0, 0xffffffc9 ;  /* 0xffffffc900087836 */ /* 0x002fc40000000000 */
[----:B------:R-:W-:Y:S01]  /*6a10*/  FMUL.FTZ R141, R141, UR6 ;  /* 0x000000068d8d7c20 */ /* 0x000fe20008410000 */
[----:B------:R-:W-:Y:S01]  /*6a20*/  FMUL.FTZ R177, R177, UR6 ;  /* 0x00000006b1b17c20 */ /* 0x000fe20008410000 */
[----:B------:R-:W-:Y:S01]  /*6a30*/  FMUL.FTZ R140, R140, UR6 ;  /* 0x000000068c8c7c20 */ /* 0x000fe20008410000 */
[----:B------:R-:W-:Y:S01]  /*6a40*/  FMUL.FTZ R143, R143, UR6 ;  /* 0x000000068f8f7c20 */ /* 0x000fe20008410000 */
[C---:B------:R-:W-:Y:S01]  /*6a50*/  ISETP.GT.AND P0, PT, R227.reuse, R8, PT ;  /* 0x00000008e300720c */ /* 0x040fe20003f04270 */
[----:B------:R-:W1:Y:S01]  /*6a60*/  MUFU.TANH R12, R19 ;  /* 0x00000013000c7308 */ /* 0x000e620000002400 */
[----:B------:R-:W-:Y:S01]  /*6a70*/  ISETP.GE.AND P5, PT, R8, R229, PT ;  /* 0x000000e50800720c */ /* 0x000fe20003fa6270 */
[----:B----4-:R-:W-:Y:S01]  /*6a80*/  VIADD R9, R0, 0xffffffc8 ;  /* 0xffffffc800097836 */ /* 0x010fe20000000000 */
[----:B---3--:R-:W-:Y:S02]  /*6a90*/  FSEL R11, R30, -INF , !P0 ;  /* 0xff8000001e0b7808 */ /* 0x008fe40004000000 */
[----:B------:R-:W-:-:S02]  /*6aa0*/  ISETP.GT.AND P0, PT, R227, R4, PT ;  /* 0x00000004e300720c */ /* 0x000fc40003f04270 */
[----:B------:R-:W-:Y:S01]  /*6ab0*/  FSEL R31, R11, -INF , !P5 ;  /* 0xff8000000b1f7808 */ /* 0x000fe20006800000 */
[----:B------:R2:W3:Y:S01]  /*6ac0*/  MUFU.TANH R15, R10 ;  /* 0x0000000a000f7308 */ /* 0x0004e20000002400 */
[----:B------:R-:W-:Y:S01]  /*6ad0*/  BAR.SYNC.DEFER_BLOCKING 0x0 ;  /* 0x0000000000007b1d */ /* 0x000fe20000010000 */
[----:B------:R-:W-:-:S06]  /*6ae0*/  ISETP.GE.AND P5, PT, R4, R229, PT ;  /* 0x000000e50400720c */ /* 0x000fcc0003fa6270 */
[----:B------:R-:W-:Y:S08]  /*6af0*/  MUFU.TANH R19, R176 ;  /* 0x000000b000137308 */ /* 0x000ff00000002400 */
[----:B------:R-:W-:Y:S01]  /*6b00*/  MUFU.TANH R176, R141 ;  /* 0x0000008d00b07308 */ /* 0x000fe20000002400 */
[----:B--2---:R-:W-:Y:S01]  /*6b10*/  FSEL R10, R138, -INF , !P3 ;  /* 0xff8000008a0a7808 */ /* 0x004fe20005800000 */
[----:B------:R-:W-:Y:S01]  /*6b20*/  FMUL.FTZ R138, R142, UR6 ;  /* 0x000000068e8a7c20 */ /* 0x000fe20008410000 */
[----:B------:R-:W-:-:S02]  /*6b30*/  ISETP.GT.AND P3, PT, R227, R9, PT ;  /* 0x00000009e300720c */ /* 0x000fc40003f64270 */
[----:B------:R-:W-:Y:S02]  /*6b40*/  FSEL R29, R10, -INF , !P6 ;  /* 0xff8000000a1d7808 */ /* 0x000fe40007000000 */
[----:B------:R-:W-:Y:S01]  /*6b50*/  ISETP.GE.AND P6, PT, R9, R229, PT ;  /* 0x000000e50900720c */ /* 0x000fe20003fc6270 */
[----:B------:R-:W-:Y:S01]  /*6b60*/  MUFU.TANH R196, R185 ;  /* 0x000000b900c47308 */ /* 0x000fe20000002400 */
[----:B------:R-:W-:Y:S02]  /*6b70*/  FSEL R10, R132, -INF , !P3 ;  /* 0xff800000840a7808 */ /* 0x000fe40005800000 */
[----:B------:R-:W-:Y:S02]  /*6b80*/  ISETP.GT.AND P3, PT, R227, R5, PT ;  /* 0x00000005e300720c */ /* 0x000fe40003f64270 */
[----:B------:R-:W-:Y:S02]  /*6b90*/  FSEL R32, R10, -INF , !P6 ;  /* 0xff8000000a207808 */ /* 0x000fe40007000000 */
[----:B-----5:R-:W-:Y:S01]  /*6ba0*/  FSEL R10, R13, -INF , !P0 ;  /* 0xff8000000d0a7808 */ /* 0x020fe20004000000 */
[----:B------:R-:W-:Y:S01]  /*6bb0*/  MUFU.TANH R26, R26 ;  /* 0x0000001a001a7308 */ /* 0x000fe20000002400 */
[----:B------:R-:W-:-:S02]  /*6bc0*/  ISETP.GT.AND P0, PT, R227, R2, PT ;  /* 0x00000002e300720c */ /* 0x000fc40003f04270 */
[----:B------:R-:W-:Y:S02]  /*6bd0*/  FSEL R188, R10, -INF , !P5 ;  /* 0xff8000000abc7808 */ /* 0x000fe40006800000 */
[----:B-1----:R-:W-:Y:S02]  /*6be0*/  FSEL R10, R12, -INF , !P0 ;  /* 0xff8000000c0a7808 */ /* 0x002fe40004000000 */
[----:B------:R-:W-:Y:S01]  /*6bf0*/  ISETP.GE.AND P6, PT, R5, R229, PT ;  /* 0x000000e50500720c */ /* 0x000fe20003fc6270 */
[----:B------:R-:W1:Y:S01]  /*6c00*/  MUFU.TANH R12, R22 ;  /* 0x00000016000c7308 */ /* 0x000e620000002400 */
[----:B------:R-:W-:Y:S02]  /*6c10*/  FSEL R11, R16, -INF , !P3 ;  /* 0xff800000100b7808 */ /* 0x000fe40005800000 */
[----:B------:R-:W-:Y:S02]  /*6c20*/  ISETP.GT.AND P3, PT, R227, R3, PT ;  /* 0x00000003e300720c */ /* 0x000fe40003f64270 */
[----:B------:R-:W-:-:S02]  /*6c30*/  ISETP.GE.AND P5, PT, R2, R229, PT ;  /* 0x000000e50200720c */ /* 0x000fc40003fa6270 */
[----:B------:R-:W-:Y:S01]  /*6c40*/  FSEL R189, R11, -INF , !P6 ;  /* 0xff8000000bbd7808 */ /* 0x000fe20007000000 */
[----:B------:R-:W2:Y:S01]  /*6c50*/  MUFU.TANH R16, R21 ;  /* 0x0000001500107308 */ /* 0x000ea20000002400 */
[----:B------:R-:W-:Y:S02]  /*6c60*/  FSEL R11, R14, -INF , !P3 ;  /* 0xff8000000e0b7808 */ /* 0x000fe40005800000 */
[C---:B------:R-:W-:Y:S02]  /*6c70*/  ISETP.GT.AND P3, PT, R245.reuse, R7, PT ;  /* 0x00000007f500720c */ /* 0x040fe40003f64270 */
[----:B------:R-:W-:Y:S02]  /*6c80*/  FSEL R191, R10, -INF , !P5 ;  /* 0xff8000000abf7808 */ /* 0x000fe40006800000 */
[----:B------:R-:W-:Y:S01]  /*6c90*/  ISETP.GT.AND P5, PT, R245, R8, PT ;  /* 0x00000008f500720c */ /* 0x000fe20003fa4270 */
[----:B------:R-:W4:Y:S01]  /*6ca0*/  MUFU.TANH R13, R20 ;  /* 0x00000014000d7308 */ /* 0x000f220000002400 */
[----:B------:R-:W-:-:S02]  /*6cb0*/  ISETP.GE.AND P6, PT, R3, R229, PT ;  /* 0x000000e50300720c */ /* 0x000fc40003fc6270 */
[----:B------:R-:W-:Y:S01]  /*6cc0*/  FSEL R10, R139, -INF , !P3 ;  /* 0xff8000008b0a7808 */ /* 0x000fe20005800000 */
[----:B------:R-:W-:Y:S01]  /*6cd0*/  FMUL.FTZ R139, R179, UR6 ;  /* 0x00000006b38b7c20 */ /* 0x000fe20008410000 */
[----:B------:R-:W-:Y:S02]  /*6ce0*/  ISETP.GT.AND P3, PT, R245, R5, PT ;  /* 0x00000005f500720c */ /* 0x000fe40003f64270 */
[----:B------:R-:W-:Y:S01]  /*6cf0*/  FSEL R34, R34, -INF , !P5 ;  /* 0xff80000022227808 */ /* 0x000fe20006800000 */
[----:B------:R-:W5:Y:S01]  /*6d00*/  MUFU.TANH R180, R180 ;  /* 0x000000b400b47308 */ /* 0x000f620000002400 */
[----:B------:R-:W-:Y:S02]  /*6d10*/  FSEL R190, R11, -INF , !P6 ;  /* 0xff8000000bbe7808 */ /* 0x000fe40007000000 */
[C---:B------:R-:W-:Y:S02]  /*6d20*/  ISETP.GT.AND P5, PT, R245.reuse, R2, PT ;  /* 0x00000002f500720c */ /* 0x040fe40003fa4270 */
[----:B------:R-:W-:-:S02]  /*6d30*/  ISETP.GT.AND P6, PT, R245, R6, PT ;  /* 0x00000006f500720c */ /* 0x000fc40003fc4270 */
[----:B---3--:R-:W-:Y:S01]  /*6d40*/  FSEL R15, R15, -INF , !P3 ;  /* 0xff8000000f0f7808 */ /* 0x008fe20005800000 */
[----:B------:R-:W-:Y:S01]  /*6d50*/  MUFU.TANH R198, R186 ;  /* 0x000000ba00c67308 */ /* 0x000fe20000002400 */
[-C--:B------:R-:W-:Y:S02]  /*6d60*/  ISETP.GE.AND P3, PT, R7, R230.reuse, PT ;  /* 0x000000e60700720c */ /* 0x080fe40003f66270 */
[----:B-1----:R-:W-:Y:S02]  /*6d70*/  FSEL R12, R12, -INF , !P5 ;  /* 0xff8000000c0c7808 */ /* 0x002fe40006800000 */
[----:B------:R-:W-:Y:S02]  /*6d80*/  ISETP.GT.AND P0, PT, R245, R9, PT ;  /* 0x00000009f500720c */ /* 0x000fe40003f04270 */
[----:B------:R-:W-:Y:S01]  /*6d90*/  FSEL R11, R137, -INF , !P6 ;  /* 0xff800000890b7808 */ /* 0x000fe20007000000 */
[----:B------:R-:W-:Y:S01]  /*6da0*/  MUFU.TANH R132, R183 ;  /* 0x000000b700847308 */ /* 0x000fe20000002400 */
[----:B------:R-:W-:Y:S01]  /*6db0*/  ISETP.GE.AND P5, PT, R8, R230, PT ;  /* 0x000000e60800720c */ /* 0x000fe20003fa6270 */
[----:B------:R-:W-:Y:S01]  /*6dc0*/  FMUL.FTZ R137, R178, UR6 ;  /* 0x00000006b2897c20 */ /* 0x000fe20008410000 */
[----:B------:R-:W-:-:S02]  /*6dd0*/  ISETP.GT.AND P6, PT, R245, R4, PT ;  /* 0x00000004f500720c */ /* 0x000fc40003fc4270 */
[----:B------:R-:W-:Y:S02]  /*6de0*/  FSEL R24, R10, -INF , !P3 ;  /* 0xff8000000a187808 */ /* 0x000fe40005800000 */
[----:B------:R-:W-:Y:S01]  /*6df0*/  FSEL R30, R33, -INF , !P0 ;  /* 0xff800000211e7808 */ /* 0x000fe20004000000 */
[----:B------:R-:W-:Y:S01]  /*6e00*/  MUFU.TANH R137, R137 ;  /* 0x0000008900897308 */ /* 0x000fe20000002400 */
[-C--:B------:R-:W-:Y:S02]  /*6e10*/  ISETP.GE.AND P3, PT, R5, R230.reuse, PT ;  /* 0x000000e60500720c */ /* 0x080fe40003f66270 */
[----:B------:R-:W-:Y:S02]  /*6e20*/  FSEL R34, R34, -INF , !P5 ;  /* 0xff80000022227808 */ /* 0x000fe40006800000 */
[----:B------:R-:W-:Y:S02]  /*6e30*/  ISETP.GT.AND P0, PT, R245, R3, PT ;  /* 0x00000003f500720c */ /* 0x000fe40003f04270 */
[----:B--2---:R-:W-:Y:S01]  /*6e40*/  FSEL R14, R16, -INF , !P6 ;  /* 0xff800000100e7808 */ /* 0x004fe20007000000 */
[----:B------:R-:W1:Y:S01]  /*6e50*/  MUFU.TANH R33, R182 ;  /* 0x000000b600217308 */ /* 0x000e620000002400 */
[----:B------:R-:W-:-:S02]  /*6e60*/  ISETP.GE.AND P5, PT, R2, R230, PT ;  /* 0x000000e60200720c */ /* 0x000fc40003fa6270 */
[-C--:B------:R-:W-:Y:S02]  /*6e70*/  ISETP.GE.AND P6, PT, R6, R230.reuse, PT ;  /* 0x000000e60600720c */ /* 0x080fe40003fc6270 */
[----:B------:R-:W-:Y:S02]  /*6e80*/  FSEL R181, R15, -INF , !P3 ;  /* 0xff8000000fb57808 */ /* 0x000fe40005800000 */
[----:B----4-:R-:W-:Y:S01]  /*6e90*/  FSEL R13, R13, -INF , !P0 ;  /* 0xff8000000d0d7808 */ /* 0x010fe20004000000 */
[----:B------:R-:W2:Y:S01]  /*6ea0*/  MUFU.TANH R16, R177 ;  /* 0x000000b100107308 */ /* 0x000ea20000002400 */
[----:B------:R-:W-:Y:S02]  /*6eb0*/  ISETP.GT.AND P3, PT, R17, R7, PT ;  /* 0x000000071100720c */ /* 0x000fe40003f64270 */
[----:B------:R-:W-:Y:S02]  /*6ec0*/  FSEL R185, R12, -INF , !P5 ;  /* 0xff8000000cb97808 */ /* 0x000fe40006800000 */
[----:B------:R-:W-:-:S02]  /*6ed0*/  ISETP.GE.AND P0, PT, R9, R230, PT ;  /* 0x000000e60900720c */ /* 0x000fc40003f06270 */
[----:B------:R-:W-:Y:S01]  /*6ee0*/  FSEL R23, R11, -INF , !P6 ;  /* 0xff8000000b177808 */ /* 0x000fe20007000000 */
[----:B------:R3:W4:Y:S01]  /*6ef0*/  MUFU.TANH R177, R140 ;  /* 0x0000008c00b17308 */ /* 0x0007220000002400 */
[----:B------:R-:W-:Y:S02]  /*6f00*/  ISETP.GT.AND P5, PT, R17, R8, PT ;  /* 0x000000081100720c */ /* 0x000fe40003fa4270 */
[----:B------:R-:W-:Y:S02]  /*6f10*/  ISETP.GE.AND P6, PT, R4, R230, PT ;  /* 0x000000e60400720c */ /* 0x000fe40003fc6270 */
[----:B------:R-:W-:Y:S02]  /*6f20*/  FSEL R22, R197, -INF , !P3 ;  /* 0xff800000c5167808 */ /* 0x000fe40005800000 */
[----:B------:R-:W-:Y:S01]  /*6f30*/  FSEL R30, R30, -INF , !P0 ;  /* 0xff8000001e1e7808 */ /* 0x000fe20004000000 */
[----:B------:R-:W1:Y:S01]  /*6f40*/  MUFU.TANH R139, R139 ;  /* 0x0000008b008b7308 */ /* 0x000e620000002400 */
[----:B------:R-:W-:-:S02]  /*6f50*/  ISETP.GT.AND P3, PT, R17, R5, PT ;  /* 0x000000051100720c */ /* 0x000fc40003f64270 */
[----:B------:R-:W-:Y:S02]  /*6f60*/  FSEL R25, R35, -INF , !P5 ;  /* 0xff80000023197808 */ /* 0x000fe40006800000 */
[----:B------:R-:W-:Y:S02]  /*6f70*/  ISETP.GE.AND P0, PT, R3, R230, PT ;  /* 0x000000e60300720c */ /* 0x000fe40003f06270 */
[----:B------:R-:W-:Y:S01]  /*6f80*/  FSEL R184, R14, -INF , !P6 ;  /* 0xff8000000eb87808 */ /* 0x000fe20007000000 */
[----:B------:R-:W1:Y:S01]  /*6f90*/  MUFU.TANH R138, R138 ;  /* 0x0000008a008a7308 */ /* 0x000e620000002400 */
[C---:B------:R-:W-:Y:S02]  /*6fa0*/  ISETP.GT.AND P5, PT, R17.reuse, R2, PT ;  /* 0x000000021100720c */ /* 0x040fe40003fa4270 */
[----:B------:R-:W-:Y:S02]  /*6fb0*/  ISETP.GT.AND P6, PT, R17, R6, PT ;  /* 0x000000061100720c */ /* 0x000fe40003fc4270 */
[----:B---3--:R-:W-:-:S02]  /*6fc0*/  FSEL R140, R19, -INF , !P3 ;  /* 0xff800000138c7808 */ /* 0x008fc40005800000 */
[----:B------:R-:W-:Y:S02]  /*6fd0*/  FSEL R186, R13, -INF , !P0 ;  /* 0xff8000000dba7808 */ /* 0x000fe40004000000 */
[-C--:B------:R-:W-:Y:S02]  /*6fe0*/  ISETP.GE.AND P3, PT, R7, R228.reuse, PT ;  /* 0x000000e40700720c */ /* 0x080fe40003f66270 */
[----:B------:R-:W-:Y:S02]  /*6ff0*/  FSEL R176, R176, -INF , !P5 ;  /* 0xff800000b0b07808 */ /* 0x000fe40006800000 */
[----:B------:R-:W-:Y:S02]  /*7000*/  FSEL R13, R196, -INF , !P6 ;  /* 0xff800000c40d7808 */ /* 0x000fe40007000000 */
[----:B------:R-:W-:Y:S02]  /*7010*/  ISETP.GE.AND P5, PT, R6, R228, PT ;  /* 0x000000e40600720c */ /* 0x000fe40003fa6270 */
[----:B------:R-:W-:-:S02]  /*7020*/  FSEL R22, R22, -INF , !P3 ;  /* 0xff80000016167808 */ /* 0x000fc40005800000 */
[C---:B------:R-:W-:Y:S02]  /*7030*/  ISETP.GT.AND P3, PT, R18.reuse, R6, PT ;  /* 0x000000061200720c */ /* 0x040fe40003f64270 */
[----:B------:R-:W-:Y:S02]  /*7040*/  FSEL R13, R13, -INF , !P5 ;  /* 0xff8000000d0d7808 */ /* 0x000fe40006800000 */
[CC--:B------:R-:W-:Y:S02]  /*7050*/  ISETP.GT.AND P0, PT, R17.reuse, R9.reuse, PT ;  /* 0x000000091100720c */ /* 0x0c0fe40003f04270 */
[----:B------:R-:W-:Y:S02]  /*7060*/  ISETP.GT.AND P5, PT, R18, R9, PT ;  /* 0x000000091200720c */ /* 0x000fe40003fa4270 */
[----:B------:R-:W-:Y:S02]  /*7070*/  ISETP.GT.AND P6, PT, R17, R4, PT ;  /* 0x000000041100720c */ /* 0x000fe40003fc4270 */
[----:B------:R-:W-:-:S02]  /*7080*/  FSEL R26, R26, -INF , !P3 ;  /* 0xff8000001a1a7808 */ /* 0x000fc40005800000 */
[----:B-----5:R-:W-:Y:S02]  /*7090*/  FSEL R27, R180, -INF , !P0 ;  /* 0xff800000b41b7808 */ /* 0x020fe40004000000 */
[----:B------:R-:W-:Y:S02]  /*70a0*/  ISETP.GE.AND P3, PT, R9, R231, PT ;  /* 0x000000e70900720c */ /* 0x000fe40003f66270 */
[----:B-1----:R-:W-:Y:S02]  /*70b0*/  FSEL R33, R33, -INF , !P5 ;  /* 0xff80000021217808 */ /* 0x002fe40006800000 */
[----:B------:R-:W-:Y:S02]  /*70c0*/  ISETP.GT.AND P0, PT, R17, R3, PT ;  /* 0x000000031100720c */ /* 0x000fe40003f04270 */
[----:B--2---:R-:W-:Y:S02]  /*70d0*/  FSEL R141, R16, -INF , !P6 ;  /* 0xff800000108d7808 */ /* 0x004fe40007000000 */
[----:B------:R-:W-:-:S02]  /*70e0*/  ISETP.GT.AND P6, PT, R18, R7, PT ;  /* 0x000000071200720c */ /* 0x000fc40003fc4270 */
[----:B------:R-:W-:Y:S02]  /*70f0*/  FSEL R33, R33, -INF , !P3 ;  /* 0xff80000021217808 */ /* 0x000fe40005800000 */
[----:B----4-:R-:W-:Y:S02]  /*7100*/  FSEL R177, R177, -INF , !P0 ;  /* 0xff800000b1b17808 */ /* 0x010fe40004000000 */
[----:B------:R-:W-:Y:S02]  /*7110*/  ISETP.GT.U32.AND P3, PT, R241, R239, PT ;  /* 0x000000eff100720c */ /* 0x000fe40003f64070 */
[-C--:B------:R-:W-:Y:S02]  /*7120*/  ISETP.GE.AND P0, PT, R7, R231.reuse, PT ;  /* 0x000000e70700720c */ /* 0x080fe40003f06270 */
[----:B------:R-:W-:Y:S02]  /*7130*/  FSEL R19, R198, -INF , !P6 ;  /* 0xff800000c6137808 */ /* 0x000fe40007000000 */
[----:B------:R-:W-:-:S02]  /*7140*/  ISETP.GE.AND P6, PT, R6, R231, PT ;  /* 0x000000e70600720c */ /* 0x000fc40003fc6270 */
[----:B------:R-:W-:Y:S02]  /*7150*/  FSEL R19, R19, -INF , !P0 ;  /* 0xff80000013137808 */ /* 0x000fe40004000000 */
[-C--:B------:R-:W-:Y:S02]  /*7160*/  ISETP.GE.AND P0, PT, R9, R228.reuse, PT ;  /* 0x000000e40900720c */ /* 0x080fe40003f06270 */
[----:B------:R-:W-:Y:S02]  /*7170*/  FSEL R26, R26, -INF , !P6 ;  /* 0xff8000001a1a7808 */ /* 0x000fe40007000000 */
[----:B------:R-:W-:Y:S02]  /*7180*/  ISETP.GE.AND P6, PT, R8, R228, PT ;  /* 0x000000e40800720c */ /* 0x000fe40003fc6270 */
[----:B------:R-:W-:Y:S02]  /*7190*/  FSEL R27, R27, -INF , !P0 ;  /* 0xff8000001b1b7808 */ /* 0x000fe40004000000 */
[----:B------:R-:W-:-:S02]  /*71a0*/  ISETP.GT.AND P0, PT, R18, R8, PT ;  /* 0x000000081200720c */ /* 0x000fc40003f04270 */
[----:B------:R-:W-:Y:S02]  /*71b0*/  FSEL R25, R25, -INF , !P6 ;  /* 0xff80000019197808 */ /* 0x000fe40007000000 */
[----:B------:R-:W-:Y:S02]  /*71c0*/  ISETP.GE.AND P5, PT, R8, R231, PT ;  /* 0x000000e70800720c */ /* 0x000fe40003fa6270 */
[----:B------:R-:W-:Y:S02]  /*71d0*/  ISETP.GE.AND P6, PT, R5, R228, PT ;  /* 0x000000e40500720c */ /* 0x000fe40003fc6270 */
[----:B------:R-:W-:Y:S02]  /*71e0*/  FSEL R132, R132, -INF , !P0 ;  /* 0xff80000084847808 */ /* 0x000fe40004000000 */
        /* <DEDUP_REMOVED lines=43> */
.L_x_2630:
[----:B-1----:R-:W2:Y:S04]  /*74a0*/  LDL.LU R14, [R1+0x8] ;  /* 0x00000800010e7983 */ /* 0x002ea80000300800 */
[----:B------:R-:W3:Y:S01]  /*74b0*/  LDL.LU R15, [R1+0x4] ;  /* 0x00000400010f7983 */ /* 0x000ee20000300800 */
[----:B------:R-:W-:Y:S01]  /*74c0*/  FMNMX3.FTZ R6, R35, R32, R31, !PT ;  /* 0x0000002023067276 */ /* 0x000fe2000781001f */
[----:B------:R-:W1:Y:S01]  /*74d0*/  MUFU.TANH R10, R143 ;  /* 0x0000008f000a7308 */ /* 0x000e620000002400 */
[----:B------:R-:W-:Y:S02]  /*74e0*/  ISETP.GT.AND P0, PT, R18, R5, PT ;  /* 0x000000051200720c */ /* 0x000fe40003f04270 */
[----:B------:R-:W-:Y:S02]  /*74f0*/  FMNMX3.FTZ R6, R6, R189, R188, !PT ;  /* 0x000000bd06067276 */ /* 0x000fe400078100bc */
[----:B------:R-:W-:-:S02]  /*7500*/  FSEL R7, R132, -INF , !P5 ;  /* 0xff80000084077808 */ /* 0x000fc40006800000 */
[----:B------:R-:W-:Y:S02]  /*7510*/  FMNMX3.FTZ R6, R6, R190, R191, !PT ;  /* 0x000000be06067276 */ /* 0x000fe400078100bf */
[----:B------:R-:W-:Y:S02]  /*7520*/  ISETP.GE.AND P5, PT, R5, R231, PT ;  /* 0x000000e70500720c */ /* 0x000fe40003fa6270 */
[----:B------:R-:W-:Y:S01]  /*7530*/  FSEL R179, R140, -INF , !P6 ;  /* 0xff8000008cb37808 */ /* 0x000fe20007000000 */
[----:B------:R-:W4:Y:S01]  /*7540*/  SHFL.BFLY PT, R11, R6, 0x2, 0x1f ;  /* 0x0c401f00060b7f89 */ /* 0x000f2200000e0000 */
[----:B------:R-:W-:Y:S02]  /*7550*/  FSEL R8, R137, -INF , !P0 ;  /* 0xff80000089087808 */ /* 0x000fe40004000000 */
[----:B------:R-:W-:Y:S02]  /*7560*/  FMNMX3.FTZ R5, R133, R24, R23, !PT ;  /* 0x0000001885057276 */ /* 0x000fe40007810017 */
[----:B------:R-:W-:-:S02]  /*7570*/  ISETP.GE.AND P6, PT, R4, R228, PT ;  /* 0x000000e40400720c */ /* 0x000fc40003fc6270 */
[----:B------:R-:W-:Y:S02]  /*7580*/  ISETP.GT.AND P0, PT, R18, R4, PT ;  /* 0x000000041200720c */ /* 0x000fe40003f04270 */
[----:B------:R-:W-:Y:S02]  /*7590*/  FSEL R232, R8, -INF , !P5 ;  /* 0xff80000008e87808 */ /* 0x000fe40006800000 */
[----:B------:R-:W-:Y:S02]  /*75a0*/  FMNMX3.FTZ R5, R5, R30, R34, !PT ;  /* 0x0000001e05057276 */ /* 0x000fe40007810022 */
[----:B------:R-:W-:Y:S02]  /*75b0*/  FSEL R178, R141, -INF , !P6 ;  /* 0xff8000008db27808 */ /* 0x000fe40007000000 */
[----:B------:R-:W-:Y:S02]  /*75c0*/  FSEL R8, R139, -INF , !P0 ;  /* 0xff8000008b087808 */ /* 0x000fe40004000000 */
[----:B------:R-:W-:-:S02]  /*75d0*/  ISETP.GE.AND P5, PT, R4, R231, PT ;  /* 0x000000e70400720c */ /* 0x000fc40003fa6270 */
[C---:B------:R-:W-:Y:S02]  /*75e0*/  ISETP.GT.AND P6, PT, R18.reuse, R3, PT ;  /* 0x000000031200720c */ /* 0x040fe40003fc4270 */
[----:B------:R-:W-:Y:S02]  /*75f0*/  ISETP.GT.AND P0, PT, R18, R2, PT ;  /* 0x000000021200720c */ /* 0x000fe40003f04270 */
[----:B------:R-:W-:Y:S02]  /*7600*/  FMNMX3.FTZ R4, R135, R22, R13, !PT ;  /* 0x0000001687047276 */ /* 0x000fe4000781000d */
[----:B------:R-:W-:Y:S02]  /*7610*/  FMNMX3.FTZ R5, R5, R181, R184, !PT ;  /* 0x000000b505057276 */ /* 0x000fe400078100b8 */
[----:B------:R-:W-:Y:S02]  /*7620*/  FSEL R9, R138, -INF , !P6 ;  /* 0xff8000008a097808 */ /* 0x000fe40007000000 */
[----:B-1----:R-:W-:-:S02]  /*7630*/  FSEL R12, R10, -INF , !P0 ;  /* 0xff8000000a0c7808 */ /* 0x002fc40004000000 */
[-C--:B------:R-:W-:Y:S02]  /*7640*/  ISETP.GE.AND P6, PT, R3, R228.reuse, PT ;  /* 0x000000e40300720c */ /* 0x080fe40003fc6270 */
[----:B------:R-:W-:Y:S02]  /*7650*/  ISETP.GE.AND P0, PT, R2, R228, PT ;  /* 0x000000e40200720c */ /* 0x000fe40003f06270 */
[----:B------:R-:W-:Y:S02]  /*7660*/  FMNMX3.FTZ R4, R4, R27, R25, !PT ;  /* 0x0000001b04047276 */ /* 0x000fe40007810019 */
[----:B------:R-:W-:Y:S02]  /*7670*/  FMNMX3.FTZ R5, R5, R186, R185, !PT ;  /* 0x000000ba05057276 */ /* 0x000fe400078100b9 */
[----:B------:R-:W-:Y:S02]  /*7680*/  FSEL R177, R177, -INF , !P6 ;  /* 0xff800000b1b17808 */ /* 0x000fe40007000000 */
[----:B------:R-:W-:Y:S01]  /*7690*/  FSEL R176, R176, -INF , !P0 ;  /* 0xff800000b0b07808 */ /* 0x000fe20004000000 */
[----:B------:R-:W1:Y:S01]  /*76a0*/  SHFL.BFLY PT, R10, R5, 0x2, 0x1f ;  /* 0x0c401f00050a7f89 */ /* 0x000e6200000e0000 */
[----:B------:R-:W-:-:S02]  /*76b0*/  FMNMX3.FTZ R4, R4, R179, R178, !PT ;  /* 0x000000b304047276 */ /* 0x000fc400078100b2 */
[----:B------:R-:W-:Y:S02]  /*76c0*/  ISETP.GE.AND P0, PT, R2, R231, PT ;  /* 0x000000e70200720c */ /* 0x000fe40003f06270 */
[----:B------:R-:W-:Y:S02]  /*76d0*/  FMNMX3.FTZ R4, R4, R177, R176, !PT ;  /* 0x000000b104047276 */ /* 0x000fe400078100b0 */
[----:B----4-:R-:W-:Y:S02]  /*76e0*/  FMNMX.FTZ R2, R6, R11, !PT ;  /* 0x0000000b06027209 */ /* 0x010fe40007810000 */
[----:B------:R-:W-:Y:S01]  /*76f0*/  ISETP.GE.AND P6, PT, R3, R231, PT ;  /* 0x000000e70300720c */ /* 0x000fe20003fc6270 */
[----:B------:R-:W4:Y:S01]  /*7700*/  SHFL.BFLY PT, R6, R4, 0x2, 0x1f ;  /* 0x0c401f0004067f89 */ /* 0x000f2200000e0000 */
[----:B------:R-:W-:Y:S02]  /*7710*/  FMNMX3.FTZ R3, R136, R19, R26, !PT ;  /* 0x0000001388037276 */ /* 0x000fe4000781001a */
[----:B------:R-:W-:-:S02]  /*7720*/  FSEL R207, R8, -INF , !P5 ;  /* 0xff80000008cf7808 */ /* 0x000fc40006800000 */
[----:B------:R-:W-:Y:S02]  /*7730*/  FMNMX3.FTZ R3, R3, R33, R7, !PT ;  /* 0x0000002103037276 */ /* 0x000fe40007810007 */
[----:B------:R-:W-:Y:S02]  /*7740*/  FSEL R206, R9, -INF , !P6 ;  /* 0xff80000009ce7808 */ /* 0x000fe40007000000 */
[----:B------:R-:W-:Y:S01]  /*7750*/  FSEL R204, R12, -INF , !P0 ;  /* 0xff8000000ccc7808 */ /* 0x000fe20004000000 */
[----:B------:R-:W5:Y:S01]  /*7760*/  SHFL.BFLY PT, R9, R2, 0x1, 0x1f ;  /* 0x0c201f0002097f89 */ /* 0x000f6200000e0000 */
[----:B------:R-:W-:Y:S02]  /*7770*/  FMNMX3.FTZ R3, R3, R232, R207, !PT ;  /* 0x000000e803037276 */ /* 0x000fe400078100cf */
[----:B------:R-:W-:Y:S02]  /*7780*/  MOV R16, R249 ;  /* 0x000000f900107202 */ /* 0x000fe40000000f00 */
[----:B------:R-:W-:-:S02]  /*7790*/  FMNMX3.FTZ R3, R3, R206, R204, !PT ;  /* 0x000000ce03037276 */ /* 0x000fc400078100cc */
[----:B-1----:R-:W-:Y:S02]  /*77a0*/  FMNMX.FTZ R5, R5, R10, !PT ;  /* 0x0000000a05057209 */ /* 0x002fe40007810000 */
[----:B------:R-:W-:Y:S01]  /*77b0*/  MOV R142, R248 ;  /* 0x000000f8008e7202 */ /* 0x000fe20000000f00 */
[----:B------:R-:W1:Y:S01]  /*77c0*/  SHFL.BFLY PT, R8, R3, 0x2, 0x1f ;  /* 0x0c401f0003087f89 */ /* 0x000e6200000e0000 */
[----:B------:R-:W-:Y:S02]  /*77d0*/  MOV R194, R16 ;  /* 0x0000001000c27202 */ /* 0x000fe40000000f00 */
[----:B------:R-:W-:Y:S01]  /*77e0*/  MOV R18, R247 ;  /* 0x000000f700127202 */ /* 0x000fe20000000f00 */
[----:B------:R-:W1:Y:S01]  /*77f0*/  SHFL.BFLY PT, R10, R5, 0x1, 0x1f ;  /* 0x0c201f00050a7f89 */ /* 0x000e6200000e0000 */
[----:B----4-:R-:W-:Y:S02]  /*7800*/  FMNMX.FTZ R6, R4, R6, !PT ;  /* 0x0000000604067209 */ /* 0x010fe40007810000 */
[----:B------:R-:W-:-:S02]  /*7810*/  @P4 IADD3 R18, PT, PT, R244, -0x40, RZ ;  /* 0xffffffc0f4124810 */ /* 0x000fc40007ffe0ff */
[----:B------:R-:W-:Y:S01]  /*7820*/  MOV R187, R142 ;  /* 0x0000008e00bb7202 */ /* 0x000fe20000000f00 */
[----:B------:R-:W4:Y:S01]  /*7830*/  SHFL.BFLY PT, R11, R6, 0x1, 0x1f ;  /* 0x0c201f00060b7f89 */ /* 0x000f2200000e0000 */
[----:B-----5:R-:W-:-:S03]  /*7840*/  FMNMX.FTZ R211, R2, R9, !PT ;  /* 0x0000000902d37209 */ /* 0x020fc60007810000 */
[----:B------:R-:W-:Y:S01]  /*7850*/  LDSM.16.MT88.4 R140, [R220+0xa000] ;  /* 0x00a00000dc8c783b */ /* 0x000fe20000004200 */
[----:B------:R-:W-:Y:S02]  /*7860*/  FSETP.NEU.FTZ.AND P0, PT, R211, -INF , PT ;  /* 0xff800000d300780b */ /* 0x000fe40003f1d000 */
[----:B-1----:R-:W-:Y:S01]  /*7870*/  FMNMX.FTZ R4, R3, R8, !PT ;  /* 0x0000000803047209 */ /* 0x002fe20007810000 */
[C---:B------:R-:W-:Y:S01]  /*7880*/  FMUL.FTZ R3, R211.reuse, UR8 ;  /* 0x00000008d3037c20 */ /* 0x040fe20008410000 */
[----:B------:R-:W-:Y:S02]  /*7890*/  FSEL R8, R211, RZ, P0 ;  /* 0x000000ffd3087208 */ /* 0x000fe40000000000 */
[----:B------:R-:W-:Y:S02]  /*78a0*/  FMNMX.FTZ R210, R5, R10, !PT ;  /* 0x0000000a05d27209 */ /* 0x000fe40007810000 */
[----:B------:R-:W1:Y:S01]  /*78b0*/  SHFL.BFLY PT, R5, R4, 0x1, 0x1f ;  /* 0x0c201f0004057f89 */ /* 0x000e6200000e0000 */
[----:B------:R-:W-:Y:S01]  /*78c0*/  FSEL R3, R3, RZ, P0 ;  /* 0x000000ff03037208 */ /* 0x000fe20000000000 */
[----:B------:R-:W-:Y:S01]  /*78d0*/  FADD.FTZ R8, R134, -R8 ;  /* 0x8000000886087221 */ /* 0x000fe20000010000 */
[----:B------:R-:W-:Y:S01]  /*78e0*/  FMUL.FTZ R2, R210, UR8 ;  /* 0x00000008d2027c20 */ /* 0x000fe20008410000 */
[----:B----4-:R-:W-:-:S02]  /*78f0*/  FMNMX.FTZ R209, R6, R11, !PT ;  /* 0x0000000b06d17209 */ /* 0x010fc40007810000 */
[----:B------:R-:W-:Y:S01]  /*7900*/  FSETP.NEU.FTZ.AND P6, PT, R210, -INF , PT ;  /* 0xff800000d200780b */ /* 0x000fe20003fdd000 */
[--C-:B------:R-:W-:Y:S01]  /*7910*/  FFMA.FTZ R29, R29, UR8, -R3.reuse ;  /* 0x000000081d1d7c23 */ /* 0x100fe20008010803 */
[C---:B------:R-:W-:Y:S01]  /*7920*/  FSETP.NEU.FTZ.AND P5, PT, R209.reuse, -INF , PT ;  /* 0xff800000d100780b */ /* 0x040fe20003fbd000 */
[----:B------:R-:W-:Y:S01]  /*7930*/  FMUL.FTZ R12, R209, UR8 ;  /* 0x00000008d10c7c20 */ /* 0x000fe20008410000 */
[----:B------:R-:W-:Y:S01]  /*7940*/  FSEL R2, R2, RZ, P6 ;  /* 0x000000ff02027208 */ /* 0x000fe20003000000 */
[----:B------:R-:W4:Y:S01]  /*7950*/  MUFU.EX2 R180, R29 ;  /* 0x0000001d00b47308 */ /* 0x000f220000000800 */
[--C-:B------:R-:W-:Y:S01]  /*7960*/  FFMA.FTZ R28, R28, UR8, -R3.reuse ;  /* 0x000000081c1c7c23 */ /* 0x100fe20008010803 */
[--C-:B------:R-:W-:Y:S01]  /*7970*/  FFMA.FTZ R32, R32, UR8, -R3.reuse ;  /* 0x0000000820207c23 */ /* 0x100fe20008010803 */
[----:B------:R-:W-:Y:S01]  /*7980*/  FSEL R12, R12, RZ, P5 ;  /* 0x000000ff0c0c7208 */ /* 0x000fe20002800000 */
[--C-:B------:R-:W-:Y:S01]  /*7990*/  FFMA.FTZ R23, R23, UR8, -R2.reuse ;  /* 0x0000000817177c23 */ /* 0x100fe20008010802 */
[----:B------:R-:W-:Y:S01]  /*79a0*/  FFMA.FTZ R31, R31, UR8, -R3 ;  /* 0x000000081f1f7c23 */ /* 0x000fe20008010803 */
[--C-:B------:R-:W-:Y:S01]  /*79b0*/  FFMA.FTZ R24, R24, UR8, -R2.reuse ;  /* 0x0000000818187c23 */ /* 0x100fe20008010802 */
[----:B------:R-:W-:Y:S01]  /*79c0*/  FFMA.FTZ R30, R30, UR8, -R2 ;  /* 0x000000081e1e7c23 */ /* 0x000fe20008010802 */
[--C-:B------:R-:W-:Y:S01]  /*79d0*/  FFMA.FTZ R22, R22, UR8, -R12.reuse ;  /* 0x0000000816167c23 */ /* 0x100fe2000801080c */
[----:B------:R-:W-:Y:S01]  /*79e0*/  MUFU.EX2 R245, R23 ;  /* 0x0000001700f57308 */ /* 0x000fe20000000800 */
[----:B------:R-:W-:Y:S01]  /*79f0*/  FFMA.FTZ R13, R13, UR8, -R12 ;  /* 0x000000080d0d7c23 */ /* 0x000fe2000801080c */
[----:B------:R-:W-:Y:S01]  /*7a00*/  FFMA.FTZ R34, R34, UR8, -R2 ;  /* 0x0000000822227c23 */ /* 0x000fe20008010802 */
[--C-:B------:R-:W-:Y:S01]  /*7a10*/  FFMA.FTZ R27, R27, UR8, -R12.reuse ;  /* 0x000000081b1b7c23 */ /* 0x100fe2000801080c */
[----:B-1----:R-:W-:Y:S01]  /*7a20*/  FMNMX.FTZ R208, R4, R5, !PT ;  /* 0x0000000504d07209 */ /* 0x002fe20007810000 */
[----:B------:R1:W-:Y:S01]  /*7a30*/  MUFU.EX2 R236, R22 ;  /* 0x0000001600ec7308 */ /* 0x0003e20000000800 */
[----:B------:R-:W-:Y:S01]  /*7a40*/  FSEL R4, R210, RZ, P6 ;  /* 0x000000ffd2047208 */ /* 0x000fe20003000000 */
[----:B------:R-:W-:Y:S01]  /*7a50*/  FFMA.FTZ R25, R25, UR8, -R12 ;  /* 0x0000000819197c23 */ /* 0x000fe2000801080c */
[C---:B------:R-:W-:Y:S01]  /*7a60*/  FSETP.NEU.FTZ.AND P0, PT, R208.reuse, -INF , PT ;  /* 0xff800000d000780b */ /* 0x040fe20003f1d000 */
[C---:B------:R-:W-:Y:S01]  /*7a70*/  FMUL.FTZ R17, R208.reuse, UR8 ;  /* 0x00000008d0117c20 */ /* 0x040fe20008410000 */
[----:B------:R-:W-:Y:S01]  /*7a80*/  FSEL R5, R209, RZ, P5 ;  /* 0x000000ffd1057208 */ /* 0x000fe20002800000 */
[----:B------:R-:W-:Y:S01]  /*7a90*/  FADD.FTZ R4, R133, -R4 ;  /* 0x8000000485047221 */ /* 0x000fe20000010000 */
[----:B------:R-:W-:Y:S01]  /*7aa0*/  FSEL R6, R208, RZ, P0 ;  /* 0x000000ffd0067208 */ /* 0x000fe20000000000 */
[----:B------:R-:W-:Y:S01]  /*7ab0*/  FMUL.FTZ R8, R8, UR8 ;  /* 0x0000000808087c20 */ /* 0x000fe20008410000 */
[----:B------:R-:W-:Y:S01]  /*7ac0*/  FSEL R17, R17, RZ, P0 ;  /* 0x000000ff11117208 */ /* 0x000fe20000000000 */
[----:B------:R-:W-:Y:S01]  /*7ad0*/  FADD.FTZ R5, R135, -R5 ;  /* 0x8000000587057221 */ /* 0x000fe20000010000 */
[----:B------:R-:W-:Y:S01]  /*7ae0*/  MUFU.EX2 R237, R13 ;  /* 0x0000000d00ed7308 */ /* 0x000fe20000000800 */
[----:B------:R-:W-:Y:S02]  /*7af0*/  LDSM.16.MT88.4 R132, [R219+0xa000] ;  /* 0x00a00000db84783b */ /* 0x000fe40000004200 */
[--C-:B------:R-:W-:Y:S01]  /*7b00*/  FFMA.FTZ R19, R19, UR8, -R17.reuse ;  /* 0x0000000813137c23 */ /* 0x100fe20008010811 */
[--C-:B------:R-:W-:Y:S01]  /*7b10*/  FFMA.FTZ R26, R26, UR8, -R17.reuse ;  /* 0x000000081a1a7c23 */ /* 0x100fe20008010811 */
[----:B-1----:R-:W1:Y:S01]  /*7b20*/  LDSM.16.MT88.4 R20, [R212+0xa000] ;  /* 0x00a00000d414783b */ /* 0x002e620000004200 */
[--C-:B------:R-:W-:Y:S01]  /*7b30*/  FFMA.FTZ R33, R33, UR8, -R17.reuse ;  /* 0x0000000821217c23 */ /* 0x100fe20008010811 */
[----:B------:R-:W-:Y:S01]  /*7b40*/  FFMA.FTZ R7, R7, UR8, -R17 ;  /* 0x0000000807077c23 */ /* 0x000fe20008010811 */
[----:B------:R-:W-:Y:S01]  /*7b50*/  FMUL.FTZ R5, R5, UR8 ;  /* 0x0000000805057c20 */ /* 0x000fe20008410000 */
[----:B------:R4:W-:Y:S04]  /*7b60*/  MUFU.EX2 R233, R19 ;  /* 0x0000001300e97308 */ /* 0x0009e80000000800 */
[----:B------:R-:W-:Y:S04]  /*7b70*/  MUFU.EX2 R193, R28 ;  /* 0x0000001c00c17308 */ /* 0x000fe80000000800 */
[----:B------:R-:W-:Y:S04]  /*7b80*/  MUFU.EX2 R192, R32 ;  /* 0x0000002000c07308 */ /* 0x000fe80000000800 */
[----:B------:R-:W5:Y:S01]  /*7b90*/  MUFU.EX2 R195, R31 ;  /* 0x0000001f00c37308 */ /* 0x000f620000000800 */
[----:B----4-:R-:W-:-:S03]  /*7ba0*/  MOV R19, R180 ;  /* 0x000000b400137202 */ /* 0x010fc60000000f00 */
[----:B------:R-:W4:Y:S04]  /*7bb0*/  MUFU.EX2 R248, R24 ;  /* 0x0000001800f87308 */ /* 0x000f280000000800 */
[----:B------:R1:W-:Y:S04]  /*7bc0*/  MUFU.EX2 R249, R30 ;  /* 0x0000001e00f97308 */ /* 0x0003e80000000800 */
[----:B------:R-:W1:Y:S01]  /*7bd0*/  MUFU.EX2 R196, R34 ;  /* 0x0000002200c47308 */ /* 0x000e620000000800 */
[----:B-----5:R-:W-:-:S03]  /*7be0*/  F2FP.BF16.F32.PACK_AB R10, R195, R192 ;  /* 0x000000c0c30a723e */ /* 0x020fc600000010ff */
[----:B------:R-:W-:Y:S01]  /*7bf0*/  MUFU.EX2 R238, R27 ;  /* 0x0000001b00ee7308 */ /* 0x000fe20000000800 */
[----:B------:R-:W-:Y:S02]  /*7c00*/  MOV R244, R195 ;  /* 0x000000c300f47202 */ /* 0x000fe40000000f00 */
[----:B----4-:R-:W-:Y:S01]  /*7c10*/  F2FP.BF16.F32.PACK_AB R9, R245, R248 ;  /* 0x000000f8f509723e */ /* 0x010fe200000010ff */
[----:B------:R-:W-:Y:S01]  /*7c20*/  MUFU.EX2 R239, R25 ;  /* 0x0000001900ef7308 */ /* 0x000fe20000000800 */
[----:B-1----:R-:W-:Y:S03]  /*7c30*/  LDSM.16.MT88.4 R28, [R220+0xb000] ;  /* 0x00b00000dc1c783b */ /* 0x002fe60000004200 */
[----:B------:R1:W-:Y:S01]  /*7c40*/  MUFU.EX2 R235, R26 ;  /* 0x0000001a00eb7308 */ /* 0x0003e20000000800 */
[----:B------:R-:W-:-:S03]  /*7c50*/  F2FP.BF16.F32.PACK_AB R11, R196, R249 ;  /* 0x000000f9c40b723e */ /* 0x000fc600000010ff */
[----:B------:R4:W-:Y:S01]  /*7c60*/  MUFU.EX2 R234, R33 ;  /* 0x0000002100ea7308 */ /* 0x0009e20000000800 */
[----:B------:R-:W-:-:S03]  /*7c70*/  MOV R247, R196 ;  /* 0x000000c400f77202 */ /* 0x000fc60000000f00 */
[----:B------:R-:W5:Y:S04]  /*7c80*/  MUFU.EX2 R180, R7 ;  /* 0x0000000700b47308 */ /* 0x000f680000000800 */
[----:B------:R5:W5:Y:S01]  /*7c90*/  MUFU.EX2 R16, R8 ;  /* 0x0000000800107308 */ /* 0x000b620000000800 */
[----:B-1----:R-:W-:Y:S04]  /*7ca0*/  LDSM.16.MT88.4 R24, [R212+0xb000] ;  /* 0x00b00000d418783b */ /* 0x002fe80000004200 */
[----:B----4-:R-:W-:Y:S01]  /*7cb0*/  LDSM.16.MT88.4 R32, [R18+0x1000] ;  /* 0x001000001220783b */ /* 0x010fe20000004200 */
[----:B-----5:R-:W-:-:S02]  /*7cc0*/  F2FP.BF16.F32.PACK_AB R7, R180, R234 ;  /* 0x000000eab407723e */ /* 0x020fc400000010ff */
[----:B------:R-:W-:Y:S01]  /*7cd0*/  F2FP.BF16.F32.PACK_AB R8, R193, R19 ;  /* 0x00000013c108723e */ /* 0x000fe200000010ff */
        /* <DEDUP_REMOVED lines=32> */
[----:B--2---:R-:W-:-:S02]  /*7ee0*/  MOV R183, R14 ;  /* 0x0000000e00b77202 */ /* 0x004fc40000000f00 */
[----:B------:R1:W2:Y:S01]  /*7ef0*/  MUFU.EX2 R14, R5 ;  /* 0x00000005000e7308 */ /* 0x0002a20000000800 */
[----:B---3--:R-:W-:Y:S01]  /*7f00*/  MOV R182, R15 ;  /* 0x0000000f00b67202 */ /* 0x008fe20000000f00 */
[----:B------:R-:W-:Y:S01]  /*7f10*/  FMUL.FTZ R15, R4, UR8 ;  /* 0x00000008040f7c20 */ /* 0x000fe20008410000 */
[----:B------:R-:W-:Y:S01]  /*7f20*/  FADD.FTZ R4, R136, -R6 ;  /* 0x8000000688047221 */ /* 0x000fe20000010000 */
[----:B------:R-:W-:Y:S01]  /*7f30*/  F2FP.BF16.F32.PACK_AB R6, R239, R238 ;  /* 0x000000eeef06723e */ /* 0x000fe200000010ff */
[----:B------:R-:W3:Y:S02]  /*7f40*/  LDSM.16.MT88.4 R136, [R18] ;  /* 0x000000001288783b */ /* 0x000ee40000004200 */
[----:B------:R-:W-:Y:S01]  /*7f50*/  FMUL.FTZ R4, R4, UR8 ;  /* 0x0000000804047c20 */ /* 0x000fe20008410000 */
[----:B------:R-:W4:Y:S04]  /*7f60*/  MUFU.EX2 R15, R15 ;  /* 0x0000000f000f7308 */ /* 0x000f280000000800 */
[----:B------:R5:W5:Y:S01]  /*7f70*/  MUFU.EX2 R13, R4 ;  /* 0x00000004000d7308 */ /* 0x000b620000000800 */
[----:B-1----:R-:W-:Y:S01]  /*7f80*/  F2FP.BF16.F32.PACK_AB R5, R235, R233 ;  /* 0x000000e9eb05723e */ /* 0x002fe200000010ff */
[-C--:B--2---:R-:W-:Y:S01]  /*7f90*/  FMUL.FTZ R148, R148, R14.reuse ;  /* 0x0000000e94947220 */ /* 0x084fe20000410000 */
[-C--:B------:R-:W-:Y:S01]  /*7fa0*/  FMUL.FTZ R149, R149, R14.reuse ;  /* 0x0000000e95957220 */ /* 0x080fe20000410000 */
[-C--:B------:R-:W-:Y:S01]  /*7fb0*/  FMUL.FTZ R152, R152, R14.reuse ;  /* 0x0000000e98987220 */ /* 0x080fe20000410000 */
[-C--:B------:R-:W-:Y:S01]  /*7fc0*/  FMUL.FTZ R153, R153, R14.reuse ;  /* 0x0000000e99997220 */ /* 0x080fe20000410000 */
[-C--:B------:R-:W-:Y:S01]  /*7fd0*/  FMUL.FTZ R164, R164, R14.reuse ;  /* 0x0000000ea4a47220 */ /* 0x080fe20000410000 */
[-C--:B------:R-:W-:Y:S01]  /*7fe0*/  FMUL.FTZ R165, R165, R14.reuse ;  /* 0x0000000ea5a57220 */ /* 0x080fe20000410000 */
[-C--:B------:R-:W-:Y:S01]  /*7ff0*/  FMUL.FTZ R168, R168, R14.reuse ;  /* 0x0000000ea8a87220 */ /* 0x080fe20000410000 */
[----:B------:R-:W-:Y:S01]  /*8000*/  FMUL.FTZ R169, R169, R14 ;  /* 0x0000000ea9a97220 */ /* 0x000fe20000410000 */
[-C--:B----4-:R-:W-:Y:S01]  /*8010*/  FMUL.FTZ R146, R146, R15.reuse ;  /* 0x0000000f92927220 */ /* 0x090fe20000410000 */
[-C--:B------:R-:W-:Y:S01]  /*8020*/  FMUL.FTZ R147, R147, R15.reuse ;  /* 0x0000000f93937220 */ /* 0x080fe20000410000 */
[-C--:B------:R-:W-:Y:S01]  /*8030*/  FMUL.FTZ R158, R158, R15.reuse ;  /* 0x0000000f9e9e7220 */ /* 0x080fe20000410000 */
[----:B------:R-:W-:Y:S01]  /*8040*/  FMUL.FTZ R159, R159, R15 ;  /* 0x0000000f9f9f7220 */ /* 0x000fe20000410000 */
[----:B-----5:R-:W-:Y:S01]  /*8050*/  F2FP.BF16.F32.PACK_AB R4, R237, R236 ;  /* 0x000000eced04723e */ /* 0x020fe200000010ff */
        /* <DEDUP_REMOVED lines=74> */
[----:B------:R-:W-:Y:S01]  /*8500*/  MOV R158, R194 ;  /* 0x000000c2009e7202 */ /* 0x000fe20000000f00 */
        /* <DEDUP_REMOVED lines=21> */
[----:B------:R-:W-:-:S05]  /*8660*/  FMUL.FTZ R131, R131, R15 ;  /* 0x0000000f83837220 */ /* 0x000fca0000410000 */
        /* <DEDUP_REMOVED lines=8> */
[----:B------:R-:W-:Y:S01]  /*86f0*/  HMMA.16816.F32.BF16 R144, R4, R22, R124 ;  /* 0x000000160490723c */ /* 0x000fe2000004187c */
[--C-:B------:R-:W-:Y:S01]  /*8700*/  FFMA.FTZ R5, R189, UR8, -R3.reuse ;  /* 0x00000008bd057c23 */ /* 0x100fe20008010803 */
[----:B------:R-:W-:-:S03]  /*8710*/  FFMA.FTZ R4, R188, UR8, -R3 ;  /* 0x00000008bc047c23 */ /* 0x000fc60008010803 */
[----:B------:R1:W-:Y:S03]  /*8720*/  MUFU.EX2 R205, R5 ;  /* 0x0000000500cd7308 */ /* 0x0003e60000000800 */
[C---:B------:R-:W-:Y:S08]  /*8730*/  HMMA.16816.F32.BF16 R160, R8.reuse, R140, R160 ;  /* 0x0000008c08a0723c */ /* 0x040ff000000418a0 */
[----:B------:R-:W-:Y:S01]  /*8740*/  HMMA.16816.F32.BF16 R192, R8, R142, R172 ;  /* 0x0000008e08c0723c */ /* 0x000fe200000418ac */
[----:B------:R-:W-:Y:S01]  /*8750*/  LDSM.16.MT88.4 R172, [R223] ;  /* 0x00000000dfac783b */ /* 0x000fe20000004200 */
[----:B-1----:R-:W-:Y:S01]  /*8760*/  FFMA.FTZ R5, R190, UR8, -R3 ;  /* 0x00000008be057c23 */ /* 0x002fe20008010803 */
[----:B------:R-:W-:-:S02]  /*8770*/  MOV R190, R159 ;  /* 0x0000009f00be7202 */ /* 0x000fc40000000f00 */
[----:B------:R-:W-:Y:S01]  /*8780*/  MOV R159, R187 ;  /* 0x000000bb009f7202 */ /* 0x000fe20000000f00 */
[----:B------:R-:W-:Y:S02]  /*8790*/  MUFU.EX2 R188, R5 ;  /* 0x0000000500bc7308 */ /* 0x000fe40000000800 */
[C---:B------:R-:W-:Y:S02]  /*87a0*/  HMMA.16816.F32.BF16 R52, R8.reuse, R132, R52 ;  /* 0x000000840834723c */ /* 0x040fe40000041834 */
[----:B------:R1:W-:Y:S06]  /*87b0*/  MUFU.EX2 R187, R4 ;  /* 0x0000000400bb7308 */ /* 0x0003ec0000000800 */
[C---:B------:R-:W-:Y:S01]  /*87c0*/  HMMA.16816.F32.BF16 R140, R8.reuse, R134, R64 ;  /* 0x00000086088c723c */ /* 0x040fe20000041840 */
[----:B------:R-:W-:Y:S07]  /*87d0*/  LDSM.16.MT88.4 R64, [R218+0x800] ;  /* 0x00080000da40783b */ /* 0x000fee0000004200 */
[C---:B------:R-:W-:Y:S01]  /*87e0*/  HMMA.16816.F32.BF16 R132, R8.reuse, R26, R80 ;  /* 0x0000001a0884723c */ /* 0x040fe20000041850 */
[----:B-1----:R-:W-:Y:S01]  /*87f0*/  FFMA.FTZ R4, R191, UR8, -R3 ;  /* 0x00000008bf047c23 */ /* 0x002fe20008010803 */
[--C-:B------:R-:W-:Y:S01]  /*8800*/  FFMA.FTZ R3, R181, UR8, -R2.reuse ;  /* 0x00000008b5037c23 */ /* 0x100fe20008010802 */
[----:B------:R-:W-:Y:S01]  /*8810*/  MOV R191, R157 ;  /* 0x0000009d00bf7202 */ /* 0x000fe20000000f00 */
[----:B------:R-:W-:Y:S01]  /*8820*/  LDSM.16.MT88.4 R80, [R212+0xb800] ;  /* 0x00b80000d450783b */ /* 0x000fe20000004200 */
[----:B------:R1:W-:Y:S03]  /*8830*/  MUFU.EX2 R189, R4 ;  /* 0x0000000400bd7308 */ /* 0x0003e60000000800 */
[C---:B------:R-:W-:Y:S01]  /*8840*/  HMMA.16816.F32.BF16 R68, R8.reuse, R24, R68 ;  /* 0x000000180844723c */ /* 0x040fe20000041844 */
[----:B------:R2:W-:Y:S07]  /*8850*/  MUFU.EX2 R181, R3 ;  /* 0x0000000300b57308 */ /* 0x0005ee0000000800 */
[C---:B------:R-:W-:Y:S01]  /*8860*/  HMMA.16816.F32.BF16 R36, R8.reuse, R136, R36 ;  /* 0x000000880824723c */ /* 0x040fe20000041824 */
[--C-:B-1----:R-:W-:Y:S01]  /*8870*/  FFMA.FTZ R4, R184, UR8, -R2.reuse ;  /* 0x00000008b8047c23 */ /* 0x102fe20008010802 */
[----:B------:R-:W-:Y:S01]  /*8880*/  MOV R184, R158 ;  /* 0x0000009e00b87202 */ /* 0x000fe20000000f00 */
[--C-:B--2---:R-:W-:Y:S01]  /*8890*/  FFMA.FTZ R3, R186, UR8, -R2.reuse ;  /* 0x00000008ba037c23 */ /* 0x104fe20008010802 */
[----:B------:R-:W-:Y:S01]  /*88a0*/  MOV R186, R182 ;  /* 0x000000b600ba7202 */ /* 0x000fe20000000f00 */
[----:B------:R-:W-:Y:S01]  /*88b0*/  FFMA.FTZ R2, R185, UR8, -R2 ;  /* 0x00000008b9027c23 */ /* 0x000fe20008010802 */
[----:B------:R1:W-:Y:S01]  /*88c0*/  MUFU.EX2 R182, R4 ;  /* 0x0000000400b67308 */ /* 0x0003e20000000800 */
[----:B------:R-:W-:Y:S01]  /*88d0*/  MOV R185, R183 ;  /* 0x000000b700b97202 */ /* 0x000fe20000000f00 */
[C---:B------:R-:W-:Y:S02]  /*88e0*/  HMMA.16816.F32.BF16 R84, R8.reuse, R28, R84 ;  /* 0x0000001c0854723c */ /* 0x040fe40000041854 */
[----:B------:R2:W-:Y:S06]  /*88f0*/  MUFU.EX2 R183, R3 ;  /* 0x0000000300b77308 */ /* 0x0005ec0000000800 */
[----:B------:R-:W-:Y:S01]  /*8900*/  HMMA.16816.F32.BF16 R100, R8, R32, R100 ;  /* 0x000000200864723c */ /* 0x000fe20000041864 */
[----:B-1----:R-:W-:-:S02]  /*8910*/  FFMA.FTZ R4, R179, UR8, -R12 ;  /* 0x00000008b3047c23 */ /* 0x002fc4000801080c */
[----:B------:R1:W-:Y:S01]  /*8920*/  MUFU.EX2 R179, R2 ;  /* 0x0000000200b37308 */ /* 0x0003e20000000800 */
[----:B--2---:R-:W-:-:S04]  /*8930*/  FFMA.FTZ R3, R178, UR8, -R12 ;  /* 0x00000008b2037c23 */ /* 0x004fc8000801080c */
[C---:B------:R-:W-:Y:S01]  /*8940*/  HMMA.16816.F32.BF16 R136, R8.reuse, R138, R48 ;  /* 0x0000008a0888723c */ /* 0x040fe20000041830 */
[----:B------:R2:W-:Y:S01]  /*8950*/  MUFU.EX2 R26, R4 ;  /* 0x00000004001a7308 */ /* 0x0005e20000000800 */
[----:B------:R-:W-:Y:S01]  /*8960*/  MOV R178, R159 ;  /* 0x0000009f00b27202 */ /* 0x000fe20000000f00 */
[----:B------:R-:W3:Y:S02]  /*8970*/  LDSM.16.MT88.4 R48, [R18+0x800] ;  /* 0x000800001230783b */ /* 0x000ee40000004200 */
[----:B------:R4:W5:Y:S02]  /*8980*/  MUFU.EX2 R27, R3 ;  /* 0x00000003001b7308 */ /* 0x0009640000000800 */
[----:B------:R-:W-:Y:S01]  /*8990*/  LDSM.16.MT88.4 R156, [R212+0xa800] ;  /* 0x00a80000d49c783b */ /* 0x000fe20000004200 */
[----:B------:R-:W-:Y:S03]  /*89a0*/  HMMA.16816.F32.BF16 R28, R8, R30, R96 ;  /* 0x0000001e081c723c */ /* 0x000fe60000041860 */
[----:B------:R-:W-:Y:S01]  /*89b0*/  LDSM.16.MT88.4 R96, [R222] ;  /* 0x00000000de60783b */ /* 0x000fe20000004200 */
[--C-:B-1----:R-:W-:Y:S01]  /*89c0*/  FFMA.FTZ R2, R177, UR8, -R12.reuse ;  /* 0x00000008b1027c23 */ /* 0x102fe2000801080c */
[----:B------:R-:W-:Y:S01]  /*89d0*/  MOV R177, R19 ;  /* 0x0000001300b17202 */ /* 0x000fe20000000f00 */
[----:B--2---:R-:W-:-:S02]  /*89e0*/  FFMA.FTZ R4, R176, UR8, -R12 ;  /* 0x00000008b0047c23 */ /* 0x004fc4000801080c */
[C---:B------:R-:W-:Y:S01]  /*89f0*/  HMMA.16816.F32.BF16 R32, R8.reuse, R34, R112 ;  /* 0x000000220820723c */ /* 0x040fe20000041870 */
[----:B------:R-:W1:Y:S01]  /*8a00*/  LDSM.16.MT88.4 R112, [R18+0x1800] ;  /* 0x001800001270783b */ /* 0x000e620000004200 */
[----:B------:R2:W-:Y:S01]  /*8a10*/  MUFU.EX2 R25, R2 ;  /* 0x0000000200197308 */ /* 0x0005e20000000800 */
[--C-:B----4-:R-:W-:Y:S01]  /*8a20*/  FFMA.FTZ R3, R232, UR8, -R17.reuse ;  /* 0x00000008e8037c23 */ /* 0x110fe20008010811 */
[----:B-----5:R-:W-:Y:S02]  /*8a30*/  F2FP.BF16.F32.PACK_AB R124, R27, R26 ;  /* 0x0000001a1b7c723e */ /* 0x020fe400000010ff */
[----:B------:R4:W5:Y:S02]  /*8a40*/  MUFU.EX2 R24, R4 ;  /* 0x0000000400187308 */ /* 0x0009640000000800 */
[----:B------:R-:W-:Y:S02]  /*8a50*/  HMMA.16816.F32.BF16 R116, R8, R20, R116 ;  /* 0x000000140874723c */ /* 0x000fe40000041874 */
[----:B------:R5:W-:Y:S01]  /*8a60*/  MUFU.EX2 R19, R3 ;  /* 0x0000000300137308 */ /* 0x000be20000000800 */
[----:B--2---:R-:W-:-:S05]  /*8a70*/  FFMA.FTZ R2, R207, UR8, -R17 ;  /* 0x00000008cf027c23 */ /* 0x004fca0008010811 */
[----:B------:R-:W-:Y:S01]  /*8a80*/  HMMA.16816.F32.BF16 R20, R8, R22, R128 ;  /* 0x000000160814723c */ /* 0x000fe20000041880 */
[----:B------:R-:W-:Y:S01]  /*8a90*/  F2FP.BF16.F32.PACK_AB R128, R187, R205 ;  /* 0x000000cdbb80723e */ /* 0x000fe200000010ff */
[----:B------:R-:W-:Y:S01]  /*8aa0*/  FFMA.FTZ R9, R178, R16, R177 ;  /* 0x00000010b2097223 */ /* 0x000fe200000100b1 */
[----:B----4-:R-:W2:Y:S01]  /*8ab0*/  LDSM.16.MT88.4 R4, [R218+0x1800] ;  /* 0x00180000da04783b */ /* 0x010ea20000004200 */
[----:B------:R4:W4:Y:S01]  /*8ac0*/  MUFU.EX2 R12, R2 ;  /* 0x00000002000c7308 */ /* 0x0009220000000800 */
[----:B------:R-:W-:Y:S01]  /*8ad0*/  F2FP.BF16.F32.PACK_AB R129, R182, R181 ;  /* 0x000000b5b681723e */ /* 0x000fe200000010ff */
[----:B------:R-:W-:Y:S01]  /*8ae0*/  FFMA.FTZ R8, R185, R15, R248 ;  /* 0x0000000fb9087223 */ /* 0x000fe200000100f8 */
[----:B-----5:R-:W-:Y:S01]  /*8af0*/  FFMA.FTZ R3, R206, UR8, -R17 ;  /* 0x00000008ce037c23 */ /* 0x020fe20008010811 */
[----:B------:R-:W-:Y:S01]  /*8b00*/  F2FP.BF16.F32.PACK_AB R130, R189, R188 ;  /* 0x000000bcbd82723e */ /* 0x000fe200000010ff */
[----:B------:R-:W-:Y:S01]  /*8b10*/  FADD.FTZ R9, R191, R9 ;  /* 0x00000009bf097221 */ /* 0x000fe20000010000 */
[----:B------:R-:W-:Y:S01]  /*8b20*/  F2FP.BF16.F32.PACK_AB R131, R179, R183 ;  /* 0x000000b7b383723e */ /* 0x000fe200000010ff */
[----:B------:R-:W-:Y:S01]  /*8b30*/  FADD.FTZ R8, R245, R8 ;  /* 0x00000008f5087221 */ /* 0x000fe20000010000 */
[----:B------:R-:W-:Y:S01]  /*8b40*/  F2FP.BF16.F32.PACK_AB R126, R24, R25 ;  /* 0x00000019187e723e */ /* 0x000fe200000010ff */
[----:B------:R-:W-:Y:S04]  /*8b50*/  MUFU.EX2 R3, R3 ;  /* 0x0000000300037308 */ /* 0x000fe80000000800 */
[----:B---3--:R-:W-:Y:S01]  /*8b60*/  HMMA.16816.F32.BF16 R36, R128, R48, R36 ;  /* 0x000000308024723c */ /* 0x008fe20000041824 */
[----:B----4-:R-:W-:Y:S01]  /*8b70*/  FFMA.FTZ R2, R204, UR8, -R17 ;  /* 0x00000008cc027c23 */ /* 0x010fe20008010811 */
[----:B------:R-:W-:-:S05]  /*8b80*/  F2FP.BF16.F32.PACK_AB R125, R12, R19 ;  /* 0x000000130c7d723e */ /* 0x000fca00000010ff */
[----:B------:R-:W3:Y:S01]  /*8b90*/  MUFU.EX2 R2, R2 ;  /* 0x0000000200027308 */ /* 0x000ee20000000800 */
[C---:B-1----:R-:W-:Y:S08]  /*8ba0*/  HMMA.16816.F32.BF16 R100, R128.reuse, R112, R100 ;  /* 0x000000708064723c */ /* 0x042ff00000041864 */
[----:B------:R-:W-:Y:S01]  /*8bb0*/  HMMA.16816.F32.BF16 R160, R128, R172, R160 ;  /* 0x000000ac80a0723c */ /* 0x000fe200000418a0 */
[----:B---3--:R-:W-:-:S07]  /*8bc0*/  F2FP.BF16.F32.PACK_AB R127, R2, R3 ;  /* 0x00000003027f723e */ /* 0x008fce00000010ff */
[----:B------:R-:W-:Y:S08]  /*8bd0*/  HMMA.16816.F32.BF16 R52, R128, R64, R52 ;  /* 0x000000408034723c */ /* 0x000ff00000041834 */
[-C--:B--2---:R-:W-:Y:S08]  /*8be0*/  HMMA.16816.F32.BF16 R120, R124, R4.reuse, R120 ;  /* 0x000000047c78723c */ /* 0x084ff00000041878 */
[----:B------:R-:W-:Y:S01]  /*8bf0*/  HMMA.16816.F32.BF16 R116, R128, R4, R116 ;  /* 0x000000048074723c */ /* 0x000fe20000041874 */
[----:B------:R-:W-:Y:S01]  /*8c00*/  FFMA.FTZ R5, R186, R14, R236 ;  /* 0x0000000eba057223 */ /* 0x000fe200000100ec */
[----:B------:R-:W-:-:S03]  /*8c10*/  FFMA.FTZ R4, R184, R13, R233 ;  /* 0x0000000db8047223 */ /* 0x000fc600000100e9 */
        /* <DEDUP_REMOVED lines=58> */
[----:B------:R1:W-:Y:S04]  /*8fc0*/  STL [R1+0x8], R236 ;  /* 0x000008ec01007387 */ /* 0x0003e80000100800 */
        /* <DEDUP_REMOVED lines=40> */
[----:B------:R-:W5:Y:S04]  /*9250*/  LDSM.16.M88.4 R8, [R213+0x2000] ;  /* 0x00200000d508783b */ /* 0x000f680000000200 */
[----:B------:R-:W1:Y:S04]  /*9260*/  LDSM.16.M88.4 R20, [R214+UR5+0x8800] ;  /* 0x00880005d614783b */ /* 0x000e680008000200 */
[----:B------:R-:W-:Y:S04]  /*9270*/  LDSM.16.M88.4 R28, [R224+0x8000] ;  /* 0x00800000e01c783b */ /* 0x000fe80000000200 */
[----:B--2---:R-:W2:Y:S04]  /*9280*/  LDSM.16.M88.4 R4, [R217+0x2000] ;  /* 0x00200000d904783b */ /* 0x004ea80000000200 */
[----:B------:R-:W4:Y:S04]  /*9290*/  LDSM.16.M88.4 R24, [R224+0x8800] ;  /* 0x00880000e018783b */ /* 0x000f280000000200 */
[----:B------:R-:W4:Y:S01]  /*92a0*/  LDSM.16.M88.4 R12, [R213] ;  /* 0x00000000d50c783b */ /* 0x000f220000000200 */
[----:B---3--:R-:W-:-:S03]  /*92b0*/  VIADD R3, R0, 0xffffffb8 ;  /* 0xffffffb800037836 */ /* 0x008fc60000000000 */
[----:B------:R-:W0:Y:S01]  /*92c0*/  LDGDEPBAR ;  /* 0x00000000000079af */ /* 0x000e220000000000 */
[C---:B-----5:R-:W-:Y:S08]  /*92d0*/  HMMA.16816.F32.BF16 R136, R8.reuse, R16, RZ ;  /* 0x000000100888723c */ /* 0x060ff000000418ff */
[C---:B-1----:R-:W-:Y:S08]  /*92e0*/  HMMA.16816.F32.BF16 R32, R8.reuse, R20, RZ ;  /* 0x000000140820723c */ /* 0x042ff000000418ff */
[C---:B------:R-:W-:Y:S08]  /*92f0*/  HMMA.16816.F32.BF16 R132, R8.reuse, R18, RZ ;  /* 0x000000120884723c */ /* 0x040ff000000418ff */
[----:B------:R-:W-:Y:S08]  /*9300*/  HMMA.16816.F32.BF16 R8, R8, R22, RZ ;  /* 0x000000160808723c */ /* 0x000ff000000418ff */
[C---:B--2---:R-:W-:Y:S08]  /*9310*/  HMMA.16816.F32.BF16 R200, R4.reuse, R28, R136 ;  /* 0x0000001c04c8723c */ /* 0x044ff00000041888 */
[C---:B----4-:R-:W-:Y:S01]  /*9320*/  HMMA.16816.F32.BF16 R188, R4.reuse, R24, R32 ;  /* 0x0000001804bc723c */ /* 0x050fe20000041820 */
[----:B------:R-:W-:Y:S07]  /*9330*/  LDSM.16.M88.4 R32, [R240+0x8800] ;  /* 0x00880000f020783b */ /* 0x000fee0000000200 */
[C---:B------:R-:W-:Y:S01]  /*9340*/  HMMA.16816.F32.BF16 R184, R4.reuse, R30, R132 ;  /* 0x0000001e04b8723c */ /* 0x040fe20000041884 */
[----:B------:R-:W-:Y:S07]  /*9350*/  LDSM.16.M88.4 R132, [R240+0x8000] ;  /* 0x00800000f084783b */ /* 0x000fee0000000200 */
[----:B------:R-:W-:Y:S01]  /*9360*/  HMMA.16816.F32.BF16 R180, R4, R26, R8 ;  /* 0x0000001a04b4723c */ /* 0x000fe20000041808 */
[----:B------:R-:W1:Y:S04]  /*9370*/  LDSM.16.M88.4 R8, [R217] ;  /* 0x00000000d908783b */ /* 0x000e680000000200 */
[----:B------:R-:W2:Y:S03]  /*9380*/  LDSM.16.M88.4 R4, [R216+0x2000] ;  /* 0x00200000d804783b */ /* 0x000ea60000000200 */
[C---:B------:R-:W-:Y:S08]  /*9390*/  HMMA.16816.F32.BF16 R176, R12.reuse, R16, RZ ;  /* 0x000000100cb0723c */ /* 0x040ff000000418ff */
[C---:B------:R-:W-:Y:S01]  /*93a0*/  HMMA.16816.F32.BF16 R140, R12.reuse, R18, RZ ;  /* 0x000000120c8c723c */ /* 0x040fe200000418ff */
[----:B------:R-:W3:Y:S07]  /*93b0*/  LDSM.16.M88.4 R16, [R216] ;  /* 0x00000000d810783b */ /* 0x000eee0000000200 */
[C---:B------:R-:W-:Y:S08]  /*93c0*/  HMMA.16816.F32.BF16 R136, R12.reuse, R20, RZ ;  /* 0x000000140c88723c */ /* 0x040ff000000418ff */
[----:B------:R-:W-:Y:S01]  /*93d0*/  HMMA.16816.F32.BF16 R12, R12, R22, RZ ;  /* 0x000000160c0c723c */ /* 0x000fe200000418ff */
[----:B------:R-:W-:Y:S07]  /*93e0*/  LDSM.16.M88.4 R20, [R215+0x8000] ;  /* 0x00800000d714783b */ /* 0x000fee0000000200 */
[C---:B-1----:R-:W-:Y:S08]  /*93f0*/  HMMA.16816.F32.BF16 R176, R8.reuse, R28, R176 ;  /* 0x0000001c08b0723c */ /* 0x042ff000000418b0 */
[C---:B------:R-:W-:Y:S08]  /*9400*/  HMMA.16816.F32.BF16 R136, R8.reuse, R24, R136 ;  /* 0x000000180888723c */ /* 0x040ff00000041888 */
[----:B------:R-:W-:Y:S01]  /*9410*/  HMMA.16816.F32.BF16 R140, R8, R30, R140 ;  /* 0x0000001e088c723c */ /* 0x000fe2000004188c */
[----:B------:R-:W-:Y:S07]  /*9420*/  LDSM.16.M88.4 R28, [R214+UR5+0x9800] ;  /* 0x00980005d61c783b */ /* 0x000fee0008000200 */
[----:B--2---:R-:W-:Y:S08]  /*9430*/  HMMA.16816.F32.BF16 R196, R4, R134, R184 ;  /* 0x0000008604c4723c */ /* 0x004ff000000418b8 */
[----:B------:R-:W-:Y:S01]  /*9440*/  HMMA.16816.F32.BF16 R8, R8, R26, R12 ;  /* 0x0000001a0808723c */ /* 0x000fe2000004180c */
[----:B------:R-:W-:Y:S04]  /*9450*/  LDSM.16.M88.4 R24, [R215+0x8800] ;  /* 0x00880000d718783b */ /* 0x000fe80000000200 */
[----:B------:R-:W-:Y:S03]  /*9460*/  LDSM.16.M88.4 R12, [R225] ;  /* 0x00000000e10c783b */ /* 0x000fe60000000200 */
[C---:B------:R-:W-:Y:S08]  /*9470*/  HMMA.16816.F32.BF16 R200, R4.reuse, R132, R200 ;  /* 0x0000008404c8723c */ /* 0x040ff000000418c8 */
[C---:B------:R-:W-:Y:S08]  /*9480*/  HMMA.16816.F32.BF16 R204, R4.reuse, R32, R188 ;  /* 0x0000002004cc723c */ /* 0x040ff000000418bc */
[----:B------:R-:W-:Y:S01]  /*9490*/  HMMA.16816.F32.BF16 R184, R4, R34, R180 ;  /* 0x0000002204b8723c */ /* 0x000fe200000418b4 */
[----:B------:R-:W1:Y:S07]  /*94a0*/  LDSM.16.M88.4 R4, [R225+0x2000] ;  /* 0x00200000e104783b */ /* 0x000e6e0000000200 */
[C---:B---3--:R-:W-:Y:S08]  /*94b0*/  HMMA.16816.F32.BF16 R192, R16.reuse, R132, R176 ;  /* 0x0000008410c0723c */ /* 0x048ff000000418b0 */
[C---:B------:R-:W-:Y:S01]  /*94c0*/  HMMA.16816.F32.BF16 R188, R16.reuse, R134, R140 ;  /* 0x0000008610bc723c */ /* 0x040fe2000004188c */
[----:B------:R-:W-:Y:S07]  /*94d0*/  LDSM.16.M88.4 R132, [R214+UR5+0x9000] ;  /* 0x00900005d684783b */ /* 0x000fee0008000200 */
[C---:B------:R-:W-:Y:S08]  /*94e0*/  HMMA.16816.F32.BF16 R180, R16.reuse, R32, R136 ;  /* 0x0000002010b4723c */ /* 0x040ff00000041888 */
[----:B------:R-:W-:Y:S01]  /*94f0*/  HMMA.16816.F32.BF16 R176, R16, R34, R8 ;  /* 0x0000002210b0723c */ /* 0x000fe20000041808 */
[----:B------:R-:W2:Y:S04]  /*9500*/  LDSM.16.M88.4 R16, [R213+0x6000] ;  /* 0x00600000d510783b */ /* 0x000ea80000000200 */
[----:B------:R-:W3:Y:S03]  /*9510*/  LDSM.16.M88.4 R8, [R213+0x4000] ;  /* 0x00400000d508783b */ /* 0x000ee60000000200 */
[C---:B-1----:R-:W-:Y:S08]  /*9520*/  HMMA.16816.F32.BF16 R140, R4.reuse, R20, R200 ;  /* 0x00000014048c723c */ /* 0x042ff000000418c8 */
[C---:B------:R-:W-:Y:S08]  /*9530*/  HMMA.16816.F32.BF16 R32, R4.reuse, R24, R204 ;  /* 0x000000180420723c */ /* 0x040ff000000418cc */
[----:B------:R-:W-:Y:S08]  /*9540*/  HMMA.16816.F32.BF16 R136, R4, R22, R196 ;  /* 0x000000160488723c */ /* 0x000ff000000418c4 */
[C---:B------:R-:W-:Y:S08]  /*9550*/  HMMA.16816.F32.BF16 R204, R12.reuse, R20, R192 ;  /* 0x000000140ccc723c */ /* 0x040ff000000418c0 */
[----:B------:R-:W-:Y:S08]  /*9560*/  HMMA.16816.F32.BF16 R192, R12, R24, R180 ;  /* 0x000000180cc0723c */ /* 0x000ff000000418b4 */
[----:B--2---:R-:W-:Y:S08]  /*9570*/  HMMA.16816.F32.BF16 R196, R16, R132, R140 ;  /* 0x0000008410c4723c */ /* 0x004ff0000004188c */
[----:B------:R-:W-:Y:S01]  /*9580*/  HMMA.16816.F32.BF16 R184, R4, R26, R184 ;  /* 0x0000001a04b8723c */ /* 0x000fe200000418b8 */
[----:B------:R-:W-:Y:S07]  /*9590*/  LDSM.16.M88.4 R4, [R217+0x6000] ;  /* 0x00600000d904783b */ /* 0x000fee0000000200 */
[C---:B------:R-:W-:Y:S01]  /*95a0*/  HMMA.16816.F32.BF16 R200, R12.reuse, R22, R188 ;  /* 0x000000160cc8723c */ /* 0x040fe200000418bc */
[----:B------:R-:W-:Y:S07]  /*95b0*/  LDSM.16.M88.4 R20, [R217+0x4000] ;  /* 0x00400000d914783b */ /* 0x000fee0000000200 */
[----:B------:R-:W-:Y:S01]  /*95c0*/  HMMA.16816.F32.BF16 R180, R12, R26, R176 ;  /* 0x0000001a0cb4723c */ /* 0x000fe200000418b0 */
[----:B------:R-:W-:Y:S07]  /*95d0*/  LDSM.16.M88.4 R24, [R224+0x9000] ;  /* 0x00900000e018783b */ /* 0x000fee0000000200 */
[C---:B------:R-:W-:Y:S01]  /*95e0*/  HMMA.16816.F32.BF16 R140, R16.reuse, R28, R32 ;  /* 0x0000001c108c723c */ /* 0x040fe20000041820 */
[----:B------:R-:W1:Y:S07]  /*95f0*/  LDSM.16.M88.4 R32, [R224+0x9800] ;  /* 0x00980000e020783b */ /* 0x000e6e0000000200 */
        /* <DEDUP_REMOVED lines=8> */
[----:B------:R-:W-:Y:S04]  /*9680*/  LDSM.16.M88.4 R28, [R215+0x9000] ;  /* 0x00900000d71c783b */ /* 0x000fe80000000200 */
[----:B------:R-:W-:Y:S03]  /*9690*/  LDSM.16.M88.4 R8, [R225+0x4000] ;  /* 0x00400000e108783b */ /* 0x000fe60000000200 */
[----:B-1----:R-:W-:Y:S01]  /*96a0*/  HMMA.16816.F32.BF16 R200, R4, R34, R12 ;  /* 0x0000002204c8723c */ /* 0x002fe2000004180c */
[----:B------:R-:W1:Y:S07]  /*96b0*/  LDSM.16.M88.4 R12, [R216+0x6000] ;  /* 0x00600000d80c783b */ /* 0x000e6e0000000200 */
[-C--:B------:R-:W-:Y:S08]  /*96c0*/  HMMA.16816.F32.BF16 R136, R20, R24.reuse, R136 ;  /* 0x000000181488723c */ /* 0x080ff00000041888 */
[----:B------:R-:W-:Y:S08]  /*96d0*/  HMMA.16816.F32.BF16 R192, R4, R24, R196 ;  /* 0x0000001804c0723c */ /* 0x000ff000000418c4 */
[C---:B------:R-:W-:Y:S08]  /*96e0*/  HMMA.16816.F32.BF16 R176, R20.reuse, R26, R176 ;  /* 0x0000001a14b0723c */ /* 0x040ff000000418b0 */
[C---:B------:R-:W-:Y:S08]  /*96f0*/  HMMA.16816.F32.BF16 R184, R20.reuse, R32, R184 ;  /* 0x0000002014b8723c */ /* 0x040ff000000418b8 */
[----:B------:R-:W-:Y:S08]  /*9700*/  HMMA.16816.F32.BF16 R196, R20, R34, R180 ;  /* 0x0000002214c4723c */ /* 0x000ff000000418b4 */
[C---:B------:R-:W-:Y:S01]  /*9710*/  HMMA.16816.F32.BF16 R188, R4.reuse, R26, R188 ;  /* 0x0000001a04bc723c */ /* 0x040fe200000418bc */
[----:B------:R-:W-:Y:S07]  /*9720*/  LDSM.16.M88.4 R24, [R240+0x9800] ;  /* 0x00980000f018783b */ /* 0x000fee0000000200 */
[----:B------:R-:W-:Y:S01]  /*9730*/  HMMA.16816.F32.BF16 R204, R4, R32, R140 ;  /* 0x0000002004cc723c */ /* 0x000fe2000004188c */
[----:B------:R-:W3:Y:S07]  /*9740*/  LDSM.16.M88.4 R4, [R225+0x6000] ;  /* 0x00600000e104783b */ /* 0x000eee0000000200 */
[-C--:B--2---:R-:W-:Y:S08]  /*9750*/  HMMA.16816.F32.BF16 R20, R16, R132.reuse, R136 ;  /* 0x000000841014723c */ /* 0x084ff00000041888 */
[----:B-1----:R-:W-:-:S12]  /*9760*/  HMMA.16816.F32.BF16 R136, R12, R132, R192 ;  /* 0x000000840c88723c */ /* 0x002fd800000418c0 */
[----:B------:R-:W-:Y:S01]  /*9770*/  HMMA.16816.F32.BF16 R32, R8, R28, R20 ;  /* 0x0000001c0820723c */ /* 0x000fe20000041814 */
[----:B------:R-:W1:Y:S01]  /*9780*/  LDSM.16.M88.4 R20, [R215+0x9800] ;  /* 0x00980000d714783b */ /* 0x000e620000000200 */
[----:B------:R-:W-:-:S06]  /*9790*/  DEPBAR.LE SB0, 0x0 ;  /* 0x000080000000791a */ /* 0x000fcc0000000000 */
[----:B------:R-:W-:Y:S08]  /*97a0*/  HMMA.16816.F32.BF16 R140, R12, R134, R188 ;  /* 0x000000860c8c723c */ /* 0x000ff000000418bc */
[----:B---3--:R-:W-:Y:S03]  /*97b0*/  HMMA.16816.F32.BF16 R180, R4, R28, R136 ;  /* 0x0000001c04b4723c */ /* 0x008fe60000041888 */
[----:B------:R-:W-:Y:S01]  /*97c0*/  FMUL.FTZ R32, R32, UR6 ;  /* 0x0000000620207c20 */ /* 0x000fe20008410000 */
[----:B------:R-:W-:Y:S01]  /*97d0*/  FMUL.FTZ R33, R33, UR6 ;  /* 0x0000000621217c20 */ /* 0x000fe20008410000 */
[----:B------:R-:W-:Y:S01]  /*97e0*/  FMUL.FTZ R34, R34, UR6 ;  /* 0x0000000622227c20 */ /* 0x000fe20008410000 */
[----:B------:R-:W-:Y:S01]  /*97f0*/  FMUL.FTZ R2, R35, UR6 ;  /* 0x0000000623027c20 */ /* 0x000fe20008410000 */
[----:B------:R-:W-:Y:S01]  /*9800*/  MUFU.TANH R188, R32 ;  /* 0x0000002000bc7308 */ /* 0x000fe20000002400 */
[C---:B------:R-:W-:Y:S07]  /*9810*/  HMMA.16816.F32.BF16 R136, R16.reuse, R24, R184 ;  /* 0x000000181088723c */ /* 0x040fee00000418b8 */
[----:B------:R-:W-:Y:S01]  /*9820*/  MUFU.TANH R185, R33 ;  /* 0x0000002100b97308 */ /* 0x000fe20000002400 */
[C---:B------:R-:W-:Y:S07]  /*9830*/  HMMA.16816.F32.BF16 R132, R16.reuse, R134, R176 ;  /* 0x000000861084723c */ /* 0x040fee00000418b0 */
[----:B------:R2:W-:Y:S01]  /*9840*/  MUFU.TANH R184, R34 ;  /* 0x0000002200b87308 */ /* 0x0005e20000002400 */
[----:B------:R-:W-:Y:S08]  /*9850*/  HMMA.16816.F32.BF16 R16, R16, R26, R196 ;  /* 0x0000001a1010723c */ /* 0x000ff000000418c4 */
[C---:B--2---:R-:W-:Y:S08]  /*9860*/  HMMA.16816.F32.BF16 R32, R12.reuse, R24, R204 ;  /* 0x000000180c20723c */ /* 0x044ff000000418cc */
[----:B------:R-:W-:Y:S08]  /*9870*/  HMMA.16816.F32.BF16 R12, R12, R26, R200 ;  /* 0x0000001a0c0c723c */ /* 0x000ff000000418c8 */
[-C--:B------:R-:W-:Y:S08]  /*9880*/  HMMA.16816.F32.BF16 R176, R8, R30.reuse, R132 ;  /* 0x0000001e08b0723c */ /* 0x080ff00000041884 */
[C---:B------:R-:W-:Y:S08]  /*9890*/  HMMA.16816.F32.BF16 R140, R4.reuse, R30, R140 ;  /* 0x0000001e048c723c */ /* 0x040ff0000004188c */
[C---:B-1----:R-:W-:Y:S08]  /*98a0*/  HMMA.16816.F32.BF16 R132, R4.reuse, R20, R32 ;  /* 0x000000140484723c */ /* 0x042ff00000041820 */
[----:B------:R-:W-:Y:S01]  /*98b0*/  HMMA.16816.F32.BF16 R12, R4, R22, R12 ;  /* 0x00000016040c723c */ /* 0x000fe2000004180c */
[----:B------:R-:W-:Y:S01]  /*98c0*/  FMUL.FTZ R180, R180, UR6 ;  /* 0x00000006b4b47c20 */ /* 0x000fe20008410000 */
[----:B------:R-:W-:-:S06]  /*98d0*/  FMUL.FTZ R181, R181, UR6 ;  /* 0x00000006b5b57c20 */ /* 0x000fcc0008410000 */
[----:B------:R-:W-:Y:S01]  /*98e0*/  HMMA.16816.F32.BF16 R136, R8, R20, R136 ;  /* 0x000000140888723c */ /* 0x000fe20000041888 */
[----:B------:R-:W-:Y:S01]  /*98f0*/  FMUL.FTZ R140, R140, UR6 ;  /* 0x000000068c8c7c20 */ /* 0x000fe20008410000 */
[----:B------:R-:W1:Y:S01]  /*9900*/  MUFU.TANH R180, R180 ;  /* 0x000000b400b47308 */ /* 0x000e620000002400 */
[----:B------:R-:W-:-:S05]  /*9910*/  FMUL.FTZ R132, R132, UR6 ;  /* 0x0000000684847c20 */ /* 0x000fca0008410000 */
[----:B------:R-:W-:Y:S01]  /*9920*/  HMMA.16816.F32.BF16 R16, R8, R22, R16 ;  /* 0x000000160810723c */ /* 0x000fe20000041810 */
[----:B------:R-:W-:Y:S01]  /*9930*/  FMUL.FTZ R141, R141, UR6 ;  /* 0x000000068d8d7c20 */ /* 0x000fe20008410000 */
[----:B------:R-:W2:Y:S01]  /*9940*/  MUFU.TANH R25, R140 ;  /* 0x0000008c00197308 */ /* 0x000ea20000002400 */
[----:B------:R-:W-:Y:S01]  /*9950*/  FMUL.FTZ R12, R12, UR6 ;  /* 0x000000060c0c7c20 */ /* 0x000fe20008410000 */
[----:B------:R-:W-:Y:S01]  /*9960*/  FMUL.FTZ R133, R133, UR6 ;  /* 0x0000000685857c20 */ /* 0x000fe20008410000 */
[----:B------:R-:W-:Y:S01]  /*9970*/  FMUL.FTZ R178, R178, UR6 ;  /* 0x00000006b2b27c20 */ /* 0x000fe20008410000 */
[----:B------:R-:W-:-:S04]  /*9980*/  FMUL.FTZ R13, R13, UR6 ;  /* 0x000000060d0d7c20 */ /* 0x000fc80008410000 */
[----:B------:R-:W3:Y:S01]  /*9990*/  MUFU.TANH R181, R181 ;  /* 0x000000b500b57308 */ /* 0x000ee20000002400 */
[----:B------:R-:W-:Y:S02]  /*99a0*/  VIADD R6, R227, 0x40 ;  /* 0x00000040e3067836 */ /* 0x000fe40000000000 */
[----:B------:R-:W-:-:S05]  /*99b0*/  VIADD R7, R0, 0xffffffa0 ;  /* 0xffffffa000077836 */ /* 0x000fca0000000000 */
[----:B------:R-:W4:Y:S01]  /*99c0*/  MUFU.TANH R132, R132 ;  /* 0x0000008400847308 */ /* 0x000f220000002400 */
[----:B------:R-:W-:Y:S01]  /*99d0*/  FMUL.FTZ R138, R138, UR6 ;  /* 0x000000068a8a7c20 */ /* 0x000fe20008410000 */
[----:B------:R-:W-:Y:S02]  /*99e0*/  VIADD R11, R0, 0xffffffa8 ;  /* 0xffffffa8000b7836 */ /* 0x000fe40000000000 */
[----:B------:R-:W-:-:S04]  /*99f0*/  FMUL.FTZ R139, R139, UR6 ;  /* 0x000000068b8b7c20 */ /* 0x000fc80008410000 */
[----:B------:R-:W5:Y:S01]  /*9a00*/  MUFU.TANH R30, R141 ;  /* 0x0000008d001e7308 */ /* 0x000f620000002400 */
[----:B------:R-:W-:Y:S01]  /*9a10*/  FMUL.FTZ R179, R179, UR6 ;  /* 0x00000006b3b37c20 */ /* 0x000fe20008410000 */
[----:B------:R-:W-:-:S06]  /*9a20*/  VIADD R8, R0, 0xffffffa1 ;  /* 0xffffffa100087836 */ /* 0x000fcc0000000000 */
[----:B------:R-:W5:Y:S01]  /*9a30*/  MUFU.TANH R141, R12 ;  /* 0x0000000c008d7308 */ /* 0x000f620000002400 */
[----:B------:R-:W-:Y:S01]  /*9a40*/  VIADD R9, R0, 0xffffffb0 ;  /* 0xffffffb000097836 */ /* 0x000fe20000000000 */
[----:B------:R-:W-:Y:S01]  /*9a50*/  ISETP.GT.AND P5, PT, R6, R7, PT ;  /* 0x000000070600720c */ /* 0x000fe20003fa4270 */
[----:B------:R-:W-:-:S05]  /*9a60*/  FMUL.FTZ R18, R18, UR6 ;  /* 0x0000000612127c20 */ /* 0x000fca0008410000 */
[----:B------:R-:W5:Y:S01]  /*9a70*/  MUFU.TANH R140, R133 ;  /* 0x00000085008c7308 */ /* 0x000f620000002400 */
[----:B------:R-:W-:Y:S01]  /*9a80*/  VIADD R10, R0, 0xffffffa9 ;  /* 0xffffffa9000a7836 */ /* 0x000fe20000000000 */
[----:B------:R-:W-:-:S06]  /*9a90*/  ISETP.GT.AND P6, PT, R6, R11, PT ;  /* 0x0000000b0600720c */ /* 0x000fcc0003fc4270 */
[----:B------:R-:W-:Y:S01]  /*9aa0*/  MUFU.TANH R24, R178 ;  /* 0x000000b200187308 */ /* 0x000fe20000002400 */
[----:B------:R-:W-:Y:S01]  /*9ab0*/  VIADD R4, R0, 0xffffffb1 ;  /* 0xffffffb100047836 */ /* 0x000fe20000000000 */
[----:B------:R-:W-:-:S06]  /*9ac0*/  ISETP.GT.AND P0, PT, R6, R8, PT ;  /* 0x000000080600720c */ /* 0x000fcc0003f04270 */
[----:B------:R1:W5:Y:S01]  /*9ad0*/  MUFU.TANH R178, R13 ;  /* 0x0000000d00b27308 */ /* 0x0003620000002400 */
[----:B------:R-:W-:Y:S01]  /*9ae0*/  FMUL.FTZ R19, R19, UR6 ;  /* 0x0000000613137c20 */ /* 0x000fe20008410000 */
[----:B------:R-:W-:-:S06]  /*9af0*/  VIADD R5, R227, 0x8 ;  /* 0x00000008e3057836 */ /* 0x000fcc0000000000 */
[----:B------:R3:W5:Y:S01]  /*9b00*/  MUFU.TANH R29, R2 ;  /* 0x00000002001d7308 */ /* 0x0007620000002400 */
[----:B------:R-:W-:-:S07]  /*9b10*/  ISETP.GT.AND P3, PT, R6, R10, PT ;  /* 0x0000000a0600720c */ /* 0x000fce0003f64270 */
[----:B------:R-:W5:Y:S01]  /*9b20*/  MUFU.TANH R35, R138 ;  /* 0x0000008a00237308 */ /* 0x000f620000002400 */
[----:B-1----:R-:W-:Y:S02]  /*9b30*/  FSEL R13, R180, -INF , !P5 ;  /* 0xff800000b40d7808 */ /* 0x002fe40006800000 */
[----:B------:R-:W-:-:S05]  /*9b40*/  ISETP.GT.AND P5, PT, R6, R9, PT ;  /* 0x000000090600720c */ /* 0x000fca0003fa4270 */
[----:B------:R-:W1:Y:S01]  /*9b50*/  MUFU.TANH R28, R179 ;  /* 0x000000b3001c7308 */ /* 0x000e620000002400 */
[----:B--2---:R-:W-:Y:S01]  /*9b60*/  FSEL R25, R25, -INF , !P6 ;  /* 0xff80000019197808 */ /* 0x004fe20007000000 */
[----:B---3--:R-:W-:Y:S01]  /*9b70*/  VIADD R2, R0, 0xffffffb9 ;  /* 0xffffffb900027836 */ /* 0x008fe20000000000 */
[----:B------:R-:W-:-:S05]  /*9b80*/  FSEL R23, R181, -INF , !P0 ;  /* 0xff800000b5177808 */ /* 0x000fca0004000000 */
[----:B------:R-:W-:Y:S01]  /*9b90*/  MUFU.TANH R133, R139 ;  /* 0x0000008b00857308 */ /* 0x000fe20000002400 */
[----:B------:R-:W-:Y:S01]  /*9ba0*/  ISETP.GT.AND P6, PT, R6, R3, PT ;  /* 0x000000030600720c */ /* 0x000fe20003fc4270 */
[----:B------:R-:W-:Y:S01]  /*9bb0*/  FMUL.FTZ R27, R182, UR6 ;  /* 0x00000006b61b7c20 */ /* 0x000fe20008410000 */
[----:B------:R-:W-:-:S05]  /*9bc0*/  ISETP.GT.AND P0, PT, R6, R4, PT ;  /* 0x000000040600720c */ /* 0x000fca0003f04270 */
[----:B------:R-:W2:Y:S01]  /*9bd0*/  MUFU.TANH R139, R18 ;  /* 0x00000012008b7308 */ /* 0x000ea20000002400 */
[----:B----4-:R-:W-:Y:S02]  /*9be0*/  FSEL R132, R132, -INF , !P5 ;  /* 0xff80000084847808 */ /* 0x010fe40006800000 */
[----:B------:R-:W-:Y:S02]  /*9bf0*/  ISETP.GT.AND P5, PT, R5, R7, PT ;  /* 0x000000070500720c */ /* 0x000fe40003fa4270 */
[----:B-----5:R-:W-:-:S03]  /*9c00*/  FSEL R30, R30, -INF , !P3 ;  /* 0xff8000001e1e7808 */ /* 0x020fc60005800000 */
[----:B------:R3:W4:Y:S01]  /*9c10*/  MUFU.TANH R138, R19 ;  /* 0x00000013008a7308 */ /* 0x0007220000002400 */
[----:B------:R-:W-:Y:S02]  /*9c20*/  ISETP.GT.AND P3, PT, R6, R2, PT ;  /* 0x000000020600720c */ /* 0x000fe40003f64270 */
[----:B------:R-:W-:Y:S02]  /*9c30*/  FSEL R141, R141, -INF , !P6 ;  /* 0xff8000008d8d7808 */ /* 0x000fe40007000000 */
[----:B------:R-:W-:Y:S02]  /*9c40*/  FSEL R140, R140, -INF , !P0 ;  /* 0xff8000008c8c7808 */ /* 0x000fe40004000000 */
[C---:B------:R-:W-:Y:S01]  /*9c50*/  ISETP.GT.AND P6, PT, R5.reuse, R11, PT ;  /* 0x0000000b0500720c */ /* 0x040fe20003fc4270 */
[----:B------:R-:W5:Y:S01]  /*9c60*/  MUFU.TANH R27, R27 ;  /* 0x0000001b001b7308 */ /* 0x000f620000002400 */
[----:B------:R-:W-:Y:S02]  /*9c70*/  ISETP.GT.AND P0, PT, R5, R8, PT ;  /* 0x000000080500720c */ /* 0x000fe40003f04270 */
[----:B------:R-:W-:-:S02]  /*9c80*/  FSEL R12, R184, -INF , !P5 ;  /* 0xff800000b80c7808 */ /* 0x000fc40006800000 */
[C---:B------:R-:W-:Y:S02]  /*9c90*/  ISETP.GT.AND P5, PT, R5.reuse, R9, PT ;  /* 0x000000090500720c */ /* 0x040fe40003fa4270 */
[----:B------:R-:W-:Y:S02]  /*9ca0*/  FSEL R178, R178, -INF , !P3 ;  /* 0xff800000b2b27808 */ /* 0x000fe40005800000 */
[----:B------:R-:W-:Y:S02]  /*9cb0*/  ISETP.GT.AND P3, PT, R5, R10, PT ;  /* 0x0000000a0500720c */ /* 0x000fe40003f64270 */
[----:B---3--:R-:W-:Y:S02]  /*9cc0*/  FSEL R19, R24, -INF , !P6 ;  /* 0xff80000018137808 */ /* 0x008fe40007000000 */
[----:B------:R-:W-:Y:S02]  /*9cd0*/  FSEL R18, R29, -INF , !P0 ;  /* 0xff8000001d127808 */ /* 0x000fe40004000000 */
[----:B------:R-:W-:-:S02]  /*9ce0*/  ISETP.GT.AND P6, PT, R5, R3, PT ;  /* 0x000000030500720c */ /* 0x000fc40003fc4270 */
[----:B------:R-:W-:Y:S02]  /*9cf0*/  ISETP.GT.AND P0, PT, R5, R4, PT ;  /* 0x000000040500720c */ /* 0x000fe40003f04270 */
[----:B------:R-:W-:Y:S02]  /*9d00*/  FSEL R35, R35, -INF , !P5 ;  /* 0xff80000023237808 */ /* 0x000fe40006800000 */
[----:B------:R-:W-:Y:S02]  /*9d10*/  ISETP.GT.AND P5, PT, R227, R7, PT ;  /* 0x00000007e300720c */ /* 0x000fe40003fa4270 */
[----:B-1----:R-:W-:Y:S02]  /*9d20*/  FSEL R28, R28, -INF , !P3 ;  /* 0xff8000001c1c7808 */ /* 0x002fe40005800000 */
[----:B------:R-:W-:Y:S01]  /*9d30*/  ISETP.GT.AND P3, PT, R5, R2, PT ;  /* 0x000000020500720c */ /* 0x000fe20003f64270 */
[----:B------:R-:W-:Y:S01]  /*9d40*/  VIADD R5, R227, 0x48 ;  /* 0x00000048e3057836 */ /* 0x000fe20000000000 */
[----:B--2---:R-:W-:-:S02]  /*9d50*/  FSEL R139, R139, -INF , !P6 ;  /* 0xff8000008b8b7808 */ /* 0x004fc40007000000 */
[----:B------:R-:W-:Y:S02]  /*9d60*/  FSEL R133, R133, -INF , !P0 ;  /* 0xff80000085857808 */ /* 0x000fe40004000000 */
[C---:B------:R-:W-:Y:S02]  /*9d70*/  ISETP.GE.AND P6, PT, R7.reuse, R230, PT ;  /* 0x000000e60700720c */ /* 0x040fe40003fc6270 */
[C---:B------:R-:W-:Y:S02]  /*9d80*/  ISETP.GE.AND P0, PT, R7.reuse, R229, PT ;  /* 0x000000e50700720c */ /* 0x040fe40003f06270 */
[----:B------:R-:W-:Y:S01]  /*9d90*/  FSEL R6, R188, -INF , !P5 ;  /* 0xff800000bc067808 */ /* 0x000fe20006800000 */
[----:B------:R-:W-:Y:S01]  /*9da0*/  FMUL.FTZ R176, R176, UR6 ;  /* 0x00000006b0b07c20 */ /* 0x000fe20008410000 */
[----:B----4-:R-:W-:Y:S02]  /*9db0*/  FSEL R138, R138, -INF , !P3 ;  /* 0xff8000008a8a7808 */ /* 0x010fe40005800000 */
[----:B------:R-:W-:-:S02]  /*9dc0*/  ISETP.GE.AND P3, PT, R7, R228, PT ;  /* 0x000000e40700720c */ /* 0x000fc40003f66270 */
[----:B------:R-:W-:Y:S02]  /*9dd0*/  FSEL R22, R12, -INF , !P6 ;  /* 0xff8000000c167808 */ /* 0x000fe40007000000 */
[----:B------:R-:W-:Y:S02]  /*9de0*/  ISETP.GT.AND P5, PT, R5, R7, PT ;  /* 0x000000070500720c */ /* 0x000fe40003fa4270 */
[----:B------:R-:W-:Y:S02]  /*9df0*/  FSEL R20, R6, -INF , !P0 ;  /* 0xff80000006147808 */ /* 0x000fe40004000000 */
[----:B------:R-:W-:Y:S01]  /*9e00*/  ISETP.GT.AND P6, PT, R227, R8, PT ;  /* 0x00000008e300720c */ /* 0x000fe20003fc4270 */
[----:B------:R-:W-:Y:S01]  /*9e10*/  FMUL.FTZ R183, R183, UR6 ;  /* 0x00000006b7b77c20 */ /* 0x000fe20008410000 */
[----:B------:R-:W-:Y:S02]  /*9e20*/  ISETP.GE.AND P0, PT, R7, R231, PT ;  /* 0x000000e70700720c */ /* 0x000fe40003f06270 */
[----:B------:R-:W1:Y:S01]  /*9e30*/  MUFU.TANH R7, R176 ;  /* 0x000000b000077308 */ /* 0x000e620000002400 */
[----:B------:R-:W-:-:S02]  /*9e40*/  FSEL R24, R13, -INF , !P3 ;  /* 0xff8000000d187808 */ /* 0x000fc40005800000 */
[----:B------:R-:W-:Y:S02]  /*9e50*/  ISETP.GE.AND P3, PT, R8, R229, PT ;  /* 0x000000e50800720c */ /* 0x000fe40003f66270 */
[----:B-----5:R-:W-:Y:S02]  /*9e60*/  FSEL R27, R27, -INF , !P5 ;  /* 0xff8000001b1b7808 */ /* 0x020fe40006800000 */
[----:B------:R-:W-:Y:S01]  /*9e70*/  FSEL R6, R185, -INF , !P6 ;  /* 0xff800000b9067808 */ /* 0x000fe20007000000 */
[----:B------:R-:W2:Y:S01]  /*9e80*/  MUFU.TANH R32, R183 ;  /* 0x000000b700207308 */ /* 0x000ea20000002400 */
[----:B------:R-:W-:Y:S02]  /*9e90*/  FSEL R27, R27, -INF , !P0 ;  /* 0xff8000001b1b7808 */ /* 0x000fe40004000000 */
[----:B------:R-:W-:Y:S01]  /*9ea0*/  FSEL R13, R6, -INF , !P3 ;  /* 0xff800000060d7808 */ /* 0x000fe20005800000 */
[----:B------:R-:W-:Y:S01]  /*9eb0*/  FMUL.FTZ R34, R142, UR6 ;  /* 0x000000068e227c20 */ /* 0x000fe20008410000 */
[----:B------:R-:W-:-:S02]  /*9ec0*/  ISETP.GE.AND P5, PT, R8, R230, PT ;  /* 0x000000e60800720c */ /* 0x000fc40003fa6270 */
[C---:B------:R-:W-:Y:S02]  /*9ed0*/  ISETP.GE.AND P6, PT, R8.reuse, R228, PT ;  /* 0x000000e40800720c */ /* 0x040fe40003fc6270 */
[----:B------:R-:W-:Y:S02]  /*9ee0*/  ISETP.GT.AND P0, PT, R5, R8, PT ;  /* 0x000000080500720c */ /* 0x000fe40003f04270 */
[----:B------:R-:W-:Y:S01]  /*9ef0*/  ISETP.GE.AND P3, PT, R8, R231, PT ;  /* 0x000000e70800720c */ /* 0x000fe20003f66270 */
[----:B------:R-:W-:Y:S01]  /*9f00*/  FMUL.FTZ R8, R177, UR6 ;  /* 0x00000006b1087c20 */ /* 0x000fe20008410000 */
[----:B------:R-:W-:Y:S01]  /*9f10*/  FSEL R21, R18, -INF , !P5 ;  /* 0xff80000012157808 */ /* 0x000fe20006800000 */
[----:B------:R-:W3:Y:S01]  /*9f20*/  MUFU.TANH R34, R34 ;  /* 0x0000002200227308 */ /* 0x000ee20000002400 */
[----:B------:R-:W-:Y:S01]  /*9f30*/  ISETP.GT.AND P5, PT, R227, R11, PT ;  /* 0x0000000be300720c */ /* 0x000fe20003fa4270 */
[----:B------:R-:W-:-:S06]  /*9f40*/  FMUL.FTZ R33, R143, UR6 ;  /* 0x000000068f217c20 */ /* 0x000fcc0008410000 */
[----:B------:R-:W4:Y:S01]  /*9f50*/  MUFU.TANH R8, R8 ;  /* 0x0000000800087308 */ /* 0x000f220000002400 */
[----:B-1----:R-:W-:Y:S01]  /*9f60*/  FSEL R6, R7, -INF , !P5 ;  /* 0xff80000007067808 */ /* 0x002fe20006800000 */
[----:B------:R-:W-:Y:S01]  /*9f70*/  FMUL.FTZ R7, R136, UR6 ;  /* 0x0000000688077c20 */ /* 0x000fe20008410000 */
[----:B--2---:R-:W-:Y:S02]  /*9f80*/  FSEL R32, R32, -INF , !P0 ;  /* 0xff80000020207808 */ /* 0x004fe40004000000 */
[----:B------:R-:W-:Y:S02]  /*9f90*/  FSEL R23, R23, -INF , !P6 ;  /* 0xff80000017177808 */ /* 0x000fe40007000000 */
[C---:B------:R-:W-:Y:S01]  /*9fa0*/  ISETP.GE.AND P6, PT, R11.reuse, R230, PT ;  /* 0x000000e60b00720c */ /* 0x040fe20003fc6270 */
[----:B------:R-:W1:Y:S01]  /*9fb0*/  MUFU.TANH R33, R33 ;  /* 0x0000002100217308 */ /* 0x000e620000002400 */
[----:B------:R-:W-:Y:S02]  /*9fc0*/  FSEL R32, R32, -INF , !P3 ;  /* 0xff80000020207808 */ /* 0x000fe40005800000 */
[----:B------:R-:W-:-:S02]  /*9fd0*/  ISETP.GE.AND P0, PT, R11, R229, PT ;  /* 0x000000e50b00720c */ /* 0x000fc40003f06270 */
[----:B------:R-:W-:-:S03]  /*9fe0*/  ISETP.GE.AND P3, PT, R11, R228, PT ;  /* 0x000000e40b00720c */ /* 0x000fc60003f66270 */
[----:B------:R-:W2:Y:S01]  /*9ff0*/  MUFU.TANH R7, R7 ;  /* 0x0000000700077308 */ /* 0x000ea20000002400 */
[----:B------:R-:W-:Y:S01]  /*a000*/  FSEL R29, R19, -INF , !P6 ;  /* 0xff800000131d7808 */ /* 0x000fe20007000000 */
[----:B------:R-:W-:Y:S01]  /*a010*/  BAR.SYNC.DEFER_BLOCKING 0x0 ;  /* 0x0000000000007b1d */ /* 0x000fe20000010000 */
[----:B------:R-:W-:Y:S02]  /*a020*/  ISETP.GT.AND P5, PT, R5, R11, PT ;  /* 0x0000000b0500720c */ /* 0x000fe40003fa4270 */
[----:B------:R-:W-:Y:S02]  /*a030*/  ISETP.GT.AND P6, PT, R227, R10, PT ;  /* 0x0000000ae300720c */ /* 0x000fe40003fc4270 */
[----:B------:R-:W-:Y:S02]  /*a040*/  FSEL R26, R6, -INF , !P0 ;  /* 0xff800000061a7808 */ /* 0x000fe40004000000 */
[----:B------:R-:W-:Y:S02]  /*a050*/  FSEL R31, R25, -INF , !P3 ;  /* 0xff800000191f7808 */ /* 0x000fe40005800000 */
[----:B------:R-:W-:-:S02]  /*a060*/  ISETP.GE.AND P0, PT, R11, R231, PT ;  /* 0x000000e70b00720c */ /* 0x000fc40003f06270 */
[----:B------:R-:W-:Y:S02]  /*a070*/  ISETP.GE.AND P3, PT, R10, R229, PT ;  /* 0x000000e50a00720c */ /* 0x000fe40003f66270 */
[----:B---3--:R-:W-:Y:S02]  /*a080*/  FSEL R34, R34, -INF , !P5 ;  /* 0xff80000022227808 */ /* 0x008fe40006800000 */
[----:B----4-:R-:W-:Y:S02]  /*a090*/  FSEL R6, R8, -INF , !P6 ;  /* 0xff80000008067808 */ /* 0x010fe40007000000 */
[----:B------:R-:W-:Y:S01]  /*a0a0*/  ISETP.GE.AND P5, PT, R10, R230, PT ;  /* 0x000000e60a00720c */ /* 0x000fe20003fa6270 */
[----:B------:R-:W-:Y:S01]  /*a0b0*/  FMUL.FTZ R11, R134, UR6 ;  /* 0x00000006860b7c20 */ /* 0x000fe20008410000 */
[----:B------:R-:W-:Y:S02]  /*a0c0*/  FSEL R34, R34, -INF , !P0 ;  /* 0xff80000022227808 */ /* 0x000fe40004000000 */
[----:B------:R-:W-:-:S02]  /*a0d0*/  FSEL R25, R6, -INF , !P3 ;  /* 0xff80000006197808 */ /* 0x000fc40005800000 */
[C---:B------:R-:W-:Y:S02]  /*a0e0*/  ISETP.GE.AND P0, PT, R10.reuse, R228, PT ;  /* 0x000000e40a00720c */ /* 0x040fe40003f06270 */
[----:B------:R-:W-:Y:S02]  /*a0f0*/  ISETP.GT.AND P6, PT, R5, R10, PT ;  /* 0x0000000a0500720c */ /* 0x000fe40003fc4270 */
[----:B------:R-:W-:Y:S01]  /*a100*/  ISETP.GE.AND P3, PT, R10, R231, PT ;  /* 0x000000e70a00720c */ /* 0x000fe20003f66270 */
[----:B------:R-:W-:Y:S01]  /*a110*/  FMUL.FTZ R10, R137, UR6 ;  /* 0x00000006890a7c20 */ /* 0x000fe20008410000 */
[----:B------:R-:W-:Y:S02]  /*a120*/  FSEL R28, R28, -INF , !P5 ;  /* 0xff8000001c1c7808 */ /* 0x000fe40006800000 */
[----:B------:R-:W-:Y:S01]  /*a130*/  ISETP.GT.AND P5, PT, R227, R9, PT ;  /* 0x00000009e300720c */ /* 0x000fe20003fa4270 */
[----:B------:R-:W3:Y:S01]  /*a140*/  MUFU.TANH R11, R11 ;  /* 0x0000000b000b7308 */ /* 0x000ee20000002400 */
[----:B------:R-:W-:-:S02]  /*a150*/  FSEL R30, R30, -INF , !P0 ;  /* 0xff8000001e1e7808 */ /* 0x000fc40004000000 */
[----:B------:R-:W-:Y:S02]  /*a160*/  ISETP.GE.AND P0, PT, R9, R229, PT ;  /* 0x000000e50900720c */ /* 0x000fe40003f06270 */
[----:B-1----:R-:W-:Y:S02]  /*a170*/  FSEL R33, R33, -INF , !P6 ;  /* 0xff80000021217808 */ /* 0x002fe40007000000 */
[----:B--2---:R-:W-:Y:S01]  /*a180*/  FSEL R6, R7, -INF , !P5 ;  /* 0xff80000007067808 */ /* 0x004fe20006800000 */
[----:B------:R-:W1:Y:S01]  /*a190*/  MUFU.TANH R10, R10 ;  /* 0x0000000a000a7308 */ /* 0x000e620000002400 */
[----:B------:R-:W-:Y:S01]  /*a1a0*/  FMUL.FTZ R16, R16, UR6 ;  /* 0x0000000610107c20 */ /* 0x000fe20008410000 */
[----:B------:R-:W-:Y:S02]  /*a1b0*/  FSEL R33, R33, -INF , !P3 ;  /* 0xff80000021217808 */ /* 0x000fe40005800000 */
[----:B------:R-:W-:Y:S02]  /*a1c0*/  FSEL R184, R6, -INF , !P0 ;  /* 0xff80000006b87808 */ /* 0x000fe40004000000 */
[----:B------:R-:W-:-:S02]  /*a1d0*/  ISETP.GE.AND P6, PT, R9, R230, PT ;  /* 0x000000e60900720c */ /* 0x000fc40003fc6270 */
[----:B------:R-:W-:Y:S02]  /*a1e0*/  ISETP.GE.AND P5, PT, R9, R228, PT ;  /* 0x000000e40900720c */ /* 0x000fe40003fa6270 */
[----:B------:R-:W-:Y:S02]  /*a1f0*/  ISETP.GT.AND P3, PT, R5, R9, PT ;  /* 0x000000090500720c */ /* 0x000fe40003f64270 */
[----:B------:R-:W-:Y:S02]  /*a200*/  ISETP.GE.AND P0, PT, R9, R231, PT ;  /* 0x000000e70900720c */ /* 0x000fe40003f06270 */
[----:B------:R-:W2:Y:S01]  /*a210*/  MUFU.TANH R9, R16 ;  /* 0x0000001000097308 */ /* 0x000ea20000002400 */
[----:B------:R-:W-:Y:S01]  /*a220*/  FMUL.FTZ R8, R17, UR6 ;  /* 0x0000000611087c20 */ /* 0x000fe20008410000 */
[----:B------:R-:W-:Y:S02]  /*a230*/  FSEL R186, R35, -INF , !P6 ;  /* 0xff80000023ba7808 */ /* 0x000fe40007000000 */
[----:B------:R-:W-:-:S04]  /*a240*/  ISETP.GT.AND P6, PT, R227, R4, PT ;  /* 0x00000004e300720c */ /* 0x000fc80003fc4270 */
[----:B------:R-:W4:Y:S01]  /*a250*/  MUFU.TANH R8, R8 ;  /* 0x0000000800087308 */ /* 0x000f220000002400 */
[----:B---3--:R-:W-:Y:S01]  /*a260*/  FSEL R7, R11, -INF , !P3 ;  /* 0xff8000000b077808 */ /* 0x008fe20005800000 */
[----:B------:R-:W-:Y:S01]  /*a270*/  FMUL.FTZ R135, R135, UR6 ;  /* 0x0000000687877c20 */ /* 0x000fe20008410000 */
[----:B------:R-:W-:Y:S02]  /*a280*/  FSEL R187, R132, -INF , !P5 ;  /* 0xff80000084bb7808 */ /* 0x000fe40006800000 */
[----:B------:R-:W-:Y:S02]  /*a290*/  ISETP.GE.AND P5, PT, R4, R229, PT ;  /* 0x000000e50400720c */ /* 0x000fe40003fa6270 */
[----:B-1----:R-:W-:Y:S01]  /*a2a0*/  FSEL R6, R10, -INF , !P6 ;  /* 0xff8000000a067808 */ /* 0x002fe20007000000 */
[----:B------:R-:W-:Y:S01]  /*a2b0*/  FMUL.FTZ R14, R14, UR6 ;  /* 0x000000060e0e7c20 */ /* 0x000fe20008410000 */
[----:B------:R-:W-:Y:S02]  /*a2c0*/  ISETP.GT.AND P6, PT, R227, R3, PT ;  /* 0x00000003e300720c */ /* 0x000fe40003fc4270 */
[----:B------:R-:W-:-:S02]  /*a2d0*/  ISETP.GT.U32.AND P3, PT, R232, R247, PT ;  /* 0x000000f7e800720c */ /* 0x000fc40003f64070 */
[----:B------:R-:W-:Y:S01]  /*a2e0*/  FSEL R196, R7, -INF , !P0 ;  /* 0xff80000007c47808 */ /* 0x000fe20004000000 */
[----:B------:R1:W3:Y:S01]  /*a2f0*/  MUFU.TANH R132, R135 ;  /* 0x0000008700847308 */ /* 0x0002e20000002400 */
[----:B------:R-:W-:Y:S02]  /*a300*/  ISETP.GE.AND P0, PT, R4, R230, PT ;  /* 0x000000e60400720c */ /* 0x000fe40003f06270 */
[----:B------:R-:W-:Y:S02]  /*a310*/  FSEL R181, R6, -INF , !P5 ;  /* 0xff80000006b57808 */ /* 0x000fe40006800000 */
[----:B------:R-:W-:Y:S02]  /*a320*/  ISETP.GE.AND P5, PT, R3, R229, PT ;  /* 0x000000e50300720c */ /* 0x000fe40003fa6270 */
[----:B--2---:R-:W-:Y:S01]  /*a330*/  FSEL R6, R9, -INF , !P6 ;  /* 0xff80000009067808 */ /* 0x004fe20007000000 */
[----:B------:R1:W2:Y:S01]  /*a340*/  MUFU.TANH R135, R14 ;  /* 0x0000000e00877308 */ /* 0x0002a20000002400 */
[----:B------:R-:W-:-:S02]  /*a350*/  FSEL R185, R133, -INF , !P0 ;  /* 0xff80000085b97808 */ /* 0x000fc40004000000 */
[----:B------:R-:W-:Y:S02]  /*a360*/  ISETP.GT.AND P0, PT, R227, R2, PT ;  /* 0x00000002e300720c */ /* 0x000fe40003f04270 */
[----:B------:R-:W-:Y:S02]  /*a370*/  FSEL R182, R6, -INF , !P5 ;  /* 0xff80000006b67808 */ /* 0x000fe40006800000 */
[----:B------:R-:W-:Y:S02]  /*a380*/  FMNMX3.FTZ R6, R211, R20, R13, !PT ;  /* 0x00000014d3067276 */ /* 0x000fe4000781000d */
[----:B----4-:R-:W-:Y:S01]  /*a390*/  FSEL R7, R8, -INF , !P0 ;  /* 0xff80000008077808 */ /* 0x010fe20004000000 */
[----:B------:R-:W-:Y:S01]  /*a3a0*/  FMUL.FTZ R134, R15, UR6 ;  /* 0x000000060f867c20 */ /* 0x000fe20008410000 */
[----:B------:R-:W-:Y:S02]  /*a3b0*/  ISETP.GE.AND P0, PT, R2, R229, PT ;  /* 0x000000e50200720c */ /* 0x000fe40003f06270 */
[----:B------:R-:W-:-:S02]  /*a3c0*/  FMNMX3.FTZ R6, R6, R26, R25, !PT ;  /* 0x0000001a06067276 */ /* 0x000fc40007810019 */
[----:B------:R-:W-:Y:S02]  /*a3d0*/  ISETP.GE.AND P6, PT, R4, R228, PT ;  /* 0x000000e40400720c */ /* 0x000fe40003fc6270 */
[----:B------:R-:W-:Y:S02]  /*a3e0*/  ISETP.GT.AND P5, PT, R5, R4, PT ;  /* 0x000000040500720c */ /* 0x000fe40003fa4270 */
[----:B------:R-:W-:Y:S02]  /*a3f0*/  FSEL R183, R7, -INF , !P0 ;  /* 0xff80000007b77808 */ /* 0x000fe40004000000 */
[----:B------:R-:W-:Y:S01]  /*a400*/  FMNMX3.FTZ R35, R6, R184, R181, !PT ;  /* 0x000000b806237276 */ /* 0x000fe200078100b5 */
[----:B-123--:R-:W-:Y:S08]  /*a410*/  @!P3 BRA `(.L_x_2631) ;  /* 0x0000000000a4b947 */ /* 0x00eff00003800000 */
        /* <DEDUP_REMOVED lines=41> */
.L_x_2631:
[----:B-1----:R-:W1:Y:S01]  /*a6b0*/  MUFU.TANH R7, R134 ;  /* 0x0000008600077308 */ /* 0x002e620000002400 */
[-C--:B------:R-:W-:Y:S02]  /*a6c0*/  ISETP.GE.AND P0, PT, R3, R230.reuse, PT ;  /* 0x000000e60300720c */ /* 0x080fe40003f06270 */
[----:B------:R-:W-:Y:S02]  /*a6d0*/  FSEL R8, R132, -INF , !P5 ;  /* 0xff80000084087808 */ /* 0x000fe40006800000 */
[----:B------:R-:W-:Y:S02]  /*a6e0*/  ISETP.GE.AND P5, PT, R2, R230, PT ;  /* 0x000000e60200720c */ /* 0x000fe40003fa6270 */
[----:B------:R-:W-:Y:S02]  /*a6f0*/  FSEL R139, R139, -INF , !P0 ;  /* 0xff8000008b8b7808 */ /* 0x000fe40004000000 */
[----:B------:R-:W-:Y:S02]  /*a700*/  ISETP.GE.AND P0, PT, R3, R228, PT ;  /* 0x000000e40300720c */ /* 0x000fe40003f06270 */
[----:B------:R-:W-:-:S02]  /*a710*/  FSEL R132, R138, -INF , !P5 ;  /* 0xff8000008a847808 */ /* 0x000fc40006800000 */
[----:B------:R-:W-:Y:S02]  /*a720*/  FSEL R138, R140, -INF , !P6 ;  /* 0xff8000008c8a7808 */ /* 0x000fe40007000000 */
[----:B------:R-:W-:Y:S02]  /*a730*/  ISETP.GE.AND P6, PT, R4, R231, PT ;  /* 0x000000e70400720c */ /* 0x000fe40003fc6270 */
[----:B------:R-:W-:Y:S02]  /*a740*/  ISETP.GT.AND P5, PT, R5, R3, PT ;  /* 0x000000030500720c */ /* 0x000fe40003fa4270 */
[----:B------:R-:W-:Y:S02]  /*a750*/  FMNMX3.FTZ R133, R210, R22, R21, !PT ;  /* 0x00000016d2857276 */ /* 0x000fe40007810015 */
[----:B------:R-:W-:Y:S02]  /*a760*/  FMNMX3.FTZ R4, R209, R24, R23, !PT ;  /* 0x00000018d1047276 */ /* 0x000fe40007810017 */
[----:B------:R-:W-:-:S02]  /*a770*/  FSEL R180, R141, -INF , !P0 ;  /* 0xff8000008db47808 */ /* 0x000fc40004000000 */
[----:B------:R-:W-:Y:S02]  /*a780*/  ISETP.GT.AND P0, PT, R5, R2, PT ;  /* 0x000000020500720c */ /* 0x000fe40003f04270 */
[----:B------:R-:W-:Y:S02]  /*a790*/  FSEL R5, R135, -INF , !P5 ;  /* 0xff80000087057808 */ /* 0x000fe40006800000 */
[----:B------:R-:W-:Y:S02]  /*a7a0*/  FMNMX3.FTZ R133, R133, R29, R28, !PT ;  /* 0x0000001d85857276 */ /* 0x000fe4000781001c */
[----:B------:R-:W-:Y:S02]  /*a7b0*/  ISETP.GE.AND P5, PT, R2, R228, PT ;  /* 0x000000e40200720c */ /* 0x000fe40003fa6270 */
[----:B------:R-:W-:Y:S02]  /*a7c0*/  FMNMX3.FTZ R4, R4, R31, R30, !PT ;  /* 0x0000001f04047276 */ /* 0x000fe4000781001e */
[----:B-1----:R-:W-:-:S02]  /*a7d0*/  FSEL R7, R7, -INF , !P0 ;  /* 0xff80000007077808 */ /* 0x002fc40004000000 */
[----:B------:R-:W-:Y:S02]  /*a7e0*/  ISETP.GE.AND P0, PT, R3, R231, PT ;  /* 0x000000e70300720c */ /* 0x000fe40003f06270 */
[----:B------:R-:W-:Y:S02]  /*a7f0*/  FMNMX3.FTZ R133, R133, R186, R185, !PT ;  /* 0x000000ba85857276 */ /* 0x000fe400078100b9 */
[----:B------:R-:W-:Y:S02]  /*a800*/  FSEL R137, R178, -INF , !P5 ;  /* 0xff800000b2897808 */ /* 0x000fe40006800000 */
[----:B------:R-:W-:Y:S01]  /*a810*/  FMNMX3.FTZ R3, R4, R187, R138, !PT ;  /* 0x000000bb04037276 */ /* 0x000fe2000781008a */
[----:B------:R-:W-:Y:S01]  /*a820*/  LDSM.16.MT88.4 R176, [R220+0xa000] ;  /* 0x00a00000dcb0783b */ /* 0x000fe20000004200 */
[----:B------:R-:W-:Y:S02]  /*a830*/  FMNMX3.FTZ R4, R208, R27, R32, !PT ;  /* 0x0000001bd0047276 */ /* 0x000fe40007810020 */
[----:B------:R-:W-:-:S02]  /*a840*/  ISETP.GE.AND P5, PT, R2, R231, PT ;  /* 0x000000e70200720c */ /* 0x000fc40003fa6270 */
[----:B------:R-:W-:Y:S02]  /*a850*/  FMNMX3.FTZ R6, R35, R182, R183, !PT ;  /* 0x000000b623067276 */ /* 0x000fe400078100b7 */
[----:B------:R-:W-:Y:S02]  /*a860*/  FMNMX3.FTZ R133, R133, R139, R132, !PT ;  /* 0x0000008b85857276 */ /* 0x000fe40007810084 */
[----:B------:R-:W-:Y:S01]  /*a870*/  FMNMX3.FTZ R2, R3, R180, R137, !PT ;  /* 0x000000b403027276 */ /* 0x000fe20007810089 */
[----:B------:R-:W1:Y:S01]  /*a880*/  SHFL.BFLY PT, R9, R6, 0x2, 0x1f ;  /* 0x0c401f0006097f89 */ /* 0x000e6200000e0000 */
[----:B------:R-:W-:Y:S02]  /*a890*/  FMNMX3.FTZ R3, R4, R34, R33, !PT ;  /* 0x0000002204037276 */ /* 0x000fe40007810021 */
[----:B------:R-:W-:Y:S01]  /*a8a0*/  MOV R192, R233 ;  /* 0x000000e900c07202 */ /* 0x000fe20000000f00 */
[----:B------:R-:W2:Y:S01]  /*a8b0*/  SHFL.BFLY PT, R10, R133, 0x2, 0x1f ;  /* 0x0c401f00850a7f89 */ /* 0x000ea200000e0000 */
[----:B------:R-:W-:-:S02]  /*a8c0*/  FSEL R233, R8, -INF , !P6 ;  /* 0xff80000008e97808 */ /* 0x000fc40007000000 */
[----:B------:R-:W-:Y:S01]  /*a8d0*/  FSEL R199, R5, -INF , !P0 ;  /* 0xff80000005c77808 */ /* 0x000fe20004000000 */
[----:B------:R-:W3:Y:S01]  /*a8e0*/  SHFL.BFLY PT, R4, R2, 0x2, 0x1f ;  /* 0x0c401f0002047f89 */ /* 0x000ee200000e0000 */
[----:B------:R-:W-:Y:S02]  /*a8f0*/  FSEL R197, R7, -INF , !P5 ;  /* 0xff80000007c57808 */ /* 0x000fe40006800000 */
[----:B------:R-:W-:Y:S02]  /*a900*/  FMNMX3.FTZ R3, R3, R196, R233, !PT ;  /* 0x000000c403037276 */ /* 0x000fe400078100e9 */
[C---:B------:R-:W-:Y:S02]  /*a910*/  IADD3 R19, PT, PT, R212.reuse, 0xa000, RZ ;  /* 0x0000a000d4137810 */ /* 0x040fe40007ffe0ff */
[----:B------:R-:W-:Y:S02]  /*a920*/  FMNMX3.FTZ R3, R3, R199, R197, !PT ;  /* 0x000000c703037276 */ /* 0x000fe400078100c5 */
[----:B------:R-:W-:-:S02]  /*a930*/  IADD3 R18, PT, PT, R212, 0xa040, RZ ;  /* 0x0000a040d4127810 */ /* 0x000fc40007ffe0ff */
[----:B------:R-:W-:Y:S01]  /*a940*/  @P4 IADD3 R18, PT, PT, R19, -0x40, RZ ;  /* 0xffffffc013124810 */ /* 0x000fe20007ffe0ff */
[----:B------:R-:W4:Y:S01]  /*a950*/  SHFL.BFLY PT, R136, R3, 0x2, 0x1f ;  /* 0x0c401f0003887f89 */ /* 0x000f2200000e0000 */
[----:B------:R-:W-:Y:S02]  /*a960*/  MOV R195, R235 ;  /* 0x000000eb00c37202 */ /* 0x000fe40000000f00 */
[----:B------:R-:W-:Y:S01]  /*a970*/  MOV R193, R234 ;  /* 0x000000ea00c17202 */ /* 0x000fe20000000f00 */
[----:B------:R-:W-:Y:S01]  /*a980*/  LDSM.16.MT88.4 R140, [R18] ;  /* 0x00000000128c783b */ /* 0x000fe20000004200 */
[----:B-1----:R-:W-:Y:S02]  /*a990*/  FMNMX.FTZ R9, R6, R9, !PT ;  /* 0x0000000906097209 */ /* 0x002fe40007810000 */
[----:B------:R-:W-:Y:S02]  /*a9a0*/  MOV R198, R236 ;  /* 0x000000ec00c67202 */ /* 0x000fe40000000f00 */
[----:B--2---:R-:W-:Y:S01]  /*a9b0*/  FMNMX.FTZ R133, R133, R10, !PT ;  /* 0x0000000a85857209 */ /* 0x004fe20007810000 */
[----:B------:R-:W1:Y:S01]  /*a9c0*/  SHFL.BFLY PT, R134, R9, 0x1, 0x1f ;  /* 0x0c201f0009867f89 */ /* 0x000e6200000e0000 */
[----:B------:R-:W-:-:S02]  /*a9d0*/  MOV R19, R192 ;  /* 0x000000c000137202 */ /* 0x000fc40000000f00 */
[----:B---3--:R-:W-:Y:S01]  /*a9e0*/  FMNMX.FTZ R2, R2, R4, !PT ;  /* 0x0000000402027209 */ /* 0x008fe20007810000 */
[----:B------:R-:W2:Y:S04]  /*a9f0*/  SHFL.BFLY PT, R5, R133, 0x1, 0x1f ;  /* 0x0c201f0085057f89 */ /* 0x000ea800000e0000 */
[----:B------:R-:W3:Y:S01]  /*aa00*/  SHFL.BFLY PT, R135, R2, 0x1, 0x1f ;  /* 0x0c201f0002877f89 */ /* 0x000ee200000e0000 */
[----:B----4-:R-:W-:-:S05]  /*aa10*/  FMNMX.FTZ R136, R3, R136, !PT ;  /* 0x0000008803887209 */ /* 0x010fca0007810000 */
[----:B------:R-:W4:Y:S01]  /*aa20*/  SHFL.BFLY PT, R4, R136, 0x1, 0x1f ;  /* 0x0c201f0088047f89 */ /* 0x000f2200000e0000 */
[----:B-1----:R-:W-:Y:S02]  /*aa30*/  FMNMX.FTZ R134, R9, R134, !PT ;  /* 0x0000008609867209 */ /* 0x002fe40007810000 */
[----:B--2---:R-:W-:-:S03]  /*aa40*/  FMNMX.FTZ R133, R133, R5, !PT ;  /* 0x0000000585857209 */ /* 0x004fc60007810000 */
        /* <DEDUP_REMOVED lines=8> */
[----:B------:R-:W-:-:S02]  /*aad0*/  FSEL R3, R3, RZ, P6 ;  /* 0x000000ff03037208 */ /* 0x000fc40003000000 */
[----:B------:R-:W-:Y:S01]  /*aae0*/  FSEL R2, R2, RZ, P5 ;  /* 0x000000ff02027208 */ /* 0x000fe20002800000 */
[----:B------:R-:W-:Y:S01]  /*aaf0*/  FFMA.FTZ R20, R20, UR8, -R12 ;  /* 0x0000000814147c23 */ /* 0x000fe2000801080c */
[----:B----4-:R-:W-:Y:S01]  /*ab00*/  FMNMX.FTZ R136, R136, R4, !PT ;  /* 0x0000000488887209 */ /* 0x010fe20007810000 */
[--C-:B------:R-:W-:Y:S01]  /*ab10*/  FFMA.FTZ R22, R22, UR8, -R3.reuse ;  /* 0x0000000816167c23 */ /* 0x100fe20008010803 */
[----:B------:R-:W-:Y:S01]  /*ab20*/  FFMA.FTZ R21, R21, UR8, -R3 ;  /* 0x0000000815157c23 */ /* 0x000fe20008010803 */
[----:B------:R-:W-:Y:S01]  /*ab30*/  FFMA.FTZ R23, R23, UR8, -R2 ;  /* 0x0000000817177c23 */ /* 0x000fe20008010802 */
[----:B------:R-:W-:Y:S01]  /*ab40*/  MUFU.EX2 R202, R20 ;  /* 0x0000001400ca7308 */ /* 0x000fe20000000800 */
[----:B------:R-:W-:Y:S01]  /*ab50*/  FSEL R7, R134, RZ, P0 ;  /* 0x000000ff86077208 */ /* 0x000fe20000000000 */
[C---:B------:R-:W-:Y:S01]  /*ab60*/  FMUL.FTZ R17, R136.reuse, UR8 ;  /* 0x0000000888117c20 */ /* 0x040fe20008410000 */
[----:B------:R-:W-:Y:S01]  /*ab70*/  FSEL R4, R133, RZ, P6 ;  /* 0x000000ff85047208 */ /* 0x000fe20003000000 */
[----:B------:R-:W-:Y:S01]  /*ab80*/  MUFU.EX2 R200, R22 ;  /* 0x0000001600c87308 */ /* 0x000fe20000000800 */
[----:B------:R-:W-:Y:S01]  /*ab90*/  FSETP.NEU.FTZ.AND P0, PT, R136, -INF , PT ;  /* 0xff8000008800780b */ /* 0x000fe20003f1d000 */
[----:B------:R-:W-:Y:S01]  /*aba0*/  FADD.FTZ R7, R211, -R7 ;  /* 0x80000007d3077221 */ /* 0x000fe20000010000 */
[----:B------:R-:W-:Y:S01]  /*abb0*/  FSEL R6, R135, RZ, P5 ;  /* 0x000000ff87067208 */ /* 0x000fe20002800000 */
[----:B------:R-:W1:Y:S01]  /*abc0*/  MUFU.EX2 R189, R21 ;  /* 0x0000001500bd7308 */ /* 0x000e620000000800 */
[----:B------:R-:W-:Y:S01]  /*abd0*/  FADD.FTZ R4, R210, -R4 ;  /* 0x80000004d2047221 */ /* 0x000fe20000010000 */
[----:B------:R-:W-:Y:S01]  /*abe0*/  FSEL R5, R136, RZ, P0 ;  /* 0x000000ff88057208 */ /* 0x000fe20000000000 */
[----:B------:R-:W-:Y:S01]  /*abf0*/  FFMA.FTZ R13, R13, UR8, -R12 ;  /* 0x000000080d0d7c23 */ /* 0x000fe2000801080c */
[----:B------:R2:W-:Y:S01]  /*ac00*/  MUFU.EX2 R247, R23 ;  /* 0x0000001700f77308 */ /* 0x0005e20000000800 */
[----:B------:R-:W-:Y:S01]  /*ac10*/  FSEL R17, R17, RZ, P0 ;  /* 0x000000ff11117208 */ /* 0x000fe20000000000 */
[----:B------:R-:W-:Y:S01]  /*ac20*/  FMUL.FTZ R15, R4, UR8 ;  /* 0x00000008040f7c20 */ /* 0x000fe20008410000 */
[----:B------:R-:W-:Y:S01]  /*ac30*/  FADD.FTZ R6, R209, -R6 ;  /* 0x80000006d1067221 */ /* 0x000fe20000010000 */
[----:B------:R-:W-:Y:S01]  /*ac40*/  FADD.FTZ R4, R208, -R5 ;  /* 0x80000005d0047221 */ /* 0x000fe20000010000 */
[--C-:B------:R-:W-:Y:S01]  /*ac50*/  FFMA.FTZ R24, R24, UR8, -R2.reuse ;  /* 0x0000000818187c23 */ /* 0x100fe20008010802 */
[--C-:B------:R-:W-:Y:S01]  /*ac60*/  FFMA.FTZ R31, R31, UR8, -R2.reuse ;  /* 0x000000081f1f7c23 */ /* 0x100fe20008010802 */
[----:B------:R-:W-:Y:S01]  /*ac70*/  FFMA.FTZ R30, R30, UR8, -R2 ;  /* 0x000000081e1e7c23 */ /* 0x000fe20008010802 */
[--C-:B------:R-:W-:Y:S01]  /*ac80*/  FFMA.FTZ R27, R27, UR8, -R17.reuse ;  /* 0x000000081b1b7c23 */ /* 0x100fe20008010811 */
[--C-:B------:R-:W-:Y:S01]  /*ac90*/  FFMA.FTZ R32, R32, UR8, -R17.reuse ;  /* 0x0000000820207c23 */ /* 0x100fe20008010811 */
[--C-:B------:R-:W-:Y:S01]  /*aca0*/  FFMA.FTZ R34, R34, UR8, -R17.reuse ;  /* 0x0000000822227c23 */ /* 0x100fe20008010811 */
[----:B------:R-:W-:Y:S01]  /*acb0*/  FFMA.FTZ R33, R33, UR8, -R17 ;  /* 0x0000000821217c23 */ /* 0x000fe20008010811 */
[----:B------:R-:W-:Y:S01]  /*acc0*/  FMUL.FTZ R6, R6, UR8 ;  /* 0x0000000806067c20 */ /* 0x000fe20008410000 */
[----:B------:R-:W-:Y:S01]  /*acd0*/  FMUL.FTZ R4, R4, UR8 ;  /* 0x0000000804047c20 */ /* 0x000fe20008410000 */
[----:B--2---:R-:W2:Y:S01]  /*ace0*/  LDSM.16.MT88.4 R20, [R212+0xa000] ;  /* 0x00a00000d414783b */ /* 0x004ea20000004200 */
[--C-:B------:R-:W-:Y:S01]  /*acf0*/  FFMA.FTZ R26, R26, UR8, -R12.reuse ;  /* 0x000000081a1a7c23 */ /* 0x100fe2000801080c */
[----:B------:R-:W-:Y:S01]  /*ad00*/  FFMA.FTZ R25, R25, UR8, -R12 ;  /* 0x0000000819197c23 */ /* 0x000fe2000801080c */
[--C-:B------:R-:W-:Y:S01]  /*ad10*/  FFMA.FTZ R29, R29, UR8, -R3.reuse ;  /* 0x000000081d1d7c23 */ /* 0x100fe20008010803 */
[----:B------:R-:W-:Y:S01]  /*ad20*/  FFMA.FTZ R28, R28, UR8, -R3 ;  /* 0x000000081c1c7c23 */ /* 0x000fe20008010803 */
[----:B------:R-:W-:Y:S01]  /*ad30*/  FMUL.FTZ R7, R7, UR8 ;  /* 0x0000000807077c20 */ /* 0x000fe20008410000 */
[----:B------:R-:W3:Y:S01]  /*ad40*/  MUFU.EX2 R190, R13 ;  /* 0x0000000d00be7308 */ /* 0x000ee20000000800 */
[----:B-1----:R-:W-:-:S03]  /*ad50*/  F2FP.BF16.F32.PACK_AB R9, R189, R200 ;  /* 0x000000c8bd09723e */ /* 0x002fc600000010ff */
[----:B------:R-:W-:Y:S04]  /*ad60*/  MUFU.EX2 R245, R24 ;  /* 0x0000001800f57308 */ /* 0x000fe80000000800 */
[----:B------:R-:W-:Y:S04]  /*ad70*/  MUFU.EX2 R248, R31 ;  /* 0x0000001f00f87308 */ /* 0x000fe80000000800 */
[----:B------:R-:W-:Y:S01]  /*ad80*/  MUFU.EX2 R249, R30 ;  /* 0x0000001e00f97308 */ /* 0x000fe20000000800 */
[----:B---3--:R-:W-:-:S03]  /*ad90*/  F2FP.BF16.F32.PACK_AB R8, R190, R202 ;  /* 0x000000cabe08723e */ /* 0x008fc600000010ff */
[----:B------:R-:W-:Y:S04]  /*ada0*/  MUFU.EX2 R234, R27 ;  /* 0x0000001b00ea7308 */ /* 0x000fe80000000800 */
[----:B------:R-:W1:Y:S04]  /*adb0*/  MUFU.EX2 R244, R32 ;  /* 0x0000002000f47308 */ /* 0x000e680000000800 */
[----:B------:R-:W-:Y:S04]  /*adc0*/  MUFU.EX2 R241, R34 ;  /* 0x0000002200f17308 */ /* 0x000fe80000000800 */
[----:B------:R3:W-:Y:S04]  /*add0*/  MUFU.EX2 R235, R33 ;  /* 0x0000002100eb7308 */ /* 0x0007e80000000800 */
[----:B------:R4:W5:Y:S01]  /*ade0*/  MUFU.EX2 R14, R6 ;  /* 0x00000006000e7308 */ /* 0x0009620000000800 */
[----:B-1----:R-:W-:-:S03]  /*adf0*/  F2FP.BF16.F32.PACK_AB R5, R244, R234 ;  /* 0x000000eaf405723e */ /* 0x002fc600000010ff */
[----:B------:R1:W2:Y:S04]  /*ae00*/  MUFU.EX2 R13, R4 ;  /* 0x00000004000d7308 */ /* 0x0002a80000000800 */
[----:B------:R-:W-:Y:S01]  /*ae10*/  MUFU.EX2 R201, R26 ;  /* 0x0000001a00c97308 */ /* 0x000fe20000000800 */
[----:B---3--:R-:W-:Y:S03]  /*ae20*/  LDSM.16.MT88.4 R32, [R220+0xb000] ;  /* 0x00b00000dc20783b */ /* 0x008fe60000004200 */
[----:B------:R-:W3:Y:S01]  /*ae30*/  MUFU.EX2 R191, R25 ;  /* 0x0000001900bf7308 */ /* 0x000ee20000000800 */
[----:B----4-:R-:W-:Y:S01]  /*ae40*/  F2FP.BF16.F32.PACK_AB R6, R249, R248 ;  /* 0x000000f8f906723e */ /* 0x010fe200000010ff */
[----:B-----5:R-:W-:-:S02]  /*ae50*/  FMUL.FTZ R148, R148, R14 ;  /* 0x0000000e94947220 */ /* 0x020fc40000410000 */
[----:B------:R-:W-:Y:S01]  /*ae60*/  MUFU.EX2 R194, R29 ;  /* 0x0000001d00c27308 */ /* 0x000fe20000000800 */
[-C--:B------:R-:W-:Y:S01]  /*ae70*/  FMUL.FTZ R149, R149, R14.reuse ;  /* 0x0000000e95957220 */ /* 0x080fe20000410000 */
[----:B-1----:R-:W-:Y:S01]  /*ae80*/  F2FP.BF16.F32.PACK_AB R4, R247, R245 ;  /* 0x000000f5f704723e */ /* 0x002fe200000010ff */
[-C--:B--2---:R-:W-:Y:S01]  /*ae90*/  FMUL.FTZ R150, R150, R13.reuse ;  /* 0x0000000d96967220 */ /* 0x084fe20000410000 */
[----:B------:R-:W1:Y:S01]  /*aea0*/  MUFU.EX2 R188, R28 ;  /* 0x0000001c00bc7308 */ /* 0x000e620000000800 */
[-C--:B------:R-:W-:Y:S01]  /*aeb0*/  FMUL.FTZ R151, R151, R13.reuse ;  /* 0x0000000d97977220 */ /* 0x080fe20000410000 */
[-C--:B------:R-:W-:Y:S01]  /*aec0*/  FMUL.FTZ R152, R152, R14.reuse ;  /* 0x0000000e98987220 */ /* 0x080fe20000410000 */
[-C--:B------:R-:W-:Y:S01]  /*aed0*/  FMUL.FTZ R153, R153, R14.reuse ;  /* 0x0000000e99997220 */ /* 0x080fe20000410000 */
[----:B------:R2:W4:Y:S01]  /*aee0*/  MUFU.EX2 R16, R7 ;  /* 0x0000000700107308 */ /* 0x0005220000000800 */
[----:B------:R-:W-:Y:S01]  /*aef0*/  FMUL.FTZ R154, R154, R13 ;  /* 0x0000000d9a9a7220 */ /* 0x000fe20000410000 */
[----:B---3--:R-:W-:Y:S01]  /*af00*/  F2FP.BF16.F32.PACK_AB R10, R191, R201 ;  /* 0x000000c9bf0a723e */ /* 0x008fe200000010ff */
[-C--:B------:R-:W-:Y:S01]  /*af10*/  FMUL.FTZ R155, R155, R13.reuse ;  /* 0x0000000d9b9b7220 */ /* 0x080fe20000410000 */
[----:B------:R-:W3:Y:S01]  /*af20*/  MUFU.EX2 R15, R15 ;  /* 0x0000000f000f7308 */ /* 0x000ee20000000800 */
[-C--:B------:R-:W-:Y:S01]  /*af30*/  FMUL.FTZ R40, R40, R14.reuse ;  /* 0x0000000e28287220 */ /* 0x080fe20000410000 */
[----:B------:R-:W-:Y:S01]  /*af40*/  FMUL.FTZ R41, R41, R14 ;  /* 0x0000000e29297220 */ /* 0x000fe20000410000 */
[-C--:B------:R-:W-:Y:S01]  /*af50*/  FMUL.FTZ R42, R42, R13.reuse ;  /* 0x0000000d2a2a7220 */ /* 0x080fe20000410000 */
[----:B------:R-:W-:Y:S01]  /*af60*/  FMUL.FTZ R43, R43, R13 ;  /* 0x0000000d2b2b7220 */ /* 0x000fe20000410000 */
[----:B------:R-:W-:Y:S01]  /*af70*/  LDSM.16.MT88.4 R24, [R212+0xb000] ;  /* 0x00b00000d418783b */ /* 0x000fe20000004200 */
[----:B-1----:R-:W-:Y:S01]  /*af80*/  F2FP.BF16.F32.PACK_AB R11, R188, R194 ;  /* 0x000000c2bc0b723e */ /* 0x002fe200000010ff */
[-C--:B------:R-:W-:Y:S01]  /*af90*/  FMUL.FTZ R164, R164, R14.reuse ;  /* 0x0000000ea4a47220 */ /* 0x080fe20000410000 */
[----:B------:R-:W-:Y:S01]  /*afa0*/  FMUL.FTZ R165, R165, R14 ;  /* 0x0000000ea5a57220 */ /* 0x000fe20000410000 */
[----:B------:R-:W1:Y:S01]  /*afb0*/  LDSM.16.MT88.4 R28, [R219+0xa000] ;  /* 0x00a00000db1c783b */ /* 0x000e620000004200 */
[----:B--2---:R-:W-:Y:S01]  /*afc0*/  F2FP.BF16.F32.PACK_AB R7, R235, R241 ;  /* 0x000000f1eb07723e */ /* 0x004fe200000010ff */
[-C--:B----4-:R-:W-:Y:S01]  /*afd0*/  FMUL.FTZ R144, R144, R16.reuse ;  /* 0x0000001090907220 */ /* 0x090fe20000410000 */
        /* <DEDUP_REMOVED lines=133> */
[C---:B--2---:R-:W-:Y:S08]  /*b830*/  HMMA.16816.F32.BF16 R120, R4.reuse, R40, R120 ;  /* 0x000000280478723c */ /* 0x044ff00000041878 */
        /* <DEDUP_REMOVED lines=10> */
[----:B------:R2:W-:Y:S01]  /*b8e0*/  MUFU.EX2 R182, R4 ;  /* 0x0000000400b67308 */ /* 0x0005e20000000800 */
[----:B------:R-:W-:Y:S02]  /*b8f0*/  MOV R125, R189 ;  /* 0x000000bd007d7202 */ /* 0x000fe40000000f00 */
[----:B------:R-:W-:Y:S02]  /*b900*/  MOV R177, R188 ;  /* 0x000000bc00b17202 */ /* 0x000fe40000000f00 */
[----:B------:R-:W-:Y:S02]  /*b910*/  MOV R7, R194 ;  /* 0x000000c200077202 */ /* 0x000fe40000000f00 */
[----:B------:R-:W-:Y:S01]  /*b920*/  HMMA.16816.F32.BF16 R200, R8, R178, R172 ;  /* 0x000000b208c8723c */ /* 0x000fe200000418ac */
[----:B------:R-:W-:Y:S01]  /*b930*/  MOV R175, R191 ;  /* 0x000000bf00af7202 */ /* 0x000fe20000000f00 */
[----:B-1----:R-:W-:Y:S01]  /*b940*/  FFMA.FTZ R5, R183, UR8, -R12 ;  /* 0x00000008b7057c23 */ /* 0x002fe2000801080c */
[----:B------:R-:W-:Y:S01]  /*b950*/  MOV R127, R193 ;  /* 0x000000c1007f7202 */ /* 0x000fe20000000f00 */
[----:B------:R-:W-:Y:S01]  /*b960*/  MUFU.EX2 R183, R6 ;  /* 0x0000000600b77308 */ /* 0x000fe20000000800 */
[----:B--2---:R-:W-:-:S03]  /*b970*/  FFMA.FTZ R4, R186, UR8, -R3 ;  /* 0x00000008ba047c23 */ /* 0x004fc60008010803 */
[----:B------:R-:W-:Y:S01]  /*b980*/  HMMA.16816.F32.BF16 R68, R8, R24, R68 ;  /* 0x000000180844723c */ /* 0x000fe20000041844 */
[----:B------:R1:W-:Y:S01]  /*b990*/  MUFU.EX2 R184, R5 ;  /* 0x0000000500b87308 */ /* 0x0003e20000000800 */
[----:B------:R-:W-:-:S03]  /*b9a0*/  MOV R186, R177 ;  /* 0x000000b100ba7202 */ /* 0x000fc60000000f00 */
[----:B------:R2:W-:Y:S03]  /*b9b0*/  MUFU.EX2 R181, R4 ;  /* 0x0000000400b57308 */ /* 0x0005e60000000800 */
[----:B------:R-:W-:Y:S01]  /*b9c0*/  HMMA.16816.F32.BF16 R188, R8, R26, R80 ;  /* 0x0000001a08bc723c */ /* 0x000fe20000041850 */
[----:B------:R-:W-:Y:S01]  /*b9d0*/  LDSM.16.MT88.4 R80, [R212+0xb800] ;  /* 0x00b80000d450783b */ /* 0x000fe20000004200 */
[----:B-1----:R-:W-:-:S06]  /*b9e0*/  FFMA.FTZ R5, R185, UR8, -R3 ;  /* 0x00000008b9057c23 */ /* 0x002fcc0008010803 */
[C---:B------:R-:W-:Y:S01]  /*b9f0*/  HMMA.16816.F32.BF16 R100, R8.reuse, R20, R100 ;  /* 0x000000140864723c */ /* 0x040fe20000041864 */
[----:B------:R-:W-:Y:S01]  /*ba00*/  MOV R185, R175 ;  /* 0x000000af00b97202 */ /* 0x000fe20000000f00 */
[--C-:B--2---:R-:W-:Y:S01]  /*ba10*/  FFMA.FTZ R4, R139, UR8, -R3.reuse ;  /* 0x000000088b047c23 */ /* 0x104fe20008010803 */
[----:B------:R-:W-:Y:S01]  /*ba20*/  FFMA.FTZ R3, R132, UR8, -R3 ;  /* 0x0000000884037c23 */ /* 0x000fe20008010803 */
[----:B------:R1:W-:Y:S01]  /*ba30*/  MUFU.EX2 R139, R5 ;  /* 0x00000005008b7308 */ /* 0x0003e20000000800 */
[----:B------:R-:W-:Y:S01]  /*ba40*/  MOV R132, R7 ;  /* 0x0000000700847202 */ /* 0x000fe20000000f00 */
[----:B------:R-:W-:Y:S02]  /*ba50*/  LDSM.16.MT88.4 R172, [R223] ;  /* 0x00000000dfac783b */ /* 0x000fe40000004200 */
[C---:B------:R-:W-:Y:S01]  /*ba60*/  HMMA.16816.F32.BF16 R36, R8.reuse, R140, R36 ;  /* 0x0000008c0824723c */ /* 0x040fe20000041824 */
[----:B------:R2:W-:Y:S04]  /*ba70*/  MUFU.EX2 R25, R3 ;  /* 0x0000000300197308 */ /* 0x0005e80000000800 */
[----:B------:R3:W-:Y:S03]  /*ba80*/  MUFU.EX2 R26, R4 ;  /* 0x00000004001a7308 */ /* 0x0007e60000000800 */
[----:B------:R-:W-:Y:S01]  /*ba90*/  HMMA.16816.F32.BF16 R52, R8, R28, R52 ;  /* 0x0000001c0834723c */ /* 0x000fe20000041834 */
[--C-:B-1----:R-:W-:Y:S01]  /*baa0*/  FFMA.FTZ R5, R187, UR8, -R2.reuse ;  /* 0x00000008bb057c23 */ /* 0x102fe20008010802 */
[----:B------:R-:W-:Y:S01]  /*bab0*/  MOV R187, R124 ;  /* 0x0000007c00bb7202 */ /* 0x000fe20000000f00 */
[----:B--2---:R-:W-:-:S02]  /*bac0*/  FFMA.FTZ R3, R180, UR8, -R2 ;  /* 0x00000008b4037c23 */ /* 0x004fc40008010802 */
[----:B------:R-:W-:Y:S03]  /*bad0*/  MUFU.EX2 R27, R5 ;  /* 0x00000005001b7308 */ /* 0x000fe60000000800 */
[C---:B------:R-:W-:Y:S01]  /*bae0*/  HMMA.16816.F32.BF16 R192, R8.reuse, R30, R64 ;  /* 0x0000001e08c0723c */ /* 0x040fe20000041840 */
[----:B------:R-:W-:Y:S01]  /*baf0*/  LDSM.16.MT88.4 R64, [R218+0x800] ;  /* 0x00080000da40783b */ /* 0x000fe20000004200 */
[--C-:B---3--:R-:W-:Y:S01]  /*bb00*/  FFMA.FTZ R4, R138, UR8, -R2.reuse ;  /* 0x000000088a047c23 */ /* 0x108fe20008010802 */
[----:B------:R1:W-:Y:S01]  /*bb10*/  MUFU.EX2 R20, R3 ;  /* 0x0000000300147308 */ /* 0x0003e20000000800 */
[----:B------:R-:W-:Y:S01]  /*bb20*/  FFMA.FTZ R2, R137, UR8, -R2 ;  /* 0x0000000889027c23 */ /* 0x000fe20008010802 */
[----:B------:R-:W-:Y:S02]  /*bb30*/  MOV R138, R125 ;  /* 0x0000007d008a7202 */ /* 0x000fe40000000f00 */
[----:B------:R2:W3:Y:S01]  /*bb40*/  MUFU.EX2 R24, R4 ;  /* 0x0000000400187308 */ /* 0x0004e20000000800 */
[----:B------:R-:W-:Y:S01]  /*bb50*/  HMMA.16816.F32.BF16 R140, R8, R142, R48 ;  /* 0x0000008e088c723c */ /* 0x000fe20000041830 */
[----:B------:R-:W-:Y:S01]  /*bb60*/  LDSM.16.MT88.4 R48, [R18+0x800] ;  /* 0x000800001230783b */ /* 0x000fe20000004200 */
[----:B------:R-:W-:-:S02]  /*bb70*/  MOV R180, R126 ;  /* 0x0000007e00b47202 */ /* 0x000fc40000000f00 */
[----:B------:R-:W-:-:S04]  /*bb80*/  MOV R137, R127 ;  /* 0x0000007f00897202 */ /* 0x000fc80000000f00 */
[C---:B------:R-:W-:Y:S01]  /*bb90*/  HMMA.16816.F32.BF16 R28, R8.reuse, R22, R112 ;  /* 0x00000016081c723c */ /* 0x040fe20000041870 */
[----:B-1----:R-:W-:Y:S01]  /*bba0*/  FFMA.FTZ R3, R196, UR8, -R17 ;  /* 0x00000008c4037c23 */ /* 0x002fe20008010811 */
[----:B------:R-:W-:Y:S01]  /*bbb0*/  MOV R196, R19 ;  /* 0x0000001300c47202 */ /* 0x000fe20000000f00 */
[----:B------:R-:W-:Y:S01]  /*bbc0*/  LDSM.16.MT88.4 R112, [R18+0x1800] ;  /* 0x001800001270783b */ /* 0x000fe20000004200 */
[----:B------:R1:W4:Y:S01]  /*bbd0*/  MUFU.EX2 R19, R2 ;  /* 0x0000000200137308 */ /* 0x0003220000000800 */
[----:B------:R-:W-:Y:S02]  /*bbe0*/  MOV R23, R157 ;  /* 0x0000009d00177202 */ /* 0x000fe40000000f00 */
[----:B--2---:R-:W2:Y:S01]  /*bbf0*/  LDSM.16.MT88.4 R4, [R218+0x1800] ;  /* 0x00180000da04783b */ /* 0x004ea20000004200 */
[----:B------:R5:W-:Y:S01]  /*bc00*/  MUFU.EX2 R21, R3 ;  /* 0x0000000300157308 */ /* 0x000be20000000800 */
[----:B------:R-:W-:Y:S01]  /*bc10*/  HMMA.16816.F32.BF16 R176, R8, R34, R96 ;  /* 0x0000002208b0723c */ /* 0x000fe20000041860 */
[----:B------:R-:W-:Y:S01]  /*bc20*/  MOV R22, R158 ;  /* 0x0000009e00167202 */ /* 0x000fe20000000f00 */
[----:B------:R-:W-:Y:S01]  /*bc30*/  LDSM.16.MT88.4 R96, [R222] ;  /* 0x00000000de60783b */ /* 0x000fe20000004200 */
[----:B---3--:R-:W-:-:S05]  /*bc40*/  F2FP.BF16.F32.PACK_AB R124, R24, R27 ;  /* 0x0000001b187c723e */ /* 0x008fca00000010ff */
[C---:B------:R-:W-:Y:S01]  /*bc50*/  HMMA.16816.F32.BF16 R116, R8.reuse, R40, R116 ;  /* 0x000000280874723c */ /* 0x040fe20000041874 */
[--C-:B-1----:R-:W-:Y:S01]  /*bc60*/  FFMA.FTZ R2, R233, UR8, -R17.reuse ;  /* 0x00000008e9027c23 */ /* 0x102fe20008010811 */
[----:B------:R-:W-:Y:S02]  /*bc70*/  MOV R233, R156 ;  /* 0x0000009c00e97202 */ /* 0x000fe40000000f00 */
[----:B----4-:R-:W-:Y:S01]  /*bc80*/  F2FP.BF16.F32.PACK_AB R126, R19, R20 ;  /* 0x00000014137e723e */ /* 0x010fe200000010ff */
[----:B-----5:R-:W-:Y:S01]  /*bc90*/  FFMA.FTZ R3, R199, UR8, -R17 ;  /* 0x00000008c7037c23 */ /* 0x020fe20008010811 */
[----:B------:R-:W-:Y:S01]  /*bca0*/  MOV R199, R159 ;  /* 0x0000009f00c77202 */ /* 0x000fe20000000f00 */
[----:B------:R1:W3:Y:S01]  /*bcb0*/  MUFU.EX2 R12, R2 ;  /* 0x00000002000c7308 */ /* 0x0002e20000000800 */
[----:B------:R-:W4:Y:S01]  /*bcc0*/  LDSM.16.MT88.4 R156, [R212+0xa800] ;  /* 0x00a80000d49c783b */ /* 0x000f220000004200 */
[C---:B------:R-:W-:Y:S02]  /*bcd0*/  HMMA.16816.F32.BF16 R84, R8.reuse, R32, R84 ;  /* 0x000000200854723c */ /* 0x040fe40000041854 */
[----:B------:R-:W-:Y:S06]  /*bce0*/  MUFU.EX2 R3, R3 ;  /* 0x0000000300037308 */ /* 0x000fec0000000800 */
        /* <DEDUP_REMOVED lines=9> */
[----:B---3--:R-:W-:Y:S01]  /*bd80*/  F2FP.BF16.F32.PACK_AB R125, R12, R21 ;  /* 0x000000150c7d723e */ /* 0x008fe200000010ff */
[----:B------:R-:W1:Y:S01]  /*bd90*/  MUFU.EX2 R2, R2 ;  /* 0x0000000200027308 */ /* 0x000e620000000800 */
[----:B------:R-:W-:-:S03]  /*bda0*/  FADD.FTZ R10, R138, R8 ;  /* 0x000000088a0a7221 */ /* 0x000fc60000010000 */
[C---:B--2---:R-:W-:Y:S08]  /*bdb0*/  HMMA.16816.F32.BF16 R116, R128.reuse, R4, R116 ;  /* 0x000000048074723c */ /* 0x044ff00000041874 */
[----:B------:R-:W-:Y:S01]  /*bdc0*/  HMMA.16816.F32.BF16 R36, R128, R48, R36 ;  /* 0x000000308024723c */ /* 0x000fe20000041824 */
[----:B-1----:R-:W-:-:S07]  /*bdd0*/  F2FP.BF16.F32.PACK_AB R127, R2, R3 ;  /* 0x00000003027f723e */ /* 0x002fce00000010ff */
        /* <DEDUP_REMOVED lines=9> */
[----:B------:R-:W-:Y:S01]  /*be70*/  MOV R132, R232 ;  /* 0x000000e800847202 */ /* 0x000fe20000000f00 */
        /* <DEDUP_REMOVED lines=8> */
[----:B----4-:R-:W-:Y:S01]  /*bf00*/  HMMA.16816.F32.BF16 R148, R124, R156, R208 ;  /* 0x0000009c7c94723c */ /* 0x010fe200000418d0 */
        /* <DEDUP_REMOVED lines=13> */
[----:B------:R-:W-:Y:S01]  /*bfe0*/  HMMA.16816.F32.BF16 R144, R128, R156, R236 ;  /* 0x0000009c8090723c */ /* 0x000fe200000418ec */
[----:B------:R-:W-:Y:S01]  /*bff0*/  FADD.FTZ R237, R184, R5 ;  /* 0x00000005b8ed7221 */ /* 0x000fe20000010000 */
[----:B------:R-:W-:-:S04]  /*c000*/  FADD.FTZ R238, R25, R4 ;  /* 0x0000000419ee7221 */ /* 0x000fc80000010000 */
        /* <DEDUP_REMOVED lines=41> */
[----:B----4-:R-:W-:Y:S02]  /*c2a0*/  LEA.HI.X R5, R2, R185, R3, 0x6, P3 ;  /* 0x000000b902057211 */ /* 0x010fe400018f3403 */
        /* <DEDUP_REMOVED lines=25> */
[----:B------:R-:W2:Y:S04]  /*c440*/  LDSM.16.M88.4 R20, [R214+UR5+0x8800] ;  /* 0x00880005d614783b */ /* 0x000ea80008000200 */
[----:B------:R-:W-:Y:S04]  /*c450*/  LDSM.16.M88.4 R28, [R224+0x8000] ;  /* 0x00800000e01c783b */ /* 0x000fe80000000200 */
[----:B-1----:R-:W1:Y:S04]  /*c460*/  LDSM.16.M88.4 R4, [R217+0x2000] ;  /* 0x00200000d904783b */ /* 0x002e680000000200 */
[----:B------:R-:W1:Y:S04]  /*c470*/  LDSM.16.M88.4 R24, [R224+0x8800] ;  /* 0x00880000e018783b */ /* 0x000e680000000200 */
[----:B------:R-:W1:Y:S01]  /*c480*/  LDSM.16.M88.4 R12, [R213] ;  /* 0x00000000d50c783b */ /* 0x000e620000000200 */
[----:B-----5:R-:W-:-:S02]  /*c490*/  IMAD.MOV.U32 R245, RZ, RZ, R186 ;  /* 0x000000fffff57224 */ /* 0x020fc400078e00ba */
[C---:B---3--:R-:W-:Y:S01]  /*c4a0*/  VIADD R3, R0.reuse, 0xffffff98 ;  /* 0xffffff9800037836 */ /* 0x048fe20000000000 */
[----:B------:R-:W0:Y:S01]  /*c4b0*/  LDGDEPBAR ;  /* 0x00000000000079af */ /* 0x000e220000000000 */
[C---:B----4-:R-:W-:Y:S08]  /*c4c0*/  HMMA.16816.F32.BF16 R176, R8.reuse, R16, RZ ;  /* 0x0000001008b0723c */ /* 0x050ff000000418ff */
[C---:B--2---:R-:W-:Y:S08]  /*c4d0*/  HMMA.16816.F32.BF16 R32, R8.reuse, R20, RZ ;  /* 0x000000140820723c */ /* 0x044ff000000418ff */
[C---:B------:R-:W-:Y:S08]  /*c4e0*/  HMMA.16816.F32.BF16 R140, R8.reuse, R18, RZ ;  /* 0x00000012088c723c */ /* 0x040ff000000418ff */
[----:B------:R-:W-:Y:S08]  /*c4f0*/  HMMA.16816.F32.BF16 R8, R8, R22, RZ ;  /* 0x000000160808723c */ /* 0x000ff000000418ff */
[C---:B-1----:R-:W-:Y:S08]  /*c500*/  HMMA.16816.F32.BF16 R208, R4.reuse, R28, R176 ;  /* 0x0000001c04d0723c */ /* 0x042ff000000418b0 */
[C---:B------:R-:W-:Y:S01]  /*c510*/  HMMA.16816.F32.BF16 R196, R4.reuse, R24, R32 ;  /* 0x0000001804c4723c */ /* 0x040fe20000041820 */
        /* <DEDUP_REMOVED lines=25> */
[C---:B------:R-:W-:Y:S08]  /*c6b0*/  HMMA.16816.F32.BF16 R196, R16.reuse, R142, R180 ;  /* 0x0000008e10c4723c */ /* 0x040ff000000418b4 */
[C---:B------:R-:W-:Y:S08]  /*c6c0*/  HMMA.16816.F32.BF16 R188, R16.reuse, R32, R176 ;  /* 0x0000002010bc723c */ /* 0x040ff000000418b0 */
[----:B------:R-:W-:Y:S01]  /*c6d0*/  HMMA.16816.F32.BF16 R184, R16, R34, R8 ;  /* 0x0000002210b8723c */ /* 0x000fe20000041808 */
[----:B------:R-:W-:Y:S04]  /*c6e0*/  LDSM.16.M88.4 R16, [R213+0x6000] ;  /* 0x00600000d510783b */ /* 0x000fe80000000200 */
[----:B------:R-:W2:Y:S04]  /*c6f0*/  LDSM.16.M88.4 R32, [R214+UR5+0x9000] ;  /* 0x00900005d620783b */ /* 0x000ea80008000200 */
[----:B------:R-:W3:Y:S01]  /*c700*/  LDSM.16.M88.4 R8, [R213+0x4000] ;  /* 0x00400000d508783b */ /* 0x000ee20000000200 */
[----:B-1----:R-:W-:Y:S08]  /*c710*/  HMMA.16816.F32.BF16 R140, R4, R24, R232 ;  /* 0x00000018048c723c */ /* 0x002ff000000418e8 */
[-C--:B------:R-:W-:Y:S08]  /*c720*/  HMMA.16816.F32.BF16 R232, R12, R20.reuse, R200 ;  /* 0x000000140ce8723c */ /* 0x080ff000000418c8 */
[C---:B------:R-:W-:Y:S08]  /*c730*/  HMMA.16816.F32.BF16 R180, R4.reuse, R20, R208 ;  /* 0x0000001404b4723c */ /* 0x040ff000000418d0 */
[C---:B------:R-:W-:Y:S08]  /*c740*/  HMMA.16816.F32.BF16 R176, R4.reuse, R22, R204 ;  /* 0x0000001604b0723c */ /* 0x040ff000000418cc */
[----:B------:R-:W-:Y:S01]  /*c750*/  HMMA.16816.F32.BF16 R192, R4, R26, R192 ;  /* 0x0000001a04c0723c */ /* 0x000fe200000418c0 */
[----:B------:R-:W-:Y:S07]  /*c760*/  LDSM.16.M88.4 R4, [R217+0x6000] ;  /* 0x00600000d904783b */ /* 0x000fee0000000200 */
[C---:B------:R-:W-:Y:S08]  /*c770*/  HMMA.16816.F32.BF16 R200, R12.reuse, R24, R188 ;  /* 0x000000180cc8723c */ /* 0x040ff000000418bc */
[C---:B------:R-:W-:Y:S01]  /*c780*/  HMMA.16816.F32.BF16 R184, R12.reuse, R26, R184 ;  /* 0x0000001a0cb8723c */ /* 0x040fe200000418b8 */
[----:B------:R-:W1:Y:S07]  /*c790*/  LDSM.16.M88.4 R24, [R224+0x9800] ;  /* 0x00980000e018783b */ /* 0x000e6e0000000200 */
[----:B------:R-:W-:Y:S01]  /*c7a0*/  HMMA.16816.F32.BF16 R208, R12, R22, R196 ;  /* 0x000000160cd0723c */ /* 0x000fe200000418c4 */
[----:B------:R-:W4:Y:S04]  /*c7b0*/  LDSM.16.M88.4 R12, [R224+0x9000] ;  /* 0x00900000e00c783b */ /* 0x000f280000000200 */
[----:B------:R-:W5:Y:S03]  /*c7c0*/  LDSM.16.M88.4 R20, [R217+0x4000] ;  /* 0x00400000d914783b */ /* 0x000f660000000200 */
[C---:B--2---:R-:W-:Y:S08]  /*c7d0*/  HMMA.16816.F32.BF16 R204, R16.reuse, R32, R180 ;  /* 0x0000002010cc723c */ /* 0x044ff000000418b4 */
[C---:B------:R-:W-:Y:S08]  /*c7e0*/  HMMA.16816.F32.BF16 R188, R16.reuse, R28, R140 ;  /* 0x0000001c10bc723c */ /* 0x040ff0000004188c */
[----:B------:R-:W-:Y:S08]  /*c7f0*/  HMMA.16816.F32.BF16 R196, R16, R34, R176 ;  /* 0x0000002210c4723c */ /* 0x000ff000000418b0 */
[C---:B---3--:R-:W-:Y:S08]  /*c800*/  HMMA.16816.F32.BF16 R140, R8.reuse, R32, R232 ;  /* 0x00000020088c723c */ /* 0x048ff000000418e8 */
[----:B------:R-:W-:Y:S01]  /*c810*/  HMMA.16816.F32.BF16 R180, R8, R34, R208 ;  /* 0x0000002208b4723c */ /* 0x000fe200000418d0 */
[----:B------:R-:W-:Y:S07]  /*c820*/  LDSM.16.M88.4 R32, [R240+0x9000] ;  /* 0x00900000f020783b */ /* 0x000fee0000000200 */
[----:B------:R-:W-:Y:S01]  /*c830*/  HMMA.16816.F32.BF16 R176, R16, R30, R192 ;  /* 0x0000001e10b0723c */ /* 0x000fe200000418c0 */
[----:B------:R-:W2:Y:S07]  /*c840*/  LDSM.16.M88.4 R16, [R216+0x4000] ;  /* 0x00400000d810783b */ /* 0x000eae0000000200 */
[C---:B-1----:R-:W-:Y:S08]  /*c850*/  HMMA.16816.F32.BF16 R208, R4.reuse, R24, R188 ;  /* 0x0000001804d0723c */ /* 0x042ff000000418bc */
[C---:B----4-:R-:W-:Y:S08]  /*c860*/  HMMA.16816.F32.BF16 R204, R4.reuse, R12, R204 ;  /* 0x0000000c04cc723c */ /* 0x050ff000000418cc */
[----:B------:R-:W-:Y:S08]  /*c870*/  HMMA.16816.F32.BF16 R196, R4, R14, R196 ;  /* 0x0000000e04c4723c */ /* 0x000ff000000418c4 */
[C---:B-----5:R-:W-:Y:S08]  /*c880*/  HMMA.16816.F32.BF16 R140, R20.reuse, R12, R140 ;  /* 0x0000000c148c723c */ /* 0x060ff0000004188c */
[----:B------:R-:W-:Y:S01]  /*c890*/  HMMA.16816.F32.BF16 R188, R20, R14, R180 ;  /* 0x0000000e14bc723c */ /* 0x000fe200000418b4 */
[----:B------:R-:W1:Y:S07]  /*c8a0*/  LDSM.16.M88.4 R12, [R216+0x6000] ;  /* 0x00600000d80c783b */ /* 0x000e6e0000000200 */
[C---:B------:R-:W-:Y:S08]  /*c8b0*/  HMMA.16816.F32.BF16 R192, R8.reuse, R28, R200 ;  /* 0x0000001c08c0723c */ /* 0x040ff000000418c8 */
[----:B------:R-:W-:Y:S01]  /*c8c0*/  HMMA.16816.F32.BF16 R184, R8, R30, R184 ;  /* 0x0000001e08b8723c */ /* 0x000fe200000418b8 */
[----:B------:R-:W-:Y:S04]  /*c8d0*/  LDSM.16.M88.4 R28, [R215+0x9000] ;  /* 0x00900000d71c783b */ /* 0x000fe80000000200 */
[----:B------:R-:W3:Y:S03]  /*c8e0*/  LDSM.16.M88.4 R8, [R225+0x4000] ;  /* 0x00400000e108783b */ /* 0x000ee60000000200 */
[----:B------:R-:W-:Y:S01]  /*c8f0*/  HMMA.16816.F32.BF16 R200, R4, R26, R176 ;  /* 0x0000001a04c8723c */ /* 0x000fe200000418b0 */
[----:B------:R-:W4:Y:S07]  /*c900*/  LDSM.16.M88.4 R4, [R225+0x6000] ;  /* 0x00600000e104783b */ /* 0x000f2e0000000200 */
[C---:B------:R-:W-:Y:S08]  /*c910*/  HMMA.16816.F32.BF16 R192, R20.reuse, R24, R192 ;  /* 0x0000001814c0723c */ /* 0x040ff000000418c0 */
[----:B------:R-:W-:Y:S01]  /*c920*/  HMMA.16816.F32.BF16 R184, R20, R26, R184 ;  /* 0x0000001a14b8723c */ /* 0x000fe200000418b8 */
[----:B------:R-:W5:Y:S07]  /*c930*/  LDSM.16.M88.4 R24, [R240+0x9800] ;  /* 0x00980000f018783b */ /* 0x000f6e0000000200 */
[-C--:B--2---:R-:W-:Y:S08]  /*c940*/  HMMA.16816.F32.BF16 R20, R16, R32.reuse, R140 ;  /* 0x000000201014723c */ /* 0x084ff0000004188c */
[C---:B-1----:R-:W-:Y:S08]  /*c950*/  HMMA.16816.F32.BF16 R176, R12.reuse, R32, R204 ;  /* 0x000000200cb0723c */ /* 0x042ff000000418cc */
[----:B------:R-:W-:Y:S08]  /*c960*/  HMMA.16816.F32.BF16 R180, R12, R34, R196 ;  /* 0x000000220cb4723c */ /* 0x000ff000000418c4 */
[----:B---3--:R-:W-:Y:S01]  /*c970*/  HMMA.16816.F32.BF16 R140, R8, R28, R20 ;  /* 0x0000001c088c723c */ /* 0x008fe20000041814 */
[----:B------:R-:W1:Y:S01]  /*c980*/  LDSM.16.M88.4 R20, [R215+0x9800] ;  /* 0x00980000d714783b */ /* 0x000e620000000200 */
[----:B------:R-:W-:Y:S01]  /*c990*/  VIADD R2, R0, 0xffffff99 ;  /* 0xffffff9900027836 */ /* 0x000fe20000000000 */
[----:B------:R-:W-:-:S05]  /*c9a0*/  DEPBAR.LE SB0, 0x0 ;  /* 0x000080000000791a */ /* 0x000fca0000000000 */
[----:B------:R-:W-:Y:S08]  /*c9b0*/  HMMA.16816.F32.BF16 R32, R16, R34, R188 ;  /* 0x000000221020723c */ /* 0x000ff000000418bc */
[----:B----4-:R-:W-:Y:S08]  /*c9c0*/  HMMA.16816.F32.BF16 R196, R4, R28, R176 ;  /* 0x0000001c04c4723c */ /* 0x010ff000000418b0 */
[----:B-----5:R-:W-:Y:S08]  /*c9d0*/  HMMA.16816.F32.BF16 R176, R16, R24, R192 ;  /* 0x0000001810b0723c */ /* 0x020ff000000418c0 */
[----:B------:R-:W-:Y:S08]  /*c9e0*/  HMMA.16816.F32.BF16 R188, R8, R30, R32 ;  /* 0x0000001e08bc723c */ /* 0x000ff00000041820 */
[----:B------:R-:W-:Y:S08]  /*c9f0*/  HMMA.16816.F32.BF16 R32, R16, R26, R184 ;  /* 0x0000001a1020723c */ /* 0x000ff000000418b8 */
[----:B------:R-:W-:Y:S01]  /*ca00*/  HMMA.16816.F32.BF16 R16, R12, R24, R208 ;  /* 0x000000180c10723c */ /* 0x000fe200000418d0 */
[----:B------:R-:W-:Y:S01]  /*ca10*/  FMUL.FTZ R140, R140, UR6 ;  /* 0x000000068c8c7c20 */ /* 0x000fe20008410000 */
[----:B------:R-:W-:Y:S01]  /*ca20*/  FMUL.FTZ R141, R141, UR6 ;  /* 0x000000068d8d7c20 */ /* 0x000fe20008410000 */
[----:B------:R-:W-:Y:S01]  /*ca30*/  FMUL.FTZ R142, R142, UR6 ;  /* 0x000000068e8e7c20 */ /* 0x000fe20008410000 */
[----:B------:R-:W-:-:S04]  /*ca40*/  FMUL.FTZ R143, R143, UR6 ;  /* 0x000000068f8f7c20 */ /* 0x000fc80008410000 */
[----:B------:R-:W-:Y:S01]  /*ca50*/  HMMA.16816.F32.BF16 R12, R12, R26, R200 ;  /* 0x0000001a0c0c723c */ /* 0x000fe200000418c8 */
[----:B------:R-:W-:Y:S07]  /*ca60*/  MUFU.TANH R204, R140 ;  /* 0x0000008c00cc7308 */ /* 0x000fee0000002400 */
[----:B-1----:R-:W-:Y:S01]  /*ca70*/  HMMA.16816.F32.BF16 R176, R8, R20, R176 ;  /* 0x0000001408b0723c */ /* 0x002fe200000418b0 */
[----:B------:R-:W-:Y:S08]  /*ca80*/  MUFU.TANH R192, R141 ;  /* 0x0000008d00c07308 */ /* 0x000ff00000002400 */
[----:B------:R-:W1:Y:S01]  /*ca90*/  MUFU.TANH R137, R142 ;  /* 0x0000008e00897308 */ /* 0x000e620000002400 */
[C---:B------:R-:W-:Y:S07]  /*caa0*/  HMMA.16816.F32.BF16 R180, R4.reuse, R30, R180 ;  /* 0x0000001e04b4723c */ /* 0x040fee00000418b4 */
[----:B------:R2:W-:Y:S01]  /*cab0*/  MUFU.TANH R29, R143 ;  /* 0x0000008f001d7308 */ /* 0x0005e20000002400 */
[----:B------:R-:W-:Y:S01]  /*cac0*/  HMMA.16816.F32.BF16 R12, R4, R22, R12 ;  /* 0x00000016040c723c */ /* 0x000fe2000004180c */
[----:B------:R-:W-:-:S07]  /*cad0*/  FMUL.FTZ R190, R190, UR6 ;  /* 0x00000006bebe7c20 */ /* 0x000fce0008410000 */
[----:B--2---:R-:W-:Y:S08]  /*cae0*/  HMMA.16816.F32.BF16 R140, R4, R20, R16 ;  /* 0x00000014048c723c */ /* 0x004ff00000041810 */
        /* <DEDUP_REMOVED lines=8> */
[----:B------:R-:W-:-:S08]  /*cb70*/  FMUL.FTZ R197, R197, UR6 ;  /* 0x00000006c5c57c20 */ /* 0x000fd00008410000 */
[----:B------:R-:W-:Y:S01]  /*cb80*/  FMUL.FTZ R18, R18, UR6 ;  /* 0x0000000612127c20 */ /* 0x000fe20008410000 */
[----:B------:R-:W-:Y:S01]  /*cb90*/  FMUL.FTZ R19, R19, UR6 ;  /* 0x0000000613137c20 */ /* 0x000fe20008410000 */
[----:B------:R-:W4:Y:S01]  /*cba0*/  MUFU.TANH R132, R178 ;  /* 0x000000b200847308 */ /* 0x000f220000002400 */
[----:B------:R-:W-:Y:S01]  /*cbb0*/  FMUL.FTZ R140, R140, UR6 ;  /* 0x000000068c8c7c20 */ /* 0x000fe20008410000 */
[----:B------:R-:W-:Y:S02]  /*cbc0*/  VIADD R6, R227, 0x8 ;  /* 0x00000008e3067836 */ /* 0x000fe40000000000 */
[----:B------:R-:W-:Y:S01]  /*cbd0*/  FMUL.FTZ R181, R181, UR6 ;  /* 0x00000006b5b57c20 */ /* 0x000fe20008410000 */
[----:B------:R-:W-:-:S03]  /*cbe0*/  VIADD R7, R0, 0xffffff80 ;  /* 0xffffff8000077836 */ /* 0x000fc60000000000 */
[----:B------:R1:W5:Y:S01]  /*cbf0*/  MUFU.TANH R178, R18 ;  /* 0x0000001200b27308 */ /* 0x0003620000002400 */
[----:B------:R-:W-:Y:S02]  /*cc00*/  VIADD R9, R0, 0xffffff88 ;  /* 0xffffff8800097836 */ /* 0x000fe40000000000 */
[----:B------:R-:W-:Y:S01]  /*cc10*/  FMUL.FTZ R12, R12, UR6 ;  /* 0x000000060c0c7c20 */ /* 0x000fe20008410000 */
[----:B------:R-:W-:-:S04]  /*cc20*/  VIADD R8, R0, 0xffffff81 ;  /* 0xffffff8100087836 */ /* 0x000fc80000000000 */
[----:B------:R-:W5:Y:S01]  /*cc30*/  MUFU.TANH R138, R179 ;  /* 0x000000b3008a7308 */ /* 0x000f620000002400 */
[----:B------:R-:W-:Y:S01]  /*cc40*/  VIADD R10, R0, 0xffffff89 ;  /* 0xffffff89000a7836 */ /* 0x000fe20000000000 */
[----:B------:R-:W-:Y:S01]  /*cc50*/  ISETP.GT.AND P5, PT, R6, R7, PT ;  /* 0x000000070600720c */ /* 0x000fe20003fa4270 */
[----:B------:R-:W-:-:S05]  /*cc60*/  VIADD R11, R0, 0xffffff90 ;  /* 0xffffff90000b7836 */ /* 0x000fca0000000000 */
[----:B------:R-:W5:Y:S01]  /*cc70*/  MUFU.TANH R19, R19 ;  /* 0x0000001300137308 */ /* 0x000f620000002400 */
[----:B------:R-:W-:Y:S01]  /*cc80*/  ISETP.GT.AND P6, PT, R6, R9, PT ;  /* 0x000000090600720c */ /* 0x000fe20003fc4270 */
[----:B------:R-:W-:Y:S01]  /*cc90*/  FMUL.FTZ R141, R141, UR6 ;  /* 0x000000068d8d7c20 */ /* 0x000fe20008410000 */
[----:B------:R-:W-:-:S05]  /*cca0*/  FMUL.FTZ R13, R13, UR6 ;  /* 0x000000060d0d7c20 */ /* 0x000fca0008410000 */
[----:B------:R-:W5:Y:S08]  /*ccb0*/  MUFU.TANH R196, R196 ;  /* 0x000000c400c47308 */ /* 0x000f700000002400 */
[----:B------:R-:W5:Y:S01]  /*ccc0*/  MUFU.TANH R27, R180 ;  /* 0x000000b4001b7308 */ /* 0x000f620000002400 */
[----:B------:R-:W-:Y:S01]  /*ccd0*/  VIADD R4, R0, 0xffffff91 ;  /* 0xffffff9100047836 */ /* 0x000fe20000000000 */
[C---:B------:R-:W-:Y:S01]  /*cce0*/  ISETP.GT.AND P0, PT, R6.reuse, R8, PT ;  /* 0x000000080600720c */ /* 0x040fe20003f04270 */
[----:B------:R-:W-:Y:S01]  /*ccf0*/  VIADD R5, R227, 0x40 ;  /* 0x00000040e3057836 */ /* 0x000fe20000000000 */
[----:B------:R-:W-:-:S04]  /*cd00*/  ISETP.GT.AND P3, PT, R6, R10, PT ;  /* 0x0000000a0600720c */ /* 0x000fc80003f64270 */
[----:B------:R-:W5:Y:S01]  /*cd10*/  MUFU.TANH R197, R197 ;  /* 0x000000c500c57308 */ /* 0x000f620000002400 */
[----:B-1----:R-:W-:Y:S01]  /*cd20*/  FSEL R18, R137, -INF , !P5 ;  /* 0xff80000089127808 */ /* 0x002fe20006800000 */
[----:B------:R-:W-:Y:S01]  /*cd30*/  FMUL.FTZ R25, R198, UR6 ;  /* 0x00000006c6197c20 */ /* 0x000fe20008410000 */
[----:B--2---:R-:W-:-:S05]  /*cd40*/  FSEL R26, R190, -INF , !P6 ;  /* 0xff800000be1a7808 */ /* 0x004fca0007000000 */
[----:B------:R-:W1:Y:S01]  /*cd50*/  MUFU.TANH R30, R181 ;  /* 0x000000b5001e7308 */ /* 0x000e620000002400 */
[C---:B------:R-:W-:Y:S02]  /*cd60*/  ISETP.GT.AND P5, PT, R6.reuse, R11, PT ;  /* 0x0000000b0600720c */ /* 0x040fe40003fa4270 */
[----:B------:R-:W-:-:S05]  /*cd70*/  ISETP.GT.AND P6, PT, R6, R3, PT ;  /* 0x000000030600720c */ /* 0x000fca0003fc4270 */
[----:B------:R-:W2:Y:S01]  /*cd80*/  MUFU.TANH R35, R140 ;  /* 0x0000008c00237308 */ /* 0x000ea20000002400 */
[----:B------:R-:W-:-:S07]  /*cd90*/  FSEL R21, R29, -INF , !P0 ;  /* 0xff8000001d157808 */ /* 0x000fce0004000000 */
[----:B------:R-:W2:Y:S01]  /*cda0*/  MUFU.TANH R140, R12 ;  /* 0x0000000c008c7308 */ /* 0x000ea20000002400 */
[----:B---3--:R-:W-:Y:S02]  /*cdb0*/  FSEL R28, R28, -INF , !P3 ;  /* 0xff8000001c1c7808 */ /* 0x008fe40005800000 */
[----:B------:R-:W-:-:S05]  /*cdc0*/  ISETP.GT.AND P0, PT, R6, R4, PT ;  /* 0x000000040600720c */ /* 0x000fca0003f04270 */
[----:B------:R3:W2:Y:S01]  /*cdd0*/  MUFU.TANH R139, R141 ;  /* 0x0000008d008b7308 */ /* 0x0006a20000002400 */
[----:B------:R-:W-:Y:S02]  /*cde0*/  ISETP.GT.AND P3, PT, R6, R2, PT ;  /* 0x000000020600720c */ /* 0x000fe40003f64270 */
[----:B----4-:R-:W-:-:S05]  /*cdf0*/  FSEL R132, R132, -INF , !P5 ;  /* 0xff80000084847808 */ /* 0x010fca0006800000 */
[----:B------:R-:W4:Y:S01]  /*ce00*/  MUFU.TANH R179, R13 ;  /* 0x0000000d00b37308 */ /* 0x000f220000002400 */
[----:B-----5:R-:W-:Y:S02]  /*ce10*/  FSEL R178, R178, -INF , !P6 ;  /* 0xff800000b2b27808 */ /* 0x020fe40007000000 */
[C---:B------:R-:W-:Y:S02]  /*ce20*/  ISETP.GT.AND P5, PT, R5.reuse, R7, PT ;  /* 0x000000070500720c */ /* 0x040fe40003fa4270 */
[----:B------:R-:W-:-:S03]  /*ce30*/  ISETP.GT.AND P6, PT, R5, R9, PT ;  /* 0x000000090500720c */ /* 0x000fc60003fc4270 */
[----:B------:R-:W5:Y:S01]  /*ce40*/  MUFU.TANH R25, R25 ;  /* 0x0000001900197308 */ /* 0x000f620000002400 */
[----:B------:R-:W-:Y:S02]  /*ce50*/  FSEL R138, R138, -INF , !P0 ;  /* 0xff8000008a8a7808 */ /* 0x000fe40004000000 */
[----:B---3--:R-:W-:Y:S02]  /*ce60*/  FSEL R141, R19, -INF , !P3 ;  /* 0xff800000138d7808 */ /* 0x008fe40005800000 */
[C---:B------:R-:W-:Y:S02]  /*ce70*/  ISETP.GT.AND P0, PT, R5.reuse, R8, PT ;  /* 0x000000080500720c */ /* 0x040fe40003f04270 */
[----:B------:R-:W-:Y:S02]  /*ce80*/  ISETP.GT.AND P3, PT, R5, R10, PT ;  /* 0x0000000a0500720c */ /* 0x000fe40003f64270 */
[----:B------:R-:W-:Y:S02]  /*ce90*/  FSEL R12, R196, -INF , !P5 ;  /* 0xff800000c40c7808 */ /* 0x000fe40006800000 */
[----:B------:R-:W-:-:S02]  /*cea0*/  FSEL R27, R27, -INF , !P6 ;  /* 0xff8000001b1b7808 */ /* 0x000fc40007000000 */
[C---:B------:R-:W-:Y:S02]  /*ceb0*/  ISETP.GT.AND P5, PT, R5.reuse, R11, PT ;  /* 0x0000000b0500720c */ /* 0x040fe40003fa4270 */
[----:B------:R-:W-:Y:S02]  /*cec0*/  ISETP.GT.AND P6, PT, R5, R3, PT ;  /* 0x000000030500720c */ /* 0x000fe40003fc4270 */
[----:B------:R-:W-:Y:S02]  /*ced0*/  FSEL R19, R197, -INF , !P0 ;  /* 0xff800000c5137808 */ /* 0x000fe40004000000 */
[----:B-1----:R-:W-:Y:S02]  /*cee0*/  FSEL R30, R30, -INF , !P3 ;  /* 0xff8000001e1e7808 */ /* 0x002fe40005800000 */
[C---:B------:R-:W-:Y:S02]  /*cef0*/  ISETP.GT.AND P0, PT, R5.reuse, R4, PT ;  /* 0x000000040500720c */ /* 0x040fe40003f04270 */
[----:B------:R-:W-:Y:S01]  /*cf00*/  ISETP.GT.AND P3, PT, R5, R2, PT ;  /* 0x000000020500720c */ /* 0x000fe20003f64270 */
[----:B------:R-:W-:Y:S01]  /*cf10*/  VIADD R5, R227, 0x48 ;  /* 0x00000048e3057836 */ /* 0x000fe20000000000 */
[----:B--2---:R-:W-:-:S02]  /*cf20*/  FSEL R35, R35, -INF , !P5 ;  /* 0xff80000023237808 */ /* 0x004fc40006800000 */
[----:B------:R-:W-:Y:S02]  /*cf30*/  FSEL R140, R140, -INF , !P6 ;  /* 0xff8000008c8c7808 */ /* 0x000fe40007000000 */
[----:B------:R-:W-:Y:S02]  /*cf40*/  ISETP.GT.AND P5, PT, R227, R7, PT ;  /* 0x00000007e300720c */ /* 0x000fe40003fa4270 */
[----:B------:R-:W-:Y:S02]  /*cf50*/  ISETP.GE.AND P6, PT, R7, R230, PT ;  /* 0x000000e60700720c */ /* 0x000fe40003fc6270 */
[----:B------:R-:W-:Y:S02]  /*cf60*/  FSEL R139, R139, -INF , !P0 ;  /* 0xff8000008b8b7808 */ /* 0x000fe40004000000 */
[----:B----4-:R-:W-:Y:S02]  /*cf70*/  FSEL R179, R179, -INF , !P3 ;  /* 0xff800000b3b37808 */ /* 0x010fe40005800000 */
[----:B------:R-:W-:-:S02]  /*cf80*/  ISETP.GE.AND P0, PT, R7, R229, PT ;  /* 0x000000e50700720c */ /* 0x000fc40003f06270 */
[----:B------:R-:W-:Y:S02]  /*cf90*/  FSEL R6, R204, -INF , !P5 ;  /* 0xff800000cc067808 */ /* 0x000fe40006800000 */
[----:B------:R-:W-:Y:S02]  /*cfa0*/  ISETP.GE.AND P3, PT, R7, R228, PT ;  /* 0x000000e40700720c */ /* 0x000fe40003f66270 */
[----:B------:R-:W-:Y:S02]  /*cfb0*/  FSEL R22, R18, -INF , !P6 ;  /* 0xff80000012167808 */ /* 0x000fe40007000000 */
[----:B------:R-:W-:Y:S02]  /*cfc0*/  ISETP.GT.AND P5, PT, R5, R7, PT ;  /* 0x000000070500720c */ /* 0x000fe40003fa4270 */
[----:B------:R-:W-:Y:S01]  /*cfd0*/  ISETP.GT.AND P6, PT, R227, R8, PT ;  /* 0x00000008e300720c */ /* 0x000fe20003fc4270 */
[----:B------:R-:W-:Y:S01]  /*cfe0*/  FMUL.FTZ R199, R199, UR6 ;  /* 0x00000006c7c77c20 */ /* 0x000fe20008410000 */
[----:B------:R-:W-:-:S02]  /*cff0*/  FSEL R20, R6, -INF , !P0 ;  /* 0xff80000006147808 */ /* 0x000fc40004000000 */
[----:B------:R-:W-:Y:S02]  /*d000*/  FSEL R24, R12, -INF , !P3 ;  /* 0xff8000000c187808 */ /* 0x000fe40005800000 */
[----:B------:R-:W-:Y:S02]  /*d010*/  ISETP.GE.AND P0, PT, R7, R231, PT ;  /* 0x000000e70700720c */ /* 0x000fe40003f06270 */
[----:B------:R-:W-:Y:S02]  /*d020*/  ISETP.GE.AND P3, PT, R8, R229, PT ;  /* 0x000000e50800720c */ /* 0x000fe40003f66270 */
[----:B-----5:R-:W-:Y:S02]  /*d030*/  FSEL R25, R25, -INF , !P5 ;  /* 0xff80000019197808 */ /* 0x020fe40006800000 */
[----:B------:R-:W-:Y:S01]  /*d040*/  FSEL R6, R192, -INF , !P6 ;  /* 0xff800000c0067808 */ /* 0x000fe20007000000 */
[----:B------:R-:W1:Y:S01]  /*d050*/  MUFU.TANH R32, R199 ;  /* 0x000000c700207308 */ /* 0x000e620000002400 */
[----:B------:R-:W-:Y:S01]  /*d060*/  FMUL.FTZ R188, R188, UR6 ;  /* 0x00000006bcbc7c20 */ /* 0x000fe20008410000 */
[----:B------:R-:W-:-:S02]  /*d070*/  FSEL R25, R25, -INF , !P0 ;  /* 0xff80000019197808 */ /* 0x000fc40004000000 */
[----:B------:R-:W-:Y:S01]  /*d080*/  FSEL R13, R6, -INF , !P3 ;  /* 0xff800000060d7808 */ /* 0x000fe20005800000 */
[----:B------:R-:W-:Y:S01]  /*d090*/  FMUL.FTZ R34, R182, UR6 ;  /* 0x00000006b6227c20 */ /* 0x000fe20008410000 */
[C---:B------:R-:W-:Y:S02]  /*d0a0*/  ISETP.GE.AND P5, PT, R8.reuse, R230, PT ;  /* 0x000000e60800720c */ /* 0x040fe40003fa6270 */
[C---:B------:R-:W-:Y:S02]  /*d0b0*/  ISETP.GE.AND P6, PT, R8.reuse, R228, PT ;  /* 0x000000e40800720c */ /* 0x040fe40003fc6270 */
[----:B------:R-:W-:Y:S02]  /*d0c0*/  ISETP.GT.AND P0, PT, R5, R8, PT ;  /* 0x000000080500720c */ /* 0x000fe40003f04270 */
[----:B------:R-:W-:Y:S01]  /*d0d0*/  ISETP.GE.AND P3, PT, R8, R231, PT ;  /* 0x000000e70800720c */ /* 0x000fe20003f66270 */
[----:B------:R-:W-:Y:S01]  /*d0e0*/  FMUL.FTZ R8, R189, UR6 ;  /* 0x00000006bd087c20 */ /* 0x000fe20008410000 */
[----:B------:R-:W2:Y:S08]  /*d0f0*/  MUFU.TANH R7, R188 ;  /* 0x000000bc00077308 */ /* 0x000eb00000002400 */
[----:B------:R-:W3:Y:S08]  /*d100*/  MUFU.TANH R34, R34 ;  /* 0x0000002200227308 */ /* 0x000ef00000002400 */
[----:B------:R-:W4:Y:S01]  /*d110*/  MUFU.TANH R8, R8 ;  /* 0x0000000800087308 */ /* 0x000f220000002400 */
[----:B------:R-:W-:-:S02]  /*d120*/  FSEL R21, R21, -INF , !P5 ;  /* 0xff80000015157808 */ /* 0x000fc40006800000 */
[----:B-1----:R-:W-:Y:S02]  /*d130*/  FSEL R32, R32, -INF , !P0 ;  /* 0xff80000020207808 */ /* 0x002fe40004000000 */
[----:B------:R-:W-:Y:S02]  /*d140*/  FSEL R23, R19, -INF , !P6 ;  /* 0xff80000013177808 */ /* 0x000fe40007000000 */
[----:B------:R-:W-:Y:S02]  /*d150*/  ISETP.GT.AND P5, PT, R227, R9, PT ;  /* 0x00000009e300720c */ /* 0x000fe40003fa4270 */
[----:B------:R-:W-:Y:S01]  /*d160*/  ISETP.GE.AND P6, PT, R9, R230, PT ;  /* 0x000000e60900720c */ /* 0x000fe20003fc6270 */
[----:B------:R-:W-:Y:S01]  /*d170*/  FMUL.FTZ R33, R183, UR6 ;  /* 0x00000006b7217c20 */ /* 0x000fe20008410000 */
[----:B------:R-:W-:Y:S02]  /*d180*/  FSEL R32, R32, -INF , !P3 ;  /* 0xff80000020207808 */ /* 0x000fe40005800000 */
[----:B------:R-:W-:-:S02]  /*d190*/  ISETP.GE.AND P0, PT, R9, R229, PT ;  /* 0x000000e50900720c */ /* 0x000fc40003f06270 */
[----:B--2---:R-:W-:Y:S02]  /*d1a0*/  FSEL R6, R7, -INF , !P5 ;  /* 0xff80000007067808 */ /* 0x004fe40006800000 */
[----:B------:R-:W-:Y:S02]  /*d1b0*/  ISETP.GE.AND P3, PT, R9, R228, PT ;  /* 0x000000e40900720c */ /* 0x000fe40003f66270 */
[----:B------:R-:W-:Y:S01]  /*d1c0*/  FSEL R26, R26, -INF , !P6 ;  /* 0xff8000001a1a7808 */ /* 0x000fe20007000000 */
[----:B------:R-:W-:Y:S01]  /*d1d0*/  FMUL.FTZ R7, R176, UR6 ;  /* 0x00000006b0077c20 */ /* 0x000fe20008410000 */
[----:B------:R-:W-:Y:S02]  /*d1e0*/  ISETP.GT.AND P5, PT, R5, R9, PT ;  /* 0x000000090500720c */ /* 0x000fe40003fa4270 */
[----:B------:R-:W-:Y:S01]  /*d1f0*/  ISETP.GT.AND P6, PT, R227, R10, PT ;  /* 0x0000000ae300720c */ /* 0x000fe20003fc4270 */
[----:B------:R-:W1:Y:S01]  /*d200*/  MUFU.TANH R33, R33 ;  /* 0x0000002100217308 */ /* 0x000e620000002400 */
[----:B------:R-:W-:-:S02]  /*d210*/  FSEL R29, R6, -INF , !P0 ;  /* 0xff800000061d7808 */ /* 0x000fc40004000000 */
[----:B------:R-:W-:Y:S02]  /*d220*/  FSEL R31, R27, -INF , !P3 ;  /* 0xff8000001b1f7808 */ /* 0x000fe40005800000 */
[----:B------:R-:W-:Y:S02]  /*d230*/  ISETP.GE.AND P0, PT, R9, R231, PT ;  /* 0x000000e70900720c */ /* 0x000fe40003f06270 */
[----:B------:R-:W-:Y:S02]  /*d240*/  ISETP.GE.AND P3, PT, R10, R229, PT ;  /* 0x000000e50a00720c */ /* 0x000fe40003f66270 */
[----:B---3--:R-:W-:Y:S02]  /*d250*/  FSEL R34, R34, -INF , !P5 ;  /* 0xff80000022227808 */ /* 0x008fe40006800000 */
[----:B----4-:R-:W-:Y:S01]  /*d260*/  FSEL R6, R8, -INF , !P6 ;  /* 0xff80000008067808 */ /* 0x010fe20007000000 */
[----:B------:R-:W-:Y:S01]  /*d270*/  FMUL.FTZ R12, R142, UR6 ;  /* 0x000000068e0c7c20 */ /* 0x000fe20008410000 */
[----:B------:R-:W2:Y:S01]  /*d280*/  MUFU.TANH R7, R7 ;  /* 0x0000000700077308 */ /* 0x000ea20000002400 */
[----:B------:R-:W-:-:S02]  /*d290*/  FSEL R34, R34, -INF , !P0 ;  /* 0xff80000022227808 */ /* 0x000fc40004000000 */
[----:B------:R-:W-:Y:S02]  /*d2a0*/  FSEL R27, R6, -INF , !P3 ;  /* 0xff800000061b7808 */ /* 0x000fe40005800000 */
[C---:B------:R-:W-:Y:S02]  /*d2b0*/  ISETP.GE.AND P5, PT, R10.reuse, R230, PT ;  /* 0x000000e60a00720c */ /* 0x040fe40003fa6270 */
[C---:B------:R-:W-:Y:S02]  /*d2c0*/  ISETP.GE.AND P0, PT, R10.reuse, R228, PT ;  /* 0x000000e40a00720c */ /* 0x040fe40003f06270 */
[----:B------:R-:W-:Y:S02]  /*d2d0*/  ISETP.GT.AND P6, PT, R5, R10, PT ;  /* 0x0000000a0500720c */ /* 0x000fe40003fc4270 */
[----:B------:R-:W-:Y:S01]  /*d2e0*/  ISETP.GE.AND P3, PT, R10, R231, PT ;  /* 0x000000e70a00720c */ /* 0x000fe20003f66270 */
[----:B------:R-:W-:Y:S01]  /*d2f0*/  FMUL.FTZ R10, R177, UR6 ;  /* 0x00000006b10a7c20 */ /* 0x000fe20008410000 */
[----:B------:R-:W3:Y:S01]  /*d300*/  MUFU.TANH R12, R12 ;  /* 0x0000000c000c7308 */ /* 0x000ee20000002400 */
[----:B------:R-:W-:Y:S01]  /*d310*/  FMUL.FTZ R9, R16, UR6 ;  /* 0x0000000610097c20 */ /* 0x000fe20008410000 */
[----:B------:R-:W-:-:S06]  /*d320*/  FSEL R28, R28, -INF , !P5 ;  /* 0xff8000001c1c7808 */ /* 0x000fcc0006800000 */
[----:B------:R-:W4:Y:S01]  /*d330*/  MUFU.TANH R10, R10 ;  /* 0x0000000a000a7308 */ /* 0x000f220000002400 */
[----:B------:R-:W-:Y:S02]  /*d340*/  ISETP.GT.AND P5, PT, R227, R11, PT ;  /* 0x0000000be300720c */ /* 0x000fe40003fa4270 */
[----:B-1----:R-:W-:Y:S01]  /*d350*/  FSEL R33, R33, -INF , !P6 ;  /* 0xff80000021217808 */ /* 0x002fe20007000000 */
[----:B------:R-:W-:Y:S01]  /*d360*/  FMUL.FTZ R8, R17, UR6 ;  /* 0x0000000611087c20 */ /* 0x000fe20008410000 */
[----:B------:R-:W-:-:S03]  /*d370*/  FSEL R30, R30, -INF , !P0 ;  /* 0xff8000001e1e7808 */ /* 0x000fc60004000000 */
[----:B------:R-:W1:Y:S01]  /*d380*/  MUFU.TANH R9, R9 ;  /* 0x0000000900097308 */ /* 0x000e620000002400 */
[C---:B------:R-:W-:Y:S01]  /*d390*/  ISETP.GE.AND P0, PT, R11.reuse, R229, PT ;  /* 0x000000e50b00720c */ /* 0x040fe20003f06270 */
[----:B------:R-:W-:Y:S01]  /*d3a0*/  BAR.SYNC.DEFER_BLOCKING 0x0 ;  /* 0x0000000000007b1d */ /* 0x000fe20000010000 */
[----:B------:R-:W-:Y:S02]  /*d3b0*/  ISETP.GE.AND P6, PT, R11, R230, PT ;  /* 0x000000e60b00720c */ /* 0x000fe40003fc6270 */
[----:B--2---:R-:W-:Y:S02]  /*d3c0*/  FSEL R6, R7, -INF , !P5 ;  /* 0xff80000007067808 */ /* 0x004fe40006800000 */
[----:B------:R-:W-:Y:S02]  /*d3d0*/  FSEL R33, R33, -INF , !P3 ;  /* 0xff80000021217808 */ /* 0x000fe40005800000 */
[----:B------:R-:W-:Y:S01]  /*d3e0*/  ISETP.GT.AND P3, PT, R5, R11, PT ;  /* 0x0000000b0500720c */ /* 0x000fe20003f64270 */
[----:B------:R-:W2:Y:S01]  /*d3f0*/  MUFU.TANH R8, R8 ;  /* 0x0000000800087308 */ /* 0x000ea20000002400 */
[----:B------:R-:W-:-:S02]  /*d400*/  ISETP.GE.AND P5, PT, R11, R228, PT ;  /* 0x000000e40b00720c */ /* 0x000fc40003fa6270 */
[----:B------:R-:W-:Y:S02]  /*d410*/  FSEL R184, R6, -INF , !P0 ;  /* 0xff80000006b87808 */ /* 0x000fe40004000000 */
[----:B------:R-:W-:Y:S02]  /*d420*/  FSEL R185, R132, -INF , !P6 ;  /* 0xff80000084b97808 */ /* 0x000fe40007000000 */
[----:B------:R-:W-:Y:S02]  /*d430*/  ISETP.GE.AND P0, PT, R11, R231, PT ;  /* 0x000000e70b00720c */ /* 0x000fe40003f06270 */
[----:B------:R-:W-:Y:S02]  /*d440*/  ISETP.GT.AND P6, PT, R227, R4, PT ;  /* 0x00000004e300720c */ /* 0x000fe40003fc4270 */
[----:B---3--:R-:W-:Y:S02]  /*d450*/  FSEL R7, R12, -INF , !P3 ;  /* 0xff8000000c077808 */ /* 0x008fe40005800000 */
[----:B------:R-:W-:-:S02]  /*d460*/  FSEL R187, R35, -INF , !P5 ;  /* 0xff80000023bb7808 */ /* 0x000fc40006800000 */
[----:B------:R-:W-:Y:S02]  /*d470*/  ISETP.GE.AND P5, PT, R4, R229, PT ;  /* 0x000000e50400720c */ /* 0x000fe40003fa6270 */
[----:B----4-:R-:W-:Y:S02]  /*d480*/  FSEL R6, R10, -INF , !P6 ;  /* 0xff8000000a067808 */ /* 0x010fe40007000000 */
[----:B------:R-:W-:Y:S01]  /*d490*/  FSEL R188, R7, -INF , !P0 ;  /* 0xff80000007bc7808 */ /* 0x000fe20004000000 */
[----:B------:R-:W-:Y:S01]  /*d4a0*/  FMUL.FTZ R143, R143, UR6 ;  /* 0x000000068f8f7c20 */ /* 0x000fe20008410000 */
[----:B------:R-:W-:Y:S01]  /*d4b0*/  ISETP.GT.AND P6, PT, R227, R3, PT ;  /* 0x00000003e300720c */ /* 0x000fe20003fc4270 */
[----:B------:R-:W-:Y:S01]  /*d4c0*/  FMUL.FTZ R14, R14, UR6 ;  /* 0x000000060e0e7c20 */ /* 0x000fe20008410000 */
[----:B------:R-:W-:Y:S02]  /*d4d0*/  ISETP.GE.AND P0, PT, R4, R230, PT ;  /* 0x000000e60400720c */ /* 0x000fe40003f06270 */
[----:B------:R-:W-:-:S02]  /*d4e0*/  ISETP.GT.U32.AND P3, PT, R236, R245, PT ;  /* 0x000000f5ec00720c */ /* 0x000fc40003f64070 */
[----:B------:R-:W-:Y:S01]  /*d4f0*/  FSEL R181, R6, -INF , !P5 ;  /* 0xff80000006b57808 */ /* 0x000fe20006800000 */
[----:B------:R3:W4:Y:S01]  /*d500*/  MUFU.TANH R132, R143 ;  /* 0x0000008f00847308 */ /* 0x0007220000002400 */
[----:B------:R-:W-:Y:S02]  /*d510*/  ISETP.GE.AND P5, PT, R3, R229, PT ;  /* 0x000000e50300720c */ /* 0x000fe40003fa6270 */
[----:B-1----:R-:W-:Y:S02]  /*d520*/  FSEL R6, R9, -INF , !P6 ;  /* 0xff80000009067808 */ /* 0x002fe40007000000 */
[----:B------:R-:W-:-:S03]  /*d530*/  FSEL R186, R138, -INF , !P0 ;  /* 0xff8000008aba7808 */ /* 0x000fc60004000000 */
[----:B------:R3:W1:Y:S01]  /*d540*/  MUFU.TANH R138, R14 ;  /* 0x0000000e008a7308 */ /* 0x0006620000002400 */
[----:B------:R-:W-:Y:S02]  /*d550*/  ISETP.GT.AND P0, PT, R227, R2, PT ;  /* 0x00000002e300720c */ /* 0x000fe40003f04270 */
[----:B------:R-:W-:Y:S02]  /*d560*/  FSEL R182, R6, -INF , !P5 ;  /* 0xff80000006b67808 */ /* 0x000fe40006800000 */
[----:B------:R-:W-:Y:S02]  /*d570*/  FMNMX3.FTZ R6, R134, R20, R13, !PT ;  /* 0x0000001486067276 */ /* 0x000fe4000781000d */
[----:B--2---:R-:W-:Y:S01]  /*d580*/  FSEL R7, R8, -INF , !P0 ;  /* 0xff80000008077808 */ /* 0x004fe20004000000 */
[----:B------:R-:W-:Y:S01]  /*d590*/  FMUL.FTZ R137, R15, UR6 ;  /* 0x000000060f897c20 */ /* 0x000fe20008410000 */
[----:B------:R-:W-:Y:S02]  /*d5a0*/  ISETP.GE.AND P0, PT, R2, R229, PT ;  /* 0x000000e50200720c */ /* 0x000fe40003f06270 */
[----:B------:R-:W-:-:S02]  /*d5b0*/  FMNMX3.FTZ R6, R6, R29, R27, !PT ;  /* 0x0000001d06067276 */ /* 0x000fc4000781001b */
[----:B------:R-:W-:Y:S02]  /*d5c0*/  ISETP.GE.AND P6, PT, R4, R228, PT ;  /* 0x000000e40400720c */ /* 0x000fe40003fc6270 */
[----:B------:R-:W-:Y:S02]  /*d5d0*/  ISETP.GT.AND P5, PT, R5, R4, PT ;  /* 0x000000040500720c */ /* 0x000fe40003fa4270 */
[----:B------:R-:W-:Y:S02]  /*d5e0*/  FSEL R183, R7, -INF , !P0 ;  /* 0xff80000007b77808 */ /* 0x000fe40004000000 */
[----:B------:R-:W-:Y:S01]  /*d5f0*/  FMNMX3.FTZ R35, R6, R184, R181, !PT ;  /* 0x000000b806237276 */ /* 0x000fe200078100b5 */
[----:B-1-34-:R-:W-:Y:S08]  /*d600*/  @!P3 BRA `(.L_x_2632) ;  /* 0x0000000000a4b947 */ /* 0x01aff00003800000 */
        /* <DEDUP_REMOVED lines=41> */
.L_x_2632:
[----:B-1----:R-:W-:Y:S01]  /*d8a0*/  FMNMX3.FTZ R6, R35, R182, R183, !PT ;  /* 0x000000b623067276 */ /* 0x002fe200078100b7 */
[----:B------:R-:W1:Y:S01]  /*d8b0*/  MUFU.TANH R8, R137 ;  /* 0x0000008900087308 */ /* 0x000e620000002400 */
[----:B------:R-:W-:Y:S02]  /*d8c0*/  ISETP.GE.AND P0, PT, R3, R230, PT ;  /* 0x000000e60300720c */ /* 0x000fe40003f06270 */
[----:B------:R-:W-:Y:S01]  /*d8d0*/  FMNMX3.FTZ R7, R133, R22, R21, !PT ;  /* 0x0000001685077276 */ /* 0x000fe20007810015 */
[----:B------:R-:W2:Y:S01]  /*d8e0*/  SHFL.BFLY PT, R10, R6, 0x2, 0x1f ;  /* 0x0c401f00060a7f89 */ /* 0x000ea200000e0000 */
[----:B------:R-:W-:Y:S02]  /*d8f0*/  FSEL R9, R132, -INF , !P5 ;  /* 0xff80000084097808 */ /* 0x000fe40006800000 */
[----:B------:R-:W-:Y:S02]  /*d900*/  FSEL R178, R178, -INF , !P0 ;  /* 0xff800000b2b27808 */ /* 0x000fe40004000000 */
[----:B------:R-:W-:-:S02]  /*d910*/  ISETP.GE.AND P5, PT, R2, R230, PT ;  /* 0x000000e60200720c */ /* 0x000fc40003fa6270 */
[----:B------:R-:W-:Y:S02]  /*d920*/  FMNMX3.FTZ R7, R7, R26, R28, !PT ;  /* 0x0000001a07077276 */ /* 0x000fe4000781001c */
[----:B------:R-:W-:Y:S02]  /*d930*/  ISETP.GE.AND P0, PT, R3, R228, PT ;  /* 0x000000e40300720c */ /* 0x000fe40003f06270 */
[----:B------:R-:W-:Y:S02]  /*d940*/  FSEL R176, R141, -INF , !P5 ;  /* 0xff8000008db07808 */ /* 0x000fe40006800000 */
[----:B------:R-:W-:Y:S02]  /*d950*/  FMNMX3.FTZ R7, R7, R185, R186, !PT ;  /* 0x000000b907077276 */ /* 0x000fe400078100ba */
[----:B------:R-:W-:Y:S02]  /*d960*/  FSEL R180, R140, -INF , !P0 ;  /* 0xff8000008cb47808 */ /* 0x000fe40004000000 */
[C---:B------:R-:W-:Y:S01]  /*d970*/  ISETP.GT.AND P5, PT, R5.reuse, R3, PT ;  /* 0x000000030500720c */ /* 0x040fe20003fa4270 */
[----:B------:R-:W-:Y:S01]  /*d980*/  LDSM.16.MT88.4 R140, [R220+0xa000] ;  /* 0x00a00000dc8c783b */ /* 0x000fe20000004200 */
[----:B------:R-:W-:-:S02]  /*d990*/  ISETP.GT.AND P0, PT, R5, R2, PT ;  /* 0x000000020500720c */ /* 0x000fc40003f04270 */
[----:B------:R-:W-:Y:S02]  /*d9a0*/  FSEL R177, R139, -INF , !P6 ;  /* 0xff8000008bb17808 */ /* 0x000fe40007000000 */
[----:B------:R-:W-:Y:S02]  /*d9b0*/  FMNMX3.FTZ R5, R135, R24, R23, !PT ;  /* 0x0000001887057276 */ /* 0x000fe40007810017 */
[----:B------:R-:W-:Y:S02]  /*d9c0*/  ISETP.GE.AND P6, PT, R4, R231, PT ;  /* 0x000000e70400720c */ /* 0x000fe40003fc6270 */
[----:B------:R-:W-:Y:S02]  /*d9d0*/  FMNMX3.FTZ R4, R7, R178, R176, !PT ;  /* 0x000000b207047276 */ /* 0x000fe400078100b0 */
[----:B------:R-:W-:Y:S02]  /*d9e0*/  FSEL R7, R138, -INF , !P5 ;  /* 0xff8000008a077808 */ /* 0x000fe40006800000 */
[----:B------:R-:W-:Y:S01]  /*d9f0*/  ISETP.GE.AND P5, PT, R2, R228, PT ;  /* 0x000000e40200720c */ /* 0x000fe20003fa6270 */
[----:B------:R-:W3:Y:S01]  /*da00*/  SHFL.BFLY PT, R11, R4, 0x2, 0x1f ;  /* 0x0c401f00040b7f89 */ /* 0x000ee200000e0000 */
[----:B------:R-:W-:-:S02]  /*da10*/  FMNMX3.FTZ R5, R5, R31, R30, !PT ;  /* 0x0000001f05057276 */ /* 0x000fc4000781001e */
[----:B-1----:R-:W-:Y:S02]  /*da20*/  FSEL R8, R8, -INF , !P0 ;  /* 0xff80000008087808 */ /* 0x002fe40004000000 */
[----:B------:R-:W-:Y:S02]  /*da30*/  ISETP.GE.AND P0, PT, R3, R231, PT ;  /* 0x000000e70300720c */ /* 0x000fe40003f06270 */
[----:B------:R-:W-:Y:S02]  /*da40*/  FSEL R179, R179, -INF , !P5 ;  /* 0xff800000b3b37808 */ /* 0x000fe40006800000 */
[----:B------:R-:W-:Y:S02]  /*da50*/  FMNMX3.FTZ R3, R5, R187, R177, !PT ;  /* 0x000000bb05037276 */ /* 0x000fe400078100b1 */
[----:B--2---:R-:W-:Y:S02]  /*da60*/  FMNMX.FTZ R10, R6, R10, !PT ;  /* 0x0000000a060a7209 */ /* 0x004fe40007810000 */
[----:B------:R-:W-:-:S02]  /*da70*/  FMNMX3.FTZ R3, R3, R180, R179, !PT ;  /* 0x000000b403037276 */ /* 0x000fc400078100b3 */
[----:B------:R-:W-:Y:S02]  /*da80*/  FMNMX3.FTZ R5, R136, R25, R32, !PT ;  /* 0x0000001988057276 */ /* 0x000fe40007810020 */
[----:B------:R-:W-:Y:S01]  /*da90*/  ISETP.GE.AND P5, PT, R2, R231, PT ;  /* 0x000000e70200720c */ /* 0x000fe20003fa6270 */
[----:B------:R-:W1:Y:S01]  /*daa0*/  SHFL.BFLY PT, R6, R3, 0x2, 0x1f ;  /* 0x0c401f0003067f89 */ /* 0x000e6200000e0000 */
[----:B------:R-:W-:Y:S02]  /*dab0*/  FSEL R204, R9, -INF , !P6 ;  /* 0xff80000009cc7808 */ /* 0x000fe40007000000 */
[----:B------:R-:W-:Y:S02]  /*dac0*/  FMNMX3.FTZ R2, R5, R34, R33, !PT ;  /* 0x0000002205027276 */ /* 0x000fe40007810021 */
[----:B------:R-:W-:Y:S02]  /*dad0*/  FSEL R191, R7, -INF , !P0 ;  /* 0xff80000007bf7808 */ /* 0x000fe40004000000 */
[----:B------:R-:W-:Y:S01]  /*dae0*/  FSEL R189, R8, -INF , !P5 ;  /* 0xff80000008bd7808 */ /* 0x000fe20006800000 */
[----:B------:R-:W2:Y:S01]  /*daf0*/  SHFL.BFLY PT, R7, R10, 0x1, 0x1f ;  /* 0x0c201f000a077f89 */ /* 0x000ea200000e0000 */
[----:B------:R-:W-:-:S02]  /*db00*/  FMNMX3.FTZ R2, R2, R188, R204, !PT ;  /* 0x000000bc02027276 */ /* 0x000fc400078100cc */
[----:B---3--:R-:W-:Y:S02]  /*db10*/  FMNMX.FTZ R5, R4, R11, !PT ;  /* 0x0000000b04057209 */ /* 0x008fe40007810000 */
[----:B------:R-:W-:Y:S02]  /*db20*/  FMNMX3.FTZ R2, R2, R191, R189, !PT ;  /* 0x000000bf02027276 */ /* 0x000fe400078100bd */
[----:B------:R-:W-:Y:S01]  /*db30*/  MOV R192, R239 ;  /* 0x000000ef00c07202 */ /* 0x000fe20000000f00 */
[----:B------:R-:W3:Y:S01]  /*db40*/  SHFL.BFLY PT, R8, R5, 0x1, 0x1f ;  /* 0x0c201f0005087f89 */ /* 0x000ee200000e0000 */
[----:B------:R-:W-:Y:S02]  /*db50*/  MOV R193, R238 ;  /* 0x000000ee00c17202 */ /* 0x000fe40000000f00 */
[----:B------:R-:W-:Y:S01]  /*db60*/  MOV R190, R241 ;  /* 0x000000f100be7202 */ /* 0x000fe20000000f00 */
[----:B------:R-:W4:Y:S01]  /*db70*/  SHFL.BFLY PT, R4, R2, 0x2, 0x1f ;  /* 0x0c401f0002047f89 */ /* 0x000f2200000e0000 */
[----:B------:R-:W-:-:S02]  /*db80*/  MOV R194, R237 ;  /* 0x000000ed00c27202 */ /* 0x000fc40000000f00 */
[C---:B------:R-:W-:Y:S02]  /*db90*/  IADD3 R19, PT, PT, R212.reuse, 0xa000, RZ ;  /* 0x0000a000d4137810 */ /* 0x040fe40007ffe0ff */
[----:B-1----:R-:W-:Y:S02]  /*dba0*/  FMNMX.FTZ R6, R3, R6, !PT ;  /* 0x0000000603067209 */ /* 0x002fe40007810000 */
[----:B------:R-:W-:Y:S02]  /*dbb0*/  IADD3 R18, PT, PT, R212, 0xa040, RZ ;  /* 0x0000a040d4127810 */ /* 0x000fe40007ffe0ff */
[----:B------:R-:W-:Y:S01]  /*dbc0*/  @P4 IADD3 R18, PT, PT, R19, -0x40, RZ ;  /* 0xffffffc013124810 */ /* 0x000fe20007ffe0ff */
[----:B------:R-:W1:Y:S01]  /*dbd0*/  SHFL.BFLY PT, R9, R6, 0x1, 0x1f ;  /* 0x0c201f0006097f89 */ /* 0x000e6200000e0000 */
[----:B------:R-:W-:Y:S02]  /*dbe0*/  MOV R19, R194 ;  /* 0x000000c200137202 */ /* 0x000fe40000000f00 */
[----:B--2---:R-:W-:-:S04]  /*dbf0*/  FMNMX.FTZ R210, R10, R7, !PT ;  /* 0x000000070ad27209 */ /* 0x004fc80007810000 */
[C---:B------:R-:W-:Y:S01]  /*dc00*/  FSETP.NEU.FTZ.AND P0, PT, R210.reuse, -INF , PT ;  /* 0xff800000d200780b */ /* 0x040fe20003f1d000 */
[C---:B------:R-:W-:Y:S01]  /*dc10*/  FMUL.FTZ R3, R210.reuse, UR8 ;  /* 0x00000008d2037c20 */ /* 0x040fe20008410000 */
[----:B---3--:R-:W-:Y:S02]  /*dc20*/  FMNMX.FTZ R211, R5, R8, !PT ;  /* 0x0000000805d37209 */ /* 0x008fe40007810000 */
[----:B------:R-:W-:Y:S02]  /*dc30*/  FSEL R7, R210, RZ, P0 ;  /* 0x000000ffd2077208 */ /* 0x000fe40000000000 */
[----:B----4-:R-:W-:Y:S01]  /*dc40*/  FMNMX.FTZ R4, R2, R4, !PT ;  /* 0x0000000402047209 */ /* 0x010fe20007810000 */
[C---:B------:R-:W-:Y:S01]  /*dc50*/  FMUL.FTZ R2, R211.reuse, UR8 ;  /* 0x00000008d3027c20 */ /* 0x040fe20008410000 */
[----:B------:R-:W-:Y:S01]  /*dc60*/  FSETP.NEU.FTZ.AND P6, PT, R211, -INF , PT ;  /* 0xff800000d300780b */ /* 0x000fe20003fdd000 */
[----:B------:R-:W-:Y:S01]  /*dc70*/  FADD.FTZ R7, R134, -R7 ;  /* 0x8000000786077221 */ /* 0x000fe20000010000 */
[----:B------:R-:W-:Y:S01]  /*dc80*/  FSEL R3, R3, RZ, P0 ;  /* 0x000000ff03037208 */ /* 0x000fe20000000000 */
[----:B------:R-:W2:Y:S01]  /*dc90*/  SHFL.BFLY PT, R5, R4, 0x1, 0x1f ;  /* 0x0c201f0004057f89 */ /* 0x000ea200000e0000 */
[----:B------:R-:W-:Y:S01]  /*dca0*/  FSEL R2, R2, RZ, P6 ;  /* 0x000000ff02027208 */ /* 0x000fe20003000000 */
[----:B------:R-:W-:-:S02]  /*dcb0*/  FMUL.FTZ R7, R7, UR8 ;  /* 0x0000000807077c20 */ /* 0x000fc40008410000 */
[--C-:B------:R-:W-:Y:S01]  /*dcc0*/  FFMA.FTZ R20, R20, UR8, -R3.reuse ;  /* 0x0000000814147c23 */ /* 0x100fe20008010803 */
[----:B-1----:R-:W-:Y:S01]  /*dcd0*/  FMNMX.FTZ R209, R6, R9, !PT ;  /* 0x0000000906d17209 */ /* 0x002fe20007810000 */
[--C-:B------:R-:W-:Y:S01]  /*dce0*/  FFMA.FTZ R22, R22, UR8, -R2.reuse ;  /* 0x0000000816167c23 */ /* 0x100fe20008010802 */
[--C-:B------:R-:W-:Y:S01]  /*dcf0*/  FFMA.FTZ R21, R21, UR8, -R2.reuse ;  /* 0x0000000815157c23 */ /* 0x100fe20008010802 */
[----:B------:R-:W-:Y:S01]  /*dd00*/  MUFU.EX2 R245, R20 ;  /* 0x0000001400f57308 */ /* 0x000fe20000000800 */
[C---:B------:R-:W-:Y:S01]  /*dd10*/  FSETP.NEU.FTZ.AND P5, PT, R209.reuse, -INF , PT ;  /* 0xff800000d100780b */ /* 0x040fe20003fbd000 */
[----:B------:R-:W-:Y:S01]  /*dd20*/  FMUL.FTZ R12, R209, UR8 ;  /* 0x00000008d10c7c20 */ /* 0x000fe20008410000 */
[--C-:B------:R-:W-:Y:S01]  /*dd30*/  FFMA.FTZ R13, R13, UR8, -R3.reuse ;  /* 0x000000080d0d7c23 */ /* 0x100fe20008010803 */
[----:B------:R-:W-:Y:S01]  /*dd40*/  MUFU.EX2 R239, R22 ;  /* 0x0000001600ef7308 */ /* 0x000fe20000000800 */
[--C-:B------:R-:W-:Y:S01]  /*dd50*/  FFMA.FTZ R29, R29, UR8, -R3.reuse ;  /* 0x000000081d1d7c23 */ /* 0x100fe20008010803 */
[----:B------:R-:W-:Y:S01]  /*dd60*/  FFMA.FTZ R27, R27, UR8, -R3 ;  /* 0x000000081b1b7c23 */ /* 0x000fe20008010803 */
[----:B------:R-:W-:Y:S01]  /*dd70*/  FSEL R12, R12, RZ, P5 ;  /* 0x000000ff0c0c7208 */ /* 0x000fe20002800000 */
[----:B------:R-:W-:Y:S01]  /*dd80*/  MUFU.EX2 R238, R21 ;  /* 0x0000001500ee7308 */ /* 0x000fe20000000800 */
[--C-:B------:R-:W-:Y:S01]  /*dd90*/  FFMA.FTZ R26, R26, UR8, -R2.reuse ;  /* 0x000000081a1a7c23 */ /* 0x100fe20008010802 */
[----:B------:R-:W-:-:S02]  /*dda0*/  FFMA.FTZ R28, R28, UR8, -R2 ;  /* 0x000000081c1c7c23 */ /* 0x000fc40008010802 */
[--C-:B------:R-:W-:Y:S01]  /*ddb0*/  FFMA.FTZ R23, R23, UR8, -R12.reuse ;  /* 0x0000000817177c23 */ /* 0x100fe2000801080c */
[--C-:B------:R-:W-:Y:S01]  /*ddc0*/  FFMA.FTZ R24, R24, UR8, -R12.reuse ;  /* 0x0000000818187c23 */ /* 0x100fe2000801080c */
[--C-:B------:R-:W-:Y:S01]  /*ddd0*/  FFMA.FTZ R31, R31, UR8, -R12.reuse ;  /* 0x000000081f1f7c23 */ /* 0x100fe2000801080c */
[----:B------:R-:W-:Y:S01]  /*dde0*/  FFMA.FTZ R30, R30, UR8, -R12 ;  /* 0x000000081e1e7c23 */ /* 0x000fe2000801080c */
[----:B--2---:R-:W-:Y:S01]  /*ddf0*/  FMNMX.FTZ R208, R4, R5, !PT ;  /* 0x0000000504d07209 */ /* 0x004fe20007810000 */
[----:B------:R1:W-:Y:S01]  /*de00*/  MUFU.EX2 R234, R23 ;  /* 0x0000001700ea7308 */ /* 0x0003e20000000800 */
[----:B------:R-:W-:Y:S02]  /*de10*/  FSEL R4, R211, RZ, P6 ;  /* 0x000000ffd3047208 */ /* 0x000fe40003000000 */
[C---:B------:R-:W-:Y:S01]  /*de20*/  FSETP.NEU.FTZ.AND P0, PT, R208.reuse, -INF , PT ;  /* 0xff800000d000780b */ /* 0x040fe20003f1d000 */
[C---:B------:R-:W-:Y:S01]  /*de30*/  FMUL.FTZ R17, R208.reuse, UR8 ;  /* 0x00000008d0117c20 */ /* 0x040fe20008410000 */
[----:B------:R-:W-:Y:S01]  /*de40*/  FSEL R5, R209, RZ, P5 ;  /* 0x000000ffd1057208 */ /* 0x000fe20002800000 */
[----:B------:R-:W-:Y:S01]  /*de50*/  FADD.FTZ R4, R133, -R4 ;  /* 0x8000000485047221 */ /* 0x000fe20000010000 */
[----:B------:R-:W-:Y:S01]  /*de60*/  FSEL R6, R208, RZ, P0 ;  /* 0x000000ffd0067208 */ /* 0x000fe20000000000 */
[----:B------:R-:W2:Y:S01]  /*de70*/  MUFU.EX2 R248, R13 ;  /* 0x0000000d00f87308 */ /* 0x000ea20000000800 */
[----:B------:R-:W-:Y:S01]  /*de80*/  FSEL R17, R17, RZ, P0 ;  /* 0x000000ff11117208 */ /* 0x000fe20000000000 */
[----:B------:R-:W-:Y:S01]  /*de90*/  FMUL.FTZ R15, R4, UR8 ;  /* 0x00000008040f7c20 */ /* 0x000fe20008410000 */
[----:B------:R-:W-:Y:S01]  /*dea0*/  FADD.FTZ R5, R135, -R5 ;  /* 0x8000000587057221 */ /* 0x000fe20000010000 */
[----:B------:R-:W-:Y:S01]  /*deb0*/  FADD.FTZ R4, R136, -R6 ;  /* 0x8000000688047221 */ /* 0x000fe20000010000 */
[----:B------:R-:W-:Y:S01]  /*dec0*/  MUFU.EX2 R247, R29 ;  /* 0x0000001d00f77308 */ /* 0x000fe20000000800 */
[----:B-1----:R-:W1:Y:S01]  /*ded0*/  LDSM.16.MT88.4 R20, [R212+0xa000] ;  /* 0x00a00000d414783b */ /* 0x002e620000004200 */
[--C-:B------:R-:W-:Y:S01]  /*dee0*/  FFMA.FTZ R25, R25, UR8, -R17.reuse ;  /* 0x0000000819197c23 */ /* 0x100fe20008010811 */
[--C-:B------:R-:W-:Y:S01]  /*def0*/  FFMA.FTZ R32, R32, UR8, -R17.reuse ;  /* 0x0000000820207c23 */ /* 0x100fe20008010811 */
[--C-:B------:R-:W-:Y:S01]  /*df00*/  FFMA.FTZ R34, R34, UR8, -R17.reuse ;  /* 0x0000000822227c23 */ /* 0x100fe20008010811 */
[----:B------:R-:W-:Y:S01]  /*df10*/  FFMA.FTZ R33, R33, UR8, -R17 ;  /* 0x0000000821217c23 */ /* 0x000fe20008010811 */
[----:B------:R-:W-:Y:S01]  /*df20*/  FMUL.FTZ R5, R5, UR8 ;  /* 0x0000000805057c20 */ /* 0x000fe20008410000 */
[----:B------:R-:W-:Y:S01]  /*df30*/  FMUL.FTZ R4, R4, UR8 ;  /* 0x0000000804047c20 */ /* 0x000fe20008410000 */
[----:B------:R-:W3:Y:S01]  /*df40*/  MUFU.EX2 R249, R27 ;  /* 0x0000001b00f97308 */ /* 0x000ee20000000800 */
[----:B--2---:R-:W-:Y:S01]  /*df50*/  F2FP.BF16.F32.PACK_AB R8, R248, R245 ;  /* 0x000000f5f808723e */ /* 0x004fe200000010ff */
[----:B------:R-:W2:Y:S01]  /*df60*/  LDSM.16.MT88.4 R136, [R18] ;  /* 0x000000001288783b */ /* 0x000ea20000004200 */
[----:B------:R-:W-:Y:S01]  /*df70*/  F2FP.BF16.F32.PACK_AB R9, R238, R239 ;  /* 0x000000efee09723e */ /* 0x000fe200000010ff */
[----:B------:R-:W-:Y:S02]  /*df80*/  MUFU.EX2 R241, R26 ;  /* 0x0000001a00f17308 */ /* 0x000fe40000000800 */
[----:B------:R-:W4:Y:S02]  /*df90*/  LDSM.16.MT88.4 R132, [R219+0xa000] ;  /* 0x00a00000db84783b */ /* 0x000f240000004200 */
[----:B------:R-:W5:Y:S04]  /*dfa0*/  MUFU.EX2 R244, R28 ;  /* 0x0000001c00f47308 */ /* 0x000f680000000800 */
[----:B------:R-:W-:Y:S01]  /*dfb0*/  MUFU.EX2 R233, R24 ;  /* 0x0000001800e97308 */ /* 0x000fe20000000800 */
[----:B---3--:R-:W-:-:S03]  /*dfc0*/  F2FP.BF16.F32.PACK_AB R10, R249, R247 ;  /* 0x000000f7f90a723e */ /* 0x008fc600000010ff */
[----:B------:R-:W-:Y:S04]  /*dfd0*/  MUFU.EX2 R235, R31 ;  /* 0x0000001f00eb7308 */ /* 0x000fe80000000800 */
[----:B------:R-:W3:Y:S01]  /*dfe0*/  MUFU.EX2 R237, R30 ;  /* 0x0000001e00ed7308 */ /* 0x000ee20000000800 */
[----:B-----5:R-:W-:-:S03]  /*dff0*/  F2FP.BF16.F32.PACK_AB R11, R244, R241 ;  /* 0x000000f1f40b723e */ /* 0x020fc600000010ff */
[----:B------:R5:W-:Y:S04]  /*e000*/  MUFU.EX2 R205, R25 ;  /* 0x0000001900cd7308 */ /* 0x000be80000000800 */
[----:B------:R-:W-:Y:S04]  /*e010*/  MUFU.EX2 R232, R32 ;  /* 0x0000002000e87308 */ /* 0x000fe80000000800 */
[----:B------:R-:W-:Y:S01]  /*e020*/  MUFU.EX2 R207, R34 ;  /* 0x0000002200cf7308 */ /* 0x000fe20000000800 */
[----:B---3--:R-:W-:Y:S01]  /*e030*/  F2FP.BF16.F32.PACK_AB R6, R237, R235 ;  /* 0x000000ebed06723e */ /* 0x008fe200000010ff */
[----:B------:R-:W-:Y:S02]  /*e040*/  LDSM.16.MT88.4 R28, [R220+0xb000] ;  /* 0x00b00000dc1c783b */ /* 0x000fe40000004200 */
[----:B------:R3:W-:Y:S02]  /*e050*/  MUFU.EX2 R206, R33 ;  /* 0x0000002100ce7308 */ /* 0x0007e40000000800 */
[----:B-----5:R-:W5:Y:S02]  /*e060*/  LDSM.16.MT88.4 R24, [R212+0xb000] ;  /* 0x00b00000d418783b */ /* 0x020f640000004200 */
[----:B------:R-:W1:Y:S04]  /*e070*/  MUFU.EX2 R16, R7 ;  /* 0x0000000700107308 */ /* 0x000e680000000800 */
[----:B------:R-:W2:Y:S04]  /*e080*/  MUFU.EX2 R15, R15 ;  /* 0x0000000f000f7308 */ /* 0x000ea80000000800 */
[----:B------:R4:W4:Y:S01]  /*e090*/  MUFU.EX2 R14, R5 ;  /* 0x00000005000e7308 */ /* 0x0009220000000800 */
[----:B---3--:R-:W3:Y:S03]  /*e0a0*/  LDSM.16.MT88.4 R32, [R18+0x1000] ;  /* 0x001000001220783b */ /* 0x008ee60000004200 */
[----:B------:R4:W4:Y:S01]  /*e0b0*/  MUFU.EX2 R13, R4 ;  /* 0x00000004000d7308 */ /* 0x0009220000000800 */
[-C--:B-1----:R-:W-:Y:S01]  /*e0c0*/  FMUL.FTZ R144, R144, R16.reuse ;  /* 0x0000001090907220 */ /* 0x082fe20000410000 */
[-C--:B------:R-:W-:Y:S01]  /*e0d0*/  FMUL.FTZ R145, R145, R16.reuse ;  /* 0x0000001091917220 */ /* 0x080fe20000410000 */
[----:B------:R-:W-:Y:S01]  /*e0e0*/  F2FP.BF16.F32.PACK_AB R7, R206, R207 ;  /* 0x000000cfce07723e */ /* 0x000fe200000010ff */
[-C--:B------:R-:W-:Y:S01]  /*e0f0*/  FMUL.FTZ R156, R156, R16.reuse ;  /* 0x000000109c9c7220 */ /* 0x080fe20000410000 */
[-C--:B--2---:R-:W-:Y:S01]  /*e100*/  FMUL.FTZ R146, R146, R15.reuse ;  /* 0x0000000f92927220 */ /* 0x084fe20000410000 */
[-C--:B------:R-:W-:Y:S01]  /*e110*/  FMUL.FTZ R147, R147, R15.reuse ;  /* 0x0000000f93937220 */ /* 0x080fe20000410000 */
[----:B------:R-:W-:Y:S01]  /*e120*/  FMUL.FTZ R157, R157, R16 ;  /* 0x000000109d9d7220 */ /* 0x000fe20000410000 */
[----:B------:R-:W-:Y:S01]  /*e130*/  FMUL.FTZ R158, R158, R15 ;  /* 0x0000000f9e9e7220 */ /* 0x000fe20000410000 */
[----:B----4-:R-:W-:Y:S01]  /*e140*/  F2FP.BF16.F32.PACK_AB R5, R232, R205 ;  /* 0x000000cde805723e */ /* 0x010fe200000010ff */
[-C--:B------:R-:W-:Y:S01]  /*e150*/  FMUL.FTZ R148, R148, R14.reuse ;  /* 0x0000000e94947220 */ /* 0x080fe20000410000 */
[-C--:B------:R-:W-:Y:S01]  /*e160*/  FMUL.FTZ R149, R149, R14.reuse ;  /* 0x0000000e95957220 */ /* 0x080fe20000410000 */
[-C--:B------:R-:W-:Y:S01]  /*e170*/  FMUL.FTZ R152, R152, R14.reuse ;  /* 0x0000000e98987220 */ /* 0x080fe20000410000 */
[----:B------:R-:W-:Y:S01]  /*e180*/  F2FP.BF16.F32.PACK_AB R4, R234, R233 ;  /* 0x000000e9ea04723e */ /* 0x000fe200000010ff */
[-C--:B------:R-:W-:Y:S01]  /*e190*/  FMUL.FTZ R150, R150, R13.reuse ;  /* 0x0000000d96967220 */ /* 0x080fe20000410000 */
[-C--:B------:R-:W-:Y:S01]  /*e1a0*/  FMUL.FTZ R151, R151, R13.reuse ;  /* 0x0000000d97977220 */ /* 0x080fe20000410000 */
[-C--:B------:R-:W-:Y:S01]  /*e1b0*/  FMUL.FTZ R153, R153, R14.reuse ;  /* 0x0000000e99997220 */ /* 0x080fe20000410000 */
[-C--:B------:R-:W-:Y:S01]  /*e1c0*/  FMUL.FTZ R154, R154, R13.reuse ;  /* 0x0000000d9a9a7220 */ /* 0x080fe20000410000 */
[----:B------:R-:W-:Y:S01]  /*e1d0*/  FMUL.FTZ R155, R155, R13 ;  /* 0x0000000d9b9b7220 */ /* 0x000fe20000410000 */
        /* <DEDUP_REMOVED lines=110> */
[C---:B-----5:R-:W-:Y:S01]  /*e8c0*/  HMMA.16816.F32.BF16 R72, R4.reuse, R24, R72 ;  /* 0x000000180448723c */ /* 0x060fe20000041848 */
        /* <DEDUP_REMOVED lines=19> */
[C---:B------:R-:W-:Y:S08]  /*ea00*/  HMMA.16816.F32.BF16 R92, R4.reuse, R30, R92 ;  /* 0x0000001e045c723c */ /* 0x040ff0000004185c */
[C---:B---3--:R-:W-:Y:S08]  /*ea10*/  HMMA.16816.F32.BF16 R104, R4.reuse, R32, R104 ;  /* 0x000000200468723c */ /* 0x048ff00000041868 */
        /* <DEDUP_REMOVED lines=9> */
[----:B-1----:R-:W-:-:S02]  /*eab0*/  FFMA.FTZ R5, R182, UR8, -R3 ;  /* 0x00000008b6057c23 */ /* 0x002fc40008010803 */
[----:B------:R1:W2:Y:S04]  /*eac0*/  MUFU.EX2 R182, R4 ;  /* 0x0000000400b67308 */ /* 0x0002a80000000800 */
[C---:B------:R-:W-:Y:S08]  /*ead0*/  HMMA.16816.F32.BF16 R52, R8.reuse, R132, R52 ;  /* 0x000000840834723c */ /* 0x040ff00000041834 */
[----:B------:R-:W-:Y:S01]  /*eae0*/  HMMA.16816.F32.BF16 R140, R8, R134, R64 ;  /* 0x00000086088c723c */ /* 0x000fe20000041840 */
[----:B------:R-:W-:Y:S01]  /*eaf0*/  LDSM.16.MT88.4 R64, [R218+0x800] ;  /* 0x00080000da40783b */ /* 0x000fe20000004200 */
[----:B-1----:R-:W-:Y:S01]  /*eb00*/  FFMA.FTZ R4, R183, UR8, -R3 ;  /* 0x00000008b7047c23 */ /* 0x002fe20008010803 */
[----:B------:R-:W-:Y:S01]  /*eb10*/  FFMA.FTZ R3, R185, UR8, -R2 ;  /* 0x00000008b9037c23 */ /* 0x000fe20008010802 */
[----:B------:R-:W-:Y:S01]  /*eb20*/  MUFU.EX2 R183, R5 ;  /* 0x0000000500b77308 */ /* 0x000fe20000000800 */
[----:B------:R-:W-:-:S03]  /*eb30*/  MOV R185, R157 ;  /* 0x0000009d00b97202 */ /* 0x000fc60000000f00 */
        /* <DEDUP_REMOVED lines=8> */
[--C-:B---3--:R-:W-:Y:S01]  /*ebc0*/  FFMA.FTZ R3, R178, UR8, -R2.reuse ;  /* 0x00000008b2037c23 */ /* 0x108fe20008010802 */
[----:B------:R-:W-:Y:S01]  /*ebd0*/  FFMA.FTZ R2, R176, UR8, -R2 ;  /* 0x00000008b0027c23 */ /* 0x000fe20008010802 */
[----:B------:R1:W3:Y:S04]  /*ebe0*/  MUFU.EX2 R178, R4 ;  /* 0x0000000400b27308 */ /* 0x0002e80000000800 */
[C---:B------:R-:W-:Y:S01]  /*ebf0*/  HMMA.16816.F32.BF16 R100, R8.reuse, R32, R100 ;  /* 0x000000200864723c */ /* 0x040fe20000041864 */
[----:B------:R4:W-:Y:S04]  /*ec00*/  MUFU.EX2 R27, R3 ;  /* 0x00000003001b7308 */ /* 0x0009e80000000800 */
[----:B------:R5:W3:Y:S03]  /*ec10*/  MUFU.EX2 R26, R2 ;  /* 0x00000002001a7308 */ /* 0x000ae60000000800 */
[----:B------:R-:W-:Y:S01]  /*ec20*/  HMMA.16816.F32.BF16 R136, R8, R138, R48 ;  /* 0x0000008a0888723c */ /* 0x000fe20000041830 */
[----:B------:R-:W3:Y:S01]  /*ec30*/  LDSM.16.MT88.4 R48, [R18+0x800] ;  /* 0x000800001230783b */ /* 0x000ee20000004200 */
[----:B-1----:R-:W-:Y:S01]  /*ec40*/  FFMA.FTZ R4, R187, UR8, -R12 ;  /* 0x00000008bb047c23 */ /* 0x002fe2000801080c */
[----:B------:R-:W-:-:S02]  /*ec50*/  MOV R187, R159 ;  /* 0x0000009f00bb7202 */ /* 0x000fc40000000f00 */
[----:B------:R-:W-:Y:S01]  /*ec60*/  LDSM.16.MT88.4 R156, [R212+0xa800] ;  /* 0x00a80000d49c783b */ /* 0x000fe20000004200 */
[--C-:B----4-:R-:W-:Y:S02]  /*ec70*/  FFMA.FTZ R3, R177, UR8, -R12.reuse ;  /* 0x00000008b1037c23 */ /* 0x110fe4000801080c */
[----:B------:R-:W-:Y:S01]  /*ec80*/  HMMA.16816.F32.BF16 R28, R8, R30, R96 ;  /* 0x0000001e081c723c */ /* 0x000fe20000041860 */
[----:B------:R1:W-:Y:S01]  /*ec90*/  MUFU.EX2 R177, R4 ;  /* 0x0000000400b17308 */ /* 0x0003e20000000800 */
[----:B------:R-:W-:Y:S01]  /*eca0*/  LDSM.16.MT88.4 R96, [R222] ;  /* 0x00000000de60783b */ /* 0x000fe20000004200 */
[----:B-----5:R-:W-:Y:S01]  /*ecb0*/  FFMA.FTZ R2, R180, UR8, -R12 ;  /* 0x00000008b4027c23 */ /* 0x020fe2000801080c */
[----:B------:R-:W-:-:S04]  /*ecc0*/  MOV R180, R19 ;  /* 0x0000001300b47202 */ /* 0x000fc80000000f00 */
[----:B------:R-:W-:Y:S01]  /*ecd0*/  HMMA.16816.F32.BF16 R32, R8, R34, R112 ;  /* 0x000000220820723c */ /* 0x000fe20000041870 */
[----:B------:R-:W4:Y:S01]  /*ece0*/  LDSM.16.MT88.4 R112, [R18+0x1800] ;  /* 0x001800001270783b */ /* 0x000f220000004200 */
[----:B-1----:R-:W-:-:S06]  /*ecf0*/  FFMA.FTZ R4, R179, UR8, -R12 ;  /* 0x00000008b3047c23 */ /* 0x002fcc000801080c */
[C---:B------:R-:W-:Y:S01]  /*ed00*/  HMMA.16816.F32.BF16 R68, R8.reuse, R24, R68 ;  /* 0x000000180844723c */ /* 0x040fe20000041844 */
[----:B------:R1:W5:Y:S04]  /*ed10*/  MUFU.EX2 R25, R3 ;  /* 0x0000000300197308 */ /* 0x0003680000000800 */
[----:B------:R3:W-:Y:S03]  /*ed20*/  MUFU.EX2 R19, R4 ;  /* 0x0000000400137308 */ /* 0x0007e60000000800 */
[----:B------:R-:W-:Y:S01]  /*ed30*/  HMMA.16816.F32.BF16 R116, R8, R20, R116 ;  /* 0x000000140874723c */ /* 0x000fe20000041874 */
[----:B------:R5:W4:Y:S01]  /*ed40*/  MUFU.EX2 R24, R2 ;  /* 0x0000000200187308 */ /* 0x000b220000000800 */
[----:B-1----:R-:W-:-:S06]  /*ed50*/  FFMA.FTZ R3, R188, UR8, -R17 ;  /* 0x00000008bc037c23 */ /* 0x002fcc0008010811 */
[----:B------:R-:W-:Y:S01]  /*ed60*/  HMMA.16816.F32.BF16 R20, R8, R22, R128 ;  /* 0x000000160814723c */ /* 0x000fe20000041880 */
[----:B--2---:R-:W-:Y:S01]  /*ed70*/  F2FP.BF16.F32.PACK_AB R128, R182, R190 ;  /* 0x000000beb680723e */ /* 0x004fe200000010ff */
[----:B------:R-:W-:Y:S01]  /*ed80*/  FFMA.FTZ R9, R180, R16, R245 ;  /* 0x00000010b4097223 */ /* 0x000fe200000100f5 */
[----:B---3--:R-:W1:Y:S01]  /*ed90*/  LDSM.16.MT88.4 R4, [R218+0x1800] ;  /* 0x00180000da04783b */ /* 0x008e620000004200 */
[----:B------:R2:W-:Y:S01]  /*eda0*/  MUFU.EX2 R176, R3 ;  /* 0x0000000300b07308 */ /* 0x0005e20000000800 */
[----:B------:R-:W-:Y:S01]  /*edb0*/  F2FP.BF16.F32.PACK_AB R129, R178, R181 ;  /* 0x000000b5b281723e */ /* 0x000fe200000010ff */
[----:B------:R-:W-:Y:S01]  /*edc0*/  FFMA.FTZ R8, R187, R15, R239 ;  /* 0x0000000fbb087223 */ /* 0x000fe200000100ef */
[----:B-----5:R-:W-:Y:S01]  /*edd0*/  FFMA.FTZ R2, R204, UR8, -R17 ;  /* 0x00000008cc027c23 */ /* 0x020fe20008010811 */
[----:B------:R-:W-:Y:S01]  /*ede0*/  F2FP.BF16.F32.PACK_AB R130, R184, R183 ;  /* 0x000000b7b882723e */ /* 0x000fe200000010ff */
[----:B------:R-:W-:Y:S01]  /*edf0*/  FADD.FTZ R11, R248, R9 ;  /* 0x00000009f80b7221 */ /* 0x000fe20000010000 */
[----:B------:R-:W-:Y:S01]  /*ee00*/  F2FP.BF16.F32.PACK_AB R131, R26, R27 ;  /* 0x0000001b1a83723e */ /* 0x000fe200000010ff */
[----:B------:R3:W5:Y:S01]  /*ee10*/  MUFU.EX2 R12, R2 ;  /* 0x00000002000c7308 */ /* 0x0007620000000800 */
[----:B------:R-:W-:Y:S01]  /*ee20*/  F2FP.BF16.F32.PACK_AB R124, R25, R177 ;  /* 0x000000b1197c723e */ /* 0x000fe200000010ff */
[----:B------:R-:W-:Y:S01]  /*ee30*/  FADD.FTZ R10, R238, R8 ;  /* 0x00000008ee0a7221 */ /* 0x000fe20000010000 */
[----:B----4-:R-:W-:-:S03]  /*ee40*/  F2FP.BF16.F32.PACK_AB R126, R19, R24 ;  /* 0x00000018137e723e */ /* 0x010fc600000010ff */
[----:B------:R-:W-:Y:S01]  /*ee50*/  HMMA.16816.F32.BF16 R36, R128, R48, R36 ;  /* 0x000000308024723c */ /* 0x000fe20000041824 */
[----:B--2---:R-:W-:-:S06]  /*ee60*/  FFMA.FTZ R3, R191, UR8, -R17 ;  /* 0x00000008bf037c23 */ /* 0x004fcc0008010811 */
[----:B------:R-:W-:Y:S01]  /*ee70*/  MUFU.EX2 R3, R3 ;  /* 0x0000000300037308 */ /* 0x000fe20000000800 */
[----:B---3--:R-:W-:Y:S01]  /*ee80*/  FFMA.FTZ R2, R189, UR8, -R17 ;  /* 0x00000008bd027c23 */ /* 0x008fe20008010811 */
[----:B-----5:R-:W-:Y:S01]  /*ee90*/  F2FP.BF16.F32.PACK_AB R125, R12, R176 ;  /* 0x000000b00c7d723e */ /* 0x020fe200000010ff */
[C---:B------:R-:W-:Y:S04]  /*eea0*/  HMMA.16816.F32.BF16 R100, R128.reuse, R112, R100 ;  /* 0x000000708064723c */ /* 0x040fe80000041864 */
[----:B------:R-:W2:Y:S04]  /*eeb0*/  MUFU.EX2 R2, R2 ;  /* 0x0000000200027308 */ /* 0x000ea80000000800 */
[C---:B------:R-:W-:Y:S08]  /*eec0*/  HMMA.16816.F32.BF16 R160, R128.reuse, R172, R160 ;  /* 0x000000ac80a0723c */ /* 0x040ff000000418a0 */
[----:B-1----:R-:W-:Y:S01]  /*eed0*/  HMMA.16816.F32.BF16 R116, R128, R4, R116 ;  /* 0x000000048074723c */ /* 0x002fe20000041874 */
[----:B--2---:R-:W-:-:S07]  /*eee0*/  F2FP.BF16.F32.PACK_AB R127, R2, R3 ;  /* 0x00000003027f723e */ /* 0x004fce00000010ff */
        /* <DEDUP_REMOVED lines=104> */
[----:B------:R-:W3:Y:S04]  /*f570*/  LDSM.16.M88.4 R20, [R214+UR5+0x8800] ;  /* 0x00880005d614783b */ /* 0x000ee80008000200 */
[----:B------:R-:W-:Y:S04]  /*f580*/  LDSM.16.M88.4 R32, [R224+0x8000] ;  /* 0x00800000e020783b */ /* 0x000fe80000000200 */
[----:B-1----:R-:W1:Y:S04]  /*f590*/  LDSM.16.M88.4 R4, [R217+0x2000] ;  /* 0x00200000d904783b */ /* 0x002e680000000200 */
[----:B------:R-:W1:Y:S04]  /*f5a0*/  LDSM.16.M88.4 R28, [R224+0x8800] ;  /* 0x00880000e01c783b */ /* 0x000e680000000200 */
[----:B------:R-:W1:Y:S01]  /*f5b0*/  LDSM.16.M88.4 R12, [R213] ;  /* 0x00000000d50c783b */ /* 0x000e620000000200 */
[----:B-----5:R-:W-:-:S03]  /*f5c0*/  IMAD.MOV.U32 R245, RZ, RZ, R185 ;  /* 0x000000fffff57224 */ /* 0x020fc600078e00b9 */
[----:B------:R-:W-:Y:S04]  /*f5d0*/  LDSM.16.M88.4 R16, [R216+0x2000] ;  /* 0x00200000d810783b */ /* 0x000fe80000000200 */
[----:B------:R-:W-:Y:S04]  /*f5e0*/  LDSM.16.M88.4 R136, [R240+0x8800] ;  /* 0x00880000f088783b */ /* 0x000fe80000000200 */
[----:B------:R-:W-:Y:S01]  /*f5f0*/  LDSM.16.M88.4 R132, [R240+0x8000] ;  /* 0x00800000f084783b */ /* 0x000fe20000000200 */
[C---:B--2---:R-:W-:Y:S02]  /*f600*/  VIADD R3, R0.reuse, 0xffffff69 ;  /* 0xffffff6900037836 */ /* 0x044fe40000000000 */
[----:B------:R-:W-:Y:S01]  /*f610*/  VIADD R2, R0, 0xffffff68 ;  /* 0xffffff6800027836 */ /* 0x000fe20000000000 */
[----:B------:R-:W0:Y:S01]  /*f620*/  LDGDEPBAR ;  /* 0x00000000000079af */ /* 0x000e220000000000 */
[C---:B----4-:R-:W-:Y:S08]  /*f630*/  HMMA.16816.F32.BF16 R184, R8.reuse, R24, RZ ;  /* 0x0000001808b8723c */ /* 0x050ff000000418ff */
[C---:B---3--:R-:W-:Y:S08]  /*f640*/  HMMA.16816.F32.BF16 R176, R8.reuse, R20, RZ ;  /* 0x0000001408b0723c */ /* 0x048ff000000418ff */
[C---:B------:R-:W-:Y:S08]  /*f650*/  HMMA.16816.F32.BF16 R140, R8.reuse, R22, RZ ;  /* 0x00000016088c723c */ /* 0x040ff000000418ff */
[----:B------:R-:W-:Y:S01]  /*f660*/  HMMA.16816.F32.BF16 R180, R8, R26, RZ ;  /* 0x0000001a08b4723c */ /* 0x000fe200000418ff */
[----:B------:R-:W2:Y:S07]  /*f670*/  LDSM.16.M88.4 R8, [R217] ;  /* 0x00000000d908783b */ /* 0x000eae0000000200 */
[C---:B-1----:R-:W-:Y:S08]  /*f680*/  HMMA.16816.F32.BF16 R188, R4.reuse, R32, R184 ;  /* 0x0000002004bc723c */ /* 0x042ff000000418b8 */
[C---:B------:R-:W-:Y:S08]  /*f690*/  HMMA.16816.F32.BF16 R184, R4.reuse, R28, R176 ;  /* 0x0000001c04b8723c */ /* 0x040ff000000418b0 */
[----:B------:R-:W-:Y:S08]  /*f6a0*/  HMMA.16816.F32.BF16 R192, R4, R30, R140 ;  /* 0x0000001e04c0723c */ /* 0x000ff0000004188c */
[C---:B------:R-:W-:Y:S08]  /*f6b0*/  HMMA.16816.F32.BF16 R140, R12.reuse, R24, RZ ;  /* 0x000000180c8c723c */ /* 0x040ff000000418ff */
[C---:B------:R-:W-:Y:S08]  /*f6c0*/  HMMA.16816.F32.BF16 R176, R12.reuse, R26, RZ ;  /* 0x0000001a0cb0723c */ /* 0x040ff000000418ff */
[----:B------:R-:W-:Y:S08]  /*f6d0*/  HMMA.16816.F32.BF16 R24, R12, R20, RZ ;  /* 0x000000140c18723c */ /* 0x000ff000000418ff */
[----:B------:R-:W-:Y:S01]  /*f6e0*/  HMMA.16816.F32.BF16 R180, R4, R34, R180 ;  /* 0x0000002204b4723c */ /* 0x000fe200000418b4 */
[----:B------:R-:W1:Y:S07]  /*f6f0*/  LDSM.16.M88.4 R4, [R216] ;  /* 0x00000000d804783b */ /* 0x000e6e0000000200 */
[----:B------:R-:W-:Y:S01]  /*f700*/  HMMA.16816.F32.BF16 R12, R12, R22, RZ ;  /* 0x000000160c0c723c */ /* 0x000fe200000418ff */
[----:B------:R-:W-:Y:S07]  /*f710*/  LDSM.16.M88.4 R20, [R215+0x8000] ;  /* 0x00800000d714783b */ /* 0x000fee0000000200 */
[C---:B--2---:R-:W-:Y:S08]  /*f720*/  HMMA.16816.F32.BF16 R140, R8.reuse, R32, R140 ;  /* 0x00000020088c723c */ /* 0x044ff0000004188c */
[C---:B------:R-:W-:Y:S08]  /*f730*/  HMMA.16816.F32.BF16 R24, R8.reuse, R28, R24 ;  /* 0x0000001c0818723c */ /* 0x040ff00000041818 */
[C---:B------:R-:W-:Y:S08]  /*f740*/  HMMA.16816.F32.BF16 R32, R8.reuse, R34, R176 ;  /* 0x000000220820723c */ /* 0x040ff000000418b0 */
[----:B------:R-:W-:Y:S01]  /*f750*/  HMMA.16816.F32.BF16 R28, R8, R30, R12 ;  /* 0x0000001e081c723c */ /* 0x000fe2000004180c */
[----:B------:R-:W2:Y:S04]  /*f760*/  LDSM.16.M88.4 R8, [R225+0x2000] ;  /* 0x00200000e108783b */ /* 0x000ea80000000200 */
[----:B------:R-:W-:Y:S03]  /*f770*/  LDSM.16.M88.4 R12, [R225] ;  /* 0x00000000e10c783b */ /* 0x000fe60000000200 */
[C---:B------:R-:W-:Y:S08]  /*f780*/  HMMA.16816.F32.BF16 R196, R16.reuse, R136, R184 ;  /* 0x0000008810c4723c */ /* 0x040ff000000418b8 */
[C---:B------:R-:W-:Y:S08]  /*f790*/  HMMA.16816.F32.BF16 R176, R16.reuse, R132, R188 ;  /* 0x0000008410b0723c */ /* 0x040ff000000418bc */
[C---:B------:R-:W-:Y:S08]  /*f7a0*/  HMMA.16816.F32.BF16 R184, R16.reuse, R134, R180 ;  /* 0x0000008610b8723c */ /* 0x040ff000000418b4 */
[----:B------:R-:W-:Y:S01]  /*f7b0*/  HMMA.16816.F32.BF16 R192, R16, R138, R192 ;  /* 0x0000008a10c0723c */ /* 0x000fe200000418c0 */
[----:B------:R-:W3:Y:S07]  /*f7c0*/  LDSM.16.M88.4 R16, [R215+0x8800] ;  /* 0x00880000d710783b */ /* 0x000eee0000000200 */
[C---:B-1----:R-:W-:Y:S08]  /*f7d0*/  HMMA.16816.F32.BF16 R188, R4.reuse, R132, R140 ;  /* 0x0000008404bc723c */ /* 0x042ff0000004188c */
[C---:B------:R-:W-:Y:S01]  /*f7e0*/  HMMA.16816.F32.BF16 R140, R4.reuse, R136, R24 ;  /* 0x00000088048c723c */ /* 0x040fe20000041818 */
[----:B------:R-:W-:Y:S07]  /*f7f0*/  LDSM.16.M88.4 R24, [R214+UR5+0x9800] ;  /* 0x00980005d618783b */ /* 0x000fee0008000200 */
[C---:B------:R-:W-:Y:S08]  /*f800*/  HMMA.16816.F32.BF16 R180, R4.reuse, R134, R32 ;  /* 0x0000008604b4723c */ /* 0x040ff00000041820 */
[----:B------:R-:W-:Y:S01]  /*f810*/  HMMA.16816.F32.BF16 R136, R4, R138, R28 ;  /* 0x0000008a0488723c */ /* 0x000fe2000004181c */
[----:B------:R-:W-:Y:S04]  /*f820*/  LDSM.16.M88.4 R4, [R213+0x6000] ;  /* 0x00600000d504783b */ /* 0x000fe80000000200 */
[----:B------:R-:W1:Y:S03]  /*f830*/  LDSM.16.M88.4 R28, [R214+UR5+0x9000] ;  /* 0x00900005d61c783b */ /* 0x000e660008000200 */
[C---:B--2---:R-:W-:Y:S08]  /*f840*/  HMMA.16816.F32.BF16 R132, R8.reuse, R20, R176 ;  /* 0x000000140884723c */ /* 0x044ff000000418b0 */
[C---:B------:R-:W-:Y:S08]  /*f850*/  HMMA.16816.F32.BF16 R32, R8.reuse, R22, R184 ;  /* 0x000000160820723c */ /* 0x040ff000000418b8 */
[C---:B---3--:R-:W-:Y:S08]  /*f860*/  HMMA.16816.F32.BF16 R176, R8.reuse, R16, R196 ;  /* 0x0000001008b0723c */ /* 0x048ff000000418c4 */
[----:B------:R-:W-:Y:S01]  /*f870*/  HMMA.16816.F32.BF16 R192, R8, R18, R192 ;  /* 0x0000001208c0723c */ /* 0x000fe200000418c0 */
[----:B------:R-:W2:Y:S07]  /*f880*/  LDSM.16.M88.4 R8, [R213+0x4000] ;  /* 0x00400000d508783b */ /* 0x000eae0000000200 */
[C---:B------:R-:W-:Y:S08]  /*f890*/  HMMA.16816.F32.BF16 R200, R12.reuse, R20, R188 ;  /* 0x000000140cc8723c */ /* 0x040ff000000418bc */
[C---:B------:R-:W-:Y:S01]  /*f8a0*/  HMMA.16816.F32.BF16 R196, R12.reuse, R22, R180 ;  /* 0x000000160cc4723c */ /* 0x040fe200000418b4 */
[----:B------:R-:W-:Y:S07]  /*f8b0*/  LDSM.16.M88.4 R20, [R217+0x4000] ;  /* 0x00400000d914783b */ /* 0x000fee0000000200 */
[C---:B------:R-:W-:Y:S08]  /*f8c0*/  HMMA.16816.F32.BF16 R184, R12.reuse, R16, R140 ;  /* 0x000000100cb8723c */ /* 0x040ff0000004188c */
[----:B------:R-:W-:Y:S01]  /*f8d0*/  HMMA.16816.F32.BF16 R12, R12, R18, R136 ;  /* 0x000000120c0c723c */ /* 0x000fe20000041888 */
[----:B------:R-:W-:Y:S04]  /*f8e0*/  LDSM.16.M88.4 R16, [R217+0x6000] ;  /* 0x00600000d910783b */ /* 0x000fe80000000200 */
[----:B------:R-:W-:Y:S03]  /*f8f0*/  LDSM.16.M88.4 R136, [R224+0x9800] ;  /* 0x00980000e088783b */ /* 0x000fe60000000200 */
[C---:B-1----:R-:W-:Y:S01]  /*f900*/  HMMA.16816.F32.BF16 R140, R4.reuse, R28, R132 ;  /* 0x0000001c048c723c */ /* 0x042fe20000041884 */
[----:B------:R-:W1:Y:S07]  /*f910*/  LDSM.16.M88.4 R132, [R224+0x9000] ;  /* 0x00900000e084783b */ /* 0x000e6e0000000200 */
[C---:B------:R-:W-:Y:S08]  /*f920*/  HMMA.16816.F32.BF16 R180, R4.reuse, R24, R176 ;  /* 0x0000001804b4723c */ /* 0x040ff000000418b0 */
[----:B------:R-:W-:Y:S08]  /*f930*/  HMMA.16816.F32.BF16 R176, R4, R26, R192 ;  /* 0x0000001a04b0723c */ /* 0x000ff000000418c0 */
[----:B--2---:R-:W-:Y:S08]  /*f940*/  HMMA.16816.F32.BF16 R192, R8, R24, R184 ;  /* 0x0000001808c0723c */ /* 0x004ff000000418b8 */
[----:B------:R-:W-:Y:S01]  /*f950*/  HMMA.16816.F32.BF16 R188, R4, R30, R32 ;  /* 0x0000001e04bc723c */ /* 0x000fe20000041820 */
[----:B------:R-:W-:Y:S07]  /*f960*/  LDSM.16.M88.4 R32, [R240+0x9000] ;  /* 0x00900000f020783b */ /* 0x000fee0000000200 */
[C---:B------:R-:W-:Y:S01]  /*f970*/  HMMA.16816.F32.BF16 R184, R8.reuse, R26, R12 ;  /* 0x0000001a08b8723c */ /* 0x040fe2000004180c */
[----:B------:R-:W2:Y:S04]  /*f980*/  LDSM.16.M88.4 R12, [R216+0x4000] ;  /* 0x00400000d80c783b */ /* 0x000ea80000000200 */
[----:B------:R-:W-:Y:S03]  /*f990*/  LDSM.16.M88.4 R24, [R215+0x9000] ;  /* 0x00900000d718783b */ /* 0x000fe60000000200 */
[C---:B------:R-:W-:Y:S08]  /*f9a0*/  HMMA.16816.F32.BF16 R4, R8.reuse, R28, R200 ;  /* 0x0000001c0804723c */ /* 0x040ff000000418c8 */
[----:B------:R-:W-:Y:S01]  /*f9b0*/  HMMA.16816.F32.BF16 R232, R8, R30, R196 ;  /* 0x0000001e08e8723c */ /* 0x000fe200000418c4 */
[----:B------:R3:W4:Y:S04]  /*f9c0*/  LDSM.16.M88.4 R8, [R216+0x6000] ;  /* 0x00600000d808783b */ /* 0x0007280000000200 */
[----:B------:R-:W-:Y:S07]  /*f9d0*/  LDSM.16.M88.4 R28, [R240+0x9800] ;  /* 0x00980000f01c783b */ /* 0x000fee0000000200 */
[-C--:B-1----:R-:W-:Y:S08]  /*f9e0*/  HMMA.16816.F32.BF16 R4, R20, R132.reuse, R4 ;  /* 0x000000841404723c */ /* 0x082ff00000041804 */
[C---:B------:R-:W-:Y:S08]  /*f9f0*/  HMMA.16816.F32.BF16 R140, R16.reuse, R132, R140 ;  /* 0x00000084108c723c */ /* 0x040ff0000004188c */
[C---:B------:R-:W-:Y:S08]  /*fa00*/  HMMA.16816.F32.BF16 R200, R16.reuse, R134, R188 ;  /* 0x0000008610c8723c */ /* 0x040ff000000418bc */
[C---:B------:R-:W-:Y:S08]  /*fa10*/  HMMA.16816.F32.BF16 R204, R16.reuse, R136, R180 ;  /* 0x0000008810cc723c */ /* 0x040ff000000418b4 */
[----:B------:R-:W-:Y:S01]  /*fa20*/  HMMA.16816.F32.BF16 R196, R16, R138, R176 ;  /* 0x0000008a10c4723c */ /* 0x000fe200000418b0 */
[----:B------:R-:W1:Y:S07]  /*fa30*/  LDSM.16.M88.4 R16, [R225+0x4000] ;  /* 0x00400000e110783b */ /* 0x000e6e0000000200 */
[----:B--2---:R-:W-:Y:S01]  /*fa40*/  HMMA.16816.F32.BF16 R176, R12, R32, R4 ;  /* 0x000000200cb0723c */ /* 0x004fe20000041804 */
[----:B------:R-:W2:Y:S07]  /*fa50*/  LDSM.16.M88.4 R4, [R225+0x6000] ;  /* 0x00600000e104783b */ /* 0x000eae0000000200 */
[C---:B------:R-:W-:Y:S08]  /*fa60*/  HMMA.16816.F32.BF16 R188, R20.reuse, R134, R232 ;  /* 0x0000008614bc723c */ /* 0x040ff000000418e8 */
[C---:B------:R-:W-:Y:S08]  /*fa70*/  HMMA.16816.F32.BF16 R192, R20.reuse, R136, R192 ;  /* 0x0000008814c0723c */ /* 0x040ff000000418c0 */
[----:B------:R-:W-:Y:S01]  /*fa80*/  HMMA.16816.F32.BF16 R184, R20, R138, R184 ;  /* 0x0000008a14b8723c */ /* 0x000fe200000418b8 */
[----:B------:R-:W5:Y:S01]  /*fa90*/  LDSM.16.M88.4 R20, [R215+0x9800] ;  /* 0x00980000d714783b */ /* 0x000f620000000200 */
[----:B---3--:R-:W-:Y:S01]  /*faa0*/  VIADD R216, R246, 0xfffffffb ;  /* 0xfffffffbf6d87836 */ /* 0x008fe20000000000 */
[----:B------:R-:W-:-:S05]  /*fab0*/  DEPBAR.LE SB0, 0x0 ;  /* 0x000080000000791a */ /* 0x000fca0000000000 */
[C---:B----4-:R-:W-:Y:S08]  /*fac0*/  HMMA.16816.F32.BF16 R140, R8.reuse, R32, R140 ;  /* 0x00000020088c723c */ /* 0x050ff0000004188c */
[----:B------:R-:W-:Y:S08]  /*fad0*/  HMMA.16816.F32.BF16 R136, R8, R34, R200 ;  /* 0x000000220888723c */ /* 0x000ff000000418c8 */
[----:B-1----:R-:W-:Y:S08]  /*fae0*/  HMMA.16816.F32.BF16 R180, R16, R24, R176 ;  /* 0x0000001810b4723c */ /* 0x002ff000000418b0 */
[----:B------:R-:W-:Y:S08]  /*faf0*/  HMMA.16816.F32.BF16 R176, R8, R28, R204 ;  /* 0x0000001c08b0723c */ /* 0x000ff000000418cc */
[----:B--2---:R-:W-:Y:S08]  /*fb00*/  HMMA.16816.F32.BF16 R140, R4, R24, R140 ;  /* 0x00000018048c723c */ /* 0x004ff0000004188c */
[----:B------:R-:W-:Y:S08]  /*fb10*/  HMMA.16816.F32.BF16 R132, R8, R30, R196 ;  /* 0x0000001e0884723c */ /* 0x000ff000000418c4 */
[----:B------:R-:W-:Y:S08]  /*fb20*/  HMMA.16816.F32.BF16 R8, R4, R26, R136 ;  /* 0x0000001a0408723c */ /* 0x000ff00000041888 */
[----:B------:R-:W-:Y:S01]  /*fb30*/  HMMA.16816.F32.BF16 R32, R12, R34, R188 ;  /* 0x000000220c20723c */ /* 0x000fe200000418bc */
[----:B------:R-:W-:-:S07]  /*fb40*/  FMUL.FTZ R142, R142, UR6 ;  /* 0x000000068e8e7c20 */ /* 0x000fce0008410000 */
[C---:B------:R-:W-:Y:S01]  /*fb50*/  HMMA.16816.F32.BF16 R192, R12.reuse, R28, R192 ;  /* 0x0000001c0cc0723c */ /* 0x040fe200000418c0 */
[----:B------:R-:W1:Y:S07]  /*fb60*/  MUFU.TANH R142, R142 ;  /* 0x0000008e008e7308 */ /* 0x000e6e0000002400 */
[----:B------:R-:W-:Y:S08]  /*fb70*/  HMMA.16816.F32.BF16 R184, R12, R30, R184 ;  /* 0x0000001e0cb8723c */ /* 0x000ff000000418b8 */
[----:B-----5:R-:W-:Y:S01]  /*fb80*/  HMMA.16816.F32.BF16 R12, R4, R20, R176 ;  /* 0x00000014040c723c */ /* 0x020fe200000418b0 */
[----:B------:R-:W-:Y:S01]  /*fb90*/  FMUL.FTZ R143, R143, UR6 ;  /* 0x000000068f8f7c20 */ /* 0x000fe20008410000 */
[----:B------:R-:W-:-:S06]  /*fba0*/  FMUL.FTZ R10, R10, UR6 ;  /* 0x000000060a0a7c20 */ /* 0x000fcc0008410000 */
[----:B------:R-:W-:Y:S01]  /*fbb0*/  HMMA.16816.F32.BF16 R132, R4, R22, R132 ;  /* 0x000000160484723c */ /* 0x000fe20000041884 */
[----:B------:R-:W-:Y:S01]  /*fbc0*/  FMUL.FTZ R140, R140, UR6 ;  /* 0x000000068c8c7c20 */ /* 0x000fe20008410000 */
[----:B------:R-:W-:Y:S01]  /*fbd0*/  FMUL.FTZ R141, R141, UR6 ;  /* 0x000000068d8d7c20 */ /* 0x000fe20008410000 */
[----:B------:R-:W-:Y:S01]  /*fbe0*/  MUFU.TANH R143, R143 ;  /* 0x0000008f008f7308 */ /* 0x000fe20000002400 */
[----:B------:R-:W-:Y:S02]  /*fbf0*/  VIADD R5, R0, 0xffffff60 ;  /* 0xffffff6000057836 */ /* 0x000fe40000000000 */
[----:B------:R-:W-:Y:S02]  /*fc00*/  FMUL.FTZ R9, R9, UR6 ;  /* 0x0000000609097c20 */ /* 0x000fe40008410000 */
[----:B------:R-:W-:Y:S03]  /*fc10*/  HMMA.16816.F32.BF16 R136, R16, R26, R32 ;  /* 0x0000001a1088723c */ /* 0x000fe60000041820 */
[----:B------:R2:W-:Y:S01]  /*fc20*/  MUFU.TANH R32, R10 ;  /* 0x0000000a00207308 */ /* 0x0005e20000002400 */
[----:B------:R-:W-:Y:S01]  /*fc30*/  FMUL.FTZ R12, R12, UR6 ;  /* 0x000000060c0c7c20 */ /* 0x000fe20008410000 */
[----:B------:R-:W-:-:S06]  /*fc40*/  FMUL.FTZ R8, R8, UR6 ;  /* 0x0000000608087c20 */ /* 0x000fcc0008410000 */
[----:B------:R-:W3:Y:S01]  /*fc50*/  MUFU.TANH R25, R140 ;  /* 0x0000008c00197308 */ /* 0x000ee20000002400 */
[----:B------:R-:W-:Y:S02]  /*fc60*/  VIADD R4, R0, 0xffffff61 ;  /* 0xffffff6100047836 */ /* 0x000fe40000000000 */
[----:B--2---:R-:W-:-:S05]  /*fc70*/  VIADD R10, R227, 0x48 ;  /* 0x00000048e30a7836 */ /* 0x004fca0000000000 */
[----:B------:R-:W2:Y:S01]  /*fc80*/  MUFU.TANH R141, R141 ;  /* 0x0000008d008d7308 */ /* 0x000ea20000002400 */
[----:B------:R-:W-:-:S07]  /*fc90*/  ISETP.GT.AND P3, PT, R10, R5, PT ;  /* 0x000000050a00720c */ /* 0x000fce0003f64270 */
[----:B------:R4:W5:Y:S01]  /*fca0*/  MUFU.TANH R24, R9 ;  /* 0x0000000900187308 */ /* 0x0009620000002400 */
[----:B------:R-:W-:Y:S01]  /*fcb0*/  ISETP.GE.AND P5, PT, R5, R231, PT ;  /* 0x000000e70500720c */ /* 0x000fe20003fa6270 */
[----:B------:R-:W-:-:S06]  /*fcc0*/  FMUL.FTZ R132, R132, UR6 ;  /* 0x0000000684847c20 */ /* 0x000fcc0008410000 */
[----:B------:R1:W-:Y:S01]  /*fcd0*/  MUFU.TANH R31, R12 ;  /* 0x0000000c001f7308 */ /* 0x0003e20000002400 */
[----:B------:R-:W-:-:S07]  /*fce0*/  FMUL.FTZ R13, R13, UR6 ;  /* 0x000000060d0d7c20 */ /* 0x000fce0008410000 */
[----:B------:R2:W5:Y:S01]  /*fcf0*/  MUFU.TANH R140, R8 ;  /* 0x00000008008c7308 */ /* 0x0005620000002400 */
[----:B----4-:R-:W-:Y:S01]  /*fd00*/  VIADD R9, R227, 0x40 ;  /* 0x00000040e3097836 */ /* 0x010fe20000000000 */
[----:B-1----:R-:W-:-:S06]  /*fd10*/  FSEL R12, R142, -INF , !P3 ;  /* 0xff8000008e0c7808 */ /* 0x002fcc0005800000 */
[----:B------:R-:W1:Y:S01]  /*fd20*/  MUFU.TANH R132, R132 ;  /* 0x0000008400847308 */ /* 0x000e620000002400 */
[----:B------:R-:W-:Y:S02]  /*fd30*/  ISETP.GT.AND P0, PT, R9, R5, PT ;  /* 0x000000050900720c */ /* 0x000fe40003f04270 */
[----:B------:R-:W-:Y:S02]  /*fd40*/  FSEL R28, R12, -INF , !P5 ;  /* 0xff8000000c1c7808 */ /* 0x000fe40006800000 */
[----:B------:R-:W-:Y:S01]  /*fd50*/  ISETP.GT.AND P5, PT, R10, R4, PT ;  /* 0x000000040a00720c */ /* 0x000fe20003fa4270 */
[----:B------:R-:W-:Y:S01]  /*fd60*/  FMUL.FTZ R33, R11, UR6 ;  /* 0x000000060b217c20 */ /* 0x000fe20008410000 */
[----:B------:R-:W-:Y:S01]  /*fd70*/  FMUL.FTZ R29, R133, UR6 ;  /* 0x00000006851d7c20 */ /* 0x000fe20008410000 */
[----:B------:R-:W-:Y:S01]  /*fd80*/  ISETP.GE.AND P6, PT, R5, R228, PT ;  /* 0x000000e40500720c */ /* 0x000fe20003fc6270 */
[----:B------:R-:W4:Y:S01]  /*fd90*/  MUFU.TANH R30, R13 ;  /* 0x0000000d001e7308 */ /* 0x000f220000002400 */
[----:B---3--:R-:W-:-:S02]  /*fda0*/  FSEL R11, R25, -INF , !P0 ;  /* 0xff800000190b7808 */ /* 0x008fc40004000000 */
[----:B------:R-:W-:Y:S02]  /*fdb0*/  ISETP.GE.AND P3, PT, R4, R231, PT ;  /* 0x000000e70400720c */ /* 0x000fe40003f66270 */
[----:B------:R-:W-:Y:S02]  /*fdc0*/  FSEL R12, R143, -INF , !P5 ;  /* 0xff8000008f0c7808 */ /* 0x000fe40006800000 */
[C---:B------:R-:W-:Y:S02]  /*fdd0*/  ISETP.GT.AND P0, PT, R9.reuse, R4, PT ;  /* 0x000000040900720c */ /* 0x040fe40003f04270 */
[----:B------:R-:W-:Y:S01]  /*fde0*/  ISETP.GT.AND P5, PT, R9, R3, PT ;  /* 0x000000030900720c */ /* 0x000fe20003fa4270 */
[----:B------:R-:W3:Y:S01]  /*fdf0*/  MUFU.TANH R29, R29 ;  /* 0x0000001d001d7308 */ /* 0x000ee20000002400 */
[----:B------:R-:W-:Y:S02]  /*fe00*/  FSEL R26, R11, -INF , !P6 ;  /* 0xff8000000b1a7808 */ /* 0x000fe40007000000 */
[----:B------:R-:W-:Y:S01]  /*fe10*/  FSEL R27, R12, -INF , !P3 ;  /* 0xff8000000c1b7808 */ /* 0x000fe20005800000 */
[----:B--2---:R-:W-:Y:S01]  /*fe20*/  VIADD R8, R0, 0xffffff78 ;  /* 0xffffff7800087836 */ /* 0x004fe20000000000 */
[----:B------:R-:W-:Y:S01]  /*fe30*/  ISETP.GE.AND P6, PT, R4, R228, PT ;  /* 0x000000e40400720c */ /* 0x000fe20003fc6270 */
[----:B------:R-:W-:Y:S01]  /*fe40*/  HMMA.16816.F32.BF16 R192, R16, R20, R192 ;  /* 0x0000001410c0723c */ /* 0x000fe200000418c0 */
[----:B------:R-:W-:-:S02]  /*fe50*/  FSEL R11, R141, -INF , !P0 ;  /* 0xff8000008d0b7808 */ /* 0x000fc40004000000 */
[----:B-----5:R-:W-:Y:S01]  /*fe60*/  FSEL R12, R24, -INF , !P5 ;  /* 0xff800000180c7808 */ /* 0x020fe20006800000 */
[----:B------:R-:W-:Y:S01]  /*fe70*/  FMUL.FTZ R24, R14, UR6 ;  /* 0x000000060e187c20 */ /* 0x000fe20008410000 */
[----:B------:R-:W-:Y:S01]  /*fe80*/  ISETP.GT.AND P0, PT, R9, R2, PT ;  /* 0x000000020900720c */ /* 0x000fe20003f04270 */
[----:B------:R2:W5:Y:S01]  /*fe90*/  MUFU.TANH R21, R33 ;  /* 0x0000002100157308 */ /* 0x0005620000002400 */
[----:B------:R-:W-:Y:S01]  /*fea0*/  FSEL R25, R11, -INF , !P6 ;  /* 0xff8000000b197808 */ /* 0x000fe20007000000 */
[----:B------:R-:W-:Y:S01]  /*feb0*/  VIADD R6, R0, 0xffffff70 ;  /* 0xffffff7000067836 */ /* 0x000fe20000000000 */
[----:B------:R-:W-:Y:S01]  /*fec0*/  FSEL R11, R140, -INF , !P0 ;  /* 0xff8000008c0b7808 */ /* 0x000fe20004000000 */
[C---:B------:R-:W-:Y:S01]  /*fed0*/  VIADD R7, R0.reuse, 0xffffff71 ;  /* 0xffffff7100077836 */ /* 0x040fe20000000000 */
[C---:B------:R-:W-:Y:S01]  /*fee0*/  ISETP.GT.AND P0, PT, R9.reuse, R8, PT ;  /* 0x000000080900720c */ /* 0x040fe20003f04270 */
[----:B------:R-:W-:Y:S02]  /*fef0*/  VIADD R0, R0, 0xffffff79 ;  /* 0xffffff7900007836 */ /* 0x000fe40000000000 */
[----:B------:R-:W5:Y:S01]  /*ff00*/  MUFU.TANH R24, R24 ;  /* 0x0000001800187308 */ /* 0x000f620000002400 */
[----:B------:R-:W-:-:S02]  /*ff10*/  ISETP.GT.AND P6, PT, R9, R6, PT ;  /* 0x000000060900720c */ /* 0x000fc40003fc4270 */
[----:B------:R-:W-:Y:S01]  /*ff20*/  ISETP.GT.AND P3, PT, R9, R7, PT ;  /* 0x000000070900720c */ /* 0x000fe20003f64270 */
[----:B--2---:R-:W-:Y:S01]  /*ff30*/  FMUL.FTZ R33, R15, UR6 ;  /* 0x000000060f217c20 */ /* 0x004fe20008410000 */
[----:B-1----:R-:W-:Y:S02]  /*ff40*/  FSEL R15, R132, -INF , !P0 ;  /* 0xff800000840f7808 */ /* 0x002fe40004000000 */
[----:B------:R-:W-:-:S03]  /*ff50*/  ISETP.GT.AND P0, PT, R10, R2, PT ;  /* 0x000000020a00720c */ /* 0x000fc60003f04270 */
[----:B------:R-:W1:Y:S01]  /*ff60*/  MUFU.TANH R33, R33 ;  /* 0x0000002100217308 */ /* 0x000e620000002400 */
[----:B------:R-:W-:Y:S02]  /*ff70*/  ISETP.GT.AND P5, PT, R9, R0, PT ;  /* 0x000000000900720c */ /* 0x000fe40003fa4270 */
[----:B------:R-:W-:Y:S02]  /*ff80*/  FSEL R13, R31, -INF , !P6 ;  /* 0xff8000001f0d7808 */ /* 0x000fe40007000000 */
[----:B----4-:R-:W-:Y:S02]  /*ff90*/  FSEL R14, R30, -INF , !P3 ;  /* 0xff8000001e0e7808 */ /* 0x010fe40005800000 */
[C---:B------:R-:W-:Y:S02]  /*ffa0*/  ISETP.GE.AND P6, PT, R2.reuse, R228, PT ;  /* 0x000000e40200720c */ /* 0x040fe40003fc6270 */
[----:B------:R-:W-:Y:S02]  /*ffb0*/  ISETP.GE.AND P3, PT, R2, R231, PT ;  /* 0x000000e70200720c */ /* 0x000fe40003f66270 */
[----:B------:R-:W-:-:S02]  /*ffc0*/  FSEL R9, R32, -INF , !P0 ;  /* 0xff80000020097808 */ /* 0x000fc40004000000 */
[----:B------:R-:W-:Y:S02]  /*ffd0*/  ISETP.GT.AND P0, PT, R10, R3, PT ;  /* 0x000000030a00720c */ /* 0x000fe40003f04270 */
[----:B---3--:R-:W-:Y:S02]  /*ffe0*/  FSEL R20, R29, -INF , !P5 ;  /* 0xff8000001d147808 */ /* 0x008fe40006800000 */
[----:B------:R-:W-:Y:S02]  /*fff0*/  FSEL R29, R11, -INF , !P6 ;  /* 0xff8000000b1d7808 */ /* 0x000fe40007000000 */
[----:B------:R-:W-:Y:S02]  /*10000*/  FSEL R30, R9, -INF , !P3 ;  /* 0xff800000091e7808 */ /* 0x000fe40005800000 */
[C---:B------:R-:W-:Y:S02]  /*10010*/  ISETP.GE.AND P5, PT, R3.reuse, R228, PT ;  /* 0x000000e40300720c */ /* 0x040fe40003fa6270 */
[----:B------:R-:W-:-:S02]  /*10020*/  ISETP.GE.AND P6, PT, R3, R231, PT ;  /* 0x000000e70300720c */ /* 0x000fc40003fc6270 */
[----:B-----5:R-:W-:Y:S02]  /*10030*/  FSEL R9, R21, -INF , !P0 ;  /* 0xff80000015097808 */ /* 0x020fe40004000000 */
[----:B------:R-:W-:Y:S02]  /*10040*/  ISETP.GT.AND P0, PT, R10, R6, PT ;  /* 0x000000060a00720c */ /* 0x000fe40003f04270 */
[----:B------:R-:W-:Y:S02]  /*10050*/  FSEL R31, R12, -INF , !P5 ;  /* 0xff8000000c1f7808 */ /* 0x000fe40006800000 */
[----:B------:R-:W-:Y:S02]  /*10060*/  FSEL R32, R9, -INF , !P6 ;  /* 0xff80000009207808 */ /* 0x000fe40007000000 */
[----:B------:R-:W-:Y:S02]  /*10070*/  ISETP.GE.AND P5, PT, R6, R231, PT ;  /* 0x000000e70600720c */ /* 0x000fe40003fa6270 */
[----:B------:R-:W-:Y:S01]  /*10080*/  FSEL R9, R24, -INF , !P0 ;  /* 0xff80000018097808 */ /* 0x000fe20004000000 */
[----:B------:R-:W-:Y:S01]  /*10090*/  FMUL.FTZ R12, R134, UR6 ;  /* 0x00000006860c7c20 */ /* 0x000fe20008410000 */
[----:B------:R-:W-:Y:S01]  /*100a0*/  ISETP.GT.AND P6, PT, R10, R7, PT ;  /* 0x000000070a00720c */ /* 0x000fe20003fc4270 */
[----:B------:R-:W-:Y:S01]  /*100b0*/  FMUL.FTZ R11, R135, UR6 ;  /* 0x00000006870b7c20 */ /* 0x000fe20008410000 */
[----:B------:R-:W-:-:S02]  /*100c0*/  FSEL R199, R9, -INF , !P5 ;  /* 0xff80000009c77808 */ /* 0x000fc40006800000 */
[----:B-1----:R-:W-:Y:S02]  /*100d0*/  FSEL R9, R33, -INF , !P6 ;  /* 0xff80000021097808 */ /* 0x002fe40007000000 */
[-C--:B------:R-:W-:Y:S01]  /*100e0*/  ISETP.GE.AND P6, PT, R8, R228.reuse, PT ;  /* 0x000000e40800720c */ /* 0x080fe20003fc6270 */
[----:B------:R-:W1:Y:S03]  /*100f0*/  MUFU.TANH R12, R12 ;  /* 0x0000000c000c7308 */ /* 0x000e660000002400 */
[----:B------:R-:W-:Y:S02]  /*10100*/  FSEL R189, R15, -INF , !P6 ;  /* 0xff8000000fbd7808 */ /* 0x000fe40007000000 */
[----:B------:R-:W-:-:S03]  /*10110*/  ISETP.GE.AND P6, PT, R0, R228, PT ;  /* 0x000000e40000720c */ /* 0x000fc60003fc6270 */
[----:B------:R-:W2:Y:S01]  /*10120*/  MUFU.TANH R11, R11 ;  /* 0x0000000b000b7308 */ /* 0x000ea20000002400 */
[----:B------:R-:W-:Y:S01]  /*10130*/  FMUL.FTZ R180, R180, UR6 ;  /* 0x00000006b4b47c20 */ /* 0x000fe20008410000 */
[----:B------:R-:W-:Y:S01]  /*10140*/  FMUL.FTZ R181, R181, UR6 ;  /* 0x00000006b5b57c20 */ /* 0x000fe20008410000 */
[----:B------:R-:W-:Y:S01]  /*10150*/  FMUL.FTZ R182, R182, UR6 ;  /* 0x00000006b6b67c20 */ /* 0x000fe20008410000 */
[----:B------:R-:W-:Y:S01]  /*10160*/  FMUL.FTZ R183, R183, UR6 ;  /* 0x00000006b7b77c20 */ /* 0x000fe20008410000 */
[-C--:B------:R-:W-:Y:S01]  /*10170*/  ISETP.GE.AND P3, PT, R6, R228.reuse, PT ;  /* 0x000000e40600720c */ /* 0x080fe20003f66270 */
[----:B------:R-:W-:Y:S01]  /*10180*/  FMUL.FTZ R34, R138, UR6 ;  /* 0x000000068a227c20 */ /* 0x000fe20008410000 */
[----:B------:R-:W-:Y:S01]  /*10190*/  ISETP.GE.AND P5, PT, R7, R228, PT ;  /* 0x000000e40700720c */ /* 0x000fe20003fa6270 */
[----:B------:R-:W-:Y:S01]  /*101a0*/  FMUL.FTZ R35, R139, UR6 ;  /* 0x000000068b237c20 */ /* 0x000fe20008410000 */
[----:B------:R-:W-:Y:S02]  /*101b0*/  FSEL R188, R20, -INF , !P6 ;  /* 0xff80000014bc7808 */ /* 0x000fe40007000000 */
[----:B------:R-:W-:-:S02]  /*101c0*/  ISETP.GT.U32.AND P6, PT, R216, R245, PT ;  /* 0x000000f5d800720c */ /* 0x000fc40003fc4070 */
[----:B------:R-:W-:Y:S02]  /*101d0*/  FSEL R191, R13, -INF , !P3 ;  /* 0xff8000000dbf7808 */ /* 0x000fe40005800000 */
[----:B------:R-:W-:Y:S01]  /*101e0*/  FSEL R190, R14, -INF , !P5 ;  /* 0xff8000000ebe7808 */ /* 0x000fe20006800000 */
[----:B------:R-:W3:Y:S01]  /*101f0*/  MUFU.TANH R180, R180 ;  /* 0x000000b400b47308 */ /* 0x000ee20000002400 */
[C---:B------:R-:W-:Y:S02]  /*10200*/  ISETP.GT.AND P3, PT, R10.reuse, R8, PT ;  /* 0x000000080a00720c */ /* 0x040fe40003f64270 */
[----:B------:R-:W-:Y:S02]  /*10210*/  ISETP.GT.AND P0, PT, R10, R0, PT ;  /* 0x000000000a00720c */ /* 0x000fe40003f04270 */
[----:B------:R-:W-:Y:S02]  /*10220*/  ISETP.GE.AND P5, PT, R7, R231, PT ;  /* 0x000000e70700720c */ /* 0x000fe40003fa6270 */
[----:B------:R-:W-:Y:S01]  /*10230*/  FMNMX3.FTZ R10, R209, R26, R25, !PT ;  /* 0x0000001ad10a7276 */ /* 0x000fe20007810019 */
[----:B------:R-:W4:Y:S01]  /*10240*/  MUFU.TANH R181, R181 ;  /* 0x000000b500b57308 */ /* 0x000f220000002400 */
[----:B------:R-:W-:-:S02]  /*10250*/  FSEL R198, R9, -INF , !P5 ;  /* 0xff80000009c67808 */ /* 0x000fc40006800000 */
[----:B------:R-:W-:-:S05]  /*10260*/  FMNMX3.FTZ R9, R208, R28, R27, !PT ;  /* 0x0000001cd0097276 */ /* 0x000fca000781001b */
[----:B------:R-:W2:Y:S01]  /*10270*/  MUFU.TANH R182, R182 ;  /* 0x000000b600b67308 */ /* 0x000ea20000002400 */
[----:B------:R-:W-:-:S07]  /*10280*/  FMNMX3.FTZ R10, R10, R29, R31, !PT ;  /* 0x0000001d0a0a7276 */ /* 0x000fce000781001f */
[----:B------:R-:W2:Y:S01]  /*10290*/  MUFU.TANH R183, R183 ;  /* 0x000000b700b77308 */ /* 0x000ea20000002400 */
[----:B-1----:R-:W-:-:S07]  /*102a0*/  FSEL R12, R12, -INF , !P3 ;  /* 0xff8000000c0c7808 */ /* 0x002fce0005800000 */
[----:B------:R-:W1:Y:S08]  /*102b0*/  MUFU.TANH R34, R34 ;  /* 0x0000002200227308 */ /* 0x000e700000002400 */
[----:B------:R-:W1:Y:S01]  /*102c0*/  MUFU.TANH R35, R35 ;  /* 0x0000002300237308 */ /* 0x000e620000002400 */
[----:B------:R-:W-:Y:S01]  /*102d0*/  BAR.SYNC.DEFER_BLOCKING 0x0 ;  /* 0x0000000000007b1d */ /* 0x000fe20000010000 */
[-C--:B------:R-:W-:Y:S01]  /*102e0*/  ISETP.GE.AND P5, PT, R8, R231.reuse, PT ;  /* 0x000000e70800720c */ /* 0x080fe20003fa6270 */
[----:B------:R-:W-:Y:S01]  /*102f0*/  HMMA.16816.F32.BF16 R184, R16, R22, R184 ;  /* 0x0000001610b8723c */ /* 0x000fe200000418b8 */
[----:B------:R-:W-:-:S02]  /*10300*/  ISETP.GE.AND P3, PT, R0, R231, PT ;  /* 0x000000e70000720c */ /* 0x000fc40003f66270 */
[----:B--2---:R-:W-:Y:S02]  /*10310*/  FSEL R11, R11, -INF , !P0 ;  /* 0xff8000000b0b7808 */ /* 0x004fe40004000000 */
[----:B------:R-:W-:Y:S02]  /*10320*/  FMNMX3.FTZ R9, R9, R30, R32, !PT ;  /* 0x0000001e09097276 */ /* 0x000fe40007810020 */
[----:B------:R-:W-:Y:S02]  /*10330*/  FMNMX3.FTZ R10, R10, R191, R190, !PT ;  /* 0x000000bf0a0a7276 */ /* 0x000fe400078100be */
[----:B------:R-:W-:Y:S02]  /*10340*/  FSEL R197, R12, -INF , !P5 ;  /* 0xff8000000cc57808 */ /* 0x000fe40006800000 */
[----:B------:R-:W-:Y:S02]  /*10350*/  FSEL R196, R11, -INF , !P3 ;  /* 0xff8000000bc47808 */ /* 0x000fe40005800000 */
[----:B------:R-:W-:-:S02]  /*10360*/  FMNMX3.FTZ R33, R9, R199, R198, !PT ;  /* 0x000000c709217276 */ /* 0x000fc400078100c6 */
[----:B------:R-:W-:Y:S01]  /*10370*/  FMNMX3.FTZ R24, R10, R189, R188, !PT ;  /* 0x000000bd0a187276 */ /* 0x000fe200078100bc */
[----:B-1-34-:R-:W-:Y:S06]  /*10380*/  @!P6 BRA `(.L_x_2633) ;  /* 0x0000000000a4e947 */ /* 0x01afec0003800000 */
        /* <DEDUP_REMOVED lines=13> */
[----:B------:R-:W-:Y:S02]  /*10460*/  @!P2 LEA R18, P5, R14, R251, 0x1 ;  /* 0x000000fb0e12a211 */ /* 0x000fe400078a08ff */
        /* <DEDUP_REMOVED lines=27> */
.L_x_2633:
[----:B------:R-:W2:Y:S01]  /*10620*/  SHFL.BFLY PT, R12, R24, 0x2, 0x1f ;  /* 0x0c401f00180c7f89 */ /* 0x000ea200000e0000 */
[----:B------:R-:W-:Y:S01]  /*10630*/  FMNMX3.FTZ R9, R33, R197, R196, !PT ;  /* 0x000000c521097276 */ /* 0x000fe200078100c4 */
[----:B------:R-:W-:Y:S01]  /*10640*/  FMUL.FTZ R10, R194, UR6 ;  /* 0x00000006c20a7c20 */ /* 0x000fe20008410000 */
[----:B------:R-:W-:Y:S01]  /*10650*/  ISETP.GT.AND P3, PT, R227, R5, PT ;  /* 0x00000005e300720c */ /* 0x000fe20003f64270 */
[----:B------:R-:W-:Y:S01]  /*10660*/  FMUL.FTZ R11, R195, UR6 ;  /* 0x00000006c30b7c20 */ /* 0x000fe20008410000 */
[CC--:B------:R-:W-:Y:S01]  /*10670*/  ISETP.GE.AND P0, PT, R5.reuse, R229.reuse, PT ;  /* 0x000000e50500720c */ /* 0x0c0fe20003f06270 */
[----:B------:R-:W3:Y:S01]  /*10680*/  SHFL.BFLY PT, R14, R9, 0x2, 0x1f ;  /* 0x0c401f00090e7f89 */ /* 0x000ee200000e0000 */
[----:B-1----:R1:W4:Y:S01]  /*10690*/  MUFU.TANH R17, R10 ;  /* 0x0000000a00117308 */ /* 0x0023220000002400 */
[----:B------:R-:W-:Y:S02]  /*106a0*/  ISETP.GE.AND P2, PT, R5, R230, PT ;  /* 0x000000e60500720c */ /* 0x000fe40003f46270 */
[----:B------:R-:W-:Y:S01]  /*106b0*/  ISETP.GE.AND P5, PT, R4, R229, PT ;  /* 0x000000e50400720c */ /* 0x000fe20003fa6270 */
[----:B------:R-:W-:Y:S01]  /*106c0*/  LDSM.16.MT88.4 R176, [R212+0xa000] ;  /* 0x00a00000d4b0783b */ /* 0x000fe20000004200 */
[----:B------:R-:W-:-:S03]  /*106d0*/  MOV R200, R239 ;  /* 0x000000ef00c87202 */ /* 0x000fc60000000f00 */
[----:B------:R5:W4:Y:S01]  /*106e0*/  MUFU.TANH R18, R11 ;  /* 0x0000000b00127308 */ /* 0x000b220000002400 */
[----:B------:R-:W-:Y:S01]  /*106f0*/  LDSM.16.MT88.4 R140, [R220+0xa000] ;  /* 0x00a00000dc8c783b */ /* 0x000fe20000004200 */
[----:B-1----:R-:W-:-:S04]  /*10700*/  IADD3 R10, PT, PT, R227, 0x8, RZ ;  /* 0x00000008e30a7810 */ /* 0x002fc80007ffe0ff */
[----:B------:R-:W-:Y:S02]  /*10710*/  ISETP.GT.AND P1, PT, R10, R5, PT ;  /* 0x000000050a00720c */ /* 0x000fe40003f24270 */
[----:B------:R-:W-:Y:S02]  /*10720*/  FSEL R5, R180, -INF , !P3 ;  /* 0xff800000b4057808 */ /* 0x000fe40005800000 */
[----:B------:R-:W-:Y:S01]  /*10730*/  FSEL R13, R182, -INF , !P1 ;  /* 0xff800000b60d7808 */ /* 0x000fe20004800000 */
[----:B-----5:R-:W-:Y:S01]  /*10740*/  FMUL.FTZ R11, R186, UR6 ;  /* 0x00000006ba0b7c20 */ /* 0x020fe20008410000 */
[----:B------:R-:W-:Y:S01]  /*10750*/  FSEL R138, R5, -INF , !P0 ;  /* 0xff800000058a7808 */ /* 0x000fe20004000000 */
[----:B------:R-:W-:Y:S01]  /*10760*/  FMUL.FTZ R5, R187, UR6 ;  /* 0x00000006bb057c20 */ /* 0x000fe20008410000 */
[-C--:B------:R-:W-:Y:S01]  /*10770*/  ISETP.GT.AND P3, PT, R227, R4.reuse, PT ;  /* 0x00000004e300720c */ /* 0x080fe20003f64270 */
[----:B------:R1:W5:Y:S01]  /*10780*/  MUFU.TANH R21, R11 ;  /* 0x0000000b00157308 */ /* 0x0003620000002400 */
[----:B------:R-:W-:-:S02]  /*10790*/  ISETP.GT.AND P0, PT, R10, R4, PT ;  /* 0x000000040a00720c */ /* 0x000fc40003f04270 */
[----:B------:R-:W-:Y:S02]  /*107a0*/  ISETP.GE.AND P1, PT, R4, R230, PT ;  /* 0x000000e60400720c */ /* 0x000fe40003f26270 */
[----:B--2---:R-:W-:Y:S01]  /*107b0*/  FMNMX.FTZ R4, R24, R12, !PT ;  /* 0x0000000c18047209 */ /* 0x004fe20007810000 */
[----:B------:R-:W-:Y:S01]  /*107c0*/  FMUL.FTZ R12, R136, UR6 ;  /* 0x00000006880c7c20 */ /* 0x000fe20008410000 */
[----:B---3--:R-:W-:Y:S01]  /*107d0*/  FMNMX.FTZ R136, R9, R14, !PT ;  /* 0x0000000e09887209 */ /* 0x008fe20007810000 */
[----:B------:R2:W3:Y:S01]  /*107e0*/  MUFU.TANH R19, R5 ;  /* 0x0000000500137308 */ /* 0x0004e20000002400 */
[----:B------:R-:W-:Y:S01]  /*107f0*/  FSEL R139, R13, -INF , !P2 ;  /* 0xff8000000d8b7808 */ /* 0x000fe20005000000 */
[----:B------:R-:W-:Y:S01]  /*10800*/  FMUL.FTZ R9, R192, UR6 ;  /* 0x00000006c0097c20 */ /* 0x000fe20008410000 */
[----:B------:R-:W-:Y:S02]  /*10810*/  FSEL R14, R181, -INF , !P3 ;  /* 0xff800000b50e7808 */ /* 0x000fe40005800000 */
[----:B------:R-:W-:-:S02]  /*10820*/  FSEL R13, R183, -INF , !P0 ;  /* 0xff800000b70d7808 */ /* 0x000fc40004000000 */
[C---:B------:R-:W-:Y:S01]  /*10830*/  ISETP.GT.AND P2, PT, R10.reuse, R2, PT ;  /* 0x000000020a00720c */ /* 0x040fe20003f44270 */
[----:B------:R5:W3:Y:S01]  /*10840*/  MUFU.TANH R20, R12 ;  /* 0x0000000c00147308 */ /* 0x000ae20000002400 */
[C---:B------:R-:W-:Y:S01]  /*10850*/  ISETP.GT.AND P3, PT, R10.reuse, R3, PT ;  /* 0x000000030a00720c */ /* 0x040fe20003f64270 */
[----:B-1----:R-:W-:Y:S01]  /*10860*/  FMUL.FTZ R11, R137, UR6 ;  /* 0x00000006890b7c20 */ /* 0x002fe20008410000 */
[----:B------:R-:W-:Y:S02]  /*10870*/  ISETP.GT.AND P0, PT, R10, R6, PT ;  /* 0x000000060a00720c */ /* 0x000fe40003f04270 */
[----:B------:R-:W-:Y:S02]  /*10880*/  FSEL R15, R34, -INF , !P2 ;  /* 0xff800000220f7808 */ /* 0x000fe40005000000 */
[----:B------:R-:W-:Y:S01]  /*10890*/  FSEL R16, R35, -INF , !P3 ;  /* 0xff80000023107808 */ /* 0x000fe20005800000 */
[----:B------:R1:W-:Y:S01]  /*108a0*/  MUFU.TANH R22, R9 ;  /* 0x0000000900167308 */ /* 0x0003e20000002400 */
[----:B----4-:R-:W-:Y:S01]  /*108b0*/  FSEL R17, R17, -INF , !P0 ;  /* 0xff80000011117808 */ /* 0x010fe20004000000 */
[----:B--2---:R-:W2:Y:S01]  /*108c0*/  SHFL.BFLY PT, R5, R4, 0x1, 0x1f ;  /* 0x0c201f0004057f89 */ /* 0x004ea200000e0000 */
[----:B------:R-:W-:-:S02]  /*108d0*/  ISETP.GT.AND P2, PT, R10, R7, PT ;  /* 0x000000070a00720c */ /* 0x000fc40003f44270 */
[C---:B------:R-:W-:Y:S02]  /*108e0*/  ISETP.GT.AND P3, PT, R10.reuse, R8, PT ;  /* 0x000000080a00720c */ /* 0x040fe40003f64270 */
[----:B------:R-:W-:Y:S01]  /*108f0*/  ISETP.GT.AND P0, PT, R10, R0, PT ;  /* 0x000000000a00720c */ /* 0x000fe20003f04270 */
[----:B------:R-:W4:Y:S01]  /*10900*/  MUFU.TANH R11, R11 ;  /* 0x0000000b000b7308 */ /* 0x000f220000002400 */
[----:B------:R-:W-:Y:S01]  /*10910*/  FSEL R18, R18, -INF , !P2 ;  /* 0xff80000012127808 */ /* 0x000fe20005000000 */
[----:B-----5:R-:W5:Y:S01]  /*10920*/  SHFL.BFLY PT, R12, R136, 0x1, 0x1f ;  /* 0x0c201f00880c7f89 */ /* 0x020f6200000e0000 */
[----:B------:R-:W-:Y:S01]  /*10930*/  FSEL R21, R21, -INF , !P3 ;  /* 0xff80000015157808 */ /* 0x000fe20005800000 */
[----:B------:R-:W-:Y:S01]  /*10940*/  FMUL.FTZ R10, R193, UR6 ;  /* 0x00000006c10a7c20 */ /* 0x000fe20008410000 */
[----:B---3--:R-:W-:Y:S02]  /*10950*/  FSEL R19, R19, -INF , !P0 ;  /* 0xff80000013137808 */ /* 0x008fe40004000000 */
[----:B------:R-:W-:-:S02]  /*10960*/  ISETP.GT.AND P2, PT, R227, R2, PT ;  /* 0x00000002e300720c */ /* 0x000fc40003f44270 */
[C---:B------:R-:W-:Y:S02]  /*10970*/  ISETP.GE.AND P3, PT, R2.reuse, R229, PT ;  /* 0x000000e50200720c */ /* 0x040fe40003f66270 */
[----:B------:R-:W-:Y:S02]  /*10980*/  ISETP.GE.AND P0, PT, R2, R230, PT ;  /* 0x000000e60200720c */ /* 0x000fe40003f06270 */
[----:B------:R-:W-:Y:S02]  /*10990*/  FSEL R186, R13, -INF , !P1 ;  /* 0xff8000000dba7808 */ /* 0x000fe40004800000 */
[----:B------:R-:W-:Y:S02]  /*109a0*/  FSEL R132, R14, -INF , !P5 ;  /* 0xff8000000e847808 */ /* 0x000fe40006800000 */
[----:B-1----:R-:W-:Y:S02]  /*109b0*/  FSEL R9, R15, -INF , !P0 ;  /* 0xff8000000f097808 */ /* 0x002fe40004000000 */
[----:B--2---:R-:W-:-:S02]  /*109c0*/  FMNMX.FTZ R135, R4, R5, !PT ;  /* 0x0000000504877209 */ /* 0x004fc40007810000 */
[----:B------:R-:W-:Y:S02]  /*109d0*/  FSEL R4, R20, -INF , !P2 ;  /* 0xff80000014047808 */ /* 0x000fe40005000000 */
[C---:B------:R-:W-:Y:S01]  /*109e0*/  FSETP.NEU.FTZ.AND P1, PT, R135.reuse, -INF , PT ;  /* 0xff8000008700780b */ /* 0x040fe20003f3d000 */
[----:B------:R-:W-:Y:S01]  /*109f0*/  FMUL.FTZ R2, R135, UR8 ;  /* 0x0000000887027c20 */ /* 0x000fe20008410000 */
[----:B------:R-:W-:Y:S01]  /*10a00*/  FSEL R137, R4, -INF , !P3 ;  /* 0xff80000004897808 */ /* 0x000fe20005800000 */
[----:B------:R4:W1:Y:S01]  /*10a10*/  MUFU.TANH R20, R10 ;  /* 0x0000000a00147308 */ /* 0x0008620000002400 */
[----:B-----5:R-:W-:Y:S02]  /*10a20*/  FMNMX.FTZ R136, R136, R12, !PT ;  /* 0x0000000c88887209 */ /* 0x020fe40007810000 */
[----:B------:R-:W-:Y:S02]  /*10a30*/  FSEL R14, R2, RZ, P1 ;  /* 0x000000ff020e7208 */ /* 0x000fe40000800000 */
[C---:B------:R-:W-:Y:S01]  /*10a40*/  FSETP.NEU.FTZ.AND P0, PT, R136.reuse, -INF , PT ;  /* 0xff8000008800780b */ /* 0x040fe20003f1d000 */
[----:B------:R-:W-:Y:S01]  /*10a50*/  FMUL.FTZ R4, R136, UR8 ;  /* 0x0000000888047c20 */ /* 0x000fe20008410000 */
[----:B------:R-:W-:Y:S01]  /*10a60*/  ISETP.GT.AND P2, PT, R227, R3, PT ;  /* 0x00000003e300720c */ /* 0x000fe20003f44270 */
[----:B------:R-:W-:Y:S01]  /*10a70*/  FFMA.FTZ R2, R25, UR8, -R14 ;  /* 0x0000000819027c23 */ /* 0x000fe2000801080e */
[----:B------:R-:W-:-:S02]  /*10a80*/  ISETP.GE.AND P5, PT, R3, R229, PT ;  /* 0x000000e50300720c */ /* 0x000fc40003fa6270 */
[----:B------:R-:W-:Y:S01]  /*10a90*/  FSEL R13, R4, RZ, P0 ;  /* 0x000000ff040d7208 */ /* 0x000fe20000000000 */
[----:B------:R2:W-:Y:S01]  /*10aa0*/  MUFU.EX2 R241, R2 ;  /* 0x0000000200f17308 */ /* 0x0005e20000000800 */
[----:B------:R-:W-:Y:S01]  /*10ab0*/  ISETP.GE.AND P3, PT, R3, R230, PT ;  /* 0x000000e60300720c */ /* 0x000fe20003f66270 */
[----:B------:R-:W-:Y:S01]  /*10ac0*/  FFMA.FTZ R3, R26, UR8, -R14 ;  /* 0x000000081a037c23 */ /* 0x000fe2000801080e */
[----:B------:R-:W-:Y:S02]  /*10ad0*/  FSEL R4, R136, RZ, P0 ;  /* 0x000000ff88047208 */ /* 0x000fe40000000000 */
[----:B------:R-:W-:Y:S01]  /*10ae0*/  FSEL R5, R135, RZ, P1 ;  /* 0x000000ff87057208 */ /* 0x000fe20000800000 */
[----:B------:R3:W5:Y:S01]  /*10af0*/  MUFU.EX2 R240, R3 ;  /* 0x0000000300f07308 */ /* 0x0007620000000800 */
[----:B----4-:R-:W-:Y:S01]  /*10b00*/  FSEL R10, R11, -INF , !P2 ;  /* 0xff8000000b0a7808 */ /* 0x010fe20005000000 */
[----:B------:R-:W-:Y:S01]  /*10b10*/  FADD.FTZ R4, R208, -R4 ;  /* 0x80000004d0047221 */ /* 0x000fe20000010000 */
[----:B------:R-:W-:-:S02]  /*10b20*/  ISETP.GT.AND P2, PT, R227, R6, PT ;  /* 0x00000006e300720c */ /* 0x000fc40003f44270 */
[----:B------:R-:W-:Y:S01]  /*10b30*/  FSEL R10, R10, -INF , !P5 ;  /* 0xff8000000a0a7808 */ /* 0x000fe20006800000 */
[----:B------:R-:W-:Y:S01]  /*10b40*/  FMUL.FTZ R11, R4, UR8 ;  /* 0x00000008040b7c20 */ /* 0x000fe20008410000 */
[----:B------:R-:W-:Y:S01]  /*10b50*/  ISETP.GE.AND P1, PT, R6, R229, PT ;  /* 0x000000e50600720c */ /* 0x000fe20003f26270 */
[--C-:B--2---:R-:W-:Y:S01]  /*10b60*/  FFMA.FTZ R2, R31, UR8, -R14.reuse ;  /* 0x000000081f027c23 */ /* 0x104fe2000801080e */
[----:B------:R-:W-:Y:S02]  /*10b70*/  ISETP.GT.AND P5, PT, R227, R7, PT ;  /* 0x00000007e300720c */ /* 0x000fe40003fa4270 */
[----:B------:R-:W-:Y:S01]  /*10b80*/  FSEL R4, R22, -INF , !P2 ;  /* 0xff80000016047808 */ /* 0x000fe20005000000 */
[----:B------:R2:W-:Y:S01]  /*10b90*/  MUFU.EX2 R245, R2 ;  /* 0x0000000200f57308 */ /* 0x0005e20000000800 */
[----:B------:R-:W-:Y:S01]  /*10ba0*/  ISETP.GE.AND P0, PT, R6, R230, PT ;  /* 0x000000e60600720c */ /* 0x000fe20003f06270 */
[----:B---3--:R-:W-:Y:S01]  /*10bb0*/  FFMA.FTZ R3, R29, UR8, -R14 ;  /* 0x000000081d037c23 */ /* 0x008fe2000801080e */
[----:B------:R-:W-:Y:S01]  /*10bc0*/  FSEL R225, R4, -INF , !P1 ;  /* 0xff80000004e17808 */ /* 0x000fe20004800000 */
[----:B------:R-:W-:Y:S01]  /*10bd0*/  FADD.FTZ R6, R209, -R5 ;  /* 0x80000005d1067221 */ /* 0x000fe20000010000 */
[----:B------:R-:W-:Y:S01]  /*10be0*/  ISETP.GT.AND P1, PT, R227, R8, PT ;  /* 0x00000008e300720c */ /* 0x000fe20003f24270 */
[----:B------:R3:W-:Y:S01]  /*10bf0*/  MUFU.EX2 R244, R3 ;  /* 0x0000000300f47308 */ /* 0x0007e20000000800 */
[----:B------:R-:W-:Y:S01]  /*10c00*/  ISETP.GE.AND P2, PT, R7, R230, PT ;  /* 0x000000e60700720c */ /* 0x000fe20003f46270 */
[----:B------:R-:W-:Y:S01]  /*10c10*/  FMUL.FTZ R6, R6, UR8 ;  /* 0x0000000806067c20 */ /* 0x000fe20008410000 */
[----:B------:R-:W-:Y:S01]  /*10c20*/  IADD3 R5, PT, PT, R212, 0xa000, RZ ;  /* 0x0000a000d4057810 */ /* 0x000fe20007ffe0ff */
[----:B------:R-:W4:Y:S01]  /*10c30*/  MUFU.EX2 R11, R11 ;  /* 0x0000000b000b7308 */ /* 0x000f220000000800 */
[----:B------:R-:W-:-:S02]  /*10c40*/  FSEL R208, R18, -INF , !P2 ;  /* 0xff80000012d07808 */ /* 0x000fc40005000000 */
[-C--:B------:R-:W-:Y:S01]  /*10c50*/  ISETP.GE.AND P2, PT, R0, R229.reuse, PT ;  /* 0x000000e50000720c */ /* 0x080fe20003f46270 */
[--C-:B--2---:R-:W-:Y:S01]  /*10c60*/  FFMA.FTZ R2, R27, UR8, -R13.reuse ;  /* 0x000000081b027c23 */ /* 0x104fe2000801080d */
[----:B------:R2:W1:Y:S01]  /*10c70*/  MUFU.EX2 R12, R6 ;  /* 0x00000006000c7308 */ /* 0x0004620000000800 */
[----:B------:R-:W-:Y:S01]  /*10c80*/  IADD3 R15, PT, PT, R212, 0xa040, RZ ;  /* 0x0000a040d40f7810 */ /* 0x000fe20007ffe0ff */
[----:B------:R-:W-:Y:S01]  /*10c90*/  LDSM.16.MT88.4 R24, [R219+0xb000] ;  /* 0x00b00000db18783b */ /* 0x000fe20000004200 */
[----:B------:R-:W-:Y:S01]  /*10ca0*/  @P4 IADD3 R15, PT, PT, R5, -0x40, RZ ;  /* 0xffffffc0050f4810 */ /* 0x000fe20007ffe0ff */
[----:B------:R1:W-:Y:S01]  /*10cb0*/  MUFU.EX2 R236, R2 ;  /* 0x0000000200ec7308 */ /* 0x0003e20000000800 */
[--C-:B---3--:R-:W-:Y:S01]  /*10cc0*/  FFMA.FTZ R3, R28, UR8, -R13.reuse ;  /* 0x000000081c037c23 */ /* 0x108fe2000801080d */
[----:B------:R-:W-:Y:S02]  /*10cd0*/  FSEL R28, R16, -INF , !P3 ;  /* 0xff800000101c7808 */ /* 0x000fe40005800000 */
[----:B------:R-:W-:Y:S01]  /*10ce0*/  ISETP.GE.AND P3, PT, R7, R229, PT ;  /* 0x000000e50700720c */ /* 0x000fe20003f66270 */
[----:B------:R3:W3:Y:S01]  /*10cf0*/  MUFU.EX2 R237, R3 ;  /* 0x0000000300ed7308 */ /* 0x0006e20000000800 */
[----:B-----5:R-:W-:Y:S01]  /*10d00*/  F2FP.BF16.F32.PACK_AB R4, R241, R240 ;  /* 0x000000f0f104723e */ /* 0x020fe200000010ff */
[-C--:B----4-:R-:W-:Y:S01]  /*10d10*/  FMUL.FTZ R150, R150, R11.reuse ;  /* 0x0000000b96967220 */ /* 0x090fe20000410000 */
[-C--:B------:R-:W-:Y:S01]  /*10d20*/  FMUL.FTZ R151, R151, R11.reuse ;  /* 0x0000000b97977220 */ /* 0x080fe20000410000 */
[----:B------:R-:W-:Y:S01]  /*10d30*/  LDSM.16.MT88.4 R180, [R15] ;  /* 0x000000000fb4783b */ /* 0x000fe20000004200 */
[----:B--2---:R-:W-:Y:S01]  /*10d40*/  F2FP.BF16.F32.PACK_AB R6, R245, R244 ;  /* 0x000000f4f506723e */ /* 0x004fe200000010ff */
[-C--:B-1----:R-:W-:Y:S01]  /*10d50*/  FMUL.FTZ R148, R148, R12.reuse ;  /* 0x0000000c94947220 */ /* 0x082fe20000410000 */
[-C--:B------:R-:W-:Y:S01]  /*10d60*/  FMUL.FTZ R149, R149, R12.reuse ;  /* 0x0000000c95957220 */ /* 0x080fe20000410000 */
[-C--:B------:R-:W-:Y:S01]  /*10d70*/  FMUL.FTZ R152, R152, R12.reuse ;  /* 0x0000000c98987220 */ /* 0x080fe20000410000 */
[--C-:B------:R-:W-:Y:S01]  /*10d80*/  FFMA.FTZ R2, R32, UR8, -R13.reuse ;  /* 0x0000000820027c23 */ /* 0x100fe2000801080d */
[-C--:B------:R-:W-:Y:S01]  /*10d90*/  FMUL.FTZ R153, R153, R12.reuse ;  /* 0x0000000c99997220 */ /* 0x080fe20000410000 */
[----:B------:R-:W-:Y:S01]  /*10da0*/  LDSM.16.MT88.4 R32, [R212+0xb000] ;  /* 0x00b00000d420783b */ /* 0x000fe20000004200 */
[----:B------:R-:W-:Y:S01]  /*10db0*/  FMUL.FTZ R154, R154, R11 ;  /* 0x0000000b9a9a7220 */ /* 0x000fe20000410000 */
[----:B------:R1:W-:Y:S01]  /*10dc0*/  MUFU.EX2 R239, R2 ;  /* 0x0000000200ef7308 */ /* 0x0003e20000000800 */
[----:B---3--:R-:W-:Y:S01]  /*10dd0*/  FFMA.FTZ R3, R30, UR8, -R13 ;  /* 0x000000081e037c23 */ /* 0x008fe2000801080d */
[----:B------:R-:W-:Y:S01]  /*10de0*/  F2FP.BF16.F32.PACK_AB R5, R236, R237 ;  /* 0x000000edec05723e */ /* 0x000fe200000010ff */
        /* <DEDUP_REMOVED lines=11> */
[----:B-1----:R-:W-:Y:S01]  /*10ea0*/  FMUL.FTZ R2, R184, UR6 ;  /* 0x00000006b8027c20 */ /* 0x002fe20008410000 */
[----:B------:R-:W-:Y:S01]  /*10eb0*/  FSEL R184, R17, -INF , !P0 ;  /* 0xff80000011b87808 */ /* 0x000fe20004000000 */
[----:B------:R-:W-:Y:S01]  /*10ec0*/  FMUL.FTZ R41, R41, R12 ;  /* 0x0000000c29297220 */ /* 0x000fe20000410000 */
[----:B------:R-:W-:Y:S01]  /*10ed0*/  ISETP.GE.AND P0, PT, R8, R229, PT ;  /* 0x000000e50800720c */ /* 0x000fe20003f06270 */
[----:B------:R1:W4:Y:S01]  /*10ee0*/  MUFU.TANH R16, R2 ;  /* 0x0000000200107308 */ /* 0x0003220000002400 */
[----:B--2---:R-:W-:Y:S01]  /*10ef0*/  FMUL.FTZ R3, R185, UR6 ;  /* 0x00000006b9037c20 */ /* 0x004fe20008410000 */
[----:B---3--:R-:W-:Y:S01]  /*10f00*/  F2FP.BF16.F32.PACK_AB R7, R239, R238 ;  /* 0x000000eeef07723e */ /* 0x008fe200000010ff */
[-C--:B------:R-:W-:Y:S01]  /*10f10*/  FMUL.FTZ R42, R42, R11.reuse ;  /* 0x0000000b2a2a7220 */ /* 0x080fe20000410000 */
[-C--:B------:R-:W-:Y:S01]  /*10f20*/  FMUL.FTZ R43, R43, R11.reuse ;  /* 0x0000000b2b2b7220 */ /* 0x080fe20000410000 */
[-C--:B------:R-:W-:Y:S01]  /*10f30*/  FMUL.FTZ R44, R44, R12.reuse ;  /* 0x0000000c2c2c7220 */ /* 0x080fe20000410000 */
[-C--:B------:R-:W-:Y:S01]  /*10f40*/  FMUL.FTZ R45, R45, R12.reuse ;  /* 0x0000000c2d2d7220 */ /* 0x080fe20000410000 */
[-C--:B------:R-:W-:Y:S01]  /*10f50*/  FMUL.FTZ R46, R46, R11.reuse ;  /* 0x0000000b2e2e7220 */ /* 0x080fe20000410000 */
[----:B------:R-:W2:Y:S01]  /*10f60*/  MUFU.TANH R3, R3 ;  /* 0x0000000300037308 */ /* 0x000ea20000002400 */
        /* <DEDUP_REMOVED lines=8> */
[----:B------:R-:W-:Y:S01]  /*10ff0*/  FMUL.FTZ R61, R61, R12 ;  /* 0x0000000c3d3d7220 */ /* 0x000fe20000410000 */
[----:B-1----:R-:W-:Y:S01]  /*11000*/  FSEL R2, R20, -INF , !P5 ;  /* 0xff80000014027808 */ /* 0x002fe20006800000 */
[-C--:B------:R-:W-:Y:S01]  /*11010*/  FMUL.FTZ R62, R62, R11.reuse ;  /* 0x0000000b3e3e7220 */ /* 0x080fe20000410000 */
[----:B------:R-:W-:Y:S01]  /*11020*/  ISETP.GE.AND P5, PT, R8, R230, PT ;  /* 0x000000e60800720c */ /* 0x000fe20003fa6270 */
[-C--:B------:R-:W-:Y:S01]  /*11030*/  FMUL.FTZ R63, R63, R11.reuse ;  /* 0x0000000b3f3f7220 */ /* 0x080fe20000410000 */
[----:B------:R-:W-:Y:S01]  /*11040*/  FSEL R224, R2, -INF , !P3 ;  /* 0xff80000002e07808 */ /* 0x000fe20005800000 */
[-C--:B------:R-:W-:Y:S01]  /*11050*/  FMUL.FTZ R72, R72, R12.reuse ;  /* 0x0000000c48487220 */ /* 0x080fe20000410000 */
[----:B----4-:R-:W-:Y:S01]  /*11060*/  FSEL R2, R16, -INF , !P1 ;  /* 0xff80000010027808 */ /* 0x010fe20004800000 */
[----:B------:R-:W-:Y:S01]  /*11070*/  FMUL.FTZ R73, R73, R12 ;  /* 0x0000000c49497220 */ /* 0x000fe20000410000 */
[----:B------:R-:W-:Y:S01]  /*11080*/  ISETP.GT.AND P3, PT, R227, R0, PT ;  /* 0x00000000e300720c */ /* 0x000fe20003f64270 */
[-C--:B------:R-:W-:Y:S01]  /*11090*/  FMUL.FTZ R74, R74, R11.reuse ;  /* 0x0000000b4a4a7220 */ /* 0x080fe20000410000 */
[----:B------:R-:W-:Y:S01]  /*110a0*/  FSEL R217, R2, -INF , !P0 ;  /* 0xff80000002d97808 */ /* 0x000fe20004000000 */
[----:B------:R-:W-:Y:S01]  /*110b0*/  FMUL.FTZ R75, R75, R11 ;  /* 0x0000000b4b4b7220 */ /* 0x000fe20000410000 */
[----:B------:R-:W-:Y:S01]  /*110c0*/  FMNMX3.FTZ R2, R210, R138, R132, !PT ;  /* 0x0000008ad2027276 */ /* 0x000fe20007810084 */
[----:B------:R-:W-:Y:S01]  /*110d0*/  FMUL.FTZ R76, R76, R12 ;  /* 0x0000000c4c4c7220 */ /* 0x000fe20000410000 */
[----:B------:R-:W-:Y:S01]  /*110e0*/  ISETP.GE.AND P1, PT, R0, R230, PT ;  /* 0x000000e60000720c */ /* 0x000fe20003f26270 */
[-C--:B------:R-:W-:Y:S01]  /*110f0*/  FMUL.FTZ R77, R77, R12.reuse ;  /* 0x0000000c4d4d7220 */ /* 0x080fe20000410000 */
[----:B--2---:R-:W-:Y:S01]  /*11100*/  FSEL R3, R3, -INF , !P3 ;  /* 0xff80000003037808 */ /* 0x004fe20005800000 */
        /* <DEDUP_REMOVED lines=8> */
[----:B------:R-:W-:Y:S01]  /*11190*/  FMUL.FTZ R79, R79, R11 ;  /* 0x0000000b4f4f7220 */ /* 0x000fe20000410000 */
[----:B------:R-:W-:Y:S01]  /*111a0*/  FMNMX3.FTZ R2, R2, R225, R224, !PT ;  /* 0x000000e102027276 */ /* 0x000fe200078100e0 */
[----:B------:R-:W-:Y:S01]  /*111b0*/  FMUL.FTZ R93, R93, R12 ;  /* 0x0000000c5d5d7220 */ /* 0x000fe20000410000 */
[----:B------:R-:W-:Y:S01]  /*111c0*/  FSEL R187, R21, -INF , !P5 ;  /* 0xff80000015bb7808 */ /* 0x000fe20006800000 */
[-C--:B------:R-:W-:Y:S01]  /*111d0*/  FMUL.FTZ R90, R90, R11.reuse ;  /* 0x0000000b5a5a7220 */ /* 0x080fe20000410000 */
[----:B------:R-:W-:Y:S01]  /*111e0*/  FSEL R185, R19, -INF , !P1 ;  /* 0xff80000013b97808 */ /* 0x000fe20004800000 */
[----:B------:R-:W-:Y:S01]  /*111f0*/  LDSM.16.MT88.4 R20, [R220+0xb000] ;  /* 0x00b00000dc14783b */ /* 0x000fe20000004200 */
[----:B------:R-:W-:Y:S01]  /*11200*/  FMNMX3.FTZ R0, R0, R184, R208, !PT ;  /* 0x000000b800007276 */ /* 0x000fe200078100d0 */
[----:B------:R-:W-:Y:S01]  /*11210*/  FMUL.FTZ R91, R91, R11 ;  /* 0x0000000b5b5b7220 */ /* 0x000fe20000410000 */
[----:B------:R-:W-:Y:S01]  /*11220*/  FMNMX3.FTZ R2, R2, R217, R209, !PT ;  /* 0x000000d902027276 */ /* 0x000fe200078100d1 */
[----:B------:R-:W-:Y:S01]  /*11230*/  LDSM.16.MT88.4 R16, [R15+0x1000] ;  /* 0x001000000f10783b */ /* 0x000fe20000004200 */
        /* <DEDUP_REMOVED lines=22> */
[----:B-1----:R-:W-:-:S07]  /*113a0*/  FMNMX.FTZ R2, R2, R3, !PT ;  /* 0x0000000302027209 */ /* 0x002fce0007810000 */
[C---:B------:R-:W-:Y:S01]  /*113b0*/  HMMA.16816.F32.BF16 R164, R4.reuse, R140, R164 ;  /* 0x0000008c04a4723c */ /* 0x040fe200000418a4 */
[----:B--2---:R-:W-:Y:S02]  /*113c0*/  FMNMX.FTZ R0, R0, R8, !PT ;  /* 0x0000000800007209 */ /* 0x004fe40007810000 */
[----:B------:R-:W1:Y:S04]  /*113d0*/  SHFL.BFLY PT, R8, R2, 0x1, 0x1f ;  /* 0x0c201f0002087f89 */ /* 0x000e6800000e0000 */
[----:B------:R-:W2:Y:S01]  /*113e0*/  SHFL.BFLY PT, R3, R0, 0x1, 0x1f ;  /* 0x0c201f0000037f89 */ /* 0x000ea200000e0000 */
[C---:B------:R-:W-:Y:S08]  /*113f0*/  HMMA.16816.F32.BF16 R168, R4.reuse, R142, R168 ;  /* 0x0000008e04a8723c */ /* 0x040ff000000418a8 */
[C---:B------:R-:W-:Y:S08]  /*11400*/  HMMA.16816.F32.BF16 R40, R4.reuse, R180, R40 ;  /* 0x000000b40428723c */ /* 0x040ff00000041828 */
[----:B------:R-:W-:Y:S01]  /*11410*/  HMMA.16816.F32.BF16 R44, R4, R182, R44 ;  /* 0x000000b6042c723c */ /* 0x000fe2000004182c */
[----:B-1----:R-:W-:-:S04]  /*11420*/  FMNMX.FTZ R134, R2, R8, !PT ;  /* 0x0000000802867209 */ /* 0x002fc80007810000 */
[C---:B------:R-:W-:Y:S01]  /*11430*/  FSETP.NEU.FTZ.AND P0, PT, R134.reuse, -INF , PT ;  /* 0xff8000008600780b */ /* 0x040fe20003f1d000 */
[----:B------:R-:W-:Y:S01]  /*11440*/  FMUL.FTZ R2, R134, UR8 ;  /* 0x0000000886027c20 */ /* 0x000fe20008410000 */
[----:B--2---:R-:W-:Y:S01]  /*11450*/  FMNMX.FTZ R133, R0, R3, !PT ;  /* 0x0000000300857209 */ /* 0x004fe20007810000 */
[----:B------:R-:W-:Y:S01]  /*11460*/  HMMA.16816.F32.BF16 R56, R4, R148, R56 ;  /* 0x000000940438723c */ /* 0x000fe20000041838 */
[----:B------:R-:W-:Y:S02]  /*11470*/  FSEL R0, R134, RZ, P0 ;  /* 0x000000ff86007208 */ /* 0x000fe40000000000 */
[----:B------:R-:W-:Y:S02]  /*11480*/  FSEL R2, R2, RZ, P0 ;  /* 0x000000ff02027208 */ /* 0x000fe40000000000 */
[----:B------:R-:W-:-:S03]  /*11490*/  FSETP.NEU.FTZ.AND P0, PT, R133, -INF , PT ;  /* 0xff8000008500780b */ /* 0x000fc60003f1d000 */
[----:B------:R-:W-:Y:S01]  /*114a0*/  HMMA.16816.F32.BF16 R60, R4, R150, R60 ;  /* 0x00000096043c723c */ /* 0x000fe2000004183c */
[----:B------:R-:W-:-:S07]  /*114b0*/  FFMA.FTZ R3, R138, UR8, -R2 ;  /* 0x000000088a037c23 */ /* 0x000fce0008010802 */
        /* <DEDUP_REMOVED lines=11> */
[--C-:B------:R-:W-:Y:S01]  /*11570*/  FFMA.FTZ R5, R10, UR8, -R2.reuse ;  /* 0x000000080a057c23 */ /* 0x100fe20008010802 */
[----:B------:R1:W-:Y:S02]  /*11580*/  MUFU.EX2 R132, R3 ;  /* 0x0000000300847308 */ /* 0x0003e40000000800 */
[----:B------:R-:W-:Y:S01]  /*11590*/  FSEL R8, R0, RZ, P0 ;  /* 0x000000ff00087208 */ /* 0x000fe20000000000 */
[----:B------:R-:W-:-:S02]  /*115a0*/  FFMA.FTZ R0, R137, UR8, -R2 ;  /* 0x0000000889007c23 */ /* 0x000fc40008010802 */
[----:B------:R2:W-:Y:S04]  /*115b0*/  MUFU.EX2 R137, R4 ;  /* 0x0000000400897308 */ /* 0x0005e80000000800 */
[----:B------:R3:W-:Y:S01]  /*115c0*/  MUFU.EX2 R138, R0 ;  /* 0x00000000008a7308 */ /* 0x0007e20000000800 */
[----:B-1----:R-:W-:-:S05]  /*115d0*/  FSEL R3, R133, RZ, P0 ;  /* 0x000000ff85037208 */ /* 0x002fca0000000000 */
[----:B--2---:R-:W-:Y:S01]  /*115e0*/  FADD.FTZ R4, R211, -R3 ;  /* 0x80000003d3047221 */ /* 0x004fe20000010000 */
[--C-:B------:R-:W-:Y:S01]  /*115f0*/  FFMA.FTZ R3, R139, UR8, -R8.reuse ;  /* 0x000000088b037c23 */ /* 0x100fe20008010808 */
[----:B------:R-:W-:Y:S01]  /*11600*/  MOV R211, R200 ;  /* 0x000000c800d37202 */ /* 0x000fe20000000f00 */
[----:B------:R-:W1:Y:S01]  /*11610*/  MUFU.EX2 R139, R5 ;  /* 0x00000005008b7308 */ /* 0x000e620000000800 */
[----:B---3--:R-:W-:-:S03]  /*11620*/  FFMA.FTZ R0, R186, UR8, -R8 ;  /* 0x00000008ba007c23 */ /* 0x008fc60008010808 */
[----:B------:R2:W-:Y:S04]  /*11630*/  MUFU.EX2 R29, R3 ;  /* 0x00000003001d7308 */ /* 0x0005e80000000800 */
[----:B------:R3:W4:Y:S01]  /*11640*/  MUFU.EX2 R31, R0 ;  /* 0x00000000001f7308 */ /* 0x0007220000000800 */
[----:B--2---:R-:W-:Y:S01]  /*11650*/  FMUL.FTZ R3, R6, UR8 ;  /* 0x0000000806037c20 */ /* 0x004fe20008410000 */
[----:B-1----:R-:W-:Y:S01]  /*11660*/  F2FP.BF16.F32.PACK_AB R6, R139, R138 ;  /* 0x0000008a8b06723e */ /* 0x002fe200000010ff */
[----:B---3--:R-:W-:Y:S02]  /*11670*/  FMUL.FTZ R0, R4, UR8 ;  /* 0x0000000804007c20 */ /* 0x008fe40008410000 */
[----:B------:R1:W2:Y:S01]  /*11680*/  MUFU.EX2 R10, R3 ;  /* 0x00000003000a7308 */ /* 0x0002a20000000800 */
[----:B------:R-:W-:-:S02]  /*11690*/  F2FP.BF16.F32.PACK_AB R4, R137, R132 ;  /* 0x000000848904723e */ /* 0x000fc400000010ff */
[----:B----4-:R-:W-:Y:S01]  /*116a0*/  F2FP.BF16.F32.PACK_AB R5, R31, R29 ;  /* 0x0000001d1f05723e */ /* 0x010fe200000010ff */
[--C-:B-1----:R-:W-:Y:S01]  /*116b0*/  FFMA.FTZ R3, R9, UR8, -R8.reuse ;  /* 0x0000000809037c23 */ /* 0x102fe20008010808 */
[-C--:B--2---:R-:W-:Y:S01]  /*116c0*/  FMUL.FTZ R160, R160, R10.reuse ;  /* 0x0000000aa0a07220 */ /* 0x084fe20000410000 */
        /* <DEDUP_REMOVED lines=15> */
[-C--:B--2---:R-:W-:Y:S01]  /*117c0*/  FMUL.FTZ R162, R162, R9.reuse ;  /* 0x00000009a2a27220 */ /* 0x084fe20000410000 */
        /* <DEDUP_REMOVED lines=17> */
[----:B------:R-:W-:Y:S01]  /*118e0*/  FMUL.FTZ R145, R145, R10 ;  /* 0x0000000a91917220 */ /* 0x000fe20000410000 */
        /* <DEDUP_REMOVED lines=18> */
[----:B-1----:R-:W-:Y:S01]  /*11a10*/  FFMA.FTZ R0, R189, UR8, -R14 ;  /* 0x00000008bd007c23 */ /* 0x002fe2000801080e */
[-C--:B------:R-:W-:Y:S01]  /*11a20*/  FMUL.FTZ R119, R119, R9.reuse ;  /* 0x0000000977777220 */ /* 0x080fe20000410000 */
[-C--:B------:R-:W-:Y:S01]  /*11a30*/  FMUL.FTZ R48, R48, R10.reuse ;  /* 0x0000000a30307220 */ /* 0x080fe20000410000 */
[-C--:B------:R-:W-:Y:S01]  /*11a40*/  FMUL.FTZ R49, R49, R10.reuse ;  /* 0x0000000a31317220 */ /* 0x080fe20000410000 */
[----:B------:R1:W-:Y:S01]  /*11a50*/  MUFU.EX2 R210, R0 ;  /* 0x0000000000d27308 */ /* 0x0003e20000000800 */
        /* <DEDUP_REMOVED lines=13> */
[----:B-1----:R-:W-:Y:S01]  /*11b30*/  FFMA.FTZ R0, R199, UR8, -R13 ;  /* 0x00000008c7007c23 */ /* 0x002fe2000801080d */
        /* <DEDUP_REMOVED lines=8> */
[----:B------:R1:W2:Y:S01]  /*11bc0*/  MUFU.EX2 R191, R3 ;  /* 0x0000000300bf7308 */ /* 0x0002a20000000800 */
[----:B------:R-:W-:Y:S01]  /*11bd0*/  LDSM.16.MT88.4 R172, [R223] ;  /* 0x00000000dfac783b */ /* 0x000fe20000004200 */
[----:B------:R-:W-:Y:S01]  /*11be0*/  FFMA.FTZ R9, R249, R9, R29 ;  /* 0x00000009f9097223 */ /* 0x000fe2000001001d */
[----:B------:R-:W-:Y:S02]  /*11bf0*/  HMMA.16816.F32.BF16 R32, R4, R22, R96 ;  /* 0x000000160420723c */ /* 0x000fe40000041860 */
[----:B------:R-:W-:Y:S01]  /*11c00*/  LDSM.16.MT88.4 R80, [R212+0xb800] ;  /* 0x00b80000d450783b */ /* 0x000fe20000004200 */
[----:B------:R-:W-:-:S03]  /*11c10*/  FADD.FTZ R9, R31, R9 ;  /* 0x000000091f097221 */ /* 0x000fc60000010000 */
[----:B------:R-:W-:Y:S02]  /*11c20*/  LDSM.16.MT88.4 R96, [R222] ;  /* 0x00000000de60783b */ /* 0x000fe40000004200 */
[C---:B------:R-:W-:Y:S01]  /*11c30*/  HMMA.16816.F32.BF16 R20, R4.reuse, R18, R112 ;  /* 0x000000120414723c */ /* 0x040fe20000041870 */
[----:B------:R3:W-:Y:S01]  /*11c40*/  MUFU.EX2 R19, R0 ;  /* 0x0000000000137308 */ /* 0x0007e20000000800 */
[----:B------:R-:W-:Y:S01]  /*11c50*/  LDSM.16.MT88.4 R112, [R15+0x1800] ;  /* 0x001800000f70783b */ /* 0x000fe20000004200 */
[----:B-1----:R-:W-:Y:S01]  /*11c60*/  FFMA.FTZ R3, R188, UR8, -R14 ;  /* 0x00000008bc037c23 */ /* 0x002fe2000801080e */
[--C-:B------:R-:W-:Y:S01]  /*11c70*/  FFMA.FTZ R14, R198, UR8, -R13.reuse ;  /* 0x00000008c60e7c23 */ /* 0x100fe2000801080d */
[----:B--2---:R-:W-:Y:S02]  /*11c80*/  F2FP.BF16.F32.PACK_AB R124, R191, R190 ;  /* 0x000000bebf7c723e */ /* 0x004fe400000010ff */
[----:B------:R1:W2:Y:S01]  /*11c90*/  MUFU.EX2 R189, R3 ;  /* 0x0000000300bd7308 */ /* 0x0002a20000000800 */
[----:B------:R-:W-:Y:S03]  /*11ca0*/  HMMA.16816.F32.BF16 R144, R4, R176, R144 ;  /* 0x000000b00490723c */ /* 0x000fe60000041890 */
[----:B------:R-:W4:Y:S01]  /*11cb0*/  MUFU.EX2 R186, R14 ;  /* 0x0000000e00ba7308 */ /* 0x000f220000000800 */
[----:B---3--:R-:W-:-:S04]  /*11cc0*/  FFMA.FTZ R0, R196, UR8, -R13 ;  /* 0x00000008c4007c23 */ /* 0x008fc8000801080d */
[----:B------:R-:W-:Y:S01]  /*11cd0*/  HMMA.16816.F32.BF16 R200, R4, R178, R156 ;  /* 0x000000b204c8723c */ /* 0x000fe2000004189c */
[----:B------:R-:W3:Y:S01]  /*11ce0*/  LDSM.16.MT88.4 R156, [R212+0xa800] ;  /* 0x00a80000d49c783b */ /* 0x000ee20000004200 */
[----:B------:R5:W-:Y:S01]  /*11cf0*/  MUFU.EX2 R18, R0 ;  /* 0x0000000000127308 */ /* 0x000be20000000800 */
[----:B-1----:R-:W-:Y:S01]  /*11d00*/  FFMA.FTZ R3, R197, UR8, -R13 ;  /* 0x00000008c5037c23 */ /* 0x002fe2000801080d */
[----:B--2---:R-:W-:-:S04]  /*11d10*/  F2FP.BF16.F32.PACK_AB R126, R189, R210 ;  /* 0x000000d2bd7e723e */ /* 0x004fc800000010ff */
[----:B------:R-:W-:Y:S01]  /*11d20*/  HMMA.16816.F32.BF16 R36, R4, R180, R36 ;  /* 0x000000b40424723c */ /* 0x000fe20000041824 */
[----:B------:R1:W2:Y:S01]  /*11d30*/  MUFU.EX2 R188, R3 ;  /* 0x0000000300bc7308 */ /* 0x0002a20000000800 */
[----:B----4-:R-:W-:-:S06]  /*11d40*/  F2FP.BF16.F32.PACK_AB R125, R186, R19 ;  /* 0x00000013ba7d723e */ /* 0x010fcc00000010ff */
[----:B------:R-:W-:Y:S01]  /*11d50*/  HMMA.16816.F32.BF16 R116, R4, R24, R116 ;  /* 0x000000180474723c */ /* 0x000fe20000041874 */
[--C-:B-----5:R-:W-:Y:S01]  /*11d60*/  FFMA.FTZ R0, R225, UR8, -R2.reuse ;  /* 0x00000008e1007c23 */ /* 0x120fe20008010802 */
[----:B-1----:R-:W-:-:S06]  /*11d70*/  FFMA.FTZ R3, R224, UR8, -R2 ;  /* 0x00000008e0037c23 */ /* 0x002fcc0008010802 */
[----:B------:R-:W-:Y:S01]  /*11d80*/  HMMA.16816.F32.BF16 R180, R4, R182, R48 ;  /* 0x000000b604b4723c */ /* 0x000fe20000041830 */
[----:B------:R1:W-:Y:S01]  /*11d90*/  LDSM.16.MT88.4 R48, [R15+0x800] ;  /* 0x000800000f30783b */ /* 0x0003e20000004200 */
[----:B--2---:R-:W-:-:S06]  /*11da0*/  F2FP.BF16.F32.PACK_AB R127, R18, R188 ;  /* 0x000000bc127f723e */ /* 0x004fcc00000010ff */
[C---:B------:R-:W-:Y:S08]  /*11db0*/  HMMA.16816.F32.BF16 R52, R4.reuse, R148, R52 ;  /* 0x000000940434723c */ /* 0x040ff00000041834 */
[C---:B------:R-:W-:Y:S01]  /*11dc0*/  HMMA.16816.F32.BF16 R176, R4.reuse, R150, R64 ;  /* 0x0000009604b0723c */ /* 0x040fe20000041840 */
[----:B------:R-:W-:Y:S07]  /*11dd0*/  LDSM.16.MT88.4 R64, [R218+0x800] ;  /* 0x00080000da40783b */ /* 0x000fee0000004200 */
[C---:B------:R-:W-:Y:S01]  /*11de0*/  HMMA.16816.F32.BF16 R100, R4.reuse, R16, R100 ;  /* 0x000000100464723c */ /* 0x040fe20000041864 */
[----:B------:R2:W-:Y:S04]  /*11df0*/  MUFU.EX2 R17, R0 ;  /* 0x0000000000117308 */ /* 0x0005e80000000800 */
[----:B------:R4:W5:Y:S03]  /*11e00*/  MUFU.EX2 R16, R3 ;  /* 0x0000000300107308 */ /* 0x0009660000000800 */
[----:B------:R-:W-:Y:S01]  /*11e10*/  HMMA.16816.F32.BF16 R24, R4, R26, R128 ;  /* 0x0000001a0418723c */ /* 0x000fe20000041880 */
[----:B------:R-:W5:Y:S01]  /*11e20*/  LDSM.16.MT88.4 R4, [R218+0x1800] ;  /* 0x00180000da04783b */ /* 0x000f620000004200 */
[--C-:B--2---:R-:W-:Y:S01]  /*11e30*/  FFMA.FTZ R0, R217, UR8, -R2.reuse ;  /* 0x00000008d9007c23 */ /* 0x104fe20008010802 */
[----:B------:R-:W-:-:S05]  /*11e40*/  FFMA.FTZ R2, R209, UR8, -R2 ;  /* 0x00000008d1027c23 */ /* 0x000fca0008010802 */
[C---:B---3--:R-:W-:Y:S01]  /*11e50*/  HMMA.16816.F32.BF16 R148, R124.reuse, R156, R232 ;  /* 0x0000009c7c94723c */ /* 0x048fe200000418e8 */
[----:B------:R-:W-:Y:S01]  /*11e60*/  @P6 IADD3 R232, PT, PT, R246, -0x6, RZ ;  /* 0xfffffffaf6e86810 */ /* 0x000fe20007ffe0ff */
[----:B-1----:R1:W-:Y:S01]  /*11e70*/  MUFU.EX2 R15, R0 ;  /* 0x00000000000f7308 */ /* 0x0023e20000000800 */
[--C-:B----4-:R-:W-:Y:S01]  /*11e80*/  FFMA.FTZ R3, R185, UR8, -R8.reuse ;  /* 0x00000008b9037c23 */ /* 0x110fe20008010808 */
[----:B-----5:R-:W-:Y:S02]  /*11e90*/  F2FP.BF16.F32.PACK_AB R128, R16, R17 ;  /* 0x000000111080723e */ /* 0x020fe400000010ff */
[----:B------:R2:W3:Y:S02]  /*11ea0*/  MUFU.EX2 R14, R2 ;  /* 0x00000002000e7308 */ /* 0x0004e40000000800 */
[----:B------:R-:W-:Y:S02]  /*11eb0*/  HMMA.16816.F32.BF16 R152, R124, R158, R152 ;  /* 0x0000009e7c98723c */ /* 0x000fe40000041898 */
[----:B------:R-:W-:Y:S01]  /*11ec0*/  MUFU.EX2 R3, R3 ;  /* 0x0000000300037308 */ /* 0x000fe20000000800 */
[----:B-1----:R-:W-:-:S05]  /*11ed0*/  FFMA.FTZ R0, R184, UR8, -R8 ;  /* 0x00000008b8007c23 */ /* 0x002fca0008010808 */
[----:B------:R-:W-:Y:S01]  /*11ee0*/  HMMA.16816.F32.BF16 R164, R124, R172, R164 ;  /* 0x000000ac7ca4723c */ /* 0x000fe200000418a4 */
[----:B------:R1:W-:Y:S01]  /*11ef0*/  MUFU.EX2 R13, R0 ;  /* 0x00000000000d7308 */ /* 0x0003e20000000800 */
[----:B--2---:R-:W-:Y:S01]  /*11f00*/  FFMA.FTZ R2, R208, UR8, -R8 ;  /* 0x00000008d0027c23 */ /* 0x004fe20008010808 */
[----:B---3--:R-:W-:-:S05]  /*11f10*/  F2FP.BF16.F32.PACK_AB R130, R14, R15 ;  /* 0x0000000f0e82723e */ /* 0x008fca00000010ff */
[C---:B------:R-:W-:Y:S01]  /*11f20*/  HMMA.16816.F32.BF16 R168, R124.reuse, R174, R168 ;  /* 0x000000ae7ca8723c */ /* 0x040fe200000418a8 */
[----:B------:R-:W2:Y:S07]  /*11f30*/  MUFU.EX2 R2, R2 ;  /* 0x0000000200027308 */ /* 0x000eae0000000800 */
[----:B------:R-:W-:Y:S01]  /*11f40*/  HMMA.16816.F32.BF16 R120, R124, R4, R120 ;  /* 0x000000047c78723c */ /* 0x000fe20000041878 */
[----:B-1----:R-:W-:Y:S01]  /*11f50*/  FFMA.FTZ R0, R187, UR8, -R8 ;  /* 0x00000008bb007c23 */ /* 0x002fe20008010808 */
[----:B------:R-:W-:Y:S01]  /*11f60*/  FFMA.FTZ R8, R211, R10, R132 ;  /* 0x0000000ad3087223 */ /* 0x000fe20000010084 */
[----:B------:R-:W-:-:S03]  /*11f70*/  MOV R132, R216 ;  /* 0x000000d800847202 */ /* 0x000fc60000000f00 */
[----:B------:R-:W-:Y:S01]  /*11f80*/  FADD.FTZ R8, R137, R8 ;  /* 0x0000000889087221 */ /* 0x000fe20000010000 */
[----:B------:R-:W1:Y:S01]  /*11f90*/  MUFU.EX2 R0, R0 ;  /* 0x0000000000007308 */ /* 0x000e620000000800 */
[----:B--2---:R-:W-:Y:S01]  /*11fa0*/  F2FP.BF16.F32.PACK_AB R129, R2, R13 ;  /* 0x0000000d0281723e */ /* 0x004fe200000010ff */
[C---:B------:R-:W-:Y:S08]  /*11fb0*/  HMMA.16816.F32.BF16 R40, R124.reuse, R48, R40 ;  /* 0x000000307c28723c */ /* 0x040ff00000041828 */
        /* <DEDUP_REMOVED lines=20> */
[----:B------:R-:W-:-:S04]  /*12100*/  FADD.FTZ R0, R0, R2 ;  /* 0x0000000200007221 */ /* 0x000fc80000010000 */
[----:B------:R-:W-:-:S03]  /*12110*/  FADD.FTZ R3, R3, R0 ;  /* 0x0000000003037221 */ /* 0x000fc60000010000 */
        /* <DEDUP_REMOVED lines=30> */
[----:B------:R-:W-:Y:S02]  /*12300*/  FADD.FTZ R5, R14, R15 ;  /* 0x0000000f0e057221 */ /* 0x000fe40000010000 */
[----:B------:R-:W-:Y:S01]  /*12310*/  FADD.FTZ R2, R189, R2 ;  /* 0x00000002bd027221 */ /* 0x000fe20000010000 */
[----:B------:R-:W-:Y:S02]  /*12320*/  FADD.FTZ R0, R18, R4 ;  /* 0x0000000412007221 */ /* 0x000fe40000010000 */
[----:B------:R4:W-:Y:S04]  /*12330*/  STL [R1+0xc], R5 ;  /* 0x00000c0501007387 */ /* 0x0009e80000100800 */
[----:B------:R4:W-:Y:S04]  /*12340*/  STL [R1+0x8], R3 ;  /* 0x0000080301007387 */ /* 0x0009e80000100800 */
[----:B------:R4:W-:Y:S04]  /*12350*/  STL [R1+0x4], R2 ;  /* 0x0000040201007387 */ /* 0x0009e80000100800 */
[----:B------:R4:W-:Y:S01]  /*12360*/  STL [R1], R0 ;  /* 0x0000000001007387 */ /* 0x0009e20000100800 */
[----:B------:R-:W-:Y:S05]  /*12370*/  @P6 BRA `(.L_x_2634) ;  /* 0x0000000000046947 */ /* 0x000fea0003800000 */
.L_x_2629:
[----:B------:R-:W-:-:S07]  /*12380*/  IADD3 R232, PT, PT, R132, -0x1, RZ ;  /* 0xffffffff84e87810 */ /* 0x000fce0007ffe0ff */
.L_x_2634:
[----:B----4-:R-:W4:Y:S02]  /*12390*/  LDL R0, [R1+0x28] ;  /* 0x0000280001007983 */ /* 0x010f240000100800 */
[----:B----4-:R-:W-:-:S13]  /*123a0*/  ISETP.GE.AND P0, PT, R232, R0, PT ;  /* 0x00000000e800720c */ /* 0x010fda0003f06270 */
[----:B------:R-:W-:Y:S05]  /*123b0*/  @!P0 BRA `(.L_x_2635) ;  /* 0x0000003000f88947 */ /* 0x000fea0003800000 */
[----:B------:R-:W4:Y:S01]  /*123c0*/  S2R R2, SR_TID.X ;  /* 0x0000000000027919 */ /* 0x000f220000002100 */
[----:B------:R-:W5:Y:S01]  /*123d0*/  LDCU UR15, c[0x0][0x440] ;  /* 0x00008800ff0f77ac */ /* 0x000f620008000800 */
[C---:B------:R-:W-:Y:S01]  /*123e0*/  SHF.L.U64.HI R3, R242.reuse, 0x4, R243 ;  /* 0x00000004f2037819 */ /* 0x040fe200000102f3 */
[----:B------:R-:W-:Y:S01]  /*123f0*/  IMAD.SHL.U32 R0, R242, 0x10, RZ ;  /* 0x00000010f2007824 */ /* 0x000fe200078e00ff */
[----:B------:R-:W-:Y:S01]  /*12400*/  MOV R224, 0x20 ;  /* 0x0000002000e07802 */ /* 0x000fe20000000f00 */
[----:B------:R-:W2:Y:S01]  /*12410*/  LDCU.64 UR6, c[0x0][0x3b8] ;  /* 0x00007700ff0677ac */ /* 0x000ea20008000a00 */
[----:B------:R-:W-:Y:S01]  /*12420*/  IMAD.MOV.U32 R139, RZ, RZ, R136 ;  /* 0x000000ffff8b7224 */ /* 0x000fe200078e0088 */
[----:B------:R-:W-:Y:S01]  /*12430*/  STL [R1+0x10], R3 ;  /* 0x0000100301007387 */ /* 0x000fe20000100800 */
[----:B------:R-:W-:Y:S01]  /*12440*/  MOV R138, R135 ;  /* 0x00000087008a7202 */ /* 0x000fe20000000f00 */
[----:B------:R-:W-:Y:S01]  /*12450*/  IMAD.MOV.U32 R137, RZ, RZ, R133 ;  /* 0x000000ffff897224 */ /* 0x000fe200078e0085 */
[C---:B-1----:R-:W-:Y:S01]  /*12460*/  IADD3 R235, PT, PT, R227.reuse, 0x8, RZ ;  /* 0x00000008e3eb7810 */ /* 0x042fe20007ffe0ff */
[----:B------:R1:W-:Y:S01]  /*12470*/  STL [R1+0x14], R0 ;  /* 0x0000140001007387 */ /* 0x0003e20000100800 */
[----:B------:R-:W-:Y:S01]  /*12480*/  IMAD.MOV.U32 R132, RZ, RZ, R134 ;  /* 0x000000ffff847224 */ /* 0x000fe200078e0086 */
[C---:B------:R-:W-:Y:S01]  /*12490*/  IADD3 R234, PT, PT, R227.reuse, 0x48, RZ ;  /* 0x00000048e3ea7810 */ /* 0x040fe20007ffe0ff */
[----:B------:R-:W-:Y:S01]  /*124a0*/  IMAD.MOV.U32 R225, RZ, RZ, 0x40 ;  /* 0x00000040ffe17424 */ /* 0x000fe200078e00ff */
[----:B------:R-:W1:Y:S01]  /*124b0*/  LDCU UR14, c[0x0][0x440] ;  /* 0x00008800ff0e77ac */ /* 0x000e620008000800 */
[----:B------:R-:W-:Y:S01]  /*124c0*/  VIADD R233, R227, 0x40 ;  /* 0x00000040e3e97836 */ /* 0x000fe20000000000 */
[----:B------:R-:W1:Y:S01]  /*124d0*/  LDCU UR13, c[0x0][0x50c] ;  /* 0x0000a180ff0d77ac */ /* 0x000e620008000800 */
[----:B--2---:R-:W-:-:S02]  /*124e0*/  USHF.L.U64.HI UR9, UR6, 0x5, UR7 ;  /* 0x0000000506097899 */ /* 0x004fc40008010207 */
[----:B------:R-:W-:Y:S02]  /*124f0*/  USHF.L.U32 UR8, UR6, 0x5, URZ ;  /* 0x0000000506087899 */ /* 0x000fe400080006ff */
[----:B------:R-:W-:Y:S02]  /*12500*/  USHF.L.U64.HI UR11, UR6, 0x4, UR7 ;  /* 0x00000004060b7899 */ /* 0x000fe40008010207 */
[----:B------:R-:W-:Y:S01]  /*12510*/  USHF.L.U32 UR12, UR6, 0x4, URZ ;  /* 0x00000004060c7899 */ /* 0x000fe200080006ff */
[----:B------:R-:W2:Y:S01]  /*12520*/  LDCU UR4, c[0x0][0x45c] ;  /* 0x00008b80ff0477ac */ /* 0x000ea20008000800 */
[C---:B----4-:R-:W-:Y:S01]  /*12530*/  LOP3.LUT P0, RZ, R2.reuse, 0x2, RZ, 0xc0, !PT ;  /* 0x0000000202ff7812 */ /* 0x050fe2000780c0ff */
[----:B------:R-:W4:Y:S01]  /*12540*/  LDCU.64 UR6, c[0x0][0x3c0] ;  /* 0x00007800ff0677ac */ /* 0x000f220008000a00 */
[----:B-1----:R-:W-:Y:S01]  /*12550*/  SHF.L.U32 R0, R2, 0x3, RZ ;  /* 0x0000000302007819 */ /* 0x002fe200000006ff */
[----:B------:R-:W-:Y:S01]  /*12560*/  VIADD R2, R212, 0xa000 ;  /* 0x0000a000d4027836 */ /* 0x000fe20000000000 */
[----:B------:R-:W-:-:S02]  /*12570*/  SEL R224, R224, 0xffffffe0, !P0 ;  /* 0xffffffe0e0e07807 */ /* 0x000fc40004000000 */
[----:B------:R-:W-:Y:S02]  /*12580*/  LOP3.LUT R0, R0, 0x38, RZ, 0xc0, !PT ;  /* 0x0000003800007812 */ /* 0x000fe400078ec0ff */
[----:B------:R-:W-:Y:S01]  /*12590*/  IADD3 R216, PT, PT, R213, R224, RZ ;  /* 0x000000e0d5d87210 */ /* 0x000fe20007ffe0ff */
[----:B------:R-:W-:Y:S01]  /*125a0*/  IMAD.IADD R217, R221, 0x1, R224 ;  /* 0x00000001ddd97824 */ /* 0x000fe200078e02e0 */
[----:B-----5:R-:W-:Y:S01]  /*125b0*/  ISETP.GE.AND P5, PT, R0, UR15, PT ;  /* 0x0000000f00007c0c */ /* 0x020fe2000bfa6270 */
[----:B------:R-:W-:-:S12]  /*125c0*/  BRA `(.L_x_2636) ;  /* 0x0000000000c47947 */ /* 0x000fd80003800000 */
.L_x_2638:
        /* <DEDUP_REMOVED lines=16> */
[-C--:B------:R-:W-:Y:S01]  /*126d0*/  @!P1 LEA.HI.X R11, R6, R250.reuse, R3, 0x1, P0 ;  /* 0x000000fa060b9211 */ /* 0x080fe200000f0c03 */
[----:B------:R-:W-:Y:S01]  /*126e0*/  @!P5 IMAD.IADD R3, R12, 0x1, R9 ;  /* 0x000000010c03d824 */ /* 0x000fe200078e0209 */
[----:B------:R-:W-:Y:S02]  /*126f0*/  @!P5 LEA R9, P0, R8, R251, 0x1 ;  /* 0x000000fb0809d211 */ /* 0x000fe400078008ff */
[----:B------:R-:W-:Y:S02]  /*12700*/  @!P1 IADD3 R12, PT, PT, R12, R5, RZ ;  /* 0x000000050c0c9210 */ /* 0x000fe40007ffe0ff */
[-C--:B------:R-:W-:Y:S02]  /*12710*/  @!P5 LEA.HI.X R3, R8, R250.reuse, R3, 0x1, P0 ;  /* 0x000000fa0803d211 */ /* 0x080fe400000f0c03 */
        /* <DEDUP_REMOVED lines=28> */
.L_x_2636:
[----:B-1----:R-:W5:Y:S01]  /*128e0*/  LDL R2, [R1+0x20] ;  /* 0x0000200001027983 */ /* 0x002f620000100800 */
[----:B------:R-:W-:Y:S04]  /*128f0*/  DEPBAR.LE SB0, 0x0 ;  /* 0x000080000000791a */ /* 0x000fe80000000000 */
[----:B------:R-:W2:Y:S01]  /*12900*/  LDL R8, [R1+0x1c] ;  /* 0x00001c0001087983 */ /* 0x000ea20000100800 */
[C---:B----4-:R-:W-:Y:S01]  /*12910*/  IMAD.WIDE.U32 R6, R232.reuse, UR6, RZ ;  /* 0x00000006e8067c25 */ /* 0x050fe2000f8e00ff */
[----:B------:R-:W-:Y:S03]  /*12920*/  BAR.SYNC.DEFER_BLOCKING 0x0 ;  /* 0x0000000000007b1d */ /* 0x000fe60000010000 */
[----:B------:R-:W-:Y:S01]  /*12930*/  IMAD R0, R232, UR7, R7 ;  /* 0x00000007e8007c24 */ /* 0x000fe2000f8e0207 */
[----:B------:R-:W-:Y:S02]  /*12940*/  ISETP.GE.AND P1, PT, R252, UR14, PT ;  /* 0x0000000efc007c0c */ /* 0x000fe4000bf26270 */
[----:B------:R-:W4:Y:S05]  /*12950*/  LDL R3, [R1+0x14] ;  /* 0x0000140001037983 */ /* 0x000f2a0000100800 */
[----:B------:R-:W3:Y:S01]  /*12960*/  LDL R9, [R1+0x10] ;  /* 0x0000100001097983 */ /* 0x000ee20000100800 */
[----:B------:R-:W1:Y:S02]  /*12970*/  S2R R236, SR_TID.X ;  /* 0x0000000000ec7919 */ /* 0x000e640000002100 */
[C---:B-1----:R-:W-:Y:S02]  /*12980*/  LOP3.LUT P4, RZ, R236.reuse, 0x4, RZ, 0xc0, !PT ;  /* 0x00000004ecff7812 */ /* 0x042fe4000788c0ff */
[----:B------:R-:W-:Y:S02]  /*12990*/  SHF.L.U32 R133, R236, 0x1, RZ ;  /* 0x00000001ec857819 */ /* 0x000fe400000006ff */
[C---:B-----5:R-:W-:Y:S04]  /*129a0*/  LEA R4, P2, R6.reuse, R2, 0x6 ;  /* 0x0000000206047211 */ /* 0x060fe800078430ff */
[C-C-:B--2---:R-:W-:Y:S05]  /*129b0*/  LEA.HI.X R5, R6.reuse, R8, R0.reuse, 0x6, P2 ;  /* 0x0000000806057211 */ /* 0x144fea00010f3400 */
[----:B------:R-:W-:Y:S01]  /*129c0*/  @!PT LDS RZ, [RZ] ;  /* 0x00000000fffff984 */ /* 0x000fe20000000800 */
[----:B------:R-:W-:Y:S01]  /*129d0*/  @!PT LDS RZ, [RZ] ;  /* 0x00000000fffff984 */ /* 0x000fe20000000800 */
[----:B------:R-:W-:Y:S01]  /*129e0*/  @!PT LDS RZ, [RZ] ;  /* 0x00000000fffff984 */ /* 0x000fe20000000800 */
[----:B------:R-:W-:Y:S05]  /*129f0*/  @!P5 LDGSTS.E.BYPASS.LTC128B.128 [R226+0xa000], desc[UR18][R4.64] ;  /* 0x0a00000004e2dfae */ /* 0x000fea000b981a12 */
[----:B------:R-:W-:Y:S01]  /*12a00*/  @P5 STS.128 [R226+0xa000], RZ ;  /* 0x00a000ffe2005388 */ /* 0x000fe20000000c00 */
[C---:B----4-:R-:W-:Y:S04]  /*12a10*/  LEA R3, P0, R6.reuse, R3, 0x5 ;  /* 0x0000000306037211 */ /* 0x050fe800078028ff */
[----:B------:R-:W-:Y:S01]  /*12a20*/  @!PT LDS RZ, [RZ] ;  /* 0x00000000fffff984 */ /* 0x000fe20000000800 */
[----:B------:R-:W-:Y:S01]  /*12a30*/  @!PT LDS RZ, [RZ] ;  /* 0x00000000fffff984 */ /* 0x000fe20000000800 */
[----:B------:R-:W-:Y:S01]  /*12a40*/  @!PT LDS RZ, [RZ] ;  /* 0x00000000fffff984 */ /* 0x000fe20000000800 */
[----:B------:R-:W-:Y:S01]  /*12a50*/  @!P1 LDGSTS.E.BYPASS.LTC128B.128 [R226+0xb000], desc[UR18][R4.64+0x80] ;  /* 0x0b00008004e29fae */ /* 0x000fe2000b981a12 */
[----:B---3--:R-:W-:Y:S04]  /*12a60*/  LEA.HI.X R7, R6, R9, R0, 0x5, P0 ;  /* 0x0000000906077211 */ /* 0x008fe800000f2c00 */
[----:B------:R-:W-:Y:S01]  /*12a70*/  @P1 STS.128 [R226+0xb000], RZ ;  /* 0x00b000ffe2001388 */ /* 0x000fe20000000c00 */
[----:B------:R-:W-:Y:S02]  /*12a80*/  LEA R2, P0, R3, R2, 0x1 ;  /* 0x0000000203027211 */ /* 0x000fe400078008ff */
[----:B------:R-:W-:Y:S02]  /*12a90*/  SEL R0, R225, 0xffffffc0, !P4 ;  /* 0xffffffc0e1007807 */ /* 0x000fe40006000000 */
[----:B------:R-:W-:Y:S05]  /*12aa0*/  LEA.HI.X R3, R3, R8, R7, 0x1, P0 ;  /* 0x0000000803037211 */ /* 0x000fea00000f0c07 */
        /* <DEDUP_REMOVED lines=14> */
[-C--:B-1----:R-:W-:Y:S04]  /*12b90*/  IADD3 R2, PT, PT, R213, R0.reuse, RZ ;  /* 0x00000000d5027210 */ /* 0x082fe80007ffe0ff */
[----:B------:R-:W0:Y:S01]  /*12ba0*/  LDGDEPBAR ;  /* 0x00000000000079af */ /* 0x000e220000000000 */
[----:B------:R-:W-:Y:S02]  /*12bb0*/  IADD3 R0, PT, PT, R221, R0, RZ ;  /* 0x00000000dd007210 */ /* 0x000fe40007ffe0ff */
[----:B------:R-:W-:Y:S02]  /*12bc0*/  IADD3 R3, PT, PT, R2, R224, RZ ;  /* 0x000000e002037210 */ /* 0x000fe40007ffe0ff */
        /* <DEDUP_REMOVED lines=8> */
[----:B------:R-:W3:Y:S05]  /*12c50*/  LDSM.16.M88.4 R200, [R2+0x2000] ;  /* 0x0020000002c8783b */ /* 0x000eea0000000200 */
[----:B------:R-:W3:Y:S02]  /*12c60*/  LDSM.16.M88.4 R204, [R0+0x8800] ;  /* 0x0088000000cc783b */ /* 0x000ee40000000200 */
[-C--:B------:R-:W-:Y:S03]  /*12c70*/  HMMA.16816.F32.BF16 R12, R28, R18.reuse, RZ ;  /* 0x000000121c0c723c */ /* 0x080fe600000418ff */
[----:B------:R-:W-:Y:S05]  /*12c80*/  LDSM.16.M88.4 R208, [R3+0x2000] ;  /* 0x0020000003d0783b */ /* 0x000fea0000000200 */
[C---:B------:R-:W-:Y:S08]  /*12c90*/  HMMA.16816.F32.BF16 R16, R32.reuse, R18, RZ ;  /* 0x000000122010723c */ /* 0x040ff000000418ff */
        /* <DEDUP_REMOVED lines=10> */
[-C--:B------:R-:W-:Y:S08]  /*12d40*/  HMMA.16816.F32.BF16 R20, R176, R188.reuse, R20 ;  /* 0x000000bcb014723c */ /* 0x080ff00000041814 */
[C---:B------:R-:W-:Y:S08]  /*12d50*/  HMMA.16816.F32.BF16 R24, R184.reuse, R188, R24 ;  /* 0x000000bcb818723c */ /* 0x040ff00000041818 */
[-C--:B------:R-:W-:Y:S01]  /*12d60*/  HMMA.16816.F32.BF16 R28, R184, R190.reuse, R28 ;  /* 0x000000beb81c723c */ /* 0x080fe2000004181c */
[----:B------:R-:W-:Y:S07]  /*12d70*/  LDSM.16.M88.4 R184, [R213+0x4000] ;  /* 0x00400000d5b8783b */ /* 0x000fee0000000200 */
[----:B------:R-:W-:Y:S01]  /*12d80*/  HMMA.16816.F32.BF16 R32, R176, R190, R32 ;  /* 0x000000beb020723c */ /* 0x000fe20000041820 */
[----:B------:R-:W4:Y:S05]  /*12d90*/  LDSM.16.M88.4 R176, [R215+0x8800] ;  /* 0x00880000d7b0783b */ /* 0x000f2a0000000200 */
[----:B------:R-:W5:Y:S02]  /*12da0*/  LDSM.16.M88.4 R188, [R214+UR5+0x9000] ;  /* 0x00900005d6bc783b */ /* 0x000f640008000200 */
[-C--:B--2---:R-:W-:Y:S08]  /*12db0*/  HMMA.16816.F32.BF16 R4, R192, R196.reuse, R4 ;  /* 0x000000c4c004723c */ /* 0x084ff00000041804 */
[C---:B---3--:R-:W-:Y:S08]  /*12dc0*/  HMMA.16816.F32.BF16 R8, R200.reuse, R196, R8 ;  /* 0x000000c4c808723c */ /* 0x048ff00000041808 */
        /* <DEDUP_REMOVED lines=8> */
[----:B------:R-:W3:Y:S05]  /*12e50*/  LDSM.16.M88.4 R192, [R214+UR5+0x9800] ;  /* 0x00980005d6c0783b */ /* 0x000eea0008000200 */
[----:B------:R-:W-:Y:S02]  /*12e60*/  LDSM.16.M88.4 R204, [R2+0x4000] ;  /* 0x0040000002cc783b */ /* 0x000fe40000000200 */
[-C--:B-1----:R-:W-:Y:S08]  /*12e70*/  HMMA.16816.F32.BF16 R4, R140, R180.reuse, R4 ;  /* 0x000000b48c04723c */ /* 0x082ff00000041804 */
[C---:B------:R-:W-:Y:S08]  /*12e80*/  HMMA.16816.F32.BF16 R8, R208.reuse, R180, R8 ;  /* 0x000000b4d008723c */ /* 0x040ff00000041808 */
        /* <DEDUP_REMOVED lines=8> */
[----:B------:R-:W4:Y:S05]  /*12f10*/  LDSM.16.M88.4 R140, [R216+0x6000] ;  /* 0x00600000d88c783b */ /* 0x000f2a0000000200 */
[----:B------:R-:W4:Y:S02]  /*12f20*/  LDSM.16.M88.4 R176, [R217+0x9800] ;  /* 0x00980000d9b0783b */ /* 0x000f240000000200 */
[-C--:B-----5:R-:W-:Y:S08]  /*12f30*/  HMMA.16816.F32.BF16 R4, R184, R188.reuse, R4 ;  /* 0x000000bcb804723c */ /* 0x0a0ff00000041804 */
[C---:B--2---:R-:W-:Y:S08]  /*12f40*/  HMMA.16816.F32.BF16 R8, R196.reuse, R188, R8 ;  /* 0x000000bcc408723c */ /* 0x044ff00000041808 */
[-C--:B------:R-:W-:Y:S08]  /*12f50*/  HMMA.16816.F32.BF16 R12, R196, R190.reuse, R12 ;  /* 0x000000bec40c723c */ /* 0x080ff0000004180c */
[C---:B------:R-:W-:Y:S01]  /*12f60*/  HMMA.16816.F32.BF16 R16, R184.reuse, R190, R16 ;  /* 0x000000beb810723c */ /* 0x040fe20000041810 */
[----:B------:R2:W-:Y:S07]  /*12f70*/  LDSM.16.M88.4 R188, [R0+0x9800] ;  /* 0x0098000000bc783b */ /* 0x0005ee0000000200 */
[-C--:B---3--:R-:W-:Y:S08]  /*12f80*/  HMMA.16816.F32.BF16 R20, R184, R192.reuse, R20 ;  /* 0x000000c0b814723c */ /* 0x088ff00000041814 */
[C---:B------:R-:W-:Y:S08]  /*12f90*/  HMMA.16816.F32.BF16 R24, R196.reuse, R192, R24 ;  /* 0x000000c0c418723c */ /* 0x040ff00000041818 */
[-C--:B------:R-:W-:Y:S01]  /*12fa0*/  HMMA.16816.F32.BF16 R28, R196, R194.reuse, R28 ;  /* 0x000000c2c41c723c */ /* 0x080fe2000004181c */
[----:B------:R-:W-:Y:S02]  /*12fb0*/  LDSM.16.M88.4 R196, [R215+0x9000] ;  /* 0x00900000d7c4783b */ /* 0x000fe40000000200 */
[----:B--2---:R-:W-:Y:S05]  /*12fc0*/  LOP3.LUT R0, R133, 0x6, RZ, 0xc0, !PT ;  /* 0x0000000685007812 */ /* 0x004fea00078ec0ff */
[----:B------:R-:W-:Y:S01]  /*12fd0*/  HMMA.16816.F32.BF16 R32, R184, R194, R32 ;  /* 0x000000c2b820723c */ /* 0x000fe20000041820 */
[----:B------:R-:W2:Y:S05]  /*12fe0*/  LDSM.16.M88.4 R184, [R2+0x6000] ;  /* 0x0060000002b8783b */ /* 0x000eaa0000000200 */
[----:B------:R-:W3:Y:S02]  /*12ff0*/  LDSM.16.M88.4 R192, [R3+0x4000] ;  /* 0x0040000003c0783b */ /* 0x000ee40000000200 */
[-C--:B-1----:R-:W-:Y:S08]  /*13000*/  HMMA.16816.F32.BF16 R4, R180, R200.reuse, R4 ;  /* 0x000000c8b404723c */ /* 0x082ff00000041804 */
[C---:B----4-:R-:W-:Y:S01]  /*13010*/  HMMA.16816.F32.BF16 R8, R140.reuse, R200, R8 ;  /* 0x000000c88c08723c */ /* 0x050fe20000041808 */
[----:B------:R-:W4:Y:S05]  /*13020*/  LDL R201, [R1+0x28] ;  /* 0x0000280001c97983 */ /* 0x000f2a0000100800 */
[----:B------:R-:W-:Y:S02]  /*13030*/  STL [R1+0x24], R133 ;  /* 0x0000248501007387 */ /* 0x000fe40000100800 */
[-C--:B------:R-:W-:Y:S03]  /*13040*/  HMMA.16816.F32.BF16 R12, R140, R202.reuse, R12 ;  /* 0x000000ca8c0c723c */ /* 0x080fe6000004180c */
[----:B------:R1:W-:Y:S05]  /*13050*/  STL [R1+0x18], R0 ;  /* 0x0000180001007387 */ /* 0x0003ea0000100800 */
[C---:B------:R-:W-:Y:S08]  /*13060*/  HMMA.16816.F32.BF16 R16, R180.reuse, R202, R16 ;  /* 0x000000cab410723c */ /* 0x040ff00000041810 */
[-C--:B------:R-:W-:Y:S08]  /*13070*/  HMMA.16816.F32.BF16 R20, R180, R176.reuse, R20 ;  /* 0x000000b0b414723c */ /* 0x080ff00000041814 */
[C---:B------:R-:W-:Y:S04]  /*13080*/  HMMA.16816.F32.BF16 R24, R140.reuse, R176, R24 ;  /* 0x000000b08c18723c */ /* 0x040fe80000041818 */
[----:B-1----:R-:W-:Y:S04]  /*13090*/  LEA R0, R232, R0, 0x5 ;  /* 0x00000000e8007211 */ /* 0x002fe800078e28ff */
[-C--:B------:R-:W-:Y:S01]  /*130a0*/  HMMA.16816.F32.BF16 R28, R140, R178.reuse, R28 ;  /* 0x000000b28c1c723c */ /* 0x080fe2000004181c */
[----:B------:R-:W1:Y:S02]  /*130b0*/  LDSM.16.M88.4 R140, [R3+0x6000] ;  /* 0x00600000038c783b */ /* 0x000e640000000200 */
[-C--:B------:R-:W-:Y:S02]  /*130c0*/  ISETP.GT.AND P6, PT, R227, R0.reuse, PT ;  /* 0x00000000e300720c */ /* 0x080fe40003fc4270 */
[-C--:B------:R-:W-:Y:S02]  /*130d0*/  ISETP.GT.AND P3, PT, R235, R0.reuse, PT ;  /* 0x00000000eb00720c */ /* 0x080fe40003f64270 */
[----:B------:R-:W-:Y:S01]  /*130e0*/  ISETP.GT.AND P2, PT, R233, R0, PT ;  /* 0x00000000e900720c */ /* 0x000fe20003f44270 */
[----:B------:R-:W-:Y:S01]  /*130f0*/  HMMA.16816.F32.BF16 R32, R180, R178, R32 ;  /* 0x000000b2b420723c */ /* 0x000fe20000041820 */
[----:B------:R-:W5:Y:S01]  /*13100*/  LDSM.16.M88.4 R176, [R215+0x9800] ;  /* 0x00980000d7b0783b */ /* 0x000f620000000200 */
[----:B------:R-:W-:Y:S04]  /*13110*/  DEPBAR.LE SB0, 0x0 ;  /* 0x000080000000791a */ /* 0x000fe80000000000 */
[----:B------:R-:W-:Y:S01]  /*13120*/  BAR.SYNC.DEFER_BLOCKING 0x0 ;  /* 0x0000000000007b1d */ /* 0x000fe20000010000 */
[----:B------:R-:W-:Y:S01]  /*13130*/  IADD3 R2, PT, PT, R0, 0x1, RZ ;  /* 0x0000000100027810 */ /* 0x000fe20007ffe0ff */
[-C--:B------:R-:W-:Y:S08]  /*13140*/  HMMA.16816.F32.BF16 R4, R204, R208.reuse, R4 ;  /* 0x000000d0cc04723c */ /* 0x080ff00000041804 */
[C---:B--2---:R-:W-:Y:S08]  /*13150*/  HMMA.16816.F32.BF16 R8, R184.reuse, R208, R8 ;  /* 0x000000d0b808723c */ /* 0x044ff00000041808 */
[-C--:B------:R-:W-:Y:S08]  /*13160*/  HMMA.16816.F32.BF16 R12, R184, R210.reuse, R12 ;  /* 0x000000d2b80c723c */ /* 0x080ff0000004180c */
[C---:B------:R-:W-:Y:S08]  /*13170*/  HMMA.16816.F32.BF16 R16, R204.reuse, R210, R16 ;  /* 0x000000d2cc10723c */ /* 0x040ff00000041810 */
[-C--:B------:R-:W-:Y:S08]  /*13180*/  HMMA.16816.F32.BF16 R20, R204, R188.reuse, R20 ;  /* 0x000000bccc14723c */ /* 0x080ff00000041814 */
[C---:B------:R-:W-:Y:S08]  /*13190*/  HMMA.16816.F32.BF16 R24, R184.reuse, R188, R24 ;  /* 0x000000bcb818723c */ /* 0x040ff00000041818 */
[-C--:B------:R-:W-:Y:S08]  /*131a0*/  HMMA.16816.F32.BF16 R28, R184, R190.reuse, R28 ;  /* 0x000000beb81c723c */ /* 0x080ff0000004181c */
[----:B------:R-:W-:Y:S08]  /*131b0*/  HMMA.16816.F32.BF16 R32, R204, R190, R32 ;  /* 0x000000becc20723c */ /* 0x000ff00000041820 */
[-C--:B---3--:R-:W-:Y:S08]  /*131c0*/  HMMA.16816.F32.BF16 R4, R192, R196.reuse, R4 ;  /* 0x000000c4c004723c */ /* 0x088ff00000041804 */
[C---:B-1----:R-:W-:Y:S08]  /*131d0*/  HMMA.16816.F32.BF16 R8, R140.reuse, R196, R8 ;  /* 0x000000c48c08723c */ /* 0x042ff00000041808 */
[-C--:B------:R-:W-:Y:S03]  /*131e0*/  HMMA.16816.F32.BF16 R12, R140, R198.reuse, R12 ;  /* 0x000000c68c0c723c */ /* 0x080fe6000004180c */
[----:B------:R-:W-:Y:S01]  /*131f0*/  FMUL.FTZ R4, R4, UR13 ;  /* 0x0000000d04047c20 */ /* 0x000fe20008410000 */
[----:B------:R-:W-:Y:S01]  /*13200*/  FMUL.FTZ R5, R5, UR13 ;  /* 0x0000000d05057c20 */ /* 0x000fe20008410000 */
[----:B------:R-:W-:Y:S01]  /*13210*/  FMUL.FTZ R6, R6, UR13 ;  /* 0x0000000d06067c20 */ /* 0x000fe20008410000 */
[----:B------:R-:W-:Y:S01]  /*13220*/  FMUL.FTZ R7, R7, UR13 ;  /* 0x0000000d07077c20 */ /* 0x000fe20008410000 */
[----:B------:R1:W2:Y:S01]  /*13230*/  MUFU.TANH R184, R4 ;  /* 0x0000000400b87308 */ /* 0x0002a20000002400 */
[C---:B------:R-:W-:Y:S04]  /*13240*/  HMMA.16816.F32.BF16 R16, R192.reuse, R198, R16 ;  /* 0x000000c6c010723c */ /* 0x040fe80000041810 */
[----:B------:R-:W-:Y:S01]  /*13250*/  FMUL.FTZ R8, R8, UR13 ;  /* 0x0000000d08087c20 */ /* 0x000fe20008410000 */
[----:B------:R-:W-:Y:S01]  /*13260*/  FMUL.FTZ R9, R9, UR13 ;  /* 0x0000000d09097c20 */ /* 0x000fe20008410000 */
[----:B------:R-:W-:Y:S03]  /*13270*/  FMUL.FTZ R10, R10, UR13 ;  /* 0x0000000d0a0a7c20 */ /* 0x000fe60008410000 */
[----:B------:R1:W3:Y:S01]  /*13280*/  MUFU.TANH R187, R5 ;  /* 0x0000000500bb7308 */ /* 0x0002e20000002400 */
[-C--:B-----5:R-:W-:Y:S03]  /*13290*/  HMMA.16816.F32.BF16 R20, R192, R176.reuse, R20 ;  /* 0x000000b0c014723c */ /* 0x0a0fe60000041814 */
[----:B------:R-:W-:Y:S01]  /*132a0*/  FMUL.FTZ R11, R11, UR13 ;  /* 0x0000000d0b0b7c20 */ /* 0x000fe20008410000 */
[----:B------:R-:W-:Y:S01]  /*132b0*/  FMUL.FTZ R12, R12, UR13 ;  /* 0x0000000d0c0c7c20 */ /* 0x000fe20008410000 */
[----:B------:R-:W-:Y:S01]  /*132c0*/  FMUL.FTZ R13, R13, UR13 ;  /* 0x0000000d0d0d7c20 */ /* 0x000fe20008410000 */
[----:B------:R-:W-:Y:S03]  /*132d0*/  FMUL.FTZ R14, R14, UR13 ;  /* 0x0000000d0e0e7c20 */ /* 0x000fe60008410000 */
[----:B------:R1:W1:Y:S01]  /*132e0*/  MUFU.TANH R186, R6 ;  /* 0x0000000600ba7308 */ /* 0x0002620000002400 */
[C---:B------:R-:W-:Y:S04]  /*132f0*/  HMMA.16816.F32.BF16 R24, R140.reuse, R176, R24 ;  /* 0x000000b08c18723c */ /* 0x040fe80000041818 */
[----:B------:R-:W-:Y:S01]  /*13300*/  FMUL.FTZ R15, R15, UR13 ;  /* 0x0000000d0f0f7c20 */ /* 0x000fe20008410000 */
[----:B------:R-:W-:Y:S01]  /*13310*/  FMUL.FTZ R16, R16, UR13 ;  /* 0x0000000d10107c20 */ /* 0x000fe20008410000 */
[----:B------:R-:W-:Y:S03]  /*13320*/  FMUL.FTZ R17, R17, UR13 ;  /* 0x0000000d11117c20 */ /* 0x000fe60008410000 */
[----:B------:R1:W1:Y:S01]  /*13330*/  MUFU.TANH R185, R7 ;  /* 0x0000000700b97308 */ /* 0x0002620000002400 */
[-C--:B------:R-:W-:Y:S03]  /*13340*/  HMMA.16816.F32.BF16 R28, R140, R178.reuse, R28 ;  /* 0x000000b28c1c723c */ /* 0x080fe6000004181c */
[----:B------:R-:W-:Y:S01]  /*13350*/  FMUL.FTZ R133, R18, UR13 ;  /* 0x0000000d12857c20 */ /* 0x000fe20008410000 */
[----:B------:R-:W-:Y:S05]  /*13360*/  FMUL.FTZ R19, R19, UR13 ;  /* 0x0000000d13137c20 */ /* 0x000fea0008410000 */
[----:B------:R1:W1:Y:S01]  /*13370*/  MUFU.TANH R136, R8 ;  /* 0x0000000800887308 */ /* 0x0002620000002400 */
[----:B------:R-:W-:Y:S09]  /*13380*/  HMMA.16816.F32.BF16 R32, R192, R178, R32 ;  /* 0x000000b2c020723c */ /* 0x000ff20000041820 */
[----:B------:R1:W1:Y:S10]  /*13390*/  MUFU.TANH R182, R9 ;  /* 0x0000000900b67308 */ /* 0x0002740000002400 */
[----:B------:R1:W1:Y:S10]  /*133a0*/  MUFU.TANH R181, R10 ;  /* 0x0000000a00b57308 */ /* 0x0002740000002400 */
[----:B------:R1:W1:Y:S10]  /*133b0*/  MUFU.TANH R180, R11 ;  /* 0x0000000b00b47308 */ /* 0x0002740000002400 */
[----:B------:R1:W1:Y:S10]  /*133c0*/  MUFU.TANH R189, R12 ;  /* 0x0000000c00bd7308 */ /* 0x0002740000002400 */
[----:B------:R1:W1:Y:S10]  /*133d0*/  MUFU.TANH R188, R13 ;  /* 0x0000000d00bc7308 */ /* 0x0002740000002400 */
[----:B------:R1:W1:Y:S10]  /*133e0*/  MUFU.TANH R183, R14 ;  /* 0x0000000e00b77308 */ /* 0x0002740000002400 */
[----:B------:R1:W1:Y:S10]  /*133f0*/  MUFU.TANH R135, R15 ;  /* 0x0000000f00877308 */ /* 0x0002740000002400 */
[----:B------:R1:W1:Y:S01]  /*13400*/  MUFU.TANH R134, R16 ;  /* 0x0000001000867308 */ /* 0x0002620000002400 */
[----:B----4-:R-:W-:Y:S11]  /*13410*/  ISETP.GT.AND P0, PT, R232, R201, PT ;  /* 0x000000c9e800720c */ /* 0x010ff60003f04270 */
[----:B------:R-:W-:Y:S02]  /*13420*/  @!UPT UIADD3 URZ, UPT, UPT, URZ, URZ, URZ ;  /* 0x000000fffffff290 */ /* 0x000fe4000fffe0ff */
[----:B-123--:R-:W-:Y:S05]  /*13430*/  @P0 BRA `(.L_x_2638) ;  /* 0xfffffff000640947 */ /* 0x00efea000383ffff */
.L_x_2637:
[----:B------:R1:W-:Y:S01]  /*13440*/  MUFU.TANH R14, R17 ;  /* 0x00000011000e7308 */ /* 0x0003e20000002400 */
[-C--:B------:R-:W-:Y:S01]  /*13450*/  ISETP.GT.AND P1, PT, R227, R2.reuse, PT ;  /* 0x00000002e300720c */ /* 0x080fe20003f24270 */
[----:B------:R-:W-:Y:S01]  /*13460*/  FMUL.FTZ R22, R22, UR13 ;  /* 0x0000000d16167c20 */ /* 0x000fe20008410000 */
[----:B------:R-:W-:Y:S01]  /*13470*/  FSEL R18, R184, -INF , !P6 ;  /* 0xff800000b8127808 */ /* 0x000fe20007000000 */
[----:B------:R-:W-:Y:S01]  /*13480*/  FMUL.FTZ R24, R24, UR13 ;  /* 0x0000000d18187c20 */ /* 0x000fe20008410000 */
[----:B------:R-:W-:Y:S01]  /*13490*/  ISETP.GT.AND P6, PT, R235, R2, PT ;  /* 0x00000002eb00720c */ /* 0x000fe20003fc4270 */
[----:B------:R-:W-:Y:S01]  /*134a0*/  FMUL.FTZ R21, R21, UR13 ;  /* 0x0000000d15157c20 */ /* 0x000fe20008410000 */
[----:B------:R-:W-:Y:S03]  /*134b0*/  ISETP.GT.AND P0, PT, R234, R0, PT ;  /* 0x00000000ea00720c */ /* 0x000fe60003f04270 */
[----:B--2---:R-:W2:Y:S01]  /*134c0*/  MUFU.TANH R5, R133 ;  /* 0x0000008500057308 */ /* 0x004ea20000002400 */
[----:B------:R-:W-:Y:S01]  /*134d0*/  FSEL R16, R186, -INF , !P3 ;  /* 0xff800000ba107808 */ /* 0x000fe20005800000 */
[----:B------:R-:W-:Y:S01]  /*134e0*/  FMUL.FTZ R25, R25, UR13 ;  /* 0x0000000d19197c20 */ /* 0x000fe20008410000 */
[----:B------:R-:W-:Y:S01]  /*134f0*/  FSEL R15, R185, -INF , !P6 ;  /* 0xff800000b90f7808 */ /* 0x000fe20007000000 */
[----:B------:R-:W-:Y:S01]  /*13500*/  FMUL.FTZ R20, R20, UR13 ;  /* 0x0000000d14147c20 */ /* 0x000fe20008410000 */
[----:B------:R-:W-:Y:S01]  /*13510*/  FSEL R13, R181, -INF , !P0 ;  /* 0xff800000b50d7808 */ /* 0x000fe20004000000 */
[----:B------:R-:W-:Y:S01]  /*13520*/  FMUL.FTZ R23, R23, UR13 ;  /* 0x0000000d17177c20 */ /* 0x000fe20008410000 */
[----:B------:R-:W-:Y:S03]  /*13530*/  FSEL R11, R136, -INF , !P2 ;  /* 0xff800000880b7808 */ /* 0x000fe60005000000 */
[----:B------:R-:W3:Y:S01]  /*13540*/  MUFU.TANH R19, R19 ;  /* 0x0000001300137308 */ /* 0x000ee20000002400 */
[-C--:B------:R-:W-:Y:S01]  /*13550*/  ISETP.GT.AND P3, PT, R234, R2.reuse, PT ;  /* 0x00000002ea00720c */ /* 0x080fe20003f64270 */
[----:B------:R-:W-:Y:S01]  /*13560*/  FMUL.FTZ R26, R26, UR13 ;  /* 0x0000000d1a1a7c20 */ /* 0x000fe20008410000 */
[----:B-1----:R-:W-:Y:S01]  /*13570*/  FSEL R17, R187, -INF , !P1 ;  /* 0xff800000bb117808 */ /* 0x002fe20004800000 */
[----:B------:R-:W-:Y:S01]  /*13580*/  FMUL.FTZ R27, R27, UR13 ;  /* 0x0000000d1b1b7c20 */ /* 0x000fe20008410000 */
[----:B------:R-:W-:Y:S01]  /*13590*/  ISETP.GT.AND P1, PT, R233, R2, PT ;  /* 0x00000002e900720c */ /* 0x000fe20003f24270 */
[----:B------:R-:W-:Y:S01]  /*135a0*/  FMUL.FTZ R28, R28, UR13 ;  /* 0x0000000d1c1c7c20 */ /* 0x000fe20008410000 */
[----:B------:R-:W-:Y:S03]  /*135b0*/  ISETP.GE.AND P6, PT, R2, R229, PT ;  /* 0x000000e50200720c */ /* 0x000fe60003fc6270 */
[----:B------:R-:W1:Y:S01]  /*135c0*/  MUFU.TANH R136, R21 ;  /* 0x0000001500887308 */ /* 0x000e620000002400 */
[----:B------:R-:W-:Y:S01]  /*135d0*/  FSEL R10, R182, -INF , !P1 ;  /* 0xff800000b60a7808 */ /* 0x000fe20004800000 */
[----:B------:R-:W-:Y:S01]  /*135e0*/  FMUL.FTZ R30, R30, UR13 ;  /* 0x0000000d1e1e7c20 */ /* 0x000fe20008410000 */
[C---:B------:R-:W-:Y:S01]  /*135f0*/  ISETP.GE.AND P2, PT, R2.reuse, R230, PT ;  /* 0x000000e60200720c */ /* 0x040fe20003f46270 */
[----:B------:R-:W-:Y:S01]  /*13600*/  FMUL.FTZ R31, R31, UR13 ;  /* 0x0000000d1f1f7c20 */ /* 0x000fe20008410000 */
[C---:B------:R-:W-:Y:S01]  /*13610*/  ISETP.GE.AND P1, PT, R2.reuse, R228, PT ;  /* 0x000000e40200720c */ /* 0x040fe20003f26270 */
[----:B------:R-:W-:Y:S01]  /*13620*/  FMUL.FTZ R29, R29, UR13 ;  /* 0x0000000d1d1d7c20 */ /* 0x000fe20008410000 */
[----:B------:R-:W-:Y:S03]  /*13630*/  ISETP.GE.AND P0, PT, R2, R231, PT ;  /* 0x000000e70200720c */ /* 0x000fe60003f06270 */
[----:B------:R-:W4:Y:S01]  /*13640*/  MUFU.TANH R140, R20 ;  /* 0x00000014008c7308 */ /* 0x000f220000002400 */
[----:B------:R-:W-:Y:S01]  /*13650*/  IADD3 R2, PT, PT, R0, 0x8, RZ ;  /* 0x0000000800027810 */ /* 0x000fe20007ffe0ff */
[----:B------:R-:W-:Y:S01]  /*13660*/  FMUL.FTZ R32, R32, UR13 ;  /* 0x0000000d20207c20 */ /* 0x000fe20008410000 */
[----:B------:R-:W-:Y:S01]  /*13670*/  FSEL R17, R17, -INF , !P6 ;  /* 0xff80000011117808 */ /* 0x000fe20007000000 */
[----:B------:R-:W-:Y:S01]  /*13680*/  FMUL.FTZ R33, R33, UR13 ;  /* 0x0000000d21217c20 */ /* 0x000fe20008410000 */
[----:B------:R-:W-:Y:S01]  /*13690*/  FSEL R3, R180, -INF , !P3 ;  /* 0xff800000b4037808 */ /* 0x000fe20005800000 */
[----:B------:R-:W-:Y:S01]  /*136a0*/  FMUL.FTZ R34, R34, UR13 ;  /* 0x0000000d22227c20 */ /* 0x000fe20008410000 */
[----:B------:R-:W-:Y:S03]  /*136b0*/  ISETP.GT.AND P6, PT, R233, R2, PT ;  /* 0x00000002e900720c */ /* 0x000fe60003fc4270 */
[----:B------:R-:W-:Y:S01]  /*136c0*/  MUFU.TANH R21, R25 ;  /* 0x0000001900157308 */ /* 0x000fe20000002400 */
[C---:B------:R-:W-:Y:S01]  /*136d0*/  ISETP.GE.AND P3, PT, R0.reuse, R229, PT ;  /* 0x000000e50000720c */ /* 0x040fe20003f66270 */
[----:B------:R-:W-:Y:S01]  /*136e0*/  FMUL.FTZ R35, R35, UR13 ;  /* 0x0000000d23237c20 */ /* 0x000fe20008410000 */
[----:B------:R-:W-:Y:S01]  /*136f0*/  IADD3 R4, PT, PT, R0, 0x9, RZ ;  /* 0x0000000900047810 */ /* 0x000fe20007ffe0ff */
[----:B------:R-:W-:Y:S01]  /*13700*/  LDSM.16.MT88.4 R184, [R220+0xa000] ;  /* 0x00a00000dcb8783b */ /* 0x000fe20000004200 */
[----:B------:R-:W-:Y:S02]  /*13710*/  FSEL R6, R189, -INF , !P6 ;  /* 0xff800000bd067808 */ /* 0x000fe40007000000 */
[----:B------:R-:W-:Y:S03]  /*13720*/  FSEL R18, R18, -INF , !P3 ;  /* 0xff80000012127808 */ /* 0x000fe60005800000 */
[----:B------:R-:W5:Y:S01]  /*13730*/  MUFU.TANH R20, R23 ;  /* 0x0000001700147308 */ /* 0x000f620000002400 */
[----:B------:R-:W-:Y:S02]  /*13740*/  ISETP.GT.AND P6, PT, R234, R4, PT ;  /* 0x00000004ea00720c */ /* 0x000fe40003fc4270 */
[----:B------:R-:W-:Y:S02]  /*13750*/  ISETP.GE.AND P3, PT, R0, R230, PT ;  /* 0x000000e60000720c */ /* 0x000fe40003f66270 */
[----:B------:R-:W-:Y:S02]  /*13760*/  FSEL R9, R135, -INF , !P6 ;  /* 0xff80000087097808 */ /* 0x000fe40007000000 */
[----:B------:R-:W-:Y:S03]  /*13770*/  FSEL R16, R16, -INF , !P3 ;  /* 0xff80000010107808 */ /* 0x000fe60005800000 */
[----:B------:R-:W5:Y:S01]  /*13780*/  MUFU.TANH R135, R22 ;  /* 0x0000001600877308 */ /* 0x000f620000002400 */
[----:B------:R-:W-:Y:S02]  /*13790*/  ISETP.GT.AND P3, PT, R233, R4, PT ;  /* 0x00000004e900720c */ /* 0x000fe40003f64270 */
[----:B------:R-:W-:Y:S02]  /*137a0*/  FSEL R15, R15, -INF , !P2 ;  /* 0xff8000000f0f7808 */ /* 0x000fe40005000000 */
[----:B------:R-:W-:Y:S02]  /*137b0*/  FSEL R10, R10, -INF , !P1 ;  /* 0xff8000000a0a7808 */ /* 0x000fe40004800000 */
[----:B------:R-:W-:Y:S03]  /*137c0*/  FSEL R7, R188, -INF , !P3 ;  /* 0xff800000bc077808 */ /* 0x000fe60005800000 */
[----:B------:R1:W-:Y:S01]  /*137d0*/  MUFU.TANH R22, R24 ;  /* 0x0000001800167308 */ /* 0x0003e20000002400 */
[----:B------:R-:W-:Y:S02]  /*137e0*/  ISETP.GT.AND P2, PT, R234, R2, PT ;  /* 0x00000002ea00720c */ /* 0x000fe40003f44270 */
[----:B------:R-:W-:Y:S02]  /*137f0*/  ISETP.GE.AND P3, PT, R0, R228, PT ;  /* 0x000000e40000720c */ /* 0x000fe40003f66270 */
[-C--:B------:R-:W-:Y:S02]  /*13800*/  ISETP.GT.AND P6, PT, R227, R2.reuse, PT ;  /* 0x00000002e300720c */ /* 0x080fe40003fc4270 */
[----:B------:R-:W-:Y:S03]  /*13810*/  ISETP.GT.AND P1, PT, R235, R2, PT ;  /* 0x00000002eb00720c */ /* 0x000fe60003f24270 */
[----:B------:R-:W5:Y:S01]  /*13820*/  MUFU.TANH R133, R26 ;  /* 0x0000001a00857308 */ /* 0x000f620000002400 */
[----:B------:R-:W-:Y:S02]  /*13830*/  FSEL R8, R183, -INF , !P2 ;  /* 0xff800000b7087808 */ /* 0x000fe40005000000 */
[----:B------:R-:W-:Y:S02]  /*13840*/  FSEL R11, R11, -INF , !P3 ;  /* 0xff8000000b0b7808 */ /* 0x000fe40005800000 */
[----:B------:R-:W-:Y:S02]  /*13850*/  FSEL R176, R3, -INF , !P0 ;  /* 0xff80000003b07808 */ /* 0x000fe40004000000 */
[----:B------:R-:W-:Y:S03]  /*13860*/  FSEL R12, R134, -INF , !P6 ;  /* 0xff800000860c7808 */ /* 0x000fe60007000000 */
[----:B------:R-:W-:Y:S01]  /*13870*/  MUFU.TANH R28, R28 ;  /* 0x0000001c001c7308 */ /* 0x000fe20000002400 */
[-C--:B------:R-:W-:Y:S02]  /*13880*/  ISETP.GE.AND P0, PT, R2, R231.reuse, PT ;  /* 0x000000e70200720c */ /* 0x080fe40003f06270 */
[C---:B------:R-:W-:Y:S02]  /*13890*/  ISETP.GE.AND P2, PT, R0.reuse, R231, PT ;  /* 0x000000e70000720c */ /* 0x040fe40003f46270 */
[----:B------:R-:W-:Y:S02]  /*138a0*/  ISETP.GT.AND P3, PT, R227, R4, PT ;  /* 0x00000004e300720c */ /* 0x000fe40003f64270 */
[----:B------:R-:W-:Y:S03]  /*138b0*/  IADD3 R3, PT, PT, R0, 0x11, RZ ;  /* 0x0000001100037810 */ /* 0x000fe60007ffe0ff */
[----:B------:R5:W5:Y:S01]  /*138c0*/  MUFU.TANH R134, R27 ;  /* 0x0000001b00867308 */ /* 0x000b620000002400 */
[----:B------:R-:W-:Y:S02]  /*138d0*/  FSEL R13, R13, -INF , !P2 ;  /* 0xff8000000d0d7808 */ /* 0x000fe40005000000 */
[----:B------:R-:W-:Y:S02]  /*138e0*/  FSEL R8, R8, -INF , !P0 ;  /* 0xff80000008087808 */ /* 0x000fe40004000000 */
[----:B------:R-:W-:Y:S02]  /*138f0*/  ISETP.GT.AND P0, PT, R227, R3, PT ;  /* 0x00000003e300720c */ /* 0x000fe40003f04270 */
[C---:B------:R-:W-:Y:S03]  /*13900*/  ISETP.GE.AND P6, PT, R2.reuse, R229, PT ;  /* 0x000000e50200720c */ /* 0x040fe60003fc6270 */
[----:B------:R-:W5:Y:S01]  /*13910*/  MUFU.TANH R30, R30 ;  /* 0x0000001e001e7308 */ /* 0x000f620000002400 */
[----:B------:R-:W-:Y:S02]  /*13920*/  ISETP.GE.AND P2, PT, R2, R228, PT ;  /* 0x000000e40200720c */ /* 0x000fe40003f46270 */
[----:B------:R-:W-:Y:S02]  /*13930*/  FSEL R12, R12, -INF , !P6 ;  /* 0xff8000000c0c7808 */ /* 0x000fe40007000000 */
[----:B------:R-:W-:Y:S02]  /*13940*/  FSEL R6, R6, -INF , !P2 ;  /* 0xff80000006067808 */ /* 0x000fe40005000000 */
[----:B------:R-:W-:Y:S03]  /*13950*/  ISETP.GE.AND P2, PT, R4, R231, PT ;  /* 0x000000e70400720c */ /* 0x000fe60003f46270 */
[----:B------:R-:W5:Y:S01]  /*13960*/  MUFU.TANH R31, R31 ;  /* 0x0000001f001f7308 */ /* 0x000f620000002400 */
[----:B------:R-:W-:Y:S02]  /*13970*/  ISETP.GT.AND P6, PT, R233, R3, PT ;  /* 0x00000003e900720c */ /* 0x000fe40003fc4270 */
[----:B------:R-:W-:Y:S02]  /*13980*/  FSEL R9, R9, -INF , !P2 ;  /* 0xff80000009097808 */ /* 0x000fe40005000000 */
[----:B------:R-:W-:Y:S05]  /*13990*/  IADD3 R200, PT, PT, R212, 0xa000, RZ ;  /* 0x0000a000d4c87810 */ /* 0x000fea0007ffe0ff */
[----:B------:R-:W5:Y:S10]  /*139a0*/  MUFU.TANH R29, R29 ;  /* 0x0000001d001d7308 */ /* 0x000f740000002400 */
[----:B------:R-:W-:Y:S01]  /*139b0*/  MUFU.TANH R35, R35 ;  /* 0x0000002300237308 */ /* 0x000fe20000002400 */
[----:B--2---:R-:W-:Y:S02]  /*139c0*/  FSEL R5, R5, -INF , !P1 ;  /* 0xff80000005057808 */ /* 0x004fe40004800000 */
[----:B------:R-:W-:Y:S02]  /*139d0*/  ISETP.GT.AND P1, PT, R235, R4, PT ;  /* 0x00000004eb00720c */ /* 0x000fe40003f24270 */
[----:B------:R-:W-:Y:S02]  /*139e0*/  FSEL R14, R14, -INF , !P3 ;  /* 0xff8000000e0e7808 */ /* 0x000fe40005800000 */
[----:B---3--:R-:W-:Y:S02]  /*139f0*/  FSEL R19, R19, -INF , !P1 ;  /* 0xff80000013137808 */ /* 0x008fe40004800000 */
[----:B------:R-:W-:Y:S02]  /*13a00*/  ISETP.GE.AND P3, PT, R2, R230, PT ;  /* 0x000000e60200720c */ /* 0x000fe40003f66270 */
[----:B------:R-:W-:Y:S02]  /*13a10*/  ISETP.GE.AND P1, PT, R4, R228, PT ;  /* 0x000000e40400720c */ /* 0x000fe40003f26270 */
[----:B------:R-:W-:Y:S02]  /*13a20*/  IADD3 R2, PT, PT, R0, 0x10, RZ ;  /* 0x0000001000027810 */ /* 0x000fe40007ffe0ff */
[----:B------:R-:W-:Y:S02]  /*13a30*/  FSEL R7, R7, -INF , !P1 ;  /* 0xff80000007077808 */ /* 0x000fe40004800000 */
[----:B-1----:R-:W-:Y:S02]  /*13a40*/  FSEL R24, R136, -INF , !P0 ;  /* 0xff80000088187808 */ /* 0x002fe40004000000 */
[-C--:B------:R-:W-:Y:S02]  /*13a50*/  ISETP.GT.AND P1, PT, R227, R2.reuse, PT ;  /* 0x00000002e300720c */ /* 0x080fe40003f24270 */
[----:B------:R-:W-:Y:S02]  /*13a60*/  ISETP.GE.AND P0, PT, R4, R229, PT ;  /* 0x000000e50400720c */ /* 0x000fe40003f06270 */
[----:B----4-:R-:W-:Y:S02]  /*13a70*/  FSEL R25, R140, -INF , !P1 ;  /* 0xff8000008c197808 */ /* 0x010fe40004800000 */
[----:B------:R-:W-:Y:S02]  /*13a80*/  FSEL R14, R14, -INF , !P0 ;  /* 0xff8000000e0e7808 */ /* 0x000fe40004000000 */
[CC--:B------:R-:W-:Y:S02]  /*13a90*/  ISETP.GT.AND P1, PT, R235.reuse, R3.reuse, PT ;  /* 0x00000003eb00720c */ /* 0x0c0fe40003f24270 */
[-C--:B------:R-:W-:Y:S02]  /*13aa0*/  ISETP.GT.AND P0, PT, R234, R2.reuse, PT ;  /* 0x00000002ea00720c */ /* 0x080fe40003f04270 */
[-C--:B------:R-:W-:Y:S02]  /*13ab0*/  ISETP.GT.AND P2, PT, R235, R2.reuse, PT ;  /* 0x00000002eb00720c */ /* 0x080fe40003f44270 */
[----:B-----5:R-:W-:Y:S02]  /*13ac0*/  FSEL R20, R20, -INF , !P1 ;  /* 0xff80000014147808 */ /* 0x020fe40004800000 */
[----:B------:R-:W-:Y:S02]  /*13ad0*/  FSEL R23, R135, -INF , !P2 ;  /* 0xff80000087177808 */ /* 0x000fe40005000000 */
[----:B------:R-:W-:Y:S02]  /*13ae0*/  FSEL R27, R133, -INF , !P0 ;  /* 0xff800000851b7808 */ /* 0x000fe40004000000 */
[----:B------:R-:W-:Y:S02]  /*13af0*/  ISETP.GT.AND P0, PT, R234, R3, PT ;  /* 0x00000003ea00720c */ /* 0x000fe40003f04270 */
[----:B------:R-:W-:Y:S02]  /*13b00*/  ISETP.GT.AND P1, PT, R233, R2, PT ;  /* 0x00000002e900720c */ /* 0x000fe40003f24270 */
[----:B------:R-:W-:Y:S02]  /*13b10*/  ISETP.GE.AND P2, PT, R4, R230, PT ;  /* 0x000000e60400720c */ /* 0x000fe40003f46270 */
[----:B------:R-:W-:Y:S02]  /*13b20*/  FSEL R26, R5, -INF , !P3 ;  /* 0xff800000051a7808 */ /* 0x000fe40005800000 */
[----:B------:R-:W-:Y:S02]  /*13b30*/  FSEL R22, R22, -INF , !P1 ;  /* 0xff80000016167808 */ /* 0x000fe40004800000 */
[----:B------:R-:W-:Y:S02]  /*13b40*/  FSEL R5, R134, -INF , !P0 ;  /* 0xff80000086057808 */ /* 0x000fe40004000000 */
[----:B------:R-:W-:Y:S02]  /*13b50*/  FSEL R19, R19, -INF , !P2 ;  /* 0xff80000013137808 */ /* 0x000fe40005000000 */
[----:B------:R-:W-:Y:S02]  /*13b60*/  FSEL R21, R21, -INF , !P6 ;  /* 0xff80000015157808 */ /* 0x000fe40007000000 */
[C---:B------:R-:W-:Y:S02]  /*13b70*/  ISETP.GE.AND P1, PT, R2.reuse, R228, PT ;  /* 0x000000e40200720c */ /* 0x040fe40003f26270 */
[-C--:B------:R-:W-:Y:S02]  /*13b80*/  ISETP.GE.AND P0, PT, R3, R229.reuse, PT ;  /* 0x000000e50300720c */ /* 0x080fe40003f06270 */
[C---:B------:R-:W-:Y:S02]  /*13b90*/  ISETP.GE.AND P3, PT, R2.reuse, R229, PT ;  /* 0x000000e50200720c */ /* 0x040fe40003f66270 */
[C---:B------:R-:W-:Y:S02]  /*13ba0*/  ISETP.GE.AND P6, PT, R2.reuse, R231, PT ;  /* 0x000000e70200720c */ /* 0x040fe40003fc6270 */
[-C--:B------:R-:W-:Y:S02]  /*13bb0*/  ISETP.GE.AND P2, PT, R2, R230.reuse, PT ;  /* 0x000000e60200720c */ /* 0x080fe40003f46270 */
[----:B------:R-:W-:Y:S02]  /*13bc0*/  IADD3 R2, PT, PT, R0, 0x18, RZ ;  /* 0x0000001800027810 */ /* 0x000fe40007ffe0ff */
[----:B------:R-:W-:Y:S02]  /*13bd0*/  FSEL R196, R25, -INF , !P3 ;  /* 0xff80000019c47808 */ /* 0x000fe40005800000 */
[----:B------:R-:W-:Y:S02]  /*13be0*/  FSEL R195, R24, -INF , !P0 ;  /* 0xff80000018c37808 */ /* 0x000fe40004000000 */
[----:B------:R-:W-:Y:S01]  /*13bf0*/  ISETP.GE.AND P3, PT, R3, R230, PT ;  /* 0x000000e60300720c */ /* 0x000fe20003f66270 */
[----:B------:R-:W1:Y:S01]  /*13c00*/  MUFU.TANH R24, R32 ;  /* 0x0000002000187308 */ /* 0x000e620000002400 */
[----:B------:R-:W-:Y:S02]  /*13c10*/  ISETP.GT.AND P0, PT, R233, R2, PT ;  /* 0x00000002e900720c */ /* 0x000fe40003f04270 */
[----:B------:R-:W-:Y:S02]  /*13c20*/  FSEL R190, R22, -INF , !P1 ;  /* 0xff80000016be7808 */ /* 0x000fe40004800000 */
[----:B------:R-:W-:Y:S02]  /*13c30*/  IADD3 R4, PT, PT, R0, 0x19, RZ ;  /* 0x0000001900047810 */ /* 0x000fe40007ffe0ff */
[----:B------:R-:W-:Y:S02]  /*13c40*/  FSEL R198, R20, -INF , !P3 ;  /* 0xff80000014c67808 */ /* 0x000fe40005800000 */
[----:B------:R-:W-:Y:S02]  /*13c50*/  FSEL R0, R28, -INF , !P0 ;  /* 0xff8000001c007808 */ /* 0x000fe40004000000 */
[-C--:B------:R-:W-:Y:S02]  /*13c60*/  ISETP.GE.AND P1, PT, R2, R228.reuse, PT ;  /* 0x000000e40200720c */ /* 0x080fe40003f26270 */
[----:B------:R-:W-:Y:S02]  /*13c70*/  ISETP.GE.AND P0, PT, R3, R228, PT ;  /* 0x000000e40300720c */ /* 0x000fe40003f06270 */
[----:B------:R-:W-:Y:S02]  /*13c80*/  ISETP.GT.AND P3, PT, R234, R2, PT ;  /* 0x00000002ea00720c */ /* 0x000fe40003f64270 */
[----:B------:R-:W-:Y:S02]  /*13c90*/  FSEL R192, R0, -INF , !P1 ;  /* 0xff80000000c07808 */ /* 0x000fe40004800000 */
[----:B------:R-:W-:Y:S02]  /*13ca0*/  FSEL R193, R21, -INF , !P0 ;  /* 0xff80000015c17808 */ /* 0x000fe40004000000 */
[----:B------:R-:W-:Y:S01]  /*13cb0*/  FSEL R197, R23, -INF , !P2 ;  /* 0xff80000017c57808 */ /* 0x000fe20005000000 */
[----:B------:R-:W-:Y:S01]  /*13cc0*/  MUFU.TANH R21, R33 ;  /* 0x0000002100157308 */ /* 0x000fe20000002400 */
[----:B------:R-:W-:Y:S02]  /*13cd0*/  FSEL R141, R30, -INF , !P3 ;  /* 0xff8000001e8d7808 */ /* 0x000fe40005800000 */
[----:B------:R-:W-:Y:S02]  /*13ce0*/  FMNMX3.FTZ R0, R138, R11, R10, !PT ;  /* 0x0000000b8a007276 */ /* 0x000fe4000781000a */
[-C--:B------:R-:W-:Y:S02]  /*13cf0*/  ISETP.GT.AND P3, PT, R234, R4.reuse, PT ;  /* 0x00000004ea00720c */ /* 0x080fe40003f64270 */
[----:B------:R-:W-:Y:S03]  /*13d00*/  ISETP.GT.AND P2, PT, R233, R4, PT ;  /* 0x00000004e900720c */ /* 0x000fe60003f44270 */
[----:B------:R-:W2:Y:S01]  /*13d10*/  MUFU.TANH R23, R34 ;  /* 0x0000002200177308 */ /* 0x000ea20000002400 */
[----:B------:R-:W-:Y:S02]  /*13d20*/  FMNMX3.FTZ R0, R0, R6, R7, !PT ;  /* 0x0000000600007276 */ /* 0x000fe40007810007 */
[----:B------:R-:W-:Y:S02]  /*13d30*/  FSEL R140, R31, -INF , !P3 ;  /* 0xff8000001f8c7808 */ /* 0x000fe40005800000 */
[----:B------:R-:W-:Y:S02]  /*13d40*/  FSEL R20, R29, -INF , !P2 ;  /* 0xff8000001d147808 */ /* 0x000fe40005000000 */
[-C--:B------:R-:W-:Y:S02]  /*13d50*/  ISETP.GE.AND P3, PT, R2, R231.reuse, PT ;  /* 0x000000e70200720c */ /* 0x080fe40003f66270 */
[----:B------:R-:W-:Y:S02]  /*13d60*/  ISETP.GE.AND P2, PT, R3, R231, PT ;  /* 0x000000e70300720c */ /* 0x000fe40003f46270 */
[----:B------:R-:W-:Y:S02]  /*13d70*/  FMNMX3.FTZ R3, R0, R190, R193, !PT ;  /* 0x000000be00037276 */ /* 0x000fe400078100c1 */
[----:B------:R-:W-:Y:S02]  /*13d80*/  FMNMX3.FTZ R0, R139, R13, R176, !PT ;  /* 0x0000000d8b007276 */ /* 0x000fe400078100b0 */
[----:B------:R-:W-:Y:S02]  /*13d90*/  FSEL R141, R141, -INF , !P3 ;  /* 0xff8000008d8d7808 */ /* 0x000fe40005800000 */
[----:B------:R-:W-:Y:S02]  /*13da0*/  ISETP.GE.AND P3, PT, R4, R231, PT ;  /* 0x000000e70400720c */ /* 0x000fe40003f66270 */
[----:B------:R-:W-:Y:S02]  /*13db0*/  FSEL R242, R5, -INF , !P2 ;  /* 0xff80000005f27808 */ /* 0x000fe40005000000 */
[----:B------:R-:W-:Y:S02]  /*13dc0*/  FSEL R199, R27, -INF , !P6 ;  /* 0xff8000001bc77808 */ /* 0x000fe40007000000 */
[----:B------:R-:W-:Y:S02]  /*13dd0*/  FMNMX3.FTZ R0, R0, R8, R9, !PT ;  /* 0x0000000800007276 */ /* 0x000fe40007810009 */
[----:B------:R-:W-:Y:S02]  /*13de0*/  FMNMX3.FTZ R5, R137, R16, R15, !PT ;  /* 0x0000001089057276 */ /* 0x000fe4000781000f */
[-C--:B------:R-:W-:Y:S02]  /*13df0*/  ISETP.GT.AND P6, PT, R227, R2.reuse, PT ;  /* 0x00000002e300720c */ /* 0x080fe40003fc4270 */
[----:B------:R-:W-:Y:S02]  /*13e00*/  FSEL R140, R140, -INF , !P3 ;  /* 0xff8000008c8c7808 */ /* 0x000fe40005800000 */
[----:B------:R-:W-:Y:S02]  /*13e10*/  ISETP.GT.AND P2, PT, R235, R2, PT ;  /* 0x00000002eb00720c */ /* 0x000fe40003f44270 */
[----:B------:R-:W-:Y:S02]  /*13e20*/  ISETP.GT.AND P3, PT, R227, R4, PT ;  /* 0x00000004e300720c */ /* 0x000fe40003f64270 */
[----:B------:R-:W-:Y:S02]  /*13e30*/  FMNMX3.FTZ R0, R0, R199, R242, !PT ;  /* 0x000000c700007276 */ /* 0x000fe400078100f2 */
[----:B------:R-:W-:Y:S02]  /*13e40*/  ISETP.GE.AND P0, PT, R4, R228, PT ;  /* 0x000000e40400720c */ /* 0x000fe40003f06270 */
[----:B-1----:R-:W-:Y:S02]  /*13e50*/  FSEL R24, R24, -INF , !P6 ;  /* 0xff80000018187808 */ /* 0x002fe40007000000 */
[----:B------:R-:W-:Y:S02]  /*13e60*/  FMNMX3.FTZ R5, R5, R26, R19, !PT ;  /* 0x0000001a05057276 */ /* 0x000fe40007810013 */
[----:B------:R-:W-:Y:S02]  /*13e70*/  ISETP.GT.AND P6, PT, R235, R4, PT ;  /* 0x00000004eb00720c */ /* 0x000fe40003fc4270 */
[----:B--2---:R-:W-:Y:S02]  /*13e80*/  FSEL R23, R23, -INF , !P2 ;  /* 0xff80000017177808 */ /* 0x004fe40005000000 */
[----:B------:R-:W-:Y:S02]  /*13e90*/  FSEL R21, R21, -INF , !P3 ;  /* 0xff80000015157808 */ /* 0x000fe40005800000 */
[CC--:B------:R-:W-:Y:S02]  /*13ea0*/  ISETP.GE.AND P2, PT, R4.reuse, R230.reuse, PT ;  /* 0x000000e60400720c */ /* 0x0c0fe40003f46270 */
[----:B------:R-:W-:Y:S02]  /*13eb0*/  ISETP.GE.AND P3, PT, R4, R229, PT ;  /* 0x000000e50400720c */ /* 0x000fe40003f66270 */
[----:B------:R-:W-:Y:S02]  /*13ec0*/  FMNMX3.FTZ R0, R0, R141, R140, !PT ;  /* 0x0000008d00007276 */ /* 0x000fe4000781008c */
[----:B------:R-:W-:Y:S02]  /*13ed0*/  FSEL R191, R20, -INF , !P0 ;  /* 0xff80000014bf7808 */ /* 0x000fe40004000000 */
[----:B------:R-:W-:Y:S02]  /*13ee0*/  FMNMX3.FTZ R4, R5, R197, R198, !PT ;  /* 0x000000c505047276 */ /* 0x000fe400078100c6 */
[C---:B------:R-:W-:Y:S02]  /*13ef0*/  ISETP.GE.AND P0, PT, R2.reuse, R230, PT ;  /* 0x000000e60200720c */ /* 0x040fe40003f06270 */
[----:B------:R-:W-:Y:S02]  /*13f00*/  FSEL R5, R35, -INF , !P6 ;  /* 0xff80000023057808 */ /* 0x000fe40007000000 */
[----:B------:R-:W-:Y:S02]  /*13f10*/  ISETP.GE.AND P1, PT, R2, R229, PT ;  /* 0x000000e50200720c */ /* 0x000fe40003f26270 */
[----:B------:R-:W1:Y:S01]  /*13f20*/  SHFL.BFLY PT, R2, R0, 0x2, 0x1f ;  /* 0x0c401f0000027f89 */ /* 0x000e6200000e0000 */
[----:B------:R-:W-:Y:S02]  /*13f30*/  FSEL R248, R23, -INF , !P0 ;  /* 0xff80000017f87808 */ /* 0x000fe40004000000 */
[----:B------:R-:W-:Y:S02]  /*13f40*/  FSEL R249, R5, -INF , !P2 ;  /* 0xff80000005f97808 */ /* 0x000fe40005000000 */
[----:B------:R-:W-:Y:S02]  /*13f50*/  FSEL R194, R21, -INF , !P3 ;  /* 0xff80000015c27808 */ /* 0x000fe40005800000 */
[----:B------:R-:W-:Y:S02]  /*13f60*/  FMNMX3.FTZ R4, R4, R248, R249, !PT ;  /* 0x000000f804047276 */ /* 0x000fe400078100f9 */
[----:B------:R-:W-:Y:S02]  /*13f70*/  FMNMX3.FTZ R20, R132, R18, R17, !PT ;  /* 0x0000001284147276 */ /* 0x000fe40007810011 */
[----:B------:R-:W-:Y:S01]  /*13f80*/  FSEL R247, R24, -INF , !P1 ;  /* 0xff80000018f77808 */ /* 0x000fe20004800000 */
[----:B------:R-:W2:Y:S01]  /*13f90*/  SHFL.BFLY PT, R21, R4, 0x2, 0x1f ;  /* 0x0c401f0004157f89 */ /* 0x000ea200000e0000 */
[----:B------:R-:W-:Y:S02]  /*13fa0*/  FMNMX3.FTZ R20, R20, R12, R14, !PT ;  /* 0x0000000c14147276 */ /* 0x000fe4000781000e */
[----:B------:R-:W-:Y:S02]  /*13fb0*/  FMNMX3.FTZ R3, R3, R192, R191, !PT ;  /* 0x000000c003037276 */ /* 0x000fe400078100bf */
[----:B------:R-:W-:Y:S03]  /*13fc0*/  FMNMX3.FTZ R20, R20, R196, R195, !PT ;  /* 0x000000c414147276 */ /* 0x000fe600078100c3 */
[----:B------:R-:W3:Y:S01]  /*13fd0*/  SHFL.BFLY PT, R22, R3, 0x2, 0x1f ;  /* 0x0c401f0003167f89 */ /* 0x000ee200000e0000 */
[----:B------:R-:W-:Y:S02]  /*13fe0*/  FMNMX3.FTZ R5, R20, R247, R194, !PT ;  /* 0x000000f714057276 */ /* 0x000fe400078100c2 */
[----:B-1----:R-:W-:Y:S05]  /*13ff0*/  FMNMX.FTZ R0, R0, R2, !PT ;  /* 0x0000000200007209 */ /* 0x002fea0007810000 */
[----:B------:R-:W1:Y:S08]  /*14000*/  SHFL.BFLY PT, R20, R5, 0x2, 0x1f ;  /* 0x0c401f0005147f89 */ /* 0x000e7000000e0000 */
[----:B------:R-:W4:Y:S01]  /*14010*/  SHFL.BFLY PT, R2, R0, 0x1, 0x1f ;  /* 0x0c201f0000027f89 */ /* 0x000f2200000e0000 */
[----:B--2---:R-:W-:Y:S07]  /*14020*/  FMNMX.FTZ R4, R4, R21, !PT ;  /* 0x0000001504047209 */ /* 0x004fee0007810000 */
[----:B------:R-:W2:Y:S01]  /*14030*/  SHFL.BFLY PT, R133, R4, 0x1, 0x1f ;  /* 0x0c201f0004857f89 */ /* 0x000ea200000e0000 */
[----:B---3--:R-:W-:Y:S07]  /*14040*/  FMNMX.FTZ R3, R3, R22, !PT ;  /* 0x0000001603037209 */ /* 0x008fee0007810000 */
[----:B------:R-:W3:Y:S01]  /*14050*/  SHFL.BFLY PT, R135, R3, 0x1, 0x1f ;  /* 0x0c201f0003877f89 */ /* 0x000ee200000e0000 */
[----:B-1----:R-:W-:Y:S07]  /*14060*/  FMNMX.FTZ R5, R5, R20, !PT ;  /* 0x0000001405057209 */ /* 0x002fee0007810000 */
[----:B------:R-:W-:Y:S01]  /*14070*/  LDSM.16.MT88.4 R20, [R212+0xa000] ;  /* 0x00a00000d414783b */ /* 0x000fe20000004200 */
[----:B----4-:R-:W-:Y:S04]  /*14080*/  FMNMX.FTZ R136, R0, R2, !PT ;  /* 0x0000000200887209 */ /* 0x010fe80007810000 */
[C---:B------:R-:W-:Y:S01]  /*14090*/  FSETP.NEU.FTZ.AND P0, PT, R136.reuse, -INF , PT ;  /* 0xff8000008800780b */ /* 0x040fe20003f1d000 */
[----:B------:R-:W-:Y:S02]  /*140a0*/  FMUL.FTZ R189, R136, UR4 ;  /* 0x0000000488bd7c20 */ /* 0x000fe40008410000 */
[----:B------:R-:W1:Y:S03]  /*140b0*/  SHFL.BFLY PT, R134, R5, 0x1, 0x1f ;  /* 0x0c201f0005867f89 */ /* 0x000e6600000e0000 */
[----:B------:R-:W-:Y:S02]  /*140c0*/  FSEL R189, R189, RZ, P0 ;  /* 0x000000ffbdbd7208 */ /* 0x000fe40000000000 */
[----:B--2---:R-:W-:Y:S03]  /*140d0*/  FMNMX.FTZ R133, R4, R133, !PT ;  /* 0x0000008504857209 */ /* 0x004fe60007810000 */
[--C-:B------:R-:W-:Y:S01]  /*140e0*/  FFMA.FTZ R0, R176, UR4, -R189.reuse ;  /* 0x00000004b0007c23 */ /* 0x100fe200080108bd */
[C---:B------:R-:W-:Y:S01]  /*140f0*/  FSETP.NEU.FTZ.AND P2, PT, R133.reuse, -INF , PT ;  /* 0xff8000008500780b */ /* 0x040fe20003f5d000 */
[----:B------:R-:W-:Y:S01]  /*14100*/  FMUL.FTZ R188, R133, UR4 ;  /* 0x0000000485bc7c20 */ /* 0x000fe20008410000 */
[--C-:B------:R-:W-:Y:S01]  /*14110*/  FFMA.FTZ R13, R13, UR4, -R189.reuse ;  /* 0x000000040d0d7c23 */ /* 0x100fe200080108bd */
[----:B------:R2:W-:Y:S01]  /*14120*/  MUFU.EX2 R239, R0 ;  /* 0x0000000000ef7308 */ /* 0x0005e20000000800 */
[----:B---3--:R-:W-:Y:S01]  /*14130*/  FMNMX.FTZ R135, R3, R135, !PT ;  /* 0x0000008703877209 */ /* 0x008fe20007810000 */
[--C-:B------:R-:W-:Y:S01]  /*14140*/  FFMA.FTZ R8, R8, UR4, -R189.reuse ;  /* 0x0000000408087c23 */ /* 0x100fe200080108bd */
[----:B------:R-:W-:Y:S01]  /*14150*/  FSEL R188, R188, RZ, P2 ;  /* 0x000000ffbcbc7208 */ /* 0x000fe20001000000 */
[----:B------:R-:W-:Y:S01]  /*14160*/  FFMA.FTZ R9, R9, UR4, -R189 ;  /* 0x0000000409097c23 */ /* 0x000fe200080108bd */
[----:B------:R-:W-:Y:S01]  /*14170*/  FSEL R3, R133, RZ, P2 ;  /* 0x000000ff85037208 */ /* 0x000fe20001000000 */
[C---:B------:R-:W-:Y:S01]  /*14180*/  FMUL.FTZ R142, R135.reuse, UR4 ;  /* 0x00000004878e7c20 */ /* 0x040fe20008410000 */
[----:B------:R-:W-:Y:S01]  /*14190*/  FSETP.NEU.FTZ.AND P1, PT, R135, -INF , PT ;  /* 0xff8000008700780b */ /* 0x000fe20003f3d000 */
[--C-:B------:R-:W-:Y:S01]  /*141a0*/  FFMA.FTZ R4, R26, UR4, -R188.reuse ;  /* 0x000000041a047c23 */ /* 0x100fe200080108bc */
[----:B------:R-:W-:Y:S01]  /*141b0*/  FFMA.FTZ R16, R16, UR4, -R188 ;  /* 0x0000000410107c23 */ /* 0x000fe200080108bc */
[----:B------:R-:W-:Y:S01]  /*141c0*/  FADD.FTZ R3, -R3, R137 ;  /* 0x0000008903037221 */ /* 0x000fe20000010100 */
[----:B------:R-:W-:Y:S01]  /*141d0*/  FSEL R142, R142, RZ, P1 ;  /* 0x000000ff8e8e7208 */ /* 0x000fe20000800000 */
[----:B------:R3:W-:Y:S01]  /*141e0*/  MUFU.EX2 R207, R4 ;  /* 0x0000000400cf7308 */ /* 0x0007e20000000800 */
[----:B-1----:R-:W-:Y:S01]  /*141f0*/  FMNMX.FTZ R134, R5, R134, !PT ;  /* 0x0000008605867209 */ /* 0x002fe20007810000 */
[----:B------:R-:W-:Y:S01]  /*14200*/  FMUL.FTZ R3, R3, UR4 ;  /* 0x0000000403037c20 */ /* 0x000fe20008410000 */
[----:B------:R-:W-:Y:S01]  /*14210*/  FSEL R5, R136, RZ, P0 ;  /* 0x000000ff88057208 */ /* 0x000fe20000000000 */
[--C-:B------:R-:W-:Y:S01]  /*14220*/  FFMA.FTZ R6, R6, UR4, -R142.reuse ;  /* 0x0000000406067c23 */ /* 0x100fe2000801088e */
[C---:B------:R-:W-:Y:S01]  /*14230*/  FSETP.NEU.FTZ.AND P3, PT, R134.reuse, -INF , PT ;  /* 0xff8000008600780b */ /* 0x040fe20003f7d000 */
[C---:B------:R-:W-:Y:S01]  /*14240*/  FMUL.FTZ R143, R134.reuse, UR4 ;  /* 0x00000004868f7c20 */ /* 0x040fe20008410000 */
[----:B------:R-:W-:Y:S01]  /*14250*/  FFMA.FTZ R7, R7, UR4, -R142 ;  /* 0x0000000407077c23 */ /* 0x000fe2000801088e */
[--C-:B------:R-:W-:Y:S01]  /*14260*/  FFMA.FTZ R15, R15, UR4, -R188.reuse ;  /* 0x000000040f0f7c23 */ /* 0x100fe200080108bc */
[----:B--2---:R-:W-:Y:S01]  /*14270*/  FSEL R0, R134, RZ, P3 ;  /* 0x000000ff86007208 */ /* 0x004fe20001800000 */
[----:B------:R-:W-:Y:S01]  /*14280*/  FFMA.FTZ R19, R19, UR4, -R188 ;  /* 0x0000000413137c23 */ /* 0x000fe200080108bc */
[----:B------:R-:W-:Y:S01]  /*14290*/  FSEL R143, R143, RZ, P3 ;  /* 0x000000ff8f8f7208 */ /* 0x000fe20001800000 */
[----:B------:R-:W-:Y:S01]  /*142a0*/  MUFU.EX2 R246, R6 ;  /* 0x0000000600f67308 */ /* 0x000fe20000000800 */
[----:B------:R-:W-:Y:S01]  /*142b0*/  FFMA.FTZ R11, R11, UR4, -R142 ;  /* 0x000000040b0b7c23 */ /* 0x000fe2000801088e */
[----:B------:R-:W-:Y:S01]  /*142c0*/  FADD.FTZ R2, -R0, R132 ;  /* 0x0000008400027221 */ /* 0x000fe20000010100 */
[----:B------:R-:W-:Y:S01]  /*142d0*/  FSEL R0, R135, RZ, P1 ;  /* 0x000000ff87007208 */ /* 0x000fe20000800000 */
[--C-:B------:R-:W-:Y:S01]  /*142e0*/  FFMA.FTZ R18, R18, UR4, -R143.reuse ;  /* 0x0000000412127c23 */ /* 0x100fe2000801088f */
[--C-:B------:R-:W-:Y:S01]  /*142f0*/  FFMA.FTZ R17, R17, UR4, -R143.reuse ;  /* 0x0000000411117c23 */ /* 0x100fe2000801088f */
[----:B---3--:R-:W-:Y:S01]  /*14300*/  FMUL.FTZ R4, R2, UR4 ;  /* 0x0000000402047c20 */ /* 0x008fe20008410000 */
[--C-:B------:R-:W-:Y:S01]  /*14310*/  FFMA.FTZ R12, R12, UR4, -R143.reuse ;  /* 0x000000040c0c7c23 */ /* 0x100fe2000801088f */
[----:B------:R-:W-:Y:S01]  /*14320*/  FFMA.FTZ R14, R14, UR4, -R143 ;  /* 0x000000040e0e7c23 */ /* 0x000fe2000801088f */
[----:B------:R-:W-:Y:S01]  /*14330*/  FADD.FTZ R2, -R0, R138 ;  /* 0x0000008a00027221 */ /* 0x000fe20000010100 */
[----:B------:R-:W-:Y:S01]  /*14340*/  FADD.FTZ R0, -R5, R139 ;  /* 0x0000008b05007221 */ /* 0x000fe20000010100 */
[----:B------:R-:W1:Y:S01]  /*14350*/  MUFU.EX2 R244, R7 ;  /* 0x0000000700f47308 */ /* 0x000e620000000800 */
[--C-:B------:R-:W-:Y:S01]  /*14360*/  FFMA.FTZ R10, R10, UR4, -R142.reuse ;  /* 0x000000040a0a7c23 */ /* 0x100fe2000801088e */
[----:B------:R-:W-:Y:S01]  /*14370*/  FMUL.FTZ R2, R2, UR4 ;  /* 0x0000000402027c20 */ /* 0x000fe20008410000 */
[----:B------:R-:W-:Y:S07]  /*14380*/  FMUL.FTZ R0, R0, UR4 ;  /* 0x0000000400007c20 */ /* 0x000fee0008410000 */
[----:B------:R-:W-:Y:S01]  /*14390*/  MUFU.EX2 R211, R18 ;  /* 0x0000001200d37308 */ /* 0x000fe20000000800 */
[----:B------:R-:W-:Y:S01]  /*143a0*/  IADD3 R137, PT, PT, R212, 0xa040, RZ ;  /* 0x0000a040d4897810 */ /* 0x000fe20007ffe0ff */
[--C-:B------:R-:W-:Y:S01]  /*143b0*/  FFMA.FTZ R139, R190, UR4, -R142.reuse ;  /* 0x00000004be8b7c23 */ /* 0x100fe2000801088e */
[----:B------:R-:W-:Y:S07]  /*143c0*/  @P4 IADD3 R137, PT, PT, R200, -0x40, RZ ;  /* 0xffffffc0c8894810 */ /* 0x000fee0007ffe0ff */
[----:B------:R-:W2:Y:S01]  /*143d0*/  MUFU.EX2 R237, R17 ;  /* 0x0000001100ed7308 */ /* 0x000ea20000000800 */
[--C-:B------:R-:W-:Y:S01]  /*143e0*/  FFMA.FTZ R138, R193, UR4, -R142.reuse ;  /* 0x00000004c18a7c23 */ /* 0x100fe2000801088e */
[--C-:B------:R-:W-:Y:S08]  /*143f0*/  FFMA.FTZ R141, R141, UR4, -R189.reuse ;  /* 0x000000048d8d7c23 */ /* 0x100ff000080108bd */
[----:B------:R-:W-:Y:S01]  /*14400*/  MUFU.EX2 R208, R16 ;  /* 0x0000001000d07308 */ /* 0x000fe20000000800 */
[----:B-1----:R-:W-:Y:S09]  /*14410*/  F2FP.BF16.F32.PACK_AB R182, R244, R246 ;  /* 0x000000f6f4b6723e */ /* 0x002ff200000010ff */
[----:B------:R-:W1:Y:S10]  /*14420*/  MUFU.EX2 R206, R19 ;  /* 0x0000001300ce7308 */ /* 0x000e740000000800 */
[----:B------:R-:W3:Y:S01]  /*14430*/  MUFU.EX2 R132, R4 ;  /* 0x0000000400847308 */ /* 0x000ee20000000800 */
[----:B--2---:R-:W-:Y:S09]  /*14440*/  F2FP.BF16.F32.PACK_AB R176, R237, R211 ;  /* 0x000000d3edb0723e */ /* 0x004ff200000010ff */
[----:B------:R-:W2:Y:S10]  /*14450*/  MUFU.EX2 R3, R3 ;  /* 0x0000000300037308 */ /* 0x000eb40000000800 */
[----:B------:R-:W4:Y:S01]  /*14460*/  MUFU.EX2 R209, R15 ;  /* 0x0000000f00d17308 */ /* 0x000f220000000800 */
[----:B-1----:R-:W-:Y:S09]  /*14470*/  F2FP.BF16.F32.PACK_AB R179, R206, R207 ;  /* 0x000000cfceb3723e */ /* 0x002ff200000010ff */
[----:B------:R-:W-:Y:S01]  /*14480*/  MUFU.EX2 R210, R12 ;  /* 0x0000000c00d27308 */ /* 0x000fe20000000800 */
[C---:B---3--:R-:W-:Y:S01]  /*14490*/  FMUL.FTZ R4, R132.reuse, R144 ;  /* 0x0000009084047220 */ /* 0x048fe20000410000 */
[C---:B------:R-:W-:Y:S08]  /*144a0*/  FMUL.FTZ R5, R132.reuse, R145 ;  /* 0x0000009184057220 */ /* 0x040ff00000410000 */
[----:B------:R-:W1:Y:S01]  /*144b0*/  MUFU.EX2 R236, R14 ;  /* 0x0000000e00ec7308 */ /* 0x000e620000000800 */
[C---:B------:R-:W-:Y:S01]  /*144c0*/  FMUL.FTZ R16, R132.reuse, R156 ;  /* 0x0000009c84107220 */ /* 0x040fe20000410000 */
[C---:B--2---:R-:W-:Y:S01]  /*144d0*/  FMUL.FTZ R6, R3.reuse, R146 ;  /* 0x0000009203067220 */ /* 0x044fe20000410000 */
[----:B------:R-:W-:Y:S07]  /*144e0*/  FMUL.FTZ R7, R3, R147 ;  /* 0x0000009303077220 */ /* 0x000fee0000410000 */
[----:B------:R-:W-:Y:S01]  /*144f0*/  MUFU.EX2 R243, R11 ;  /* 0x0000000b00f37308 */ /* 0x000fe20000000800 */
[C---:B------:R-:W-:Y:S01]  /*14500*/  FMUL.FTZ R17, R132.reuse, R157 ;  /* 0x0000009d84117220 */ /* 0x040fe20000410000 */
[----:B----4-:R-:W-:Y:S01]  /*14510*/  F2FP.BF16.F32.PACK_AB R177, R209, R208 ;  /* 0x000000d0d1b1723e */ /* 0x010fe200000010ff */
[C---:B------:R-:W-:Y:S07]  /*14520*/  FMUL.FTZ R18, R3.reuse, R158 ;  /* 0x0000009e03127220 */ /* 0x040fee0000410000 */
[----:B------:R-:W2:Y:S01]  /*14530*/  MUFU.EX2 R245, R10 ;  /* 0x0000000a00f57308 */ /* 0x000ea20000000800 */
[C---:B------:R-:W-:Y:S01]  /*14540*/  FMUL.FTZ R19, R3.reuse, R159 ;  /* 0x0000009f03137220 */ /* 0x040fe20000410000 */
[----:B------:R-:W3:Y:S01]  /*14550*/  LDSM.16.MT88.4 R144, [R137] ;  /* 0x000000008990783b */ /* 0x000ee20000004200 */
[C---:B------:R-:W-:Y:S07]  /*14560*/  FMUL.FTZ R32, R132.reuse, R172 ;  /* 0x000000ac84207220 */ /* 0x040fee0000410000 */
[----:B------:R-:W4:Y:S01]  /*14570*/  MUFU.EX2 R238, R13 ;  /* 0x0000000d00ee7308 */ /* 0x000f220000000800 */
[----:B------:R-:W-:Y:S01]  /*14580*/  FMUL.FTZ R33, R132, R173 ;  /* 0x000000ad84217220 */ /* 0x000fe20000410000 */
[----:B-1----:R-:W-:Y:S01]  /*14590*/  F2FP.BF16.F32.PACK_AB R178, R236, R210 ;  /* 0x000000d2ecb2723e */ /* 0x002fe200000010ff */
[C---:B------:R-:W-:Y:S07]  /*145a0*/  FMUL.FTZ R34, R3.reuse, R174 ;  /* 0x000000ae03227220 */ /* 0x040fee0000410000 */
[----:B------:R-:W-:Y:S01]  /*145b0*/  MUFU.EX2 R240, R8 ;  /* 0x0000000800f07308 */ /* 0x000fe20000000800 */
[----:B------:R-:W-:Y:S01]  /*145c0*/  FMUL.FTZ R35, R3, R175 ;  /* 0x000000af03237220 */ /* 0x000fe20000410000 */
[----:B------:R-:W-:Y:S01]  /*145d0*/  LDSM.16.MT88.4 R156, [R212+0xa800] ;  /* 0x00a80000d49c783b */ /* 0x000fe20000004200 */
[C---:B------:R-:W-:Y:S07]  /*145e0*/  FMUL.FTZ R36, R132.reuse, R36 ;  /* 0x0000002484247220 */ /* 0x040fee0000410000 */
[----:B------:R-:W1:Y:S01]  /*145f0*/  MUFU.EX2 R241, R9 ;  /* 0x0000000900f17308 */ /* 0x000e620000000800 */
[-C--:B------:R-:W-:Y:S09]  /*14600*/  HMMA.16816.F32.BF16 R4, R176, R20.reuse, R4 ;  /* 0x00000014b004723c */ /* 0x080ff20000041804 */
[----:B------:R-:W5:Y:S01]  /*14610*/  MUFU.EX2 R2, R2 ;  /* 0x0000000200027308 */ /* 0x000f620000000800 */
[----:B--2---:R-:W-:Y:S01]  /*14620*/  F2FP.BF16.F32.PACK_AB R180, R245, R243 ;  /* 0x000000f3f5b4723e */ /* 0x004fe200000010ff */
[C---:B------:R-:W-:Y:S08]  /*14630*/  FMUL.FTZ R37, R132.reuse, R37 ;  /* 0x0000002584257220 */ /* 0x040ff00000410000 */
[----:B------:R-:W2:Y:S01]  /*14640*/  MUFU.EX2 R0, R0 ;  /* 0x0000000000007308 */ /* 0x000ea20000000800 */
[----:B----4-:R-:W-:Y:S01]  /*14650*/  F2FP.BF16.F32.PACK_AB R181, R239, R238 ;  /* 0x000000eeefb5723e */ /* 0x010fe200000010ff */
[C---:B------:R-:W-:Y:S01]  /*14660*/  FMUL.FTZ R38, R3.reuse, R38 ;  /* 0x0000002603267220 */ /* 0x040fe20000410000 */
[----:B------:R-:W-:Y:S01]  /*14670*/  FMUL.FTZ R39, R3, R39 ;  /* 0x0000002703277220 */ /* 0x000fe20000410000 */
[C---:B------:R-:W-:Y:S01]  /*14680*/  FMUL.FTZ R48, R132.reuse, R48 ;  /* 0x0000003084307220 */ /* 0x040fe20000410000 */
[C---:B------:R-:W-:Y:S01]  /*14690*/  FMUL.FTZ R49, R132.reuse, R49 ;  /* 0x0000003184317220 */ /* 0x040fe20000410000 */
[----:B-1----:R-:W-:Y:S01]  /*146a0*/  F2FP.BF16.F32.PACK_AB R183, R241, R240 ;  /* 0x000000f0f1b7723e */ /* 0x002fe200000010ff */
[C---:B------:R-:W-:Y:S01]  /*146b0*/  FMUL.FTZ R50, R3.reuse, R50 ;  /* 0x0000003203327220 */ /* 0x040fe20000410000 */
[C---:B------:R-:W-:Y:S01]  /*146c0*/  FMUL.FTZ R51, R3.reuse, R51 ;  /* 0x0000003303337220 */ /* 0x040fe20000410000 */
[----:B------:R-:W-:Y:S01]  /*146d0*/  FMUL.FTZ R52, R132, R52 ;  /* 0x0000003484347220 */ /* 0x000fe20000410000 */
[C---:B-----5:R-:W-:Y:S01]  /*146e0*/  FMUL.FTZ R8, R2.reuse, R148 ;  /* 0x0000009402087220 */ /* 0x060fe20000410000 */
[C---:B------:R-:W-:Y:S01]  /*146f0*/  FMUL.FTZ R9, R2.reuse, R149 ;  /* 0x0000009502097220 */ /* 0x040fe20000410000 */
[C---:B------:R-:W-:Y:S01]  /*14700*/  FMUL.FTZ R12, R2.reuse, R152 ;  /* 0x00000098020c7220 */ /* 0x040fe20000410000 */
[----:B------:R-:W-:Y:S01]  /*14710*/  FMUL.FTZ R13, R2, R153 ;  /* 0x00000099020d7220 */ /* 0x000fe20000410000 */
[C---:B--2---:R-:W-:Y:S01]  /*14720*/  FMUL.FTZ R10, R0.reuse, R150 ;  /* 0x00000096000a7220 */ /* 0x044fe20000410000 */
[C---:B------:R-:W-:Y:S01]  /*14730*/  FMUL.FTZ R11, R0.reuse, R151 ;  /* 0x00000097000b7220 */ /* 0x040fe20000410000 */
[----:B------:R-:W-:Y:S01]  /*14740*/  LDSM.16.MT88.4 R172, [R223] ;  /* 0x00000000dfac783b */ /* 0x000fe20000004200 */
[C---:B------:R-:W-:Y:S01]  /*14750*/  FMUL.FTZ R14, R0.reuse, R154 ;  /* 0x0000009a000e7220 */ /* 0x040fe20000410000 */
[----:B------:R-:W-:Y:S01]  /*14760*/  FMUL.FTZ R15, R0, R155 ;  /* 0x0000009b000f7220 */ /* 0x000fe20000410000 */
[C---:B------:R-:W-:Y:S01]  /*14770*/  FMUL.FTZ R24, R2.reuse, R164 ;  /* 0x000000a402187220 */ /* 0x040fe20000410000 */
[----:B------:R-:W-:Y:S01]  /*14780*/  FMUL.FTZ R25, R2, R165 ;  /* 0x000000a502197220 */ /* 0x000fe20000410000 */
[----:B------:R-:W-:Y:S01]  /*14790*/  FMUL.FTZ R26, R0, R166 ;  /* 0x000000a6001a7220 */ /* 0x000fe20000410000 */
[C---:B------:R-:W-:Y:S01]  /*147a0*/  HMMA.16816.F32.BF16 R8, R180.reuse, R20, R8 ;  /* 0x00000014b408723c */ /* 0x040fe20000041808 */
[----:B------:R1:W-:Y:S01]  /*147b0*/  MUFU.EX2 R203, R139 ;  /* 0x0000008b00cb7308 */ /* 0x0003e20000000800 */
[----:B------:R-:W2:Y:S02]  /*147c0*/  LDSM.16.MT88.4 R148, [R219+0xa000] ;  /* 0x00a00000db94783b */ /* 0x000ea40000004200 */
[C---:B------:R-:W-:Y:S01]  /*147d0*/  FMUL.FTZ R20, R132.reuse, R160 ;  /* 0x000000a084147220 */ /* 0x040fe20000410000 */
[----:B------:R-:W-:Y:S01]  /*147e0*/  FMUL.FTZ R21, R132, R161 ;  /* 0x000000a184157220 */ /* 0x000fe20000410000 */
        /* <DEDUP_REMOVED lines=48> */
[--C-:B-1----:R-:W-:Y:S01]  /*14af0*/  FFMA.FTZ R139, R192, UR4, -R142.reuse ;  /* 0x00000004c08b7c23 */ /* 0x102fe2000801088e */
[----:B------:R-:W-:Y:S01]  /*14b00*/  FFMA.FTZ R142, R191, UR4, -R142 ;  /* 0x00000004bf8e7c23 */ /* 0x000fe2000801088e */
[C---:B------:R-:W-:Y:S01]  /*14b10*/  FMUL.FTZ R76, R2.reuse, R76 ;  /* 0x0000004c024c7220 */ /* 0x040fe20000410000 */
[----:B------:R-:W-:Y:S01]  /*14b20*/  FMUL.FTZ R77, R2, R77 ;  /* 0x0000004d024d7220 */ /* 0x000fe20000410000 */
[-C--:B------:R-:W-:Y:S01]  /*14b30*/  HMMA.16816.F32.BF16 R44, R180, R146.reuse, R44 ;  /* 0x00000092b42c723c */ /* 0x080fe2000004182c */
[----:B------:R-:W-:Y:S02]  /*14b40*/  MUFU.EX2 R204, R142 ;  /* 0x0000008e00cc7308 */ /* 0x000fe40000000800 */
[C---:B------:R-:W-:Y:S01]  /*14b50*/  FMUL.FTZ R78, R0.reuse, R78 ;  /* 0x0000004e004e7220 */ /* 0x040fe20000410000 */
[----:B------:R-:W-:Y:S01]  /*14b60*/  FMUL.FTZ R79, R0, R79 ;  /* 0x0000004f004f7220 */ /* 0x000fe20000410000 */
[C---:B------:R-:W-:Y:S01]  /*14b70*/  FMUL.FTZ R80, R132.reuse, R80 ;  /* 0x0000005084507220 */ /* 0x040fe20000410000 */
[C---:B------:R-:W-:Y:S01]  /*14b80*/  FMUL.FTZ R81, R132.reuse, R81 ;  /* 0x0000005184517220 */ /* 0x040fe20000410000 */
[C---:B------:R-:W-:Y:S01]  /*14b90*/  FMUL.FTZ R82, R3.reuse, R82 ;  /* 0x0000005203527220 */ /* 0x040fe20000410000 */
[C---:B------:R-:W-:Y:S01]  /*14ba0*/  HMMA.16816.F32.BF16 R48, R176.reuse, R146, R48 ;  /* 0x00000092b030723c */ /* 0x040fe20000041830 */
[----:B------:R-:W1:Y:S02]  /*14bb0*/  LDSM.16.MT88.4 R144, [R212+0xb000] ;  /* 0x00b00000d490783b */ /* 0x000e640000004200 */
[----:B------:R3:W-:Y:S01]  /*14bc0*/  MUFU.EX2 R202, R139 ;  /* 0x0000008b00ca7308 */ /* 0x0007e20000000800 */
[C---:B------:R-:W-:Y:S01]  /*14bd0*/  FMUL.FTZ R83, R3.reuse, R83 ;  /* 0x0000005303537220 */ /* 0x040fe20000410000 */
[C---:B------:R-:W-:Y:S01]  /*14be0*/  FMUL.FTZ R84, R132.reuse, R84 ;  /* 0x0000005484547220 */ /* 0x040fe20000410000 */
[----:B------:R-:W-:Y:S01]  /*14bf0*/  FMUL.FTZ R85, R132, R85 ;  /* 0x0000005584557220 */ /* 0x000fe20000410000 */
[C---:B------:R-:W-:Y:S01]  /*14c00*/  FMUL.FTZ R86, R3.reuse, R86 ;  /* 0x0000005603567220 */ /* 0x040fe20000410000 */
[-C--:B--2---:R-:W-:Y:S05]  /*14c10*/  HMMA.16816.F32.BF16 R52, R176, R148.reuse, R52 ;  /* 0x00000094b034723c */ /* 0x084fea0000041834 */
[----:B------:R-:W-:Y:S01]  /*14c20*/  MUFU.EX2 R192, R141 ;  /* 0x0000008d00c07308 */ /* 0x000fe20000000800 */
[----:B------:R-:W-:Y:S01]  /*14c30*/  FMUL.FTZ R87, R3, R87 ;  /* 0x0000005703577220 */ /* 0x000fe20000410000 */
[C---:B------:R-:W-:Y:S01]  /*14c40*/  FMUL.FTZ R88, R2.reuse, R88 ;  /* 0x0000005802587220 */ /* 0x040fe20000410000 */
[----:B------:R-:W-:Y:S01]  /*14c50*/  FMUL.FTZ R89, R2, R89 ;  /* 0x0000005902597220 */ /* 0x000fe20000410000 */
[C---:B------:R-:W-:Y:S01]  /*14c60*/  FMUL.FTZ R90, R0.reuse, R90 ;  /* 0x0000005a005a7220 */ /* 0x040fe20000410000 */
[----:B------:R-:W-:Y:S01]  /*14c70*/  FMUL.FTZ R91, R0, R91 ;  /* 0x0000005b005b7220 */ /* 0x000fe20000410000 */
[C---:B------:R-:W-:Y:S04]  /*14c80*/  HMMA.16816.F32.BF16 R56, R180.reuse, R148, R56 ;  /* 0x00000094b438723c */ /* 0x040fe80000041838 */
[----:B---3--:R-:W-:Y:S01]  /*14c90*/  FFMA.FTZ R139, R199, UR4, -R189 ;  /* 0x00000004c78b7c23 */ /* 0x008fe200080108bd */
[----:B------:R-:W-:Y:S01]  /*14ca0*/  MOV R152, R201 ;  /* 0x000000c900987202 */ /* 0x000fe20000000f00 */
[C---:B------:R-:W-:Y:S01]  /*14cb0*/  FMUL.FTZ R92, R2.reuse, R92 ;  /* 0x0000005c025c7220 */ /* 0x040fe20000410000 */
[----:B------:R-:W-:Y:S01]  /*14cc0*/  FMUL.FTZ R93, R2, R93 ;  /* 0x0000005d025d7220 */ /* 0x000fe20000410000 */
[-C--:B------:R-:W-:Y:S01]  /*14cd0*/  HMMA.16816.F32.BF16 R60, R180, R150.reuse, R60 ;  /* 0x00000096b43c723c */ /* 0x080fe2000004183c */
[----:B------:R2:W-:Y:S02]  /*14ce0*/  MUFU.EX2 R200, R139 ;  /* 0x0000008b00c87308 */ /* 0x0005e40000000800 */
[C---:B------:R-:W-:Y:S01]  /*14cf0*/  FMUL.FTZ R94, R0.reuse, R94 ;  /* 0x0000005e005e7220 */ /* 0x040fe20000410000 */
[----:B------:R-:W-:Y:S01]  /*14d00*/  FMUL.FTZ R95, R0, R95 ;  /* 0x0000005f005f7220 */ /* 0x000fe20000410000 */
[C---:B------:R-:W-:Y:S01]  /*14d10*/  FMUL.FTZ R96, R132.reuse, R96 ;  /* 0x0000006084607220 */ /* 0x040fe20000410000 */
[----:B------:R-:W-:Y:S01]  /*14d20*/  FMUL.FTZ R97, R132, R97 ;  /* 0x0000006184617220 */ /* 0x000fe20000410000 */
[C---:B------:R-:W-:Y:S01]  /*14d30*/  FMUL.FTZ R98, R3.reuse, R98 ;  /* 0x0000006203627220 */ /* 0x040fe20000410000 */
[C---:B------:R-:W-:Y:S01]  /*14d40*/  HMMA.16816.F32.BF16 R64, R176.reuse, R150, R64 ;  /* 0x00000096b040723c */ /* 0x040fe20000041840 */
[----:B------:R-:W3:Y:S03]  /*14d50*/  LDSM.16.MT88.4 R148, [R220+0xb000] ;  /* 0x00b00000dc94783b */ /* 0x000ee60000004200 */
[----:B------:R-:W-:Y:S01]  /*14d60*/  FMUL.FTZ R99, R3, R99 ;  /* 0x0000006303637220 */ /* 0x000fe20000410000 */
        /* <DEDUP_REMOVED lines=19> */
[--C-:B------:R-:W-:Y:S01]  /*14ea0*/  FFMA.FTZ R138, R196, UR4, -R143.reuse ;  /* 0x00000004c48a7c23 */ /* 0x100fe2000801088f */
[--C-:B--2---:R-:W-:Y:S01]  /*14eb0*/  FFMA.FTZ R139, R195, UR4, -R143.reuse ;  /* 0x00000004c38b7c23 */ /* 0x104fe2000801088f */
[C---:B------:R-:W-:Y:S01]  /*14ec0*/  HMMA.16816.F32.BF16 R80, R176.reuse, R146, R80 ;  /* 0x00000092b050723c */ /* 0x040fe20000041850 */
[----:B------:R-:W1:Y:S01]  /*14ed0*/  LDSM.16.MT88.4 R144, [R137+0x1000] ;  /* 0x001000008990783b */ /* 0x000e620000004200 */
[----:B------:R2:W-:Y:S02]  /*14ee0*/  MUFU.EX2 R201, R138 ;  /* 0x0000008a00c97308 */ /* 0x0005e40000000800 */
[C---:B------:R-:W-:Y:S01]  /*14ef0*/  FMUL.FTZ R100, R132.reuse, R100 ;  /* 0x0000006484647220 */ /* 0x040fe20000410000 */
[C---:B------:R-:W-:Y:S07]  /*14f00*/  FMUL.FTZ R101, R132.reuse, R101 ;  /* 0x0000006584657220 */ /* 0x040fee0000410000 */
[----:B------:R4:W-:Y:S01]  /*14f10*/  MUFU.EX2 R199, R139 ;  /* 0x0000008b00c77308 */ /* 0x0009e20000000800 */
[C---:B------:R-:W-:Y:S01]  /*14f20*/  FMUL.FTZ R102, R3.reuse, R102 ;  /* 0x0000006603667220 */ /* 0x040fe20000410000 */
[-C--:B---3--:R-:W-:Y:S03]  /*14f30*/  HMMA.16816.F32.BF16 R84, R176, R148.reuse, R84 ;  /* 0x00000094b054723c */ /* 0x088fe60000041854 */
[C---:B------:R-:W-:Y:S01]  /*14f40*/  FMUL.FTZ R103, R3.reuse, R103 ;  /* 0x0000006703677220 */ /* 0x040fe20000410000 */
[C---:B------:R-:W-:Y:S01]  /*14f50*/  FMUL.FTZ R112, R132.reuse, R112 ;  /* 0x0000007084707220 */ /* 0x040fe20000410000 */
[----:B------:R-:W-:Y:S01]  /*14f60*/  FMUL.FTZ R113, R132, R113 ;  /* 0x0000007184717220 */ /* 0x000fe20000410000 */
[C---:B------:R-:W-:Y:S01]  /*14f70*/  FMUL.FTZ R114, R3.reuse, R114 ;  /* 0x0000007203727220 */ /* 0x040fe20000410000 */
[----:B------:R-:W-:Y:S01]  /*14f80*/  FMUL.FTZ R115, R3, R115 ;  /* 0x0000007303737220 */ /* 0x000fe20000410000 */
[C---:B------:R-:W-:Y:S04]  /*14f90*/  HMMA.16816.F32.BF16 R88, R180.reuse, R148, R88 ;  /* 0x00000094b458723c */ /* 0x040fe80000041858 */
[--C-:B--2---:R-:W-:Y:S01]  /*14fa0*/  FFMA.FTZ R138, R197, UR4, -R188.reuse ;  /* 0x00000004c58a7c23 */ /* 0x104fe200080108bc */
[--C-:B----4-:R-:W-:Y:S01]  /*14fb0*/  FFMA.FTZ R139, R198, UR4, -R188.reuse ;  /* 0x00000004c68b7c23 */ /* 0x110fe200080108bc */
[C---:B------:R-:W-:Y:S01]  /*14fc0*/  FMUL.FTZ R116, R132.reuse, R116 ;  /* 0x0000007484747220 */ /* 0x040fe20000410000 */
[C---:B------:R-:W-:Y:S01]  /*14fd0*/  FMUL.FTZ R117, R132.reuse, R117 ;  /* 0x0000007584757220 */ /* 0x040fe20000410000 */
[-C--:B------:R-:W-:Y:S01]  /*14fe0*/  HMMA.16816.F32.BF16 R92, R180, R150.reuse, R92 ;  /* 0x00000096b45c723c */ /* 0x080fe2000004185c */
[----:B------:R2:W-:Y:S02]  /*14ff0*/  MUFU.EX2 R198, R138 ;  /* 0x0000008a00c67308 */ /* 0x0005e40000000800 */
[C---:B------:R-:W-:Y:S01]  /*15000*/  FMUL.FTZ R118, R3.reuse, R118 ;  /* 0x0000007603767220 */ /* 0x040fe20000410000 */
[C---:B------:R-:W-:Y:S07]  /*15010*/  FMUL.FTZ R119, R3.reuse, R119 ;  /* 0x0000007703777220 */ /* 0x040fee0000410000 */
[----:B------:R-:W3:Y:S01]  /*15020*/  MUFU.EX2 R197, R139 ;  /* 0x0000008b00c57308 */ /* 0x000ee20000000800 */
[C---:B------:R-:W-:Y:S01]  /*15030*/  FMUL.FTZ R128, R132.reuse, R128 ;  /* 0x0000008084807220 */ /* 0x040fe20000410000 */
[----:B------:R-:W-:Y:S01]  /*15040*/  FMUL.FTZ R129, R132, R129 ;  /* 0x0000008184817220 */ /* 0x000fe20000410000 */
[C---:B------:R-:W-:Y:S01]  /*15050*/  HMMA.16816.F32.BF16 R96, R176.reuse, R150, R96 ;  /* 0x00000096b060723c */ /* 0x040fe20000041860 */
[----:B------:R-:W4:Y:S03]  /*15060*/  LDSM.16.MT88.4 R148, [R219+0xb000] ;  /* 0x00b00000db94783b */ /* 0x000f260000004200 */
[C---:B------:R-:W-:Y:S01]  /*15070*/  FMUL.FTZ R130, R3.reuse, R130 ;  /* 0x0000008203827220 */ /* 0x040fe20000410000 */
[----:B------:R-:W-:Y:S01]  /*15080*/  FMUL.FTZ R131, R3, R131 ;  /* 0x0000008303837220 */ /* 0x000fe20000410000 */
[--C-:B--2---:R-:W-:Y:S01]  /*15090*/  FFMA.FTZ R138, R247, UR4, -R143.reuse ;  /* 0x00000004f78a7c23 */ /* 0x104fe2000801088f */
[----:B------:R-:W-:Y:S01]  /*150a0*/  MOV R247, R152 ;  /* 0x0000009800f77202 */ /* 0x000fe20000000f00 */
[-C--:B-1----:R-:W-:Y:S02]  /*150b0*/  HMMA.16816.F32.BF16 R100, R176, R144.reuse, R100 ;  /* 0x00000090b064723c */ /* 0x082fe40000041864 */
[----:B------:R1:W-:Y:S01]  /*150c0*/  MUFU.EX2 R195, R138 ;  /* 0x0000008a00c37308 */ /* 0x0003e20000000800 */
[----:B---3--:R-:W-:Y:S01]  /*150d0*/  F2FP.BF16.F32.PACK_AB R141, R197, R198 ;  /* 0x000000c6c58d723e */ /* 0x008fe200000010ff */
[----:B------:R-:W-:Y:S01]  /*150e0*/  FFMA.FTZ R143, R194, UR4, -R143 ;  /* 0x00000004c28f7c23 */ /* 0x000fe2000801088f */
[C---:B------:R-:W-:Y:S02]  /*150f0*/  ISETP.GT.AND P0, PT, R232.reuse, R247, PT ;  /* 0x000000f7e800720c */ /* 0x040fe40003f04270 */
[----:B------:R-:W-:Y:S01]  /*15100*/  IADD3 R232, PT, PT, R232, -0x1, RZ ;  /* 0xffffffffe8e87810 */ /* 0x000fe20007ffe0ff */
[C---:B------:R-:W-:Y:S04]  /*15110*/  HMMA.16816.F32.BF16 R104, R180.reuse, R144, R104 ;  /* 0x00000090b468723c */ /* 0x040fe80000041868 */
[----:B------:R-:W2:Y:S04]  /*15120*/  MUFU.EX2 R196, R143 ;  /* 0x0000008f00c47308 */ /* 0x000ea80000000800 */
[-C--:B------:R-:W-:Y:S03]  /*15130*/  HMMA.16816.F32.BF16 R108, R180, R146.reuse, R108 ;  /* 0x00000092b46c723c */ /* 0x080fe6000004186c */
[--C-:B-1----:R-:W-:Y:S01]  /*15140*/  FFMA.FTZ R138, R248, UR4, -R188.reuse ;  /* 0x00000004f88a7c23 */ /* 0x102fe200080108bc */
[----:B------:R-:W-:Y:S01]  /*15150*/  FFMA.FTZ R188, R249, UR4, -R188 ;  /* 0x00000004f9bc7c23 */ /* 0x000fe200080108bc */
[----:B------:R-:W3:Y:S01]  /*15160*/  LDL.LU R248, [R1+0x8] ;  /* 0x0000080001f87983 */ /* 0x000ee20000300800 */
[----:B--2---:R-:W-:Y:S02]  /*15170*/  F2FP.BF16.F32.PACK_AB R142, R196, R195 ;  /* 0x000000c3c48e723e */ /* 0x004fe400000010ff */
[C---:B------:R-:W-:Y:S01]  /*15180*/  HMMA.16816.F32.BF16 R112, R176.reuse, R146, R112 ;  /* 0x00000092b070723c */ /* 0x040fe20000041870 */
[----:B------:R1:W-:Y:S01]  /*15190*/  MUFU.EX2 R194, R138 ;  /* 0x0000008a00c27308 */ /* 0x0003e20000000800 */
[----:B------:R-:W2:Y:S09]  /*151a0*/  LDL.LU R249, [R1+0xc] ;  /* 0x00000c0001f97983 */ /* 0x000eb20000300800 */
[----:B------:R-:W5:Y:S01]  /*151b0*/  MUFU.EX2 R193, R188 ;  /* 0x000000bc00c17308 */ /* 0x000f620000000800 */
[-C--:B----4-:R-:W-:Y:S03]  /*151c0*/  HMMA.16816.F32.BF16 R116, R176, R148.reuse, R116 ;  /* 0x00000094b074723c */ /* 0x090fe60000041874 */
[--C-:B-1----:R-:W-:Y:S05]  /*151d0*/  FFMA.FTZ R138, R242, UR4, -R189.reuse ;  /* 0x00000004f28a7c23 */ /* 0x102fea00080108bd */
[C---:B------:R-:W-:Y:S01]  /*151e0*/  HMMA.16816.F32.BF16 R120, R180.reuse, R148, R120 ;  /* 0x00000094b478723c */ /* 0x040fe20000041878 */
[----:B------:R-:W4:Y:S01]  /*151f0*/  LDL.LU R242, [R1] ;  /* 0x0000000001f27983 */ /* 0x000f220000300800 */
[----:B------:R-:W1:Y:S02]  /*15200*/  MUFU.EX2 R139, R138 ;  /* 0x0000008a008b7308 */ /* 0x000e640000000800 */
[----:B------:R-:W-:Y:S01]  /*15210*/  FFMA.FTZ R189, R140, UR4, -R189 ;  /* 0x000000048cbd7c23 */ /* 0x000fe200080108bd */
[----:B------:R-:W-:Y:S02]  /*15220*/  F2FP.BF16.F32.PACK_AB R140, R199, R201 ;  /* 0x000000c9c78c723e */ /* 0x000fe400000010ff */
[----:B-----5:R-:W-:Y:S01]  /*15230*/  F2FP.BF16.F32.PACK_AB R143, R193, R194 ;  /* 0x000000c2c18f723e */ /* 0x020fe200000010ff */
[-C--:B------:R-:W-:Y:S04]  /*15240*/  HMMA.16816.F32.BF16 R124, R180, R150.reuse, R124 ;  /* 0x00000096b47c723c */ /* 0x080fe8000004187c */
[----:B------:R5:W1:Y:S01]  /*15250*/  MUFU.EX2 R138, R189 ;  /* 0x000000bd008a7308 */ /* 0x000a620000000800 */
[----:B------:R-:W1:Y:S03]  /*15260*/  LDSM.16.MT88.4 R180, [R137+0x800] ;  /* 0x0008000089b4783b */ /* 0x000e660000004200 */
[----:B------:R-:W-:Y:S04]  /*15270*/  HMMA.16816.F32.BF16 R128, R176, R150, R128 ;  /* 0x00000096b080723c */ /* 0x000fe80000041880 */
[----:B------:R-:W-:Y:S02]  /*15280*/  F2FP.BF16.F32.PACK_AB R176, R205, R203 ;  /* 0x000000cbcdb0723e */ /* 0x000fe400000010ff */
[----:B------:R-:W-:Y:S01]  /*15290*/  F2FP.BF16.F32.PACK_AB R178, R204, R202 ;  /* 0x000000caccb2723e */ /* 0x000fe200000010ff */
[----:B-----5:R-:W5:Y:S01]  /*152a0*/  LDSM.16.MT88.4 R188, [R212+0xb800] ;  /* 0x00b80000d4bc783b */ /* 0x020f620000004200 */
[-C--:B------:R-:W-:Y:S05]  /*152b0*/  HMMA.16816.F32.BF16 R144, R140, R156.reuse, R4 ;  /* 0x0000009c8c90723c */ /* 0x080fea0000041804 */
[----:B-1----:R-:W-:Y:S02]  /*152c0*/  F2FP.BF16.F32.PACK_AB R177, R139, R200 ;  /* 0x000000c88bb1723e */ /* 0x002fe400000010ff */
[----:B------:R-:W-:Y:S01]  /*152d0*/  F2FP.BF16.F32.PACK_AB R179, R138, R192 ;  /* 0x000000c08ab3723e */ /* 0x000fe200000010ff */
[----:B------:R-:W1:Y:S06]  /*152e0*/  LDSM.16.MT88.4 R4, [R222] ;  /* 0x00000000de04783b */ /* 0x000e6c0000004200 */
[C---:B------:R-:W-:Y:S02]  /*152f0*/  HMMA.16816.F32.BF16 R148, R176.reuse, R156, R8 ;  /* 0x0000009cb094723c */ /* 0x040fe40000041808 */
[----:B------:R5:W1:Y:S06]  /*15300*/  LDSM.16.MT88.4 R8, [R137+0x1800] ;  /* 0x001800008908783b */ /* 0x000a6c0000004200 */
[-C--:B------:R-:W-:Y:S02]  /*15310*/  HMMA.16816.F32.BF16 R152, R176, R158.reuse, R12 ;  /* 0x0000009eb098723c */ /* 0x080fe4000004180c */
[----:B------:R-:W1:Y:S06]  /*15320*/  LDSM.16.MT88.4 R12, [R218+0x1800] ;  /* 0x00180000da0c783b */ /* 0x000e6c0000004200 */
[C---:B------:R-:W-:Y:S08]  /*15330*/  HMMA.16816.F32.BF16 R156, R140.reuse, R158, R16 ;  /* 0x0000009e8c9c723c */ /* 0x040ff00000041810 */
[-C--:B------:R-:W-:Y:S01]  /*15340*/  HMMA.16816.F32.BF16 R160, R140, R172.reuse, R20 ;  /* 0x000000ac8ca0723c */ /* 0x080fe20000041814 */
[----:B-----5:R-:W5:Y:S07]  /*15350*/  LDL.LU R137, [R1+0x4] ;  /* 0x0000040001897983 */ /* 0x020f6e0000300800 */
        /* <DEDUP_REMOVED lines=27> */
[----:B---3--:R-:W-:Y:S01]  /*15510*/  FFMA.FTZ R5, R3, R248, R208 ;  /* 0x000000f803057223 */ /* 0x008fe200000100d0 */
[----:B--2---:R-:W-:Y:S04]  /*15520*/  FFMA.FTZ R132, R132, R249, R211 ;  /* 0x000000f984847223 */ /* 0x004fe800000100d3 */
[----:B------:R-:W-:Y:S01]  /*15530*/  FADD.FTZ R3, R237, R132 ;  /* 0x00000084ed037221 */ /* 0x000fe20000010000 */
[----:B------:R-:W-:Y:S03]  /*15540*/  MOV R132, R134 ;  /* 0x0000008600847202 */ /* 0x000fe60000000f00 */
[----:B------:R-:W-:Y:S04]  /*15550*/  FADD.FTZ R3, R210, R3 ;  /* 0x00000003d2037221 */ /* 0x000fe80000010000 */
[----:B------:R-:W-:Y:S01]  /*15560*/  FADD.FTZ R3, R236, R3 ;  /* 0x00000003ec037221 */ /* 0x000fe20000010000 */
[----:B----4-:R-:W-:Y:S03]  /*15570*/  FFMA.FTZ R0, R0, R242, R238 ;  /* 0x000000f200007223 */ /* 0x010fe600000100ee */
[----:B------:R-:W-:Y:S01]  /*15580*/  FADD.FTZ R6, R201, R3 ;  /* 0x00000003c9067221 */ /* 0x000fe20000010000 */
[----:B------:R-:W-:Y:S03]  /*15590*/  FADD.FTZ R0, R239, R0 ;  /* 0x00000000ef007221 */ /* 0x000fe60000010000 */
[----:B------:R-:W-:Y:S01]  /*155a0*/  FADD.FTZ R6, R199, R6 ;  /* 0x00000006c7067221 */ /* 0x000fe20000010000 */
[----:B------:R-:W-:Y:S04]  /*155b0*/  FADD.FTZ R0, R240, R0 ;  /* 0x00000000f0007221 */ /* 0x000fe80000010000 */
[----:B------:R-:W-:Y:S04]  /*155c0*/  FADD.FTZ R0, R241, R0 ;  /* 0x00000000f1007221 */ /* 0x000fe80000010000 */
[----:B------:R-:W-:Y:S04]  /*155d0*/  FADD.FTZ R0, R200, R0 ;  /* 0x00000000c8007221 */ /* 0x000fe80000010000 */
[----:B------:R-:W-:Y:S01]  /*155e0*/  FADD.FTZ R0, R139, R0 ;  /* 0x000000008b007221 */ /* 0x000fe20000010000 */
[----:B------:R-:W-:Y:S01]  /*155f0*/  MOV R139, R136 ;  /* 0x00000088008b7202 */ /* 0x000fe20000000f00 */
[----:B-----5:R-:W-:Y:S01]  /*15600*/  FFMA.FTZ R2, R2, R137, R243 ;  /* 0x0000008902027223 */ /* 0x020fe200000100f3 */
[----:B------:R-:W-:Y:S03]  /*15610*/  MOV R137, R133 ;  /* 0x0000008500897202 */ /* 0x000fe60000000f00 */
[----:B------:R-:W-:Y:S01]  /*15620*/  FADD.FTZ R4, R245, R2 ;  /* 0x00000002f5047221 */ /* 0x000fe20000010000 */
[----:B------:R-:W-:Y:S03]  /*15630*/  FADD.FTZ R2, R209, R5 ;  /* 0x00000005d1027221 */ /* 0x000fe60000010000 */
[----:B------:R-:W-:Y:S01]  /*15640*/  FADD.FTZ R4, R246, R4 ;  /* 0x00000004f6047221 */ /* 0x000fe20000010000 */
[----:B------:R-:W-:Y:S03]  /*15650*/  FADD.FTZ R5, R207, R2 ;  /* 0x00000002cf057221 */ /* 0x000fe60000010000 */
[----:B------:R-:W-:Y:S01]  /*15660*/  FADD.FTZ R2, R244, R4 ;  /* 0x00000004f4027221 */ /* 0x000fe20000010000 */
[----:B------:R-:W-:Y:S03]  /*15670*/  FADD.FTZ R4, R206, R5 ;  /* 0x00000005ce047221 */ /* 0x000fe60000010000 */
[----:B------:R-:W-:Y:S01]  /*15680*/  FADD.FTZ R2, R203, R2 ;  /* 0x00000002cb027221 */ /* 0x000fe20000010000 */
[----:B------:R-:W-:Y:S03]  /*15690*/  FADD.FTZ R3, R198, R4 ;  /* 0x00000004c6037221 */ /* 0x000fe60000010000 */
        /* <DEDUP_REMOVED lines=9> */
[----:B------:R-:W-:Y:S01]  /*15730*/  MOV R138, R135 ;  /* 0x00000087008a7202 */ /* 0x000fe20000000f00 */
[----:B------:R-:W-:Y:S02]  /*15740*/  FADD.FTZ R0, R193, R0 ;  /* 0x00000000c1007221 */ /* 0x000fe40000010000 */
[----:B------:R1:W-:Y:S04]  /*15750*/  STL [R1+0x4], R4 ;  /* 0x0000040401007387 */ /* 0x0003e80000100800 */
[----:B------:R1:W-:Y:S04]  /*15760*/  STL [R1], R3 ;  /* 0x0000000301007387 */ /* 0x0003e80000100800 */
[----:B------:R1:W-:Y:S04]  /*15770*/  STL [R1+0xc], R2 ;  /* 0x00000c0201007387 */ /* 0x0003e80000100800 */
[----:B------:R1:W-:Y:S01]  /*15780*/  STL [R1+0x8], R0 ;  /* 0x0000080001007387 */ /* 0x0003e20000100800 */
[----:B------:R-:W-:Y:S05]  /*15790*/  @P0 BRA `(.L_x_2636) ;  /* 0xffffffd000500947 */ /* 0x000fea000383ffff */
.L_x_2635:
[----:B-1----:R-:W4:Y:S04]  /*157a0*/  LDL.LU R2, [R1+0xc] ;  /* 0x00000c0001027983 */ /* 0x002f280000300800 */
        /* <DEDUP_REMOVED lines=324> */
.L_x_2639:
        /* <DEDUP_REMOVED lines=124> */
.L_x_2641:
[----:B------:R-:W-:Y:S05]  /*173b0*/  BSYNC.RECONVERGENT B0 ;  /* 0x0000000000007941 */ /* 0x000fea0003800200 */
.L_x_2640:
        /* <DEDUP_REMOVED lines=8> */
[----:B------:R-:W-:Y:S01]  /*17440*/  IADD3 R18, PT, PT, R141, 0x60, RZ ;  /* 0x000000608d127810 */ /* 0x000fe20007ffe0ff */
        /* <DEDUP_REMOVED lines=17> */
.L_x_2643:
[----:B------:R-:W-:Y:S05]  /*17560*/  BSYNC.RECONVERGENT B0 ;  /* 0x0000000000007941 */ /* 0x000fea0003800200 */
.L_x_2642:
        /* <DEDUP_REMOVED lines=23> */
.L_x_2645:
[----:B------:R-:W-:Y:S05]  /*176e0*/  BSYNC.RECONVERGENT B0 ;  /* 0x0000000000007941 */ /* 0x000fea0003800200 */
.L_x_2644:
        /* <DEDUP_REMOVED lines=22> */
.L_x_2647:
[----:B------:R-:W-:Y:S05]  /*17850*/  BSYNC.RECONVERGENT B0 ;  /* 0x0000000000007941 */ /* 0x000fea0003800200 */
.L_x_2646:
        /* <DEDUP_REMOVED lines=21> */
.L_x_2649:
[----:B------:R-:W-:Y:S05]  /*179b0*/  BSYNC.RECONVERGENT B0 ;  /* 0x0000000000007941 */ /* 0x000fea0003800200 */
.L_x_2648:
        /* <DEDUP_REMOVED lines=21> */
.L_x_2651:
[----:B------:R-:W-:Y:S05]  /*17b10*/  BSYNC.RECONVERGENT B0 ;  /* 0x0000000000007941 */ /* 0x000fea0003800200 */
.L_x_2650:
        /* <DEDUP_REMOVED lines=21> */
.L_x_2653:
[----:B------:R-:W-:Y:S05]  /*17c70*/  BSYNC.RECONVERGENT B0 ;  /* 0x0000000000007941 */ /* 0x000fea0003800200 */
.L_x_2652:
        /* <DEDUP_REMOVED lines=21> */
.L_x_2655:
[----:B------:R-:W-:Y:S05]  /*17dd0*/  BSYNC.RECONVERGENT B0 ;  /* 0x0000000000007941 */ /* 0x000fea0003800200 */
.L_x_2654:
        /* <DEDUP_REMOVED lines=21> */
.L_x_2656:
        /* <DEDUP_REMOVED lines=13> */
.L_x_2875:


//--------------------- .text._ZN5flash16flash_fwd_kernelI23Flash_fwd_kernel_traitsILi128ELi128ELi32ELi4ELb0ELb0EN7cutlass10bfloat16_tE19Flash_kernel_traitsILi128ELi128ELi32ELi4ES3_EELb1ELb0ELb1ELb1ELb0ELb0ELb0ELb1EEEvNS_16Flash_fwd_paramsE --------------------------
	.section	.text._ZN5flash16flash_fwd_kernelI23Flash_fwd_kernel_traitsILi128ELi128ELi32ELi4ELb0ELb0EN7cutlass10bfloat16_tE19Flash_kernel_traitsILi128ELi128ELi32ELi4ES3_EELb1ELb0ELb1ELb1ELb0ELb0ELb0ELb1EEEvNS_16Flash_fwd_paramsE,"ax",@progbits
	.align	128
        .global         _ZN5flash16flash_fwd_kernelI23Flash_fwd_kernel_traitsILi128ELi128ELi32ELi4ELb0ELb0EN7cutlass10bfloat16_tE19Flash_kernel_traitsILi128ELi128ELi32ELi4ES3_EELb1ELb0ELb1ELb1ELb0ELb0ELb0ELb1EEEvNS_16Flash_fwd_paramsE
        .type           _ZN5flash16flash_fwd_kernelI23Flash_fwd_kernel_traitsILi128ELi128ELi32ELi4ELb0ELb0EN7cutlass10bfloat16_tE19Flash_kernel_traitsILi128ELi128ELi32ELi4ES3_EELb1ELb0ELb1ELb1ELb0ELb0ELb0ELb1EEEvNS_16Flash_fwd_paramsE,@function
        .size           _ZN5flash16flash_fwd_kernelI23Flash_fwd_kernel_traitsILi128ELi128ELi32ELi4ELb0ELb0EN7cutlass10bfloat16_tE19Flash_kernel_traitsILi128ELi128ELi32ELi4ES3_EELb1ELb0ELb1ELb1ELb0ELb0ELb0ELb1EEEvNS_16Flash_fwd_paramsE,(.L_x_2876 - _ZN5flash16flash_fwd_kernelI23Flash_fwd_kernel_traitsILi128ELi128ELi32ELi4ELb0ELb0EN7cutlass10bfloat16_tE19Flash_kernel_traitsILi128ELi128ELi32ELi4ES3_EELb1ELb0ELb1ELb1ELb0ELb0ELb0ELb1EEEvNS_16Flash_fwd_paramsE)
        .other          _ZN5flash16flash_fwd_kernelI23Flash_fwd_kernel_traitsILi128ELi128ELi32ELi4ELb0ELb0EN7cutlass10bfloat16_tE19Flash_kernel_traitsILi128ELi128ELi32ELi4ES3_EELb1ELb0ELb1ELb1ELb0ELb0ELb0ELb1EEEvNS_16Flash_fwd_paramsE,@"STO_CUDA_ENTRY STV_DEFAULT"
_ZN5flash16flash_fwd_kernelI23Flash_fwd_kernel_traitsILi128ELi128ELi32ELi4ELb0ELb0EN7cutlass10bfloat16_tE19Flash_kernel_traitsILi128ELi128ELi32ELi4ES3_EELb1ELb0ELb1ELb1ELb0ELb0ELb0ELb1EEEvNS_16Flash_fwd_paramsE:
.text._ZN5flash16flash_fwd_kernelI23Flash_fwd_kernel_traitsILi128ELi128ELi32ELi4ELb0ELb0EN7cutlass10bfloat16_tE19Flash_kernel_traitsILi128ELi128ELi32ELi4ES3_EELb1ELb0ELb1ELb1ELb0ELb0ELb0ELb1EEEvNS_16Flash_fwd_paramsE:
        /* <DEDUP_REMOVED lines=100> */
.L_x_2657:
[----:B-----5:R-:W-:Y:S01]  /*0640*/  @P0 R2UR UR32, R4 ;  /* 0x00000000042002ca */ /* 0x020fe200000e0000 */
[----:B------:R-:W-:Y:S01]  /*0650*/  @!UP0 UISETP.NE.AND.EX UP2, UPT, UR5, URZ, UPT, UP2 ;  /* 0x000000ff0500828c */ /* 0x000fe2000bf45320 */
[----:B------:R-:W-:-:S13]  /*0660*/  @!P1 EXIT ;  /* 0x000000000000994d */ /* 0x000fda0003800000 */
        /* <DEDUP_REMOVED lines=52> */
.L_x_2659:
        /* <DEDUP_REMOVED lines=8> */
[C---:B------:R-:W-:Y:S01]  /*0a30*/  IADD3 R14, PT, PT, R215.reuse, 0x10, RZ ;  /* 0x00000010d70e7810 */ /* 0x040fe20007ffe0ff */
        /* <DEDUP_REMOVED lines=47> */
.L_x_2661:
[----:B------:R-:W-:Y:S05]  /*0d30*/  BSYNC.RECONVERGENT B0 ;  /* 0x0000000000007941 */ /* 0x000fea0003800200 */
.L_x_2660:
        /* <DEDUP_REMOVED lines=21> */
.L_x_2663:
[----:B------:R-:W-:Y:S05]  /*0e90*/  BSYNC.RECONVERGENT B0 ;  /* 0x0000000000007941 */ /* 0x000fea0003800200 */
.L_x_2662:
        /* <DEDUP_REMOVED lines=21> */
.L_x_2665:
[----:B------:R-:W-:Y:S05]  /*0ff0*/  BSYNC.RECONVERGENT B0 ;  /* 0x0000000000007941 */ /* 0x000fea0003800200 */
.L_x_2664:
        /* <DEDUP_REMOVED lines=20> */
.L_x_2667:
[----:B------:R-:W-:Y:S05]  /*1140*/  BSYNC.RECONVERGENT B0 ;  /* 0x0000000000007941 */ /* 0x000fea0003800200 */
.L_x_2666:
        /* <DEDUP_REMOVED lines=20> */
.L_x_2669:
[----:B------:R-:W-:Y:S05]  /*1290*/  BSYNC.RECONVERGENT B0 ;  /* 0x0000000000007941 */ /* 0x000fea0003800200 */
.L_x_2668:
        /* <DEDUP_REMOVED lines=20> */
.L_x_2671:
[----:B------:R-:W-:Y:S05]  /*13e0*/  BSYNC.RECONVERGENT B0 ;  /* 0x0000000000007941 */ /* 0x000fea0003800200 */
.L_x_2670:
        /* <DEDUP_REMOVED lines=20> */
.L_x_2673:
[----:B------:R-:W-:Y:S05]  /*1530*/  BSYNC.RECONVERGENT B0 ;  /* 0x0000000000007941 */ /* 0x000fea0003800200 */
.L_x_2672:
        /* <DEDUP_REMOVED lines=20> */
.L_x_2675:
[----:B------:R-:W-:Y:S05]  /*1680*/  BSYNC.RECONVERGENT B0 ;  /* 0x0000000000007941 */ /* 0x000fea0003800200 */
.L_x_2674:
        /* <DEDUP_REMOVED lines=10> */
.L_x_2677:
[----:B------:R-:W-:Y:S05]  /*1730*/  BSYNC.RECONVERGENT B0 ;  /* 0x0000000000007941 */ /* 0x000fea0003800200 */
.L_x_2676:
        /* <DEDUP_REMOVED lines=15> */
.L_x_2679:
[----:B------:R-:W-:Y:S05]  /*1830*/  BSYNC.RECONVERGENT B0 ;  /* 0x0000000000007941 */ /* 0x000fea0003800200 */
.L_x_2678:
        /* <DEDUP_REMOVED lines=10> */
.L_x_2681:
[----:B------:R-:W-:Y:S05]  /*18e0*/  BSYNC.RECONVERGENT B0 ;  /* 0x0000000000007941 */ /* 0x000fea0003800200 */
.L_x_2680:
        /* <DEDUP_REMOVED lines=10> */
.L_x_2683:
[----:B------:R-:W-:Y:S05]  /*1990*/  BSYNC.RECONVERGENT B0 ;  /* 0x0000000000007941 */ /* 0x000fea0003800200 */
.L_x_2682:
        /* <DEDUP_REMOVED lines=10> */
.L_x_2685:
[----:B------:R-:W-:Y:S05]  /*1a40*/  BSYNC.RECONVERGENT B0 ;  /* 0x0000000000007941 */ /* 0x000fea0003800200 */
.L_x_2684:
        /* <DEDUP_REMOVED lines=10> */
.L_x_2687:
[----:B------:R-:W-:Y:S05]  /*1af0*/  BSYNC.RECONVERGENT B0 ;  /* 0x0000000000007941 */ /* 0x000fea0003800200 */
.L_x_2686:
        /* <DEDUP_REMOVED lines=10> */
.L_x_2689:
[----:B------:R-:W-:Y:S05]  /*1ba0*/  BSYNC.RECONVERGENT B0 ;  /* 0x0000000000007941 */ /* 0x000fea0003800200 */
.L_x_2688:
        /* <DEDUP_REMOVED lines=10> */
.L_x_2658:
        /* <DEDUP_REMOVED lines=27> */
.L_x_2690:
[----:B------:R-:W1:Y:S01]  /*1e00*/  LDCU.64 UR10, c[0x0][0x3b8] ;  /* 0x00007700ff0a77ac */ /* 0x000e620008000a00 */
[----:B------:R-:W-:-:S04]  /*1e10*/  UIADD3 UR12, UPT, UPT, UR13, UR14, URZ ;  /* 0x0000000e0d0c7290 */ /* 0x000fc8000fffe0ff */
[----:B-1----:R-:W-:Y:S02]  /*1e20*/  UIMAD.WIDE.U32 UR6, UR12, UR10, URZ ;  /* 0x0000000a0c0672a5 */ /* 0x002fe4000f8e00ff */
[----:B------:R-:W-:-:S04]  /*1e30*/  UIMAD UR12, UR12, UR11, URZ ;  /* 0x0000000b0c0c72a4 */ /* 0x000fc8000f8e02ff */
[----:B------:R-:W-:Y:S02]  /*1e40*/  UIADD3 UR12, UPT, UPT, UR7, UR12, URZ ;  /* 0x0000000c070c7290 */ /* 0x000fe4000fffe0ff */
.L_x_2691:
        /* <DEDUP_REMOVED lines=37> */
.L_x_2692:
[----:B------:R-:W1:Y:S01]  /*20a0*/  LDCU.64 UR8, c[0x0][0x3c0] ;  /* 0x00007800ff0877ac */ /* 0x000e620008000a00 */
[----:B------:R-:W-:-:S04]  /*20b0*/  UIADD3 UR13, UPT, UPT, UR13, UR14, URZ ;  /* 0x0000000e0d0d7290 */ /* 0x000fc8000fffe0ff */
[----:B-1----:R-:W-:Y:S02]  /*20c0*/  UIMAD.WIDE.U32 UR14, UR13, UR8, URZ ;  /* 0x000000080d0e72a5 */ /* 0x002fe4000f8e00ff */
[----:B------:R-:W-:-:S04]  /*20d0*/  UIMAD UR13, UR13, UR9, URZ ;  /* 0x000000090d0d72a4 */ /* 0x000fc8000f8e02ff */
[----:B------:R-:W-:-:S12]  /*20e0*/  UIADD3 UR13, UPT, UPT, UR15, UR13, URZ ;  /* 0x0000000d0f0d7290 */ /* 0x000fd8000fffe0ff */
.L_x_2693:
        /* <DEDUP_REMOVED lines=8> */
[C---:B------:R-:W-:Y:S01]  /*2170*/  VIADD R9, R14.reuse, 0x40 ;  /* 0x000000400e097836 */ /* 0x040fe20000000000 */
[C---:B------:R-:W-:Y:S01]  /*2180*/  IADD3 R6, P0, PT, R231.reuse, UR6, RZ ;  /* 0x00000006e7067c10 */ /* 0x040fe2000ff1e0ff */
[----:B------:R-:W3:Y:S01]  /*2190*/  LDCU.128 UR4, c[0x0][0x3d0] ;  /* 0x00007a00ff0477ac */ /* 0x000ee20008000c00 */
[----:B------:R-:W-:Y:S01]  /*21a0*/  IADD3 R2, P1, PT, R231, UR14, RZ ;  /* 0x0000000ee7027c10 */ /* 0x000fe2000ff3e0ff */
[----:B------:R-:W-:Y:S01]  /*21b0*/  BSSY.RECONVERGENT B0, `(.L_x_2694) ;  /* 0x000004a000007945 */ /* 0x000fe20003800200 */
[----:B------:R-:W-:Y:S01]  /*21c0*/  ISETP.GE.AND P3, PT, R5, UR18, PT ;  /* 0x0000001205007c0c */ /* 0x000fe2000bf66270 */
[----:B------:R-:W-:Y:S01]  /*21d0*/  IMAD.X R7, RZ, RZ, UR12, P0 ;  /* 0x0000000cff077e24 */ /* 0x000fe200080e06ff */
[----:B------:R-:W-:Y:S01]  /*21e0*/  ISETP.GE.AND P0, PT, R3, UR18, PT ;  /* 0x0000001203007c0c */ /* 0x000fe2000bf06270 */
[----:B------:R-:W4:Y:S01]  /*21f0*/  LDCU.64 UR14, c[0x0][0x390] ;  /* 0x00007200ff0e77ac */ /* 0x000f220008000a00 */
[----:B------:R-:W-:Y:S01]  /*2200*/  IMAD.X R3, RZ, RZ, UR13, P1 ;  /* 0x0000000dff037e24 */ /* 0x000fe200088e06ff */
[----:B------:R-:W-:Y:S01]  /*2210*/  SHF.R.S32.HI R5, RZ, 0x1f, R0 ;  /* 0x0000001fff057819 */ /* 0x000fe20000011400 */
[----:B------:R-:W-:Y:S01]  /*2220*/  IMAD.WIDE.U32 R6, R14, UR10, R6 ;  /* 0x0000000a0e067c25 */ /* 0x000fe2000f8e0006 */
[----:B------:R-:W5:Y:S01]  /*2230*/  LDCU.64 UR12, c[0x0][0x3c8] ;  /* 0x00007900ff0c77ac */ /* 0x000f620008000a00 */
[----:B------:R-:W-:-:S02]  /*2240*/  ISETP.GE.AND P2, PT, R9, UR18, PT ;  /* 0x0000001209007c0c */ /* 0x000fc4000bf46270 */
[C---:B------:R-:W-:Y:S01]  /*2250*/  IMAD.WIDE.U32 R2, R14.reuse, UR8, R2 ;  /* 0x000000080e027c25 */ /* 0x040fe2000f8e0002 */
[----:B------:R-:W-:Y:S02]  /*2260*/  LOP3.LUT R100, R231, 0x40, RZ, 0xfc, !PT ;  /* 0x00000040e7647812 */ /* 0x000fe400078efcff */
[C---:B------:R-:W-:Y:S01]  /*2270*/  IADD3 R16, PT, PT, R14.reuse, 0x10, RZ ;  /* 0x000000100e107810 */ /* 0x040fe20007ffe0ff */
[C---:B------:R-:W-:Y:S02]  /*2280*/  IMAD R7, R14.reuse, UR11, R7 ;  /* 0x0000000b0e077c24 */ /* 0x040fe4000f8e0207 */
[C---:B---3--:R-:W-:Y:S02]  /*2290*/  IMAD R8, R5.reuse, UR4, RZ ;  /* 0x0000000405087c24 */ /* 0x048fe4000f8e02ff */
[----:B------:R-:W-:Y:S02]  /*22a0*/  IMAD R3, R14, UR9, R3 ;  /* 0x000000090e037c24 */ /* 0x000fe4000f8e0203 */
[----:B------:R-:W-:-:S02]  /*22b0*/  IMAD R5, R5, UR6, RZ ;  /* 0x0000000605057c24 */ /* 0x000fc4000f8e02ff */
[C---:B------:R-:W-:Y:S01]  /*22c0*/  IMAD R11, R0.reuse, UR5, R8 ;  /* 0x00000005000b7c24 */ /* 0x040fe2000f8e0208 */
[----:B------:R-:W-:Y:S01]  /*22d0*/  IADD3 R8, P1, PT, R231, UR40, RZ ;  /* 0x00000028e7087c10 */ /* 0x000fe2000ff3e0ff */
[----:B------:R-:W-:-:S04]  /*22e0*/  IMAD.WIDE.U32 R6, R0, UR4, R6 ;  /* 0x0000000400067c25 */ /* 0x000fc8000f8e0006 */
[C---:B------:R-:W-:Y:S01]  /*22f0*/  IMAD R10, R0.reuse, UR7, R5 ;  /* 0x00000007000a7c24 */ /* 0x040fe2000f8e0205 */
[----:B------:R-:W-:Y:S01]  /*2300*/  IADD3 R5, PT, PT, R7, R11, RZ ;  /* 0x0000000b07057210 */ /* 0x000fe20007ffe0ff */
[----:B------:R-:W-:Y:S01]  /*2310*/  IMAD.WIDE.U32 R2, R0, UR6, R2 ;  /* 0x0000000600027c25 */ /* 0x000fe2000f8e0002 */
[----:B--2---:R-:W-:Y:S01]  /*2320*/  LEA R102, P4, R6, UR16, 0x1 ;  /* 0x0000001006667c11 */ /* 0x004fe2000f8808ff */
[----:B------:R-:W-:Y:S02]  /*2330*/  USHF.L.U64.HI UR7, UR10, 0x5, UR11 ;  /* 0x000000050a077899 */ /* 0x000fe4000801020b */
[----:B------:R-:W-:Y:S01]  /*2340*/  IMAD.X R9, RZ, RZ, UR39, P1 ;  /* 0x00000027ff097e24 */ /* 0x000fe200088e06ff */
[----:B----4-:R-:W-:Y:S01]  /*2350*/  LEA R18, P1, R2, UR14, 0x1 ;  /* 0x0000000e02127c11 */ /* 0x010fe2000f8208ff */
[----:B------:R-:W-:Y:S01]  /*2360*/  IMAD.IADD R3, R3, 0x1, R10 ;  /* 0x0000000103037824 */ /* 0x000fe200078e020a */
[----:B------:R-:W-:Y:S01]  /*2370*/  LEA.HI.X R101, R6, UR17, R5, 0x1, P4 ;  /* 0x0000001106657c11 */ /* 0x000fe2000a0f0c05 */
[----:B------:R2:W-:Y:S01]  /*2380*/  STL [R1+0x54], R102 ;  /* 0x0000546601007387 */ /* 0x0005e20000100800 */
[----:B-----5:R-:W-:Y:S01]  /*2390*/  IMAD.U32 R0, RZ, RZ, UR12 ;  /* 0x0000000cff007e24 */ /* 0x020fe2000f8e00ff */
[----:B------:R-:W-:Y:S01]  /*23a0*/  UMOV UR14, 0x400 ;  /* 0x00000400000e7882 */ /* 0x000fe20000000000 */
[----:B------:R-:W-:Y:S01]  /*23b0*/  LEA.HI.X R17, R2, UR15, R3, 0x1, P1 ;  /* 0x0000000f02117c11 */ /* 0x000fe200088f0c03 */
[----:B------:R2:W-:Y:S01]  /*23c0*/  STL [R1+0x74], R18 ;  /* 0x0000741201007387 */ /* 0x0005e20000100800 */
[----:B------:R-:W-:Y:S01]  /*23d0*/  ISETP.GE.AND P1, PT, R14, UR18, PT ;  /* 0x000000120e007c0c */ /* 0x000fe2000bf26270 */
[----:B------:R-:W-:Y:S01]  /*23e0*/  IMAD.WIDE.U32 R10, R0, UR34, R8 ;  /* 0x00000022000a7c25 */ /* 0x000fe2000f8e0008 */
[----:B------:R-:W-:Y:S01]  /*23f0*/  LOP3.LUT R0, R4, 0x1f8, RZ, 0xc0, !PT ;  /* 0x000001f804007812 */ /* 0x000fe200078ec0ff */
[----:B------:R2:W-:Y:S01]  /*2400*/  STL [R1+0x50], R101 ;  /* 0x0000506501007387 */ /* 0x0005e20000100800 */
[----:B------:R-:W-:Y:S01]  /*2410*/  UIMAD.WIDE.U32 UR16, UR38, 0x80, URZ ;  /* 0x00000080261078a5 */ /* 0x000fe2000f8e00ff */
[----:B------:R-:W-:Y:S01]  /*2420*/  IMAD.U32 R2, RZ, RZ, UR13 ;  /* 0x0000000dff027e24 */ /* 0x000fe2000f8e00ff */
[----:B------:R-:W-:Y:S01]  /*2430*/  LOP3.LUT R0, R0, 0x38, R215, 0x78, !PT ;  /* 0x0000003800007812 */ /* 0x000fe200078e78d7 */
[----:B------:R2:W-:Y:S01]  /*2440*/  STL [R1+0x70], R17 ;  /* 0x0000701101007387 */ /* 0x0005e20000100800 */
[----:B-1----:R-:W-:Y:S01]  /*2450*/  ULEA UR6, UR27, UR14, 0x18 ;  /* 0x0000000e1b067291 */ /* 0x002fe2000f8ec0ff */
[----:B------:R-:W-:Y:S01]  /*2460*/  ISETP.GE.AND P4, PT, R16, UR18, PT ;  /* 0x0000001210007c0c */ /* 0x000fe2000bf86270 */
[----:B------:R-:W-:Y:S01]  /*2470*/  VIADD R15, R14, 0x50 ;  /* 0x000000500e0f7836 */ /* 0x000fe20000000000 */
[----:B------:R2:W-:Y:S01]  /*2480*/  STL [R1+0x68], R100 ;  /* 0x0000686401007387 */ /* 0x0005e20000100800 */
[----:B------:R-:W-:Y:S01]  /*2490*/  LOP3.LUT R0, R0, 0x1e00, R4, 0xf8, !PT ;  /* 0x00001e0000007812 */ /* 0x000fe200078ef804 */
[----:B------:R-:W-:Y:S01]  /*24a0*/  IMAD R9, R2, UR34, R11 ;  /* 0x0000002202097c24 */ /* 0x000fe2000f8e020b */
[----:B------:R-:W-:-:S02]  /*24b0*/  LOP3.LUT R5, R14, UR16, RZ, 0xfc, !PT ;  /* 0x000000100e057c12 */ /* 0x000fc4000f8efcff */
[----:B------:R-:W-:Y:S01]  /*24c0*/  LEA R220, R0, UR6, 0x1 ;  /* 0x0000000600dc7c11 */ /* 0x000fe2000f8e08ff */
        /* <DEDUP_REMOVED lines=24> */
.L_x_2695:
[----:B------:R-:W-:Y:S05]  /*2650*/  BSYNC.RECONVERGENT B0 ;  /* 0x0000000000007941 */ /* 0x000fea0003800200 */
.L_x_2694:
[----:B------:R-:W-:Y:S01]  /*2660*/  USHF.L.U32 UR15, UR10, 0x5, URZ ;  /* 0x000000050a0f7899 */ /* 0x000fe200080006ff */
        /* <DEDUP_REMOVED lines=29> */
.L_x_2697:
[----:B------:R-:W-:Y:S05]  /*2840*/  BSYNC.RECONVERGENT B0 ;  /* 0x0000000000007941 */ /* 0x000fea0003800200 */
.L_x_2696:
[----:B------:R-:W-:Y:S01]  /*2850*/  UIADD3 UR38, UPT, UPT, -UR23, UR32, URZ ;  /* 0x0000002017267290 */ /* 0x000fe2000fffe1ff */
[----:B------:R-:W-:Y:S01]  /*2860*/  BSSY.RECONVERGENT B0, `(.L_x_2698) ;  /* 0x000001c000007945 */ /* 0x000fe20003800200 */
[----:B------:R-:W-:-:S03]  /*2870*/  ISETP.GE.AND P6, PT, R15, UR18, PT ;  /* 0x000000120f007c0c */ /* 0x000fc6000bfc6270 */
[----:B------:R-:W-:Y:S10]  /*2880*/  @P0 BRA `(.L_x_2699) ;  /* 0x0000000000640947 */ /* 0x000ff40003800000 */
        /* <DEDUP_REMOVED lines=25> */
.L_x_2699:
[----:B------:R-:W-:Y:S05]  /*2a20*/  BSYNC.RECONVERGENT B0 ;  /* 0x0000000000007941 */ /* 0x000fea0003800200 */
.L_x_2698:
[----:B------:R-:W-:Y:S01]  /*2a30*/  USHF.L.U64.HI UR39, UR10, 0x4, UR11 ;  /* 0x000000040a277899 */ /* 0x000fe2000801020b */
[----:B------:R-:W-:Y:S01]  /*2a40*/  BSSY.RECONVERGENT B0, `(.L_x_2700) ;  /* 0x000001d000007945 */ /* 0x000fe20003800200 */
[C---:B------:R-:W-:Y:S02]  /*2a50*/  ISETP.GE.AND P0, PT, R14.reuse, UR38, PT ;  /* 0x000000260e007c0c */ /* 0x040fe4000bf06270 */
[----:B------:R-:W-:Y:S01]  /*2a60*/  IADD3 R14, PT, PT, R14, 0x70, RZ ;  /* 0x000000700e0e7810 */ /* 0x000fe20007ffe0ff */
[----:B------:R-:W-:Y:S05]  /*2a70*/  @P3 BRA `(.L_x_2701) ;  /* 0x0000000000643947 */ /* 0x000fea0003800000 */
        /* <DEDUP_REMOVED lines=25> */
.L_x_2701:
[----:B------:R-:W-:Y:S05]  /*2c10*/  BSYNC.RECONVERGENT B0 ;  /* 0x0000000000007941 */ /* 0x000fea0003800200 */
.L_x_2700:
        /* <DEDUP_REMOVED lines=29> */
.L_x_2703:
[----:B------:R-:W-:Y:S05]  /*2df0*/  BSYNC.RECONVERGENT B0 ;  /* 0x0000000000007941 */ /* 0x000fea0003800200 */
.L_x_2702:
[----:B------:R-:W-:Y:S01]  /*2e00*/  UIMAD.WIDE.U32 UR42, UR15, UR30, URZ ;  /* 0x0000001e0f2a72a5 */ /* 0x000fe2000f8e00ff */
        /* <DEDUP_REMOVED lines=28> */
.L_x_2705:
[----:B------:R-:W-:Y:S05]  /*2fd0*/  BSYNC.RECONVERGENT B0 ;  /* 0x0000000000007941 */ /* 0x000fea0003800200 */
.L_x_2704:
[----:B------:R-:W-:Y:S04]  /*2fe0*/  BSSY.RECONVERGENT B0, `(.L_x_2706) ;  /* 0x000001b000007945 */ /* 0x000fe80003800200 */
        /* <DEDUP_REMOVED lines=26> */
.L_x_2707:
[----:B------:R-:W-:Y:S05]  /*3190*/  BSYNC.RECONVERGENT B0 ;  /* 0x0000000000007941 */ /* 0x000fea0003800200 */
.L_x_2706:
        /* <DEDUP_REMOVED lines=27> */
.L_x_2709:
[----:B------:R-:W-:Y:S05]  /*3350*/  BSYNC.RECONVERGENT B0 ;  /* 0x0000000000007941 */ /* 0x000fea0003800200 */
.L_x_2708:
        /* <DEDUP_REMOVED lines=22> */
.L_x_2711:
[----:B------:R-:W-:Y:S05]  /*34c0*/  BSYNC.RECONVERGENT B0 ;  /* 0x0000000000007941 */ /* 0x000fea0003800200 */
.L_x_2710:
        /* <DEDUP_REMOVED lines=21> */
.L_x_2713:
[----:B------:R-:W-:Y:S05]  /*3620*/  BSYNC.RECONVERGENT B0 ;  /* 0x0000000000007941 */ /* 0x000fea0003800200 */
.L_x_2712:
[----:B------:R-:W5:Y:S01]  /*3630*/  LDCU.64 UR12, c[0x0][0x538] ;  /* 0x0000a700ff0c77ac */ /* 0x000f620008000a00 */
[----:B------:R-:W0:Y:S01]  /*3640*/  LDGDEPBAR ;  /* 0x00000000000079af */ /* 0x000e220000000000 */
[----:B-----5:R-:W-:-:S04]  /*3650*/  UISETP.NE.U32.AND UP1, UPT, UR12, URZ, UPT ;  /* 0x000000ff0c00728c */ /* 0x020fc8000bf25070 */
[----:B------:R-:W-:Y:S01]  /*3660*/  UISETP.NE.AND.EX UP1, UPT, UR13, URZ, UPT, UP1 ;  /* 0x000000ff0d00728c */ /* 0x000fe2000bf25310 */
[----:B------:R-:W5:Y:S01]  /*3670*/  S2R R94, SR_CTAID.X ;  /* 0x00000000005e7919 */ /* 0x000f620000002500 */
[C---:B------:R-:W-:Y:S01]  /*3680*/  IMAD.SHL.U32 R109, R215.reuse, 0x40, RZ ;  /* 0x00000040d76d7824 */ /* 0x040fe200078e00ff */
[----:B------:R-:W-:Y:S01]  /*3690*/  SHF.R.U32.HI R212, RZ, 0x1, R215 ;  /* 0x00000001ffd47819 */ /* 0x000fe200000116d7 */
[C---:B------:R-:W-:Y:S01]  /*36a0*/  IMAD.SHL.U32 R137, R215.reuse, 0x2, RZ ;  /* 0x00000002d7897824 */ /* 0x040fe200078e00ff */
[C---:B------:R-:W-:Y:S01]  /*36b0*/  LOP3.LUT R103, R215.reuse, 0x1f, RZ, 0xc0, !PT ;  /* 0x0000001fd7677812 */ /* 0x040fe200078ec0ff */
[C---:B------:R-:W-:Y:S01]  /*36c0*/  IMAD.SHL.U32 R213, R215.reuse, 0x20, RZ ;  /* 0x00000020d7d57824 */ /* 0x040fe200078e00ff */
[----:B------:R-:W-:Y:S01]  /*36d0*/  PLOP3.LUT P1, PT, PT, PT, UP1, 0x80, 0x8 ;  /* 0x000000000008781c */ /* 0x000fe20003f2f018 */
[----:B------:R-:W-:Y:S01]  /*36e0*/  IMAD.MOV.U32 R6, RZ, RZ, 0x20 ;  /* 0x00000020ff067424 */ /* 0x000fe200078e00ff */
[----:B------:R-:W-:Y:S01]  /*36f0*/  LOP3.LUT P2, RZ, R215, 0x4, RZ, 0xc0, !PT ;  /* 0x00000004d7ff7812 */ /* 0x000fe2000784c0ff */
[----:B------:R-:W-:-:S04]  /*3700*/  DEPBAR.LE SB0, 0x0 ;  /* 0x000080000000791a */ /* 0x000fc80000000000 */
[----:B------:R-:W2:Y:S01]  /*3710*/  @UP1 LDCU.64 UR4, c[0x0][0x540] ;  /* 0x0000a800ff0417ac */ /* 0x000ea20008000a00 */
[----:B------:R-:W-:Y:S01]  /*3720*/  @UP1 UMOV UR16, UR34 ;  /* 0x0000002200101c82 */ /* 0x000fe20008000000 */
[----:B------:R-:W-:Y:S02]  /*3730*/  @UP1 UMOV UR17, URZ ;  /* 0x000000ff00111c82 */ /* 0x000fe40008000000 */
[----:B--2---:R-:W-:Y:S01]  /*3740*/  @UP1 UIMAD.WIDE.U32 UR16, UR33, UR4, UR16 ;  /* 0x00000004211012a5 */ /* 0x004fe2000f8e0010 */
[----:B------:R-:W2:Y:S03]  /*3750*/  @UP1 LDCU UR4, c[0x0][0x458] ;  /* 0x00008b00ff0417ac */ /* 0x000ea60008000800 */
[----:B------:R-:W-:Y:S02]  /*3760*/  @UP1 UIMAD UR5, UR33, UR5, UR17 ;  /* 0x00000005210512a4 */ /* 0x000fe4000f8e0211 */
[----:B------:R-:W-:-:S04]  /*3770*/  @UP1 ULEA UR12, UP0, UR16, UR12, 0x2 ;  /* 0x0000000c100c1291 */ /* 0x000fc8000f8010ff */
[----:B------:R-:W-:Y:S02]  /*3780*/  @UP1 ULEA.HI.X UR13, UR16, UR13, UR5, 0x2, UP0 ;  /* 0x0000000d100d1291 */ /* 0x000fe400080f1405 */
[----:B-1-34-:R-:W-:-:S04]  /*3790*/  IMAD.U32 R2, RZ, RZ, UR12 ;  /* 0x0000000cff027e24 */ /* 0x01afc8000f8e00ff */
[----:B------:R-:W-:-:S05]  /*37a0*/  IMAD.U32 R3, RZ, RZ, UR13 ;  /* 0x0000000dff037e24 */ /* 0x000fca000f8e00ff */
[----:B------:R-:W3:Y:S01]  /*37b0*/  @P1 LDG.E R2, desc[UR28][R2.64] ;  /* 0x0000001c02021981 */ /* 0x000ee2000c1e1900 */
[----:B--2---:R-:W3:Y:S01]  /*37c0*/  @P1 MUFU.RCP R0, UR4 ;  /* 0x0000000400001d08 */ /* 0x004ee20008001000 */
[----:B------:R-:W-:Y:S01]  /*37d0*/  USHF.L.U32 UR5, UR35, 0x5, URZ ;  /* 0x0000000523057899 */ /* 0x000fe200080006ff */
[----:B------:R-:W-:Y:S01]  /*37e0*/  BSSY.RECONVERGENT B0, `(.L_x_2714) ;  /* 0x0000035000007945 */ /* 0x000fe20003800200 */
[----:B------:R1:W-:Y:S01]  /*37f0*/  STL [R1+0x78], R137 ;  /* 0x0000788901007387 */ /* 0x0003e20000100800 */
[----:B------:R-:W-:Y:S01]  /*3800*/  USHF.L.U64.HI UR4, UR8, 0x5, UR9 ;  /* 0x0000000508047899 */ /* 0x000fe20008010209 */
[----:B------:R-:W-:Y:S01]  /*3810*/  LOP3.LUT R5, R215, 0x8, RZ, 0xc0, !PT ;  /* 0x00000008d7057812 */ /* 0x000fe200078ec0ff */
[----:B------:R-:W-:Y:S01]  /*3820*/  USHF.L.U32 UR34, UR8, 0x5, URZ ;  /* 0x0000000508227899 */ /* 0x000fe200080006ff */
[----:B------:R-:W-:Y:S01]  /*3830*/  IADD3 R98, P4, P3, R12, UR5, R103 ;  /* 0x000000050c627c10 */ /* 0x000fe2000fb9e067 */
[----:B------:R-:W-:Y:S01]  /*3840*/  USHF.R.S32.HI UR13, URZ, 0x1f, UR5 ;  /* 0x0000001fff0d7899 */ /* 0x000fe20008011405 */
[----:B------:R-:W-:Y:S01]  /*3850*/  LOP3.LUT R213, R213, 0x7c00, RZ, 0xc0, !PT ;  /* 0x00007c00d5d57812 */ /* 0x000fe200078ec0ff */
[----:B------:R-:W-:Y:S01]  /*3860*/  UIMAD.WIDE.U32 UR34, UR34, UR30, URZ ;  /* 0x0000001e222272a5 */ /* 0x000fe2000f8e00ff */
[----:B------:R-:W-:Y:S01]  /*3870*/  LOP3.LUT R95, R137, 0x6, RZ, 0xc0, !PT ;  /* 0x00000006895f7812 */ /* 0x000fe200078ec0ff */
[----:B------:R-:W-:Y:S01]  /*3880*/  UIMAD UR4, UR4, UR30, URZ ;  /* 0x0000001e040472a4 */ /* 0x000fe2000f8e02ff */
[----:B------:R-:W-:Y:S01]  /*3890*/  LOP3.LUT R8, R109, 0x200, RZ, 0xc0, !PT ;  /* 0x000002006d087812 */ /* 0x000fe200078ec0ff */
[----:B------:R-:W-:Y:S01]  /*38a0*/  UMOV UR5, URZ ;  /* 0x000000ff00057c82 */ /* 0x000fe20008000000 */
[----:B------:R-:W-:Y:S01]  /*38b0*/  IADD3.X R97, PT, PT, R13, UR13, RZ, P4, P3 ;  /* 0x0000000d0d617c10 */ /* 0x000fe2000a7e64ff */
[----:B------:R-:W-:Y:S01]  /*38c0*/  UIADD3 UR4, UPT, UPT, UR35, UR4, URZ ;  /* 0x0000000423047290 */ /* 0x000fe2000fffe0ff */
[----:B------:R-:W-:-:S02]  /*38d0*/  SEL R36, R6, 0xffffffe0, !P2 ;  /* 0xffffffe006247807 */ /* 0x000fc40005000000 */
[----:B------:R-:W-:Y:S01]  /*38e0*/  LOP3.LUT R96, R212, 0x1f0, RZ, 0xc0, !PT ;  /* 0x000001f0d4607812 */ /* 0x000fe200078ec0ff */
[----:B------:R-:W-:Y:S01]  /*38f0*/  BAR.SYNC.DEFER_BLOCKING 0x0 ;  /* 0x0000000000007b1d */ /* 0x000fe20000010000 */
[----:B---3--:R-:W-:Y:S01]  /*3900*/  @P1 FMUL.FTZ R0, R2, R0 ;  /* 0x0000000002001220 */ /* 0x008fe20000410000 */
[----:B------:R-:W-:-:S04]  /*3910*/  SHF.R.U32.HI R2, RZ, 0x5, R215 ;  /* 0x00000005ff027819 */ /* 0x000fc800000116d7 */
[----:B------:R-:W-:Y:S01]  /*3920*/  @P1 R2UR UR12, R0 ;  /* 0x00000000000c12ca */ /* 0x000fe200000e0000 */
[----:B------:R-:W-:Y:S01]  /*3930*/  IMAD.MOV.U32 R0, RZ, RZ, 0x10 ;  /* 0x00000010ff007424 */ /* 0x000fe200078e00ff */
[----:B------:R-:W-:Y:S01]  /*3940*/  LOP3.LUT P1, RZ, R215, 0x2, RZ, 0xc0, !PT ;  /* 0x00000002d7ff7812 */ /* 0x000fe2000782c0ff */
[----:B-----5:R-:W-:Y:S01]  /*3950*/  IMAD R94, R94, 0x8, R2 ;  /* 0x000000085e5e7824 */ /* 0x020fe200078e0202 */
[----:B------:R-:W-:Y:S02]  /*3960*/  LOP3.LUT R2, R212, 0x8, RZ, 0xc0, !PT ;  /* 0x00000008d4027812 */ /* 0x000fe400078ec0ff */
[----:B------:R-:W-:Y:S02]  /*3970*/  SEL R99, R0, 0xfffffff0, !P1 ;  /* 0xfffffff000637807 */ /* 0x000fe40004800000 */
[----:B------:R-:W-:-:S04]  /*3980*/  LOP3.LUT R0, R109, 0x1c0, RZ, 0xc0, !PT ;  /* 0x000001c06d007812 */ /* 0x000fc800078ec0ff */
[----:B------:R-:W-:Y:S01]  /*3990*/  LOP3.LUT R0, R0, 0x38, R4, 0xf8, !PT ;  /* 0x0000003800007812 */ /* 0x000fe200078ef804 */
[----:B------:R-:W-:-:S03]  /*39a0*/  @UP1 UMOV UR5, UR12 ;  /* 0x0000000c00051c82 */ /* 0x000fc60008000000 */
[----:B------:R-:W-:-:S05]  /*39b0*/  LOP3.LUT R108, R0, R2, RZ, 0x3c, !PT ;  /* 0x00000002006c7212 */ /* 0x000fca00078e3cff */
[----:B------:R1:W-:Y:S01]  /*39c0*/  STL [R1+0xc], R108 ;  /* 0x00000c6c01007387 */ /* 0x0003e20000100800 */
[----:B------:R-:W-:Y:S05]  /*39d0*/  @P0 BRA `(.L_x_2715) ;  /* 0x00000000004c0947 */ /* 0x000fea0003800000 */
        /* <DEDUP_REMOVED lines=19> */
.L_x_2715:
[----:B------:R3:W-:Y:S04]  /*3b10*/  STS.128 [R220+0xa000], RZ ;  /* 0x00a000ffdc007388 */ /* 0x0007e80000000c00 */
[----:B------:R3:W-:Y:S02]  /*3b20*/  STS.128 [R220+0xb000], RZ ;  /* 0x00b000ffdc007388 */ /* 0x0007e40000000c00 */
.L_x_2716:
[----:B------:R-:W-:Y:S05]  /*3b30*/  BSYNC.RECONVERGENT B0 ;  /* 0x0000000000007941 */ /* 0x000fea0003800200 */
.L_x_2714:
[----:B------:R-:W-:Y:S01]  /*3b40*/  ISETP.GE.AND P0, PT, R16, UR38, PT ;  /* 0x0000002610007c0c */ /* 0x000fe2000bf06270 */
[----:B------:R-:W-:Y:S01]  /*3b50*/  BSSY.RECONVERGENT B0, `(.L_x_2717) ;  /* 0x000001c000007945 */ /* 0x000fe20003800200 */
[----:B--2---:R-:W-:Y:S02]  /*3b60*/  LOP3.LUT R2, R0, R5, RZ, 0x3c, !PT ;  /* 0x0000000500027212 */ /* 0x004fe400078e3cff */
[----:B------:R-:W-:Y:S02]  /*3b70*/  LOP3.LUT R5, R109, 0x400, RZ, 0xc0, !PT ;  /* 0x000004006d057812 */ /* 0x000fe400078ec0ff */
[----:B------:R-:W-:-:S03]  /*3b80*/  IADD3 R0, PT, PT, R108, R8, R213 ;  /* 0x000000086c007210 */ /* 0x000fc60007ffe0d5 */
[----:B------:R-:W-:Y:S01]  /*3b90*/  IMAD R5, R2, 0x2, R5 ;  /* 0x0000000202057824 */ /* 0x000fe200078e0205 */
[----:B------:R-:W-:-:S03]  /*3ba0*/  LEA R0, R0, UR6, 0x1 ;  /* 0x0000000600007c11 */ /* 0x000fc6000f8e08ff */
        /* <DEDUP_REMOVED lines=22> */
.L_x_2718:
[----:B------:R-:W-:Y:S05]  /*3d10*/  BSYNC.RECONVERGENT B0 ;  /* 0x0000000000007941 */ /* 0x000fea0003800200 */
.L_x_2717:
[----:B------:R-:W-:Y:S01]  /*3d20*/  LDSM.16.M88.4 R20, [R5+UR6+0x8000] ;  /* 0x008000060514783b */ /* 0x000fe20008000200 */
[----:B------:R-:W-:Y:S01]  /*3d30*/  VIADD R252, R5, UR6 ;  /* 0x0000000605fc7c36 */ /* 0x000fe20008000000 */
[----:B------:R-:W-:Y:S01]  /*3d40*/  UIADD3 UR26, UPT, UPT, UR32, UR26, -UR21 ;  /* 0x0000001a201a7290 */ /* 0x000fe2000fffe815 */
[C---:B----4-:R-:W-:Y:S01]  /*3d50*/  IMAD R3, R99.reuse, 0x2, R0 ;  /* 0x0000000263037824 */ /* 0x050fe200078e0200 */
[----:B------:R-:W4:Y:S01]  /*3d60*/  LDSM.16.M88.4 R8, [R0+0x2000] ;  /* 0x002000000008783b */ /* 0x000f220000000200 */
[C---:B------:R-:W-:Y:S01]  /*3d70*/  IMAD R2, R99.reuse, 0x2, R252 ;  /* 0x0000000263027824 */ /* 0x040fe200078e02fc */
[----:B------:R-:W-:Y:S01]  /*3d80*/  UISETP.GT.U32.AND UP0, UPT, UR30, UR19, UPT ;  /* 0x000000131e00728c */ /* 0x000fe2000bf04070 */
[C---:B------:R-:W-:Y:S01]  /*3d90*/  IMAD R93, R36.reuse, 0x2, R0 ;  /* 0x00000002245d7824 */ /* 0x040fe200078e0200 */
[----:B------:R-:W5:Y:S01]  /*3da0*/  LDSM.16.M88.4 R32, [R5+UR6+0x8800] ;  /* 0x008800060520783b */ /* 0x000f620008000200 */
[----:B------:R-:W-:Y:S01]  /*3db0*/  IMAD R92, R36, 0x2, R252 ;  /* 0x00000002245c7824 */ /* 0x000fe200078e02fc */
[----:B------:R-:W1:Y:S01]  /*3dc0*/  LDCU.U8 UR4, c[0x0][0x4f8] ;  /* 0x00009f00ff0477ac */ /* 0x000e620008000000 */
[C---:B------:R-:W-:Y:S01]  /*3dd0*/  IMAD R7, R99.reuse, 0x2, R93 ;  /* 0x0000000263077824 */ /* 0x040fe200078e025d */
[----:B------:R-:W3:Y:S01]  /*3de0*/  LDSM.16.M88.4 R16, [R0] ;  /* 0x000000000010783b */ /* 0x000ee20000000200 */
[----:B------:R-:W-:-:S03]  /*3df0*/  IMAD R6, R99, 0x2, R92 ;  /* 0x0000000263067824 */ /* 0x000fc600078e025c */
[----:B------:R-:W-:Y:S04]  /*3e00*/  LDSM.16.M88.4 R28, [R2+0x8000] ;  /* 0x00800000021c783b */ /* 0x000fe80000000200 */
[----:B------:R-:W2:Y:S04]  /*3e10*/  LDSM.16.M88.4 R12, [R3+0x2000] ;  /* 0x00200000030c783b */ /* 0x000ea80000000200 */
[----:B------:R-:W1:Y:S04]  /*3e20*/  LDSM.16.M88.4 R40, [R2+0x8800] ;  /* 0x008800000228783b */ /* 0x000e680000000200 */
[----:B------:R-:W1:Y:S04]  /*3e30*/  LDSM.16.M88.4 R24, [R3] ;  /* 0x000000000318783b */ /* 0x000e680000000200 */
[----:B------:R-:W-:Y:S04]  /*3e40*/  LDSM.16.M88.4 R64, [R92+0x8800] ;  /* 0x008800005c40783b */ /* 0x000fe80000000200 */
[----:B------:R-:W-:Y:S04]  /*3e50*/  LDSM.16.M88.4 R36, [R92+0x8000] ;  /* 0x008000005c24783b */ /* 0x000fe80000000200 */
[----:B------:R-:W0:Y:S01]  /*3e60*/  LDGDEPBAR ;  /* 0x00000000000079af */ /* 0x000e220000000000 */
[C---:B----4-:R-:W-:Y:S08]  /*3e70*/  HMMA.16816.F32.BF16 R56, R8.reuse, R20, RZ ;  /* 0x000000140838723c */ /* 0x050ff000000418ff */
[C---:B-----5:R-:W-:Y:S08]  /*3e80*/  HMMA.16816.F32.BF16 R48, R8.reuse, R32, RZ ;  /* 0x000000200830723c */ /* 0x060ff000000418ff */
[C---:B------:R-:W-:Y:S08]  /*3e90*/  HMMA.16816.F32.BF16 R52, R8.reuse, R22, RZ ;  /* 0x000000160834723c */ /* 0x040ff000000418ff */
[----:B------:R-:W-:Y:S01]  /*3ea0*/  HMMA.16816.F32.BF16 R44, R8, R34, RZ ;  /* 0x00000022082c723c */ /* 0x000fe200000418ff */
[----:B------:R-:W4:Y:S07]  /*3eb0*/  LDSM.16.M88.4 R8, [R93+0x2000] ;  /* 0x002000005d08783b */ /* 0x000f2e0000000200 */
[C---:B---3--:R-:W-:Y:S08]  /*3ec0*/  HMMA.16816.F32.BF16 R68, R16.reuse, R20, RZ ;  /* 0x000000141044723c */ /* 0x048ff000000418ff */
[C---:B------:R-:W-:Y:S01]  /*3ed0*/  HMMA.16816.F32.BF16 R60, R16.reuse, R22, RZ ;  /* 0x00000016103c723c */ /* 0x040fe200000418ff */
[----:B------:R-:W3:Y:S07]  /*3ee0*/  LDSM.16.M88.4 R20, [R93] ;  /* 0x000000005d14783b */ /* 0x000eee0000000200 */
[C---:B------:R-:W-:Y:S08]  /*3ef0*/  HMMA.16816.F32.BF16 R80, R16.reuse, R32, RZ ;  /* 0x000000201050723c */ /* 0x040ff000000418ff */
[----:B------:R-:W-:Y:S01]  /*3f00*/  HMMA.16816.F32.BF16 R88, R16, R34, RZ ;  /* 0x000000221058723c */ /* 0x000fe200000418ff */
[----:B------:R-:W-:Y:S07]  /*3f10*/  LDSM.16.M88.4 R16, [R6+0x8000] ;  /* 0x008000000610783b */ /* 0x000fee0000000200 */
[C---:B--2---:R-:W-:Y:S08]  /*3f20*/  HMMA.16816.F32.BF16 R84, R12.reuse, R28, R56 ;  /* 0x0000001c0c54723c */ /* 0x044ff00000041838 */
[C---:B-1----:R-:W-:Y:S08]  /*3f30*/  HMMA.16816.F32.BF16 R76, R12.reuse, R40, R48 ;  /* 0x000000280c4c723c */ /* 0x042ff00000041830 */
[C---:B------:R-:W-:Y:S01]  /*3f40*/  HMMA.16816.F32.BF16 R72, R12.reuse, R30, R52 ;  /* 0x0000001e0c48723c */ /* 0x040fe20000041834 */
[----:B------:R-:W-:Y:S07]  /*3f50*/  LDSM.16.M88.4 R52, [R6+0x8800] ;  /* 0x008800000634783b */ /* 0x000fee0000000200 */
[----:B------:R-:W-:Y:S01]  /*3f60*/  HMMA.16816.F32.BF16 R44, R12, R42, R44 ;  /* 0x0000002a0c2c723c */ /* 0x000fe2000004182c */
[----:B------:R-:W1:Y:S07]  /*3f70*/  LDSM.16.M88.4 R12, [R7+0x2000] ;  /* 0x00200000070c783b */ /* 0x000e6e0000000200 */
[C---:B------:R-:W-:Y:S01]  /*3f80*/  HMMA.16816.F32.BF16 R32, R24.reuse, R28, R68 ;  /* 0x0000001c1820723c */ /* 0x040fe20000041844 */
[----:B------:R-:W-:Y:S07]  /*3f90*/  LDSM.16.M88.4 R68, [R5+UR6+0x9800] ;  /* 0x009800060544783b */ /* 0x000fee0008000200 */
[C---:B------:R-:W-:Y:S01]  /*3fa0*/  HMMA.16816.F32.BF16 R48, R24.reuse, R30, R60 ;  /* 0x0000001e1830723c */ /* 0x040fe2000004183c */
[----:B------:R-:W2:Y:S07]  /*3fb0*/  LDSM.16.M88.4 R28, [R7] ;  /* 0x00000000071c783b */ /* 0x000eae0000000200 */
[C---:B------:R-:W-:Y:S08]  /*3fc0*/  HMMA.16816.F32.BF16 R56, R24.reuse, R40, R80 ;  /* 0x000000281838723c */ /* 0x040ff00000041850 */
[----:B------:R-:W-:Y:S08]  /*3fd0*/  HMMA.16816.F32.BF16 R24, R24, R42, R88 ;  /* 0x0000002a1818723c */ /* 0x000ff00000041858 */
[C---:B----4-:R-:W-:Y:S08]  /*3fe0*/  HMMA.16816.F32.BF16 R80, R8.reuse, R64, R76 ;  /* 0x000000400850723c */ /* 0x050ff0000004184c */
[C---:B------:R-:W-:Y:S08]  /*3ff0*/  HMMA.16816.F32.BF16 R40, R8.reuse, R36, R84 ;  /* 0x000000240828723c */ /* 0x040ff00000041854 */
[C---:B------:R-:W-:Y:S01]  /*4000*/  HMMA.16816.F32.BF16 R76, R8.reuse, R38, R72 ;  /* 0x00000026084c723c */ /* 0x040fe20000041848 */
[----:B------:R-:W-:Y:S07]  /*4010*/  LDSM.16.M88.4 R72, [R5+UR6+0x9000] ;  /* 0x009000060548783b */ /* 0x000fee0008000200 */
[----:B------:R-:W-:Y:S01]  /*4020*/  HMMA.16816.F32.BF16 R60, R8, R66, R44 ;  /* 0x00000042083c723c */ /* 0x000fe2000004182c */
[----:B------:R-:W4:Y:S07]  /*4030*/  LDSM.16.M88.4 R8, [R0+0x6000] ;  /* 0x006000000008783b */ /* 0x000f2e0000000200 */
[C---:B---3--:R-:W-:Y:S08]  /*4040*/  HMMA.16816.F32.BF16 R32, R20.reuse, R36, R32 ;  /* 0x000000241420723c */ /* 0x048ff00000041820 */
[C---:B------:R-:W-:Y:S08]  /*4050*/  HMMA.16816.F32.BF16 R36, R20.reuse, R38, R48 ;  /* 0x000000261424723c */ /* 0x040ff00000041830 */
[C---:B------:R-:W-:Y:S01]  /*4060*/  HMMA.16816.F32.BF16 R44, R20.reuse, R66, R24 ;  /* 0x00000042142c723c */ /* 0x040fe20000041818 */
[----:B------:R3:W5:Y:S07]  /*4070*/  LDSM.16.M88.4 R24, [R0+0x4000] ;  /* 0x004000000018783b */ /* 0x00076e0000000200 */
[----:B------:R-:W-:Y:S01]  /*4080*/  HMMA.16816.F32.BF16 R48, R20, R64, R56 ;  /* 0x000000401430723c */ /* 0x000fe20000041838 */
[----:B------:R-:W-:Y:S04]  /*4090*/  LDSM.16.M88.4 R64, [R2+0x9800] ;  /* 0x009800000240783b */ /* 0x000fe80000000200 */
[----:B------:R-:W-:Y:S03]  /*40a0*/  LDSM.16.M88.4 R20, [R3+0x4000] ;  /* 0x004000000314783b */ /* 0x000fe60000000200 */
[C---:B-1----:R-:W-:Y:S08]  /*40b0*/  HMMA.16816.F32.BF16 R56, R12.reuse, R18, R76 ;  /* 0x000000120c38723c */ /* 0x042ff0000004184c */
[----:B------:R-:W-:Y:S01]  /*40c0*/  HMMA.16816.F32.BF16 R40, R12, R16, R40 ;  /* 0x000000100c28723c */ /* 0x000fe20000041828 */
[----:B---3--:R-:W-:-:S04]  /*40d0*/  SHF.R.U32.HI R0, RZ, 0x2, R215 ;  /* 0x00000002ff007819 */ /* 0x008fc800000116d7 */
[----:B------:R-:W-:-:S03]  /*40e0*/  LOP3.LUT R0, R0, 0x7, RZ, 0xc0, !PT ;  /* 0x0000000700007812 */ /* 0x000fc600078ec0ff */
[----:B------:R-:W-:Y:S08]  /*40f0*/  HMMA.16816.F32.BF16 R76, R12, R52, R80 ;  /* 0x000000340c4c723c */ /* 0x000ff00000041850 */
[C---:B--2---:R-:W-:Y:S01]  /*4100*/  HMMA.16816.F32.BF16 R84, R28.reuse, R16, R32 ;  /* 0x000000101c54723c */ /* 0x044fe20000041820 */
[----:B------:R-:W-:Y:S07]  /*4110*/  LDSM.16.M88.4 R32, [R2+0x9000] ;  /* 0x009000000220783b */ /* 0x000fee0000000200 */
[----:B------:R-:W-:Y:S01]  /*4120*/  HMMA.16816.F32.BF16 R88, R28, R18, R36 ;  /* 0x000000121c58723c */ /* 0x000fe20000041824 */
[----:B------:R1:W2:Y:S07]  /*4130*/  LDSM.16.M88.4 R16, [R3+0x6000] ;  /* 0x006000000310783b */ /* 0x0002ae0000000200 */
[----:B------:R-:W-:Y:S08]  /*4140*/  HMMA.16816.F32.BF16 R12, R12, R54, R60 ;  /* 0x000000360c0c723c */ /* 0x000ff0000004183c */
[C---:B------:R-:W-:Y:S08]  /*4150*/  HMMA.16816.F32.BF16 R80, R28.reuse, R52, R48 ;  /* 0x000000341c50723c */ /* 0x040ff00000041830 */
[----:B------:R-:W-:Y:S01]  /*4160*/  HMMA.16816.F32.BF16 R60, R28, R54, R44 ;  /* 0x000000361c3c723c */ /* 0x000fe2000004182c */
[----:B------:R-:W-:Y:S01]  /*4170*/  LDSM.16.M88.4 R28, [R92+0x9000] ;  /* 0x009000005c1c783b */ /* 0x000fe20000000200 */
[----:B-1----:R-:W-:-:S03]  /*4180*/  VIADD R3, R95, UR23 ;  /* 0x000000175f037c36 */ /* 0x002fc60008000000 */
[----:B------:R-:W-:Y:S03]  /*4190*/  LDSM.16.M88.4 R52, [R92+0x9800] ;  /* 0x009800005c34783b */ /* 0x000fe60000000200 */
[C---:B----4-:R-:W-:Y:S08]  /*41a0*/  HMMA.16816.F32.BF16 R48, R8.reuse, R72, R40 ;  /* 0x000000480830723c */ /* 0x050ff00000041828 */
[C---:B------:R-:W-:Y:S08]  /*41b0*/  HMMA.16816.F32.BF16 R44, R8.reuse, R74, R56 ;  /* 0x0000004a082c723c */ /* 0x040ff00000041838 */
[C---:B------:R-:W-:Y:S08]  /*41c0*/  HMMA.16816.F32.BF16 R40, R8.reuse, R68, R76 ;  /* 0x000000440828723c */ /* 0x040ff0000004184c */
[----:B------:R-:W-:Y:S01]  /*41d0*/  HMMA.16816.F32.BF16 R36, R8, R70, R12 ;  /* 0x000000460824723c */ /* 0x000fe2000004180c */
[----:B------:R-:W1:Y:S04]  /*41e0*/  LDSM.16.M88.4 R12, [R93+0x4000] ;  /* 0x004000005d0c783b */ /* 0x000e680000000200 */
[----:B------:R-:W3:Y:S03]  /*41f0*/  LDSM.16.M88.4 R8, [R93+0x6000] ;  /* 0x006000005d08783b */ /* 0x000ee60000000200 */
[C---:B-----5:R-:W-:Y:S08]  /*4200*/  HMMA.16816.F32.BF16 R56, R24.reuse, R72, R84 ;  /* 0x000000481838723c */ /* 0x060ff00000041854 */
[C---:B------:R-:W-:Y:S08]  /*4210*/  HMMA.16816.F32.BF16 R84, R24.reuse, R74, R88 ;  /* 0x0000004a1854723c */ /* 0x040ff00000041858 */
[C---:B------:R-:W-:Y:S08]  /*4220*/  HMMA.16816.F32.BF16 R80, R24.reuse, R68, R80 ;  /* 0x000000441850723c */ /* 0x040ff00000041850 */
[----:B------:R-:W-:Y:S08]  /*4230*/  HMMA.16816.F32.BF16 R76, R24, R70, R60 ;  /* 0x00000046184c723c */ /* 0x000ff0000004183c */
[C---:B--2---:R-:W-:Y:S01]  /*4240*/  HMMA.16816.F32.BF16 R72, R16.reuse, R32, R48 ;  /* 0x000000201048723c */ /* 0x044fe20000041830 */
[----:B------:R-:W-:Y:S07]  /*4250*/  LDSM.16.M88.4 R48, [R6+0x9000] ;  /* 0x009000000630783b */ /* 0x000fee0000000200 */
[C---:B------:R-:W-:Y:S08]  /*4260*/  HMMA.16816.F32.BF16 R68, R16.reuse, R34, R44 ;  /* 0x000000221044723c */ /* 0x040ff0000004182c */
[C---:B------:R-:W-:Y:S08]  /*4270*/  HMMA.16816.F32.BF16 R60, R16.reuse, R64, R40 ;  /* 0x00000040103c723c */ /* 0x040ff00000041828 */
[----:B------:R-:W-:Y:S01]  /*4280*/  HMMA.16816.F32.BF16 R36, R16, R66, R36 ;  /* 0x000000421024723c */ /* 0x000fe20000041824 */
[----:B------:R-:W2:Y:S07]  /*4290*/  LDSM.16.M88.4 R16, [R7+0x4000] ;  /* 0x004000000710783b */ /* 0x000eae0000000200 */
[----:B------:R-:W-:Y:S01]  /*42a0*/  HMMA.16816.F32.BF16 R24, R20, R32, R56 ;  /* 0x000000201418723c */ /* 0x000fe20000041838 */
[----:B------:R-:W-:-:S07]  /*42b0*/  VIADD R59, R3, 0x8 ;  /* 0x00000008033b7836 */ /* 0x000fce0000000000 */
[----:B------:R-:W-:Y:S01]  /*42c0*/  HMMA.16816.F32.BF16 R32, R20, R34, R84 ;  /* 0x000000221420723c */ /* 0x000fe20000041854 */
[C---:B------:R-:W-:Y:S02]  /*42d0*/  VIADD R85, R3.reuse, 0x18 ;  /* 0x0000001803557836 */ /* 0x040fe40000000000 */
[----:B------:R-:W-:-:S05]  /*42e0*/  VIADD R84, R3, 0x19 ;  /* 0x0000001903547836 */ /* 0x000fca0000000000 */
[C---:B------:R-:W-:Y:S08]  /*42f0*/  HMMA.16816.F32.BF16 R44, R20.reuse, R64, R80 ;  /* 0x00000040142c723c */ /* 0x040ff00000041850 */
[----:B------:R-:W-:Y:S01]  /*4300*/  HMMA.16816.F32.BF16 R40, R20, R66, R76 ;  /* 0x000000421428723c */ /* 0x000fe2000004184c */
[C---:B------:R-:W-:Y:S02]  /*4310*/  VIADD R77, R3.reuse, 0x9 ;  /* 0x00000009034d7836 */ /* 0x040fe40000000000 */
[----:B------:R-:W-:-:S02]  /*4320*/  VIADD R78, R3, 0x10 ;  /* 0x00000010034e7836 */ /* 0x000fc40000000000 */
[----:B------:R-:W-:-:S03]  /*4330*/  VIADD R79, R3, 0x11 ;  /* 0x00000011034f7836 */ /* 0x000fc60000000000 */
[----:B-1----:R-:W-:Y:S08]  /*4340*/  HMMA.16816.F32.BF16 R20, R12, R30, R32 ;  /* 0x0000001e0c14723c */ /* 0x002ff00000041820 */
[----:B---3--:R-:W-:Y:S01]  /*4350*/  HMMA.16816.F32.BF16 R80, R8, R54, R36 ;  /* 0x000000360850723c */ /* 0x008fe20000041824 */
[----:B------:R1:W3:Y:S07]  /*4360*/  LDSM.16.M88.4 R36, [R6+0x9800] ;  /* 0x009800000624783b */ /* 0x0002ee0000000200 */
[-C--:B------:R-:W-:Y:S08]  /*4370*/  HMMA.16816.F32.BF16 R24, R12, R28.reuse, R24 ;  /* 0x0000001c0c18723c */ /* 0x080ff00000041818 */
[C---:B------:R-:W-:Y:S08]  /*4380*/  HMMA.16816.F32.BF16 R72, R8.reuse, R28, R72 ;  /* 0x0000001c0848723c */ /* 0x040ff00000041848 */
[----:B------:R-:W-:Y:S01]  /*4390*/  HMMA.16816.F32.BF16 R68, R8, R30, R68 ;  /* 0x0000001e0844723c */ /* 0x000fe20000041844 */
[----:B------:R-:W4:Y:S01]  /*43a0*/  LDSM.16.M88.4 R28, [R7+0x6000] ;  /* 0x00600000071c783b */ /* 0x000f220000000200 */
[----:B------:R-:W-:-:S06]  /*43b0*/  DEPBAR.LE SB0, 0x0 ;  /* 0x000080000000791a */ /* 0x000fcc0000000000 */
[----:B--2---:R-:W-:Y:S01]  /*43c0*/  HMMA.16816.F32.BF16 R32, R16, R50, R20 ;  /* 0x000000321020723c */ /* 0x004fe20000041814 */
[----:B------:R-:W-:-:S05]  /*43d0*/  IADD3 R20, PT, PT, R0, UR31, R96 ;  /* 0x0000001f00147c10 */ /* 0x000fca000fffe060 */
[----:B------:R-:W-:Y:S02]  /*43e0*/  VIADD R227, R20, UR32 ;  /* 0x0000002014e37c36 */ /* 0x000fe40008000000 */
[----:B------:R-:W-:Y:S02]  /*43f0*/  HMMA.16816.F32.BF16 R60, R8, R52, R60 ;  /* 0x00000034083c723c */ /* 0x000fe4000004183c */
[C---:B------:R-:W-:Y:S02]  /*4400*/  VIADD R23, R227.reuse, 0x40 ;  /* 0x00000040e3177836 */ /* 0x040fe40000000000 */
[----:B------:R-:W-:-:S04]  /*4410*/  VIADD R21, R227, 0x48 ;  /* 0x00000048e3157836 */ /* 0x000fc80000000000 */
[----:B------:R-:W-:Y:S01]  /*4420*/  HMMA.16816.F32.BF16 R8, R12, R52, R44 ;  /* 0x000000340c08723c */ /* 0x000fe2000004182c */
[----:B------:R-:W-:Y:S02]  /*4430*/  VIADD R47, R85, UR21 ;  /* 0x00000015552f7c36 */ /* 0x000fe40008000000 */
[----:B------:R-:W-:Y:S02]  /*4440*/  VIADD R44, R3, UR21 ;  /* 0x00000015032c7c36 */ /* 0x000fe40008000000 */
[C---:B------:R-:W-:Y:S02]  /*4450*/  VIADD R52, R47.reuse, 0xffffffe9 ;  /* 0xffffffe92f347836 */ /* 0x040fe40000000000 */
[----:B------:R-:W-:Y:S01]  /*4460*/  VIADD R53, R47, 0xfffffff0 ;  /* 0xfffffff02f357836 */ /* 0x000fe20000000000 */
[----:B------:R-:W-:Y:S01]  /*4470*/  HMMA.16816.F32.BF16 R24, R16, R48, R24 ;  /* 0x000000301018723c */ /* 0x000fe20000041818 */
[C---:B------:R-:W-:Y:S02]  /*4480*/  IMAD.IADD R2, R227.reuse, 0x1, -R44 ;  /* 0x00000001e3027824 */ /* 0x040fe400078e0a2c */
[----:B------:R-:W-:-:S02]  /*4490*/  IMAD.IADD R0, R227, 0x1, -R52 ;  /* 0x00000001e3007824 */ /* 0x000fc400078e0a34 */
[----:B------:R-:W-:Y:S01]  /*44a0*/  IMAD.IADD R5, R227, 0x1, -R53 ;  /* 0x00000001e3057824 */ /* 0x000fe200078e0a35 */
[----:B------:R-:W-:Y:S01]  /*44b0*/  IABS R2, R2 ;  /* 0x0000000200027213 */ /* 0x000fe20000000000 */
[----:B------:R-:W-:Y:S01]  /*44c0*/  VIADD R45, R47, 0xfffffff1 ;  /* 0xfffffff12f2d7836 */ /* 0x000fe20000000000 */
[----:B------:R-:W-:Y:S01]  /*44d0*/  IABS R0, R0 ;  /* 0x0000000000007213 */ /* 0x000fe20000000000 */
[----:B------:R-:W-:Y:S01]  /*44e0*/  HMMA.16816.F32.BF16 R12, R12, R54, R40 ;  /* 0x000000360c0c723c */ /* 0x000fe20000041828 */
[----:B------:R-:W-:Y:S01]  /*44f0*/  IABS R5, R5 ;  /* 0x0000000500057213 */ /* 0x000fe20000000000 */
[----:B------:R-:W-:Y:S01]  /*4500*/  VIADD R54, R3, 0x1 ;  /* 0x0000000103367836 */ /* 0x000fe20000000000 */
[----:B-1----:R-:W-:Y:S01]  /*4510*/  I2FP.F32.S32 R6, R2 ;  /* 0x0000000200067245 */ /* 0x002fe20000201400 */
[C---:B------:R-:W-:Y:S01]  /*4520*/  VIADD R46, R47.reuse, 0xfffffff8 ;  /* 0xfffffff82f2e7836 */ /* 0x040fe20000000000 */
[----:B------:R-:W-:Y:S01]  /*4530*/  I2FP.F32.S32 R2, R0 ;  /* 0x0000000000027245 */ /* 0x000fe20000201400 */
[----:B------:R-:W-:Y:S01]  /*4540*/  VIADD R64, R47, 0x1 ;  /* 0x000000012f407836 */ /* 0x000fe20000000000 */
[----:B------:R-:W-:Y:S01]  /*4550*/  I2FP.F32.S32 R0, R5 ;  /* 0x0000000500007245 */ /* 0x000fe20000201400 */
[----:B---3--:R-:W-:Y:S02]  /*4560*/  HMMA.16816.F32.BF16 R40, R16, R36, R8 ;  /* 0x000000241028723c */ /* 0x008fe40000041808 */
[----:B------:R-:W-:Y:S01]  /*4570*/  FFMA.FTZ R9, R2, -UR5, R25 ;  /* 0x8000000502097c23 */ /* 0x000fe20008010019 */
[----:B------:R-:W-:Y:S01]  /*4580*/  FFMA.FTZ R8, R6, -UR5, R24 ;  /* 0x8000000506087c23 */ /* 0x000fe20008010018 */
[----:B------:R-:W-:Y:S01]  /*4590*/  FFMA.FTZ R10, R0, -UR5, R32 ;  /* 0x80000005000a7c23 */ /* 0x000fe20008010020 */
[----:B------:R-:W-:-:S02]  /*45a0*/  VIADD R32, R227, 0x8 ;  /* 0x00000008e3207836 */ /* 0x000fc40000000000 */
[----:B------:R-:W-:Y:S01]  /*45b0*/  VIADD R0, R227, -UR25 ;  /* 0x80000019e3007c36 */ /* 0x000fe20008000000 */
[----:B----4-:R-:W-:Y:S01]  /*45c0*/  HMMA.16816.F32.BF16 R72, R28, R48, R72 ;  /* 0x000000301c48723c */ /* 0x010fe20000041848 */
[C---:B------:R-:W-:Y:S02]  /*45d0*/  IMAD.IADD R5, R32.reuse, 0x1, -R44 ;  /* 0x0000000120057824 */ /* 0x040fe400078e0a2c */
[----:B------:R-:W-:Y:S01]  /*45e0*/  IMAD.IADD R2, R32, 0x1, -R52 ;  /* 0x0000000120027824 */ /* 0x000fe200078e0a34 */
[----:B------:R-:W-:Y:S01]  /*45f0*/  ISETP.GT.AND P0, PT, R0, R3, PT ;  /* 0x000000030000720c */ /* 0x000fe20003f04270 */
[----:B------:R-:W-:Y:S01]  /*4600*/  IMAD.IADD R7, R32, 0x1, -R53 ;  /* 0x0000000120077824 */ /* 0x000fe200078e0a35 */
[----:B------:R-:W-:Y:S01]  /*4610*/  IABS R6, R5 ;  /* 0x0000000500067213 */ /* 0x000fe20000000000 */
[----:B------:R-:W-:Y:S01]  /*4620*/  VIADD R48, R47, 0xfffffff9 ;  /* 0xfffffff92f307836 */ /* 0x000fe20000000000 */
[----:B------:R-:W-:Y:S01]  /*4630*/  IABS R5, R2 ;  /* 0x0000000200057213 */ /* 0x000fe20000000000 */
[----:B------:R-:W-:Y:S01]  /*4640*/  HMMA.16816.F32.BF16 R16, R16, R38, R12 ;  /* 0x000000261010723c */ /* 0x000fe2000004180c */
[----:B------:R-:W-:-:S02]  /*4650*/  ISETP.GT.AND P5, PT, R0, R54, PT ;  /* 0x000000360000720c */ /* 0x000fc40003fa4270 */
[----:B------:R-:W-:Y:S02]  /*4660*/  ISETP.GT.AND P6, PT, R0, R59, PT ;  /* 0x0000003b0000720c */ /* 0x000fe40003fc4270 */
[----:B------:R-:W-:Y:S01]  /*4670*/  IABS R2, R7 ;  /* 0x0000000700027213 */ /* 0x000fe20000000000 */
[C---:B------:R-:W-:Y:S01]  /*4680*/  IMAD.IADD R7, R227.reuse, 0x1, -R64 ;  /* 0x00000001e3077824 */ /* 0x040fe200078e0a40 */
[----:B------:R-:W-:Y:S01]  /*4690*/  FSEL R49, R8, -INF , !P0 ;  /* 0xff80000008317808 */ /* 0x000fe20004000000 */
[----:B------:R-:W-:Y:S01]  /*46a0*/  IMAD.IADD R8, R227, 0x1, -R47 ;  /* 0x00000001e3087824 */ /* 0x000fe200078e0a2f */
[----:B------:R-:W-:Y:S01]  /*46b0*/  FSEL R55, R9, -INF , !P5 ;  /* 0xff80000009377808 */ /* 0x000fe20006800000 */
[----:B------:R-:W-:Y:S01]  /*46c0*/  HMMA.16816.F32.BF16 R68, R28, R50, R68 ;  /* 0x000000321c44723c */ /* 0x000fe20000041844 */
[----:B------:R-:W-:Y:S02]  /*46d0*/  I2FP.F32.S32 R2, R2 ;  /* 0x0000000200027245 */ /* 0x000fe40000201400 */
[----:B------:R-:W-:-:S02]  /*46e0*/  FSEL R67, R10, -INF , !P6 ;  /* 0xff8000000a437808 */ /* 0x000fc40007000000 */
[----:B------:R-:W-:Y:S01]  /*46f0*/  ISETP.GT.AND P4, PT, R0, R77, PT ;  /* 0x0000004d0000720c */ /* 0x000fe20003f84270 */
[----:B------:R-:W-:Y:S01]  /*4700*/  FFMA.FTZ R15, R2, -UR5, R34 ;  /* 0x80000005020f7c23 */ /* 0x000fe20008010022 */
[----:B------:R-:W-:Y:S01]  /*4710*/  BAR.SYNC.DEFER_BLOCKING 0x0 ;  /* 0x0000000000007b1d */ /* 0x000fe20000010000 */
[C---:B------:R-:W-:Y:S01]  /*4720*/  ISETP.GT.AND P3, PT, R0.reuse, R78, PT ;  /* 0x0000004e0000720c */ /* 0x040fe20003f64270 */
[C---:B------:R-:W-:Y:S01]  /*4730*/  IMAD.IADD R2, R227.reuse, 0x1, -R48 ;  /* 0x00000001e3027824 */ /* 0x040fe200078e0a30 */
[C---:B------:R-:W-:Y:S02]  /*4740*/  ISETP.GT.AND P0, PT, R0.reuse, R79, PT ;  /* 0x0000004f0000720c */ /* 0x040fe40003f04270 */
[C---:B------:R-:W-:Y:S02]  /*4750*/  ISETP.GT.AND P5, PT, R0.reuse, R85, PT ;  /* 0x000000550000720c */ /* 0x040fe40003fa4270 */
[----:B------:R-:W-:Y:S01]  /*4760*/  ISETP.GT.AND P6, PT, R0, R84, PT ;  /* 0x000000540000720c */ /* 0x000fe20003fc4270 */
[----:B------:R-:W-:Y:S01]  /*4770*/  IMAD.IADD R0, R227, 0x1, -R45 ;  /* 0x00000001e3007824 */ /* 0x000fe200078e0a2d */
[----:B------:R-:W-:-:S02]  /*4780*/  I2FP.F32.S32 R5, R5 ;  /* 0x0000000500057245 */ /* 0x000fc40000201400 */
[----:B------:R-:W-:Y:S02]  /*4790*/  I2FP.F32.S32 R6, R6 ;  /* 0x0000000600067245 */ /* 0x000fe40000201400 */
[----:B------:R-:W-:Y:S01]  /*47a0*/  IABS R0, R0 ;  /* 0x0000000000007213 */ /* 0x000fe20000000000 */
[----:B------:R-:W-:Y:S01]  /*47b0*/  FFMA.FTZ R14, R5, -UR5, R27 ;  /* 0x80000005050e7c23 */ /* 0x000fe2000801001b */
[----:B------:R-:W-:Y:S01]  /*47c0*/  IMAD.IADD R5, R227, 0x1, -R46 ;  /* 0x00000001e3057824 */ /* 0x000fe200078e0a2e */
[----:B------:R-:W-:Y:S01]  /*47d0*/  IABS R9, R2 ;  /* 0x0000000200097213 */ /* 0x000fe20000000000 */
[----:B------:R-:W-:Y:S01]  /*47e0*/  FFMA.FTZ R13, R6, -UR5, R26 ;  /* 0x80000005060d7c23 */ /* 0x000fe2000801001a */
[----:B------:R-:W-:Y:S01]  /*47f0*/  IMAD.MOV.U32 R2, RZ, RZ, R0 ;  /* 0x000000ffff027224 */ /* 0x000fe200078e0000 */
[----:B------:R-:W-:Y:S01]  /*4800*/  IABS R0, R8 ;  /* 0x0000000800007213 */ /* 0x000fe20000000000 */
[----:B------:R-:W-:Y:S01]  /*4810*/  HMMA.16816.F32.BF16 R24, R28, R36, R60 ;  /* 0x000000241c18723c */ /* 0x000fe2000004183c */
[----:B------:R-:W-:-:S02]  /*4820*/  IABS R6, R5 ;  /* 0x0000000500067213 */ /* 0x000fc40000000000 */
[----:B------:R-:W-:Y:S01]  /*4830*/  I2FP.F32.S32 R8, R2 ;  /* 0x0000000200087245 */ /* 0x000fe20000201400 */
[----:B------:R-:W-:Y:S01]  /*4840*/  IMAD.MOV.U32 R2, RZ, RZ, R0 ;  /* 0x000000ffff027224 */ /* 0x000fe200078e0000 */
[----:B------:R-:W-:Y:S01]  /*4850*/  IABS R5, R7 ;  /* 0x0000000700057213 */ /* 0x000fe20000000000 */
        /* <DEDUP_REMOVED lines=14> */
[----:B------:R-:W-:Y:S01]  /*4940*/  IABS R6, R5 ;  /* 0x0000000500067213 */ /* 0x000fe20000000000 */
[----:B------:R-:W-:Y:S01]  /*4950*/  FFMA.FTZ R8, R0, -UR5, R17 ;  /* 0x8000000500087c23 */ /* 0x000fe20008010011 */
[----:B------:R-:W-:Y:S01]  /*4960*/  IABS R5, R2 ;  /* 0x0000000200057213 */ /* 0x000fe20000000000 */
[----:B------:R-:W-:Y:S01]  /*4970*/  VIADD R0, R32, -UR25 ;  /* 0x8000001920007c36 */ /* 0x000fe20008000000 */
[----:B------:R-:W-:Y:S01]  /*4980*/  IABS R2, R7 ;  /* 0x0000000700027213 */ /* 0x000fe20000000000 */
[----:B------:R-:W-:Y:S01]  /*4990*/  HMMA.16816.F32.BF16 R28, R28, R38, R80 ;  /* 0x000000261c1c723c */ /* 0x000fe20000041850 */
[----:B------:R-:W-:-:S02]  /*49a0*/  FSEL R40, R12, -INF , !P4 ;  /* 0xff8000000c287808 */ /* 0x000fc40006000000 */
[----:B------:R-:W-:Y:S02]  /*49b0*/  FSEL R41, R11, -INF , !P3 ;  /* 0xff8000000b297808 */ /* 0x000fe40005800000 */
[----:B------:R-:W-:Y:S02]  /*49c0*/  FSEL R65, R10, -INF , !P0 ;  /* 0xff8000000a417808 */ /* 0x000fe40004000000 */
[----:B------:R-:W-:Y:S02]  /*49d0*/  I2FP.F32.S32 R2, R2 ;  /* 0x0000000200027245 */ /* 0x000fe40000201400 */
[C---:B------:R-:W-:Y:S02]  /*49e0*/  ISETP.GT.AND P4, PT, R0.reuse, R3, PT ;  /* 0x000000030000720c */ /* 0x040fe40003f84270 */
[----:B------:R-:W-:Y:S01]  /*49f0*/  ISETP.GT.AND P3, PT, R0, R54, PT ;  /* 0x000000360000720c */ /* 0x000fe20003f64270 */
[----:B------:R-:W-:Y:S01]  /*4a00*/  FFMA.FTZ R12, R2, -UR5, R68 ;  /* 0x80000005020c7c23 */ /* 0x000fe20008010044 */
[----:B------:R-:W-:Y:S01]  /*4a10*/  ISETP.GT.AND P0, PT, R0, R59, PT ;  /* 0x0000003b0000720c */ /* 0x000fe20003f04270 */
[----:B------:R-:W-:Y:S01]  /*4a20*/  IMAD.IADD R2, R32, 0x1, -R46 ;  /* 0x0000000120027824 */ /* 0x000fe200078e0a2e */
[----:B------:R-:W-:-:S02]  /*4a30*/  I2FP.F32.S32 R6, R6 ;  /* 0x0000000600067245 */ /* 0x000fc40000201400 */
[----:B------:R-:W-:Y:S02]  /*4a40*/  FSEL R66, R9, -INF , !P5 ;  /* 0xff80000009427808 */ /* 0x000fe40006800000 */
[----:B------:R-:W-:Y:S01]  /*4a50*/  FSEL R76, R8, -INF , !P6 ;  /* 0xff800000084c7808 */ /* 0x000fe20007000000 */
[----:B------:R-:W-:Y:S01]  /*4a60*/  IMAD.IADD R8, R32, 0x1, -R64 ;  /* 0x0000000120087824 */ /* 0x000fe200078e0a40 */
[----:B------:R-:W-:Y:S02]  /*4a70*/  FSEL R22, R13, -INF , !P4 ;  /* 0xff8000000d167808 */ /* 0x000fe40006000000 */
        /* <DEDUP_REMOVED lines=8> */
[----:B------:R-:W-:Y:S02]  /*4b00*/  I2FP.F32.S32 R5, R5 ;  /* 0x0000000500057245 */ /* 0x000fe40000201400 */
[----:B------:R-:W-:Y:S01]  /*4b10*/  ISETP.GT.AND P0, PT, R0, R84, PT ;  /* 0x000000540000720c */ /* 0x000fe20003f04270 */
[C---:B------:R-:W-:Y:S01]  /*4b20*/  IMAD.IADD R0, R32.reuse, 0x1, -R48 ;  /* 0x0000000120007824 */ /* 0x040fe200078e0a30 */
[----:B------:R-:W-:Y:S01]  /*4b30*/  IABS R7, R2 ;  /* 0x0000000200077213 */ /* 0x000fe20000000000 */
[----:B------:R-:W-:Y:S01]  /*4b40*/  FFMA.FTZ R13, R5, -UR5, R73 ;  /* 0x80000005050d7c23 */ /* 0x000fe20008010049 */
[----:B------:R-:W-:-:S02]  /*4b50*/  IMAD.IADD R5, R32, 0x1, -R45 ;  /* 0x0000000120057824 */ /* 0x000fc400078e0a2d */
        /* <DEDUP_REMOVED lines=18> */
[----:B------:R-:W-:Y:S02]  /*4c80*/  VIADD R5, R23, -UR25 ;  /* 0x8000001917057c36 */ /* 0x000fe40008000000 */
[----:B------:R-:W-:Y:S01]  /*4c90*/  FFMA.FTZ R7, R0, -UR5, R19 ;  /* 0x8000000500077c23 */ /* 0x000fe20008010013 */
[----:B------:R-:W-:Y:S01]  /*4ca0*/  IMAD.U32 R2, RZ, RZ, UR32 ;  /* 0x00000020ff027e24 */ /* 0x000fe2000f8e00ff */
[----:B------:R-:W-:Y:S01]  /*4cb0*/  IABS R6, R6 ;  /* 0x0000000600067213 */ /* 0x000fe20000000000 */
[----:B------:R-:W-:Y:S01]  /*4cc0*/  VIADD R0, R20, UR26 ;  /* 0x0000001a14007c36 */ /* 0x000fe20008000000 */
[----:B------:R-:W-:-:S02]  /*4cd0*/  FSEL R15, R11, -INF , !P5 ;  /* 0xff8000000b0f7808 */ /* 0x000fc40006800000 */
[----:B------:R-:W-:Y:S02]  /*4ce0*/  FSEL R16, R10, -INF , !P6 ;  /* 0xff8000000a107808 */ /* 0x000fe40007000000 */
[----:B------:R-:W-:Y:S01]  /*4cf0*/  FSEL R17, R9, -INF , !P4 ;  /* 0xff80000009117808 */ /* 0x000fe20006000000 */
[----:B------:R-:W-:Y:S01]  /*4d00*/  VIADD R9, R21, -UR25 ;  /* 0x8000001915097c36 */ /* 0x000fe20008000000 */
[C---:B------:R-:W-:Y:S02]  /*4d10*/  ISETP.GT.AND P5, PT, R5.reuse, R3, PT ;  /* 0x000000030500720c */ /* 0x040fe40003fa4270 */
[C---:B------:R-:W-:Y:S02]  /*4d20*/  ISETP.GT.AND P6, PT, R5.reuse, R54, PT ;  /* 0x000000360500720c */ /* 0x040fe40003fc4270 */
[----:B------:R-:W-:Y:S02]  /*4d30*/  ISETP.GT.AND P4, PT, R5, R59, PT ;  /* 0x0000003b0500720c */ /* 0x000fe40003f84270 */
[----:B------:R-:W-:-:S02]  /*4d40*/  VIADDMNMX R228, R0, 0x1, R2, PT ;  /* 0x0000000100e47846 */ /* 0x000fc40003800102 */
[----:B------:R-:W-:Y:S02]  /*4d50*/  I2FP.F32.S32 R6, R6 ;  /* 0x0000000600067245 */ /* 0x000fe40000201400 */
[C-C-:B------:R-:W-:Y:S02]  /*4d60*/  VIADDMNMX R229, R0.reuse, 0x9, R2.reuse, PT ;  /* 0x0000000900e57846 */ /* 0x140fe40003800102 */
[--C-:B------:R-:W-:Y:S01]  /*4d70*/  VIADDMNMX R204, R0, 0x41, R2.reuse, PT ;  /* 0x0000004100cc7846 */ /* 0x100fe20003800102 */
[----:B------:R-:W-:Y:S01]  /*4d80*/  FFMA.FTZ R10, R6, -UR5, R69 ;  /* 0x80000005060a7c23 */ /* 0x000fe20008010045 */
[----:B------:R-:W-:Y:S01]  /*4d90*/  VIADDMNMX R205, R0, 0x49, R2, PT ;  /* 0x0000004900cd7846 */ /* 0x000fe20003800102 */
[C---:B------:R-:W-:Y:S01]  /*4da0*/  IMAD.IADD R2, R23.reuse, 0x1, -R46 ;  /* 0x0000000117027824 */ /* 0x040fe200078e0a2e */
[----:B------:R-:W-:Y:S01]  /*4db0*/  FSEL R18, R8, -INF , !P3 ;  /* 0xff80000008127808 */ /* 0x000fe20005800000 */
[----:B------:R-:W-:Y:S01]  /*4dc0*/  IMAD.IADD R0, R23, 0x1, -R48 ;  /* 0x0000000117007824 */ /* 0x000fe200078e0a30 */
[----:B------:R-:W-:Y:S01]  /*4dd0*/  FSEL R19, R7, -INF , !P0 ;  /* 0xff80000007137808 */ /* 0x000fe20004000000 */
[----:B------:R-:W-:Y:S01]  /*4de0*/  IMAD.IADD R7, R23, 0x1, -R64 ;  /* 0x0000000117077824 */ /* 0x000fe200078e0a40 */
        /* <DEDUP_REMOVED lines=9> */
[----:B------:R-:W-:Y:S02]  /*4e80*/  IABS R6, R2 ;  /* 0x0000000200067213 */ /* 0x000fe40000000000 */
[----:B------:R-:W-:Y:S02]  /*4e90*/  IABS R2, R0 ;  /* 0x0000000000027213 */ /* 0x000fe40000000000 */
[----:B------:R-:W-:Y:S02]  /*4ea0*/  IABS R0, R5 ;  /* 0x0000000500007213 */ /* 0x000fe40000000000 */
[----:B------:R-:W-:Y:S01]  /*4eb0*/  IABS R5, R7 ;  /* 0x0000000700057213 */ /* 0x000fe20000000000 */
[----:B------:R-:W-:Y:S01]  /*4ec0*/  IMAD.MOV.U32 R7, RZ, RZ, R6 ;  /* 0x000000ffff077224 */ /* 0x000fe200078e0006 */
[----:B------:R-:W-:Y:S01]  /*4ed0*/  FSEL R10, R10, -INF , !P3 ;  /* 0xff8000000a0a7808 */ /* 0x000fe20005800000 */
[----:B------:R-:W-:Y:S01]  /*4ee0*/  IMAD.MOV.U32 R6, RZ, RZ, R2 ;  /* 0x000000ffff067224 */ /* 0x000fe200078e0002 */
[----:B------:R-:W-:Y:S01]  /*4ef0*/  ISETP.GT.AND P3, PT, R9, R3, PT ;  /* 0x000000030900720c */ /* 0x000fe20003f64270 */
[----:B------:R-:W-:Y:S01]  /*4f00*/  IMAD.MOV.U32 R2, RZ, RZ, R0 ;  /* 0x000000ffff027224 */ /* 0x000fe200078e0000 */
[----:B------:R-:W-:Y:S01]  /*4f10*/  I2FP.F32.S32 R7, R7 ;  /* 0x0000000700077245 */ /* 0x000fe20000201400 */
[----:B------:R-:W-:Y:S01]  /*4f20*/  IMAD.MOV.U32 R0, RZ, RZ, R5 ;  /* 0x000000ffff007224 */ /* 0x000fe200078e0005 */
[----:B------:R-:W-:-:S02]  /*4f30*/  I2FP.F32.S32 R6, R6 ;  /* 0x0000000600067245 */ /* 0x000fc40000201400 */
[----:B------:R-:W-:Y:S01]  /*4f40*/  I2FP.F32.S32 R5, R2 ;  /* 0x0000000200057245 */ /* 0x000fe20000201400 */
[----:B------:R-:W-:Y:S01]  /*4f50*/  FFMA.FTZ R8, R7, -UR5, R24 ;  /* 0x8000000507087c23 */ /* 0x000fe20008010018 */
[----:B------:R-:W-:Y:S01]  /*4f60*/  I2FP.F32.S32 R2, R0 ;  /* 0x0000000000027245 */ /* 0x000fe20000201400 */
[----:B------:R-:W-:Y:S02]  /*4f70*/  IMAD.IADD R0, R21, 0x1, -R44 ;  /* 0x0000000115007824 */ /* 0x000fe400078e0a2c */
[----:B------:R-:W-:Y:S01]  /*4f80*/  FFMA.FTZ R7, R6, -UR5, R25 ;  /* 0x8000000506077c23 */ /* 0x000fe20008010019 */
[----:B------:R-:W-:Y:S01]  /*4f90*/  FFMA.FTZ R6, R5, -UR5, R28 ;  /* 0x8000000505067c23 */ /* 0x000fe2000801001c */
[----:B------:R-:W-:Y:S01]  /*4fa0*/  FSEL R8, R8, -INF , !P0 ;  /* 0xff80000008087808 */ /* 0x000fe20004000000 */
[----:B------:R-:W-:Y:S01]  /*4fb0*/  FFMA.FTZ R5, R2, -UR5, R29 ;  /* 0x8000000502057c23 */ /* 0x000fe2000801001d */
[----:B------:R-:W-:Y:S01]  /*4fc0*/  IABS R0, R0 ;  /* 0x0000000000007213 */ /* 0x000fe20000000000 */
[----:B------:R-:W-:Y:S01]  /*4fd0*/  IMAD.IADD R2, R21, 0x1, -R52 ;  /* 0x0000000115027824 */ /* 0x000fe200078e0a34 */
[----:B------:R-:W-:-:S02]  /*4fe0*/  FSEL R7, R7, -INF , !P5 ;  /* 0xff80000007077808 */ /* 0x000fc40006800000 */
[----:B------:R-:W-:Y:S02]  /*4ff0*/  I2FP.F32.S32 R0, R0 ;  /* 0x0000000000007245 */ /* 0x000fe40000201400 */
[----:B------:R-:W-:Y:S01]  /*5000*/  FSEL R11, R6, -INF , !P6 ;  /* 0xff800000060b7808 */ /* 0x000fe20007000000 */
[----:B------:R-:W-:Y:S01]  /*5010*/  IMAD.IADD R6, R21, 0x1, -R48 ;  /* 0x0000000115067824 */ /* 0x000fe200078e0a30 */
[----:B------:R-:W-:Y:S01]  /*5020*/  FSEL R29, R5, -INF , !P4 ;  /* 0xff800000051d7808 */ /* 0x000fe20006000000 */
[----:B------:R-:W-:Y:S01]  /*5030*/  FFMA.FTZ R0, R0, -UR5, R74 ;  /* 0x8000000500007c23 */ /* 0x000fe2000801004a */
[C---:B------:R-:W-:Y:S02]  /*5040*/  ISETP.GE.AND P0, PT, R3.reuse, R228, PT ;  /* 0x000000e40300720c */ /* 0x040fe40003f06270 */
[C---:B------:R-:W-:Y:S02]  /*5050*/  ISETP.GE.AND P5, PT, R3.reuse, R229, PT ;  /* 0x000000e50300720c */ /* 0x040fe40003fa6270 */
[----:B------:R-:W-:-:S02]  /*5060*/  ISETP.GE.AND P6, PT, R3, R204, PT ;  /* 0x000000cc0300720c */ /* 0x000fc40003fc6270 */
[----:B------:R-:W-:Y:S02]  /*5070*/  ISETP.GE.AND P4, PT, R3, R205, PT ;  /* 0x000000cd0300720c */ /* 0x000fe40003f86270 */
[----:B------:R-:W-:Y:S01]  /*5080*/  IABS R3, R2 ;  /* 0x0000000200037213 */ /* 0x000fe20000000000 */
[----:B------:R-:W-:Y:S01]  /*5090*/  IMAD.IADD R2, R21, 0x1, -R53 ;  /* 0x0000000115027824 */ /* 0x000fe200078e0a35 */
[----:B------:R-:W-:Y:S02]  /*50a0*/  FSEL R0, R0, -INF , !P3 ;  /* 0xff80000000007808 */ /* 0x000fe40005800000 */
[----:B------:R-:W-:Y:S02]  /*50b0*/  I2FP.F32.S32 R3, R3 ;  /* 0x0000000300037245 */ /* 0x000fe40000201400 */
[----:B------:R-:W-:Y:S02]  /*50c0*/  FSEL R61, R0, -INF , !P4 ;  /* 0xff800000003d7808 */ /* 0x000fe40006000000 */
[----:B------:R-:W-:Y:S01]  /*50d0*/  FSEL R63, R49, -INF , !P0 ;  /* 0xff800000313f7808 */ /* 0x000fe20004000000 */
[----:B------:R-:W-:Y:S01]  /*50e0*/  FFMA.FTZ R0, R3, -UR5, R75 ;  /* 0x8000000503007c23 */ /* 0x000fe2000801004b */
[----:B------:R-:W-:-:S02]  /*50f0*/  ISETP.GT.AND P0, PT, R9, R54, PT ;  /* 0x000000360900720c */ /* 0x000fc40003f04270 */
[----:B------:R-:W-:Y:S02]  /*5100*/  ISETP.GE.AND P4, PT, R54, R205, PT ;  /* 0x000000cd3600720c */ /* 0x000fe40003f86270 */
[----:B------:R-:W-:Y:S02]  /*5110*/  FSEL R0, R0, -INF , !P0 ;  /* 0xff80000000007808 */ /* 0x000fe40004000000 */
[----:B------:R-:W-:Y:S02]  /*5120*/  IABS R2, R2 ;  /* 0x0000000200027213 */ /* 0x000fe40000000000 */
[----:B------:R-:W-:Y:S01]  /*5130*/  FSEL R58, R0, -INF , !P4 ;  /* 0xff800000003a7808 */ /* 0x000fe20006000000 */
[C---:B------:R-:W-:Y:S01]  /*5140*/  IMAD.IADD R0, R21.reuse, 0x1, -R46 ;  /* 0x0000000115007824 */ /* 0x040fe200078e0a2e */
[----:B------:R-:W-:Y:S02]  /*5150*/  FSEL R57, R22, -INF , !P5 ;  /* 0xff80000016397808 */ /* 0x000fe40006800000 */
[----:B------:R-:W-:Y:S01]  /*5160*/  I2FP.F32.S32 R3, R2 ;  /* 0x0000000200037245 */ /* 0x000fe20000201400 */
[----:B------:R-:W-:Y:S01]  /*5170*/  IMAD.IADD R2, R21, 0x1, -R45 ;  /* 0x0000000115027824 */ /* 0x000fe200078e0a2d */
[----:B------:R-:W-:-:S02]  /*5180*/  ISETP.GE.AND P5, PT, R54, R228, PT ;  /* 0x000000e43600720c */ /* 0x000fc40003fa6270 */
[----:B------:R-:W-:Y:S01]  /*5190*/  IABS R0, R0 ;  /* 0x0000000000007213 */ /* 0x000fe20000000000 */
[----:B------:R-:W-:Y:S01]  /*51a0*/  FFMA.FTZ R3, R3, -UR5, R70 ;  /* 0x8000000503037c23 */ /* 0x000fe20008010046 */
[----:B------:R-:W-:Y:S02]  /*51b0*/  FSEL R62, R55, -INF , !P5 ;  /* 0xff800000373e7808 */ /* 0x000fe40006800000 */
[----:B------:R-:W-:Y:S01]  /*51c0*/  FSEL R60, R14, -INF , !P6 ;  /* 0xff8000000e3c7808 */ /* 0x000fe20007000000 */
[----:B------:R-:W-:Y:S01]  /*51d0*/  IMAD.MOV.U32 R5, RZ, RZ, R0 ;  /* 0x000000ffff057224 */ /* 0x000fe200078e0000 */
[----:B------:R-:W-:Y:S02]  /*51e0*/  ISETP.GT.AND P5, PT, R9, R59, PT ;  /* 0x0000003b0900720c */ /* 0x000fe40003fa4270 */
[----:B------:R-:W-:Y:S02]  /*51f0*/  ISETP.GE.AND P6, PT, R54, R204, PT ;  /* 0x000000cc3600720c */ /* 0x000fe40003fc6270 */
[----:B------:R-:W-:-:S02]  /*5200*/  FSEL R0, R3, -INF , !P5 ;  /* 0xff80000003007808 */ /* 0x000fc40006800000 */
[-C--:B------:R-:W-:Y:S02]  /*5210*/  ISETP.GE.AND P3, PT, R54, R229.reuse, PT ;  /* 0x000000e53600720c */ /* 0x080fe40003f66270 */
[----:B------:R-:W-:Y:S02]  /*5220*/  FSEL R56, R13, -INF , !P6 ;  /* 0xff8000000d387808 */ /* 0x000fe40007000000 */
[----:B------:R-:W-:Y:S02]  /*5230*/  IABS R2, R2 ;  /* 0x0000000200027213 */ /* 0x000fe40000000000 */
[----:B------:R-:W-:Y:S02]  /*5240*/  ISETP.GE.AND P5, PT, R77, R204, PT ;  /* 0x000000cc4d00720c */ /* 0x000fe40003fa6270 */
[----:B------:R-:W-:Y:S02]  /*5250*/  ISETP.GE.AND P6, PT, R59, R229, PT ;  /* 0x000000e53b00720c */ /* 0x000fe40003fc6270 */
[----:B------:R-:W-:-:S02]  /*5260*/  FSEL R53, R33, -INF , !P3 ;  /* 0xff80000021357808 */ /* 0x000fc40005800000 */
[C---:B------:R-:W-:Y:S02]  /*5270*/  ISETP.GE.AND P4, PT, R59.reuse, R205, PT ;  /* 0x000000cd3b00720c */ /* 0x040fe40003f86270 */
[----:B------:R-:W-:Y:S02]  /*5280*/  I2FP.F32.S32 R2, R2 ;  /* 0x0000000200027245 */ /* 0x000fe40000201400 */
[----:B------:R-:W-:Y:S02]  /*5290*/  FSEL R49, R10, -INF , !P5 ;  /* 0xff8000000a317808 */ /* 0x000fe40006800000 */
[----:B------:R-:W-:Y:S02]  /*52a0*/  ISETP.GE.AND P3, PT, R59, R228, PT ;  /* 0x000000e43b00720c */ /* 0x000fe40003f66270 */
[----:B------:R-:W-:Y:S02]  /*52b0*/  FSEL R48, R34, -INF , !P6 ;  /* 0xff80000022307808 */ /* 0x000fe40007000000 */
[----:B------:R-:W-:-:S02]  /*52c0*/  I2FP.F32.S32 R5, R5 ;  /* 0x0000000500057245 */ /* 0x000fc40000201400 */
[-C--:B------:R-:W-:Y:S02]  /*52d0*/  ISETP.GE.AND P5, PT, R78, R228.reuse, PT ;  /* 0x000000e44e00720c */ /* 0x080fe40003fa6270 */
[----:B------:R-:W-:Y:S01]  /*52e0*/  ISETP.GE.AND P6, PT, R77, R228, PT ;  /* 0x000000e44d00720c */ /* 0x000fe20003fc6270 */
[----:B------:R-:W-:Y:S01]  /*52f0*/  FFMA.FTZ R5, R5, -UR5, R26 ;  /* 0x8000000505057c23 */ /* 0x000fe2000801001a */
[----:B------:R-:W-:Y:S02]  /*5300*/  ISETP.GE.AND P0, PT, R59, R204, PT ;  /* 0x000000cc3b00720c */ /* 0x000fe40003f06270 */
[----:B------:R-:W-:Y:S01]  /*5310*/  FSEL R51, R0, -INF , !P4 ;  /* 0xff80000000337808 */ /* 0x000fe20006000000 */
[----:B------:R-:W-:Y:S01]  /*5320*/  FFMA.FTZ R0, R2, -UR5, R71 ;  /* 0x8000000502007c23 */ /* 0x000fe20008010047 */
[----:B------:R-:W-:Y:S01]  /*5330*/  FSEL R59, R67, -INF , !P3 ;  /* 0xff800000433b7808 */ /* 0x000fe20005800000 */
[----:B------:R-:W-:Y:S01]  /*5340*/  IMAD.IADD R2, R21, 0x1, -R47 ;  /* 0x0000000115027824 */ /* 0x000fe200078e0a2f */
[----:B------:R-:W-:-:S02]  /*5350*/  FSEL R54, R41, -INF , !P5 ;  /* 0xff80000029367808 */ /* 0x000fc40006800000 */
[C---:B------:R-:W-:Y:S02]  /*5360*/  ISETP.GT.AND P3, PT, R9.reuse, R77, PT ;  /* 0x0000004d0900720c */ /* 0x040fe40003f64270 */
[----:B------:R-:W-:Y:S02]  /*5370*/  FSEL R55, R40, -INF , !P6 ;  /* 0xff80000028377808 */ /* 0x000fe40007000000 */
[----:B------:R-:W-:Y:S02]  /*5380*/  ISETP.GE.AND P5, PT, R78, R204, PT ;  /* 0x000000cc4e00720c */ /* 0x000fe40003fa6270 */
[----:B------:R-:W-:Y:S02]  /*5390*/  IABS R3, R6 ;  /* 0x0000000600037213 */ /* 0x000fe40000000000 */
[----:B------:R-:W-:Y:S02]  /*53a0*/  ISETP.GT.AND P6, PT, R9, R78, PT ;  /* 0x0000004e0900720c */ /* 0x000fe40003fc4270 */
[----:B------:R-:W-:-:S02]  /*53b0*/  ISETP.GE.AND P4, PT, R77, R205, PT ;  /* 0x000000cd4d00720c */ /* 0x000fc40003f86270 */
[----:B------:R-:W-:Y:S02]  /*53c0*/  FSEL R0, R0, -INF , !P3 ;  /* 0xff80000000007808 */ /* 0x000fe40005800000 */
[----:B------:R-:W-:Y:S02]  /*53d0*/  FSEL R46, R8, -INF , !P5 ;  /* 0xff800000082e7808 */ /* 0x000fe40006800000 */
[----:B------:R-:W-:Y:S02]  /*53e0*/  FSEL R52, R12, -INF , !P0 ;  /* 0xff8000000c347808 */ /* 0x000fe40004000000 */
[----:B------:R-:W-:Y:S02]  /*53f0*/  I2FP.F32.S32 R3, R3 ;  /* 0x0000000300037245 */ /* 0x000fe40000201400 */
[----:B------:R-:W-:Y:S02]  /*5400*/  ISETP.GE.AND P5, PT, R78, R205, PT ;  /* 0x000000cd4e00720c */ /* 0x000fe40003fa6270 */
[----:B------:R-:W-:Y:S01]  /*5410*/  FSEL R5, R5, -INF , !P6 ;  /* 0xff80000005057808 */ /* 0x000fe20007000000 */
[----:B------:R-:W-:Y:S01]  /*5420*/  FFMA.FTZ R3, R3, -UR5, R27 ;  /* 0x8000000503037c23 */ /* 0x000fe2000801001b */
[----:B------:R-:W-:-:S02]  /*5430*/  ISETP.GE.AND P0, PT, R77, R229, PT ;  /* 0x000000e54d00720c */ /* 0x000fc40003f06270 */
[----:B------:R-:W-:Y:S01]  /*5440*/  FSEL R50, R0, -INF , !P4 ;  /* 0xff80000000327808 */ /* 0x000fe20006000000 */
[----:B------:R-:W-:Y:S01]  /*5450*/  IMAD.IADD R0, R21, 0x1, -R64 ;  /* 0x0000000115007824 */ /* 0x000fe200078e0a40 */
[----:B------:R-:W-:Y:S02]  /*5460*/  FSEL R43, R5, -INF , !P5 ;  /* 0xff800000052b7808 */ /* 0x000fe40006800000 */
[----:B------:R-:W-:Y:S02]  /*5470*/  FSEL R45, R15, -INF , !P0 ;  /* 0xff8000000f2d7808 */ /* 0x000fe40004000000 */
[----:B------:R-:W-:Y:S02]  /*5480*/  ISETP.GE.AND P5, PT, R79, R229, PT ;  /* 0x000000e54f00720c */ /* 0x000fe40003fa6270 */
[----:B------:R-:W-:Y:S02]  /*5490*/  ISETP.GT.AND P0, PT, R9, R79, PT ;  /* 0x0000004f0900720c */ /* 0x000fe40003f04270 */
[----:B------:R-:W-:-:S02]  /*54a0*/  ISETP.GE.AND P6, PT, R79, R228, PT ;  /* 0x000000e44f00720c */ /* 0x000fc40003fc6270 */
[----:B------:R-:W-:Y:S02]  /*54b0*/  IABS R2, R2 ;  /* 0x0000000200027213 */ /* 0x000fe40000000000 */
[----:B------:R-:W-:Y:S02]  /*54c0*/  FSEL R38, R17, -INF , !P5 ;  /* 0xff80000011267808 */ /* 0x000fe40006800000 */
[----:B------:R-:W-:Y:S02]  /*54d0*/  IABS R5, R0 ;  /* 0x0000000000057213 */ /* 0x000fe40000000000 */
[----:B------:R-:W-:Y:S02]  /*54e0*/  FSEL R47, R65, -INF , !P6 ;  /* 0xff800000412f7808 */ /* 0x000fe40007000000 */
[----:B------:R-:W-:Y:S02]  /*54f0*/  ISETP.GE.AND P5, PT, R79, R205, PT ;  /* 0x000000cd4f00720c */ /* 0x000fe40003fa6270 */
[----:B------:R-:W-:-:S02]  /*5500*/  FSEL R0, R3, -INF , !P0 ;  /* 0xff80000003007808 */ /* 0x000fc40004000000 */
[----:B------:R-:W-:Y:S02]  /*5510*/  I2FP.F32.S32 R2, R2 ;  /* 0x0000000200027245 */ /* 0x000fe40000201400 */
[----:B------:R-:W-:Y:S02]  /*5520*/  ISETP.GE.AND P6, PT, R79, R204, PT ;  /* 0x000000cc4f00720c */ /* 0x000fe40003fc6270 */
[----:B------:R-:W-:Y:S01]  /*5530*/  FSEL R40, R0, -INF , !P5 ;  /* 0xff80000000287808 */ /* 0x000fe20006800000 */
[----:B------:R-:W-:Y:S01]  /*5540*/  FFMA.FTZ R0, R2, -UR5, R30 ;  /* 0x8000000502007c23 */ /* 0x000fe2000801001e */
[----:B------:R-:W-:Y:S01]  /*5550*/  FSEL R39, R7, -INF , !P6 ;  /* 0xff80000007277808 */ /* 0x000fe20007000000 */
[----:B------:R-:W-:Y:S01]  /*5560*/  IMAD.MOV.U32 R2, RZ, RZ, R5 ;  /* 0x000000ffff027224 */ /* 0x000fe200078e0005 */
[----:B------:R-:W-:Y:S02]  /*5570*/  ISETP.GE.AND P6, PT, R85, R229, PT ;  /* 0x000000e55500720c */ /* 0x000fe40003fc6270 */
[----:B------:R-:W-:-:S02]  /*5580*/  ISETP.GT.AND P3, PT, R9, R85, PT ;  /* 0x000000550900720c */ /* 0x000fc40003f64270 */
[C---:B------:R-:W-:Y:S02]  /*5590*/  ISETP.GE.AND P0, PT, R85.reuse, R228, PT ;  /* 0x000000e45500720c */ /* 0x040fe40003f06270 */
[----:B------:R-:W-:Y:S02]  /*55a0*/  ISETP.GE.AND P4, PT, R78, R229, PT ;  /* 0x000000e54e00720c */ /* 0x000fe40003f86270 */
[----:B------:R-:W-:Y:S02]  /*55b0*/  FSEL R33, R18, -INF , !P6 ;  /* 0xff80000012217808 */ /* 0x000fe40007000000 */
[----:B------:R-:W-:Y:S02]  /*55c0*/  ISETP.GE.AND P5, PT, R85, R204, PT ;  /* 0x000000cc5500720c */ /* 0x000fe40003fa6270 */
[----:B------:R-:W-:Y:S02]  /*55d0*/  FSEL R42, R66, -INF , !P0 ;  /* 0xff800000422a7808 */ /* 0x000fe40004000000 */
[----:B------:R-:W-:-:S02]  /*55e0*/  ISETP.GE.AND P6, PT, R84, R228, PT ;  /* 0x000000e45400720c */ /* 0x000fc40003fc6270 */
[----:B------:R-:W-:Y:S02]  /*55f0*/  I2FP.F32.S32 R2, R2 ;  /* 0x0000000200027245 */ /* 0x000fe40000201400 */
[----:B------:R-:W-:Y:S02]  /*5600*/  FSEL R0, R0, -INF , !P3 ;  /* 0xff80000000007808 */ /* 0x000fe40005800000 */
[----:B------:R-:W-:Y:S02]  /*5610*/  ISETP.GE.AND P0, PT, R85, R205, PT ;  /* 0x000000cd5500720c */ /* 0x000fe40003f06270 */
[----:B------:R-:W-:Y:S02]  /*5620*/  ISETP.GE.AND P3, PT, R84, R229, PT ;  /* 0x000000e55400720c */ /* 0x000fe40003f66270 */
[----:B------:R-:W-:Y:S02]  /*5630*/  FSEL R41, R16, -INF , !P4 ;  /* 0xff80000010297808 */ /* 0x000fe40006000000 */
[----:B------:R-:W-:Y:S01]  /*5640*/  ISETP.GT.AND P4, PT, R9, R84, PT ;  /* 0x000000540900720c */ /* 0x000fe20003f84270 */
[----:B------:R-:W-:Y:S01]  /*5650*/  FFMA.FTZ R9, R2, -UR5, R31 ;  /* 0x8000000502097c23 */ /* 0x000fe2000801001f */
[----:B------:R-:W-:-:S02]  /*5660*/  P2R R8, PR, RZ, 0x40 ;  /* 0x00000040ff087803 */ /* 0x000fc40000000000 */
[----:B------:R-:W-:Y:S02]  /*5670*/  FSEL R36, R11, -INF , !P5 ;  /* 0xff8000000b247808 */ /* 0x000fe40006800000 */
[----:B------:R-:W-:Y:S02]  /*5680*/  ISETP.GE.AND P6, PT, R84, R204, PT ;  /* 0x000000cc5400720c */ /* 0x000fe40003fc6270 */
[----:B------:R-:W-:Y:S02]  /*5690*/  FSEL R37, R0, -INF , !P0 ;  /* 0xff80000000257808 */ /* 0x000fe40004000000 */
[----:B------:R-:W-:Y:S02]  /*56a0*/  P2R R5, PR, RZ, 0x8 ;  /* 0x00000008ff057803 */ /* 0x000fe40000000000 */
[----:B------:R-:W-:Y:S01]  /*56b0*/  ISETP.GE.AND P5, PT, R84, R205, PT ;  /* 0x000000cd5400720c */ /* 0x000fe20003fa6270 */
[----:B------:R-:W-:-:S12]  /*56c0*/  BRA.U !UP0, `(.L_x_2719) ;  /* 0x00000001089c7547 */ /* 0x000fd8000b800000 */
        /* <DEDUP_REMOVED lines=39> */
.L_x_2719:
[----:B------:R-:W-:Y:S01]  /*5940*/  ISETP.NE.AND P3, PT, R8, RZ, PT ;  /* 0x000000ff0800720c */ /* 0x000fe20003f65270 */
[----:B------:R-:W-:Y:S01]  /*5950*/  IMAD.WIDE.U32 R34, R98, -0x2daee0ad, RZ ;  /* 0xd2511f5362227825 */ /* 0x000fe200078e00ff */
[----:B------:R-:W-:Y:S01]  /*5960*/  ISETP.NE.AND P0, PT, R5, RZ, PT ;  /* 0x000000ff0500720c */ /* 0x000fe20003f05270 */
[----:B------:R-:W-:Y:S01]  /*5970*/  UIADD3 UR7, UPT, UPT, UR37, -0x4498517b, URZ ;  /* 0xbb67ae8525077890 */ /* 0x000fe2000fffe0ff */
[----:B-1----:R-:W-:Y:S01]  /*5980*/  LOP3.LUT R6, R108, 0x200, R109, 0xf8, !PT ;  /* 0x000002006c067812 */ /* 0x002fe200078ef86d */
[----:B------:R-:W-:Y:S01]  /*5990*/  VIADD R3, R94, 0x4 ;  /* 0x000000045e037836 */ /* 0x000fe20000000000 */
[----:B------:R-:W-:Y:S01]  /*59a0*/  FSEL R31, R76, -INF , !P3 ;  /* 0xff8000004c1f7808 */ /* 0x000fe20005800000 */
[----:B------:R-:W-:Y:S01]  /*59b0*/  IMAD.WIDE.U32 R14, R94, -0x326172a9, RZ ;  /* 0xcd9e8d575e0e7825 */ /* 0x000fe200078e00ff */
[----:B------:R-:W-:Y:S01]  /*59c0*/  LOP3.LUT P3, R5, R215, 0x2, RZ, 0xc0, !PT ;  /* 0x00000002d7057812 */ /* 0x000fe2000786c0ff */
[----:B------:R-:W-:Y:S01]  /*59d0*/  STL.64 [R1+0xa8], R34 ;  /* 0x0000a82201007387 */ /* 0x000fe20000100a00 */
[----:B------:R-:W-:Y:S01]  /*59e0*/  FSEL R27, R19, -INF , !P0 ;  /* 0xff800000131b7808 */ /* 0x000fe20004000000 */
[----:B------:R-:W-:Y:S01]  /*59f0*/  IMAD.U32 R0, RZ, RZ, UR37 ;  /* 0x00000025ff007e24 */ /* 0x000fe2000f8e00ff */
[----:B------:R-:W-:Y:S01]  /*5a00*/  LOP3.LUT R2, R97, UR36, R15, 0x96, !PT ;  /* 0x0000002461027c12 */ /* 0x000fe2000f8e960f */
[----:B------:R1:W-:Y:S01]  /*5a10*/  STL [R1+0xa4], R6 ;  /* 0x0000a40601007387 */ /* 0x0003e20000100800 */
[----:B------:R-:W-:Y:S01]  /*5a20*/  IMAD.WIDE.U32 R24, R3, -0x326172a9, RZ ;  /* 0xcd9e8d5703187825 */ /* 0x000fe200078e00ff */
[----:B------:R-:W-:Y:S01]  /*5a30*/  LOP3.LUT P0, R3, R215, 0x4, RZ, 0xc0, !PT ;  /* 0x00000004d7037812 */ /* 0x000fe2000780c0ff */
[----:B------:R-:W-:Y:S01]  /*5a40*/  UIADD3 UR35, UPT, UPT, UR36, -0x61c88647, URZ ;  /* 0x9e3779b924237890 */ /* 0x000fe2000fffe0ff */
[----:B------:R2:W-:Y:S01]  /*5a50*/  STL [R1+0x34], R5 ;  /* 0x0000340501007387 */ /* 0x0005e20000100800 */
[----:B------:R-:W-:Y:S01]  /*5a60*/  LOP3.LUT R0, R0, UR30, R35, 0x96, !PT ;  /* 0x0000001e00007c12 */ /* 0x000fe2000f8e9623 */
[----:B------:R-:W-:Y:S01]  /*5a70*/  IMAD.WIDE.U32 R12, R2, -0x2daee0ad, RZ ;  /* 0xd2511f53020c7825 */ /* 0x000fe200078e00ff */
[----:B------:R-:W-:Y:S01]  /*5a80*/  FSEL R29, R29, -INF , !P6 ;  /* 0xff8000001d1d7808 */ /* 0x000fe20007000000 */
[----:B------:R3:W-:Y:S01]  /*5a90*/  STL [R1+0x7c], R3 ;  /* 0x00007c0301007387 */ /* 0x0007e20000100800 */
[----:B------:R-:W-:Y:S01]  /*5aa0*/  LEA R80, R6, UR6, 0x1 ;  /* 0x0000000606507c11 */ /* 0x000fe2000f8e08ff */
[----:B------:R-:W-:Y:S01]  /*5ab0*/  UIADD3 UR34, UPT, UPT, UR36, 0x3c6ef372, URZ ;  /* 0x3c6ef37224227890 */ /* 0x000fe2000fffe0ff */
[----:B------:R-:W-:Y:S01]  /*5ac0*/  LOP3.LUT R7, R97, UR36, R25, 0x96, !PT ;  /* 0x0000002461077c12 */ /* 0x000fe2000f8e9619 */
[----:B------:R-:W-:Y:S01]  /*5ad0*/  UIADD3 UR33, UPT, UPT, UR37, 0x76cf5d0a, URZ ;  /* 0x76cf5d0a25217890 */ /* 0x000fe2000fffe0ff */
[----:B------:R-:W-:Y:S01]  /*5ae0*/  STL.64 [R1+0x98], R12 ;  /* 0x0000980c01007387 */ /* 0x000fe20000100a00 */
[C---:B------:R-:W-:Y:S01]  /*5af0*/  VIADD R10, R80.reuse, 0xa000 ;  /* 0x0000a000500a7836 */ /* 0x040fe20000000000 */
[----:B------:R-:W-:Y:S01]  /*5b00*/  UIADD3 UR31, UPT, UPT, UR37, 0x32370b8f, URZ ;  /* 0x32370b8f251f7890 */ /* 0x000fe2000fffe0ff */
[----:B------:R-:W-:Y:S01]  /*5b10*/  IMAD.WIDE.U32 R16, R7, -0x2daee0ad, RZ ;  /* 0xd2511f5307107825 */ /* 0x000fe200078e00ff */
[----:B------:R-:W-:Y:S01]  /*5b20*/  UIADD3 UR32, UPT, UPT, UR36, -0x255992d5, URZ ;  /* 0xdaa66d2b24207890 */ /* 0x000fe2000fffe0ff */
[----:B------:R-:W-:Y:S01]  /*5b30*/  LDSM.16.MT88.4 R164, [R80+0xa800] ;  /* 0x00a8000050a4783b */ /* 0x000fe20000004200 */
[----:B------:R-:W4:Y:S01]  /*5b40*/  LDCU UR38, c[0x0][0x45c] ;  /* 0x00008b80ff2677ac */ /* 0x000f220008000800 */
[----:B------:R-:W-:-:S02]  /*5b50*/  VIADD R96, R80, 0xa020 ;  /* 0x0000a02050607836 */ /* 0x000fc40000000000 */
[----:B------:R-:W-:Y:S01]  /*5b60*/  VIADD R44, R80, 0xa040 ;  /* 0x0000a040502c7836 */ /* 0x000fe20000000000 */
[----:B------:R-:W-:Y:S01]  /*5b70*/  STL.64 [R1+0x90], R16 ;  /* 0x0000901001007387 */ /* 0x000fe20000100a00 */
[C---:B------:R-:W-:Y:S01]  /*5b80*/  @P3 VIADD R96, R10.reuse, 0xffffffe0 ;  /* 0xffffffe00a603836 */ /* 0x040fe20000000000 */
[----:B-1----:R-:W-:Y:S01]  /*5b90*/  FMNMX3.FTZ R6, R61, R58, R51, !PT ;  /* 0x0000003a3d067276 */ /* 0x002fe20007810033 */
[----:B------:R-:W-:Y:S01]  /*5ba0*/  @P0 VIADD R44, R10, 0xffffffc0 ;  /* 0xffffffc00a2c0836 */ /* 0x000fe20000000000 */
[----:B------:R-:W-:Y:S01]  /*5bb0*/  UIADD3 UR23, UPT, UPT, UR37, -0x126145ec, URZ ;  /* 0xed9eba1425177890 */ /* 0x000fe2000fffe0ff */
[----:B------:R-:W-:Y:S01]  /*5bc0*/  IMAD R136, R99, 0x2, R80 ;  /* 0x0000000263887824 */ /* 0x000fe200078e0250 */
[----:B--2---:R-:W-:Y:S01]  /*5bd0*/  FSEL R5, R9, -INF , !P4 ;  /* 0xff80000009057808 */ /* 0x004fe20006000000 */
[----:B------:R-:W-:Y:S01]  /*5be0*/  UIADD3 UR26, UPT, UPT, UR36, 0x78dde6e4, URZ ;  /* 0x78dde6e4241a7890 */ /* 0x000fe2000fffe0ff */
[----:B------:R-:W-:Y:S01]  /*5bf0*/  FMNMX3.FTZ R9, R63, R62, R59, !PT ;  /* 0x0000003e3f097276 */ /* 0x000fe2000781003b */
[----:B------:R-:W-:Y:S01]  /*5c00*/  UIADD3 UR17, UPT, UPT, UR36, 0x1715609d, URZ ;  /* 0x1715609d24117890 */ /* 0x000fe2000fffe0ff */
[----:B------:R-:W-:Y:S01]  /*5c10*/  FSEL R30, R5, -INF , !P5 ;  /* 0xff800000051e7808 */ /* 0x000fe20006800000 */
[----:B---3--:R-:W-:Y:S01]  /*5c20*/  IMAD.WIDE.U32 R2, R0, -0x326172a9, RZ ;  /* 0xcd9e8d5700027825 */ /* 0x008fe200078e00ff */
[----:B------:R-:W-:Y:S01]  /*5c30*/  FMNMX3.FTZ R5, R57, R53, R48, !PT ;  /* 0x0000003539057276 */ /* 0x000fe20007810030 */
[----:B------:R-:W-:Y:S01]  /*5c40*/  UIADD3 UR16, UPT, UPT, UR37, -0x56f99767, URZ ;  /* 0xa906689925107890 */ /* 0x000fe2000fffe0ff */
[----:B------:R-:W-:Y:S01]  /*5c50*/  FMNMX3.FTZ R0, R60, R56, R52, !PT ;  /* 0x000000383c007276 */ /* 0x000fe20007810034 */
[----:B------:R-:W-:Y:S01]  /*5c60*/  UIADD3 UR15, UPT, UPT, UR36, -0x4ab325aa, URZ ;  /* 0xb54cda56240f7890 */ /* 0x000fe2000fffe0ff */
[----:B------:R-:W-:Y:S01]  /*5c70*/  FMNMX3.FTZ R8, R5, R45, R41, !PT ;  /* 0x0000002d05087276 */ /* 0x000fe20007810029 */
[----:B------:R-:W-:Y:S01]  /*5c80*/  LDSM.16.MT88.4 R216, [R136+0xa000] ;  /* 0x00a0000088d8783b */ /* 0x000fe20000004200 */
[----:B------:R-:W-:Y:S01]  /*5c90*/  FMNMX3.FTZ R5, R0, R49, R46, !PT ;  /* 0x0000003100057276 */ /* 0x000fe2000781002e */
[----:B------:R-:W1:Y:S01]  /*5ca0*/  LDCU.64 UR12, c[0x0][0x418] ;  /* 0x00008300ff0c77ac */ /* 0x000e620008000a00 */
[----:B------:R-:W-:Y:S01]  /*5cb0*/  FMNMX3.FTZ R8, R8, R38, R33, !PT ;  /* 0x0000002608087276 */ /* 0x000fe20007810021 */
[----:B------:R-:W-:Y:S01]  /*5cc0*/  LDSM.16.MT88.4 R232, [R44] ;  /* 0x000000002ce8783b */ /* 0x000fe20000004200 */
[----:B------:R-:W-:-:S02]  /*5cd0*/  FMNMX3.FTZ R5, R5, R39, R36, !PT ;  /* 0x0000002705057276 */ /* 0x000fc40007810024 */
[----:B------:R-:W-:Y:S01]  /*5ce0*/  FMNMX3.FTZ R9, R9, R55, R54, !PT ;  /* 0x0000003709097276 */ /* 0x000fe20007810036 */
[----:B------:R-:W-:Y:S01]  /*5cf0*/  LDSM.16.MT88.4 R156, [R96+0x800] ;  /* 0x00080000609c783b */ /* 0x000fe20000004200 */
[----:B------:R-:W-:Y:S02]  /*5d00*/  FMNMX.FTZ R8, R27, R8, !PT ;  /* 0x000000081b087209 */ /* 0x000fe40007810000 */
[----:B------:R-:W-:Y:S01]  /*5d10*/  FMNMX.FTZ R5, R29, R5, !PT ;  /* 0x000000051d057209 */ /* 0x000fe20007810000 */
[----:B------:R-:W-:Y:S01]  /*5d20*/  LDSM.16.MT88.4 R208, [R44+0x800] ;  /* 0x000800002cd0783b */ /* 0x000fe20000004200 */
[----:B------:R-:W-:Y:S02]  /*5d30*/  FMNMX3.FTZ R0, R6, R50, R43, !PT ;  /* 0x0000003206007276 */ /* 0x000fe4000781002b */
[----:B------:R-:W-:Y:S01]  /*5d40*/  FMNMX3.FTZ R9, R9, R47, R42, !PT ;  /* 0x0000002f09097276 */ /* 0x000fe2000781002a */
[----:B------:R-:W2:Y:S01]  /*5d50*/  SHFL.BFLY PT, R134, R8, 0x2, 0x1f ;  /* 0x0c401f0008867f89 */ /* 0x000ea200000e0000 */
[----:B------:R-:W-:-:S02]  /*5d60*/  FMNMX3.FTZ R0, R0, R40, R37, !PT ;  /* 0x0000002800007276 */ /* 0x000fc40007810025 */
[----:B------:R-:W-:Y:S01]  /*5d70*/  FMNMX.FTZ R9, R31, R9, !PT ;  /* 0x000000091f097209 */ /* 0x000fe20007810000 */
[----:B------:R-:W3:Y:S01]  /*5d80*/  SHFL.BFLY PT, R11, R5, 0x2, 0x1f ;  /* 0x0c401f00050b7f89 */ /* 0x000ee200000e0000 */
[----:B------:R-:W-:Y:S02]  /*5d90*/  FMNMX.FTZ R0, R30, R0, !PT ;  /* 0x000000001e007209 */ /* 0x000fe40007810000 */
[----:B------:R-:W-:Y:S01]  /*5da0*/  LOP3.LUT R6, R34, UR7, R13, 0x96, !PT ;  /* 0x0000000722067c12 */ /* 0x000fe2000f8e960d */
[----:B------:R-:W5:Y:S01]  /*5db0*/  SHFL.BFLY PT, R135, R9, 0x2, 0x1f ;  /* 0x0c401f0009877f89 */ /* 0x000f6200000e0000 */
[--C-:B------:R-:W-:Y:S02]  /*5dc0*/  LOP3.LUT R7, R14, UR35, R3.reuse, 0x96, !PT ;  /* 0x000000230e077c12 */ /* 0x100fe4000f8e9603 */
[----:B------:R-:W-:Y:S01]  /*5dd0*/  LOP3.LUT R10, R24, UR35, R3, 0x96, !PT ;  /* 0x00000023180a7c12 */ /* 0x000fe2000f8e9603 */
[----:B------:R-:W4:Y:S01]  /*5de0*/  SHFL.BFLY PT, R132, R0, 0x2, 0x1f ;  /* 0x0c401f0000847f89 */ /* 0x000f2200000e0000 */
[----:B------:R-:W-:Y:S01]  /*5df0*/  IMAD.WIDE.U32 R64, R6, -0x326172a9, RZ ;  /* 0xcd9e8d5706407825 */ /* 0x000fe200078e00ff */
[----:B------:R-:W-:Y:S01]  /*5e00*/  LOP3.LUT R6, R34, UR7, R17, 0x96, !PT ;  /* 0x0000000722067c12 */ /* 0x000fe2000f8e9611 */
[----:B------:R-:W-:Y:S01]  /*5e10*/  USHF.L.U32 UR7, UR4, 0x10, URZ ;  /* 0x0000001004077899 */ /* 0x000fe200080006ff */
[----:B------:R-:W-:Y:S02]  /*5e20*/  LDSM.16.MT88.4 R184, [R80+0xb000] ;  /* 0x00b0000050b8783b */ /* 0x000fe40000004200 */
[----:B------:R-:W-:Y:S01]  /*5e30*/  LOP3.LUT R14, R2, UR34, R65, 0x96, !PT ;  /* 0x00000022020e7c12 */ /* 0x000fe2000f8e9641 */
[----:B------:R-:W-:Y:S01]  /*5e40*/  IMAD.WIDE.U32 R34, R6, -0x326172a9, RZ ;  /* 0xcd9e8d5706227825 */ /* 0x000fe200078e00ff */
[----:B------:R-:W-:Y:S03]  /*5e50*/  STL.64 [R1+0x88], R64 ;  /* 0x0000884001007387 */ /* 0x000fe60000100a00 */
[----:B------:R-:W-:Y:S01]  /*5e60*/  IMAD.WIDE.U32 R6, R7, -0x2daee0ad, RZ ;  /* 0xd2511f5307067825 */ /* 0x000fe200078e00ff */
[----:B--2---:R-:W-:Y:S01]  /*5e70*/  FMNMX.FTZ R134, R8, R134, !PT ;  /* 0x0000008608867209 */ /* 0x004fe20007810000 */
[----:B------:R-:W-:Y:S01]  /*5e80*/  STL.64 [R1+0x80], R34 ;  /* 0x0000802201007387 */ /* 0x000fe20000100a00 */
[----:B------:R-:W-:Y:S01]  /*5e90*/  LOP3.LUT R3, R2, UR34, R35, 0x96, !PT ;  /* 0x0000002202037c12 */ /* 0x000fe2000f8e9623 */
[----:B------:R-:W-:Y:S01]  /*5ea0*/  IMAD.WIDE.U32 R14, R14, -0x2daee0ad, RZ ;  /* 0xd2511f530e0e7825 */ /* 0x000fe200078e00ff */
[----:B---3--:R-:W-:Y:S01]  /*5eb0*/  FMNMX.FTZ R5, R5, R11, !PT ;  /* 0x0000000b05057209 */ /* 0x008fe20007810000 */
[----:B------:R-:W2:Y:S01]  /*5ec0*/  SHFL.BFLY PT, R18, R134, 0x1, 0x1f ;  /* 0x0c201f0086127f89 */ /* 0x000ea200000e0000 */
[----:B------:R-:W-:Y:S01]  /*5ed0*/  LOP3.LUT R12, R12, UR33, R7, 0x96, !PT ;  /* 0x000000210c0c7c12 */ /* 0x000fe2000f8e9607 */
[----:B------:R-:W-:Y:S01]  /*5ee0*/  IMAD.WIDE.U32 R10, R10, -0x2daee0ad, RZ ;  /* 0xd2511f530a0a7825 */ /* 0x000fe200078e00ff */
[----:B-----5:R-:W-:Y:S01]  /*5ef0*/  FMNMX.FTZ R135, R9, R135, !PT ;  /* 0x0000008709877209 */ /* 0x020fe20007810000 */
[----:B------:R-:W3:Y:S01]  /*5f00*/  SHFL.BFLY PT, R133, R5, 0x1, 0x1f ;  /* 0x0c201f0005857f89 */ /* 0x000ee200000e0000 */
[----:B------:R-:W-:Y:S01]  /*5f10*/  LOP3.LUT R15, R6, UR31, R15, 0x96, !PT ;  /* 0x0000001f060f7c12 */ /* 0x000fe2000f8e960f */
[----:B------:R-:W-:Y:S01]  /*5f20*/  IMAD.WIDE.U32 R24, R12, -0x326172a9, RZ ;  /* 0xcd9e8d570c187825 */ /* 0x000fe200078e00ff */
[----:B----4-:R-:W-:Y:S01]  /*5f30*/  FMNMX.FTZ R132, R0, R132, !PT ;  /* 0x0000008400847209 */ /* 0x010fe20007810000 */
[----:B------:R-:W4:Y:S01]  /*5f40*/  SHFL.BFLY PT, R20, R135, 0x1, 0x1f ;  /* 0x0c201f0087147f89 */ /* 0x000f2200000e0000 */
[----:B------:R-:W-:Y:S01]  /*5f50*/  LOP3.LUT R2, R16, UR33, R11, 0x96, !PT ;  /* 0x0000002110027c12 */ /* 0x000fe2000f8e960b */
[----:B------:R-:W-:Y:S01]  /*5f60*/  IMAD.WIDE.U32 R6, R3, -0x2daee0ad, RZ ;  /* 0xd2511f5303067825 */ /* 0x000fe200078e00ff */
[----:B------:R-:W-:Y:S01]  /*5f70*/  LOP3.LUT R12, R64, UR32, R25, 0x96, !PT ;  /* 0x00000020400c7c12 */ /* 0x000fe2000f8e9619 */
[----:B------:R-:W5:Y:S02]  /*5f80*/  SHFL.BFLY PT, R19, R132, 0x1, 0x1f ;  /* 0x0c201f0084137f89 */ /* 0x000f6400000e0000 */
[----:B------:R-:W-:Y:S01]  /*5f90*/  IMAD.WIDE.U32 R2, R2, -0x326172a9, RZ ;  /* 0xcd9e8d5702027825 */ /* 0x000fe200078e00ff */
[----:B------:R-:W-:-:S03]  /*5fa0*/  LOP3.LUT R16, R10, UR31, R7, 0x96, !PT ;  /* 0x0000001f0a107c12 */ /* 0x000fc6000f8e9607 */
[----:B------:R-:W-:Y:S01]  /*5fb0*/  IMAD.U32 R0, RZ, RZ, UR7 ;  /* 0x00000007ff007e24 */ /* 0x000fe2000f8e00ff */
[----:B------:R-:W-:Y:S01]  /*5fc0*/  LOP3.LUT R8, R34, UR32, R3, 0x96, !PT ;  /* 0x0000002022087c12 */ /* 0x000fe2000f8e9603 */
[----:B------:R-:W-:Y:S01]  /*5fd0*/  IMAD.U32 R3, RZ, RZ, UR4 ;  /* 0x00000004ff037e24 */ /* 0x000fe2000f8e00ff */
[----:B------:R-:W-:Y:S01]  /*5fe0*/  UIADD3 UR7, UPT, UPT, UR37, 0x646e171e, URZ ;  /* 0x646e171e25077890 */ /* 0x000fe2000fffe0ff */
[----:B------:R-:W-:Y:S01]  /*5ff0*/  IMAD.WIDE.U32 R12, R12, -0x2daee0ad, RZ ;  /* 0xd2511f530c0c7825 */ /* 0x000fe200078e00ff */
[----:B--2---:R-:W-:-:S03]  /*6000*/  FMNMX.FTZ R134, R134, R18, !PT ;  /* 0x0000001286867209 */ /* 0x004fc60007810000 */
[----:B------:R-:W-:Y:S01]  /*6010*/  IMAD.WIDE.U32 R10, R15, -0x326172a9, RZ ;  /* 0xcd9e8d570f0a7825 */ /* 0x000fe200078e00ff */
[----:B------:R-:W-:Y:S02]  /*6020*/  LOP3.LUT R0, R3, 0xff0000, R0, 0xf8, !PT ;  /* 0x00ff000003007812 */ /* 0x000fe400078ef800 */
[----:B------:R-:W-:Y:S01]  /*6030*/  LOP3.LUT R7, R14, UR23, R13, 0x96, !PT ;  /* 0x000000170e077c12 */ /* 0x000fe2000f8e960d */
[----:B------:R-:W-:Y:S01]  /*6040*/  IMAD.WIDE.U32 R8, R8, -0x2daee0ad, RZ ;  /* 0xd2511f5308087825 */ /* 0x000fe200078e00ff */
[----:B------:R-:W-:Y:S02]  /*6050*/  LOP3.LUT R3, R24, UR26, R11, 0x96, !PT ;  /* 0x0000001a18037c12 */ /* 0x000fe4000f8e960b */
[----:B---3--:R-:W-:Y:S01]  /*6060*/  FMNMX.FTZ R133, R5, R133, !PT ;  /* 0x0000008505857209 */ /* 0x008fe20007810000 */
[----:B------:R-:W-:Y:S01]  /*6070*/  IMAD.WIDE.U32 R16, R16, -0x326172a9, RZ ;  /* 0xcd9e8d5710107825 */ /* 0x000fe200078e00ff */
[----:B------:R-:W-:Y:S02]  /*6080*/  LOP3.LUT R11, R6, UR23, R9, 0x96, !PT ;  /* 0x00000017060b7c12 */ /* 0x000fe4000f8e9609 */
[----:B------:R-:W-:Y:S01]  /*6090*/  FSETP.NEU.FTZ.AND P3, PT, R134, -INF , PT ;  /* 0xff8000008600780b */ /* 0x000fe20003f7d000 */
[----:B------:R-:W-:Y:S01]  /*60a0*/  IMAD.WIDE.U32 R6, R7, -0x326172a9, RZ ;  /* 0xcd9e8d5707067825 */ /* 0x000fe200078e00ff */
[----:B------:R-:W-:-:S03]  /*60b0*/  LOP3.LUT R13, R2, UR26, R17, 0x96, !PT ;  /* 0x0000001a020d7c12 */ /* 0x000fc6000f8e9611 */
[----:B------:R-:W-:Y:S01]  /*60c0*/  FMUL.FTZ R2, R134, UR38 ;  /* 0x0000002686027c20 */ /* 0x000fe20008410000 */
[----:B----4-:R-:W-:Y:S01]  /*60d0*/  FMNMX.FTZ R135, R135, R20, !PT ;  /* 0x0000001487877209 */ /* 0x010fe20007810000 */
[----:B------:R-:W-:-:S04]  /*60e0*/  IMAD.WIDE.U32 R34, R3, -0x2daee0ad, RZ ;  /* 0xd2511f5303227825 */ /* 0x000fc800078e00ff */
[C---:B------:R-:W-:Y:S01]  /*60f0*/  FMUL.FTZ R3, R133.reuse, UR38 ;  /* 0x0000002685037c20 */ /* 0x040fe20008410000 */
[----:B------:R-:W-:Y:S02]  /*6100*/  FSETP.NEU.FTZ.AND P4, PT, R133, -INF , PT ;  /* 0xff8000008500780b */ /* 0x000fe40003f9d000 */
[----:B------:R-:W-:Y:S01]  /*6110*/  LOP3.LUT R28, R10, UR17, R7, 0x96, !PT ;  /* 0x000000110a1c7c12 */ /* 0x000fe2000f8e9607 */
[----:B------:R-:W-:Y:S01]  /*6120*/  IMAD.WIDE.U32 R10, R11, -0x326172a9, RZ ;  /* 0xcd9e8d570b0a7825 */ /* 0x000fe200078e00ff */
[----:B------:R-:W-:-:S03]  /*6130*/  FSEL R2, R2, RZ, P3 ;  /* 0x000000ff02027208 */ /* 0x000fc60001800000 */
[----:B------:R-:W-:Y:S01]  /*6140*/  FMUL.FTZ R5, R135, UR38 ;  /* 0x0000002687057c20 */ /* 0x000fe20008410000 */
[----:B-----5:R-:W-:Y:S02]  /*6150*/  FMNMX.FTZ R132, R132, R19, !PT ;  /* 0x0000001384847209 */ /* 0x020fe40007810000 */
[----:B------:R-:W-:Y:S01]  /*6160*/  LOP3.LUT R24, R12, UR16, R35, 0x96, !PT ;  /* 0x000000100c187c12 */ /* 0x000fe2000f8e9623 */
[----:B------:R-:W-:Y:S01]  /*6170*/  IMAD.WIDE.U32 R12, R13, -0x2daee0ad, RZ ;  /* 0xd2511f530d0c7825 */ /* 0x000fe200078e00ff */
[----:B------:R-:W-:-:S03]  /*6180*/  FSEL R3, R3, RZ, P4 ;  /* 0x000000ff03037208 */ /* 0x000fc60002000000 */
[--C-:B------:R-:W-:Y:S01]  /*6190*/  FFMA.FTZ R9, R41, UR38, -R2.reuse ;  /* 0x0000002629097c23 */ /* 0x100fe20008010802 */
[----:B------:R-:W-:Y:S01]  /*61a0*/  FSETP.NEU.FTZ.AND P4, PT, R135, -INF , PT ;  /* 0xff8000008700780b */ /* 0x000fe20003f9d000 */
[----:B------:R-:W-:Y:S01]  /*61b0*/  FMUL.FTZ R7, R132, UR38 ;  /* 0x0000002684077c20 */ /* 0x000fe20008410000 */
        /* <DEDUP_REMOVED lines=10> */
[--C-:B------:R-:W-:Y:S01]  /*6260*/  FFMA.FTZ R8, R57, UR38, -R2.reuse ;  /* 0x0000002639087c23 */ /* 0x100fe20008010802 */
[----:B------:R-:W-:Y:S01]  /*6270*/  FSETP.NEU.FTZ.AND P3, PT, R132, -INF , PT ;  /* 0xff8000008400780b */ /* 0x000fe20003f7d000 */
[--C-:B------:R-:W-:Y:S01]  /*6280*/  FFMA.FTZ R18, R38, UR38, -R2.reuse ;  /* 0x0000002626127c23 */ /* 0x100fe20008010802 */
[----:B------:R-:W-:Y:S01]  /*6290*/  FSEL R3, R5, RZ, P4 ;  /* 0x000000ff05037208 */ /* 0x000fe20002000000 */
[--C-:B------:R-:W-:Y:S01]  /*62a0*/  FFMA.FTZ R14, R53, UR38, -R2.reuse ;  /* 0x00000026350e7c23 */ /* 0x100fe20008010802 */
[--C-:B------:R-:W-:Y:S01]  /*62b0*/  FFMA.FTZ R13, R48, UR38, -R2.reuse ;  /* 0x00000026300d7c23 */ /* 0x100fe20008010802 */
[--C-:B------:R-:W-:Y:S01]  /*62c0*/  FFMA.FTZ R11, R45, UR38, -R2.reuse ;  /* 0x000000262d0b7c23 */ /* 0x100fe20008010802 */
[--C-:B------:R-:W-:Y:S01]  /*62d0*/  FFMA.FTZ R20, R33, UR38, -R2.reuse ;  /* 0x0000002621147c23 */ /* 0x100fe20008010802 */
[----:B------:R-:W-:Y:S01]  /*62e0*/  FFMA.FTZ R38, R27, UR38, -R2 ;  /* 0x000000261b267c23 */ /* 0x000fe20008010802 */
[----:B------:R-:W-:Y:S01]  /*62f0*/  FSEL R2, R7, RZ, P3 ;  /* 0x000000ff07027208 */ /* 0x000fe20001800000 */
[----:B------:R2:W-:Y:S01]  /*6300*/  MUFU.EX2 R113, R8 ;  /* 0x0000000800717308 */ /* 0x0005e20000000800 */
[----:B------:R-:W-:Y:S01]  /*6310*/  FFMA.FTZ R33, R47, UR38, -R3 ;  /* 0x000000262f217c23 */ /* 0x000fe20008010803 */
[----:B------:R-:W-:-:S04]  /*6320*/  IMAD.WIDE.U32 R28, R28, -0x2daee0ad, RZ ;  /* 0xd2511f531c1c7825 */ /* 0x000fc800078e00ff */
[----:B------:R-:W-:Y:S01]  /*6330*/  FFMA.FTZ R7, R62, UR38, -R3 ;  /* 0x000000263e077c23 */ /* 0x000fe20008010803 */
[----:B------:R3:W-:Y:S01]  /*6340*/  MUFU.EX2 R112, R14 ;  /* 0x0000000e00707308 */ /* 0x0007e20000000800 */
[----:B------:R-:W-:Y:S01]  /*6350*/  FFMA.FTZ R52, R30, UR38, -R2 ;  /* 0x000000261e347c23 */ /* 0x000fe20008010802 */
[----:B------:R-:W-:-:S04]  /*6360*/  IMAD.WIDE.U32 R24, R24, -0x326172a9, RZ ;  /* 0xcd9e8d5718187825 */ /* 0x000fc800078e00ff */
[--C-:B------:R-:W-:Y:S01]  /*6370*/  FFMA.FTZ R15, R61, UR38, -R2.reuse ;  /* 0x000000263d0f7c23 */ /* 0x100fe20008010802 */
[----:B------:R4:W-:Y:S01]  /*6380*/  MUFU.EX2 R66, R11 ;  /* 0x0000000b00427308 */ /* 0x0009e20000000800 */
[----:B------:R-:W-:Y:S01]  /*6390*/  FFMA.FTZ R51, R51, UR38, -R2 ;  /* 0x0000002633337c23 */ /* 0x000fe20008010802 */
[----:B------:R-:W-:-:S04]  /*63a0*/  IMAD.WIDE.U32 R26, R26, -0x326172a9, RZ ;  /* 0xcd9e8d571a1a7825 */ /* 0x000fc800078e00ff */
[--C-:B------:R-:W-:Y:S01]  /*63b0*/  FFMA.FTZ R50, R50, UR38, -R2.reuse ;  /* 0x0000002632327c23 */ /* 0x100fe20008010802 */
[----:B------:R5:W-:Y:S01]  /*63c0*/  MUFU.EX2 R72, R9 ;  /* 0x0000000900487308 */ /* 0x000be20000000800 */
[--C-:B------:R-:W-:Y:S01]  /*63d0*/  FFMA.FTZ R43, R43, UR38, -R2.reuse ;  /* 0x000000262b2b7c23 */ /* 0x100fe20008010802 */
[--C-:B--2---:R-:W-:Y:S01]  /*63e0*/  FFMA.FTZ R8, R63, UR38, -R3.reuse ;  /* 0x000000263f087c23 */ /* 0x104fe20008010803 */
[----:B------:R-:W-:Y:S01]  /*63f0*/  IMAD.WIDE.U32 R46, R22, -0x2daee0ad, RZ ;  /* 0xd2511f53162e7825 */ /* 0x000fe200078e00ff */
[----:B------:R2:W-:Y:S03]  /*6400*/  MUFU.EX2 R81, R13 ;  /* 0x0000000d00517308 */ /* 0x0005e60000000800 */
[--C-:B------:R-:W-:Y:S01]  /*6410*/  FFMA.FTZ R40, R40, UR38, -R2.reuse ;  /* 0x0000002628287c23 */ /* 0x100fe20008010802 */
[--C-:B---3--:R-:W-:Y:S01]  /*6420*/  FFMA.FTZ R14, R58, UR38, -R2.reuse ;  /* 0x000000263a0e7c23 */ /* 0x108fe20008010802 */
[----:B------:R-:W-:Y:S01]  /*6430*/  FFMA.FTZ R37, R37, UR38, -R2 ;  /* 0x0000002625257c23 */ /* 0x000fe20008010802 */
[--C-:B------:R-:W-:Y:S01]  /*6440*/  FFMA.FTZ R30, R54, UR38, -R3.reuse ;  /* 0x00000026361e7c23 */ /* 0x100fe20008010803 */
[--C-:B------:R-:W-:Y:S01]  /*6450*/  FFMA.FTZ R42, R42, UR38, -R3.reuse ;  /* 0x000000262a2a7c23 */ /* 0x100fe20008010803 */
[--C-:B----4-:R-:W-:Y:S01]  /*6460*/  FFMA.FTZ R11, R55, UR38, -R3.reuse ;  /* 0x00000026370b7c23 */ /* 0x110fe20008010803 */
[----:B------:R-:W-:Y:S01]  /*6470*/  FFMA.FTZ R31, R31, UR38, -R3 ;  /* 0x000000261f1f7c23 */ /* 0x000fe20008010803 */
[----:B------:R-:W-:Y:S01]  /*6480*/  LOP3.LUT R5, R34, UR7, R29, 0x96, !PT ;  /* 0x0000000722057c12 */ /* 0x000fe2000f8e961d */
[----:B------:R3:W-:Y:S01]  /*6490*/  MUFU.EX2 R82, R8 ;  /* 0x0000000800527308 */ /* 0x0007e20000000800 */
[----:B-----5:R-:W-:Y:S01]  /*64a0*/  FFMA.FTZ R9, R59, UR38, -R3 ;  /* 0x000000263b097c23 */ /* 0x020fe20008010803 */
[----:B------:R-:W-:-:S02]  /*64b0*/  LOP3.LUT R6, R6, UR15, R25, 0x96, !PT ;  /* 0x0000000f06067c12 */ /* 0x000fc4000f8e9619 */
[----:B------:R4:W5:Y:S01]  /*64c0*/  MUFU.EX2 R73, R7 ;  /* 0x0000000700497308 */ /* 0x0009620000000800 */
[----:B------:R-:W-:Y:S01]  /*64d0*/  LOP3.LUT R3, R10, UR15, R27, 0x96, !PT ;  /* 0x0000000f0a037c12 */ /* 0x000fe2000f8e961b */
[----:B--2---:R-:W-:Y:S01]  /*64e0*/  IMAD.MOV.U32 R13, RZ, RZ, R46 ;  /* 0x000000ffff0d7224 */ /* 0x004fe200078e002e */
[----:B------:R-:W-:Y:S01]  /*64f0*/  LOP3.LUT R2, R12, UR7, R47, 0x96, !PT ;  /* 0x000000070c027c12 */ /* 0x000fe2000f8e962f */
[----:B------:R-:W-:Y:S01]  /*6500*/  IMAD.MOV.U32 R10, RZ, RZ, R26 ;  /* 0x000000ffff0a7224 */ /* 0x000fe200078e001a */
[C---:B------:R-:W-:Y:S01]  /*6510*/  PRMT R77, R24.reuse, 0x7773, RZ ;  /* 0x00007773184d7816 */ /* 0x040fe200000000ff */
[----:B------:R2:W-:Y:S01]  /*6520*/  MUFU.EX2 R222, R14 ;  /* 0x0000000e00de7308 */ /* 0x0005e20000000800 */
[----:B------:R-:W-:Y:S02]  /*6530*/  PRMT R92, R24, 0x7772, RZ ;  /* 0x00007772185c7816 */ /* 0x000fe400000000ff */
[C---:B------:R-:W-:Y:S01]  /*6540*/  PRMT R140, R28.reuse, 0x7772, RZ ;  /* 0x000077721c8c7816 */ /* 0x040fe200000000ff */
[----:B---3--:R-:W-:Y:S01]  /*6550*/  IMAD.MOV.U32 R8, RZ, RZ, R28 ;  /* 0x000000ffff087224 */ /* 0x008fe200078e001c */
[----:B------:R-:W-:Y:S01]  /*6560*/  PRMT R141, R28, 0x7773, RZ ;  /* 0x000077731c8d7816 */ /* 0x000fe200000000ff */
[----:B------:R3:W-:Y:S01]  /*6570*/  MUFU.EX2 R68, R18 ;  /* 0x0000001200447308 */ /* 0x0007e20000000800 */
[C---:B------:R-:W-:Y:S01]  /*6580*/  PRMT R95, R26.reuse, 0x7773, RZ ;  /* 0x000077731a5f7816 */ /* 0x040fe200000000ff */
[----:B----4-:R-:W-:Y:S01]  /*6590*/  IMAD.MOV.U32 R7, RZ, RZ, R24 ;  /* 0x000000ffff077224 */ /* 0x010fe200078e0018 */
[----:B------:R-:W-:Y:S01]  /*65a0*/  PRMT R111, R26, 0x7772, RZ ;  /* 0x000077721a6f7816 */ /* 0x000fe200000000ff */
[----:B------:R-:W-:Y:S01]  /*65b0*/  MUFU.EX2 R115, R17 ;  /* 0x0000001100737308 */ /* 0x000fe20000000800 */
[----:B------:R-:W-:-:S02]  /*65c0*/  PRMT R143, R46, 0x7772, RZ ;  /* 0x000077722e8f7816 */ /* 0x000fc400000000ff */
[----:B------:R-:W-:Y:S01]  /*65d0*/  PRMT R142, R46, 0x7773, RZ ;  /* 0x000077732e8e7816 */ /* 0x000fe200000000ff */
[----:B------:R4:W-:Y:S01]  /*65e0*/  MUFU.EX2 R75, R19 ;  /* 0x00000013004b7308 */ /* 0x0009e20000000800 */
[C---:B------:R-:W-:Y:S02]  /*65f0*/  LOP3.LUT R108, R5.reuse, 0xff, RZ, 0xc0, !PT ;  /* 0x000000ff056c7812 */ /* 0x040fe400078ec0ff */
[C---:B------:R-:W-:Y:S01]  /*6600*/  LOP3.LUT R12, R5.reuse, 0xffff, RZ, 0xc0, !PT ;  /* 0x0000ffff050c7812 */ /* 0x040fe200078ec0ff */
[----:B------:R1:W-:Y:S01]  /*6610*/  MUFU.EX2 R223, R15 ;  /* 0x0000000f00df7308 */ /* 0x0003e20000000800 */
[----:B--2---:R-:W-:Y:S02]  /*6620*/  PRMT R14, R5, 0x7632, R14 ;  /* 0x00007632050e7816 */ /* 0x004fe4000000000e */
[----:B------:R-:W-:Y:S01]  /*6630*/  SHF.R.U32.HI R110, RZ, 0x18, R5 ;  /* 0x00000018ff6e7819 */ /* 0x000fe20000011605 */
[----:B------:R2:W-:Y:S01]  /*6640*/  MUFU.EX2 R67, R9 ;  /* 0x0000000900437308 */ /* 0x0005e20000000800 */
[----:B------:R-:W-:-:S02]  /*6650*/  LOP3.LUT R45, R6, 0xff, RZ, 0xc0, !PT ;  /* 0x000000ff062d7812 */ /* 0x000fc400078ec0ff */
[C---:B---3--:R-:W-:Y:S01]  /*6660*/  LOP3.LUT R18, R6.reuse, 0xffff, RZ, 0xc0, !PT ;  /* 0x0000ffff06127812 */ /* 0x048fe200078ec0ff */
[----:B------:R3:W5:Y:S01]  /*6670*/  MUFU.EX2 R70, R11 ;  /* 0x0000000b00467308 */ /* 0x0007620000000800 */
[----:B------:R-:W-:Y:S02]  /*6680*/  SHF.R.U32.HI R61, RZ, 0x18, R6 ;  /* 0x00000018ff3d7819 */ /* 0x000fe40000011606 */
[----:B----4-:R-:W-:Y:S01]  /*6690*/  PRMT R19, R6, 0x7632, R19 ;  /* 0x0000763206137816 */ /* 0x010fe20000000013 */
[----:B------:R-:W-:Y:S01]  /*66a0*/  MUFU.EX2 R71, R20 ;  /* 0x0000001400477308 */ /* 0x000fe20000000800 */
[C---:B------:R-:W-:Y:S02]  /*66b0*/  LOP3.LUT R76, R3.reuse, 0xff, RZ, 0xc0, !PT ;  /* 0x000000ff034c7812 */ /* 0x040fe400078ec0ff */
[C---:B-1----:R-:W-:Y:S01]  /*66c0*/  LOP3.LUT R15, R3.reuse, 0xffff, RZ, 0xc0, !PT ;  /* 0x0000ffff030f7812 */ /* 0x042fe200078ec0ff */
[----:B------:R-:W-:Y:S01]  /*66d0*/  MUFU.EX2 R114, R16 ;  /* 0x0000001000727308 */ /* 0x000fe20000000800 */
[----:B------:R-:W-:-:S02]  /*66e0*/  PRMT R17, R3, 0x7632, R17 ;  /* 0x0000763203117816 */ /* 0x000fc40000000011 */
[----:B------:R-:W-:Y:S01]  /*66f0*/  SHF.R.U32.HI R63, RZ, 0x18, R3 ;  /* 0x00000018ff3f7819 */ /* 0x000fe20000011603 */
[----:B------:R-:W1:Y:S01]  /*6700*/  MUFU.EX2 R65, R49 ;  /* 0x0000003100417308 */ /* 0x000e620000000800 */
[C---:B------:R-:W-:Y:S02]  /*6710*/  LOP3.LUT R109, R2.reuse, 0xff, RZ, 0xc0, !PT ;  /* 0x000000ff026d7812 */ /* 0x040fe400078ec0ff */
[C---:B--2---:R-:W-:Y:S01]  /*6720*/  LOP3.LUT R9, R2.reuse, 0xffff, RZ, 0xc0, !PT ;  /* 0x0000ffff02097812 */ /* 0x044fe200078ec0ff */
[----:B------:R5:W-:Y:S01]  /*6730*/  MUFU.EX2 R69, R30 ;  /* 0x0000001e00457308 */ /* 0x000be20000000800 */
[----:B---3--:R-:W-:Y:S02]  /*6740*/  PRMT R11, R2, 0x7632, R11 ;  /* 0x00007632020b7816 */ /* 0x008fe4000000000b */
[----:B------:R-:W-:Y:S01]  /*6750*/  SHF.R.U32.HI R116, RZ, 0x18, R2 ;  /* 0x00000018ff747819 */ /* 0x000fe20000011602 */
[----:B------:R-:W2:Y:S01]  /*6760*/  MUFU.EX2 R55, R33 ;  /* 0x0000002100377308 */ /* 0x000ea20000000800 */
[----:B------:R-:W-:-:S02]  /*6770*/  PRMT R5, R92, 0x5410, R77 ;  /* 0x000054105c057816 */ /* 0x000fc4000000004d */
[----:B------:R-:W-:Y:S01]  /*6780*/  PRMT R79, R24, 0x7771, RZ ;  /* 0x00007771184f7816 */ /* 0x000fe200000000ff */
[----:B------:R-:W-:Y:S01]  /*6790*/  MUFU.EX2 R74, R51 ;  /* 0x00000033004a7308 */ /* 0x000fe20000000800 */
[----:B------:R-:W-:Y:S02]  /*67a0*/  PRMT R117, R28, 0x7771, RZ ;  /* 0x000077711c757816 */ /* 0x000fe400000000ff */
[----:B------:R-:W-:Y:S01]  /*67b0*/  LOP3.LUT R6, R7, 0xff, RZ, 0xc0, !PT ;  /* 0x000000ff07067812 */ /* 0x000fe200078ec0ff */
[----:B------:R3:W4:Y:S01]  /*67c0*/  MUFU.EX2 R64, R50 ;  /* 0x0000003200407308 */ /* 0x0007220000000800 */
[----:B------:R-:W-:Y:S01]  /*67d0*/  LOP3.LUT R3, R8, 0xff, RZ, 0xc0, !PT ;  /* 0x000000ff08037812 */ /* 0x000fe200078ec0ff */
[----:B-----5:R-:W-:Y:S01]  /*67e0*/  IMAD.MOV.U32 R30, RZ, RZ, R73 ;  /* 0x000000ffff1e7224 */ /* 0x020fe200078e0049 */
[----:B------:R-:W-:Y:S01]  /*67f0*/  LOP3.LUT R20, R13, 0xff, RZ, 0xc0, !PT ;  /* 0x000000ff0d147812 */ /* 0x000fe200078ec0ff */
[----:B------:R-:W-:Y:S01]  /*6800*/  MUFU.EX2 R59, R35 ;  /* 0x00000023003b7308 */ /* 0x000fe20000000800 */
[----:B------:R-:W-:-:S02]  /*6810*/  PRMT R2, R140, 0x5410, R141 ;  /* 0x000054108c027816 */ /* 0x000fc4000000008d */
[----:B------:R-:W-:Y:S01]  /*6820*/  PRMT R78, R26, 0x7771, RZ ;  /* 0x000077711a4e7816 */ /* 0x000fe200000000ff */
[----:B------:R-:W5:Y:S01]  /*6830*/  MUFU.EX2 R53, R39 ;  /* 0x0000002700357308 */ /* 0x000f620000000800 */
[----:B------:R-:W-:Y:S02]  /*6840*/  PRMT R148, R46, 0x7771, RZ ;  /* 0x000077712e947816 */ /* 0x000fe400000000ff */
[----:B------:R-:W-:Y:S01]  /*6850*/  LOP3.LUT R16, R10, 0xff, RZ, 0xc0, !PT ;  /* 0x000000ff0a107812 */ /* 0x000fe200078ec0ff */
[----:B------:R-:W-:Y:S01]  /*6860*/  MUFU.EX2 R58, R42 ;  /* 0x0000002a003a7308 */ /* 0x000fe20000000800 */
[----:B------:R-:W-:Y:S01]  /*6870*/  PRMT R7, R111, 0x5410, R95 ;  /* 0x000054106f077816 */ /* 0x000fe2000000005f */
[----:B---3--:R-:W3:Y:S01]  /*6880*/  LDSM.16.MT88.4 R48, [R80+0xa000] ;  /* 0x00a000005030783b */ /* 0x008ee20000004200 */
[----:B------:R-:W-:Y:S01]  /*6890*/  PRMT R13, R143, 0x5410, R142 ;  /* 0x000054108f0d7816 */ /* 0x000fe2000000008e */
[----:B------:R1:W5:Y:S01]  /*68a0*/  MUFU.EX2 R214, R31 ;  /* 0x0000001f00d67308 */ /* 0x0003620000000800 */
[----:B------:R-:W-:-:S02]  /*68b0*/  SHF.R.U32.HI R225, RZ, 0x8, R9 ;  /* 0x00000008ffe17819 */ /* 0x000fc40000011609 */
[----:B------:R-:W-:Y:S01]  /*68c0*/  LOP3.LUT R10, R5, 0xff00ff, RZ, 0xc0, !PT ;  /* 0x00ff00ff050a7812 */ /* 0x000fe200078ec0ff */
[----:B------:R-:W-:Y:S01]  /*68d0*/  MUFU.EX2 R57, R37 ;  /* 0x0000002500397308 */ /* 0x000fe20000000800 */
[----:B------:R-:W-:Y:S02]  /*68e0*/  LOP3.LUT R9, R2, 0xff00ff, RZ, 0xc0, !PT ;  /* 0x00ff00ff02097812 */ /* 0x000fe400078ec0ff */
[----:B------:R-:W-:Y:S01]  /*68f0*/  PRMT R8, R6, 0x5410, R79 ;  /* 0x0000541006087816 */ /* 0x000fe2000000004f */
[----:B------:R-:W5:Y:S01]  /*6900*/  MUFU.EX2 R207, R52 ;  /* 0x0000003400cf7308 */ /* 0x000f620000000800 */
[----:B------:R-:W-:Y:S02]  /*6910*/  PRMT R5, R3, 0x5410, R117 ;  /* 0x0000541003057816 */ /* 0x000fe40000000075 */
[----:B------:R-:W-:Y:S01]  /*6920*/  LOP3.LUT R7, R7, 0xff00ff, RZ, 0xc0, !PT ;  /* 0x00ff00ff07077812 */ /* 0x000fe200078ec0ff */
[----:B------:R-:W5:Y:S01]  /*6930*/  MUFU.EX2 R224, R38 ;  /* 0x0000002600e07308 */ /* 0x000f620000000800 */
[----:B------:R-:W-:Y:S01]  /*6940*/  LOP3.LUT R6, R13, 0xff00ff, RZ, 0xc0, !PT ;  /* 0x00ff00ff0d067812 */ /* 0x000fe200078ec0ff */
[----:B-1----:R-:W-:Y:S01]  /*6950*/  IMAD.MOV.U32 R31, RZ, RZ, R81 ;  /* 0x000000ffff1f7224 */ /* 0x002fe200078e0051 */
[----:B------:R-:W-:Y:S01]  /*6960*/  PRMT R3, R16, 0x5410, R78 ;  /* 0x0000541010037816 */ /* 0x000fe2000000004e */
[----:B------:R-:W1:Y:S01]  /*6970*/  MUFU.EX2 R54, R40 ;  /* 0x0000002800367308 */ /* 0x000e620000000800 */
[----:B------:R-:W-:-:S02]  /*6980*/  PRMT R2, R20, 0x5410, R148 ;  /* 0x0000541014027816 */ /* 0x000fc40000000094 */
[----:B------:R-:W-:Y:S01]  /*6990*/  SHF.R.U32.HI R60, RZ, 0x8, R18 ;  /* 0x00000008ff3c7819 */ /* 0x000fe20000011612 */
[----:B------:R5:W-:Y:S01]  /*69a0*/  MUFU.EX2 R56, R36 ;  /* 0x0000002400387308 */ /* 0x000be20000000800 */
[----:B------:R-:W-:Y:S02]  /*69b0*/  LOP3.LUT R47, R19, 0xff, RZ, 0xc0, !PT ;  /* 0x000000ff132f7812 */ /* 0x000fe400078ec0ff */
[----:B------:R-:W-:Y:S01]  /*69c0*/  SHF.R.U32.HI R230, RZ, 0x8, R15 ;  /* 0x00000008ffe67819 */ /* 0x000fe2000001160f */
[----:B------:R-:W-:Y:S01]  /*69d0*/  MUFU.EX2 R221, R41 ;  /* 0x0000002900dd7308 */ /* 0x000fe20000000800 */
[----:B------:R-:W-:Y:S02]  /*69e0*/  LOP3.LUT R62, R17, 0xff, RZ, 0xc0, !PT ;  /* 0x000000ff113e7812 */ /* 0x000fe400078ec0ff */
[----:B------:R-:W-:Y:S02]  /*69f0*/  SHF.R.U32.HI R226, RZ, 0x8, R12 ;  /* 0x00000008ffe27819 */ /* 0x000fe4000001160c */
[----:B------:R-:W-:-:S02]  /*6a00*/  LOP3.LUT R93, R14, 0xff, RZ, 0xc0, !PT ;  /* 0x000000ff0e5d7812 */ /* 0x000fc400078ec0ff */
[----:B------:R-:W-:Y:S02]  /*6a10*/  LOP3.LUT R94, R11, 0xff, RZ, 0xc0, !PT ;  /* 0x000000ff0b5e7812 */ /* 0x000fe400078ec0ff */
[--C-:B------:R-:W-:Y:S02]  /*6a20*/  HSET2.LE.AND R11, R8, R0.reuse, PT ;  /* 0x00000000080b7233 */ /* 0x100fe40003803000 */
[--C-:B------:R-:W-:Y:S02]  /*6a30*/  HSET2.LE.AND R15, R10, R0.reuse, PT ;  /* 0x000000000a0f7233 */ /* 0x100fe40003803000 */
[--C-:B------:R-:W-:Y:S02]  /*6a40*/  HSET2.LE.AND R22, R5, R0.reuse, PT ;  /* 0x0000000005167233 */ /* 0x100fe40003803000 */
[--C-:B------:R-:W-:Y:S02]  /*6a50*/  HSET2.LE.AND R25, R9, R0.reuse, PT ;  /* 0x0000000009197233 */ /* 0x100fe40003803000 */
[----:B------:R-:W-:-:S02]  /*6a60*/  HSET2.LE.AND R16, R3, R0, PT ;  /* 0x0000000003107233 */ /* 0x000fc40003803000 */
[--C-:B------:R-:W-:Y:S02]  /*6a70*/  HSET2.LE.AND R17, R7, R0.reuse, PT ;  /* 0x0000000007117233 */ /* 0x100fe40003803000 */
[--C-:B------:R-:W-:Y:S02]  /*6a80*/  HSET2.LE.AND R27, R2, R0.reuse, PT ;  /* 0x00000000021b7233 */ /* 0x100fe40003803000 */
[----:B------:R-:W-:Y:S02]  /*6a90*/  HSET2.LE.AND R29, R6, R0, PT ;  /* 0x00000000061d7233 */ /* 0x000fe40003803000 */
[----:B------:R-:W-:Y:S02]  /*6aa0*/  PRMT R10, R45, 0x5410, R60 ;  /* 0x000054102d0a7816 */ /* 0x000fe4000000003c */
[----:B------:R-:W-:Y:S02]  /*6ab0*/  PRMT R9, R47, 0x5410, R61 ;  /* 0x000054102f097816 */ /* 0x000fe4000000003d */
[----:B------:R-:W-:-:S02]  /*6ac0*/  PRMT R8, R108, 0x5410, R226 ;  /* 0x000054106c087816 */ /* 0x000fc400000000e2 */
[----:B------:R-:W-:Y:S02]  /*6ad0*/  PRMT R7, R93, 0x5410, R110 ;  /* 0x000054105d077816 */ /* 0x000fe4000000006e */
[----:B------:R-:W-:Y:S02]  /*6ae0*/  PRMT R6, R76, 0x5410, R230 ;  /* 0x000054104c067816 */ /* 0x000fe400000000e6 */
[----:B------:R-:W-:Y:S02]  /*6af0*/  PRMT R5, R62, 0x5410, R63 ;  /* 0x000054103e057816 */ /* 0x000fe4000000003f */
[----:B------:R-:W-:Y:S02]  /*6b00*/  PRMT R3, R109, 0x5410, R225 ;  /* 0x000054106d037816 */ /* 0x000fe400000000e1 */
[----:B------:R-:W-:Y:S02]  /*6b10*/  PRMT R2, R94, 0x5410, R116 ;  /* 0x000054105e027816 */ /* 0x000fe40000000074 */
        /* <DEDUP_REMOVED lines=10> */
[C---:B------:R-:W-:Y:S01]  /*6bc0*/  PRMT R200, R0.reuse, 0x7610, R200 ;  /* 0x0000761000c87816 */ /* 0x040fe200000000c8 */
[----:B------:R1:W1:Y:S01]  /*6bd0*/  MUFU.EX2 R73, R43 ;  /* 0x0000002b00497308 */ /* 0x0002620000000800 */
[----:B------:R-:W-:Y:S02]  /*6be0*/  PRMT R198, R0, 0x7632, R198 ;  /* 0x0000763200c67816 */ /* 0x000fe400000000c6 */
[----:B------:R-:W-:-:S02]  /*6bf0*/  F2FP.BF16.F32.PACK_AB R0, R70, R67 ;  /* 0x000000434600723e */ /* 0x000fc400000010ff */
[----:B------:R-:W-:Y:S02]  /*6c00*/  PRMT R203, R12, 0x7610, R203 ;  /* 0x000076100ccb7816 */ /* 0x000fe400000000cb */
[C---:B------:R-:W-:Y:S02]  /*6c10*/  PRMT R197, R0.reuse, 0x7610, R197 ;  /* 0x0000761000c57816 */ /* 0x040fe400000000c5 */
[----:B------:R-:W-:Y:S02]  /*6c20*/  PRMT R199, R0, 0x7632, R199 ;  /* 0x0000763200c77816 */ /* 0x000fe400000000c7 */
[----:B------:R-:W-:Y:S02]  /*6c30*/  F2FP.BF16.F32.PACK_AB R0, R65, R75 ;  /* 0x0000004b4100723e */ /* 0x000fe400000010ff */
[----:B------:R-:W-:Y:S02]  /*6c40*/  PRMT R201, R12, 0x7632, R201 ;  /* 0x000076320cc97816 */ /* 0x000fe400000000c9 */
[----:B------:R-:W-:-:S02]  /*6c50*/  PRMT R192, R0, 0x7610, R192 ;  /* 0x0000761000c07816 */ /* 0x000fc400000000c0 */
[----:B------:R-:W-:Y:S02]  /*6c60*/  PRMT R190, R0, 0x7632, R190 ;  /* 0x0000763200be7816 */ /* 0x000fe400000000be */
[----:B--2---:R-:W-:Y:S02]  /*6c70*/  F2FP.BF16.F32.PACK_AB R0, R55, R69 ;  /* 0x000000453700723e */ /* 0x004fe400000010ff */
[----:B------:R-:W-:Y:S02]  /*6c80*/  F2FP.BF16.F32.PACK_AB R2, R222, R223 ;  /* 0x000000dfde02723e */ /* 0x000fe400000010ff */
[C---:B------:R-:W-:Y:S02]  /*6c90*/  PRMT R188, R0.reuse, 0x7610, R188 ;  /* 0x0000761000bc7816 */ /* 0x040fe400000000bc */
[----:B------:R-:W-:Y:S02]  /*6ca0*/  PRMT R183, R0, 0x7632, R183 ;  /* 0x0000763200b77816 */ /* 0x000fe400000000b7 */
[----:B------:R-:W-:-:S02]  /*6cb0*/  PRMT R0, R203, 0x5410, R201 ;  /* 0x00005410cb007816 */ /* 0x000fc400000000c9 */
[----:B------:R-:W-:Y:S02]  /*6cc0*/  PRMT R206, R2, 0x7610, R206 ;  /* 0x0000761002ce7816 */ /* 0x000fe400000000ce */
[----:B------:R-:W-:Y:S02]  /*6cd0*/  LOP3.LUT R12, R0, R10, RZ, 0xc0, !PT ;  /* 0x0000000a000c7212 */ /* 0x000fe400078ec0ff */
[----:B------:R-:W-:Y:S02]  /*6ce0*/  PRMT R0, R200, 0x5410, R198 ;  /* 0x00005410c8007816 */ /* 0x000fe400000000c6 */
[----:B------:R-:W-:Y:S02]  /*6cf0*/  PRMT R202, R2, 0x7632, R202 ;  /* 0x0000763202ca7816 */ /* 0x000fe400000000ca */
[----:B------:R-:W-:Y:S02]  /*6d00*/  F2FP.BF16.F32.PACK_AB R2, R66, R81 ;  /* 0x000000514202723e */ /* 0x000fe400000010ff */
[----:B------:R-:W-:-:S02]  /*6d10*/  LOP3.LUT R13, R0, R9, RZ, 0xc0, !PT ;  /* 0x00000009000d7212 */ /* 0x000fc400078ec0ff */
[----:B------:R-:W-:Y:S02]  /*6d20*/  PRMT R0, R197, 0x5410, R199 ;  /* 0x00005410c5007816 */ /* 0x000fe400000000c7 */
[C---:B------:R-:W-:Y:S02]  /*6d30*/  PRMT R196, R2.reuse, 0x7632, R196 ;  /* 0x0000763202c47816 */ /* 0x040fe400000000c4 */
[----:B------:R-:W-:Y:S02]  /*6d40*/  PRMT R194, R2, 0x7610, R194 ;  /* 0x0000761002c27816 */ /* 0x000fe400000000c2 */
[----:B------:R-:W-:Y:S02]  /*6d50*/  F2FP.BF16.F32.PACK_AB R3, R114, R115 ;  /* 0x000000737203723e */ /* 0x000fe400000010ff */
[----:B------:R-:W-:Y:S02]  /*6d60*/  LOP3.LUT R14, R0, R11, RZ, 0xc0, !PT ;  /* 0x0000000b000e7212 */ /* 0x000fe400078ec0ff */
[----:B------:R-:W-:-:S02]  /*6d70*/  PRMT R0, R194, 0x5410, R196 ;  /* 0x00005410c2007816 */ /* 0x000fc400000000c4 */
[C---:B------:R-:W-:Y:S02]  /*6d80*/  PRMT R195, R3.reuse, 0x7610, R195 ;  /* 0x0000761003c37816 */ /* 0x040fe400000000c3 */
[----:B------:R-:W-:Y:S02]  /*6d90*/  PRMT R193, R3, 0x7632, R193 ;  /* 0x0000763203c17816 */ /* 0x000fe400000000c1 */
[----:B------:R-:W-:Y:S02]  /*6da0*/  LOP3.LUT R15, R0, R15, RZ, 0xc0, !PT ;  /* 0x0000000f000f7212 */ /* 0x000fe400078ec0ff */
[----:B------:R-:W-:Y:S02]  /*6db0*/  PRMT R0, R195, 0x5410, R193 ;  /* 0x00005410c3007816 */ /* 0x000fe400000000c1 */
[----:B----4-:R-:W-:Y:S02]  /*6dc0*/  F2FP.BF16.F32.PACK_AB R2, R64, R74 ;  /* 0x0000004a4002723e */ /* 0x010fe400000010ff */
[----:B------:R-:W-:Y:S01]  /*6dd0*/  LOP3.LUT R8, R0, R6, RZ, 0xc0, !PT ;  /* 0x0000000600087212 */ /* 0x000fe200078ec0ff */
[----:B---3--:R-:W-:Y:S01]  /*6de0*/  HMMA.16816.F32.BF16 R168, R12, R48, RZ ;  /* 0x000000300ca8723c */ /* 0x008fe200000418ff */
[----:B------:R-:W-:Y:S01]  /*6df0*/  PRMT R0, R206, 0x5410, R202 ;  /* 0x00005410ce007816 */ /* 0x000fe200000000ca */
[----:B------:R-:W-:Y:S01]  /*6e00*/  IMAD.MOV.U32 R6, RZ, RZ, R67 ;  /* 0x000000ffff067224 */ /* 0x000fe200078e0043 */
[----:B------:R-:W-:-:S02]  /*6e10*/  PRMT R191, R2, 0x7632, R191 ;  /* 0x0000763202bf7816 */ /* 0x000fc400000000bf */
[----:B------:R-:W-:Y:S01]  /*6e20*/  LOP3.LUT R9, R0, R5, RZ, 0xc0, !PT ;  /* 0x0000000500097212 */ /* 0x000fe200078ec0ff */
[----:B------:R-:W-:Y:S01]  /*6e30*/  IMAD R5, R99, 0x2, R44 ;  /* 0x0000000263057824 */ /* 0x000fe200078e022c */
[----:B------:R-:W-:Y:S01]  /*6e40*/  PRMT R0, R192, 0x5410, R190 ;  /* 0x00005410c0007816 */ /* 0x000fe200000000be */
[C---:B------:R-:W-:Y:S01]  /*6e50*/  HMMA.16816.F32.BF16 R160, R12.reuse, R216, RZ ;  /* 0x000000d80ca0723c */ /* 0x040fe200000418ff */
[----:B------:R-:W-:Y:S01]  /*6e60*/  PRMT R189, R2, 0x7610, R189 ;  /* 0x0000761002bd7816 */ /* 0x000fe200000000bd */
[----:B------:R-:W-:Y:S01]  /*6e70*/  LDSM.16.MT88.4 R96, [R96+0x1800] ;  /* 0x001800006060783b */ /* 0x000fe20000004200 */
[----:B------:R-:W-:Y:S01]  /*6e80*/  LOP3.LUT R10, R0, R16, RZ, 0xc0, !PT ;  /* 0x00000010000a7212 */ /* 0x000fe200078ec0ff */
[----:B------:R-:W-:Y:S01]  /*6e90*/  IMAD.MOV.U32 R16, RZ, RZ, R82 ;  /* 0x000000ffff107224 */ /* 0x000fe200078e0052 */
[----:B------:R-:W-:Y:S01]  /*6ea0*/  PRMT R0, R189, 0x5410, R191 ;  /* 0x00005410bd007816 */ /* 0x000fe200000000bf */
[----:B------:R-:W2:Y:S01]  /*6eb0*/  LDSM.16.MT88.4 R236, [R5] ;  /* 0x0000000005ec783b */ /* 0x000ea20000004200 */
[----:B------:R-:W-:Y:S01]  /*6ec0*/  F2FP.BF16.F32.PACK_AB R2, R68, R72 ;  /* 0x000000484402723e */ /* 0x000fe200000010ff */
[----:B-----5:R-:W-:Y:S01]  /*6ed0*/  HMMA.16816.F32.BF16 R36, R12, R232, RZ ;  /* 0x000000e80c24723c */ /* 0x020fe200000418ff */
[----:B------:R-:W-:Y:S01]  /*6ee0*/  LOP3.LUT R11, R0, R17, RZ, 0xc0, !PT ;  /* 0x00000011000b7212 */ /* 0x000fe200078ec0ff */
[----:B------:R-:W-:Y:S01]  /*6ef0*/  LDSM.16.MT88.4 R80, [R80+0xb800] ;  /* 0x00b800005050783b */ /* 0x000fe20000004200 */
[----:B------:R-:W-:Y:S01]  /*6f00*/  F2FP.BF16.F32.PACK_AB R0, R53, R59 ;  /* 0x0000003b3500723e */ /* 0x000fe200000010ff */
[----:B------:R-:W-:Y:S01]  /*6f10*/  IMAD.MOV.U32 R17, RZ, RZ, R75 ;  /* 0x000000ffff117224 */ /* 0x000fe200078e004b */
[----:B------:R-:W-:-:S02]  /*6f20*/  PRMT R181, R2, 0x7610, R181 ;  /* 0x0000761002b57816 */ /* 0x000fc400000000b5 */
[C---:B------:R-:W-:Y:S01]  /*6f30*/  PRMT R180, R0.reuse, 0x7610, R180 ;  /* 0x0000761000b47816 */ /* 0x040fe200000000b4 */
[C---:B------:R-:W-:Y:S01]  /*6f40*/  HMMA.16816.F32.BF16 R152, R8.reuse, R48, RZ ;  /* 0x000000300898723c */ /* 0x040fe200000418ff */
[----:B------:R-:W-:Y:S01]  /*6f50*/  PRMT R179, R0, 0x7632, R179 ;  /* 0x0000763200b37816 */ /* 0x000fe200000000b3 */
[----:B------:R-:W-:Y:S01]  /*6f60*/  IMAD.MOV.U32 R48, RZ, RZ, R69 ;  /* 0x000000ffff307224 */ /* 0x000fe200078e0045 */
[----:B------:R-:W-:Y:S01]  /*6f70*/  F2FP.BF16.F32.PACK_AB R0, R214, R58 ;  /* 0x0000003ad600723e */ /* 0x000fe200000010ff */
[----:B------:R-:W-:Y:S01]  /*6f80*/  IMAD.MOV.U32 R49, RZ, RZ, R68 ;  /* 0x000000ffff317224 */ /* 0x000fe200078e0044 */
[----:B------:R-:W-:Y:S02]  /*6f90*/  PRMT R182, R2, 0x7632, R182 ;  /* 0x0000763202b67816 */ /* 0x000fe400000000b6 */
[C---:B------:R-:W-:Y:S01]  /*6fa0*/  PRMT R178, R0.reuse, 0x7610, R178 ;  /* 0x0000761000b27816 */ /* 0x040fe200000000b2 */
[----:B------:R-:W-:Y:S01]  /*6fb0*/  HMMA.16816.F32.BF16 R144, R8, R216, RZ ;  /* 0x000000d80890723c */ /* 0x000fe200000418ff */
[----:B------:R-:W-:Y:S01]  /*6fc0*/  PRMT R176, R0, 0x7632, R176 ;  /* 0x0000763200b07816 */ /* 0x000fe200000000b0 */
[----:B------:R-:W-:Y:S01]  /*6fd0*/  IMAD.MOV.U32 R216, RZ, RZ, R53 ;  /* 0x000000ffffd87224 */ /* 0x000fe200078e0035 */
[----:B------:R-:W-:Y:S01]  /*6fe0*/  F2FP.BF16.F32.PACK_AB R0, R207, R57 ;  /* 0x00000039cf00723e */ /* 0x000fe200000010ff */
[----:B------:R-:W-:Y:S01]  /*6ff0*/  IMAD.MOV.U32 R217, RZ, RZ, R70 ;  /* 0x000000ffffd97224 */ /* 0x000fe200078e0046 */
[----:B------:R-:W-:-:S02]  /*7000*/  F2FP.BF16.F32.PACK_AB R3, R224, R71 ;  /* 0x00000047e003723e */ /* 0x000fc400000010ff */
[C---:B------:R-:W-:Y:S01]  /*7010*/  PRMT R34, R0.reuse, 0x7610, R34 ;  /* 0x0000761000227816 */ /* 0x040fe20000000022 */
[----:B-1----:R-:W-:Y:S01]  /*7020*/  HMMA.16816.F32.BF16 R40, R8, R232, RZ ;  /* 0x000000e80828723c */ /* 0x002fe200000418ff */
[----:B------:R-:W-:Y:S01]  /*7030*/  PRMT R33, R0, 0x7632, R33 ;  /* 0x0000763200217816 */ /* 0x000fe20000000021 */
[----:B------:R-:W-:Y:S01]  /*7040*/  IMAD.MOV.U32 R233, RZ, RZ, R58 ;  /* 0x000000ffffe97224 */ /* 0x000fe200078e003a */
[----:B------:R-:W-:Y:S01]  /*7050*/  PRMT R0, R188, 0x5410, R183 ;  /* 0x00005410bc007816 */ /* 0x000fe200000000b7 */
[----:B------:R-:W-:Y:S01]  /*7060*/  IMAD.MOV.U32 R232, RZ, RZ, R57 ;  /* 0x000000ffffe87224 */ /* 0x000fe200078e0039 */
[----:B------:R-:W-:Y:S02]  /*7070*/  PRMT R174, R3, 0x7610, R174 ;  /* 0x0000761003ae7816 */ /* 0x000fe400000000ae */
[----:B------:R-:W-:Y:S01]  /*7080*/  LOP3.LUT R128, R0, R18, RZ, 0xc0, !PT ;  /* 0x0000001200807212 */ /* 0x000fe200078ec0ff */
[----:B------:R-:W-:Y:S01]  /*7090*/  IMAD.MOV.U32 R18, RZ, RZ, R65 ;  /* 0x000000ffff127224 */ /* 0x000fe200078e0041 */
[----:B------:R-:W-:-:S02]  /*70a0*/  PRMT R0, R181, 0x5410, R182 ;  /* 0x00005410b5007816 */ /* 0x000fc400000000b6 */
[----:B------:R-:W-:Y:S01]  /*70b0*/  PRMT R173, R3, 0x7632, R173 ;  /* 0x0000763203ad7816 */ /* 0x000fe200000000ad */
[----:B------:R-:W-:Y:S01]  /*70c0*/  IMAD.MOV.U32 R3, RZ, RZ, R74 ;  /* 0x000000ffff037224 */ /* 0x000fe200078e004a */
[----:B------:R-:W-:Y:S01]  /*70d0*/  LOP3.LUT R129, R0, R7, RZ, 0xc0, !PT ;  /* 0x0000000700817212 */ /* 0x000fe200078ec0ff */
[----:B------:R-:W-:Y:S01]  /*70e0*/  IMAD.MOV.U32 R7, RZ, RZ, R54 ;  /* 0x000000ffff077224 */ /* 0x000fe200078e0036 */
[----:B------:R-:W-:Y:S02]  /*70f0*/  PRMT R0, R178, 0x5410, R176 ;  /* 0x00005410b2007816 */ /* 0x000fe400000000b0 */
[----:B------:R-:W-:Y:S02]  /*7100*/  F2FP.BF16.F32.PACK_AB R2, R54, R73 ;  /* 0x000000493602723e */ /* 0x000fe400000010ff */
[----:B------:R-:W-:Y:S01]  /*7110*/  LOP3.LUT R130, R0, R22, RZ, 0xc0, !PT ;  /* 0x0000001600827212 */ /* 0x000fe200078ec0ff */
[----:B------:R-:W-:Y:S01]  /*7120*/  IMAD.MOV.U32 R22, RZ, RZ, R137 ;  /* 0x000000ffff167224 */ /* 0x000fe200078e0089 */
[----:B------:R-:W-:Y:S01]  /*7130*/  PRMT R0, R174, 0x5410, R173 ;  /* 0x00005410ae007816 */ /* 0x000fe200000000ad */
[----:B------:R-:W-:Y:S01]  /*7140*/  LDSM.16.MT88.4 R136, [R136+0xb000] ;  /* 0x00b000008888783b */ /* 0x000fe20000004200 */
[----:B------:R-:W-:-:S02]  /*7150*/  PRMT R177, R2, 0x7610, R177 ;  /* 0x0000761002b17816 */ /* 0x000fc400000000b1 */
[----:B------:R-:W-:Y:S02]  /*7160*/  LOP3.LUT R131, R0, R25, RZ, 0xc0, !PT ;  /* 0x0000001900837212 */ /* 0x000fe400078ec0ff */
[----:B------:R-:W-:Y:S02]  /*7170*/  PRMT R0, R180, 0x5410, R179 ;  /* 0x00005410b4007816 */ /* 0x000fe400000000b3 */
[----:B------:R-:W-:Y:S02]  /*7180*/  PRMT R175, R2, 0x7632, R175 ;  /* 0x0000763202af7816 */ /* 0x000fe400000000af */
[----:B------:R-:W-:Y:S01]  /*7190*/  F2FP.BF16.F32.PACK_AB R2, R221, R56 ;  /* 0x00000038dd02723e */ /* 0x000fe200000010ff */
[----:B------:R-:W-:Y:S01]  /*71a0*/  HMMA.16816.F32.BF16 R168, R128, R164, R168 ;  /* 0x000000a480a8723c */ /* 0x000fe200000418a8 */
[----:B------:R-:W-:Y:S02]  /*71b0*/  LOP3.LUT R124, R0, R20, RZ, 0xc0, !PT ;  /* 0x00000014007c7212 */ /* 0x000fe400078ec0ff */
[----:B------:R-:W-:Y:S01]  /*71c0*/  PRMT R0, R177, 0x5410, R175 ;  /* 0x00005410b1007816 */ /* 0x000fe200000000af */
[----:B------:R-:W1:Y:S01]  /*71d0*/  LDC R20, c[0x0][0x448] ;  /* 0x00011200ff147b82 */ /* 0x000e620000000800 */
[----:B------:R-:W-:-:S02]  /*71e0*/  PRMT R172, R2, 0x7610, R172 ;  /* 0x0000761002ac7816 */ /* 0x000fc400000000ac */
[----:B------:R-:W-:Y:S01]  /*71f0*/  PRMT R35, R2, 0x7632, R35 ;  /* 0x0000763202237816 */ /* 0x000fe20000000023 */
[----:B------:R-:W-:Y:S01]  /*7200*/  IMAD.MOV.U32 R2, RZ, RZ, R66 ;  /* 0x000000ffff027224 */ /* 0x000fe200078e0042 */
[----:B------:R-:W-:Y:S01]  /*7210*/  LOP3.LUT R125, R0, R19, RZ, 0xc0, !PT ;  /* 0x00000013007d7212 */ /* 0x000fe200078ec0ff */
[----:B------:R-:W-:Y:S01]  /*7220*/  IMAD.MOV.U32 R19, RZ, RZ, R64 ;  /* 0x000000ffff137224 */ /* 0x000fe200078e0040 */
[----:B------:R-:W-:Y:S01]  /*7230*/  PRMT R0, R172, 0x5410, R35 ;  /* 0x00005410ac007816 */ /* 0x000fe20000000023 */
[----:B------:R-:W3:Y:S01]  /*7240*/  LDSM.16.MT88.4 R64, [R5+0x800] ;  /* 0x000800000540783b */ /* 0x000ee20000004200 */
[----:B------:R-:W-:Y:S01]  /*7250*/  ISETP.LE.U32.AND P5, PT, R61, UR4, PT ;  /* 0x000000043d007c0c */ /* 0x000fe2000bfa3070 */
[----:B------:R-:W-:Y:S01]  /*7260*/  HMMA.16816.F32.BF16 R160, R128, R156, R160 ;  /* 0x0000009c80a0723c */ /* 0x000fe200000418a0 */
[----:B------:R-:W-:Y:S01]  /*7270*/  LOP3.LUT R126, R0, R27, RZ, 0xc0, !PT ;  /* 0x0000001b007e7212 */ /* 0x000fe200078ec0ff */
[----:B------:R-:W-:Y:S01]  /*7280*/  IMAD.MOV.U32 R61, RZ, RZ, R222 ;  /* 0x000000ffff3d7224 */ /* 0x000fe200078e00de */
[----:B------:R-:W-:-:S02]  /*7290*/  PRMT R0, R34, 0x5410, R33 ;  /* 0x0000541022007816 */ /* 0x000fc40000000021 */
[----:B------:R-:W-:Y:S01]  /*72a0*/  ISETP.LE.U32.AND P3, PT, R45, UR4, PT ;  /* 0x000000042d007c0c */ /* 0x000fe2000bf63070 */
[----:B------:R-:W-:Y:S01]  /*72b0*/  IMAD.MOV.U32 R45, RZ, RZ, R16 ;  /* 0x000000ffff2d7224 */ /* 0x000fe200078e0010 */
[----:B------:R-:W-:Y:S01]  /*72c0*/  LOP3.LUT R127, R0, R29, RZ, 0xc0, !PT ;  /* 0x0000001d007f7212 */ /* 0x000fe200078ec0ff */
[----:B------:R-:W-:Y:S01]  /*72d0*/  HMMA.16816.F32.BF16 R36, R128, R208, R36 ;  /* 0x000000d08024723c */ /* 0x000fe20000041824 */
[----:B------:R-:W-:Y:S01]  /*72e0*/  LOP3.LUT R0, R60, 0xffff, RZ, 0xc0, !PT ;  /* 0x0000ffff3c007812 */ /* 0x000fe200078ec0ff */
[----:B------:R-:W-:Y:S01]  /*72f0*/  IMAD.MOV.U32 R60, RZ, RZ, R115 ;  /* 0x000000ffff3c7224 */ /* 0x000fe200078e0073 */
[----:B------:R-:W-:Y:S01]  /*7300*/  PRMT R24, R24, 0x7770, RZ ;  /* 0x0000777018187816 */ /* 0x000fe200000000ff */
[----:B------:R-:W-:Y:S01]  /*7310*/  @!P5 HFMA2.BF16_V2 R101, -RZ.H0_H0, RZ.H0_H0, -R198.H0_H0 ;  /* 0x200000ffff65d231 */ /* 0x000fe200003409c6 */
[----:B------:R-:W-:Y:S02]  /*7320*/  ISETP.LE.U32.AND P6, PT, R0, UR4, PT ;  /* 0x0000000400007c0c */ /* 0x000fe4000bfc3070 */
[----:B------:R-:W-:Y:S01]  /*7330*/  LOP3.LUT R0, R212, 0x30, RZ, 0xc0, !PT ;  /* 0x00000030d4007812 */ /* 0x000fe200078ec0ff */
[----:B------:R-:W-:Y:S01]  /*7340*/  HMMA.16816.F32.BF16 R152, R124, R164, R152 ;  /* 0x000000a47c98723c */ /* 0x000fe20000041898 */
[----:B------:R-:W-:Y:S01]  /*7350*/  @!P5 PRMT R198, R101, 0x5410, RZ ;  /* 0x0000541065c6d816 */ /* 0x000fe200000000ff */
[----:B------:R-:W-:-:S02]  /*7360*/  @!P3 HFMA2.BF16_V2 R100, -RZ.H0_H0, RZ.H0_H0, -R203.H0_H0 ;  /* 0x200000ffff64b231 */ /* 0x000fc400003409cb */
[----:B------:R-:W-:Y:S01]  /*7370*/  IMAD.MOV.U32 R165, RZ, RZ, R55 ;  /* 0x000000ffffa57224 */ /* 0x000fe200078e0037 */
[----:B------:R-:W-:Y:S01]  /*7380*/  ISETP.LE.U32.AND P5, PT, R62, UR4, PT ;  /* 0x000000043e007c0c */ /* 0x000fe2000bfa3070 */
[----:B------:R-:W-:Y:S01]  /*7390*/  IMAD.MOV.U32 R164, RZ, RZ, R71 ;  /* 0x000000ffffa47224 */ /* 0x000fe200078e0047 */
[----:B------:R-:W-:Y:S01]  /*73a0*/  LEA.HI R0, R103, R0, RZ, 0x1e ;  /* 0x0000000067007211 */ /* 0x000fe200078ff0ff */
[----:B------:R-:W-:Y:S01]  /*73b0*/  HMMA.16816.F32.BF16 R144, R124, R156, R144 ;  /* 0x0000009c7c90723c */ /* 0x000fe20000041890 */
[----:B------:R-:W-:Y:S02]  /*73c0*/  IMAD.MOV.U32 R157, RZ, RZ, R56 ;  /* 0x000000ffff9d7224 */ /* 0x000fe400078e0038 */
[----:B------:R-:W-:Y:S01]  /*73d0*/  @!P6 HFMA2.BF16_V2 R104, -RZ.H0_H0, RZ.H0_H0, -R201.H0_H0 ;  /* 0x200000ffff68e231 */ /* 0x000fe200003409c9 */
[----:B------:R-:W-:Y:S01]  /*73e0*/  @!P3 PRMT R203, R100, 0x5410, RZ ;  /* 0x0000541064cbb816 */ /* 0x000fe200000000ff */
[----:B------:R-:W-:Y:S01]  /*73f0*/  IMAD.MOV.U32 R156, RZ, RZ, R72 ;  /* 0x000000ffff9c7224 */ /* 0x000fe200078e0048 */
[----:B------:R-:W-:-:S02]  /*7400*/  ISETP.LE.U32.AND P3, PT, R76, UR4, PT ;  /* 0x000000044c007c0c */ /* 0x000fc4000bf63070 */
[----:B------:R-:W-:Y:S01]  /*7410*/  @!P6 PRMT R201, R104, 0x5410, RZ ;  /* 0x0000541068c9e816 */ /* 0x000fe200000000ff */
[----:B------:R-:W-:Y:S01]  /*7420*/  HMMA.16816.F32.BF16 R40, R124, R208, R40 ;  /* 0x000000d07c28723c */ /* 0x000fe20000041828 */
[----:B------:R-:W-:Y:S01]  /*7430*/  IMAD.MOV.U32 R209, RZ, RZ, R59 ;  /* 0x000000ffffd17224 */ /* 0x000fe200078e003b */
[----:B------:R-:W-:Y:S01]  /*7440*/  ISETP.LE.U32.AND P6, PT, R24, UR4, PT ;  /* 0x0000000418007c0c */ /* 0x000fe2000bfc3070 */
[----:B------:R-:W-:Y:S01]  /*7450*/  IMAD.MOV.U32 R208, RZ, RZ, R73 ;  /* 0x000000ffffd07224 */ /* 0x000fe200078e0049 */
[----:B------:R-:W-:Y:S01]  /*7460*/  LOP3.LUT R22, R22, 0x6, RZ, 0xc0, !PT ;  /* 0x0000000616167812 */ /* 0x000fe200078ec0ff */
[----:B------:R-:W-:Y:S01]  /*7470*/  @!P5 HFMA2.BF16_V2 R105, -RZ.H0_H0, RZ.H0_H0, -R206.H0_H0 ;  /* 0x200000ffff69d231 */ /* 0x000fe200003409ce */
[----:B------:R-:W-:Y:S02]  /*7480*/  PRMT R26, R26, 0x7770, RZ ;  /* 0x000077701a1a7816 */ /* 0x000fe400000000ff */
[----:B--2---:R-:W-:Y:S01]  /*7490*/  HMMA.16816.F32.BF16 R52, R12, R236, RZ ;  /* 0x000000ec0c34723c */ /* 0x004fe200000418ff */
[----:B-1----:R-:W-:-:S02]  /*74a0*/  IMAD R0, R0, R20, R22 ;  /* 0x0000001400007224 */ /* 0x002fc400078e0216 */
[----:B------:R-:W-:Y:S01]  /*74b0*/  @!P3 HFMA2.BF16_V2 R103, -RZ.H0_H0, RZ.H0_H0, -R195.H0_H0 ;  /* 0x200000ffff67b231 */ /* 0x000fe200003409c3 */
[----:B------:R-:W-:Y:S01]  /*74c0*/  @!P5 PRMT R206, R105, 0x5410, RZ ;  /* 0x0000541069ced816 */ /* 0x000fe200000000ff */
[----:B------:R-:W-:Y:S01]  /*74d0*/  STL [R1+0x6c], R22 ;  /* 0x00006c1601007387 */ /* 0x000fe20000100800 */
[----:B------:R-:W-:Y:S01]  /*74e0*/  ISETP.LE.U32.AND P4, PT, R47, UR4, PT ;  /* 0x000000042f007c0c */ /* 0x000fe2000bf83070 */
[----:B------:R-:W-:Y:S01]  /*74f0*/  @!P6 HFMA2.BF16_V2 R118, -RZ.H0_H0, RZ.H0_H0, -R197.H0_H0 ;  /* 0x200000ffff76e231 */ /* 0x000fe200003409c5 */
[----:B------:R-:W-:Y:S01]  /*7500*/  HMMA.16816.F32.BF16 R56, R8, R236, RZ ;  /* 0x000000ec0838723c */ /* 0x000fe200000418ff */
[----:B------:R-:W-:Y:S01]  /*7510*/  ISETP.GT.U32.AND P5, PT, R92, UR4, PT ;  /* 0x000000045c007c0c */ /* 0x000fe2000bfa4070 */
[----:B------:R-:W-:Y:S01]  /*7520*/  IMAD.MOV.U32 R237, RZ, RZ, R19 ;  /* 0x000000ffffed7224 */ /* 0x000fe200078e0013 */
[----:B------:R-:W-:Y:S01]  /*7530*/  @!P3 PRMT R195, R103, 0x5410, RZ ;  /* 0x0000541067c3b816 */ /* 0x000fe200000000ff */
[----:B------:R-:W-:Y:S01]  /*7540*/  IMAD.MOV.U32 R236, RZ, RZ, R18 ;  /* 0x000000ffffec7224 */ /* 0x000fe200078e0012 */
[----:B------:R-:W-:-:S02]  /*7550*/  @!P6 PRMT R197, R118, 0x5410, RZ ;  /* 0x0000541076c5e816 */ /* 0x000fc400000000ff */
[----:B------:R-:W-:Y:S01]  /*7560*/  ISETP.LE.U32.AND P6, PT, R26, UR4, PT ;  /* 0x000000041a007c0c */ /* 0x000fe2000bfc3070 */
[-C--:B------:R-:W-:Y:S01]  /*7570*/  HMMA.16816.F32.BF16 R68, R12, R184.reuse, RZ ;  /* 0x000000b80c44723c */ /* 0x080fe200000418ff */
[----:B------:R-:W1:Y:S02]  /*7580*/  LDSM.16.MT88.4 R24, [R5+0x1000] ;  /* 0x001000000518783b */ /* 0x000e640000004200 */
[----:B------:R-:W-:Y:S01]  /*7590*/  @!P4 HFMA2.BF16_V2 R102, -RZ.H0_H0, RZ.H0_H0, -R200.H0_H0 ;  /* 0x200000ffff66c231 */ /* 0x000fe200003409c8 */
[----:B------:R-:W-:Y:S02]  /*75a0*/  PRMT R46, R46, 0x7770, RZ ;  /* 0x000077702e2e7816 */ /* 0x000fe400000000ff */
[----:B------:R-:W-:Y:S02]  /*75b0*/  @P5 HFMA2.BF16_V2 R119, -RZ.H0_H0, RZ.H0_H0, -R194.H0_H0 ;  /* 0x200000ffff775231 */ /* 0x000fe400003409c2 */
[----:B------:R-:W-:Y:S01]  /*75c0*/  @!P4 PRMT R200, R102, 0x5410, RZ ;  /* 0x0000541066c8c816 */ /* 0x000fe200000000ff */
[----:B------:R-:W-:Y:S01]  /*75d0*/  HMMA.16816.F32.BF16 R72, R8, R184, RZ ;  /* 0x000000b80848723c */ /* 0x000fe200000418ff */
[----:B------:R-:W-:Y:S01]  /*75e0*/  ISETP.LE.U32.AND P4, PT, R63, UR4, PT ;  /* 0x000000043f007c0c */ /* 0x000fe2000bf83070 */
[----:B------:R-:W-:Y:S01]  /*75f0*/  IMAD.MOV.U32 R185, RZ, RZ, R17 ;  /* 0x000000ffffb97224 */ /* 0x000fe200078e0011 */
[----:B------:R-:W-:Y:S01]  /*7600*/  @P5 PRMT R194, R119, 0x5410, RZ ;  /* 0x0000541077c25816 */ /* 0x000fe200000000ff */
[----:B------:R-:W-:Y:S01]  /*7610*/  @!P6 HFMA2.BF16_V2 R120, -RZ.H0_H0, RZ.H0_H0, -R192.H0_H0 ;  /* 0x200000ffff78e231 */ /* 0x000fe200003409c0 */
[----:B------:R-:W-:Y:S01]  /*7620*/  ISETP.GT.U32.AND P5, PT, R95, UR4, PT ;  /* 0x000000045f007c0c */ /* 0x000fe2000bfa4070 */
[----:B------:R-:W2:Y:S01]  /*7630*/  LDSM.16.MT88.4 R16, [R44+0x1000] ;  /* 0x001000002c10783b */ /* 0x000ea20000004200 */
[----:B------:R-:W-:Y:S01]  /*7640*/  IMAD.MOV.U32 R184, RZ, RZ, R31 ;  /* 0x000000ffffb87224 */ /* 0x000fe200078e001f */
[----:B---3--:R-:W-:Y:S01]  /*7650*/  HMMA.16816.F32.BF16 R52, R128, R64, R52 ;  /* 0x000000408034723c */ /* 0x008fe20000041834 */
[----:B------:R-:W-:-:S02]  /*7660*/  @!P6 PRMT R192, R120, 0x5410, RZ ;  /* 0x0000541078c0e816 */ /* 0x000fc400000000ff */
[----:B------:R-:W-:-:S03]  /*7670*/  ISETP.LE.U32.AND P6, PT, R108, UR4, PT ;  /* 0x000000046c007c0c */ /* 0x000fc6000bfc3070 */
[----:B------:R-:W-:Y:S02]  /*7680*/  @!P4 HFMA2.BF16_V2 R107, -RZ.H0_H0, RZ.H0_H0, -R202.H0_H0 ;  /* 0x200000ffff6bc231 */ /* 0x000fe400003409ca */
[----:B------:R-:W-:Y:S01]  /*7690*/  HMMA.16816.F32.BF16 R56, R124, R64, R56 ;  /* 0x000000407c38723c */ /* 0x000fe20000041838 */
[----:B------:R-:W-:Y:S02]  /*76a0*/  IMAD.MOV.U32 R65, RZ, RZ, R2 ;  /* 0x000000ffff417224 */ /* 0x000fe400078e0002 */
[----:B------:R-:W-:Y:S02]  /*76b0*/  @P5 HFMA2.BF16_V2 R121, -RZ.H0_H0, RZ.H0_H0, -R191.H0_H0 ;  /* 0x200000ffff795231 */ /* 0x000fe400003409bf */
[----:B------:R-:W-:Y:S01]  /*76c0*/  IMAD.MOV.U32 R64, RZ, RZ, R3 ;  /* 0x000000ffff407224 */ /* 0x000fe200078e0003 */
[----:B------:R-:W-:Y:S01]  /*76d0*/  SHF.R.S32.HI R3, RZ, 0x1f, R0 ;  /* 0x0000001fff037819 */ /* 0x000fe20000011400 */
[----:B------:R-:W-:Y:S01]  /*76e0*/  IMAD.U32 R2, RZ, RZ, UR22 ;  /* 0x00000016ff027e24 */ /* 0x000fe2000f8e00ff */
[----:B------:R-:W-:Y:S01]  /*76f0*/  IADD3 R0, P3, PT, R0, UR22, RZ ;  /* 0x0000001600007c10 */ /* 0x000fe2000ff7e0ff */
[----:B------:R-:W-:Y:S01]  /*7700*/  HMMA.16816.F32.BF16 R68, R128, R80, R68 ;  /* 0x000000508044723c */ /* 0x000fe20000041844 */
[----:B------:R-:W-:-:S02]  /*7710*/  @!P6 HFMA2.BF16_V2 R150, -RZ.H0_H0, RZ.H0_H0, -R188.H0_H0 ;  /* 0x200000ffff96e231 */ /* 0x000fc400003409bc */
[----:B------:R-:W-:Y:S02]  /*7720*/  LEA.HI.X.SX32 R2, R2, R3, 0x1, P3 ;  /* 0x0000000302027211 */ /* 0x000fe400018f0eff */
[C---:B------:R-:W-:Y:S02]  /*7730*/  LEA R222, P3, R0.reuse, UR12, 0x1 ;  /* 0x0000000c00de7c11 */ /* 0x040fe4000f8608ff */
[----:B------:R-:W-:Y:S01]  /*7740*/  @!P4 PRMT R202, R107, 0x5410, RZ ;  /* 0x000054106bcac816 */ /* 0x000fe200000000ff */
[----:B------:R-:W-:Y:S01]  /*7750*/  HMMA.16816.F32.BF16 R72, R124, R80, R72 ;  /* 0x000000507c48723c */ /* 0x000fe20000041848 */
[----:B------:R-:W-:Y:S01]  /*7760*/  IMAD.MOV.U32 R80, RZ, RZ, R223 ;  /* 0x000000ffff507224 */ /* 0x000fe200078e00df */
[----:B------:R-:W-:Y:S01]  /*7770*/  LEA.HI.X R223, R0, UR13, R2, 0x1, P3 ;  /* 0x0000000d00df7c11 */ /* 0x000fe200098f0c02 */
[----:B------:R-:W-:Y:S01]  /*7780*/  IMAD.MOV.U32 R81, RZ, RZ, R30 ;  /* 0x000000ffff517224 */ /* 0x000fe200078e001e */
[----:B------:R-:W-:Y:S01]  /*7790*/  ISETP.GT.U32.AND P3, PT, R77, UR4, PT ;  /* 0x000000044d007c0c */ /* 0x000fe2000bf64070 */
[----:B------:R-:W-:Y:S01]  /*77a0*/  FADD.FTZ R2, R80, R61 ;  /* 0x0000003d50027221 */ /* 0x000fe20000010000 */
[----:B------:R-:W-:-:S02]  /*77b0*/  @P5 PRMT R191, R121, 0x5410, RZ ;  /* 0x0000541079bf5816 */ /* 0x000fc400000000ff */
[----:B------:R-:W-:Y:S01]  /*77c0*/  @!P6 PRMT R188, R150, 0x5410, RZ ;  /* 0x0000541096bce816 */ /* 0x000fe200000000ff */
[-C--:B------:R-:W-:Y:S01]  /*77d0*/  HMMA.16816.F32.BF16 R84, R12, R136.reuse, RZ ;  /* 0x000000880c54723c */ /* 0x080fe200000418ff */
[----:B------:R-:W-:Y:S01]  /*77e0*/  ISETP.GT.U32.AND P4, PT, R79, UR4, PT ;  /* 0x000000044f007c0c */ /* 0x000fe2000bf84070 */
[----:B------:R-:W-:Y:S01]  /*77f0*/  FADD.FTZ R2, R64, R2 ;  /* 0x0000000240027221 */ /* 0x000fe20000010000 */
[----:B------:R-:W-:Y:S02]  /*7800*/  ISETP.LE.U32.AND P5, PT, R110, UR4, PT ;  /* 0x000000046e007c0c */ /* 0x000fe4000bfa3070 */
[----:B------:R-:W-:Y:S01]  /*7810*/  ISETP.LE.U32.AND P6, PT, R109, UR4, PT ;  /* 0x000000046d007c0c */ /* 0x000fe2000bfc3070 */
[----:B------:R-:W-:Y:S01]  /*7820*/  FADD.FTZ R2, R237, R2 ;  /* 0x00000002ed027221 */ /* 0x000fe20000010000 */
[----:B------:R-:W-:Y:S01]  /*7830*/  PRMT R0, R28, 0x7770, RZ ;  /* 0x000077701c007816 */ /* 0x000fe200000000ff */
[----:B------:R-:W-:Y:S01]  /*7840*/  @P3 HFMA2.BF16_V2 R106, -RZ.H0_H0, RZ.H0_H0, -R196.H0_H0 ;  /* 0x200000ffff6a3231 */ /* 0x000fe200003409c4 */
[----:B------:R-:W-:Y:S01]  /*7850*/  HMMA.16816.F32.BF16 R88, R8, R136, RZ ;  /* 0x000000880858723c */ /* 0x000fe200000418ff */
[----:B------:R3:W4:Y:S01]  /*7860*/  LDSM.16.MT88.4 R28, [R5+0x1800] ;  /* 0x00180000051c783b */ /* 0x0007220000004200 */
[----:B------:R-:W-:-:S02]  /*7870*/  IMAD.MOV.U32 R137, RZ, RZ, R114 ;  /* 0x000000ffff897224 */ /* 0x000fc400078e0072 */
[----:B------:R-:W-:Y:S01]  /*7880*/  @P3 PRMT R196, R106, 0x5410, RZ ;  /* 0x000054106ac43816 */ /* 0x000fe200000000ff */
[----:B------:R-:W-:Y:S01]  /*7890*/  @P4 HFMA2.BF16_V2 R122, -RZ.H0_H0, RZ.H0_H0, -R199.H0_H0 ;  /* 0x200000ffff7a4231 */ /* 0x000fe200003409c7 */
[----:B------:R-:W-:Y:S01]  /*78a0*/  ISETP.GT.U32.AND P3, PT, R78, UR4, PT ;  /* 0x000000044e007c0c */ /* 0x000fe2000bf64070 */
[----:B------:R-:W-:Y:S02]  /*78b0*/  @!P5 HFMA2.BF16_V2 R240, -RZ.H0_H0, RZ.H0_H0, -R182.H0_H0 ;  /* 0x200000fffff0d231 */ /* 0x000fe400003409b6 */
[----:B------:R-:W-:Y:S02]  /*78c0*/  IMAD.MOV.U32 R136, RZ, RZ, R113 ;  /* 0x000000ffff887224 */ /* 0x000fe400078e0071 */
[----:B------:R-:W-:Y:S01]  /*78d0*/  @!P6 HFMA2.BF16_V2 R151, -RZ.H0_H0, RZ.H0_H0, -R180.H0_H0 ;  /* 0x200000ffff97e231 */ /* 0x000fe200003409b4 */
[----:B------:R-:W-:Y:S01]  /*78e0*/  @P4 PRMT R199, R122, 0x5410, RZ ;  /* 0x000054107ac74816 */ /* 0x000fe200000000ff */
[-C--:B------:R-:W-:Y:S01]  /*78f0*/  HMMA.16816.F32.BF16 R84, R128, R96.reuse, R84 ;  /* 0x000000608054723c */ /* 0x080fe20000041854 */
[----:B------:R-:W-:Y:S01]  /*7900*/  @!P5 PRMT R182, R240, 0x5410, RZ ;  /* 0x00005410f0b6d816 */ /* 0x000fe200000000ff */
[----:B------:R-:W-:Y:S01]  /*7910*/  IMAD.MOV.U32 R240, RZ, RZ, R7 ;  /* 0x000000fffff07224 */ /* 0x000fe200078e0007 */
[----:B------:R-:W-:Y:S01]  /*7920*/  @!P6 PRMT R180, R151, 0x5410, RZ ;  /* 0x0000541097b4e816 */ /* 0x000fe200000000ff */
[----:B------:R-:W-:Y:S01]  /*7930*/  IMAD.MOV.U32 R7, RZ, RZ, R48 ;  /* 0x000000ffff077224 */ /* 0x000fe200078e0030 */
[----:B------:R-:W-:Y:S01]  /*7940*/  ISETP.GT.U32.AND P4, PT, R111, UR4, PT ;  /* 0x000000046f007c0c */ /* 0x000fe2000bf84070 */
[----:B------:R-:W-:Y:S01]  /*7950*/  FADD.FTZ R3, R60, R137 ;  /* 0x000000893c037221 */ /* 0x000fe20000010000 */
[----:B------:R-:W-:Y:S01]  /*7960*/  ISETP.LE.U32.AND P5, PT, R116, UR4, PT ;  /* 0x0000000474007c0c */ /* 0x000fe2000bfa3070 */
[----:B------:R-:W-:Y:S01]  /*7970*/  @P3 HFMA2.BF16_V2 R123, -RZ.H0_H0, RZ.H0_H0, -R190.H0_H0 ;  /* 0x200000ffff7b3231 */ /* 0x000fe200003409be */
[----:B------:R-:W-:Y:S01]  /*7980*/  ISETP.LE.U32.AND P6, PT, R94, UR4, PT ;  /* 0x000000045e007c0c */ /* 0x000fe2000bfc3070 */
[----:B------:R-:W-:Y:S01]  /*7990*/  HMMA.16816.F32.BF16 R88, R124, R96, R88 ;  /* 0x000000607c58723c */ /* 0x000fe20000041858 */
[----:B------:R-:W-:-:S02]  /*79a0*/  IMAD.MOV.U32 R97, RZ, RZ, R112 ;  /* 0x000000ffff617224 */ /* 0x000fc400078e0070 */
[----:B------:R-:W-:Y:S01]  /*79b0*/  FADD.FTZ R3, R185, R3 ;  /* 0x00000003b9037221 */ /* 0x000fe20000010000 */
[----:B------:R-:W-:Y:S01]  /*79c0*/  @P3 PRMT R190, R123, 0x5410, RZ ;  /* 0x000054107bbe3816 */ /* 0x000fe200000000ff */
[----:B------:R5:W4:Y:S01]  /*79d0*/  LDSM.16.MT88.4 R112, [R44+0x1800] ;  /* 0x001800002c70783b */ /* 0x000b220000004200 */
[----:B------:R-:W-:Y:S01]  /*79e0*/  ISETP.LE.U32.AND P3, PT, R93, UR4, PT ;  /* 0x000000045d007c0c */ /* 0x000fe2000bf63070 */
[----:B---3--:R-:W-:Y:S01]  /*79f0*/  FADD.FTZ R5, R45, R81 ;  /* 0x000000512d057221 */ /* 0x008fe20000010000 */
[----:B------:R-:W-:Y:S01]  /*7a00*/  FADD.FTZ R3, R236, R3 ;  /* 0x00000003ec037221 */ /* 0x000fe20000010000 */
[----:B------:R-:W-:Y:S01]  /*7a10*/  @P4 HFMA2.BF16_V2 R149, -RZ.H0_H0, RZ.H0_H0, -R189.H0_H0 ;  /* 0x200000ffff954231 */ /* 0x000fe200003409bd */
[----:B-1----:R-:W-:Y:S01]  /*7a20*/  HMMA.16816.F32.BF16 R120, R8, R24, RZ ;  /* 0x000000180878723c */ /* 0x002fe200000418ff */
[----:B------:R-:W-:Y:S02]  /*7a30*/  @!P5 HFMA2.BF16_V2 R245, -RZ.H0_H0, RZ.H0_H0, -R175.H0_H0 ;  /* 0x200000fffff5d231 */ /* 0x000fe400003409af */
[----:B------:R-:W-:Y:S01]  /*7a40*/  FADD.FTZ R6, R6, R5 ;  /* 0x0000000506067221 */ /* 0x000fe20000010000 */
[----:B------:R-:W-:Y:S01]  /*7a50*/  @!P6 HFMA2.BF16_V2 R242, -RZ.H0_H0, RZ.H0_H0, -R177.H0_H0 ;  /* 0x200000fffff2e231 */ /* 0x000fe200003409b1 */
[----:B------:R-:W-:-:S02]  /*7a60*/  @P4 PRMT R189, R149, 0x5410, RZ ;  /* 0x0000541095bd4816 */ /* 0x000fc400000000ff */
[----:B------:R-:W-:Y:S01]  /*7a70*/  @!P5 PRMT R175, R245, 0x5410, RZ ;  /* 0x00005410f5afd816 */ /* 0x000fe200000000ff */
[----:B------:R-:W-:Y:S01]  /*7a80*/  IMAD.MOV.U32 R245, RZ, RZ, R49 ;  /* 0x000000fffff57224 */ /* 0x000fe200078e0031 */
[----:B------:R-:W-:Y:S01]  /*7a90*/  @!P6 PRMT R177, R242, 0x5410, RZ ;  /* 0x00005410f2b1e816 */ /* 0x000fe200000000ff */
[----:B------:R-:W-:Y:S01]  /*7aa0*/  @!P3 HFMA2.BF16_V2 R241, -RZ.H0_H0, RZ.H0_H0, -R181.H0_H0 ;  /* 0x200000fffff1b231 */ /* 0x000fe200003409b5 */
[----:B------:R-:W-:Y:S01]  /*7ab0*/  ISETP.LE.U32.AND P4, PT, R0, UR4, PT ;  /* 0x0000000400007c0c */ /* 0x000fe2000bf83070 */
[----:B--2---:R-:W-:Y:S01]  /*7ac0*/  HMMA.16816.F32.BF16 R104, R8, R16, RZ ;  /* 0x000000100868723c */ /* 0x004fe200000418ff */
[----:B------:R-:W-:Y:S01]  /*7ad0*/  ISETP.GT.U32.AND P6, PT, R140, UR4, PT ;  /* 0x000000048c007c0c */ /* 0x000fe2000bfc4070 */
[----:B------:R-:W-:Y:S01]  /*7ae0*/  FADD.FTZ R0, R136, R97 ;  /* 0x0000006188007221 */ /* 0x000fe20000010000 */
[----:B------:R-:W-:Y:S01]  /*7af0*/  @!P3 PRMT R181, R241, 0x5410, RZ ;  /* 0x00005410f1b5b816 */ /* 0x000fe200000000ff */
[----:B------:R-:W-:Y:S01]  /*7b00*/  IMAD.MOV.U32 R241, RZ, RZ, R165 ;  /* 0x000000fffff17224 */ /* 0x000fe200078e00a5 */
[----:B------:R-:W-:Y:S01]  /*7b10*/  ISETP.GT.U32.AND P3, PT, R117, UR4, PT ;  /* 0x0000000475007c0c */ /* 0x000fe2000bf64070 */
[----:B------:R-:W-:Y:S01]  /*7b20*/  FADD.FTZ R0, R184, R0 ;  /* 0x00000000b8007221 */ /* 0x000fe20000010000 */
[----:B------:R-:W-:Y:S01]  /*7b30*/  ISETP.GT.U32.AND P5, PT, R141, UR4, PT ;  /* 0x000000048d007c0c */ /* 0x000fe2000bfa4070 */
[----:B------:R-:W-:Y:S01]  /*7b40*/  HMMA.16816.F32.BF16 R116, R12, R24, RZ ;  /* 0x000000180c74723c */ /* 0x000fe200000418ff */
[----:B------:R-:W-:-:S02]  /*7b50*/  IMAD.MOV.U32 R242, RZ, RZ, R216 ;  /* 0x000000fffff27224 */ /* 0x000fc400078e00d8 */
[----:B------:R-:W-:Y:S01]  /*7b60*/  FADD.FTZ R5, R65, R0 ;  /* 0x0000000041057221 */ /* 0x000fe20000010000 */
[----:B------:R-:W-:Y:S02]  /*7b70*/  @!P4 HFMA2.BF16_V2 R244, -RZ.H0_H0, RZ.H0_H0, -R178.H0_H0 ;  /* 0x200000fffff4c231 */ /* 0x000fe400003409b2 */
[----:B------:R-:W-:Y:S02]  /*7b80*/  @P6 HFMA2.BF16_V2 R246, -RZ.H0_H0, RZ.H0_H0, -R174.H0_H0 ;  /* 0x200000fffff66231 */ /* 0x000fe400003409ae */
[C---:B------:R-:W-:Y:S01]  /*7b90*/  HMMA.16816.F32.BF16 R60, R8.reuse, R238, RZ ;  /* 0x000000ee083c723c */ /* 0x040fe200000418ff */
[----:B------:R-:W-:Y:S01]  /*7ba0*/  @!P4 PRMT R178, R244, 0x5410, RZ ;  /* 0x00005410f4b2c816 */ /* 0x000fe200000000ff */
[----:B------:R-:W-:Y:S01]  /*7bb0*/  @P3 HFMA2.BF16_V2 R247, -RZ.H0_H0, RZ.H0_H0, -R176.H0_H0 ;  /* 0x200000fffff73231 */ /* 0x000fe200003409b0 */
[----:B------:R-:W-:Y:S01]  /*7bc0*/  @P6 PRMT R174, R246, 0x5410, RZ ;  /* 0x00005410f6ae6816 */ /* 0x000fe200000000ff */
[----:B------:R-:W-:Y:S01]  /*7bd0*/  @P5 HFMA2.BF16_V2 R243, -RZ.H0_H0, RZ.H0_H0, -R173.H0_H0 ;  /* 0x200000fffff35231 */ /* 0x000fe200003409ad */
[----:B------:R-:W-:Y:S01]  /*7be0*/  ISETP.LE.U32.AND P4, PT, R46, UR4, PT ;  /* 0x000000042e007c0c */ /* 0x000fe2000bf83070 */
[----:B------:R-:W-:Y:S01]  /*7bf0*/  IMAD.MOV.U32 R244, RZ, RZ, R156 ;  /* 0x000000fffff47224 */ /* 0x000fe200078e009c */
[----:B------:R-:W-:Y:S01]  /*7c00*/  @P3 PRMT R176, R247, 0x5410, RZ ;  /* 0x00005410f7b03816 */ /* 0x000fe200000000ff */
[----:B-----5:R-:W-:Y:S01]  /*7c10*/  HMMA.16816.F32.BF16 R44, R8, R234, RZ ;  /* 0x000000ea082c723c */ /* 0x020fe200000418ff */
[----:B------:R-:W-:Y:S01]  /*7c20*/  ISETP.GT.U32.AND P3, PT, R148, UR4, PT ;  /* 0x0000000494007c0c */ /* 0x000fe2000bf64070 */
[----:B------:R-:W-:Y:S01]  /*7c30*/  IMAD.MOV.U32 R247, RZ, RZ, R217 ;  /* 0x000000fffff77224 */ /* 0x000fe200078e00d9 */
[----:B------:R-:W-:-:S02]  /*7c40*/  @P5 PRMT R173, R243, 0x5410, RZ ;  /* 0x00005410f3ad5816 */ /* 0x000fc400000000ff */
[----:B------:R-:W-:Y:S02]  /*7c50*/  ISETP.GT.U32.AND P6, PT, R143, UR4, PT ;  /* 0x000000048f007c0c */ /* 0x000fe4000bfc4070 */
[----:B------:R-:W-:Y:S01]  /*7c60*/  ISETP.GT.U32.AND P5, PT, R142, UR4, PT ;  /* 0x000000048e007c0c */ /* 0x000fe2000bfa4070 */
[-C--:B------:R-:W-:Y:S08]  /*7c70*/  HMMA.16816.F32.BF16 R148, R8, R50.reuse, RZ ;  /* 0x000000320894723c */ /* 0x080ff000000418ff */
[----:B------:R-:W-:Y:S08]  /*7c80*/  HMMA.16816.F32.BF16 R48, R12, R50, RZ ;  /* 0x000000320c30723c */ /* 0x000ff000000418ff */
[C---:B------:R-:W-:Y:S08]  /*7c90*/  HMMA.16816.F32.BF16 R140, R8.reuse, R218, RZ ;  /* 0x000000da088c723c */ /* 0x040ff000000418ff */
[C---:B------:R-:W-:Y:S08]  /*7ca0*/  HMMA.16816.F32.BF16 R76, R8.reuse, R186, RZ ;  /* 0x000000ba084c723c */ /* 0x040ff000000418ff */
[C---:B------:R-:W-:Y:S08]  /*7cb0*/  HMMA.16816.F32.BF16 R92, R8.reuse, R138, RZ ;  /* 0x0000008a085c723c */ /* 0x040ff000000418ff */
[C---:B------:R-:W-:Y:S08]  /*7cc0*/  HMMA.16816.F32.BF16 R108, R8.reuse, R18, RZ ;  /* 0x00000012086c723c */ /* 0x040ff000000418ff */
[----:B------:R-:W-:Y:S08]  /*7cd0*/  HMMA.16816.F32.BF16 R8, R8, R26, RZ ;  /* 0x0000001a0808723c */ /* 0x000ff000000418ff */
[-C--:B----4-:R-:W-:Y:S08]  /*7ce0*/  HMMA.16816.F32.BF16 R116, R128, R28.reuse, R116 ;  /* 0x0000001c8074723c */ /* 0x090ff00000041874 */
[----:B------:R-:W-:Y:S01]  /*7cf0*/  HMMA.16816.F32.BF16 R120, R124, R28, R120 ;  /* 0x0000001c7c78723c */ /* 0x000fe20000041878 */
[----:B------:R-:W-:-:S02]  /*7d00*/  IMAD.MOV.U32 R29, RZ, RZ, R208 ;  /* 0x000000ffff1d7224 */ /* 0x000fc400078e00d0 */
[----:B------:R-:W-:-:S05]  /*7d10*/  IMAD.MOV.U32 R208, RZ, RZ, R164 ;  /* 0x000000ffffd07224 */ /* 0x000fca00078e00a4 */
[C---:B------:R-:W-:Y:S08]  /*7d20*/  HMMA.16816.F32.BF16 R100, R12.reuse, R16, RZ ;  /* 0x000000100c64723c */ /* 0x040ff000000418ff */
[----:B------:R-:W-:Y:S08]  /*7d30*/  HMMA.16816.F32.BF16 R236, R12, R238, RZ ;  /* 0x000000ee0cec723c */ /* 0x000ff000000418ff */
[C---:B------:R-:W-:Y:S08]  /*7d40*/  HMMA.16816.F32.BF16 R104, R124.reuse, R112, R104 ;  /* 0x000000707c68723c */ /* 0x040ff00000041868 */
[C---:B------:R-:W-:Y:S08]  /*7d50*/  HMMA.16816.F32.BF16 R44, R124.reuse, R210, R44 ;  /* 0x000000d27c2c723c */ /* 0x040ff0000004182c */
[----:B------:R-:W-:Y:S01]  /*7d60*/  HMMA.16816.F32.BF16 R60, R124, R66, R60 ;  /* 0x000000427c3c723c */ /* 0x000fe2000004183c */
[----:B------:R-:W-:Y:S01]  /*7d70*/  @!P4 HFMA2.BF16_V2 R249, -RZ.H0_H0, RZ.H0_H0, -R172.H0_H0 ;  /* 0x200000fffff9c231 */ /* 0x000fe200003409ac */
[----:B------:R-:W-:Y:S01]  /*7d80*/  LOP3.LUT R0, R230, 0xffff, RZ, 0xc0, !PT ;  /* 0x0000ffffe6007812 */ /* 0x000fe200078ec0ff */
[----:B------:R-:W-:-:S02]  /*7d90*/  @P3 HFMA2.BF16_V2 R250, -RZ.H0_H0, RZ.H0_H0, -R35.H0_H0 ;  /* 0x200000fffffa3231 */ /* 0x000fc40000340923 */
[----:B------:R-:W-:-:S03]  /*7da0*/  IMAD.MOV.U32 R28, RZ, RZ, R209 ;  /* 0x000000ffff1c7224 */ /* 0x000fc600078e00d1 */
[----:B------:R-:W-:Y:S08]  /*7db0*/  HMMA.16816.F32.BF16 R148, R124, R166, R148 ;  /* 0x000000a67c94723c */ /* 0x000ff00000041894 */
        /* <DEDUP_REMOVED lines=8> */
[----:B------:R-:W-:Y:S01]  /*7e40*/  HMMA.16816.F32.BF16 R108, R124, R114, R108 ;  /* 0x000000727c6c723c */ /* 0x000fe2000004186c */
[----:B------:R-:W-:Y:S01]  /*7e50*/  @!P4 PRMT R172, R249, 0x5410, RZ ;  /* 0x00005410f9acc816 */ /* 0x000fe200000000ff */
[----:B------:R-:W-:Y:S01]  /*7e60*/  @P6 HFMA2.BF16_V2 R248, -RZ.H0_H0, RZ.H0_H0, -R34.H0_H0 ;  /* 0x200000fffff86231 */ /* 0x000fe20000340922 */
[----:B------:R-:W-:Y:S01]  /*7e70*/  @P3 PRMT R35, R250, 0x5410, RZ ;  /* 0x00005410fa233816 */ /* 0x000fe200000000ff */
[----:B------:R-:W-:Y:S04]  /*7e80*/  STG.E.U16 desc[UR28][R222.64], R203 ;  /* 0x000000cbde007986 */ /* 0x000fe8000c10151c */
[----:B------:R-:W-:Y:S01]  /*7e90*/  STG.E.U16 desc[UR28][R222.64+0x2], R201 ;  /* 0x000002c9de007986 */ /* 0x000fe2000c10151c */
[----:B------:R-:W-:Y:S01]  /*7ea0*/  HMMA.16816.F32.BF16 R164, R128, R166, R48 ;  /* 0x000000a680a4723c */ /* 0x000fe20000041830 */
[----:B------:R-:W-:-:S02]  /*7eb0*/  @P5 HFMA2.BF16_V2 R251, -RZ.H0_H0, RZ.H0_H0, -R33.H0_H0 ;  /* 0x200000fffffb5231 */ /* 0x000fc40000340921 */
[----:B------:R-:W-:-:S05]  /*7ec0*/  IMAD.MOV.U32 R209, RZ, RZ, R157 ;  /* 0x000000ffffd17224 */ /* 0x000fca00078e009d */
[----:B------:R-:W-:Y:S01]  /*7ed0*/  HMMA.16816.F32.BF16 R48, R12, R234, RZ ;  /* 0x000000ea0c30723c */ /* 0x000fe200000418ff */
[----:B------:R1:W2:Y:S07]  /*7ee0*/  LDL.LU.S16 R15, [R1+0x4] ;  /* 0x00000400010f7983 */ /* 0x0002ae0000300600 */
[----:B------:R-:W-:Y:S01]  /*7ef0*/  HMMA.16816.F32.BF16 R124, R124, R30, R8 ;  /* 0x0000001e7c7c723c */ /* 0x000fe20000041808 */
[----:B------:R1:W3:Y:S01]  /*7f00*/  LDL.LU.S16 R9, [R1+0x8] ;  /* 0x0000080001097983 */ /* 0x0002e20000300600 */
[----:B------:R-:W-:Y:S01]  /*7f10*/  ISETP.LE.U32.AND P4, PT, R0, UR4, PT ;  /* 0x0000000400007c0c */ /* 0x000fe2000bf83070 */
[----:B------:R-:W-:-:S02]  /*7f20*/  FADD.FTZ R13, R247, R6 ;  /* 0x00000006f70d7221 */ /* 0x000fc40000010000 */
[----:B------:R1:W4:Y:S01]  /*7f30*/  LDL.LU.S16 R8, [R1] ;  /* 0x0000000001087983 */ /* 0x0003220000300600 */
[----:B------:R-:W-:Y:S02]  /*7f40*/  LOP3.LUT R0, R226, 0xffff, RZ, 0xc0, !PT ;  /* 0x0000ffffe2007812 */ /* 0x000fe400078ec0ff */
[----:B------:R-:W-:Y:S01]  /*7f50*/  @P6 PRMT R34, R248, 0x5410, RZ ;  /* 0x00005410f8226816 */ /* 0x000fe200000000ff */
[----:B------:R-:W-:Y:S01]  /*7f60*/  HMMA.16816.F32.BF16 R156, R128, R158, R216 ;  /* 0x0000009e809c723c */ /* 0x000fe200000418d8 */
[----:B------:R-:W-:Y:S02]  /*7f70*/  ISETP.LE.U32.AND P3, PT, R0, UR4, PT ;  /* 0x0000000400007c0c */ /* 0x000fe4000bf63070 */
[----:B------:R-:W-:Y:S01]  /*7f80*/  LOP3.LUT R0, R225, 0xffff, RZ, 0xc0, !PT ;  /* 0x0000ffffe1007812 */ /* 0x000fe200078ec0ff */
[----:B------:R-:W-:-:S03]  /*7f90*/  IMAD.SHL.U32 R6, R20, 0x8, RZ ;  /* 0x0000000814067824 */ /* 0x000fc600078e00ff */
[----:B------:R-:W-:Y:S01]  /*7fa0*/  ISETP.LE.U32.AND P6, PT, R0, UR4, PT ;  /* 0x0000000400007c0c */ /* 0x000fe2000bfc3070 */
[----:B------:R-:W-:Y:S01]  /*7fb0*/  FADD.FTZ R0, R244, R5 ;  /* 0x00000005f4007221 */ /* 0x000fe20000010000 */
[----:B------:R-:W-:Y:S01]  /*7fc0*/  FADD.FTZ R5, R28, R3 ;  /* 0x000000031c057221 */ /* 0x000fe20000010000 */
[----:B------:R-:W-:Y:S01]  /*7fd0*/  FADD.FTZ R12, R29, R2 ;  /* 0x000000021d0c7221 */ /* 0x000fe20000010000 */
[----:B------:R-:W-:Y:S01]  /*7fe0*/  IMAD.WIDE R2, R6, 0x2, R222 ;  /* 0x0000000206027825 */ /* 0x000fe200078e02de */
[----:B------:R-:W-:Y:S01]  /*7ff0*/  @P5 PRMT R33, R251, 0x5410, RZ ;  /* 0x00005410fb215816 */ /* 0x000fe200000000ff */
[----:B------:R-:W-:Y:S03]  /*8000*/  HMMA.16816.F32.BF16 R100, R128, R112, R100 ;  /* 0x000000708064723c */ /* 0x000fe60000041864 */
[----:B------:R-:W-:Y:S04]  /*8010*/  STG.E.U16 desc[UR28][R2.64], R200 ;  /* 0x000000c802007986 */ /* 0x000fe8000c10151c */
[----:B------:R5:W-:Y:S01]  /*8020*/  STG.E.U16 desc[UR28][R2.64+0x2], R198 ;  /* 0x000002c602007986 */ /* 0x000be2000c10151c */
[----:B------:R-:W-:-:S02]  /*8030*/  IMAD.MOV.U32 R29, RZ, RZ, R7 ;  /* 0x000000ffff1d7224 */ /* 0x000fc400078e0007 */
[----:B------:R-:W-:Y:S01]  /*8040*/  FADD.FTZ R5, R242, R5 ;  /* 0x00000005f2057221 */ /* 0x000fe20000010000 */
[C---:B------:R-:W-:Y:S08]  /*8050*/  HMMA.16816.F32.BF16 R48, R128.reuse, R210, R48 ;  /* 0x000000d28030723c */ /* 0x040ff00000041830 */
[C---:B------:R-:W-:Y:S08]  /*8060*/  HMMA.16816.F32.BF16 R64, R128.reuse, R66, R236 ;  /* 0x000000428040723c */ /* 0x040ff000000418ec */
[----:B------:R-:W-:Y:S01]  /*8070*/  HMMA.16816.F32.BF16 R80, R128, R82, R184 ;  /* 0x000000528050723c */ /* 0x000fe200000418b8 */
[----:B-----5:R-:W-:-:S07]  /*8080*/  IMAD.WIDE R2, R20, 0x70, R2 ;  /* 0x0000007014027825 */ /* 0x020fce00078e0202 */
[----:B------:R-:W-:Y:S01]  /*8090*/  HMMA.16816.F32.BF16 R96, R128, R98, R136 ;  /* 0x000000628060723c */ /* 0x000fe20000041888 */
[----:B------:R-:W-:Y:S01]  /*80a0*/  STG.E.U16 desc[UR28][R2.64], R195 ;  /* 0x000000c302007986 */ /* 0x000fe2000c10151c */
[----:B------:R-:W-:-:S06]  /*80b0*/  FADD.FTZ R5, R209, R5 ;  /* 0x00000005d1057221 */ /* 0x000fcc0000010000 */
[----:B------:R-:W-:Y:S01]  /*80c0*/  HMMA.16816.F32.BF16 R112, R128, R114, R16 ;  /* 0x000000728070723c */ /* 0x000fe20000041810 */
[----:B------:R-:W-:-:S07]  /*80d0*/  UISETP.GT.U32.AND UP0, UPT, UR30, UR19, UPT ;  /* 0x000000131e00728c */ /* 0x000fce000bf04070 */
[----:B------:R-:W-:Y:S01]  /*80e0*/  HMMA.16816.F32.BF16 R128, R128, R30, R24 ;  /* 0x0000001e8080723c */ /* 0x000fe20000041818 */
[----:B--2---:R-:W-:-:S05]  /*80f0*/  @!P4 HFMA2.BF16_V2 R15, -RZ.H0_H0, RZ.H0_H0, -R193.H0_H0 ;  /* 0x200000ffff0fc231 */ /* 0x004fca00003409c1 */
[----:B------:R-:W-:Y:S01]  /*8100*/  PRMT R14, R15, 0x7610, R14 ;  /* 0x000076100f0e7816 */ /* 0x000fe2000000000e */
[----:B---3--:R-:W-:Y:S02]  /*8110*/  @!P3 HFMA2.BF16_V2 R9, -RZ.H0_H0, RZ.H0_H0, -R183.H0_H0 ;  /* 0x200000ffff09b231 */ /* 0x008fe400003409b7 */
[----:B----4-:R-:W-:Y:S01]  /*8120*/  @!P6 HFMA2.BF16_V2 R8, -RZ.H0_H0, RZ.H0_H0, -R179.H0_H0 ;  /* 0x200000ffff08e231 */ /* 0x010fe200003409b3 */
[----:B------:R-:W-:Y:S02]  /*8130*/  @!P4 PRMT R193, R14, 0x5410, RZ ;  /* 0x000054100ec1c816 */ /* 0x000fe400000000ff */
[----:B------:R-:W-:Y:S02]  /*8140*/  PRMT R11, R9, 0x7610, R11 ;  /* 0x00007610090b7816 */ /* 0x000fe4000000000b */
[----:B------:R-:W-:Y:S01]  /*8150*/  PRMT R10, R8, 0x7610, R10 ;  /* 0x00007610080a7816 */ /* 0x000fe2000000000a */
[----:B------:R-:W-:Y:S01]  /*8160*/  IMAD.WIDE R8, R20, -0x70, R2 ;  /* 0xffffff9014087825 */ /* 0x000fe200078e0202 */
[----:B------:R2:W-:Y:S01]  /*8170*/  STG.E.U16 desc[UR28][R2.64+0x2], R193 ;  /* 0x000002c102007986 */ /* 0x0005e2000c10151c */
[----:B------:R-:W-:-:S02]  /*8180*/  @!P3 PRMT R183, R11, 0x5410, RZ ;  /* 0x000054100bb7b816 */ /* 0x000fc400000000ff */
[----:B------:R-:W-:Y:S01]  /*8190*/  @!P6 PRMT R179, R10, 0x5410, RZ ;  /* 0x000054100ab3e816 */ /* 0x000fe200000000ff */
[----:B--2---:R-:W-:-:S04]  /*81a0*/  IMAD.WIDE R2, R6, 0x2, R2 ;  /* 0x0000000206027825 */ /* 0x004fc800078e0202 */
[C---:B------:R-:W-:Y:S01]  /*81b0*/  IMAD.WIDE R6, R20.reuse, 0x70, R8 ;  /* 0x0000007014067825 */ /* 0x040fe200078e0208 */
[----:B------:R-:W-:Y:S03]  /*81c0*/  STG.E.U16 desc[UR28][R2.64], R206 ;  /* 0x000000ce02007986 */ /* 0x000fe6000c10151c */
[C---:B------:R-:W-:Y:S01]  /*81d0*/  IMAD.WIDE R10, R20.reuse, -0x70, R6 ;  /* 0xffffff90140a7825 */ /* 0x040fe200078e0206 */
[----:B------:R-:W-:Y:S04]  /*81e0*/  STG.E.U16 desc[UR28][R2.64+0x2], R202 ;  /* 0x000002ca02007986 */ /* 0x000fe8000c10151c */
[----:B------:R-:W-:Y:S04]  /*81f0*/  STG.E.U16 desc[UR28][R222.64+0x10], R197 ;  /* 0x000010c5de007986 */ /* 0x000fe8000c10151c */
[----:B------:R-:W-:Y:S04]  /*8200*/  STG.E.U16 desc[UR28][R222.64+0x12], R199 ;  /* 0x000012c7de007986 */ /* 0x000fe8000c10151c */
[----:B------:R-:W-:Y:S04]  /*8210*/  STG.E.U16 desc[UR28][R8.64+0x10], R194 ;  /* 0x000010c208007986 */ /* 0x000fe8000c10151c */
[----:B------:R2:W-:Y:S04]  /*8220*/  STG.E.U16 desc[UR28][R8.64+0x12], R196 ;  /* 0x000012c408007986 */ /* 0x0005e8000c10151c */
[----:B------:R-:W-:Y:S04]  /*8230*/  STG.E.U16 desc[UR28][R6.64+0x10], R192 ;  /* 0x000010c006007986 */ /* 0x000fe8000c10151c */
[----:B------:R3:W-:Y:S04]  /*8240*/  STG.E.U16 desc[UR28][R6.64+0x12], R190 ;  /* 0x000012be06007986 */ /* 0x0007e8000c10151c */
[----:B------:R-:W-:Y:S04]  /*8250*/  STG.E.U16 desc[UR28][R2.64+0x12], R191 ;  /* 0x000012bf02007986 */ /* 0x000fe8000c10151c */
[----:B------:R-:W-:Y:S01]  /*8260*/  STG.E.U16 desc[UR28][R2.64+0x10], R189 ;  /* 0x000010bd02007986 */ /* 0x000fe2000c10151c */
[----:B--2---:R-:W-:-:S03]  /*8270*/  IMAD.WIDE R8, R20, 0x70, R10 ;  /* 0x0000007014087825 */ /* 0x004fc600078e020a */
[----:B------:R-:W-:Y:S04]  /*8280*/  STG.E.U16 desc[UR28][R222.64+0x20], R188 ;  /* 0x000020bcde007986 */ /* 0x000fe8000c10151c */
[----:B------:R-:W-:Y:S01]  /*8290*/  STG.E.U16 desc[UR28][R222.64+0x22], R183 ;  /* 0x000022b7de007986 */ /* 0x000fe2000c10151c */
[----:B---3--:R-:W-:-:S03]  /*82a0*/  IMAD.WIDE R6, R20, -0x70, R8 ;  /* 0xffffff9014067825 */ /* 0x008fc600078e0208 */
        /* <DEDUP_REMOVED lines=10> */
[----:B------:R-:W-:Y:S04]  /*8350*/  STG.E.U16 desc[UR28][R6.64+0x32], R173 ;  /* 0x000032ad06007986 */ /* 0x000fe8000c10151c */
[----:B------:R-:W-:Y:S04]  /*8360*/  STG.E.U16 desc[UR28][R8.64+0x30], R172 ;  /* 0x000030ac08007986 */ /* 0x000fe8000c10151c */
[----:B------:R-:W-:Y:S04]  /*8370*/  STG.E.U16 desc[UR28][R8.64+0x32], R35 ;  /* 0x0000322308007986 */ /* 0x000fe8000c10151c */
[----:B------:R-:W-:Y:S04]  /*8380*/  STG.E.U16 desc[UR28][R2.64+0x30], R34 ;  /* 0x0000302202007986 */ /* 0x000fe8000c10151c */
[----:B------:R2:W-:Y:S02]  /*8390*/  STG.E.U16 desc[UR28][R2.64+0x32], R33 ;  /* 0x0000322102007986 */ /* 0x0005e4000c10151c */
[----:B--2---:R-:W-:Y:S01]  /*83a0*/  FADD.FTZ R2, R29, R13 ;  /* 0x0000000d1d027221 */ /* 0x004fe20000010000 */
[----:B------:R-:W-:Y:S01]  /*83b0*/  FADD.FTZ R3, R245, R0 ;  /* 0x00000000f5037221 */ /* 0x000fe20000010000 */
[----:B------:R-:W-:-:S02]  /*83c0*/  FADD.FTZ R0, R240, R12 ;  /* 0x0000000cf0007221 */ /* 0x000fc40000010000 */
[----:B------:R-:W-:Y:S01]  /*83d0*/  FADD.FTZ R2, R241, R2 ;  /* 0x00000002f1027221 */ /* 0x000fe20000010000 */
[----:B------:R-:W-:Y:S01]  /*83e0*/  FADD.FTZ R6, R208, R3 ;  /* 0x00000003d0067221 */ /* 0x000fe20000010000 */
[----:B------:R-:W-:Y:S02]  /*83f0*/  FADD.FTZ R3, R232, R0 ;  /* 0x00000000e8037221 */ /* 0x000fe40000010000 */
        /* <DEDUP_REMOVED lines=9> */
[----:B------:R-:W-:-:S04]  /*8490*/  IADD3 R218, P3, PT, R222, -0x40, RZ ;  /* 0xffffffc0deda7810 */ /* 0x000fc80007f7e0ff */
[----:B------:R-:W-:Y:S01]  /*84a0*/  IADD3.X R219, PT, PT, R223, -0x1, RZ, P3, !PT ;  /* 0xffffffffdfdb7810 */ /* 0x000fe20001ffe4ff */
[----:B------:R-:W-:Y:S08]  /*84b0*/  BRA.U !UP0, `(.L_x_2720) ;  /* 0x0000015108907547 */ /* 0x000ff0000b800000 */
[----:B------:R-:W2:Y:S01]  /*84c0*/  LDL R241, [R1+0x68] ;  /* 0x0000680001f17983 */ /* 0x000ea20000100800 */
[----:B------:R-:W3:Y:S03]  /*84d0*/  LDCU UR12, c[0x0][0x440] ;  /* 0x00008800ff0c77ac */ /* 0x000ee60008000800 */
[----:B------:R-:W4:Y:S01]  /*84e0*/  LDL R240, [R1+0x74] ;  /* 0x0000740001f07983 */ /* 0x000f220000100800 */
[----:B------:R-:W-:Y:S01]  /*84f0*/  UIADD3 UR30, UPT, UPT, UR24, -0x2, URZ ;  /* 0xfffffffe181e7890 */ /* 0x000fe2000fffe0ff */
[----:B------:R-:W-:Y:S01]  /*8500*/  IMAD.SHL.U32 R242, R215, 0x40, RZ ;  /* 0x00000040d7f27824 */ /* 0x000fe200078e00ff */
[----:B------:R-:W-:-:S04]  /*8510*/  DEPBAR.LE SB0, 0x0 ;  /* 0x000080000000791a */ /* 0x000fc80000000000 */
[----:B------:R-:W5:Y:S04]  /*8520*/  LDL.LU R208, [R1+0xc] ;  /* 0x00000c0001d07983 */ /* 0x000f680000300800 */
[----:B------:R-:W5:Y:S01]  /*8530*/  LDL R209, [R1+0x70] ;  /* 0x0000700001d17983 */ /* 0x000f620000100800 */
[----:B------:R-:W-:Y:S01]  /*8540*/  UIMAD.WIDE.U32 UR40, UR30, UR8, URZ ;  /* 0x000000081e2872a5 */ /* 0x000fe2000f8e00ff */
[----:B------:R-:W-:Y:S01]  /*8550*/  BAR.SYNC.DEFER_BLOCKING 0x0 ;  /* 0x0000000000007b1d */ /* 0x000fe20000010000 */
[----:B---3--:R-:W-:Y:S02]  /*8560*/  ISETP.GE.AND P4, PT, R231, UR12, PT ;  /* 0x0000000ce7007c0c */ /* 0x008fe4000bf86270 */
[----:B------:R-:W-:Y:S02]  /*8570*/  USHF.L.U32 UR13, UR40, 0x5, URZ ;  /* 0x00000005280d7899 */ /* 0x000fe400080006ff */
[----:B------:R-:W-:-:S04]  /*8580*/  UIMAD UR22, UR30, UR9, UR41 ;  /* 0x000000091e1672a4 */ /* 0x000fc8000f8e0229 */
[----:B------:R-:W-:Y:S01]  /*8590*/  USHF.L.U64.HI UR22, UR40, 0x5, UR22 ;  /* 0x0000000528167899 */ /* 0x000fe20008010216 */
[----:B------:R-:W-:Y:S02]  /*85a0*/  IMAD.U32 R8, RZ, RZ, UR13 ;  /* 0x0000000dff087e24 */ /* 0x000fe4000f8e00ff */
[----:B------:R-:W-:-:S03]  /*85b0*/  IMAD.U32 R2, RZ, RZ, UR13 ;  /* 0x0000000dff027e24 */ /* 0x000fc6000f8e00ff */
[----:B------:R-:W-:Y:S02]  /*85c0*/  IMAD.U32 R0, RZ, RZ, UR22 ;  /* 0x00000016ff007e24 */ /* 0x000fe4000f8e00ff */
[----:B------:R-:W-:Y:S02]  /*85d0*/  IMAD.U32 R6, RZ, RZ, UR13 ;  /* 0x0000000dff067e24 */ /* 0x000fe4000f8e00ff */
[----:B------:R-:W-:Y:S01]  /*85e0*/  IMAD.U32 R3, RZ, RZ, UR13 ;  /* 0x0000000dff037e24 */ /* 0x000fe2000f8e00ff */
[----:B------:R-:W-:Y:S02]  /*85f0*/  LOP3.LUT R5, R213, 0x200, R242, 0xf8, !PT ;  /* 0x00000200d5057812 */ /* 0x000fe400078ef8f2 */
[----:B--2---:R-:W-:Y:S02]  /*8600*/  ISETP.GE.AND P3, PT, R241, UR12, PT ;  /* 0x0000000cf1007c0c */ /* 0x004fe4000bf66270 */
[----:B------:R-:W2:Y:S01]  /*8610*/  LDL.LU R241, [R1+0x34] ;  /* 0x0000340001f17983 */ /* 0x000ea20000300800 */
[----:B------:R-:W-:Y:S01]  /*8620*/  ULEA UR12, UP0, UR8, UR13, 0x4 ;  /* 0x0000000d080c7291 */ /* 0x000fe2000f8020ff */
[----:B----4-:R-:W-:-:S03]  /*8630*/  @!P4 LEA R8, P5, R8, R240, 0x1 ;  /* 0x000000f00808c211 */ /* 0x010fc600078a08ff */
[----:B------:R-:W-:Y:S02]  /*8640*/  ULEA.HI.X UR13, UR8, UR22, UR9, 0x4, UP0 ;  /* 0x00000016080d7291 */ /* 0x000fe400080f2409 */
[----:B------:R-:W-:Y:S01]  /*8650*/  IMAD.U32 R11, RZ, RZ, UR12 ;  /* 0x0000000cff0b7e24 */ /* 0x000fe2000f8e00ff */
[----:B-----5:R-:W-:-:S03]  /*8660*/  LOP3.LUT R5, R5, R208, RZ, 0xfc, !PT ;  /* 0x000000d005057212 */ /* 0x020fc600078efcff */
[----:B------:R-:W-:Y:S01]  /*8670*/  IMAD.U32 R10, RZ, RZ, UR13 ;  /* 0x0000000dff0a7e24 */ /* 0x000fe2000f8e00ff */
[-CC-:B------:R-:W-:Y:S01]  /*8680*/  @!P4 LEA.HI.X R9, R2, R209.reuse, R0.reuse, 0x1, P5 ;  /* 0x000000d10209c211 */ /* 0x180fe200028f0c00 */
[----:B------:R-:W-:Y:S01]  /*8690*/  IMAD.U32 R2, RZ, RZ, UR12 ;  /* 0x0000000cff027e24 */ /* 0x000fe2000f8e00ff */
[-C--:B------:R-:W-:Y:S01]  /*86a0*/  @!P3 LEA R6, P5, R6, R240.reuse, 0x1 ;  /* 0x000000f00606b211 */ /* 0x080fe200078a08ff */
[----:B------:R3:W-:Y:S03]  /*86b0*/  STL [R1+0xa0], R5 ;  /* 0x0000a00501007387 */ /* 0x0007e60000100800 */
[----:B------:R-:W-:Y:S01]  /*86c0*/  LEA R2, P6, R2, R240, 0x1 ;  /* 0x000000f002027211 */ /* 0x000fe200078c08ff */
[----:B------:R-:W-:Y:S01]  /*86d0*/  @!PT LDS RZ, [RZ] ;  /* 0x00000000fffff984 */ /* 0x000fe20000000800 */
[----:B------:R-:W-:Y:S01]  /*86e0*/  @!PT LDS RZ, [RZ] ;  /* 0x00000000fffff984 */ /* 0x000fe20000000800 */
[----:B------:R-:W-:Y:S01]  /*86f0*/  @!PT LDS RZ, [RZ] ;  /* 0x00000000fffff984 */ /* 0x000fe20000000800 */
[----:B------:R-:W-:Y:S01]  /*8700*/  @!P4 LDGSTS.E.BYPASS.LTC128B.128 [R220+0xa000], desc[UR28][R8.64] ;  /* 0x0a00000008dccfae */ /* 0x000fe2000b981a1c */
[-C--:B------:R-:W-:Y:S02]  /*8710*/  @!P3 LEA.HI.X R7, R3, R209.reuse, R0, 0x1, P5 ;  /* 0x000000d10307b211 */ /* 0x080fe400028f0c00 */
[----:B------:R-:W-:-:S02]  /*8720*/  LEA.HI.X R3, R11, R209, R10, 0x1, P6 ;  /* 0x000000d10b037211 */ /* 0x000fc400030f0c0a */
[----:B------:R-:W4:Y:S04]  /*8730*/  LDL.LU R209, [R1+0x7c] ;  /* 0x00007c0001d17983 */ /* 0x000f280000300800 */
[----:B------:R-:W-:Y:S04]  /*8740*/  @P4 STS.128 [R220+0xa000], RZ ;  /* 0x00a000ffdc004388 */ /* 0x000fe80000000c00 */
[----:B------:R-:W-:Y:S01]  /*8750*/  @!PT LDS RZ, [RZ] ;  /* 0x00000000fffff984 */ /* 0x000fe20000000800 */
[----:B------:R-:W-:Y:S01]  /*8760*/  @!PT LDS RZ, [RZ] ;  /* 0x00000000fffff984 */ /* 0x000fe20000000800 */
[----:B------:R-:W-:Y:S01]  /*8770*/  @!PT LDS RZ, [RZ] ;  /* 0x00000000fffff984 */ /* 0x000fe20000000800 */
[----:B------:R5:W-:Y:S04]  /*8780*/  @!P3 LDGSTS.E.BYPASS.LTC128B.128 [R220+0xb000], desc[UR28][R6.64+0x80] ;  /* 0x0b00008006dcbfae */ /* 0x000be8000b981a1c */
[----:B------:R-:W-:Y:S01]  /*8790*/  @P3 STS.128 [R220+0xb000], RZ ;  /* 0x00b000ffdc003388 */ /* 0x000fe20000000c00 */
[----:B---3--:R-:W-:-:S03]  /*87a0*/  LEA R5, R5, UR6, 0x1 ;  /* 0x0000000605057c11 */ /* 0x008fc6000f8e08ff */
        /* <DEDUP_REMOVED lines=11> */
[----:B------:R-:W1:Y:S04]  /*8860*/  LDSM.16.M88.4 R16, [R5+0x2000] ;  /* 0x002000000510783b */ /* 0x000e680000000200 */
[----:B------:R-:W5:Y:S01]  /*8870*/  LDSM.16.M88.4 R172, [R252+0x8800] ;  /* 0x00880000fcac783b */ /* 0x000f620000000200 */
[----:B------:R-:W-:-:S03]  /*8880*/  IMAD.MOV.U32 R208, RZ, RZ, 0x20 ;  /* 0x00000020ffd07424 */ /* 0x000fc600078e00ff */
[----:B------:R-:W3:Y:S01]  /*8890*/  LDSM.16.M88.4 R24, [R5] ;  /* 0x000000000518783b */ /* 0x000ee20000000200 */
[----:B------:R-:W-:Y:S02]  /*88a0*/  IMAD.MOV.U32 R0, RZ, RZ, 0x40 ;  /* 0x00000040ff007424 */ /* 0x000fe400078e00ff */
[----:B------:R-:W-:Y:S01]  /*88b0*/  VIADD R33, R227, -UR25 ;  /* 0x80000019e3217c36 */ /* 0x000fe20008000000 */
[----:B------:R-:W0:Y:S01]  /*88c0*/  LDGDEPBAR ;  /* 0x00000000000079af */ /* 0x000e220000000000 */
[C---:B-1----:R-:W-:Y:S08]  /*88d0*/  HMMA.16816.F32.BF16 R196, R16.reuse, R176, RZ ;  /* 0x000000b010c4723c */ /* 0x042ff000000418ff */
[C---:B-----5:R-:W-:Y:S08]  /*88e0*/  HMMA.16816.F32.BF16 R188, R16.reuse, R172, RZ ;  /* 0x000000ac10bc723c */ /* 0x060ff000000418ff */
[C---:B------:R-:W-:Y:S08]  /*88f0*/  HMMA.16816.F32.BF16 R192, R16.reuse, R178, RZ ;  /* 0x000000b210c0723c */ /* 0x040ff000000418ff */
[----:B------:R-:W-:Y:S08]  /*8900*/  HMMA.16816.F32.BF16 R184, R16, R174, RZ ;  /* 0x000000ae10b8723c */ /* 0x000ff000000418ff */
[C---:B---3--:R-:W-:Y:S08]  /*8910*/  HMMA.16816.F32.BF16 R180, R24.reuse, R176, RZ ;  /* 0x000000b018b4723c */ /* 0x048ff000000418ff */
[C---:B------:R-:W-:Y:S08]  /*8920*/  HMMA.16816.F32.BF16 R176, R24.reuse, R178, RZ ;  /* 0x000000b218b0723c */ /* 0x040ff000000418ff */
[C---:B------:R-:W-:Y:S08]  /*8930*/  HMMA.16816.F32.BF16 R16, R24.reuse, R172, RZ ;  /* 0x000000ac1810723c */ /* 0x040ff000000418ff */
[----:B------:R-:W-:Y:S01]  /*8940*/  HMMA.16816.F32.BF16 R24, R24, R174, RZ ;  /* 0x000000ae1818723c */ /* 0x000fe200000418ff */
[----:B--2---:R-:W-:-:S04]  /*8950*/  ISETP.NE.AND P5, PT, R241, RZ, PT ;  /* 0x000000fff100720c */ /* 0x004fc80003fa5270 */
[----:B------:R-:W-:-:S05]  /*8960*/  SEL R7, R208, 0xffffffe0, !P5 ;  /* 0xffffffe0d0077807 */ /* 0x000fca0006800000 */
[----:B------:R-:W-:Y:S02]  /*8970*/  IMAD.IADD R6, R252, 0x1, R7 ;  /* 0x00000001fc067824 */ /* 0x000fe400078e0207 */
[----:B------:R-:W-:-:S03]  /*8980*/  IMAD.IADD R3, R7, 0x1, R5 ;  /* 0x0000000107037824 */ /* 0x000fc600078e0205 */
[----:B------:R-:W-:Y:S04]  /*8990*/  LDSM.16.M88.4 R136, [R6+0x8000] ;  /* 0x008000000688783b */ /* 0x000fe80000000200 */
[----:B------:R-:W1:Y:S04]  /*89a0*/  LDSM.16.M88.4 R8, [R3+0x2000] ;  /* 0x002000000308783b */ /* 0x000e680000000200 */
[----:B------:R-:W2:Y:S04]  /*89b0*/  LDSM.16.M88.4 R28, [R6+0x8800] ;  /* 0x00880000061c783b */ /* 0x000ea80000000200 */
[----:B------:R-:W3:Y:S01]  /*89c0*/  LDSM.16.M88.4 R12, [R3] ;  /* 0x00000000030c783b */ /* 0x000ee20000000200 */
[----:B----4-:R-:W-:-:S03]  /*89d0*/  ISETP.NE.AND P5, PT, R209, RZ, PT ;  /* 0x000000ffd100720c */ /* 0x010fc60003fa5270 */
[----:B------:R4:W-:Y:S01]  /*89e0*/  STL [R1+0x18], R7 ;  /* 0x0000180701007387 */ /* 0x0009e20000100800 */
[C---:B-1----:R-:W-:Y:S08]  /*89f0*/  HMMA.16816.F32.BF16 R196, R8.reuse, R136, R196 ;  /* 0x0000008808c4723c */ /* 0x042ff000000418c4 */
[C---:B--2---:R-:W-:Y:S08]  /*8a00*/  HMMA.16816.F32.BF16 R188, R8.reuse, R28, R188 ;  /* 0x0000001c08bc723c */ /* 0x044ff000000418bc */
[C---:B------:R-:W-:Y:S08]  /*8a10*/  HMMA.16816.F32.BF16 R192, R8.reuse, R138, R192 ;  /* 0x0000008a08c0723c */ /* 0x040ff000000418c0 */
[----:B------:R-:W-:Y:S01]  /*8a20*/  HMMA.16816.F32.BF16 R184, R8, R30, R184 ;  /* 0x0000001e08b8723c */ /* 0x000fe200000418b8 */
[----:B------:R-:W-:-:S05]  /*8a30*/  SEL R8, R0, 0xffffffc0, !P5 ;  /* 0xffffffc000087807 */ /* 0x000fca0006800000 */
[----:B------:R-:W-:Y:S02]  /*8a40*/  IMAD.IADD R2, R8, 0x1, R5 ;  /* 0x0000000108027824 */ /* 0x000fe400078e0205 */
[----:B------:R-:W-:Y:S01]  /*8a50*/  IMAD.IADD R20, R252, 0x1, R8 ;  /* 0x00000001fc147824 */ /* 0x000fe200078e0208 */
[C---:B---3--:R-:W-:Y:S01]  /*8a60*/  HMMA.16816.F32.BF16 R180, R12.reuse, R136, R180 ;  /* 0x000000880cb4723c */ /* 0x048fe200000418b4 */
[----:B------:R-:W-:Y:S04]  /*8a70*/  STL [R1+0x7c], R8 ;  /* 0x00007c0801007387 */ /* 0x000fe80000100800 */
[----:B------:R-:W-:Y:S03]  /*8a80*/  LDSM.16.M88.4 R8, [R2+0x2000] ;  /* 0x002000000208783b */ /* 0x000fe60000000200 */
[C---:B------:R-:W-:Y:S01]  /*8a90*/  HMMA.16816.F32.BF16 R172, R12.reuse, R28, R16 ;  /* 0x0000001c0cac723c */ /* 0x040fe20000041810 */
[----:B------:R-:W1:Y:S07]  /*8aa0*/  LDSM.16.M88.4 R16, [R20+0x8800] ;  /* 0x008800001410783b */ /* 0x000e6e0000000200 */
[C---:B------:R-:W-:Y:S08]  /*8ab0*/  HMMA.16816.F32.BF16 R136, R12.reuse, R138, R176 ;  /* 0x0000008a0c88723c */ /* 0x040ff000000418b0 */
[----:B------:R-:W-:Y:S01]  /*8ac0*/  HMMA.16816.F32.BF16 R28, R12, R30, R24 ;  /* 0x0000001e0c1c723c */ /* 0x000fe20000041818 */
[----:B------:R-:W2:Y:S04]  /*8ad0*/  LDSM.16.M88.4 R24, [R20+0x8000] ;  /* 0x008000001418783b */ /* 0x000ea80000000200 */
[----:B------:R-:W3:Y:S01]  /*8ae0*/  LDSM.16.M88.4 R12, [R2] ;  /* 0x00000000020c783b */ /* 0x000ee20000000200 */
[----:B------:R-:W-:-:S02]  /*8af0*/  IMAD.IADD R0, R7, 0x1, R2 ;  /* 0x0000000107007824 */ /* 0x000fc400078e0202 */
[----:B----4-:R-:W-:Y:S01]  /*8b00*/  IMAD.IADD R7, R7, 0x1, R20 ;  /* 0x0000000107077824 */ /* 0x010fe200078e0214 */
[C---:B-1----:R-:W-:Y:S08]  /*8b10*/  HMMA.16816.F32.BF16 R200, R8.reuse, R16, R188 ;  /* 0x0000001008c8723c */ /* 0x042ff000000418bc */
[C---:B------:R-:W-:Y:S08]  /*8b20*/  HMMA.16816.F32.BF16 R184, R8.reuse, R18, R184 ;  /* 0x0000001208b8723c */ /* 0x040ff000000418b8 */
[C---:B--2---:R-:W-:Y:S08]  /*8b30*/  HMMA.16816.F32.BF16 R196, R8.reuse, R24, R196 ;  /* 0x0000001808c4723c */ /* 0x044ff000000418c4 */
[----:B------:R-:W-:Y:S01]  /*8b40*/  HMMA.16816.F32.BF16 R188, R8, R26, R192 ;  /* 0x0000001a08bc723c */ /* 0x000fe200000418c0 */
[----:B------:R-:W-:Y:S07]  /*8b50*/  LDSM.16.M88.4 R8, [R0+0x2000] ;  /* 0x002000000008783b */ /* 0x000fee0000000200 */
[C---:B---3--:R-:W-:Y:S08]  /*8b60*/  HMMA.16816.F32.BF16 R180, R12.reuse, R24, R180 ;  /* 0x000000180cb4723c */ /* 0x048ff000000418b4 */
[C---:B------:R-:W-:Y:S01]  /*8b70*/  HMMA.16816.F32.BF16 R176, R12.reuse, R26, R136 ;  /* 0x0000001a0cb0723c */ /* 0x040fe20000041888 */
[----:B------:R-:W1:Y:S07]  /*8b80*/  LDSM.16.M88.4 R24, [R7+0x8000] ;  /* 0x008000000718783b */ /* 0x000e6e0000000200 */
[C---:B------:R-:W-:Y:S08]  /*8b90*/  HMMA.16816.F32.BF16 R136, R12.reuse, R16, R172 ;  /* 0x000000100c88723c */ /* 0x040ff000000418ac */
[----:B------:R-:W-:Y:S01]  /*8ba0*/  HMMA.16816.F32.BF16 R28, R12, R18, R28 ;  /* 0x000000120c1c723c */ /* 0x000fe2000004181c */
[----:B------:R-:W2:Y:S04]  /*8bb0*/  LDSM.16.M88.4 R16, [R7+0x8800] ;  /* 0x008800000710783b */ /* 0x000ea80000000200 */
[----:B------:R-:W3:Y:S03]  /*8bc0*/  LDSM.16.M88.4 R12, [R0] ;  /* 0x00000000000c783b */ /* 0x000ee60000000200 */
        /* <DEDUP_REMOVED lines=11> */
[----:B------:R-:W3:Y:S03]  /*8c80*/  LDSM.16.M88.4 R12, [R5+0x4000] ;  /* 0x00400000050c783b */ /* 0x000ee60000000200 */
        /* <DEDUP_REMOVED lines=34> */
[----:B------:R2:W3:Y:S04]  /*8eb0*/  LDSM.16.M88.4 R12, [R0+0x4000] ;  /* 0x00400000000c783b */ /* 0x0004e80000000200 */
[----:B------:R-:W4:Y:S01]  /*8ec0*/  LDSM.16.M88.4 R16, [R7+0x9800] ;  /* 0x009800000710783b */ /* 0x000f220000000200 */
[----:B------:R-:W-:-:S04]  /*8ed0*/  DEPBAR.LE SB0, 0x0 ;  /* 0x000080000000791a */ /* 0x000fc80000000000 */
[----:B--2---:R-:W-:Y:S01]  /*8ee0*/  IMAD.U32 R0, RZ, RZ, UR24 ;  /* 0x00000018ff007e24 */ /* 0x004fe2000f8e00ff */
[C---:B-1----:R-:W-:Y:S08]  /*8ef0*/  HMMA.16816.F32.BF16 R192, R8.reuse, R24, R192 ;  /* 0x0000001808c0723c */ /* 0x042ff000000418c0 */
[----:B------:R-:W-:Y:S08]  /*8f00*/  HMMA.16816.F32.BF16 R196, R8, R26, R188 ;  /* 0x0000001a08c4723c */ /* 0x000ff000000418bc */
[C---:B---3--:R-:W-:Y:S08]  /*8f10*/  HMMA.16816.F32.BF16 R176, R12.reuse, R24, R176 ;  /* 0x000000180cb0723c */ /* 0x048ff000000418b0 */
[C---:B------:R-:W-:Y:S08]  /*8f20*/  HMMA.16816.F32.BF16 R172, R12.reuse, R26, R172 ;  /* 0x0000001a0cac723c */ /* 0x040ff000000418ac */
[----:B----4-:R-:W-:Y:S01]  /*8f30*/  HMMA.16816.F32.BF16 R24, R12, R18, R28 ;  /* 0x000000120c18723c */ /* 0x010fe2000004181c */
[----:B------:R-:W-:-:S04]  /*8f40*/  IMAD R29, R0, 0x20, R22 ;  /* 0x00000020001d7824 */ /* 0x000fc800078e0216 */
[----:B------:R-:W-:-:S03]  /*8f50*/  VIADD R0, R29, UR21 ;  /* 0x000000151d007c36 */ /* 0x000fc60008000000 */
[C---:B------:R-:W-:Y:S08]  /*8f60*/  HMMA.16816.F32.BF16 R200, R8.reuse, R16, R184 ;  /* 0x0000001008c8723c */ /* 0x040ff000000418b8 */
[----:B------:R-:W-:Y:S01]  /*8f70*/  HMMA.16816.F32.BF16 R188, R8, R18, R180 ;  /* 0x0000001208bc723c */ /* 0x000fe200000418b4 */
[----:B------:R-:W-:-:S04]  /*8f80*/  VIADD R8, R0, 0xffffffd8 ;  /* 0xffffffd800087836 */ /* 0x000fc80000000000 */
[--C-:B------:R-:W-:Y:S02]  /*8f90*/  IMAD.IADD R2, R227, 0x1, -R8.reuse ;  /* 0x00000001e3027824 */ /* 0x100fe400078e0a08 */
[----:B------:R-:W-:-:S03]  /*8fa0*/  IMAD.IADD R5, R32, 0x1, -R8 ;  /* 0x0000000120057824 */ /* 0x000fc600078e0a08 */
[----:B------:R-:W-:Y:S02]  /*8fb0*/  IABS R3, R2 ;  /* 0x0000000200037213 */ /* 0x000fe40000000000 */
[----:B------:R-:W-:-:S04]  /*8fc0*/  IABS R2, R5 ;  /* 0x0000000500027213 */ /* 0x000fc80000000000 */
[----:B------:R-:W-:Y:S02]  /*8fd0*/  I2FP.F32.S32 R2, R2 ;  /* 0x0000000200027245 */ /* 0x000fe40000201400 */
[----:B------:R-:W-:-:S03]  /*8fe0*/  I2FP.F32.S32 R3, R3 ;  /* 0x0000000300037245 */ /* 0x000fc60000201400 */
[----:B------:R-:W-:Y:S01]  /*8ff0*/  FFMA.FTZ R187, R2, -UR5, R26 ;  /* 0x8000000502bb7c23 */ /* 0x000fe2000801001a */
[----:B------:R-:W-:Y:S02]  /*9000*/  VIADD R2, R0, 0xffffffc0 ;  /* 0xffffffc000027836 */ /* 0x000fe40000000000 */
[----:B------:R-:W-:Y:S01]  /*9010*/  FFMA.FTZ R185, R3, -UR5, R24 ;  /* 0x8000000503b97c23 */ /* 0x000fe20008010018 */
[----:B------:R-:W-:Y:S02]  /*9020*/  IMAD.IADD R3, R23, 0x1, -R8 ;  /* 0x0000000117037824 */ /* 0x000fe400078e0a08 */
[--C-:B------:R-:W-:Y:S02]  /*9030*/  IMAD.IADD R6, R32, 0x1, -R2.reuse ;  /* 0x0000000120067824 */ /* 0x100fe400078e0a02 */
[----:B------:R-:W-:Y:S01]  /*9040*/  IMAD.IADD R5, R227, 0x1, -R2 ;  /* 0x00000001e3057824 */ /* 0x000fe200078e0a02 */
[----:B------:R-:W-:Y:S02]  /*9050*/  IABS R3, R3 ;  /* 0x0000000300037213 */ /* 0x000fe40000000000 */
[----:B------:R-:W-:Y:S01]  /*9060*/  IABS R6, R6 ;  /* 0x0000000600067213 */ /* 0x000fe20000000000 */
[----:B------:R-:W-:Y:S01]  /*9070*/  STL [R1+0x10], R20 ;  /* 0x0000101401007387 */ /* 0x000fe20000100800 */
[----:B------:R-:W-:-:S03]  /*9080*/  IABS R5, R5 ;  /* 0x0000000500057213 */ /* 0x000fc60000000000 */
[----:B------:R1:W-:Y:S01]  /*9090*/  STL [R1+0x14], R7 ;  /* 0x0000140701007387 */ /* 0x0003e20000100800 */
[----:B------:R-:W-:Y:S01]  /*90a0*/  I2FP.F32.S32 R5, R5 ;  /* 0x0000000500057245 */ /* 0x000fe20000201400 */
[----:B------:R-:W-:Y:S01]  /*90b0*/  HMMA.16816.F32.BF16 R180, R12, R16, R136 ;  /* 0x000000100cb4723c */ /* 0x000fe20000041888 */
[----:B------:R-:W-:-:S03]  /*90c0*/  VIADD R138, R0, 0xffffffc1 ;  /* 0xffffffc1008a7836 */ /* 0x000fc60000000000 */
[----:B------:R-:W-:Y:S01]  /*90d0*/  FFMA.FTZ R14, R5, -UR5, R176 ;  /* 0x80000005050e7c23 */ /* 0x000fe200080100b0 */
[--C-:B------:R-:W-:Y:S02]  /*90e0*/  IMAD.IADD R5, R23, 0x1, -R2.reuse ;  /* 0x0000000117057824 */ /* 0x100fe400078e0a02 */
[----:B------:R-:W-:-:S03]  /*90f0*/  IMAD.IADD R2, R21, 0x1, -R2 ;  /* 0x0000000115027824 */ /* 0x000fc600078e0a02 */
[----:B------:R-:W-:Y:S01]  /*9100*/  IABS R5, R5 ;  /* 0x0000000500057213 */ /* 0x000fe20000000000 */
[----:B-1----:R-:W-:Y:S02]  /*9110*/  IMAD.MOV.U32 R7, RZ, RZ, R3 ;  /* 0x000000ffff077224 */ /* 0x002fe400078e0003 */
[----:B------:R-:W-:-:S05]  /*9120*/  IMAD.MOV.U32 R3, RZ, RZ, R6 ;  /* 0x000000ffff037224 */ /* 0x000fca00078e0006 */
[----:B------:R-:W-:-:S05]  /*9130*/  I2FP.F32.S32 R3, R3 ;  /* 0x0000000300037245 */ /* 0x000fca0000201400 */
[----:B------:R-:W-:Y:S01]  /*9140*/  FFMA.FTZ R136, R3, -UR5, R178 ;  /* 0x8000000503887c23 */ /* 0x000fe200080100b2 */
[----:B------:R-:W-:Y:S01]  /*9150*/  IMAD.IADD R3, R227, 0x1, -R138 ;  /* 0x00000001e3037824 */ /* 0x000fe200078e0a8a */
[----:B------:R-:W-:-:S04]  /*9160*/  IABS R6, R2 ;  /* 0x0000000200067213 */ /* 0x000fc80000000000 */
[----:B------:R-:W-:Y:S01]  /*9170*/  IABS R2, R3 ;  /* 0x0000000300027213 */ /* 0x000fe20000000000 */
[----:B------:R-:W-:-:S03]  /*9180*/  IMAD.MOV.U32 R3, RZ, RZ, R5 ;  /* 0x000000ffff037224 */ /* 0x000fc600078e0005 */
[----:B------:R-:W-:Y:S02]  /*9190*/  I2FP.F32.S32 R2, R2 ;  /* 0x0000000200027245 */ /* 0x000fe40000201400 */
[----:B------:R-:W-:Y:S01]  /*91a0*/  I2FP.F32.S32 R5, R3 ;  /* 0x0000000300057245 */ /* 0x000fe20000201400 */
[----:B------:R-:W-:Y:S01]  /*91b0*/  VIADD R176, R0, 0xffffffc8 ;  /* 0xffffffc800b07836 */ /* 0x000fe20000000000 */
[----:B------:R-:W-:Y:S01]  /*91c0*/  I2FP.F32.S32 R3, R6 ;  /* 0x0000000600037245 */ /* 0x000fe20000201400 */
[----:B------:R-:W-:Y:S01]  /*91d0*/  FFMA.FTZ R9, R2, -UR5, R177 ;  /* 0x8000000502097c23 */ /* 0x000fe200080100b1 */
[----:B------:R-:W-:Y:S02]  /*91e0*/  IMAD.IADD R2, R32, 0x1, -R138 ;  /* 0x0000000120027824 */ /* 0x000fe400078e0a8a */
[----:B------:R-:W-:Y:S01]  /*91f0*/  FFMA.FTZ R184, R5, -UR5, R192 ;  /* 0x8000000505b87c23 */ /* 0x000fe200080100c0 */
[----:B------:R-:W-:Y:S02]  /*9200*/  IMAD.IADD R5, R23, 0x1, -R138 ;  /* 0x0000000117057824 */ /* 0x000fe400078e0a8a */
[----:B------:R-:W-:-:S02]  /*9210*/  IMAD.IADD R6, R227, 0x1, -R176 ;  /* 0x00000001e3067824 */ /* 0x000fc400078e0ab0 */
[----:B------:R-:W-:Y:S01]  /*9220*/  FFMA.FTZ R186, R3, -UR5, R194 ;  /* 0x8000000503ba7c23 */ /* 0x000fe200080100c2 */
[----:B------:R-:W-:Y:S02]  /*9230*/  IABS R3, R2 ;  /* 0x0000000200037213 */ /* 0x000fe40000000000 */
[----:B------:R-:W-:Y:S02]  /*9240*/  IABS R2, R5 ;  /* 0x0000000500027213 */ /* 0x000fe40000000000 */
[----:B------:R-:W-:Y:S01]  /*9250*/  IABS R5, R6 ;  /* 0x0000000600057213 */ /* 0x000fe20000000000 */
[----:B------:R-:W-:-:S04]  /*9260*/  IMAD.MOV.U32 R6, RZ, RZ, R3 ;  /* 0x000000ffff067224 */ /* 0x000fc800078e0003 */
[----:B------:R-:W-:Y:S01]  /*9270*/  IMAD.MOV.U32 R3, RZ, RZ, R5 ;  /* 0x000000ffff037224 */ /* 0x000fe200078e0005 */
[----:B------:R-:W-:Y:S02]  /*9280*/  I2FP.F32.S32 R5, R2 ;  /* 0x0000000200057245 */ /* 0x000fe40000201400 */
[----:B------:R-:W-:Y:S02]  /*9290*/  I2FP.F32.S32 R6, R6 ;  /* 0x0000000600067245 */ /* 0x000fe40000201400 */
[----:B------:R-:W-:Y:S01]  /*92a0*/  I2FP.F32.S32 R2, R3 ;  /* 0x0000000300027245 */ /* 0x000fe20000201400 */
[----:B------:R-:W-:Y:S02]  /*92b0*/  VIADD R177, R0, 0xffffffc9 ;  /* 0xffffffc900b17836 */ /* 0x000fe40000000000 */
[----:B------:R-:W-:Y:S01]  /*92c0*/  FFMA.FTZ R35, R6, -UR5, R179 ;  /* 0x8000000506237c23 */ /* 0x000fe200080100b3 */
[----:B------:R-:W-:Y:S01]  /*92d0*/  FFMA.FTZ R179, R5, -UR5, R193 ;  /* 0x8000000505b37c23 */ /* 0x000fe200080100c1 */
[----:B------:R-:W-:Y:S01]  /*92e0*/  FFMA.FTZ R18, R2, -UR5, R172 ;  /* 0x8000000502127c23 */ /* 0x000fe200080100ac */
[----:B------:R-:W-:-:S02]  /*92f0*/  IMAD.IADD R2, R32, 0x1, -R176 ;  /* 0x0000000120027824 */ /* 0x000fc400078e0ab0 */
[----:B------:R-:W-:Y:S02]  /*9300*/  IMAD.IADD R5, R23, 0x1, -R176 ;  /* 0x0000000117057824 */ /* 0x000fe400078e0ab0 */
[----:B------:R-:W-:Y:S01]  /*9310*/  IMAD.IADD R6, R227, 0x1, -R177 ;  /* 0x00000001e3067824 */ /* 0x000fe200078e0ab1 */
        /* <DEDUP_REMOVED lines=18> */
[----:B------:R-:W-:Y:S01]  /*9440*/  IMAD.MOV.U32 R6, RZ, RZ, R3 ;  /* 0x000000ffff067224 */ /* 0x000fe200078e0003 */
[----:B------:R-:W-:-:S03]  /*9450*/  I2FP.F32.S32 R7, R7 ;  /* 0x0000000700077245 */ /* 0x000fc60000201400 */
[----:B------:R-:W-:Y:S01]  /*9460*/  IMAD.MOV.U32 R3, RZ, RZ, R5 ;  /* 0x000000ffff037224 */ /* 0x000fe200078e0005 */
[----:B------:R-:W-:Y:S01]  /*9470*/  I2FP.F32.S32 R5, R2 ;  /* 0x0000000200057245 */ /* 0x000fe20000201400 */
[----:B------:R-:W-:Y:S01]  /*9480*/  FFMA.FTZ R188, R7, -UR5, R188 ;  /* 0x8000000507bc7c23 */ /* 0x000fe200080100bc */
        /* <DEDUP_REMOVED lines=14> */
[----:B------:R-:W-:-:S04]  /*9570*/  I2FP.F32.S32 R5, R2 ;  /* 0x0000000200057245 */ /* 0x000fc80000201400 */
[----:B------:R-:W-:-:S05]  /*9580*/  I2FP.F32.S32 R2, R3 ;  /* 0x0000000300027245 */ /* 0x000fca0000201400 */
[----:B------:R-:W-:Y:S01]  /*9590*/  FFMA.FTZ R19, R2, -UR5, R181 ;  /* 0x8000000502137c23 */ /* 0x000fe200080100b5 */
[--C-:B------:R-:W-:Y:S02]  /*95a0*/  IMAD.IADD R2, R32, 0x1, -R7.reuse ;  /* 0x0000000120027824 */ /* 0x100fe400078e0a07 */
[----:B------:R-:W-:Y:S01]  /*95b0*/  FFMA.FTZ R172, R5, -UR5, R200 ;  /* 0x8000000505ac7c23 */ /* 0x000fe200080100c8 */
[----:B------:R-:W-:Y:S02]  /*95c0*/  IMAD.IADD R5, R23, 0x1, -R7 ;  /* 0x0000000117057824 */ /* 0x000fe400078e0a07 */
[----:B------:R-:W-:Y:S02]  /*95d0*/  IABS R2, R2 ;  /* 0x0000000200027213 */ /* 0x000fe40000000000 */
[----:B------:R-:W-:-:S03]  /*95e0*/  I2FP.F32.S32 R6, R6 ;  /* 0x0000000600067245 */ /* 0x000fc60000201400 */
[----:B------:R-:W-:Y:S01]  /*95f0*/  IMAD.MOV.U32 R3, RZ, RZ, R2 ;  /* 0x000000ffff037224 */ /* 0x000fe200078e0002 */
[----:B------:R-:W-:Y:S01]  /*9600*/  IABS R2, R5 ;  /* 0x0000000500027213 */ /* 0x000fe20000000000 */
[----:B------:R-:W-:Y:S01]  /*9610*/  FFMA.FTZ R31, R6, -UR5, R182 ;  /* 0x80000005061f7c23 */ /* 0x000fe200080100b6 */
[C---:B------:R-:W-:Y:S02]  /*9620*/  VIADD R10, R29.reuse, 0xffffffc0 ;  /* 0xffffffc01d0a7836 */ /* 0x040fe40000000000 */
[----:B------:R-:W-:Y:S01]  /*9630*/  I2FP.F32.S32 R2, R2 ;  /* 0x0000000200027245 */ /* 0x000fe20000201400 */
[----:B------:R-:W-:Y:S01]  /*9640*/  VIADD R6, R0, 0xffffffd9 ;  /* 0xffffffd900067836 */ /* 0x000fe20000000000 */
[----:B------:R-:W-:Y:S01]  /*9650*/  I2FP.F32.S32 R3, R3 ;  /* 0x0000000300037245 */ /* 0x000fe20000201400 */
[----:B------:R-:W-:Y:S01]  /*9660*/  VIADD R11, R29, 0xffffffc1 ;  /* 0xffffffc11d0b7836 */ /* 0x000fe20000000000 */
[----:B------:R-:W-:Y:S01]  /*9670*/  ISETP.GT.AND P6, PT, R33, R10, PT ;  /* 0x0000000a2100720c */ /* 0x000fe20003fc4270 */
[----:B------:R-:W-:Y:S01]  /*9680*/  FFMA.FTZ R139, R2, -UR5, R201 ;  /* 0x80000005028b7c23 */ /* 0x000fe200080100c9 */
[----:B------:R-:W-:-:S02]  /*9690*/  IMAD.IADD R2, R227, 0x1, -R6 ;  /* 0x00000001e3027824 */ /* 0x000fc400078e0a06 */
[----:B------:R-:W-:Y:S01]  /*96a0*/  FFMA.FTZ R26, R3, -UR5, R183 ;  /* 0x80000005031a7c23 */ /* 0x000fe200080100b7 */
[----:B------:R-:W-:Y:S01]  /*96b0*/  ISETP.GE.AND P5, PT, R10, R228, PT ;  /* 0x000000e40a00720c */ /* 0x000fe20003fa6270 */
[----:B------:R-:W-:Y:S01]  /*96c0*/  IMAD.IADD R0, R32, 0x1, -R6 ;  /* 0x0000000120007824 */ /* 0x000fe200078e0a06 */
[----:B------:R-:W-:Y:S01]  /*96d0*/  FSEL R14, R14, -INF , !P6 ;  /* 0xff8000000e0e7808 */ /* 0x000fe20007000000 */
[----:B------:R-:W-:Y:S01]  /*96e0*/  VIADD R12, R29, 0xffffffc8 ;  /* 0xffffffc81d0c7836 */ /* 0x000fe20000000000 */
[----:B------:R-:W-:Y:S02]  /*96f0*/  IABS R3, R2 ;  /* 0x0000000200037213 */ /* 0x000fe40000000000 */
[----:B------:R-:W-:Y:S02]  /*9700*/  ISETP.GT.AND P6, PT, R33, R11, PT ;  /* 0x0000000b2100720c */ /* 0x000fe40003fc4270 */
[----:B------:R-:W-:Y:S01]  /*9710*/  FSEL R14, R14, -INF , !P5 ;  /* 0xff8000000e0e7808 */ /* 0x000fe20006800000 */
[----:B------:R-:W-:Y:S01]  /*9720*/  VIADD R13, R29, 0xffffffc9 ;  /* 0xffffffc91d0d7836 */ /* 0x000fe20000000000 */
[----:B------:R-:W-:Y:S01]  /*9730*/  I2FP.F32.S32 R3, R3 ;  /* 0x0000000300037245 */ /* 0x000fe20000201400 */
[----:B------:R-:W-:Y:S01]  /*9740*/  BAR.SYNC.DEFER_BLOCKING 0x0 ;  /* 0x0000000000007b1d */ /* 0x000fe20000010000 */
[----:B------:R-:W-:-:S02]  /*9750*/  ISETP.GE.AND P5, PT, R11, R228, PT ;  /* 0x000000e40b00720c */ /* 0x000fc40003fa6270 */
[----:B------:R-:W-:Y:S02]  /*9760*/  FSEL R9, R9, -INF , !P6 ;  /* 0xff80000009097808 */ /* 0x000fe40007000000 */
[----:B------:R-:W-:Y:S02]  /*9770*/  IABS R2, R0 ;  /* 0x0000000000027213 */ /* 0x000fe40000000000 */
[----:B------:R-:W-:Y:S01]  /*9780*/  ISETP.GT.AND P6, PT, R33, R12, PT ;  /* 0x0000000c2100720c */ /* 0x000fe20003fc4270 */
[----:B------:R-:W-:Y:S01]  /*9790*/  FFMA.FTZ R17, R3, -UR5, R25 ;  /* 0x8000000503117c23 */ /* 0x000fe20008010019 */
[----:B------:R-:W-:Y:S01]  /*97a0*/  FSEL R9, R9, -INF , !P5 ;  /* 0xff80000009097808 */ /* 0x000fe20006800000 */
[----:B------:R-:W-:Y:S01]  /*97b0*/  IMAD.IADD R5, R23, 0x1, -R6 ;  /* 0x0000000117057824 */ /* 0x000fe200078e0a06 */
[----:B------:R-:W-:Y:S01]  /*97c0*/  I2FP.F32.S32 R2, R2 ;  /* 0x0000000200027245 */ /* 0x000fe20000201400 */
[----:B------:R-:W-:Y:S01]  /*97d0*/  VIADD R3, R29, 0xffffffd0 ;  /* 0xffffffd01d037836 */ /* 0x000fe20000000000 */
[----:B------:R-:W-:-:S02]  /*97e0*/  ISETP.GE.AND P5, PT, R12, R228, PT ;  /* 0x000000e40c00720c */ /* 0x000fc40003fa6270 */
[----:B------:R-:W-:Y:S02]  /*97f0*/  FSEL R24, R18, -INF , !P6 ;  /* 0xff80000012187808 */ /* 0x000fe40007000000 */
[----:B------:R-:W-:Y:S01]  /*9800*/  ISETP.GT.AND P6, PT, R33, R13, PT ;  /* 0x0000000d2100720c */ /* 0x000fe20003fc4270 */
[----:B------:R-:W-:Y:S01]  /*9810*/  FFMA.FTZ R34, R2, -UR5, R27 ;  /* 0x8000000502227c23 */ /* 0x000fe2000801001b */
[----:B------:R-:W-:Y:S01]  /*9820*/  FSEL R24, R24, -INF , !P5 ;  /* 0xff80000018187808 */ /* 0x000fe20006800000 */
[----:B------:R-:W-:Y:S01]  /*9830*/  VIADD R2, R29, 0xffffffd1 ;  /* 0xffffffd11d027836 */ /* 0x000fe20000000000 */
[----:B------:R-:W-:Y:S02]  /*9840*/  ISETP.GE.AND P5, PT, R13, R228, PT ;  /* 0x000000e40d00720c */ /* 0x000fe40003fa6270 */
[----:B------:R-:W-:Y:S02]  /*9850*/  FSEL R22, R16, -INF , !P6 ;  /* 0xff80000010167808 */ /* 0x000fe40007000000 */
[----:B------:R-:W-:-:S02]  /*9860*/  IABS R0, R5 ;  /* 0x0000000500007213 */ /* 0x000fc40000000000 */
[----:B------:R-:W-:Y:S02]  /*9870*/  ISETP.GT.AND P6, PT, R33, R3, PT ;  /* 0x000000032100720c */ /* 0x000fe40003fc4270 */
[----:B------:R-:W-:Y:S01]  /*9880*/  FSEL R22, R22, -INF , !P5 ;  /* 0xff80000016167808 */ /* 0x000fe20006800000 */
[----:B------:R-:W-:Y:S01]  /*9890*/  VIADD R5, R29, 0xffffffd8 ;  /* 0xffffffd81d057836 */ /* 0x000fe20000000000 */
[----:B------:R-:W-:Y:S02]  /*98a0*/  I2FP.F32.S32 R0, R0 ;  /* 0x0000000000007245 */ /* 0x000fe40000201400 */
[----:B------:R-:W-:Y:S02]  /*98b0*/  ISETP.GE.AND P5, PT, R3, R228, PT ;  /* 0x000000e40300720c */ /* 0x000fe40003fa6270 */
[----:B------:R-:W-:Y:S02]  /*98c0*/  FSEL R20, R15, -INF , !P6 ;  /* 0xff8000000f147808 */ /* 0x000fe40007000000 */
[----:B------:R-:W-:Y:S01]  /*98d0*/  ISETP.GT.AND P6, PT, R33, R2, PT ;  /* 0x000000022100720c */ /* 0x000fe20003fc4270 */
[----:B------:R-:W-:Y:S01]  /*98e0*/  FFMA.FTZ R137, R0, -UR5, R189 ;  /* 0x8000000500897c23 */ /* 0x000fe200080100bd */
[----:B------:R-:W-:Y:S01]  /*98f0*/  FSEL R20, R20, -INF , !P5 ;  /* 0xff80000014147808 */ /* 0x000fe20006800000 */
[----:B------:R-:W-:Y:S01]  /*9900*/  VIADD R0, R29, 0xffffffd9 ;  /* 0xffffffd91d007836 */ /* 0x000fe20000000000 */
[----:B------:R-:W-:-:S02]  /*9910*/  ISETP.GE.AND P5, PT, R2, R228, PT ;  /* 0x000000e40200720c */ /* 0x000fc40003fa6270 */
[----:B------:R-:W-:Y:S02]  /*9920*/  FSEL R19, R19, -INF , !P6 ;  /* 0xff80000013137808 */ /* 0x000fe40007000000 */
[----:B------:R-:W-:Y:S02]  /*9930*/  ISETP.GT.AND P6, PT, R33, R5, PT ;  /* 0x000000052100720c */ /* 0x000fe40003fc4270 */
[----:B------:R-:W-:Y:S01]  /*9940*/  FSEL R19, R19, -INF , !P5 ;  /* 0xff80000013137808 */ /* 0x000fe20006800000 */
[----:B------:R-:W-:Y:S01]  /*9950*/  VIADD R32, R32, -UR25 ;  /* 0x8000001920207c36 */ /* 0x000fe20008000000 */
        /* <DEDUP_REMOVED lines=31> */
[----:B------:R-:W-:Y:S01]  /*9b50*/  FSEL R26, R26, -INF , !P5 ;  /* 0xff8000001a1a7808 */ /* 0x000fe20006800000 */
[----:B------:R-:W-:Y:S01]  /*9b60*/  VIADD R31, R23, -UR25 ;  /* 0x80000019171f7c36 */ /* 0x000fe20008000000 */
        /* <DEDUP_REMOVED lines=26> */
[----:B------:R-:W-:Y:S01]  /*9d10*/  ISETP.GT.AND P6, PT, R31, R2, PT ;  /* 0x000000021f00720c */ /* 0x000fe20003fc4270 */
[----:B------:R-:W-:Y:S01]  /*9d20*/  IMAD.IADD R34, R21, 0x1, -R138 ;  /* 0x0000000115227824 */ /* 0x000fe200078e0a8a */
[----:B------:R-:W-:Y:S02]  /*9d30*/  FSEL R172, R172, -INF , !P5 ;  /* 0xff800000acac7808 */ /* 0x000fe40006800000 */
[----:B------:R-:W-:Y:S02]  /*9d40*/  ISETP.GE.AND P5, PT, R2, R204, PT ;  /* 0x000000cc0200720c */ /* 0x000fe40003fa6270 */
[----:B------:R-:W-:Y:S02]  /*9d50*/  FSEL R139, R139, -INF , !P6 ;  /* 0xff8000008b8b7808 */ /* 0x000fe40007000000 */
[----:B------:R-:W-:-:S02]  /*9d60*/  ISETP.GT.AND P6, PT, R31, R5, PT ;  /* 0x000000051f00720c */ /* 0x000fc40003fc4270 */
[----:B------:R-:W-:Y:S02]  /*9d70*/  IABS R34, R34 ;  /* 0x0000002200227213 */ /* 0x000fe40000000000 */
[----:B------:R-:W-:Y:S02]  /*9d80*/  FSEL R139, R139, -INF , !P5 ;  /* 0xff8000008b8b7808 */ /* 0x000fe40006800000 */
[----:B------:R-:W-:Y:S02]  /*9d90*/  ISETP.GE.AND P5, PT, R5, R204, PT ;  /* 0x000000cc0500720c */ /* 0x000fe40003fa6270 */
[----:B------:R-:W-:Y:S02]  /*9da0*/  FSEL R138, R188, -INF , !P6 ;  /* 0xff800000bc8a7808 */ /* 0x000fe40007000000 */
[----:B------:R-:W-:Y:S01]  /*9db0*/  ISETP.GT.AND P6, PT, R31, R0, PT ;  /* 0x000000001f00720c */ /* 0x000fe20003fc4270 */
[----:B------:R-:W-:Y:S01]  /*9dc0*/  IMAD.MOV.U32 R175, RZ, RZ, R34 ;  /* 0x000000ffffaf7224 */ /* 0x000fe200078e0022 */
[----:B------:R-:W-:Y:S01]  /*9dd0*/  FSEL R138, R138, -INF , !P5 ;  /* 0xff8000008a8a7808 */ /* 0x000fe20006800000 */
[----:B------:R-:W-:Y:S01]  /*9de0*/  VIADD R34, R21, -UR25 ;  /* 0x8000001915227c36 */ /* 0x000fe20008000000 */
[----:B------:R-:W-:-:S02]  /*9df0*/  ISETP.GE.AND P5, PT, R0, R204, PT ;  /* 0x000000cc0000720c */ /* 0x000fc40003fa6270 */
[----:B------:R-:W-:Y:S02]  /*9e00*/  FSEL R137, R137, -INF , !P6 ;  /* 0xff80000089897808 */ /* 0x000fe40007000000 */
[----:B------:R-:W-:Y:S02]  /*9e10*/  ISETP.GE.AND P6, PT, R10, R205, PT ;  /* 0x000000cd0a00720c */ /* 0x000fe40003fc6270 */
[----:B------:R-:W-:Y:S02]  /*9e20*/  FSEL R137, R137, -INF , !P5 ;  /* 0xff80000089897808 */ /* 0x000fe40006800000 */
[----:B------:R-:W-:Y:S01]  /*9e30*/  ISETP.GT.AND P5, PT, R34, R10, PT ;  /* 0x0000000a2200720c */ /* 0x000fe20003fa4270 */
[----:B------:R-:W-:-:S03]  /*9e40*/  IMAD.IADD R10, R21, 0x1, -R176 ;  /* 0x00000001150a7824 */ /* 0x000fc600078e0ab0 */
[----:B------:R-:W-:Y:S02]  /*9e50*/  FSEL R176, R186, -INF , !P5 ;  /* 0xff800000bab07808 */ /* 0x000fe40006800000 */
[----:B------:R-:W-:Y:S02]  /*9e60*/  IABS R10, R10 ;  /* 0x0000000a000a7213 */ /* 0x000fe40000000000 */
[----:B------:R-:W-:Y:S02]  /*9e70*/  FSEL R176, R176, -INF , !P6 ;  /* 0xff800000b0b07808 */ /* 0x000fe40007000000 */
[----:B------:R-:W-:Y:S02]  /*9e80*/  ISETP.GT.AND P5, PT, R34, R11, PT ;  /* 0x0000000b2200720c */ /* 0x000fe40003fa4270 */
[----:B------:R-:W-:Y:S01]  /*9e90*/  ISETP.GE.AND P6, PT, R11, R205, PT ;  /* 0x000000cd0b00720c */ /* 0x000fe20003fc6270 */
[----:B------:R-:W-:Y:S01]  /*9ea0*/  IMAD.MOV.U32 R11, RZ, RZ, R10 ;  /* 0x000000ffff0b7224 */ /* 0x000fe200078e000a */
[----:B------:R-:W-:-:S04]  /*9eb0*/  I2FP.F32.S32 R175, R175 ;  /* 0x000000af00af7245 */ /* 0x000fc80000201400 */
[----:B------:R-:W-:Y:S01]  /*9ec0*/  I2FP.F32.S32 R11, R11 ;  /* 0x0000000b000b7245 */ /* 0x000fe20000201400 */
[----:B------:R-:W-:Y:S01]  /*9ed0*/  FFMA.FTZ R175, R175, -UR5, R195 ;  /* 0x80000005afaf7c23 */ /* 0x000fe200080100c3 */
[----:B------:R-:W-:-:S03]  /*9ee0*/  IMAD.IADD R10, R21, 0x1, -R177 ;  /* 0x00000001150a7824 */ /* 0x000fc600078e0ab1 */
[----:B------:R-:W-:Y:S01]  /*9ef0*/  FFMA.FTZ R11, R11, -UR5, R198 ;  /* 0x800000050b0b7c23 */ /* 0x000fe200080100c6 */
[----:B------:R-:W-:Y:S02]  /*9f00*/  FSEL R175, R175, -INF , !P5 ;  /* 0xff800000afaf7808 */ /* 0x000fe40006800000 */
[----:B------:R-:W-:Y:S02]  /*9f10*/  ISETP.GT.AND P5, PT, R34, R12, PT ;  /* 0x0000000c2200720c */ /* 0x000fe40003fa4270 */
[----:B------:R-:W-:Y:S02]  /*9f20*/  FSEL R175, R175, -INF , !P6 ;  /* 0xff800000afaf7808 */ /* 0x000fe40007000000 */
[----:B------:R-:W-:Y:S02]  /*9f30*/  ISETP.GE.AND P6, PT, R12, R205, PT ;  /* 0x000000cd0c00720c */ /* 0x000fe40003fc6270 */
[----:B------:R-:W-:Y:S02]  /*9f40*/  FSEL R11, R11, -INF , !P5 ;  /* 0xff8000000b0b7808 */ /* 0x000fe40006800000 */
[----:B------:R-:W-:Y:S01]  /*9f50*/  IABS R10, R10 ;  /* 0x0000000a000a7213 */ /* 0x000fe20000000000 */
[----:B------:R-:W-:Y:S01]  /*9f60*/  UISETP.GT.U32.AND UP0, UPT, UR30, UR19, UPT ;  /* 0x000000131e00728c */ /* 0x000fe2000bf04070 */
[----:B------:R-:W-:-:S02]  /*9f70*/  FSEL R177, R11, -INF , !P6 ;  /* 0xff8000000bb17808 */ /* 0x000fc40007000000 */
[----:B------:R-:W-:Y:S01]  /*9f80*/  I2FP.F32.S32 R11, R10 ;  /* 0x0000000a000b7245 */ /* 0x000fe20000201400 */
[----:B------:R-:W-:Y:S01]  /*9f90*/  IMAD.IADD R10, R21, 0x1, -R178 ;  /* 0x00000001150a7824 */ /* 0x000fe200078e0ab2 */
[----:B------:R-:W-:-:S03]  /*9fa0*/  ISETP.GT.AND P5, PT, R34, R13, PT ;  /* 0x0000000d2200720c */ /* 0x000fc60003fa4270 */
[----:B------:R-:W-:Y:S01]  /*9fb0*/  FFMA.FTZ R11, R11, -UR5, R199 ;  /* 0x800000050b0b7c23 */ /* 0x000fe200080100c7 */
[----:B------:R-:W-:Y:S02]  /*9fc0*/  IABS R10, R10 ;  /* 0x0000000a000a7213 */ /* 0x000fe40000000000 */
[----:B------:R-:W-:Y:S02]  /*9fd0*/  ISETP.GE.AND P6, PT, R13, R205, PT ;  /* 0x000000cd0d00720c */ /* 0x000fe40003fc6270 */
[----:B------:R-:W-:Y:S01]  /*9fe0*/  FSEL R178, R11, -INF , !P5 ;  /* 0xff8000000bb27808 */ /* 0x000fe20006800000 */
[----:B------:R-:W-:Y:S01]  /*9ff0*/  IMAD.MOV.U32 R179, RZ, RZ, R10 ;  /* 0x000000ffffb37224 */ /* 0x000fe200078e000a */
[----:B------:R-:W-:Y:S09]  /*a000*/  BRA.U !UP0, `(.L_x_2721) ;  /* 0x0000000108b07547 */ /* 0x000ff2000b800000 */
[----:B------:R-:W2:Y:S04]  /*a010*/  LDL R208, [R1+0x54] ;  /* 0x0000540001d07983 */ /* 0x000ea80000100800 */
[----:B------:R-:W3:Y:S01]  /*a020*/  LDL R209, [R1+0x50] ;  /* 0x0000500001d17983 */ /* 0x000ee20000100800 */
[----:B------:R-:W-:-:S04]  /*a030*/  UIADD3 UR12, UPT, UPT, UR24, -0x3, URZ ;  /* 0xfffffffd180c7890 */ /* 0x000fc8000fffe0ff */
[----:B------:R-:W-:-:S04]  /*a040*/  UIMAD.WIDE.U32 UR40, UR12, UR10, URZ ;  /* 0x0000000a0c2872a5 */ /* 0x000fc8000f8e00ff */
[----:B------:R-:W-:Y:S02]  /*a050*/  USHF.L.U32 UR6, UR40, 0x5, URZ ;  /* 0x0000000528067899 */ /* 0x000fe400080006ff */
[----:B------:R-:W-:Y:S02]  /*a060*/  UIMAD UR12, UR12, UR11, UR41 ;  /* 0x0000000b0c0c72a4 */ /* 0x000fe4000f8e0229 */
[----:B------:R-:W-:Y:S02]  /*a070*/  ULEA UR13, UP0, UR10, UR6, 0x4 ;  /* 0x000000060a0d7291 */ /* 0x000fe4000f8020ff */
[----:B------:R-:W-:Y:S01]  /*a080*/  USHF.L.U64.HI UR12, UR40, 0x5, UR12 ;  /* 0x00000005280c7899 */ /* 0x000fe2000801020c */
[----:B------:R-:W-:Y:S02]  /*a090*/  IMAD.U32 R10, RZ, RZ, UR6 ;  /* 0x00000006ff0a7e24 */ /* 0x000fe4000f8e00ff */
[----:B------:R-:W-:Y:S02]  /*a0a0*/  IMAD.U32 R12, RZ, RZ, UR6 ;  /* 0x00000006ff0c7e24 */ /* 0x000fe4000f8e00ff */
[----:B------:R-:W-:-:S02]  /*a0b0*/  IMAD.U32 R180, RZ, RZ, UR13 ;  /* 0x0000000dffb47e24 */ /* 0x000fc4000f8e00ff */
[----:B------:R-:W-:Y:S01]  /*a0c0*/  IMAD.U32 R11, RZ, RZ, UR12 ;  /* 0x0000000cff0b7e24 */ /* 0x000fe2000f8e00ff */
[----:B--2---:R-:W-:-:S04]  /*a0d0*/  @!P4 LEA R10, P5, R10, R208, 0x1 ;  /* 0x000000d00a0ac211 */ /* 0x004fc800078a08ff */
[C---:B---3--:R-:W-:Y:S02]  /*a0e0*/  @!P4 LEA.HI.X R11, R12.reuse, R209, R11, 0x1, P5 ;  /* 0x000000d10c0bc211 */ /* 0x048fe400028f0c0b */
[----:B------:R-:W-:-:S03]  /*a0f0*/  @!P3 LEA R12, P5, R12, R208, 0x1 ;  /* 0x000000d00c0cb211 */ /* 0x000fc600078a08ff */
[----:B------:R-:W-:Y:S01]  /*a100*/  @!PT LDS RZ, [RZ] ;  /* 0x00000000fffff984 */ /* 0x000fe20000000800 */
[----:B------:R-:W-:Y:S01]  /*a110*/  @!PT LDS RZ, [RZ] ;  /* 0x00000000fffff984 */ /* 0x000fe20000000800 */
[----:B------:R-:W-:Y:S01]  /*a120*/  @!PT LDS RZ, [RZ] ;  /* 0x00000000fffff984 */ /* 0x000fe20000000800 */
[----:B------:R1:W-:Y:S04]  /*a130*/  @!P4 LDGSTS.E.BYPASS.LTC128B.128 [R220+0x8000], desc[UR28][R10.64] ;  /* 0x080000000adccfae */ /* 0x0003e8000b981a1c */
[----:B------:R2:W-:Y:S01]  /*a140*/  @P4 STS.128 [R220+0x8000], RZ ;  /* 0x008000ffdc004388 */ /* 0x0005e20000000c00 */
[----:B-1----:R-:W-:Y:S01]  /*a150*/  IMAD.U32 R11, RZ, RZ, UR6 ;  /* 0x00000006ff0b7e24 */ /* 0x002fe2000f8e00ff */
[----:B------:R-:W-:Y:S01]  /*a160*/  MOV R10, UR12 ;  /* 0x0000000c000a7c02 */ /* 0x000fe20008000f00 */
[----:B------:R-:W-:-:S03]  /*a170*/  ULEA.HI.X UR12, UR10, UR12, UR11, 0x4, UP0 ;  /* 0x0000000c0a0c7291 */ /* 0x000fc600080f240b */
[----:B------:R-:W-:Y:S01]  /*a180*/  @!P3 LEA.HI.X R13, R11, R209, R10, 0x1, P5 ;  /* 0x000000d10b0db211 */ /* 0x000fe200028f0c0a */
[----:B------:R-:W-:Y:S02]  /*a190*/  IMAD.U32 R10, RZ, RZ, UR13 ;  /* 0x0000000dff0a7e24 */ /* 0x000fe4000f8e00ff */
[----:B------:R-:W-:Y:S02]  /*a1a0*/  MOV R11, UR12 ;  /* 0x0000000c000b7c02 */ /* 0x000fe40008000f00 */
[----:B------:R-:W-:Y:S01]  /*a1b0*/  @!PT LDS RZ, [RZ] ;  /* 0x00000000fffff984 */ /* 0x000fe20000000800 */
[----:B------:R-:W-:Y:S01]  /*a1c0*/  @!PT LDS RZ, [RZ] ;  /* 0x00000000fffff984 */ /* 0x000fe20000000800 */
[----:B------:R-:W-:Y:S01]  /*a1d0*/  @!PT LDS RZ, [RZ] ;  /* 0x00000000fffff984 */ /* 0x000fe20000000800 */
[----:B------:R2:W-:Y:S01]  /*a1e0*/  @!P3 LDGSTS.E.BYPASS.LTC128B.128 [R220+0x9000], desc[UR28][R12.64+0x80] ;  /* 0x090000800cdcbfae */ /* 0x0005e2000b981a1c */
[----:B------:R-:W-:-:S03]  /*a1f0*/  LEA R10, P5, R10, R208, 0x1 ;  /* 0x000000d00a0a7211 */ /* 0x000fc600078a08ff */
[----:B------:R2:W-:Y:S01]  /*a200*/  @P3 STS.128 [R220+0x9000], RZ ;  /* 0x009000ffdc003388 */ /* 0x0005e20000000c00 */
        /* <DEDUP_REMOVED lines=12> */
.L_x_2721:
[----:B------:R-:W3:Y:S04]  /*a2d0*/  LDL.64 R218, [R1+0xa8] ;  /* 0x0000a80001da7983 */ /* 0x000ee80000100a00 */
[----:B------:R-:W4:Y:S04]  /*a2e0*/  LDL.64 R230, [R1+0x88] ;  /* 0x0000880001e67983 */ /* 0x000f280000100a00 */
[----:B------:R-:W5:Y:S04]  /*a2f0*/  LDL.64 R210, [R1+0x98] ;  /* 0x0000980001d27983 */ /* 0x000f680000100a00 */
[----:B------:R-:W5:Y:S01]  /*a300*/  LDL.64 R196, [R1+0x80] ;  /* 0x0000800001c47983 */ /* 0x000f620000100a00 */
[----:B------:R-:W-:-:S02]  /*a310*/  FSEL R178, R178, -INF , !P6 ;  /* 0xff800000b2b27808 */ /* 0x000fc40007000000 */
[----:B------:R-:W-:Y:S02]  /*a320*/  ISETP.GT.AND P5, PT, R34, R3, PT ;  /* 0x000000032200720c */ /* 0x000fe40003fa4270 */
[----:B------:R-:W-:Y:S02]  /*a330*/  ISETP.GE.AND P6, PT, R3, R205, PT ;  /* 0x000000cd0300720c */ /* 0x000fe40003fc6270 */
[----:B------:R-:W-:-:S05]  /*a340*/  I2FP.F32.S32 R3, R179 ;  /* 0x000000b300037245 */ /* 0x000fca0000201400 */
[----:B--2---:R-:W-:Y:S01]  /*a350*/  FFMA.FTZ R11, R3, -UR5, R202 ;  /* 0x80000005030b7c23 */ /* 0x004fe200080100ca */
[----:B------:R-:W-:Y:S01]  /*a360*/  FMNMX3.FTZ R3, R135, R14, R9, !PT ;  /* 0x0000000e87037276 */ /* 0x000fe20007810009 */
[----:B------:R-:W-:-:S03]  /*a370*/  IMAD.IADD R7, R21, 0x1, -R7 ;  /* 0x0000000115077824 */ /* 0x000fc600078e0a07 */
[----:B------:R-:W-:Y:S02]  /*a380*/  FMNMX3.FTZ R3, R3, R24, R22, !PT ;  /* 0x0000001803037276 */ /* 0x000fe40007810016 */
[----:B------:R-:W-:Y:S02]  /*a390*/  IABS R7, R7 ;  /* 0x0000000700077213 */ /* 0x000fe40000000000 */
[----:B------:R-:W-:-:S04]  /*a3a0*/  FMNMX3.FTZ R3, R3, R20, R19, !PT ;  /* 0x0000001403037276 */ /* 0x000fc80007810013 */
[----:B------:R-:W-:Y:S01]  /*a3b0*/  FMNMX3.FTZ R3, R3, R18, R17, !PT ;  /* 0x0000001203037276 */ /* 0x000fe20007810011 */
[----:B------:R-:W-:Y:S01]  /*a3c0*/  IMAD.MOV.U32 R13, RZ, RZ, R7 ;  /* 0x000000ffff0d7224 */ /* 0x000fe200078e0007 */
[----:B------:R-:W-:-:S03]  /*a3d0*/  FMNMX3.FTZ R7, R134, R16, R15, !PT ;  /* 0x0000001086077276 */ /* 0x000fc6000781000f */
[----:B------:R-:W1:Y:S01]  /*a3e0*/  SHFL.BFLY PT, R12, R3, 0x2, 0x1f ;  /* 0x0c401f00030c7f89 */ /* 0x000e6200000e0000 */
[----:B------:R-:W-:-:S04]  /*a3f0*/  FMNMX3.FTZ R7, R7, R30, R28, !PT ;  /* 0x0000001e07077276 */ /* 0x000fc8000781001c */
[----:B------:R-:W-:Y:S02]  /*a400*/  FMNMX3.FTZ R7, R7, R27, R26, !PT ;  /* 0x0000001b07077276 */ /* 0x000fe4000781001a */
[----:B------:R-:W-:Y:S02]  /*a410*/  FSEL R11, R11, -INF , !P5 ;  /* 0xff8000000b0b7808 */ /* 0x000fe40006800000 */
[----:B------:R-:W-:Y:S02]  /*a420*/  FMNMX3.FTZ R7, R7, R25, R23, !PT ;  /* 0x0000001907077276 */ /* 0x000fe40007810017 */
[----:B------:R-:W-:Y:S02]  /*a430*/  I2FP.F32.S32 R13, R13 ;  /* 0x0000000d000d7245 */ /* 0x000fe40000201400 */
[----:B------:R-:W-:Y:S02]  /*a440*/  FSEL R193, R11, -INF , !P6 ;  /* 0xff8000000bc17808 */ /* 0x000fe40007000000 */
[----:B------:R-:W2:Y:S01]  /*a450*/  SHFL.BFLY PT, R11, R7, 0x2, 0x1f ;  /* 0x0c401f00070b7f89 */ /* 0x000ea200000e0000 */
[----:B------:R-:W-:Y:S01]  /*a460*/  FFMA.FTZ R13, R13, -UR5, R203 ;  /* 0x800000050d0d7c23 */ /* 0x000fe200080100cb */
[----:B------:R-:W-:Y:S01]  /*a470*/  ISETP.GT.AND P5, PT, R34, R2, PT ;  /* 0x000000022200720c */ /* 0x000fe20003fa4270 */
[----:B------:R-:W-:Y:S01]  /*a480*/  IMAD.IADD R8, R21, 0x1, -R8 ;  /* 0x0000000115087824 */ /* 0x000fe200078e0a08 */
[----:B------:R-:W-:-:S02]  /*a490*/  ISETP.GE.AND P6, PT, R2, R205, PT ;  /* 0x000000cd0200720c */ /* 0x000fc40003fc6270 */
[----:B------:R-:W-:Y:S02]  /*a4a0*/  FSEL R13, R13, -INF , !P5 ;  /* 0xff8000000d0d7808 */ /* 0x000fe40006800000 */
[----:B------:R-:W-:Y:S02]  /*a4b0*/  IABS R8, R8 ;  /* 0x0000000800087213 */ /* 0x000fe40000000000 */
[----:B-1----:R-:W-:Y:S02]  /*a4c0*/  FMNMX.FTZ R2, R3, R12, !PT ;  /* 0x0000000c03027209 */ /* 0x002fe40007810000 */
[----:B------:R-:W-:Y:S01]  /*a4d0*/  FSEL R182, R13, -INF , !P6 ;  /* 0xff8000000db67808 */ /* 0x000fe20007000000 */
[----:B------:R-:W-:Y:S01]  /*a4e0*/  IMAD.MOV.U32 R12, RZ, RZ, R8 ;  /* 0x000000ffff0c7224 */ /* 0x000fe200078e0008 */
[----:B------:R-:W-:Y:S02]  /*a4f0*/  ISETP.GT.AND P5, PT, R34, R5, PT ;  /* 0x000000052200720c */ /* 0x000fe40003fa4270 */
[----:B------:R-:W-:Y:S01]  /*a500*/  ISETP.GE.AND P6, PT, R5, R205, PT ;  /* 0x000000cd0500720c */ /* 0x000fe20003fc6270 */
[----:B------:R-:W1:Y:S01]  /*a510*/  SHFL.BFLY PT, R8, R2, 0x1, 0x1f ;  /* 0x0c201f0002087f89 */ /* 0x000e6200000e0000 */
[----:B------:R-:W-:Y:S01]  /*a520*/  FMNMX3.FTZ R5, R133, R136, R35, !PT ;  /* 0x0000008885057276 */ /* 0x000fe20007810023 */
[----:B------:R-:W-:-:S03]  /*a530*/  IMAD.IADD R6, R21, 0x1, -R6 ;  /* 0x0000000115067824 */ /* 0x000fc600078e0a06 */
[----:B------:R-:W-:-:S04]  /*a540*/  FMNMX3.FTZ R5, R5, R174, R173, !PT ;  /* 0x000000ae05057276 */ /* 0x000fc800078100ad */
[----:B------:R-:W-:Y:S02]  /*a550*/  FMNMX3.FTZ R5, R5, R172, R139, !PT ;  /* 0x000000ac05057276 */ /* 0x000fe4000781008b */
[----:B--2---:R-:W-:Y:S02]  /*a560*/  FMNMX.FTZ R3, R7, R11, !PT ;  /* 0x0000000b07037209 */ /* 0x004fe40007810000 */
[----:B------:R-:W-:Y:S02]  /*a570*/  IABS R6, R6 ;  /* 0x0000000600067213 */ /* 0x000fe40000000000 */
[----:B------:R-:W-:Y:S01]  /*a580*/  FMNMX3.FTZ R5, R5, R138, R137, !PT ;  /* 0x0000008a05057276 */ /* 0x000fe20007810089 */
[----:B------:R-:W2:Y:S02]  /*a590*/  SHFL.BFLY PT, R7, R3, 0x1, 0x1f ;  /* 0x0c201f0003077f89 */ /* 0x000ea400000e0000 */
[----:B------:R-:W-:Y:S02]  /*a5a0*/  IMAD.MOV.U32 R11, RZ, RZ, R6 ;  /* 0x000000ffff0b7224 */ /* 0x000fe400078e0006 */
[----:B------:R-:W2:Y:S01]  /*a5b0*/  SHFL.BFLY PT, R6, R5, 0x2, 0x1f ;  /* 0x0c401f0005067f89 */ /* 0x000ea200000e0000 */
[----:B------:R-:W-:-:S02]  /*a5c0*/  I2FP.F32.S32 R12, R12 ;  /* 0x0000000c000c7245 */ /* 0x000fc40000201400 */
[----:B-1----:R-:W-:-:S03]  /*a5d0*/  FMNMX.FTZ R214, R2, R8, !PT ;  /* 0x0000000802d67209 */ /* 0x002fc60007810000 */
[----:B------:R-:W-:Y:S01]  /*a5e0*/  FFMA.FTZ R12, R12, -UR5, R190 ;  /* 0x800000050c0c7c23 */ /* 0x000fe200080100be */
[----:B------:R-:W-:Y:S01]  /*a5f0*/  I2FP.F32.S32 R11, R11 ;  /* 0x0000000b000b7245 */ /* 0x000fe20000201400 */
[----:B------:R-:W-:-:S03]  /*a600*/  FMUL.FTZ R2, R214, UR38 ;  /* 0x00000026d6027c20 */ /* 0x000fc60008410000 */
[----:B------:R-:W-:Y:S02]  /*a610*/  FSEL R12, R12, -INF , !P5 ;  /* 0xff8000000c0c7808 */ /* 0x000fe40006800000 */
[----:B------:R-:W-:Y:S01]  /*a620*/  FSETP.NEU.FTZ.AND P5, PT, R214, -INF , PT ;  /* 0xff800000d600780b */ /* 0x000fe20003fbd000 */
[----:B------:R-:W-:Y:S01]  /*a630*/  FFMA.FTZ R11, R11, -UR5, R191 ;  /* 0x800000050b0b7c23 */ /* 0x000fe200080100bf */
[----:B------:R-:W-:Y:S02]  /*a640*/  FSEL R179, R12, -INF , !P6 ;  /* 0xff8000000cb37808 */ /* 0x000fe40007000000 */
[----:B------:R-:W-:Y:S02]  /*a650*/  FSEL R2, R2, RZ, P5 ;  /* 0x000000ff02027208 */ /* 0x000fe40002800000 */
[----:B------:R-:W-:Y:S02]  /*a660*/  ISETP.GT.AND P6, PT, R34, R0, PT ;  /* 0x000000002200720c */ /* 0x000fe40003fc4270 */
[----:B--2---:R-:W-:Y:S01]  /*a670*/  FMNMX.FTZ R221, R3, R7, !PT ;  /* 0x0000000703dd7209 */ /* 0x004fe20007810000 */
[--C-:B------:R-:W-:Y:S01]  /*a680*/  FFMA.FTZ R181, R14, UR38, -R2.reuse ;  /* 0x000000260eb57c23 */ /* 0x100fe20008010802 */
[----:B------:R-:W-:Y:S01]  /*a690*/  FSEL R11, R11, -INF , !P6 ;  /* 0xff8000000b0b7808 */ /* 0x000fe20007000000 */
[--C-:B------:R-:W-:Y:S01]  /*a6a0*/  FFMA.FTZ R180, R9, UR38, -R2.reuse ;  /* 0x0000002609b47c23 */ /* 0x100fe20008010802 */
[--C-:B------:R-:W-:Y:S01]  /*a6b0*/  FFMA.FTZ R187, R24, UR38, -R2.reuse ;  /* 0x0000002618bb7c23 */ /* 0x100fe20008010802 */
[--C-:B------:R-:W-:Y:S01]  /*a6c0*/  FFMA.FTZ R186, R22, UR38, -R2.reuse ;  /* 0x0000002616ba7c23 */ /* 0x100fe20008010802 */
[--C-:B------:R-:W-:Y:S01]  /*a6d0*/  FFMA.FTZ R189, R20, UR38, -R2.reuse ;  /* 0x0000002614bd7c23 */ /* 0x100fe20008010802 */
[--C-:B------:R-:W-:Y:S01]  /*a6e0*/  FFMA.FTZ R191, R19, UR38, -R2.reuse ;  /* 0x0000002613bf7c23 */ /* 0x100fe20008010802 */
[--C-:B------:R-:W-:Y:S01]  /*a6f0*/  FFMA.FTZ R202, R18, UR38, -R2.reuse ;  /* 0x0000002612ca7c23 */ /* 0x100fe20008010802 */
[----:B------:R-:W-:Y:S01]  /*a700*/  FFMA.FTZ R208, R17, UR38, -R2 ;  /* 0x0000002611d07c23 */ /* 0x000fe20008010802 */
[----:B------:R-:W-:-:S02]  /*a710*/  ISETP.GE.AND P6, PT, R0, R205, PT ;  /* 0x000000cd0000720c */ /* 0x000fc40003fc6270 */
[----:B------:R-:W-:Y:S01]  /*a720*/  FMNMX.FTZ R2, R5, R6, !PT ;  /* 0x0000000605027209 */ /* 0x000fe20007810000 */
[----:B------:R-:W-:Y:S01]  /*a730*/  FMUL.FTZ R0, R221, UR38 ;  /* 0x00000026dd007c20 */ /* 0x000fe20008410000 */
[----:B------:R-:W-:Y:S02]  /*a740*/  FSEL R11, R11, -INF , !P6 ;  /* 0xff8000000b0b7808 */ /* 0x000fe40007000000 */
[----:B------:R-:W-:Y:S01]  /*a750*/  FMNMX3.FTZ R5, R132, R176, R175, !PT ;  /* 0x000000b084057276 */ /* 0x000fe200078100af */
[----:B------:R-:W1:Y:S01]  /*a760*/  SHFL.BFLY PT, R3, R2, 0x1, 0x1f ;  /* 0x0c201f0002037f89 */ /* 0x000e6200000e0000 */
[----:B------:R-:W-:Y:S02]  /*a770*/  FSETP.NEU.FTZ.AND P6, PT, R221, -INF , PT ;  /* 0xff800000dd00780b */ /* 0x000fe40003fdd000 */
[----:B------:R-:W-:Y:S02]  /*a780*/  FMNMX3.FTZ R5, R5, R177, R178, !PT ;  /* 0x000000b105057276 */ /* 0x000fe400078100b2 */
[----:B------:R-:W-:-:S02]  /*a790*/  FSEL R0, R0, RZ, P6 ;  /* 0x000000ff00007208 */ /* 0x000fc40003000000 */
[----:B------:R-:W-:-:S03]  /*a7a0*/  FMNMX3.FTZ R5, R5, R193, R182, !PT ;  /* 0x000000c105057276 */ /* 0x000fc600078100b6 */
        /* <DEDUP_REMOVED lines=8> */
[----:B------:R-:W-:Y:S01]  /*a830*/  IMAD.U32 R0, RZ, RZ, UR37 ;  /* 0x00000025ff007e24 */ /* 0x000fe2000f8e00ff */
[----:B------:R-:W-:Y:S02]  /*a840*/  FMNMX3.FTZ R5, R5, R179, R11, !PT ;  /* 0x000000b305057276 */ /* 0x000fe4000781000b */
[----:B------:R-:W-:-:S03]  /*a850*/  SHF.R.U32.HI R207, RZ, 0x5, R215 ;  /* 0x00000005ffcf7819 */ /* 0x000fc600000116d7 */
[----:B------:R-:W2:Y:S01]  /*a860*/  SHFL.BFLY PT, R9, R5, 0x2, 0x1f ;  /* 0x0c401f0005097f89 */ /* 0x000ea200000e0000 */
[----:B-1----:R-:W-:Y:S02]  /*a870*/  FMNMX.FTZ R224, R2, R3, !PT ;  /* 0x0000000302e07209 */ /* 0x002fe40007810000 */
[----:B------:R-:W-:Y:S02]  /*a880*/  FSEL R14, R214, RZ, P5 ;  /* 0x000000ffd60e7208 */ /* 0x000fe40002800000 */
[----:B------:R-:W-:Y:S01]  /*a890*/  FSETP.NEU.FTZ.AND P5, PT, R224, -INF , PT ;  /* 0xff800000e000780b */ /* 0x000fe20003fbd000 */
[----:B------:R-:W-:Y:S04]  /*a8a0*/  MUFU.EX2 R181, R181 ;  /* 0x000000b500b57308 */ /* 0x000fe80000000800 */
[----:B------:R-:W1:Y:S04]  /*a8b0*/  MUFU.EX2 R180, R180 ;  /* 0x000000b400b47308 */ /* 0x000e680000000800 */
[----:B------:R-:W-:Y:S01]  /*a8c0*/  MUFU.EX2 R183, R183 ;  /* 0x000000b700b77308 */ /* 0x000fe20000000800 */
[----:B---3--:R-:W3:Y:S01]  /*a8d0*/  S2R R218, SR_CTAID.X ;  /* 0x0000000000da7919 */ /* 0x008ee20000002500 */
[----:B------:R-:W-:-:S05]  /*a8e0*/  LOP3.LUT R0, R0, UR30, R219, 0x96, !PT ;  /* 0x0000001e00007c12 */ /* 0x000fca000f8e96db */
[----:B------:R-:W-:-:S04]  /*a8f0*/  IMAD.WIDE.U32 R6, R0, -0x326172a9, RZ ;  /* 0xcd9e8d5700067825 */ /* 0x000fc800078e00ff */
[----:B------:R-:W-:Y:S01]  /*a900*/  FMUL.FTZ R0, R224, UR38 ;  /* 0x00000026e0007c20 */ /* 0x000fe20008410000 */
[----:B----4-:R-:W-:-:S04]  /*a910*/  LOP3.LUT R12, R6, UR34, R231, 0x96, !PT ;  /* 0x00000022060c7c12 */ /* 0x010fc8000f8e96e7 */
[----:B------:R-:W-:Y:S01]  /*a920*/  FSEL R0, R0, RZ, P5 ;  /* 0x000000ff00007208 */ /* 0x000fe20002800000 */
[----:B------:R-:W-:-:S04]  /*a930*/  IMAD.WIDE.U32 R12, R12, -0x2daee0ad, RZ ;  /* 0xd2511f530c0c7825 */ /* 0x000fc800078e00ff */
[----:B---3--:R-:W-:-:S04]  /*a940*/  IMAD R218, R218, 0x8, R207 ;  /* 0x00000008dada7824 */ /* 0x008fc800078e02cf */
[----:B------:R-:W-:-:S03]  /*a950*/  IMAD.WIDE.U32 R218, R218, -0x326172a9, RZ ;  /* 0xcd9e8d57dada7825 */ /* 0x000fc600078e00ff */
[----:B------:R-:W-:-:S05]  /*a960*/  LOP3.LUT R2, R218, UR35, R7, 0x96, !PT ;  /* 0x00000023da027c12 */ /* 0x000fca000f8e9607 */
[----:B------:R-:W-:-:S04]  /*a970*/  IMAD.WIDE.U32 R2, R2, -0x2daee0ad, RZ ;  /* 0xd2511f5302027825 */ /* 0x000fc800078e00ff */
[--C-:B------:R-:W-:Y:S01]  /*a980*/  FFMA.FTZ R24, R136, UR38, -R0.reuse ;  /* 0x0000002688187c23 */ /* 0x100fe20008010800 */
[--C-:B------:R-:W-:Y:S01]  /*a990*/  FFMA.FTZ R174, R174, UR38, -R0.reuse ;  /* 0x00000026aeae7c23 */ /* 0x100fe20008010800 */
[----:B-----5:R-:W-:Y:S02]  /*a9a0*/  LOP3.LUT R3, R210, UR33, R3, 0x96, !PT ;  /* 0x00000021d2037c12 */ /* 0x020fe4000f8e9603 */
[----:B------:R-:W-:Y:S01]  /*a9b0*/  LOP3.LUT R8, R2, UR31, R13, 0x96, !PT ;  /* 0x0000001f02087c12 */ /* 0x000fe2000f8e960d */
[--C-:B------:R-:W-:Y:S01]  /*a9c0*/  FFMA.FTZ R13, R35, UR38, -R0.reuse ;  /* 0x00000026230d7c23 */ /* 0x100fe20008010800 */
[--C-:B------:R-:W-:Y:S01]  /*a9d0*/  FFMA.FTZ R173, R173, UR38, -R0.reuse ;  /* 0x00000026adad7c23 */ /* 0x100fe20008010800 */
[--C-:B------:R-:W-:Y:S01]  /*a9e0*/  FFMA.FTZ R209, R172, UR38, -R0.reuse ;  /* 0x00000026acd17c23 */ /* 0x100fe20008010800 */
[--C-:B------:R-:W-:Y:S01]  /*a9f0*/  FFMA.FTZ R210, R139, UR38, -R0.reuse ;  /* 0x000000268bd27c23 */ /* 0x100fe20008010800 */
[--C-:B------:R-:W-:Y:S01]  /*aa00*/  FFMA.FTZ R218, R138, UR38, -R0.reuse ;  /* 0x000000268ada7c23 */ /* 0x100fe20008010800 */
[----:B------:R-:W-:Y:S01]  /*aa10*/  FFMA.FTZ R217, R137, UR38, -R0 ;  /* 0x0000002689d97c23 */ /* 0x000fe20008010800 */
[----:B--2---:R-:W-:Y:S01]  /*aa20*/  FMNMX.FTZ R0, R5, R9, !PT ;  /* 0x0000000905007209 */ /* 0x004fe20007810000 */
[----:B------:R-:W-:-:S04]  /*aa30*/  IMAD.WIDE.U32 R136, R3, -0x326172a9, RZ ;  /* 0xcd9e8d5703887825 */ /* 0x000fc800078e00ff */
[----:B------:R-:W-:-:S05]  /*aa40*/  IMAD.WIDE.U32 R8, R8, -0x326172a9, RZ ;  /* 0xcd9e8d5708087825 */ /* 0x000fca00078e00ff */
[----:B------:R-:W-:Y:S02]  /*aa50*/  LOP3.LUT R3, R136, UR26, R9, 0x96, !PT ;  /* 0x0000001a88037c12 */ /* 0x000fe4000f8e9609 */
[----:B------:R-:W2:Y:S01]  /*aa60*/  SHFL.BFLY PT, R9, R0, 0x1, 0x1f ;  /* 0x0c201f0000097f89 */ /* 0x000ea200000e0000 */
[----:B------:R-:W-:Y:S01]  /*aa70*/  LOP3.LUT R2, R230, UR32, R137, 0x96, !PT ;  /* 0x00000020e6027c12 */ /* 0x000fe2000f8e9689 */
[----:B------:R-:W-:Y:S02]  /*aa80*/  IMAD.MOV.U32 R230, RZ, RZ, R196 ;  /* 0x000000ffffe67224 */ /* 0x000fe400078e00c4 */
[----:B------:R-:W-:Y:S02]  /*aa90*/  IMAD.MOV.U32 R231, RZ, RZ, R197 ;  /* 0x000000ffffe77224 */ /* 0x000fe400078e00c5 */
[----:B------:R-:W-:-:S04]  /*aaa0*/  IMAD.WIDE.U32 R136, R2, -0x2daee0ad, RZ ;  /* 0xd2511f5302887825 */ /* 0x000fc800078e00ff */
[----:B------:R-:W-:Y:S01]  /*aab0*/  IMAD.WIDE.U32 R196, R3, -0x2daee0ad, RZ ;  /* 0xd2511f5303c47825 */ /* 0x000fe200078e00ff */
[----:B------:R-:W-:-:S04]  /*aac0*/  LOP3.LUT R2, R12, UR23, R137, 0x96, !PT ;  /* 0x000000170c027c12 */ /* 0x000fc8000f8e9689 */
[----:B------:R-:W-:Y:S01]  /*aad0*/  LOP3.LUT R5, R136, UR16, R197, 0x96, !PT ;  /* 0x0000001088057c12 */ /* 0x000fe2000f8e96c5 */
[----:B------:R-:W-:-:S04]  /*aae0*/  IMAD.WIDE.U32 R2, R2, -0x326172a9, RZ ;  /* 0xcd9e8d5702027825 */ /* 0x000fc800078e00ff */
[----:B------:R-:W-:Y:S01]  /*aaf0*/  IMAD.WIDE.U32 R138, R5, -0x326172a9, RZ ;  /* 0xcd9e8d57058a7825 */ /* 0x000fe200078e00ff */
[----:B--2---:R-:W-:-:S04]  /*ab00*/  FMNMX.FTZ R207, R0, R9, !PT ;  /* 0x0000000900cf7209 */ /* 0x004fc80007810000 */
[----:B------:R-:W-:Y:S01]  /*ab10*/  LOP3.LUT R18, R2, UR15, R139, 0x96, !PT ;  /* 0x0000000f02127c12 */ /* 0x000fe2000f8e968b */
[----:B------:R-:W-:Y:S01]  /*ab20*/  FADD.FTZ R2, R135, -R14 ;  /* 0x8000000e87027221 */ /* 0x000fe20000010000 */
[----:B------:R-:W-:Y:S01]  /*ab30*/  LOP3.LUT R12, R8, UR17, R3, 0x96, !PT ;  /* 0x00000011080c7c12 */ /* 0x000fe2000f8e9603 */
[----:B------:R-:W-:Y:S01]  /*ab40*/  FMUL.FTZ R0, R207, UR38 ;  /* 0x00000026cf007c20 */ /* 0x000fe20008410000 */
[----:B------:R-:W-:Y:S01]  /*ab50*/  FSEL R3, R221, RZ, P6 ;  /* 0x000000ffdd037208 */ /* 0x000fe20003000000 */
[----:B------:R-:W-:Y:S01]  /*ab60*/  FMUL.FTZ R5, R2, UR38 ;  /* 0x0000002602057c20 */ /* 0x000fe20008410000 */
[----:B------:R-:W-:Y:S02]  /*ab70*/  FSETP.NEU.FTZ.AND P6, PT, R207, -INF , PT ;  /* 0xff800000cf00780b */ /* 0x000fe40003fdd000 */
[----:B------:R-:W-:Y:S02]  /*ab80*/  LOP3.LUT R2, R18, 0xff, RZ, 0xc0, !PT ;  /* 0x000000ff12027812 */ /* 0x000fe400078ec0ff */
[----:B------:R-:W-:-:S02]  /*ab90*/  FSEL R9, R224, RZ, P5 ;  /* 0x000000ffe0097208 */ /* 0x000fc40002800000 */
[----:B------:R-:W-:Y:S02]  /*aba0*/  FSEL R0, R0, RZ, P6 ;  /* 0x000000ff00007208 */ /* 0x000fe40003000000 */
[----:B------:R-:W-:Y:S01]  /*abb0*/  ISETP.LE.U32.AND P5, PT, R2, UR4, PT ;  /* 0x0000000402007c0c */ /* 0x000fe2000bfa3070 */
[----:B------:R-:W2:Y:S02]  /*abc0*/  MUFU.EX2 R5, R5 ;  /* 0x0000000500057308 */ /* 0x000ea40000000800 */
        /* <DEDUP_REMOVED lines=8> */
[----:B------:R-:W-:-:S02]  /*ac50*/  LOP3.LUT R0, R18, 0xffff, RZ, 0xc0, !PT ;  /* 0x0000ffff12007812 */ /* 0x000fc400078ec0ff */
[----:B-1----:R-:W-:Y:S02]  /*ac60*/  F2FP.BF16.F32.PACK_AB R135, R180, R181 ;  /* 0x000000b5b487723e */ /* 0x002fe400000010ff */
[----:B------:R-:W-:Y:S02]  /*ac70*/  SHF.R.U32.HI R0, RZ, 0x8, R0 ;  /* 0x00000008ff007819 */ /* 0x000fe40000011600 */
[----:B------:R-:W-:Y:S01]  /*ac80*/  PRMT R35, R135, 0x7632, R35 ;  /* 0x0000763287237816 */ /* 0x000fe20000000023 */
[----:B------:R-:W-:Y:S01]  /*ac90*/  @!P5 HFMA2.BF16_V2 R172, -RZ.H0_H0, RZ.H0_H0, -R135.H0_H0 ;  /* 0x200000ffffacd231 */ /* 0x000fe20000340987 */
[----:B------:R-:W-:Y:S01]  /*aca0*/  LOP3.LUT R0, R0, 0xffff, RZ, 0xc0, !PT ;  /* 0x0000ffff00007812 */ /* 0x000fe200078ec0ff */
[----:B--2---:R-:W-:Y:S01]  /*acb0*/  FFMA.FTZ R8, R225, R5, R181 ;  /* 0x00000005e1087223 */ /* 0x004fe200000100b5 */
[----:B------:R-:W-:Y:S02]  /*acc0*/  PRMT R225, R135, 0x5410, R35 ;  /* 0x0000541087e17816 */ /* 0x000fe40000000023 */
[----:B------:R-:W-:-:S02]  /*acd0*/  @!P5 PRMT R135, R172, 0x5410, RZ ;  /* 0x00005410ac87d816 */ /* 0x000fc400000000ff */
[----:B------:R-:W-:Y:S01]  /*ace0*/  ISETP.LE.U32.AND P5, PT, R0, UR4, PT ;  /* 0x0000000400007c0c */ /* 0x000fe2000bfa3070 */
[----:B------:R-:W-:Y:S01]  /*acf0*/  FADD.FTZ R2, R134, -R3 ;  /* 0x8000000386027221 */ /* 0x000fe20000010000 */
[----:B------:R-:W-:-:S03]  /*ad00*/  PRMT R0, R18, 0x7632, R0 ;  /* 0x0000763212007816 */ /* 0x000fc60000000000 */
[----:B------:R-:W-:Y:S01]  /*ad10*/  FMUL.FTZ R2, R2, UR38 ;  /* 0x0000002602027c20 */ /* 0x000fe20008410000 */
[----:B------:R-:W-:Y:S01]  /*ad20*/  MUFU.EX2 R136, R184 ;  /* 0x000000b800887308 */ /* 0x000fe20000000800 */
[----:B------:R-:W-:-:S03]  /*ad30*/  LOP3.LUT R0, R0, 0xff, RZ, 0xc0, !PT ;  /* 0x000000ff00007812 */ /* 0x000fc600078ec0ff */
[----:B------:R-:W1:Y:S03]  /*ad40*/  MUFU.EX2 R3, R2 ;  /* 0x0000000200037308 */ /* 0x000e660000000800 */
[----:B------:R-:W-:-:S05]  /*ad50*/  @!P5 HFMA2.BF16_V2 R25, -RZ.H0_H0, RZ.H0_H0, -R35.H0_H0 ;  /* 0x200000ffff19d231 */ /* 0x000fca0000340923 */
[----:B------:R-:W-:Y:S02]  /*ad60*/  @!P5 PRMT R35, R25, 0x5410, RZ ;  /* 0x000054101923d816 */ /* 0x000fe400000000ff */
[----:B------:R-:W-:Y:S01]  /*ad70*/  ISETP.LE.U32.AND P5, PT, R0, UR4, PT ;  /* 0x0000000400007c0c */ /* 0x000fe2000bfa3070 */
[----:B-1----:R-:W-:Y:S01]  /*ad80*/  FFMA.FTZ R2, R216, R3, R136 ;  /* 0x00000003d8027223 */ /* 0x002fe20000010088 */
[----:B------:R-:W-:Y:S02]  /*ad90*/  F2FP.BF16.F32.PACK_AB R136, R183, R136 ;  /* 0x00000088b788723e */ /* 0x000fe400000010ff */
[----:B------:R-:W-:Y:S02]  /*ada0*/  SHF.R.U32.HI R0, RZ, 0x18, R18 ;  /* 0x00000018ff007819 */ /* 0x000fe40000011612 */
[----:B------:R-:W-:-:S07]  /*adb0*/  PRMT R134, R136, 0x7632, R134 ;  /* 0x0000763288867816 */ /* 0x000fce0000000086 */
[----:B------:R-:W-:Y:S01]  /*adc0*/  @!P5 HFMA2.BF16_V2 R192, -RZ.H0_H0, RZ.H0_H0, -R136.H0_H0 ;  /* 0x200000ffffc0d231 */ /* 0x000fe20000340988 */
[----:B------:R-:W-:-:S04]  /*add0*/  PRMT R219, R136, 0x5410, R134 ;  /* 0x0000541088db7816 */ /* 0x000fc80000000086 */
[----:B------:R-:W-:Y:S02]  /*ade0*/  @!P5 PRMT R136, R192, 0x5410, RZ ;  /* 0x00005410c088d816 */ /* 0x000fe400000000ff */
[----:B------:R-:W-:Y:S01]  /*adf0*/  ISETP.LE.U32.AND P5, PT, R0, UR4, PT ;  /* 0x0000000400007c0c */ /* 0x000fe2000bfa3070 */
[----:B------:R-:W-:Y:S01]  /*ae00*/  MUFU.EX2 R25, R187 ;  /* 0x000000bb00197308 */ /* 0x000fe20000000800 */
[----:B------:R-:W-:-:S03]  /*ae10*/  IMAD.MOV.U32 R0, RZ, RZ, R138 ;  /* 0x000000ffff007224 */ /* 0x000fc600078e008a */
[----:B------:R-:W1:Y:S02]  /*ae20*/  MUFU.EX2 R226, R186 ;  /* 0x000000ba00e27308 */ /* 0x000e640000000800 */
[----:B------:R-:W-:-:S06]  /*ae30*/  LOP3.LUT R0, R0, 0xff, RZ, 0xc0, !PT ;  /* 0x000000ff00007812 */ /* 0x000fcc00078ec0ff */
[----:B------:R-:W-:-:S05]  /*ae40*/  @!P5 HFMA2.BF16_V2 R177, -RZ.H0_H0, RZ.H0_H0, -R134.H0_H0 ;  /* 0x200000ffffb1d231 */ /* 0x000fca0000340986 */
[----:B------:R-:W-:Y:S02]  /*ae50*/  @!P5 PRMT R134, R177, 0x5410, RZ ;  /* 0x00005410b186d816 */ /* 0x000fe400000000ff */
[----:B------:R-:W-:Y:S02]  /*ae60*/  ISETP.LE.U32.AND P5, PT, R0, UR4, PT ;  /* 0x0000000400007c0c */ /* 0x000fe4000bfa3070 */
[----:B-1----:R-:W-:Y:S01]  /*ae70*/  F2FP.BF16.F32.PACK_AB R0, R226, R25 ;  /* 0x00000019e200723e */ /* 0x002fe200000010ff */
[----:B------:R-:W-:-:S03]  /*ae80*/  FADD.FTZ R216, R180, R8 ;  /* 0x00000008b4d87221 */ /* 0x000fc60000010000 */
[C---:B------:R-:W-:Y:S02]  /*ae90*/  PRMT R181, R0.reuse, 0x7610, R181 ;  /* 0x0000761000b57816 */ /* 0x040fe400000000b5 */
[----:B------:R-:W-:Y:S01]  /*aea0*/  PRMT R180, R0, 0x7632, R180 ;  /* 0x0000763200b47816 */ /* 0x000fe200000000b4 */
[----:B------:R-:W-:Y:S01]  /*aeb0*/  FADD.FTZ R0, R133, -R9 ;  /* 0x8000000985007221 */ /* 0x000fe20000010000 */
[----:B------:R-:W-:Y:S01]  /*aec0*/  FADD.FTZ R183, R183, R2 ;  /* 0x00000002b7b77221 */ /* 0x000fe20000010000 */
[----:B------:R-:W-:Y:S02]  /*aed0*/  PRMT R2, R138, 0x7771, RZ ;  /* 0x000077718a027816 */ /* 0x000fe400000000ff */
[----:B------:R-:W-:Y:S02]  /*aee0*/  @!P5 HFMA2.BF16_V2 R194, -RZ.H0_H0, RZ.H0_H0, -R181.H0_H0 ;  /* 0x200000ffffc2d231 */ /* 0x000fe400003409b5 */
[----:B------:R-:W-:Y:S01]  /*aef0*/  FMUL.FTZ R0, R0, UR38 ;  /* 0x0000002600007c20 */ /* 0x000fe20008410000 */
[----:B------:R-:W-:Y:S01]  /*af00*/  PRMT R186, R181, 0x5410, R180 ;  /* 0x00005410b5ba7816 */ /* 0x000fe200000000b4 */
[----:B------:R-:W-:Y:S01]  /*af10*/  MUFU.EX2 R24, R24 ;  /* 0x0000001800187308 */ /* 0x000fe20000000800 */
[----:B------:R-:W-:-:S02]  /*af20*/  @!P5 PRMT R181, R194, 0x5410, RZ ;  /* 0x00005410c2b5d816 */ /* 0x000fc400000000ff */
[----:B------:R-:W-:Y:S02]  /*af30*/  ISETP.GT.U32.AND P5, PT, R2, UR4, PT ;  /* 0x0000000402007c0c */ /* 0x000fe4000bfa4070 */
[----:B------:R-:W1:Y:S04]  /*af40*/  MUFU.EX2 R2, R0 ;  /* 0x0000000000027308 */ /* 0x000e680000000800 */
[----:B------:R-:W2:Y:S04]  /*af50*/  MUFU.EX2 R13, R13 ;  /* 0x0000000d000d7308 */ /* 0x000ea80000000800 */
[----:B------:R-:W-:Y:S03]  /*af60*/  MUFU.EX2 R185, R185 ;  /* 0x000000b900b97308 */ /* 0x000fe60000000800 */
[----:B------:R-:W-:Y:S01]  /*af70*/  @P5 HFMA2.BF16_V2 R133, -RZ.H0_H0, RZ.H0_H0, -R180.H0_H0 ;  /* 0x200000ffff855231 */ /* 0x000fe200003409b4 */
[----:B------:R3:W4:Y:S01]  /*af80*/  MUFU.EX2 R192, R30 ;  /* 0x0000001e00c07308 */ /* 0x0007220000000800 */
[----:B-1----:R-:W-:Y:S01]  /*af90*/  FFMA.FTZ R0, R233, R2, R24 ;  /* 0x00000002e9007223 */ /* 0x002fe20000010018 */
[----:B------:R-:W-:-:S02]  /*afa0*/  PRMT R8, R138, 0x7772, RZ ;  /* 0x000077728a087816 */ /* 0x000fc400000000ff */
[----:B------:R-:W-:Y:S01]  /*afb0*/  @P5 PRMT R180, R133, 0x5410, RZ ;  /* 0x0000541085b45816 */ /* 0x000fe200000000ff */
[C---:B--2---:R-:W-:Y:S01]  /*afc0*/  FADD.FTZ R11, R13.reuse, R0 ;  /* 0x000000000d0b7221 */ /* 0x044fe20000010000 */
[----:B------:R-:W-:Y:S01]  /*afd0*/  F2FP.BF16.F32.PACK_AB R133, R13, R24 ;  /* 0x000000180d85723e */ /* 0x000fe200000010ff */
[----:B------:R-:W-:Y:S01]  /*afe0*/  IMAD.WIDE.U32 R12, R12, -0x2daee0ad, RZ ;  /* 0xd2511f530c0c7825 */ /* 0x000fe200078e00ff */
[----:B------:R-:W-:Y:S02]  /*aff0*/  FSEL R0, R207, RZ, P6 ;  /* 0x000000ffcf007208 */ /* 0x000fe40003000000 */
[----:B------:R-:W-:Y:S02]  /*b000*/  ISETP.GT.U32.AND P6, PT, R8, UR4, PT ;  /* 0x0000000408007c0c */ /* 0x000fe4000bfc4070 */
[----:B------:R-:W-:Y:S02]  /*b010*/  PRMT R8, R138, 0x7773, RZ ;  /* 0x000077738a087816 */ /* 0x000fe400000000ff */
[----:B---3--:R-:W-:-:S02]  /*b020*/  LOP3.LUT R30, R196, UR7, R13, 0x96, !PT ;  /* 0x00000007c41e7c12 */ /* 0x008fc4000f8e960d */
[----:B------:R-:W-:Y:S01]  /*b030*/  ISETP.GT.U32.AND P5, PT, R8, UR4, PT ;  /* 0x0000000408007c0c */ /* 0x000fe2000bfa4070 */
[----:B------:R-:W-:Y:S01]  /*b040*/  FADD.FTZ R9, R132, -R0 ;  /* 0x8000000084097221 */ /* 0x000fe20000010000 */
[----:B----4-:R-:W-:Y:S02]  /*b050*/  F2FP.BF16.F32.PACK_AB R8, R192, R185 ;  /* 0x000000b9c008723e */ /* 0x010fe400000010ff */
[----:B------:R-:W-:Y:S02]  /*b060*/  LOP3.LUT R0, R30, 0xffff, RZ, 0xc0, !PT ;  /* 0x0000ffff1e007812 */ /* 0x000fe400078ec0ff */
[C---:B------:R-:W-:Y:S02]  /*b070*/  PRMT R179, R8.reuse, 0x7610, R179 ;  /* 0x0000761008b37816 */ /* 0x040fe400000000b3 */
[----:B------:R-:W-:Y:S02]  /*b080*/  SHF.R.U32.HI R0, RZ, 0x8, R0 ;  /* 0x00000008ff007819 */ /* 0x000fe40000011600 */
[----:B------:R-:W-:Y:S01]  /*b090*/  PRMT R177, R8, 0x7632, R177 ;  /* 0x0000763208b17816 */ /* 0x000fe200000000b1 */
[----:B------:R-:W-:Y:S01]  /*b0a0*/  @P6 HFMA2.BF16_V2 R132, -RZ.H0_H0, RZ.H0_H0, -R179.H0_H0 ;  /* 0x200000ffff846231 */ /* 0x000fe200003409b3 */
[----:B------:R-:W-:Y:S01]  /*b0b0*/  LOP3.LUT R0, R0, 0xffff, RZ, 0xc0, !PT ;  /* 0x0000ffff00007812 */ /* 0x000fe200078ec0ff */
[----:B------:R-:W-:Y:S01]  /*b0c0*/  FADD.FTZ R24, R185, R183 ;  /* 0x000000b7b9187221 */ /* 0x000fe20000010000 */
[----:B------:R-:W-:Y:S01]  /*b0d0*/  FMUL.FTZ R9, R9, UR38 ;  /* 0x0000002609097c20 */ /* 0x000fe20008410000 */
[----:B------:R-:W-:-:S02]  /*b0e0*/  PRMT R185, R179, 0x5410, R177 ;  /* 0x00005410b3b97816 */ /* 0x000fc400000000b1 */
[----:B------:R-:W-:Y:S01]  /*b0f0*/  @P6 PRMT R179, R132, 0x5410, RZ ;  /* 0x0000541084b36816 */ /* 0x000fe200000000ff */
[----:B------:R-:W-:Y:S01]  /*b100*/  MUFU.EX2 R176, R176 ;  /* 0x000000b000b07308 */ /* 0x000fe20000000800 */
[----:B------:R-:W-:-:S03]  /*b110*/  ISETP.LE.U32.AND P6, PT, R0, UR4, PT ;  /* 0x0000000400007c0c */ /* 0x000fc6000bfc3070 */
[----:B------:R-:W1:Y:S01]  /*b120*/  MUFU.EX2 R0, R9 ;  /* 0x0000000900007308 */ /* 0x000e620000000800 */
[----:B------:R-:W-:-:S03]  /*b130*/  @P5 HFMA2.BF16_V2 R195, -RZ.H0_H0, RZ.H0_H0, -R177.H0_H0 ;  /* 0x200000ffffc35231 */ /* 0x000fc600003409b1 */
[----:B------:R-:W-:Y:S04]  /*b140*/  MUFU.EX2 R175, R175 ;  /* 0x000000af00af7308 */ /* 0x000fe80000000800 */
[----:B------:R-:W-:Y:S04]  /*b150*/  MUFU.EX2 R183, R189 ;  /* 0x000000bd00b77308 */ /* 0x000fe80000000800 */
[----:B------:R-:W2:Y:S04]  /*b160*/  MUFU.EX2 R174, R174 ;  /* 0x000000ae00ae7308 */ /* 0x000ea80000000800 */
[----:B------:R-:W3:Y:S01]  /*b170*/  MUFU.EX2 R194, R191 ;  /* 0x000000bf00c27308 */ /* 0x000ee20000000800 */
[----:B------:R-:W-:-:S03]  /*b180*/  LOP3.LUT R8, R30, 0xff, RZ, 0xc0, !PT ;  /* 0x000000ff1e087812 */ /* 0x000fc600078ec0ff */
[----:B------:R-:W4:Y:S01]  /*b190*/  MUFU.EX2 R173, R173 ;  /* 0x000000ad00ad7308 */ /* 0x000f220000000800 */
[----:B------:R-:W-:Y:S02]  /*b1a0*/  @P5 PRMT R177, R195, 0x5410, RZ ;  /* 0x00005410c3b15816 */ /* 0x000fe400000000ff */
[----:B------:R-:W-:Y:S01]  /*b1b0*/  ISETP.LE.U32.AND P5, PT, R8, UR4, PT ;  /* 0x0000000408007c0c */ /* 0x000fe2000bfa3070 */
[----:B-1----:R-:W-:Y:S01]  /*b1c0*/  FFMA.FTZ R8, R232, R0, R176 ;  /* 0x00000000e8087223 */ /* 0x002fe200000100b0 */
[----:B--2---:R-:W-:-:S03]  /*b1d0*/  FADD.FTZ R9, R174, R11 ;  /* 0x0000000bae097221 */ /* 0x004fc60000010000 */
[C---:B------:R-:W-:Y:S01]  /*b1e0*/  FADD.FTZ R13, R175.reuse, R8 ;  /* 0x00000008af0d7221 */ /* 0x040fe20000010000 */
[----:B---3--:R-:W-:Y:S02]  /*b1f0*/  F2FP.BF16.F32.PACK_AB R8, R194, R183 ;  /* 0x000000b7c208723e */ /* 0x008fe400000010ff */
[----:B------:R-:W-:Y:S02]  /*b200*/  F2FP.BF16.F32.PACK_AB R184, R175, R176 ;  /* 0x000000b0afb8723e */ /* 0x000fe400000010ff */
[C---:B----4-:R-:W-:Y:S01]  /*b210*/  F2FP.BF16.F32.PACK_AB R176, R173.reuse, R174 ;  /* 0x000000aeadb0723e */ /* 0x050fe200000010ff */
[----:B------:R-:W-:Y:S01]  /*b220*/  FADD.FTZ R182, R173, R9 ;  /* 0x00000009adb67221 */ /* 0x000fe20000010000 */
[C---:B------:R-:W-:Y:S01]  /*b230*/  PRMT R174, R8.reuse, 0x7610, R174 ;  /* 0x0000761008ae7816 */ /* 0x040fe200000000ae */
[----:B------:R-:W1:Y:S01]  /*b240*/  MUFU.EX2 R137, R14 ;  /* 0x0000000e00897308 */ /* 0x000e620000000800 */
[----:B------:R-:W-:Y:S02]  /*b250*/  PRMT R173, R8, 0x7632, R173 ;  /* 0x0000763208ad7816 */ /* 0x000fe400000000ad */
[----:B------:R-:W-:Y:S01]  /*b260*/  PRMT R8, R30, 0x7632, R8 ;  /* 0x000076321e087816 */ /* 0x000fe20000000008 */
[----:B------:R-:W-:-:S02]  /*b270*/  @!P5 HFMA2.BF16_V2 R198, -RZ.H0_H0, RZ.H0_H0, -R174.H0_H0 ;  /* 0x200000ffffc6d231 */ /* 0x000fc400003409ae */
[----:B------:R-:W-:Y:S01]  /*b280*/  IMAD.MOV.U32 R235, RZ, RZ, R231 ;  /* 0x000000ffffeb7224 */ /* 0x000fe200078e00e7 */
[----:B------:R-:W-:Y:S01]  /*b290*/  LOP3.LUT R8, R8, 0xff, RZ, 0xc0, !PT ;  /* 0x000000ff08087812 */ /* 0x000fe200078ec0ff */
[----:B------:R-:W2:Y:S01]  /*b2a0*/  MUFU.EX2 R11, R178 ;  /* 0x000000b2000b7308 */ /* 0x000ea20000000800 */
[----:B------:R-:W-:Y:S02]  /*b2b0*/  PRMT R231, R174, 0x5410, R173 ;  /* 0x00005410aee77816 */ /* 0x000fe400000000ad */
[----:B------:R-:W-:Y:S01]  /*b2c0*/  @!P5 PRMT R174, R198, 0x5410, RZ ;  /* 0x00005410c6aed816 */ /* 0x000fe200000000ff */
[----:B------:R-:W3:Y:S01]  /*b2d0*/  MUFU.EX2 R9, R15 ;  /* 0x0000000f00097308 */ /* 0x000ee20000000800 */
[----:B------:R-:W-:-:S03]  /*b2e0*/  ISETP.LE.U32.AND P5, PT, R8, UR4, PT ;  /* 0x0000000408007c0c */ /* 0x000fc6000bfa3070 */
[----:B------:R-:W4:Y:S01]  /*b2f0*/  MUFU.EX2 R8, R17 ;  /* 0x0000001100087308 */ /* 0x000f220000000800 */
[----:B------:R-:W-:Y:S02]  /*b300*/  @!P6 HFMA2.BF16_V2 R199, -RZ.H0_H0, RZ.H0_H0, -R173.H0_H0 ;  /* 0x200000ffffc7e231 */ /* 0x000fe400003409ad */
[----:B-1----:R-:W-:Y:S01]  /*b310*/  FADD.FTZ R14, R137, R13 ;  /* 0x0000000d890e7221 */ /* 0x002fe20000010000 */
[----:B------:R-:W-:Y:S02]  /*b320*/  SHF.R.U32.HI R13, RZ, 0x18, R30 ;  /* 0x00000018ff0d7819 */ /* 0x000fe4000001161e */
[----:B------:R-:W-:Y:S02]  /*b330*/  @!P6 PRMT R173, R199, 0x5410, RZ ;  /* 0x00005410c7ade816 */ /* 0x000fe400000000ff */
[----:B------:R-:W-:Y:S01]  /*b340*/  ISETP.LE.U32.AND P6, PT, R13, UR4, PT ;  /* 0x000000040d007c0c */ /* 0x000fe2000bfc3070 */
[----:B--2---:R-:W-:-:S04]  /*b350*/  FADD.FTZ R13, R11, R14 ;  /* 0x0000000e0b0d7221 */ /* 0x004fc80000010000 */
[----:B---3--:R-:W-:Y:S01]  /*b360*/  FADD.FTZ R13, R9, R13 ;  /* 0x0000000d090d7221 */ /* 0x008fe20000010000 */
[----:B----4-:R-:W-:Y:S02]  /*b370*/  F2FP.BF16.F32.PACK_AB R175, R8, R9 ;  /* 0x0000000908af723e */ /* 0x010fe400000010ff */
[----:B------:R-:W-:Y:S01]  /*b380*/  LOP3.LUT R9, R6, UR34, R235, 0x96, !PT ;  /* 0x0000002206097c12 */ /* 0x000fe2000f8e96eb */
[----:B------:R-:W-:Y:S01]  /*b390*/  FMUL.FTZ R6, R101, R5 ;  /* 0x0000000565067220 */ /* 0x000fe20000410000 */
[-C--:B------:R-:W-:Y:S01]  /*b3a0*/  FMUL.FTZ R243, R39, R3.reuse ;  /* 0x0000000327f37220 */ /* 0x080fe20000410000 */
[-C--:B------:R-:W-:Y:S02]  /*b3b0*/  FMUL.FTZ R195, R103, R3.reuse ;  /* 0x0000000367c37220 */ /* 0x080fe40000410000 */
[----:B------:R-:W-:Y:S02]  /*b3c0*/  IMAD.MOV.U32 R39, RZ, RZ, R6 ;  /* 0x000000ffff277224 */ /* 0x000fe400078e0006 */
[----:B------:R-:W-:Y:S01]  /*b3d0*/  FMUL.FTZ R6, R102, R3 ;  /* 0x0000000366067220 */ /* 0x000fe20000410000 */
[-C--:B------:R-:W-:Y:S01]  /*b3e0*/  FMUL.FTZ R102, R62, R0.reuse ;  /* 0x000000003e667220 */ /* 0x080fe20000410000 */
[----:B------:R-:W-:-:S02]  /*b3f0*/  FMUL.FTZ R103, R63, R0 ;  /* 0x000000003f677220 */ /* 0x000fc40000410000 */
[----:B------:R-:W2:Y:S01]  /*b400*/  LDL.64 R62, [R1+0x90] ;  /* 0x00009000013e7983 */ /* 0x000ea20000100a00 */
[----:B------:R-:W1:Y:S01]  /*b410*/  S2R R232, SR_CTAID.X ;  /* 0x0000000000e87919 */ /* 0x000e620000002500 */
[----:B------:R-:W-:Y:S04]  /*b420*/  MUFU.EX2 R187, R188 ;  /* 0x000000bc00bb7308 */ /* 0x000fe80000000800 */
[----:B------:R-:W3:Y:S01]  /*b430*/  MUFU.EX2 R178, R190 ;  /* 0x000000be00b27308 */ /* 0x000ee20000000800 */
[----:B------:R-:W-:Y:S02]  /*b440*/  SHF.R.U32.HI R236, RZ, 0x5, R215 ;  /* 0x00000005ffec7819 */ /* 0x000fe400000116d7 */
[----:B------:R-:W-:Y:S01]  /*b450*/  F2FP.BF16.F32.PACK_AB R137, R11, R137 ;  /* 0x000000890b89723e */ /* 0x000fe200000010ff */
[----:B------:R-:W-:Y:S01]  /*b460*/  FADD.FTZ R132, R8, R13 ;  /* 0x0000000d08847221 */ /* 0x000fe20000010000 */
[----:B------:R-:W-:Y:S01]  /*b470*/  IMAD.MOV.U32 R8, RZ, RZ, R12 ;  /* 0x000000ffff087224 */ /* 0x000fe200078e000c */
[----:B---3--:R-:W-:-:S04]  /*b480*/  F2FP.BF16.F32.PACK_AB R11, R178, R187 ;  /* 0x000000bbb20b723e */ /* 0x008fc800000010ff */
[----:B------:R-:W-:Y:S01]  /*b490*/  PRMT R172, R11, 0x7610, R172 ;  /* 0x000076100bac7816 */ /* 0x000fe200000000ac */
[----:B-1----:R-:W-:-:S04]  /*b4a0*/  IMAD R232, R232, 0x8, R236 ;  /* 0x00000008e8e87824 */ /* 0x002fc800078e02ec */
[----:B------:R-:W-:Y:S01]  /*b4b0*/  VIADD R232, R232, 0x4 ;  /* 0x00000004e8e87836 */ /* 0x000fe20000000000 */
[----:B------:R-:W-:Y:S01]  /*b4c0*/  PRMT R139, R11, 0x7632, R139 ;  /* 0x000076320b8b7816 */ /* 0x000fe2000000008b */
[----:B------:R-:W-:Y:S02]  /*b4d0*/  @!P5 HFMA2.BF16_V2 R200, -RZ.H0_H0, RZ.H0_H0, -R172.H0_H0 ;  /* 0x200000ffffc8d231 */ /* 0x000fe400003409ac */
[----:B------:R-:W-:Y:S01]  /*b4e0*/  IMAD.WIDE.U32 R232, R232, -0x326172a9, RZ ;  /* 0xcd9e8d57e8e87825 */ /* 0x000fe200078e00ff */
[----:B------:R-:W-:-:S03]  /*b4f0*/  LOP3.LUT R8, R8, 0xff, RZ, 0xc0, !PT ;  /* 0x000000ff08087812 */ /* 0x000fc600078ec0ff */
[----:B------:R-:W-:Y:S01]  /*b500*/  IMAD.MOV.U32 R234, RZ, RZ, R230 ;  /* 0x000000ffffea7224 */ /* 0x000fe200078e00e6 */
[----:B------:R-:W-:Y:S01]  /*b510*/  PRMT R230, R172, 0x5410, R139 ;  /* 0x00005410ace67816 */ /* 0x000fe2000000008b */
[-C--:B------:R-:W-:Y:S01]  /*b520*/  FMUL.FTZ R233, R161, R5.reuse ;  /* 0x00000005a1e97220 */ /* 0x080fe20000410000 */
[----:B------:R-:W-:Y:S01]  /*b530*/  LOP3.LUT R7, R232, UR35, R7, 0x96, !PT ;  /* 0x00000023e8077c12 */ /* 0x000fe2000f8e9607 */
[-C--:B------:R-:W-:Y:S01]  /*b540*/  FMUL.FTZ R232, R160, R5.reuse ;  /* 0x00000005a0e87220 */ /* 0x080fe20000410000 */
[----:B------:R-:W-:Y:S01]  /*b550*/  @!P5 PRMT R172, R200, 0x5410, RZ ;  /* 0x00005410c8acd816 */ /* 0x000fe200000000ff */
[----:B------:R-:W-:Y:S01]  /*b560*/  IMAD.MOV.U32 R160, RZ, RZ, R234 ;  /* 0x000000ffffa07224 */ /* 0x000fe200078e00ea */
[----:B------:R-:W-:Y:S01]  /*b570*/  ISETP.LE.U32.AND P5, PT, R8, UR4, PT ;  /* 0x0000000408007c0c */ /* 0x000fe2000bfa3070 */
[----:B------:R-:W-:Y:S02]  /*b580*/  IMAD.MOV.U32 R161, RZ, RZ, R235 ;  /* 0x000000ffffa17224 */ /* 0x000fe400078e00eb */
[-C--:B------:R-:W-:Y:S01]  /*b590*/  FMUL.FTZ R245, R53, R5.reuse ;  /* 0x0000000535f57220 */ /* 0x080fe20000410000 */
[-C--:B------:R-:W-:Y:S01]  /*b5a0*/  FMUL.FTZ R236, R64, R5.reuse ;  /* 0x0000000540ec7220 */ /* 0x080fe20000410000 */
[-C--:B------:R-:W-:Y:S01]  /*b5b0*/  FMUL.FTZ R15, R96, R5.reuse ;  /* 0x00000005600f7220 */ /* 0x080fe20000410000 */
[----:B------:R-:W-:Y:S01]  /*b5c0*/  FMUL.FTZ R14, R97, R5 ;  /* 0x00000005610e7220 */ /* 0x000fe20000410000 */
        /* <DEDUP_REMOVED lines=41> */
[----:B------:R-:W-:-:S02]  /*b860*/  IMAD.MOV.U32 R216, RZ, RZ, R8 ;  /* 0x000000ffffd87224 */ /* 0x000fc400078e0008 */
[-C--:B------:R-:W-:Y:S01]  /*b870*/  FMUL.FTZ R152, R152, R2.reuse ;  /* 0x0000000298987220 */ /* 0x080fe20000410000 */
[----:B------:R-:W-:Y:S02]  /*b880*/  IMAD.MOV.U32 R58, RZ, RZ, R160 ;  /* 0x000000ffff3a7224 */ /* 0x000fe400078e00a0 */
[-C--:B------:R-:W-:Y:S01]  /*b890*/  FMUL.FTZ R153, R153, R2.reuse ;  /* 0x0000000299997220 */ /* 0x080fe20000410000 */
[----:B------:R-:W-:Y:S02]  /*b8a0*/  IMAD.MOV.U32 R59, RZ, RZ, R161 ;  /* 0x000000ffff3b7224 */ /* 0x000fe400078e00a1 */
[-C--:B------:R-:W-:Y:S01]  /*b8b0*/  FMUL.FTZ R148, R148, R2.reuse ;  /* 0x0000000294947220 */ /* 0x080fe20000410000 */
[----:B------:R-:W-:Y:S02]  /*b8c0*/  IMAD.MOV.U32 R25, RZ, RZ, R6 ;  /* 0x000000ffff197224 */ /* 0x000fe400078e0006 */
        /* <DEDUP_REMOVED lines=30> */
[----:B------:R-:W-:Y:S01]  /*bab0*/  IMAD.WIDE.U32 R6, R7, -0x2daee0ad, RZ ;  /* 0xd2511f5307067825 */ /* 0x000fe200078e00ff */
[----:B------:R-:W-:Y:S03]  /*bac0*/  MUFU.EX2 R40, R202 ;  /* 0x000000ca00287308 */ /* 0x000fe60000000800 */
[-C--:B------:R-:W-:Y:S01]  /*bad0*/  FMUL.FTZ R154, R154, R0.reuse ;  /* 0x000000009a9a7220 */ /* 0x080fe20000410000 */
[-C--:B------:R-:W-:Y:S01]  /*bae0*/  FMUL.FTZ R155, R155, R0.reuse ;  /* 0x000000009b9b7220 */ /* 0x080fe20000410000 */
[----:B------:R-:W-:Y:S01]  /*baf0*/  IMAD.WIDE.U32 R2, R9, -0x2daee0ad, RZ ;  /* 0xd2511f5309027825 */ /* 0x000fe200078e00ff */
[----:B------:R-:W1:Y:S03]  /*bb00*/  MUFU.EX2 R50, R208 ;  /* 0x000000d000327308 */ /* 0x000e660000000800 */
        /* <DEDUP_REMOVED lines=26> */
[----:B------:R-:W-:Y:S01]  /*bcb0*/  LOP3.LUT R0, R6, UR31, R3, 0x96, !PT ;  /* 0x0000001f06007c12 */ /* 0x000fe2000f8e9603 */
[----:B------:R-:W-:-:S02]  /*bcc0*/  @!P6 HFMA2.BF16_V2 R201, -RZ.H0_H0, RZ.H0_H0, -R139.H0_H0 ;  /* 0x200000ffffc9e231 */ /* 0x000fc4000034098b */
[----:B------:R-:W-:Y:S01]  /*bcd0*/  FADD.FTZ R13, R183, R8 ;  /* 0x00000008b70d7221 */ /* 0x000fe20000010000 */
[-C--:B------:R-:W-:Y:S01]  /*bce0*/  FMUL.FTZ R197, R157, R5.reuse ;  /* 0x000000059dc57220 */ /* 0x080fe20000410000 */
[----:B------:R-:W-:Y:S01]  /*bcf0*/  FMUL.FTZ R244, R52, R5 ;  /* 0x0000000534f47220 */ /* 0x000fe20000410000 */
[----:B------:R-:W-:Y:S01]  /*bd00*/  IMAD.WIDE.U32 R8, R0, -0x326172a9, RZ ;  /* 0xcd9e8d5700087825 */ /* 0x000fe200078e00ff */
[----:B------:R-:W-:-:S03]  /*bd10*/  PRMT R0, R12, 0x7771, RZ ;  /* 0x000077710c007816 */ /* 0x000fc600000000ff */
        /* <DEDUP_REMOVED lines=14> */
[----:B------:R-:W-:Y:S01]  /*be00*/  @!P6 PRMT R139, R201, 0x5410, RZ ;  /* 0x00005410c98be816 */ /* 0x000fe200000000ff */
[----:B------:R-:W-:Y:S01]  /*be10*/  IMAD.MOV.U32 R57, RZ, RZ, R39 ;  /* 0x000000ffff397224 */ /* 0x000fe200078e0027 */
[----:B------:R-:W-:Y:S01]  /*be20*/  ISETP.GT.U32.AND P6, PT, R0, UR4, PT ;  /* 0x0000000400007c0c */ /* 0x000fe2000bfc4070 */
[----:B------:R-:W-:Y:S01]  /*be30*/  IMAD.MOV.U32 R56, RZ, RZ, R48 ;  /* 0x000000ffff387224 */ /* 0x000fe200078e0030 */
[----:B-1----:R-:W-:Y:S01]  /*be40*/  F2FP.BF16.F32.PACK_AB R0, R50, R40 ;  /* 0x000000283200723e */ /* 0x002fe200000010ff */
[----:B------:R-:W-:Y:S01]  /*be50*/  MUFU.EX2 R39, R203 ;  /* 0x000000cb00277308 */ /* 0x000fe20000000800 */
[----:B------:R-:W-:-:S02]  /*be60*/  IMAD.MOV.U32 R59, RZ, RZ, R96 ;  /* 0x000000ffff3b7224 */ /* 0x000fc400078e0060 */
[----:B------:R-:W-:Y:S01]  /*be70*/  FADD.FTZ R11, R192, R24 ;  /* 0x00000018c00b7221 */ /* 0x000fe20000010000 */
[C---:B------:R-:W-:Y:S01]  /*be80*/  PRMT R119, R0.reuse, 0x7610, R119 ;  /* 0x0000761000777816 */ /* 0x040fe20000000077 */
[----:B------:R1:W3:Y:S01]  /*be90*/  MUFU.EX2 R48, R206 ;  /* 0x000000ce00307308 */ /* 0x0002e20000000800 */
[----:B------:R-:W-:Y:S01]  /*bea0*/  PRMT R118, R0, 0x7632, R118 ;  /* 0x0000763200767816 */ /* 0x000fe20000000076 */
[----:B------:R-:W4:Y:S02]  /*beb0*/  LDC R226, c[0x0][0x448] ;  /* 0x00011200ffe27b82 */ /* 0x000f240000000800 */
[----:B------:R-:W-:Y:S01]  /*bec0*/  @!P5 HFMA2.BF16_V2 R10, -RZ.H0_H0, RZ.H0_H0, -R119.H0_H0 ;  /* 0x200000ffff0ad231 */ /* 0x000fe20000340977 */
[----:B------:R-:W-:Y:S01]  /*bed0*/  PRMT R0, R12, 0x7772, RZ ;  /* 0x000077720c007816 */ /* 0x000fe200000000ff */
[----:B------:R-:W-:Y:S02]  /*bee0*/  IMAD.MOV.U32 R126, RZ, RZ, R216 ;  /* 0x000000ffff7e7224 */ /* 0x000fe400078e00d8 */
[----:B------:R-:W-:-:S02]  /*bef0*/  IMAD.MOV.U32 R216, RZ, RZ, R15 ;  /* 0x000000ffffd87224 */ /* 0x000fc400078e000f */
[----:B------:R-:W-:Y:S01]  /*bf00*/  @P6 HFMA2.BF16_V2 R16, -RZ.H0_H0, RZ.H0_H0, -R118.H0_H0 ;  /* 0x200000ffff106231 */ /* 0x000fe20000340976 */
[C---:B-1----:R-:W-:Y:S02]  /*bf10*/  PRMT R206, R137.reuse, 0x7610, R206 ;  /* 0x0000761089ce7816 */ /* 0x042fe400000000ce */
[----:B------:R-:W-:Y:S01]  /*bf20*/  PRMT R203, R137, 0x7632, R203 ;  /* 0x0000763289cb7816 */ /* 0x000fe200000000cb */
[----:B------:R-:W-:Y:S01]  /*bf30*/  IMAD.MOV.U32 R127, RZ, RZ, R25 ;  /* 0x000000ffff7f7224 */ /* 0x000fe200078e0019 */
[----:B--2---:R-:W-:-:S05]  /*bf40*/  LOP3.LUT R5, R62, UR33, R7, 0x96, !PT ;  /* 0x000000213e057c12 */ /* 0x004fca000f8e9607 */
[----:B------:R-:W-:-:S05]  /*bf50*/  IMAD.WIDE.U32 R6, R5, -0x326172a9, RZ ;  /* 0xcd9e8d5705067825 */ /* 0x000fca00078e00ff */
[----:B------:R-:W-:Y:S02]  /*bf60*/  LOP3.LUT R5, R58, UR32, R7, 0x96, !PT ;  /* 0x000000203a057c12 */ /* 0x000fe4000f8e9607 */
[----:B------:R-:W-:Y:S01]  /*bf70*/  LOP3.LUT R3, R6, UR26, R9, 0x96, !PT ;  /* 0x0000001a06037c12 */ /* 0x000fe2000f8e9609 */
[----:B------:R-:W-:Y:S01]  /*bf80*/  IMAD.MOV.U32 R62, RZ, RZ, R97 ;  /* 0x000000ffff3e7224 */ /* 0x000fe200078e0061 */
[----:B------:R-:W-:Y:S01]  /*bf90*/  PRMT R97, R119, 0x5410, R118 ;  /* 0x0000541077617816 */ /* 0x000fe20000000076 */
[----:B------:R-:W-:Y:S01]  /*bfa0*/  IMAD.MOV.U32 R58, RZ, RZ, R14 ;  /* 0x000000ffff3a7224 */ /* 0x000fe200078e000e */
[----:B------:R-:W-:Y:S01]  /*bfb0*/  @!P5 PRMT R119, R10, 0x5410, RZ ;  /* 0x000054100a77d816 */ /* 0x000fe200000000ff */
[----:B------:R-:W-:Y:S01]  /*bfc0*/  IMAD.WIDE.U32 R6, R5, -0x2daee0ad, RZ ;  /* 0xd2511f5305067825 */ /* 0x000fe200078e00ff */
[----:B------:R-:W-:-:S03]  /*bfd0*/  ISETP.GT.U32.AND P5, PT, R0, UR4, PT ;  /* 0x0000000400007c0c */ /* 0x000fc6000bfa4070 */
[----:B------:R-:W-:Y:S01]  /*bfe0*/  IMAD.WIDE.U32 R14, R3, -0x2daee0ad, RZ ;  /* 0xd2511f53030e7825 */ /* 0x000fe200078e00ff */
[----:B------:R-:W-:Y:S02]  /*bff0*/  LOP3.LUT R3, R2, UR23, R7, 0x96, !PT ;  /* 0x0000001702037c12 */ /* 0x000fe4000f8e9607 */
[----:B---3--:R-:W-:Y:S02]  /*c000*/  F2FP.BF16.F32.PACK_AB R2, R48, R39 ;  /* 0x000000273002723e */ /* 0x008fe400000010ff */
[----:B------:R-:W-:Y:S01]  /*c010*/  LOP3.LUT R0, R6, UR16, R15, 0x96, !PT ;  /* 0x0000001006007c12 */ /* 0x000fe2000f8e960f */
[----:B------:R-:W-:Y:S01]  /*c020*/  IMAD.MOV.U32 R63, RZ, RZ, R17 ;  /* 0x000000ffff3f7224 */ /* 0x000fe200078e0011 */
[----:B------:R-:W-:Y:S02]  /*c030*/  PRMT R117, R2, 0x7610, R117 ;  /* 0x0000761002757816 */ /* 0x000fe40000000075 */
[----:B------:R-:W-:Y:S01]  /*c040*/  @P6 PRMT R118, R16, 0x5410, RZ ;  /* 0x0000541010766816 */ /* 0x000fe200000000ff */
[----:B------:R-:W-:Y:S01]  /*c050*/  IMAD.WIDE.U32 R16, R0, -0x326172a9, RZ ;  /* 0xcd9e8d5700107825 */ /* 0x000fe200078e00ff */
[----:B------:R-:W-:-:S03]  /*c060*/  PRMT R0, R12, 0x7773, RZ ;  /* 0x000077730c007816 */ /* 0x000fc600000000ff */
[----:B------:R-:W-:Y:S01]  /*c070*/  @P5 HFMA2.BF16_V2 R20, -RZ.H0_H0, RZ.H0_H0, -R117.H0_H0 ;  /* 0x200000ffff145231 */ /* 0x000fe20000340975 */
[----:B------:R-:W-:Y:S02]  /*c080*/  PRMT R116, R2, 0x7632, R116 ;  /* 0x0000763202747816 */ /* 0x000fe40000000074 */
[----:B------:R-:W-:Y:S02]  /*c090*/  ISETP.GT.U32.AND P6, PT, R0, UR4, PT ;  /* 0x0000000400007c0c */ /* 0x000fe4000bfc4070 */
[----:B------:R-:W-:Y:S02]  /*c0a0*/  PRMT R0, R16, 0x7772, RZ ;  /* 0x0000777210007816 */ /* 0x000fe400000000ff */
[----:B------:R-:W-:Y:S02]  /*c0b0*/  PRMT R96, R117, 0x5410, R116 ;  /* 0x0000541075607816 */ /* 0x000fe40000000074 */
[----:B------:R-:W-:Y:S02]  /*c0c0*/  @P5 PRMT R117, R20, 0x5410, RZ ;  /* 0x0000541014755816 */ /* 0x000fe400000000ff */
[----:B------:R-:W-:-:S02]  /*c0d0*/  ISETP.GT.U32.AND P5, PT, R0, UR4, PT ;  /* 0x0000000400007c0c */ /* 0x000fc4000bfa4070 */
[----:B------:R-:W-:-:S11]  /*c0e0*/  PRMT R0, R16, 0x7773, RZ ;  /* 0x0000777310007816 */ /* 0x000fd600000000ff */
[----:B------:R-:W-:-:S05]  /*c0f0*/  @P5 HFMA2.BF16_V2 R19, -RZ.H0_H0, RZ.H0_H0, -R137.H0_H0 ;  /* 0x200000ffff135231 */ /* 0x000fca0000340989 */
[----:B------:R-:W-:Y:S02]  /*c100*/  @P5 PRMT R206, R19, 0x5410, RZ ;  /* 0x0000541013ce5816 */ /* 0x000fe400000000ff */
[----:B------:R-:W-:Y:S01]  /*c110*/  ISETP.GT.U32.AND P5, PT, R0, UR4, PT ;  /* 0x0000000400007c0c */ /* 0x000fe2000bfa4070 */
[----:B------:R-:W-:-:S05]  /*c120*/  IMAD.WIDE.U32 R2, R3, -0x326172a9, RZ ;  /* 0xcd9e8d5703027825 */ /* 0x000fca00078e00ff */
[----:B------:R-:W-:Y:S02]  /*c130*/  LOP3.LUT R3, R8, UR17, R3, 0x96, !PT ;  /* 0x0000001108037c12 */ /* 0x000fe4000f8e9603 */
[----:B------:R-:W-:-:S05]  /*c140*/  LOP3.LUT R8, R2, UR15, R17, 0x96, !PT ;  /* 0x0000000f02087c12 */ /* 0x000fca000f8e9611 */
[----:B------:R-:W-:Y:S01]  /*c150*/  @P5 HFMA2.BF16_V2 R21, -RZ.H0_H0, RZ.H0_H0, -R137.H1_H1 ;  /* 0x200000ffff155231 */ /* 0x000fe20000360989 */
[C---:B------:R-:W-:Y:S02]  /*c160*/  LOP3.LUT R2, R8.reuse, 0xff, RZ, 0xc0, !PT ;  /* 0x000000ff08027812 */ /* 0x040fe400078ec0ff */
[----:B------:R-:W-:Y:S02]  /*c170*/  LOP3.LUT R0, R8, 0xffff, RZ, 0xc0, !PT ;  /* 0x0000ffff08007812 */ /* 0x000fe400078ec0ff */
[----:B------:R-:W-:Y:S02]  /*c180*/  @P5 PRMT R203, R21, 0x5410, RZ ;  /* 0x0000541015cb5816 */ /* 0x000fe400000000ff */
[----:B------:R-:W-:Y:S02]  /*c190*/  ISETP.LE.U32.AND P5, PT, R2, UR4, PT ;  /* 0x0000000402007c0c */ /* 0x000fe4000bfa3070 */
[----:B------:R-:W-:Y:S01]  /*c1a0*/  SHF.R.U32.HI R0, RZ, 0x8, R0 ;  /* 0x00000008ff007819 */ /* 0x000fe20000011600 */
[----:B------:R-:W-:-:S02]  /*c1b0*/  @P6 HFMA2.BF16_V2 R22, -RZ.H0_H0, RZ.H0_H0, -R116.H0_H0 ;  /* 0x200000ffff166231 */ /* 0x000fc40000340974 */
[----:B------:R-:W-:Y:S01]  /*c1c0*/  IMAD.WIDE.U32 R24, R3, -0x2daee0ad, RZ ;  /* 0xd2511f5303187825 */ /* 0x000fe200078e00ff */
[----:B------:R-:W-:Y:S02]  /*c1d0*/  LOP3.LUT R0, R0, 0xffff, RZ, 0xc0, !PT ;  /* 0x0000ffff00007812 */ /* 0x000fe400078ec0ff */
[C---:B------:R-:W-:Y:S02]  /*c1e0*/  PRMT R9, R133.reuse, 0x7610, R9 ;  /* 0x0000761085097816 */ /* 0x040fe40000000009 */
[----:B------:R-:W-:Y:S02]  /*c1f0*/  @P6 PRMT R116, R22, 0x5410, RZ ;  /* 0x0000541016746816 */ /* 0x000fe400000000ff */
[----:B------:R-:W-:Y:S02]  /*c200*/  ISETP.LE.U32.AND P6, PT, R0, UR4, PT ;  /* 0x0000000400007c0c */ /* 0x000fe4000bfc3070 */
[----:B------:R-:W-:Y:S01]  /*c210*/  LOP3.LUT R25, R14, UR7, R25, 0x96, !PT ;  /* 0x000000070e197c12 */ /* 0x000fe2000f8e9619 */
[----:B------:R-:W-:Y:S01]  /*c220*/  @!P5 HFMA2.BF16_V2 R26, -RZ.H0_H0, RZ.H0_H0, -R9.H0_H0 ;  /* 0x200000ffff1ad231 */ /* 0x000fe20000340909 */
[----:B------:R-:W-:Y:S01]  /*c230*/  PRMT R10, R133, 0x7632, R10 ;  /* 0x00007632850a7816 */ /* 0x000fe2000000000a */
[----:B------:R-:W-:Y:S01]  /*c240*/  FADD.FTZ R6, R187, R11 ;  /* 0x0000000bbb067221 */ /* 0x000fe20000010000 */
[----:B------:R-:W-:Y:S01]  /*c250*/  LOP3.LUT R0, R25, 0xff, RZ, 0xc0, !PT ;  /* 0x000000ff19007812 */ /* 0x000fe200078ec0ff */
[----:B------:R-:W-:Y:S01]  /*c260*/  MUFU.EX2 R2, R209 ;  /* 0x000000d100027308 */ /* 0x000fe20000000800 */
[----:B------:R-:W-:-:S02]  /*c270*/  PRMT R41, R9, 0x5410, R10 ;  /* 0x0000541009297816 */ /* 0x000fc4000000000a */
[----:B------:R-:W-:Y:S01]  /*c280*/  @!P5 PRMT R9, R26, 0x5410, RZ ;  /* 0x000054101a09d816 */ /* 0x000fe200000000ff */
[----:B------:R-:W1:Y:S01]  /*c290*/  MUFU.EX2 R11, R210 ;  /* 0x000000d2000b7308 */ /* 0x000e620000000800 */
[----:B------:R-:W-:Y:S01]  /*c2a0*/  ISETP.LE.U32.AND P5, PT, R0, UR4, PT ;  /* 0x0000000400007c0c */ /* 0x000fe2000bfa3070 */
[----:B------:R-:W-:Y:S02]  /*c2b0*/  IMAD.MOV.U32 R0, RZ, RZ, R16 ;  /* 0x000000ffff007224 */ /* 0x000fe400078e0010 */
[----:B------:R-:W-:-:S03]  /*c2c0*/  @!P6 HFMA2.BF16_V2 R23, -RZ.H0_H0, RZ.H0_H0, -R10.H0_H0 ;  /* 0x200000ffff17e231 */ /* 0x000fc6000034090a */
[----:B------:R-:W-:Y:S02]  /*c2d0*/  LOP3.LUT R0, R0, 0xff, RZ, 0xc0, !PT ;  /* 0x000000ff00007812 */ /* 0x000fe400078ec0ff */
[----:B------:R-:W-:Y:S02]  /*c2e0*/  @!P6 PRMT R10, R23, 0x5410, RZ ;  /* 0x00005410170ae816 */ /* 0x000fe400000000ff */
[----:B------:R-:W-:Y:S02]  /*c2f0*/  ISETP.LE.U32.AND P6, PT, R0, UR4, PT ;  /* 0x0000000400007c0c */ /* 0x000fe4000bfc3070 */
[----:B------:R-:W-:Y:S02]  /*c300*/  LOP3.LUT R0, R25, 0xffff, RZ, 0xc0, !PT ;  /* 0x0000ffff19007812 */ /* 0x000fe400078ec0ff */
[----:B-1----:R-:W-:Y:S02]  /*c310*/  F2FP.BF16.F32.PACK_AB R38, R11, R2 ;  /* 0x000000020b26723e */ /* 0x002fe400000010ff */
[----:B------:R-:W-:-:S03]  /*c320*/  SHF.R.U32.HI R0, RZ, 0x8, R0 ;  /* 0x00000008ff007819 */ /* 0x000fc60000011600 */
[----:B------:R-:W-:Y:S01]  /*c330*/  @!P5 HFMA2.BF16_V2 R28, -RZ.H0_H0, RZ.H0_H0, -R38.H0_H0 ;  /* 0x200000ffff1cd231 */ /* 0x000fe20000340926 */
[----:B------:R-:W-:Y:S02]  /*c340*/  LOP3.LUT R0, R0, 0xffff, RZ, 0xc0, !PT ;  /* 0x0000ffff00007812 */ /* 0x000fe400078ec0ff */
[----:B------:R-:W-:Y:S02]  /*c350*/  PRMT R202, R38, 0x7610, R202 ;  /* 0x0000761026ca7816 */ /* 0x000fe400000000ca */
[----:B------:R-:W-:Y:S02]  /*c360*/  @!P5 PRMT R202, R28, 0x5410, RZ ;  /* 0x000054101ccad816 */ /* 0x000fe400000000ff */
[----:B------:R-:W-:Y:S02]  /*c370*/  ISETP.LE.U32.AND P5, PT, R0, UR4, PT ;  /* 0x0000000400007c0c */ /* 0x000fe4000bfa3070 */
[----:B------:R-:W-:Y:S02]  /*c380*/  PRMT R0, R25, 0x7632, R0 ;  /* 0x0000763219007816 */ /* 0x000fe40000000000 */
[----:B------:R-:W-:-:S02]  /*c390*/  PRMT R67, R38, 0x7632, R67 ;  /* 0x0000763226437816 */ /* 0x000fc40000000043 */
[----:B------:R-:W-:-:S07]  /*c3a0*/  LOP3.LUT R0, R0, 0xff, RZ, 0xc0, !PT ;  /* 0x000000ff00007812 */ /* 0x000fce00078ec0ff */
[----:B------:R-:W-:-:S05]  /*c3b0*/  @!P5 HFMA2.BF16_V2 R27, -RZ.H0_H0, RZ.H0_H0, -R38.H1_H1 ;  /* 0x200000ffff1bd231 */ /* 0x000fca0000360926 */
[----:B------:R-:W-:Y:S02]  /*c3c0*/  @!P5 PRMT R67, R27, 0x5410, RZ ;  /* 0x000054101b43d816 */ /* 0x000fe400000000ff */
[----:B------:R-:W-:Y:S02]  /*c3d0*/  ISETP.LE.U32.AND P5, PT, R0, UR4, PT ;  /* 0x0000000400007c0c */ /* 0x000fe4000bfa3070 */
[----:B------:R-:W-:Y:S02]  /*c3e0*/  SHF.R.U32.HI R0, RZ, 0x18, R25 ;  /* 0x00000018ff007819 */ /* 0x000fe40000011619 */
[----:B------:R-:W-:-:S09]  /*c3f0*/  PRMT R201, R175, 0x7610, R201 ;  /* 0x00007610afc97816 */ /* 0x000fd200000000c9 */
[----:B------:R-:W-:-:S05]  /*c400*/  @!P5 HFMA2.BF16_V2 R37, -RZ.H0_H0, RZ.H0_H0, -R175.H0_H0 ;  /* 0x200000ffff25d231 */ /* 0x000fca00003409af */
[----:B------:R-:W-:Y:S02]  /*c410*/  @!P5 PRMT R201, R37, 0x5410, RZ ;  /* 0x0000541025c9d816 */ /* 0x000fe400000000ff */
[----:B------:R-:W-:Y:S01]  /*c420*/  ISETP.LE.U32.AND P5, PT, R0, UR4, PT ;  /* 0x0000000400007c0c */ /* 0x000fe2000bfa3070 */
[----:B------:R-:W-:Y:S02]  /*c430*/  IMAD.MOV.U32 R0, RZ, RZ, R24 ;  /* 0x000000ffff007224 */ /* 0x000fe400078e0018 */
[----:B------:R-:W-:Y:S01]  /*c440*/  FADD.FTZ R5, R194, R13 ;  /* 0x0000000dc2057221 */ /* 0x000fe20000010000 */
[----:B------:R-:W-:Y:S04]  /*c450*/  MUFU.EX2 R7, R218 ;  /* 0x000000da00077308 */ /* 0x000fe80000000800 */
[----:B------:R-:W1:Y:S01]  /*c460*/  MUFU.EX2 R13, R217 ;  /* 0x000000d9000d7308 */ /* 0x000e620000000800 */
[----:B------:R-:W-:-:S04]  /*c470*/  LOP3.LUT R0, R0, 0xff, RZ, 0xc0, !PT ;  /* 0x000000ff00007812 */ /* 0x000fc800078ec0ff */
[----:B------:R-:W-:Y:S01]  /*c480*/  @!P5 HFMA2.BF16_V2 R36, -RZ.H0_H0, RZ.H0_H0, -R175.H1_H1 ;  /* 0x200000ffff24d231 */ /* 0x000fe200003609af */
[----:B------:R-:W-:-:S04]  /*c490*/  PRMT R200, R175, 0x7632, R200 ;  /* 0x00007632afc87816 */ /* 0x000fc800000000c8 */
[----:B------:R-:W-:Y:S02]  /*c4a0*/  @!P5 PRMT R200, R36, 0x5410, RZ ;  /* 0x0000541024c8d816 */ /* 0x000fe400000000ff */
[----:B------:R-:W-:Y:S01]  /*c4b0*/  ISETP.LE.U32.AND P5, PT, R0, UR4, PT ;  /* 0x0000000400007c0c */ /* 0x000fe2000bfa3070 */
[----:B------:R-:W-:Y:S01]  /*c4c0*/  FADD.FTZ R3, R2, R182 ;  /* 0x000000b602037221 */ /* 0x000fe20000010000 */
[----:B-1----:R-:W-:Y:S01]  /*c4d0*/  F2FP.BF16.F32.PACK_AB R37, R13, R7 ;  /* 0x000000070d25723e */ /* 0x002fe200000010ff */
[----:B------:R-:W-:Y:S02]  /*c4e0*/  FADD.FTZ R2, R178, R6 ;  /* 0x00000006b2027221 */ /* 0x000fe40000010000 */
[----:B------:R-:W-:Y:S02]  /*c4f0*/  FADD.FTZ R0, R11, R3 ;  /* 0x000000030b007221 */ /* 0x000fe40000010000 */
[----:B------:R-:W-:Y:S01]  /*c500*/  FADD.FTZ R6, R39, R2 ;  /* 0x0000000227067221 */ /* 0x000fe20000010000 */
[----:B------:R-:W-:-:S05]  /*c510*/  PRMT R2, R24, 0x7771, RZ ;  /* 0x0000777118027816 */ /* 0x000fca00000000ff */
[----:B------:R-:W-:Y:S01]  /*c520*/  @!P5 HFMA2.BF16_V2 R42, -RZ.H0_H0, RZ.H0_H0, -R37.H0_H0 ;  /* 0x200000ffff2ad231 */ /* 0x000fe20000340925 */
[----:B------:R-:W-:Y:S01]  /*c530*/  PRMT R183, R37, 0x7610, R183 ;  /* 0x0000761025b77816 */ /* 0x000fe200000000b7 */
[----:B------:R-:W-:-:S03]  /*c540*/  FADD.FTZ R3, R7, R0 ;  /* 0x0000000007037221 */ /* 0x000fc60000010000 */
[----:B------:R-:W-:Y:S02]  /*c550*/  @!P5 PRMT R183, R42, 0x5410, RZ ;  /* 0x000054102ab7d816 */ /* 0x000fe400000000ff */
[----:B------:R-:W-:Y:S01]  /*c560*/  ISETP.GT.U32.AND P5, PT, R2, UR4, PT ;  /* 0x0000000402007c0c */ /* 0x000fe2000bfa4070 */
[----:B------:R-:W1:Y:S01]  /*c570*/  MUFU.EX2 R0, R211 ;  /* 0x000000d300007308 */ /* 0x000e620000000800 */
[----:B------:R-:W-:Y:S01]  /*c580*/  PRMT R66, R176, 0x7610, R66 ;  /* 0x00007610b0427816 */ /* 0x000fe20000000042 */
[----:B------:R-:W-:Y:S02]  /*c590*/  FADD.FTZ R11, R40, R5 ;  /* 0x00000005280b7221 */ /* 0x000fe40000010000 */
[----:B------:R-:W2:Y:S01]  /*c5a0*/  MUFU.EX2 R5, R193 ;  /* 0x000000c100057308 */ /* 0x000ea20000000800 */
[----:B------:R-:W-:Y:S01]  /*c5b0*/  PRMT R55, R176, 0x7632, R55 ;  /* 0x00007632b0377816 */ /* 0x000fe20000000037 */
[----:B------:R-:W-:Y:S01]  /*c5c0*/  @!P6 HFMA2.BF16_V2 R43, -RZ.H0_H0, RZ.H0_H0, -R66.H0_H0 ;  /* 0x200000ffff2be231 */ /* 0x000fe20000340942 */
[----:B------:R-:W-:-:S02]  /*c5d0*/  PRMT R2, R16, 0x7771, RZ ;  /* 0x0000777110027816 */ /* 0x000fc400000000ff */
[----:B------:R-:W-:Y:S02]  /*c5e0*/  PRMT R19, R66, 0x5410, R55 ;  /* 0x0000541042137816 */ /* 0x000fe40000000037 */
[----:B------:R-:W-:Y:S01]  /*c5f0*/  @!P6 PRMT R66, R43, 0x5410, RZ ;  /* 0x000054102b42e816 */ /* 0x000fe200000000ff */
[----:B------:R-:W-:Y:S01]  /*c600*/  @P5 HFMA2.BF16_V2 R44, -RZ.H0_H0, RZ.H0_H0, -R37.H1_H1 ;  /* 0x200000ffff2c5231 */ /* 0x000fe20000360925 */
[----:B------:R-:W-:Y:S02]  /*c610*/  ISETP.GT.U32.AND P6, PT, R2, UR4, PT ;  /* 0x0000000402007c0c */ /* 0x000fe4000bfc4070 */
[----:B------:R-:W-:Y:S01]  /*c620*/  PRMT R2, R24, 0x7772, RZ ;  /* 0x0000777218027816 */ /* 0x000fe200000000ff */
[----:B-1----:R-:W-:Y:S01]  /*c630*/  FADD.FTZ R7, R0, R132 ;  /* 0x0000008400077221 */ /* 0x002fe20000010000 */
[----:B------:R-:W-:Y:S01]  /*c640*/  PRMT R182, R37, 0x7632, R182 ;  /* 0x0000763225b67816 */ /* 0x000fe200000000b6 */
[----:B------:R-:W-:Y:S01]  /*c650*/  FADD.FTZ R11, R50, R11 ;  /* 0x0000000b320b7221 */ /* 0x000fe20000010000 */
[----:B------:R-:W-:Y:S01]  /*c660*/  @P5 PRMT R182, R44, 0x5410, RZ ;  /* 0x000054102cb65816 */ /* 0x000fe200000000ff */
[----:B------:R-:W-:Y:S01]  /*c670*/  FADD.FTZ R6, R48, R6 ;  /* 0x0000000630067221 */ /* 0x000fe20000010000 */
[----:B------:R-:W-:Y:S01]  /*c680*/  ISETP.GT.U32.AND P5, PT, R2, UR4, PT ;  /* 0x0000000402007c0c */ /* 0x000fe2000bfa4070 */
[----:B------:R-:W-:Y:S01]  /*c690*/  FADD.FTZ R2, R13, R3 ;  /* 0x000000030d027221 */ /* 0x000fe20000010000 */
[C---:B--2---:R-:W-:Y:S01]  /*c6a0*/  F2FP.BF16.F32.PACK_AB R36, R5.reuse, R0 ;  /* 0x000000000524723e */ /* 0x044fe200000010ff */
[----:B------:R-:W-:Y:S01]  /*c6b0*/  FADD.FTZ R5, R5, R7 ;  /* 0x0000000705057221 */ /* 0x000fe20000010000 */
[----:B------:R-:W-:Y:S04]  /*c6c0*/  STL [R1+0x5c], R11 ;  /* 0x00005c0b01007387 */ /* 0x000fe80000100800 */
[----:B------:R-:W-:Y:S04]  /*c6d0*/  STL [R1+0x58], R6 ;  /* 0x0000580601007387 */ /* 0x000fe80000100800 */
[----:B------:R1:W-:Y:S04]  /*c6e0*/  STL [R1+0x64], R2 ;  /* 0x0000640201007387 */ /* 0x0003e80000100800 */
[----:B------:R2:W-:Y:S04]  /*c6f0*/  STL [R1+0x60], R5 ;  /* 0x0000600501007387 */ /* 0x0005e80000100800 */
[----:B------:R-:W3:Y:S01]  /*c700*/  LDL R192, [R1+0xa4] ;  /* 0x0000a40001c07983 */ /* 0x000ee20000100800 */
[----:B----4-:R-:W-:-:S02]  /*c710*/  IMAD.SHL.U32 R132, R226, 0x8, RZ ;  /* 0x00000008e2847824 */ /* 0x010fc400078e00ff */
[----:B------:R-:W-:Y:S01]  /*c720*/  @P5 HFMA2.BF16_V2 R45, -RZ.H0_H0, RZ.H0_H0, -R36.H0_H0 ;  /* 0x200000ffff2d5231 */ /* 0x000fe20000340924 */
[----:B------:R-:W-:Y:S02]  /*c730*/  PRMT R0, R24, 0x7773, RZ ;  /* 0x0000777318007816 */ /* 0x000fe400000000ff */
[----:B------:R-:W-:Y:S01]  /*c740*/  PRMT R178, R36, 0x7610, R178 ;  /* 0x0000761024b27816 */ /* 0x000fe200000000b2 */
[----:B-1----:R-:W-:Y:S01]  /*c750*/  IMAD.WIDE R2, R132, 0x2, R222 ;  /* 0x0000000284027825 */ /* 0x002fe200078e02de */
[----:B------:R-:W-:-:S03]  /*c760*/  @P5 PRMT R178, R45, 0x5410, RZ ;  /* 0x000054102db25816 */ /* 0x000fc600000000ff */
[----:B------:R-:W-:Y:S01]  /*c770*/  IMAD.WIDE R2, R226, 0x70, R2 ;  /* 0x00000070e2027825 */ /* 0x000fe200078e0202 */
[----:B------:R-:W-:-:S03]  /*c780*/  ISETP.GT.U32.AND P5, PT, R0, UR4, PT ;  /* 0x0000000400007c0c */ /* 0x000fc6000bfa4070 */
[----:B------:R-:W-:Y:S01]  /*c790*/  IMAD.WIDE R6, R226, -0x70, R2 ;  /* 0xffffff90e2067825 */ /* 0x000fe200078e0202 */
[----:B------:R-:W-:-:S03]  /*c7a0*/  PRMT R0, R8, 0x7632, R0 ;  /* 0x0000763208007816 */ /* 0x000fc60000000000 */
[----:B------:R-:W-:-:S06]  /*c7b0*/  IMAD.WIDE R6, R226, 0x70, R6 ;  /* 0x00000070e2067825 */ /* 0x000fcc00078e0206 */
[----:B------:R-:W-:Y:S02]  /*c7c0*/  @P5 HFMA2.BF16_V2 R46, -RZ.H0_H0, RZ.H0_H0, -R36.H1_H1 ;  /* 0x200000ffff2e5231 */ /* 0x000fe40000360924 */
[----:B------:R-:W-:Y:S01]  /*c7d0*/  IMAD.WIDE R132, R132, 0x2, R2 ;  /* 0x0000000284847825 */ /* 0x000fe200078e0202 */
[----:B------:R-:W-:-:S03]  /*c7e0*/  LOP3.LUT R0, R0, 0xff, RZ, 0xc0, !PT ;  /* 0x000000ff00007812 */ /* 0x000fc600078ec0ff */
[----:B------:R-:W-:Y:S01]  /*c7f0*/  IMAD.WIDE R2, R226, -0x70, R6 ;  /* 0xffffff90e2027825 */ /* 0x000fe200078e0206 */
[----:B------:R-:W-:Y:S02]  /*c800*/  PRMT R176, R36, 0x7632, R176 ;  /* 0x0000763224b07816 */ /* 0x000fe400000000b0 */
[----:B------:R-:W-:Y:S02]  /*c810*/  @P5 PRMT R176, R46, 0x5410, RZ ;  /* 0x000054102eb05816 */ /* 0x000fe400000000ff */
[----:B------:R-:W-:Y:S01]  /*c820*/  ISETP.LE.U32.AND P5, PT, R0, UR4, PT ;  /* 0x0000000400007c0c */ /* 0x000fe2000bfa3070 */
[----:B------:R-:W-:Y:S01]  /*c830*/  IMAD.WIDE R2, R226, 0x70, R2 ;  /* 0x00000070e2027825 */ /* 0x000fe200078e0202 */
[----:B------:R-:W-:-:S03]  /*c840*/  PRMT R0, R184, 0x7610, R0 ;  /* 0x00007610b8007816 */ /* 0x000fc60000000000 */
[----:B------:R-:W-:-:S04]  /*c850*/  IMAD.WIDE R2, R226, -0x70, R2 ;  /* 0xffffff90e2027825 */ /* 0x000fc800078e0202 */
[----:B------:R-:W-:Y:S02]  /*c860*/  IMAD.MOV.U32 R60, RZ, RZ, R57 ;  /* 0x000000ffff3c7224 */ /* 0x000fe400078e0039 */
[----:B------:R-:W-:Y:S02]  /*c870*/  IMAD.MOV.U32 R57, RZ, RZ, R127 ;  /* 0x000000ffff397224 */ /* 0x000fe400078e007f */
[----:B------:R-:W-:Y:S02]  /*c880*/  IMAD.MOV.U32 R127, RZ, RZ, R53 ;  /* 0x000000ffff7f7224 */ /* 0x000fe400078e0035 */
[----:B------:R-:W-:Y:S02]  /*c890*/  IMAD.MOV.U32 R124, RZ, RZ, R52 ;  /* 0x000000ffff7c7224 */ /* 0x000fe400078e0034 */
[----:B------:R-:W-:-:S04]  /*c8a0*/  IMAD.WIDE R52, R226, 0x70, R2 ;  /* 0x00000070e2347825 */ /* 0x000fc800078e0202 */
[----:B------:R-:W-:Y:S01]  /*c8b0*/  @!P5 HFMA2.BF16_V2 R49, -RZ.H0_H0, RZ.H0_H0, -R0.H0_H0 ;  /* 0x200000ffff31d231 */ /* 0x000fe20000340900 */
[----:B------:R-:W-:Y:S01]  /*c8c0*/  PRMT R54, R184, 0x7632, R54 ;  /* 0x00007632b8367816 */ /* 0x000fe20000000036 */
[----:B------:R-:W-:Y:S01]  /*c8d0*/  IMAD.MOV.U32 R61, RZ, RZ, R126 ;  /* 0x000000ffff3d7224 */ /* 0x000fe200078e007e */
[----:B------:R-:W-:Y:S01]  /*c8e0*/  SHF.R.U32.HI R2, RZ, 0x18, R8 ;  /* 0x00000018ff027819 */ /* 0x000fe20000011608 */
[----:B------:R-:W-:Y:S01]  /*c8f0*/  IMAD.MOV.U32 R125, RZ, RZ, R65 ;  /* 0x000000ffff7d7224 */ /* 0x000fe200078e0041 */
[----:B------:R-:W-:Y:S01]  /*c900*/  PRMT R17, R0, 0x5410, R54 ;  /* 0x0000541000117816 */ /* 0x000fe20000000036 */
[----:B------:R-:W-:Y:S01]  /*c910*/  IMAD.MOV.U32 R126, RZ, RZ, R64 ;  /* 0x000000ffff7e7224 */ /* 0x000fe200078e0040 */
[----:B------:R-:W-:Y:S01]  /*c920*/  @!P5 PRMT R0, R49, 0x5410, RZ ;  /* 0x000054103100d816 */ /* 0x000fe200000000ff */
[----:B------:R-:W-:Y:S01]  /*c930*/  IMAD.WIDE R64, R226, -0x70, R52 ;  /* 0xffffff90e2407825 */ /* 0x000fe200078e0234 */
[----:B------:R-:W-:Y:S01]  /*c940*/  ISETP.LE.U32.AND P5, PT, R2, UR4, PT ;  /* 0x0000000402007c0c */ /* 0x000fe2000bfa3070 */
[----:B------:R-:W-:Y:S01]  /*c950*/  STG.E.U16 desc[UR28][R222.64+-0x40], R135 ;  /* 0xffffc087de007986 */ /* 0x000fe2000c10151c */
[----:B------:R-:W-:-:S02]  /*c960*/  PRMT R3, R138, 0x7773, RZ ;  /* 0x000077738a037816 */ /* 0x000fc400000000ff */
[----:B------:R-:W-:Y:S01]  /*c970*/  PRMT R2, R138, 0x7772, RZ ;  /* 0x000077728a027816 */ /* 0x000fe200000000ff */
[----:B------:R-:W-:Y:S04]  /*c980*/  STG.E.U16 desc[UR28][R222.64+-0x3e], R35 ;  /* 0xffffc223de007986 */ /* 0x000fe8000c10151c */
[----:B------:R-:W-:Y:S01]  /*c990*/  STG.E.U16 desc[UR28][R64.64+-0x40], R136 ;  /* 0xffffc08840007986 */ /* 0x000fe2000c10151c */
[----:B------:R-:W-:-:S03]  /*c9a0*/  PRMT R14, R2, 0x5410, R3 ;  /* 0x00005410020e7816 */ /* 0x000fc60000000003 */
[----:B------:R-:W-:Y:S01]  /*c9b0*/  STG.E.U16 desc[UR28][R64.64+-0x3e], R134 ;  /* 0xffffc28640007986 */ /* 0x000fe2000c10151c */
[----:B------:R-:W-:-:S03]  /*c9c0*/  PRMT R2, R12, 0x7773, RZ ;  /* 0x000077730c027816 */ /* 0x000fc600000000ff */
[----:B------:R-:W-:Y:S04]  /*c9d0*/  STG.E.U16 desc[UR28][R52.64+-0x40], R9 ;  /* 0xffffc00934007986 */ /* 0x000fe8000c10151c */
[----:B------:R-:W-:Y:S01]  /*c9e0*/  STG.E.U16 desc[UR28][R52.64+-0x3e], R10 ;  /* 0xffffc20a34007986 */ /* 0x000fe2000c10151c */
[----:B--2---:R-:W-:-:S03]  /*c9f0*/  IMAD.MOV.U32 R5, RZ, RZ, R138 ;  /* 0x000000ffff057224 */ /* 0x004fc600078e008a */
[----:B------:R1:W-:Y:S01]  /*ca00*/  STG.E.U16 desc[UR28][R132.64+-0x40], R0 ;  /* 0xffffc00084007986 */ /* 0x0003e2000c10151c */
[----:B------:R-:W-:Y:S02]  /*ca10*/  PRMT R6, R138, 0x7771, RZ ;  /* 0x000077718a067816 */ /* 0x000fe400000000ff */
[----:B------:R-:W-:-:S04]  /*ca20*/  LOP3.LUT R3, R5, 0xff, RZ, 0xc0, !PT ;  /* 0x000000ff05037812 */ /* 0x000fc800078ec0ff */
[----:B------:R-:W-:Y:S02]  /*ca30*/  PRMT R13, R3, 0x5410, R6 ;  /* 0x00005410030d7816 */ /* 0x000fe40000000006 */
[----:B------:R-:W2:Y:S01]  /*ca40*/  LDC R3, c[0x0][0x4f8] ;  /* 0x00013e00ff037b82 */ /* 0x000ea20000000800 */
[----:B-1----:R-:W-:-:S04]  /*ca50*/  PRMT R0, R12, 0x7772, RZ ;  /* 0x000077720c007816 */ /* 0x002fc800000000ff */
[----:B------:R-:W-:Y:S02]  /*ca60*/  PRMT R42, R0, 0x5410, R2 ;  /* 0x00005410002a7816 */ /* 0x000fe40000000002 */
[C---:B------:R-:W-:Y:S02]  /*ca70*/  LOP3.LUT R0, R18.reuse, 0xffff, RZ, 0xc0, !PT ;  /* 0x0000ffff12007812 */ /* 0x040fe400078ec0ff */
[----:B------:R-:W-:Y:S02]  /*ca80*/  LOP3.LUT R2, R18, 0xff, RZ, 0xc0, !PT ;  /* 0x000000ff12027812 */ /* 0x000fe400078ec0ff */
[----:B------:R-:W-:-:S04]  /*ca90*/  SHF.R.U32.HI R0, RZ, 0x8, R0 ;  /* 0x00000008ff007819 */ /* 0x000fc80000011600 */
[--C-:B------:R-:W-:Y:S02]  /*caa0*/  PRMT R7, R2, 0x5410, R0.reuse ;  /* 0x0000541002077816 */ /* 0x100fe40000000000 */
[----:B------:R-:W-:Y:S02]  /*cab0*/  PRMT R0, R18, 0x7632, R0 ;  /* 0x0000763212007816 */ /* 0x000fe40000000000 */
[----:B------:R-:W-:Y:S02]  /*cac0*/  SHF.R.U32.HI R2, RZ, 0x18, R18 ;  /* 0x00000018ff027819 */ /* 0x000fe40000011612 */
[----:B------:R-:W-:-:S04]  /*cad0*/  LOP3.LUT R0, R0, 0xff, RZ, 0xc0, !PT ;  /* 0x000000ff00007812 */ /* 0x000fc800078ec0ff */
[----:B------:R-:W-:Y:S02]  /*cae0*/  PRMT R9, R0, 0x5410, R2 ;  /* 0x0000541000097816 */ /* 0x000fe40000000002 */
[C---:B------:R-:W-:Y:S02]  /*caf0*/  PRMT R2, R16.reuse, 0x7773, RZ ;  /* 0x0000777310027816 */ /* 0x040fe400000000ff */
[----:B------:R-:W-:-:S04]  /*cb00*/  PRMT R0, R16, 0x7772, RZ ;  /* 0x0000777210007816 */ /* 0x000fc800000000ff */
[----:B------:R-:W-:Y:S02]  /*cb10*/  PRMT R5, R0, 0x5410, R2 ;  /* 0x0000541000057816 */ /* 0x000fe40000000002 */
[C---:B------:R-:W-:Y:S02]  /*cb20*/  LOP3.LUT R0, R8.reuse, 0xffff, RZ, 0xc0, !PT ;  /* 0x0000ffff08007812 */ /* 0x040fe400078ec0ff */
[----:B------:R-:W-:Y:S02]  /*cb30*/  LOP3.LUT R2, R8, 0xff, RZ, 0xc0, !PT ;  /* 0x000000ff08027812 */ /* 0x000fe400078ec0ff */
[----:B------:R-:W-:-:S04]  /*cb40*/  SHF.R.U32.HI R0, RZ, 0x8, R0 ;  /* 0x00000008ff007819 */ /* 0x000fc80000011600 */
[----:B------:R-:W-:Y:S02]  /*cb50*/  PRMT R10, R2, 0x5410, R0 ;  /* 0x00005410020a7816 */ /* 0x000fe40000000000 */
[----:B--2---:R-:W-:Y:S02]  /*cb60*/  LOP3.LUT R0, R3, 0xff, RZ, 0xc0, !PT ;  /* 0x000000ff03007812 */ /* 0x004fe400078ec0ff */
[----:B------:R-:W-:Y:S02]  /*cb70*/  PRMT R2, R8, 0x7632, R2 ;  /* 0x0000763208027816 */ /* 0x000fe40000000002 */
[----:B------:R-:W-:Y:S01]  /*cb80*/  SHF.R.U32.HI R3, RZ, 0x18, R8 ;  /* 0x00000018ff037819 */ /* 0x000fe20000011608 */
[----:B------:R-:W-:Y:S01]  /*cb90*/  IMAD R0, R0, 0x10000, R0 ;  /* 0x0001000000007824 */ /* 0x000fe200078e0200 */
[----:B------:R-:W-:Y:S01]  /*cba0*/  LOP3.LUT R2, R2, 0xff, RZ, 0xc0, !PT ;  /* 0x000000ff02027812 */ /* 0x000fe200078ec0ff */
[----:B------:R-:W-:Y:S01]  /*cbb0*/  IMAD.MOV.U32 R6, RZ, RZ, R16 ;  /* 0x000000ffff067224 */ /* 0x000fe200078e0010 */
[----:B------:R-:W-:-:S02]  /*cbc0*/  LOP3.LUT R5, R5, 0xff00ff, RZ, 0xc0, !PT ;  /* 0x00ff00ff05057812 */ /* 0x000fc400078ec0ff */
[----:B------:R-:W-:Y:S02]  /*cbd0*/  PRMT R8, R2, 0x5410, R3 ;  /* 0x0000541002087816 */ /* 0x000fe40000000003 */
[--C-:B------:R-:W-:Y:S01]  /*cbe0*/  HSET2.LE.AND R3, R7, R0.reuse, PT ;  /* 0x0000000007037233 */ /* 0x100fe20003803000 */
[----:B------:R-:W-:Y:S01]  /*cbf0*/  IMAD.MOV.U32 R39, RZ, RZ, R12 ;  /* 0x000000ffff277224 */ /* 0x000fe200078e000c */
[----:B------:R-:W-:Y:S01]  /*cc00*/  HSET2.LE.AND R2, R5, R0, PT ;  /* 0x0000000005027233 */ /* 0x000fe20003803000 */
[----:B------:R-:W-:Y:S01]  /*cc10*/  IMAD.MOV.U32 R5, RZ, RZ, R137 ;  /* 0x000000ffff057224 */ /* 0x000fe200078e0089 */
[----:B------:R-:W-:Y:S02]  /*cc20*/  PRMT R40, R12, 0x7771, RZ ;  /* 0x000077710c287816 */ /* 0x000fe400000000ff */
[----:B------:R-:W-:Y:S02]  /*cc30*/  PRMT R11, R16, 0x7771, RZ ;  /* 0x00007771100b7816 */ /* 0x000fe400000000ff */
[----:B------:R-:W-:Y:S01]  /*cc40*/  LOP3.LUT R6, R6, 0xff, RZ, 0xc0, !PT ;  /* 0x000000ff06067812 */ /* 0x000fe200078ec0ff */
[----:B------:R-:W-:Y:S01]  /*cc50*/  ULEA UR6, UR27, UR14, 0x18 ;  /* 0x0000000e1b067291 */ /* 0x000fe2000f8ec0ff */
[----:B------:R-:W-:-:S02]  /*cc60*/  LOP3.LUT R12, R225, R3, RZ, 0xc0, !PT ;  /* 0x00000003e10c7212 */ /* 0x000fc400078ec0ff */
[----:B------:R-:W-:Y:S01]  /*cc70*/  HSET2.LE.AND R3, R13, R0, PT ;  /* 0x000000000d037233 */ /* 0x000fe20003803000 */
[----:B------:R-:W-:Y:S01]  /*cc80*/  @!P5 HFMA2.BF16_V2 R51, -RZ.H0_H0, RZ.H0_H0, -R54.H0_H0 ;  /* 0x200000ffff33d231 */ /* 0x000fe20000340936 */
[----:B------:R-:W-:Y:S02]  /*cc90*/  PRMT R6, R6, 0x5410, R11 ;  /* 0x0000541006067816 */ /* 0x000fe4000000000b */
[----:B------:R-:W-:Y:S02]  /*cca0*/  LOP3.LUT R11, R5, R2, RZ, 0xc0, !PT ;  /* 0x00000002050b7212 */ /* 0x000fe400078ec0ff */
[----:B------:R-:W-:Y:S02]  /*ccb0*/  LOP3.LUT R5, R14, 0xff00ff, RZ, 0xc0, !PT ;  /* 0x00ff00ff0e057812 */ /* 0x000fe400078ec0ff */
[----:B------:R-:W-:Y:S02]  /*ccc0*/  LOP3.LUT R14, R186, R3, RZ, 0xc0, !PT ;  /* 0x00000003ba0e7212 */ /* 0x000fe400078ec0ff */
[----:B------:R-:W-:-:S02]  /*ccd0*/  HSET2.LE.AND R3, R8, R0, PT ;  /* 0x0000000008037233 */ /* 0x000fc40003803000 */
[----:B------:R-:W-:Y:S02]  /*cce0*/  @!P5 PRMT R54, R51, 0x5410, RZ ;  /* 0x000054103336d816 */ /* 0x000fe400000000ff */
[----:B------:R-:W-:Y:S02]  /*ccf0*/  LOP3.LUT P5, RZ, R215, 0x2, RZ, 0xc0, !PT ;  /* 0x00000002d7ff7812 */ /* 0x000fe400078ac0ff */
[--C-:B------:R-:W-:Y:S02]  /*cd00*/  HSET2.LE.AND R2, R9, R0.reuse, PT ;  /* 0x0000000009027233 */ /* 0x100fe40003803000 */
[----:B------:R-:W-:Y:S02]  /*cd10*/  HSET2.LE.AND R5, R5, R0, PT ;  /* 0x0000000005057233 */ /* 0x000fe40003803000 */
[----:B------:R-:W-:-:S03]  /*cd20*/  LOP3.LUT R9, R17, R3, RZ, 0xc0, !PT ;  /* 0x0000000311097212 */ /* 0x000fc600078ec0ff */
[----:B------:R-:W-:Y:S02]  /*cd30*/  LOP3.LUT R15, R185, R5, RZ, 0xc0, !PT ;  /* 0x00000005b90f7212 */ /* 0x000fe400078ec0ff */
[--C-:B------:R-:W-:Y:S02]  /*cd40*/  HSET2.LE.AND R5, R6, R0.reuse, PT ;  /* 0x0000000006057233 */ /* 0x100fe40003803000 */
[----:B------:R-:W-:Y:S02]  /*cd50*/  LOP3.LUT R13, R219, R2, RZ, 0xc0, !PT ;  /* 0x00000002db0d7212 */ /* 0x000fe400078ec0ff */
[----:B------:R-:W-:Y:S02]  /*cd60*/  HSET2.LE.AND R2, R10, R0, PT ;  /* 0x000000000a027233 */ /* 0x000fe40003803000 */
[----:B------:R-:W-:-:S03]  /*cd70*/  LOP3.LUT R10, R19, R5, RZ, 0xc0, !PT ;  /* 0x00000005130a7212 */ /* 0x000fc600078ec0ff */
[----:B------:R-:W-:Y:S02]  /*cd80*/  LOP3.LUT R8, R41, R2, RZ, 0xc0, !PT ;  /* 0x0000000229087212 */ /* 0x000fe400078ec0ff */
[----:B---3--:R-:W-:Y:S01]  /*cd90*/  LEA R27, R192, UR6, 0x1 ;  /* 0x00000006c01b7c11 */ /* 0x008fe2000f8e08ff */
[----:B------:R-:W-:-:S04]  /*cda0*/  IMAD.MOV.U32 R192, RZ, RZ, 0x20 ;  /* 0x00000020ffc07424 */ /* 0x000fc800078e00ff */
[C---:B------:R-:W-:Y:S01]  /*cdb0*/  VIADD R2, R27.reuse, 0xa000 ;  /* 0x0000a0001b027836 */ /* 0x040fe20000000000 */
[----:B------:R-:W-:Y:S01]  /*cdc0*/  SEL R3, R192, 0xffffffe0, !P5 ;  /* 0xffffffe0c0037807 */ /* 0x000fe20006800000 */
[C---:B------:R-:W-:Y:S01]  /*cdd0*/  VIADD R26, R27.reuse, 0xa040 ;  /* 0x0000a0401b1a7836 */ /* 0x040fe20000000000 */
[----:B------:R-:W-:Y:S03]  /*cde0*/  LDSM.16.MT88.4 R20, [R27+0xa000] ;  /* 0x00a000001b14783b */ /* 0x000fe60000004200 */
[----:B------:R-:W-:-:S05]  /*cdf0*/  IMAD.IADD R35, R27, 0x1, R3 ;  /* 0x000000011b237824 */ /* 0x000fca00078e0203 */
[----:B------:R-:W1:Y:S01]  /*ce00*/  LDSM.16.MT88.4 R16, [R35+0xa000] ;  /* 0x00a000002310783b */ /* 0x000e620000004200 */
[----:B------:R-:W-:Y:S01]  /*ce10*/  @P0 VIADD R26, R2, 0xffffffc0 ;  /* 0xffffffc0021a0836 */ /* 0x000fe20000000000 */
[-C--:B-1----:R-:W-:Y:S08]  /*ce20*/  HMMA.16816.F32.BF16 R232, R12, R16.reuse, R232 ;  /* 0x000000100ce8723c */ /* 0x082ff000000418e8 */
[C---:B------:R-:W-:Y:S08]  /*ce30*/  HMMA.16816.F32.BF16 R144, R8.reuse, R16, R144 ;  /* 0x000000100890723c */ /* 0x040ff00000041890 */
[-C--:B------:R-:W-:Y:S08]  /*ce40*/  HMMA.16816.F32.BF16 R140, R8, R18.reuse, R140 ;  /* 0x00000012088c723c */ /* 0x080ff0000004188c */
[----:B------:R-:W-:Y:S01]  /*ce50*/  HMMA.16816.F32.BF16 R196, R12, R18, R196 ;  /* 0x000000120cc4723c */ /* 0x000fe200000418c4 */
[----:B------:R-:W1:Y:S01]  /*ce60*/  LDSM.16.MT88.4 R16, [R26] ;  /* 0x000000001a10783b */ /* 0x000e620000004200 */
[----:B------:R-:W-:-:S02]  /*ce70*/  IMAD.IADD R28, R3, 0x1, R26 ;  /* 0x00000001031c7824 */ /* 0x000fc400078e021a */
[----:B------:R-:W-:Y:S02]  /*ce80*/  IMAD.MOV.U32 R194, RZ, RZ, R57 ;  /* 0x000000ffffc27224 */ /* 0x000fe400078e0039 */
[----:B------:R-:W-:Y:S02]  /*ce90*/  IMAD.MOV.U32 R184, RZ, RZ, R56 ;  /* 0x000000ffffb87224 */ /* 0x000fe400078e0038 */
[----:B------:R-:W-:Y:S02]  /*cea0*/  IMAD.MOV.U32 R187, RZ, RZ, R59 ;  /* 0x000000ffffbb7224 */ /* 0x000fe400078e003b */
[----:B------:R-:W-:Y:S01]  /*ceb0*/  IMAD.MOV.U32 R217, RZ, RZ, R58 ;  /* 0x000000ffffd97224 */ /* 0x000fe200078e003a */
[-C--:B-1----:R-:W-:Y:S08]  /*cec0*/  HMMA.16816.F32.BF16 R240, R12, R16.reuse, R240 ;  /* 0x000000100cf0723c */ /* 0x082ff000000418f0 */
[C---:B------:R-:W-:Y:S08]  /*ced0*/  HMMA.16816.F32.BF16 R56, R8.reuse, R16, R68 ;  /* 0x000000100838723c */ /* 0x040ff00000041844 */
[-C--:B------:R-:W-:Y:S08]  /*cee0*/  HMMA.16816.F32.BF16 R84, R8, R18.reuse, R84 ;  /* 0x000000120854723c */ /* 0x080ff00000041854 */
[----:B------:R-:W-:Y:S01]  /*cef0*/  HMMA.16816.F32.BF16 R208, R12, R18, R156 ;  /* 0x000000120cd0723c */ /* 0x000fe2000004189c */
[----:B------:R-:W1:Y:S01]  /*cf00*/  LDSM.16.MT88.4 R16, [R28] ;  /* 0x000000001c10783b */ /* 0x000e620000004200 */
[----:B------:R-:W-:-:S02]  /*cf10*/  IMAD.MOV.U32 R192, RZ, RZ, R61 ;  /* 0x000000ffffc07224 */ /* 0x000fc400078e003d */
[----:B------:R-:W-:Y:S02]  /*cf20*/  IMAD.MOV.U32 R193, RZ, RZ, R60 ;  /* 0x000000ffffc17224 */ /* 0x000fe400078e003c */
[----:B------:R-:W-:Y:S02]  /*cf30*/  IMAD.MOV.U32 R185, RZ, RZ, R63 ;  /* 0x000000ffffb97224 */ /* 0x000fe400078e003f */
[----:B------:R-:W-:Y:S02]  /*cf40*/  IMAD.MOV.U32 R186, RZ, RZ, R62 ;  /* 0x000000ffffba7224 */ /* 0x000fe400078e003e */
[----:B------:R-:W-:Y:S02]  /*cf50*/  @P6 HFMA2.BF16_V2 R47, -RZ.H0_H0, RZ.H0_H0, -R55.H0_H0 ;  /* 0x200000ffff2f6231 */ /* 0x000fe40000340937 */
[----:B------:R-:W-:Y:S02]  /*cf60*/  IMAD.MOV.U32 R218, RZ, RZ, R98 ;  /* 0x000000ffffda7224 */ /* 0x000fe400078e0062 */
[----:B------:R-:W-:Y:S01]  /*cf70*/  IMAD.MOV.U32 R219, RZ, RZ, R99 ;  /* 0x000000ffffdb7224 */ /* 0x000fe200078e0063 */
[-C--:B------:R-:W-:Y:S08]  /*cf80*/  HMMA.16816.F32.BF16 R168, R12, R20.reuse, R168 ;  /* 0x000000140ca8723c */ /* 0x080ff000000418a8 */
[C---:B------:R-:W-:Y:S08]  /*cf90*/  HMMA.16816.F32.BF16 R152, R8.reuse, R20, R152 ;  /* 0x000000140898723c */ /* 0x040ff00000041898 */
[----:B------:R-:W-:Y:S01]  /*cfa0*/  HMMA.16816.F32.BF16 R148, R8, R22, R148 ;  /* 0x000000160894723c */ /* 0x000fe20000041894 */
[----:B------:R-:W-:Y:S01]  /*cfb0*/  IMAD.MOV.U32 R2, RZ, RZ, R24 ;  /* 0x000000ffff027224 */ /* 0x000fe200078e0018 */
[----:B------:R-:W-:Y:S01]  /*cfc0*/  PRMT R7, R24, 0x7771, RZ ;  /* 0x0000777118077816 */ /* 0x000fe200000000ff */
[----:B------:R-:W-:Y:S05]  /*cfd0*/  LDSM.16.MT88.4 R156, [R35+0xa800] ;  /* 0x00a80000239c783b */ /* 0x000fea0000004200 */
[-C--:B-1----:R-:W-:Y:S08]  /*cfe0*/  HMMA.16816.F32.BF16 R244, R12, R16.reuse, R244 ;  /* 0x000000100cf4723c */ /* 0x082ff000000418f4 */
[C---:B------:R-:W-:Y:S08]  /*cff0*/  HMMA.16816.F32.BF16 R60, R8.reuse, R16, R80 ;  /* 0x00000010083c723c */ /* 0x040ff00000041850 */
[-C--:B------:R-:W-:Y:S08]  /*d000*/  HMMA.16816.F32.BF16 R100, R8, R18.reuse, R100 ;  /* 0x000000120864723c */ /* 0x080ff00000041864 */
[----:B------:R-:W-:Y:S01]  /*d010*/  HMMA.16816.F32.BF16 R236, R12, R18, R236 ;  /* 0x000000120cec723c */ /* 0x000fe200000418ec */
[----:B------:R-:W1:Y:S01]  /*d020*/  LDSM.16.MT88.4 R16, [R27+0xb000] ;  /* 0x00b000001b10783b */ /* 0x000e620000004200 */
[----:B------:R-:W-:-:S02]  /*d030*/  @P6 PRMT R55, R47, 0x5410, RZ ;  /* 0x000054102f376816 */ /* 0x000fc400000000ff */
[----:B------:R-:W-:Y:S01]  /*d040*/  LOP3.LUT R2, R2, 0xff, RZ, 0xc0, !PT ;  /* 0x000000ff02027812 */ /* 0x000fe200078ec0ff */
[----:B------:R-:W-:Y:S03]  /*d050*/  LDSM.16.MT88.4 R80, [R27+0xb800] ;  /* 0x00b800001b50783b */ /* 0x000fe60000004200 */
[-C--:B-1----:R-:W-:Y:S08]  /*d060*/  HMMA.16816.F32.BF16 R68, R12, R16.reuse, R188 ;  /* 0x000000100c44723c */ /* 0x082ff000000418bc */
[C---:B------:R-:W-:Y:S08]  /*d070*/  HMMA.16816.F32.BF16 R72, R8.reuse, R16, R72 ;  /* 0x000000100848723c */ /* 0x040ff00000041848 */
[-C--:B------:R-:W-:Y:S08]  /*d080*/  HMMA.16816.F32.BF16 R76, R8, R18.reuse, R76 ;  /* 0x00000012084c723c */ /* 0x080ff0000004184c */
[C---:B------:R-:W-:Y:S01]  /*d090*/  HMMA.16816.F32.BF16 R48, R12.reuse, R18, R248 ;  /* 0x000000120c30723c */ /* 0x040fe200000418f8 */
[----:B------:R-:W1:Y:S07]  /*d0a0*/  LDSM.16.MT88.4 R16, [R35+0xb000] ;  /* 0x00b000002310783b */ /* 0x000e6e0000004200 */
[----:B------:R-:W-:Y:S01]  /*d0b0*/  HMMA.16816.F32.BF16 R44, R12, R22, R164 ;  /* 0x000000160c2c723c */ /* 0x000fe200000418a4 */
[----:B------:R-:W2:Y:S01]  /*d0c0*/  LDSM.16.MT88.4 R20, [R26+0x1000] ;  /* 0x001000001a14783b */ /* 0x000ea20000004200 */
[----:B------:R-:W-:-:S02]  /*d0d0*/  LOP3.LUT R3, R39, 0xff, RZ, 0xc0, !PT ;  /* 0x000000ff27037812 */ /* 0x000fc400078ec0ff */
[C---:B------:R-:W-:Y:S01]  /*d0e0*/  PRMT R6, R24.reuse, 0x7773, RZ ;  /* 0x0000777318067816 */ /* 0x040fe200000000ff */
[----:B------:R-:W-:Y:S03]  /*d0f0*/  LDSM.16.MT88.4 R164, [R27+0xa800] ;  /* 0x00a800001ba4783b */ /* 0x000fe60000004200 */
[-C--:B-1----:R-:W-:Y:S08]  /*d100*/  HMMA.16816.F32.BF16 R188, R12, R16.reuse, R184 ;  /* 0x000000100cbc723c */ /* 0x082ff000000418b8 */
[C---:B------:R-:W-:Y:S08]  /*d110*/  HMMA.16816.F32.BF16 R88, R8.reuse, R16, R88 ;  /* 0x000000100858723c */ /* 0x040ff00000041858 */
[-C--:B------:R-:W-:Y:S08]  /*d120*/  HMMA.16816.F32.BF16 R92, R8, R18.reuse, R92 ;  /* 0x00000012085c723c */ /* 0x080ff0000004185c */
[----:B------:R-:W-:Y:S01]  /*d130*/  HMMA.16816.F32.BF16 R184, R12, R18, R216 ;  /* 0x000000120cb8723c */ /* 0x000fe200000418d8 */
[----:B------:R-:W1:Y:S07]  /*d140*/  LDSM.16.MT88.4 R16, [R28+0x1000] ;  /* 0x001000001c10783b */ /* 0x000e6e0000004200 */
[C---:B--2---:R-:W-:Y:S08]  /*d150*/  HMMA.16816.F32.BF16 R104, R8.reuse, R20, R104 ;  /* 0x000000140868723c */ /* 0x044ff00000041868 */
[----:B------:R-:W-:Y:S08]  /*d160*/  HMMA.16816.F32.BF16 R108, R8, R22, R108 ;  /* 0x00000016086c723c */ /* 0x000ff0000004186c */
[C---:B------:R-:W-:Y:S08]  /*d170*/  HMMA.16816.F32.BF16 R192, R12.reuse, R20, R192 ;  /* 0x000000140cc0723c */ /* 0x040ff000000418c0 */
[----:B------:R-:W-:Y:S01]  /*d180*/  HMMA.16816.F32.BF16 R20, R12, R22, R112 ;  /* 0x000000160c14723c */ /* 0x000fe20000041870 */
[----:B------:R-:W-:Y:S01]  /*d190*/  PRMT R5, R24, 0x7772, RZ ;  /* 0x0000777218057816 */ /* 0x000fe200000000ff */
[----:B------:R-:W-:Y:S06]  /*d1a0*/  LDSM.16.MT88.4 R112, [R26+0x1800] ;  /* 0x001800001a70783b */ /* 0x000fec0000004200 */
[C---:B-1----:R-:W-:Y:S08]  /*d1b0*/  HMMA.16816.F32.BF16 R120, R8.reuse, R16, R120 ;  /* 0x000000100878723c */ /* 0x042ff00000041878 */
[----:B------:R-:W-:Y:S08]  /*d1c0*/  HMMA.16816.F32.BF16 R160, R8, R18, R160 ;  /* 0x0000001208a0723c */ /* 0x000ff000000418a0 */
[C---:B------:R-:W-:Y:S08]  /*d1d0*/  HMMA.16816.F32.BF16 R216, R12.reuse, R16, R124 ;  /* 0x000000100cd8723c */ /* 0x040ff0000004187c */
[----:B------:R-:W-:Y:S01]  /*d1e0*/  HMMA.16816.F32.BF16 R16, R12, R18, R128 ;  /* 0x000000120c10723c */ /* 0x000fe20000041880 */
[----:B------:R-:W-:-:S02]  /*d1f0*/  PRMT R12, R2, 0x5410, R7 ;  /* 0x00005410020c7816 */ /* 0x000fc40000000007 */
[C---:B------:R-:W-:Y:S02]  /*d200*/  LOP3.LUT R2, R30.reuse, 0xffff, RZ, 0xc0, !PT ;  /* 0x0000ffff1e027812 */ /* 0x040fe400078ec0ff */
[----:B------:R-:W-:Y:S02]  /*d210*/  PRMT R13, R3, 0x5410, R40 ;  /* 0x00005410030d7816 */ /* 0x000fe40000000028 */
[----:B------:R-:W-:Y:S02]  /*d220*/  SHF.R.U32.HI R2, RZ, 0x8, R2 ;  /* 0x00000008ff027819 */ /* 0x000fe40000011602 */
[----:B------:R-:W-:-:S04]  /*d230*/  LOP3.LUT R3, R30, 0xff, RZ, 0xc0, !PT ;  /* 0x000000ff1e037812 */ /* 0x000fc800078ec0ff */
[----:B------:R-:W-:Y:S02]  /*d240*/  PRMT R14, R3, 0x5410, R2 ;  /* 0x00005410030e7816 */ /* 0x000fe40000000002 */
[----:B------:R-:W-:Y:S02]  /*d250*/  PRMT R3, R30, 0x7632, R3 ;  /* 0x000076321e037816 */ /* 0x000fe40000000003 */
[----:B------:R-:W-:Y:S02]  /*d260*/  LOP3.LUT R2, R25, 0xffff, RZ, 0xc0, !PT ;  /* 0x0000ffff19027812 */ /* 0x000fe400078ec0ff */
[----:B------:R-:W-:Y:S02]  /*d270*/  PRMT R15, R5, 0x5410, R6 ;  /* 0x00005410050f7816 */ /* 0x000fe40000000006 */
[----:B------:R-:W-:Y:S02]  /*d280*/  PRMT R5, R25, 0x7632, R5 ;  /* 0x0000763219057816 */ /* 0x000fe40000000005 */
[----:B------:R-:W-:-:S02]  /*d290*/  LOP3.LUT R6, R3, 0xff, RZ, 0xc0, !PT ;  /* 0x000000ff03067812 */ /* 0x000fc400078ec0ff */
[----:B------:R-:W-:Y:S02]  /*d2a0*/  LOP3.LUT R8, R25, 0xff, RZ, 0xc0, !PT ;  /* 0x000000ff19087812 */ /* 0x000fe400078ec0ff */
[----:B------:R-:W-:Y:S02]  /*d2b0*/  SHF.R.U32.HI R3, RZ, 0x8, R2 ;  /* 0x00000008ff037819 */ /* 0x000fe40000011602 */
[----:B------:R-:W-:Y:S02]  /*d2c0*/  SHF.R.U32.HI R7, RZ, 0x18, R25 ;  /* 0x00000018ff077819 */ /* 0x000fe40000011619 */
[----:B------:R-:W-:Y:S02]  /*d2d0*/  LOP3.LUT R2, R5, 0xff, RZ, 0xc0, !PT ;  /* 0x000000ff05027812 */ /* 0x000fe400078ec0ff */
[----:B------:R-:W-:Y:S02]  /*d2e0*/  PRMT R5, R8, 0x5410, R3 ;  /* 0x0000541008057816 */ /* 0x000fe40000000003 */
[----:B------:R-:W-:-:S02]  /*d2f0*/  SHF.R.U32.HI R9, RZ, 0x18, R30 ;  /* 0x00000018ff097819 */ /* 0x000fc4000001161e */
[----:B------:R-:W-:Y:S02]  /*d300*/  LOP3.LUT R3, R15, 0xff00ff, RZ, 0xc0, !PT ;  /* 0x00ff00ff0f037812 */ /* 0x000fe400078ec0ff */
[----:B------:R-:W-:Y:S02]  /*d310*/  PRMT R10, R2, 0x5410, R7 ;  /* 0x00005410020a7816 */ /* 0x000fe40000000007 */
[----:B------:R-:W-:Y:S02]  /*d320*/  PRMT R11, R6, 0x5410, R9 ;  /* 0x00005410060b7816 */ /* 0x000fe40000000009 */
[--C-:B------:R-:W-:Y:S02]  /*d330*/  HSET2.LE.AND R6, R3, R0.reuse, PT ;  /* 0x0000000003067233 */ /* 0x100fe40003803000 */
[----:B------:R-:W-:Y:S02]  /*d340*/  LOP3.LUT R2, R42, 0xff00ff, RZ, 0xc0, !PT ;  /* 0x00ff00ff2a027812 */ /* 0x000fe400078ec0ff */
[--C-:B------:R-:W-:Y:S01]  /*d350*/  HSET2.LE.AND R3, R10, R0.reuse, PT ;  /* 0x000000000a037233 */ /* 0x100fe20003803000 */
[----:B------:R-:W-:Y:S01]  /*d360*/  IMAD.MOV.U32 R10, RZ, RZ, R38 ;  /* 0x000000ffff0a7224 */ /* 0x000fe200078e0026 */
[----:B------:R-:W-:-:S02]  /*d370*/  HSET2.LE.AND R5, R5, R0, PT ;  /* 0x0000000005057233 */ /* 0x000fc40003803000 */
[--C-:B------:R-:W-:Y:S02]  /*d380*/  HSET2.LE.AND R8, R2, R0.reuse, PT ;  /* 0x0000000002087233 */ /* 0x100fe40003803000 */
[--C-:B------:R-:W-:Y:S02]  /*d390*/  HSET2.LE.AND R9, R13, R0.reuse, PT ;  /* 0x000000000d097233 */ /* 0x100fe40003803000 */
[--C-:B------:R-:W-:Y:S02]  /*d3a0*/  HSET2.LE.AND R2, R12, R0.reuse, PT ;  /* 0x000000000c027233 */ /* 0x100fe40003803000 */
[--C-:B------:R-:W-:Y:S02]  /*d3b0*/  HSET2.LE.AND R7, R14, R0.reuse, PT ;  /* 0x000000000e077233 */ /* 0x100fe40003803000 */
[----:B------:R-:W-:Y:S01]  /*d3c0*/  LOP3.LUT R124, R10, R5, RZ, 0xc0, !PT ;  /* 0x000000050a7c7212 */ /* 0x000fe200078ec0ff */
[----:B------:R-:W-:Y:S01]  /*d3d0*/  IMAD.MOV.U32 R5, RZ, RZ, R175 ;  /* 0x000000ffff057224 */ /* 0x000fe200078e00af */
[----:B------:R-:W-:Y:S01]  /*d3e0*/  HSET2.LE.AND R0, R11, R0, PT ;  /* 0x000000000b007233 */ /* 0x000fe20003803000 */
[----:B------:R-:W-:Y:S03]  /*d3f0*/  LDSM.16.MT88.4 R12, [R28+0x1800] ;  /* 0x001800001c0c783b */ /* 0x000fe60000004200 */
[----:B------:R-:W-:Y:S01]  /*d400*/  LOP3.LUT R125, R5, R3, RZ, 0xc0, !PT ;  /* 0x00000003057d7212 */ /* 0x000fe200078ec0ff */
[----:B------:R-:W-:Y:S01]  /*d410*/  IMAD.MOV.U32 R3, RZ, RZ, R37 ;  /* 0x000000ffff037224 */ /* 0x000fe200078e0025 */
[----:B------:R-:W-:Y:S01]  /*d420*/  LOP3.LUT R129, R230, R0, RZ, 0xc0, !PT ;  /* 0x00000000e6817212 */ /* 0x000fe200078ec0ff */
[----:B------:R-:W-:Y:S01]  /*d430*/  IMAD.MOV.U32 R0, RZ, RZ, R36 ;  /* 0x000000ffff007224 */ /* 0x000fe200078e0024 */
[----:B------:R-:W-:-:S02]  /*d440*/  LOP3.LUT R128, R231, R7, RZ, 0xc0, !PT ;  /* 0x00000007e7807212 */ /* 0x000fc400078ec0ff */
[----:B------:R-:W-:Y:S02]  /*d450*/  LOP3.LUT R126, R3, R2, RZ, 0xc0, !PT ;  /* 0x00000002037e7212 */ /* 0x000fe400078ec0ff */
[----:B------:R-:W-:Y:S02]  /*d460*/  LOP3.LUT R130, R97, R9, RZ, 0xc0, !PT ;  /* 0x0000000961827212 */ /* 0x000fe400078ec0ff */
[----:B------:R-:W-:Y:S02]  /*d470*/  LOP3.LUT R131, R96, R8, RZ, 0xc0, !PT ;  /* 0x0000000860837212 */ /* 0x000fe400078ec0ff */
[----:B------:R-:W-:Y:S01]  /*d480*/  LOP3.LUT R127, R0, R6, RZ, 0xc0, !PT ;  /* 0x00000006007f7212 */ /* 0x000fe200078ec0ff */
[----:B------:R-:W-:Y:S04]  /*d490*/  LDSM.16.MT88.4 R8, [R28+0x800] ;  /* 0x000800001c08783b */ /* 0x000fe80000004200 */
[-C--:B------:R-:W-:Y:S01]  /*d4a0*/  HMMA.16816.F32.BF16 R68, R128, R80.reuse, R68 ;  /* 0x000000508044723c */ /* 0x080fe20000041844 */
[----:B------:R-:W-:Y:S07]  /*d4b0*/  LDSM.16.MT88.4 R96, [R35+0xb800] ;  /* 0x00b800002360783b */ /* 0x000fee0000004200 */
[C---:B------:R-:W-:Y:S08]  /*d4c0*/  HMMA.16816.F32.BF16 R72, R124.reuse, R80, R72 ;  /* 0x000000507c48723c */ /* 0x040ff00000041848 */
[-C--:B------:R-:W-:Y:S08]  /*d4d0*/  HMMA.16816.F32.BF16 R76, R124, R82.reuse, R76 ;  /* 0x000000527c4c723c */ /* 0x080ff0000004184c */
[----:B------:R-:W-:Y:S01]  /*d4e0*/  HMMA.16816.F32.BF16 R80, R128, R82, R48 ;  /* 0x000000528050723c */ /* 0x000fe20000041830 */
[----:B------:R-:W1:Y:S01]  /*d4f0*/  LDSM.16.MT88.4 R48, [R26+0x800] ;  /* 0x000800001a30783b */ /* 0x000e620000004200 */
[----:B------:R-:W-:-:S03]  /*d500*/  IMAD.WIDE R2, R226, 0x70, R64 ;  /* 0x00000070e2027825 */ /* 0x000fc600078e0240 */
[----:B------:R-:W-:Y:S04]  /*d510*/  STG.E.U16 desc[UR28][R132.64+-0x3e], R54 ;  /* 0xffffc23684007986 */ /* 0x000fe8000c10151c */
[----:B------:R-:W-:Y:S04]  /*d520*/  STG.E.U16 desc[UR28][R222.64+-0x30], R181 ;  /* 0xffffd0b5de007986 */ /* 0x000fe8000c10151c */
[----:B------:R-:W-:Y:S01]  /*d530*/  STG.E.U16 desc[UR28][R222.64+-0x2e], R180 ;  /* 0xffffd2b4de007986 */ /* 0x000fe2000c10151c */
[----:B------:R-:W-:-:S03]  /*d540*/  IMAD.WIDE R6, R226, -0x70, R2 ;  /* 0xffffff90e2067825 */ /* 0x000fc600078e0202 */
[----:B------:R-:W-:Y:S04]  /*d550*/  STG.E.U16 desc[UR28][R64.64+-0x30], R179 ;  /* 0xffffd0b340007986 */ /* 0x000fe8000c10151c */
[----:B------:R-:W-:Y:S01]  /*d560*/  STG.E.U16 desc[UR28][R64.64+-0x2e], R177 ;  /* 0xffffd2b140007986 */ /* 0x000fe2000c10151c */
[-C--:B------:R-:W-:Y:S03]  /*d570*/  HMMA.16816.F32.BF16 R168, R128, R164.reuse, R168 ;  /* 0x000000a480a8723c */ /* 0x080fe600000418a8 */
[----:B------:R-:W-:Y:S04]  /*d580*/  STG.E.U16 desc[UR28][R52.64+-0x30], R66 ;  /* 0xffffd04234007986 */ /* 0x000fe8000c10151c */
[----:B------:R2:W-:Y:S01]  /*d590*/  STG.E.U16 desc[UR28][R52.64+-0x2e], R55 ;  /* 0xffffd23734007986 */ /* 0x0005e2000c10151c */
[C---:B------:R-:W-:Y:S03]  /*d5a0*/  HMMA.16816.F32.BF16 R152, R124.reuse, R164, R152 ;  /* 0x000000a47c98723c */ /* 0x040fe60000041898 */
[----:B------:R-:W-:Y:S04]  /*d5b0*/  STG.E.U16 desc[UR28][R132.64+-0x30], R206 ;  /* 0xffffd0ce84007986 */ /* 0x000fe8000c10151c */
[----:B------:R-:W-:Y:S01]  /*d5c0*/  STG.E.U16 desc[UR28][R132.64+-0x2e], R203 ;  /* 0xffffd2cb84007986 */ /* 0x000fe2000c10151c */
[C---:B------:R-:W-:Y:S03]  /*d5d0*/  HMMA.16816.F32.BF16 R148, R124.reuse, R166, R148 ;  /* 0x000000a67c94723c */ /* 0x040fe60000041894 */
[----:B------:R-:W-:Y:S04]  /*d5e0*/  STG.E.U16 desc[UR28][R222.64+-0x20], R174 ;  /* 0xffffe0aede007986 */ /* 0x000fe8000c10151c */
[----:B------:R-:W-:Y:S01]  /*d5f0*/  STG.E.U16 desc[UR28][R222.64+-0x1e], R173 ;  /* 0xffffe2adde007986 */ /* 0x000fe2000c10151c */
[----:B-1----:R-:W-:Y:S03]  /*d600*/  HMMA.16816.F32.BF16 R40, R124, R48, R56 ;  /* 0x000000307c28723c */ /* 0x002fe60000041838 */
[----:B------:R-:W-:Y:S04]  /*d610*/  STG.E.U16 desc[UR28][R64.64+-0x20], R172 ;  /* 0xffffe0ac40007986 */ /* 0x000fe8000c10151c */
[----:B------:R-:W-:Y:S01]  /*d620*/  STG.E.U16 desc[UR28][R64.64+-0x1e], R139 ;  /* 0xffffe28b40007986 */ /* 0x000fe2000c10151c */
[----:B------:R-:W-:Y:S03]  /*d630*/  HMMA.16816.F32.BF16 R164, R128, R166, R44 ;  /* 0x000000a680a4723c */ /* 0x000fe6000004182c */
        /* <DEDUP_REMOVED lines=8> */
[C---:B------:R-:W-:Y:S03]  /*d6c0*/  HMMA.16816.F32.BF16 R140, R124.reuse, R158, R140 ;  /* 0x0000009e7c8c723c */ /* 0x040fe6000004188c */
[----:B------:R-:W-:Y:S05]  /*d6d0*/  STG.E.U16 desc[UR28][R6.64+-0x10], R117 ;  /* 0xfffff07506007986 */ /* 0x000fea000c10151c */
[C---:B------:R-:W-:Y:S01]  /*d6e0*/  HMMA.16816.F32.BF16 R44, R124.reuse, R50, R84 ;  /* 0x000000327c2c723c */ /* 0x040fe20000041854 */
[----:B------:R3:W-:Y:S07]  /*d6f0*/  STG.E.U16 desc[UR28][R6.64+-0xe], R116 ;  /* 0xfffff27406007986 */ /* 0x0007ee000c10151c */
        /* <DEDUP_REMOVED lines=15> */
[C---:B--2---:R-:W-:Y:S08]  /*d7f0*/  HMMA.16816.F32.BF16 R52, R128.reuse, R8, R244 ;  /* 0x000000088034723c */ /* 0x044ff000000418f4 */
[C---:B-1----:R-:W-:Y:S08]  /*d800*/  HMMA.16816.F32.BF16 R64, R128.reuse, R10, R236 ;  /* 0x0000000a8040723c */ /* 0x042ff000000418ec */
[----:B---3--:R-:W-:Y:S01]  /*d810*/  HMMA.16816.F32.BF16 R116, R128, R12, R216 ;  /* 0x0000000c8074723c */ /* 0x008fe200000418d8 */
[----:B------:R-:W-:-:S07]  /*d820*/  UISETP.GT.U32.AND UP0, UPT, UR30, UR19, UPT ;  /* 0x000000131e00728c */ /* 0x000fce000bf04070 */
[----:B------:R-:W-:Y:S01]  /*d830*/  HMMA.16816.F32.BF16 R128, R128, R14, R16 ;  /* 0x0000000e8080723c */ /* 0x000fe20000041810 */
[----:B------:R-:W-:Y:S01]  /*d840*/  IMAD.WIDE R2, R226, 0x70, R6 ;  /* 0x00000070e2027825 */ /* 0x000fe200078e0206 */
[----:B------:R-:W-:-:S04]  /*d850*/  IADD3 R218, P5, PT, R222, -0x80, RZ ;  /* 0xffffff80deda7810 */ /* 0x000fc80007fbe0ff */
[----:B------:R-:W-:Y:S01]  /*d860*/  STG.E.U16 desc[UR28][R2.64+-0x10], R183 ;  /* 0xfffff0b702007986 */ /* 0x000fe2000c10151c */
[----:B------:R-:W-:Y:S01]  /*d870*/  IADD3.X R219, PT, PT, R223, -0x1, RZ, P5, !PT ;  /* 0xffffffffdfdb7810 */ /* 0x000fe20002ffe4ff */
[----:B------:R-:W-:Y:S02]  /*d880*/  IMAD.MOV.U32 R134, RZ, RZ, R221 ;  /* 0x000000ffff867224 */ /* 0x000fe400078e00dd */
[----:B------:R-:W-:Y:S01]  /*d890*/  STG.E.U16 desc[UR28][R2.64+-0xe], R182 ;  /* 0xfffff2b602007986 */ /* 0x000fe2000c10151c */
[----:B------:R-:W-:-:S03]  /*d8a0*/  IMAD.MOV.U32 R135, RZ, RZ, R214 ;  /* 0x000000ffff877224 */ /* 0x000fc600078e00d6 */
[----:B------:R-:W-:Y:S04]  /*d8b0*/  STG.E.U16 desc[UR28][R132.64+-0x10], R178 ;  /* 0xfffff0b284007986 */ /* 0x000fe8000c10151c */
[----:B------:R1:W-:Y:S02]  /*d8c0*/  STG.E.U16 desc[UR28][R132.64+-0xe], R176 ;  /* 0xfffff2b084007986 */ /* 0x0003e4000c10151c */
[----:B-1----:R-:W-:Y:S02]  /*d8d0*/  IMAD.MOV.U32 R132, RZ, RZ, R207 ;  /* 0x000000ffff847224 */ /* 0x002fe400078e00cf */
[----:B------:R-:W-:Y:S01]  /*d8e0*/  IMAD.MOV.U32 R133, RZ, RZ, R224 ;  /* 0x000000ffff857224 */ /* 0x000fe200078e00e0 */
[----:B------:R-:W-:Y:S06]  /*d8f0*/  BRA.U !UP0, `(.L_x_2720) ;  /* 0x000000fd08807547 */ /* 0x000fec000b800000 */
[----:B------:R-:W2:Y:S04]  /*d900*/  LDL R249, [R1+0x74] ;  /* 0x0000740001f97983 */ /* 0x000ea80000100800 */
[----:B------:R-:W3:Y:S04]  /*d910*/  LDL R251, [R1+0x70] ;  /* 0x0000700001fb7983 */ /* 0x000ee80000100800 */
[----:B------:R-:W4:Y:S04]  /*d920*/  LDL R225, [R1+0xa0] ;  /* 0x0000a00001e17983 */ /* 0x000f280000100800 */
[----:B------:R-:W5:Y:S04]  /*d930*/  LDL R137, [R1+0x14] ;  /* 0x0000140001897983 */ /* 0x000f680000100800 */
[----:B------:R-:W5:Y:S04]  /*d940*/  LDL R138, [R1+0x10] ;  /* 0x00001000018a7983 */ /* 0x000f680000100800 */
[----:B------:R-:W5:Y:S04]  /*d950*/  LDL R136, [R1+0x7c] ;  /* 0x00007c0001887983 */ /* 0x000f680000100800 */
[----:B------:R-:W5:Y:S01]  /*d960*/  LDL R250, [R1+0x18] ;  /* 0x0000180001fa7983 */ /* 0x000f620000100800 */
        /* <DEDUP_REMOVED lines=10> */
[----:B------:R-:W-:Y:S02]  /*da10*/  IMAD.U32 R0, RZ, RZ, UR13 ;  /* 0x0000000dff007e24 */ /* 0x000fe4000f8e00ff */
[----:B------:R-:W-:Y:S01]  /*da20*/  IMAD.U32 R3, RZ, RZ, UR12 ;  /* 0x0000000cff037e24 */ /* 0x000fe2000f8e00ff */
[----:B------:R-:W-:Y:S01]  /*da30*/  ULEA.HI.X UR12, UR8, UR13, UR9, 0x4, UP0 ;  /* 0x0000000d080c7291 */ /* 0x000fe200080f2409 */
[----:B------:R-:W-:Y:S01]  /*da40*/  IMAD.U32 R10, RZ, RZ, UR14 ;  /* 0x0000000eff0a7e24 */ /* 0x000fe2000f8e00ff */
[----:B------:R-:W-:-:S04]  /*da50*/  UISETP.GT.U32.AND UP0, UPT, UR4, UR19, UPT ;  /* 0x000000130400728c */ /* 0x000fc8000bf04070 */
[----:B------:R-:W-:Y:S01]  /*da60*/  IMAD.U32 R5, RZ, RZ, UR12 ;  /* 0x0000000cff057e24 */ /* 0x000fe2000f8e00ff */
[----:B------:R-:W-:Y:S01]  /*da70*/  BAR.SYNC.DEFER_BLOCKING 0x0 ;  /* 0x0000000000007b1d */ /* 0x000fe20000010000 */
[----:B--2---:R-:W-:-:S04]  /*da80*/  @!P4 LEA R8, P5, R8, R249, 0x1 ;  /* 0x000000f90808c211 */ /* 0x004fc800078a08ff */
[----:B---3--:R-:W-:Y:S01]  /*da90*/  @!P4 LEA.HI.X R9, R2, R251, R0, 0x1, P5 ;  /* 0x000000fb0209c211 */ /* 0x008fe200028f0c00 */
[----:B------:R-:W-:Y:S01]  /*daa0*/  IMAD.U32 R2, RZ, RZ, UR14 ;  /* 0x0000000eff027e24 */ /* 0x000fe2000f8e00ff */
[----:B------:R-:W-:-:S03]  /*dab0*/  @!P3 LEA R6, P5, R6, R249, 0x1 ;  /* 0x000000f90606b211 */ /* 0x000fc600078a08ff */
[----:B------:R-:W-:Y:S01]  /*dac0*/  @!PT LDS RZ, [RZ] ;  /* 0x00000000fffff984 */ /* 0x000fe20000000800 */
[----:B------:R-:W-:Y:S01]  /*dad0*/  @!PT LDS RZ, [RZ] ;  /* 0x00000000fffff984 */ /* 0x000fe20000000800 */
[----:B------:R-:W-:Y:S01]  /*dae0*/  @!PT LDS RZ, [RZ] ;  /* 0x00000000fffff984 */ /* 0x000fe20000000800 */
[----:B------:R-:W-:Y:S01]  /*daf0*/  @!P4 LDGSTS.E.BYPASS.LTC128B.128 [R220+0xa000], desc[UR28][R8.64] ;  /* 0x0a00000008dccfae */ /* 0x000fe2000b981a1c */
[----:B------:R-:W-:Y:S02]  /*db00*/  LEA R2, P6, R2, R249, 0x1 ;  /* 0x000000f902027211 */ /* 0x000fe400078c08ff */
[-C--:B------:R-:W-:Y:S01]  /*db10*/  @!P3 LEA.HI.X R7, R3, R251.reuse, R0, 0x1, P5 ;  /* 0x000000fb0307b211 */ /* 0x080fe200028f0c00 */
[----:B------:R-:W-:Y:S01]  /*db20*/  @P4 STS.128 [R220+0xa000], RZ ;  /* 0x00a000ffdc004388 */ /* 0x000fe20000000c00 */
[----:B------:R-:W-:Y:S02]  /*db30*/  LEA.HI.X R3, R10, R251, R5, 0x1, P6 ;  /* 0x000000fb0a037211 */ /* 0x000fe400030f0c05 */
[----:B----4-:R-:W-:Y:S01]  /*db40*/  LEA R5, R225, UR6, 0x1 ;  /* 0x00000006e1057c11 */ /* 0x010fe2000f8e08ff */
[----:B------:R-:W-:Y:S01]  /*db50*/  @!PT LDS RZ, [RZ] ;  /* 0x00000000fffff984 */ /* 0x000fe20000000800 */
[----:B------:R-:W-:Y:S01]  /*db60*/  @!PT LDS RZ, [RZ] ;  /* 0x00000000fffff984 */ /* 0x000fe20000000800 */
[----:B------:R-:W-:Y:S01]  /*db70*/  @!PT LDS RZ, [RZ] ;  /* 0x00000000fffff984 */ /* 0x000fe20000000800 */
[----:B------:R1:W-:Y:S01]  /*db80*/  @!P3 LDGSTS.E.BYPASS.LTC128B.128 [R220+0xb000], desc[UR28][R6.64+0x80] ;  /* 0x0b00008006dcbfae */ /* 0x0003e2000b981a1c */
[----:B-----5:R-:W-:Y:S02]  /*db90*/  IMAD.MOV.U32 R225, RZ, RZ, R137 ;  /* 0x000000ffffe17224 */ /* 0x020fe400078e0089 */
[----:B------:R-:W-:Y:S01]  /*dba0*/  IMAD.MOV.U32 R251, RZ, RZ, R138 ;  /* 0x000000fffffb7224 */ /* 0x000fe200078e008a */
[----:B------:R-:W-:Y:S01]  /*dbb0*/  @P3 STS.128 [R220+0xb000], RZ ;  /* 0x00b000ffdc003388 */ /* 0x000fe20000000c00 */
[----:B------:R-:W-:-:S03]  /*dbc0*/  IMAD.MOV.U32 R249, RZ, RZ, R136 ;  /* 0x000000fffff97224 */ /* 0x000fc600078e0088 */
        /* <DEDUP_REMOVED lines=10> */
[----:B------:R-:W-:Y:S01]  /*dc70*/  LDSM.16.M88.4 R172, [R252+0x8000] ;  /* 0x00800000fcac783b */ /* 0x000fe20000000200 */
[----:B-1----:R-:W-:-:S03]  /*dc80*/  IMAD.IADD R6, R252, 0x1, R250 ;  /* 0x00000001fc067824 */ /* 0x002fc600078e02fa */
[----:B------:R-:W1:Y:S04]  /*dc90*/  LDSM.16.M88.4 R16, [R5+0x2000] ;  /* 0x002000000510783b */ /* 0x000e680000000200 */
[----:B------:R-:W3:Y:S04]  /*dca0*/  LDSM.16.M88.4 R136, [R252+0x8800] ;  /* 0x00880000fc88783b */ /* 0x000ee80000000200 */
[----:B------:R-:W4:Y:S04]  /*dcb0*/  LDSM.16.M88.4 R20, [R5] ;  /* 0x000000000514783b */ /* 0x000f280000000200 */
[----:B------:R-:W-:Y:S01]  /*dcc0*/  LDSM.16.M88.4 R132, [R6+0x8000] ;  /* 0x008000000684783b */ /* 0x000fe20000000200 */
[----:B--2---:R-:W-:-:S03]  /*dcd0*/  IMAD.IADD R3, R250, 0x1, R5 ;  /* 0x00000001fa037824 */ /* 0x004fc600078e0205 */
[----:B------:R-:W-:Y:S01]  /*dce0*/  LDSM.16.M88.4 R24, [R6+0x8800] ;  /* 0x008800000618783b */ /* 0x000fe20000000200 */
[----:B------:R-:W-:-:S03]  /*dcf0*/  IMAD.IADD R2, R249, 0x1, R5 ;  /* 0x00000001f9027824 */ /* 0x000fc600078e0205 */
[----:B------:R-:W2:Y:S01]  /*dd00*/  LDSM.16.M88.4 R8, [R3+0x2000] ;  /* 0x002000000308783b */ /* 0x000ea20000000200 */
[----:B------:R-:W-:-:S03]  /*dd10*/  IMAD.IADD R0, R250, 0x1, R2 ;  /* 0x00000001fa007824 */ /* 0x000fc600078e0202 */
[----:B------:R-:W5:Y:S04]  /*dd20*/  LDSM.16.M88.4 R12, [R3] ;  /* 0x00000000030c783b */ /* 0x000f680000000200 */
[----:B------:R-:W0:Y:S01]  /*dd30*/  LDGDEPBAR ;  /* 0x00000000000079af */ /* 0x000e220000000000 */
[C---:B-1----:R-:W-:Y:S08]  /*dd40*/  HMMA.16816.F32.BF16 R192, R16.reuse, R172, RZ ;  /* 0x000000ac10c0723c */ /* 0x042ff000000418ff */
[C---:B---3--:R-:W-:Y:S08]  /*dd50*/  HMMA.16816.F32.BF16 R184, R16.reuse, R136, RZ ;  /* 0x0000008810b8723c */ /* 0x048ff000000418ff */
[C---:B------:R-:W-:Y:S08]  /*dd60*/  HMMA.16816.F32.BF16 R188, R16.reuse, R174, RZ ;  /* 0x000000ae10bc723c */ /* 0x040ff000000418ff */
[----:B------:R-:W-:Y:S08]  /*dd70*/  HMMA.16816.F32.BF16 R180, R16, R138, RZ ;  /* 0x0000008a10b4723c */ /* 0x000ff000000418ff */
[C---:B----4-:R-:W-:Y:S08]  /*dd80*/  HMMA.16816.F32.BF16 R176, R20.reuse, R172, RZ ;  /* 0x000000ac14b0723c */ /* 0x050ff000000418ff */
[C---:B------:R-:W-:Y:S08]  /*dd90*/  HMMA.16816.F32.BF16 R172, R20.reuse, R174, RZ ;  /* 0x000000ae14ac723c */ /* 0x040ff000000418ff */
[C---:B------:R-:W-:Y:S08]  /*dda0*/  HMMA.16816.F32.BF16 R16, R20.reuse, R136, RZ ;  /* 0x000000881410723c */ /* 0x040ff000000418ff */
[----:B------:R-:W-:Y:S08]  /*ddb0*/  HMMA.16816.F32.BF16 R20, R20, R138, RZ ;  /* 0x0000008a1414723c */ /* 0x000ff000000418ff */
[C---:B--2---:R-:W-:Y:S08]  /*ddc0*/  HMMA.16816.F32.BF16 R192, R8.reuse, R132, R192 ;  /* 0x0000008408c0723c */ /* 0x044ff000000418c0 */
[C---:B------:R-:W-:Y:S08]  /*ddd0*/  HMMA.16816.F32.BF16 R184, R8.reuse, R24, R184 ;  /* 0x0000001808b8723c */ /* 0x040ff000000418b8 */
        /* <DEDUP_REMOVED lines=45> */
[----:B------:R3:W4:Y:S03]  /*e0b0*/  LDSM.16.M88.4 R12, [R3+0x4000] ;  /* 0x00400000030c783b */ /* 0x0007260000000200 */
[----:B-1----:R-:W-:Y:S01]  /*e0c0*/  HMMA.16816.F32.BF16 R188, R8, R20, R188 ;  /* 0x0000001408bc723c */ /* 0x002fe200000418bc */
[----:B---3--:R-:W-:-:S04]  /*e0d0*/  VIADD R3, R29, UR21 ;  /* 0x000000151d037c36 */ /* 0x008fc80008000000 */
[----:B------:R-:W-:-:S03]  /*e0e0*/  VIADD R5, R3, 0xffffffa0 ;  /* 0xffffffa003057836 */ /* 0x000fc60000000000 */
[----:B------:R-:W-:Y:S01]  /*e0f0*/  HMMA.16816.F32.BF16 R184, R8, R22, R184 ;  /* 0x0000001608b8723c */ /* 0x000fe200000418b8 */
[----:B------:R-:W-:-:S07]  /*e100*/  IMAD.IADD R7, R227, 0x1, -R5 ;  /* 0x00000001e3077824 */ /* 0x000fce00078e0a05 */
        /* <DEDUP_REMOVED lines=9> */
[----:B------:R3:W4:Y:S03]  /*e1a0*/  LDSM.16.M88.4 R12, [R2+0x4000] ;  /* 0x00400000020c783b */ /* 0x0007260000000200 */
[----:B-1----:R-:W-:Y:S01]  /*e1b0*/  HMMA.16816.F32.BF16 R188, R8, R20, R188 ;  /* 0x0000001408bc723c */ /* 0x002fe200000418bc */
[----:B---3--:R-:W-:-:S07]  /*e1c0*/  VIADD R2, R227, 0x40 ;  /* 0x00000040e3027836 */ /* 0x008fce0000000000 */
        /* <DEDUP_REMOVED lines=10> */
[----:B------:R3:W4:Y:S01]  /*e270*/  LDSM.16.M88.4 R12, [R0+0x4000] ;  /* 0x00400000000c783b */ /* 0x0007220000000200 */
[----:B------:R-:W-:-:S04]  /*e280*/  DEPBAR.LE SB0, 0x0 ;  /* 0x000080000000791a */ /* 0x000fc80000000000 */
[----:B-1----:R-:W-:Y:S01]  /*e290*/  HMMA.16816.F32.BF16 R188, R8, R20, R188 ;  /* 0x0000001408bc723c */ /* 0x002fe200000418bc */
[----:B---3--:R-:W-:-:S04]  /*e2a0*/  VIADD R0, R227, 0x8 ;  /* 0x00000008e3007836 */ /* 0x008fc80000000000 */
[----:B------:R-:W-:-:S03]  /*e2b0*/  IMAD.IADD R6, R0, 0x1, -R5 ;  /* 0x0000000100067824 */ /* 0x000fc600078e0a05 */
[C---:B------:R-:W-:Y:S08]  /*e2c0*/  HMMA.16816.F32.BF16 R196, R8.reuse, R22, R184 ;  /* 0x0000001608c4723c */ /* 0x040ff000000418b8 */
[C---:B--2---:R-:W-:Y:S08]  /*e2d0*/  HMMA.16816.F32.BF16 R208, R8.reuse, R16, R180 ;  /* 0x0000001008d0723c */ /* 0x044ff000000418b4 */
[----:B------:R-:W-:Y:S01]  /*e2e0*/  HMMA.16816.F32.BF16 R200, R8, R18, R176 ;  /* 0x0000001208c8723c */ /* 0x000fe200000418b0 */
[----:B------:R-:W-:Y:S01]  /*e2f0*/  IMAD.IADD R9, R2, 0x1, -R5 ;  /* 0x0000000102097824 */ /* 0x000fe200078e0a05 */
[----:B------:R-:W-:-:S02]  /*e300*/  IABS R8, R7 ;  /* 0x0000000700087213 */ /* 0x000fc40000000000 */
[----:B------:R-:W-:Y:S02]  /*e310*/  IABS R7, R6 ;  /* 0x0000000600077213 */ /* 0x000fe40000000000 */
[----:B------:R-:W-:Y:S02]  /*e320*/  IABS R6, R9 ;  /* 0x0000000900067213 */ /* 0x000fe40000000000 */
[----:B----4-:R-:W-:Y:S01]  /*e330*/  HMMA.16816.F32.BF16 R172, R12, R20, R172 ;  /* 0x000000140cac723c */ /* 0x010fe200000418ac */
[----:B------:R-:W-:Y:S02]  /*e340*/  I2FP.F32.S32 R8, R8 ;  /* 0x0000000800087245 */ /* 0x000fe40000201400 */
[----:B------:R-:W-:Y:S02]  /*e350*/  I2FP.F32.S32 R6, R6 ;  /* 0x0000000600067245 */ /* 0x000fe40000201400 */
[----:B------:R-:W-:-:S03]  /*e360*/  I2FP.F32.S32 R7, R7 ;  /* 0x0000000700077245 */ /* 0x000fc60000201400 */
[----:B------:R-:W-:Y:S01]  /*e370*/  FFMA.FTZ R9, R6, -UR5, R188 ;  /* 0x8000000506097c23 */ /* 0x000fe200080100bc */
[----:B------:R-:W-:Y:S01]  /*e380*/  VIADD R6, R29, 0xffffffa0 ;  /* 0xffffffa01d067836 */ /* 0x000fe20000000000 */
[C---:B------:R-:W-:Y:S01]  /*e390*/  HMMA.16816.F32.BF16 R20, R12.reuse, R22, R136 ;  /* 0x000000160c14723c */ /* 0x040fe20000041888 */
[----:B------:R-:W-:Y:S03]  /*e3a0*/  BAR.SYNC.DEFER_BLOCKING 0x0 ;  /* 0x0000000000007b1d */ /* 0x000fe60000010000 */
[----:B------:R-:W-:Y:S02]  /*e3b0*/  ISETP.GT.AND P6, PT, R33, R6, PT ;  /* 0x000000062100720c */ /* 0x000fe40003fc4270 */
[----:B------:R-:W-:Y:S02]  /*e3c0*/  ISETP.GE.AND P5, PT, R6, R228, PT ;  /* 0x000000e40600720c */ /* 0x000fe40003fa6270 */
[----:B------:R-:W-:Y:S01]  /*e3d0*/  HMMA.16816.F32.BF16 R132, R12, R16, R132 ;  /* 0x000000100c84723c */ /* 0x000fe20000041884 */
[----:B------:R-:W-:Y:S01]  /*e3e0*/  FFMA.FTZ R8, R8, -UR5, R172 ;  /* 0x8000000508087c23 */ /* 0x000fe200080100ac */
[----:B------:R-:W-:Y:S01]  /*e3f0*/  FFMA.FTZ R10, R7, -UR5, R174 ;  /* 0x80000005070a7c23 */ /* 0x000fe200080100ae */
[----:B------:R-:W-:-:S03]  /*e400*/  VIADD R7, R227, 0x48 ;  /* 0x00000048e3077836 */ /* 0x000fc60000000000 */
[----:B------:R-:W-:Y:S01]  /*e410*/  FSEL R8, R8, -INF , !P6 ;  /* 0xff80000008087808 */ /* 0x000fe20007000000 */
[----:B------:R-:W-:Y:S01]  /*e420*/  IMAD.IADD R5, R7, 0x1, -R5 ;  /* 0x0000000107057824 */ /* 0x000fe200078e0a05 */
[----:B------:R-:W-:Y:S01]  /*e430*/  ISETP.GT.AND P6, PT, R32, R6, PT ;  /* 0x000000062000720c */ /* 0x000fe20003fc4270 */
[----:B------:R-:W-:Y:S01]  /*e440*/  HMMA.16816.F32.BF16 R184, R12, R18, R24 ;  /* 0x000000120cb8723c */ /* 0x000fe20000041818 */
[----:B------:R-:W-:Y:S02]  /*e450*/  FSEL R30, R8, -INF , !P5 ;  /* 0xff800000081e7808 */ /* 0x000fe40006800000 */
[----:B------:R-:W-:Y:S02]  /*e460*/  IABS R8, R5 ;  /* 0x0000000500087213 */ /* 0x000fe40000000000 */
[----:B------:R-:W-:Y:S02]  /*e470*/  ISETP.GE.AND P5, PT, R6, R229, PT ;  /* 0x000000e50600720c */ /* 0x000fe40003fa6270 */
[----:B------:R-:W-:-:S02]  /*e480*/  FSEL R5, R10, -INF , !P6 ;  /* 0xff8000000a057808 */ /* 0x000fc40007000000 */
[----:B------:R-:W-:Y:S02]  /*e490*/  ISETP.GT.AND P6, PT, R31, R6, PT ;  /* 0x000000061f00720c */ /* 0x000fe40003fc4270 */
[----:B------:R-:W-:Y:S02]  /*e4a0*/  FSEL R183, R5, -INF , !P5 ;  /* 0xff80000005b77808 */ /* 0x000fe40006800000 */
[----:B------:R-:W-:Y:S02]  /*e4b0*/  ISETP.GE.AND P5, PT, R6, R204, PT ;  /* 0x000000cc0600720c */ /* 0x000fe40003fa6270 */
[----:B------:R-:W-:Y:S02]  /*e4c0*/  FSEL R5, R9, -INF , !P6 ;  /* 0xff80000009057808 */ /* 0x000fe40007000000 */
[----:B------:R-:W-:Y:S02]  /*e4d0*/  I2FP.F32.S32 R8, R8 ;  /* 0x0000000800087245 */ /* 0x000fe40000201400 */
[----:B------:R-:W-:Y:S01]  /*e4e0*/  FSEL R192, R5, -INF , !P5 ;  /* 0xff80000005c07808 */ /* 0x000fe20006800000 */
[----:B------:R-:W-:Y:S01]  /*e4f0*/  VIADD R5, R3, 0xffffffb8 ;  /* 0xffffffb803057836 */ /* 0x000fe20000000000 */
[----:B------:R-:W-:Y:S01]  /*e500*/  ISETP.GT.AND P6, PT, R34, R6, PT ;  /* 0x000000062200720c */ /* 0x000fe20003fc4270 */
[----:B------:R-:W-:Y:S01]  /*e510*/  FFMA.FTZ R13, R8, -UR5, R190 ;  /* 0x80000005080d7c23 */ /* 0x000fe200080100be */
[----:B------:R-:W-:Y:S01]  /*e520*/  ISETP.GE.AND P5, PT, R6, R205, PT ;  /* 0x000000cd0600720c */ /* 0x000fe20003fa6270 */
[----:B------:R-:W-:-:S02]  /*e530*/  IMAD.IADD R6, R0, 0x1, -R5 ;  /* 0x0000000100067824 */ /* 0x000fc400078e0a05 */
[--C-:B------:R-:W-:Y:S02]  /*e540*/  IMAD.IADD R9, R2, 0x1, -R5.reuse ;  /* 0x0000000102097824 */ /* 0x100fe400078e0a05 */
[--C-:B------:R-:W-:Y:S01]  /*e550*/  IMAD.IADD R10, R227, 0x1, -R5.reuse ;  /* 0x00000001e30a7824 */ /* 0x100fe200078e0a05 */
[----:B------:R-:W-:Y:S01]  /*e560*/  IABS R8, R6 ;  /* 0x0000000600087213 */ /* 0x000fe20000000000 */
[----:B------:R-:W-:Y:S01]  /*e570*/  IMAD.IADD R5, R7, 0x1, -R5 ;  /* 0x0000000107057824 */ /* 0x000fe200078e0a05 */
[----:B------:R-:W-:Y:S02]  /*e580*/  IABS R6, R9 ;  /* 0x0000000900067213 */ /* 0x000fe40000000000 */
[----:B------:R-:W-:Y:S01]  /*e590*/  IABS R9, R10 ;  /* 0x0000000a00097213 */ /* 0x000fe20000000000 */
[----:B------:R-:W-:-:S04]  /*e5a0*/  IMAD.MOV.U32 R10, RZ, RZ, R8 ;  /* 0x000000ffff0a7224 */ /* 0x000fc800078e0008 */
[----:B------:R-:W-:Y:S01]  /*e5b0*/  IMAD.MOV.U32 R8, RZ, RZ, R9 ;  /* 0x000000ffff087224 */ /* 0x000fe200078e0009 */
[----:B------:R-:W-:Y:S02]  /*e5c0*/  I2FP.F32.S32 R9, R6 ;  /* 0x0000000600097245 */ /* 0x000fe40000201400 */
[----:B------:R-:W-:Y:S02]  /*e5d0*/  I2FP.F32.S32 R10, R10 ;  /* 0x0000000a000a7245 */ /* 0x000fe40000201400 */
[----:B------:R-:W-:Y:S01]  /*e5e0*/  I2FP.F32.S32 R6, R8 ;  /* 0x0000000800067245 */ /* 0x000fe20000201400 */
[----:B------:R-:W-:Y:S01]  /*e5f0*/  FFMA.FTZ R12, R9, -UR5, R200 ;  /* 0x80000005090c7c23 */ /* 0x000fe200080100c8 */
[----:B------:R-:W-:Y:S01]  /*e600*/  FSEL R8, R13, -INF , !P6 ;  /* 0xff8000000d087808 */ /* 0x000fe20007000000 */
[----:B------:R-:W-:Y:S02]  /*e610*/  FFMA.FTZ R11, R10, -UR5, R186 ;  /* 0x800000050a0b7c23 */ /* 0x000fe400080100ba */
[----:B------:R-:W-:Y:S01]  /*e620*/  FFMA.FTZ R9, R6, -UR5, R184 ;  /* 0x8000000506097c23 */ /* 0x000fe200080100b8 */
[----:B------:R-:W-:Y:S01]  /*e630*/  VIADD R6, R29, 0xffffffb8 ;  /* 0xffffffb81d067836 */ /* 0x000fe20000000000 */
[----:B------:R-:W-:Y:S01]  /*e640*/  FSEL R188, R8, -INF , !P5 ;  /* 0xff80000008bc7808 */ /* 0x000fe20006800000 */
[----:B------:R-:W-:-:S03]  /*e650*/  VIADD R8, R3, 0xffffffa1 ;  /* 0xffffffa103087836 */ /* 0x000fc60000000000 */
[----:B------:R-:W-:Y:S01]  /*e660*/  ISETP.GT.AND P6, PT, R33, R6, PT ;  /* 0x000000062100720c */ /* 0x000fe20003fc4270 */
[----:B------:R-:W-:Y:S01]  /*e670*/  IMAD.IADD R10, R227, 0x1, -R8 ;  /* 0x00000001e30a7824 */ /* 0x000fe200078e0a08 */
[----:B------:R-:W-:Y:S02]  /*e680*/  ISETP.GE.AND P5, PT, R6, R228, PT ;  /* 0x000000e40600720c */ /* 0x000fe40003fa6270 */
[----:B------:R-:W-:Y:S02]  /*e690*/  FSEL R9, R9, -INF , !P6 ;  /* 0xff80000009097808 */ /* 0x000fe40007000000 */
[----:B------:R-:W-:Y:S02]  /*e6a0*/  ISETP.GT.AND P6, PT, R32, R6, PT ;  /* 0x000000062000720c */ /* 0x000fe40003fc4270 */
[----:B------:R-:W-:Y:S02]  /*e6b0*/  FSEL R176, R9, -INF , !P5 ;  /* 0xff80000009b07808 */ /* 0x000fe40006800000 */
[----:B------:R-:W-:-:S02]  /*e6c0*/  IABS R9, R10 ;  /* 0x0000000a00097213 */ /* 0x000fc40000000000 */
[----:B------:R-:W-:Y:S02]  /*e6d0*/  ISETP.GE.AND P5, PT, R6, R229, PT ;  /* 0x000000e50600720c */ /* 0x000fe40003fa6270 */
[----:B------:R-:W-:Y:S02]  /*e6e0*/  FSEL R10, R11, -INF , !P6 ;  /* 0xff8000000b0a7808 */ /* 0x000fe40007000000 */
[----:B------:R-:W-:Y:S02]  /*e6f0*/  ISETP.GT.AND P6, PT, R31, R6, PT ;  /* 0x000000061f00720c */ /* 0x000fe40003fc4270 */
[----:B------:R-:W-:Y:S02]  /*e700*/  I2FP.F32.S32 R9, R9 ;  /* 0x0000000900097245 */ /* 0x000fe40000201400 */
[----:B------:R-:W-:Y:S02]  /*e710*/  FSEL R179, R10, -INF , !P5 ;  /* 0xff8000000ab37808 */ /* 0x000fe40006800000 */
[----:B------:R-:W-:-:S02]  /*e720*/  ISETP.GE.AND P5, PT, R6, R204, PT ;  /* 0x000000cc0600720c */ /* 0x000fc40003fa6270 */
[----:B------:R-:W-:Y:S01]  /*e730*/  FSEL R10, R12, -INF , !P6 ;  /* 0xff8000000c0a7808 */ /* 0x000fe20007000000 */
[----:B------:R-:W-:Y:S01]  /*e740*/  FFMA.FTZ R12, R9, -UR5, R173 ;  /* 0x80000005090c7c23 */ /* 0x000fe200080100ad */
[--C-:B------:R-:W-:Y:S01]  /*e750*/  IMAD.IADD R9, R2, 0x1, -R8.reuse ;  /* 0x0000000102097824 */ /* 0x100fe200078e0a08 */
[----:B------:R-:W-:Y:S02]  /*e760*/  ISETP.GT.AND P6, PT, R34, R6, PT ;  /* 0x000000062200720c */ /* 0x000fe40003fc4270 */
[----:B------:R-:W-:Y:S02]  /*e770*/  FSEL R184, R10, -INF , !P5 ;  /* 0xff8000000ab87808 */ /* 0x000fe40006800000 */
[----:B------:R-:W-:Y:S01]  /*e780*/  ISETP.GE.AND P5, PT, R6, R205, PT ;  /* 0x000000cd0600720c */ /* 0x000fe20003fa6270 */
[----:B------:R-:W-:Y:S01]  /*e790*/  IMAD.IADD R6, R0, 0x1, -R8 ;  /* 0x0000000100067824 */ /* 0x000fe200078e0a08 */
[----:B------:R-:W-:Y:S02]  /*e7a0*/  IABS R10, R5 ;  /* 0x00000005000a7213 */ /* 0x000fe40000000000 */
[----:B------:R-:W-:-:S02]  /*e7b0*/  IABS R5, R9 ;  /* 0x0000000900057213 */ /* 0x000fc40000000000 */
[----:B------:R-:W-:Y:S02]  /*e7c0*/  IABS R6, R6 ;  /* 0x0000000600067213 */ /* 0x000fe40000000000 */
[----:B------:R-:W-:Y:S02]  /*e7d0*/  I2FP.F32.S32 R10, R10 ;  /* 0x0000000a000a7245 */ /* 0x000fe40000201400 */
[----:B------:R-:W-:Y:S02]  /*e7e0*/  I2FP.F32.S32 R5, R5 ;  /* 0x0000000500057245 */ /* 0x000fe40000201400 */
[----:B------:R-:W-:Y:S01]  /*e7f0*/  I2FP.F32.S32 R9, R6 ;  /* 0x0000000600097245 */ /* 0x000fe20000201400 */
[----:B------:R-:W-:Y:S02]  /*e800*/  FFMA.FTZ R6, R10, -UR5, R202 ;  /* 0x800000050a067c23 */ /* 0x000fe400080100ca */
[----:B------:R-:W-:Y:S01]  /*e810*/  FFMA.FTZ R10, R5, -UR5, R189 ;  /* 0x80000005050a7c23 */ /* 0x000fe200080100bd */
[----:B------:R-:W-:-:S02]  /*e820*/  VIADD R5, R29, 0xffffffa1 ;  /* 0xffffffa11d057836 */ /* 0x000fc40000000000 */
[----:B------:R-:W-:Y:S01]  /*e830*/  FFMA.FTZ R11, R9, -UR5, R175 ;  /* 0x80000005090b7c23 */ /* 0x000fe200080100af */
[----:B------:R-:W-:Y:S02]  /*e840*/  FSEL R6, R6, -INF , !P6 ;  /* 0xff80000006067808 */ /* 0x000fe40007000000 */
[-C--:B------:R-:W-:Y:S02]  /*e850*/  ISETP.GT.AND P6, PT, R33, R5.reuse, PT ;  /* 0x000000052100720c */ /* 0x080fe40003fc4270 */
[----:B------:R-:W-:Y:S01]  /*e860*/  FSEL R182, R6, -INF , !P5 ;  /* 0xff80000006b67808 */ /* 0x000fe20006800000 */
[----:B------:R-:W-:Y:S01]  /*e870*/  IMAD.IADD R6, R7, 0x1, -R8 ;  /* 0x0000000107067824 */ /* 0x000fe200078e0a08 */
[----:B------:R-:W-:Y:S02]  /*e880*/  ISETP.GE.AND P5, PT, R5, R228, PT ;  /* 0x000000e40500720c */ /* 0x000fe40003fa6270 */
[----:B------:R-:W-:Y:S02]  /*e890*/  FSEL R9, R12, -INF , !P6 ;  /* 0xff8000000c097808 */ /* 0x000fe40007000000 */
[----:B------:R-:W-:-:S02]  /*e8a0*/  ISETP.GT.AND P6, PT, R32, R5, PT ;  /* 0x000000052000720c */ /* 0x000fc40003fc4270 */
[----:B------:R-:W-:Y:S02]  /*e8b0*/  FSEL R35, R9, -INF , !P5 ;  /* 0xff80000009237808 */ /* 0x000fe40006800000 */
[----:B------:R-:W-:Y:S02]  /*e8c0*/  IABS R8, R6 ;  /* 0x0000000600087213 */ /* 0x000fe40000000000 */
[----:B------:R-:W-:Y:S02]  /*e8d0*/  ISETP.GE.AND P5, PT, R5, R229, PT ;  /* 0x000000e50500720c */ /* 0x000fe40003fa6270 */
[----:B------:R-:W-:Y:S02]  /*e8e0*/  FSEL R6, R11, -INF , !P6 ;  /* 0xff8000000b067808 */ /* 0x000fe40007000000 */
[----:B------:R-:W-:Y:S02]  /*e8f0*/  ISETP.GT.AND P6, PT, R31, R5, PT ;  /* 0x000000051f00720c */ /* 0x000fe40003fc4270 */
[----:B------:R-:W-:-:S02]  /*e900*/  FSEL R172, R6, -INF , !P5 ;  /* 0xff80000006ac7808 */ /* 0x000fc40006800000 */
[C---:B------:R-:W-:Y:S02]  /*e910*/  ISETP.GE.AND P5, PT, R5.reuse, R204, PT ;  /* 0x000000cc0500720c */ /* 0x040fe40003fa6270 */
[----:B------:R-:W-:Y:S02]  /*e920*/  FSEL R6, R10, -INF , !P6 ;  /* 0xff8000000a067808 */ /* 0x000fe40007000000 */
[----:B------:R-:W-:Y:S02]  /*e930*/  I2FP.F32.S32 R8, R8 ;  /* 0x0000000800087245 */ /* 0x000fe40000201400 */
[----:B------:R-:W-:Y:S02]  /*e940*/  FSEL R174, R6, -INF , !P5 ;  /* 0xff80000006ae7808 */ /* 0x000fe40006800000 */
[----:B------:R-:W-:Y:S01]  /*e950*/  ISETP.GT.AND P6, PT, R34, R5, PT ;  /* 0x000000052200720c */ /* 0x000fe20003fc4270 */
[----:B------:R-:W-:Y:S01]  /*e960*/  FFMA.FTZ R12, R8, -UR5, R191 ;  /* 0x80000005080c7c23 */ /* 0x000fe200080100bf */
[----:B------:R-:W-:Y:S01]  /*e970*/  ISETP.GE.AND P5, PT, R5, R205, PT ;  /* 0x000000cd0500720c */ /* 0x000fe20003fa6270 */
[----:B------:R-:W-:-:S04]  /*e980*/  VIADD R5, R3, 0xffffffa8 ;  /* 0xffffffa803057836 */ /* 0x000fc80000000000 */
[--C-:B------:R-:W-:Y:S02]  /*e990*/  IMAD.IADD R8, R227, 0x1, -R5.reuse ;  /* 0x00000001e3087824 */ /* 0x100fe400078e0a05 */
[--C-:B------:R-:W-:Y:S02]  /*e9a0*/  IMAD.IADD R6, R0, 0x1, -R5.reuse ;  /* 0x0000000100067824 */ /* 0x100fe400078e0a05 */
[--C-:B------:R-:W-:Y:S01]  /*e9b0*/  IMAD.IADD R10, R2, 0x1, -R5.reuse ;  /* 0x00000001020a7824 */ /* 0x100fe200078e0a05 */
[----:B------:R-:W-:Y:S01]  /*e9c0*/  IABS R9, R8 ;  /* 0x0000000800097213 */ /* 0x000fe20000000000 */
[----:B------:R-:W-:Y:S01]  /*e9d0*/  IMAD.IADD R5, R7, 0x1, -R5 ;  /* 0x0000000107057824 */ /* 0x000fe200078e0a05 */
[----:B------:R-:W-:Y:S02]  /*e9e0*/  IABS R8, R6 ;  /* 0x0000000600087213 */ /* 0x000fe40000000000 */
[----:B------:R-:W-:Y:S02]  /*e9f0*/  IABS R6, R10 ;  /* 0x0000000a00067213 */ /* 0x000fe40000000000 */
[----:B------:R-:W-:-:S02]  /*ea00*/  I2FP.F32.S32 R8, R8 ;  /* 0x0000000800087245 */ /* 0x000fc40000201400 */
[----:B------:R-:W-:Y:S02]  /*ea10*/  I2FP.F32.S32 R6, R6 ;  /* 0x0000000600067245 */ /* 0x000fe40000201400 */
[----:B------:R-:W-:Y:S01]  /*ea20*/  I2FP.F32.S32 R9, R9 ;  /* 0x0000000900097245 */ /* 0x000fe20000201400 */
[----:B------:R-:W-:Y:S01]  /*ea30*/  FFMA.FTZ R11, R8, -UR5, R22 ;  /* 0x80000005080b7c23 */ /* 0x000fe20008010016 */
[----:B------:R-:W-:Y:S01]  /*ea40*/  FSEL R8, R12, -INF , !P6 ;  /* 0xff8000000c087808 */ /* 0x000fe20007000000 */
[----:B------:R-:W-:Y:S01]  /*ea50*/  FFMA.FTZ R10, R6, -UR5, R196 ;  /* 0x80000005060a7c23 */ /* 0x000fe200080100c4 */
[----:B------:R-:W-:Y:S02]  /*ea60*/  VIADD R6, R29, 0xffffffa8 ;  /* 0xffffffa81d067836 */ /* 0x000fe40000000000 */
[----:B------:R-:W-:Y:S01]  /*ea70*/  FFMA.FTZ R9, R9, -UR5, R20 ;  /* 0x8000000509097c23 */ /* 0x000fe20008010014 */
[----:B------:R-:W-:Y:S02]  /*ea80*/  FSEL R173, R8, -INF , !P5 ;  /* 0xff80000008ad7808 */ /* 0x000fe40006800000 */
[----:B------:R-:W-:-:S02]  /*ea90*/  ISETP.GT.AND P6, PT, R33, R6, PT ;  /* 0x000000062100720c */ /* 0x000fc40003fc4270 */
[----:B------:R-:W-:Y:S02]  /*eaa0*/  ISETP.GE.AND P5, PT, R6, R228, PT ;  /* 0x000000e40600720c */ /* 0x000fe40003fa6270 */
[----:B------:R-:W-:Y:S02]  /*eab0*/  FSEL R8, R9, -INF , !P6 ;  /* 0xff80000009087808 */ /* 0x000fe40007000000 */
[----:B------:R-:W-:Y:S02]  /*eac0*/  ISETP.GT.AND P6, PT, R32, R6, PT ;  /* 0x000000062000720c */ /* 0x000fe40003fc4270 */
[----:B------:R-:W-:Y:S02]  /*ead0*/  FSEL R27, R8, -INF , !P5 ;  /* 0xff800000081b7808 */ /* 0x000fe40006800000 */
[----:B------:R-:W-:Y:S02]  /*eae0*/  IABS R8, R5 ;  /* 0x0000000500087213 */ /* 0x000fe40000000000 */
[----:B------:R-:W-:-:S02]  /*eaf0*/  ISETP.GE.AND P5, PT, R6, R229, PT ;  /* 0x000000e50600720c */ /* 0x000fc40003fa6270 */
[----:B------:R-:W-:Y:S02]  /*eb00*/  FSEL R5, R11, -INF , !P6 ;  /* 0xff8000000b057808 */ /* 0x000fe40007000000 */
[----:B------:R-:W-:Y:S02]  /*eb10*/  ISETP.GT.AND P6, PT, R31, R6, PT ;  /* 0x000000061f00720c */ /* 0x000fe40003fc4270 */
[----:B------:R-:W-:Y:S02]  /*eb20*/  FSEL R136, R5, -INF , !P5 ;  /* 0xff80000005887808 */ /* 0x000fe40006800000 */
[----:B------:R-:W-:Y:S02]  /*eb30*/  ISETP.GE.AND P5, PT, R6, R204, PT ;  /* 0x000000cc0600720c */ /* 0x000fe40003fa6270 */
[----:B------:R-:W-:Y:S02]  /*eb40*/  FSEL R5, R10, -INF , !P6 ;  /* 0xff8000000a057808 */ /* 0x000fe40007000000 */
[----:B------:R-:W-:-:S02]  /*eb50*/  I2FP.F32.S32 R8, R8 ;  /* 0x0000000800087245 */ /* 0x000fc40000201400 */
        /* <DEDUP_REMOVED lines=15> */
[----:B------:R-:W-:Y:S02]  /*ec50*/  FFMA.FTZ R11, R9, -UR5, R21 ;  /* 0x80000005090b7c23 */ /* 0x000fe40008010015 */
[----:B------:R-:W-:Y:S01]  /*ec60*/  FFMA.FTZ R9, R5, -UR5, R197 ;  /* 0x8000000505097c23 */ /* 0x000fe200080100c5 */
[----:B------:R-:W-:Y:S02]  /*ec70*/  VIADD R5, R29, 0xffffffa9 ;  /* 0xffffffa91d057836 */ /* 0x000fe40000000000 */
[----:B------:R-:W-:Y:S01]  /*ec80*/  FFMA.FTZ R10, R8, -UR5, R23 ;  /* 0x80000005080a7c23 */ /* 0x000fe20008010017 */
        /* <DEDUP_REMOVED lines=9> */
[-C--:B------:R-:W-:Y:S02]  /*ed20*/  ISETP.GT.AND P6, PT, R31, R5.reuse, PT ;  /* 0x000000051f00720c */ /* 0x080fe40003fc4270 */
[----:B------:R-:W-:Y:S02]  /*ed30*/  FSEL R26, R8, -INF , !P5 ;  /* 0xff800000081a7808 */ /* 0x000fe40006800000 */
[----:B------:R-:W-:Y:S02]  /*ed40*/  ISETP.GE.AND P5, PT, R5, R204, PT ;  /* 0x000000cc0500720c */ /* 0x000fe40003fa6270 */
[----:B------:R-:W-:Y:S02]  /*ed50*/  FSEL R8, R9, -INF , !P6 ;  /* 0xff80000009087808 */ /* 0x000fe40007000000 */
[----:B------:R-:W-:-:S02]  /*ed60*/  ISETP.GT.AND P6, PT, R34, R5, PT ;  /* 0x000000052200720c */ /* 0x000fc40003fc4270 */
[----:B------:R-:W-:Y:S01]  /*ed70*/  FSEL R28, R8, -INF , !P5 ;  /* 0xff800000081c7808 */ /* 0x000fe20006800000 */
[----:B------:R-:W-:Y:S01]  /*ed80*/  VIADD R8, R3, 0xffffffb0 ;  /* 0xffffffb003087836 */ /* 0x000fe20000000000 */
[----:B------:R-:W-:Y:S02]  /*ed90*/  ISETP.GE.AND P5, PT, R5, R205, PT ;  /* 0x000000cd0500720c */ /* 0x000fe40003fa6270 */
[----:B------:R-:W-:Y:S01]  /*eda0*/  IABS R10, R6 ;  /* 0x00000006000a7213 */ /* 0x000fe20000000000 */
[--C-:B------:R-:W-:Y:S02]  /*edb0*/  IMAD.IADD R5, R227, 0x1, -R8.reuse ;  /* 0x00000001e3057824 */ /* 0x100fe400078e0a08 */
[----:B------:R-:W-:-:S03]  /*edc0*/  IMAD.IADD R9, R0, 0x1, -R8 ;  /* 0x0000000100097824 */ /* 0x000fc600078e0a08 */
        /* <DEDUP_REMOVED lines=8> */
[----:B------:R-:W-:-:S02]  /*ee50*/  IMAD.IADD R6, R227, 0x1, -R10 ;  /* 0x00000001e3067824 */ /* 0x000fc400078e0a0a */
[----:B------:R-:W-:Y:S01]  /*ee60*/  FFMA.FTZ R14, R5, -UR5, R134 ;  /* 0x80000005050e7c23 */ /* 0x000fe20008010086 */
[----:B------:R-:W-:Y:S01]  /*ee70*/  FFMA.FTZ R13, R9, -UR5, R199 ;  /* 0x80000005090d7c23 */ /* 0x000fe200080100c7 */
[----:B------:R-:W-:Y:S01]  /*ee80*/  VIADD R9, R3, 0xffffffb1 ;  /* 0xffffffb103097836 */ /* 0x000fe20000000000 */
[----:B------:R-:W-:Y:S01]  /*ee90*/  IABS R6, R6 ;  /* 0x0000000600067213 */ /* 0x000fe20000000000 */
[----:B------:R-:W-:Y:S02]  /*eea0*/  IMAD.IADD R3, R2, 0x1, -R8 ;  /* 0x0000000102037824 */ /* 0x000fe400078e0a08 */
[----:B------:R-:W-:Y:S01]  /*eeb0*/  IMAD.IADD R5, R227, 0x1, -R9 ;  /* 0x00000001e3057824 */ /* 0x000fe200078e0a09 */
[----:B------:R-:W-:Y:S02]  /*eec0*/  FSEL R13, R13, -INF , !P6 ;  /* 0xff8000000d0d7808 */ /* 0x000fe40007000000 */
[----:B------:R-:W-:Y:S02]  /*eed0*/  IABS R3, R3 ;  /* 0x0000000300037213 */ /* 0x000fe40000000000 */
[----:B------:R-:W-:-:S02]  /*eee0*/  IABS R5, R5 ;  /* 0x0000000500057213 */ /* 0x000fc40000000000 */
[----:B------:R-:W-:Y:S01]  /*eef0*/  FSEL R24, R13, -INF , !P5 ;  /* 0xff8000000d187808 */ /* 0x000fe20006800000 */
[----:B------:R-:W-:Y:S01]  /*ef00*/  IMAD.MOV.U32 R11, RZ, RZ, R3 ;  /* 0x000000ffff0b7224 */ /* 0x000fe200078e0003 */
[----:B------:R-:W-:Y:S01]  /*ef10*/  I2FP.F32.S32 R5, R5 ;  /* 0x0000000500057245 */ /* 0x000fe20000201400 */
[----:B------:R-:W-:-:S03]  /*ef20*/  IMAD.MOV.U32 R3, RZ, RZ, R6 ;  /* 0x000000ffff037224 */ /* 0x000fc600078e0006 */
[----:B------:R-:W-:Y:S01]  /*ef30*/  I2FP.F32.S32 R6, R11 ;  /* 0x0000000b00067245 */ /* 0x000fe20000201400 */
[----:B------:R-:W-:Y:S01]  /*ef40*/  FFMA.FTZ R16, R5, -UR5, R133 ;  /* 0x8000000505107c23 */ /* 0x000fe20008010085 */
[----:B------:R-:W-:Y:S01]  /*ef50*/  VIADD R5, R29, 0xffffffb0 ;  /* 0xffffffb01d057836 */ /* 0x000fe20000000000 */
[----:B------:R-:W-:Y:S02]  /*ef60*/  I2FP.F32.S32 R3, R3 ;  /* 0x0000000300037245 */ /* 0x000fe40000201400 */
[----:B------:R-:W-:Y:S02]  /*ef70*/  FFMA.FTZ R6, R6, -UR5, R208 ;  /* 0x8000000506067c23 */ /* 0x000fe400080100d0 */
[----:B------:R-:W-:Y:S01]  /*ef80*/  ISETP.GT.AND P6, PT, R33, R5, PT ;  /* 0x000000052100720c */ /* 0x000fe20003fc4270 */
[----:B------:R-:W-:Y:S01]  /*ef90*/  FFMA.FTZ R11, R3, -UR5, R185 ;  /* 0x80000005030b7c23 */ /* 0x000fe200080100b9 */
[----:B------:R-:W-:Y:S01]  /*efa0*/  ISETP.GE.AND P5, PT, R5, R228, PT ;  /* 0x000000e40500720c */ /* 0x000fe20003fa6270 */
[----:B------:R-:W-:Y:S01]  /*efb0*/  VIADD R3, R29, 0xffffffb1 ;  /* 0xffffffb11d037836 */ /* 0x000fe20000000000 */
[----:B------:R-:W-:-:S02]  /*efc0*/  FSEL R17, R12, -INF , !P6 ;  /* 0xff8000000c117808 */ /* 0x000fc40007000000 */
[----:B------:R-:W-:Y:S02]  /*efd0*/  ISETP.GT.AND P6, PT, R32, R5, PT ;  /* 0x000000052000720c */ /* 0x000fe40003fc4270 */
[----:B------:R-:W-:Y:S02]  /*efe0*/  FSEL R17, R17, -INF , !P5 ;  /* 0xff80000011117808 */ /* 0x000fe40006800000 */
[----:B------:R-:W-:Y:S02]  /*eff0*/  ISETP.GE.AND P5, PT, R5, R229, PT ;  /* 0x000000e50500720c */ /* 0x000fe40003fa6270 */
[----:B------:R-:W-:Y:S02]  /*f000*/  FSEL R19, R14, -INF , !P6 ;  /* 0xff8000000e137808 */ /* 0x000fe40007000000 */
[----:B------:R-:W-:Y:S02]  /*f010*/  ISETP.GT.AND P6, PT, R31, R5, PT ;  /* 0x000000051f00720c */ /* 0x000fe40003fc4270 */
[----:B------:R-:W-:-:S02]  /*f020*/  FSEL R19, R19, -INF , !P5 ;  /* 0xff80000013137808 */ /* 0x000fc40006800000 */
[----:B------:R-:W-:Y:S02]  /*f030*/  ISETP.GE.AND P5, PT, R5, R204, PT ;  /* 0x000000cc0500720c */ /* 0x000fe40003fa6270 */
[----:B------:R-:W-:Y:S01]  /*f040*/  FSEL R22, R6, -INF , !P6 ;  /* 0xff80000006167808 */ /* 0x000fe20007000000 */
[----:B------:R-:W-:Y:S01]  /*f050*/  VIADD R6, R29, 0xffffffb9 ;  /* 0xffffffb91d067836 */ /* 0x000fe20000000000 */
[----:B------:R-:W-:Y:S02]  /*f060*/  ISETP.GT.AND P6, PT, R33, R3, PT ;  /* 0x000000032100720c */ /* 0x000fe40003fc4270 */
[----:B------:R-:W-:Y:S02]  /*f070*/  FSEL R22, R22, -INF , !P5 ;  /* 0xff80000016167808 */ /* 0x000fe40006800000 */
[----:B------:R-:W-:Y:S02]  /*f080*/  ISETP.GE.AND P5, PT, R3, R228, PT ;  /* 0x000000e40300720c */ /* 0x000fe40003fa6270 */
[----:B------:R-:W-:-:S02]  /*f090*/  FSEL R16, R16, -INF , !P6 ;  /* 0xff80000010107808 */ /* 0x000fc40007000000 */
[----:B------:R-:W-:Y:S02]  /*f0a0*/  ISETP.GE.AND P6, PT, R6, R228, PT ;  /* 0x000000e40600720c */ /* 0x000fe40003fc6270 */
[----:B------:R-:W-:Y:S02]  /*f0b0*/  FSEL R16, R16, -INF , !P5 ;  /* 0xff80000010107808 */ /* 0x000fe40006800000 */
[----:B------:R-:W-:-:S04]  /*f0c0*/  ISETP.GT.AND P5, PT, R33, R6, PT ;  /* 0x000000062100720c */ /* 0x000fc80003fa4270 */
[----:B------:R-:W-:Y:S01]  /*f0d0*/  FSEL R18, R11, -INF , !P5 ;  /* 0xff8000000b127808 */ /* 0x000fe20006800000 */
[----:B------:R-:W-:Y:S08]  /*f0e0*/  BRA.U !UP0, `(.L_x_2722) ;  /* 0x0000000108b07547 */ /* 0x000ff0000b800000 */
[----:B------:R-:W2:Y:S04]  /*f0f0*/  LDL R251, [R1+0x54] ;  /* 0x0000540001fb7983 */ /* 0x000ea80000100800 */
[----:B------:R-:W3:Y:S01]  /*f100*/  LDL R225, [R1+0x50] ;  /* 0x0000500001e17983 */ /* 0x000ee20000100800 */
[----:B------:R-:W-:-:S04]  /*f110*/  UIADD3 UR6, UPT, UPT, UR24, -0x4, URZ ;  /* 0xfffffffc18067890 */ /* 0x000fc8000fffe0ff */
[----:B------:R-:W-:-:S04]  /*f120*/  UIMAD.WIDE.U32 UR12, UR6, UR10, URZ ;  /* 0x0000000a060c72a5 */ /* 0x000fc8000f8e00ff */
[----:B------:R-:W-:Y:S02]  /*f130*/  USHF.L.U32 UR4, UR12, 0x5, URZ ;  /* 0x000000050c047899 */ /* 0x000fe400080006ff */
[----:B------:R-:W-:-:S04]  /*f140*/  UIMAD UR6, UR6, UR11, UR13 ;  /* 0x0000000b060672a4 */ /* 0x000fc8000f8e020d */
[----:B------:R-:W-:Y:S01]  /*f150*/  USHF.L.U64.HI UR6, UR12, 0x5, UR6 ;  /* 0x000000050c067899 */ /* 0x000fe20008010206 */
[----:B------:R-:W-:Y:S01]  /*f160*/  IMAD.U32 R12, RZ, RZ, UR4 ;  /* 0x00000004ff0c7e24 */ /* 0x000fe2000f8e00ff */
[----:B------:R-:W-:Y:S01]  /*f170*/  ULEA UR12, UP0, UR10, UR4, 0x4 ;  /* 0x000000040a0c7291 */ /* 0x000fe2000f8020ff */
[----:B------:R-:W-:Y:S02]  /*f180*/  IMAD.U32 R13, RZ, RZ, UR4 ;  /* 0x00000004ff0d7e24 */ /* 0x000fe4000f8e00ff */
[----:B------:R-:W-:Y:S02]  /*f190*/  IMAD.U32 R14, RZ, RZ, UR4 ;  /* 0x00000004ff0e7e24 */ /* 0x000fe4000f8e00ff */
[----:B------:R-:W-:Y:S01]  /*f1a0*/  IMAD.U32 R11, RZ, RZ, UR6 ;  /* 0x00000006ff0b7e24 */ /* 0x000fe2000f8e00ff */
[----:B------:R-:W-:Y:S01]  /*f1b0*/  ULEA.HI.X UR6, UR10, UR6, UR11, 0x4, UP0 ;  /* 0x000000060a067291 */ /* 0x000fe200080f240b */
[----:B--2---:R-:W-:-:S04]  /*f1c0*/  @!P4 LEA R12, P5, R12, R251, 0x1 ;  /* 0x000000fb0c0cc211 */ /* 0x004fc800078a08ff */
[----:B---3--:R-:W-:Y:S02]  /*f1d0*/  @!P4 LEA.HI.X R13, R13, R225, R11, 0x1, P5 ;  /* 0x000000e10d0dc211 */ /* 0x008fe400028f0c0b */
[----:B------:R-:W-:-:S03]  /*f1e0*/  @!P3 LEA R14, P5, R14, R251, 0x1 ;  /* 0x000000fb0e0eb211 */ /* 0x000fc600078a08ff */
[----:B------:R-:W-:Y:S01]  /*f1f0*/  @!PT LDS RZ, [RZ] ;  /* 0x00000000fffff984 */ /* 0x000fe20000000800 */
[----:B------:R-:W-:Y:S01]  /*f200*/  @!PT LDS RZ, [RZ] ;  /* 0x00000000fffff984 */ /* 0x000fe20000000800 */
[----:B------:R-:W-:Y:S01]  /*f210*/  @!PT LDS RZ, [RZ] ;  /* 0x00000000fffff984 */ /* 0x000fe20000000800 */
[----:B------:R1:W-:Y:S04]  /*f220*/  @!P4 LDGSTS.E.BYPASS.LTC128B.128 [R220+0x8000], desc[UR28][R12.64] ;  /* 0x080000000cdccfae */ /* 0x0003e8000b981a1c */
[----:B------:R2:W-:Y:S01]  /*f230*/  @P4 STS.128 [R220+0x8000], RZ ;  /* 0x008000ffdc004388 */ /* 0x0005e20000000c00 */
[----:B-1----:R-:W-:Y:S01]  /*f240*/  MOV R12, UR4 ;  /* 0x00000004000c7c02 */ /* 0x002fe20008000f00 */
        /* <DEDUP_REMOVED lines=22> */
.L_x_2722:
[----:B------:R-:W3:Y:S04]  /*f3b0*/  LDL.64 R190, [R1+0xa8] ;  /* 0x0000a80001be7983 */ /* 0x000ee80000100a00 */
[----:B------:R-:W4:Y:S04]  /*f3c0*/  LDL.64 R132, [R1+0x80] ;  /* 0x0000800001847983 */ /* 0x000f280000100a00 */
[----:B------:R-:W5:Y:S04]  /*f3d0*/  LDL.64 R216, [R1+0x88] ;  /* 0x0000880001d87983 */ /* 0x000f680000100a00 */
[----:B------:R-:W5:Y:S01]  /*f3e0*/  LDL.64 R180, [R1+0x98] ;  /* 0x0000980001b47983 */ /* 0x000f620000100a00 */
[----:B------:R-:W-:Y:S01]  /*f3f0*/  IMAD.IADD R8, R7, 0x1, -R8 ;  /* 0x0000000107087824 */ /* 0x000fe200078e0a08 */
[----:B------:R-:W-:-:S02]  /*f400*/  FSEL R18, R18, -INF , !P6 ;  /* 0xff80000012127808 */ /* 0x000fc40007000000 */
[----:B------:R-:W-:Y:S01]  /*f410*/  ISETP.GT.AND P5, PT, R34, R5, PT ;  /* 0x000000052200720c */ /* 0x000fe20003fa4270 */
[----:B------:R-:W5:Y:S01]  /*f420*/  LDL.LU R218, [R1+0x5c] ;  /* 0x00005c0001da7983 */ /* 0x000f620000300800 */
[----:B------:R-:W-:Y:S01]  /*f430*/  IABS R8, R8 ;  /* 0x0000000800087213 */ /* 0x000fe20000000000 */
[----:B------:R-:W-:Y:S01]  /*f440*/  IMAD.IADD R20, R2, 0x1, -R10 ;  /* 0x0000000102147824 */ /* 0x000fe200078e0a0a */
[----:B------:R-:W-:Y:S01]  /*f450*/  ISETP.GE.AND P6, PT, R5, R205, PT ;  /* 0x000000cd0500720c */ /* 0x000fe20003fc6270 */
[--C-:B------:R-:W-:Y:S01]  /*f460*/  IMAD.IADD R5, R0, 0x1, -R9.reuse ;  /* 0x0000000100057824 */ /* 0x100fe200078e0a09 */
[----:B------:R-:W5:Y:S01]  /*f470*/  LDL.LU R232, [R1+0x58] ;  /* 0x0000580001e87983 */ /* 0x000f620000300800 */
[----:B--2---:R-:W-:Y:S02]  /*f480*/  IMAD.MOV.U32 R13, RZ, RZ, R8 ;  /* 0x000000ffff0d7224 */ /* 0x004fe400078e0008 */
[--C-:B------:R-:W-:Y:S01]  /*f490*/  IMAD.IADD R11, R7, 0x1, -R9.reuse ;  /* 0x00000001070b7824 */ /* 0x100fe200078e0a09 */
[----:B------:R-:W-:Y:S01]  /*f4a0*/  IABS R5, R5 ;  /* 0x0000000500057213 */ /* 0x000fe20000000000 */
[----:B------:R-:W2:Y:S01]  /*f4b0*/  LDL.LU R219, [R1+0x60] ;  /* 0x0000600001db7983 */ /* 0x000ea20000300800 */
[----:B------:R-:W-:Y:S01]  /*f4c0*/  I2FP.F32.S32 R13, R13 ;  /* 0x0000000d000d7245 */ /* 0x000fe20000201400 */
[----:B------:R-:W-:Y:S01]  /*f4d0*/  UIADD3 UR30, UPT, UPT, UR24, -0x3, URZ ;  /* 0xfffffffd181e7890 */ /* 0x000fe2000fffe0ff */
[----:B------:R-:W-:Y:S01]  /*f4e0*/  I2FP.F32.S32 R5, R5 ;  /* 0x0000000500057245 */ /* 0x000fe20000201400 */
[----:B------:R-:W-:Y:S01]  /*f4f0*/  IMAD.IADD R8, R2, 0x1, -R9 ;  /* 0x0000000102087824 */ /* 0x000fe200078e0a09 */
[----:B------:R-:W-:Y:S01]  /*f500*/  SHF.R.U32.HI R25, RZ, 0x5, R215 ;  /* 0x00000005ff197819 */ /* 0x000fe200000116d7 */
[----:B------:R-:W-:Y:S01]  /*f510*/  FFMA.FTZ R2, R13, -UR5, R210 ;  /* 0x800000050d027c23 */ /* 0x000fe200080100d2 */
[----:B------:R-:W-:Y:S01]  /*f520*/  UIADD3 UR6, UPT, UPT, UR36, -0x61c88647, URZ ;  /* 0x9e3779b924067890 */ /* 0x000fe2000fffe0ff */
[----:B------:R-:W-:Y:S01]  /*f530*/  FFMA.FTZ R13, R5, -UR5, R135 ;  /* 0x80000005050d7c23 */ /* 0x000fe20008010087 */
[----:B------:R-:W-:Y:S01]  /*f540*/  FMNMX3.FTZ R135, R214, R30, R35, !PT ;  /* 0x0000001ed6877276 */ /* 0x000fe20007810023 */
[----:B------:R-:W-:Y:S01]  /*f550*/  UIADD3 UR4, UPT, UPT, UR36, 0x3c6ef372, URZ ;  /* 0x3c6ef37224047890 */ /* 0x000fe2000fffe0ff */
[----:B------:R-:W1:Y:S02]  /*f560*/  LDCU.U8 UR12, c[0x0][0x4f8] ;  /* 0x00009f00ff0c77ac */ /* 0x000e640008000000 */
[----:B------:R-:W-:-:S04]  /*f570*/  FMNMX3.FTZ R135, R135, R27, R23, !PT ;  /* 0x0000001b87877276 */ /* 0x000fc80007810017 */
[----:B------:R-:W-:-:S04]  /*f580*/  FMNMX3.FTZ R135, R135, R17, R16, !PT ;  /* 0x0000001187877276 */ /* 0x000fc80007810010 */
[----:B------:R-:W-:Y:S01]  /*f590*/  FMNMX3.FTZ R135, R135, R176, R18, !PT ;  /* 0x000000b087877276 */ /* 0x000fe20007810012 */
[----:B------:R-:W-:-:S04]  /*f5a0*/  IMAD.IADD R9, R0, 0x1, -R10 ;  /* 0x0000000100097824 */ /* 0x000fc800078e0a0a */
[----:B------:R-:W1:Y:S01]  /*f5b0*/  SHFL.BFLY PT, R0, R135, 0x2, 0x1f ;  /* 0x0c401f0087007f89 */ /* 0x000e6200000e0000 */
[----:B------:R-:W-:Y:S02]  /*f5c0*/  FSEL R2, R2, -INF , !P5 ;  /* 0xff80000002027808 */ /* 0x000fe40006800000 */
[----:B------:R-:W-:Y:S02]  /*f5d0*/  IABS R5, R9 ;  /* 0x0000000900057213 */ /* 0x000fe40000000000 */
[----:B------:R-:W-:Y:S02]  /*f5e0*/  ISETP.GT.AND P5, PT, R32, R3, PT ;  /* 0x000000032000720c */ /* 0x000fe40003fa4270 */
[----:B------:R-:W-:Y:S02]  /*f5f0*/  I2FP.F32.S32 R5, R5 ;  /* 0x0000000500057245 */ /* 0x000fe40000201400 */
[----:B------:R-:W-:Y:S02]  /*f600*/  FSEL R13, R13, -INF , !P5 ;  /* 0xff8000000d0d7808 */ /* 0x000fe40006800000 */
[----:B------:R-:W-:Y:S01]  /*f610*/  ISETP.GE.AND P5, PT, R3, R229, PT ;  /* 0x000000e50300720c */ /* 0x000fe20003fa6270 */
[----:B------:R-:W-:-:S03]  /*f620*/  FFMA.FTZ R5, R5, -UR5, R187 ;  /* 0x8000000505057c23 */ /* 0x000fc600080100bb */
[----:B------:R-:W-:Y:S02]  /*f630*/  FSEL R13, R13, -INF , !P5 ;  /* 0xff8000000d0d7808 */ /* 0x000fe40006800000 */
[----:B------:R-:W-:Y:S02]  /*f640*/  ISETP.GT.AND P5, PT, R32, R6, PT ;  /* 0x000000062000720c */ /* 0x000fe40003fa4270 */
[----:B-1----:R-:W-:Y:S02]  /*f650*/  FMNMX.FTZ R135, R135, R0, !PT ;  /* 0x0000000087877209 */ /* 0x002fe40007810000 */
[----:B------:R-:W-:Y:S02]  /*f660*/  FMNMX3.FTZ R0, R221, R183, R172, !PT ;  /* 0x000000b7dd007276 */ /* 0x000fe400078100ac */
[----:B------:R-:W-:Y:S02]  /*f670*/  FSEL R5, R5, -INF , !P5 ;  /* 0xff80000005057808 */ /* 0x000fe40006800000 */
[----:B------:R-:W-:-:S02]  /*f680*/  ISETP.GE.AND P5, PT, R6, R229, PT ;  /* 0x000000e50600720c */ /* 0x000fc40003fa6270 */
[----:B------:R-:W-:Y:S02]  /*f690*/  FMNMX3.FTZ R0, R0, R136, R26, !PT ;  /* 0x0000008800007276 */ /* 0x000fe4000781001a */
[----:B------:R-:W-:Y:S02]  /*f6a0*/  IABS R8, R8 ;  /* 0x0000000800087213 */ /* 0x000fe40000000000 */
[----:B------:R-:W-:Y:S02]  /*f6b0*/  FSEL R5, R5, -INF , !P5 ;  /* 0xff80000005057808 */ /* 0x000fe40006800000 */
[----:B------:R-:W-:Y:S01]  /*f6c0*/  FMNMX3.FTZ R0, R0, R19, R13, !PT ;  /* 0x0000001300007276 */ /* 0x000fe2000781000d */
[----:B------:R-:W-:-:S03]  /*f6d0*/  IMAD.MOV.U32 R21, RZ, RZ, R8 ;  /* 0x000000ffff157224 */ /* 0x000fc600078e0008 */
[----:B------:R-:W-:Y:S01]  /*f6e0*/  FMNMX3.FTZ R0, R0, R179, R5, !PT ;  /* 0x000000b300007276 */ /* 0x000fe20007810005 */
[----:B------:R-:W-:Y:S01]  /*f6f0*/  IMAD.IADD R10, R7, 0x1, -R10 ;  /* 0x00000001070a7824 */ /* 0x000fe200078e0a0a */
[----:B------:R-:W-:Y:S02]  /*f700*/  I2FP.F32.S32 R21, R21 ;  /* 0x0000001500157245 */ /* 0x000fe40000201400 */
[----:B------:R-:W-:Y:S01]  /*f710*/  IABS R7, R11 ;  /* 0x0000000b00077213 */ /* 0x000fe20000000000 */
[----:B------:R-:W1:Y:S01]  /*f720*/  SHFL.BFLY PT, R134, R0, 0x2, 0x1f ;  /* 0x0c401f0000867f89 */ /* 0x000e6200000e0000 */
[----:B------:R-:W-:Y:S01]  /*f730*/  ISETP.GT.AND P5, PT, R31, R3, PT ;  /* 0x000000031f00720c */ /* 0x000fe20003fa4270 */
[----:B------:R-:W-:Y:S01]  /*f740*/  FFMA.FTZ R21, R21, -UR5, R209 ;  /* 0x8000000515157c23 */ /* 0x000fe200080100d1 */
[----:B------:R-:W-:Y:S02]  /*f750*/  I2FP.F32.S32 R7, R7 ;  /* 0x0000000700077245 */ /* 0x000fe40000201400 */
[----:B------:R-:W-:-:S02]  /*f760*/  FSEL R178, R2, -INF , !P6 ;  /* 0xff80000002b27808 */ /* 0x000fc40007000000 */
[----:B------:R-:W-:Y:S01]  /*f770*/  IABS R20, R20 ;  /* 0x0000001400147213 */ /* 0x000fe20000000000 */
[----:B------:R-:W-:Y:S01]  /*f780*/  FFMA.FTZ R7, R7, -UR5, R211 ;  /* 0x8000000507077c23 */ /* 0x000fe200080100d3 */
[----:B------:R-:W-:Y:S02]  /*f790*/  ISETP.GE.AND P6, PT, R3, R204, PT ;  /* 0x000000cc0300720c */ /* 0x000fe40003fc6270 */
[----:B------:R-:W-:Y:S02]  /*f7a0*/  FSEL R21, R21, -INF , !P5 ;  /* 0xff80000015157808 */ /* 0x000fe40006800000 */
[----:B------:R-:W-:Y:S02]  /*f7b0*/  ISETP.GT.AND P5, PT, R34, R3, PT ;  /* 0x000000032200720c */ /* 0x000fe40003fa4270 */
[----:B------:R-:W-:Y:S02]  /*f7c0*/  I2FP.F32.S32 R20, R20 ;  /* 0x0000001400147245 */ /* 0x000fe40000201400 */
[----:B------:R-:W-:-:S02]  /*f7d0*/  FSEL R21, R21, -INF , !P6 ;  /* 0xff80000015157808 */ /* 0x000fc40007000000 */
[----:B------:R-:W-:Y:S02]  /*f7e0*/  ISETP.GE.AND P6, PT, R3, R205, PT ;  /* 0x000000cd0300720c */ /* 0x000fe40003fc6270 */
[----:B------:R-:W-:Y:S02]  /*f7f0*/  FSEL R7, R7, -INF , !P5 ;  /* 0xff80000007077808 */ /* 0x000fe40006800000 */
[----:B------:R-:W-:Y:S01]  /*f800*/  IABS R2, R10 ;  /* 0x0000000a00027213 */ /* 0x000fe20000000000 */
[----:B------:R-:W-:Y:S01]  /*f810*/  FFMA.FTZ R20, R20, -UR5, R201 ;  /* 0x8000000514147c23 */ /* 0x000fe200080100c9 */
[----:B------:R-:W-:Y:S02]  /*f820*/  FSEL R177, R7, -INF , !P6 ;  /* 0xff80000007b17808 */ /* 0x000fe40007000000 */
[----:B------:R-:W-:Y:S02]  /*f830*/  ISETP.GT.AND P5, PT, R31, R6, PT ;  /* 0x000000061f00720c */ /* 0x000fe40003fa4270 */
[----:B------:R-:W-:Y:S01]  /*f840*/  I2FP.F32.S32 R7, R2 ;  /* 0x0000000200077245 */ /* 0x000fe20000201400 */
[----:B------:R-:W1:Y:S01]  /*f850*/  SHFL.BFLY PT, R8, R135, 0x1, 0x1f ;  /* 0x0c201f0087087f89 */ /* 0x000e6200000e0000 */
[----:B------:R-:W-:Y:S01]  /*f860*/  ISETP.GE.AND P6, PT, R6, R204, PT ;  /* 0x000000cc0600720c */ /* 0x000fe20003fc6270 */
[----:B------:R-:W-:Y:S01]  /*f870*/  IMAD.U32 R2, RZ, RZ, UR37 ;  /* 0x00000025ff027e24 */ /* 0x000fe2000f8e00ff */
[----:B------:R-:W-:Y:S01]  /*f880*/  FSEL R20, R20, -INF , !P5 ;  /* 0xff80000014147808 */ /* 0x000fe20006800000 */
[----:B------:R-:W-:Y:S01]  /*f890*/  FFMA.FTZ R7, R7, -UR5, R203 ;  /* 0x8000000507077c23 */ /* 0x000fe200080100cb */
[----:B------:R-:W-:-:S02]  /*f8a0*/  ISETP.GT.AND P5, PT, R34, R6, PT ;  /* 0x000000062200720c */ /* 0x000fc40003fa4270 */
[----:B-1----:R-:W-:Y:S02]  /*f8b0*/  FMNMX.FTZ R134, R0, R134, !PT ;  /* 0x0000008600867209 */ /* 0x002fe40007810000 */
[----:B------:R-:W-:Y:S02]  /*f8c0*/  FMNMX3.FTZ R0, R224, R192, R174, !PT ;  /* 0x000000c0e0007276 */ /* 0x000fe400078100ae */
[----:B------:R-:W-:Y:S02]  /*f8d0*/  FSEL R20, R20, -INF , !P6 ;  /* 0xff80000014147808 */ /* 0x000fe40007000000 */
[----:B------:R-:W-:Y:S02]  /*f8e0*/  ISETP.GE.AND P6, PT, R6, R205, PT ;  /* 0x000000cd0600720c */ /* 0x000fe40003fc6270 */
[----:B------:R-:W-:Y:S02]  /*f8f0*/  FSEL R7, R7, -INF , !P5 ;  /* 0xff80000007077808 */ /* 0x000fe40006800000 */
[----:B------:R-:W-:-:S02]  /*f900*/  FMNMX3.FTZ R3, R207, R188, R173, !PT ;  /* 0x000000bccf037276 */ /* 0x000fc400078100ad */
[----:B------:R-:W-:Y:S02]  /*f910*/  FSEL R139, R7, -INF , !P6 ;  /* 0xff800000078b7808 */ /* 0x000fe40007000000 */
[----:B------:R-:W-:Y:S01]  /*f920*/  FMNMX.FTZ R135, R135, R8, !PT ;  /* 0x0000000887877209 */ /* 0x000fe20007810000 */
[----:B------:R-:W1:Y:S03]  /*f930*/  SHFL.BFLY PT, R9, R134, 0x1, 0x1f ;  /* 0x0c201f0086097f89 */ /* 0x000e6600000e0000 */
[----:B------:R-:W-:Y:S02]  /*f940*/  FSETP.NEU.FTZ.AND P6, PT, R135, -INF , PT ;  /* 0xff8000008700780b */ /* 0x000fe40003fdd000 */
[----:B-1----:R-:W-:-:S04]  /*f950*/  FMNMX.FTZ R134, R134, R9, !PT ;  /* 0x0000000986867209 */ /* 0x002fc80007810000 */
[----:B------:R-:W-:Y:S01]  /*f960*/  FSETP.NEU.FTZ.AND P5, PT, R134, -INF , PT ;  /* 0xff8000008600780b */ /* 0x000fe20003fbd000 */
[----:B---3--:R-:W1:Y:S01]  /*f970*/  S2R R190, SR_CTAID.X ;  /* 0x0000000000be7919 */ /* 0x008e620000002500 */
[----:B------:R-:W-:Y:S02]  /*f980*/  LOP3.LUT R6, R2, UR30, R191, 0x96, !PT ;  /* 0x0000001e02067c12 */ /* 0x000fe4000f8e96bf */
[----:B------:R-:W-:-:S03]  /*f990*/  FMNMX3.FTZ R2, R0, R137, R28, !PT ;  /* 0x0000008900027276 */ /* 0x000fc6000781001c */
[----:B------:R-:W-:Y:S01]  /*f9a0*/  IMAD.WIDE.U32 R6, R6, -0x326172a9, RZ ;  /* 0xcd9e8d5706067825 */ /* 0x000fe200078e00ff */
[----:B------:R-:W-:Y:S02]  /*f9b0*/  FMNMX3.FTZ R2, R2, R22, R21, !PT ;  /* 0x0000001602027276 */ /* 0x000fe40007810015 */
[----:B------:R-:W-:Y:S01]  /*f9c0*/  FMNMX3.FTZ R0, R3, R138, R24, !PT ;  /* 0x0000008a03007276 */ /* 0x000fe20007810018 */
[----:B----4-:R-:W-:Y:S01]  /*f9d0*/  IMAD.MOV.U32 R197, RZ, RZ, R133 ;  /* 0x000000ffffc57224 */ /* 0x010fe200078e0085 */
[----:B------:R-:W-:Y:S02]  /*f9e0*/  FMNMX3.FTZ R133, R2, R184, R20, !PT ;  /* 0x000000b802857276 */ /* 0x000fe40007810014 */
[----:B-----5:R-:W-:Y:S02]  /*f9f0*/  LOP3.LUT R10, R6, UR4, R217, 0x96, !PT ;  /* 0x00000004060a7c12 */ /* 0x020fe4000f8e96d9 */
[----:B------:R-:W-:Y:S01]  /*fa00*/  FMNMX3.FTZ R0, R0, R178, R177, !PT ;  /* 0x000000b200007276 */ /* 0x000fe200078100b1 */
[----:B------:R-:W-:-:S02]  /*fa10*/  IMAD.MOV.U32 R196, RZ, RZ, R132 ;  /* 0x000000ffffc47224 */ /* 0x000fc400078e0084 */
[----:B------:R-:W-:-:S04]  /*fa20*/  IMAD.WIDE.U32 R10, R10, -0x2daee0ad, RZ ;  /* 0xd2511f530a0a7825 */ /* 0x000fc800078e00ff */
[----:B-1----:R-:W-:-:S04]  /*fa30*/  IMAD R190, R190, 0x8, R25 ;  /* 0x00000008bebe7824 */ /* 0x002fc800078e0219 */
[----:B------:R-:W-:-:S03]  /*fa40*/  IMAD.WIDE.U32 R190, R190, -0x326172a9, RZ ;  /* 0xcd9e8d57bebe7825 */ /* 0x000fc600078e00ff */
[----:B------:R-:W-:Y:S02]  /*fa50*/  LOP3.LUT R2, R190, UR6, R7, 0x96, !PT ;  /* 0x00000006be027c12 */ /* 0x000fe4000f8e9607 */
[----:B------:R-:W-:-:S03]  /*fa60*/  FMNMX3.FTZ R132, R0, R182, R139, !PT ;  /* 0x000000b600847276 */ /* 0x000fc6000781008b */
[----:B------:R-:W-:Y:S01]  /*fa70*/  IMAD.WIDE.U32 R2, R2, -0x2daee0ad, RZ ;  /* 0xd2511f5302027825 */ /* 0x000fe200078e00ff */
[----:B------:R-:W1:Y:S02]  /*fa80*/  SHFL.BFLY PT, R25, R133, 0x2, 0x1f ;  /* 0x0c401f0085197f89 */ /* 0x000e6400000e0000 */
[----:B------:R-:W-:Y:S02]  /*fa90*/  LOP3.LUT R8, R2, UR31, R11, 0x96, !PT ;  /* 0x0000001f02087c12 */ /* 0x000fe4000f8e960b */
[----:B------:R-:W3:Y:S01]  /*faa0*/  SHFL.BFLY PT, R11, R132, 0x2, 0x1f ;  /* 0x0c401f00840b7f89 */ /* 0x000ee200000e0000 */
[----:B------:R-:W-:Y:S01]  /*fab0*/  FMUL.FTZ R0, R135, UR38 ;  /* 0x0000002687007c20 */ /* 0x000fe20008410000 */
[----:B------:R-:W-:-:S04]  /*fac0*/  LOP3.LUT R3, R180, UR33, R3, 0x96, !PT ;  /* 0x00000021b4037c12 */ /* 0x000fc8000f8e9603 */
[----:B------:R-:W-:Y:S01]  /*fad0*/  FSEL R0, R0, RZ, P6 ;  /* 0x000000ff00007208 */ /* 0x000fe20003000000 */
[----:B------:R-:W-:-:S04]  /*fae0*/  IMAD.WIDE.U32 R2, R3, -0x326172a9, RZ ;  /* 0xcd9e8d5703027825 */ /* 0x000fc800078e00ff */
[----:B------:R-:W-:Y:S01]  /*faf0*/  FFMA.FTZ R190, R16, UR38, -R0 ;  /* 0x0000002610be7c23 */ /* 0x000fe20008010800 */
[----:B------:R-:W-:Y:S01]  /*fb00*/  IMAD.WIDE.U32 R8, R8, -0x326172a9, RZ ;  /* 0xcd9e8d5708087825 */ /* 0x000fe200078e00ff */
[----:B-1----:R-:W-:Y:S02]  /*fb10*/  FMNMX.FTZ R133, R133, R25, !PT ;  /* 0x0000001985857209 */ /* 0x002fe40007810000 */
[----:B---3--:R-:W-:-:S03]  /*fb20*/  FMNMX.FTZ R132, R132, R11, !PT ;  /* 0x0000000b84847209 */ /* 0x008fc60007810000 */
[----:B------:R-:W-:Y:S04]  /*fb30*/  SHFL.BFLY PT, R16, R133, 0x1, 0x1f ;  /* 0x0c201f0085107f89 */ /* 0x000fe800000e0000 */
[----:B------:R-:W1:Y:S01]  /*fb40*/  SHFL.BFLY PT, R11, R132, 0x1, 0x1f ;  /* 0x0c201f00840b7f89 */ /* 0x000e6200000e0000 */
[----:B------:R-:W-:Y:S02]  /*fb50*/  LOP3.LUT R3, R216, UR32, R3, 0x96, !PT ;  /* 0x00000020d8037c12 */ /* 0x000fe4000f8e9603 */
[----:B------:R-:W-:Y:S01]  /*fb60*/  LOP3.LUT R2, R2, UR26, R9, 0x96, !PT ;  /* 0x0000001a02027c12 */ /* 0x000fe2000f8e9609 */
[----:B------:R-:W-:Y:S02]  /*fb70*/  IMAD.MOV.U32 R216, RZ, RZ, R196 ;  /* 0x000000ffffd87224 */ /* 0x000fe400078e00c4 */
[----:B------:R-:W-:-:S02]  /*fb80*/  IMAD.MOV.U32 R217, RZ, RZ, R197 ;  /* 0x000000ffffd97224 */ /* 0x000fc400078e00c5 */
[----:B------:R-:W-:-:S04]  /*fb90*/  IMAD.WIDE.U32 R186, R3, -0x2daee0ad, RZ ;  /* 0xd2511f5303ba7825 */ /* 0x000fc800078e00ff */
[----:B------:R-:W-:-:S04]  /*fba0*/  IMAD.WIDE.U32 R196, R2, -0x2daee0ad, RZ ;  /* 0xd2511f5302c47825 */ /* 0x000fc800078e00ff */
[--C-:B------:R-:W-:Y:S01]  /*fbb0*/  FFMA.FTZ R30, R30, UR38, -R0.reuse ;  /* 0x000000261e1e7c23 */ /* 0x100fe20008010800 */
[--C-:B------:R-:W-:Y:S01]  /*fbc0*/  FFMA.FTZ R35, R35, UR38, -R0.reuse ;  /* 0x0000002623237c23 */ /* 0x100fe20008010800 */
[--C-:B------:R-:W-:Y:S01]  /*fbd0*/  FFMA.FTZ R181, R27, UR38, -R0.reuse ;  /* 0x000000261bb57c23 */ /* 0x100fe20008010800 */
[--C-:B------:R-:W-:Y:S01]  /*fbe0*/  FFMA.FTZ R180, R23, UR38, -R0.reuse ;  /* 0x0000002617b47c23 */ /* 0x100fe20008010800 */
[--C-:B------:R-:W-:Y:S01]  /*fbf0*/  FFMA.FTZ R185, R17, UR38, -R0.reuse ;  /* 0x0000002611b97c23 */ /* 0x100fe20008010800 */
[--C-:B------:R-:W-:Y:S01]  /*fc00*/  FFMA.FTZ R198, R176, UR38, -R0.reuse ;  /* 0x00000026b0c67c23 */ /* 0x100fe20008010800 */
[----:B------:R-:W-:Y:S01]  /*fc10*/  FFMA.FTZ R199, R18, UR38, -R0 ;  /* 0x0000002612c77c23 */ /* 0x000fe20008010800 */
[----:B------:R-:W-:Y:S01]  /*fc20*/  FMUL.FTZ R0, R134, UR38 ;  /* 0x0000002686007c20 */ /* 0x000fe20008410000 */
[----:B------:R-:W-:Y:S02]  /*fc30*/  LOP3.LUT R2, R10, UR23, R187, 0x96, !PT ;  /* 0x000000170a027c12 */ /* 0x000fe4000f8e96bb */
[----:B------:R-:W-:-:S02]  /*fc40*/  LOP3.LUT R9, R186, UR16, R197, 0x96, !PT ;  /* 0x00000010ba097c12 */ /* 0x000fc4000f8e96c5 */
[----:B------:R-:W-:Y:S01]  /*fc50*/  FSEL R0, R0, RZ, P5 ;  /* 0x000000ff00007208 */ /* 0x000fe20002800000 */
[----:B------:R-:W-:Y:S01]  /*fc60*/  IMAD.WIDE.U32 R2, R2, -0x326172a9, RZ ;  /* 0xcd9e8d5702027825 */ /* 0x000fe200078e00ff */
[----:B-1----:R-:W-:-:S03]  /*fc70*/  FMNMX.FTZ R132, R132, R11, !PT ;  /* 0x0000000b84847209 */ /* 0x002fc60007810000 */
[----:B------:R-:W-:Y:S01]  /*fc80*/  IMAD.WIDE.U32 R186, R9, -0x326172a9, RZ ;  /* 0xcd9e8d5709ba7825 */ /* 0x000fe200078e00ff */
[----:B------:R-:W-:-:S03]  /*fc90*/  FMNMX.FTZ R133, R133, R16, !PT ;  /* 0x0000001085857209 */ /* 0x000fc60007810000 */
[--C-:B------:R-:W-:Y:S01]  /*fca0*/  FFMA.FTZ R10, R183, UR38, -R0.reuse ;  /* 0x00000026b70a7c23 */ /* 0x100fe20008010800 */
[--C-:B------:R-:W-:Y:S01]  /*fcb0*/  FFMA.FTZ R17, R172, UR38, -R0.reuse ;  /* 0x00000026ac117c23 */ /* 0x100fe20008010800 */
[--C-:B------:R-:W-:Y:S01]  /*fcc0*/  FFMA.FTZ R176, R136, UR38, -R0.reuse ;  /* 0x0000002688b07c23 */ /* 0x100fe20008010800 */
[----:B------:R-:W-:Y:S01]  /*fcd0*/  LOP3.LUT R18, R2, UR15, R187, 0x96, !PT ;  /* 0x0000000f02127c12 */ /* 0x000fe2000f8e96bb */
[--C-:B------:R-:W-:Y:S01]  /*fce0*/  FFMA.FTZ R175, R26, UR38, -R0.reuse ;  /* 0x000000261aaf7c23 */ /* 0x100fe20008010800 */
[--C-:B------:R-:W-:Y:S01]  /*fcf0*/  FFMA.FTZ R191, R19, UR38, -R0.reuse ;  /* 0x0000002613bf7c23 */ /* 0x100fe20008010800 */
[--C-:B------:R-:W-:Y:S01]  /*fd00*/  FFMA.FTZ R183, R13, UR38, -R0.reuse ;  /* 0x000000260db77c23 */ /* 0x100fe20008010800 */
[--C-:B------:R-:W-:Y:S01]  /*fd10*/  FFMA.FTZ R193, R179, UR38, -R0.reuse ;  /* 0x00000026b3c17c23 */ /* 0x100fe20008010800 */
[----:B------:R-:W-:Y:S01]  /*fd20*/  FFMA.FTZ R194, R5, UR38, -R0 ;  /* 0x0000002605c27c23 */ /* 0x000fe20008010800 */
[----:B------:R1:W-:Y:S01]  /*fd30*/  MUFU.EX2 R187, R30 ;  /* 0x0000001e00bb7308 */ /* 0x0003e20000000800 */
[----:B------:R-:W-:Y:S01]  /*fd40*/  FSEL R16, R134, RZ, P5 ;  /* 0x000000ff86107208 */ /* 0x000fe20002800000 */
[----:B------:R-:W-:Y:S01]  /*fd50*/  FMUL.FTZ R0, R132, UR38 ;  /* 0x0000002684007c20 */ /* 0x000fe20008410000 */
[----:B------:R-:W-:Y:S01]  /*fd60*/  LOP3.LUT R136, R8, UR17, R3, 0x96, !PT ;  /* 0x0000001108887c12 */ /* 0x000fe2000f8e9603 */
[----:B------:R-:W3:Y:S01]  /*fd70*/  MUFU.EX2 R231, R35 ;  /* 0x0000002300e77308 */ /* 0x000ee20000000800 */
[----:B------:R-:W-:Y:S01]  /*fd80*/  FSETP.NEU.FTZ.AND P5, PT, R132, -INF , PT ;  /* 0xff8000008400780b */ /* 0x000fe20003fbd000 */
[----:B------:R-:W-:Y:S01]  /*fd90*/  FMUL.FTZ R2, R133, UR38 ;  /* 0x0000002685027c20 */ /* 0x000fe20008410000 */
[----:B------:R-:W-:-:S02]  /*fda0*/  FSEL R9, R135, RZ, P6 ;  /* 0x000000ff87097208 */ /* 0x000fc40003000000 */
[----:B------:R-:W-:Y:S02]  /*fdb0*/  LOP3.LUT R3, R18, 0xff, RZ, 0xc0, !PT ;  /* 0x000000ff12037812 */ /* 0x000fe400078ec0ff */
[----:B------:R-:W-:Y:S02]  /*fdc0*/  FSETP.NEU.FTZ.AND P6, PT, R133, -INF , PT ;  /* 0xff8000008500780b */ /* 0x000fe40003fdd000 */
[----:B------:R-:W-:Y:S02]  /*fdd0*/  FSEL R25, R132, RZ, P5 ;  /* 0x000000ff84197208 */ /* 0x000fe40002800000 */
[----:B------:R-:W-:Y:S02]  /*fde0*/  FSEL R0, R0, RZ, P5 ;  /* 0x000000ff00007208 */ /* 0x000fe40002800000 */
[----:B------:R-:W-:Y:S02]  /*fdf0*/  ISETP.LE.U32.AND P5, PT, R3, UR12, PT ;  /* 0x0000000c03007c0c */ /* 0x000fe4000bfa3070 */
[----:B------:R-:W-:-:S05]  /*fe00*/  FSEL R2, R2, RZ, P6 ;  /* 0x000000ff02027208 */ /* 0x000fca0003000000 */
[--C-:B-1----:R-:W-:Y:S01]  /*fe10*/  FFMA.FTZ R30, R192, UR38, -R2.reuse ;  /* 0x00000026c01e7c23 */ /* 0x102fe20008010802 */
[--C-:B------:R-:W-:Y:S01]  /*fe20*/  FFMA.FTZ R179, R174, UR38, -R2.reuse ;  /* 0x00000026aeb37c23 */ /* 0x100fe20008010802 */
[--C-:B------:R-:W-:Y:S01]  /*fe30*/  FFMA.FTZ R197, R137, UR38, -R2.reuse ;  /* 0x0000002689c57c23 */ /* 0x100fe20008010802 */
[--C-:B------:R-:W-:Y:S01]  /*fe40*/  FFMA.FTZ R202, R28, UR38, -R2.reuse ;  /* 0x000000261cca7c23 */ /* 0x100fe20008010802 */
[--C-:B------:R-:W-:Y:S01]  /*fe50*/  FFMA.FTZ R203, R22, UR38, -R2.reuse ;  /* 0x0000002616cb7c23 */ /* 0x100fe20008010802 */
[--C-:B------:R-:W-:Y:S01]  /*fe60*/  FFMA.FTZ R206, R21, UR38, -R2.reuse ;  /* 0x0000002615ce7c23 */ /* 0x100fe20008010802 */
[--C-:B------:R-:W-:Y:S01]  /*fe70*/  FFMA.FTZ R209, R184, UR38, -R2.reuse ;  /* 0x00000026b8d17c23 */ /* 0x100fe20008010802 */
[----:B------:R-:W-:Y:S01]  /*fe80*/  FFMA.FTZ R210, R20, UR38, -R2 ;  /* 0x0000002614d27c23 */ /* 0x000fe20008010802 */
[----:B------:R-:W-:Y:S02]  /*fe90*/  LOP3.LUT R2, R18, 0xffff, RZ, 0xc0, !PT ;  /* 0x0000ffff12027812 */ /* 0x000fe400078ec0ff */
[----:B---3--:R-:W-:-:S02]  /*fea0*/  F2FP.BF16.F32.PACK_AB R137, R231, R187 ;  /* 0x000000bbe789723e */ /* 0x008fc400000010ff */
[----:B------:R-:W-:Y:S02]  /*feb0*/  SHF.R.U32.HI R2, RZ, 0x8, R2 ;  /* 0x00000008ff027819 */ /* 0x000fe40000011602 */
[C---:B------:R-:W-:Y:S01]  /*fec0*/  PRMT R35, R137.reuse, 0x7632, R35 ;  /* 0x0000763289237816 */ /* 0x040fe20000000023 */
[----:B------:R-:W-:Y:S01]  /*fed0*/  @!P5 HFMA2.BF16_V2 R22, -RZ.H0_H0, RZ.H0_H0, -R137.H0_H0 ;  /* 0x200000ffff16d231 */ /* 0x000fe20000340989 */
[----:B------:R-:W-:Y:S02]  /*fee0*/  LOP3.LUT R2, R2, 0xffff, RZ, 0xc0, !PT ;  /* 0x0000ffff02027812 */ /* 0x000fe400078ec0ff */
[----:B------:R-:W-:Y:S02]  /*fef0*/  PRMT R226, R137, 0x5410, R35 ;  /* 0x0000541089e27816 */ /* 0x000fe40000000023 */
[----:B------:R-:W-:Y:S02]  /*ff00*/  @!P5 PRMT R137, R22, 0x5410, RZ ;  /* 0x000054101689d816 */ /* 0x000fe400000000ff */
[----:B------:R-:W-:-:S02]  /*ff10*/  ISETP.LE.U32.AND P5, PT, R2, UR12, PT ;  /* 0x0000000c02007c0c */ /* 0x000fc4000bfa3070 */
[----:B------:R-:W-:Y:S01]  /*ff20*/  PRMT R2, R18, 0x7632, R2 ;  /* 0x0000763212027816 */ /* 0x000fe20000000002 */
[----:B------:R-:W-:Y:S04]  /*ff30*/  MUFU.EX2 R21, R10 ;  /* 0x0000000a00157308 */ /* 0x000fe80000000800 */
[----:B------:R-:W1:Y:S01]  /*ff40*/  MUFU.EX2 R230, R17 ;  /* 0x0000001100e67308 */ /* 0x000e620000000800 */
[----:B------:R-:W-:-:S05]  /*ff50*/  LOP3.LUT R2, R2, 0xff, RZ, 0xc0, !PT ;  /* 0x000000ff02027812 */ /* 0x000fca00078ec0ff */
[----:B------:R-:W-:-:S05]  /*ff60*/  @!P5 HFMA2.BF16_V2 R172, -RZ.H0_H0, RZ.H0_H0, -R35.H0_H0 ;  /* 0x200000ffffacd231 */ /* 0x000fca0000340923 */
[----:B------:R-:W-:Y:S02]  /*ff70*/  @!P5 PRMT R35, R172, 0x5410, RZ ;  /* 0x00005410ac23d816 */ /* 0x000fe400000000ff */
[----:B------:R-:W-:Y:S01]  /*ff80*/  ISETP.LE.U32.AND P5, PT, R2, UR12, PT ;  /* 0x0000000c02007c0c */ /* 0x000fe2000bfa3070 */
[--C-:B------:R-:W-:Y:S01]  /*ff90*/  FFMA.FTZ R8, R173, UR38, -R0.reuse ;  /* 0x00000026ad087c23 */ /* 0x100fe20008010800 */
[----:B-1----:R-:W-:Y:S01]  /*ffa0*/  F2FP.BF16.F32.PACK_AB R173, R230, R21 ;  /* 0x00000015e6ad723e */ /* 0x002fe200000010ff */
[--C-:B------:R-:W-:Y:S01]  /*ffb0*/  FFMA.FTZ R11, R138, UR38, -R0.reuse ;  /* 0x000000268a0b7c23 */ /* 0x100fe20008010800 */
[--C-:B------:R-:W-:Y:S01]  /*ffc0*/  FFMA.FTZ R20, R177, UR38, -R0.reuse ;  /* 0x00000026b1147c23 */ /* 0x100fe20008010800 */
[----:B------:R-:W-:Y:S01]  /*ffd0*/  FFMA.FTZ R5, R188, UR38, -R0 ;  /* 0x00000026bc057c23 */ /* 0x000fe20008010800 */
[----:B------:R-:W-:Y:S01]  /*ffe0*/  PRMT R172, R173, 0x7632, R172 ;  /* 0x00007632adac7816 */ /* 0x000fe200000000ac */
[--C-:B------:R-:W-:Y:S01]  /*fff0*/  FFMA.FTZ R10, R24, UR38, -R0.reuse ;  /* 0x00000026180a7c23 */ /* 0x100fe20008010800 */
[--C-:B------:R-:W-:Y:S01]  /*10000*/  FFMA.FTZ R13, R178, UR38, -R0.reuse ;  /* 0x00000026b20d7c23 */ /* 0x100fe20008010800 */
[--C-:B------:R-:W-:Y:S01]  /*10010*/  FFMA.FTZ R208, R182, UR38, -R0.reuse ;  /* 0x00000026b6d07c23 */ /* 0x100fe20008010800 */
[----:B------:R-:W-:Y:S01]  /*10020*/  FFMA.FTZ R177, R139, UR38, -R0 ;  /* 0x000000268bb17c23 */ /* 0x000fe20008010800 */
[----:B------:R-:W-:-:S02]  /*10030*/  SHF.R.U32.HI R0, RZ, 0x18, R18 ;  /* 0x00000018ff007819 */ /* 0x000fc40000011612 */
[----:B------:R-:W-:Y:S01]  /*10040*/  @!P5 HFMA2.BF16_V2 R138, -RZ.H0_H0, RZ.H0_H0, -R173.H0_H0 ;  /* 0x200000ffff8ad231 */ /* 0x000fe200003409ad */
[----:B------:R-:W-:-:S04]  /*10050*/  PRMT R225, R173, 0x5410, R172 ;  /* 0x00005410ade17816 */ /* 0x000fc800000000ac */
[----:B------:R-:W-:Y:S02]  /*10060*/  @!P5 PRMT R173, R138, 0x5410, RZ ;  /* 0x000054108aadd816 */ /* 0x000fe400000000ff */
[----:B------:R-:W-:Y:S01]  /*10070*/  ISETP.LE.U32.AND P5, PT, R0, UR12, PT ;  /* 0x0000000c00007c0c */ /* 0x000fe2000bfa3070 */
[----:B------:R-:W-:-:S04]  /*10080*/  FADD.FTZ R2, R214, -R9 ;  /* 0x80000009d6027221 */ /* 0x000fc80000010000 */
[----:B------:R-:W-:Y:S01]  /*10090*/  FMUL.FTZ R0, R2, UR38 ;  /* 0x0000002602007c20 */ /* 0x000fe20008410000 */
[----:B------:R-:W-:Y:S01]  /*100a0*/  IMAD.MOV.U32 R2, RZ, RZ, R186 ;  /* 0x000000ffff027224 */ /* 0x000fe200078e00ba */
[----:B------:R-:W-:Y:S04]  /*100b0*/  MUFU.EX2 R181, R181 ;  /* 0x000000b500b57308 */ /* 0x000fe80000000800 */
[----:B------:R-:W1:Y:S02]  /*100c0*/  MUFU.EX2 R214, R180 ;  /* 0x000000b400d67308 */ /* 0x000e640000000800 */
[----:B------:R-:W-:Y:S01]  /*100d0*/  @!P5 HFMA2.BF16_V2 R174, -RZ.H0_H0, RZ.H0_H0, -R172.H0_H0 ;  /* 0x200000ffffaed231 */ /* 0x000fe200003409ac */
[----:B------:R-:W-:-:S04]  /*100e0*/  LOP3.LUT R2, R2, 0xff, RZ, 0xc0, !PT ;  /* 0x000000ff02027812 */ /* 0x000fc800078ec0ff */
[----:B------:R-:W-:Y:S02]  /*100f0*/  @!P5 PRMT R172, R174, 0x5410, RZ ;  /* 0x00005410aeacd816 */ /* 0x000fe400000000ff */
[----:B------:R-:W-:Y:S02]  /*10100*/  ISETP.LE.U32.AND P5, PT, R2, UR12, PT ;  /* 0x0000000c02007c0c */ /* 0x000fe4000bfa3070 */
[----:B-1----:R-:W-:Y:S01]  /*10110*/  F2FP.BF16.F32.PACK_AB R174, R214, R181 ;  /* 0x000000b5d6ae723e */ /* 0x002fe200000010ff */
[----:B------:R-:W1:Y:S01]  /*10120*/  MUFU.EX2 R0, R0 ;  /* 0x0000000000007308 */ /* 0x000e620000000800 */
[----:B------:R-:W-:Y:S02]  /*10130*/  PRMT R3, R186, 0x7771, RZ ;  /* 0x00007771ba037816 */ /* 0x000fe400000000ff */
[----:B------:R-:W-:Y:S01]  /*10140*/  PRMT R189, R174, 0x7632, R189 ;  /* 0x00007632aebd7816 */ /* 0x000fe200000000bd */
[----:B------:R-:W-:-:S06]  /*10150*/  FADD.FTZ R2, R221, -R16 ;  /* 0x80000010dd027221 */ /* 0x000fcc0000010000 */
[----:B------:R-:W-:Y:S01]  /*10160*/  @!P5 HFMA2.BF16_V2 R182, -RZ.H0_H0, RZ.H0_H0, -R174.H0_H0 ;  /* 0x200000ffffb6d231 */ /* 0x000fe200003409ae */
[----:B------:R-:W-:-:S04]  /*10170*/  PRMT R221, R174, 0x5410, R189 ;  /* 0x00005410aedd7816 */ /* 0x000fc800000000bd */
[----:B------:R-:W-:Y:S02]  /*10180*/  @!P5 PRMT R174, R182, 0x5410, RZ ;  /* 0x00005410b6aed816 */ /* 0x000fe400000000ff */
[----:B------:R-:W-:Y:S01]  /*10190*/  ISETP.GT.U32.AND P5, PT, R3, UR12, PT ;  /* 0x0000000c03007c0c */ /* 0x000fe2000bfa4070 */
[----:B-1----:R-:W-:Y:S01]  /*101a0*/  FFMA.FTZ R22, R218, R0, R187 ;  /* 0x00000000da167223 */ /* 0x002fe200000100bb */
[----:B------:R-:W-:Y:S01]  /*101b0*/  MUFU.EX2 R178, R176 ;  /* 0x000000b000b27308 */ /* 0x000fe20000000800 */
[----:B------:R-:W-:-:S03]  /*101c0*/  FMUL.FTZ R2, R2, UR38 ;  /* 0x0000002602027c20 */ /* 0x000fc60008410000 */
[----:B------:R-:W1:Y:S04]  /*101d0*/  MUFU.EX2 R218, R175 ;  /* 0x000000af00da7308 */ /* 0x000e680000000800 */
[----:B------:R3:W-:Y:S03]  /*101e0*/  MUFU.EX2 R3, R2 ;  /* 0x0000000200037308 */ /* 0x0007e60000000800 */
[----:B------:R-:W-:-:S05]  /*101f0*/  @P5 HFMA2.BF16_V2 R184, -RZ.H0_H0, RZ.H0_H0, -R189.H0_H0 ;  /* 0x200000ffffb85231 */ /* 0x000fca00003409bd */
[----:B------:R-:W-:Y:S02]  /*10200*/  @P5 PRMT R189, R184, 0x5410, RZ ;  /* 0x00005410b8bd5816 */ /* 0x000fe400000000ff */
[----:B---3--:R-:W-:-:S04]  /*10210*/  PRMT R2, R186, 0x7772, RZ ;  /* 0x00007772ba027816 */ /* 0x008fc800000000ff */
[----:B------:R-:W-:Y:S02]  /*10220*/  ISETP.GT.U32.AND P5, PT, R2, UR12, PT ;  /* 0x0000000c02007c0c */ /* 0x000fe4000bfa4070 */
[----:B-1----:R-:W-:-:S04]  /*10230*/  F2FP.BF16.F32.PACK_AB R2, R218, R178 ;  /* 0x000000b2da02723e */ /* 0x002fc800000010ff */
[C---:B------:R-:W-:Y:S02]  /*10240*/  PRMT R188, R2.reuse, 0x7610, R188 ;  /* 0x0000761002bc7816 */ /* 0x040fe400000000bc */
[----:B------:R-:W-:Y:S01]  /*10250*/  PRMT R187, R2, 0x7632, R187 ;  /* 0x0000763202bb7816 */ /* 0x000fe200000000bb */
[----:B------:R-:W-:Y:S01]  /*10260*/  FADD.FTZ R2, R207, -R25 ;  /* 0x80000019cf027221 */ /* 0x000fe20000010000 */
[----:B------:R-:W-:-:S03]  /*10270*/  PRMT R9, R186, 0x7773, RZ ;  /* 0x00007773ba097816 */ /* 0x000fc600000000ff */
[----:B------:R-:W-:Y:S02]  /*10280*/  @P5 HFMA2.BF16_V2 R192, -RZ.H0_H0, RZ.H0_H0, -R188.H0_H0 ;  /* 0x200000ffffc05231 */ /* 0x000fe400003409bc */
[----:B------:R-:W-:Y:S01]  /*10290*/  FMUL.FTZ R2, R2, UR38 ;  /* 0x0000002602027c20 */ /* 0x000fe20008410000 */
[----:B------:R-:W-:Y:S02]  /*102a0*/  PRMT R211, R188, 0x5410, R187 ;  /* 0x00005410bcd37816 */ /* 0x000fe400000000bb */
[----:B------:R-:W-:Y:S02]  /*102b0*/  @P5 PRMT R188, R192, 0x5410, RZ ;  /* 0x00005410c0bc5816 */ /* 0x000fe400000000ff */
[----:B------:R-:W-:Y:S01]  /*102c0*/  ISETP.GT.U32.AND P5, PT, R9, UR12, PT ;  /* 0x0000000c09007c0c */ /* 0x000fe2000bfa4070 */
[----:B------:R-:W-:Y:S04]  /*102d0*/  MUFU.EX2 R2, R2 ;  /* 0x0000000200027308 */ /* 0x000fe80000000800 */
[----:B------:R-:W2:Y:S04]  /*102e0*/  MUFU.EX2 R9, R5 ;  /* 0x0000000500097308 */ /* 0x000ea80000000800 */
[----:B------:R-:W1:Y:S01]  /*102f0*/  MUFU.EX2 R8, R8 ;  /* 0x0000000800087308 */ /* 0x000e620000000800 */
[----:B------:R-:W-:-:S04]  /*10300*/  IMAD.WIDE.U32 R16, R136, -0x2daee0ad, RZ ;  /* 0xd2511f5388107825 */ /* 0x000fc800078e00ff */
[----:B------:R-:W-:Y:S01]  /*10310*/  @P5 HFMA2.BF16_V2 R195, -RZ.H0_H0, RZ.H0_H0, -R187.H0_H0 ;  /* 0x200000ffffc35231 */ /* 0x000fe200003409bb */
[----:B------:R-:W-:Y:S02]  /*10320*/  LOP3.LUT R136, R196, UR7, R17, 0x96, !PT ;  /* 0x00000007c4887c12 */ /* 0x000fe4000f8e9611 */
[----:B------:R1:W3:Y:S01]  /*10330*/  MUFU.EX2 R17, R11 ;  /* 0x0000000b00117308 */ /* 0x0002e20000000800 */
[----:B--2---:R-:W-:Y:S01]  /*10340*/  FFMA.FTZ R5, R219, R2, R9 ;  /* 0x00000002db057223 */ /* 0x004fe20000010009 */
[----:B------:R-:W-:Y:S02]  /*10350*/  @P5 PRMT R187, R195, 0x5410, RZ ;  /* 0x00005410c3bb5816 */ /* 0x000fe400000000ff */
[----:B------:R-:W-:Y:S04]  /*10360*/  MUFU.EX2 R192, R185 ;  /* 0x000000b900c07308 */ /* 0x000fe80000000800 */
[----:B------:R2:W4:Y:S01]  /*10370*/  MUFU.EX2 R175, R10 ;  /* 0x0000000a00af7308 */ /* 0x0005220000000800 */
[----:B-1----:R-:W-:Y:S01]  /*10380*/  FADD.FTZ R11, R8, R5 ;  /* 0x00000005080b7221 */ /* 0x002fe20000010000 */
[----:B------:R-:W-:-:S02]  /*10390*/  LOP3.LUT R5, R136, 0xffff, RZ, 0xc0, !PT ;  /* 0x0000ffff88057812 */ /* 0x000fc400078ec0ff */
[----:B------:R-:W1:Y:S01]  /*103a0*/  MUFU.EX2 R195, R190 ;  /* 0x000000be00c37308 */ /* 0x000e620000000800 */
[----:B------:R-:W-:Y:S02]  /*103b0*/  F2FP.BF16.F32.PACK_AB R176, R8, R9 ;  /* 0x0000000908b0723e */ /* 0x000fe400000010ff */
[----:B------:R-:W-:Y:S01]  /*103c0*/  SHF.R.U32.HI R5, RZ, 0x8, R5 ;  /* 0x00000008ff057819 */ /* 0x000fe20000011605 */
[----:B------:R3:W5:Y:S01]  /*103d0*/  MUFU.EX2 R8, R13 ;  /* 0x0000000d00087308 */ /* 0x0007620000000800 */
[----:B--2---:R-:W-:Y:S02]  /*103e0*/  LOP3.LUT R10, R136, 0xff, RZ, 0xc0, !PT ;  /* 0x000000ff880a7812 */ /* 0x004fe400078ec0ff */
[----:B------:R-:W-:Y:S02]  /*103f0*/  LOP3.LUT R9, R5, 0xffff, RZ, 0xc0, !PT ;  /* 0x0000ffff05097812 */ /* 0x000fe400078ec0ff */
[----:B------:R-:W2:Y:S01]  /*10400*/  MUFU.EX2 R5, R20 ;  /* 0x0000001400057308 */ /* 0x000ea20000000800 */
[----:B------:R-:W-:Y:S01]  /*10410*/  ISETP.LE.U32.AND P5, PT, R10, UR12, PT ;  /* 0x0000000c0a007c0c */ /* 0x000fe2000bfa3070 */
[----:B---3--:R-:W-:Y:S01]  /*10420*/  FADD.FTZ R13, R17, R11 ;  /* 0x0000000b110d7221 */ /* 0x008fe20000010000 */
[----:B------:R-:W-:-:S02]  /*10430*/  FSEL R11, R133, RZ, P6 ;  /* 0x000000ff850b7208 */ /* 0x000fc40003000000 */
[----:B------:R-:W-:Y:S01]  /*10440*/  ISETP.LE.U32.AND P6, PT, R9, UR12, PT ;  /* 0x0000000c09007c0c */ /* 0x000fe2000bfc3070 */
[----:B----4-:R-:W-:Y:S01]  /*10450*/  FADD.FTZ R10, R175, R13 ;  /* 0x0000000daf0a7221 */ /* 0x010fe20000010000 */
[----:B-1----:R-:W-:-:S03]  /*10460*/  F2FP.BF16.F32.PACK_AB R9, R195, R192 ;  /* 0x000000c0c309723e */ /* 0x002fc600000010ff */
[----:B-----5:R-:W-:Y:S01]  /*10470*/  FADD.FTZ R10, R8, R10 ;  /* 0x0000000a080a7221 */ /* 0x020fe20000010000 */
[C---:B------:R-:W-:Y:S02]  /*10480*/  PRMT R185, R9.reuse, 0x7610, R185 ;  /* 0x0000761009b97816 */ /* 0x040fe400000000b9 */
[----:B------:R-:W-:Y:S01]  /*10490*/  PRMT R184, R9, 0x7632, R184 ;  /* 0x0000763209b87816 */ /* 0x000fe200000000b8 */
[----:B------:R-:W-:Y:S01]  /*104a0*/  MUFU.EX2 R191, R191 ;  /* 0x000000bf00bf7308 */ /* 0x000fe20000000800 */
[C---:B--2---:R-:W-:Y:S01]  /*104b0*/  FADD.FTZ R139, R5.reuse, R10 ;  /* 0x0000000a058b7221 */ /* 0x044fe20000010000 */
[----:B------:R-:W-:Y:S02]  /*104c0*/  F2FP.BF16.F32.PACK_AB R190, R5, R8 ;  /* 0x0000000805be723e */ /* 0x000fe400000010ff */
[----:B------:R-:W1:Y:S01]  /*104d0*/  MUFU.EX2 R138, R183 ;  /* 0x000000b7008a7308 */ /* 0x000e620000000800 */
[----:B------:R-:W-:Y:S01]  /*104e0*/  @!P5 HFMA2.BF16_V2 R201, -RZ.H0_H0, RZ.H0_H0, -R185.H0_H0 ;  /* 0x200000ffffc9d231 */ /* 0x000fe200003409b9 */
[----:B------:R-:W-:Y:S01]  /*104f0*/  PRMT R5, R136, 0x7632, R5 ;  /* 0x0000763288057816 */ /* 0x000fe20000000005 */
[----:B------:R-:W-:-:S02]  /*10500*/  @!P6 HFMA2.BF16_V2 R200, -RZ.H0_H0, RZ.H0_H0, -R184.H0_H0 ;  /* 0x200000ffffc8e231 */ /* 0x000fc400003409b8 */
[----:B------:R-:W-:Y:S01]  /*10510*/  FFMA.FTZ R21, R232, R3, R21 ;  /* 0x00000003e8157223 */ /* 0x000fe20000010015 */
[-C--:B------:R-:W-:Y:S01]  /*10520*/  FMUL.FTZ R232, R160, R0.reuse ;  /* 0x00000000a0e87220 */ /* 0x080fe20000410000 */
[-C--:B------:R-:W-:Y:S01]  /*10530*/  FMUL.FTZ R233, R161, R0.reuse ;  /* 0x00000000a1e97220 */ /* 0x080fe20000410000 */
[----:B------:R-:W-:Y:S01]  /*10540*/  LOP3.LUT R5, R5, 0xff, RZ, 0xc0, !PT ;  /* 0x000000ff05057812 */ /* 0x000fe200078ec0ff */
[----:B------:R-:W-:Y:S01]  /*10550*/  IMAD.MOV.U32 R160, RZ, RZ, R216 ;  /* 0x000000ffffa07224 */ /* 0x000fe200078e00d8 */
[----:B------:R-:W-:Y:S01]  /*10560*/  PRMT R13, R185, 0x5410, R184 ;  /* 0x00005410b90d7816 */ /* 0x000fe200000000b8 */
[----:B------:R-:W-:Y:S01]  /*10570*/  IMAD.MOV.U32 R161, RZ, RZ, R217 ;  /* 0x000000ffffa17224 */ /* 0x000fe200078e00d9 */
[----:B------:R-:W-:Y:S01]  /*10580*/  @!P5 PRMT R185, R201, 0x5410, RZ ;  /* 0x00005410c9b9d816 */ /* 0x000fe200000000ff */
[-C--:B------:R-:W-:Y:S01]  /*10590*/  FMUL.FTZ R216, R52, R0.reuse ;  /* 0x0000000034d87220 */ /* 0x080fe20000410000 */
[----:B------:R-:W-:Y:S01]  /*105a0*/  @!P6 PRMT R184, R200, 0x5410, RZ ;  /* 0x00005410c8b8e816 */ /* 0x000fe200000000ff */
        /* <DEDUP_REMOVED lines=29> */
[----:B------:R-:W-:Y:S01]  /*10780*/  SHF.R.U32.HI R0, RZ, 0x18, R136 ;  /* 0x00000018ff007819 */ /* 0x000fe20000011688 */
[----:B------:R-:W2:Y:S01]  /*10790*/  LDL.LU R65, [R1+0x64] ;  /* 0x0000640001417983 */ /* 0x000ea20000300800 */
[----:B------:R-:W-:-:S02]  /*107a0*/  ISETP.LE.U32.AND P5, PT, R5, UR12, PT ;  /* 0x0000000c05007c0c */ /* 0x000fc4000bfa3070 */
[----:B------:R-:W-:Y:S02]  /*107b0*/  ISETP.LE.U32.AND P6, PT, R0, UR12, PT ;  /* 0x0000000c00007c0c */ /* 0x000fe4000bfc3070 */
[----:B-1----:R-:W-:-:S04]  /*107c0*/  F2FP.BF16.F32.PACK_AB R0, R138, R191 ;  /* 0x000000bf8a00723e */ /* 0x002fc800000010ff */
[C---:B------:R-:W-:Y:S02]  /*107d0*/  PRMT R183, R0.reuse, 0x7610, R183 ;  /* 0x0000761000b77816 */ /* 0x040fe400000000b7 */
[----:B------:R-:W-:Y:S01]  /*107e0*/  PRMT R182, R0, 0x7632, R182 ;  /* 0x0000763200b67816 */ /* 0x000fe200000000b6 */
[----:B------:R-:W-:Y:S02]  /*107f0*/  IMAD.MOV.U32 R0, RZ, RZ, R16 ;  /* 0x000000ffff007224 */ /* 0x000fe400078e0010 */
[----:B------:R-:W-:Y:S02]  /*10800*/  @!P5 HFMA2.BF16_V2 R28, -RZ.H0_H0, RZ.H0_H0, -R183.H0_H0 ;  /* 0x200000ffff1cd231 */ /* 0x000fe400003409b7 */
[----:B------:R-:W-:Y:S01]  /*10810*/  FADD.FTZ R5, R224, -R11 ;  /* 0x8000000be0057221 */ /* 0x000fe20000010000 */
[----:B------:R-:W-:Y:S02]  /*10820*/  LOP3.LUT R0, R0, 0xff, RZ, 0xc0, !PT ;  /* 0x000000ff00007812 */ /* 0x000fe400078ec0ff */
[----:B------:R-:W-:-:S02]  /*10830*/  PRMT R224, R183, 0x5410, R182 ;  /* 0x00005410b7e07816 */ /* 0x000fc400000000b6 */
[----:B------:R-:W-:Y:S02]  /*10840*/  @!P5 PRMT R183, R28, 0x5410, RZ ;  /* 0x000054101cb7d816 */ /* 0x000fe400000000ff */
[----:B------:R-:W-:Y:S01]  /*10850*/  ISETP.LE.U32.AND P5, PT, R0, UR12, PT ;  /* 0x0000000c00007c0c */ /* 0x000fe2000bfa3070 */
[----:B------:R-:W-:-:S06]  /*10860*/  FMUL.FTZ R0, R5, UR38 ;  /* 0x0000002605007c20 */ /* 0x000fcc0008410000 */
[----:B------:R-:W1:Y:S02]  /*10870*/  MUFU.EX2 R0, R0 ;  /* 0x0000000000007308 */ /* 0x000e640000000800 */
[-C--:B-1----:R-:W-:Y:S01]  /*10880*/  FMUL.FTZ R68, R56, R0.reuse ;  /* 0x0000000038447220 */ /* 0x082fe20000410000 */
[----:B------:R-:W-:Y:S02]  /*10890*/  FMUL.FTZ R69, R57, R0 ;  /* 0x0000000039457220 */ /* 0x000fe40000410000 */
[----:B------:R-:W3:Y:S01]  /*108a0*/  LDL.64 R56, [R1+0x90] ;  /* 0x0000900001387983 */ /* 0x000ee20000100a00 */
[----:B------:R-:W1:Y:S01]  /*108b0*/  S2R R234, SR_CTAID.X ;  /* 0x0000000000ea7919 */ /* 0x000e620000002500 */
[----:B------:R-:W-:Y:S01]  /*108c0*/  SHF.R.U32.HI R219, RZ, 0x5, R215 ;  /* 0x00000005ffdb7819 */ /* 0x000fe200000116d7 */
[----:B------:R4:W-:Y:S01]  /*108d0*/  MUFU.EX2 R9, R30 ;  /* 0x0000001e00097308 */ /* 0x0009e20000000800 */
[----:B------:R-:W-:Y:S02]  /*108e0*/  IMAD.MOV.U32 R25, RZ, RZ, R218 ;  /* 0x000000ffff197224 */ /* 0x000fe400078e00da */
[----:B------:R-:W-:-:S02]  /*108f0*/  @!P6 HFMA2.BF16_V2 R36, -RZ.H0_H0, RZ.H0_H0, -R182.H0_H0 ;  /* 0x200000ffff24e231 */ /* 0x000fc400003409b6 */
[-C--:B------:R-:W-:Y:S01]  /*10900*/  FMUL.FTZ R96, R98, R3.reuse ;  /* 0x0000000362607220 */ /* 0x080fe20000410000 */
[-C--:B------:R-:W-:Y:S01]  /*10910*/  FMUL.FTZ R170, R170, R3.reuse ;  /* 0x00000003aaaa7220 */ /* 0x080fe20000410000 */
[-C--:B------:R-:W-:Y:S01]  /*10920*/  FMUL.FTZ R171, R171, R3.reuse ;  /* 0x00000003abab7220 */ /* 0x080fe20000410000 */
[----:B------:R-:W-:Y:S01]  /*10930*/  FMUL.FTZ R166, R166, R3 ;  /* 0x00000003a6a67220 */ /* 0x000fe20000410000 */
[----:B-1----:R-:W-:-:S04]  /*10940*/  IMAD R234, R234, 0x8, R219 ;  /* 0x00000008eaea7824 */ /* 0x002fc800078e02db */
[----:B------:R-:W-:-:S04]  /*10950*/  VIADD R234, R234, 0x4 ;  /* 0x00000004eaea7836 */ /* 0x000fc80000000000 */
[----:B------:R-:W-:-:S03]  /*10960*/  IMAD.WIDE.U32 R234, R234, -0x326172a9, RZ ;  /* 0xcd9e8d57eaea7825 */ /* 0x000fc600078e00ff */
[----:B------:R-:W-:Y:S02]  /*10970*/  LOP3.LUT R8, R234, UR6, R7, 0x96, !PT ;  /* 0x00000006ea087c12 */ /* 0x000fe4000f8e9607 */
[----:B------:R-:W-:Y:S02]  /*10980*/  LOP3.LUT R7, R6, UR4, R161, 0x96, !PT ;  /* 0x0000000406077c12 */ /* 0x000fe4000f8e96a1 */
[----:B------:R-:W1:Y:S01]  /*10990*/  MUFU.EX2 R6, R179 ;  /* 0x000000b300067308 */ /* 0x000e620000000800 */
        /* <DEDUP_REMOVED lines=30> */
[----:B------:R-:W-:Y:S01]  /*10b80*/  @!P6 PRMT R182, R36, 0x5410, RZ ;  /* 0x0000541024b6e816 */ /* 0x000fe200000000ff */
[----:B----4-:R-:W-:-:S02]  /*10b90*/  IMAD.MOV.U32 R30, RZ, RZ, R64 ;  /* 0x000000ffff1e7224 */ /* 0x010fc400078e0040 */
        /* <DEDUP_REMOVED lines=61> */
[----:B------:R-:W-:Y:S01]  /*10f70*/  IMAD.MOV.U32 R58, RZ, RZ, R25 ;  /* 0x000000ffff3a7224 */ /* 0x000fe200078e0019 */
[----:B------:R-:W-:Y:S01]  /*10f80*/  MUFU.EX2 R51, R198 ;  /* 0x000000c600337308 */ /* 0x000fe20000000800 */
[----:B------:R-:W-:-:S03]  /*10f90*/  IMAD.MOV.U32 R99, RZ, RZ, R20 ;  /* 0x000000ffff637224 */ /* 0x000fc600078e0014 */
[----:B------:R-:W4:Y:S01]  /*10fa0*/  MUFU.EX2 R25, R199 ;  /* 0x000000c700197308 */ /* 0x000f220000000800 */
[----:B------:R-:W-:Y:S01]  /*10fb0*/  F2FP.BF16.F32.PACK_AB R175, R175, R17 ;  /* 0x00000011afaf723e */ /* 0x000fe200000010ff */
[----:B------:R-:W-:Y:S01]  /*10fc0*/  IMAD.MOV.U32 R125, RZ, RZ, R11 ;  /* 0x000000ffff7d7224 */ /* 0x000fe200078e000b */
[----:B-1----:R-:W-:Y:S01]  /*10fd0*/  F2FP.BF16.F32.PACK_AB R17, R6, R9 ;  /* 0x000000090611723e */ /* 0x002fe200000010ff */
[----:B------:R-:W-:Y:S02]  /*10fe0*/  IMAD.MOV.U32 R124, RZ, RZ, R10 ;  /* 0x000000ffff7c7224 */ /* 0x000fe400078e000a */
[----:B------:R-:W-:Y:S01]  /*10ff0*/  FADD.FTZ R5, R230, R21 ;  /* 0x00000015e6057221 */ /* 0x000fe20000010000 */
[----:B------:R-:W-:Y:S01]  /*11000*/  IMAD.MOV.U32 R230, RZ, RZ, R60 ;  /* 0x000000ffffe67224 */ /* 0x000fe200078e003c */
[----:B------:R-:W-:Y:S01]  /*11010*/  MUFU.EX2 R46, R193 ;  /* 0x000000c1002e7308 */ /* 0x000fe20000000800 */
[----:B------:R-:W-:Y:S02]  /*11020*/  IMAD.MOV.U32 R60, RZ, RZ, R98 ;  /* 0x000000ffff3c7224 */ /* 0x000fe400078e0062 */
[----:B------:R-:W-:-:S02]  /*11030*/  IMAD.MOV.U32 R98, RZ, RZ, R117 ;  /* 0x000000ffff627224 */ /* 0x000fc400078e0075 */
[----:B------:R-:W-:Y:S02]  /*11040*/  IMAD.MOV.U32 R117, RZ, RZ, R116 ;  /* 0x000000ffff757224 */ /* 0x000fe400078e0074 */
[----:B------:R-:W-:Y:S02]  /*11050*/  IMAD.MOV.U32 R116, RZ, RZ, R13 ;  /* 0x000000ffff747224 */ /* 0x000fe400078e000d */
[-C--:B--2---:R-:W-:Y:S01]  /*11060*/  FFMA.FTZ R3, R65, R0.reuse, R9 ;  /* 0x0000000041037223 */ /* 0x084fe20000010009 */
[----:B------:R-:W-:Y:S01]  /*11070*/  FMUL.FTZ R65, R41, R0 ;  /* 0x0000000029417220 */ /* 0x000fe20000410000 */
[----:B------:R-:W-:Y:S02]  /*11080*/  FADD.FTZ R0, R231, R22 ;  /* 0x00000016e7007221 */ /* 0x000fe40000010000 */
[----:B------:R-:W-:Y:S01]  /*11090*/  FADD.FTZ R36, R6, R3 ;  /* 0x0000000306247221 */ /* 0x000fe20000010000 */
[----:B------:R-:W-:-:S04]  /*110a0*/  IMAD.WIDE.U32 R2, R8, -0x2daee0ad, RZ ;  /* 0xd2511f5308027825 */ /* 0x000fc800078e00ff */
[----:B------:R-:W-:Y:S01]  /*110b0*/  FADD.FTZ R20, R181, R0 ;  /* 0x00000000b5147221 */ /* 0x000fe20000010000 */
[----:B------:R-:W-:-:S05]  /*110c0*/  IMAD.WIDE.U32 R8, R7, -0x2daee0ad, RZ ;  /* 0xd2511f5307087825 */ /* 0x000fca00078e00ff */
[----:B------:R-:W-:Y:S01]  /*110d0*/  LOP3.LUT R2, R2, UR31, R9, 0x96, !PT ;  /* 0x0000001f02027c12 */ /* 0x000fe2000f8e9609 */
[----:B------:R-:W1:Y:S04]  /*110e0*/  MUFU.EX2 R22, R194 ;  /* 0x000000c200167308 */ /* 0x000e680000000800 */
[----:B------:R-:W-:Y:S01]  /*110f0*/  IMAD.WIDE.U32 R6, R2, -0x326172a9, RZ ;  /* 0xcd9e8d5702067825 */ /* 0x000fe200078e00ff */
[----:B---3--:R-:W-:-:S05]  /*11100*/  LOP3.LUT R0, R56, UR33, R3, 0x96, !PT ;  /* 0x0000002138007c12 */ /* 0x008fca000f8e9603 */
[----:B------:R-:W-:Y:S01]  /*11110*/  IMAD.WIDE.U32 R10, R0, -0x326172a9, RZ ;  /* 0xcd9e8d57000a7825 */ /* 0x000fe200078e00ff */
[----:B------:R-:W-:-:S04]  /*11120*/  PRMT R0, R16, 0x7771, RZ ;  /* 0x0000777110007816 */ /* 0x000fc800000000ff */
[----:B------:R-:W-:Y:S02]  /*11130*/  ISETP.GT.U32.AND P6, PT, R0, UR12, PT ;  /* 0x0000000c00007c0c */ /* 0x000fe4000bfc4070 */
[----:B----4-:R-:W-:-:S04]  /*11140*/  F2FP.BF16.F32.PACK_AB R0, R25, R51 ;  /* 0x000000331900723e */ /* 0x010fc800000010ff */
[C---:B------:R-:W-:Y:S02]  /*11150*/  PRMT R181, R0.reuse, 0x7610, R181 ;  /* 0x0000761000b57816 */ /* 0x040fe400000000b5 */
[----:B------:R-:W-:Y:S02]  /*11160*/  PRMT R180, R0, 0x7632, R180 ;  /* 0x0000763200b47816 */ /* 0x000fe400000000b4 */
[----:B------:R-:W-:Y:S01]  /*11170*/  LOP3.LUT R3, R230, UR32, R11, 0x96, !PT ;  /* 0x00000020e6037c12 */ /* 0x000fe2000f8e960b */
[----:B------:R-:W-:Y:S01]  /*11180*/  @!P5 HFMA2.BF16_V2 R12, -RZ.H0_H0, RZ.H0_H0, -R181.H0_H0 ;  /* 0x200000ffff0cd231 */ /* 0x000fe200003409b5 */
[----:B------:R-:W-:Y:S01]  /*11190*/  LOP3.LUT R2, R10, UR26, R7, 0x96, !PT ;  /* 0x0000001a0a027c12 */ /* 0x000fe2000f8e9607 */
[----:B------:R-:W-:Y:S01]  /*111a0*/  IMAD.MOV.U32 R56, RZ, RZ, R97 ;  /* 0x000000ffff387224 */ /* 0x000fe200078e0061 */
[----:B------:R-:W-:Y:S02]  /*111b0*/  PRMT R0, R16, 0x7772, RZ ;  /* 0x0000777210007816 */ /* 0x000fe400000000ff */
[----:B------:R-:W-:Y:S01]  /*111c0*/  PRMT R97, R181, 0x5410, R180 ;  /* 0x00005410b5617816 */ /* 0x000fe200000000b4 */
[----:B------:R-:W-:Y:S01]  /*111d0*/  IMAD.WIDE.U32 R10, R3, -0x2daee0ad, RZ ;  /* 0xd2511f53030a7825 */ /* 0x000fe200078e00ff */
[----:B------:R-:W-:-:S02]  /*111e0*/  @!P5 PRMT R181, R12, 0x5410, RZ ;  /* 0x000054100cb5d816 */ /* 0x000fc400000000ff */
[----:B------:R-:W-:Y:S01]  /*111f0*/  ISETP.GT.U32.AND P5, PT, R0, UR12, PT ;  /* 0x0000000c00007c0c */ /* 0x000fe2000bfa4070 */
[----:B------:R-:W-:Y:S01]  /*11200*/  IMAD.WIDE.U32 R12, R2, -0x2daee0ad, RZ ;  /* 0xd2511f53020c7825 */ /* 0x000fe200078e00ff */
[----:B-1----:R-:W-:-:S04]  /*11210*/  F2FP.BF16.F32.PACK_AB R2, R22, R46 ;  /* 0x0000002e1602723e */ /* 0x002fc800000010ff */
[----:B------:R-:W-:Y:S01]  /*11220*/  LOP3.LUT R0, R10, UR16, R13, 0x96, !PT ;  /* 0x000000100a007c12 */ /* 0x000fe2000f8e960d */
[----:B------:R-:W-:Y:S02]  /*11230*/  IMAD.MOV.U32 R57, RZ, RZ, R30 ;  /* 0x000000ffff397224 */ /* 0x000fe400078e001e */
[----:B------:R-:W-:Y:S01]  /*11240*/  @P6 HFMA2.BF16_V2 R14, -RZ.H0_H0, RZ.H0_H0, -R180.H0_H0 ;  /* 0x200000ffff0e6231 */ /* 0x000fe200003409b4 */
[----:B------:R-:W-:Y:S01]  /*11250*/  PRMT R179, R2, 0x7610, R179 ;  /* 0x0000761002b37816 */ /* 0x000fe200000000b3 */
[----:B------:R-:W-:Y:S01]  /*11260*/  FADD.FTZ R30, R214, R20 ;  /* 0x00000014d61e7221 */ /* 0x000fe20000010000 */
[----:B------:R-:W-:Y:S01]  /*11270*/  IMAD.WIDE.U32 R20, R0, -0x326172a9, RZ ;  /* 0xcd9e8d5700147825 */ /* 0x000fe200078e00ff */
[----:B------:R-:W-:-:S03]  /*11280*/  PRMT R0, R16, 0x7773, RZ ;  /* 0x0000777310007816 */ /* 0x000fc600000000ff */
[----:B------:R-:W-:Y:S01]  /*11290*/  FADD.FTZ R9, R178, R5 ;  /* 0x00000005b2097221 */ /* 0x000fe20000010000 */
[----:B------:R-:W-:Y:S01]  /*112a0*/  @P6 PRMT R180, R14, 0x5410, RZ ;  /* 0x000054100eb46816 */ /* 0x000fe200000000ff */
[----:B------:R-:W-:Y:S01]  /*112b0*/  @P5 HFMA2.BF16_V2 R19, -RZ.H0_H0, RZ.H0_H0, -R179.H0_H0 ;  /* 0x200000ffff135231 */ /* 0x000fe200003409b3 */
[----:B------:R-:W-:Y:S01]  /*112c0*/  PRMT R178, R2, 0x7632, R178 ;  /* 0x0000763202b27816 */ /* 0x000fe200000000b2 */
[----:B------:R-:W-:Y:S01]  /*112d0*/  IMAD.MOV.U32 R231, RZ, RZ, R61 ;  /* 0x000000ffffe77224 */ /* 0x000fe200078e003d */
[----:B------:R-:W-:Y:S01]  /*112e0*/  ISETP.GT.U32.AND P6, PT, R0, UR12, PT ;  /* 0x0000000c00007c0c */ /* 0x000fe2000bfc4070 */
[----:B------:R-:W-:Y:S01]  /*112f0*/  IMAD.MOV.U32 R61, RZ, RZ, R96 ;  /* 0x000000ffff3d7224 */ /* 0x000fe200078e0060 */
[----:B------:R-:W-:Y:S02]  /*11300*/  PRMT R0, R20, 0x7772, RZ ;  /* 0x0000777214007816 */ /* 0x000fe400000000ff */
[----:B------:R-:W-:Y:S02]  /*11310*/  PRMT R96, R179, 0x5410, R178 ;  /* 0x00005410b3607816 */ /* 0x000fe400000000b2 */
[----:B------:R-:W-:-:S02]  /*11320*/  @P5 PRMT R179, R19, 0x5410, RZ ;  /* 0x0000541013b35816 */ /* 0x000fc400000000ff */
[----:B------:R-:W-:Y:S02]  /*11330*/  ISETP.GT.U32.AND P5, PT, R0, UR12, PT ;  /* 0x0000000c00007c0c */ /* 0x000fe4000bfa4070 */
[----:B------:R-:W-:Y:S02]  /*11340*/  LOP3.LUT R3, R8, UR23, R11, 0x96, !PT ;  /* 0x0000001708037c12 */ /* 0x000fe4000f8e960b */
[----:B------:R-:W-:Y:S02]  /*11350*/  PRMT R0, R20, 0x7773, RZ ;  /* 0x0000777314007816 */ /* 0x000fe400000000ff */
[----:B------:R-:W-:Y:S01]  /*11360*/  PRMT R214, R175, 0x7610, R214 ;  /* 0x00007610afd67816 */ /* 0x000fe200000000d6 */
[----:B------:R-:W-:-:S06]  /*11370*/  IMAD.WIDE.U32 R2, R3, -0x326172a9, RZ ;  /* 0xcd9e8d5703027825 */ /* 0x000fcc00078e00ff */
[----:B------:R-:W-:Y:S01]  /*11380*/  @P5 HFMA2.BF16_V2 R15, -RZ.H0_H0, RZ.H0_H0, -R175.H0_H0 ;  /* 0x200000ffff0f5231 */ /* 0x000fe200003409af */
[----:B------:R-:W-:-:S04]  /*11390*/  LOP3.LUT R2, R2, UR15, R21, 0x96, !PT ;  /* 0x0000000f02027c12 */ /* 0x000fc8000f8e9615 */
[----:B------:R-:W-:Y:S02]  /*113a0*/  @P5 PRMT R214, R15, 0x5410, RZ ;  /* 0x000054100fd65816 */ /* 0x000fe400000000ff */
[----:B------:R-:W-:Y:S01]  /*113b0*/  ISETP.GT.U32.AND P5, PT, R0, UR12, PT ;  /* 0x0000000c00007c0c */ /* 0x000fe2000bfa4070 */
[----:B------:R-:W-:Y:S01]  /*113c0*/  @P6 HFMA2.BF16_V2 R24, -RZ.H0_H0, RZ.H0_H0, -R178.H0_H0 ;  /* 0x200000ffff186231 */ /* 0x000fe200003409b2 */
[----:B------:R-:W-:Y:S02]  /*113d0*/  LOP3.LUT R0, R2, 0xffff, RZ, 0xc0, !PT ;  /* 0x0000ffff02007812 */ /* 0x000fe400078ec0ff */
[----:B------:R-:W-:Y:S02]  /*113e0*/  LOP3.LUT R6, R6, UR17, R3, 0x96, !PT ;  /* 0x0000001106067c12 */ /* 0x000fe4000f8e9603 */
[----:B------:R-:W-:Y:S02]  /*113f0*/  LOP3.LUT R3, R2, 0xff, RZ, 0xc0, !PT ;  /* 0x000000ff02037812 */ /* 0x000fe400078ec0ff */
[----:B------:R-:W-:-:S02]  /*11400*/  SHF.R.U32.HI R0, RZ, 0x8, R0 ;  /* 0x00000008ff007819 */ /* 0x000fc40000011600 */
[----:B------:R-:W-:Y:S02]  /*11410*/  @P6 PRMT R178, R24, 0x5410, RZ ;  /* 0x0000541018b26816 */ /* 0x000fe400000000ff */
[----:B------:R-:W-:Y:S01]  /*11420*/  ISETP.LE.U32.AND P6, PT, R3, UR12, PT ;  /* 0x0000000c03007c0c */ /* 0x000fe2000bfc3070 */
[----:B------:R-:W-:Y:S01]  /*11430*/  @P5 HFMA2.BF16_V2 R23, -RZ.H0_H0, RZ.H0_H0, -R175.H1_H1 ;  /* 0x200000ffff175231 */ /* 0x000fe200003609af */
[----:B------:R-:W-:Y:S02]  /*11440*/  LOP3.LUT R0, R0, 0xffff, RZ, 0xc0, !PT ;  /* 0x0000ffff00007812 */ /* 0x000fe400078ec0ff */
[----:B------:R-:W-:Y:S01]  /*11450*/  PRMT R207, R175, 0x7632, R207 ;  /* 0x00007632afcf7816 */ /* 0x000fe200000000cf */
[----:B------:R-:W-:Y:S01]  /*11460*/  IMAD.WIDE.U32 R6, R6, -0x2daee0ad, RZ ;  /* 0xd2511f5306067825 */ /* 0x000fe200078e00ff */
[----:B------:R-:W-:Y:S02]  /*11470*/  @P5 PRMT R207, R23, 0x5410, RZ ;  /* 0x0000541017cf5816 */ /* 0x000fe400000000ff */
[----:B------:R-:W-:Y:S01]  /*11480*/  ISETP.LE.U32.AND P5, PT, R0, UR12, PT ;  /* 0x0000000c00007c0c */ /* 0x000fe2000bfa3070 */
[----:B------:R-:W-:Y:S01]  /*11490*/  IMAD.MOV.U32 R59, RZ, RZ, R56 ;  /* 0x000000ffff3b7224 */ /* 0x000fe200078e0038 */
[----:B------:R-:W-:Y:S01]  /*114a0*/  PRMT R8, R17, 0x7610, R8 ;  /* 0x0000761011087816 */ /* 0x000fe20000000008 */
[----:B------:R-:W-:-:S02]  /*114b0*/  IMAD.MOV.U32 R56, RZ, RZ, R99 ;  /* 0x000000ffff387224 */ /* 0x000fc400078e0063 */
[----:B------:R-:W-:Y:S01]  /*114c0*/  IMAD.MOV.U32 R99, RZ, RZ, R28 ;  /* 0x000000ffff637224 */ /* 0x000fe200078e001c */
[----:B------:R-:W-:Y:S01]  /*114d0*/  LOP3.LUT R28, R12, UR7, R7, 0x96, !PT ;  /* 0x000000070c1c7c12 */ /* 0x000fe2000f8e9607 */
[----:B------:R-:W-:Y:S01]  /*114e0*/  FADD.FTZ R10, R58, R9 ;  /* 0x000000093a0a7221 */ /* 0x000fe20000010000 */
[----:B------:R-:W-:Y:S01]  /*114f0*/  MOV R7, R20 ;  /* 0x0000001400077202 */ /* 0x000fe20000000f00 */
[----:B------:R-:W1:Y:S01]  /*11500*/  MUFU.EX2 R9, R197 ;  /* 0x000000c500097308 */ /* 0x000e620000000800 */
[----:B------:R-:W-:Y:S01]  /*11510*/  PRMT R5, R17, 0x7632, R5 ;  /* 0x0000763211057816 */ /* 0x000fe20000000005 */
[----:B------:R-:W-:Y:S01]  /*11520*/  @!P6 HFMA2.BF16_V2 R27, -RZ.H0_H0, RZ.H0_H0, -R8.H0_H0 ;  /* 0x200000ffff1be231 */ /* 0x000fe20000340908 */
[----:B------:R-:W-:Y:S01]  /*11530*/  LOP3.LUT R7, R7, 0xff, RZ, 0xc0, !PT ;  /* 0x000000ff07077812 */ /* 0x000fe200078ec0ff */
[----:B------:R-:W2:Y:S01]  /*11540*/  MUFU.EX2 R11, R202 ;  /* 0x000000ca000b7308 */ /* 0x000ea20000000800 */
[----:B------:R-:W-:Y:S01]  /*11550*/  PRMT R24, R8, 0x5410, R5 ;  /* 0x0000541008187816 */ /* 0x000fe20000000005 */
[----:B------:R-:W-:Y:S01]  /*11560*/  @!P5 HFMA2.BF16_V2 R26, -RZ.H0_H0, RZ.H0_H0, -R5.H0_H0 ;  /* 0x200000ffff1ad231 */ /* 0x000fe20000340905 */
[----:B------:R-:W-:Y:S01]  /*11570*/  @!P6 PRMT R8, R27, 0x5410, RZ ;  /* 0x000054101b08e816 */ /* 0x000fe200000000ff */
[----:B------:R-:W-:Y:S01]  /*11580*/  MUFU.EX2 R13, R203 ;  /* 0x000000cb000d7308 */ /* 0x000fe20000000800 */
[----:B------:R-:W-:Y:S01]  /*11590*/  ISETP.LE.U32.AND P6, PT, R7, UR12, PT ;  /* 0x0000000c07007c0c */ /* 0x000fe2000bfc3070 */
[----:B------:R-:W-:-:S02]  /*115a0*/  FADD.FTZ R7, R192, R30 ;  /* 0x0000001ec0077221 */ /* 0x000fc40000010000 */
[----:B------:R-:W3:Y:S01]  /*115b0*/  MUFU.EX2 R3, R206 ;  /* 0x000000ce00037308 */ /* 0x000ee20000000800 */
[----:B------:R-:W-:Y:S01]  /*115c0*/  LOP3.LUT R0, R28, 0xff, RZ, 0xc0, !PT ;  /* 0x000000ff1c007812 */ /* 0x000fe200078ec0ff */
[----:B------:R-:W-:Y:S02]  /*115d0*/  IMAD.MOV.U32 R192, RZ, RZ, R222 ;  /* 0x000000ffffc07224 */ /* 0x000fe400078e00de */
[----:B------:R-:W-:Y:S01]  /*115e0*/  IMAD.MOV.U32 R193, RZ, RZ, R223 ;  /* 0x000000ffffc17224 */ /* 0x000fe200078e00df */
[----:B------:R-:W-:Y:S02]  /*115f0*/  @!P5 PRMT R5, R26, 0x5410, RZ ;  /* 0x000054101a05d816 */ /* 0x000fe400000000ff */
[----:B------:R-:W-:Y:S01]  /*11600*/  ISETP.LE.U32.AND P5, PT, R0, UR12, PT ;  /* 0x0000000c00007c0c */ /* 0x000fe2000bfa3070 */
[----:B-1----:R-:W-:Y:S01]  /*11610*/  FADD.FTZ R0, R9, R36 ;  /* 0x0000002409007221 */ /* 0x002fe20000010000 */
[----:B------:R1:W-:Y:S01]  /*11620*/  STG.E.U16 desc[UR28][R192.64+-0x80], R137 ;  /* 0xffff8089c0007986 */ /* 0x0003e2000c10151c */
[----:B--2---:R-:W-:-:S02]  /*11630*/  F2FP.BF16.F32.PACK_AB R9, R11, R9 ;  /* 0x000000090b09723e */ /* 0x004fc400000010ff */
[----:B------:R-:W-:Y:S01]  /*11640*/  FADD.FTZ R11, R11, R0 ;  /* 0x000000000b0b7221 */ /* 0x000fe20000010000 */
[----:B------:R-:W-:Y:S02]  /*11650*/  LOP3.LUT R0, R28, 0xffff, RZ, 0xc0, !PT ;  /* 0x0000ffff1c007812 */ /* 0x000fe400078ec0ff */
[----:B---3--:R-:W-:Y:S02]  /*11660*/  F2FP.BF16.F32.PACK_AB R40, R3, R13 ;  /* 0x0000000d0328723e */ /* 0x008fe400000010ff */
[----:B------:R-:W-:-:S03]  /*11670*/  SHF.R.U32.HI R0, RZ, 0x8, R0 ;  /* 0x00000008ff007819 */ /* 0x000fc60000011600 */
[----:B------:R-:W-:Y:S01]  /*11680*/  @!P5 HFMA2.BF16_V2 R38, -RZ.H0_H0, RZ.H0_H0, -R40.H0_H0 ;  /* 0x200000ffff26d231 */ /* 0x000fe20000340928 */
[----:B------:R-:W-:Y:S01]  /*11690*/  LOP3.LUT R0, R0, 0xffff, RZ, 0xc0, !PT ;  /* 0x0000ffff00007812 */ /* 0x000fe200078ec0ff */
[----:B-1----:R-:W1:Y:S01]  /*116a0*/  LDC R137, c[0x0][0x448] ;  /* 0x00011200ff897b82 */ /* 0x002e620000000800 */
[----:B------:R-:W-:Y:S02]  /*116b0*/  PRMT R206, R40, 0x7610, R206 ;  /* 0x0000761028ce7816 */ /* 0x000fe400000000ce */
[----:B------:R-:W-:Y:S02]  /*116c0*/  @!P5 PRMT R206, R38, 0x5410, RZ ;  /* 0x0000541026ced816 */ /* 0x000fe400000000ff */
[----:B------:R-:W-:Y:S01]  /*116d0*/  ISETP.LE.U32.AND P5, PT, R0, UR12, PT ;  /* 0x0000000c00007c0c */ /* 0x000fe2000bfa3070 */
[----:B------:R-:W-:Y:S01]  /*116e0*/  FADD.FTZ R10, R191, R10 ;  /* 0x0000000abf0a7221 */ /* 0x000fe20000010000 */
[C---:B------:R-:W-:Y:S02]  /*116f0*/  PRMT R55, R9.reuse, 0x7610, R55 ;  /* 0x0000761009377816 */ /* 0x040fe40000000037 */
[----:B------:R-:W-:Y:S01]  /*11700*/  PRMT R54, R9, 0x7632, R54 ;  /* 0x0000763209367816 */ /* 0x000fe20000000036 */
[----:B------:R-:W-:Y:S01]  /*11710*/  FADD.FTZ R9, R13, R11 ;  /* 0x0000000b0d097221 */ /* 0x000fe20000010000 */
[----:B------:R-:W-:Y:S01]  /*11720*/  FADD.FTZ R11, R195, R7 ;  /* 0x00000007c30b7221 */ /* 0x000fe20000010000 */
[----:B------:R-:W-:Y:S01]  /*11730*/  FADD.FTZ R10, R138, R10 ;  /* 0x0000000a8a0a7221 */ /* 0x000fe20000010000 */
[----:B------:R-:W-:-:S02]  /*11740*/  PRMT R0, R28, 0x7632, R0 ;  /* 0x000076321c007816 */ /* 0x000fc40000000000 */
[----:B------:R-:W-:Y:S01]  /*11750*/  FADD.FTZ R13, R51, R11 ;  /* 0x0000000b330d7221 */ /* 0x000fe20000010000 */
[----:B------:R-:W-:Y:S02]  /*11760*/  FADD.FTZ R12, R46, R10 ;  /* 0x0000000a2e0c7221 */ /* 0x000fe40000010000 */
[----:B------:R-:W-:Y:S02]  /*11770*/  @!P5 HFMA2.BF16_V2 R37, -RZ.H0_H0, RZ.H0_H0, -R40.H1_H1 ;  /* 0x200000ffff25d231 */ /* 0x000fe40000360928 */
[----:B-1----:R-:W-:Y:S01]  /*11780*/  IMAD.SHL.U32 R138, R137, 0x8, RZ ;  /* 0x00000008898a7824 */ /* 0x002fe200078e00ff */
[----:B------:R-:W-:-:S03]  /*11790*/  LOP3.LUT R0, R0, 0xff, RZ, 0xc0, !PT ;  /* 0x000000ff00007812 */ /* 0x000fc600078ec0ff */
[----:B------:R-:W-:Y:S01]  /*117a0*/  IMAD.WIDE R10, R138, 0x2, R192 ;  /* 0x000000028a0a7825 */ /* 0x000fe200078e02c0 */
[----:B------:R-:W-:Y:S02]  /*117b0*/  PRMT R199, R40, 0x7632, R199 ;  /* 0x0000763228c77816 */ /* 0x000fe400000000c7 */
[----:B------:R-:W-:Y:S02]  /*117c0*/  @!P5 PRMT R199, R37, 0x5410, RZ ;  /* 0x0000541025c7d816 */ /* 0x000fe400000000ff */
[----:B------:R-:W-:Y:S01]  /*117d0*/  ISETP.LE.U32.AND P5, PT, R0, UR12, PT ;  /* 0x0000000c00007c0c */ /* 0x000fe2000bfa3070 */
[----:B------:R-:W-:-:S04]  /*117e0*/  IMAD.WIDE R10, R137, 0x70, R10 ;  /* 0x00000070890a7825 */ /* 0x000fc800078e020a */
[----:B------:R-:W-:Y:S01]  /*117f0*/  FADD.FTZ R25, R25, R13 ;  /* 0x0000000d19197221 */ /* 0x000fe20000010000 */
[----:B------:R-:W-:Y:S01]  /*11800*/  FADD.FTZ R19, R22, R12 ;  /* 0x0000000c16137221 */ /* 0x000fe20000010000 */
[----:B------:R-:W-:Y:S01]  /*11810*/  MUFU.EX2 R15, R209 ;  /* 0x000000d1000f7308 */ /* 0x000fe20000000800 */
[----:B------:R-:W-:-:S03]  /*11820*/  IMAD.WIDE R12, R137, -0x70, R10 ;  /* 0xffffff90890c7825 */ /* 0x000fc600078e020a */
[----:B------:R-:W1:Y:S04]  /*11830*/  MUFU.EX2 R14, R210 ;  /* 0x000000d2000e7308 */ /* 0x000e680000000800 */
[----:B------:R-:W2:Y:S01]  /*11840*/  MUFU.EX2 R17, R208 ;  /* 0x000000d000117308 */ /* 0x000ea20000000800 */
[----:B------:R-:W-:-:S03]  /*11850*/  IMAD.WIDE R12, R137, 0x70, R12 ;  /* 0x00000070890c7825 */ /* 0x000fc600078e020c */
[----:B------:R-:W3:Y:S01]  /*11860*/  MUFU.EX2 R7, R177 ;  /* 0x000000b100077308 */ /* 0x000ee20000000800 */
[----:B------:R-:W-:Y:S02]  /*11870*/  @!P5 HFMA2.BF16_V2 R39, -RZ.H0_H0, RZ.H0_H0, -R190.H0_H0 ;  /* 0x200000ffff27d231 */ /* 0x000fe400003409be */
[----:B------:R-:W-:Y:S01]  /*11880*/  FADD.FTZ R9, R3, R9 ;  /* 0x0000000903097221 */ /* 0x000fe20000010000 */
[----:B------:R-:W-:Y:S01]  /*11890*/  PRMT R198, R190, 0x7610, R198 ;  /* 0x00007610bec67816 */ /* 0x000fe200000000c6 */
[----:B------:R-:W-:Y:S01]  /*118a0*/  IMAD.WIDE R12, R137, -0x70, R12 ;  /* 0xffffff90890c7825 */ /* 0x000fe200078e020c */
[----:B------:R-:W-:Y:S02]  /*118b0*/  @!P5 PRMT R198, R39, 0x5410, RZ ;  /* 0x0000541027c6d816 */ /* 0x000fe400000000ff */
[----:B-1----:R-:W-:Y:S01]  /*118c0*/  F2FP.BF16.F32.PACK_AB R39, R14, R15 ;  /* 0x0000000f0e27723e */ /* 0x002fe200000010ff */
[----:B------:R-:W-:Y:S02]  /*118d0*/  IMAD.MOV.U32 R58, RZ, RZ, R61 ;  /* 0x000000ffff3a7224 */ /* 0x000fe400078e003d */
[----:B------:R-:W-:Y:S01]  /*118e0*/  FADD.FTZ R15, R15, R9 ;  /* 0x000000090f0f7221 */ /* 0x000fe20000010000 */
[----:B------:R-:W-:-:S02]  /*118f0*/  IMAD.MOV.U32 R61, RZ, RZ, R60 ;  /* 0x000000ffff3d7224 */ /* 0x000fc400078e003c */
[----:B--2---:R-:W-:Y:S01]  /*11900*/  FADD.FTZ R9, R17, R139 ;  /* 0x0000008b11097221 */ /* 0x004fe20000010000 */
[----:B------:R-:W-:Y:S02]  /*11910*/  IMAD.MOV.U32 R62, RZ, RZ, R57 ;  /* 0x000000ffff3e7224 */ /* 0x000fe400078e0039 */
[----:B------:R-:W-:Y:S02]  /*11920*/  IMAD.MOV.U32 R60, RZ, RZ, R53 ;  /* 0x000000ffff3c7224 */ /* 0x000fe400078e0035 */
[----:B------:R-:W-:Y:S01]  /*11930*/  IMAD.MOV.U32 R57, RZ, RZ, R52 ;  /* 0x000000ffff397224 */ /* 0x000fe200078e0034 */
[----:B---3--:R-:W-:Y:S01]  /*11940*/  F2FP.BF16.F32.PACK_AB R38, R7, R17 ;  /* 0x000000110726723e */ /* 0x008fe200000010ff */
[----:B------:R-:W-:-:S04]  /*11950*/  IMAD.WIDE R52, R137, 0x70, R12 ;  /* 0x0000007089347825 */ /* 0x000fc800078e020c */
[----:B------:R-:W-:Y:S01]  /*11960*/  FADD.FTZ R12, R14, R15 ;  /* 0x0000000f0e0c7221 */ /* 0x000fe20000010000 */
[----:B------:R-:W-:Y:S01]  /*11970*/  FADD.FTZ R7, R7, R9 ;  /* 0x0000000907077221 */ /* 0x000fe20000010000 */
[----:B------:R-:W-:Y:S04]  /*11980*/  STL [R1+0x5c], R25 ;  /* 0x00005c1901007387 */ /* 0x000fe80000100800 */
[----:B------:R1:W-:Y:S04]  /*11990*/  STL [R1+0x58], R19 ;  /* 0x0000581301007387 */ /* 0x0003e80000100800 */
[----:B------:R-:W-:Y:S04]  /*119a0*/  STL [R1+0x64], R12 ;  /* 0x0000640c01007387 */ /* 0x000fe80000100800 */
[----:B------:R-:W-:Y:S04]  /*119b0*/  STL [R1+0x60], R7 ;  /* 0x0000600701007387 */ /* 0x000fe80000100800 */
[----:B------:R-:W2:Y:S01]  /*119c0*/  LDL R27, [R1+0xa4] ;  /* 0x0000a400011b7983 */ /* 0x000ea20000100800 */
[----:B------:R-:W-:Y:S01]  /*119d0*/  @!P6 HFMA2.BF16_V2 R41, -RZ.H0_H0, RZ.H0_H0, -R55.H0_H0 ;  /* 0x200000ffff29e231 */ /* 0x000fe20000340937 */
[----:B------:R-:W-:-:S02]  /*119e0*/  SHF.R.U32.HI R0, RZ, 0x18, R28 ;  /* 0x00000018ff007819 */ /* 0x000fc4000001161c */
[----:B------:R-:W-:Y:S02]  /*119f0*/  PRMT R23, R55, 0x5410, R54 ;  /* 0x0000541037177816 */ /* 0x000fe40000000036 */
[----:B------:R-:W-:Y:S02]  /*11a00*/  @!P6 PRMT R55, R41, 0x5410, RZ ;  /* 0x000054102937e816 */ /* 0x000fe400000000ff */
[----:B------:R-:W-:Y:S01]  /*11a10*/  ISETP.LE.U32.AND P6, PT, R0, UR12, PT ;  /* 0x0000000c00007c0c */ /* 0x000fe2000bfc3070 */
[----:B------:R-:W-:-:S05]  /*11a20*/  IMAD.MOV.U32 R0, RZ, RZ, R6 ;  /* 0x000000ffff007224 */ /* 0x000fca00078e0006 */
[----:B------:R-:W-:-:S04]  /*11a30*/  LOP3.LUT R0, R0, 0xff, RZ, 0xc0, !PT ;  /* 0x000000ff00007812 */ /* 0x000fc800078ec0ff */
[----:B------:R-:W-:-:S03]  /*11a40*/  ISETP.LE.U32.AND P5, PT, R0, UR12, PT ;  /* 0x0000000c00007c0c */ /* 0x000fc6000bfa3070 */
[----:B------:R-:W-:Y:S01]  /*11a50*/  @!P6 HFMA2.BF16_V2 R42, -RZ.H0_H0, RZ.H0_H0, -R190.H1_H1 ;  /* 0x200000ffff2ae231 */ /* 0x000fe200003609be */
[----:B------:R-:W-:Y:S02]  /*11a60*/  PRMT R0, R20, 0x7771, RZ ;  /* 0x0000777114007816 */ /* 0x000fe400000000ff */
[----:B------:R-:W-:Y:S02]  /*11a70*/  PRMT R196, R190, 0x7632, R196 ;  /* 0x00007632bec47816 */ /* 0x000fe400000000c4 */
[----:B------:R-:W-:Y:S02]  /*11a80*/  @!P6 PRMT R196, R42, 0x5410, RZ ;  /* 0x000054102ac4e816 */ /* 0x000fe400000000ff */
[----:B------:R-:W-:-:S03]  /*11a90*/  ISETP.GT.U32.AND P6, PT, R0, UR12, PT ;  /* 0x0000000c00007c0c */ /* 0x000fc6000bfc4070 */
[----:B------:R-:W-:Y:S01]  /*11aa0*/  @!P5 HFMA2.BF16_V2 R43, -RZ.H0_H0, RZ.H0_H0, -R39.H0_H0 ;  /* 0x200000ffff2bd231 */ /* 0x000fe20000340927 */
[----:B------:R-:W-:Y:S02]  /*11ab0*/  PRMT R0, R6, 0x7771, RZ ;  /* 0x0000777106007816 */ /* 0x000fe400000000ff */
[----:B------:R-:W-:Y:S02]  /*11ac0*/  PRMT R197, R39, 0x7610, R197 ;  /* 0x0000761027c57816 */ /* 0x000fe400000000c5 */
[----:B------:R-:W-:Y:S02]  /*11ad0*/  @!P5 PRMT R197, R43, 0x5410, RZ ;  /* 0x000054102bc5d816 */ /* 0x000fe400000000ff */
[----:B------:R-:W-:Y:S02]  /*11ae0*/  ISETP.GT.U32.AND P5, PT, R0, UR12, PT ;  /* 0x0000000c00007c0c */ /* 0x000fe4000bfa4070 */
[----:B------:R-:W-:Y:S02]  /*11af0*/  PRMT R0, R6, 0x7772, RZ ;  /* 0x0000777206007816 */ /* 0x000fe400000000ff */
[----:B------:R-:W-:-:S09]  /*11b00*/  PRMT R195, R39, 0x7632, R195 ;  /* 0x0000763227c37816 */ /* 0x000fd200000000c3 */
[----:B------:R-:W-:-:S05]  /*11b10*/  @P5 HFMA2.BF16_V2 R44, -RZ.H0_H0, RZ.H0_H0, -R39.H1_H1 ;  /* 0x200000ffff2c5231 */ /* 0x000fca0000360927 */
[----:B------:R-:W-:Y:S02]  /*11b20*/  @P5 PRMT R195, R44, 0x5410, RZ ;  /* 0x000054102cc35816 */ /* 0x000fe400000000ff */
[----:B------:R-:W-:Y:S02]  /*11b30*/  ISETP.GT.U32.AND P5, PT, R0, UR12, PT ;  /* 0x0000000c00007c0c */ /* 0x000fe4000bfa4070 */
[----:B------:R-:W-:Y:S01]  /*11b40*/  PRMT R0, R2, 0x7632, R0 ;  /* 0x0000763202007816 */ /* 0x000fe20000000000 */
[----:B------:R-:W-:-:S03]  /*11b50*/  @P6 HFMA2.BF16_V2 R45, -RZ.H0_H0, RZ.H0_H0, -R54.H0_H0 ;  /* 0x200000ffff2d6231 */ /* 0x000fc60000340936 */
[----:B------:R-:W-:Y:S02]  /*11b60*/  LOP3.LUT R0, R0, 0xff, RZ, 0xc0, !PT ;  /* 0x000000ff00007812 */ /* 0x000fe400078ec0ff */
[----:B------:R-:W-:Y:S02]  /*11b70*/  @P6 PRMT R54, R45, 0x5410, RZ ;  /* 0x000054102d366816 */ /* 0x000fe400000000ff */
[----:B------:R-:W-:-:S03]  /*11b80*/  ISETP.LE.U32.AND P6, PT, R0, UR12, PT ;  /* 0x0000000c00007c0c */ /* 0x000fc6000bfc3070 */
[----:B------:R-:W-:Y:S01]  /*11b90*/  @P5 HFMA2.BF16_V2 R48, -RZ.H0_H0, RZ.H0_H0, -R38.H0_H0 ;  /* 0x200000ffff305231 */ /* 0x000fe20000340926 */
[----:B------:R-:W-:Y:S02]  /*11ba0*/  PRMT R0, R6, 0x7773, RZ ;  /* 0x0000777306007816 */ /* 0x000fe400000000ff */
[----:B------:R-:W-:Y:S02]  /*11bb0*/  PRMT R194, R38, 0x7610, R194 ;  /* 0x0000761026c27816 */ /* 0x000fe400000000c2 */
[----:B------:R-:W-:Y:S02]  /*11bc0*/  @P5 PRMT R194, R48, 0x5410, RZ ;  /* 0x0000541030c25816 */ /* 0x000fe400000000ff */
[----:B------:R-:W-:Y:S02]  /*11bd0*/  ISETP.GT.U32.AND P5, PT, R0, UR12, PT ;  /* 0x0000000c00007c0c */ /* 0x000fe4000bfa4070 */
[----:B------:R-:W-:Y:S02]  /*11be0*/  SHF.R.U32.HI R0, RZ, 0x18, R2 ;  /* 0x00000018ff007819 */ /* 0x000fe40000011602 */
[----:B------:R-:W-:-:S09]  /*11bf0*/  PRMT R191, R38, 0x7632, R191 ;  /* 0x0000763226bf7816 */ /* 0x000fd200000000bf */
[----:B------:R-:W-:Y:S01]  /*11c00*/  @P5 HFMA2.BF16_V2 R47, -RZ.H0_H0, RZ.H0_H0, -R38.H1_H1 ;  /* 0x200000ffff2f5231 */ /* 0x000fe20000360926 */
[----:B------:R-:W-:-:S04]  /*11c10*/  PRMT R3, R176, 0x7610, R3 ;  /* 0x00007610b0037816 */ /* 0x000fc80000000003 */
[----:B------:R-:W-:Y:S02]  /*11c20*/  @P5 PRMT R191, R47, 0x5410, RZ ;  /* 0x000054102fbf5816 */ /* 0x000fe400000000ff */
[----:B------:R-:W-:Y:S02]  /*11c30*/  ISETP.LE.U32.AND P5, PT, R0, UR12, PT ;  /* 0x0000000c00007c0c */ /* 0x000fe4000bfa3070 */
[----:B------:R-:W-:Y:S01]  /*11c40*/  PRMT R0, R176, 0x7632, R0 ;  /* 0x00007632b0007816 */ /* 0x000fe20000000000 */
[----:B------:R-:W-:-:S04]  /*11c50*/  IMAD.WIDE R176, R137, -0x70, R52 ;  /* 0xffffff9089b07825 */ /* 0x000fc800078e0234 */
[----:B------:R-:W-:Y:S02]  /*11c60*/  IMAD.MOV.U32 R126, RZ, RZ, R118 ;  /* 0x000000ffff7e7224 */ /* 0x000fe400078e0076 */
[----:B------:R-:W-:Y:S02]  /*11c70*/  IMAD.MOV.U32 R127, RZ, RZ, R119 ;  /* 0x000000ffff7f7224 */ /* 0x000fe400078e0077 */
[----:B------:R-:W-:-:S04]  /*11c80*/  IMAD.WIDE R118, R137, 0x70, R176 ;  /* 0x0000007089767825 */ /* 0x000fc800078e02b0 */
[----:B------:R-:W-:Y:S02]  /*11c90*/  @!P6 HFMA2.BF16_V2 R50, -RZ.H0_H0, RZ.H0_H0, -R3.H0_H0 ;  /* 0x200000ffff32e231 */ /* 0x000fe40000340903 */
[----:B------:R-:W-:Y:S02]  /*11ca0*/  @!P5 HFMA2.BF16_V2 R49, -RZ.H0_H0, RZ.H0_H0, -R0.H0_H0 ;  /* 0x200000ffff31d231 */ /* 0x000fe40000340900 */
[----:B-1----:R-:W-:Y:S02]  /*11cb0*/  IMAD.MOV.U32 R19, RZ, RZ, R125 ;  /* 0x000000ffff137224 */ /* 0x002fe400078e007d */
[----:B------:R-:W-:Y:S02]  /*11cc0*/  IMAD.MOV.U32 R63, RZ, RZ, R124 ;  /* 0x000000ffff3f7224 */ /* 0x000fe400078e007c */
[----:B------:R-:W-:Y:S02]  /*11cd0*/  IMAD.MOV.U32 R125, RZ, RZ, R98 ;  /* 0x000000ffff7d7224 */ /* 0x000fe400078e0062 */
[----:B------:R-:W-:-:S02]  /*11ce0*/  IMAD.MOV.U32 R124, RZ, RZ, R117 ;  /* 0x000000ffff7c7224 */ /* 0x000fc400078e0075 */
[----:B------:R-:W-:Y:S02]  /*11cf0*/  IMAD.MOV.U32 R98, RZ, RZ, R116 ;  /* 0x000000ffff627224 */ /* 0x000fe400078e0074 */
[----:B------:R-:W-:Y:S01]  /*11d00*/  IMAD.WIDE R116, R137, -0x70, R118 ;  /* 0xffffff9089747825 */ /* 0x000fe200078e0276 */
[----:B------:R-:W-:Y:S01]  /*11d10*/  PRMT R21, R3, 0x5410, R0 ;  /* 0x0000541003157816 */ /* 0x000fe20000000000 */
[----:B------:R-:W-:Y:S01]  /*11d20*/  STG.E.U16 desc[UR28][R192.64+-0x7e], R35 ;  /* 0xffff8223c0007986 */ /* 0x000fe2000c10151c */
[----:B------:R-:W-:Y:S01]  /*11d30*/  @!P6 PRMT R3, R50, 0x5410, RZ ;  /* 0x000054103203e816 */ /* 0x000fe200000000ff */
[----:B------:R-:W-:Y:S01]  /*11d40*/  IMAD.WIDE R138, R138, 0x2, R10 ;  /* 0x000000028a8a7825 */ /* 0x000fe200078e020a */
[----:B------:R-:W-:Y:S01]  /*11d50*/  @!P5 PRMT R0, R49, 0x5410, RZ ;  /* 0x000054103100d816 */ /* 0x000fe200000000ff */
[----:B------:R-:W-:Y:S01]  /*11d60*/  STG.E.U16 desc[UR28][R116.64+-0x80], R173 ;  /* 0xffff80ad74007986 */ /* 0x000fe2000c10151c */
[----:B------:R-:W1:Y:S03]  /*11d70*/  S2UR UR6, SR_CgaCtaId ;  /* 0x00000000000679c3 */ /* 0x000e660000008800 */
[----:B------:R-:W-:Y:S04]  /*11d80*/  STG.E.U16 desc[UR28][R116.64+-0x7e], R172 ;  /* 0xffff82ac74007986 */ /* 0x000fe8000c10151c */
[----:B------:R-:W-:Y:S01]  /*11d90*/  STG.E.U16 desc[UR28][R118.64+-0x80], R8 ;  /* 0xffff800876007986 */ /* 0x000fe2000c10151c */
[----:B------:R-:W3:Y:S03]  /*11da0*/  LDC R10, c[0x0][0x4f8] ;  /* 0x00013e00ff0a7b82 */ /* 0x000ee60000000800 */
[----:B------:R-:W-:Y:S04]  /*11db0*/  STG.E.U16 desc[UR28][R52.64+-0x7e], R5 ;  /* 0xffff820534007986 */ /* 0x000fe8000c10151c */
[----:B------:R4:W-:Y:S04]  /*11dc0*/  STG.E.U16 desc[UR28][R138.64+-0x80], R3 ;  /* 0xffff80038a007986 */ /* 0x0009e8000c10151c */
[----:B------:R5:W-:Y:S01]  /*11dd0*/  STG.E.U16 desc[UR28][R138.64+-0x7e], R0 ;  /* 0xffff82008a007986 */ /* 0x000be2000c10151c */
[----:B----4-:R-:W-:-:S02]  /*11de0*/  PRMT R3, R186, 0x7773, RZ ;  /* 0x00007773ba037816 */ /* 0x010fc400000000ff */
[----:B-----5:R-:W-:-:S04]  /*11df0*/  PRMT R0, R186, 0x7772, RZ ;  /* 0x00007772ba007816 */ /* 0x020fc800000000ff */
[----:B------:R-:W-:Y:S02]  /*11e00*/  PRMT R14, R0, 0x5410, R3 ;  /* 0x00005410000e7816 */ /* 0x000fe40000000003 */
[C---:B------:R-:W-:Y:S02]  /*11e10*/  PRMT R3, R16.reuse, 0x7773, RZ ;  /* 0x0000777310037816 */ /* 0x040fe400000000ff */
[----:B------:R-:W-:-:S04]  /*11e20*/  PRMT R0, R16, 0x7772, RZ ;  /* 0x0000777210007816 */ /* 0x000fc800000000ff */
[----:B------:R-:W-:Y:S02]  /*11e30*/  PRMT R43, R0, 0x5410, R3 ;  /* 0x00005410002b7816 */ /* 0x000fe40000000003 */
[C---:B------:R-:W-:Y:S02]  /*11e40*/  LOP3.LUT R0, R18.reuse, 0xffff, RZ, 0xc0, !PT ;  /* 0x0000ffff12007812 */ /* 0x040fe400078ec0ff */
[----:B------:R-:W-:Y:S02]  /*11e50*/  LOP3.LUT R3, R18, 0xff, RZ, 0xc0, !PT ;  /* 0x000000ff12037812 */ /* 0x000fe400078ec0ff */
[----:B------:R-:W-:-:S04]  /*11e60*/  SHF.R.U32.HI R0, RZ, 0x8, R0 ;  /* 0x00000008ff007819 */ /* 0x000fc80000011600 */
[--C-:B------:R-:W-:Y:S02]  /*11e70*/  PRMT R9, R3, 0x5410, R0.reuse ;  /* 0x0000541003097816 */ /* 0x100fe40000000000 */
[----:B------:R-:W-:Y:S01]  /*11e80*/  PRMT R0, R18, 0x7632, R0 ;  /* 0x0000763212007816 */ /* 0x000fe20000000000 */
[----:B------:R-:W-:Y:S01]  /*11e90*/  IMAD.MOV.U32 R5, RZ, RZ, R186 ;  /* 0x000000ffff057224 */ /* 0x000fe200078e00ba */
[----:B------:R-:W-:Y:S02]  /*11ea0*/  SHF.R.U32.HI R3, RZ, 0x18, R18 ;  /* 0x00000018ff037819 */ /* 0x000fe40000011612 */
[----:B------:R-:W-:Y:S02]  /*11eb0*/  LOP3.LUT R0, R0, 0xff, RZ, 0xc0, !PT ;  /* 0x000000ff00007812 */ /* 0x000fe400078ec0ff */
[----:B------:R-:W-:Y:S02]  /*11ec0*/  PRMT R7, R186, 0x7771, RZ ;  /* 0x00007771ba077816 */ /* 0x000fe400000000ff */
[----:B------:R-:W-:-:S02]  /*11ed0*/  LOP3.LUT R5, R5, 0xff, RZ, 0xc0, !PT ;  /* 0x000000ff05057812 */ /* 0x000fc400078ec0ff */
[----:B------:R-:W-:Y:S02]  /*11ee0*/  PRMT R8, R0, 0x5410, R3 ;  /* 0x0000541000087816 */ /* 0x000fe40000000003 */
[C---:B------:R-:W-:Y:S02]  /*11ef0*/  PRMT R3, R20.reuse, 0x7773, RZ ;  /* 0x0000777314037816 */ /* 0x040fe400000000ff */
[----:B------:R-:W-:Y:S01]  /*11f00*/  PRMT R0, R20, 0x7772, RZ ;  /* 0x0000777214007816 */ /* 0x000fe200000000ff */
[----:B------:R-:W-:Y:S01]  /*11f10*/  UMOV UR4, 0x400 ;  /* 0x0000040000047882 */ /* 0x000fe20000000000 */
[----:B------:R-:W-:Y:S02]  /*11f20*/  PRMT R13, R5, 0x5410, R7 ;  /* 0x00005410050d7816 */ /* 0x000fe40000000007 */
[----:B------:R-:W-:Y:S01]  /*11f30*/  PRMT R5, R0, 0x5410, R3 ;  /* 0x0000541000057816 */ /* 0x000fe20000000003 */
[----:B-1----:R-:W-:Y:S01]  /*11f40*/  ULEA UR6, UR6, UR4, 0x18 ;  /* 0x0000000406067291 */ /* 0x002fe2000f8ec0ff */
[----:B------:R-:W-:-:S02]  /*11f50*/  LOP3.LUT R0, R2, 0xffff, RZ, 0xc0, !PT ;  /* 0x0000ffff02007812 */ /* 0x000fc400078ec0ff */
[----:B------:R-:W-:Y:S02]  /*11f60*/  LOP3.LUT R3, R2, 0xff, RZ, 0xc0, !PT ;  /* 0x000000ff02037812 */ /* 0x000fe400078ec0ff */
[----:B------:R-:W-:Y:S01]  /*11f70*/  SHF.R.U32.HI R0, RZ, 0x8, R0 ;  /* 0x00000008ff007819 */ /* 0x000fe20000011600 */
[----:B------:R-:W-:Y:S01]  /*11f80*/  IMAD.MOV.U32 R7, RZ, RZ, R20 ;  /* 0x000000ffff077224 */ /* 0x000fe200078e0014 */
[----:B------:R-:W-:Y:S02]  /*11f90*/  PRMT R11, R20, 0x7771, RZ ;  /* 0x00007771140b7816 */ /* 0x000fe400000000ff */
[----:B------:R-:W-:Y:S02]  /*11fa0*/  PRMT R20, R3, 0x5410, R0 ;  /* 0x0000541003147816 */ /* 0x000fe40000000000 */
[----:B---3--:R-:W-:Y:S01]  /*11fb0*/  LOP3.LUT R0, R10, 0xff, RZ, 0xc0, !PT ;  /* 0x000000ff0a007812 */ /* 0x008fe200078ec0ff */
[----:B------:R-:W-:Y:S01]  /*11fc0*/  IMAD.MOV.U32 R41, RZ, RZ, R16 ;  /* 0x000000ffff297224 */ /* 0x000fe200078e0010 */
[----:B------:R-:W-:Y:S01]  /*11fd0*/  PRMT R3, R2, 0x7632, R3 ;  /* 0x0000763202037816 */ /* 0x000fe20000000003 */
[----:B------:R-:W-:Y:S01]  /*11fe0*/  IMAD.MOV.U32 R202, RZ, RZ, R19 ;  /* 0x000000ffffca7224 */ /* 0x000fe200078e0013 */
[----:B------:R-:W-:Y:S01]  /*11ff0*/  PRMT R42, R16, 0x7771, RZ ;  /* 0x00007771102a7816 */ /* 0x000fe200000000ff */
[----:B------:R-:W-:Y:S01]  /*12000*/  IMAD R0, R0, 0x10000, R0 ;  /* 0x0001000000007824 */ /* 0x000fe200078e0200 */
[----:B------:R-:W-:-:S02]  /*12010*/  SHF.R.U32.HI R2, RZ, 0x18, R2 ;  /* 0x00000018ff027819 */ /* 0x000fc40000011602 */
[----:B------:R-:W-:Y:S02]  /*12020*/  LOP3.LUT R3, R3, 0xff, RZ, 0xc0, !PT ;  /* 0x000000ff03037812 */ /* 0x000fe400078ec0ff */
[----:B------:R-:W-:Y:S02]  /*12030*/  LOP3.LUT R5, R5, 0xff00ff, RZ, 0xc0, !PT ;  /* 0x00ff00ff05057812 */ /* 0x000fe400078ec0ff */
[----:B------:R-:W-:Y:S02]  /*12040*/  PRMT R10, R3, 0x5410, R2 ;  /* 0x00005410030a7816 */ /* 0x000fe40000000002 */
[----:B------:R-:W-:Y:S02]  /*12050*/  LOP3.LUT R7, R7, 0xff, RZ, 0xc0, !PT ;  /* 0x000000ff07077812 */ /* 0x000fe400078ec0ff */
[----:B------:R-:W-:Y:S01]  /*12060*/  HSET2.LE.AND R2, R5, R0, PT ;  /* 0x0000000005027233 */ /* 0x000fe20003803000 */
[----:B------:R-:W-:Y:S01]  /*12070*/  IMAD.MOV.U32 R5, RZ, RZ, R175 ;  /* 0x000000ffff057224 */ /* 0x000fe200078e00af */
[----:B------:R-:W-:-:S02]  /*12080*/  PRMT R7, R7, 0x5410, R11 ;  /* 0x0000541007077816 */ /* 0x000fc4000000000b */
[--C-:B------:R-:W-:Y:S02]  /*12090*/  HSET2.LE.AND R3, R9, R0.reuse, PT ;  /* 0x0000000009037233 */ /* 0x100fe40003803000 */
[----:B------:R-:W-:Y:S02]  /*120a0*/  LOP3.LUT R11, R5, R2, RZ, 0xc0, !PT ;  /* 0x00000002050b7212 */ /* 0x000fe400078ec0ff */
[--C-:B------:R-:W-:Y:S02]  /*120b0*/  HSET2.LE.AND R2, R8, R0.reuse, PT ;  /* 0x0000000008027233 */ /* 0x100fe40003803000 */
[----:B------:R-:W-:Y:S02]  /*120c0*/  LOP3.LUT R12, R226, R3, RZ, 0xc0, !PT ;  /* 0x00000003e20c7212 */ /* 0x000fe400078ec0ff */
[----:B------:R-:W-:Y:S02]  /*120d0*/  LOP3.LUT R5, R14, 0xff00ff, RZ, 0xc0, !PT ;  /* 0x00ff00ff0e057812 */ /* 0x000fe400078ec0ff */
[----:B------:R-:W-:-:S02]  /*120e0*/  HSET2.LE.AND R3, R13, R0, PT ;  /* 0x000000000d037233 */ /* 0x000fc40003803000 */
[----:B------:R-:W-:Y:S02]  /*120f0*/  LOP3.LUT R13, R225, R2, RZ, 0xc0, !PT ;  /* 0x00000002e10d7212 */ /* 0x000fe400078ec0ff */
[--C-:B------:R-:W-:Y:S02]  /*12100*/  HSET2.LE.AND R2, R20, R0.reuse, PT ;  /* 0x0000000014027233 */ /* 0x100fe40003803000 */
[----:B------:R-:W-:-:S03]  /*12110*/  HSET2.LE.AND R5, R5, R0, PT ;  /* 0x0000000005057233 */ /* 0x000fc60003803000 */
[----:B------:R-:W-:Y:S02]  /*12120*/  LOP3.LUT R8, R24, R2, RZ, 0xc0, !PT ;  /* 0x0000000218087212 */ /* 0x000fe400078ec0ff */
[----:B--2---:R-:W-:-:S05]  /*12130*/  LEA R35, R27, UR6, 0x1 ;  /* 0x000000061b237c11 */ /* 0x004fca000f8e08ff */
[----:B------:R-:W1:Y:S01]  /*12140*/  LDSM.16.MT88.4 R16, [R35+0xa000] ;  /* 0x00a000002310783b */ /* 0x000e620000004200 */
[----:B------:R-:W-:Y:S01]  /*12150*/  IMAD.MOV.U32 R2, RZ, RZ, 0x20 ;  /* 0x00000020ff027424 */ /* 0x000fe200078e00ff */
[----:B------:R-:W-:Y:S02]  /*12160*/  LOP3.LUT R14, R221, R3, RZ, 0xc0, !PT ;  /* 0x00000003dd0e7212 */ /* 0x000fe400078ec0ff */
[----:B------:R-:W-:Y:S02]  /*12170*/  LOP3.LUT R15, R211, R5, RZ, 0xc0, !PT ;  /* 0x00000005d30f7212 */ /* 0x000fe400078ec0ff */
[----:B------:R-:W-:Y:S02]  /*12180*/  LOP3.LUT P5, RZ, R215, 0x2, RZ, 0xc0, !PT ;  /* 0x00000002d7ff7812 */ /* 0x000fe400078ac0ff */
[--C-:B------:R-:W-:Y:S02]  /*12190*/  HSET2.LE.AND R3, R10, R0.reuse, PT ;  /* 0x000000000a037233 */ /* 0x100fe40003803000 */
[----:B------:R-:W-:-:S02]  /*121a0*/  HSET2.LE.AND R5, R7, R0, PT ;  /* 0x0000000007057233 */ /* 0x000fc40003803000 */
[----:B------:R-:W-:Y:S02]  /*121b0*/  SEL R2, R2, 0xffffffe0, !P5 ;  /* 0xffffffe002027807 */ /* 0x000fe40006800000 */
[----:B------:R-:W-:Y:S02]  /*121c0*/  LOP3.LUT R9, R21, R3, RZ, 0xc0, !PT ;  /* 0x0000000315097212 */ /* 0x000fe400078ec0ff */
[----:B------:R-:W-:Y:S01]  /*121d0*/  LOP3.LUT R10, R23, R5, RZ, 0xc0, !PT ;  /* 0x00000005170a7212 */ /* 0x000fe200078ec0ff */
[C---:B------:R-:W-:Y:S01]  /*121e0*/  IMAD.IADD R37, R35.reuse, 0x1, R2 ;  /* 0x0000000123257824 */ /* 0x040fe200078e0202 */
[-C--:B-1----:R-:W-:Y:S08]  /*121f0*/  HMMA.16816.F32.BF16 R168, R12, R16.reuse, R168 ;  /* 0x000000100ca8723c */ /* 0x082ff000000418a8 */
[C---:B------:R-:W-:Y:S08]  /*12200*/  HMMA.16816.F32.BF16 R152, R8.reuse, R16, R152 ;  /* 0x000000100898723c */ /* 0x040ff00000041898 */
[-C--:B------:R-:W-:Y:S08]  /*12210*/  HMMA.16816.F32.BF16 R148, R8, R18.reuse, R148 ;  /* 0x000000120894723c */ /* 0x080ff00000041894 */
[----:B------:R-:W-:Y:S01]  /*12220*/  HMMA.16816.F32.BF16 R48, R12, R18, R164 ;  /* 0x000000120c30723c */ /* 0x000fe200000418a4 */
[----:B------:R-:W1:Y:S01]  /*12230*/  LDSM.16.MT88.4 R16, [R37+0xa000] ;  /* 0x00a000002510783b */ /* 0x000e620000004200 */
[----:B------:R-:W-:-:S02]  /*12240*/  VIADD R3, R35, 0xa000 ;  /* 0x0000a00023037836 */ /* 0x000fc40000000000 */
[----:B------:R-:W-:Y:S02]  /*12250*/  VIADD R30, R35, 0xa040 ;  /* 0x0000a040231e7836 */ /* 0x000fe40000000000 */
[----:B------:R-:W-:Y:S02]  /*12260*/  @P0 VIADD R30, R3, 0xffffffc0 ;  /* 0xffffffc0031e0836 */ /* 0x000fe40000000000 */
[-C--:B-1----:R-:W-:Y:S08]  /*12270*/  HMMA.16816.F32.BF16 R232, R12, R16.reuse, R232 ;  /* 0x000000100ce8723c */ /* 0x082ff000000418e8 */
[C---:B------:R-:W-:Y:S08]  /*12280*/  HMMA.16816.F32.BF16 R144, R8.reuse, R16, R144 ;  /* 0x000000100890723c */ /* 0x040ff00000041890 */
[-C--:B------:R-:W-:Y:S08]  /*12290*/  HMMA.16816.F32.BF16 R140, R8, R18.reuse, R140 ;  /* 0x00000012088c723c */ /* 0x080ff0000004188c */
[----:B------:R-:W-:Y:S01]  /*122a0*/  HMMA.16816.F32.BF16 R208, R12, R18, R156 ;  /* 0x000000120cd0723c */ /* 0x000fe2000004189c */
[----:B------:R-:W1:Y:S01]  /*122b0*/  LDSM.16.MT88.4 R16, [R30] ;  /* 0x000000001e10783b */ /* 0x000e620000004200 */
[----:B------:R-:W-:Y:S01]  /*122c0*/  IMAD.IADD R36, R2, 0x1, R30 ;  /* 0x0000000102247824 */ /* 0x000fe200078e021e */
[----:B------:R-:W-:Y:S01]  /*122d0*/  MOV R173, R57 ;  /* 0x0000003900ad7202 */ /* 0x000fe20000000f00 */
[----:B------:R-:W-:Y:S01]  /*122e0*/  IMAD.MOV.U32 R165, RZ, RZ, R59 ;  /* 0x000000ffffa57224 */ /* 0x000fe200078e003b */
[----:B------:R2:W-:Y:S01]  /*122f0*/  STG.E.U16 desc[UR28][R192.64+-0x70], R174 ;  /* 0xffff90aec0007986 */ /* 0x0005e2000c10151c */
[----:B------:R-:W-:-:S02]  /*12300*/  IMAD.MOV.U32 R166, RZ, RZ, R58 ;  /* 0x000000ffffa67224 */ /* 0x000fc400078e003a */
[----:B------:R-:W-:Y:S01]  /*12310*/  IMAD.MOV.U32 R203, RZ, RZ, R63 ;  /* 0x000000ffffcb7224 */ /* 0x000fe200078e003f */
[----:B------:R-:W-:Y:S01]  /*12320*/  LDSM.16.MT88.4 R24, [R30+0x1000] ;  /* 0x001000001e18783b */ /* 0x000fe20000004200 */
[----:B------:R-:W-:Y:S02]  /*12330*/  IMAD.MOV.U32 R164, RZ, RZ, R62 ;  /* 0x000000ffffa47224 */ /* 0x000fe400078e003e */
[----:B------:R-:W-:Y:S02]  /*12340*/  IMAD.MOV.U32 R167, RZ, RZ, R61 ;  /* 0x000000ffffa77224 */ /* 0x000fe400078e003d */
[----:B------:R-:W-:Y:S01]  /*12350*/  IMAD.MOV.U32 R172, RZ, RZ, R60 ;  /* 0x000000ffffac7224 */ /* 0x000fe200078e003c */
[----:B------:R-:W-:Y:S01]  /*12360*/  PRMT R7, R6, 0x7773, RZ ;  /* 0x0000777306077816 */ /* 0x000fe200000000ff */
[----:B------:R-:W-:Y:S01]  /*12370*/  IMAD.MOV.U32 R175, RZ, RZ, R99 ;  /* 0x000000ffffaf7224 */ /* 0x000fe200078e0063 */
[----:B------:R-:W-:Y:S01]  /*12380*/  LOP3.LUT R5, R41, 0xff, RZ, 0xc0, !PT ;  /* 0x000000ff29057812 */ /* 0x000fe200078ec0ff */
[----:B------:R-:W-:Y:S01]  /*12390*/  IMAD.MOV.U32 R3, RZ, RZ, R6 ;  /* 0x000000ffff037224 */ /* 0x000fe200078e0006 */
[----:B------:R-:W-:Y:S01]  /*123a0*/  LDSM.16.MT88.4 R156, [R37+0xa800] ;  /* 0x00a80000259c783b */ /* 0x000fe20000004200 */
[----:B--2---:R-:W-:Y:S01]  /*123b0*/  IMAD.MOV.U32 R174, RZ, RZ, R56 ;  /* 0x000000ffffae7224 */ /* 0x004fe200078e0038 */
        /* <DEDUP_REMOVED lines=8> */
[----:B------:R-:W-:Y:S01]  /*12440*/  HMMA.16816.F32.BF16 R248, R12, R18, R248 ;  /* 0x000000120cf8723c */ /* 0x000fe200000418f8 */
[----:B------:R-:W1:Y:S01]  /*12450*/  LDSM.16.MT88.4 R16, [R35+0xb000] ;  /* 0x00b000002310783b */ /* 0x000e620000004200 */
[----:B------:R-:W-:-:S02]  /*12460*/  IMAD.MOV.U32 R67, RZ, RZ, R20 ;  /* 0x000000ffff437224 */ /* 0x000fc400078e0014 */
[----:B------:R-:W-:Y:S02]  /*12470*/  IMAD.MOV.U32 R66, RZ, RZ, R21 ;  /* 0x000000ffff427224 */ /* 0x000fe400078e0015 */
[----:B------:R-:W-:Y:S02]  /*12480*/  IMAD.MOV.U32 R65, RZ, RZ, R22 ;  /* 0x000000ffff417224 */ /* 0x000fe400078e0016 */
[----:B------:R-:W-:Y:S02]  /*12490*/  IMAD.MOV.U32 R64, RZ, RZ, R23 ;  /* 0x000000ffff407224 */ /* 0x000fe400078e0017 */
[----:B------:R-:W2:Y:S01]  /*124a0*/  LDSM.16.MT88.4 R20, [R37+0xb000] ;  /* 0x00b000002514783b */ /* 0x000ea20000004200 */
[-C--:B-1----:R-:W-:Y:S08]  /*124b0*/  HMMA.16816.F32.BF16 R68, R12, R16.reuse, R236 ;  /* 0x000000100c44723c */ /* 0x082ff000000418ec */
[C---:B------:R-:W-:Y:S08]  /*124c0*/  HMMA.16816.F32.BF16 R72, R8.reuse, R16, R72 ;  /* 0x000000100848723c */ /* 0x040ff00000041848 */
[-C--:B------:R-:W-:Y:S08]  /*124d0*/  HMMA.16816.F32.BF16 R76, R8, R18.reuse, R76 ;  /* 0x00000012084c723c */ /* 0x080ff0000004184c */
[----:B------:R-:W-:Y:S01]  /*124e0*/  HMMA.16816.F32.BF16 R44, R12, R18, R80 ;  /* 0x000000120c2c723c */ /* 0x000fe20000041850 */
[----:B------:R-:W1:Y:S01]  /*124f0*/  LDSM.16.MT88.4 R16, [R36+0x1000] ;  /* 0x001000002410783b */ /* 0x000e620000004200 */
[----:B------:R-:W-:-:S02]  /*12500*/  PRMT R2, R6, 0x7772, RZ ;  /* 0x0000777206027816 */ /* 0x000fc400000000ff */
[----:B------:R-:W-:Y:S01]  /*12510*/  LOP3.LUT R3, R3, 0xff, RZ, 0xc0, !PT ;  /* 0x000000ff03037812 */ /* 0x000fe200078ec0ff */
[----:B------:R-:W-:Y:S03]  /*12520*/  LDSM.16.MT88.4 R80, [R35+0xb800] ;  /* 0x00b800002350783b */ /* 0x000fe60000004200 */
[C---:B--2---:R-:W-:Y:S08]  /*12530*/  HMMA.16816.F32.BF16 R88, R8.reuse, R20, R88 ;  /* 0x000000140858723c */ /* 0x044ff00000041858 */
[C---:B------:R-:W-:Y:S08]  /*12540*/  HMMA.16816.F32.BF16 R92, R8.reuse, R22, R92 ;  /* 0x00000016085c723c */ /* 0x040ff0000004185c */
[C---:B------:R-:W-:Y:S08]  /*12550*/  HMMA.16816.F32.BF16 R104, R8.reuse, R24, R104 ;  /* 0x000000180868723c */ /* 0x040ff00000041868 */
[C---:B------:R-:W-:Y:S08]  /*12560*/  HMMA.16816.F32.BF16 R108, R8.reuse, R26, R108 ;  /* 0x0000001a086c723c */ /* 0x040ff0000004186c */
[C---:B-1----:R-:W-:Y:S08]  /*12570*/  HMMA.16816.F32.BF16 R120, R8.reuse, R16, R120 ;  /* 0x000000100878723c */ /* 0x042ff00000041878 */
[----:B------:R-:W-:Y:S01]  /*12580*/  HMMA.16816.F32.BF16 R160, R8, R18, R160 ;  /* 0x0000001208a0723c */ /* 0x000fe200000418a0 */
[----:B------:R-:W-:-:S07]  /*12590*/  PRMT R8, R6, 0x7771, RZ ;  /* 0x0000777106087816 */ /* 0x000fce00000000ff */
[----:B------:R-:W-:Y:S01]  /*125a0*/  HMMA.16816.F32.BF16 R236, R12, R16, R124 ;  /* 0x000000100cec723c */ /* 0x000fe2000004187c */
[----:B------:R-:W-:Y:S02]  /*125b0*/  PRMT R16, R2, 0x5410, R7 ;  /* 0x0000541002107816 */ /* 0x000fe40000000007 */
[----:B------:R-:W-:-:S05]  /*125c0*/  LOP3.LUT R2, R136, 0xffff, RZ, 0xc0, !PT ;  /* 0x0000ffff88027812 */ /* 0x000fca00078ec0ff */
[----:B------:R-:W-:Y:S01]  /*125d0*/  HMMA.16816.F32.BF16 R172, R12, R20, R172 ;  /* 0x000000140cac723c */ /* 0x000fe200000418ac */
[----:B------:R-:W-:-:S07]  /*125e0*/  SHF.R.U32.HI R2, RZ, 0x8, R2 ;  /* 0x00000008ff027819 */ /* 0x000fce0000011602 */
[C---:B------:R-:W-:Y:S08]  /*125f0*/  HMMA.16816.F32.BF16 R200, R12.reuse, R24, R200 ;  /* 0x000000180cc8723c */ /* 0x040ff000000418c8 */
[C---:B------:R-:W-:Y:S01]  /*12600*/  HMMA.16816.F32.BF16 R20, R12.reuse, R22, R164 ;  /* 0x000000160c14723c */ /* 0x040fe200000418a4 */
[----:B------:R-:W1:Y:S07]  /*12610*/  LDSM.16.MT88.4 R164, [R35+0xa800] ;  /* 0x00a8000023a4783b */ /* 0x000e6e0000004200 */
[C---:B------:R-:W-:Y:S08]  /*12620*/  HMMA.16816.F32.BF16 R24, R12.reuse, R26, R112 ;  /* 0x0000001a0c18723c */ /* 0x040ff00000041870 */
[----:B------:R-:W-:Y:S01]  /*12630*/  HMMA.16816.F32.BF16 R216, R12, R18, R128 ;  /* 0x000000120cd8723c */ /* 0x000fe20000041880 */
[----:B------:R-:W-:-:S02]  /*12640*/  PRMT R13, R3, 0x5410, R8 ;  /* 0x00005410030d7816 */ /* 0x000fc40000000008 */
[----:B------:R-:W-:Y:S01]  /*12650*/  SHF.R.U32.HI R9, RZ, 0x18, R136 ;  /* 0x00000018ff097819 */ /* 0x000fe20000011688 */
[----:B------:R-:W-:Y:S01]  /*12660*/  IMAD.MOV.U32 R17, RZ, RZ, R66 ;  /* 0x000000ffff117224 */ /* 0x000fe200078e0042 */
[C---:B------:R-:W-:Y:S01]  /*12670*/  LOP3.LUT R3, R136.reuse, 0xff, RZ, 0xc0, !PT ;  /* 0x000000ff88037812 */ /* 0x040fe200078ec0ff */
[----:B------:R-:W-:Y:S01]  /*12680*/  LDSM.16.MT88.4 R112, [R30+0x1800] ;  /* 0x001800001e70783b */ /* 0x000fe20000004200 */
[----:B------:R-:W-:Y:S02]  /*12690*/  PRMT R14, R5, 0x5410, R42 ;  /* 0x00005410050e7816 */ /* 0x000fe4000000002a */
[----:B------:R-:W-:Y:S02]  /*126a0*/  PRMT R15, R3, 0x5410, R2 ;  /* 0x00005410030f7816 */ /* 0x000fe40000000002 */
[----:B------:R-:W-:Y:S02]  /*126b0*/  PRMT R3, R136, 0x7632, R3 ;  /* 0x0000763288037816 */ /* 0x000fe40000000003 */
[----:B------:R-:W-:-:S02]  /*126c0*/  LOP3.LUT R2, R28, 0xffff, RZ, 0xc0, !PT ;  /* 0x0000ffff1c027812 */ /* 0x000fc400078ec0ff */
[C---:B------:R-:W-:Y:S02]  /*126d0*/  PRMT R5, R28.reuse, 0x7632, R5 ;  /* 0x000076321c057816 */ /* 0x040fe40000000005 */
[----:B------:R-:W-:Y:S02]  /*126e0*/  LOP3.LUT R6, R3, 0xff, RZ, 0xc0, !PT ;  /* 0x000000ff03067812 */ /* 0x000fe400078ec0ff */
[----:B------:R-:W-:Y:S02]  /*126f0*/  SHF.R.U32.HI R3, RZ, 0x8, R2 ;  /* 0x00000008ff037819 */ /* 0x000fe40000011602 */
[----:B------:R-:W-:Y:S02]  /*12700*/  SHF.R.U32.HI R7, RZ, 0x18, R28 ;  /* 0x00000018ff077819 */ /* 0x000fe4000001161c */
[----:B------:R-:W-:Y:S02]  /*12710*/  LOP3.LUT R2, R5, 0xff, RZ, 0xc0, !PT ;  /* 0x000000ff05027812 */ /* 0x000fe400078ec0ff */
[----:B------:R-:W-:-:S02]  /*12720*/  LOP3.LUT R8, R28, 0xff, RZ, 0xc0, !PT ;  /* 0x000000ff1c087812 */ /* 0x000fc400078ec0ff */
[----:B------:R-:W-:Y:S02]  /*12730*/  PRMT R10, R2, 0x5410, R7 ;  /* 0x00005410020a7816 */ /* 0x000fe40000000007 */
[----:B------:R-:W-:Y:S02]  /*12740*/  PRMT R11, R8, 0x5410, R3 ;  /* 0x00005410080b7816 */ /* 0x000fe40000000003 */
[----:B------:R-:W-:Y:S02]  /*12750*/  LOP3.LUT R2, R43, 0xff00ff, RZ, 0xc0, !PT ;  /* 0x00ff00ff2b027812 */ /* 0x000fe400078ec0ff */
[----:B------:R-:W-:Y:S02]  /*12760*/  LOP3.LUT R3, R16, 0xff00ff, RZ, 0xc0, !PT ;  /* 0x00ff00ff10037812 */ /* 0x000fe400078ec0ff */
[----:B------:R-:W-:Y:S02]  /*12770*/  PRMT R12, R6, 0x5410, R9 ;  /* 0x00005410060c7816 */ /* 0x000fe40000000009 */
[----:B------:R-:W-:-:S02]  /*12780*/  HSET2.LE.AND R8, R2, R0, PT ;  /* 0x0000000002087233 */ /* 0x000fc40003803000 */
[--C-:B------:R-:W-:Y:S02]  /*12790*/  HSET2.LE.AND R6, R3, R0.reuse, PT ;  /* 0x0000000003067233 */ /* 0x100fe40003803000 */
[--C-:B------:R-:W-:Y:S01]  /*127a0*/  HSET2.LE.AND R2, R10, R0.reuse, PT ;  /* 0x000000000a027233 */ /* 0x100fe20003803000 */
[----:B------:R-:W-:Y:S01]  /*127b0*/  IMAD.MOV.U32 R10, RZ, RZ, R40 ;  /* 0x000000ffff0a7224 */ /* 0x000fe200078e0028 */
[--C-:B------:R-:W-:Y:S02]  /*127c0*/  HSET2.LE.AND R3, R11, R0.reuse, PT ;  /* 0x000000000b037233 */ /* 0x100fe40003803000 */
[--C-:B------:R-:W-:Y:S02]  /*127d0*/  HSET2.LE.AND R9, R14, R0.reuse, PT ;  /* 0x000000000e097233 */ /* 0x100fe40003803000 */
[--C-:B------:R-:W-:Y:S02]  /*127e0*/  HSET2.LE.AND R5, R13, R0.reuse, PT ;  /* 0x000000000d057233 */ /* 0x100fe40003803000 */
[----:B------:R-:W-:-:S02]  /*127f0*/  HSET2.LE.AND R7, R15, R0, PT ;  /* 0x000000000f077233 */ /* 0x000fc40003803000 */
[----:B------:R-:W-:Y:S01]  /*12800*/  LOP3.LUT R124, R10, R3, RZ, 0xc0, !PT ;  /* 0x000000030a7c7212 */ /* 0x000fe200078ec0ff */
[----:B------:R-:W-:Y:S01]  /*12810*/  IMAD.MOV.U32 R3, RZ, RZ, R190 ;  /* 0x000000ffff037224 */ /* 0x000fe200078e00be */
[----:B------:R-:W-:-:S04]  /*12820*/  HSET2.LE.AND R0, R12, R0, PT ;  /* 0x000000000c007233 */ /* 0x000fc80003803000 */
[----:B------:R-:W-:Y:S01]  /*12830*/  LOP3.LUT R125, R3, R2, RZ, 0xc0, !PT ;  /* 0x00000002037d7212 */ /* 0x000fe200078ec0ff */
[----:B------:R-:W-:Y:S01]  /*12840*/  IMAD.MOV.U32 R2, RZ, RZ, R39 ;  /* 0x000000ffff027224 */ /* 0x000fe200078e0027 */
[----:B------:R-:W-:Y:S01]  /*12850*/  LOP3.LUT R129, R224, R0, RZ, 0xc0, !PT ;  /* 0x00000000e0817212 */ /* 0x000fe200078ec0ff */
[----:B------:R-:W-:Y:S01]  /*12860*/  IMAD.MOV.U32 R0, RZ, RZ, R38 ;  /* 0x000000ffff007224 */ /* 0x000fe200078e0026 */
[----:B------:R-:W-:Y:S02]  /*12870*/  LOP3.LUT R128, R98, R7, RZ, 0xc0, !PT ;  /* 0x0000000762807212 */ /* 0x000fe400078ec0ff */
[----:B------:R-:W-:Y:S02]  /*12880*/  LOP3.LUT R126, R2, R5, RZ, 0xc0, !PT ;  /* 0x00000005027e7212 */ /* 0x000fe400078ec0ff */
[----:B------:R-:W-:Y:S02]  /*12890*/  LOP3.LUT R130, R97, R9, RZ, 0xc0, !PT ;  /* 0x0000000961827212 */ /* 0x000fe400078ec0ff */
[----:B------:R-:W-:-:S02]  /*128a0*/  LOP3.LUT R131, R96, R8, RZ, 0xc0, !PT ;  /* 0x0000000860837212 */ /* 0x000fc400078ec0ff */
[----:B------:R-:W-:Y:S01]  /*128b0*/  LOP3.LUT R127, R0, R6, RZ, 0xc0, !PT ;  /* 0x00000006007f7212 */ /* 0x000fe200078ec0ff */
[----:B------:R-:W-:Y:S01]  /*128c0*/  IMAD.MOV.U32 R16, RZ, RZ, R67 ;  /* 0x000000ffff107224 */ /* 0x000fe200078e0043 */
[----:B------:R-:W-:Y:S01]  /*128d0*/  LDSM.16.MT88.4 R96, [R37+0xb800] ;  /* 0x00b800002560783b */ /* 0x000fe20000004200 */
[----:B------:R-:W-:Y:S02]  /*128e0*/  IMAD.MOV.U32 R18, RZ, RZ, R65 ;  /* 0x000000ffff127224 */ /* 0x000fe400078e0041 */
[-C--:B-1----:R-:W-:Y:S01]  /*128f0*/  HMMA.16816.F32.BF16 R168, R128, R164.reuse, R168 ;  /* 0x000000a480a8723c */ /* 0x082fe200000418a8 */
[----:B------:R-:W-:Y:S01]  /*12900*/  IMAD.MOV.U32 R19, RZ, RZ, R64 ;  /* 0x000000ffff137224 */ /* 0x000fe200078e0040 */
[----:B------:R-:W-:Y:S04]  /*12910*/  LDSM.16.MT88.4 R8, [R36+0x1800] ;  /* 0x001800002408783b */ /* 0x000fe80000004200 */
[----:B------:R-:W-:Y:S02]  /*12920*/  LDSM.16.MT88.4 R64, [R36+0x800] ;  /* 0x000800002440783b */ /* 0x000fe40000004200 */
[C---:B------:R-:W-:Y:S08]  /*12930*/  HMMA.16816.F32.BF16 R152, R124.reuse, R164, R152 ;  /* 0x000000a47c98723c */ /* 0x040ff00000041898 */
[-C--:B------:R-:W-:Y:S08]  /*12940*/  HMMA.16816.F32.BF16 R148, R124, R166.reuse, R148 ;  /* 0x000000a67c94723c */ /* 0x080ff00000041894 */
[----:B------:R-:W-:Y:S01]  /*12950*/  HMMA.16816.F32.BF16 R164, R128, R166, R48 ;  /* 0x000000a680a4723c */ /* 0x000fe20000041830 */
[----:B------:R-:W1:Y:S04]  /*12960*/  LDSM.16.MT88.4 R48, [R30+0x800] ;  /* 0x000800001e30783b */ /* 0x000e680000004200 */
[----:B------:R-:W-:Y:S04]  /*12970*/  STG.E.U16 desc[UR28][R192.64+-0x6e], R189 ;  /* 0xffff92bdc0007986 */ /* 0x000fe8000c10151c */
[----:B------:R-:W-:Y:S04]  /*12980*/  STG.E.U16 desc[UR28][R116.64+-0x70], R188 ;  /* 0xffff90bc74007986 */ /* 0x000fe8000c10151c */
[----:B------:R-:W-:Y:S01]  /*12990*/  STG.E.U16 desc[UR28][R116.64+-0x6e], R187 ;  /* 0xffff92bb74007986 */ /* 0x000fe2000c10151c */
[----:B------:R-:W-:-:S03]  /*129a0*/  IMAD.WIDE R2, R137, 0x70, R116 ;  /* 0x0000007089027825 */ /* 0x000fc600078e0274 */
[----:B------:R-:W-:Y:S04]  /*129b0*/  STG.E.U16 desc[UR28][R52.64+-0x70], R55 ;  /* 0xffff903734007986 */ /* 0x000fe8000c10151c */
[----:B------:R2:W-:Y:S04]  /*129c0*/  STG.E.U16 desc[UR28][R52.64+-0x6e], R54 ;  /* 0xffff923634007986 */ /* 0x0005e8000c10151c */
        /* <DEDUP_REMOVED lines=17> */
[----:B------:R4:W-:Y:S01]  /*12ae0*/  STG.E.U16 desc[UR28][R138.64+-0x4e], R191 ;  /* 0xffffb2bf8a007986 */ /* 0x0009e2000c10151c */
[----:B------:R-:W-:Y:S01]  /*12af0*/  HMMA.16816.F32.BF16 R68, R128, R80, R68 ;  /* 0x000000508044723c */ /* 0x000fe20000041844 */
[----:B------:R-:W-:-:S07]  /*12b00*/  UISETP.GT.U32.AND UP0, UPT, UR30, UR19, UPT ;  /* 0x000000131e00728c */ /* 0x000fce000bf04070 */
[C---:B------:R-:W-:Y:S08]  /*12b10*/  HMMA.16816.F32.BF16 R72, R124.reuse, R80, R72 ;  /* 0x000000507c48723c */ /* 0x040ff00000041848 */
[C---:B------:R-:W-:Y:S08]  /*12b20*/  HMMA.16816.F32.BF16 R76, R124.reuse, R82, R76 ;  /* 0x000000527c4c723c */ /* 0x040ff0000004184c */
[----:B-1----:R-:W-:Y:S08]  /*12b30*/  HMMA.16816.F32.BF16 R40, R124, R48, R56 ;  /* 0x000000307c28723c */ /* 0x002ff00000041838 */
        /* <DEDUP_REMOVED lines=24> */
[----:B------:R-:W-:-:S04]  /*12cc0*/  IADD3 R218, P5, PT, R222, -0xc0, RZ ;  /* 0xffffff40deda7810 */ /* 0x000fc80007fbe0ff */
[----:B------:R-:W-:Y:S01]  /*12cd0*/  IADD3.X R219, PT, PT, R223, -0x1, RZ, P5, !PT ;  /* 0xffffffffdfdb7810 */ /* 0x000fe20002ffe4ff */
[----:B----4-:R-:W-:-:S14]  /*12ce0*/  BRA.U !UP0, `(.L_x_2720) ;  /* 0x000000a908847547 */ /* 0x010fdc000b800000 */
[----:B------:R-:W2:Y:S04]  /*12cf0*/  LDL R18, [R1+0x74] ;  /* 0x0000740001127983 */ /* 0x000ea80000100800 */
[----:B------:R-:W3:Y:S04]  /*12d00*/  LDL R19, [R1+0x70] ;  /* 0x0000700001137983 */ /* 0x000ee80000100800 */
[----:B------:R-:W4:Y:S04]  /*12d10*/  LDL R17, [R1+0xa0] ;  /* 0x0000a00001117983 */ /* 0x000f280000100800 */
[----:B------:R-:W5:Y:S04]  /*12d20*/  LDL R226, [R1+0x14] ;  /* 0x0000140001e27983 */ /* 0x000f680000100800 */
[----:B------:R-:W5:Y:S01]  /*12d30*/  LDL R225, [R1+0x10] ;  /* 0x0000100001e17983 */ /* 0x000f620000100800 */
[----:B------:R-:W-:Y:S01]  /*12d40*/  UIADD3 UR4, UPT, UPT, UR24, -0x4, URZ ;  /* 0xfffffffc18047890 */ /* 0x000fe2000fffe0ff */
[----:B------:R-:W-:-:S04]  /*12d50*/  DEPBAR.LE SB0, 0x0 ;  /* 0x000080000000791a */ /* 0x000fc80000000000 */
[----:B------:R-:W5:Y:S04]  /*12d60*/  LDL.LU R186, [R1+0x7c] ;  /* 0x00007c0001ba7983 */ /* 0x000f680000300800 */
[----:B------:R-:W5:Y:S01]  /*12d70*/  LDL R221, [R1+0x18] ;  /* 0x0000180001dd7983 */ /* 0x000f620000100800 */
        /* <DEDUP_REMOVED lines=22> */
[----:B------:R1:W-:Y:S01]  /*12ee0*/  @!P4 LDGSTS.E.BYPASS.LTC128B.128 [R220+0xa000], desc[UR28][R8.64] ;  /* 0x0a00000008dccfae */ /* 0x0003e2000b981a1c */
        /* <DEDUP_REMOVED lines=8> */
[----:B------:R-:W-:Y:S04]  /*12f70*/  @!P3 LDGSTS.E.BYPASS.LTC128B.128 [R220+0xb000], desc[UR28][R6.64+0x80] ;  /* 0x0b00008006dcbfae */ /* 0x000fe8000b981a1c */
[----:B------:R-:W-:Y:S01]  /*12f80*/  @P3 STS.128 [R220+0xb000], RZ ;  /* 0x00b000ffdc003388 */ /* 0x000fe20000000c00 */
[----:B-----5:R-:W-:-:S03]  /*12f90*/  IMAD.MOV.U32 R28, RZ, RZ, R186 ;  /* 0x000000ffff1c7224 */ /* 0x020fc600078e00ba */
[----:B------:R-:W-:Y:S01]  /*12fa0*/  @!PT LDS RZ, [RZ] ;  /* 0x00000000fffff984 */ /* 0x000fe20000000800 */
[----:B------:R-:W-:Y:S01]  /*12fb0*/  @!PT LDS RZ, [RZ] ;  /* 0x00000000fffff984 */ /* 0x000fe20000000800 */
[----:B------:R-:W-:Y:S01]  /*12fc0*/  @!PT LDS RZ, [RZ] ;  /* 0x00000000fffff984 */ /* 0x000fe20000000800 */
[----:B------:R-:W-:Y:S01]  /*12fd0*/  @!P4 LDGSTS.E.BYPASS.LTC128B.128 [R220+0xa800], desc[UR28][R2.64] ;  /* 0x0a80000002dccfae */ /* 0x000fe2000b981a1c */
[--C-:B------:R-:W-:Y:S02]  /*12fe0*/  IMAD.IADD R0, R221, 0x1, R5.reuse ;  /* 0x00000001dd007824 */ /* 0x100fe400078e0205 */
[----:B------:R-:W-:Y:S01]  /*12ff0*/  IMAD.IADD R206, R28, 0x1, R5 ;  /* 0x000000011cce7824 */ /* 0x000fe200078e0205 */
        /* <DEDUP_REMOVED lines=9> */
[----:B------:R-:W5:Y:S04]  /*13090*/  LDSM.16.M88.4 R20, [R5] ;  /* 0x000000000514783b */ /* 0x000f680000000200 */
[----:B-1----:R-:W-:Y:S01]  /*130a0*/  LDSM.16.M88.4 R8, [R0+0x2000] ;  /* 0x002000000008783b */ /* 0x002fe20000000200 */
[----:B--2---:R-:W-:-:S03]  /*130b0*/  IMAD.IADD R3, R252, 0x1, R221 ;  /* 0x00000001fc037824 */ /* 0x004fc600078e02dd */
[----:B------:R-:W-:Y:S01]  /*130c0*/  LDSM.16.M88.4 R12, [R0] ;  /* 0x00000000000c783b */ /* 0x000fe20000000200 */
[----:B------:R-:W-:-:S03]  /*130d0*/  IMAD.IADD R2, R221, 0x1, R206 ;  /* 0x00000001dd027824 */ /* 0x000fc600078e02ce */
[----:B------:R-:W1:Y:S04]  /*130e0*/  LDSM.16.M88.4 R136, [R3+0x8000] ;  /* 0x008000000388783b */ /* 0x000e680000000200 */
[----:B------:R-:W2:Y:S04]  /*130f0*/  LDSM.16.M88.4 R24, [R3+0x8800] ;  /* 0x008800000318783b */ /* 0x000ea80000000200 */
[----:B------:R-:W0:Y:S01]  /*13100*/  LDGDEPBAR ;  /* 0x00000000000079af */ /* 0x000e220000000000 */
[C---:B---3--:R-:W-:Y:S08]  /*13110*/  HMMA.16816.F32.BF16 R196, R16.reuse, R176, RZ ;  /* 0x000000b010c4723c */ /* 0x048ff000000418ff */
        /* <DEDUP_REMOVED lines=55> */
[----:B--2---:R-:W-:-:S02]  /*13490*/  VIADD R3, R29, UR21 ;  /* 0x000000151d037c36 */ /* 0x004fc40008000000 */
[----:B-1----:R-:W-:Y:S02]  /*134a0*/  HMMA.16816.F32.BF16 R192, R8, R20, R192 ;  /* 0x0000001408c0723c */ /* 0x002fe400000418c0 */
[----:B------:R-:W-:-:S06]  /*134b0*/  VIADD R30, R3, 0xffffff90 ;  /* 0xffffff90031e7836 */ /* 0x000fcc0000000000 */
        /* <DEDUP_REMOVED lines=22> */
[----:B------:R-:W3:Y:S01]  /*13620*/  LDSM.16.M88.4 R20, [R226+0x9000] ;  /* 0x00900000e214783b */ /* 0x000ee20000000200 */
[----:B------:R-:W-:-:S04]  /*13630*/  DEPBAR.LE SB0, 0x0 ;  /* 0x000080000000791a */ /* 0x000fc80000000000 */
[C---:B-1----:R-:W-:Y:S08]  /*13640*/  HMMA.16816.F32.BF16 R208, R8.reuse, R18, R180 ;  /* 0x0000001208d0723c */ /* 0x042ff000000418b4 */
[----:B------:R-:W-:Y:S01]  /*13650*/  HMMA.16816.F32.BF16 R200, R8, R16, R184 ;  /* 0x0000001008c8723c */ /* 0x000fe200000418b8 */
[----:B------:R-:W-:-:S04]  /*13660*/  VIADD R184, R3, 0xffffff88 ;  /* 0xffffff8803b87836 */ /* 0x000fc80000000000 */
[----:B------:R-:W-:-:S03]  /*13670*/  IMAD.IADD R6, R227, 0x1, -R184 ;  /* 0x00000001e3067824 */ /* 0x000fc600078e0ab8 */
[C---:B--2---:R-:W-:Y:S01]  /*13680*/  HMMA.16816.F32.BF16 R180, R12.reuse, R16, R136 ;  /* 0x000000100cb4723c */ /* 0x044fe20000041888 */
[----:B------:R-:W-:Y:S01]  /*13690*/  VIADD R16, R29, 0xffffff80 ;  /* 0xffffff801d107836 */ /* 0x000fe20000000000 */
[----:B------:R-:W-:Y:S04]  /*136a0*/  BAR.SYNC.DEFER_BLOCKING 0x0 ;  /* 0x0000000000007b1d */ /* 0x000fe80000010000 */
[----:B------:R-:W-:Y:S02]  /*136b0*/  ISETP.GT.AND P5, PT, R33, R16, PT ;  /* 0x000000102100720c */ /* 0x000fe40003fa4270 */
[----:B------:R-:W-:Y:S01]  /*136c0*/  HMMA.16816.F32.BF16 R136, R12, R18, R24 ;  /* 0x000000120c88723c */ /* 0x000fe20000041818 */
[C---:B------:R-:W-:Y:S02]  /*136d0*/  VIADD R19, R3.reuse, 0xffffff80 ;  /* 0xffffff8003137836 */ /* 0x040fe40000000000 */
[----:B------:R-:W-:-:S02]  /*136e0*/  VIADD R24, R3, 0xffffff81 ;  /* 0xffffff8103187836 */ /* 0x000fc40000000000 */
[C---:B------:R-:W-:Y:S02]  /*136f0*/  IMAD.IADD R2, R227.reuse, 0x1, -R19 ;  /* 0x00000001e3027824 */ /* 0x040fe400078e0a13 */
[----:B------:R-:W-:Y:S01]  /*13700*/  IMAD.IADD R0, R227, 0x1, -R24 ;  /* 0x00000001e3007824 */ /* 0x000fe200078e0a18 */
[C---:B---3--:R-:W-:Y:S01]  /*13710*/  HMMA.16816.F32.BF16 R176, R12.reuse, R20, R176 ;  /* 0x000000140cb0723c */ /* 0x048fe200000418b0 */
[----:B------:R-:W-:Y:S01]  /*13720*/  VIADD R27, R3, 0xffffff89 ;  /* 0xffffff89031b7836 */ /* 0x000fe20000000000 */
[----:B------:R-:W-:Y:S01]  /*13730*/  IABS R5, R2 ;  /* 0x0000000200057213 */ /* 0x000fe20000000000 */
[C---:B------:R-:W-:Y:S01]  /*13740*/  VIADD R18, R29.reuse, 0xffffff81 ;  /* 0xffffff811d127836 */ /* 0x040fe20000000000 */
[----:B------:R-:W-:Y:S01]  /*13750*/  IABS R2, R0 ;  /* 0x0000000000027213 */ /* 0x000fe20000000000 */
[----:B------:R-:W-:Y:S01]  /*13760*/  VIADD R25, R29, 0xffffff89 ;  /* 0xffffff891d197836 */ /* 0x000fe20000000000 */
[----:B------:R-:W-:Y:S02]  /*13770*/  IABS R0, R6 ;  /* 0x0000000600007213 */ /* 0x000fe40000000000 */
[----:B------:R-:W-:Y:S01]  /*13780*/  HMMA.16816.F32.BF16 R172, R12, R22, R172 ;  /* 0x000000160cac723c */ /* 0x000fe200000418ac */
[----:B------:R-:W-:-:S02]  /*13790*/  I2FP.F32.S32 R2, R2 ;  /* 0x0000000200027245 */ /* 0x000fc40000201400 */
[----:B------:R-:W-:Y:S02]  /*137a0*/  I2FP.F32.S32 R0, R0 ;  /* 0x0000000000007245 */ /* 0x000fe40000201400 */
[----:B------:R-:W-:Y:S02]  /*137b0*/  I2FP.F32.S32 R5, R5 ;  /* 0x0000000500057245 */ /* 0x000fe40000201400 */
[----:B------:R-:W-:Y:S01]  /*137c0*/  ISETP.GT.AND P6, PT, R33, R18, PT ;  /* 0x000000122100720c */ /* 0x000fe20003fc4270 */
[C---:B------:R-:W-:Y:S08]  /*137d0*/  HMMA.16816.F32.BF16 R192, R8.reuse, R20, R192 ;  /* 0x0000001408c0723c */ /* 0x040ff000000418c0 */
[----:B------:R-:W-:Y:S01]  /*137e0*/  HMMA.16816.F32.BF16 R196, R8, R22, R188 ;  /* 0x0000001608c4723c */ /* 0x000fe200000418bc */
[----:B------:R-:W-:Y:S01]  /*137f0*/  FFMA.FTZ R10, R2, -UR5, R177 ;  /* 0x80000005020a7c23 */ /* 0x000fe200080100b1 */
[----:B------:R-:W-:-:S02]  /*13800*/  VIADD R177, R3, 0xffffff98 ;  /* 0xffffff9803b17836 */ /* 0x000fc40000000000 */
[----:B------:R-:W-:Y:S01]  /*13810*/  FFMA.FTZ R9, R0, -UR5, R172 ;  /* 0x8000000500097c23 */ /* 0x000fe200080100ac */
[----:B------:R-:W-:Y:S02]  /*13820*/  IMAD.IADD R2, R227, 0x1, -R27 ;  /* 0x00000001e3027824 */ /* 0x000fe400078e0a1b */
[----:B------:R-:W-:Y:S01]  /*13830*/  FFMA.FTZ R11, R5, -UR5, R176 ;  /* 0x80000005050b7c23 */ /* 0x000fe200080100b0 */
[C---:B------:R-:W-:Y:S02]  /*13840*/  IMAD.IADD R0, R227.reuse, 0x1, -R30 ;  /* 0x00000001e3007824 */ /* 0x040fe400078e0a1e */
[----:B------:R-:W-:Y:S01]  /*13850*/  IMAD.IADD R6, R227, 0x1, -R177 ;  /* 0x00000001e3067824 */ /* 0x000fe200078e0ab1 */
[----:B------:R-:W-:Y:S01]  /*13860*/  IABS R5, R2 ;  /* 0x0000000200057213 */ /* 0x000fe20000000000 */
[----:B------:R-:W-:Y:S01]  /*13870*/  VIADD R23, R29, 0xffffff88 ;  /* 0xffffff881d177836 */ /* 0x000fe20000000000 */
[----:B------:R-:W-:Y:S01]  /*13880*/  IABS R2, R0 ;  /* 0x0000000000027213 */ /* 0x000fe20000000000 */
[----:B------:R-:W-:Y:S01]  /*13890*/  VIADD R22, R3, 0xffffff91 ;  /* 0xffffff9103167836 */ /* 0x000fe20000000000 */
[----:B------:R-:W-:Y:S01]  /*138a0*/  IABS R0, R6 ;  /* 0x0000000600007213 */ /* 0x000fe20000000000 */
[----:B------:R-:W-:Y:S01]  /*138b0*/  VIADD R6, R227, 0x8 ;  /* 0x00000008e3067836 */ /* 0x000fe20000000000 */
[----:B------:R-:W-:Y:S01]  /*138c0*/  I2FP.F32.S32 R5, R5 ;  /* 0x0000000500057245 */ /* 0x000fe20000201400 */
[----:B------:R-:W-:Y:S01]  /*138d0*/  VIADD R172, R29, 0xffffff91 ;  /* 0xffffff911dac7836 */ /* 0x000fe20000000000 */
[----:B------:R-:W-:-:S02]  /*138e0*/  I2FP.F32.S32 R2, R2 ;  /* 0x0000000200027245 */ /* 0x000fc40000201400 */
[----:B------:R-:W-:Y:S01]  /*138f0*/  I2FP.F32.S32 R0, R0 ;  /* 0x0000000000007245 */ /* 0x000fe20000201400 */
[----:B------:R-:W-:Y:S01]  /*13900*/  FFMA.FTZ R8, R5, -UR5, R173 ;  /* 0x8000000505087c23 */ /* 0x000fe200080100ad */
[----:B------:R-:W-:Y:S01]  /*13910*/  FSEL R28, R11, -INF , !P5 ;  /* 0xff8000000b1c7808 */ /* 0x000fe20006800000 */
[----:B------:R-:W-:Y:S01]  /*13920*/  FFMA.FTZ R7, R2, -UR5, R180 ;  /* 0x8000000502077c23 */ /* 0x000fe200080100b4 */
[----:B------:R-:W-:Y:S01]  /*13930*/  FSEL R180, R10, -INF , !P6 ;  /* 0xff8000000ab47808 */ /* 0x000fe20007000000 */
[----:B------:R-:W-:Y:S01]  /*13940*/  FFMA.FTZ R5, R0, -UR5, R136 ;  /* 0x8000000500057c23 */ /* 0x000fe20008010088 */
[----:B------:R-:W-:Y:S01]  /*13950*/  VIADD R0, R29, 0xffffff98 ;  /* 0xffffff981d007836 */ /* 0x000fe20000000000 */
[C---:B------:R-:W-:Y:S01]  /*13960*/  ISETP.GT.AND P6, PT, R33.reuse, R25, PT ;  /* 0x000000192100720c */ /* 0x040fe20003fc4270 */
[C---:B------:R-:W-:Y:S01]  /*13970*/  IMAD.IADD R10, R6.reuse, 0x1, -R19 ;  /* 0x00000001060a7824 */ /* 0x040fe200078e0a13 */
[----:B------:R-:W-:Y:S01]  /*13980*/  ISETP.GT.AND P5, PT, R33, R23, PT ;  /* 0x000000172100720c */ /* 0x000fe20003fa4270 */
[----:B------:R-:W-:Y:S01]  /*13990*/  IMAD.IADD R11, R6, 0x1, -R24 ;  /* 0x00000001060b7824 */ /* 0x000fe200078e0a18 */
[----:B------:R-:W-:Y:S01]  /*139a0*/  FSEL R186, R8, -INF , !P6 ;  /* 0xff80000008ba7808 */ /* 0x000fe20007000000 */
[----:B------:R-:W-:Y:S01]  /*139b0*/  VIADD R136, R29, 0xffffff90 ;  /* 0xffffff901d887836 */ /* 0x000fe20000000000 */
[----:B------:R-:W-:Y:S01]  /*139c0*/  ISETP.GT.AND P6, PT, R33, R0, PT ;  /* 0x000000002100720c */ /* 0x000fe20003fc4270 */
[----:B------:R-:W-:Y:S01]  /*139d0*/  VIADD R2, R29, 0xffffff99 ;  /* 0xffffff991d027836 */ /* 0x000fe20000000000 */
[----:B------:R-:W-:-:S02]  /*139e0*/  IABS R10, R10 ;  /* 0x0000000a000a7213 */ /* 0x000fc40000000000 */
[----:B------:R-:W-:Y:S01]  /*139f0*/  FSEL R188, R5, -INF , !P6 ;  /* 0xff80000005bc7808 */ /* 0x000fe20007000000 */
[----:B------:R-:W-:Y:S01]  /*13a00*/  IMAD.IADD R5, R227, 0x1, -R22 ;  /* 0x00000001e3057824 */ /* 0x000fe200078e0a16 */
[----:B------:R-:W-:Y:S01]  /*13a10*/  FSEL R185, R9, -INF , !P5 ;  /* 0xff80000009b97808 */ /* 0x000fe20006800000 */
[----:B------:R-:W-:Y:S01]  /*13a20*/  IMAD.MOV.U32 R9, RZ, RZ, R10 ;  /* 0x000000ffff097224 */ /* 0x000fe200078e000a */
[----:B------:R-:W-:Y:S02]  /*13a30*/  IABS R11, R11 ;  /* 0x0000000b000b7213 */ /* 0x000fe40000000000 */
[----:B------:R-:W-:Y:S02]  /*13a40*/  IABS R5, R5 ;  /* 0x0000000500057213 */ /* 0x000fe40000000000 */
[----:B------:R-:W-:Y:S01]  /*13a50*/  I2FP.F32.S32 R9, R9 ;  /* 0x0000000900097245 */ /* 0x000fe20000201400 */
[----:B------:R-:W-:Y:S01]  /*13a60*/  IMAD.MOV.U32 R10, RZ, RZ, R11 ;  /* 0x000000ffff0a7224 */ /* 0x000fe200078e000b */
[----:B------:R-:W-:-:S02]  /*13a70*/  I2FP.F32.S32 R5, R5 ;  /* 0x0000000500057245 */ /* 0x000fc40000201400 */
[----:B------:R-:W-:Y:S01]  /*13a80*/  ISETP.GT.AND P5, PT, R33, R136, PT ;  /* 0x000000882100720c */ /* 0x000fe20003fa4270 */
[----:B------:R-:W-:Y:S01]  /*13a90*/  FFMA.FTZ R14, R9, -UR5, R178 ;  /* 0x80000005090e7c23 */ /* 0x000fe200080100b2 */
[----:B------:R-:W-:Y:S01]  /*13aa0*/  I2FP.F32.S32 R8, R10 ;  /* 0x0000000a00087245 */ /* 0x000fe20000201400 */
[----:B------:R-:W-:Y:S01]  /*13ab0*/  FFMA.FTZ R9, R5, -UR5, R181 ;  /* 0x8000000505097c23 */ /* 0x000fe200080100b5 */
[----:B------:R-:W-:Y:S01]  /*13ac0*/  VIADD R5, R3, 0xffffff99 ;  /* 0xffffff9903057836 */ /* 0x000fe20000000000 */
[----:B------:R-:W-:Y:S01]  /*13ad0*/  FSEL R187, R7, -INF , !P5 ;  /* 0xff80000007bb7808 */ /* 0x000fe20006800000 */
[C---:B------:R-:W-:Y:S01]  /*13ae0*/  IMAD.IADD R10, R6.reuse, 0x1, -R27 ;  /* 0x00000001060a7824 */ /* 0x040fe200078e0a1b */
[----:B------:R-:W-:Y:S01]  /*13af0*/  ISETP.GT.AND P5, PT, R33, R172, PT ;  /* 0x000000ac2100720c */ /* 0x000fe20003fa4270 */
[----:B------:R-:W-:Y:S01]  /*13b00*/  IMAD.IADD R3, R227, 0x1, -R5 ;  /* 0x00000001e3037824 */ /* 0x000fe200078e0a05 */
[----:B------:R-:W-:Y:S01]  /*13b10*/  ISETP.GT.AND P6, PT, R33, R2, PT ;  /* 0x000000022100720c */ /* 0x000fe20003fc4270 */
[----:B------:R-:W-:Y:S01]  /*13b20*/  IMAD.IADD R7, R6, 0x1, -R184 ;  /* 0x0000000106077824 */ /* 0x000fe200078e0ab8 */
[----:B------:R-:W-:Y:S01]  /*13b30*/  IABS R10, R10 ;  /* 0x0000000a000a7213 */ /* 0x000fe20000000000 */
[----:B------:R-:W-:Y:S01]  /*13b40*/  FFMA.FTZ R13, R8, -UR5, R179 ;  /* 0x80000005080d7c23 */ /* 0x000fe200080100b3 */
[----:B------:R-:W-:Y:S01]  /*13b50*/  IABS R3, R3 ;  /* 0x0000000300037213 */ /* 0x000fe20000000000 */
[----:B------:R-:W-:Y:S01]  /*13b60*/  IMAD.IADD R8, R6, 0x1, -R22 ;  /* 0x0000000106087824 */ /* 0x000fe200078e0a16 */
[----:B------:R-:W-:-:S02]  /*13b70*/  I2FP.F32.S32 R10, R10 ;  /* 0x0000000a000a7245 */ /* 0x000fc40000201400 */
[----:B------:R-:W-:Y:S02]  /*13b80*/  I2FP.F32.S32 R3, R3 ;  /* 0x0000000300037245 */ /* 0x000fe40000201400 */
[----:B------:R-:W-:Y:S01]  /*13b90*/  IABS R7, R7 ;  /* 0x0000000700077213 */ /* 0x000fe20000000000 */
[----:B------:R-:W-:Y:S01]  /*13ba0*/  FFMA.FTZ R10, R10, -UR5, R175 ;  /* 0x800000050a0a7c23 */ /* 0x000fe200080100af */
[----:B------:R-:W-:Y:S01]  /*13bb0*/  FSEL R175, R9, -INF , !P5 ;  /* 0xff80000009af7808 */ /* 0x000fe20006800000 */
[----:B------:R-:W-:Y:S01]  /*13bc0*/  FFMA.FTZ R3, R3, -UR5, R137 ;  /* 0x8000000503037c23 */ /* 0x000fe20008010089 */
[----:B------:R-:W-:Y:S01]  /*13bd0*/  I2FP.F32.S32 R7, R7 ;  /* 0x0000000700077245 */ /* 0x000fe20000201400 */
[C---:B------:R-:W-:Y:S01]  /*13be0*/  IMAD.IADD R9, R6.reuse, 0x1, -R177 ;  /* 0x0000000106097824 */ /* 0x040fe200078e0ab1 */
[----:B------:R-:W-:Y:S02]  /*13bf0*/  IABS R8, R8 ;  /* 0x0000000800087213 */ /* 0x000fe40000000000 */
[----:B------:R-:W-:Y:S01]  /*13c00*/  FSEL R179, R3, -INF , !P6 ;  /* 0xff80000003b37808 */ /* 0x000fe20007000000 */
[----:B------:R-:W-:Y:S01]  /*13c10*/  FFMA.FTZ R11, R7, -UR5, R174 ;  /* 0x80000005070b7c23 */ /* 0x000fe200080100ae */
[----:B------:R-:W-:Y:S01]  /*13c20*/  IMAD.IADD R7, R6, 0x1, -R30 ;  /* 0x0000000106077824 */ /* 0x000fe200078e0a1e */
[----:B------:R-:W-:Y:S01]  /*13c30*/  ISETP.GT.AND P6, PT, R32, R18, PT ;  /* 0x000000122000720c */ /* 0x000fe20003fc4270 */
[----:B------:R-:W-:Y:S01]  /*13c40*/  IMAD.IADD R3, R6, 0x1, -R5 ;  /* 0x0000000106037824 */ /* 0x000fe200078e0a05 */
[----:B------:R-:W-:-:S02]  /*13c50*/  IABS R6, R9 ;  /* 0x0000000900067213 */ /* 0x000fc40000000000 */
[----:B------:R-:W-:Y:S02]  /*13c60*/  IABS R7, R7 ;  /* 0x0000000700077213 */ /* 0x000fe40000000000 */
[----:B------:R-:W-:Y:S01]  /*13c70*/  IABS R9, R3 ;  /* 0x0000000300097213 */ /* 0x000fe20000000000 */
[----:B------:R-:W-:Y:S01]  /*13c80*/  IMAD.MOV.U32 R3, RZ, RZ, R6 ;  /* 0x000000ffff037224 */ /* 0x000fe200078e0006 */
        /* <DEDUP_REMOVED lines=9> */
[----:B------:R-:W-:Y:S01]  /*13d20*/  VIADD R3, R227, 0x40 ;  /* 0x00000040e3037836 */ /* 0x000fe20000000000 */
[----:B------:R-:W-:-:S02]  /*13d30*/  ISETP.GT.AND P5, PT, R32, R16, PT ;  /* 0x000000102000720c */ /* 0x000fc40003fa4270 */
[----:B------:R-:W-:Y:S01]  /*13d40*/  FFMA.FTZ R12, R6, -UR5, R139 ;  /* 0x80000005060c7c23 */ /* 0x000fe2000801008b */
[C---:B------:R-:W-:Y:S01]  /*13d50*/  IMAD.IADD R6, R3.reuse, 0x1, -R19 ;  /* 0x0000000103067824 */ /* 0x040fe200078e0a13 */
[----:B------:R-:W-:Y:S01]  /*13d60*/  ISETP.GT.AND P6, PT, R32, R25, PT ;  /* 0x000000192000720c */ /* 0x000fe20003fc4270 */
[----:B------:R-:W-:Y:S01]  /*13d70*/  IMAD.IADD R9, R3, 0x1, -R184 ;  /* 0x0000000103097824 */ /* 0x000fe200078e0ab8 */
[----:B------:R-:W-:Y:S02]  /*13d80*/  FSEL R17, R14, -INF , !P5 ;  /* 0xff8000000e117808 */ /* 0x000fe40006800000 */
[----:B------:R-:W-:Y:S02]  /*13d90*/  IABS R6, R6 ;  /* 0x0000000600067213 */ /* 0x000fe40000000000 */
[----:B------:R-:W-:Y:S02]  /*13da0*/  ISETP.GT.AND P5, PT, R32, R23, PT ;  /* 0x000000172000720c */ /* 0x000fe40003fa4270 */
[----:B------:R-:W-:-:S02]  /*13db0*/  FSEL R35, R10, -INF , !P6 ;  /* 0xff8000000a237808 */ /* 0x000fc40007000000 */
[C---:B------:R-:W-:Y:S02]  /*13dc0*/  ISETP.GT.AND P6, PT, R32.reuse, R172, PT ;  /* 0x000000ac2000720c */ /* 0x040fe40003fc4270 */
[----:B------:R-:W-:Y:S02]  /*13dd0*/  I2FP.F32.S32 R6, R6 ;  /* 0x0000000600067245 */ /* 0x000fe40000201400 */
[----:B------:R-:W-:Y:S02]  /*13de0*/  FSEL R33, R11, -INF , !P5 ;  /* 0xff8000000b217808 */ /* 0x000fe40006800000 */
[----:B------:R-:W-:Y:S01]  /*13df0*/  ISETP.GT.AND P5, PT, R32, R136, PT ;  /* 0x000000882000720c */ /* 0x000fe20003fa4270 */
[----:B------:R-:W-:Y:S01]  /*13e00*/  FFMA.FTZ R11, R6, -UR5, R192 ;  /* 0x80000005060b7c23 */ /* 0x000fe200080100c0 */
[----:B------:R-:W-:Y:S01]  /*13e10*/  FSEL R174, R7, -INF , !P6 ;  /* 0xff80000007ae7808 */ /* 0x000fe20007000000 */
[C---:B------:R-:W-:Y:S01]  /*13e20*/  IMAD.IADD R7, R3.reuse, 0x1, -R24 ;  /* 0x0000000103077824 */ /* 0x040fe200078e0a18 */
[----:B------:R-:W-:Y:S01]  /*13e30*/  FSEL R173, R8, -INF , !P5 ;  /* 0xff80000008ad7808 */ /* 0x000fe20006800000 */
[C---:B------:R-:W-:Y:S01]  /*13e40*/  IMAD.IADD R6, R3.reuse, 0x1, -R27 ;  /* 0x0000000103067824 */ /* 0x040fe200078e0a1b */
[----:B------:R-:W-:Y:S01]  /*13e50*/  ISETP.GT.AND P6, PT, R32, R2, PT ;  /* 0x000000022000720c */ /* 0x000fe20003fc4270 */
[----:B------:R-:W-:Y:S01]  /*13e60*/  IMAD.IADD R8, R3, 0x1, -R22 ;  /* 0x0000000103087824 */ /* 0x000fe200078e0a16 */
[----:B------:R-:W-:-:S02]  /*13e70*/  IABS R7, R7 ;  /* 0x0000000700077213 */ /* 0x000fc40000000000 */
[----:B------:R-:W-:Y:S02]  /*13e80*/  IABS R6, R6 ;  /* 0x0000000600067213 */ /* 0x000fe40000000000 */
[----:B------:R-:W-:Y:S02]  /*13e90*/  I2FP.F32.S32 R7, R7 ;  /* 0x0000000700077245 */ /* 0x000fe40000201400 */
[----:B------:R-:W-:Y:S02]  /*13ea0*/  IABS R8, R8 ;  /* 0x0000000800087213 */ /* 0x000fe40000000000 */
[----:B------:R-:W-:Y:S01]  /*13eb0*/  I2FP.F32.S32 R6, R6 ;  /* 0x0000000600067245 */ /* 0x000fe20000201400 */
[----:B------:R-:W-:Y:S01]  /*13ec0*/  FFMA.FTZ R10, R7, -UR5, R193 ;  /* 0x80000005070a7c23 */ /* 0x000fe200080100c1 */
[----:B------:R-:W-:Y:S01]  /*13ed0*/  I2FP.F32.S32 R14, R8 ;  /* 0x00000008000e7245 */ /* 0x000fe20000201400 */
[----:B------:R-:W-:Y:S01]  /*13ee0*/  IMAD.IADD R7, R3, 0x1, -R30 ;  /* 0x0000000103077824 */ /* 0x000fe200078e0a1e */
[----:B------:R-:W-:Y:S01]  /*13ef0*/  FSEL R138, R12, -INF , !P6 ;  /* 0xff8000000c8a7808 */ /* 0x000fe20007000000 */
[----:B------:R-:W-:Y:S01]  /*13f00*/  FFMA.FTZ R8, R6, -UR5, R197 ;  /* 0x8000000506087c23 */ /* 0x000fe200080100c5 */
[----:B------:R-:W-:Y:S01]  /*13f10*/  ISETP.GT.AND P5, PT, R32, R0, PT ;  /* 0x000000002000720c */ /* 0x000fe20003fa4270 */
[----:B------:R-:W-:Y:S01]  /*13f20*/  FFMA.FTZ R6, R14, -UR5, R201 ;  /* 0x800000050e067c23 */ /* 0x000fe200080100c9 */
[----:B------:R-:W-:-:S02]  /*13f30*/  IABS R9, R9 ;  /* 0x0000000900097213 */ /* 0x000fc40000000000 */
[----:B------:R-:W-:Y:S02]  /*13f40*/  ISETP.GT.AND P6, PT, R31, R18, PT ;  /* 0x000000121f00720c */ /* 0x000fe40003fc4270 */
[----:B------:R-:W-:Y:S02]  /*13f50*/  I2FP.F32.S32 R9, R9 ;  /* 0x0000000900097245 */ /* 0x000fe40000201400 */
[----:B------:R-:W-:Y:S01]  /*13f60*/  FSEL R137, R13, -INF , !P5 ;  /* 0xff8000000d897808 */ /* 0x000fe20006800000 */
[----:B------:R-:W-:Y:S01]  /*13f70*/  IMAD.IADD R13, R3, 0x1, -R177 ;  /* 0x00000001030d7824 */ /* 0x000fe200078e0ab1 */
[----:B------:R-:W-:Y:S01]  /*13f80*/  FSEL R14, R10, -INF , !P6 ;  /* 0xff8000000a0e7808 */ /* 0x000fe20007000000 */
[----:B------:R-:W-:Y:S01]  /*13f90*/  FFMA.FTZ R9, R9, -UR5, R196 ;  /* 0x8000000509097c23 */ /* 0x000fe200080100c4 */
[----:B------:R-:W-:Y:S02]  /*13fa0*/  IABS R7, R7 ;  /* 0x0000000700077213 */ /* 0x000fe40000000000 */
[----:B------:R-:W-:-:S02]  /*13fb0*/  ISETP.GT.AND P5, PT, R31, R16, PT ;  /* 0x000000101f00720c */ /* 0x000fc40003fa4270 */
[----:B------:R-:W-:Y:S02]  /*13fc0*/  ISETP.GT.AND P6, PT, R31, R25, PT ;  /* 0x000000191f00720c */ /* 0x000fe40003fc4270 */
[----:B------:R-:W-:Y:S02]  /*13fd0*/  I2FP.F32.S32 R7, R7 ;  /* 0x0000000700077245 */ /* 0x000fe40000201400 */
[----:B------:R-:W-:Y:S02]  /*13fe0*/  FSEL R12, R11, -INF , !P5 ;  /* 0xff8000000b0c7808 */ /* 0x000fe40006800000 */
[----:B------:R-:W-:Y:S01]  /*13ff0*/  FSEL R20, R8, -INF , !P6 ;  /* 0xff80000008147808 */ /* 0x000fe20007000000 */
[----:B------:R-:W-:Y:S01]  /*14000*/  FFMA.FTZ R7, R7, -UR5, R200 ;  /* 0x8000000507077c23 */ /* 0x000fe200080100c8 */
[C---:B------:R-:W-:Y:S02]  /*14010*/  ISETP.GT.AND P5, PT, R31.reuse, R23, PT ;  /* 0x000000171f00720c */ /* 0x040fe40003fa4270 */
[----:B------:R-:W-:-:S02]  /*14020*/  ISETP.GT.AND P6, PT, R31, R172, PT ;  /* 0x000000ac1f00720c */ /* 0x000fc40003fc4270 */
[----:B------:R-:W-:Y:S02]  /*14030*/  FSEL R15, R9, -INF , !P5 ;  /* 0xff800000090f7808 */ /* 0x000fe40006800000 */
[----:B------:R-:W-:Y:S01]  /*14040*/  FSEL R29, R6, -INF , !P6 ;  /* 0xff800000061d7808 */ /* 0x000fe20007000000 */
[----:B------:R-:W-:Y:S01]  /*14050*/  IMAD.IADD R6, R3, 0x1, -R5 ;  /* 0x0000000103067824 */ /* 0x000fe200078e0a05 */
[----:B------:R-:W-:Y:S01]  /*14060*/  IABS R13, R13 ;  /* 0x0000000d000d7213 */ /* 0x000fe20000000000 */
[----:B------:R-:W-:Y:S01]  /*14070*/  VIADD R3, R227, 0x48 ;  /* 0x00000048e3037836 */ /* 0x000fe20000000000 */
[C---:B------:R-:W-:Y:S02]  /*14080*/  ISETP.GT.AND P5, PT, R31.reuse, R136, PT ;  /* 0x000000881f00720c */ /* 0x040fe40003fa4270 */
[----:B------:R-:W-:Y:S01]  /*14090*/  ISETP.GT.AND P6, PT, R31, R2, PT ;  /* 0x000000021f00720c */ /* 0x000fe20003fc4270 */
[----:B------:R-:W-:Y:S01]  /*140a0*/  IMAD.MOV.U32 R10, RZ, RZ, R13 ;  /* 0x000000ffff0a7224 */ /* 0x000fe200078e000d */
[----:B------:R-:W-:-:S02]  /*140b0*/  FSEL R21, R7, -INF , !P5 ;  /* 0xff80000007157808 */ /* 0x000fc40006800000 */
[----:B------:R-:W-:Y:S01]  /*140c0*/  IABS R7, R6 ;  /* 0x0000000600077213 */ /* 0x000fe20000000000 */
[----:B------:R-:W-:Y:S01]  /*140d0*/  IMAD.IADD R6, R3, 0x1, -R19 ;  /* 0x0000000103067824 */ /* 0x000fe200078e0a13 */
[----:B------:R-:W-:Y:S02]  /*140e0*/  I2FP.F32.S32 R9, R10 ;  /* 0x0000000a00097245 */ /* 0x000fe40000201400 */
[----:B------:R-:W-:Y:S02]  /*140f0*/  I2FP.F32.S32 R7, R7 ;  /* 0x0000000700077245 */ /* 0x000fe40000201400 */
[----:B------:R-:W-:Y:S01]  /*14100*/  IABS R6, R6 ;  /* 0x0000000600067213 */ /* 0x000fe20000000000 */
[----:B------:R-:W-:Y:S01]  /*14110*/  FFMA.FTZ R9, R9, -UR5, R208 ;  /* 0x8000000509097c23 */ /* 0x000fe200080100d0 */
[----:B------:R-:W-:Y:S01]  /*14120*/  ISETP.GT.AND P5, PT, R31, R0, PT ;  /* 0x000000001f00720c */ /* 0x000fe20003fa4270 */
[----:B------:R-:W-:Y:S02]  /*14130*/  FFMA.FTZ R7, R7, -UR5, R209 ;  /* 0x8000000507077c23 */ /* 0x000fe400080100d1 */
[----:B------:R-:W-:Y:S01]  /*14140*/  IMAD.MOV.U32 R8, RZ, RZ, R6 ;  /* 0x000000ffff087224 */ /* 0x000fe200078e0006 */
[----:B------:R-:W-:Y:S01]  /*14150*/  FSEL R176, R9, -INF , !P5 ;  /* 0xff80000009b07808 */ /* 0x000fe20006800000 */
[----:B------:R-:W-:Y:S01]  /*14160*/  IMAD.IADD R6, R3, 0x1, -R24 ;  /* 0x0000000103067824 */ /* 0x000fe200078e0a18 */
[----:B------:R-:W-:-:S02]  /*14170*/  ISETP.GE.AND P5, PT, R16, R228, PT ;  /* 0x000000e41000720c */ /* 0x000fc40003fa6270 */
[----:B------:R-:W-:Y:S02]  /*14180*/  I2FP.F32.S32 R8, R8 ;  /* 0x0000000800087245 */ /* 0x000fe40000201400 */
[----:B------:R-:W-:Y:S02]  /*14190*/  FSEL R178, R7, -INF , !P6 ;  /* 0xff80000007b27808 */ /* 0x000fe40007000000 */
[----:B------:R-:W-:Y:S01]  /*141a0*/  ISETP.GE.AND P6, PT, R16, R229, PT ;  /* 0x000000e51000720c */ /* 0x000fe20003fc6270 */
[----:B------:R-:W-:Y:S01]  /*141b0*/  FFMA.FTZ R8, R8, -UR5, R194 ;  /* 0x8000000508087c23 */ /* 0x000fe200080100c2 */
[----:B------:R-:W-:Y:S02]  /*141c0*/  FSEL R11, R28, -INF , !P5 ;  /* 0xff8000001c0b7808 */ /* 0x000fe40006800000 */
[----:B------:R-:W-:Y:S02]  /*141d0*/  ISETP.GE.AND P5, PT, R16, R204, PT ;  /* 0x000000cc1000720c */ /* 0x000fe40003fa6270 */
[----:B------:R-:W-:-:S02]  /*141e0*/  FSEL R13, R17, -INF , !P6 ;  /* 0xff800000110d7808 */ /* 0x000fc40007000000 */
[----:B------:R-:W-:Y:S02]  /*141f0*/  ISETP.GT.AND P6, PT, R34, R16, PT ;  /* 0x000000102200720c */ /* 0x000fe40003fc4270 */
[----:B------:R-:W-:Y:S02]  /*14200*/  FSEL R17, R12, -INF , !P5 ;  /* 0xff8000000c117808 */ /* 0x000fe40006800000 */
[----:B------:R-:W-:Y:S02]  /*14210*/  IABS R6, R6 ;  /* 0x0000000600067213 */ /* 0x000fe40000000000 */
[----:B------:R-:W-:Y:S02]  /*14220*/  ISETP.GE.AND P5, PT, R16, R205, PT ;  /* 0x000000cd1000720c */ /* 0x000fe40003fa6270 */
[----:B------:R-:W-:Y:S02]  /*14230*/  FSEL R8, R8, -INF , !P6 ;  /* 0xff80000008087808 */ /* 0x000fe40007000000 */
[----:B------:R-:W-:-:S02]  /*14240*/  I2FP.F32.S32 R6, R6 ;  /* 0x0000000600067245 */ /* 0x000fc40000201400 */
[----:B------:R-:W-:Y:S02]  /*14250*/  ISETP.GE.AND P6, PT, R18, R228, PT ;  /* 0x000000e41200720c */ /* 0x000fe40003fc6270 */
[----:B------:R-:W-:Y:S01]  /*14260*/  FSEL R19, R8, -INF , !P5 ;  /* 0xff80000008137808 */ /* 0x000fe20006800000 */
[----:B------:R-:W-:Y:S01]  /*14270*/  FFMA.FTZ R6, R6, -UR5, R195 ;  /* 0x8000000506067c23 */ /* 0x000fe200080100c3 */
[----:B------:R-:W-:Y:S02]  /*14280*/  ISETP.GE.AND P5, PT, R18, R229, PT ;  /* 0x000000e51200720c */ /* 0x000fe40003fa6270 */
[----:B------:R-:W-:Y:S02]  /*14290*/  FSEL R10, R180, -INF , !P6 ;  /* 0xff800000b40a7808 */ /* 0x000fe40007000000 */
[----:B------:R-:W-:Y:S02]  /*142a0*/  ISETP.GE.AND P6, PT, R18, R204, PT ;  /* 0x000000cc1200720c */ /* 0x000fe40003fc6270 */
[----:B------:R-:W-:-:S02]  /*142b0*/  FSEL R12, R26, -INF , !P5 ;  /* 0xff8000001a0c7808 */ /* 0x000fc40006800000 */
[----:B------:R-:W-:Y:S02]  /*142c0*/  ISETP.GT.AND P5, PT, R34, R18, PT ;  /* 0x000000122200720c */ /* 0x000fe40003fa4270 */
[----:B------:R-:W-:Y:S01]  /*142d0*/  FSEL R16, R14, -INF , !P6 ;  /* 0xff8000000e107808 */ /* 0x000fe20007000000 */
[----:B------:R-:W-:Y:S01]  /*142e0*/  IMAD.IADD R14, R3, 0x1, -R177 ;  /* 0x00000001030e7824 */ /* 0x000fe200078e0ab1 */
[----:B------:R-:W-:Y:S02]  /*142f0*/  ISETP.GE.AND P6, PT, R18, R205, PT ;  /* 0x000000cd1200720c */ /* 0x000fe40003fc6270 */
[----:B------:R-:W-:Y:S02]  /*14300*/  FSEL R6, R6, -INF , !P5 ;  /* 0xff80000006067808 */ /* 0x000fe40006800000 */
[----:B------:R-:W-:Y:S02]  /*14310*/  ISETP.GE.AND P5, PT, R23, R228, PT ;  /* 0x000000e41700720c */ /* 0x000fe40003fa6270 */
[----:B------:R-:W-:Y:S01]  /*14320*/  FSEL R18, R6, -INF , !P6 ;  /* 0xff80000006127808 */ /* 0x000fe20007000000 */
[----:B------:R-:W-:Y:S01]  /*14330*/  IMAD.IADD R6, R3, 0x1, -R184 ;  /* 0x0000000103067824 */ /* 0x000fe200078e0ab8 */
[----:B------:R-:W-:-:S02]  /*14340*/  ISETP.GE.AND P6, PT, R23, R229, PT ;  /* 0x000000e51700720c */ /* 0x000fc40003fc6270 */
[----:B------:R-:W-:Y:S02]  /*14350*/  FSEL R28, R185, -INF , !P5 ;  /* 0xff800000b91c7808 */ /* 0x000fe40006800000 */
[----:B------:R-:W-:Y:S01]  /*14360*/  IABS R7, R6 ;  /* 0x0000000600077213 */ /* 0x000fe20000000000 */
[----:B------:R-:W-:Y:S01]  /*14370*/  IMAD.IADD R6, R3, 0x1, -R27 ;  /* 0x0000000103067824 */ /* 0x000fe200078e0a1b */
[----:B------:R-:W-:Y:S02]  /*14380*/  ISETP.GE.AND P5, PT, R23, R204, PT ;  /* 0x000000cc1700720c */ /* 0x000fe40003fa6270 */
[----:B------:R-:W-:Y:S02]  /*14390*/  I2FP.F32.S32 R7, R7 ;  /* 0x0000000700077245 */ /* 0x000fe40000201400 */
[----:B------:R-:W-:Y:S02]  /*143a0*/  IABS R6, R6 ;  /* 0x0000000600067213 */ /* 0x000fe40000000000 */
[----:B------:R-:W-:Y:S01]  /*143b0*/  FSEL R24, R33, -INF , !P6 ;  /* 0xff80000021187808 */ /* 0x000fe20007000000 */
[----:B------:R-:W-:Y:S01]  /*143c0*/  FFMA.FTZ R7, R7, -UR5, R198 ;  /* 0x8000000507077c23 */ /* 0x000fe200080100c6 */
[----:B------:R-:W-:Y:S01]  /*143d0*/  ISETP.GT.AND P6, PT, R34, R23, PT ;  /* 0x000000172200720c */ /* 0x000fe20003fc4270 */
[----:B------:R-:W-:Y:S01]  /*143e0*/  IMAD.MOV.U32 R8, RZ, RZ, R6 ;  /* 0x000000ffff087224 */ /* 0x000fe200078e0006 */
[----:B------:R-:W-:Y:S01]  /*143f0*/  FSEL R32, R15, -INF , !P5 ;  /* 0xff8000000f207808 */ /* 0x000fe20006800000 */
[----:B------:R-:W-:Y:S01]  /*14400*/  IMAD.IADD R6, R3, 0x1, -R30 ;  /* 0x0000000103067824 */ /* 0x000fe200078e0a1e */
[----:B------:R-:W-:-:S02]  /*14410*/  ISETP.GE.AND P5, PT, R23, R205, PT ;  /* 0x000000cd1700720c */ /* 0x000fc40003fa6270 */
[----:B------:R-:W-:Y:S02]  /*14420*/  FSEL R7, R7, -INF , !P6 ;  /* 0xff80000007077808 */ /* 0x000fe40007000000 */
[----:B------:R-:W-:Y:S02]  /*14430*/  I2FP.F32.S32 R8, R8 ;  /* 0x0000000800087245 */ /* 0x000fe40000201400 */
[----:B------:R-:W-:Y:S02]  /*14440*/  ISETP.GE.AND P6, PT, R25, R228, PT ;  /* 0x000000e41900720c */ /* 0x000fe40003fc6270 */
[----:B------:R-:W-:Y:S01]  /*14450*/  FSEL R139, R7, -INF , !P5 ;  /* 0xff800000078b7808 */ /* 0x000fe20006800000 */
[----:B------:R-:W-:Y:S01]  /*14460*/  FFMA.FTZ R8, R8, -UR5, R199 ;  /* 0x8000000508087c23 */ /* 0x000fe200080100c7 */
[----:B------:R-:W-:Y:S02]  /*14470*/  ISETP.GE.AND P5, PT, R25, R229, PT ;  /* 0x000000e51900720c */ /* 0x000fe40003fa6270 */
[----:B------:R-:W-:-:S02]  /*14480*/  FSEL R27, R186, -INF , !P6 ;  /* 0xff800000ba1b7808 */ /* 0x000fc40007000000 */
[----:B------:R-:W-:Y:S02]  /*14490*/  ISETP.GE.AND P6, PT, R25, R204, PT ;  /* 0x000000cc1900720c */ /* 0x000fe40003fc6270 */
[----:B------:R-:W-:Y:S02]  /*144a0*/  FSEL R23, R35, -INF , !P5 ;  /* 0xff80000023177808 */ /* 0x000fe40006800000 */
[----:B------:R-:W-:Y:S02]  /*144b0*/  ISETP.GT.AND P5, PT, R34, R25, PT ;  /* 0x000000192200720c */ /* 0x000fe40003fa4270 */
[----:B------:R-:W-:Y:S02]  /*144c0*/  FSEL R31, R20, -INF , !P6 ;  /* 0xff800000141f7808 */ /* 0x000fe40007000000 */
[----:B------:R-:W-:Y:S02]  /*144d0*/  IABS R6, R6 ;  /* 0x0000000600067213 */ /* 0x000fe40000000000 */
[----:B------:R-:W-:-:S02]  /*144e0*/  ISETP.GE.AND P6, PT, R25, R205, PT ;  /* 0x000000cd1900720c */ /* 0x000fc40003fc6270 */
[----:B------:R-:W-:Y:S02]  /*144f0*/  FSEL R8, R8, -INF , !P5 ;  /* 0xff80000008087808 */ /* 0x000fe40006800000 */
[----:B------:R-:W-:Y:S01]  /*14500*/  I2FP.F32.S32 R7, R6 ;  /* 0x0000000600077245 */ /* 0x000fe20000201400 */
[----:B------:R-:W-:Y:S01]  /*14510*/  IMAD.IADD R6, R3, 0x1, -R22 ;  /* 0x0000000103067824 */ /* 0x000fe200078e0a16 */
        /* <DEDUP_REMOVED lines=9> */
[----:B------:R-:W-:Y:S02]  /*145b0*/  ISETP.GE.AND P5, PT, R136, R205, PT ;  /* 0x000000cd8800720c */ /* 0x000fe40003fa6270 */
[----:B------:R-:W-:-:S02]  /*145c0*/  IABS R6, R6 ;  /* 0x0000000600067213 */ /* 0x000fc40000000000 */
[----:B------:R-:W-:Y:S02]  /*145d0*/  FSEL R7, R7, -INF , !P6 ;  /* 0xff80000007077808 */ /* 0x000fe40007000000 */
[C---:B------:R-:W-:Y:S02]  /*145e0*/  ISETP.GE.AND P6, PT, R172.reuse, R228, PT ;  /* 0x000000e4ac00720c */ /* 0x040fe40003fc6270 */
[----:B------:R-:W-:Y:S02]  /*145f0*/  FSEL R33, R7, -INF , !P5 ;  /* 0xff80000007217808 */ /* 0x000fe40006800000 */
[----:B------:R-:W-:Y:S02]  /*14600*/  I2FP.F32.S32 R6, R6 ;  /* 0x0000000600067245 */ /* 0x000fe40000201400 */
[----:B------:R-:W-:Y:S02]  /*14610*/  ISETP.GE.AND P5, PT, R172, R229, PT ;  /* 0x000000e5ac00720c */ /* 0x000fe40003fa6270 */
[----:B------:R-:W-:Y:S01]  /*14620*/  FSEL R25, R175, -INF , !P6 ;  /* 0xff800000af197808 */ /* 0x000fe20007000000 */
[----:B------:R-:W-:Y:S01]  /*14630*/  FFMA.FTZ R6, R6, -UR5, R203 ;  /* 0x8000000506067c23 */ /* 0x000fe200080100cb */
[----:B------:R-:W-:-:S02]  /*14640*/  ISETP.GE.AND P6, PT, R172, R204, PT ;  /* 0x000000ccac00720c */ /* 0x000fc40003fc6270 */
[----:B------:R-:W-:Y:S02]  /*14650*/  FSEL R21, R174, -INF , !P5 ;  /* 0xff800000ae157808 */ /* 0x000fe40006800000 */
[----:B------:R-:W-:Y:S02]  /*14660*/  ISETP.GT.AND P5, PT, R34, R172, PT ;  /* 0x000000ac2200720c */ /* 0x000fe40003fa4270 */
[----:B------:R-:W-:Y:S02]  /*14670*/  FSEL R29, R29, -INF , !P6 ;  /* 0xff8000001d1d7808 */ /* 0x000fe40007000000 */
[----:B------:R-:W-:Y:S02]  /*14680*/  ISETP.GE.AND P6, PT, R172, R205, PT ;  /* 0x000000cdac00720c */ /* 0x000fe40003fc6270 */
[----:B------:R-:W-:Y:S01]  /*14690*/  FSEL R177, R6, -INF , !P5 ;  /* 0xff80000006b17808 */ /* 0x000fe20006800000 */
[----:B------:R-:W-:Y:S10]  /*146a0*/  BRA.U !UP0, `(.L_x_2723) ;  /* 0x0000000108ac7547 */ /* 0x000ff4000b800000 */
        /* <DEDUP_REMOVED lines=10> */
[----:B------:R-:W-:Y:S02]  /*14750*/  IMAD.U32 R7, RZ, RZ, UR6 ;  /* 0x00000006ff077e24 */ /* 0x000fe4000f8e00ff */
        /* <DEDUP_REMOVED lines=9> */
[----:B-1----:R-:W-:Y:S01]  /*147f0*/  MOV R7, UR4 ;  /* 0x0000000400077c02 */ /* 0x002fe20008000f00 */
[----:B------:R-:W-:Y:S01]  /*14800*/  ULEA.HI.X UR4, UR10, UR6, UR11, 0x4, UP0 ;  /* 0x000000060a047291 */ /* 0x000fe200080f240b */
[----:B------:R-:W-:-:S05]  /*14810*/  IMAD.U32 R6, RZ, RZ, UR6 ;  /* 0x00000006ff067e24 */ /* 0x000fca000f8e00ff */
[-C--:B------:R-:W-:Y:S02]  /*14820*/  @!P3 LEA.HI.X R9, R7, R226.reuse, R6, 0x1, P5 ;  /* 0x000000e20709b211 */ /* 0x080fe400028f0c06 */
[C---:B------:R-:W-:Y:S02]  /*14830*/  LEA R6, P5, R15.reuse, R225, 0x1 ;  /* 0x000000e10f067211 */ /* 0x040fe400078a08ff */
[----:B------:R-:W-:Y:S01]  /*14840*/  MOV R7, UR4 ;  /* 0x0000000400077c02 */ /* 0x000fe20008000f00 */
        /* <DEDUP_REMOVED lines=17> */
.L_x_2723:
[----:B------:R-:W3:Y:S04]  /*14960*/  LDL.64 R192, [R1+0xa8] ;  /* 0x0000a80001c07983 */ /* 0x000ee80000100a00 */
[----:B------:R-:W4:Y:S04]  /*14970*/  LDL.64 R186, [R1+0x88] ;  /* 0x0000880001ba7983 */ /* 0x000f280000100a00 */
[----:B------:R-:W5:Y:S01]  /*14980*/  LDL.64 R180, [R1+0x98] ;  /* 0x0000980001b47983 */ /* 0x000f620000100a00 */
[----:B------:R-:W-:Y:S02]  /*14990*/  ISETP.GE.AND P5, PT, R0, R228, PT ;  /* 0x000000e40000720c */ /* 0x000fe40003fa6270 */
[----:B------:R-:W-:-:S02]  /*149a0*/  FSEL R177, R177, -INF , !P6 ;  /* 0xff800000b1b17808 */ /* 0x000fc40007000000 */
[----:B--2---:R-:W-:Y:S01]  /*149b0*/  IABS R6, R14 ;  /* 0x0000000e00067213 */ /* 0x004fe20000000000 */
[----:B------:R-:W-:Y:S01]  /*149c0*/  IMAD.IADD R5, R3, 0x1, -R5 ;  /* 0x0000000103057824 */ /* 0x000fe200078e0a05 */
[----:B------:R-:W-:Y:S01]  /*149d0*/  FSEL R175, R188, -INF , !P5 ;  /* 0xff800000bcaf7808 */ /* 0x000fe20006800000 */
[----:B------:R-:W-:Y:S01]  /*149e0*/  UIADD3 UR30, UPT, UPT, UR24, -0x4, URZ ;  /* 0xfffffffc181e7890 */ /* 0x000fe2000fffe0ff */
[C---:B------:R-:W-:Y:S02]  /*149f0*/  ISETP.GE.AND P6, PT, R0.reuse, R229, PT ;  /* 0x000000e50000720c */ /* 0x040fe40003fc6270 */
[----:B------:R-:W-:Y:S01]  /*14a00*/  SHF.R.U32.HI R9, RZ, 0x5, R215 ;  /* 0x00000005ff097819 */ /* 0x000fe200000116d7 */
[----:B------:R-:W-:Y:S01]  /*14a10*/  UIADD3 UR4, UPT, UPT, UR36, -0x61c88647, URZ ;  /* 0x9e3779b924047890 */ /* 0x000fe2000fffe0ff */
[----:B------:R-:W-:Y:S01]  /*14a20*/  ISETP.GE.AND P5, PT, R0, R204, PT ;  /* 0x000000cc0000720c */ /* 0x000fe20003fa6270 */
[----:B------:R-:W-:Y:S01]  /*14a30*/  UIADD3 UR12, UPT, UPT, UR36, 0x3c6ef372, URZ ;  /* 0x3c6ef372240c7890 */ /* 0x000fe2000fffe0ff */
[----:B------:R-:W-:Y:S01]  /*14a40*/  FSEL R173, R137, -INF , !P6 ;  /* 0xff80000089ad7808 */ /* 0x000fe20007000000 */
[----:B------:R-:W-:Y:S01]  /*14a50*/  IMAD.MOV.U32 R209, RZ, RZ, R231 ;  /* 0x000000ffffd17224 */ /* 0x000fe200078e00e7 */
[----:B------:R-:W-:Y:S01]  /*14a60*/  FSEL R176, R176, -INF , !P5 ;  /* 0xff800000b0b07808 */ /* 0x000fe20006800000 */
[----:B------:R-:W1:Y:S01]  /*14a70*/  LDCU.U8 UR13, c[0x0][0x4f8] ;  /* 0x00009f00ff0d77ac */ /* 0x000e620008000000 */
[----:B------:R-:W-:-:S02]  /*14a80*/  ISETP.GE.AND P6, PT, R2, R228, PT ;  /* 0x000000e40200720c */ /* 0x000fc40003fc6270 */
[----:B------:R-:W-:Y:S02]  /*14a90*/  ISETP.GE.AND P5, PT, R2, R229, PT ;  /* 0x000000e50200720c */ /* 0x000fe40003fa6270 */
[----:B------:R-:W-:Y:S02]  /*14aa0*/  I2FP.F32.S32 R8, R6 ;  /* 0x0000000600087245 */ /* 0x000fe40000201400 */
[----:B------:R-:W-:Y:S02]  /*14ab0*/  FMNMX3.FTZ R6, R135, R11, R10, !PT ;  /* 0x0000000b87067276 */ /* 0x000fe4000781000a */
[----:B------:R-:W-:Y:S02]  /*14ac0*/  FSEL R174, R179, -INF , !P6 ;  /* 0xff800000b3ae7808 */ /* 0x000fe40007000000 */
[----:B------:R-:W-:Y:S02]  /*14ad0*/  FSEL R172, R138, -INF , !P5 ;  /* 0xff8000008aac7808 */ /* 0x000fe40006800000 */
[----:B------:R-:W-:-:S02]  /*14ae0*/  ISETP.GT.AND P6, PT, R34, R0, PT ;  /* 0x000000002200720c */ /* 0x000fc40003fc4270 */
[----:B------:R-:W-:Y:S02]  /*14af0*/  ISETP.GE.AND P5, PT, R0, R205, PT ;  /* 0x000000cd0000720c */ /* 0x000fe40003fa6270 */
[----:B------:R-:W-:-:S04]  /*14b00*/  FMNMX3.FTZ R0, R6, R28, R27, !PT ;  /* 0x0000001c06007276 */ /* 0x000fc8000781001b */
[----:B------:R-:W-:Y:S01]  /*14b10*/  FMNMX3.FTZ R0, R0, R26, R25, !PT ;  /* 0x0000001a00007276 */ /* 0x000fe20007810019 */
[----:B------:R-:W-:-:S03]  /*14b20*/  IMAD.U32 R6, RZ, RZ, UR37 ;  /* 0x00000025ff067e24 */ /* 0x000fc6000f8e00ff */
[----:B------:R-:W-:Y:S02]  /*14b30*/  FMNMX3.FTZ R0, R0, R175, R174, !PT ;  /* 0x000000af00007276 */ /* 0x000fe400078100ae */
[----:B------:R-:W-:Y:S02]  /*14b40*/  FMNMX3.FTZ R3, R134, R13, R12, !PT ;  /* 0x0000000d86037276 */ /* 0x000fe4000781000c */
[----:B------:R-:W-:Y:S01]  /*14b50*/  IABS R5, R5 ;  /* 0x0000000500057213 */ /* 0x000fe20000000000 */
[----:B------:R-:W2:Y:S01]  /*14b60*/  SHFL.BFLY PT, R136, R0, 0x2, 0x1f ;  /* 0x0c401f0000887f89 */ /* 0x000ea200000e0000 */
[----:B------:R-:W-:Y:S01]  /*14b70*/  FMNMX3.FTZ R3, R3, R24, R23, !PT ;  /* 0x0000001803037276 */ /* 0x000fe20007810017 */
[----:B------:R-:W-:Y:S02]  /*14b80*/  FFMA.FTZ R8, R8, -UR5, R210 ;  /* 0x8000000508087c23 */ /* 0x000fe400080100d2 */
[----:B------:R-:W-:Y:S01]  /*14b90*/  IMAD.MOV.U32 R20, RZ, RZ, R5 ;  /* 0x000000ffff147224 */ /* 0x000fe200078e0005 */
[----:B------:R-:W-:-:S02]  /*14ba0*/  FMNMX3.FTZ R5, R3, R22, R21, !PT ;  /* 0x0000001603057276 */ /* 0x000fc40007810015 */
[----:B------:R-:W-:Y:S02]  /*14bb0*/  FSEL R182, R8, -INF , !P6 ;  /* 0xff80000008b67808 */ /* 0x000fe40007000000 */
[----:B------:R-:W-:Y:S02]  /*14bc0*/  FMNMX3.FTZ R5, R5, R173, R172, !PT ;  /* 0x000000ad05057276 */ /* 0x000fe400078100ac */
[----:B------:R-:W-:-:S03]  /*14bd0*/  ISETP.GT.AND P6, PT, R34, R2, PT ;  /* 0x000000022200720c */ /* 0x000fc60003fc4270 */
[----:B------:R-:W1:Y:S01]  /*14be0*/  SHFL.BFLY PT, R34, R5, 0x2, 0x1f ;  /* 0x0c401f0005227f89 */ /* 0x000e6200000e0000 */
[----:B------:R-:W-:-:S05]  /*14bf0*/  I2FP.F32.S32 R20, R20 ;  /* 0x0000001400147245 */ /* 0x000fca0000201400 */
[----:B------:R-:W-:Y:S01]  /*14c00*/  FFMA.FTZ R20, R20, -UR5, R211 ;  /* 0x8000000514147c23 */ /* 0x000fe200080100d3 */
[----:B--2---:R-:W-:Y:S02]  /*14c10*/  FMNMX.FTZ R0, R0, R136, !PT ;  /* 0x0000008800007209 */ /* 0x004fe40007810000 */
[----:B------:R-:W-:Y:S02]  /*14c20*/  FSEL R182, R182, -INF , !P5 ;  /* 0xff800000b6b67808 */ /* 0x000fe40006800000 */
[----:B------:R-:W-:Y:S02]  /*14c30*/  FSEL R138, R20, -INF , !P6 ;  /* 0xff800000148a7808 */ /* 0x000fe40007000000 */
[C---:B------:R-:W-:Y:S02]  /*14c40*/  ISETP.GE.AND P5, PT, R2.reuse, R204, PT ;  /* 0x000000cc0200720c */ /* 0x040fe40003fa6270 */
[----:B------:R-:W-:Y:S02]  /*14c50*/  ISETP.GE.AND P6, PT, R2, R205, PT ;  /* 0x000000cd0200720c */ /* 0x000fe40003fc6270 */
[----:B-1----:R-:W-:Y:S01]  /*14c60*/  FMNMX.FTZ R5, R5, R34, !PT ;  /* 0x0000002205057209 */ /* 0x002fe20007810000 */
[----:B------:R-:W-:-:S02]  /*14c70*/  IMAD.MOV.U32 R208, RZ, RZ, R230 ;  /* 0x000000ffffd07224 */ /* 0x000fc400078e00e6 */
[----:B------:R-:W-:Y:S02]  /*14c80*/  IMAD.MOV.U32 R235, RZ, RZ, R209 ;  /* 0x000000ffffeb7224 */ /* 0x000fe400078e00d1 */
[----:B------:R-:W-:Y:S01]  /*14c90*/  IMAD.MOV.U32 R234, RZ, RZ, R208 ;  /* 0x000000ffffea7224 */ /* 0x000fe200078e00d0 */
[----:B---3--:R-:W1:Y:S01]  /*14ca0*/  S2R R192, SR_CTAID.X ;  /* 0x0000000000c07919 */ /* 0x008e620000002500 */
[----:B------:R-:W-:-:S05]  /*14cb0*/  LOP3.LUT R6, R6, UR30, R193, 0x96, !PT ;  /* 0x0000001e06067c12 */ /* 0x000fca000f8e96c1 */
[----:B------:R-:W-:-:S03]  /*14cc0*/  IMAD.WIDE.U32 R6, R6, -0x326172a9, RZ ;  /* 0xcd9e8d5706067825 */ /* 0x000fc600078e00ff */
[----:B----4-:R-:W-:-:S05]  /*14cd0*/  LOP3.LUT R14, R6, UR12, R187, 0x96, !PT ;  /* 0x0000000c060e7c12 */ /* 0x010fca000f8e96bb */
[----:B------:R-:W-:-:S04]  /*14ce0*/  IMAD.WIDE.U32 R14, R14, -0x2daee0ad, RZ ;  /* 0xd2511f530e0e7825 */ /* 0x000fc800078e00ff */
[----:B-1----:R-:W-:-:S04]  /*14cf0*/  IMAD R192, R192, 0x8, R9 ;  /* 0x00000008c0c07824 */ /* 0x002fc800078e0209 */
[----:B------:R-:W-:-:S03]  /*14d00*/  IMAD.WIDE.U32 R192, R192, -0x326172a9, RZ ;  /* 0xcd9e8d57c0c07825 */ /* 0x000fc600078e00ff */
[----:B------:R-:W-:-:S05]  /*14d10*/  LOP3.LUT R8, R192, UR4, R7, 0x96, !PT ;  /* 0x00000004c0087c12 */ /* 0x000fca000f8e9607 */
[----:B------:R-:W-:-:S05]  /*14d20*/  IMAD.WIDE.U32 R8, R8, -0x2daee0ad, RZ ;  /* 0xd2511f5308087825 */ /* 0x000fca00078e00ff */
[----:B-----5:R-:W-:Y:S02]  /*14d30*/  LOP3.LUT R3, R180, UR33, R9, 0x96, !PT ;  /* 0x00000021b4037c12 */ /* 0x020fe4000f8e9609 */
[----:B------:R-:W-:Y:S02]  /*14d40*/  LOP3.LUT R8, R8, UR31, R15, 0x96, !PT ;  /* 0x0000001f08087c12 */ /* 0x000fe4000f8e960f */
[----:B------:R-:W1:Y:S01]  /*14d50*/  SHFL.BFLY PT, R15, R0, 0x1, 0x1f ;  /* 0x0c201f00000f7f89 */ /* 0x000e6200000e0000 */
[----:B------:R-:W-:-:S04]  /*14d60*/  IMAD.WIDE.U32 R180, R3, -0x326172a9, RZ ;  /* 0xcd9e8d5703b47825 */ /* 0x000fc800078e00ff */
[----:B------:R-:W-:Y:S01]  /*14d70*/  IMAD.WIDE.U32 R8, R8, -0x326172a9, RZ ;  /* 0xcd9e8d5708087825 */ /* 0x000fe200078e00ff */
[----:B------:R-:W-:-:S04]  /*14d80*/  LOP3.LUT R2, R186, UR32, R181, 0x96, !PT ;  /* 0x00000020ba027c12 */ /* 0x000fc8000f8e96b5 */
[----:B------:R-:W-:Y:S01]  /*14d90*/  LOP3.LUT R3, R180, UR26, R9, 0x96, !PT ;  /* 0x0000001ab4037c12 */ /* 0x000fe2000f8e9609 */
[----:B------:R-:W-:-:S04]  /*14da0*/  IMAD.WIDE.U32 R180, R2, -0x2daee0ad, RZ ;  /* 0xd2511f5302b47825 */ /* 0x000fc800078e00ff */
[----:B------:R-:W-:Y:S01]  /*14db0*/  IMAD.WIDE.U32 R200, R3, -0x2daee0ad, RZ ;  /* 0xd2511f5303c87825 */ /* 0x000fe200078e00ff */
[----:B------:R-:W-:Y:S02]  /*14dc0*/  LOP3.LUT R2, R14, UR23, R181, 0x96, !PT ;  /* 0x000000170e027c12 */ /* 0x000fe4000f8e96b5 */
[----:B------:R-:W2:Y:S02]  /*14dd0*/  SHFL.BFLY PT, R14, R5, 0x1, 0x1f ;  /* 0x0c201f00050e7f89 */ /* 0x000ea400000e0000 */
[----:B------:R-:W-:Y:S01]  /*14de0*/  LOP3.LUT R9, R180, UR16, R201, 0x96, !PT ;  /* 0x00000010b4097c12 */ /* 0x000fe2000f8e96c9 */
[----:B------:R-:W-:-:S04]  /*14df0*/  IMAD.WIDE.U32 R2, R2, -0x326172a9, RZ ;  /* 0xcd9e8d5702027825 */ /* 0x000fc800078e00ff */
[----:B------:R-:W-:Y:S01]  /*14e00*/  IMAD.WIDE.U32 R186, R9, -0x326172a9, RZ ;  /* 0xcd9e8d5709ba7825 */ /* 0x000fe200078e00ff */
[----:B-1----:R-:W-:Y:S02]  /*14e10*/  FMNMX.FTZ R231, R0, R15, !PT ;  /* 0x0000000f00e77209 */ /* 0x002fe40007810000 */
[----:B------:R-:W-:Y:S02]  /*14e20*/  LOP3.LUT R181, R8, UR17, R3, 0x96, !PT ;  /* 0x0000001108b57c12 */ /* 0x000fe4000f8e9603 */
[----:B------:R-:W-:Y:S01]  /*14e30*/  LOP3.LUT R20, R2, UR15, R187, 0x96, !PT ;  /* 0x0000000f02147c12 */ /* 0x000fe2000f8e96bb */
[C---:B------:R-:W-:Y:S01]  /*14e40*/  FMUL.FTZ R2, R231.reuse, UR38 ;  /* 0x00000026e7027c20 */ /* 0x040fe20008410000 */
[----:B------:R-:W-:Y:S02]  /*14e50*/  FSEL R8, R178, -INF , !P5 ;  /* 0xff800000b2087808 */ /* 0x000fe40006800000 */
[----:B------:R-:W-:Y:S02]  /*14e60*/  FSETP.NEU.FTZ.AND P5, PT, R231, -INF , PT ;  /* 0xff800000e700780b */ /* 0x000fe40003fbd000 */
[----:B------:R-:W-:-:S02]  /*14e70*/  LOP3.LUT R0, R20, 0xffff, RZ, 0xc0, !PT ;  /* 0x0000ffff14007812 */ /* 0x000fc400078ec0ff */
[----:B------:R-:W-:Y:S02]  /*14e80*/  FSEL R2, R2, RZ, P5 ;  /* 0x000000ff02027208 */ /* 0x000fe40002800000 */
[----:B------:R-:W-:Y:S02]  /*14e90*/  SHF.R.U32.HI R0, RZ, 0x8, R0 ;  /* 0x00000008ff007819 */ /* 0x000fe40000011600 */
[----:B--2---:R-:W-:Y:S02]  /*14ea0*/  FMNMX.FTZ R230, R5, R14, !PT ;  /* 0x0000000e05e67209 */ /* 0x004fe40007810000 */
[----:B------:R-:W-:Y:S01]  /*14eb0*/  LOP3.LUT R3, R0, 0xffff, RZ, 0xc0, !PT ;  /* 0x0000ffff00037812 */ /* 0x000fe200078ec0ff */
[--C-:B------:R-:W-:Y:S01]  /*14ec0*/  FFMA.FTZ R0, R10, UR38, -R2.reuse ;  /* 0x000000260a007c23 */ /* 0x100fe20008010802 */
[----:B------:R-:W-:Y:S01]  /*14ed0*/  FFMA.FTZ R5, R11, UR38, -R2 ;  /* 0x000000260b057c23 */ /* 0x000fe20008010802 */
[----:B------:R-:W-:Y:S02]  /*14ee0*/  FSEL R178, R138, -INF , !P6 ;  /* 0xff8000008ab27808 */ /* 0x000fe40007000000 */
[----:B------:R1:W-:Y:S01]  /*14ef0*/  MUFU.EX2 R214, R0 ;  /* 0x0000000000d67308 */ /* 0x0003e20000000800 */
[----:B------:R-:W-:-:S02]  /*14f00*/  FSEL R179, R231, RZ, P5 ;  /* 0x000000ffe7b37208 */ /* 0x000fc40002800000 */
[----:B------:R-:W-:Y:S01]  /*14f10*/  ISETP.LE.U32.AND P6, PT, R3, UR13, PT ;  /* 0x0000000d03007c0c */ /* 0x000fe2000bfc3070 */
[----:B------:R-:W2:Y:S01]  /*14f20*/  MUFU.EX2 R201, R5 ;  /* 0x0000000500c97308 */ /* 0x000ea20000000800 */
[----:B------:R-:W-:Y:S02]  /*14f30*/  FSETP.NEU.FTZ.AND P5, PT, R230, -INF , PT ;  /* 0xff800000e600780b */ /* 0x000fe40003fbd000 */
[----:B------:R-:W-:Y:S02]  /*14f40*/  LOP3.LUT R3, R20, 0xff, RZ, 0xc0, !PT ;  /* 0x000000ff14037812 */ /* 0x000fe400078ec0ff */
[C---:B------:R-:W-:Y:S01]  /*14f50*/  FSEL R180, R230.reuse, RZ, P5 ;  /* 0x000000ffe6b47208 */ /* 0x040fe20002800000 */
[----:B-1----:R-:W-:-:S05]  /*14f60*/  FMUL.FTZ R0, R230, UR38 ;  /* 0x00000026e6007c20 */ /* 0x002fca0008410000 */
[----:B------:R-:W-:Y:S02]  /*14f70*/  FSEL R0, R0, RZ, P5 ;  /* 0x000000ff00007208 */ /* 0x000fe40002800000 */
[----:B------:R-:W-:Y:S02]  /*14f80*/  ISETP.LE.U32.AND P5, PT, R3, UR13, PT ;  /* 0x0000000d03007c0c */ /* 0x000fe4000bfa3070 */
[----:B------:R-:W-:Y:S02]  /*14f90*/  FMNMX3.FTZ R3, R133, R17, R16, !PT ;  /* 0x0000001185037276 */ /* 0x000fe40007810010 */
[----:B--2---:R-:W-:Y:S01]  /*14fa0*/  F2FP.BF16.F32.PACK_AB R136, R214, R201 ;  /* 0x000000c9d688723e */ /* 0x004fe200000010ff */
[----:B------:R-:W-:Y:S01]  /*14fb0*/  IMAD.MOV.U32 R5, RZ, RZ, R186 ;  /* 0x000000ffff057224 */ /* 0x000fe200078e00ba */
[----:B------:R-:W-:Y:S02]  /*14fc0*/  FMNMX3.FTZ R3, R3, R32, R31, !PT ;  /* 0x0000002003037276 */ /* 0x000fe4000781001f */
[----:B------:R-:W-:-:S02]  /*14fd0*/  PRMT R34, R136, 0x7632, R34 ;  /* 0x0000763288227816 */ /* 0x000fc40000000022 */
[----:B------:R-:W-:-:S03]  /*14fe0*/  FMNMX3.FTZ R3, R3, R30, R29, !PT ;  /* 0x0000001e03037276 */ /* 0x000fc6000781001d */
[----:B------:R-:W-:Y:S01]  /*14ff0*/  @!P5 HFMA2.BF16_V2 R137, -RZ.H0_H0, RZ.H0_H0, -R136.H0_H0 ;  /* 0x200000ffff89d231 */ /* 0x000fe20000340988 */
[----:B------:R-:W-:Y:S02]  /*15000*/  LOP3.LUT R5, R5, 0xff, RZ, 0xc0, !PT ;  /* 0x000000ff05057812 */ /* 0x000fe400078ec0ff */
[----:B------:R-:W-:Y:S02]  /*15010*/  PRMT R216, R136, 0x5410, R34 ;  /* 0x0000541088d87816 */ /* 0x000fe40000000022 */
[----:B------:R-:W-:Y:S02]  /*15020*/  @!P5 PRMT R136, R137, 0x5410, RZ ;  /* 0x000054108988d816 */ /* 0x000fe400000000ff */
[----:B------:R-:W-:Y:S02]  /*15030*/  FMNMX3.FTZ R3, R3, R176, R8, !PT ;  /* 0x000000b003037276 */ /* 0x000fe40007810008 */
[----:B------:R-:W-:Y:S01]  /*15040*/  ISETP.LE.U32.AND P5, PT, R5, UR13, PT ;  /* 0x0000000d05007c0c */ /* 0x000fe2000bfa3070 */
[--C-:B------:R-:W-:Y:S01]  /*15050*/  FFMA.FTZ R5, R12, UR38, -R0.reuse ;  /* 0x000000260c057c23 */ /* 0x100fe20008010800 */
[----:B------:R-:W-:Y:S01]  /*15060*/  FFMA.FTZ R9, R13, UR38, -R0 ;  /* 0x000000260d097c23 */ /* 0x000fe20008010800 */
[----:B------:R-:W1:Y:S02]  /*15070*/  SHFL.BFLY PT, R14, R3, 0x2, 0x1f ;  /* 0x0c401f00030e7f89 */ /* 0x000e6400000e0000 */
[----:B------:R2:W-:Y:S01]  /*15080*/  MUFU.EX2 R207, R5 ;  /* 0x0000000500cf7308 */ /* 0x0005e20000000800 */
[----:B------:R-:W-:-:S03]  /*15090*/  @!P6 HFMA2.BF16_V2 R183, -RZ.H0_H0, RZ.H0_H0, -R34.H0_H0 ;  /* 0x200000ffffb7e231 */ /* 0x000fc60000340922 */
[----:B------:R-:W3:Y:S02]  /*150a0*/  MUFU.EX2 R199, R9 ;  /* 0x0000000900c77308 */ /* 0x000ee40000000800 */
[----:B------:R-:W-:Y:S02]  /*150b0*/  @!P6 PRMT R34, R183, 0x5410, RZ ;  /* 0x00005410b722e816 */ /* 0x000fe400000000ff */
[----:B--2---:R-:W-:-:S04]  /*150c0*/  PRMT R5, R20, 0x7632, R5 ;  /* 0x0000763214057816 */ /* 0x004fc80000000005 */
[----:B------:R-:W-:-:S04]  /*150d0*/  LOP3.LUT R5, R5, 0xff, RZ, 0xc0, !PT ;  /* 0x000000ff05057812 */ /* 0x000fc800078ec0ff */
[----:B------:R-:W-:Y:S02]  /*150e0*/  ISETP.LE.U32.AND P6, PT, R5, UR13, PT ;  /* 0x0000000d05007c0c */ /* 0x000fe4000bfc3070 */
[----:B---3--:R-:W-:Y:S02]  /*150f0*/  F2FP.BF16.F32.PACK_AB R138, R207, R199 ;  /* 0x000000c7cf8a723e */ /* 0x008fe400000010ff */
[----:B------:R-:W-:Y:S02]  /*15100*/  SHF.R.U32.HI R9, RZ, 0x18, R20 ;  /* 0x00000018ff097819 */ /* 0x000fe40000011614 */
[----:B------:R-:W-:Y:S02]  /*15110*/  PRMT R137, R138, 0x7632, R137 ;  /* 0x000076328a897816 */ /* 0x000fe40000000089 */
[----:B-1----:R-:W-:-:S05]  /*15120*/  FMNMX.FTZ R5, R3, R14, !PT ;  /* 0x0000000e03057209 */ /* 0x002fca0007810000 */
[----:B------:R-:W-:Y:S01]  /*15130*/  @!P6 HFMA2.BF16_V2 R184, -RZ.H0_H0, RZ.H0_H0, -R138.H0_H0 ;  /* 0x200000ffffb8e231 */ /* 0x000fe2000034098a */
[----:B------:R-:W-:-:S04]  /*15140*/  PRMT R219, R138, 0x5410, R137 ;  /* 0x000054108adb7816 */ /* 0x000fc80000000089 */
[----:B------:R-:W-:Y:S02]  /*15150*/  @!P6 PRMT R138, R184, 0x5410, RZ ;  /* 0x00005410b88ae816 */ /* 0x000fe400000000ff */
[----:B------:R-:W-:Y:S02]  /*15160*/  ISETP.LE.U32.AND P6, PT, R9, UR13, PT ;  /* 0x0000000d09007c0c */ /* 0x000fe4000bfc3070 */
[----:B------:R-:W1:Y:S02]  /*15170*/  SHFL.BFLY PT, R9, R5, 0x1, 0x1f ;  /* 0x0c201f0005097f89 */ /* 0x000e6400000e0000 */
[----:B-1----:R-:W-:-:S05]  /*15180*/  FMNMX.FTZ R192, R5, R9, !PT ;  /* 0x0000000905c07209 */ /* 0x002fca0007810000 */
[----:B------:R-:W-:Y:S04]  /*15190*/  STL [R1], R192 ;  /* 0x000000c001007387 */ /* 0x000fe80000100800 */
[----:B------:R-:W2:Y:S04]  /*151a0*/  LDL.LU R209, [R1+0x5c] ;  /* 0x00005c0001d17983 */ /* 0x000ea80000300800 */
[----:B------:R-:W3:Y:S01]  /*151b0*/  LDL.LU R208, [R1+0x58] ;  /* 0x0000580001d07983 */ /* 0x000ee20000300800 */
[----:B------:R-:W-:-:S04]  /*151c0*/  FMNMX3.FTZ R3, R132, R19, R18, !PT ;  /* 0x0000001384037276 */ /* 0x000fc80007810012 */
[----:B------:R-:W-:-:S04]  /*151d0*/  FMNMX3.FTZ R3, R3, R139, R35, !PT ;  /* 0x0000008b03037276 */ /* 0x000fc80007810023 */
[----:B------:R-:W-:-:S04]  /*151e0*/  FMNMX3.FTZ R3, R3, R33, R177, !PT ;  /* 0x0000002103037276 */ /* 0x000fc800078100b1 */
[----:B------:R-:W-:-:S05]  /*151f0*/  FMNMX3.FTZ R3, R3, R182, R178, !PT ;  /* 0x000000b603037276 */ /* 0x000fca00078100b2 */
[----:B------:R-:W1:Y:S01]  /*15200*/  SHFL.BFLY PT, R14, R3, 0x2, 0x1f ;  /* 0x0c401f00030e7f89 */ /* 0x000e6200000e0000 */
[--C-:B------:R-:W-:Y:S01]  /*15210*/  FFMA.FTZ R28, R28, UR38, -R2.reuse ;  /* 0x000000261c1c7c23 */ /* 0x100fe20008010802 */
[----:B------:R-:W-:-:S03]  /*15220*/  FFMA.FTZ R27, R27, UR38, -R2 ;  /* 0x000000261b1b7c23 */ /* 0x000fc60008010802 */
[----:B------:R4:W-:Y:S04]  /*15230*/  MUFU.EX2 R210, R28 ;  /* 0x0000001c00d27308 */ /* 0x0009e80000000800 */
[----:B------:R5:W5:Y:S01]  /*15240*/  MUFU.EX2 R233, R27 ;  /* 0x0000001b00e97308 */ /* 0x000b620000000800 */
        /* <DEDUP_REMOVED lines=8> */
[----:B-1----:R-:W-:Y:S01]  /*152d0*/  FMNMX.FTZ R2, R3, R14, !PT ;  /* 0x0000000e03027209 */ /* 0x002fe20007810000 */
[--C-:B----4-:R-:W-:Y:S01]  /*152e0*/  FFMA.FTZ R28, R22, UR38, -R0.reuse ;  /* 0x00000026161c7c23 */ /* 0x110fe20008010800 */
[----:B-----5:R-:W-:Y:S01]  /*152f0*/  FFMA.FTZ R27, R21, UR38, -R0 ;  /* 0x00000026151b7c23 */ /* 0x020fe20008010800 */
[----:B------:R-:W-:-:S02]  /*15300*/  F2FP.BF16.F32.PACK_AB R0, R233, R210 ;  /* 0x000000d2e900723e */ /* 0x000fc400000010ff */
[----:B------:R-:W1:Y:S01]  /*15310*/  SHFL.BFLY PT, R3, R2, 0x1, 0x1f ;  /* 0x0c201f0002037f89 */ /* 0x000e6200000e0000 */
[----:B------:R-:W-:Y:S01]  /*15320*/  @!P6 HFMA2.BF16_V2 R22, -RZ.H0_H0, RZ.H0_H0, -R137.H0_H0 ;  /* 0x200000ffff16e231 */ /* 0x000fe20000340989 */
[C---:B------:R-:W-:Y:S02]  /*15330*/  PRMT R185, R0.reuse, 0x7610, R185 ;  /* 0x0000761000b97816 */ /* 0x040fe400000000b9 */
[----:B------:R-:W-:Y:S02]  /*15340*/  PRMT R184, R0, 0x7632, R184 ;  /* 0x0000763200b87816 */ /* 0x000fe400000000b8 */
[----:B------:R-:W-:Y:S02]  /*15350*/  PRMT R0, R186, 0x7771, RZ ;  /* 0x00007771ba007816 */ /* 0x000fe400000000ff */
[----:B------:R-:W-:Y:S02]  /*15360*/  @!P6 PRMT R137, R22, 0x5410, RZ ;  /* 0x000054101689e816 */ /* 0x000fe400000000ff */
[----:B------:R-:W-:Y:S01]  /*15370*/  ISETP.GT.U32.AND P6, PT, R0, UR13, PT ;  /* 0x0000000d00007c0c */ /* 0x000fe2000bfc4070 */
[----:B------:R-:W-:Y:S01]  /*15380*/  @!P5 HFMA2.BF16_V2 R189, -RZ.H0_H0, RZ.H0_H0, -R185.H0_H0 ;  /* 0x200000ffffbdd231 */ /* 0x000fe200003409b9 */
[----:B------:R-:W-:Y:S01]  /*15390*/  PRMT R203, R185, 0x5410, R184 ;  /* 0x00005410b9cb7816 */ /* 0x000fe200000000b8 */
[----:B------:R-:W-:-:S03]  /*153a0*/  FMUL.FTZ R0, R192, UR38 ;  /* 0x00000026c0007c20 */ /* 0x000fc60008410000 */
[----:B------:R-:W-:Y:S02]  /*153b0*/  @!P5 PRMT R185, R189, 0x5410, RZ ;  /* 0x00005410bdb9d816 */ /* 0x000fe400000000ff */
[----:B------:R-:W-:Y:S01]  /*153c0*/  FSETP.NEU.FTZ.AND P5, PT, R192, -INF , PT ;  /* 0xff800000c000780b */ /* 0x000fe20003fbd000 */
[----:B------:R-:W-:Y:S03]  /*153d0*/  MUFU.EX2 R221, R24 ;  /* 0x0000001800dd7308 */ /* 0x000fe60000000800 */
[----:B------:R-:W-:Y:S01]  /*153e0*/  FSEL R0, R0, RZ, P5 ;  /* 0x000000ff00007208 */ /* 0x000fe20002800000 */
[----:B------:R-:W-:Y:S01]  /*153f0*/  @P6 HFMA2.BF16_V2 R190, -RZ.H0_H0, RZ.H0_H0, -R184.H0_H0 ;  /* 0x200000ffffbe6231 */ /* 0x000fe200003409b8 */
[----:B-1----:R-:W-:Y:S01]  /*15400*/  FMNMX.FTZ R226, R2, R3, !PT ;  /* 0x0000000302e27209 */ /* 0x002fe20007810000 */
[----:B------:R1:W4:Y:S02]  /*15410*/  MUFU.EX2 R232, R23 ;  /* 0x0000001700e87308 */ /* 0x0003240000000800 */
        /* <DEDUP_REMOVED lines=8> */
[----:B------:R-:W-:Y:S01]  /*154a0*/  @P6 PRMT R184, R190, 0x5410, RZ ;  /* 0x00005410beb86816 */ /* 0x000fe200000000ff */
[C---:B------:R-:W-:Y:S01]  /*154b0*/  FMUL.FTZ R0, R226.reuse, UR38 ;  /* 0x00000026e2007c20 */ /* 0x040fe20008410000 */
[----:B------:R-:W-:-:S02]  /*154c0*/  FSETP.NEU.FTZ.AND P6, PT, R226, -INF , PT ;  /* 0xff800000e200780b */ /* 0x000fc40003fdd000 */
[----:B------:R-:W-:Y:S02]  /*154d0*/  PRMT R2, R186, 0x7772, RZ ;  /* 0x00007772ba027816 */ /* 0x000fe400000000ff */
[----:B------:R-:W-:Y:S02]  /*154e0*/  FSEL R0, R0, RZ, P6 ;  /* 0x000000ff00007208 */ /* 0x000fe40003000000 */
[----:B------:R-:W-:Y:S02]  /*154f0*/  FSEL R9, R192, RZ, P5 ;  /* 0x000000ffc0097208 */ /* 0x000fe40002800000 */
[----:B------:R-:W-:Y:S01]  /*15500*/  ISETP.GT.U32.AND P5, PT, R2, UR13, PT ;  /* 0x0000000d02007c0c */ /* 0x000fe2000bfa4070 */
[--C-:B------:R-:W-:Y:S01]  /*15510*/  FFMA.FTZ R22, R19, UR38, -R0.reuse ;  /* 0x0000002613167c23 */ /* 0x100fe20008010800 */
[--C-:B-1----:R-:W-:Y:S01]  /*15520*/  FFMA.FTZ R23, R18, UR38, -R0.reuse ;  /* 0x0000002612177c23 */ /* 0x102fe20008010800 */
[--C-:B------:R-:W-:Y:S01]  /*15530*/  FFMA.FTZ R139, R139, UR38, -R0.reuse ;  /* 0x000000268b8b7c23 */ /* 0x100fe20008010800 */
[--C-:B------:R-:W-:Y:S01]  /*15540*/  FFMA.FTZ R35, R35, UR38, -R0.reuse ;  /* 0x0000002623237c23 */ /* 0x100fe20008010800 */
[--C-:B------:R-:W-:Y:S01]  /*15550*/  FFMA.FTZ R190, R33, UR38, -R0.reuse ;  /* 0x0000002621be7c23 */ /* 0x100fe20008010800 */
[--C-:B------:R-:W-:Y:S01]  /*15560*/  FFMA.FTZ R192, R177, UR38, -R0.reuse ;  /* 0x00000026b1c07c23 */ /* 0x100fe20008010800 */
[--C-:B------:R-:W-:Y:S01]  /*15570*/  FFMA.FTZ R198, R182, UR38, -R0.reuse ;  /* 0x00000026b6c67c23 */ /* 0x100fe20008010800 */
[----:B------:R-:W-:Y:S01]  /*15580*/  FFMA.FTZ R197, R178, UR38, -R0 ;  /* 0x00000026b2c57c23 */ /* 0x000fe20008010800 */
[----:B----4-:R-:W-:-:S04]  /*15590*/  F2FP.BF16.F32.PACK_AB R0, R232, R221 ;  /* 0x000000dde800723e */ /* 0x010fc800000010ff */
[C---:B------:R-:W-:Y:S02]  /*155a0*/  PRMT R183, R0.reuse, 0x7610, R183 ;  /* 0x0000761000b77816 */ /* 0x040fe400000000b7 */
[----:B------:R-:W-:-:S03]  /*155b0*/  PRMT R182, R0, 0x7632, R182 ;  /* 0x0000763200b67816 */ /* 0x000fc600000000b6 */
[----:B------:R-:W-:Y:S01]  /*155c0*/  @P5 HFMA2.BF16_V2 R19, -RZ.H0_H0, RZ.H0_H0, -R183.H0_H0 ;  /* 0x200000ffff135231 */ /* 0x000fe200003409b7 */
[----:B------:R-:W-:Y:S02]  /*155d0*/  PRMT R2, R186, 0x7773, RZ ;  /* 0x00007773ba027816 */ /* 0x000fe400000000ff */
[----:B------:R-:W-:Y:S02]  /*155e0*/  PRMT R202, R183, 0x5410, R182 ;  /* 0x00005410b7ca7816 */ /* 0x000fe400000000b6 */
[----:B------:R-:W-:Y:S02]  /*155f0*/  @P5 PRMT R183, R19, 0x5410, RZ ;  /* 0x0000541013b75816 */ /* 0x000fe400000000ff */
[----:B------:R-:W-:Y:S01]  /*15600*/  ISETP.GT.U32.AND P5, PT, R2, UR13, PT ;  /* 0x0000000d02007c0c */ /* 0x000fe2000bfa4070 */
[----:B------:R-:W-:-:S04]  /*15610*/  FADD.FTZ R3, R134, -R180 ;  /* 0x800000b486037221 */ /* 0x000fc80000010000 */
[----:B------:R-:W-:-:S06]  /*15620*/  FMUL.FTZ R3, R3, UR38 ;  /* 0x0000002603037c20 */ /* 0x000fcc0008410000 */
[----:B------:R-:W3:Y:S02]  /*15630*/  MUFU.EX2 R3, R3 ;  /* 0x0000000300037308 */ /* 0x000ee40000000800 */
[----:B------:R-:W-:-:S05]  /*15640*/  @P5 HFMA2.BF16_V2 R18, -RZ.H0_H0, RZ.H0_H0, -R182.H0_H0 ;  /* 0x200000ffff125231 */ /* 0x000fca00003409b6 */
[----:B------:R-:W-:Y:S01]  /*15650*/  @P5 PRMT R182, R18, 0x5410, RZ ;  /* 0x0000541012b65816 */ /* 0x000fe200000000ff */
[----:B------:R-:W-:-:S05]  /*15660*/  IMAD.WIDE.U32 R18, R181, -0x2daee0ad, RZ ;  /* 0xd2511f53b5127825 */ /* 0x000fca00078e00ff */
[----:B------:R-:W-:Y:S02]  /*15670*/  LOP3.LUT R32, R200, UR7, R19, 0x96, !PT ;  /* 0x00000007c8207c12 */ /* 0x000fe4000f8e9613 */
[----:B------:R3:W-:Y:S02]  /*15680*/  MUFU.EX2 R200, R15 ;  /* 0x0000000f00c87308 */ /* 0x0007e40000000800 */
[----:B---3--:R-:W-:Y:S02]  /*15690*/  FFMA.FTZ R15, R208, R3, R199 ;  /* 0x00000003d00f7223 */ /* 0x008fe400000100c7 */
[----:B------:R-:W3:Y:S01]  /*156a0*/  LDL.LU R208, [R1+0x60] ;  /* 0x0000600001d07983 */ /* 0x000ee20000300800 */
[----:B------:R-:W-:Y:S01]  /*156b0*/  FADD.FTZ R0, R135, -R179 ;  /* 0x800000b387007221 */ /* 0x000fe20000010000 */
[----:B------:R-:W1:Y:S01]  /*156c0*/  MUFU.EX2 R211, R25 ;  /* 0x0000001900d37308 */ /* 0x000e620000000800 */
[----:B------:R-:W-:Y:S02]  /*156d0*/  LOP3.LUT R2, R32, 0xffff, RZ, 0xc0, !PT ;  /* 0x0000ffff20027812 */ /* 0x000fe400078ec0ff */
[----:B------:R-:W-:Y:S01]  /*156e0*/  FMUL.FTZ R0, R0, UR38 ;  /* 0x0000002600007c20 */ /* 0x000fe20008410000 */
[----:B------:R-:W-:-:S02]  /*156f0*/  LOP3.LUT R5, R32, 0xff, RZ, 0xc0, !PT ;  /* 0x000000ff20057812 */ /* 0x000fc400078ec0ff */
[----:B------:R-:W-:-:S03]  /*15700*/  SHF.R.U32.HI R2, RZ, 0x8, R2 ;  /* 0x00000008ff027819 */ /* 0x000fc60000011602 */
[----:B------:R-:W2:Y:S01]  /*15710*/  MUFU.EX2 R0, R0 ;  /* 0x0000000000007308 */ /* 0x000ea20000000800 */
[----:B------:R-:W-:Y:S02]  /*15720*/  LOP3.LUT R2, R2, 0xffff, RZ, 0xc0, !PT ;  /* 0x0000ffff02027812 */ /* 0x000fe400078ec0ff */
[----:B------:R-:W-:Y:S02]  /*15730*/  ISETP.LE.U32.AND P5, PT, R5, UR13, PT ;  /* 0x0000000d05007c0c */ /* 0x000fe4000bfa3070 */
[----:B------:R-:W-:Y:S02]  /*15740*/  FSEL R8, R226, RZ, P6 ;  /* 0x000000ffe2087208 */ /* 0x000fe40003000000 */
[----:B------:R-:W-:Y:S02]  /*15750*/  ISETP.LE.U32.AND P6, PT, R2, UR13, PT ;  /* 0x0000000d02007c0c */ /* 0x000fe4000bfc3070 */
[----:B-1----:R-:W-:Y:S01]  /*15760*/  F2FP.BF16.F32.PACK_AB R2, R211, R200 ;  /* 0x000000c8d302723e */ /* 0x002fe200000010ff */
[----:B------:R-:W-:Y:S03]  /*15770*/  MUFU.EX2 R199, R28 ;  /* 0x0000001c00c77308 */ /* 0x000fe60000000800 */
[C---:B------:R-:W-:Y:S01]  /*15780*/  PRMT R181, R2.reuse, 0x7610, R181 ;  /* 0x0000761002b57816 */ /* 0x040fe200000000b5 */
[----:B--2---:R-:W-:Y:S01]  /*15790*/  FFMA.FTZ R14, R209, R0, R201 ;  /* 0x00000000d10e7223 */ /* 0x004fe200000100c9 */
[----:B------:R-:W-:Y:S01]  /*157a0*/  PRMT R180, R2, 0x7632, R180 ;  /* 0x0000763202b47816 */ /* 0x000fe200000000b4 */
[----:B------:R-:W1:Y:S01]  /*157b0*/  MUFU.EX2 R201, R27 ;  /* 0x0000001b00c97308 */ /* 0x000e620000000800 */
[----:B------:R-:W-:Y:S01]  /*157c0*/  PRMT R2, R32, 0x7632, R2 ;  /* 0x0000763220027816 */ /* 0x000fe20000000002 */
[----:B------:R-:W-:Y:S01]  /*157d0*/  @!P5 HFMA2.BF16_V2 R134, -RZ.H0_H0, RZ.H0_H0, -R181.H0_H0 ;  /* 0x200000ffff86d231 */ /* 0x000fe200003409b5 */
[----:B------:R-:W2:Y:S02]  /*157e0*/  S2R R236, SR_CTAID.X ;  /* 0x0000000000ec7919 */ /* 0x000ea40000002500 */
[----:B------:R-:W-:Y:S01]  /*157f0*/  LOP3.LUT R2, R2, 0xff, RZ, 0xc0, !PT ;  /* 0x000000ff02027812 */ /* 0x000fe200078ec0ff */
[----:B------:R-:W-:Y:S01]  /*15800*/  @!P6 HFMA2.BF16_V2 R33, -RZ.H0_H0, RZ.H0_H0, -R180.H0_H0 ;  /* 0x200000ffff21e231 */ /* 0x000fe200003409b4 */
[----:B------:R-:W-:-:S02]  /*15810*/  PRMT R218, R181, 0x5410, R180 ;  /* 0x00005410b5da7816 */ /* 0x000fc400000000b4 */
[----:B------:R-:W-:Y:S02]  /*15820*/  @!P5 PRMT R181, R134, 0x5410, RZ ;  /* 0x0000541086b5d816 */ /* 0x000fe400000000ff */
[----:B------:R-:W-:Y:S02]  /*15830*/  ISETP.LE.U32.AND P5, PT, R2, UR13, PT ;  /* 0x0000000d02007c0c */ /* 0x000fe4000bfa3070 */
[----:B------:R-:W-:Y:S01]  /*15840*/  SHF.R.U32.HI R2, RZ, 0x18, R32 ;  /* 0x00000018ff027819 */ /* 0x000fe20000011620 */
[----:B------:R-:W-:Y:S01]  /*15850*/  FADD.FTZ R5, R132, -R8 ;  /* 0x8000000884057221 */ /* 0x000fe20000010000 */
[----:B------:R-:W-:Y:S02]  /*15860*/  @!P6 PRMT R180, R33, 0x5410, RZ ;  /* 0x0000541021b4e816 */ /* 0x000fe400000000ff */
[----:B------:R-:W-:Y:S02]  /*15870*/  ISETP.LE.U32.AND P6, PT, R2, UR13, PT ;  /* 0x0000000d02007c0c */ /* 0x000fe4000bfc3070 */
[----:B-1----:R-:W-:Y:S01]  /*15880*/  F2FP.BF16.F32.PACK_AB R2, R201, R199 ;  /* 0x000000c7c902723e */ /* 0x002fe200000010ff */
[----:B------:R-:W-:Y:S01]  /*15890*/  FMUL.FTZ R5, R5, UR38 ;  /* 0x0000002605057c20 */ /* 0x000fe20008410000 */
[----:B------:R-:W-:Y:S02]  /*158a0*/  MUFU.EX2 R22, R22 ;  /* 0x0000001600167308 */ /* 0x000fe40000000800 */
[----:B------:R-:W-:-:S02]  /*158b0*/  PRMT R179, R2, 0x7610, R179 ;  /* 0x0000761002b37816 */ /* 0x000fc400000000b3 */
[----:B------:R-:W-:Y:S02]  /*158c0*/  PRMT R178, R2, 0x7632, R178 ;  /* 0x0000763202b27816 */ /* 0x000fe400000000b2 */
[----:B------:R1:W-:Y:S01]  /*158d0*/  MUFU.EX2 R2, R5 ;  /* 0x0000000500027308 */ /* 0x0003e20000000800 */
[----:B------:R-:W-:-:S03]  /*158e0*/  @!P5 HFMA2.BF16_V2 R132, -RZ.H0_H0, RZ.H0_H0, -R179.H0_H0 ;  /* 0x200000ffff84d231 */ /* 0x000fc600003409b3 */
[----:B------:R-:W4:Y:S01]  /*158f0*/  MUFU.EX2 R23, R23 ;  /* 0x0000001700177308 */ /* 0x000f220000000800 */
[----:B------:R-:W-:-:S03]  /*15900*/  PRMT R217, R179, 0x5410, R178 ;  /* 0x00005410b3d97816 */ /* 0x000fc600000000b2 */
[----:B------:R-:W5:Y:S01]  /*15910*/  MUFU.EX2 R134, R139 ;  /* 0x0000008b00867308 */ /* 0x000f620000000800 */
[----:B-1----:R-:W-:Y:S01]  /*15920*/  IMAD.MOV.U32 R5, RZ, RZ, R18 ;  /* 0x000000ffff057224 */ /* 0x002fe200078e0012 */
[----:B------:R-:W-:Y:S02]  /*15930*/  SHF.R.U32.HI R209, RZ, 0x5, R215 ;  /* 0x00000005ffd17819 */ /* 0x000fe400000116d7 */
[----:B------:R-:W1:Y:S02]  /*15940*/  MUFU.EX2 R35, R35 ;  /* 0x0000002300237308 */ /* 0x000e640000000800 */
[----:B------:R-:W-:Y:S02]  /*15950*/  LOP3.LUT R5, R5, 0xff, RZ, 0xc0, !PT ;  /* 0x000000ff05057812 */ /* 0x000fe400078ec0ff */
[----:B------:R-:W-:Y:S02]  /*15960*/  @!P5 PRMT R179, R132, 0x5410, RZ ;  /* 0x0000541084b3d816 */ /* 0x000fe400000000ff */
[----:B------:R-:W-:Y:S01]  /*15970*/  ISETP.LE.U32.AND P5, PT, R5, UR13, PT ;  /* 0x0000000d05007c0c */ /* 0x000fe2000bfa3070 */
[----:B--2---:R-:W-:-:S02]  /*15980*/  IMAD R236, R236, 0x8, R209 ;  /* 0x00000008ecec7824 */ /* 0x004fc400078e02d1 */
[----:B------:R-:W-:Y:S01]  /*15990*/  FADD.FTZ R9, R133, -R9 ;  /* 0x8000000985097221 */ /* 0x000fe20000010000 */
[----:B------:R-:W-:Y:S02]  /*159a0*/  @!P6 HFMA2.BF16_V2 R133, -RZ.H0_H0, RZ.H0_H0, -R178.H0_H0 ;  /* 0x200000ffff85e231 */ /* 0x000fe400003409b2 */
[----:B------:R-:W-:-:S03]  /*159b0*/  VIADD R236, R236, 0x4 ;  /* 0x00000004ecec7836 */ /* 0x000fc60000000000 */
[----:B------:R-:W-:Y:S01]  /*159c0*/  @!P6 PRMT R178, R133, 0x5410, RZ ;  /* 0x0000541085b2e816 */ /* 0x000fe200000000ff */
[----:B------:R-:W-:Y:S01]  /*159d0*/  IMAD.WIDE.U32 R236, R236, -0x326172a9, RZ ;  /* 0xcd9e8d57ecec7825 */ /* 0x000fe200078e00ff */
[----:B------:R-:W-:-:S03]  /*159e0*/  LOP3.LUT R8, R6, UR12, R235, 0x96, !PT ;  /* 0x0000000c06087c12 */ /* 0x000fc6000f8e96eb */
[-C--:B------:R-:W-:Y:S01]  /*159f0*/  FMUL.FTZ R209, R157, R0.reuse ;  /* 0x000000009dd17220 */ /* 0x080fe20000410000 */
[-C--:B------:R-:W-:Y:S01]  /*15a00*/  FMUL.FTZ R248, R52, R0.reuse ;  /* 0x0000000034f87220 */ /* 0x080fe20000410000 */
[----:B------:R-:W-:Y:S01]  /*15a10*/  IMAD.MOV.U32 R24, RZ, RZ, R233 ;  /* 0x000000ffff187224 */ /* 0x000fe200078e00e9 */
[----:B------:R-:W-:Y:S01]  /*15a20*/  LOP3.LUT R7, R236, UR4, R7, 0x96, !PT ;  /* 0x00000004ec077c12 */ /* 0x000fe2000f8e9607 */
        /* <DEDUP_REMOVED lines=27> */
[C---:B----4-:R-:W-:Y:S01]  /*15be0*/  F2FP.BF16.F32.PACK_AB R132, R23.reuse, R22 ;  /* 0x000000161784723e */ /* 0x050fe200000010ff */
[----:B---3--:R-:W-:Y:S01]  /*15bf0*/  FFMA.FTZ R5, R208, R2, R22 ;  /* 0x00000002d0057223 */ /* 0x008fe20000010016 */
[----:B------:R-:W-:Y:S01]  /*15c00*/  FMUL.FTZ R208, R156, R0 ;  /* 0x000000009cd07220 */ /* 0x000fe20000410000 */
[----:B------:R-:W2:Y:S02]  /*15c10*/  LDL.LU R22, [R1+0x64] ;  /* 0x0000640001167983 */ /* 0x000ea40000300800 */
[----:B------:R-:W-:-:S04]  /*15c20*/  FADD.FTZ R5, R23, R5 ;  /* 0x0000000517057221 */ /* 0x000fc80000010000 */
[----:B-----5:R-:W-:Y:S01]  /*15c30*/  FADD.FTZ R5, R134, R5 ;  /* 0x0000000586057221 */ /* 0x020fe20000010000 */
[----:B-1----:R-:W-:-:S03]  /*15c40*/  F2FP.BF16.F32.PACK_AB R134, R35, R134 ;  /* 0x000000862386723e */ /* 0x002fc600000010ff */
[----:B------:R-:W-:Y:S01]  /*15c50*/  FADD.FTZ R133, R35, R5 ;  /* 0x0000000523857221 */ /* 0x000fe20000010000 */
[----:B------:R-:W-:Y:S01]  /*15c60*/  FMUL.FTZ R5, R9, UR38 ;  /* 0x0000002609057c20 */ /* 0x000fe20008410000 */
[----:B------:R-:W-:Y:S02]  /*15c70*/  IMAD.MOV.U32 R35, RZ, RZ, R217 ;  /* 0x000000ffff237224 */ /* 0x000fe400078e00d9 */
[-C--:B------:R-:W-:Y:S01]  /*15c80*/  FMUL.FTZ R156, R68, R0.reuse ;  /* 0x00000000449c7220 */ /* 0x080fe20000410000 */
[----:B------:R-:W-:Y:S02]  /*15c90*/  IMAD.MOV.U32 R9, RZ, RZ, R216 ;  /* 0x000000ffff097224 */ /* 0x000fe400078e00d8 */
[-C--:B------:R-:W-:Y:S01]  /*15ca0*/  FMUL.FTZ R216, R84, R0.reuse ;  /* 0x0000000054d87220 */ /* 0x080fe20000410000 */
[----:B------:R-:W-:Y:S02]  /*15cb0*/  FMUL.FTZ R217, R85, R0 ;  /* 0x0000000055d97220 */ /* 0x000fe40000410000 */
[----:B------:R-:W1:Y:S02]  /*15cc0*/  MUFU.EX2 R0, R5 ;  /* 0x0000000500007308 */ /* 0x000e640000000800 */
[-C--:B-1----:R-:W-:Y:S01]  /*15cd0*/  FMUL.FTZ R68, R56, R0.reuse ;  /* 0x0000000038447220 */ /* 0x082fe20000410000 */
[----:B------:R-:W-:-:S02]  /*15ce0*/  FMUL.FTZ R69, R57, R0 ;  /* 0x0000000039457220 */ /* 0x000fc40000410000 */
[----:B------:R-:W3:Y:S01]  /*15cf0*/  LDL.64 R56, [R1+0x90] ;  /* 0x0000900001387983 */ /* 0x000ee20000100a00 */
[----:B------:R1:W2:Y:S01]  /*15d00*/  MUFU.EX2 R23, R172 ;  /* 0x000000ac00177308 */ /* 0x0002a20000000800 */
[----:B------:R-:W-:Y:S02]  /*15d10*/  IMAD.MOV.U32 R28, RZ, RZ, R219 ;  /* 0x000000ffff1c7224 */ /* 0x000fe400078e00db */
[-C--:B------:R-:W-:Y:S01]  /*15d20*/  FMUL.FTZ R239, R51, R3.reuse ;  /* 0x0000000333ef7220 */ /* 0x080fe20000410000 */
[----:B------:R-:W-:Y:S02]  /*15d30*/  IMAD.MOV.U32 R33, RZ, RZ, R218 ;  /* 0x000000ffff217224 */ /* 0x000fe400078e00da */
[-C--:B------:R-:W-:Y:S01]  /*15d40*/  FMUL.FTZ R250, R54, R3.reuse ;  /* 0x0000000336fa7220 */ /* 0x080fe20000410000 */
[----:B------:R-:W-:Y:S02]  /*15d50*/  IMAD.MOV.U32 R27, RZ, RZ, R210 ;  /* 0x000000ffff1b7224 */ /* 0x000fe400078e00d2 */
[----:B------:R-:W-:Y:S01]  /*15d60*/  FMUL.FTZ R210, R158, R3 ;  /* 0x000000039ed27220 */ /* 0x000fe20000410000 */
[----:B------:R-:W-:Y:S01]  /*15d70*/  IMAD.MOV.U32 R64, RZ, RZ, R234 ;  /* 0x000000ffff407224 */ /* 0x000fe200078e00ea */
[----:B------:R-:W-:Y:S01]  /*15d80*/  MOV R65, R235 ;  /* 0x000000eb00417202 */ /* 0x000fe20000000f00 */
[-C--:B------:R-:W-:Y:S01]  /*15d90*/  FMUL.FTZ R238, R50, R3.reuse ;  /* 0x0000000332ee7220 */ /* 0x080fe20000410000 */
[-C--:B------:R-:W-:Y:S01]  /*15da0*/  FMUL.FTZ R246, R66, R3.reuse ;  /* 0x0000000342f67220 */ /* 0x080fe20000410000 */
[-C--:B------:R-:W-:Y:S01]  /*15db0*/  FMUL.FTZ R247, R67, R3.reuse ;  /* 0x0000000343f77220 */ /* 0x080fe20000410000 */
[----:B------:R-:W-:Y:S01]  /*15dc0*/  FMUL.FTZ R158, R70, R3 ;  /* 0x00000003469e7220 */ /* 0x000fe20000410000 */
[----:B-1----:R-:W-:-:S02]  /*15dd0*/  IMAD.MOV.U32 R172, RZ, RZ, R211 ;  /* 0x000000ffffac7224 */ /* 0x002fc400078e00d3 */
        /* <DEDUP_REMOVED lines=58> */
[----:B------:R-:W-:Y:S01]  /*16180*/  IMAD.WIDE.U32 R6, R7, -0x2daee0ad, RZ ;  /* 0xd2511f5307067825 */ /* 0x000fe200078e00ff */
[----:B------:R-:W-:-:S03]  /*16190*/  MOV R53, R33 ;  /* 0x0000002100357202 */ /* 0x000fc60000000f00 */
[----:B------:R-:W-:Y:S01]  /*161a0*/  IMAD.WIDE.U32 R2, R8, -0x2daee0ad, RZ ;  /* 0xd2511f5308027825 */ /* 0x000fe200078e00ff */
[----:B------:R-:W-:Y:S03]  /*161b0*/  MUFU.EX2 R33, R174 ;  /* 0x000000ae00217308 */ /* 0x000fe60000000800 */
[----:B------:R-:W-:Y:S02]  /*161c0*/  IMAD.MOV.U32 R49, RZ, RZ, R28 ;  /* 0x000000ffff317224 */ /* 0x000fe400078e001c */
[----:B------:R-:W1:Y:S01]  /*161d0*/  MUFU.EX2 R28, R175 ;  /* 0x000000af001c7308 */ /* 0x000e620000000800 */
[----:B------:R-:W-:Y:S02]  /*161e0*/  IMAD.MOV.U32 R98, RZ, RZ, R64 ;  /* 0x000000ffff627224 */ /* 0x000fe400078e0040 */
        /* <DEDUP_REMOVED lines=32> */
[----:B------:R-:W-:Y:S01]  /*163f0*/  IMAD.MOV.U32 R172, RZ, RZ, R9 ;  /* 0x000000ffffac7224 */ /* 0x000fe200078e0009 */
[----:B------:R-:W-:Y:S01]  /*16400*/  MUFU.EX2 R19, R187 ;  /* 0x000000bb00137308 */ /* 0x000fe20000000800 */
[----:B------:R-:W-:Y:S02]  /*16410*/  IMAD.MOV.U32 R55, RZ, RZ, R25 ;  /* 0x000000ffff377224 */ /* 0x000fe400078e0019 */
[----:B------:R-:W-:Y:S02]  /*16420*/  IMAD.MOV.U32 R48, RZ, RZ, R35 ;  /* 0x000000ffff307224 */ /* 0x000fe400078e0023 */
[----:B------:R-:W-:Y:S02]  /*16430*/  IMAD.MOV.U32 R41, RZ, RZ, R55 ;  /* 0x000000ffff297224 */ /* 0x000fe400078e0037 */
[----:B------:R-:W-:Y:S01]  /*16440*/  FADD.FTZ R35, R207, R15 ;  /* 0x0000000fcf237221 */ /* 0x000fe20000010000 */
[----:B------:R-:W-:Y:S02]  /*16450*/  IMAD.MOV.U32 R25, RZ, RZ, R24 ;  /* 0x000000ffff197224 */ /* 0x000fe400078e0018 */
[----:B------:R-:W-:Y:S01]  /*16460*/  FADD.FTZ R24, R214, R14 ;  /* 0x0000000ed6187221 */ /* 0x000fe20000010000 */
[----:B------:R-:W-:-:S02]  /*16470*/  IMAD.MOV.U32 R55, RZ, RZ, R97 ;  /* 0x000000ffff377224 */ /* 0x000fc400078e0061 */
[----:B------:R-:W-:Y:S01]  /*16480*/  IMAD.MOV.U32 R99, RZ, RZ, R37 ;  /* 0x000000ffff637224 */ /* 0x000fe200078e0025 */
[C---:B------:R-:W-:Y:S02]  /*16490*/  PRMT R225, R134.reuse, 0x7610, R225 ;  /* 0x0000761086e17816 */ /* 0x040fe400000000e1 */
[----:B------:R-:W-:Y:S01]  /*164a0*/  PRMT R224, R134, 0x7632, R224 ;  /* 0x0000763286e07816 */ /* 0x000fe200000000e0 */
[----:B--2---:R-:W-:Y:S01]  /*164b0*/  FFMA.FTZ R22, R22, R0, R23 ;  /* 0x0000000016167223 */ /* 0x004fe20000010017 */
[----:B------:R-:W-:-:S05]  /*164c0*/  LOP3.LUT R0, R6, UR31, R3, 0x96, !PT ;  /* 0x0000001f06007c12 */ /* 0x000fca000f8e9603 */
[----:B------:R-:W-:Y:S01]  /*164d0*/  IMAD.WIDE.U32 R8, R0, -0x326172a9, RZ ;  /* 0xcd9e8d5700087825 */ /* 0x000fe200078e00ff */
[----:B------:R-:W-:-:S04]  /*164e0*/  PRMT R0, R18, 0x7771, RZ ;  /* 0x0000777112007816 */ /* 0x000fc800000000ff */
[----:B------:R-:W-:Y:S02]  /*164f0*/  ISETP.GT.U32.AND P6, PT, R0, UR13, PT ;  /* 0x0000000d00007c0c */ /* 0x000fe4000bfc4070 */
[----:B-1----:R-:W-:-:S04]  /*16500*/  F2FP.BF16.F32.PACK_AB R0, R33, R28 ;  /* 0x0000001c2100723e */ /* 0x002fc800000010ff */
[C---:B------:R-:W-:Y:S02]  /*16510*/  PRMT R177, R0.reuse, 0x7610, R177 ;  /* 0x0000761000b17816 */ /* 0x040fe400000000b1 */
[----:B------:R-:W-:-:S03]  /*16520*/  PRMT R176, R0, 0x7632, R176 ;  /* 0x0000763200b07816 */ /* 0x000fc600000000b0 */
[----:B------:R-:W-:Y:S01]  /*16530*/  @!P5 HFMA2.BF16_V2 R10, -RZ.H0_H0, RZ.H0_H0, -R177.H0_H0 ;  /* 0x200000ffff0ad231 */ /* 0x000fe200003409b1 */
[----:B---3--:R-:W-:Y:S01]  /*16540*/  LOP3.LUT R5, R56, UR33, R7, 0x96, !PT ;  /* 0x0000002138057c12 */ /* 0x008fe2000f8e9607 */
[----:B------:R-:W-:Y:S02]  /*16550*/  IMAD.MOV.U32 R56, RZ, RZ, R27 ;  /* 0x000000ffff387224 */ /* 0x000fe400078e001b */
[----:B------:R-:W1:Y:S02]  /*16560*/  MUFU.EX2 R27, R188 ;  /* 0x000000bc001b7308 */ /* 0x000e640000000800 */
[----:B------:R-:W-:Y:S01]  /*16570*/  IMAD.WIDE.U32 R6, R5, -0x326172a9, RZ ;  /* 0xcd9e8d5705067825 */ /* 0x000fe200078e00ff */
[----:B------:R-:W-:-:S04]  /*16580*/  PRMT R0, R18, 0x7772, RZ ;  /* 0x0000777212007816 */ /* 0x000fc800000000ff */
[----:B------:R-:W-:Y:S02]  /*16590*/  LOP3.LUT R5, R98, UR32, R7, 0x96, !PT ;  /* 0x0000002062057c12 */ /* 0x000fe4000f8e9607 */
[----:B------:R-:W-:Y:S02]  /*165a0*/  LOP3.LUT R3, R6, UR26, R9, 0x96, !PT ;  /* 0x0000001a06037c12 */ /* 0x000fe4000f8e9609 */
[----:B------:R-:W2:Y:S01]  /*165b0*/  MUFU.EX2 R9, R173 ;  /* 0x000000ad00097308 */ /* 0x000ea20000000800 */
[----:B------:R-:W-:Y:S01]  /*165c0*/  PRMT R97, R177, 0x5410, R176 ;  /* 0x00005410b1617816 */ /* 0x000fe200000000b0 */
[----:B------:R-:W-:Y:S01]  /*165d0*/  IMAD.WIDE.U32 R6, R5, -0x2daee0ad, RZ ;  /* 0xd2511f5305067825 */ /* 0x000fe200078e00ff */
[----:B------:R-:W-:Y:S02]  /*165e0*/  @!P5 PRMT R177, R10, 0x5410, RZ ;  /* 0x000054100ab1d816 */ /* 0x000fe400000000ff */
[----:B------:R-:W-:Y:S01]  /*165f0*/  ISETP.GT.U32.AND P5, PT, R0, UR13, PT ;  /* 0x0000000d00007c0c */ /* 0x000fe2000bfa4070 */
[----:B------:R-:W-:Y:S01]  /*16600*/  IMAD.WIDE.U32 R14, R3, -0x2daee0ad, RZ ;  /* 0xd2511f53030e7825 */ /* 0x000fe200078e00ff */
[----:B------:R-:W-:-:S02]  /*16610*/  LOP3.LUT R3, R2, UR23, R7, 0x96, !PT ;  /* 0x0000001702037c12 */ /* 0x000fc4000f8e9607 */
[----:B-1----:R-:W-:Y:S02]  /*16620*/  F2FP.BF16.F32.PACK_AB R2, R27, R19 ;  /* 0x000000131b02723e */ /* 0x002fe400000010ff */
[----:B------:R-:W-:Y:S01]  /*16630*/  LOP3.LUT R0, R6, UR16, R15, 0x96, !PT ;  /* 0x0000001006007c12 */ /* 0x000fe2000f8e960f */
[----:B------:R-:W-:Y:S01]  /*16640*/  @P6 HFMA2.BF16_V2 R12, -RZ.H0_H0, RZ.H0_H0, -R176.H0_H0 ;  /* 0x200000ffff0c6231 */ /* 0x000fe200003409b0 */
[----:B------:R-:W-:Y:S01]  /*16650*/  PRMT R139, R2, 0x7610, R139 ;  /* 0x00007610028b7816 */ /* 0x000fe2000000008b */
[C---:B--2---:R-:W-:Y:S01]  /*16660*/  FADD.FTZ R37, R9.reuse, R22 ;  /* 0x0000001609257221 */ /* 0x044fe20000010000 */
[----:B------:R-:W-:Y:S01]  /*16670*/  F2FP.BF16.F32.PACK_AB R6, R9, R23 ;  /* 0x000000170906723e */ /* 0x000fe200000010ff */
[----:B------:R-:W-:Y:S01]  /*16680*/  IMAD.WIDE.U32 R22, R0, -0x326172a9, RZ ;  /* 0xcd9e8d5700167825 */ /* 0x000fe200078e00ff */
[----:B------:R-:W-:-:S03]  /*16690*/  PRMT R0, R18, 0x7773, RZ ;  /* 0x0000777312007816 */ /* 0x000fc600000000ff */
[----:B------:R-:W-:Y:S01]  /*166a0*/  @P5 HFMA2.BF16_V2 R13, -RZ.H0_H0, RZ.H0_H0, -R139.H0_H0 ;  /* 0x200000ffff0d5231 */ /* 0x000fe2000034098b */
[----:B------:R-:W-:Y:S02]  /*166b0*/  @P6 PRMT R176, R12, 0x5410, RZ ;  /* 0x000054100cb06816 */ /* 0x000fe400000000ff */
[----:B------:R-:W-:Y:S02]  /*166c0*/  PRMT R135, R2, 0x7632, R135 ;  /* 0x0000763202877816 */ /* 0x000fe40000000087 */
[----:B------:R-:W-:Y:S01]  /*166d0*/  ISETP.GT.U32.AND P6, PT, R0, UR13, PT ;  /* 0x0000000d00007c0c */ /* 0x000fe2000bfc4070 */
[----:B------:R-:W-:Y:S01]  /*166e0*/  IMAD.MOV.U32 R98, RZ, RZ, R96 ;  /* 0x000000ffff627224 */ /* 0x000fe200078e0060 */
[----:B------:R-:W-:Y:S02]  /*166f0*/  PRMT R0, R22, 0x7772, RZ ;  /* 0x0000777216007816 */ /* 0x000fe400000000ff */
[----:B------:R-:W-:Y:S02]  /*16700*/  PRMT R96, R139, 0x5410, R135 ;  /* 0x000054108b607816 */ /* 0x000fe40000000087 */
[----:B------:R-:W-:-:S02]  /*16710*/  @P5 PRMT R139, R13, 0x5410, RZ ;  /* 0x000054100d8b5816 */ /* 0x000fc400000000ff */
[----:B------:R-:W-:Y:S02]  /*16720*/  ISETP.GT.U32.AND P5, PT, R0, UR13, PT ;  /* 0x0000000d00007c0c */ /* 0x000fe4000bfa4070 */
[----:B------:R-:W-:Y:S01]  /*16730*/  PRMT R0, R22, 0x7773, RZ ;  /* 0x0000777316007816 */ /* 0x000fe200000000ff */
[----:B------:R-:W-:-:S10]  /*16740*/  IMAD.WIDE.U32 R2, R3, -0x326172a9, RZ ;  /* 0xcd9e8d5703027825 */ /* 0x000fd400078e00ff */
[----:B------:R-:W-:-:S05]  /*16750*/  @P5 HFMA2.BF16_V2 R11, -RZ.H0_H0, RZ.H0_H0, -R134.H0_H0 ;  /* 0x200000ffff0b5231 */ /* 0x000fca0000340986 */
[----:B------:R-:W-:Y:S02]  /*16760*/  @P5 PRMT R225, R11, 0x5410, RZ ;  /* 0x000054100be15816 */ /* 0x000fe400000000ff */
[----:B------:R-:W-:Y:S02]  /*16770*/  ISETP.GT.U32.AND P5, PT, R0, UR13, PT ;  /* 0x0000000d00007c0c */ /* 0x000fe4000bfa4070 */
[----:B------:R-:W-:-:S04]  /*16780*/  LOP3.LUT R0, R2, UR15, R23, 0x96, !PT ;  /* 0x0000000f02007c12 */ /* 0x000fc8000f8e9617 */
[----:B------:R-:W-:-:S04]  /*16790*/  LOP3.LUT R2, R0, 0xffff, RZ, 0xc0, !PT ;  /* 0x0000ffff00027812 */ /* 0x000fc800078ec0ff */
[----:B------:R-:W-:-:S03]  /*167a0*/  SHF.R.U32.HI R2, RZ, 0x8, R2 ;  /* 0x00000008ff027819 */ /* 0x000fc60000011602 */
[----:B------:R-:W-:Y:S01]  /*167b0*/  @P5 HFMA2.BF16_V2 R16, -RZ.H0_H0, RZ.H0_H0, -R134.H1_H1 ;  /* 0x200000ffff105231 */ /* 0x000fe20000360986 */
[----:B------:R-:W-:Y:S02]  /*167c0*/  LOP3.LUT R2, R2, 0xffff, RZ, 0xc0, !PT ;  /* 0x0000ffff02027812 */ /* 0x000fe400078ec0ff */
[----:B------:R-:W-:Y:S02]  /*167d0*/  LOP3.LUT R5, R8, UR17, R3, 0x96, !PT ;  /* 0x0000001108057c12 */ /* 0x000fe4000f8e9603 */
[----:B------:R-:W-:Y:S02]  /*167e0*/  @P5 PRMT R224, R16, 0x5410, RZ ;  /* 0x0000541010e05816 */ /* 0x000fe400000000ff */
[----:B------:R-:W-:Y:S01]  /*167f0*/  ISETP.LE.U32.AND P5, PT, R2, UR13, PT ;  /* 0x0000000d02007c0c */ /* 0x000fe2000bfa3070 */
[----:B------:R-:W-:Y:S01]  /*16800*/  @P6 HFMA2.BF16_V2 R17, -RZ.H0_H0, RZ.H0_H0, -R135.H0_H0 ;  /* 0x200000ffff116231 */ /* 0x000fe20000340987 */
[C---:B------:R-:W-:Y:S01]  /*16810*/  PRMT R11, R6.reuse, 0x7610, R11 ;  /* 0x00007610060b7816 */ /* 0x040fe2000000000b */
[----:B------:R-:W-:Y:S01]  /*16820*/  IMAD.MOV.U32 R57, RZ, RZ, R25 ;  /* 0x000000ffff397224 */ /* 0x000fe200078e0019 */
[----:B------:R-:W-:Y:S01]  /*16830*/  PRMT R10, R6, 0x7632, R10 ;  /* 0x00007632060a7816 */ /* 0x000fe2000000000a */
[----:B------:R-:W-:Y:S01]  /*16840*/  FADD.FTZ R6, R56, R24 ;  /* 0x0000001838067221 */ /* 0x000fe20000010000 */
[----:B------:R-:W-:Y:S01]  /*16850*/  LOP3.LUT R3, R0, 0xff, RZ, 0xc0, !PT ;  /* 0x000000ff00037812 */ /* 0x000fe200078ec0ff */
[----:B------:R-:W-:Y:S01]  /*16860*/  IMAD.WIDE.U32 R24, R5, -0x2daee0ad, RZ ;  /* 0xd2511f5305187825 */ /* 0x000fe200078e00ff */
[----:B------:R-:W-:-:S02]  /*16870*/  @P6 PRMT R135, R17, 0x5410, RZ ;  /* 0x0000541011876816 */ /* 0x000fc400000000ff */
[----:B------:R-:W-:Y:S02]  /*16880*/  ISETP.LE.U32.AND P6, PT, R3, UR13, PT ;  /* 0x0000000d03007c0c */ /* 0x000fe4000bfc3070 */
[----:B------:R-:W-:Y:S01]  /*16890*/  LOP3.LUT R25, R14, UR7, R25, 0x96, !PT ;  /* 0x000000070e197c12 */ /* 0x000fe2000f8e9619 */
[----:B------:R-:W-:Y:S01]  /*168a0*/  @!P5 HFMA2.BF16_V2 R21, -RZ.H0_H0, RZ.H0_H0, -R10.H0_H0 ;  /* 0x200000ffff15d231 */ /* 0x000fe2000034090a */
[----:B------:R-:W-:Y:S02]  /*168b0*/  MOV R56, R41 ;  /* 0x0000002900387202 */ /* 0x000fe40000000f00 */
[----:B------:R-:W-:Y:S01]  /*168c0*/  LOP3.LUT R2, R25, 0xff, RZ, 0xc0, !PT ;  /* 0x000000ff19027812 */ /* 0x000fe200078ec0ff */
[----:B------:R-:W-:Y:S01]  /*168d0*/  MUFU.EX2 R12, R189 ;  /* 0x000000bd000c7308 */ /* 0x000fe20000000800 */
[----:B------:R-:W-:Y:S02]  /*168e0*/  PRMT R41, R11, 0x5410, R10 ;  /* 0x000054100b297816 */ /* 0x000fe4000000000a */
[----:B------:R-:W-:Y:S01]  /*168f0*/  @!P5 PRMT R10, R21, 0x5410, RZ ;  /* 0x00005410150ad816 */ /* 0x000fe200000000ff */
[----:B------:R-:W1:Y:S01]  /*16900*/  MUFU.EX2 R14, R191 ;  /* 0x000000bf000e7308 */ /* 0x000e620000000800 */
[----:B------:R-:W-:Y:S01]  /*16910*/  ISETP.LE.U32.AND P5, PT, R2, UR13, PT ;  /* 0x0000000d02007c0c */ /* 0x000fe2000bfa3070 */
[----:B------:R-:W-:-:S02]  /*16920*/  IMAD.MOV.U32 R2, RZ, RZ, R22 ;  /* 0x000000ffff027224 */ /* 0x000fc400078e0016 */
[----:B------:R-:W-:-:S03]  /*16930*/  @!P6 HFMA2.BF16_V2 R26, -RZ.H0_H0, RZ.H0_H0, -R11.H0_H0 ;  /* 0x200000ffff1ae231 */ /* 0x000fc6000034090b */
[----:B------:R-:W-:Y:S02]  /*16940*/  LOP3.LUT R2, R2, 0xff, RZ, 0xc0, !PT ;  /* 0x000000ff02027812 */ /* 0x000fe400078ec0ff */
[----:B------:R-:W-:Y:S01]  /*16950*/  @!P6 PRMT R11, R26, 0x5410, RZ ;  /* 0x000054101a0be816 */ /* 0x000fe200000000ff */
[----:B------:R-:W-:Y:S01]  /*16960*/  FADD.FTZ R5, R221, R35 ;  /* 0x00000023dd057221 */ /* 0x000fe20000010000 */
        /* <DEDUP_REMOVED lines=9> */
[----:B------:R-:W-:Y:S01]  /*16a00*/  PRMT R2, R25, 0x7632, R2 ;  /* 0x0000763219027816 */ /* 0x000fe20000000002 */
[----:B------:R-:W-:Y:S04]  /*16a10*/  MUFU.EX2 R3, R190 ;  /* 0x000000be00037308 */ /* 0x000fe80000000800 */
[----:B------:R-:W1:Y:S01]  /*16a20*/  MUFU.EX2 R13, R192 ;  /* 0x000000c0000d7308 */ /* 0x000e620000000800 */
[----:B------:R-:W-:-:S05]  /*16a30*/  LOP3.LUT R2, R2, 0xff, RZ, 0xc0, !PT ;  /* 0x000000ff02027812 */ /* 0x000fca00078ec0ff */
[----:B------:R-:W-:Y:S01]  /*16a40*/  @!P5 HFMA2.BF16_V2 R29, -RZ.H0_H0, RZ.H0_H0, -R35.H1_H1 ;  /* 0x200000ffff1dd231 */ /* 0x000fe20000360923 */
[----:B------:R-:W-:-:S04]  /*16a50*/  PRMT R214, R35, 0x7632, R214 ;  /* 0x0000763223d67816 */ /* 0x000fc800000000d6 */
[----:B------:R-:W-:Y:S02]  /*16a60*/  @!P5 PRMT R214, R29, 0x5410, RZ ;  /* 0x000054101dd6d816 */ /* 0x000fe400000000ff */
[----:B------:R-:W-:Y:S02]  /*16a70*/  ISETP.LE.U32.AND P5, PT, R2, UR13, PT ;  /* 0x0000000d02007c0c */ /* 0x000fe4000bfa3070 */
[----:B-1----:R-:W-:Y:S02]  /*16a80*/  F2FP.BF16.F32.PACK_AB R38, R13, R3 ;  /* 0x000000030d26723e */ /* 0x002fe400000010ff */
[----:B------:R-:W-:Y:S02]  /*16a90*/  SHF.R.U32.HI R2, RZ, 0x18, R25 ;  /* 0x00000018ff027819 */ /* 0x000fe40000011619 */
[----:B------:R-:W-:-:S07]  /*16aa0*/  PRMT R207, R38, 0x7610, R207 ;  /* 0x0000761026cf7816 */ /* 0x000fce00000000cf */
[----:B------:R-:W-:-:S05]  /*16ab0*/  @!P5 HFMA2.BF16_V2 R31, -RZ.H0_H0, RZ.H0_H0, -R38.H0_H0 ;  /* 0x200000ffff1fd231 */ /* 0x000fca0000340926 */
[----:B------:R-:W-:Y:S02]  /*16ac0*/  @!P5 PRMT R207, R31, 0x5410, RZ ;  /* 0x000054101fcfd816 */ /* 0x000fe400000000ff */
[----:B------:R-:W-:Y:S01]  /*16ad0*/  ISETP.LE.U32.AND P5, PT, R2, UR13, PT ;  /* 0x0000000d02007c0c */ /* 0x000fe2000bfa3070 */
[----:B------:R-:W-:Y:S01]  /*16ae0*/  FADD.FTZ R6, R57, R6 ;  /* 0x0000000639067221 */ /* 0x000fe20000010000 */
[----:B------:R-:W-:Y:S01]  /*16af0*/  IMAD.MOV.U32 R57, RZ, RZ, R52 ;  /* 0x000000ffff397224 */ /* 0x000fe200078e0034 */
[----:B------:R1:W2:Y:S01]  /*16b00*/  MUFU.EX2 R7, R195 ;  /* 0x000000c300077308 */ /* 0x0002a20000000800 */
[----:B------:R-:W3:Y:S03]  /*16b10*/  LDC R52, c[0x0][0x448] ;  /* 0x00011200ff347b82 */ /* 0x000ee60000000800 */
[----:B------:R-:W4:Y:S01]  /*16b20*/  MUFU.EX2 R8, R196 ;  /* 0x000000c400087308 */ /* 0x000f220000000800 */
[----:B------:R-:W-:-:S05]  /*16b30*/  IMAD.MOV.U32 R2, RZ, RZ, R24 ;  /* 0x000000ffff027224 */ /* 0x000fca00078e0018 */
[----:B------:R-:W-:Y:S01]  /*16b40*/  @!P5 HFMA2.BF16_V2 R36, -RZ.H0_H0, RZ.H0_H0, -R38.H1_H1 ;  /* 0x200000ffff24d231 */ /* 0x000fe20000360926 */
[----:B------:R-:W-:Y:S01]  /*16b50*/  LOP3.LUT R2, R2, 0xff, RZ, 0xc0, !PT ;  /* 0x000000ff02027812 */ /* 0x000fe200078ec0ff */
[----:B------:R-:W-:Y:S01]  /*16b60*/  FADD.FTZ R15, R3, R133 ;  /* 0x00000085030f7221 */ /* 0x000fe20000010000 */
[----:B-1----:R-:W-:Y:S02]  /*16b70*/  PRMT R195, R38, 0x7632, R195 ;  /* 0x0000763226c37816 */ /* 0x002fe400000000c3 */
[----:B------:R-:W-:Y:S01]  /*16b80*/  @!P5 PRMT R195, R36, 0x5410, RZ ;  /* 0x0000541024c3d816 */ /* 0x000fe200000000ff */
[----:B--2---:R-:W-:Y:S01]  /*16b90*/  FADD.FTZ R3, R7, R37 ;  /* 0x0000002507037221 */ /* 0x004fe20000010000 */
[----:B------:R-:W-:Y:S01]  /*16ba0*/  ISETP.LE.U32.AND P5, PT, R2, UR13, PT ;  /* 0x0000000d02007c0c */ /* 0x000fe2000bfa3070 */
[----:B------:R-:W-:Y:S01]  /*16bb0*/  FADD.FTZ R5, R56, R5 ;  /* 0x0000000538057221 */ /* 0x000fe20000010000 */
[----:B----4-:R-:W-:Y:S01]  /*16bc0*/  F2FP.BF16.F32.PACK_AB R2, R8, R7 ;  /* 0x000000070802723e */ /* 0x010fe200000010ff */
[----:B------:R-:W-:Y:S01]  /*16bd0*/  FADD.FTZ R7, R200, R6 ;  /* 0x00000006c8077221 */ /* 0x000fe20000010000 */
[----:B------:R-:W-:Y:S01]  /*16be0*/  FADD.FTZ R3, R8, R3 ;  /* 0x0000000308037221 */ /* 0x000fe20000010000 */
[----:B------:R-:W-:-:S02]  /*16bf0*/  FADD.FTZ R6, R199, R5 ;  /* 0x00000005c7067221 */ /* 0x000fc40000010000 */
[----:B------:R-:W-:Y:S01]  /*16c00*/  FADD.FTZ R7, R99, R7 ;  /* 0x0000000763077221 */ /* 0x000fe20000010000 */
[----:B------:R-:W-:Y:S01]  /*16c10*/  FADD.FTZ R5, R12, R3 ;  /* 0x000000030c057221 */ /* 0x000fe20000010000 */
[----:B------:R-:W-:Y:S01]  /*16c20*/  FADD.FTZ R6, R201, R6 ;  /* 0x00000006c9067221 */ /* 0x000fe20000010000 */
[----:B------:R-:W1:Y:S01]  /*16c30*/  MUFU.EX2 R9, R194 ;  /* 0x000000c200097308 */ /* 0x000e620000000800 */
[----:B------:R-:W-:Y:S01]  /*16c40*/  FADD.FTZ R16, R28, R7 ;  /* 0x000000071c107221 */ /* 0x000fe20000010000 */
[----:B------:R-:W-:Y:S02]  /*16c50*/  IMAD.MOV.U32 R30, RZ, RZ, R222 ;  /* 0x000000ffff1e7224 */ /* 0x000fe400078e00de */
[----:B------:R-:W-:Y:S01]  /*16c60*/  IMAD.MOV.U32 R31, RZ, RZ, R223 ;  /* 0x000000ffff1f7224 */ /* 0x000fe200078e00df */
[----:B------:R-:W2:Y:S01]  /*16c70*/  MUFU.EX2 R17, R193 ;  /* 0x000000c100117308 */ /* 0x000ea20000000800 */
[----:B---3--:R-:W-:Y:S02]  /*16c80*/  IMAD.SHL.U32 R28, R52, 0x8, RZ ;  /* 0x00000008341c7824 */ /* 0x008fe400078e00ff */
[----:B------:R-:W-:Y:S01]  /*16c90*/  FADD.FTZ R5, R14, R5 ;  /* 0x000000050e057221 */ /* 0x000fe20000010000 */
[----:B------:R-:W3:Y:S01]  /*16ca0*/  MUFU.EX2 R8, R198 ;  /* 0x000000c600087308 */ /* 0x000ee20000000800 */
[----:B------:R-:W-:-:S03]  /*16cb0*/  FADD.FTZ R14, R19, R6 ;  /* 0x00000006130e7221 */ /* 0x000fc60000010000 */
[----:B------:R-:W4:Y:S01]  /*16cc0*/  MUFU.EX2 R12, R197 ;  /* 0x000000c5000c7308 */ /* 0x000f220000000800 */
[----:B------:R-:W-:-:S04]  /*16cd0*/  IMAD.WIDE R6, R28, 0x2, R30 ;  /* 0x000000021c067825 */ /* 0x000fc800078e021e */
[----:B------:R-:W-:Y:S01]  /*16ce0*/  FADD.FTZ R15, R13, R15 ;  /* 0x0000000f0d0f7221 */ /* 0x000fe20000010000 */
[----:B-1----:R-:W-:Y:S01]  /*16cf0*/  FADD.FTZ R13, R9, R5 ;  /* 0x00000005090d7221 */ /* 0x002fe20000010000 */
[----:B------:R-:W-:Y:S01]  /*16d00*/  IMAD.WIDE R6, R52, 0x70, R6 ;  /* 0x0000007034067825 */ /* 0x000fe200078e0206 */
[----:B--2---:R-:W-:-:S03]  /*16d10*/  F2FP.BF16.F32.PACK_AB R37, R17, R9 ;  /* 0x000000091125723e */ /* 0x004fc600000010ff */
[----:B---3--:R-:W-:Y:S01]  /*16d20*/  FADD.FTZ R5, R8, R15 ;  /* 0x0000000f08057221 */ /* 0x008fe20000010000 */
[----:B----4-:R-:W-:Y:S01]  /*16d30*/  F2FP.BF16.F32.PACK_AB R36, R12, R8 ;  /* 0x000000080c24723e */ /* 0x010fe200000010ff */
[----:B------:R-:W-:-:S04]  /*16d40*/  IMAD.WIDE R8, R52, -0x70, R6 ;  /* 0xffffff9034087825 */ /* 0x000fc800078e0206 */
[----:B------:R-:W-:Y:S01]  /*16d50*/  FADD.FTZ R15, R33, R16 ;  /* 0x00000010210f7221 */ /* 0x000fe20000010000 */
[----:B------:R-:W-:Y:S01]  /*16d60*/  FADD.FTZ R14, R27, R14 ;  /* 0x0000000e1b0e7221 */ /* 0x000fe20000010000 */
[----:B------:R-:W-:Y:S02]  /*16d70*/  IMAD.MOV.U32 R99, RZ, RZ, R98 ;  /* 0x000000ffff637224 */ /* 0x000fe400078e0062 */
[----:B------:R-:W-:Y:S02]  /*16d80*/  IMAD.MOV.U32 R98, RZ, RZ, R55 ;  /* 0x000000ffff627224 */ /* 0x000fe400078e0037 */
[----:B------:R-:W-:Y:S02]  /*16d90*/  IMAD.MOV.U32 R56, RZ, RZ, R54 ;  /* 0x000000ffff387224 */ /* 0x000fe400078e0036 */
[----:B------:R-:W-:-:S04]  /*16da0*/  IMAD.WIDE R54, R52, 0x70, R8 ;  /* 0x0000007034367825 */ /* 0x000fc800078e0208 */
[----:B------:R-:W-:Y:S01]  /*16db0*/  FADD.FTZ R8, R17, R13 ;  /* 0x0000000d11087221 */ /* 0x000fe20000010000 */
[----:B------:R-:W-:Y:S01]  /*16dc0*/  FADD.FTZ R5, R12, R5 ;  /* 0x000000050c057221 */ /* 0x000fe20000010000 */
[----:B------:R-:W-:Y:S01]  /*16dd0*/  STL [R1+0x5c], R15 ;  /* 0x00005c0f01007387 */ /* 0x000fe20000100800 */
[----:B------:R-:W-:Y:S01]  /*16de0*/  IMAD.MOV.U32 R59, RZ, RZ, R98 ;  /* 0x000000ffff3b7224 */ /* 0x000fe200078e0062 */
[C---:B------:R-:W-:Y:S02]  /*16df0*/  PRMT R117, R2.reuse, 0x7610, R117 ;  /* 0x0000761002757816 */ /* 0x040fe40000000075 */
[----:B------:R-:W-:Y:S01]  /*16e00*/  PRMT R116, R2, 0x7632, R116 ;  /* 0x0000763202747816 */ /* 0x000fe20000000074 */
[----:B------:R-:W-:Y:S01]  /*16e10*/  STL [R1+0x58], R14 ;  /* 0x0000580e01007387 */ /* 0x000fe20000100800 */
[----:B------:R-:W-:Y:S02]  /*16e20*/  IMAD.MOV.U32 R98, RZ, RZ, R48 ;  /* 0x000000ffff627224 */ /* 0x000fe400078e0030 */
[----:B------:R-:W-:Y:S01]  /*16e30*/  @!P5 HFMA2.BF16_V2 R39, -RZ.H0_H0, RZ.H0_H0, -R37.H0_H0 ;  /* 0x200000ffff27d231 */ /* 0x000fe20000340925 */
[C---:B------:R-:W-:Y:S01]  /*16e40*/  PRMT R194, R37.reuse, 0x7610, R194 ;  /* 0x0000761025c27816 */ /* 0x040fe200000000c2 */
[----:B------:R-:W-:Y:S01]  /*16e50*/  STL [R1+0x64], R8 ;  /* 0x0000640801007387 */ /* 0x000fe20000100800 */
[----:B------:R-:W-:-:S02]  /*16e60*/  PRMT R193, R37, 0x7632, R193 ;  /* 0x0000763225c17816 */ /* 0x000fc400000000c1 */
[C---:B------:R-:W-:Y:S01]  /*16e70*/  PRMT R192, R36.reuse, 0x7610, R192 ;  /* 0x0000761024c07816 */ /* 0x040fe200000000c0 */
[----:B------:R1:W-:Y:S01]  /*16e80*/  STL [R1+0x60], R5 ;  /* 0x0000600501007387 */ /* 0x0003e20000100800 */
[----:B------:R-:W-:Y:S01]  /*16e90*/  MOV R58, R118 ;  /* 0x00000076003a7202 */ /* 0x000fe20000000f00 */
[----:B------:R-:W-:Y:S01]  /*16ea0*/  IMAD.MOV.U32 R61, RZ, RZ, R119 ;  /* 0x000000ffff3d7224 */ /* 0x000fe200078e0077 */
[----:B------:R-:W-:Y:S01]  /*16eb0*/  PRMT R187, R36, 0x7632, R187 ;  /* 0x0000763224bb7816 */ /* 0x000fe200000000bb */
[----:B------:R-:W2:Y:S01]  /*16ec0*/  LDL R48, [R1+0xa4] ;  /* 0x0000a40001307983 */ /* 0x000ea20000100800 */
[----:B------:R-:W-:Y:S01]  /*16ed0*/  @!P6 HFMA2.BF16_V2 R40, -RZ.H0_H0, RZ.H0_H0, -R117.H0_H0 ;  /* 0x200000ffff28e231 */ /* 0x000fe20000340975 */
[----:B------:R-:W-:Y:S01]  /*16ee0*/  PRMT R2, R24, 0x7771, RZ ;  /* 0x0000777118027816 */ /* 0x000fe200000000ff */
[----:B------:R-:W-:Y:S01]  /*16ef0*/  IMAD.MOV.U32 R62, RZ, RZ, R172 ;  /* 0x000000ffff3e7224 */ /* 0x000fe200078e00ac */
[----:B------:R-:W-:Y:S02]  /*16f00*/  PRMT R23, R117, 0x5410, R116 ;  /* 0x0000541075177816 */ /* 0x000fe40000000074 */
[----:B------:R-:W-:Y:S01]  /*16f10*/  PRMT R3, R132, 0x7610, R3 ;  /* 0x0000761084037816 */ /* 0x000fe20000000003 */
[----:B------:R-:W-:Y:S01]  /*16f20*/  IMAD.MOV.U32 R60, RZ, RZ, R99 ;  /* 0x000000ffff3c7224 */ /* 0x000fe200078e0063 */
[----:B------:R-:W-:Y:S01]  /*16f30*/  @!P6 PRMT R117, R40, 0x5410, RZ ;  /* 0x000054102875e816 */ /* 0x000fe200000000ff */
[----:B------:R-:W-:Y:S01]  /*16f40*/  IMAD.WIDE R28, R28, 0x2, R6 ;  /* 0x000000021c1c7825 */ /* 0x000fe200078e0206 */
[----:B------:R-:W-:Y:S01]  /*16f50*/  ISETP.GT.U32.AND P6, PT, R2, UR13, PT ;  /* 0x0000000d02007c0c */ /* 0x000fe2000bfc4070 */
[----:B------:R-:W-:Y:S01]  /*16f60*/  STG.E.U16 desc[UR28][R30.64+-0xc0], R136 ;  /* 0xffff40881e007986 */ /* 0x000fe2000c10151c */
[----:B------:R-:W-:Y:S01]  /*16f70*/  PRMT R2, R24, 0x7772, RZ ;  /* 0x0000777218027816 */ /* 0x000fe200000000ff */
[----:B------:R-:W3:Y:S01]  /*16f80*/  S2UR UR6, SR_CgaCtaId ;  /* 0x00000000000679c3 */ /* 0x000ee20000008800 */
[----:B------:R-:W-:-:S02]  /*16f90*/  @!P5 PRMT R194, R39, 0x5410, RZ ;  /* 0x0000541027c2d816 */ /* 0x000fc400000000ff */
[----:B------:R-:W-:Y:S02]  /*16fa0*/  ISETP.GT.U32.AND P5, PT, R2, UR13, PT ;  /* 0x0000000d02007c0c */ /* 0x000fe4000bfa4070 */
[----:B------:R-:W-:Y:S01]  /*16fb0*/  PRMT R2, R22, 0x7771, RZ ;  /* 0x0000777116027816 */ /* 0x000fe200000000ff */
[----:B------:R-:W-:Y:S02]  /*16fc0*/  STG.E.U16 desc[UR28][R30.64+-0xbe], R34 ;  /* 0xffff42221e007986 */ /* 0x000fe4000c10151c */
[----:B------:R-:W4:Y:S02]  /*16fd0*/  LDC R9, c[0x0][0x4f8] ;  /* 0x00013e00ff097b82 */ /* 0x000f240000000800 */
[----:B------:R-:W-:-:S05]  /*16fe0*/  @P6 HFMA2.BF16_V2 R42, -RZ.H0_H0, RZ.H0_H0, -R37.H1_H1 ;  /* 0x200000ffff2a6231 */ /* 0x000fca0000360925 */
[----:B------:R-:W-:Y:S01]  /*16ff0*/  @P6 PRMT R193, R42, 0x5410, RZ ;  /* 0x000054102ac16816 */ /* 0x000fe200000000ff */
[----:B------:R-:W-:Y:S01]  /*17000*/  @P5 HFMA2.BF16_V2 R43, -RZ.H0_H0, RZ.H0_H0, -R36.H0_H0 ;  /* 0x200000ffff2b5231 */ /* 0x000fe20000340924 */
[----:B------:R-:W-:Y:S02]  /*17010*/  ISETP.GT.U32.AND P6, PT, R2, UR13, PT ;  /* 0x0000000d02007c0c */ /* 0x000fe4000bfc4070 */
[----:B------:R-:W-:Y:S02]  /*17020*/  PRMT R2, R24, 0x7773, RZ ;  /* 0x0000777318027816 */ /* 0x000fe400000000ff */
[----:B------:R-:W-:Y:S02]  /*17030*/  @P5 PRMT R192, R43, 0x5410, RZ ;  /* 0x000054102bc05816 */ /* 0x000fe400000000ff */
[----:B------:R-:W-:Y:S01]  /*17040*/  ISETP.GT.U32.AND P5, PT, R2, UR13, PT ;  /* 0x0000000d02007c0c */ /* 0x000fe2000bfa4070 */
[----:B------:R-:W-:Y:S01]  /*17050*/  IMAD.WIDE R118, R52, -0x70, R54 ;  /* 0xffffff9034767825 */ /* 0x000fe200078e0236 */
[----:B------:R-:W-:-:S05]  /*17060*/  PRMT R2, R0, 0x7632, R2 ;  /* 0x0000763200027816 */ /* 0x000fca0000000002 */
[----:B------:R-:W-:Y:S01]  /*17070*/  @P6 HFMA2.BF16_V2 R45, -RZ.H0_H0, RZ.H0_H0, -R116.H0_H0 ;  /* 0x200000ffff2d6231 */ /* 0x000fe20000340974 */
[----:B------:R-:W-:Y:S01]  /*17080*/  LOP3.LUT R2, R2, 0xff, RZ, 0xc0, !PT ;  /* 0x000000ff02027812 */ /* 0x000fe200078ec0ff */
[----:B------:R-:W-:-:S03]  /*17090*/  IMAD.WIDE R174, R52, 0x70, R118 ;  /* 0x0000007034ae7825 */ /* 0x000fc600078e0276 */
[----:B------:R-:W-:Y:S01]  /*170a0*/  @P6 PRMT R116, R45, 0x5410, RZ ;  /* 0x000054102d746816 */ /* 0x000fe200000000ff */
[----:B------:R-:W-:Y:S01]  /*170b0*/  @P5 HFMA2.BF16_V2 R44, -RZ.H0_H0, RZ.H0_H0, -R36.H1_H1 ;  /* 0x200000ffff2c5231 */ /* 0x000fe20000360924 */
[----:B------:R-:W-:Y:S02]  /*170c0*/  ISETP.LE.U32.AND P6, PT, R2, UR13, PT ;  /* 0x0000000d02007c0c */ /* 0x000fe4000bfc3070 */
[----:B------:R-:W-:Y:S01]  /*170d0*/  SHF.R.U32.HI R2, RZ, 0x18, R0 ;  /* 0x00000018ff027819 */ /* 0x000fe20000011600 */
[----:B------:R-:W-:Y:S01]  /*170e0*/  IMAD.WIDE R172, R52, -0x70, R174 ;  /* 0xffffff9034ac7825 */ /* 0x000fe200078e02ae */
[----:B------:R-:W-:Y:S02]  /*170f0*/  @P5 PRMT R187, R44, 0x5410, RZ ;  /* 0x000054102cbb5816 */ /* 0x000fe400000000ff */
[----:B------:R-:W-:Y:S02]  /*17100*/  ISETP.LE.U32.AND P5, PT, R2, UR13, PT ;  /* 0x0000000d02007c0c */ /* 0x000fe4000bfa3070 */
[----:B------:R-:W-:Y:S01]  /*17110*/  PRMT R2, R132, 0x7632, R2 ;  /* 0x0000763284027816 */ /* 0x000fe20000000002 */
[----:B------:R-:W-:-:S04]  /*17120*/  IMAD.WIDE R132, R52, 0x70, R172 ;  /* 0x0000007034847825 */ /* 0x000fc800078e02ac */
[----:B------:R-:W-:Y:S02]  /*17130*/  @!P6 HFMA2.BF16_V2 R47, -RZ.H0_H0, RZ.H0_H0, -R3.H0_H0 ;  /* 0x200000ffff2fe231 */ /* 0x000fe40000340903 */
[----:B------:R-:W-:Y:S02]  /*17140*/  IMAD.MOV.U32 R99, RZ, RZ, R53 ;  /* 0x000000ffff637224 */ /* 0x000fe400078e0035 */
[----:B------:R-:W-:Y:S01]  /*17150*/  IMAD.WIDE R52, R52, -0x70, R132 ;  /* 0xffffff9034347825 */ /* 0x000fe200078e0284 */
[----:B------:R-:W-:-:S03]  /*17160*/  PRMT R21, R3, 0x5410, R2 ;  /* 0x0000541003157816 */ /* 0x000fc60000000002 */
[----:B------:R-:W-:Y:S01]  /*17170*/  @!P5 HFMA2.BF16_V2 R46, -RZ.H0_H0, RZ.H0_H0, -R2.H0_H0 ;  /* 0x200000ffff2ed231 */ /* 0x000fe20000340902 */
[----:B------:R-:W-:Y:S01]  /*17180*/  @!P6 PRMT R3, R47, 0x5410, RZ ;  /* 0x000054102f03e816 */ /* 0x000fe200000000ff */
[----:B------:R-:W-:Y:S04]  /*17190*/  STG.E.U16 desc[UR28][R52.64+-0xc0], R138 ;  /* 0xffff408a34007986 */ /* 0x000fe8000c10151c */
[----:B------:R-:W-:Y:S01]  /*171a0*/  STG.E.U16 desc[UR28][R52.64+-0xbe], R137 ;  /* 0xffff428934007986 */ /* 0x000fe2000c10151c */
[----:B------:R-:W-:-:S03]  /*171b0*/  @!P5 PRMT R2, R46, 0x5410, RZ ;  /* 0x000054102e02d816 */ /* 0x000fc600000000ff */
[----:B------:R-:W-:Y:S01]  /*171c0*/  STG.E.U16 desc[UR28][R132.64+-0xc0], R11 ;  /* 0xffff400b84007986 */ /* 0x000fe2000c10151c */
[----:B-1----:R-:W-:-:S03]  /*171d0*/  PRMT R5, R186, 0x7773, RZ ;  /* 0x00007773ba057816 */ /* 0x002fc600000000ff */
[----:B------:R-:W-:Y:S04]  /*171e0*/  STG.E.U16 desc[UR28][R54.64+-0xbe], R10 ;  /* 0xffff420a36007986 */ /* 0x000fe8000c10151c */
[----:B------:R1:W-:Y:S04]  /*171f0*/  STG.E.U16 desc[UR28][R28.64+-0xc0], R3 ;  /* 0xffff40031c007986 */ /* 0x0003e8000c10151c */
[----:B------:R5:W-:Y:S01]  /*17200*/  STG.E.U16 desc[UR28][R28.64+-0xbe], R2 ;  /* 0xffff42021c007986 */ /* 0x000be2000c10151c */
[----:B------:R-:W-:Y:S01]  /*17210*/  IMAD.MOV.U32 R6, RZ, RZ, R186 ;  /* 0x000000ffff067224 */ /* 0x000fe200078e00ba */
[----:B-1----:R-:W-:-:S04]  /*17220*/  PRMT R3, R186, 0x7772, RZ ;  /* 0x00007772ba037816 */ /* 0x002fc800000000ff */
[----:B------:R-:W-:Y:S02]  /*17230*/  PRMT R14, R3, 0x5410, R5 ;  /* 0x00005410030e7816 */ /* 0x000fe40000000005 */
[C---:B------:R-:W-:Y:S02]  /*17240*/  PRMT R3, R18.reuse, 0x7773, RZ ;  /* 0x0000777312037816 */ /* 0x040fe400000000ff */
[----:B-----5:R-:W-:-:S04]  /*17250*/  PRMT R2, R18, 0x7772, RZ ;  /* 0x0000777212027816 */ /* 0x020fc800000000ff */
[----:B------:R-:W-:Y:S02]  /*17260*/  PRMT R42, R2, 0x5410, R3 ;  /* 0x00005410022a7816 */ /* 0x000fe40000000003 */
[C---:B------:R-:W-:Y:S02]  /*17270*/  LOP3.LUT R2, R20.reuse, 0xffff, RZ, 0xc0, !PT ;  /* 0x0000ffff14027812 */ /* 0x040fe400078ec0ff */
[----:B------:R-:W-:Y:S02]  /*17280*/  LOP3.LUT R3, R20, 0xff, RZ, 0xc0, !PT ;  /* 0x000000ff14037812 */ /* 0x000fe400078ec0ff */
[----:B------:R-:W-:-:S04]  /*17290*/  SHF.R.U32.HI R2, RZ, 0x8, R2 ;  /* 0x00000008ff027819 */ /* 0x000fc80000011602 */
[--C-:B------:R-:W-:Y:S02]  /*172a0*/  PRMT R7, R3, 0x5410, R2.reuse ;  /* 0x0000541003077816 */ /* 0x100fe40000000002 */
[----:B------:R-:W-:Y:S02]  /*172b0*/  PRMT R2, R20, 0x7632, R2 ;  /* 0x0000763214027816 */ /* 0x000fe40000000002 */
[----:B------:R-:W-:Y:S02]  /*172c0*/  PRMT R8, R186, 0x7771, RZ ;  /* 0x00007771ba087816 */ /* 0x000fe400000000ff */
[----:B------:R-:W-:Y:S02]  /*172d0*/  LOP3.LUT R5, R6, 0xff, RZ, 0xc0, !PT ;  /* 0x000000ff06057812 */ /* 0x000fe400078ec0ff */
[----:B------:R-:W-:Y:S02]  /*172e0*/  SHF.R.U32.HI R3, RZ, 0x18, R20 ;  /* 0x00000018ff037819 */ /* 0x000fe40000011614 */
[----:B------:R-:W-:-:S02]  /*172f0*/  LOP3.LUT R2, R2, 0xff, RZ, 0xc0, !PT ;  /* 0x000000ff02027812 */ /* 0x000fc400078ec0ff */
[----:B------:R-:W-:Y:S01]  /*17300*/  PRMT R13, R5, 0x5410, R8 ;  /* 0x00005410050d7816 */ /* 0x000fe20000000008 */
[----:B------:R-:W-:Y:S01]  /*17310*/  UMOV UR14, 0x400 ;  /* 0x00000400000e7882 */ /* 0x000fe20000000000 */
[----:B------:R-:W-:Y:S02]  /*17320*/  PRMT R8, R2, 0x5410, R3 ;  /* 0x0000541002087816 */ /* 0x000fe40000000003 */
[C---:B------:R-:W-:Y:S02]  /*17330*/  PRMT R3, R22.reuse, 0x7773, RZ ;  /* 0x0000777316037816 */ /* 0x040fe400000000ff */
[----:B------:R-:W-:Y:S01]  /*17340*/  PRMT R2, R22, 0x7772, RZ ;  /* 0x0000777216027816 */ /* 0x000fe200000000ff */
[----:B---3--:R-:W-:-:S03]  /*17350*/  ULEA UR6, UR6, UR14, 0x18 ;  /* 0x0000000e06067291 */ /* 0x008fc6000f8ec0ff */
[----:B------:R-:W-:Y:S02]  /*17360*/  PRMT R5, R2, 0x5410, R3 ;  /* 0x0000541002057816 */ /* 0x000fe40000000003 */
[C---:B------:R-:W-:Y:S02]  /*17370*/  LOP3.LUT R2, R0.reuse, 0xffff, RZ, 0xc0, !PT ;  /* 0x0000ffff00027812 */ /* 0x040fe400078ec0ff */
[----:B------:R-:W-:Y:S02]  /*17380*/  LOP3.LUT R3, R0, 0xff, RZ, 0xc0, !PT ;  /* 0x000000ff00037812 */ /* 0x000fe400078ec0ff */
[----:B------:R-:W-:Y:S01]  /*17390*/  SHF.R.U32.HI R2, RZ, 0x8, R2 ;  /* 0x00000008ff027819 */ /* 0x000fe20000011602 */
[----:B------:R-:W-:Y:S01]  /*173a0*/  IMAD.MOV.U32 R39, RZ, RZ, R18 ;  /* 0x000000ffff277224 */ /* 0x000fe200078e0012 */
[----:B------:R-:W-:Y:S02]  /*173b0*/  PRMT R40, R18, 0x7771, RZ ;  /* 0x0000777112287816 */ /* 0x000fe400000000ff */
[----:B------:R-:W-:-:S02]  /*173c0*/  PRMT R10, R3, 0x5410, R2 ;  /* 0x00005410030a7816 */ /* 0x000fc40000000002 */
[----:B----4-:R-:W-:Y:S02]  /*173d0*/  LOP3.LUT R2, R9, 0xff, RZ, 0xc0, !PT ;  /* 0x000000ff09027812 */ /* 0x010fe400078ec0ff */
[----:B------:R-:W-:Y:S01]  /*173e0*/  PRMT R3, R0, 0x7632, R3 ;  /* 0x0000763200037816 */ /* 0x000fe20000000003 */
[----:B------:R-:W-:Y:S01]  /*173f0*/  IMAD.MOV.U32 R6, RZ, RZ, R22 ;  /* 0x000000ffff067224 */ /* 0x000fe200078e0016 */
[----:B------:R-:W-:Y:S01]  /*17400*/  SHF.R.U32.HI R0, RZ, 0x18, R0 ;  /* 0x00000018ff007819 */ /* 0x000fe20000011600 */
[----:B------:R-:W-:Y:S01]  /*17410*/  IMAD R2, R2, 0x10000, R2 ;  /* 0x0001000002027824 */ /* 0x000fe200078e0202 */
[----:B------:R-:W-:Y:S02]  /*17420*/  LOP3.LUT R3, R3, 0xff, RZ, 0xc0, !PT ;  /* 0x000000ff03037812 */ /* 0x000fe400078ec0ff */
[----:B------:R-:W-:Y:S02]  /*17430*/  LOP3.LUT R5, R5, 0xff00ff, RZ, 0xc0, !PT ;  /* 0x00ff00ff05057812 */ /* 0x000fe400078ec0ff */
[----:B------:R-:W-:-:S02]  /*17440*/  PRMT R9, R3, 0x5410, R0 ;  /* 0x0000541003097816 */ /* 0x000fc40000000000 */
[----:B------:R-:W-:Y:S02]  /*17450*/  PRMT R11, R22, 0x7771, RZ ;  /* 0x00007771160b7816 */ /* 0x000fe400000000ff */
[----:B------:R-:W-:Y:S02]  /*17460*/  LOP3.LUT R6, R6, 0xff, RZ, 0xc0, !PT ;  /* 0x000000ff06067812 */ /* 0x000fe400078ec0ff */
[--C-:B------:R-:W-:Y:S02]  /*17470*/  HSET2.LE.AND R0, R5, R2.reuse, PT ;  /* 0x0000000205007233 */ /* 0x100fe40003803000 */
[----:B------:R-:W-:Y:S02]  /*17480*/  MOV R5, R134 ;  /* 0x0000008600057202 */ /* 0x000fe40000000f00 */
[----:B------:R-:W-:Y:S02]  /*17490*/  PRMT R6, R6, 0x5410, R11 ;  /* 0x0000541006067816 */ /* 0x000fe4000000000b */
[----:B------:R-:W-:-:S02]  /*174a0*/  HSET2.LE.AND R3, R7, R2, PT ;  /* 0x0000000207037233 */ /* 0x000fc40003803000 */
[----:B------:R-:W-:Y:S02]  /*174b0*/  LOP3.LUT R11, R5, R0, RZ, 0xc0, !PT ;  /* 0x00000000050b7212 */ /* 0x000fe400078ec0ff */
[----:B------:R-:W-:Y:S02]  /*174c0*/  LOP3.LUT R5, R14, 0xff00ff, RZ, 0xc0, !PT ;  /* 0x00ff00ff0e057812 */ /* 0x000fe400078ec0ff */
[--C-:B------:R-:W-:Y:S02]  /*174d0*/  HSET2.LE.AND R0, R8, R2.reuse, PT ;  /* 0x0000000208007233 */ /* 0x100fe40003803000 */
[----:B------:R-:W-:Y:S02]  /*174e0*/  LOP3.LUT R12, R62, R3, RZ, 0xc0, !PT ;  /* 0x000000033e0c7212 */ /* 0x000fe400078ec0ff */
[--C-:B------:R-:W-:Y:S02]  /*174f0*/  HSET2.LE.AND R3, R13, R2.reuse, PT ;  /* 0x000000020d037233 */ /* 0x100fe40003803000 */
[----:B------:R-:W-:-:S02]  /*17500*/  HSET2.LE.AND R5, R5, R2, PT ;  /* 0x0000000205057233 */ /* 0x000fc40003803000 */
[----:B------:R-:W-:Y:S01]  /*17510*/  LOP3.LUT R13, R49, R0, RZ, 0xc0, !PT ;  /* 0x00000000310d7212 */ /* 0x000fe200078ec0ff */
[----:B------:R-:W-:Y:S01]  /*17520*/  IMAD.MOV.U32 R7, RZ, RZ, 0x20 ;  /* 0x00000020ff077424 */ /* 0x000fe200078e00ff */
[--C-:B------:R-:W-:Y:S02]  /*17530*/  HSET2.LE.AND R0, R10, R2.reuse, PT ;  /* 0x000000020a007233 */ /* 0x100fe40003803000 */
[----:B------:R-:W-:Y:S02]  /*17540*/  LOP3.LUT R14, R203, R3, RZ, 0xc0, !PT ;  /* 0x00000003cb0e7212 */ /* 0x000fe400078ec0ff */
[----:B------:R-:W-:Y:S02]  /*17550*/  LOP3.LUT R15, R202, R5, RZ, 0xc0, !PT ;  /* 0x00000005ca0f7212 */ /* 0x000fe400078ec0ff */
[----:B------:R-:W-:Y:S02]  /*17560*/  LOP3.LUT P5, RZ, R215, 0x2, RZ, 0xc0, !PT ;  /* 0x00000002d7ff7812 */ /* 0x000fe400078ac0ff */
[----:B------:R-:W-:-:S02]  /*17570*/  HSET2.LE.AND R3, R9, R2, PT ;  /* 0x0000000209037233 */ /* 0x000fc40003803000 */
[----:B------:R-:W-:Y:S02]  /*17580*/  HSET2.LE.AND R5, R6, R2, PT ;  /* 0x0000000206057233 */ /* 0x000fe40003803000 */
[----:B------:R-:W-:Y:S02]  /*17590*/  LOP3.LUT R8, R41, R0, RZ, 0xc0, !PT ;  /* 0x0000000029087212 */ /* 0x000fe400078ec0ff */
[----:B------:R-:W-:Y:S02]  /*175a0*/  SEL R0, R7, 0xffffffe0, !P5 ;  /* 0xffffffe007007807 */ /* 0x000fe40006800000 */
[----:B------:R-:W-:Y:S02]  /*175b0*/  LOP3.LUT R9, R21, R3, RZ, 0xc0, !PT ;  /* 0x0000000315097212 */ /* 0x000fe400078ec0ff */
[----:B------:R-:W-:Y:S01]  /*175c0*/  LOP3.LUT R10, R23, R5, RZ, 0xc0, !PT ;  /* 0x00000005170a7212 */ /* 0x000fe200078ec0ff */
[----:B------:R-:W-:Y:S02]  /*175d0*/  IMAD.MOV.U32 R62, RZ, RZ, R59 ;  /* 0x000000ffff3e7224 */ /* 0x000fe400078e003b */
[----:B------:R-:W-:-:S02]  /*175e0*/  IMAD.MOV.U32 R63, RZ, RZ, R60 ;  /* 0x000000ffff3f7224 */ /* 0x000fc400078e003c */
[----:B------:R-:W-:Y:S02]  /*175f0*/  IMAD.MOV.U32 R59, RZ, RZ, R58 ;  /* 0x000000ffff3b7224 */ /* 0x000fe400078e003a */
[----:B------:R-:W-:Y:S02]  /*17600*/  IMAD.MOV.U32 R60, RZ, RZ, R57 ;  /* 0x000000ffff3c7224 */ /* 0x000fe400078e0039 */
[----:B------:R-:W-:Y:S02]  /*17610*/  IMAD.MOV.U32 R58, RZ, RZ, R61 ;  /* 0x000000ffff3a7224 */ /* 0x000fe400078e003d */
[----:B------:R-:W-:Y:S02]  /*17620*/  IMAD.MOV.U32 R57, RZ, RZ, R56 ;  /* 0x000000ffff397224 */ /* 0x000fe400078e0038 */
[----:B------:R-:W-:Y:S02]  /*17630*/  IMAD.MOV.U32 R56, RZ, RZ, R51 ;  /* 0x000000ffff387224 */ /* 0x000fe400078e0033 */
[----:B------:R-:W-:Y:S01]  /*17640*/  IMAD.MOV.U32 R61, RZ, RZ, R50 ;  /* 0x000000ffff3d7224 */ /* 0x000fe200078e0032 */
[----:B--2---:R-:W-:-:S05]  /*17650*/  LEA R27, R48, UR6, 0x1 ;  /* 0x00000006301b7c11 */ /* 0x004fca000f8e08ff */
[----:B------:R-:W1:Y:S01]  /*17660*/  LDSM.16.MT88.4 R16, [R27+0xa000] ;  /* 0x00a000001b10783b */ /* 0x000e620000004200 */
[C---:B------:R-:W-:Y:S02]  /*17670*/  IMAD.IADD R34, R27.reuse, 0x1, R0 ;  /* 0x000000011b227824 */ /* 0x040fe400078e0200 */
[C---:B------:R-:W-:Y:S01]  /*17680*/  VIADD R3, R27.reuse, 0xa000 ;  /* 0x0000a0001b037836 */ /* 0x040fe20000000000 */
[-C--:B-1----:R-:W-:Y:S08]  /*17690*/  HMMA.16816.F32.BF16 R168, R12, R16.reuse, R168 ;  /* 0x000000100ca8723c */ /* 0x082ff000000418a8 */
[C---:B------:R-:W-:Y:S08]  /*176a0*/  HMMA.16816.F32.BF16 R152, R8.reuse, R16, R152 ;  /* 0x000000100898723c */ /* 0x040ff00000041898 */
[-C--:B------:R-:W-:Y:S08]  /*176b0*/  HMMA.16816.F32.BF16 R148, R8, R18.reuse, R148 ;  /* 0x000000120894723c */ /* 0x080ff00000041894 */
[----:B------:R-:W-:Y:S01]  /*176c0*/  HMMA.16816.F32.BF16 R48, R12, R18, R164 ;  /* 0x000000120c30723c */ /* 0x000fe200000418a4 */
[----:B------:R-:W1:Y:S01]  /*176d0*/  LDSM.16.MT88.4 R16, [R34+0xa000] ;  /* 0x00a000002210783b */ /* 0x000e620000004200 */
[----:B------:R-:W-:-:S02]  /*176e0*/  VIADD R26, R27, 0xa040 ;  /* 0x0000a0401b1a7836 */ /* 0x000fc40000000000 */
[----:B------:R-:W-:-:S04]  /*176f0*/  @P0 VIADD R26, R3, 0xffffffc0 ;  /* 0xffffffc0031a0836 */ /* 0x000fc80000000000 */
[-C--:B-1----:R-:W-:Y:S08]  /*17700*/  HMMA.16816.F32.BF16 R160, R12, R16.reuse, R160 ;  /* 0x000000100ca0723c */ /* 0x082ff000000418a0 */
[C---:B------:R-:W-:Y:S08]  /*17710*/  HMMA.16816.F32.BF16 R144, R8.reuse, R16, R144 ;  /* 0x000000100890723c */ /* 0x040ff00000041890 */
[-C--:B------:R-:W-:Y:S08]  /*17720*/  HMMA.16816.F32.BF16 R140, R8, R18.reuse, R140 ;  /* 0x00000012088c723c */ /* 0x080ff0000004188c */
[----:B------:R-:W-:Y:S01]  /*17730*/  HMMA.16816.F32.BF16 R208, R12, R18, R208 ;  /* 0x000000120cd0723c */ /* 0x000fe200000418d0 */
[----:B------:R-:W1:Y:S01]  /*17740*/  LDSM.16.MT88.4 R16, [R26] ;  /* 0x000000001a10783b */ /* 0x000e620000004200 */
[----:B------:R-:W-:Y:S01]  /*17750*/  IADD3 R33, PT, PT, R0, R26, RZ ;  /* 0x0000001a00217210 */ /* 0x000fe20007ffe0ff */
[----:B------:R-:W-:-:S02]  /*17760*/  IMAD.MOV.U32 R166, RZ, RZ, R59 ;  /* 0x000000ffffa67224 */ /* 0x000fc400078e003b */
[----:B------:R-:W-:Y:S02]  /*17770*/  IMAD.MOV.U32 R167, RZ, RZ, R58 ;  /* 0x000000ffffa77224 */ /* 0x000fe400078e003a */
[----:B------:R-:W-:Y:S02]  /*17780*/  IMAD.MOV.U32 R190, RZ, RZ, R57 ;  /* 0x000000ffffbe7224 */ /* 0x000fe400078e0039 */
[----:B------:R-:W-:Y:S01]  /*17790*/  IMAD.MOV.U32 R191, RZ, RZ, R56 ;  /* 0x000000ffffbf7224 */ /* 0x000fe200078e0038 */
[----:B------:R-:W-:Y:S01]  /*177a0*/  MOV R165, R62 ;  /* 0x0000003e00a57202 */ /* 0x000fe20000000f00 */
[----:B------:R-:W-:Y:S01]  /*177b0*/  IMAD.MOV.U32 R164, RZ, RZ, R63 ;  /* 0x000000ffffa47224 */ /* 0x000fe200078e003f */
[----:B------:R-:W2:Y:S01]  /*177c0*/  LDSM.16.MT88.4 R20, [R26+0x1000] ;  /* 0x001000001a14783b */ /* 0x000ea20000004200 */
[-C--:B-1----:R-:W-:Y:S08]  /*177d0*/  HMMA.16816.F32.BF16 R240, R12, R16.reuse, R240 ;  /* 0x000000100cf0723c */ /* 0x082ff000000418f0 */
[C---:B------:R-:W-:Y:S08]  /*177e0*/  HMMA.16816.F32.BF16 R56, R8.reuse, R16, R64 ;  /* 0x000000100838723c */ /* 0x040ff00000041840 */
[-C--:B------:R-:W-:Y:S08]  /*177f0*/  HMMA.16816.F32.BF16 R84, R8, R18.reuse, R84 ;  /* 0x000000120854723c */ /* 0x080ff00000041854 */
[----:B------:R-:W-:Y:S01]  /*17800*/  HMMA.16816.F32.BF16 R236, R12, R18, R236 ;  /* 0x000000120cec723c */ /* 0x000fe200000418ec */
[----:B------:R-:W1:Y:S01]  /*17810*/  LDSM.16.MT88.4 R16, [R33] ;  /* 0x000000002110783b */ /* 0x000e620000004200 */
[----:B------:R-:W-:-:S02]  /*17820*/  IMAD.MOV.U32 R188, RZ, RZ, R61 ;  /* 0x000000ffffbc7224 */ /* 0x000fc400078e003d */
[----:B------:R-:W-:Y:S01]  /*17830*/  IMAD.MOV.U32 R189, RZ, RZ, R60 ;  /* 0x000000ffffbd7224 */ /* 0x000fe200078e003c */
[----:B------:R-:W-:Y:S02]  /*17840*/  LOP3.LUT R0, R39, 0xff, RZ, 0xc0, !PT ;  /* 0x000000ff27007812 */ /* 0x000fe400078ec0ff */
[----:B------:R-:W-:Y:S01]  /*17850*/  LOP3.LUT R6, R32, 0xff, RZ, 0xc0, !PT ;  /* 0x000000ff20067812 */ /* 0x000fe200078ec0ff */
[----:B--2---:R-:W-:Y:S01]  /*17860*/  HMMA.16816.F32.BF16 R104, R8, R20, R104 ;  /* 0x000000140868723c */ /* 0x004fe20000041868 */
[C---:B------:R-:W-:Y:S01]  /*17870*/  PRMT R5, R24.reuse, 0x7773, RZ ;  /* 0x0000777318057816 */ /* 0x040fe200000000ff */
[----:B------:R-:W-:Y:S01]  /*17880*/  IMAD.MOV.U32 R7, RZ, RZ, R24 ;  /* 0x000000ffff077224 */ /* 0x000fe200078e0018 */
[----:B------:R-:W-:Y:S01]  /*17890*/  PRMT R3, R24, 0x7772, RZ ;  /* 0x0000777218037816 */ /* 0x000fe200000000ff */
[----:B------:R-:W-:Y:S04]  /*178a0*/  LDSM.16.MT88.4 R64, [R33+0x800] ;  /* 0x000800002140783b */ /* 0x000fe80000004200 */
[-C--:B-1----:R-:W-:Y:S08]  /*178b0*/  HMMA.16816.F32.BF16 R248, R12, R16.reuse, R248 ;  /* 0x000000100cf8723c */ /* 0x082ff000000418f8 */
[C---:B------:R-:W-:Y:S08]  /*178c0*/  HMMA.16816.F32.BF16 R60, R8.reuse, R16, R68 ;  /* 0x00000010083c723c */ /* 0x040ff00000041844 */
[-C--:B------:R-:W-:Y:S08]  /*178d0*/  HMMA.16816.F32.BF16 R100, R8, R18.reuse, R100 ;  /* 0x000000120864723c */ /* 0x080ff00000041864 */
[C---:B------:R-:W-:Y:S01]  /*178e0*/  HMMA.16816.F32.BF16 R244, R12.reuse, R18, R244 ;  /* 0x000000120cf4723c */ /* 0x040fe200000418f4 */
[----:B------:R-:W1:Y:S07]  /*178f0*/  LDSM.16.MT88.4 R16, [R27+0xb000] ;  /* 0x00b000001b10783b */ /* 0x000e6e0000004200 */
[----:B-1----:R-:W-:Y:S08]  /*17900*/  HMMA.16816.F32.BF16 R68, R12, R16, R156 ;  /* 0x000000100c44723c */ /* 0x002ff0000004189c */
[C---:B------:R-:W-:Y:S01]  /*17910*/  HMMA.16816.F32.BF16 R108, R8.reuse, R22, R108 ;  /* 0x00000016086c723c */ /* 0x040fe2000004186c */
[----:B------:R-:W-:Y:S01]  /*17920*/  LOP3.LUT R7, R7, 0xff, RZ, 0xc0, !PT ;  /* 0x000000ff07077812 */ /* 0x000fe200078ec0ff */
[----:B------:R-:W-:Y:S06]  /*17930*/  LDSM.16.MT88.4 R156, [R34+0xa800] ;  /* 0x00a80000229c783b */ /* 0x000fec0000004200 */
        /* <DEDUP_REMOVED lines=14> */
[----:B------:R-:W-:Y:S08]  /*17a20*/  HMMA.16816.F32.BF16 R188, R8, R18, R124 ;  /* 0x0000001208bc723c */ /* 0x000ff0000004187c */
[C---:B------:R-:W-:Y:S01]  /*17a30*/  HMMA.16816.F32.BF16 R232, R12.reuse, R16, R164 ;  /* 0x000000100ce8723c */ /* 0x040fe200000418a4 */
[----:B------:R-:W1:Y:S07]  /*17a40*/  LDSM.16.MT88.4 R164, [R27+0xa800] ;  /* 0x00a800001ba4783b */ /* 0x000e6e0000004200 */
[----:B------:R-:W-:Y:S01]  /*17a50*/  HMMA.16816.F32.BF16 R16, R12, R18, R128 ;  /* 0x000000120c10723c */ /* 0x000fe20000041880 */
[----:B------:R-:W-:-:S02]  /*17a60*/  PRMT R12, R0, 0x5410, R40 ;  /* 0x00005410000c7816 */ /* 0x000fc40000000028 */
[C---:B------:R-:W-:Y:S02]  /*17a70*/  PRMT R0, R32.reuse, 0x7632, R0 ;  /* 0x0000763220007816 */ /* 0x040fe40000000000 */
[----:B------:R-:W-:Y:S02]  /*17a80*/  PRMT R13, R3, 0x5410, R5 ;  /* 0x00005410030d7816 */ /* 0x000fe40000000005 */
[----:B------:R-:W-:Y:S02]  /*17a90*/  LOP3.LUT R3, R32, 0xffff, RZ, 0xc0, !PT ;  /* 0x0000ffff20037812 */ /* 0x000fe400078ec0ff */
[----:B------:R-:W-:Y:S02]  /*17aa0*/  SHF.R.U32.HI R5, RZ, 0x18, R32 ;  /* 0x00000018ff057819 */ /* 0x000fe40000011620 */
[----:B------:R-:W-:Y:S02]  /*17ab0*/  LOP3.LUT R0, R0, 0xff, RZ, 0xc0, !PT ;  /* 0x000000ff00007812 */ /* 0x000fe400078ec0ff */
[----:B------:R-:W-:-:S02]  /*17ac0*/  SHF.R.U32.HI R3, RZ, 0x8, R3 ;  /* 0x00000008ff037819 */ /* 0x000fc40000011603 */
[----:B------:R-:W-:Y:S02]  /*17ad0*/  PRMT R10, R0, 0x5410, R5 ;  /* 0x00005410000a7816 */ /* 0x000fe40000000005 */
[C---:B------:R-:W-:Y:S02]  /*17ae0*/  LOP3.LUT R0, R25.reuse, 0xffff, RZ, 0xc0, !PT ;  /* 0x0000ffff19007812 */ /* 0x040fe400078ec0ff */
[----:B------:R-:W-:Y:S02]  /*17af0*/  PRMT R11, R6, 0x5410, R3 ;  /* 0x00005410060b7816 */ /* 0x000fe40000000003 */
[----:B------:R-:W-:Y:S02]  /*17b00*/  SHF.R.U32.HI R0, RZ, 0x8, R0 ;  /* 0x00000008ff007819 */ /* 0x000fe40000011600 */
[----:B------:R-:W-:-:S04]  /*17b10*/  LOP3.LUT R3, R25, 0xff, RZ, 0xc0, !PT ;  /* 0x000000ff19037812 */ /* 0x000fc800078ec0ff */
[--C-:B------:R-:W-:Y:S02]  /*17b20*/  PRMT R5, R3, 0x5410, R0.reuse ;  /* 0x0000541003057816 */ /* 0x100fe40000000000 */
[----:B------:R-:W-:Y:S02]  /*17b30*/  PRMT R0, R25, 0x7632, R0 ;  /* 0x0000763219007816 */ /* 0x000fe40000000000 */
[----:B------:R-:W-:Y:S02]  /*17b40*/  SHF.R.U32.HI R6, RZ, 0x18, R25 ;  /* 0x00000018ff067819 */ /* 0x000fe40000011619 */
[----:B------:R-:W-:Y:S02]  /*17b50*/  LOP3.LUT R3, R0, 0xff, RZ, 0xc0, !PT ;  /* 0x000000ff00037812 */ /* 0x000fe400078ec0ff */
[----:B------:R-:W-:Y:S02]  /*17b60*/  HSET2.LE.AND R0, R5, R2, PT ;  /* 0x0000000205007233 */ /* 0x000fe40003803000 */
[----:B------:R-:W-:Y:S01]  /*17b70*/  PRMT R5, R3, 0x5410, R6 ;  /* 0x0000541003057816 */ /* 0x000fe20000000006 */
[----:B------:R-:W-:Y:S01]  /*17b80*/  IMAD.MOV.U32 R3, RZ, RZ, R35 ;  /* 0x000000ffff037224 */ /* 0x000fe200078e0023 */
[----:B------:R-:W-:-:S04]  /*17b90*/  PRMT R8, R24, 0x7771, RZ ;  /* 0x0000777118087816 */ /* 0x000fc800000000ff */
[----:B------:R-:W-:Y:S02]  /*17ba0*/  LOP3.LUT R124, R3, R0, RZ, 0xc0, !PT ;  /* 0x00000000037c7212 */ /* 0x000fe400078ec0ff */
[----:B------:R-:W-:Y:S02]  /*17bb0*/  PRMT R9, R7, 0x5410, R8 ;  /* 0x0000541007097816 */ /* 0x000fe40000000008 */
[----:B------:R-:W-:Y:S02]  /*17bc0*/  LOP3.LUT R0, R42, 0xff00ff, RZ, 0xc0, !PT ;  /* 0x00ff00ff2a007812 */ /* 0x000fe400078ec0ff */
[----:B------:R-:W-:-:S03]  /*17bd0*/  LOP3.LUT R7, R13, 0xff00ff, RZ, 0xc0, !PT ;  /* 0x00ff00ff0d077812 */ /* 0x000fc600078ec0ff */
[--C-:B------:R-:W-:Y:S02]  /*17be0*/  HSET2.LE.AND R6, R0, R2.reuse, PT ;  /* 0x0000000200067233 */ /* 0x100fe40003803000 */
[--C-:B------:R-:W-:Y:S02]  /*17bf0*/  HSET2.LE.AND R0, R7, R2.reuse, PT ;  /* 0x0000000207007233 */ /* 0x100fe40003803000 */
[--C-:B------:R-:W-:Y:S02]  /*17c00*/  HSET2.LE.AND R8, R12, R2.reuse, PT ;  /* 0x000000020c087233 */ /* 0x100fe40003803000 */
[--C-:B------:R-:W-:Y:S01]  /*17c10*/  HSET2.LE.AND R3, R9, R2.reuse, PT ;  /* 0x0000000209037233 */ /* 0x100fe20003803000 */
[----:B------:R-:W-:Y:S01]  /*17c20*/  IMAD.MOV.U32 R9, RZ, RZ, R38 ;  /* 0x000000ffff097224 */ /* 0x000fe200078e0026 */
[--C-:B------:R-:W-:Y:S02]  /*17c30*/  HSET2.LE.AND R5, R5, R2.reuse, PT ;  /* 0x0000000205057233 */ /* 0x100fe40003803000 */
[----:B------:R-:W-:-:S02]  /*17c40*/  HSET2.LE.AND R7, R11, R2, PT ;  /* 0x000000020b077233 */ /* 0x000fc40003803000 */
[----:B------:R-:W-:Y:S02]  /*17c50*/  HSET2.LE.AND R2, R10, R2, PT ;  /* 0x000000020a027233 */ /* 0x000fe40003803000 */
[----:B------:R-:W-:Y:S01]  /*17c60*/  LOP3.LUT R125, R9, R5, RZ, 0xc0, !PT ;  /* 0x00000005097d7212 */ /* 0x000fe200078ec0ff */
[----:B------:R-:W-:Y:S02]  /*17c70*/  IMAD.MOV.U32 R5, RZ, RZ, R37 ;  /* 0x000000ffff057224 */ /* 0x000fe400078e0025 */
[----:B------:R-:W-:Y:S01]  /*17c80*/  LOP3.LUT R129, R98, R2, RZ, 0xc0, !PT ;  /* 0x0000000262817212 */ /* 0x000fe200078ec0ff */
[----:B------:R-:W-:Y:S01]  /*17c90*/  IMAD.MOV.U32 R2, RZ, RZ, R36 ;  /* 0x000000ffff027224 */ /* 0x000fe200078e0024 */
[----:B------:R-:W-:Y:S02]  /*17ca0*/  LOP3.LUT R128, R99, R7, RZ, 0xc0, !PT ;  /* 0x0000000763807212 */ /* 0x000fe400078ec0ff */
[----:B------:R-:W-:Y:S02]  /*17cb0*/  LOP3.LUT R126, R5, R3, RZ, 0xc0, !PT ;  /* 0x00000003057e7212 */ /* 0x000fe400078ec0ff */
[----:B------:R-:W-:-:S02]  /*17cc0*/  LOP3.LUT R130, R97, R8, RZ, 0xc0, !PT ;  /* 0x0000000861827212 */ /* 0x000fc400078ec0ff */
        /* <DEDUP_REMOVED lines=9> */
[C---:B-1----:R-:W-:Y:S01]  /*17d60*/  HMMA.16816.F32.BF16 R36, R128.reuse, R48, R240 ;  /* 0x000000308024723c */ /* 0x042fe200000418f0 */
[----:B------:R-:W2:Y:S04]  /*17d70*/  LDL R243, [R1] ;  /* 0x0000000001f37983 */ /* 0x000ea80000100800 */
        /* <DEDUP_REMOVED lines=19> */
[----:B------:R-:W-:Y:S03]  /*17eb0*/  HMMA.16816.F32.BF16 R40, R124, R48, R56 ;  /* 0x000000307c28723c */ /* 0x000fe60000041838 */
[----:B------:R-:W-:Y:S04]  /*17ec0*/  STG.E.U16 desc[UR28][R30.64+-0x90], R177 ;  /* 0xffff70b11e007986 */ /* 0x000fe8000c10151c */
[----:B------:R-:W-:Y:S01]  /*17ed0*/  STG.E.U16 desc[UR28][R30.64+-0x8e], R176 ;  /* 0xffff72b01e007986 */ /* 0x000fe2000c10151c */
[----:B------:R-:W-:Y:S03]  /*17ee0*/  HMMA.16816.F32.BF16 R80, R128, R82, R44 ;  /* 0x000000528050723c */ /* 0x000fe6000004182c */
[----:B------:R-:W-:Y:S04]  /*17ef0*/  STG.E.U16 desc[UR28][R172.64+-0x90], R139 ;  /* 0xffff708bac007986 */ /* 0x000fe8000c10151c */
[----:B------:R-:W-:Y:S01]  /*17f00*/  STG.E.U16 desc[UR28][R172.64+-0x8e], R135 ;  /* 0xffff7287ac007986 */ /* 0x000fe2000c10151c */
[C---:B------:R-:W-:Y:S03]  /*17f10*/  HMMA.16816.F32.BF16 R56, R124.reuse, R64, R60 ;  /* 0x000000407c38723c */ /* 0x040fe6000004183c */
[----:B------:R-:W-:Y:S04]  /*17f20*/  STG.E.U16 desc[UR28][R132.64+-0x90], R194 ;  /* 0xffff70c284007986 */ /* 0x000fe8000c10151c */
[----:B------:R4:W-:Y:S01]  /*17f30*/  STG.E.U16 desc[UR28][R132.64+-0x8e], R193 ;  /* 0xffff72c184007986 */ /* 0x0009e2000c10151c */
[C---:B------:R-:W-:Y:S03]  /*17f40*/  HMMA.16816.F32.BF16 R44, R124.reuse, R50, R84 ;  /* 0x000000327c2c723c */ /* 0x040fe60000041854 */
[----:B------:R1:W-:Y:S04]  /*17f50*/  STG.E.U16 desc[UR28][R28.64+-0x90], R192 ;  /* 0xffff70c01c007986 */ /* 0x0003e8000c10151c */
[----:B------:R1:W-:Y:S01]  /*17f60*/  STG.E.U16 desc[UR28][R28.64+-0x8e], R187 ;  /* 0xffff72bb1c007986 */ /* 0x0003e2000c10151c */
[----:B------:R-:W-:Y:S08]  /*17f70*/  HMMA.16816.F32.BF16 R60, R124, R66, R100 ;  /* 0x000000427c3c723c */ /* 0x000ff00000041864 */
[-C--:B------:R-:W-:Y:S08]  /*17f80*/  HMMA.16816.F32.BF16 R160, R128, R156.reuse, R160 ;  /* 0x0000009c80a0723c */ /* 0x080ff000000418a0 */
        /* <DEDUP_REMOVED lines=15> */
[----:B---3--:R-:W-:Y:S01]  /*18080*/  HMMA.16816.F32.BF16 R116, R128, R32, R232 ;  /* 0x000000208074723c */ /* 0x008fe200000418e8 */
[----:B------:R-:W-:-:S07]  /*18090*/  UISETP.GT.U32.AND UP0, UPT, UR30, UR19, UPT ;  /* 0x000000131e00728c */ /* 0x000fce000bf04070 */
[-C--:B------:R-:W-:Y:S08]  /*180a0*/  HMMA.16816.F32.BF16 R124, R124, R34.reuse, R188 ;  /* 0x000000227c7c723c */ /* 0x080ff000000418bc */
[----:B------:R-:W-:Y:S01]  /*180b0*/  HMMA.16816.F32.BF16 R128, R128, R34, R16 ;  /* 0x000000228080723c */ /* 0x000fe20000041810 */
[----:B------:R-:W-:Y:S01]  /*180c0*/  IADD3 R218, P0, PT, R222, -0x100, RZ ;  /* 0xffffff00deda7810 */ /* 0x000fe20007f1e0ff */
[----:B----4-:R-:W-:-:S02]  /*180d0*/  IMAD.MOV.U32 R132, RZ, RZ, R226 ;  /* 0x000000ffff847224 */ /* 0x010fc400078e00e2 */
[----:B------:R-:W-:Y:S01]  /*180e0*/  IMAD.MOV.U32 R134, RZ, RZ, R230 ;  /* 0x000000ffff867224 */ /* 0x000fe200078e00e6 */
[----:B------:R-:W-:Y:S01]  /*180f0*/  IADD3.X R219, PT, PT, R223, -0x1, RZ, P0, !PT ;  /* 0xffffffffdfdb7810 */ /* 0x000fe200007fe4ff */
[----:B------:R-:W-:Y:S02]  /*18100*/  IMAD.MOV.U32 R135, RZ, RZ, R231 ;  /* 0x000000ffff877224 */ /* 0x000fe400078e00e7 */
[----:B--2---:R-:W-:Y:S01]  /*18110*/  IMAD.MOV.U32 R133, RZ, RZ, R243 ;  /* 0x000000ffff857224 */ /* 0x004fe200078e00f3 */
[----:B------:R-:W-:Y:S11]  /*18120*/  BRA.U !UP0, `(.L_x_2720) ;  /* 0x0000005508747547 */ /* 0x000ff6000b800000 */
[----:B------:R-:W2:Y:S04]  /*18130*/  LDL R15, [R1+0x74] ;  /* 0x00007400010f7983 */ /* 0x000ea80000100800 */
[----:B------:R-:W3:Y:S01]  /*18140*/  LDL R186, [R1+0x70] ;  /* 0x0000700001ba7983 */ /* 0x000ee20000100800 */
[----:B------:R-:W-:Y:S01]  /*18150*/  UIADD3 UR30, UPT, UPT, UR24, -0x5, URZ ;  /* 0xfffffffb181e7890 */ /* 0x000fe2000fffe0ff */
[----:B------:R-:W-:-:S04]  /*18160*/  DEPBAR.LE SB0, 0x0 ;  /* 0x000080000000791a */ /* 0x000fc80000000000 */
[----:B------:R-:W4:Y:S04]  /*18170*/  LDL.LU R137, [R1+0xa0] ;  /* 0x0000a00001897983 */ /* 0x000f280000300800 */
[----:B------:R-:W5:Y:S04]  /*18180*/  LDL.LU R138, [R1+0x14] ;  /* 0x00001400018a7983 */ /* 0x000f680000300800 */
[----:B------:R-:W5:Y:S04]  /*18190*/  LDL.LU R136, [R1+0x10] ;  /* 0x0000100001887983 */ /* 0x000f680000300800 */
[----:B------:R-:W5:Y:S01]  /*181a0*/  LDL.LU R210, [R1+0x18] ;  /* 0x0000180001d27983 */ /* 0x000f620000300800 */
[----:B------:R-:W-:-:S04]  /*181b0*/  UIMAD.WIDE.U32 UR34, UR30, UR8, URZ ;  /* 0x000000081e2272a5 */ /* 0x000fc8000f8e00ff */
[----:B------:R-:W-:Y:S02]  /*181c0*/  UIMAD UR22, UR30, UR9, UR35 ;  /* 0x000000091e1672a4 */ /* 0x000fe4000f8e0223 */
[----:B------:R-:W-:Y:S02]  /*181d0*/  USHF.L.U32 UR14, UR34, 0x5, URZ ;  /* 0x00000005220e7899 */ /* 0x000fe400080006ff */
[----:B------:R-:W-:Y:S02]  /*181e0*/  USHF.L.U64.HI UR22, UR34, 0x5, UR22 ;  /* 0x0000000522167899 */ /* 0x000fe40008010216 */
[----:B------:R-:W-:Y:S02]  /*181f0*/  ULEA UR25, UP0, UR8, UR14, 0x4 ;  /* 0x0000000e08197291 */ /* 0x000fe4000f8020ff */
[----:B------:R-:W-:Y:S01]  /*18200*/  IMAD.U32 R8, RZ, RZ, UR14 ;  /* 0x0000000eff087e24 */ /* 0x000fe2000f8e00ff */
[----:B------:R-:W-:Y:S01]  /*18210*/  MOV R5, UR14 ;  /* 0x0000000e00057c02 */ /* 0x000fe20008000f00 */
[----:B------:R-:W-:Y:S01]  /*18220*/  IMAD.U32 R6, RZ, RZ, UR14 ;  /* 0x0000000eff067e24 */ /* 0x000fe2000f8e00ff */
[----:B------:R-:W-:Y:S01]  /*18230*/  ULEA.HI.X UR8, UR8, UR22, UR9, 0x4, UP0 ;  /* 0x0000001608087291 */ /* 0x000fe200080f2409 */
[----:B------:R-:W-:Y:S01]  /*18240*/  IMAD.U32 R7, RZ, RZ, UR14 ;  /* 0x0000000eff077e24 */ /* 0x000fe2000f8e00ff */
[----:B------:R-:W-:Y:S01]  /*18250*/  MOV R0, UR22 ;  /* 0x0000001600007c02 */ /* 0x000fe20008000f00 */
[----:B------:R-:W-:Y:S01]  /*18260*/  IMAD.U32 R2, RZ, RZ, UR25 ;  /* 0x00000019ff027e24 */ /* 0x000fe2000f8e00ff */
[----:B------:R-:W-:Y:S01]  /*18270*/  UISETP.GT.U32.AND UP0, UPT, UR30, UR19, UPT ;  /* 0x000000131e00728c */ /* 0x000fe2000bf04070 */
[----:B------:R-:W-:-:S02]  /*18280*/  IMAD.U32 R3, RZ, RZ, UR22 ;  /* 0x00000016ff037e24 */ /* 0x000fc4000f8e00ff */
[----:B------:R-:W-:Y:S02]  /*18290*/  IMAD.U32 R11, RZ, RZ, UR25 ;  /* 0x00000019ff0b7e24 */ /* 0x000fe4000f8e00ff */
[----:B------:R-:W-:Y:S02]  /*182a0*/  IMAD.U32 R10, RZ, RZ, UR8 ;  /* 0x00000008ff0a7e24 */ /* 0x000fe4000f8e00ff */
[----:B------:R-:W1:Y:S02]  /*182b0*/  LDCU UR8, c[0x0][0x504] ;  /* 0x0000a080ff0877ac */ /* 0x000e640008000800 */
[----:B-1----:R-:W-:Y:S01]  /*182c0*/  UIADD3 UR8, UPT, UPT, UR21, UR8, URZ ;  /* 0x0000000815087290 */ /* 0x002fe2000fffe0ff */
[----:B------:R-:W-:Y:S01]  /*182d0*/  BAR.SYNC.DEFER_BLOCKING 0x0 ;  /* 0x0000000000007b1d */ /* 0x000fe20000010000 */
[-C--:B--2---:R-:W-:Y:S02]  /*182e0*/  @!P4 LEA R8, P6, R8, R15.reuse, 0x1 ;  /* 0x0000000f0808c211 */ /* 0x084fe400078c08ff */
[----:B------:R-:W-:-:S02]  /*182f0*/  @!P3 LEA R6, P0, R6, R15, 0x1 ;  /* 0x0000000f0606b211 */ /* 0x000fc400078008ff */
[----:B------:R-:W-:Y:S02]  /*18300*/  LEA R2, P5, R2, R15, 0x1 ;  /* 0x0000000f02027211 */ /* 0x000fe400078a08ff */
[-C--:B---3--:R-:W-:Y:S02]  /*18310*/  @!P4 LEA.HI.X R9, R7, R186.reuse, R3, 0x1, P6 ;  /* 0x000000ba0709c211 */ /* 0x088fe400030f0c03 */
[-C--:B------:R-:W-:Y:S02]  /*18320*/  @!P3 LEA.HI.X R7, R5, R186.reuse, R0, 0x1, P0 ;  /* 0x000000ba0507b211 */ /* 0x080fe400000f0c00 */
[----:B------:R-:W-:Y:S01]  /*18330*/  LEA.HI.X R3, R11, R186, R10, 0x1, P5 ;  /* 0x000000ba0b037211 */ /* 0x000fe200028f0c0a */
[----:B------:R-:W-:Y:S01]  /*18340*/  @!PT LDS RZ, [RZ] ;  /* 0x00000000fffff984 */ /* 0x000fe20000000800 */
[----:B------:R-:W-:Y:S01]  /*18350*/  @!PT LDS RZ, [RZ] ;  /* 0x00000000fffff984 */ /* 0x000fe20000000800 */
[----:B------:R-:W-:Y:S01]  /*18360*/  @!PT LDS RZ, [RZ] ;  /* 0x00000000fffff984 */ /* 0x000fe20000000800 */
[----:B------:R1:W-:Y:S01]  /*18370*/  @!P4 LDGSTS.E.BYPASS.LTC128B.128 [R220+0xa000], desc[UR28][R8.64] ;  /* 0x0a00000008dccfae */ /* 0x0003e2000b981a1c */
[----:B----4-:R-:W-:Y:S02]  /*18380*/  LEA R5, R137, UR6, 0x1 ;  /* 0x0000000689057c11 */ /* 0x010fe4000f8e08ff */
[----:B-----5:R-:W-:Y:S01]  /*18390*/  MOV R242, R138 ;  /* 0x0000008a00f27202 */ /* 0x020fe20000000f00 */
[----:B------:R-:W-:Y:S01]  /*183a0*/  @P4 STS.128 [R220+0xa000], RZ ;  /* 0x00a000ffdc004388 */ /* 0x000fe20000000c00 */
[----:B------:R-:W-:-:S03]  /*183b0*/  IMAD.MOV.U32 R211, RZ, RZ, R136 ;  /* 0x000000ffffd37224 */ /* 0x000fc600078e0088 */
[----:B------:R-:W-:Y:S01]  /*183c0*/  @!PT LDS RZ, [RZ] ;  /* 0x00000000fffff984 */ /* 0x000fe20000000800 */
[----:B------:R-:W-:Y:S01]  /*183d0*/  @!PT LDS RZ, [RZ] ;  /* 0x00000000fffff984 */ /* 0x000fe20000000800 */
[----:B------:R-:W-:Y:S01]  /*183e0*/  @!PT LDS RZ, [RZ] ;  /* 0x00000000fffff984 */ /* 0x000fe20000000800 */
[----:B------:R-:W-:Y:S01]  /*183f0*/  @!P3 LDGSTS.E.BYPASS.LTC128B.128 [R220+0xb000], desc[UR28][R6.64+0x80] ;  /* 0x0b00008006dcbfae */ /* 0x000fe2000b981a1c */
[----:B------:R-:W-:-:S03]  /*18400*/  IADD3 R0, PT, PT, R210, R5, RZ ;  /* 0x00000005d2007210 */ /* 0x000fc60007ffe0ff */
        /* <DEDUP_REMOVED lines=31> */
[----:B------:R-:W-:Y:S08]  /*18600*/  HMMA.16816.F32.BF16 R176, R8, R26, R176 ;  /* 0x0000001a08b0723c */ /* 0x000ff000000418b0 */
[----:B------:R-:W-:Y:S01]  /*18610*/  HMMA.16816.F32.BF16 R132, R12, R24, R16 ;  /* 0x000000180c84723c */ /* 0x000fe20000041810 */
[----:B------:R-:W-:Y:S07]  /*18620*/  LDSM.16.M88.4 R16, [R211+0x8800] ;  /* 0x00880000d310783b */ /* 0x000fee0000000200 */
[C---:B--2---:R-:W-:Y:S08]  /*18630*/  HMMA.16816.F32.BF16 R188, R8.reuse, R32, R188 ;  /* 0x0000002008bc723c */ /* 0x044ff000000418bc */
[----:B------:R-:W-:Y:S01]  /*18640*/  HMMA.16816.F32.BF16 R184, R8, R34, R184 ;  /* 0x0000002208b8723c */ /* 0x000fe200000418b8 */
[----:B------:R-:W1:Y:S07]  /*18650*/  LDSM.16.M88.4 R8, [R206+0x2000] ;  /* 0x00200000ce08783b */ /* 0x000e6e0000000200 */
[C---:B------:R-:W-:Y:S01]  /*18660*/  HMMA.16816.F32.BF16 R24, R12.reuse, R26, R20 ;  /* 0x0000001a0c18723c */ /* 0x040fe20000041814 */
[----:B------:R-:W2:Y:S07]  /*18670*/  LDSM.16.M88.4 R20, [R211+0x8000] ;  /* 0x00800000d314783b */ /* 0x000eae0000000200 */
[C---:B------:R-:W-:Y:S08]  /*18680*/  HMMA.16816.F32.BF16 R172, R12.reuse, R32, R172 ;  /* 0x000000200cac723c */ /* 0x040ff000000418ac */
[----:B------:R-:W-:Y:S01]  /*18690*/  HMMA.16816.F32.BF16 R32, R12, R34, R136 ;  /* 0x000000220c20723c */ /* 0x000fe20000041888 */
[----:B------:R-:W3:Y:S07]  /*186a0*/  LDSM.16.M88.4 R12, [R206] ;  /* 0x00000000ce0c783b */ /* 0x000eee0000000200 */
[C---:B-1----:R-:W-:Y:S08]  /*186b0*/  HMMA.16816.F32.BF16 R196, R8.reuse, R16, R180 ;  /* 0x0000001008c4723c */ /* 0x042ff000000418b4 */
[C---:B--2---:R-:W-:Y:S08]  /*186c0*/  HMMA.16816.F32.BF16 R136, R8.reuse, R20, R188 ;  /* 0x000000140888723c */ /* 0x044ff000000418bc */
[C---:B------:R-:W-:Y:S08]  /*186d0*/  HMMA.16816.F32.BF16 R188, R8.reuse, R22, R184 ;  /* 0x0000001608bc723c */ /* 0x040ff000000418b8 */
[----:B------:R-:W-:Y:S01]  /*186e0*/  HMMA.16816.F32.BF16 R184, R8, R18, R176 ;  /* 0x0000001208b8723c */ /* 0x000fe200000418b0 */
[----:B------:R-:W-:Y:S07]  /*186f0*/  LDSM.16.M88.4 R8, [R2+0x2000] ;  /* 0x002000000208783b */ /* 0x000fee0000000200 */
[C---:B---3--:R-:W-:Y:S08]  /*18700*/  HMMA.16816.F32.BF16 R180, R12.reuse, R20, R172 ;  /* 0x000000140cb4723c */ /* 0x048ff000000418ac */
[C---:B------:R-:W-:Y:S08]  /*18710*/  HMMA.16816.F32.BF16 R176, R12.reuse, R16, R132 ;  /* 0x000000100cb0723c */ /* 0x040ff00000041884 */
[C---:B------:R-:W-:Y:S01]  /*18720*/  HMMA.16816.F32.BF16 R172, R12.reuse, R18, R24 ;  /* 0x000000120cac723c */ /* 0x040fe20000041818 */
[----:B------:R-:W1:Y:S04]  /*18730*/  LDSM.16.M88.4 R16, [R242+0x8000] ;  /* 0x00800000f210783b */ /* 0x000e680000000200 */
[----:B------:R-:W-:Y:S03]  /*18740*/  LDSM.16.M88.4 R24, [R252+0x9800] ;  /* 0x00980000fc18783b */ /* 0x000fe60000000200 */
[----:B------:R-:W-:Y:S01]  /*18750*/  HMMA.16816.F32.BF16 R192, R12, R22, R32 ;  /* 0x000000160cc0723c */ /* 0x000fe20000041820 */
[----:B------:R-:W2:Y:S04]  /*18760*/  LDSM.16.M88.4 R20, [R242+0x8800] ;  /* 0x00880000f214783b */ /* 0x000ea80000000200 */
[----:B------:R-:W3:Y:S04]  /*18770*/  LDSM.16.M88.4 R12, [R2] ;  /* 0x00000000020c783b */ /* 0x000ee80000000200 */
[----:B------:R-:W-:Y:S01]  /*18780*/  LDSM.16.M88.4 R32, [R252+0x9000] ;  /* 0x00900000fc20783b */ /* 0x000fe20000000200 */
[C---:B-1----:R-:W-:Y:S08]  /*18790*/  HMMA.16816.F32.BF16 R132, R8.reuse, R18, R188 ;  /* 0x000000120884723c */ /* 0x042ff000000418bc */
[C---:B------:R-:W-:Y:S08]  /*187a0*/  HMMA.16816.F32.BF16 R136, R8.reuse, R16, R136 ;  /* 0x000000100888723c */ /* 0x040ff00000041888 */
[C---:B--2---:R-:W-:Y:S08]  /*187b0*/  HMMA.16816.F32.BF16 R188, R8.reuse, R20, R196 ;  /* 0x0000001408bc723c */ /* 0x044ff000000418c4 */
[----:B------:R-:W-:Y:S01]  /*187c0*/  HMMA.16816.F32.BF16 R184, R8, R22, R184 ;  /* 0x0000001608b8723c */ /* 0x000fe200000418b8 */
[----:B------:R-:W1:Y:S07]  /*187d0*/  LDSM.16.M88.4 R8, [R5+0x6000] ;  /* 0x006000000508783b */ /* 0x000e6e0000000200 */
[C---:B---3--:R-:W-:Y:S08]  /*187e0*/  HMMA.16816.F32.BF16 R200, R12.reuse, R16, R180 ;  /* 0x000000100cc8723c */ /* 0x048ff000000418b4 */
[C---:B------:R-:W-:Y:S01]  /*187f0*/  HMMA.16816.F32.BF16 R196, R12.reuse, R18, R192 ;  /* 0x000000120cc4723c */ /* 0x040fe200000418c0 */
[----:B------:R-:W-:Y:S07]  /*18800*/  LDSM.16.M88.4 R16, [R3+0x9800] ;  /* 0x009800000310783b */ /* 0x000fee0000000200 */
[C---:B------:R-:W-:Y:S08]  /*18810*/  HMMA.16816.F32.BF16 R192, R12.reuse, R20, R176 ;  /* 0x000000140cc0723c */ /* 0x040ff000000418b0 */
[----:B------:R-:W-:Y:S01]  /*18820*/  HMMA.16816.F32.BF16 R180, R12, R22, R172 ;  /* 0x000000160cb4723c */ /* 0x000fe200000418ac */
[----:B------:R-:W2:Y:S04]  /*18830*/  LDSM.16.M88.4 R12, [R5+0x4000] ;  /* 0x00400000050c783b */ /* 0x000ea80000000200 */
[----:B------:R3:W-:Y:S03]  /*18840*/  LDSM.16.M88.4 R20, [R3+0x9000] ;  /* 0x009000000314783b */ /* 0x0007e60000000200 */
[C---:B-1----:R-:W-:Y:S08]  /*18850*/  HMMA.16816.F32.BF16 R176, R8.reuse, R32, R136 ;  /* 0x0000002008b0723c */ /* 0x042ff00000041888 */
[C---:B------:R-:W-:Y:S08]  /*18860*/  HMMA.16816.F32.BF16 R172, R8.reuse, R34, R132 ;  /* 0x0000002208ac723c */ /* 0x040ff00000041884 */
[----:B------:R-:W-:Y:S01]  /*18870*/  HMMA.16816.F32.BF16 R136, R8, R24, R188 ;  /* 0x000000180888723c */ /* 0x000fe200000418bc */
[----:B---3--:R-:W-:-:S07]  /*18880*/  IMAD.SHL.U32 R3, R215, 0x2, RZ ;  /* 0x00000002d7037824 */ /* 0x008fce00078e00ff */
[----:B------:R-:W-:Y:S01]  /*18890*/  HMMA.16816.F32.BF16 R132, R8, R26, R184 ;  /* 0x0000001a0884723c */ /* 0x000fe200000418b8 */
[----:B------:R-:W1:Y:S04]  /*188a0*/  LDSM.16.M88.4 R8, [R0+0x6000] ;  /* 0x006000000008783b */ /* 0x000e680000000200 */
[----:B------:R-:W-:Y:S03]  /*188b0*/  STL [R1+0x78], R3 ;  /* 0x0000780301007387 */ /* 0x000fe60000100800 */
[C---:B--2---:R-:W-:Y:S08]  /*188c0*/  HMMA.16816.F32.BF16 R200, R12.reuse, R32, R200 ;  /* 0x000000200cc8723c */ /* 0x044ff000000418c8 */
[C---:B------:R-:W-:Y:S01]  /*188d0*/  HMMA.16816.F32.BF16 R188, R12.reuse, R34, R196 ;  /* 0x000000220cbc723c */ /* 0x040fe200000418c4 */
[----:B------:R-:W-:Y:S07]  /*188e0*/  LDSM.16.M88.4 R32, [R211+0x9800] ;  /* 0x00980000d320783b */ /* 0x000fee0000000200 */
[C---:B------:R-:W-:Y:S08]  /*188f0*/  HMMA.16816.F32.BF16 R184, R12.reuse, R24, R192 ;  /* 0x000000180cb8723c */ /* 0x040ff000000418c0 */
[----:B------:R-:W-:Y:S01]  /*18900*/  HMMA.16816.F32.BF16 R180, R12, R26, R180 ;  /* 0x0000001a0cb4723c */ /* 0x000fe200000418b4 */
[----:B------:R2:W3:Y:S07]  /*18910*/  LDSM.16.M88.4 R12, [R0+0x4000] ;  /* 0x00400000000c783b */ /* 0x0004ee0000000200 */
[C---:B-1----:R-:W-:Y:S08]  /*18920*/  HMMA.16816.F32.BF16 R176, R8.reuse, R20, R176 ;  /* 0x0000001408b0723c */ /* 0x042ff000000418b0 */
[----:B------:R-:W-:Y:S01]  /*18930*/  HMMA.16816.F32.BF16 R172, R8, R22, R172 ;  /* 0x0000001608ac723c */ /* 0x000fe200000418ac */
[----:B--2---:R-:W-:-:S07]  /*18940*/  MOV R0, UR24 ;  /* 0x0000001800007c02 */ /* 0x004fce0008000f00 */
[C---:B------:R-:W-:Y:S08]  /*18950*/  HMMA.16816.F32.BF16 R136, R8.reuse, R16, R136 ;  /* 0x000000100888723c */ /* 0x040ff00000041888 */
[----:B------:R-:W-:Y:S01]  /*18960*/  HMMA.16816.F32.BF16 R24, R8, R18, R132 ;  /* 0x000000120818723c */ /* 0x000fe20000041884 */
[----:B------:R-:W1:Y:S04]  /*18970*/  LDSM.16.M88.4 R8, [R206+0x6000] ;  /* 0x00600000ce08783b */ /* 0x000e680000000200 */
[----:B------:R2:W4:Y:S03]  /*18980*/  LDSM.16.M88.4 R132, [R211+0x9000] ;  /* 0x00900000d384783b */ /* 0x0005260000000200 */
[C---:B---3--:R-:W-:Y:S08]  /*18990*/  HMMA.16816.F32.BF16 R196, R12.reuse, R16, R184 ;  /* 0x000000100cc4723c */ /* 0x048ff000000418b8 */
[C---:B------:R-:W-:Y:S01]  /*189a0*/  HMMA.16816.F32.BF16 R192, R12.reuse, R18, R180 ;  /* 0x000000120cc0723c */ /* 0x040fe200000418b4 */
[----:B------:R-:W3:Y:S07]  /*189b0*/  LDSM.16.M88.4 R16, [R206+0x4000] ;  /* 0x00400000ce10783b */ /* 0x000eee0000000200 */
[C---:B--2---:R-:W-:Y:S08]  /*189c0*/  HMMA.16816.F32.BF16 R208, R12.reuse, R20, R200 ;  /* 0x000000140cd0723c */ /* 0x044ff000000418c8 */
[----:B------:R-:W-:Y:S01]  /*189d0*/  HMMA.16816.F32.BF16 R200, R12, R22, R188 ;  /* 0x000000160cc8723c */ /* 0x000fe200000418bc */
[----:B------:R-:W-:Y:S04]  /*189e0*/  LDSM.16.M88.4 R20, [R242+0x9000] ;  /* 0x00900000f214783b */ /* 0x000fe80000000200 */
[----:B------:R-:W-:Y:S03]  /*189f0*/  LDSM.16.M88.4 R12, [R2+0x4000] ;  /* 0x00400000020c783b */ /* 0x000fe60000000200 */
[C---:B-1----:R-:W-:Y:S08]  /*18a00*/  HMMA.16816.F32.BF16 R180, R8.reuse, R32, R136 ;  /* 0x0000002008b4723c */ /* 0x042ff00000041888 */
[C---:B----4-:R-:W-:Y:S08]  /*18a10*/  HMMA.16816.F32.BF16 R188, R8.reuse, R132, R176 ;  /* 0x0000008408bc723c */ /* 0x050ff000000418b0 */
[C---:B------:R-:W-:Y:S08]  /*18a20*/  HMMA.16816.F32.BF16 R184, R8.reuse, R134, R172 ;  /* 0x0000008608b8723c */ /* 0x040ff000000418ac */
[----:B------:R-:W-:Y:S01]  /*18a30*/  HMMA.16816.F32.BF16 R176, R8, R34, R24 ;  /* 0x0000002208b0723c */ /* 0x000fe20000041818 */
[----:B------:R1:W2:Y:S04]  /*18a40*/  LDSM.16.M88.4 R8, [R2+0x6000] ;  /* 0x006000000208783b */ /* 0x0002a80000000200 */
[----:B------:R-:W4:Y:S01]  /*18a50*/  LDSM.16.M88.4 R24, [R242+0x9800] ;  /* 0x00980000f218783b */ /* 0x000f220000000200 */
[----:B------:R-:W-:-:S04]  /*18a60*/  DEPBAR.LE SB0, 0x0 ;  /* 0x000080000000791a */ /* 0x000fc80000000000 */
[C---:B---3--:R-:W-:Y:S08]  /*18a70*/  HMMA.16816.F32.BF16 R172, R16.reuse, R132, R208 ;  /* 0x0000008410ac723c */ /* 0x048ff000000418d0 */
[----:B------:R-:W-:Y:S01]  /*18a80*/  HMMA.16816.F32.BF16 R136, R16, R134, R200 ;  /* 0x000000861088723c */ /* 0x000fe200000418c8 */
[----:B-1----:R-:W-:-:S07]  /*18a90*/  LOP3.LUT R2, R3, 0x6, RZ, 0xc0, !PT ;  /* 0x0000000603027812 */ /* 0x002fce00078ec0ff */
[C---:B------:R-:W-:Y:S01]  /*18aa0*/  HMMA.16816.F32.BF16 R132, R16.reuse, R32, R196 ;  /* 0x000000201084723c */ /* 0x040fe200000418c4 */
[----:B------:R-:W-:Y:S01]  /*18ab0*/  IMAD R0, R0, 0x20, R2 ;  /* 0x0000002000007824 */ /* 0x000fe200078e0202 */
[----:B------:R1:W-:Y:S06]  /*18ac0*/  STL [R1+0x6c], R2 ;  /* 0x00006c0201007387 */ /* 0x0003ec0000100800 */
[----:B------:R-:W-:Y:S08]  /*18ad0*/  HMMA.16816.F32.BF16 R16, R16, R34, R192 ;  /* 0x000000221010723c */ /* 0x000ff000000418c0 */
[C---:B--2---:R-:W-:Y:S08]  /*18ae0*/  HMMA.16816.F32.BF16 R188, R8.reuse, R20, R188 ;  /* 0x0000001408bc723c */ /* 0x044ff000000418bc */
[----:B------:R-:W-:Y:S01]  /*18af0*/  HMMA.16816.F32.BF16 R184, R8, R22, R184 ;  /* 0x0000001608b8723c */ /* 0x000fe200000418b8 */
[----:B-1----:R-:W-:-:S07]  /*18b00*/  IADD3 R2, PT, PT, R227, 0x8, RZ ;  /* 0x00000008e3027810 */ /* 0x002fce0007ffe0ff */
[C---:B----4-:R-:W-:Y:S08]  /*18b10*/  HMMA.16816.F32.BF16 R192, R8.reuse, R24, R180 ;  /* 0x0000001808c0723c */ /* 0x050ff000000418b4 */
[----:B------:R-:W-:Y:S01]  /*18b20*/  HMMA.16816.F32.BF16 R196, R8, R26, R176 ;  /* 0x0000001a08c4723c */ /* 0x000fe200000418b0 */
[C---:B------:R-:W-:Y:S02]  /*18b30*/  VIADD R11, R0.reuse, UR21 ;  /* 0x00000015000b7c36 */ /* 0x040fe40008000000 */
[----:B------:R-:W-:-:S02]  /*18b40*/  VIADD R9, R0, 0xffffff78 ;  /* 0xffffff7800097836 */ /* 0x000fc40000000000 */
[----:B------:R-:W-:Y:S02]  /*18b50*/  VIADD R8, R0, 0xffffff71 ;  /* 0xffffff7100087836 */ /* 0x000fe40000000000 */
[----:B------:R-:W-:Y:S01]  /*18b60*/  VIADD R10, R2, -UR8 ;  /* 0x80000008020a7c36 */ /* 0x000fe20008000000 */
[C---:B------:R-:W-:Y:S08]  /*18b70*/  HMMA.16816.F32.BF16 R176, R12.reuse, R24, R132 ;  /* 0x000000180cb0723c */ /* 0x040ff00000041884 */
[----:B------:R-:W-:Y:S01]  /*18b80*/  HMMA.16816.F32.BF16 R132, R12, R26, R16 ;  /* 0x0000001a0c84723c */ /* 0x000fe20000041810 */
[----:B------:R-:W-:-:S02]  /*18b90*/  VIADD R16, R11, 0xffffff60 ;  /* 0xffffff600b107836 */ /* 0x000fc40000000000 */
[----:B------:R-:W-:Y:S02]  /*18ba0*/  VIADD R17, R11, 0xffffff78 ;  /* 0xffffff780b117836 */ /* 0x000fe40000000000 */
[----:B------:R-:W-:-:S03]  /*18bb0*/  IMAD.IADD R5, R2, 0x1, -R16 ;  /* 0x0000000102057824 */ /* 0x000fc600078e0a10 */
[C---:B------:R-:W-:Y:S01]  /*18bc0*/  HMMA.16816.F32.BF16 R172, R12.reuse, R20, R172 ;  /* 0x000000140cac723c */ /* 0x040fe200000418ac */
[----:B------:R-:W-:Y:S02]  /*18bd0*/  IADD3 R19, PT, PT, R2, -R17, RZ ;  /* 0x8000001102137210 */ /* 0x000fe40007ffe0ff */
[----:B------:R-:W-:Y:S02]  /*18be0*/  IABS R6, R5 ;  /* 0x0000000500067213 */ /* 0x000fe40000000000 */
[----:B------:R-:W-:Y:S02]  /*18bf0*/  IABS R25, R19 ;  /* 0x0000001300197213 */ /* 0x000fe40000000000 */
[----:B------:R-:W-:Y:S01]  /*18c00*/  I2FP.F32.S32 R6, R6 ;  /* 0x0000000600067245 */ /* 0x000fe20000201400 */
[----:B------:R-:W-:Y:S01]  /*18c10*/  HMMA.16816.F32.BF16 R136, R12, R22, R136 ;  /* 0x000000160c88723c */ /* 0x000fe20000041888 */
[C---:B------:R-:W-:Y:S01]  /*18c20*/  VIADD R15, R11.reuse, 0xffffff61 ;  /* 0xffffff610b0f7836 */ /* 0x040fe20000000000 */
[----:B------:R-:W-:Y:S01]  /*18c30*/  IADD3 R14, PT, PT, R11, -0x98, RZ ;  /* 0xffffff680b0e7810 */ /* 0x000fe20007ffe0ff */
[C---:B------:R-:W-:Y:S01]  /*18c40*/  VIADD R13, R0.reuse, 0xffffff69 ;  /* 0xffffff69000d7836 */ /* 0x040fe20000000000 */
[----:B------:R-:W-:Y:S01]  /*18c50*/  IADD3 R12, PT, PT, R0, -0x90, RZ ;  /* 0xffffff70000c7810 */ /* 0x000fe20007ffe0ff */
[C---:B------:R-:W-:Y:S01]  /*18c60*/  IMAD.IADD R3, R2.reuse, 0x1, -R15 ;  /* 0x0000000102037824 */ /* 0x040fe200078e0a0f */
[----:B------:R-:W-:-:S04]  /*18c70*/  IADD3 R7, PT, PT, R2, -R14, RZ ;  /* 0x8000000e02077210 */ /* 0x000fc80007ffe0ff */
[----:B------:R-:W-:Y:S01]  /*18c80*/  IABS R5, R3 ;  /* 0x0000000300057213 */ /* 0x000fe20000000000 */
[----:B------:R-:W-:Y:S01]  /*18c90*/  FFMA.FTZ R29, R6, -UR5, R174 ;  /* 0x80000005061d7c23 */ /* 0x000fe200080100ae */
[----:B------:R-:W-:Y:S01]  /*18ca0*/  IABS R3, R7 ;  /* 0x0000000700037213 */ /* 0x000fe20000000000 */
[C---:B------:R-:W-:Y:S01]  /*18cb0*/  VIADD R7, R0.reuse, 0xffffff60 ;  /* 0xffffff6000077836 */ /* 0x040fe20000000000 */
[----:B------:R-:W-:Y:S02]  /*18cc0*/  I2FP.F32.S32 R5, R5 ;  /* 0x0000000500057245 */ /* 0x000fe40000201400 */
[----:B------:R-:W-:Y:S02]  /*18cd0*/  I2FP.F32.S32 R3, R3 ;  /* 0x0000000300037245 */ /* 0x000fe40000201400 */
[C---:B------:R-:W-:Y:S01]  /*18ce0*/  IADD3 R6, PT, PT, R0.reuse, -0x9f, RZ ;  /* 0xffffff6100067810 */ /* 0x040fe20007ffe0ff */
[----:B------:R-:W-:Y:S01]  /*18cf0*/  FFMA.FTZ R28, R5, -UR5, R175 ;  /* 0x80000005051c7c23 */ /* 0x000fe200080100af */
[----:B------:R-:W-:-:S02]  /*18d00*/  VIADD R5, R0, 0xffffff68 ;  /* 0xffffff6800057836 */ /* 0x000fc40000000000 */
[----:B------:R-:W-:Y:S01]  /*18d10*/  FFMA.FTZ R27, R3, -UR5, R138 ;  /* 0x80000005031b7c23 */ /* 0x000fe2000801008a */
[----:B------:R-:W-:Y:S01]  /*18d20*/  IADD3 R3, PT, PT, R0, -0x87, RZ ;  /* 0xffffff7900037810 */ /* 0x000fe20007ffe0ff */
[----:B------:R-:W-:Y:S01]  /*18d30*/  VIADD R0, R227, 0x40 ;  /* 0x00000040e3007836 */ /* 0x000fe20000000000 */
[----:B------:R-:W-:Y:S01]  /*18d40*/  BAR.SYNC.DEFER_BLOCKING 0x0 ;  /* 0x0000000000007b1d */ /* 0x000fe20000010000 */
[----:B------:R-:W-:Y:S02]  /*18d50*/  ISETP.GT.AND P0, PT, R10, R7, PT ;  /* 0x000000070a00720c */ /* 0x000fe40003f04270 */
[----:B------:R-:W-:Y:S01]  /*18d60*/  IMAD.IADD R18, R0, 0x1, -R16 ;  /* 0x0000000100127824 */ /* 0x000fe200078e0a10 */
[C---:B------:R-:W-:Y:S02]  /*18d70*/  ISETP.GT.AND P6, PT, R10.reuse, R6, PT ;  /* 0x000000060a00720c */ /* 0x040fe40003fc4270 */
[----:B------:R-:W-:Y:S02]  /*18d80*/  P2R R26, PR, RZ, 0x1 ;  /* 0x00000001ff1a7803 */ /* 0x000fe40000000000 */
[----:B------:R-:W-:-:S02]  /*18d90*/  ISETP.GT.AND P5, PT, R10, R5, PT ;  /* 0x000000050a00720c */ /* 0x000fc40003fa4270 */
[----:B------:R-:W-:Y:S01]  /*18da0*/  IABS R24, R18 ;  /* 0x0000001200187213 */ /* 0x000fe20000000000 */
[----:B------:R-:W-:Y:S10]  /*18db0*/  BRA.U !UP0, `(.L_x_2724) ;  /* 0x0000000108ac7547 */ /* 0x000ff4000b800000 */
[----:B------:R-:W2:Y:S04]  /*18dc0*/  LDL R241, [R1+0x54] ;  /* 0x0000540001f17983 */ /* 0x000ea80000100800 */
[----:B------:R-:W3:Y:S01]  /*18dd0*/  LDL R242, [R1+0x50] ;  /* 0x0000500001f27983 */ /* 0x000ee20000100800 */
[----:B------:R-:W-:-:S04]  /*18de0*/  UIADD3 UR14, UPT, UPT, UR24, -0x6, URZ ;  /* 0xfffffffa180e7890 */ /* 0x000fc8000fffe0ff */
[----:B------:R-:W-:-:S04]  /*18df0*/  UIMAD.WIDE.U32 UR34, UR14, UR10, URZ ;  /* 0x0000000a0e2272a5 */ /* 0x000fc8000f8e00ff */
[----:B------:R-:W-:Y:S02]  /*18e00*/  UIMAD UR14, UR14, UR11, UR35 ;  /* 0x0000000b0e0e72a4 */ /* 0x000fe4000f8e0223 */
[----:B------:R-:W-:Y:S02]  /*18e10*/  USHF.L.U32 UR9, UR34, 0x5, URZ ;  /* 0x0000000522097899 */ /* 0x000fe400080006ff */
[----:B------:R-:W-:-:S04]  /*18e20*/  USHF.L.U64.HI UR14, UR34, 0x5, UR14 ;  /* 0x00000005220e7899 */ /* 0x000fc8000801020e */
[----:B------:R-:W-:Y:S01]  /*18e30*/  IMAD.U32 R18, RZ, RZ, UR9 ;  /* 0x00000009ff127e24 */ /* 0x000fe2000f8e00ff */
[----:B------:R-:W-:Y:S01]  /*18e40*/  MOV R21, UR9 ;  /* 0x0000000900157c02 */ /* 0x000fe20008000f00 */
[----:B------:R-:W-:Y:S01]  /*18e50*/  IMAD.U32 R20, RZ, RZ, UR9 ;  /* 0x00000009ff147e24 */ /* 0x000fe2000f8e00ff */
[----:B------:R-:W-:Y:S01]  /*18e60*/  ULEA UR9, UP0, UR10, UR9, 0x4 ;  /* 0x000000090a097291 */ /* 0x000fe2000f8020ff */
[----:B------:R-:W-:-:S03]  /*18e70*/  IMAD.U32 R19, RZ, RZ, UR14 ;  /* 0x0000000eff137e24 */ /* 0x000fc6000f8e00ff */
[----:B------:R-:W-:Y:S02]  /*18e80*/  ULEA.HI.X UR10, UR10, UR14, UR11, 0x4, UP0 ;  /* 0x0000000e0a0a7291 */ /* 0x000fe400080f240b */
[----:B------:R-:W-:Y:S01]  /*18e90*/  IMAD.U32 R32, RZ, RZ, UR9 ;  /* 0x00000009ff207e24 */ /* 0x000fe2000f8e00ff */
[----:B--2---:R-:W-:-:S04]  /*18ea0*/  @!P4 LEA R22, P0, R18, R241, 0x1 ;  /* 0x000000f11216c211 */ /* 0x004fc800078008ff */
[-CC-:B---3--:R-:W-:Y:S02]  /*18eb0*/  @!P4 LEA.HI.X R23, R20, R242.reuse, R19.reuse, 0x1, P0 ;  /* 0x000000f21417c211 */ /* 0x188fe400000f0c13 */
[-C--:B------:R-:W-:Y:S01]  /*18ec0*/  @!P3 LEA R20, P0, R18, R241.reuse, 0x1 ;  /* 0x000000f11214b211 */ /* 0x080fe200078008ff */
[----:B------:R-:W-:Y:S02]  /*18ed0*/  IMAD.U32 R18, RZ, RZ, UR9 ;  /* 0x00000009ff127e24 */ /* 0x000fe4000f8e00ff */
[----:B------:R-:W-:Y:S01]  /*18ee0*/  @!PT LDS RZ, [RZ] ;  /* 0x00000000fffff984 */ /* 0x000fe20000000800 */
[----:B------:R-:W-:Y:S01]  /*18ef0*/  @!PT LDS RZ, [RZ] ;  /* 0x00000000fffff984 */ /* 0x000fe20000000800 */
[----:B------:R-:W-:Y:S01]  /*18f00*/  @!PT LDS RZ, [RZ] ;  /* 0x00000000fffff984 */ /* 0x000fe20000000800 */
[----:B------:R1:W-:Y:S01]  /*18f10*/  @!P4 LDGSTS.E.BYPASS.LTC128B.128 [R220+0x8000], desc[UR28][R22.64] ;  /* 0x0800000016dccfae */ /* 0x0003e2000b981a1c */
[----:B------:R-:W-:Y:S02]  /*18f20*/  @!P3 LEA.HI.X R21, R21, R242, R19, 0x1, P0 ;  /* 0x000000f21515b211 */ /* 0x000fe400000f0c13 */
[----:B------:R-:W-:Y:S01]  /*18f30*/  MOV R19, UR10 ;  /* 0x0000000a00137c02 */ /* 0x000fe20008000f00 */
[----:B------:R1:W-:Y:S01]  /*18f40*/  @P4 STS.128 [R220+0x8000], RZ ;  /* 0x008000ffdc004388 */ /* 0x0003e20000000c00 */
[----:B------:R-:W-:-:S03]  /*18f50*/  LEA R18, P0, R18, R241, 0x1 ;  /* 0x000000f112127211 */ /* 0x000fc600078008ff */
[----:B------:R-:W-:Y:S01]  /*18f60*/  @!PT LDS RZ, [RZ] ;  /* 0x00000000fffff984 */ /* 0x000fe20000000800 */
[----:B------:R-:W-:Y:S01]  /*18f70*/  @!PT LDS RZ, [RZ] ;  /* 0x00000000fffff984 */ /* 0x000fe20000000800 */
[----:B------:R-:W-:Y:S01]  /*18f80*/  @!PT LDS RZ, [RZ] ;  /* 0x00000000fffff984 */ /* 0x000fe20000000800 */
[----:B------:R1:W-:Y:S01]  /*18f90*/  @!P3 LDGSTS.E.BYPASS.LTC128B.128 [R220+0x9000], desc[UR28][R20.64+0x80] ;  /* 0x0900008014dcbfae */ /* 0x0003e2000b981a1c */
[----:B------:R-:W-:-:S03]  /*18fa0*/  LEA.HI.X R19, R32, R242, R19, 0x1, P0 ;  /* 0x000000f220137211 */ /* 0x000fc600000f0c13 */
        /* <DEDUP_REMOVED lines=12> */
.L_x_2724:
[----:B------:R-:W2:Y:S01]  /*19070*/  LDL.64 R234, [R1+0xa8] ;  /* 0x0000a80001ea7983 */ /* 0x000ea20000100a00 */
[----:B-1----:R-:W-:Y:S01]  /*19080*/  IMAD.MOV.U32 R19, RZ, RZ, R25 ;  /* 0x000000ffff137224 */ /* 0x002fe200078e0019 */
[----:B------:R-:W-:Y:S01]  /*19090*/  ISETP.NE.AND P4, PT, R26, RZ, PT ;  /* 0x000000ff1a00720c */ /* 0x000fe20003f85270 */
[----:B------:R-:W-:Y:S01]  /*190a0*/  IMAD.MOV.U32 R18, RZ, RZ, R24 ;  /* 0x000000ffff127224 */ /* 0x000fe200078e0018 */
[----:B------:R-:W3:Y:S01]  /*190b0*/  LDL.64 R232, [R1+0x88] ;  /* 0x0000880001e87983 */ /* 0x000ee20000100a00 */
[----:B------:R-:W-:Y:S01]  /*190c0*/  FSEL R175, R28, -INF , !P6 ;  /* 0xff8000001caf7808 */ /* 0x000fe20007000000 */
[C---:B------:R-:W-:Y:S01]  /*190d0*/  VIADD R25, R11.reuse, 0xffffff69 ;  /* 0xffffff690b197836 */ /* 0x040fe20000000000 */
[----:B------:R-:W-:Y:S01]  /*190e0*/  I2FP.F32.S32 R19, R19 ;  /* 0x0000001300137245 */ /* 0x000fe20000201400 */
[----:B------:R-:W-:Y:S01]  /*190f0*/  VIADD R24, R11, 0xffffff70 ;  /* 0xffffff700b187836 */ /* 0x000fe20000000000 */
[----:B------:R-:W-:Y:S01]  /*19100*/  FSEL R174, R29, -INF , !P4 ;  /* 0xff8000001dae7808 */ /* 0x000fe20006000000 */
[----:B------:R-:W-:Y:S01]  /*19110*/  IMAD.IADD R20, R2, 0x1, -R25 ;  /* 0x0000000102147824 */ /* 0x000fe200078e0a19 */
[----:B------:R-:W-:Y:S01]  /*19120*/  FSEL R183, R27, -INF , !P5 ;  /* 0xff8000001bb77808 */ /* 0x000fe20006800000 */
[----:B------:R-:W-:Y:S01]  /*19130*/  FFMA.FTZ R22, R19, -UR5, R134 ;  /* 0x8000000513167c23 */ /* 0x000fe20008010086 */
[----:B------:R-:W-:Y:S01]  /*19140*/  ISETP.GT.AND P3, PT, R10, R13, PT ;  /* 0x0000000d0a00720c */ /* 0x000fe20003f64270 */
[----:B------:R-:W-:Y:S01]  /*19150*/  IMAD.IADD R19, R0, 0x1, -R14 ;  /* 0x0000000100137824 */ /* 0x000fe200078e0a0e */
[C---:B------:R-:W-:Y:S01]  /*19160*/  ISETP.GT.AND P0, PT, R10.reuse, R12, PT ;  /* 0x0000000c0a00720c */ /* 0x040fe20003f04270 */
[C---:B------:R-:W-:Y:S01]  /*19170*/  VIADD R28, R11.reuse, 0xffffff71 ;  /* 0xffffff710b1c7836 */ /* 0x040fe20000000000 */
[----:B------:R-:W-:Y:S01]  /*19180*/  ISETP.GT.AND P4, PT, R10, R9, PT ;  /* 0x000000090a00720c */ /* 0x000fe20003f84270 */
[----:B------:R-:W-:Y:S01]  /*19190*/  VIADD R34, R11, 0xffffff79 ;  /* 0xffffff790b227836 */ /* 0x000fe20000000000 */
[----:B------:R-:W-:Y:S01]  /*191a0*/  I2FP.F32.S32 R18, R18 ;  /* 0x0000001200127245 */ /* 0x000fe20000201400 */
[----:B------:R-:W-:Y:S01]  /*191b0*/  IMAD.IADD R11, R2, 0x1, -R24 ;  /* 0x00000001020b7824 */ /* 0x000fe200078e0a18 */
[C---:B------:R-:W-:Y:S01]  /*191c0*/  ISETP.GT.AND P6, PT, R10.reuse, R8, PT ;  /* 0x000000080a00720c */ /* 0x040fe20003fc4270 */
[----:B------:R-:W-:Y:S01]  /*191d0*/  VIADD R33, R227, 0x48 ;  /* 0x00000048e3217836 */ /* 0x000fe20000000000 */
[----:B------:R-:W-:Y:S01]  /*191e0*/  ISETP.GT.AND P5, PT, R10, R3, PT ;  /* 0x000000030a00720c */ /* 0x000fe20003fa4270 */
[----:B------:R-:W-:-:S02]  /*191f0*/  IMAD.IADD R10, R0, 0x1, -R15 ;  /* 0x00000001000a7824 */ /* 0x000fc400078e0a0f */
[----:B------:R-:W-:Y:S01]  /*19200*/  FFMA.FTZ R23, R18, -UR5, R188 ;  /* 0x8000000512177c23 */ /* 0x000fe200080100bc */
[----:B------:R-:W-:Y:S02]  /*19210*/  FSEL R210, R22, -INF , !P4 ;  /* 0xff80000016d27808 */ /* 0x000fe40006000000 */
[----:B------:R-:W-:Y:S02]  /*19220*/  IABS R18, R10 ;  /* 0x0000000a00127213 */ /* 0x000fe40000000000 */
[----:B------:R-:W-:Y:S02]  /*19230*/  IABS R10, R19 ;  /* 0x00000013000a7213 */ /* 0x000fe40000000000 */
[----:B------:R-:W-:Y:S01]  /*19240*/  IABS R19, R20 ;  /* 0x0000001400137213 */ /* 0x000fe20000000000 */
[----:B------:R-:W-:-:S04]  /*19250*/  IMAD.MOV.U32 R20, RZ, RZ, R18 ;  /* 0x000000ffff147224 */ /* 0x000fc800078e0012 */
[----:B------:R-:W-:Y:S01]  /*19260*/  IMAD.MOV.U32 R18, RZ, RZ, R19 ;  /* 0x000000ffff127224 */ /* 0x000fe200078e0013 */
[----:B------:R-:W-:Y:S02]  /*19270*/  I2FP.F32.S32 R19, R10 ;  /* 0x0000000a00137245 */ /* 0x000fe40000201400 */
[----:B------:R-:W-:Y:S02]  /*19280*/  I2FP.F32.S32 R20, R20 ;  /* 0x0000001400147245 */ /* 0x000fe40000201400 */
[----:B------:R-:W-:-:S03]  /*19290*/  I2FP.F32.S32 R10, R18 ;  /* 0x00000012000a7245 */ /* 0x000fc60000201400 */
[----:B------:R-:W-:Y:S01]  /*192a0*/  FFMA.FTZ R21, R20, -UR5, R189 ;  /* 0x8000000514157c23 */ /* 0x000fe200080100bd */
[----:B------:R-:W-:Y:S01]  /*192b0*/  FFMA.FTZ R20, R19, -UR5, R184 ;  /* 0x8000000513147c23 */ /* 0x000fe200080100b8 */
[----:B------:R-:W-:Y:S01]  /*192c0*/  FFMA.FTZ R18, R10, -UR5, R139 ;  /* 0x800000050a127c23 */ /* 0x000fe2000801008b */
[C---:B------:R-:W-:Y:S01]  /*192d0*/  IMAD.IADD R10, R2.reuse, 0x1, -R28 ;  /* 0x00000001020a7824 */ /* 0x040fe200078e0a1c */
[----:B------:R-:W-:Y:S01]  /*192e0*/  IABS R19, R11 ;  /* 0x0000000b00137213 */ /* 0x000fe20000000000 */
[----:B------:R-:W-:-:S03]  /*192f0*/  IMAD.IADD R2, R2, 0x1, -R34 ;  /* 0x0000000102027824 */ /* 0x000fc600078e0a22 */
[----:B------:R-:W-:Y:S02]  /*19300*/  IABS R10, R10 ;  /* 0x0000000a000a7213 */ /* 0x000fe40000000000 */
[----:B------:R-:W-:Y:S01]  /*19310*/  IABS R11, R2 ;  /* 0x00000002000b7213 */ /* 0x000fe20000000000 */
[----:B------:R-:W-:Y:S01]  /*19320*/  IMAD.MOV.U32 R2, RZ, RZ, R19 ;  /* 0x000000ffff027224 */ /* 0x000fe200078e0013 */
[----:B------:R-:W-:Y:S02]  /*19330*/  I2FP.F32.S32 R10, R10 ;  /* 0x0000000a000a7245 */ /* 0x000fe40000201400 */
[----:B------:R-:W-:Y:S02]  /*19340*/  I2FP.F32.S32 R19, R11 ;  /* 0x0000000b00137245 */ /* 0x000fe40000201400 */
[----:B------:R-:W-:Y:S01]  /*19350*/  I2FP.F32.S32 R2, R2 ;  /* 0x0000000200027245 */ /* 0x000fe20000201400 */
[----:B------:R-:W-:Y:S02]  /*19360*/  FFMA.FTZ R10, R10, -UR5, R179 ;  /* 0x800000050a0a7c23 */ /* 0x000fe400080100b3 */
[----:B------:R-:W-:Y:S01]  /*19370*/  FFMA.FTZ R19, R19, -UR5, R135 ;  /* 0x8000000513137c23 */ /* 0x000fe20008010087 */
[----:B------:R-:W-:Y:S01]  /*19380*/  FSEL R135, R18, -INF , !P3 ;  /* 0xff80000012877808 */ /* 0x000fe20005800000 */
[----:B------:R-:W-:Y:S01]  /*19390*/  FFMA.FTZ R11, R2, -UR5, R178 ;  /* 0x80000005020b7c23 */ /* 0x000fe200080100b2 */
[----:B------:R-:W-:Y:S01]  /*193a0*/  FSEL R184, R10, -INF , !P6 ;  /* 0xff8000000ab87808 */ /* 0x000fe20007000000 */
[----:B------:R-:W-:Y:S01]  /*193b0*/  IMAD.IADD R10, R227, 0x1, -R16 ;  /* 0x00000001e30a7824 */ /* 0x000fe200078e0a10 */
[----:B------:R-:W-:Y:S01]  /*193c0*/  FSEL R200, R19, -INF , !P5 ;  /* 0xff80000013c87808 */ /* 0x000fe20006800000 */
[C---:B------:R-:W-:Y:S01]  /*193d0*/  IMAD.IADD R18, R0.reuse, 0x1, -R17 ;  /* 0x0000000100127824 */ /* 0x040fe200078e0a11 */
[----:B------:R-:W-:Y:S01]  /*193e0*/  FSEL R139, R11, -INF , !P0 ;  /* 0xff8000000b8b7808 */ /* 0x000fe20004000000 */
[----:B------:R-:W-:Y:S01]  /*193f0*/  VIADD R2, R0, -UR8 ;  /* 0x8000000800027c36 */ /* 0x000fe20008000000 */
[----:B------:R-:W-:-:S02]  /*19400*/  IABS R11, R10 ;  /* 0x0000000a000b7213 */ /* 0x000fc40000000000 */
[----:B------:R-:W-:Y:S01]  /*19410*/  IABS R10, R18 ;  /* 0x00000012000a7213 */ /* 0x000fe20000000000 */
[----:B------:R-:W-:Y:S01]  /*19420*/  IMAD.IADD R18, R0, 0x1, -R25 ;  /* 0x0000000100127824 */ /* 0x000fe200078e0a19 */
[C---:B------:R-:W-:Y:S02]  /*19430*/  ISETP.GT.AND P0, PT, R2.reuse, R6, PT ;  /* 0x000000060200720c */ /* 0x040fe40003f04270 */
[----:B------:R-:W-:Y:S02]  /*19440*/  I2FP.F32.S32 R10, R10 ;  /* 0x0000000a000a7245 */ /* 0x000fe40000201400 */
[C---:B------:R-:W-:Y:S02]  /*19450*/  ISETP.GT.AND P3, PT, R2.reuse, R7, PT ;  /* 0x000000070200720c */ /* 0x040fe40003f64270 */
[----:B------:R-:W-:Y:S02]  /*19460*/  ISETP.GT.AND P4, PT, R2, R5, PT ;  /* 0x000000050200720c */ /* 0x000fe40003f84270 */
[----:B------:R-:W-:Y:S01]  /*19470*/  FSEL R32, R21, -INF , !P0 ;  /* 0xff80000015207808 */ /* 0x000fe20004000000 */
[----:B------:R-:W-:Y:S01]  /*19480*/  FFMA.FTZ R21, R10, -UR5, R196 ;  /* 0x800000050a157c23 */ /* 0x000fe200080100c4 */
[----:B------:R-:W-:Y:S01]  /*19490*/  FSEL R29, R23, -INF , !P3 ;  /* 0xff800000171d7808 */ /* 0x000fe20005800000 */
[--C-:B------:R-:W-:Y:S01]  /*194a0*/  IMAD.IADD R10, R227, 0x1, -R15.reuse ;  /* 0x00000001e30a7824 */ /* 0x100fe200078e0a0f */
[----:B------:R-:W-:Y:S01]  /*194b0*/  I2FP.F32.S32 R11, R11 ;  /* 0x0000000b000b7245 */ /* 0x000fe20000201400 */
[----:B------:R-:W-:Y:S01]  /*194c0*/  IMAD.IADD R15, R33, 0x1, -R15 ;  /* 0x00000001210f7824 */ /* 0x000fe200078e0a0f */
[----:B------:R-:W-:-:S02]  /*194d0*/  FSEL R35, R20, -INF , !P4 ;  /* 0xff80000014237808 */ /* 0x000fc40006000000 */
[C---:B------:R-:W-:Y:S01]  /*194e0*/  ISETP.GT.AND P6, PT, R2.reuse, R13, PT ;  /* 0x0000000d0200720c */ /* 0x040fe20003fc4270 */
[----:B------:R-:W-:Y:S01]  /*194f0*/  FFMA.FTZ R22, R11, -UR5, R172 ;  /* 0x800000050b167c23 */ /* 0x000fe200080100ac */
[C---:B------:R-:W-:Y:S02]  /*19500*/  ISETP.GT.AND P5, PT, R2.reuse, R12, PT ;  /* 0x0000000c0200720c */ /* 0x040fe40003fa4270 */
[C---:B------:R-:W-:Y:S02]  /*19510*/  ISETP.GT.AND P3, PT, R2.reuse, R8, PT ;  /* 0x000000080200720c */ /* 0x040fe40003f64270 */
[C---:B------:R-:W-:Y:S02]  /*19520*/  ISETP.GT.AND P0, PT, R2.reuse, R9, PT ;  /* 0x000000090200720c */ /* 0x040fe40003f04270 */
[----:B------:R-:W-:Y:S01]  /*19530*/  ISETP.GT.AND P4, PT, R2, R3, PT ;  /* 0x000000030200720c */ /* 0x000fe20003f84270 */
[--C-:B------:R-:W-:Y:S01]  /*19540*/  IMAD.IADD R2, R227, 0x1, -R14.reuse ;  /* 0x00000001e3027824 */ /* 0x100fe200078e0a0e */
[----:B------:R-:W-:Y:S01]  /*19550*/  IABS R11, R10 ;  /* 0x0000000a000b7213 */ /* 0x000fe20000000000 */
[----:B------:R-:W-:Y:S01]  /*19560*/  IMAD.IADD R14, R33, 0x1, -R14 ;  /* 0x00000001210e7824 */ /* 0x000fe200078e0a0e */
[----:B------:R-:W-:-:S02]  /*19570*/  FSEL R134, R21, -INF , !P0 ;  /* 0xff80000015867808 */ /* 0x000fc40004000000 */
[----:B------:R-:W-:Y:S02]  /*19580*/  IABS R10, R2 ;  /* 0x00000002000a7213 */ /* 0x000fe40000000000 */
[----:B------:R-:W-:Y:S02]  /*19590*/  IABS R2, R18 ;  /* 0x0000001200027213 */ /* 0x000fe40000000000 */
[----:B------:R-:W-:Y:S02]  /*195a0*/  I2FP.F32.S32 R10, R10 ;  /* 0x0000000a000a7245 */ /* 0x000fe40000201400 */
[----:B------:R-:W-:Y:S02]  /*195b0*/  I2FP.F32.S32 R2, R2 ;  /* 0x0000000200027245 */ /* 0x000fe40000201400 */
[----:B------:R-:W-:Y:S01]  /*195c0*/  I2FP.F32.S32 R11, R11 ;  /* 0x0000000b000b7245 */ /* 0x000fe20000201400 */
[----:B------:R-:W-:Y:S01]  /*195d0*/  FFMA.FTZ R19, R10, -UR5, R136 ;  /* 0x800000050a137c23 */ /* 0x000fe20008010088 */
[----:B------:R-:W-:-:S02]  /*195e0*/  IMAD.IADD R10, R0, 0x1, -R24 ;  /* 0x00000001000a7824 */ /* 0x000fc400078e0a18 */
[----:B------:R-:W-:Y:S01]  /*195f0*/  FFMA.FTZ R18, R2, -UR5, R185 ;  /* 0x8000000502127c23 */ /* 0x000fe200080100b9 */
[C---:B------:R-:W-:Y:S02]  /*19600*/  IMAD.IADD R2, R0.reuse, 0x1, -R28 ;  /* 0x0000000100027824 */ /* 0x040fe400078e0a1c */
[----:B------:R-:W-:Y:S01]  /*19610*/  FFMA.FTZ R20, R11, -UR5, R173 ;  /* 0x800000050b147c23 */ /* 0x000fe200080100ad */
[----:B------:R-:W-:Y:S01]  /*19620*/  IMAD.IADD R0, R0, 0x1, -R34 ;  /* 0x0000000100007824 */ /* 0x000fe200078e0a22 */
[----:B------:R-:W-:Y:S02]  /*19630*/  IABS R11, R10 ;  /* 0x0000000a000b7213 */ /* 0x000fe40000000000 */
[----:B------:R-:W-:Y:S02]  /*19640*/  IABS R2, R2 ;  /* 0x0000000200027213 */ /* 0x000fe40000000000 */
[----:B------:R-:W-:Y:S01]  /*19650*/  IABS R10, R0 ;  /* 0x00000000000a7213 */ /* 0x000fe20000000000 */
[----:B------:R-:W-:Y:S01]  /*19660*/  IMAD.MOV.U32 R0, RZ, RZ, R11 ;  /* 0x000000ffff007224 */ /* 0x000fe200078e000b */
[----:B------:R-:W-:-:S02]  /*19670*/  I2FP.F32.S32 R2, R2 ;  /* 0x0000000200027245 */ /* 0x000fc40000201400 */
[----:B------:R-:W-:Y:S02]  /*19680*/  I2FP.F32.S32 R23, R10 ;  /* 0x0000000a00177245 */ /* 0x000fe40000201400 */
[----:B------:R-:W-:Y:S01]  /*19690*/  I2FP.F32.S32 R0, R0 ;  /* 0x0000000000007245 */ /* 0x000fe20000201400 */
[----:B------:R-:W-:Y:S01]  /*196a0*/  FFMA.FTZ R10, R2, -UR5, R193 ;  /* 0x80000005020a7c23 */ /* 0x000fe200080100c1 */
[----:B------:R-:W-:Y:S01]  /*196b0*/  FSEL R27, R18, -INF , !P6 ;  /* 0xff800000121b7808 */ /* 0x000fe20007000000 */
[----:B------:R-:W-:Y:S02]  /*196c0*/  FFMA.FTZ R2, R23, -UR5, R197 ;  /* 0x8000000517027c23 */ /* 0x000fe400080100c5 */
[----:B------:R-:W-:Y:S01]  /*196d0*/  FFMA.FTZ R11, R0, -UR5, R192 ;  /* 0x80000005000b7c23 */ /* 0x000fe200080100c0 */
[C---:B------:R-:W-:Y:S01]  /*196e0*/  VIADD R0, R227.reuse, -UR8 ;  /* 0x80000008e3007c36 */ /* 0x040fe20008000000 */
[----:B------:R-:W-:Y:S01]  /*196f0*/  FSEL R182, R10, -INF , !P3 ;  /* 0xff8000000ab67808 */ /* 0x000fe20005800000 */
[----:B------:R-:W-:Y:S01]  /*19700*/  IMAD.IADD R10, R227, 0x1, -R25 ;  /* 0x00000001e30a7824 */ /* 0x000fe200078e0a19 */
[----:B------:R-:W-:Y:S01]  /*19710*/  FSEL R188, R2, -INF , !P4 ;  /* 0xff80000002bc7808 */ /* 0x000fe20006000000 */
[----:B------:R-:W-:Y:S01]  /*19720*/  IMAD.IADD R2, R33, 0x1, -R16 ;  /* 0x0000000121027824 */ /* 0x000fe200078e0a10 */
        /* <DEDUP_REMOVED lines=15> */
[----:B------:R-:W-:-:S05]  /*19820*/  IABS R0, R0 ;  /* 0x0000000000007213 */ /* 0x000fca0000000000 */
[----:B------:R-:W-:Y:S02]  /*19830*/  IMAD.MOV.U32 R10, RZ, RZ, R0 ;  /* 0x000000ffff0a7224 */ /* 0x000fe400078e0000 */
[----:B------:R-:W-:-:S03]  /*19840*/  IMAD.MOV.U32 R0, RZ, RZ, R2 ;  /* 0x000000ffff007224 */ /* 0x000fc600078e0002 */
[----:B------:R-:W-:Y:S02]  /*19850*/  I2FP.F32.S32 R2, R10 ;  /* 0x0000000a00027245 */ /* 0x000fe40000201400 */
[----:B------:R-:W-:Y:S02]  /*19860*/  I2FP.F32.S32 R0, R0 ;  /* 0x0000000000007245 */ /* 0x000fe40000201400 */
[----:B------:R-:W-:Y:S01]  /*19870*/  I2FP.F32.S32 R10, R11 ;  /* 0x0000000b000a7245 */ /* 0x000fe20000201400 */
[----:B------:R-:W-:Y:S01]  /*19880*/  FFMA.FTZ R18, R2, -UR5, R132 ;  /* 0x8000000502127c23 */ /* 0x000fe20008010084 */
[C---:B------:R-:W-:Y:S02]  /*19890*/  IMAD.IADD R2, R227.reuse, 0x1, -R24 ;  /* 0x00000001e3027824 */ /* 0x040fe400078e0a18 */
[----:B------:R-:W-:Y:S01]  /*198a0*/  FFMA.FTZ R16, R0, -UR5, R137 ;  /* 0x8000000500107c23 */ /* 0x000fe20008010089 */
[C---:B------:R-:W-:Y:S02]  /*198b0*/  IMAD.IADD R0, R227.reuse, 0x1, -R28 ;  /* 0x00000001e3007824 */ /* 0x040fe400078e0a1c */
[----:B------:R-:W-:Y:S01]  /*198c0*/  FFMA.FTZ R19, R10, -UR5, R190 ;  /* 0x800000050a137c23 */ /* 0x000fe200080100be */
[----:B------:R-:W-:Y:S01]  /*198d0*/  IMAD.IADD R11, R227, 0x1, -R34 ;  /* 0x00000001e30b7824 */ /* 0x000fe200078e0a22 */
[----:B------:R-:W-:-:S02]  /*198e0*/  IABS R10, R2 ;  /* 0x00000002000a7213 */ /* 0x000fc40000000000 */
[----:B------:R-:W-:Y:S02]  /*198f0*/  IABS R2, R0 ;  /* 0x0000000000027213 */ /* 0x000fe40000000000 */
[----:B------:R-:W-:Y:S02]  /*19900*/  I2FP.F32.S32 R10, R10 ;  /* 0x0000000a000a7245 */ /* 0x000fe40000201400 */
[----:B------:R-:W-:Y:S02]  /*19910*/  IABS R0, R11 ;  /* 0x0000000b00007213 */ /* 0x000fe40000000000 */
[----:B------:R-:W-:Y:S01]  /*19920*/  I2FP.F32.S32 R2, R2 ;  /* 0x0000000200027245 */ /* 0x000fe20000201400 */
[----:B------:R-:W-:Y:S01]  /*19930*/  FFMA.FTZ R11, R10, -UR5, R176 ;  /* 0x800000050a0b7c23 */ /* 0x000fe200080100b0 */
[----:B------:R-:W-:Y:S02]  /*19940*/  I2FP.F32.S32 R0, R0 ;  /* 0x0000000000007245 */ /* 0x000fe40000201400 */
[----:B------:R-:W-:Y:S01]  /*19950*/  FSEL R22, R16, -INF , !P0 ;  /* 0xff80000010167808 */ /* 0x000fe20004000000 */
[----:B------:R-:W-:Y:S01]  /*19960*/  FFMA.FTZ R10, R2, -UR5, R177 ;  /* 0x80000005020a7c23 */ /* 0x000fe200080100b1 */
[----:B------:R-:W-:Y:S01]  /*19970*/  FSEL R16, R11, -INF , !P4 ;  /* 0xff8000000b107808 */ /* 0x000fe20006000000 */
[----:B------:R-:W-:Y:S01]  /*19980*/  FFMA.FTZ R2, R0, -UR5, R133 ;  /* 0x8000000500027c23 */ /* 0x000fe20008010085 */
[----:B------:R-:W-:Y:S01]  /*19990*/  VIADD R0, R33, -UR8 ;  /* 0x8000000821007c36 */ /* 0x000fe20008000000 */
[----:B------:R-:W-:-:S02]  /*199a0*/  FSEL R18, R18, -INF , !P5 ;  /* 0xff80000012127808 */ /* 0x000fc40006800000 */
[----:B------:R-:W-:Y:S02]  /*199b0*/  FSEL R26, R10, -INF , !P6 ;  /* 0xff8000000a1a7808 */ /* 0x000fe40007000000 */
[----:B------:R-:W-:Y:S02]  /*199c0*/  IABS R10, R15 ;  /* 0x0000000f000a7213 */ /* 0x000fe40000000000 */
[----:B------:R-:W-:Y:S02]  /*199d0*/  FSEL R15, R2, -INF , !P3 ;  /* 0xff800000020f7808 */ /* 0x000fe40005800000 */
[C---:B------:R-:W-:Y:S02]  /*199e0*/  ISETP.GE.AND P0, PT, R7.reuse, R228, PT ;  /* 0x000000e40700720c */ /* 0x040fe40003f06270 */
[C---:B------:R-:W-:Y:S02]  /*199f0*/  ISETP.GE.AND P4, PT, R7.reuse, R229, PT ;  /* 0x000000e50700720c */ /* 0x040fe40003f86270 */
[----:B------:R-:W-:-:S02]  /*19a00*/  ISETP.GE.AND P6, PT, R7, R204, PT ;  /* 0x000000cc0700720c */ /* 0x000fc40003fc6270 */
[----:B------:R-:W-:Y:S02]  /*19a10*/  ISETP.GE.AND P5, PT, R7, R205, PT ;  /* 0x000000cd0700720c */ /* 0x000fe40003fa6270 */
[----:B------:R-:W-:Y:S01]  /*19a20*/  ISETP.GT.AND P3, PT, R0, R7, PT ;  /* 0x000000070000720c */ /* 0x000fe20003f64270 */
[----:B------:R-:W-:Y:S01]  /*19a30*/  IMAD.MOV.U32 R7, RZ, RZ, R10 ;  /* 0x000000ffff077224 */ /* 0x000fe200078e000a */
[----:B------:R-:W-:Y:S02]  /*19a40*/  FSEL R11, R21, -INF , !P0 ;  /* 0xff800000150b7808 */ /* 0x000fe40004000000 */
[----:B------:R-:W-:Y:S02]  /*19a50*/  FSEL R2, R19, -INF , !P3 ;  /* 0xff80000013027808 */ /* 0x000fe40005800000 */
[----:B------:R-:W-:Y:S02]  /*19a60*/  I2FP.F32.S32 R7, R7 ;  /* 0x0000000700077245 */ /* 0x000fe40000201400 */
[----:B------:R-:W-:-:S02]  /*19a70*/  FSEL R181, R2, -INF , !P5 ;  /* 0xff80000002b57808 */ /* 0x000fc40006800000 */
[----:B------:R-:W-:Y:S01]  /*19a80*/  ISETP.GT.AND P5, PT, R0, R6, PT ;  /* 0x000000060000720c */ /* 0x000fe20003fa4270 */
[----:B------:R-:W-:Y:S01]  /*19a90*/  FFMA.FTZ R2, R7, -UR5, R191 ;  /* 0x8000000507027c23 */ /* 0x000fe200080100bf */
[----:B------:R-:W-:Y:S02]  /*19aa0*/  FSEL R189, R174, -INF , !P4 ;  /* 0xff800000aebd7808 */ /* 0x000fe40006000000 */
[----:B------:R-:W-:Y:S02]  /*19ab0*/  FSEL R178, R29, -INF , !P6 ;  /* 0xff8000001db27808 */ /* 0x000fe40007000000 */
[C---:B------:R-:W-:Y:S02]  /*19ac0*/  ISETP.GE.AND P0, PT, R6.reuse, R228, PT ;  /* 0x000000e40600720c */ /* 0x040fe40003f06270 */
[C---:B------:R-:W-:Y:S02]  /*19ad0*/  ISETP.GE.AND P4, PT, R6.reuse, R229, PT ;  /* 0x000000e50600720c */ /* 0x040fe40003f86270 */
[----:B------:R-:W-:-:S02]  /*19ae0*/  ISETP.GE.AND P6, PT, R6, R204, PT ;  /* 0x000000cc0600720c */ /* 0x000fc40003fc6270 */
[----:B------:R-:W-:Y:S02]  /*19af0*/  ISETP.GE.AND P3, PT, R6, R205, PT ;  /* 0x000000cd0600720c */ /* 0x000fe40003f66270 */
[----:B------:R-:W-:Y:S02]  /*19b00*/  FSEL R2, R2, -INF , !P5 ;  /* 0xff80000002027808 */ /* 0x000fe40006800000 */
[----:B------:R-:W-:Y:S02]  /*19b10*/  IABS R6, R14 ;  /* 0x0000000e00067213 */ /* 0x000fe40000000000 */
[----:B------:R-:W-:Y:S02]  /*19b20*/  FSEL R10, R20, -INF , !P0 ;  /* 0xff800000140a7808 */ /* 0x000fe40004000000 */
[----:B------:R-:W-:Y:S02]  /*19b30*/  FSEL R175, R175, -INF , !P4 ;  /* 0xff800000afaf7808 */ /* 0x000fe40006000000 */
[----:B------:R-:W-:-:S02]  /*19b40*/  FSEL R177, R32, -INF , !P6 ;  /* 0xff80000020b17808 */ /* 0x000fc40007000000 */
[----:B------:R-:W-:Y:S02]  /*19b50*/  FSEL R180, R2, -INF , !P3 ;  /* 0xff80000002b47808 */ /* 0x000fe40005800000 */
[C---:B------:R-:W-:Y:S02]  /*19b60*/  ISETP.GE.AND P0, PT, R5.reuse, R228, PT ;  /* 0x000000e40500720c */ /* 0x040fe40003f06270 */
[C---:B------:R-:W-:Y:S02]  /*19b70*/  ISETP.GE.AND P4, PT, R5.reuse, R229, PT ;  /* 0x000000e50500720c */ /* 0x040fe40003f86270 */
[C---:B------:R-:W-:Y:S02]  /*19b80*/  ISETP.GE.AND P6, PT, R5.reuse, R204, PT ;  /* 0x000000cc0500720c */ /* 0x040fe40003fc6270 */
[----:B------:R-:W-:Y:S02]  /*19b90*/  ISETP.GE.AND P5, PT, R5, R205, PT ;  /* 0x000000cd0500720c */ /* 0x000fe40003fa6270 */
[----:B------:R-:W-:Y:S01]  /*19ba0*/  ISETP.GT.AND P3, PT, R0, R5, PT ;  /* 0x000000050000720c */ /* 0x000fe20003f64270 */
[C---:B------:R-:W-:Y:S01]  /*19bb0*/  IMAD.IADD R5, R33.reuse, 0x1, -R25 ;  /* 0x0000000121057824 */ /* 0x040fe200078e0a19 */
[----:B------:R-:W-:Y:S01]  /*19bc0*/  I2FP.F32.S32 R2, R6 ;  /* 0x0000000600027245 */ /* 0x000fe20000201400 */
[----:B------:R-:W-:Y:S01]  /*19bd0*/  IMAD.IADD R6, R33, 0x1, -R24 ;  /* 0x0000000121067824 */ /* 0x000fe200078e0a18 */
[----:B------:R-:W1:Y:S01]  /*19be0*/  S2R R236, SR_CTAID.X ;  /* 0x0000000000ec7919 */ /* 0x000e620000002500 */
[----:B------:R-:W-:-:S02]  /*19bf0*/  FSEL R19, R23, -INF , !P0 ;  /* 0xff80000017137808 */ /* 0x000fc40004000000 */
[----:B------:R-:W-:Y:S01]  /*19c00*/  FFMA.FTZ R2, R2, -UR5, R186 ;  /* 0x8000000502027c23 */ /* 0x000fe200080100ba */
[----:B------:R-:W-:Y:S02]  /*19c10*/  IABS R5, R5 ;  /* 0x0000000500057213 */ /* 0x000fe40000000000 */
[----:B------:R-:W-:Y:S02]  /*19c20*/  IABS R6, R6 ;  /* 0x0000000600067213 */ /* 0x000fe40000000000 */
[----:B------:R-:W-:Y:S02]  /*19c30*/  FSEL R2, R2, -INF , !P3 ;  /* 0xff80000002027808 */ /* 0x000fe40005800000 */
[----:B------:R-:W-:Y:S02]  /*19c40*/  I2FP.F32.S32 R5, R5 ;  /* 0x0000000500057245 */ /* 0x000fe40000201400 */
[----:B------:R-:W-:Y:S02]  /*19c50*/  FSEL R179, R2, -INF , !P5 ;  /* 0xff80000002b37808 */ /* 0x000fe40006800000 */
[----:B------:R-:W-:Y:S01]  /*19c60*/  ISETP.GT.AND P5, PT, R0, R13, PT ;  /* 0x0000000d0000720c */ /* 0x000fe20003fa4270 */
[----:B------:R-:W-:Y:S01]  /*19c70*/  FFMA.FTZ R2, R5, -UR5, R187 ;  /* 0x8000000505027c23 */ /* 0x000fe200080100bb */
[----:B------:R-:W-:Y:S01]  /*19c80*/  IMAD.MOV.U32 R5, RZ, RZ, R6 ;  /* 0x000000ffff057224 */ /* 0x000fe200078e0006 */
[C---:B------:R-:W-:Y:S01]  /*19c90*/  ISETP.GE.AND P3, PT, R13.reuse, R205, PT ;  /* 0x000000cd0d00720c */ /* 0x040fe20003f66270 */
[----:B------:R-:W-:Y:S01]  /*19ca0*/  IMAD.U32 R6, RZ, RZ, UR37 ;  /* 0x00000025ff067e24 */ /* 0x000fe2000f8e00ff */
[----:B------:R-:W-:-:S02]  /*19cb0*/  ISETP.GE.AND P0, PT, R13, R228, PT ;  /* 0x000000e40d00720c */ /* 0x000fc40003f06270 */
[----:B------:R-:W-:Y:S02]  /*19cc0*/  I2FP.F32.S32 R5, R5 ;  /* 0x0000000500057245 */ /* 0x000fe40000201400 */
[----:B------:R-:W-:Y:S02]  /*19cd0*/  FSEL R2, R2, -INF , !P5 ;  /* 0xff80000002027808 */ /* 0x000fe40006800000 */
[----:B------:R-:W-:Y:S02]  /*19ce0*/  FSEL R172, R35, -INF , !P6 ;  /* 0xff80000023ac7808 */ /* 0x000fe40007000000 */
[----:B--2---:R-:W-:Y:S02]  /*19cf0*/  LOP3.LUT R6, R6, UR30, R235, 0x96, !PT ;  /* 0x0000001e06067c12 */ /* 0x004fe4000f8e96eb */
[----:B------:R-:W2:Y:S01]  /*19d00*/  LDL.64 R234, [R1+0x98] ;  /* 0x0000980001ea7983 */ /* 0x000ea20000100a00 */
[----:B------:R-:W-:Y:S01]  /*19d10*/  FSEL R173, R2, -INF , !P3 ;  /* 0xff80000002ad7808 */ /* 0x000fe20005800000 */
[----:B------:R-:W-:Y:S01]  /*19d20*/  FFMA.FTZ R2, R5, -UR5, R194 ;  /* 0x8000000505027c23 */ /* 0x000fe200080100c2 */
[----:B------:R-:W-:Y:S01]  /*19d30*/  IMAD.IADD R5, R33, 0x1, -R28 ;  /* 0x0000000121057824 */ /* 0x000fe200078e0a1c */
[----:B------:R-:W-:-:S02]  /*19d40*/  ISETP.GT.AND P3, PT, R0, R12, PT ;  /* 0x0000000c0000720c */ /* 0x000fc40003f64270 */
[----:B------:R-:W-:Y:S02]  /*19d50*/  ISETP.GE.AND P6, PT, R13, R204, PT ;  /* 0x000000cc0d00720c */ /* 0x000fe40003fc6270 */
[----:B------:R-:W-:Y:S02]  /*19d60*/  FSEL R22, R22, -INF , !P0 ;  /* 0xff80000016167808 */ /* 0x000fe40004000000 */
[----:B------:R-:W-:Y:S02]  /*19d70*/  ISETP.GE.AND P5, PT, R12, R205, PT ;  /* 0x000000cd0c00720c */ /* 0x000fe40003fa6270 */
[----:B------:R-:W-:Y:S02]  /*19d80*/  FSEL R2, R2, -INF , !P3 ;  /* 0xff80000002027808 */ /* 0x000fe40005800000 */
[----:B------:R-:W-:Y:S02]  /*19d90*/  IABS R5, R5 ;  /* 0x0000000500057213 */ /* 0x000fe40000000000 */
[----:B------:R-:W-:-:S02]  /*19da0*/  ISETP.GE.AND P0, PT, R12, R228, PT ;  /* 0x000000e40c00720c */ /* 0x000fc40003f06270 */
[----:B------:R-:W-:Y:S02]  /*19db0*/  FSEL R183, R183, -INF , !P4 ;  /* 0xff800000b7b77808 */ /* 0x000fe40006000000 */
[----:B------:R-:W-:Y:S02]  /*19dc0*/  FSEL R32, R27, -INF , !P6 ;  /* 0xff8000001b207808 */ /* 0x000fe40007000000 */
[----:B------:R-:W-:Y:S01]  /*19dd0*/  FSEL R136, R2, -INF , !P5 ;  /* 0xff80000002887808 */ /* 0x000fe20006800000 */
[----:B------:R-:W-:Y:S01]  /*19de0*/  IMAD.MOV.U32 R2, RZ, RZ, R5 ;  /* 0x000000ffff027224 */ /* 0x000fe200078e0005 */
[----:B------:R-:W-:Y:S02]  /*19df0*/  ISETP.GE.AND P4, PT, R13, R229, PT ;  /* 0x000000e50d00720c */ /* 0x000fe40003f86270 */
[----:B------:R-:W-:Y:S02]  /*19e00*/  FSEL R27, R16, -INF , !P0 ;  /* 0xff800000101b7808 */ /* 0x000fe40004000000 */
[----:B------:R-:W-:-:S02]  /*19e10*/  ISETP.GE.AND P0, PT, R8, R228, PT ;  /* 0x000000e40800720c */ /* 0x000fc40003f06270 */
[----:B------:R-:W-:Y:S02]  /*19e20*/  FSEL R24, R135, -INF , !P4 ;  /* 0xff80000087187808 */ /* 0x000fe40006000000 */
[----:B------:R-:W-:Y:S02]  /*19e30*/  ISETP.GE.AND P4, PT, R12, R229, PT ;  /* 0x000000e50c00720c */ /* 0x000fe40003f86270 */
[----:B------:R-:W-:Y:S02]  /*19e40*/  FSEL R26, R26, -INF , !P0 ;  /* 0xff8000001a1a7808 */ /* 0x000fe40004000000 */
[----:B------:R-:W-:Y:S02]  /*19e50*/  I2FP.F32.S32 R2, R2 ;  /* 0x0000000200027245 */ /* 0x000fe40000201400 */
[----:B------:R-:W-:Y:S02]  /*19e60*/  ISETP.GE.AND P0, PT, R3, R228, PT ;  /* 0x000000e40300720c */ /* 0x000fe40003f06270 */
[----:B------:R-:W-:Y:S01]  /*19e70*/  SHF.R.U32.HI R211, RZ, 0x5, R215 ;  /* 0x00000005ffd37819 */ /* 0x000fe200000116d7 */
[----:B------:R-:W-:Y:S01]  /*19e80*/  FFMA.FTZ R2, R2, -UR5, R195 ;  /* 0x8000000502027c23 */ /* 0x000fe200080100c3 */
[----:B------:R-:W-:-:S02]  /*19e90*/  FSEL R176, R139, -INF , !P4 ;  /* 0xff8000008bb07808 */ /* 0x000fc40006000000 */
[----:B------:R-:W-:Y:S01]  /*19ea0*/  FSEL R139, R15, -INF , !P0 ;  /* 0xff8000000f8b7808 */ /* 0x000fe20004000000 */
[----:B-1----:R-:W-:Y:S01]  /*19eb0*/  IMAD R236, R236, 0x8, R211 ;  /* 0x00000008ecec7824 */ /* 0x002fe200078e02d3 */
[----:B------:R-:W-:Y:S01]  /*19ec0*/  ISETP.GT.AND P0, PT, R0, R8, PT ;  /* 0x000000080000720c */ /* 0x000fe20003f04270 */
[----:B------:R-:W-:Y:S01]  /*19ed0*/  IMAD.WIDE.U32 R6, R6, -0x326172a9, RZ ;  /* 0xcd9e8d5706067825 */ /* 0x000fe200078e00ff */
[----:B------:R-:W-:Y:S02]  /*19ee0*/  ISETP.GE.AND P6, PT, R12, R204, PT ;  /* 0x000000cc0c00720c */ /* 0x000fe40003fc6270 */
[----:B------:R-:W-:Y:S01]  /*19ef0*/  ISETP.GE.AND P3, PT, R8, R205, PT ;  /* 0x000000cd0800720c */ /* 0x000fe20003f66270 */
[----:B------:R-:W-:Y:S01]  /*19f00*/  IMAD.WIDE.U32 R236, R236, -0x326172a9, RZ ;  /* 0xcd9e8d57ecec7825 */ /* 0x000fe200078e00ff */
[----:B------:R-:W-:Y:S02]  /*19f10*/  FSEL R2, R2, -INF , !P0 ;  /* 0xff80000002027808 */ /* 0x000fe40004000000 */
[----:B------:R-:W-:-:S02]  /*19f20*/  FSEL R138, R138, -INF , !P6 ;  /* 0xff8000008a8a7808 */ /* 0x000fc40007000000 */
[C---:B------:R-:W-:Y:S02]  /*19f30*/  ISETP.GE.AND P4, PT, R8.reuse, R229, PT ;  /* 0x000000e50800720c */ /* 0x040fe40003f86270 */
[----:B------:R-:W-:Y:S02]  /*19f40*/  ISETP.GE.AND P6, PT, R8, R204, PT ;  /* 0x000000cc0800720c */ /* 0x000fe40003fc6270 */
[----:B------:R-:W-:Y:S02]  /*19f50*/  ISETP.GE.AND P5, PT, R9, R228, PT ;  /* 0x000000e40900720c */ /* 0x000fe40003fa6270 */
[----:B------:R-:W-:Y:S02]  /*19f60*/  FSEL R28, R2, -INF , !P3 ;  /* 0xff800000021c7808 */ /* 0x000fe40005800000 */
[C---:B------:R-:W-:Y:S02]  /*19f70*/  ISETP.GT.AND P0, PT, R0.reuse, R9, PT ;  /* 0x000000090000720c */ /* 0x040fe40003f04270 */
[----:B------:R-:W-:-:S02]  /*19f80*/  ISETP.GT.AND P3, PT, R0, R3, PT ;  /* 0x000000030000720c */ /* 0x000fc40003f64270 */
[----:B------:R-:W-:Y:S02]  /*19f90*/  LOP3.LUT R8, R236, UR4, R7, 0x96, !PT ;  /* 0x00000004ec087c12 */ /* 0x000fe4000f8e9607 */
[----:B------:R-:W-:Y:S02]  /*19fa0*/  FMNMX3.FTZ R0, R230, R189, R175, !PT ;  /* 0x000000bde6007276 */ /* 0x000fe400078100af */
[----:B------:R-:W-:Y:S02]  /*19fb0*/  FSEL R174, R18, -INF , !P5 ;  /* 0xff80000012ae7808 */ /* 0x000fe40006800000 */
[----:B------:R-:W-:Y:S02]  /*19fc0*/  FSEL R35, R184, -INF , !P4 ;  /* 0xff800000b8237808 */ /* 0x000fe40006000000 */
[----:B------:R-:W-:Y:S02]  /*19fd0*/  FSEL R29, R182, -INF , !P6 ;  /* 0xff800000b61d7808 */ /* 0x000fe40007000000 */
[----:B------:R-:W-:-:S02]  /*19fe0*/  ISETP.GE.AND P5, PT, R9, R229, PT ;  /* 0x000000e50900720c */ /* 0x000fc40003fa6270 */
[C---:B------:R-:W-:Y:S02]  /*19ff0*/  ISETP.GE.AND P4, PT, R9.reuse, R204, PT ;  /* 0x000000cc0900720c */ /* 0x040fe40003f86270 */
[----:B------:R-:W-:Y:S01]  /*1a000*/  ISETP.GE.AND P6, PT, R9, R205, PT ;  /* 0x000000cd0900720c */ /* 0x000fe20003fc6270 */
[----:B------:R-:W-:Y:S01]  /*1a010*/  IMAD.WIDE.U32 R8, R8, -0x2daee0ad, RZ ;  /* 0xd2511f5308087825 */ /* 0x000fe200078e00ff */
[----:B------:R-:W-:Y:S02]  /*1a020*/  FMNMX3.FTZ R0, R0, R183, R24, !PT ;  /* 0x000000b700007276 */ /* 0x000fe40007810018 */
[----:B------:R-:W-:Y:S01]  /*1a030*/  FSEL R25, R134, -INF , !P4 ;  /* 0xff80000086197808 */ /* 0x000fe20006000000 */
[----:B------:R-:W-:Y:S01]  /*1a040*/  IMAD.IADD R17, R33, 0x1, -R17 ;  /* 0x0000000121117824 */ /* 0x000fe200078e0a11 */
[----:B------:R-:W-:Y:S02]  /*1a050*/  FMNMX3.FTZ R134, R0, R176, R35, !PT ;  /* 0x000000b000867276 */ /* 0x000fe40007810023 */
[----:B------:R-:W-:-:S02]  /*1a060*/  FMNMX3.FTZ R135, R231, R11, R10, !PT ;  /* 0x0000000be7877276 */ /* 0x000fc4000781000a */
[----:B------:R-:W-:Y:S02]  /*1a070*/  IABS R14, R17 ;  /* 0x00000011000e7213 */ /* 0x000fe40000000000 */
[----:B---3--:R-:W-:Y:S02]  /*1a080*/  LOP3.LUT R2, R6, UR12, R233, 0x96, !PT ;  /* 0x0000000c06027c12 */ /* 0x008fe4000f8e96e9 */
[----:B------:R-:W-:-:S04]  /*1a090*/  FMNMX3.FTZ R135, R135, R19, R22, !PT ;  /* 0x0000001387877276 */ /* 0x000fc80007810016 */
[----:B------:R-:W-:-:S04]  /*1a0a0*/  FMNMX3.FTZ R135, R135, R27, R26, !PT ;  /* 0x0000001b87877276 */ /* 0x000fc8000781001a */
[----:B------:R-:W-:-:S05]  /*1a0b0*/  FMNMX3.FTZ R135, R135, R174, R139, !PT ;  /* 0x000000ae87877276 */ /* 0x000fca000781008b */
[----:B------:R-:W1:Y:S01]  /*1a0c0*/  SHFL.BFLY PT, R5, R135, 0x2, 0x1f ;  /* 0x0c401f0087057f89 */ /* 0x000e6200000e0000 */
[----:B------:R-:W-:Y:S02]  /*1a0d0*/  FSEL R190, R210, -INF , !P5 ;  /* 0xff800000d2be7808 */ /* 0x000fe40006800000 */
[----:B------:R-:W-:-:S04]  /*1a0e0*/  ISETP.GE.AND P5, PT, R3, R229, PT ;  /* 0x000000e50300720c */ /* 0x000fc80003fa6270 */
[----:B------:R-:W-:-:S04]  /*1a0f0*/  FSEL R23, R200, -INF , !P5 ;  /* 0xff800000c8177808 */ /* 0x000fc80006800000 */
[----:B------:R-:W-:-:S05]  /*1a100*/  FMNMX3.FTZ R134, R134, R190, R23, !PT ;  /* 0x000000be86867276 */ /* 0x000fca0007810017 */
[----:B------:R-:W3:Y:S01]  /*1a110*/  SHFL.BFLY PT, R13, R134, 0x2, 0x1f ;  /* 0x0c401f00860d7f89 */ /* 0x000ee200000e0000 */
[C---:B------:R-:W-:Y:S02]  /*1a120*/  ISETP.GE.AND P4, PT, R3.reuse, R204, PT ;  /* 0x000000cc0300720c */ /* 0x040fe40003f86270 */
[----:B------:R-:W-:Y:S01]  /*1a130*/  ISETP.GE.AND P5, PT, R3, R205, PT ;  /* 0x000000cd0300720c */ /* 0x000fe20003fa6270 */
[----:B------:R-:W-:Y:S01]  /*1a140*/  IMAD.WIDE.U32 R2, R2, -0x2daee0ad, RZ ;  /* 0xd2511f5302027825 */ /* 0x000fe200078e00ff */
[----:B-1----:R-:W-:-:S04]  /*1a150*/  FMNMX.FTZ R135, R135, R5, !PT ;  /* 0x0000000587877209 */ /* 0x002fc80007810000 */
[----:B------:R-:W-:Y:S01]  /*1a160*/  LOP3.LUT R8, R8, UR31, R3, 0x96, !PT ;  /* 0x0000001f08087c12 */ /* 0x000fe2000f8e9603 */
[----:B------:R-:W1:Y:S01]  /*1a170*/  SHFL.BFLY PT, R5, R135, 0x1, 0x1f ;  /* 0x0c201f0087057f89 */ /* 0x000e6200000e0000 */
[----:B--2---:R-:W-:-:S05]  /*1a180*/  LOP3.LUT R0, R234, UR33, R9, 0x96, !PT ;  /* 0x00000021ea007c12 */ /* 0x004fca000f8e9609 */
[----:B------:R-:W-:-:S05]  /*1a190*/  IMAD.WIDE.U32 R16, R0, -0x326172a9, RZ ;  /* 0xcd9e8d5700107825 */ /* 0x000fca00078e00ff */
[----:B------:R-:W-:Y:S02]  /*1a1a0*/  LOP3.LUT R0, R232, UR32, R17, 0x96, !PT ;  /* 0x00000020e8007c12 */ /* 0x000fe4000f8e9611 */
[----:B------:R-:W2:Y:S04]  /*1a1b0*/  LDL.64 R232, [R1+0x80] ;  /* 0x0000800001e87983 */ /* 0x000ea80000100a00 */
[----:B------:R-:W4:Y:S04]  /*1a1c0*/  LDL.LU R236, [R1+0x58] ;  /* 0x0000580001ec7983 */ /* 0x000f280000300800 */
[----:B------:R-:W5:Y:S01]  /*1a1d0*/  LDL.LU R225, [R1+0x5c] ;  /* 0x00005c0001e17983 */ /* 0x000f620000300800 */
[----:B------:R-:W-:Y:S01]  /*1a1e0*/  IMAD.WIDE.U32 R8, R8, -0x326172a9, RZ ;  /* 0xcd9e8d5708087825 */ /* 0x000fe200078e00ff */
[----:B---3--:R-:W-:-:S04]  /*1a1f0*/  FMNMX.FTZ R134, R134, R13, !PT ;  /* 0x0000000d86867209 */ /* 0x008fc80007810000 */
[----:B------:R-:W-:Y:S01]  /*1a200*/  LOP3.LUT R3, R16, UR26, R9, 0x96, !PT ;  /* 0x0000001a10037c12 */ /* 0x000fe2000f8e9609 */
[----:B------:R-:W-:Y:S01]  /*1a210*/  IMAD.WIDE.U32 R16, R0, -0x2daee0ad, RZ ;  /* 0xd2511f5300107825 */ /* 0x000fe200078e00ff */
[----:B------:R-:W-:-:S04]  /*1a220*/  I2FP.F32.S32 R14, R14 ;  /* 0x0000000e000e7245 */ /* 0x000fc80000201400 */
[----:B------:R-:W-:Y:S02]  /*1a230*/  LOP3.LUT R12, R2, UR23, R17, 0x96, !PT ;  /* 0x00000017020c7c12 */ /* 0x000fe4000f8e9611 */
[----:B------:R-:W3:Y:S01]  /*1a240*/  SHFL.BFLY PT, R2, R134, 0x1, 0x1f ;  /* 0x0c201f0086027f89 */ /* 0x000ee200000e0000 */
[----:B------:R-:W-:-:S04]  /*1a250*/  IMAD.WIDE.U32 R132, R3, -0x2daee0ad, RZ ;  /* 0xd2511f5303847825 */ /* 0x000fc800078e00ff */
[----:B------:R-:W-:Y:S01]  /*1a260*/  FFMA.FTZ R14, R14, -UR5, R198 ;  /* 0x800000050e0e7c23 */ /* 0x000fe200080100c6 */
[----:B-1----:R-:W-:Y:S02]  /*1a270*/  FMNMX.FTZ R135, R135, R5, !PT ;  /* 0x0000000587877209 */ /* 0x002fe40007810000 */
[----:B------:R-:W-:Y:S02]  /*1a280*/  LOP3.LUT R0, R16, UR16, R133, 0x96, !PT ;  /* 0x0000001010007c12 */ /* 0x000fe4000f8e9685 */
[----:B------:R-:W-:Y:S01]  /*1a290*/  FSEL R14, R14, -INF , !P0 ;  /* 0xff8000000e0e7808 */ /* 0x000fe20004000000 */
[C---:B------:R-:W-:Y:S01]  /*1a2a0*/  FMUL.FTZ R5, R135.reuse, UR38 ;  /* 0x0000002687057c20 */ /* 0x040fe20008410000 */
[----:B------:R-:W-:Y:S01]  /*1a2b0*/  FSETP.NEU.FTZ.AND P0, PT, R135, -INF , PT ;  /* 0xff8000008700780b */ /* 0x000fe20003f1d000 */
[----:B------:R-:W-:-:S04]  /*1a2c0*/  IMAD.WIDE.U32 R12, R12, -0x326172a9, RZ ;  /* 0xcd9e8d570c0c7825 */ /* 0x000fc800078e00ff */
[----:B------:R-:W-:Y:S01]  /*1a2d0*/  IMAD.WIDE.U32 R184, R0, -0x326172a9, RZ ;  /* 0xcd9e8d5700b87825 */ /* 0x000fe200078e00ff */
[----:B------:R-:W-:-:S03]  /*1a2e0*/  FSEL R5, R5, RZ, P0 ;  /* 0x000000ff05057208 */ /* 0x000fc60000000000 */
[----:B------:R-:W-:Y:S01]  /*1a2f0*/  IMAD.IADD R33, R33, 0x1, -R34 ;  /* 0x0000000121217824 */ /* 0x000fe200078e0a22 */
[----:B------:R-:W-:Y:S01]  /*1a300*/  LOP3.LUT R12, R12, UR15, R185, 0x96, !PT ;  /* 0x0000000f0c0c7c12 */ /* 0x000fe2000f8e96b9 */
[--C-:B------:R-:W-:Y:S01]  /*1a310*/  FFMA.FTZ R21, R11, UR38, -R5.reuse ;  /* 0x000000260b157c23 */ /* 0x100fe20008010805 */
[----:B------:R-:W-:Y:S02]  /*1a320*/  FFMA.FTZ R20, R10, UR38, -R5 ;  /* 0x000000260a147c23 */ /* 0x000fe40008010805 */
[----:B------:R-:W-:Y:S02]  /*1a330*/  IABS R9, R33 ;  /* 0x0000002100097213 */ /* 0x000fe40000000000 */
[----:B------:R-:W-:Y:S02]  /*1a340*/  LOP3.LUT R0, R12, 0xffff, RZ, 0xc0, !PT ;  /* 0x0000ffff0c007812 */ /* 0x000fe400078ec0ff */
[----:B------:R-:W-:Y:S02]  /*1a350*/  I2FP.F32.S32 R9, R9 ;  /* 0x0000000900097245 */ /* 0x000fe40000201400 */
[----:B---3--:R-:W-:-:S02]  /*1a360*/  FMNMX.FTZ R134, R134, R2, !PT ;  /* 0x0000000286867209 */ /* 0x008fc40007810000 */
[----:B------:R-:W-:Y:S01]  /*1a370*/  LOP3.LUT R2, R12, 0xff, RZ, 0xc0, !PT ;  /* 0x000000ff0c027812 */ /* 0x000fe200078ec0ff */
[----:B------:R-:W-:Y:S01]  /*1a380*/  MUFU.EX2 R21, R21 ;  /* 0x0000001500157308 */ /* 0x000fe20000000800 */
[----:B------:R-:W-:Y:S01]  /*1a390*/  SHF.R.U32.HI R0, RZ, 0x8, R0 ;  /* 0x00000008ff007819 */ /* 0x000fe20000011600 */
[----:B------:R-:W-:Y:S01]  /*1a3a0*/  FFMA.FTZ R9, R9, -UR5, R199 ;  /* 0x8000000509097c23 */ /* 0x000fe200080100c7 */
[----:B------:R-:W-:Y:S01]  /*1a3b0*/  FSEL R16, R14, -INF , !P6 ;  /* 0xff8000000e107808 */ /* 0x000fe20007000000 */
[----:B------:R-:W1:Y:S01]  /*1a3c0*/  MUFU.EX2 R20, R20 ;  /* 0x0000001400147308 */ /* 0x000e620000000800 */
[----:B------:R-:W-:Y:S01]  /*1a3d0*/  ISETP.LE.U32.AND P6, PT, R2, UR13, PT ;  /* 0x0000000d02007c0c */ /* 0x000fe2000bfc3070 */
[----:B------:R-:W-:Y:S01]  /*1a3e0*/  FMUL.FTZ R3, R134, UR38 ;  /* 0x0000002686037c20 */ /* 0x000fe20008410000 */
[----:B------:R-:W-:Y:S02]  /*1a3f0*/  LOP3.LUT R0, R0, 0xffff, RZ, 0xc0, !PT ;  /* 0x0000ffff00007812 */ /* 0x000fe400078ec0ff */
[----:B------:R-:W-:-:S02]  /*1a400*/  FSEL R2, R188, -INF , !P4 ;  /* 0xff800000bc027808 */ /* 0x000fc40006000000 */
[----:B------:R-:W-:Y:S02]  /*1a410*/  FSETP.NEU.FTZ.AND P4, PT, R134, -INF , PT ;  /* 0xff8000008600780b */ /* 0x000fe40003f9d000 */
[----:B------:R-:W-:Y:S02]  /*1a420*/  LOP3.LUT R33, R8, UR17, R13, 0x96, !PT ;  /* 0x0000001108217c12 */ /* 0x000fe4000f8e960d */
[----:B------:R-:W-:Y:S02]  /*1a430*/  FSEL R8, R9, -INF , !P3 ;  /* 0xff80000009087808 */ /* 0x000fe40005800000 */
[----:B------:R-:W-:Y:S02]  /*1a440*/  ISETP.LE.U32.AND P3, PT, R0, UR13, PT ;  /* 0x0000000d00007c0c */ /* 0x000fe4000bf63070 */
[----:B------:R-:W-:Y:S02]  /*1a450*/  FSEL R0, R3, RZ, P4 ;  /* 0x000000ff03007208 */ /* 0x000fe40002000000 */
[----:B-1----:R-:W-:-:S03]  /*1a460*/  F2FP.BF16.F32.PACK_AB R13, R20, R21 ;  /* 0x00000015140d723e */ /* 0x002fc600000010ff */
[--C-:B------:R-:W-:Y:S01]  /*1a470*/  FFMA.FTZ R18, R189, UR38, -R0.reuse ;  /* 0x00000026bd127c23 */ /* 0x100fe20008010800 */
[----:B------:R-:W-:Y:S01]  /*1a480*/  FFMA.FTZ R17, R175, UR38, -R0 ;  /* 0x00000026af117c23 */ /* 0x000fe20008010800 */
[----:B------:R-:W-:Y:S01]  /*1a490*/  PRMT R3, R12, 0x7632, R3 ;  /* 0x000076320c037816 */ /* 0x000fe20000000003 */
[----:B------:R-:W-:Y:S01]  /*1a4a0*/  @!P6 HFMA2.BF16_V2 R186, -RZ.H0_H0, RZ.H0_H0, -R13.H0_H0 ;  /* 0x200000ffffbae231 */ /* 0x000fe2000034090d */
[----:B------:R-:W-:Y:S02]  /*1a4b0*/  PRMT R9, R13, 0x7632, R9 ;  /* 0x000076320d097816 */ /* 0x000fe40000000009 */
[----:B------:R-:W-:Y:S01]  /*1a4c0*/  MUFU.EX2 R18, R18 ;  /* 0x0000001200127308 */ /* 0x000fe20000000800 */
[----:B------:R-:W-:-:S03]  /*1a4d0*/  LOP3.LUT R3, R3, 0xff, RZ, 0xc0, !PT ;  /* 0x000000ff03037812 */ /* 0x000fc600078ec0ff */
[----:B------:R-:W1:Y:S01]  /*1a4e0*/  MUFU.EX2 R17, R17 ;  /* 0x0000001100117308 */ /* 0x000e620000000800 */
[----:B------:R-:W-:Y:S02]  /*1a4f0*/  PRMT R210, R13, 0x5410, R9 ;  /* 0x000054100dd27816 */ /* 0x000fe40000000009 */
[----:B------:R-:W-:Y:S02]  /*1a500*/  @!P6 PRMT R13, R186, 0x5410, RZ ;  /* 0x00005410ba0de816 */ /* 0x000fe400000000ff */
[----:B------:R-:W-:Y:S01]  /*1a510*/  ISETP.LE.U32.AND P6, PT, R3, UR13, PT ;  /* 0x0000000d03007c0c */ /* 0x000fe2000bfc3070 */
[----:B------:R-:W-:Y:S01]  /*1a520*/  @!P3 HFMA2.BF16_V2 R137, -RZ.H0_H0, RZ.H0_H0, -R9.H0_H0 ;  /* 0x200000ffff89b231 */ /* 0x000fe20000340909 */
[----:B------:R-:W-:Y:S01]  /*1a530*/  SHF.R.U32.HI R3, RZ, 0x18, R12 ;  /* 0x00000018ff037819 */ /* 0x000fe2000001160c */
[----:B------:R-:W-:Y:S01]  /*1a540*/  FFMA.FTZ R19, R19, UR38, -R5 ;  /* 0x0000002613137c23 */ /* 0x000fe20008010805 */
[----:B------:R-:W-:Y:S02]  /*1a550*/  IMAD.WIDE.U32 R10, R33, -0x2daee0ad, RZ ;  /* 0xd2511f53210a7825 */ /* 0x000fe400078e00ff */
[----:B------:R-:W-:-:S02]  /*1a560*/  @!P3 PRMT R9, R137, 0x5410, RZ ;  /* 0x000054108909b816 */ /* 0x000fc400000000ff */
[----:B------:R-:W-:Y:S02]  /*1a570*/  ISETP.LE.U32.AND P3, PT, R3, UR13, PT ;  /* 0x0000000d03007c0c */ /* 0x000fe4000bf63070 */
[----:B-1----:R-:W-:Y:S01]  /*1a580*/  F2FP.BF16.F32.PACK_AB R15, R17, R18 ;  /* 0x00000012110f723e */ /* 0x002fe200000010ff */
[----:B------:R-:W-:Y:S02]  /*1a590*/  IMAD.MOV.U32 R3, RZ, RZ, R184 ;  /* 0x000000ffff037224 */ /* 0x000fe400078e00b8 */
[----:B------:R-:W-:Y:S01]  /*1a5a0*/  FFMA.FTZ R22, R22, UR38, -R5 ;  /* 0x0000002616167c23 */ /* 0x000fe20008010805 */
[----:B------:R-:W-:Y:S01]  /*1a5b0*/  LOP3.LUT R33, R132, UR7, R11, 0x96, !PT ;  /* 0x0000000784217c12 */ /* 0x000fe2000f8e960b */
[----:B------:R-:W-:Y:S01]  /*1a5c0*/  @!P6 HFMA2.BF16_V2 R187, -RZ.H0_H0, RZ.H0_H0, -R15.H0_H0 ;  /* 0x200000ffffbbe231 */ /* 0x000fe2000034090f */
[----:B------:R-:W-:Y:S01]  /*1a5d0*/  PRMT R14, R15, 0x7632, R14 ;  /* 0x000076320f0e7816 */ /* 0x000fe2000000000e */
[----:B------:R-:W-:Y:S01]  /*1a5e0*/  MUFU.EX2 R19, R19 ;  /* 0x0000001300137308 */ /* 0x000fe20000000800 */
[----:B------:R-:W-:-:S03]  /*1a5f0*/  LOP3.LUT R3, R3, 0xff, RZ, 0xc0, !PT ;  /* 0x000000ff03037812 */ /* 0x000fc600078ec0ff */
[----:B------:R-:W1:Y:S01]  /*1a600*/  MUFU.EX2 R11, R22 ;  /* 0x00000016000b7308 */ /* 0x000e620000000800 */
[----:B------:R-:W-:Y:S02]  /*1a610*/  PRMT R219, R15, 0x5410, R14 ;  /* 0x000054100fdb7816 */ /* 0x000fe4000000000e */
[----:B------:R-:W-:Y:S02]  /*1a620*/  @!P6 PRMT R15, R187, 0x5410, RZ ;  /* 0x00005410bb0fe816 */ /* 0x000fe400000000ff */
[----:B------:R-:W-:Y:S02]  /*1a630*/  ISETP.LE.U32.AND P6, PT, R3, UR13, PT ;  /* 0x0000000d03007c0c */ /* 0x000fe4000bfc3070 */
[----:B------:R-:W-:Y:S02]  /*1a640*/  PRMT R3, R33, 0x7632, R3 ;  /* 0x0000763221037816 */ /* 0x000fe40000000003 */
[----:B------:R-:W-:Y:S01]  /*1a650*/  FMNMX3.FTZ R133, R243, R178, R177, !PT ;  /* 0x000000b2f3857276 */ /* 0x000fe200078100b1 */
[----:B------:R-:W-:Y:S01]  /*1a660*/  @!P3 HFMA2.BF16_V2 R191, -RZ.H0_H0, RZ.H0_H0, -R14.H0_H0 ;  /* 0x200000ffffbfb231 */ /* 0x000fe2000034090e */
[----:B------:R-:W-:-:S02]  /*1a670*/  LOP3.LUT R3, R3, 0xff, RZ, 0xc0, !PT ;  /* 0x000000ff03037812 */ /* 0x000fc400078ec0ff */
[----:B------:R-:W-:Y:S02]  /*1a680*/  FMNMX3.FTZ R133, R133, R172, R32, !PT ;  /* 0x000000ac85857276 */ /* 0x000fe40007810020 */
[----:B------:R-:W-:Y:S02]  /*1a690*/  @!P3 PRMT R14, R191, 0x5410, RZ ;  /* 0x00005410bf0eb816 */ /* 0x000fe400000000ff */
[----:B------:R-:W-:Y:S02]  /*1a6a0*/  ISETP.LE.U32.AND P3, PT, R3, UR13, PT ;  /* 0x0000000d03007c0c */ /* 0x000fe4000bf63070 */
[----:B------:R-:W-:Y:S02]  /*1a6b0*/  FMNMX3.FTZ R133, R133, R138, R29, !PT ;  /* 0x0000008a85857276 */ /* 0x000fe4000781001d */
[----:B-1----:R-:W-:Y:S02]  /*1a6c0*/  F2FP.BF16.F32.PACK_AB R3, R11, R19 ;  /* 0x000000130b03723e */ /* 0x002fe400000010ff */
[----:B------:R-:W-:-:S02]  /*1a6d0*/  PRMT R22, R184, 0x7771, RZ ;  /* 0x00007771b8167816 */ /* 0x000fc400000000ff */
[----:B------:R-:W-:Y:S02]  /*1a6e0*/  FMNMX3.FTZ R133, R133, R25, R2, !PT ;  /* 0x0000001985857276 */ /* 0x000fe40007810002 */
[C---:B------:R-:W-:Y:S02]  /*1a6f0*/  PRMT R186, R3.reuse, 0x7610, R186 ;  /* 0x0000761003ba7816 */ /* 0x040fe400000000ba */
[----:B------:R-:W-:Y:S02]  /*1a700*/  PRMT R185, R3, 0x7632, R185 ;  /* 0x0000763203b97816 */ /* 0x000fe400000000b9 */
[----:B------:R-:W-:Y:S01]  /*1a710*/  LOP3.LUT R3, R33, 0xffff, RZ, 0xc0, !PT ;  /* 0x0000ffff21037812 */ /* 0x000fe200078ec0ff */
[----:B------:R-:W1:Y:S01]  /*1a720*/  S2R R234, SR_CTAID.X ;  /* 0x0000000000ea7919 */ /* 0x000e620000002500 */
[----:B------:R-:W-:Y:S02]  /*1a730*/  FSEL R8, R8, -INF , !P5 ;  /* 0xff80000008087808 */ /* 0x000fe40006800000 */
[----:B------:R-:W-:-:S02]  /*1a740*/  ISETP.GT.U32.AND P5, PT, R22, UR13, PT ;  /* 0x0000000d16007c0c */ /* 0x000fc4000bfa4070 */
[----:B------:R-:W3:Y:S01]  /*1a750*/  SHFL.BFLY PT, R22, R133, 0x2, 0x1f ;  /* 0x0c401f0085167f89 */ /* 0x000ee200000e0000 */
[----:B------:R-:W-:Y:S01]  /*1a760*/  SHF.R.U32.HI R3, RZ, 0x8, R3 ;  /* 0x00000008ff037819 */ /* 0x000fe20000011603 */
[----:B------:R-:W-:Y:S01]  /*1a770*/  @!P6 HFMA2.BF16_V2 R193, -RZ.H0_H0, RZ.H0_H0, -R186.H0_H0 ;  /* 0x200000ffffc1e231 */ /* 0x000fe200003409ba */
[----:B------:R-:W-:Y:S02]  /*1a780*/  FMNMX3.FTZ R132, R226, R181, R180, !PT ;  /* 0x000000b5e2847276 */ /* 0x000fe400078100b4 */
[----:B------:R-:W-:Y:S02]  /*1a790*/  LOP3.LUT R3, R3, 0xffff, RZ, 0xc0, !PT ;  /* 0x0000ffff03037812 */ /* 0x000fe400078ec0ff */
[----:B------:R-:W-:Y:S02]  /*1a7a0*/  PRMT R211, R186, 0x5410, R185 ;  /* 0x00005410bad37816 */ /* 0x000fe400000000b9 */
[----:B------:R-:W-:Y:S02]  /*1a7b0*/  @!P6 PRMT R186, R193, 0x5410, RZ ;  /* 0x00005410c1bae816 */ /* 0x000fe400000000ff */
[----:B------:R-:W-:Y:S01]  /*1a7c0*/  FMNMX3.FTZ R132, R132, R179, R173, !PT ;  /* 0x000000b384847276 */ /* 0x000fe200078100ad */
[--C-:B------:R-:W-:Y:S01]  /*1a7d0*/  FFMA.FTZ R24, R24, UR38, -R0.reuse ;  /* 0x0000002618187c23 */ /* 0x100fe20008010800 */
[----:B------:R-:W-:Y:S01]  /*1a7e0*/  ISETP.LE.U32.AND P6, PT, R3, UR13, PT ;  /* 0x0000000d03007c0c */ /* 0x000fe2000bfc3070 */
[----:B------:R-:W-:Y:S01]  /*1a7f0*/  FFMA.FTZ R3, R183, UR38, -R0 ;  /* 0x00000026b7037c23 */ /* 0x000fe20008010800 */
[----:B------:R-:W-:Y:S01]  /*1a800*/  FMNMX3.FTZ R132, R132, R136, R28, !PT ;  /* 0x0000008884847276 */ /* 0x000fe2000781001c */
[----:B------:R1:W-:Y:S04]  /*1a810*/  MUFU.EX2 R175, R24 ;  /* 0x0000001800af7308 */ /* 0x0003e80000000800 */
[----:B------:R1:W1:Y:S01]  /*1a820*/  MUFU.EX2 R34, R3 ;  /* 0x0000000300227308 */ /* 0x0002620000000800 */
[----:B------:R-:W-:Y:S01]  /*1a830*/  FMNMX3.FTZ R132, R132, R16, R8, !PT ;  /* 0x0000001084847276 */ /* 0x000fe20007810008 */
[----:B------:R-:W-:Y:S01]  /*1a840*/  @P5 HFMA2.BF16_V2 R192, -RZ.H0_H0, RZ.H0_H0, -R185.H0_H0 ;  /* 0x200000ffffc05231 */ /* 0x000fe200003409b9 */
[----:B------:R-:W-:-:S02]  /*1a850*/  FSEL R137, R134, RZ, P4 ;  /* 0x000000ff86897208 */ /* 0x000fc40002000000 */
[----:B---3--:R-:W-:Y:S01]  /*1a860*/  FMNMX.FTZ R133, R133, R22, !PT ;  /* 0x0000001685857209 */ /* 0x008fe20007810000 */
[----:B-1----:R-:W1:Y:S01]  /*1a870*/  SHFL.BFLY PT, R24, R132, 0x2, 0x1f ;  /* 0x0c401f0084187f89 */ /* 0x002e6200000e0000 */
[----:B------:R-:W-:-:S04]  /*1a880*/  PRMT R3, R184, 0x7772, RZ ;  /* 0x00007772b8037816 */ /* 0x000fc800000000ff */
[----:B------:R-:W-:Y:S02]  /*1a890*/  ISETP.GT.U32.AND P4, PT, R3, UR13, PT ;  /* 0x0000000d03007c0c */ /* 0x000fe4000bf84070 */
[----:B------:R-:W-:Y:S02]  /*1a8a0*/  PRMT R3, R184, 0x7773, RZ ;  /* 0x00007773b8037816 */ /* 0x000fe400000000ff */
[----:B------:R-:W-:Y:S02]  /*1a8b0*/  @P5 PRMT R185, R192, 0x5410, RZ ;  /* 0x00005410c0b95816 */ /* 0x000fe400000000ff */
[----:B------:R-:W-:Y:S02]  /*1a8c0*/  SHF.R.U32.HI R217, RZ, 0x5, R215 ;  /* 0x00000005ffd97819 */ /* 0x000fe400000116d7 */
[----:B------:R-:W-:Y:S01]  /*1a8d0*/  ISETP.GT.U32.AND P5, PT, R3, UR13, PT ;  /* 0x0000000d03007c0c */ /* 0x000fe2000bfa4070 */
[----:B------:R-:W3:Y:S01]  /*1a8e0*/  SHFL.BFLY PT, R22, R133, 0x1, 0x1f ;  /* 0x0c201f0085167f89 */ /* 0x000ee200000e0000 */
[----:B------:R-:W-:Y:S01]  /*1a8f0*/  F2FP.BF16.F32.PACK_AB R3, R175, R34 ;  /* 0x00000022af03723e */ /* 0x000fe200000010ff */
[----:B------:R-:W-:-:S03]  /*1a900*/  IMAD R234, R234, 0x8, R217 ;  /* 0x00000008eaea7824 */ /* 0x000fc600078e02d9 */
[C---:B------:R-:W-:Y:S02]  /*1a910*/  PRMT R183, R3.reuse, 0x7610, R183 ;  /* 0x0000761003b77816 */ /* 0x040fe400000000b7 */
[----:B------:R-:W-:Y:S01]  /*1a920*/  PRMT R182, R3, 0x7632, R182 ;  /* 0x0000763203b67816 */ /* 0x000fe200000000b6 */
[----:B------:R-:W-:Y:S02]  /*1a930*/  IMAD.MOV.U32 R3, RZ, RZ, R10 ;  /* 0x000000ffff037224 */ /* 0x000fe400078e000a */
[----:B------:R-:W-:Y:S02]  /*1a940*/  VIADD R234, R234, 0x4 ;  /* 0x00000004eaea7836 */ /* 0x000fe40000000000 */
[----:B------:R-:W-:Y:S01]  /*1a950*/  @P4 HFMA2.BF16_V2 R194, -RZ.H0_H0, RZ.H0_H0, -R183.H0_H0 ;  /* 0x200000ffffc24231 */ /* 0x000fe200003409b7 */
[----:B------:R-:W-:Y:S01]  /*1a960*/  LOP3.LUT R3, R3, 0xff, RZ, 0xc0, !PT ;  /* 0x000000ff03037812 */ /* 0x000fe200078ec0ff */
[----:B------:R-:W-:Y:S01]  /*1a970*/  IMAD.WIDE.U32 R234, R234, -0x326172a9, RZ ;  /* 0xcd9e8d57eaea7825 */ /* 0x000fe200078e00ff */
[----:B------:R-:W-:-:S02]  /*1a980*/  PRMT R214, R183, 0x5410, R182 ;  /* 0x00005410b7d67816 */ /* 0x000fc400000000b6 */
[----:B------:R-:W-:Y:S01]  /*1a990*/  @P4 PRMT R183, R194, 0x5410, RZ ;  /* 0x00005410c2b74816 */ /* 0x000fe200000000ff */
[----:B------:R-:W-:Y:S01]  /*1a9a0*/  @P5 HFMA2.BF16_V2 R195, -RZ.H0_H0, RZ.H0_H0, -R182.H0_H0 ;  /* 0x200000ffffc35231 */ /* 0x000fe200003409b6 */
[----:B------:R-:W-:Y:S01]  /*1a9b0*/  ISETP.LE.U32.AND P4, PT, R3, UR13, PT ;  /* 0x0000000d03007c0c */ /* 0x000fe2000bf83070 */
[----:B------:R-:W-:Y:S01]  /*1a9c0*/  FFMA.FTZ R3, R26, UR38, -R5 ;  /* 0x000000261a037c23 */ /* 0x000fe20008010805 */
[----:B------:R-:W-:Y:S01]  /*1a9d0*/  LOP3.LUT R188, R234, UR4, R7, 0x96, !PT ;  /* 0x00000004eabc7c12 */ /* 0x000fe2000f8e9607 */
[--C-:B------:R-:W-:Y:S01]  /*1a9e0*/  FFMA.FTZ R7, R176, UR38, -R0.reuse ;  /* 0x00000026b0077c23 */ /* 0x100fe20008010800 */
[--C-:B------:R-:W-:Y:S01]  /*1a9f0*/  FFMA.FTZ R35, R35, UR38, -R0.reuse ;  /* 0x0000002623237c23 */ /* 0x100fe20008010800 */
[--C-:B------:R-:W-:Y:S01]  /*1aa00*/  FFMA.FTZ R190, R190, UR38, -R0.reuse ;  /* 0x00000026bebe7c23 */ /* 0x100fe20008010800 */
[----:B------:R-:W-:Y:S01]  /*1aa10*/  FFMA.FTZ R189, R23, UR38, -R0 ;  /* 0x0000002617bd7c23 */ /* 0x000fe20008010800 */
[----:B-1----:R-:W-:Y:S01]  /*1aa20*/  FMNMX.FTZ R132, R132, R24, !PT ;  /* 0x0000001884847209 */ /* 0x002fe20007810000 */
[----:B------:R1:W-:Y:S01]  /*1aa30*/  MUFU.EX2 R252, R3 ;  /* 0x0000000300fc7308 */ /* 0x0003e20000000800 */
[----:B------:R-:W-:Y:S01]  /*1aa40*/  LOP3.LUT R0, R33, 0xff, RZ, 0xc0, !PT ;  /* 0x000000ff21007812 */ /* 0x000fe200078ec0ff */
[----:B------:R-:W4:Y:S01]  /*1aa50*/  LDL.64 R234, [R1+0x90] ;  /* 0x0000900001ea7983 */ /* 0x000f220000100a00 */
[----:B------:R-:W-:-:S02]  /*1aa60*/  @P5 PRMT R182, R195, 0x5410, RZ ;  /* 0x00005410c3b65816 */ /* 0x000fc400000000ff */
[----:B------:R-:W-:Y:S01]  /*1aa70*/  ISETP.LE.U32.AND P5, PT, R0, UR13, PT ;  /* 0x0000000d00007c0c */ /* 0x000fe2000bfa3070 */
[----:B------:R-:W-:Y:S01]  /*1aa80*/  FFMA.FTZ R0, R27, UR38, -R5 ;  /* 0x000000261b007c23 */ /* 0x000fe20008010805 */
[----:B---3--:R-:W-:Y:S01]  /*1aa90*/  FMNMX.FTZ R133, R133, R22, !PT ;  /* 0x0000001685857209 */ /* 0x008fe20007810000 */
[----:B-1----:R-:W1:Y:S02]  /*1aaa0*/  SHFL.BFLY PT, R3, R132, 0x1, 0x1f ;  /* 0x0c201f0084037f89 */ /* 0x002e6400000e0000 */
[----:B------:R3:W2:Y:S02]  /*1aab0*/  MUFU.EX2 R176, R0 ;  /* 0x0000000000b07308 */ /* 0x0006a40000000800 */
[----:B---3--:R-:W-:Y:S01]  /*1aac0*/  FMUL.FTZ R0, R133, UR38 ;  /* 0x0000002685007c20 */ /* 0x008fe20008410000 */
[----:B-1----:R-:W-:Y:S02]  /*1aad0*/  FMNMX.FTZ R132, R132, R3, !PT ;  /* 0x0000000384847209 */ /* 0x002fe40007810000 */
[----:B--2---:R-:W-:-:S02]  /*1aae0*/  LOP3.LUT R187, R6, UR12, R233, 0x96, !PT ;  /* 0x0000000c06bb7c12 */ /* 0x004fc4000f8e96e9 */
[----:B------:R-:W-:Y:S02]  /*1aaf0*/  FSEL R6, R135, RZ, P0 ;  /* 0x000000ff87067208 */ /* 0x000fe40000000000 */
[----:B------:R-:W-:-:S04]  /*1ab00*/  FSETP.NEU.FTZ.AND P0, PT, R133, -INF , PT ;  /* 0xff8000008500780b */ /* 0x000fc80003f1d000 */
[----:B------:R-:W-:-:S05]  /*1ab10*/  FSEL R0, R0, RZ, P0 ;  /* 0x000000ff00007208 */ /* 0x000fca0000000000 */
        /* <DEDUP_REMOVED lines=8> */
[----:B------:R-:W-:Y:S01]  /*1aba0*/  F2FP.BF16.F32.PACK_AB R0, R252, R176 ;  /* 0x000000b0fc00723e */ /* 0x000fe200000010ff */
[----:B------:R-:W-:-:S03]  /*1abb0*/  FADD.FTZ R3, R231, -R6 ;  /* 0x80000006e7037221 */ /* 0x000fc60000010000 */
[C---:B------:R-:W-:Y:S02]  /*1abc0*/  PRMT R178, R0.reuse, 0x7610, R178 ;  /* 0x0000761000b27816 */ /* 0x040fe400000000b2 */
[----:B------:R-:W-:Y:S01]  /*1abd0*/  PRMT R177, R0, 0x7632, R177 ;  /* 0x0000763200b17816 */ /* 0x000fe200000000b1 */
[----:B------:R-:W-:-:S04]  /*1abe0*/  FADD.FTZ R0, R230, -R137 ;  /* 0x80000089e6007221 */ /* 0x000fc80000010000 */
[----:B------:R-:W-:Y:S01]  /*1abf0*/  FMUL.FTZ R6, R0, UR38 ;  /* 0x0000002600067c20 */ /* 0x000fe20008410000 */
[----:B------:R-:W-:-:S06]  /*1ac00*/  FMUL.FTZ R0, R3, UR38 ;  /* 0x0000002603007c20 */ /* 0x000fcc0008410000 */
[----:B------:R-:W5:Y:S02]  /*1ac10*/  MUFU.EX2 R0, R0 ;  /* 0x0000000000007308 */ /* 0x000f640000000800 */
[----:B-----5:R-:W-:Y:S02]  /*1ac20*/  FFMA.FTZ R21, R225, R0, R21 ;  /* 0x00000000e1157223 */ /* 0x020fe40000010015 */
[----:B------:R-:W2:Y:S01]  /*1ac30*/  LDL R225, [R1+0x60] ;  /* 0x0000600001e17983 */ /* 0x000ea20000100800 */
[----:B------:R-:W-:Y:S01]  /*1ac40*/  @!P5 HFMA2.BF16_V2 R199, -RZ.H0_H0, RZ.H0_H0, -R178.H0_H0 ;  /* 0x200000ffffc7d231 */ /* 0x000fe200003409b2 */
[----:B------:R-:W-:Y:S01]  /*1ac50*/  PRMT R217, R178, 0x5410, R177 ;  /* 0x00005410b2d97816 */ /* 0x000fe200000000b1 */
[----:B------:R-:W-:-:S03]  /*1ac60*/  FMUL.FTZ R2, R132, UR38 ;  /* 0x0000002684027c20 */ /* 0x000fc60008410000 */
[----:B------:R-:W-:Y:S02]  /*1ac70*/  @!P5 PRMT R178, R199, 0x5410, RZ ;  /* 0x00005410c7b2d816 */ /* 0x000fe400000000ff */
[----:B------:R-:W-:Y:S01]  /*1ac80*/  FSETP.NEU.FTZ.AND P5, PT, R132, -INF , PT ;  /* 0xff8000008400780b */ /* 0x000fe20003fbd000 */
[----:B------:R-:W-:Y:S04]  /*1ac90*/  MUFU.EX2 R25, R7 ;  /* 0x0000000700197308 */ /* 0x000fe80000000800 */
[----:B------:R-:W1:Y:S01]  /*1aca0*/  MUFU.EX2 R26, R35 ;  /* 0x00000023001a7308 */ /* 0x000e620000000800 */
[----:B------:R-:W-:-:S03]  /*1acb0*/  FSEL R2, R2, RZ, P5 ;  /* 0x000000ff02027208 */ /* 0x000fc60002800000 */
[----:B------:R-:W4:Y:S01]  /*1acc0*/  MUFU.EX2 R3, R6 ;  /* 0x0000000600037308 */ /* 0x000f220000000800 */
[----:B------:R-:W-:Y:S02]  /*1acd0*/  @!P6 HFMA2.BF16_V2 R201, -RZ.H0_H0, RZ.H0_H0, -R177.H0_H0 ;  /* 0x200000ffffc9e231 */ /* 0x000fe400003409b1 */
        /* <DEDUP_REMOVED lines=8> */
[----:B------:R-:W-:-:S02]  /*1ad60*/  SHF.R.U32.HI R2, RZ, 0x18, R33 ;  /* 0x00000018ff027819 */ /* 0x000fc40000011621 */
[----:B------:R-:W-:Y:S02]  /*1ad70*/  @!P6 PRMT R177, R201, 0x5410, RZ ;  /* 0x00005410c9b1e816 */ /* 0x000fe400000000ff */
[----:B------:R-:W-:Y:S02]  /*1ad80*/  ISETP.LE.U32.AND P6, PT, R2, UR13, PT ;  /* 0x0000000d02007c0c */ /* 0x000fe4000bfc3070 */
[----:B-1----:R-:W-:Y:S01]  /*1ad90*/  F2FP.BF16.F32.PACK_AB R2, R26, R25 ;  /* 0x000000191a02723e */ /* 0x002fe200000010ff */
[----:B----4-:R-:W-:-:S03]  /*1ada0*/  FFMA.FTZ R18, R236, R3, R18 ;  /* 0x00000003ec127223 */ /* 0x010fc60000010012 */
[C---:B------:R-:W-:Y:S02]  /*1adb0*/  PRMT R173, R2.reuse, 0x7610, R173 ;  /* 0x0000761002ad7816 */ /* 0x040fe400000000ad */
[----:B------:R-:W-:Y:S02]  /*1adc0*/  PRMT R172, R2, 0x7632, R172 ;  /* 0x0000763202ac7816 */ /* 0x000fe400000000ac */
[----:B------:R-:W-:Y:S01]  /*1add0*/  FSEL R2, R132, RZ, P5 ;  /* 0x000000ff84027208 */ /* 0x000fe20002800000 */
[----:B------:R-:W-:Y:S01]  /*1ade0*/  FADD.FTZ R35, R17, R18 ;  /* 0x0000001211237221 */ /* 0x000fe20000010000 */
[----:B------:R-:W-:-:S04]  /*1adf0*/  IMAD.WIDE.U32 R16, R188, -0x2daee0ad, RZ ;  /* 0xd2511f53bc107825 */ /* 0x000fc800078e00ff */
[----:B------:R-:W-:Y:S01]  /*1ae00*/  FADD.FTZ R20, R20, R21 ;  /* 0x0000001514147221 */ /* 0x000fe20000010000 */
[----:B------:R-:W-:Y:S01]  /*1ae10*/  FADD.FTZ R2, R226, -R2 ;  /* 0x80000002e2027221 */ /* 0x000fe20000010000 */
[----:B------:R-:W-:-:S04]  /*1ae20*/  IMAD.WIDE.U32 R6, R187, -0x2daee0ad, RZ ;  /* 0xd2511f53bb067825 */ /* 0x000fc800078e00ff */
[--C-:B------:R-:W-:Y:S01]  /*1ae30*/  FFMA.FTZ R21, R174, UR38, -R5.reuse ;  /* 0x00000026ae157c23 */ /* 0x100fe20008010805 */
[----:B------:R-:W-:Y:S01]  /*1ae40*/  FFMA.FTZ R24, R139, UR38, -R5 ;  /* 0x000000268b187c23 */ /* 0x000fe20008010805 */
[----:B------:R-:W-:Y:S01]  /*1ae50*/  FADD.FTZ R19, R19, R20 ;  /* 0x0000001413137221 */ /* 0x000fe20000010000 */
[----:B------:R-:W-:Y:S01]  /*1ae60*/  FMUL.FTZ R2, R2, UR38 ;  /* 0x0000002602027c20 */ /* 0x000fe20008410000 */
[----:B------:R-:W-:Y:S02]  /*1ae70*/  LOP3.LUT R16, R16, UR31, R7, 0x96, !PT ;  /* 0x0000001f10107c12 */ /* 0x000fe4000f8e9607 */
[----:B------:R-:W-:Y:S01]  /*1ae80*/  FADD.FTZ R174, R11, R19 ;  /* 0x000000130bae7221 */ /* 0x000fe20000010000 */
[----:B------:R-:W-:Y:S04]  /*1ae90*/  MUFU.EX2 R7, R22 ;  /* 0x0000001600077308 */ /* 0x000fe80000000800 */
[----:B------:R-:W-:Y:S01]  /*1aea0*/  MUFU.EX2 R2, R2 ;  /* 0x0000000200027308 */ /* 0x000fe20000000800 */
[----:B------:R-:W-:Y:S01]  /*1aeb0*/  @!P3 HFMA2.BF16_V2 R203, -RZ.H0_H0, RZ.H0_H0, -R173.H0_H0 ;  /* 0x200000ffffcbb231 */ /* 0x000fe200003409ad */
[----:B------:R-:W-:-:S02]  /*1aec0*/  PRMT R199, R173, 0x5410, R172 ;  /* 0x00005410adc77816 */ /* 0x000fc400000000ac */
[----:B------:R-:W-:Y:S02]  /*1aed0*/  MUFU.EX2 R226, R21 ;  /* 0x0000001500e27308 */ /* 0x000fe40000000800 */
[----:B------:R-:W-:Y:S01]  /*1aee0*/  @!P3 PRMT R173, R203, 0x5410, RZ ;  /* 0x00005410cbadb816 */ /* 0x000fe200000000ff */
[----:B------:R-:W-:-:S05]  /*1aef0*/  @!P6 HFMA2.BF16_V2 R202, -RZ.H0_H0, RZ.H0_H0, -R172.H0_H0 ;  /* 0x200000ffffcae231 */ /* 0x000fca00003409ac */
[----:B------:R-:W-:Y:S01]  /*1af00*/  @!P6 PRMT R172, R202, 0x5410, RZ ;  /* 0x00005410caace816 */ /* 0x000fe200000000ff */
[----:B------:R-:W-:Y:S01]  /*1af10*/  MUFU.EX2 R231, R189 ;  /* 0x000000bd00e77308 */ /* 0x000fe20000000800 */
[----:B------:R-:W-:Y:S01]  /*1af20*/  LOP3.LUT R5, R234, UR33, R17, 0x96, !PT ;  /* 0x00000021ea057c12 */ /* 0x000fe2000f8e9611 */
[----:B------:R-:W-:-:S04]  /*1af30*/  IMAD.WIDE.U32 R16, R16, -0x326172a9, RZ ;  /* 0xcd9e8d5710107825 */ /* 0x000fc800078e00ff */
[----:B------:R-:W-:Y:S02]  /*1af40*/  IMAD.WIDE.U32 R18, R5, -0x326172a9, RZ ;  /* 0xcd9e8d5705127825 */ /* 0x000fe400078e00ff */
[----:B------:R1:W3:Y:S03]  /*1af50*/  MUFU.EX2 R5, R23 ;  /* 0x0000001700057308 */ /* 0x0002e60000000800 */
[----:B------:R-:W-:Y:S02]  /*1af60*/  LOP3.LUT R11, R232, UR32, R19, 0x96, !PT ;  /* 0x00000020e80b7c12 */ /* 0x000fe4000f8e9613 */
[----:B------:R-:W-:-:S05]  /*1af70*/  LOP3.LUT R8, R18, UR26, R17, 0x96, !PT ;  /* 0x0000001a12087c12 */ /* 0x000fca000f8e9611 */
[----:B------:R-:W-:-:S04]  /*1af80*/  IMAD.WIDE.U32 R18, R8, -0x2daee0ad, RZ ;  /* 0xd2511f5308127825 */ /* 0x000fc800078e00ff */
[----:B-1----:R-:W-:-:S05]  /*1af90*/  IMAD.WIDE.U32 R22, R11, -0x2daee0ad, RZ ;  /* 0xd2511f530b167825 */ /* 0x002fca00078e00ff */
[----:B------:R-:W-:Y:S02]  /*1afa0*/  LOP3.LUT R11, R6, UR23, R23, 0x96, !PT ;  /* 0x00000017060b7c12 */ /* 0x000fe4000f8e9617 */
[----:B------:R-:W-:Y:S01]  /*1afb0*/  LOP3.LUT R22, R22, UR16, R19, 0x96, !PT ;  /* 0x0000001016167c12 */ /* 0x000fe2000f8e9613 */
[----:B------:R3:W1:Y:S04]  /*1afc0*/  MUFU.EX2 R6, R27 ;  /* 0x0000001b00067308 */ /* 0x0006680000000800 */
[----:B------:R-:W-:Y:S01]  /*1afd0*/  IMAD.WIDE.U32 R22, R22, -0x326172a9, RZ ;  /* 0xcd9e8d5716167825 */ /* 0x000fe200078e00ff */
[----:B---3--:R-:W-:-:S03]  /*1afe0*/  F2FP.BF16.F32.PACK_AB R27, R5, R7 ;  /* 0x00000007051b723e */ /* 0x008fc600000010ff */
[----:B--2---:R-:W-:-:S04]  /*1aff0*/  FFMA.FTZ R8, R225, R2, R7 ;  /* 0x00000002e1087223 */ /* 0x004fc80000010007 */
[----:B------:R-:W-:Y:S02]  /*1b000*/  FADD.FTZ R8, R5, R8 ;  /* 0x0000000805087221 */ /* 0x000fe40000010000 */
[----:B------:R-:W2:Y:S01]  /*1b010*/  MUFU.EX2 R5, R29 ;  /* 0x0000001d00057308 */ /* 0x000ea20000000800 */
[----:B------:R-:W-:-:S03]  /*1b020*/  PRMT R7, R22, 0x7772, RZ ;  /* 0x0000777216077816 */ /* 0x000fc600000000ff */
[----:B------:R-:W3:Y:S01]  /*1b030*/  MUFU.EX2 R225, R24 ;  /* 0x0000001800e17308 */ /* 0x000ee20000000800 */
[----:B------:R-:W-:Y:S01]  /*1b040*/  ISETP.GT.U32.AND P3, PT, R7, UR13, PT ;  /* 0x0000000d07007c0c */ /* 0x000fe2000bf64070 */
[----:B-1----:R-:W-:-:S04]  /*1b050*/  FADD.FTZ R7, R6, R8 ;  /* 0x0000000806077221 */ /* 0x002fc80000010000 */
[C---:B--2---:R-:W-:Y:S01]  /*1b060*/  FADD.FTZ R21, R5.reuse, R7 ;  /* 0x0000000705157221 */ /* 0x044fe20000010000 */
[----:B------:R-:W-:Y:S02]  /*1b070*/  F2FP.BF16.F32.PACK_AB R20, R5, R6 ;  /* 0x000000060514723e */ /* 0x000fe400000010ff */
[----:B------:R-:W-:-:S04]  /*1b080*/  PRMT R5, R10, 0x7771, RZ ;  /* 0x000077710a057816 */ /* 0x000fc800000000ff */
[----:B------:R-:W-:Y:S02]  /*1b090*/  ISETP.GT.U32.AND P6, PT, R5, UR13, PT ;  /* 0x0000000d05007c0c */ /* 0x000fe4000bfc4070 */
[----:B---3--:R-:W-:-:S04]  /*1b0a0*/  F2FP.BF16.F32.PACK_AB R6, R225, R226 ;  /* 0x000000e2e106723e */ /* 0x008fc800000010ff */
[C---:B------:R-:W-:Y:S02]  /*1b0b0*/  PRMT R139, R6.reuse, 0x7632, R139 ;  /* 0x00007632068b7816 */ /* 0x040fe4000000008b */
[----:B------:R-:W-:-:S05]  /*1b0c0*/  PRMT R138, R6, 0x7610, R138 ;  /* 0x00007610068a7816 */ /* 0x000fca000000008a */
[----:B------:R-:W-:Y:S01]  /*1b0d0*/  @P6 HFMA2.BF16_V2 R208, -RZ.H0_H0, RZ.H0_H0, -R139.H0_H0 ;  /* 0x200000ffffd06231 */ /* 0x000fe2000034098b */
[----:B------:R-:W-:-:S04]  /*1b0e0*/  PRMT R189, R138, 0x5410, R139 ;  /* 0x000054108abd7816 */ /* 0x000fc8000000008b */
[----:B------:R-:W-:Y:S01]  /*1b0f0*/  @P6 PRMT R139, R208, 0x5410, RZ ;  /* 0x00005410d08b6816 */ /* 0x000fe200000000ff */
[----:B------:R-:W-:Y:S02]  /*1b100*/  FMUL.FTZ R208, R84, R0 ;  /* 0x0000000054d07220 */ /* 0x000fe40000410000 */
[----:B------:R-:W2:Y:S01]  /*1b110*/  LDL R84, [R1+0x64] ;  /* 0x0000640001547983 */ /* 0x000ea20000100800 */
[----:B------:R-:W1:Y:S01]  /*1b120*/  MUFU.EX2 R230, R190 ;  /* 0x000000be00e67308 */ /* 0x000e620000000800 */
[----:B------:R-:W-:Y:S01]  /*1b130*/  PRMT R5, R10, 0x7772, RZ ;  /* 0x000077720a057816 */ /* 0x000fe200000000ff */
[----:B------:R-:W-:-:S03]  /*1b140*/  IMAD.WIDE.U32 R6, R11, -0x326172a9, RZ ;  /* 0xcd9e8d570b067825 */ /* 0x000fc600078e00ff */
[----:B------:R-:W-:Y:S02]  /*1b150*/  ISETP.GT.U32.AND P5, PT, R5, UR13, PT ;  /* 0x0000000d05007c0c */ /* 0x000fe4000bfa4070 */
[----:B------:R-:W-:Y:S01]  /*1b160*/  LOP3.LUT R11, R6, UR15, R23, 0x96, !PT ;  /* 0x0000000f060b7c12 */ /* 0x000fe2000f8e9617 */
[----:B------:R-:W-:Y:S01]  /*1b170*/  IMAD.MOV.U32 R6, RZ, RZ, R22 ;  /* 0x000000ffff067224 */ /* 0x000fe200078e0016 */
[----:B-1----:R-:W-:Y:S01]  /*1b180*/  F2FP.BF16.F32.PACK_AB R5, R231, R230 ;  /* 0x000000e6e705723e */ /* 0x002fe200000010ff */
[----:B------:R-:W-:-:S03]  /*1b190*/  @!P4 HFMA2.BF16_V2 R209, -RZ.H0_H0, RZ.H0_H0, -R138.H0_H0 ;  /* 0x200000ffffd1c231 */ /* 0x000fc6000034098a */
[C---:B------:R-:W-:Y:S02]  /*1b1a0*/  PRMT R137, R5.reuse, 0x7610, R137 ;  /* 0x0000761005897816 */ /* 0x040fe40000000089 */
[----:B------:R-:W-:Y:S02]  /*1b1b0*/  PRMT R136, R5, 0x7632, R136 ;  /* 0x0000763205887816 */ /* 0x000fe40000000088 */
[----:B------:R-:W-:Y:S01]  /*1b1c0*/  PRMT R5, R11, 0x7632, R5 ;  /* 0x000076320b057816 */ /* 0x000fe20000000005 */
[----:B------:R-:W-:Y:S01]  /*1b1d0*/  @P5 HFMA2.BF16_V2 R207, -RZ.H0_H0, RZ.H0_H0, -R137.H0_H0 ;  /* 0x200000ffffcf5231 */ /* 0x000fe20000340989 */
[----:B------:R-:W-:Y:S01]  /*1b1e0*/  LOP3.LUT R6, R6, 0xff, RZ, 0xc0, !PT ;  /* 0x000000ff06067812 */ /* 0x000fe200078ec0ff */
[-C--:B------:R-:W-:Y:S01]  /*1b1f0*/  FMUL.FTZ R233, R157, R0.reuse ;  /* 0x000000009de97220 */ /* 0x080fe20000410000 */
[----:B------:R-:W-:Y:S01]  /*1b200*/  @!P4 PRMT R138, R209, 0x5410, RZ ;  /* 0x00005410d18ac816 */ /* 0x000fe200000000ff */
[----:B------:R-:W-:Y:S01]  /*1b210*/  @P3 HFMA2.BF16_V2 R206, -RZ.H0_H0, RZ.H0_H0, -R20.H0_H0 ;  /* 0x200000ffffce3231 */ /* 0x000fe20000340914 */
[----:B------:R-:W-:Y:S01]  /*1b220*/  LOP3.LUT R5, R5, 0xff, RZ, 0xc0, !PT ;  /* 0x000000ff05057812 */ /* 0x000fe200078ec0ff */
[-C--:B------:R-:W-:Y:S01]  /*1b230*/  FMUL.FTZ R232, R156, R0.reuse ;  /* 0x000000009ce87220 */ /* 0x080fe20000410000 */
[----:B------:R-:W-:Y:S01]  /*1b240*/  ISETP.LE.U32.AND P4, PT, R6, UR13, PT ;  /* 0x0000000d06007c0c */ /* 0x000fe2000bf83070 */
[-C--:B------:R-:W-:Y:S01]  /*1b250*/  FMUL.FTZ R157, R69, R0.reuse ;  /* 0x00000000459d7220 */ /* 0x080fe20000410000 */
[-C--:B------:R-:W-:Y:S01]  /*1b260*/  FMUL.FTZ R200, R80, R0.reuse ;  /* 0x0000000050c87220 */ /* 0x080fe20000410000 */
[----:B------:R-:W-:Y:S01]  /*1b270*/  PRMT R187, R137, 0x5410, R136 ;  /* 0x0000541089bb7816 */ /* 0x000fe20000000088 */
        /* <DEDUP_REMOVED lines=27> */
[----:B------:R-:W-:-:S02]  /*1b430*/  PRMT R6, R22, 0x7773, RZ ;  /* 0x0000777316067816 */ /* 0x000fc400000000ff */
[----:B------:R-:W-:Y:S02]  /*1b440*/  @P5 PRMT R137, R207, 0x5410, RZ ;  /* 0x00005410cf895816 */ /* 0x000fe400000000ff */
[----:B------:R-:W-:Y:S02]  /*1b450*/  PRMT R0, R10, 0x7773, RZ ;  /* 0x000077730a007816 */ /* 0x000fe400000000ff */
[----:B------:R-:W-:Y:S02]  /*1b460*/  ISETP.LE.U32.AND P5, PT, R5, UR13, PT ;  /* 0x0000000d05007c0c */ /* 0x000fe4000bfa3070 */
[----:B------:R-:W-:Y:S02]  /*1b470*/  PRMT R224, R20, 0x7610, R224 ;  /* 0x0000761014e07816 */ /* 0x000fe400000000e0 */
[----:B------:R-:W-:Y:S02]  /*1b480*/  FSEL R5, R133, RZ, P0 ;  /* 0x000000ff85057208 */ /* 0x000fe40000000000 */
[----:B------:R-:W-:-:S02]  /*1b490*/  @P3 PRMT R224, R206, 0x5410, RZ ;  /* 0x00005410cee03816 */ /* 0x000fc400000000ff */
[----:B------:R-:W-:Y:S02]  /*1b4a0*/  ISETP.GT.U32.AND P0, PT, R6, UR13, PT ;  /* 0x0000000d06007c0c */ /* 0x000fe4000bf04070 */
[----:B------:R-:W-:Y:S02]  /*1b4b0*/  LOP3.LUT R7, R16, UR17, R7, 0x96, !PT ;  /* 0x0000001110077c12 */ /* 0x000fe4000f8e9607 */
[----:B------:R-:W-:Y:S02]  /*1b4c0*/  ISETP.GT.U32.AND P3, PT, R0, UR13, PT ;  /* 0x0000000d00007c0c */ /* 0x000fe4000bf64070 */
[----:B------:R-:W-:Y:S01]  /*1b4d0*/  LOP3.LUT R0, R11, 0xffff, RZ, 0xc0, !PT ;  /* 0x0000ffff0b007812 */ /* 0x000fe200078ec0ff */
[----:B------:R-:W-:-:S03]  /*1b4e0*/  IMAD.WIDE.U32 R36, R7, -0x2daee0ad, RZ ;  /* 0xd2511f5307247825 */ /* 0x000fc600078e00ff */
[----:B------:R-:W-:Y:S02]  /*1b4f0*/  SHF.R.U32.HI R0, RZ, 0x8, R0 ;  /* 0x00000008ff007819 */ /* 0x000fe40000011600 */
[----:B------:R-:W-:Y:S02]  /*1b500*/  LOP3.LUT R29, R18, UR7, R37, 0x96, !PT ;  /* 0x00000007121d7c12 */ /* 0x000fe4000f8e9625 */
[----:B------:R-:W-:Y:S01]  /*1b510*/  LOP3.LUT R0, R0, 0xffff, RZ, 0xc0, !PT ;  /* 0x0000ffff00007812 */ /* 0x000fe200078ec0ff */
[----:B------:R-:W-:Y:S01]  /*1b520*/  MUFU.EX2 R16, R191 ;  /* 0x000000bf00107308 */ /* 0x000fe20000000800 */
[----:B------:R-:W-:Y:S02]  /*1b530*/  @P0 HFMA2.BF16_V2 R48, -RZ.H0_H0, RZ.H0_H0, -R20.H1_H1 ;  /* 0x200000ffff300231 */ /* 0x000fe40000360914 */
[----:B------:R-:W-:Y:S01]  /*1b540*/  ISETP.LE.U32.AND P6, PT, R0, UR13, PT ;  /* 0x0000000d00007c0c */ /* 0x000fe2000bfc3070 */
[----:B------:R-:W1:Y:S01]  /*1b550*/  MUFU.EX2 R19, R192 ;  /* 0x000000c000137308 */ /* 0x000e620000000800 */
[----:B------:R-:W-:-:S02]  /*1b560*/  LOP3.LUT R0, R29, 0xff, RZ, 0xc0, !PT ;  /* 0x000000ff1d007812 */ /* 0x000fc400078ec0ff */
[----:B------:R-:W-:Y:S02]  /*1b570*/  PRMT R216, R20, 0x7632, R216 ;  /* 0x0000763214d87816 */ /* 0x000fe400000000d8 */
[----:B------:R-:W-:Y:S02]  /*1b580*/  @P0 PRMT R216, R48, 0x5410, RZ ;  /* 0x0000541030d80816 */ /* 0x000fe400000000ff */
[----:B------:R-:W-:Y:S02]  /*1b590*/  ISETP.LE.U32.AND P0, PT, R0, UR13, PT ;  /* 0x0000000d00007c0c */ /* 0x000fe4000bf03070 */
[----:B------:R-:W-:Y:S02]  /*1b5a0*/  LOP3.LUT R0, R29, 0xffff, RZ, 0xc0, !PT ;  /* 0x0000ffff1d007812 */ /* 0x000fe400078ec0ff */
[----:B-1----:R-:W-:Y:S02]  /*1b5b0*/  F2FP.BF16.F32.PACK_AB R64, R19, R16 ;  /* 0x000000101340723e */ /* 0x002fe400000010ff */
[----:B------:R-:W-:-:S07]  /*1b5c0*/  SHF.R.U32.HI R0, RZ, 0x8, R0 ;  /* 0x00000008ff007819 */ /* 0x000fce0000011600 */
[----:B------:R-:W-:Y:S01]  /*1b5d0*/  @!P0 HFMA2.BF16_V2 R49, -RZ.H0_H0, RZ.H0_H0, -R64.H0_H0 ;  /* 0x200000ffff318231 */ /* 0x000fe20000340940 */
[----:B------:R-:W-:Y:S02]  /*1b5e0*/  LOP3.LUT R0, R0, 0xffff, RZ, 0xc0, !PT ;  /* 0x0000ffff00007812 */ /* 0x000fe400078ec0ff */
[----:B------:R-:W-:Y:S02]  /*1b5f0*/  PRMT R221, R64, 0x7610, R221 ;  /* 0x0000761040dd7816 */ /* 0x000fe400000000dd */
[----:B------:R-:W-:Y:S02]  /*1b600*/  @!P0 PRMT R221, R49, 0x5410, RZ ;  /* 0x0000541031dd8816 */ /* 0x000fe400000000ff */
[----:B------:R-:W-:Y:S02]  /*1b610*/  ISETP.LE.U32.AND P0, PT, R0, UR13, PT ;  /* 0x0000000d00007c0c */ /* 0x000fe4000bf03070 */
[----:B------:R-:W-:Y:S01]  /*1b620*/  PRMT R0, R29, 0x7632, R0 ;  /* 0x000076321d007816 */ /* 0x000fe20000000000 */
[----:B------:R-:W-:-:S03]  /*1b630*/  FADD.FTZ R6, R243, -R5 ;  /* 0x80000005f3067221 */ /* 0x000fc60000010000 */
[----:B------:R-:W-:Y:S01]  /*1b640*/  LOP3.LUT R0, R0, 0xff, RZ, 0xc0, !PT ;  /* 0x000000ff00007812 */ /* 0x000fe200078ec0ff */
[----:B------:R-:W-:Y:S01]  /*1b650*/  FMUL.FTZ R6, R6, UR38 ;  /* 0x0000002606067c20 */ /* 0x000fe20008410000 */
[----:B------:R-:W-:-:S05]  /*1b660*/  PRMT R218, R64, 0x7632, R218 ;  /* 0x0000763240da7816 */ /* 0x000fca00000000da */
[----:B------:R-:W-:Y:S02]  /*1b670*/  @!P0 HFMA2.BF16_V2 R52, -RZ.H0_H0, RZ.H0_H0, -R64.H1_H1 ;  /* 0x200000ffff348231 */ /* 0x000fe40000360940 */
[----:B------:R-:W-:Y:S01]  /*1b680*/  IMAD.MOV.U32 R190, RZ, RZ, R219 ;  /* 0x000000ffffbe7224 */ /* 0x000fe200078e00db */
[----:B------:R-:W-:Y:S02]  /*1b690*/  MUFU.EX2 R5, R193 ;  /* 0x000000c100057308 */ /* 0x000fe40000000800 */
[----:B------:R-:W-:Y:S02]  /*1b6a0*/  @!P0 PRMT R218, R52, 0x5410, RZ ;  /* 0x0000541034da8816 */ /* 0x000fe400000000ff */
[----:B------:R-:W-:Y:S01]  /*1b6b0*/  ISETP.LE.U32.AND P0, PT, R0, UR13, PT ;  /* 0x0000000d00007c0c */ /* 0x000fe2000bf03070 */
[----:B------:R-:W-:Y:S04]  /*1b6c0*/  MUFU.EX2 R17, R32 ;  /* 0x0000002000117308 */ /* 0x000fe80000000800 */
[----:B------:R-:W1:Y:S04]  /*1b6d0*/  MUFU.EX2 R0, R6 ;  /* 0x0000000600007308 */ /* 0x000e680000000800 */
[----:B------:R-:W3:Y:S01]  /*1b6e0*/  MUFU.EX2 R219, R28 ;  /* 0x0000001c00db7308 */ /* 0x000ee20000000800 */
[----:B------:R-:W-:-:S02]  /*1b6f0*/  IMAD.MOV.U32 R188, RZ, RZ, R199 ;  /* 0x000000ffffbc7224 */ /* 0x000fc400078e00c7 */
[----:B------:R-:W-:Y:S02]  /*1b700*/  IMAD.MOV.U32 R68, RZ, RZ, R187 ;  /* 0x000000ffff447224 */ /* 0x000fe400078e00bb */
        /* <DEDUP_REMOVED lines=8> */
[----:B------:R-:W-:Y:S01]  /*1b790*/  FMUL.FTZ R49, R115, R3 ;  /* 0x0000000373317220 */ /* 0x000fe20000410000 */
[----:B-1----:R-:W-:Y:S01]  /*1b7a0*/  FMUL.FTZ R69, R41, R0 ;  /* 0x0000000029457220 */ /* 0x002fe20000410000 */
[----:B------:R-:W-:-:S02]  /*1b7b0*/  @P3 HFMA2.BF16_V2 R53, -RZ.H0_H0, RZ.H0_H0, -R136.H0_H0 ;  /* 0x200000ffff353231 */ /* 0x000fc40000340988 */
[----:B------:R-:W-:Y:S02]  /*1b7c0*/  IMAD.MOV.U32 R32, RZ, RZ, R81 ;  /* 0x000000ffff207224 */ /* 0x000fe400078e0051 */
[-C--:B------:R-:W-:Y:S01]  /*1b7d0*/  FMUL.FTZ R85, R45, R0.reuse ;  /* 0x000000002d557220 */ /* 0x080fe20000410000 */
[----:B------:R-:W-:Y:S01]  /*1b7e0*/  IMAD.MOV.U32 R52, RZ, RZ, R80 ;  /* 0x000000ffff347224 */ /* 0x000fe200078e0050 */
[----:B---3--:R-:W-:Y:S01]  /*1b7f0*/  F2FP.BF16.F32.PACK_AB R41, R219, R17 ;  /* 0x00000011db29723e */ /* 0x008fe200000010ff */
[----:B------:R-:W-:Y:S02]  /*1b800*/  IMAD.MOV.U32 R66, RZ, RZ, R96 ;  /* 0x000000ffff427224 */ /* 0x000fe400078e0060 */
[-C--:B------:R-:W-:Y:S01]  /*1b810*/  FMUL.FTZ R152, R152, R0.reuse ;  /* 0x0000000098987220 */ /* 0x080fe20000410000 */
[----:B------:R-:W-:Y:S02]  /*1b820*/  IMAD.MOV.U32 R82, RZ, RZ, R97 ;  /* 0x000000ffff527224 */ /* 0x000fe400078e0061 */
        /* <DEDUP_REMOVED lines=35> */
[----:B------:R-:W-:Y:S01]  /*1ba60*/  @P3 PRMT R136, R53, 0x5410, RZ ;  /* 0x0000541035883816 */ /* 0x000fe200000000ff */
[----:B------:R-:W-:Y:S01]  /*1ba70*/  @!P0 HFMA2.BF16_V2 R38, -RZ.H0_H0, RZ.H0_H0, -R41.H0_H0 ;  /* 0x200000ffff268231 */ /* 0x000fe20000340929 */
[----:B------:R-:W-:-:S04]  /*1ba80*/  PRMT R207, R41, 0x7610, R207 ;  /* 0x0000761029cf7816 */ /* 0x000fc800000000cf */
[----:B------:R-:W-:Y:S01]  /*1ba90*/  @!P0 PRMT R207, R38, 0x5410, RZ ;  /* 0x0000541026cf8816 */ /* 0x000fe200000000ff */
        /* <DEDUP_REMOVED lines=26> */
[----:B------:R-:W-:Y:S02]  /*1bc40*/  IMAD.MOV.U32 R57, RZ, RZ, R98 ;  /* 0x000000ffff397224 */ /* 0x000fe400078e0062 */
[-C--:B------:R-:W-:Y:S02]  /*1bc50*/  FMUL.FTZ R98, R94, R2.reuse ;  /* 0x000000025e627220 */ /* 0x080fe40000410000 */
[----:B------:R-:W1:Y:S01]  /*1bc60*/  LDC R94, c[0x0][0x448] ;  /* 0x00011200ff5e7b82 */ /* 0x000e620000000800 */
[----:B------:R-:W-:Y:S01]  /*1bc70*/  LOP3.LUT R3, R3, 0xff, RZ, 0xc0, !PT ;  /* 0x000000ff03037812 */ /* 0x000fe200078ec0ff */
[-C--:B------:R-:W-:Y:S01]  /*1bc80*/  FMUL.FTZ R86, R46, R2.reuse ;  /* 0x000000022e567220 */ /* 0x080fe20000410000 */
[----:B------:R-:W-:Y:S02]  /*1bc90*/  IMAD.MOV.U32 R38, RZ, RZ, R83 ;  /* 0x000000ffff267224 */ /* 0x000fe400078e0053 */
[----:B------:R-:W-:Y:S01]  /*1bca0*/  FMUL.FTZ R46, R58, R2 ;  /* 0x000000023a2e7220 */ /* 0x000fe20000410000 */
[----:B------:R-:W-:-:S02]  /*1bcb0*/  IMAD.MOV.U32 R103, RZ, RZ, R217 ;  /* 0x000000ffff677224 */ /* 0x000fc400078e00d9 */
[-C--:B------:R-:W-:Y:S01]  /*1bcc0*/  FMUL.FTZ R83, R63, R2.reuse ;  /* 0x000000023f537220 */ /* 0x080fe20000410000 */
[----:B------:R-:W-:Y:S01]  /*1bcd0*/  IMAD.MOV.U32 R28, RZ, RZ, R214 ;  /* 0x000000ffff1c7224 */ /* 0x000fe200078e00d6 */
[----:B------:R-:W-:Y:S01]  /*1bce0*/  MUFU.EX2 R217, R194 ;  /* 0x000000c200d97308 */ /* 0x000fe20000000800 */
[-C--:B------:R-:W-:Y:S01]  /*1bcf0*/  FMUL.FTZ R87, R47, R2.reuse ;  /* 0x000000022f577220 */ /* 0x080fe20000410000 */
[----:B------:R-:W-:Y:S01]  /*1bd00*/  IMAD.MOV.U32 R58, RZ, RZ, R130 ;  /* 0x000000ffff3a7224 */ /* 0x000fe200078e0082 */
[----:B------:R-:W-:Y:S01]  /*1bd10*/  PRMT R206, R41, 0x7632, R206 ;  /* 0x0000763229ce7816 */ /* 0x000fe200000000ce */
[----:B------:R-:W-:Y:S01]  /*1bd20*/  MUFU.EX2 R214, R195 ;  /* 0x000000c300d67308 */ /* 0x000fe20000000800 */
        /* <DEDUP_REMOVED lines=12> */
[----:B------:R-:W-:Y:S01]  /*1bdf0*/  FMUL.FTZ R142, R142, R2 ;  /* 0x000000028e8e7220 */ /* 0x000fe20000410000 */
[-C--:B--2---:R-:W-:Y:S01]  /*1be00*/  FFMA.FTZ R7, R84, R0.reuse, R5 ;  /* 0x0000000054077223 */ /* 0x084fe20000010005 */
[-C--:B------:R-:W-:Y:S01]  /*1be10*/  FMUL.FTZ R84, R44, R0.reuse ;  /* 0x000000002c547220 */ /* 0x080fe20000410000 */
[----:B------:R-:W-:Y:S01]  /*1be20*/  FMUL.FTZ R44, R56, R0 ;  /* 0x00000000382c7220 */ /* 0x000fe20000410000 */
[----:B------:R-:W-:-:S04]  /*1be30*/  LOP3.LUT R0, R11, 0xff, RZ, 0xc0, !PT ;  /* 0x000000ff0b007812 */ /* 0x000fc800078ec0ff */
[----:B------:R-:W-:Y:S02]  /*1be40*/  ISETP.LE.U32.AND P3, PT, R0, UR13, PT ;  /* 0x0000000d00007c0c */ /* 0x000fe4000bf63070 */
[----:B------:R-:W-:-:S04]  /*1be50*/  SHF.R.U32.HI R0, RZ, 0x18, R29 ;  /* 0x00000018ff007819 */ /* 0x000fc8000001161d */
[----:B------:R-:W-:Y:S02]  /*1be60*/  ISETP.LE.U32.AND P0, PT, R0, UR13, PT ;  /* 0x0000000d00007c0c */ /* 0x000fe4000bf03070 */
[----:B------:R2:W3:Y:S01]  /*1be70*/  MUFU.EX2 R0, R196 ;  /* 0x000000c400007308 */ /* 0x0004e20000000800 */
[-C--:B------:R-:W-:Y:S01]  /*1be80*/  FMUL.FTZ R143, R143, R2.reuse ;  /* 0x000000028f8f7220 */ /* 0x080fe20000410000 */
[-C--:B------:R-:W-:Y:S01]  /*1be90*/  FMUL.FTZ R70, R42, R2.reuse ;  /* 0x000000022a467220 */ /* 0x080fe20000410000 */
[-C--:B------:R-:W-:Y:S01]  /*1bea0*/  FMUL.FTZ R71, R43, R2.reuse ;  /* 0x000000022b477220 */ /* 0x080fe20000410000 */
[-C--:B------:R-:W-:Y:S01]  /*1beb0*/  FMUL.FTZ R47, R59, R2.reuse ;  /* 0x000000023b2f7220 */ /* 0x080fe20000410000 */
[-C--:B------:R-:W-:Y:S01]  /*1bec0*/  FMUL.FTZ R82, R62, R2.reuse ;  /* 0x000000023e527220 */ /* 0x080fe20000410000 */
[-C--:B------:R-:W-:Y:S01]  /*1bed0*/  FMUL.FTZ R74, R74, R2.reuse ;  /* 0x000000024a4a7220 */ /* 0x080fe20000410000 */
[----:B------:R-:W-:-:S04]  /*1bee0*/  FMUL.FTZ R75, R75, R2 ;  /* 0x000000024b4b7220 */ /* 0x000fc80000410000 */
[----:B------:R-:W-:Y:S02]  /*1bef0*/  @!P0 HFMA2.BF16_V2 R39, -RZ.H0_H0, RZ.H0_H0, -R41.H1_H1 ;  /* 0x200000ffff278231 */ /* 0x000fe40000360929 */
[-C--:B------:R-:W-:Y:S01]  /*1bf00*/  FMUL.FTZ R78, R78, R2.reuse ;  /* 0x000000024e4e7220 */ /* 0x080fe20000410000 */
[-C--:B------:R-:W-:Y:S01]  /*1bf10*/  FMUL.FTZ R79, R79, R2.reuse ;  /* 0x000000024f4f7220 */ /* 0x080fe20000410000 */
[----:B--2---:R-:W-:Y:S02]  /*1bf20*/  IMAD.MOV.U32 R196, RZ, RZ, R131 ;  /* 0x000000ffffc47224 */ /* 0x004fe400078e0083 */
        /* <DEDUP_REMOVED lines=11> */
[----:B------:R-:W-:-:S02]  /*1bfe0*/  @!P0 PRMT R206, R39, 0x5410, RZ ;  /* 0x0000541027ce8816 */ /* 0x000fc400000000ff */
[C---:B---3--:R-:W-:Y:S02]  /*1bff0*/  F2FP.BF16.F32.PACK_AB R2, R0.reuse, R5 ;  /* 0x000000050002723e */ /* 0x048fe400000010ff */
[----:B------:R-:W-:Y:S01]  /*1c000*/  ISETP.LE.U32.AND P0, PT, R3, UR13, PT ;  /* 0x0000000d03007c0c */ /* 0x000fe2000bf03070 */
[----:B------:R-:W2:Y:S01]  /*1c010*/  MUFU.EX2 R5, R197 ;  /* 0x000000c500057308 */ /* 0x000ea20000000800 */
[----:B------:R-:W-:-:S03]  /*1c020*/  FADD.FTZ R7, R0, R7 ;  /* 0x0000000700077221 */ /* 0x000fc60000010000 */
[----:B------:R-:W3:Y:S01]  /*1c030*/  MUFU.EX2 R3, R198 ;  /* 0x000000c600037308 */ /* 0x000ee20000000800 */
[----:B------:R-:W-:Y:S01]  /*1c040*/  @!P3 HFMA2.BF16_V2 R42, -RZ.H0_H0, RZ.H0_H0, -R2.H0_H0 ;  /* 0x200000ffff2ab231 */ /* 0x000fe20000340902 */
[----:B------:R-:W-:Y:S01]  /*1c050*/  PRMT R0, R2, 0x7632, R0 ;  /* 0x0000763202007816 */ /* 0x000fe20000000000 */
[----:B------:R-:W-:Y:S01]  /*1c060*/  IMAD.MOV.U32 R108, RZ, RZ, R6 ;  /* 0x000000ffff6c7224 */ /* 0x000fe200078e0006 */
[----:B------:R-:W-:Y:S01]  /*1c070*/  PRMT R6, R36, 0x7771, RZ ;  /* 0x0000777124067816 */ /* 0x000fe200000000ff */
[----:B------:R-:W-:Y:S01]  /*1c080*/  IMAD.MOV.U32 R104, RZ, RZ, R24 ;  /* 0x000000ffff687224 */ /* 0x000fe200078e0018 */
[----:B------:R-:W-:Y:S02]  /*1c090*/  PRMT R24, R2, 0x5410, R0 ;  /* 0x0000541002187816 */ /* 0x000fe40000000000 */
[----:B------:R-:W-:Y:S02]  /*1c0a0*/  @!P3 PRMT R2, R42, 0x5410, RZ ;  /* 0x000054102a02b816 */ /* 0x000fe400000000ff */
[----:B------:R-:W-:Y:S01]  /*1c0b0*/  ISETP.GT.U32.AND P3, PT, R6, UR13, PT ;  /* 0x0000000d06007c0c */ /* 0x000fe2000bf64070 */
[----:B------:R-:W-:Y:S01]  /*1c0c0*/  IMAD.MOV.U32 R93, RZ, RZ, R8 ;  /* 0x000000ffff5d7224 */ /* 0x000fe200078e0008 */
[----:B------:R-:W-:Y:S01]  /*1c0d0*/  F2FP.BF16.F32.PACK_AB R39, R217, R214 ;  /* 0x000000d6d927723e */ /* 0x000fe200000010ff */
[----:B--2---:R-:W-:Y:S01]  /*1c0e0*/  FADD.FTZ R6, R5, R7 ;  /* 0x0000000705067221 */ /* 0x004fe20000010000 */
[----:B------:R-:W-:Y:S01]  /*1c0f0*/  FADD.FTZ R8, R34, R35 ;  /* 0x0000002322087221 */ /* 0x000fe20000010000 */
[----:B---3--:R-:W-:Y:S01]  /*1c100*/  F2FP.BF16.F32.PACK_AB R7, R3, R5 ;  /* 0x000000050307723e */ /* 0x008fe200000010ff */
[----:B-1----:R-:W-:-:S02]  /*1c110*/  IMAD.SHL.U32 R34, R94, 0x8, RZ ;  /* 0x000000085e227824 */ /* 0x002fc400078e00ff */
[----:B------:R-:W-:Y:S02]  /*1c120*/  @!P0 HFMA2.BF16_V2 R40, -RZ.H0_H0, RZ.H0_H0, -R39.H0_H0 ;  /* 0x200000ffff288231 */ /* 0x000fe40000340927 */
[----:B------:R-:W-:Y:S01]  /*1c130*/  FADD.FTZ R5, R3, R6 ;  /* 0x0000000603057221 */ /* 0x000fe20000010000 */
[C---:B------:R-:W-:Y:S02]  /*1c140*/  PRMT R119, R7.reuse, 0x7610, R119 ;  /* 0x0000761007777816 */ /* 0x040fe40000000077 */
[----:B------:R-:W-:Y:S01]  /*1c150*/  PRMT R118, R7, 0x7632, R118 ;  /* 0x0000763207767816 */ /* 0x000fe20000000076 */
[----:B------:R-:W-:Y:S01]  /*1c160*/  IMAD.WIDE R6, R34, 0x2, R30 ;  /* 0x0000000222067825 */ /* 0x000fe200078e021e */
[----:B------:R-:W-:-:S03]  /*1c170*/  PRMT R3, R36, 0x7772, RZ ;  /* 0x0000777224037816 */ /* 0x000fc600000000ff */
[----:B------:R-:W-:Y:S01]  /*1c180*/  @P3 HFMA2.BF16_V2 R43, -RZ.H0_H0, RZ.H0_H0, -R39.H1_H1 ;  /* 0x200000ffff2b3231 */ /* 0x000fe20000360927 */
[----:B------:R-:W-:Y:S02]  /*1c190*/  PRMT R181, R39, 0x7610, R181 ;  /* 0x0000761027b57816 */ /* 0x000fe400000000b5 */
[----:B------:R-:W-:Y:S01]  /*1c1a0*/  @!P0 PRMT R181, R40, 0x5410, RZ ;  /* 0x0000541028b58816 */ /* 0x000fe200000000ff */
[----:B------:R-:W-:Y:S01]  /*1c1b0*/  IMAD.MOV.U32 R62, RZ, RZ, R187 ;  /* 0x000000ffff3e7224 */ /* 0x000fe200078e00bb */
[----:B------:R-:W-:Y:S01]  /*1c1c0*/  ISETP.GT.U32.AND P0, PT, R3, UR13, PT ;  /* 0x0000000d03007c0c */ /* 0x000fe2000bf04070 */
[----:B------:R-:W-:Y:S01]  /*1c1d0*/  IMAD.WIDE R6, R94, 0x70, R6 ;  /* 0x000000705e067825 */ /* 0x000fe200078e0206 */
[----:B------:R-:W-:-:S03]  /*1c1e0*/  SHF.R.U32.HI R3, RZ, 0x18, R11 ;  /* 0x00000018ff037819 */ /* 0x000fc6000001160b */
[----:B------:R-:W-:Y:S01]  /*1c1f0*/  FADD.FTZ R8, R175, R8 ;  /* 0x00000008af087221 */ /* 0x000fe20000010000 */
[----:B------:R1:W-:Y:S01]  /*1c200*/  MUFU.EX2 R187, R179 ;  /* 0x000000b300bb7308 */ /* 0x0003e20000000800 */
[----:B------:R2:W-:Y:S01]  /*1c210*/  STG.E.U16 desc[UR28][R30.64+-0xfe], R9 ;  /* 0xffff02091e007986 */ /* 0x0005e2000c10151c */
[----:B-1----:R-:W-:Y:S02]  /*1c220*/  PRMT R179, R39, 0x7632, R179 ;  /* 0x0000763227b37816 */ /* 0x002fe400000000b3 */
[----:B------:R-:W-:Y:S02]  /*1c230*/  @P3 PRMT R179, R43, 0x5410, RZ ;  /* 0x000054102bb33816 */ /* 0x000fe400000000ff */
[----:B------:R-:W-:Y:S01]  /*1c240*/  ISETP.LE.U32.AND P3, PT, R3, UR13, PT ;  /* 0x0000000d03007c0c */ /* 0x000fe2000bf63070 */
[----:B------:R-:W-:Y:S01]  /*1c250*/  FADD.FTZ R3, R25, R8 ;  /* 0x0000000819037221 */ /* 0x000fe20000010000 */
[----:B--2---:R-:W-:-:S04]  /*1c260*/  IMAD.WIDE R8, R94, -0x70, R6 ;  /* 0xffffff905e087825 */ /* 0x004fc800078e0206 */
[----:B------:R-:W-:-:S04]  /*1c270*/  IMAD.WIDE R8, R94, 0x70, R8 ;  /* 0x000000705e087825 */ /* 0x000fc800078e0208 */
[----:B------:R-:W-:-:S04]  /*1c280*/  IMAD.WIDE R8, R94, -0x70, R8 ;  /* 0xffffff905e087825 */ /* 0x000fc800078e0208 */
[----:B------:R-:W-:-:S04]  /*1c290*/  IMAD.WIDE R8, R94, 0x70, R8 ;  /* 0x000000705e087825 */ /* 0x000fc800078e0208 */
[----:B------:R-:W-:Y:S01]  /*1c2a0*/  IMAD.WIDE R8, R94, -0x70, R8 ;  /* 0xffffff905e087825 */ /* 0x000fe200078e0208 */
[----:B------:R-:W-:-:S03]  /*1c2b0*/  PRMT R117, R27, 0x7610, R117 ;  /* 0x000076101b757816 */ /* 0x000fc60000000075 */
[----:B------:R-:W-:Y:S01]  /*1c2c0*/  IMAD.WIDE R34, R34, 0x2, R6 ;  /* 0x0000000222227825 */ /* 0x000fe200078e0206 */
[----:B------:R-:W-:-:S03]  /*1c2d0*/  PRMT R116, R27, 0x7632, R116 ;  /* 0x000076321b747816 */ /* 0x000fc60000000074 */
[----:B------:R-:W-:-:S04]  /*1c2e0*/  IMAD.WIDE R6, R94, 0x70, R8 ;  /* 0x000000705e067825 */ /* 0x000fc800078e0208 */
[----:B------:R-:W-:Y:S02]  /*1c2f0*/  @!P5 HFMA2.BF16_V2 R55, -RZ.H0_H0, RZ.H0_H0, -R117.H0_H0 ;  /* 0x200000ffff37d231 */ /* 0x000fe40000340975 */
[----:B------:R-:W-:Y:S02]  /*1c300*/  @!P3 HFMA2.BF16_V2 R54, -RZ.H0_H0, RZ.H0_H0, -R116.H0_H0 ;  /* 0x200000ffff36b231 */ /* 0x000fe40000340974 */
[----:B------:R-:W-:Y:S02]  /*1c310*/  IMAD.MOV.U32 R105, RZ, RZ, R53 ;  /* 0x000000ffff697224 */ /* 0x000fe400078e0035 */
[----:B------:R-:W-:Y:S02]  /*1c320*/  IMAD.MOV.U32 R120, RZ, RZ, R52 ;  /* 0x000000ffff787224 */ /* 0x000fe400078e0034 */
[----:B------:R-:W-:-:S04]  /*1c330*/  IMAD.WIDE R52, R94, -0x70, R6 ;  /* 0xffffff905e347825 */ /* 0x000fc800078e0206 */
[----:B------:R-:W-:Y:S01]  /*1c340*/  FADD.FTZ R5, R16, R5 ;  /* 0x0000000510057221 */ /* 0x000fe20000010000 */
[----:B------:R-:W-:Y:S02]  /*1c350*/  PRMT R16, R117, 0x5410, R116 ;  /* 0x0000541075107816 */ /* 0x000fe40000000074 */
[----:B------:R-:W-:Y:S02]  /*1c360*/  @!P5 PRMT R117, R55, 0x5410, RZ ;  /* 0x000054103775d816 */ /* 0x000fe400000000ff */
[----:B------:R-:W-:Y:S01]  /*1c370*/  @!P3 PRMT R116, R54, 0x5410, RZ ;  /* 0x000054103674b816 */ /* 0x000fe200000000ff */
[----:B------:R-:W-:-:S04]  /*1c380*/  IMAD.WIDE R54, R94, 0x70, R52 ;  /* 0x000000705e367825 */ /* 0x000fc800078e0234 */
[----:B------:R-:W-:Y:S02]  /*1c390*/  IMAD.MOV.U32 R94, RZ, RZ, R32 ;  /* 0x000000ffff5e7224 */ /* 0x000fe400078e0020 */
[----:B------:R-:W2:Y:S01]  /*1c3a0*/  LDL.LU R32, [R1+0xa4] ;  /* 0x0000a40001207983 */ /* 0x000ea20000300800 */
[----:B------:R-:W-:Y:S02]  /*1c3b0*/  IMAD.MOV.U32 R92, RZ, RZ, R65 ;  /* 0x000000ffff5c7224 */ /* 0x000fe400078e0041 */
[----:B------:R-:W-:Y:S01]  /*1c3c0*/  FADD.FTZ R65, R176, R174 ;  /* 0x000000aeb0417221 */ /* 0x000fe20000010000 */
[----:B------:R-:W-:Y:S02]  /*1c3d0*/  @!P6 HFMA2.BF16_V2 R51, -RZ.H0_H0, RZ.H0_H0, -R0.H0_H0 ;  /* 0x200000ffff33e231 */ /* 0x000fe40000340900 */
[----:B------:R-:W-:Y:S01]  /*1c3e0*/  FADD.FTZ R176, R26, R3 ;  /* 0x000000031ab07221 */ /* 0x000fe20000010000 */
[----:B------:R-:W-:Y:S01]  /*1c3f0*/  PRMT R3, R22, 0x7771, RZ ;  /* 0x0000777116037816 */ /* 0x000fe200000000ff */
[----:B------:R-:W-:Y:S01]  /*1c400*/  STG.E.U16 desc[UR28][R30.64+-0x100], R13 ;  /* 0xffff000d1e007986 */ /* 0x000fe2000c10151c */
[----:B------:R-:W-:-:S03]  /*1c410*/  @!P6 PRMT R0, R51, 0x5410, RZ ;  /* 0x000054103300e816 */ /* 0x000fc600000000ff */
[----:B------:R-:W-:Y:S01]  /*1c420*/  STG.E.U16 desc[UR28][R52.64+-0x100], R15 ;  /* 0xffff000f34007986 */ /* 0x000fe2000c10151c */
[----:B------:R-:W-:-:S03]  /*1c430*/  ISETP.GT.U32.AND P3, PT, R3, UR13, PT ;  /* 0x0000000d03007c0c */ /* 0x000fc6000bf64070 */
[----:B------:R-:W-:Y:S01]  /*1c440*/  STG.E.U16 desc[UR28][R52.64+-0xfe], R14 ;  /* 0xffff020e34007986 */ /* 0x000fe2000c10151c */
[----:B------:R-:W-:-:S03]  /*1c450*/  PRMT R3, R184, 0x7773, RZ ;  /* 0x00007773b8037816 */ /* 0x000fc600000000ff */
[----:B------:R1:W-:Y:S01]  /*1c460*/  STG.E.U16 desc[UR28][R6.64+-0x100], R2 ;  /* 0xffff000206007986 */ /* 0x0003e2000c10151c */
[----:B------:R-:W-:-:S03]  /*1c470*/  FADD.FTZ R174, R19, R5 ;  /* 0x0000000513ae7221 */ /* 0x000fc60000010000 */
[----:B------:R3:W-:Y:S01]  /*1c480*/  STG.E.U16 desc[UR28][R54.64+-0xfe], R0 ;  /* 0xffff020036007986 */ /* 0x0007e2000c10151c */
[----:B------:R-:W-:Y:S01]  /*1c490*/  IMAD.MOV.U32 R5, RZ, RZ, R184 ;  /* 0x000000ffff057224 */ /* 0x000fe200078e00b8 */
[----:B-1----:R-:W-:-:S04]  /*1c4a0*/  PRMT R2, R184, 0x7772, RZ ;  /* 0x00007772b8027816 */ /* 0x002fc800000000ff */
[----:B------:R-:W-:Y:S02]  /*1c4b0*/  PRMT R15, R2, 0x5410, R3 ;  /* 0x00005410020f7816 */ /* 0x000fe40000000003 */
[C---:B------:R-:W-:Y:S02]  /*1c4c0*/  PRMT R2, R10.reuse, 0x7773, RZ ;  /* 0x000077730a027816 */ /* 0x040fe400000000ff */
[----:B---3--:R-:W-:-:S04]  /*1c4d0*/  PRMT R0, R10, 0x7772, RZ ;  /* 0x000077720a007816 */ /* 0x008fc800000000ff */
[----:B------:R-:W-:Y:S02]  /*1c4e0*/  PRMT R43, R0, 0x5410, R2 ;  /* 0x00005410002b7816 */ /* 0x000fe40000000002 */
[----:B------:R-:W-:Y:S02]  /*1c4f0*/  LOP3.LUT R0, R12, 0xffff, RZ, 0xc0, !PT ;  /* 0x0000ffff0c007812 */ /* 0x000fe400078ec0ff */
[----:B------:R-:W-:Y:S02]  /*1c500*/  LOP3.LUT R3, R5, 0xff, RZ, 0xc0, !PT ;  /* 0x000000ff05037812 */ /* 0x000fe400078ec0ff */
[----:B------:R-:W-:Y:S02]  /*1c510*/  PRMT R6, R184, 0x7771, RZ ;  /* 0x00007771b8067816 */ /* 0x000fe400000000ff */
[----:B------:R-:W-:Y:S02]  /*1c520*/  SHF.R.U32.HI R0, RZ, 0x8, R0 ;  /* 0x00000008ff007819 */ /* 0x000fe40000011600 */
[----:B------:R-:W-:-:S02]  /*1c530*/  LOP3.LUT R2, R12, 0xff, RZ, 0xc0, !PT ;  /* 0x000000ff0c027812 */ /* 0x000fc400078ec0ff */
[----:B------:R-:W-:Y:S02]  /*1c540*/  PRMT R13, R3, 0x5410, R6 ;  /* 0x00005410030d7816 */ /* 0x000fe40000000006 */
[--C-:B------:R-:W-:Y:S01]  /*1c550*/  PRMT R8, R2, 0x5410, R0.reuse ;  /* 0x0000541002087816 */ /* 0x100fe20000000000 */
[----:B------:R-:W1:Y:S01]  /*1c560*/  LDC R3, c[0x0][0x4f8] ;  /* 0x00013e00ff037b82 */ /* 0x000e620000000800 */
        /* <DEDUP_REMOVED lines=9> */
[----:B------:R-:W-:Y:S01]  /*1c600*/  SHF.R.U32.HI R0, RZ, 0x8, R0 ;  /* 0x00000008ff007819 */ /* 0x000fe20000011600 */
[----:B------:R-:W-:Y:S01]  /*1c610*/  IMAD.MOV.U32 R40, RZ, RZ, R10 ;  /* 0x000000ffff287224 */ /* 0x000fe200078e000a */
[----:B------:R-:W-:Y:S02]  /*1c620*/  PRMT R42, R10, 0x7771, RZ ;  /* 0x000077710a2a7816 */ /* 0x000fe400000000ff */
[----:B------:R-:W-:-:S02]  /*1c630*/  PRMT R10, R2, 0x5410, R0 ;  /* 0x00005410020a7816 */ /* 0x000fc40000000000 */
[----:B-1----:R-:W-:Y:S02]  /*1c640*/  LOP3.LUT R0, R3, 0xff, RZ, 0xc0, !PT ;  /* 0x000000ff03007812 */ /* 0x002fe400078ec0ff */
[----:B------:R-:W-:Y:S02]  /*1c650*/  PRMT R2, R11, 0x7632, R2 ;  /* 0x000076320b027816 */ /* 0x000fe40000000002 */
[----:B------:R-:W-:Y:S01]  /*1c660*/  SHF.R.U32.HI R3, RZ, 0x18, R11 ;  /* 0x00000018ff037819 */ /* 0x000fe2000001160b */
[----:B------:R-:W-:Y:S01]  /*1c670*/  IMAD R0, R0, 0x10000, R0 ;  /* 0x0001000000007824 */ /* 0x000fe200078e0200 */
[----:B------:R-:W-:Y:S02]  /*1c680*/  LOP3.LUT R2, R2, 0xff, RZ, 0xc0, !PT ;  /* 0x000000ff02027812 */ /* 0x000fe400078ec0ff */
[----:B------:R-:W-:Y:S01]  /*1c690*/  LOP3.LUT R5, R5, 0xff00ff, RZ, 0xc0, !PT ;  /* 0x00ff00ff05057812 */ /* 0x000fe200078ec0ff */
[----:B------:R-:W-:Y:S01]  /*1c6a0*/  IMAD.MOV.U32 R6, RZ, RZ, R22 ;  /* 0x000000ffff067224 */ /* 0x000fe200078e0016 */
[----:B------:R-:W-:-:S03]  /*1c6b0*/  PRMT R9, R2, 0x5410, R3 ;  /* 0x0000541002097816 */ /* 0x000fc60000000003 */
[--C-:B------:R-:W-:Y:S01]  /*1c6c0*/  HSET2.LE.AND R2, R5, R0.reuse, PT ;  /* 0x0000000005027233 */ /* 0x100fe20003803000 */
[----:B------:R-:W-:Y:S01]  /*1c6d0*/  IMAD.MOV.U32 R5, RZ, RZ, R20 ;  /* 0x000000ffff057224 */ /* 0x000fe200078e0014 */
[----:B------:R-:W-:Y:S02]  /*1c6e0*/  PRMT R12, R22, 0x7771, RZ ;  /* 0x00007771160c7816 */ /* 0x000fe400000000ff */
[----:B------:R-:W-:Y:S02]  /*1c6f0*/  LOP3.LUT R6, R6, 0xff, RZ, 0xc0, !PT ;  /* 0x000000ff06067812 */ /* 0x000fe400078ec0ff */
[--C-:B------:R-:W-:Y:S02]  /*1c700*/  HSET2.LE.AND R3, R8, R0.reuse, PT ;  /* 0x0000000008037233 */ /* 0x100fe40003803000 */
[----:B------:R-:W-:Y:S02]  /*1c710*/  LOP3.LUT R11, R5, R2, RZ, 0xc0, !PT ;  /* 0x00000002050b7212 */ /* 0x000fe400078ec0ff */
[----:B------:R-:W-:-:S02]  /*1c720*/  HSET2.LE.AND R2, R7, R0, PT ;  /* 0x0000000007027233 */ /* 0x000fc40003803000 */
[----:B------:R-:W-:Y:S02]  /*1c730*/  PRMT R6, R6, 0x5410, R12 ;  /* 0x0000541006067816 */ /* 0x000fe4000000000c */
[----:B------:R-:W-:Y:S02]  /*1c740*/  LOP3.LUT R12, R94, R3, RZ, 0xc0, !PT ;  /* 0x000000035e0c7212 */ /* 0x000fe400078ec0ff */
[----:B------:R-:W-:Y:S02]  /*1c750*/  HSET2.LE.AND R3, R13, R0, PT ;  /* 0x000000000d037233 */ /* 0x000fe40003803000 */
[----:B------:R-:W-:Y:S02]  /*1c760*/  LOP3.LUT R13, R63, R2, RZ, 0xc0, !PT ;  /* 0x000000023f0d7212 */ /* 0x000fe400078ec0ff */
[----:B------:R-:W-:Y:S01]  /*1c770*/  LOP3.LUT R2, R15, 0xff00ff, RZ, 0xc0, !PT ;  /* 0x00ff00ff0f027812 */ /* 0x000fe200078ec0ff */
[----:B------:R-:W-:-:S04]  /*1c780*/  IMAD.MOV.U32 R59, RZ, RZ, R28 ;  /* 0x000000ffff3b7224 */ /* 0x000fc800078e001c */
[--C-:B------:R-:W-:Y:S02]  /*1c790*/  HSET2.LE.AND R2, R2, R0.reuse, PT ;  /* 0x0000000002027233 */ /* 0x100fe40003803000 */
[----:B------:R-:W-:Y:S01]  /*1c7a0*/  LOP3.LUT R14, R62, R3, RZ, 0xc0, !PT ;  /* 0x000000033e0e7212 */ /* 0x000fe200078ec0ff */
[----:B------:R-:W-:Y:S01]  /*1c7b0*/  IMAD.MOV.U32 R28, RZ, RZ, R66 ;  /* 0x000000ffff1c7224 */ /* 0x000fe200078e0042 */
[----:B------:R-:W-:Y:S02]  /*1c7c0*/  HSET2.LE.AND R3, R9, R0, PT ;  /* 0x0000000009037233 */ /* 0x000fe40003803000 */
[----:B------:R-:W-:Y:S01]  /*1c7d0*/  LOP3.LUT R15, R59, R2, RZ, 0xc0, !PT ;  /* 0x000000023b0f7212 */ /* 0x000fe200078ec0ff */
[----:B------:R-:W-:Y:S02]  /*1c7e0*/  IMAD.MOV.U32 R59, RZ, RZ, 0x20 ;  /* 0x00000020ff3b7424 */ /* 0x000fe400078e00ff */
[----:B------:R-:W-:Y:S01]  /*1c7f0*/  FADD.FTZ R66, R17, R21 ;  /* 0x0000001511427221 */ /* 0x000fe20000010000 */
[----:B------:R-:W-:-:S02]  /*1c800*/  LOP3.LUT R9, R16, R3, RZ, 0xc0, !PT ;  /* 0x0000000310097212 */ /* 0x000fc400078ec0ff */
[----:B------:R-:W-:Y:S01]  /*1c810*/  SEL R3, R59, 0xffffffe0, !P1 ;  /* 0xffffffe03b037807 */ /* 0x000fe20004800000 */
[----:B------:R-:W-:Y:S01]  /*1c820*/  IMAD.MOV.U32 R61, RZ, RZ, R18 ;  /* 0x000000ffff3d7224 */ /* 0x000fe200078e0012 */
[----:B------:R-:W-:Y:S01]  /*1c830*/  PRMT R18, R119, 0x5410, R118 ;  /* 0x0000541077127816 */ /* 0x000fe20000000076 */
[----:B------:R-:W-:Y:S01]  /*1c840*/  IMAD.MOV.U32 R110, RZ, RZ, R38 ;  /* 0x000000ffff6e7224 */ /* 0x000fe200078e0026 */
[--C-:B------:R-:W-:Y:S02]  /*1c850*/  HSET2.LE.AND R5, R6, R0.reuse, PT ;  /* 0x0000000006057233 */ /* 0x100fe40003803000 */
[----:B------:R-:W-:-:S03]  /*1c860*/  HSET2.LE.AND R2, R10, R0, PT ;  /* 0x000000000a027233 */ /* 0x000fc60003803000 */
[----:B------:R-:W-:Y:S01]  /*1c870*/  LOP3.LUT R10, R18, R5, RZ, 0xc0, !PT ;  /* 0x00000005120a7212 */ /* 0x000fe200078ec0ff */
[----:B------:R-:W1:Y:S01]  /*1c880*/  MUFU.EX2 R180, R180 ;  /* 0x000000b400b47308 */ /* 0x000e620000000800 */
[----:B------:R-:W-:Y:S01]  /*1c890*/  LOP3.LUT R8, R24, R2, RZ, 0xc0, !PT ;  /* 0x0000000218087212 */ /* 0x000fe200078ec0ff */
[----:B------:R-:W-:Y:S02]  /*1c8a0*/  IMAD.MOV.U32 R106, RZ, RZ, R49 ;  /* 0x000000ffff6a7224 */ /* 0x000fe400078e0031 */
[----:B------:R-:W-:Y:S01]  /*1c8b0*/  IMAD.MOV.U32 R111, RZ, RZ, R48 ;  /* 0x000000ffff6f7224 */ /* 0x000fe200078e0030 */
[----:B-1----:R-:W-:-:S05]  /*1c8c0*/  F2FP.BF16.F32.PACK_AB R100, R180, R187 ;  /* 0x000000bbb464723e */ /* 0x002fca00000010ff */
[----:B------:R-:W-:Y:S01]  /*1c8d0*/  @P0 HFMA2.BF16_V2 R50, -RZ.H0_H0, RZ.H0_H0, -R100.H0_H0 ;  /* 0x200000ffff320231 */ /* 0x000fe20000340964 */
[----:B------:R-:W-:-:S04]  /*1c8e0*/  PRMT R175, R100, 0x7610, R175 ;  /* 0x0000761064af7816 */ /* 0x000fc800000000af */
[----:B------:R-:W-:Y:S01]  /*1c8f0*/  @P0 PRMT R175, R50, 0x5410, RZ ;  /* 0x0000541032af0816 */ /* 0x000fe200000000ff */
[----:B------:R-:W-:Y:S02]  /*1c900*/  @!P4 HFMA2.BF16_V2 R56, -RZ.H0_H0, RZ.H0_H0, -R119.H0_H0 ;  /* 0x200000ffff38c231 */ /* 0x000fe40000340977 */
[----:B------:R-:W-:Y:S02]  /*1c910*/  IMAD.MOV.U32 R127, RZ, RZ, R196 ;  /* 0x000000ffff7f7224 */ /* 0x000fe400078e00c4 */
[----:B------:R-:W-:Y:S01]  /*1c920*/  IMAD.MOV.U32 R196, RZ, RZ, R104 ;  /* 0x000000ffffc47224 */ /* 0x000fe200078e0068 */
[----:B------:R-:W-:Y:S01]  /*1c930*/  @!P4 PRMT R119, R56, 0x5410, RZ ;  /* 0x000054103877c816 */ /* 0x000fe200000000ff */
[----:B------:R-:W-:Y:S02]  /*1c940*/  IMAD.MOV.U32 R126, RZ, RZ, R58 ;  /* 0x000000ffff7e7224 */ /* 0x000fe400078e003a */
[----:B------:R-:W-:Y:S02]  /*1c950*/  IMAD.MOV.U32 R104, RZ, RZ, R57 ;  /* 0x000000ffff687224 */ /* 0x000fe400078e0039 */
[----:B------:R-:W-:-:S02]  /*1c960*/  IMAD.MOV.U32 R107, RZ, RZ, R121 ;  /* 0x000000ffff6b7224 */ /* 0x000fc400078e0079 */
[----:B------:R-:W-:Y:S01]  /*1c970*/  IMAD.MOV.U32 R121, RZ, RZ, R93 ;  /* 0x000000ffff797224 */ /* 0x000fe200078e005d */
[----:B--2---:R-:W-:-:S05]  /*1c980*/  LEA R32, R32, UR6, 0x1 ;  /* 0x0000000620207c11 */ /* 0x004fca000f8e08ff */
[----:B------:R-:W1:Y:S01]  /*1c990*/  LDSM.16.MT88.4 R20, [R32+0xa000] ;  /* 0x00a000002014783b */ /* 0x000e620000004200 */
[----:B------:R-:W-:-:S05]  /*1c9a0*/  IMAD.IADD R38, R32, 0x1, R3 ;  /* 0x0000000120267824 */ /* 0x000fca00078e0203 */
[----:B------:R-:W2:Y:S01]  /*1c9b0*/  LDSM.16.MT88.4 R16, [R38+0xa000] ;  /* 0x00a000002610783b */ /* 0x000ea20000004200 */
[C---:B------:R-:W-:Y:S01]  /*1c9c0*/  VIADD R2, R32.reuse, 0xa000 ;  /* 0x0000a00020027836 */ /* 0x040fe20000000000 */
[----:B-1----:R-:W-:Y:S01]  /*1c9d0*/  HMMA.16816.F32.BF16 R48, R12, R22, R164 ;  /* 0x000000160c30723c */ /* 0x002fe200000418a4 */
[----:B------:R-:W-:Y:S02]  /*1c9e0*/  IMAD.MOV.U32 R166, RZ, RZ, R108 ;  /* 0x000000ffffa67224 */ /* 0x000fe400078e006c */
[----:B------:R-:W-:Y:S02]  /*1c9f0*/  IMAD.MOV.U32 R108, RZ, RZ, R28 ;  /* 0x000000ffff6c7224 */ /* 0x000fe400078e001c */
[----:B------:R-:W-:Y:S02]  /*1ca00*/  VIADD R28, R32, 0xa040 ;  /* 0x0000a040201c7836 */ /* 0x000fe40000000000 */
[----:B------:R-:W-:-:S04]  /*1ca10*/  @P2 VIADD R28, R2, 0xffffffc0 ;  /* 0xffffffc0021c2836 */ /* 0x000fc80000000000 */
[----:B------:R-:W-:Y:S01]  /*1ca20*/  IMAD.IADD R37, R3, 0x1, R28 ;  /* 0x0000000103257824 */ /* 0x000fe200078e021c */
[-C--:B------:R-:W-:Y:S01]  /*1ca30*/  HMMA.16816.F32.BF16 R168, R12, R20.reuse, R168 ;  /* 0x000000140ca8723c */ /* 0x080fe200000418a8 */
[----:B------:R-:W1:Y:S07]  /*1ca40*/  LDSM.16.MT88.4 R24, [R28] ;  /* 0x000000001c18783b */ /* 0x000e6e0000004200 */
[C---:B------:R-:W-:Y:S08]  /*1ca50*/  HMMA.16816.F32.BF16 R152, R8.reuse, R20, R152 ;  /* 0x000000140898723c */ /* 0x040ff00000041898 */
[----:B------:R-:W-:Y:S01]  /*1ca60*/  HMMA.16816.F32.BF16 R148, R8, R22, R148 ;  /* 0x000000160894723c */ /* 0x000fe20000041894 */
[----:B------:R-:W3:Y:S07]  /*1ca70*/  LDSM.16.MT88.4 R20, [R37] ;  /* 0x000000002514783b */ /* 0x000eee0000004200 */
[-C--:B--2---:R-:W-:Y:S08]  /*1ca80*/  HMMA.16816.F32.BF16 R160, R12, R16.reuse, R160 ;  /* 0x000000100ca0723c */ /* 0x084ff000000418a0 */
[C---:B------:R-:W-:Y:S08]  /*1ca90*/  HMMA.16816.F32.BF16 R144, R8.reuse, R16, R144 ;  /* 0x000000100890723c */ /* 0x040ff00000041890 */
[-C--:B------:R-:W-:Y:S08]  /*1caa0*/  HMMA.16816.F32.BF16 R140, R8, R18.reuse, R140 ;  /* 0x00000012088c723c */ /* 0x080ff0000004188c */
[----:B------:R-:W-:Y:S01]  /*1cab0*/  HMMA.16816.F32.BF16 R232, R12, R18, R232 ;  /* 0x000000120ce8723c */ /* 0x000fe200000418e8 */
[----:B------:R-:W2:Y:S01]  /*1cac0*/  LDSM.16.MT88.4 R16, [R32+0xb000] ;  /* 0x00b000002010783b */ /* 0x000ea20000004200 */
[----:B------:R-:W-:-:S02]  /*1cad0*/  IMAD.MOV.U32 R165, RZ, RZ, R109 ;  /* 0x000000ffffa57224 */ /* 0x000fc400078e006d */
[----:B------:R-:W-:Y:S02]  /*1cae0*/  IMAD.MOV.U32 R167, RZ, RZ, R105 ;  /* 0x000000ffffa77224 */ /* 0x000fe400078e0069 */
[----:B------:R-:W-:Y:S02]  /*1caf0*/  IMAD.MOV.U32 R164, RZ, RZ, R120 ;  /* 0x000000ffffa47224 */ /* 0x000fe400078e0078 */
[----:B------:R-:W-:Y:S01]  /*1cb00*/  IMAD.MOV.U32 R109, RZ, RZ, R61 ;  /* 0x000000ffff6d7224 */ /* 0x000fe200078e003d */
[----:B-1----:R-:W-:Y:S01]  /*1cb10*/  HMMA.16816.F32.BF16 R240, R12, R24, R240 ;  /* 0x000000180cf0723c */ /* 0x002fe200000418f0 */
[----:B------:R-:W-:Y:S02]  /*1cb20*/  IMAD.MOV.U32 R105, RZ, RZ, R60 ;  /* 0x000000ffff697224 */ /* 0x000fe400078e003c */
[----:B------:R-:W-:-:S05]  /*1cb30*/  IMAD.MOV.U32 R120, RZ, RZ, R92 ;  /* 0x000000ffff787224 */ /* 0x000fca00078e005c */
[C---:B------:R-:W-:Y:S08]  /*1cb40*/  HMMA.16816.F32.BF16 R56, R8.reuse, R24, R68 ;  /* 0x000000180838723c */ /* 0x040ff00000041844 */
[-C--:B------:R-:W-:Y:S08]  /*1cb50*/  HMMA.16816.F32.BF16 R84, R8, R26.reuse, R84 ;  /* 0x0000001a0854723c */ /* 0x080ff00000041854 */
[----:B------:R-:W-:Y:S01]  /*1cb60*/  HMMA.16816.F32.BF16 R236, R12, R26, R236 ;  /* 0x0000001a0cec723c */ /* 0x000fe200000418ec */
[----:B------:R-:W1:Y:S07]  /*1cb70*/  LDSM.16.MT88.4 R24, [R38+0xb000] ;  /* 0x00b000002618783b */ /* 0x000e6e0000004200 */
[-C--:B---3--:R-:W-:Y:S08]  /*1cb80*/  HMMA.16816.F32.BF16 R60, R8, R20.reuse, R44 ;  /* 0x00000014083c723c */ /* 0x088ff0000004182c */
[----:B------:R-:W-:Y:S08]  /*1cb90*/  HMMA.16816.F32.BF16 R248, R12, R20, R248 ;  /* 0x000000140cf8723c */ /* 0x000ff000000418f8 */
[-C--:B------:R-:W-:Y:S08]  /*1cba0*/  HMMA.16816.F32.BF16 R92, R8, R22.reuse, R80 ;  /* 0x00000016085c723c */ /* 0x080ff00000041850 */
[C---:B------:R-:W-:Y:S01]  /*1cbb0*/  HMMA.16816.F32.BF16 R244, R12.reuse, R22, R244 ;  /* 0x000000160cf4723c */ /* 0x040fe200000418f4 */
[----:B------:R-:W3:Y:S07]  /*1cbc0*/  LDSM.16.MT88.4 R20, [R28+0x1000] ;  /* 0x001000001c14783b */ /* 0x000eee0000004200 */
[-C--:B--2---:R-:W-:Y:S08]  /*1cbd0*/  HMMA.16816.F32.BF16 R68, R12, R16.reuse, R156 ;  /* 0x000000100c44723c */ /* 0x084ff0000004189c */
[C---:B------:R-:W-:Y:S08]  /*1cbe0*/  HMMA.16816.F32.BF16 R72, R8.reuse, R16, R72 ;  /* 0x000000100848723c */ /* 0x040ff00000041848 */
[-C--:B------:R-:W-:Y:S08]  /*1cbf0*/  HMMA.16816.F32.BF16 R76, R8, R18.reuse, R76 ;  /* 0x00000012084c723c */ /* 0x080ff0000004184c */
[----:B------:R-:W-:Y:S01]  /*1cc00*/  HMMA.16816.F32.BF16 R44, R12, R18, R200 ;  /* 0x000000120c2c723c */ /* 0x000fe200000418c8 */
[----:B------:R-:W2:Y:S01]  /*1cc10*/  LDSM.16.MT88.4 R16, [R37+0x1000] ;  /* 0x001000002510783b */ /* 0x000ea20000004200 */
[----:B------:R-:W-:Y:S01]  /*1cc20*/  IMAD.MOV.U32 R200, RZ, RZ, R108 ;  /* 0x000000ffffc87224 */ /* 0x000fe200078e006c */
[----:B------:R-:W-:Y:S01]  /*1cc30*/  LOP3.LUT R3, R33, 0xffff, RZ, 0xc0, !PT ;  /* 0x0000ffff21037812 */ /* 0x000fe200078ec0ff */
[----:B------:R-:W-:-:S02]  /*1cc40*/  IMAD.MOV.U32 R201, RZ, RZ, R105 ;  /* 0x000000ffffc97224 */ /* 0x000fc400078e0069 */
[----:B------:R-:W-:Y:S02]  /*1cc50*/  IMAD.MOV.U32 R202, RZ, RZ, R104 ;  /* 0x000000ffffca7224 */ /* 0x000fe400078e0068 */
[----:B------:R-:W-:Y:S01]  /*1cc60*/  IMAD.MOV.U32 R203, RZ, RZ, R199 ;  /* 0x000000ffffcb7224 */ /* 0x000fe200078e00c7 */
[----:B------:R-:W-:Y:S01]  /*1cc70*/  PRMT R2, R33, 0x7632, R2 ;  /* 0x0000763221027816 */ /* 0x000fe20000000002 */
[----:B------:R-:W-:Y:S02]  /*1cc80*/  IMAD.MOV.U32 R156, RZ, RZ, R196 ;  /* 0x000000ffff9c7224 */ /* 0x000fe400078e00c4 */
[----:B------:R-:W-:Y:S02]  /*1cc90*/  IMAD.MOV.U32 R157, RZ, RZ, R121 ;  /* 0x000000ffff9d7224 */ /* 0x000fe400078e0079 */
[----:B------:R-:W-:Y:S02]  /*1cca0*/  IMAD.MOV.U32 R158, RZ, RZ, R120 ;  /* 0x000000ffff9e7224 */ /* 0x000fe400078e0078 */
[----:B------:R-:W-:-:S02]  /*1ccb0*/  IMAD.MOV.U32 R159, RZ, RZ, R109 ;  /* 0x000000ffff9f7224 */ /* 0x000fc400078e006d */
[----:B------:R-:W-:Y:S02]  /*1ccc0*/  IMAD.MOV.U32 R80, RZ, RZ, R111 ;  /* 0x000000ffff507224 */ /* 0x000fe400078e006f */
[----:B------:R-:W-:Y:S02]  /*1ccd0*/  IMAD.MOV.U32 R81, RZ, RZ, R110 ;  /* 0x000000ffff517224 */ /* 0x000fe400078e006e */
[----:B------:R-:W-:Y:S02]  /*1cce0*/  IMAD.MOV.U32 R82, RZ, RZ, R107 ;  /* 0x000000ffff527224 */ /* 0x000fe400078e006b */
[----:B------:R-:W-:Y:S01]  /*1ccf0*/  IMAD.MOV.U32 R83, RZ, RZ, R106 ;  /* 0x000000ffff537224 */ /* 0x000fe200078e006a */
[----:B------:R-:W-:Y:S01]  /*1cd00*/  LOP3.LUT R7, R33, 0xff, RZ, 0xc0, !PT ;  /* 0x000000ff21077812 */ /* 0x000fe200078ec0ff */
[----:B-1----:R-:W-:Y:S01]  /*1cd10*/  HMMA.16816.F32.BF16 R88, R8, R24, R88 ;  /* 0x000000180858723c */ /* 0x002fe20000041858 */
[----:B------:R-:W-:Y:S02]  /*1cd20*/  SHF.R.U32.HI R3, RZ, 0x8, R3 ;  /* 0x00000008ff037819 */ /* 0x000fe40000011603 */
[----:B------:R-:W-:-:S02]  /*1cd30*/  SHF.R.U32.HI R6, RZ, 0x18, R33 ;  /* 0x00000018ff067819 */ /* 0x000fc40000011621 */
[----:B------:R-:W-:-:S03]  /*1cd40*/  LOP3.LUT R2, R2, 0xff, RZ, 0xc0, !PT ;  /* 0x000000ff02027812 */ /* 0x000fc600078ec0ff */
[----:B------:R-:W-:Y:S01]  /*1cd50*/  HMMA.16816.F32.BF16 R104, R8, R26, R96 ;  /* 0x0000001a0868723c */ /* 0x000fe20000041860 */
[----:B------:R-:W-:Y:S01]  /*1cd60*/  LOP3.LUT R5, R40, 0xff, RZ, 0xc0, !PT ;  /* 0x000000ff28057812 */ /* 0x000fe200078ec0ff */
[----:B------:R-:W-:Y:S01]  /*1cd70*/  IMAD.MOV.U32 R184, RZ, RZ, R65 ;  /* 0x000000ffffb87224 */ /* 0x000fe200078e0041 */
[----:B------:R-:W-:Y:S05]  /*1cd80*/  LDSM.16.MT88.4 R96, [R38+0xb800] ;  /* 0x00b800002660783b */ /* 0x000fea0000004200 */
[C---:B------:R-:W-:Y:S08]  /*1cd90*/  HMMA.16816.F32.BF16 R196, R12.reuse, R24, R208 ;  /* 0x000000180cc4723c */ /* 0x040ff000000418d0 */
[----:B------:R-:W-:Y:S08]  /*1cda0*/  HMMA.16816.F32.BF16 R24, R12, R26, R200 ;  /* 0x0000001a0c18723c */ /* 0x000ff000000418c8 */
[C---:B---3--:R-:W-:Y:S01]  /*1cdb0*/  HMMA.16816.F32.BF16 R108, R8.reuse, R20, R112 ;  /* 0x00000014086c723c */ /* 0x048fe20000041870 */
[----:B------:R-:W-:Y:S07]  /*1cdc0*/  LDSM.16.MT88.4 R112, [R28+0x1800] ;  /* 0x001800001c70783b */ /* 0x000fee0000004200 */
[C---:B------:R-:W-:Y:S08]  /*1cdd0*/  HMMA.16816.F32.BF16 R120, R8.reuse, R22, R128 ;  /* 0x000000160878723c */ /* 0x040ff00000041880 */
[C---:B--2---:R-:W-:Y:S08]  /*1cde0*/  HMMA.16816.F32.BF16 R192, R8.reuse, R16, R192 ;  /* 0x0000001008c0723c */ /* 0x044ff000000418c0 */
[----:B------:R-:W-:Y:S01]  /*1cdf0*/  HMMA.16816.F32.BF16 R188, R8, R18, R188 ;  /* 0x0000001208bc723c */ /* 0x000fe200000418bc */
[----:B------:R-:W-:-:S02]  /*1ce00*/  PRMT R8, R7, 0x5410, R3 ;  /* 0x0000541007087816 */ /* 0x000fc40000000003 */
[----:B------:R-:W-:-:S05]  /*1ce10*/  LOP3.LUT R3, R29, 0xffff, RZ, 0xc0, !PT ;  /* 0x0000ffff1d037812 */ /* 0x000fca00078ec0ff */
[C---:B------:R-:W-:Y:S01]  /*1ce20*/  HMMA.16816.F32.BF16 R200, R12.reuse, R20, R156 ;  /* 0x000000140cc8723c */ /* 0x040fe2000004189c */
[----:B------:R-:W-:Y:S01]  /*1ce30*/  PRMT R11, R5, 0x5410, R42 ;  /* 0x00005410050b7816 */ /* 0x000fe2000000002a */
[----:B------:R-:W-:Y:S06]  /*1ce40*/  LDSM.16.MT88.4 R156, [R38+0xa800] ;  /* 0x00a80000269c783b */ /* 0x000fec0000004200 */
[C---:B------:R-:W-:Y:S01]  /*1ce50*/  HMMA.16816.F32.BF16 R208, R12.reuse, R16, R164 ;  /* 0x000000100cd0723c */ /* 0x040fe200000418a4 */
[----:B------:R-:W-:Y:S01]  /*1ce60*/  SHF.R.U32.HI R5, RZ, 0x8, R3 ;  /* 0x00000008ff057819 */ /* 0x000fe20000011603 */
[----:B------:R-:W1:Y:S06]  /*1ce70*/  LDSM.16.MT88.4 R164, [R32+0xa800] ;  /* 0x00a8000020a4783b */ /* 0x000e6c0000004200 */
[C---:B------:R-:W-:Y:S01]  /*1ce80*/  HMMA.16816.F32.BF16 R20, R12.reuse, R22, R80 ;  /* 0x000000160c14723c */ /* 0x040fe20000041850 */
[C---:B------:R-:W-:Y:S01]  /*1ce90*/  LOP3.LUT R7, R29.reuse, 0xff, RZ, 0xc0, !PT ;  /* 0x000000ff1d077812 */ /* 0x040fe200078ec0ff */
[----:B------:R-:W2:Y:S06]  /*1cea0*/  LDSM.16.MT88.4 R80, [R32+0xb800] ;  /* 0x00b800002050783b */ /* 0x000eac0000004200 */
[----:B------:R-:W-:Y:S01]  /*1ceb0*/  HMMA.16816.F32.BF16 R16, R12, R18, R124 ;  /* 0x000000120c10723c */ /* 0x000fe2000004187c */
[----:B------:R-:W-:Y:S01]  /*1cec0*/  PRMT R12, R2, 0x5410, R6 ;  /* 0x00005410020c7816 */ /* 0x000fe20000000006 */
[----:B------:R-:W3:Y:S01]  /*1ced0*/  LDC R14, c[0x0][0x448] ;  /* 0x00011200ff0e7b82 */ /* 0x000ee20000000800 */
[----:B------:R-:W-:-:S04]  /*1cee0*/  PRMT R2, R29, 0x7632, R2 ;  /* 0x000076321d027816 */ /* 0x000fc80000000002 */
[----:B------:R-:W-:Y:S02]  /*1cef0*/  LOP3.LUT R3, R2, 0xff, RZ, 0xc0, !PT ;  /* 0x000000ff02037812 */ /* 0x000fe400078ec0ff */
[----:B------:R-:W-:Y:S02]  /*1cf00*/  HSET2.LE.AND R2, R8, R0, PT ;  /* 0x0000000008027233 */ /* 0x000fe40003803000 */
[----:B------:R-:W-:-:S03]  /*1cf10*/  SHF.R.U32.HI R6, RZ, 0x18, R29 ;  /* 0x00000018ff067819 */ /* 0x000fc6000001161d */
[----:B------:R-:W-:Y:S01]  /*1cf20*/  LOP3.LUT R128, R103, R2, RZ, 0xc0, !PT ;  /* 0x0000000267807212 */ /* 0x000fe200078ec0ff */
[----:B------:R-:W-:Y:S01]  /*1cf30*/  IMAD.MOV.U32 R2, RZ, RZ, R36 ;  /* 0x000000ffff027224 */ /* 0x000fe200078e0024 */
[----:B------:R-:W-:Y:S02]  /*1cf40*/  PRMT R10, R7, 0x5410, R5 ;  /* 0x00005410070a7816 */ /* 0x000fe40000000005 */
[----:B------:R-:W-:Y:S02]  /*1cf50*/  PRMT R9, R3, 0x5410, R6 ;  /* 0x0000541003097816 */ /* 0x000fe40000000006 */
[----:B------:R-:W-:Y:S02]  /*1cf60*/  LOP3.LUT R5, R2, 0xff, RZ, 0xc0, !PT ;  /* 0x000000ff02057812 */ /* 0x000fe400078ec0ff */
[C---:B------:R-:W-:Y:S02]  /*1cf70*/  PRMT R3, R36.reuse, 0x7773, RZ ;  /* 0x0000777324037816 */ /* 0x040fe400000000ff */
[----:B------:R-:W-:-:S04]  /*1cf80*/  PRMT R2, R36, 0x7772, RZ ;  /* 0x0000777224027816 */ /* 0x000fc800000000ff */
[----:B------:R-:W-:Y:S02]  /*1cf90*/  PRMT R2, R2, 0x5410, R3 ;  /* 0x0000541002027816 */ /* 0x000fe40000000003 */
[----:B------:R-:W-:Y:S02]  /*1cfa0*/  PRMT R6, R36, 0x7771, RZ ;  /* 0x0000777124067816 */ /* 0x000fe400000000ff */
[----:B------:R-:W-:Y:S02]  /*1cfb0*/  LOP3.LUT R2, R2, 0xff00ff, RZ, 0xc0, !PT ;  /* 0x00ff00ff02027812 */ /* 0x000fe400078ec0ff */
[----:B------:R-:W-:Y:S02]  /*1cfc0*/  LOP3.LUT R3, R43, 0xff00ff, RZ, 0xc0, !PT ;  /* 0x00ff00ff2b037812 */ /* 0x000fe400078ec0ff */
[----:B------:R-:W-:Y:S02]  /*1cfd0*/  PRMT R5, R5, 0x5410, R6 ;  /* 0x0000541005057816 */ /* 0x000fe40000000006 */
[----:B------:R-:W-:-:S02]  /*1cfe0*/  HSET2.LE.AND R6, R2, R0, PT ;  /* 0x0000000002067233 */ /* 0x000fc40003803000 */
[--C-:B------:R-:W-:Y:S02]  /*1cff0*/  HSET2.LE.AND R7, R3, R0.reuse, PT ;  /* 0x0000000003077233 */ /* 0x100fe40003803000 */
[--C-:B------:R-:W-:Y:S01]  /*1d000*/  HSET2.LE.AND R2, R9, R0.reuse, PT ;  /* 0x0000000009027233 */ /* 0x100fe20003803000 */
[----:B------:R-:W-:Y:S01]  /*1d010*/  IMAD.MOV.U32 R9, RZ, RZ, R64 ;  /* 0x000000ffff097224 */ /* 0x000fe200078e0040 */
[----:B------:R-:W-:-:S05]  /*1d020*/  HSET2.LE.AND R3, R10, R0, PT ;  /* 0x000000000a037233 */ /* 0x000fca0003803000 */
[----:B------:R-:W-:Y:S01]  /*1d030*/  LOP3.LUT R124, R9, R3, RZ, 0xc0, !PT ;  /* 0x00000003097c7212 */ /* 0x000fe200078ec0ff */
[----:B------:R-:W-:Y:S01]  /*1d040*/  IMAD.MOV.U32 R3, RZ, RZ, R41 ;  /* 0x000000ffff037224 */ /* 0x000fe200078e0029 */
[----:B------:R-:W-:-:S04]  /*1d050*/  HSET2.LE.AND R5, R5, R0, PT ;  /* 0x0000000005057233 */ /* 0x000fc80003803000 */
[----:B------:R-:W-:Y:S01]  /*1d060*/  LOP3.LUT R125, R3, R2, RZ, 0xc0, !PT ;  /* 0x00000002037d7212 */ /* 0x000fe200078ec0ff */
[----:B------:R-:W-:Y:S01]  /*1d070*/  IMAD.MOV.U32 R2, RZ, RZ, R39 ;  /* 0x000000ffff027224 */ /* 0x000fe200078e0027 */
[----:B------:R-:W-:Y:S02]  /*1d080*/  LOP3.LUT R131, R101, R7, RZ, 0xc0, !PT ;  /* 0x0000000765837212 */ /* 0x000fe400078ec0ff */
[----:B------:R4:W5:Y:S02]  /*1d090*/  LDL.LU.S16 R7, [R1+0x60] ;  /* 0x0000600001077983 */ /* 0x0009640000300600 */
[----:B------:R-:W-:Y:S02]  /*1d0a0*/  LOP3.LUT R126, R2, R5, RZ, 0xc0, !PT ;  /* 0x00000005027e7212 */ /* 0x000fe400078ec0ff */
[----:B------:R4:W3:Y:S01]  /*1d0b0*/  LDL.LU.S16 R5, [R1+0x64] ;  /* 0x0000640001057983 */ /* 0x0008e20000300600 */
[--C-:B------:R-:W-:Y:S02]  /*1d0c0*/  HSET2.LE.AND R8, R11, R0.reuse, PT ;  /* 0x000000000b087233 */ /* 0x100fe40003803000 */
[----:B------:R-:W-:-:S05]  /*1d0d0*/  HSET2.LE.AND R0, R12, R0, PT ;  /* 0x000000000c007233 */ /* 0x000fca0003803000 */
[----:B------:R-:W-:Y:S01]  /*1d0e0*/  LOP3.LUT R129, R102, R0, RZ, 0xc0, !PT ;  /* 0x0000000066817212 */ /* 0x000fe200078ec0ff */
[----:B------:R-:W-:-:S05]  /*1d0f0*/  IMAD.MOV.U32 R0, RZ, RZ, R100 ;  /* 0x000000ffff007224 */ /* 0x000fca00078e0064 */
[----:B------:R-:W-:Y:S02]  /*1d100*/  LOP3.LUT R127, R0, R6, RZ, 0xc0, !PT ;  /* 0x00000006007f7212 */ /* 0x000fe400078ec0ff */
[----:B------:R-:W-:-:S04]  /*1d110*/  PRMT R0, R36, 0x7773, RZ ;  /* 0x0000777324007816 */ /* 0x000fc800000000ff */
[----:B------:R-:W-:Y:S02]  /*1d120*/  ISETP.GT.U32.AND P0, PT, R0, UR13, PT ;  /* 0x0000000d00007c0c */ /* 0x000fe4000bf04070 */
[----:B------:R-:W-:Y:S01]  /*1d130*/  LOP3.LUT R130, R67, R8, RZ, 0xc0, !PT ;  /* 0x0000000843827212 */ /* 0x000fe200078ec0ff */
[-C--:B-1----:R-:W-:Y:S01]  /*1d140*/  HMMA.16816.F32.BF16 R152, R124, R164.reuse, R152 ;  /* 0x000000a47c98723c */ /* 0x082fe20000041898 */
[----:B------:R-:W-:Y:S01]  /*1d150*/  IMAD.MOV.U32 R15, RZ, RZ, R66 ;  /* 0x000000ffff0f7224 */ /* 0x000fe200078e0042 */
[----:B------:R-:W-:Y:S04]  /*1d160*/  LDSM.16.MT88.4 R8, [R37+0x1800] ;  /* 0x001800002508783b */ /* 0x000fe80000004200 */
[----:B------:R-:W-:Y:S02]  /*1d170*/  LDSM.16.MT88.4 R64, [R37+0x800] ;  /* 0x000800002540783b */ /* 0x000fe40000004200 */
[----:B------:R-:W-:Y:S08]  /*1d180*/  HMMA.16816.F32.BF16 R168, R128, R164, R168 ;  /* 0x000000a480a8723c */ /* 0x000ff000000418a8 */
[-C--:B------:R-:W-:Y:S08]  /*1d190*/  HMMA.16816.F32.BF16 R148, R124, R166.reuse, R148 ;  /* 0x000000a67c94723c */ /* 0x080ff00000041894 */
[----:B------:R-:W-:Y:S01]  /*1d1a0*/  HMMA.16816.F32.BF16 R164, R128, R166, R48 ;  /* 0x000000a680a4723c */ /* 0x000fe20000041830 */
[----:B------:R-:W1:Y:S01]  /*1d1b0*/  LDSM.16.MT88.4 R48, [R28+0x800] ;  /* 0x000800001c30783b */ /* 0x000e620000004200 */
[----:B------:R-:W-:-:S03]  /*1d1c0*/  PRMT R0, R100, 0x7632, R0 ;  /* 0x0000763264007816 */ /* 0x000fc60000000000 */
[----:B------:R-:W-:Y:S04]  /*1d1d0*/  STG.E.U16 desc[UR28][R34.64+-0x100], R117 ;  /* 0xffff007522007986 */ /* 0x000fe8000c10151c */
[----:B------:R-:W-:Y:S04]  /*1d1e0*/  STG.E.U16 desc[UR28][R34.64+-0xfe], R116 ;  /* 0xffff027422007986 */ /* 0x000fe8000c10151c */
[----:B------:R-:W-:Y:S04]  /*1d1f0*/  STG.E.U16 desc[UR28][R30.64+-0xf0], R186 ;  /* 0xffff10ba1e007986 */ /* 0x000fe8000c10151c */
[----:B------:R-:W-:Y:S04]  /*1d200*/  STG.E.U16 desc[UR28][R30.64+-0xee], R185 ;  /* 0xffff12b91e007986 */ /* 0x000fe8000c10151c */
[----:B------:R-:W-:Y:S04]  /*1d210*/  STG.E.U16 desc[UR28][R52.64+-0xf0], R183 ;  /* 0xffff10b734007986 */ /* 0x000fe8000c10151c */
[----:B------:R-:W-:Y:S04]  /*1d220*/  STG.E.U16 desc[UR28][R52.64+-0xee], R182 ;  /* 0xffff12b634007986 */ /* 0x000fe8000c10151c */
[----:B------:R-:W-:Y:S01]  /*1d230*/  STG.E.U16 desc[UR28][R54.64+-0xf0], R119 ;  /* 0xffff107736007986 */ /* 0x000fe2000c10151c */
[-C--:B--2---:R-:W-:Y:S08]  /*1d240*/  HMMA.16816.F32.BF16 R68, R128, R80.reuse, R68 ;  /* 0x000000508044723c */ /* 0x084ff00000041844 */
[C---:B------:R-:W-:Y:S08]  /*1d250*/  HMMA.16816.F32.BF16 R72, R124.reuse, R80, R72 ;  /* 0x000000507c48723c */ /* 0x040ff00000041848 */
[C---:B-1----:R-:W-:Y:S08]  /*1d260*/  HMMA.16816.F32.BF16 R40, R124.reuse, R48, R56 ;  /* 0x000000307c28723c */ /* 0x042ff00000041838 */
[C---:B------:R-:W-:Y:S08]  /*1d270*/  HMMA.16816.F32.BF16 R56, R124.reuse, R64, R60 ;  /* 0x000000407c38723c */ /* 0x040ff0000004183c */
[C---:B------:R-:W-:Y:S08]  /*1d280*/  HMMA.16816.F32.BF16 R76, R124.reuse, R82, R76 ;  /* 0x000000527c4c723c */ /* 0x040ff0000004184c */
[----:B------:R-:W-:Y:S08]  /*1d290*/  HMMA.16816.F32.BF16 R60, R124, R66, R92 ;  /* 0x000000427c3c723c */ /* 0x000ff0000004185c */
[----:B------:R-:W-:Y:S08]  /*1d2a0*/  HMMA.16816.F32.BF16 R80, R128, R82, R44 ;  /* 0x000000528050723c */ /* 0x000ff0000004182c */
[C---:B------:R-:W-:Y:S08]  /*1d2b0*/  HMMA.16816.F32.BF16 R92, R124.reuse, R98, R104 ;  /* 0x000000627c5c723c */ /* 0x040ff00000041868 */
[C---:B------:R-:W-:Y:S08]  /*1d2c0*/  HMMA.16816.F32.BF16 R44, R124.reuse, R50, R84 ;  /* 0x000000327c2c723c */ /* 0x040ff00000041854 */
[----:B------:R-:W-:Y:S08]  /*1d2d0*/  HMMA.16816.F32.BF16 R104, R124, R112, R108 ;  /* 0x000000707c68723c */ /* 0x000ff0000004186c */
[-C--:B------:R-:W-:Y:S08]  /*1d2e0*/  HMMA.16816.F32.BF16 R160, R128, R156.reuse, R160 ;  /* 0x0000009c80a0723c */ /* 0x080ff000000418a0 */
        /* <DEDUP_REMOVED lines=9> */
[----:B------:R-:W-:Y:S01]  /*1d380*/  HMMA.16816.F32.BF16 R48, R128, R50, R236 ;  /* 0x000000328030723c */ /* 0x000fe200000418ec */
[----:B------:R-:W-:-:S07]  /*1d390*/  UISETP.GT.U32.AND UP0, UPT, UR30, UR19, UPT ;  /* 0x000000131e00728c */ /* 0x000fce000bf04070 */
[----:B------:R-:W-:Y:S01]  /*1d3a0*/  HMMA.16816.F32.BF16 R124, R124, R10, R188 ;  /* 0x0000000a7c7c723c */ /* 0x000fe200000418bc */
[----:B-----5:R-:W-:Y:S02]  /*1d3b0*/  @P0 HFMA2.BF16_V2 R7, -RZ.H0_H0, RZ.H0_H0, -R100.H1_H1 ;  /* 0x200000ffff070231 */ /* 0x020fe40000360964 */
[----:B---3--:R-:W-:-:S03]  /*1d3c0*/  @P3 HFMA2.BF16_V2 R5, -RZ.H0_H0, RZ.H0_H0, -R118.H0_H0 ;  /* 0x200000ffff053231 */ /* 0x008fc60000340976 */
[----:B------:R-:W-:Y:S01]  /*1d3d0*/  PRMT R3, R7, 0x7610, R3 ;  /* 0x0000761007037816 */ /* 0x000fe20000000003 */
[----:B------:R-:W-:Y:S01]  /*1d3e0*/  IMAD.WIDE R6, R14, -0x70, R54 ;  /* 0xffffff900e067825 */ /* 0x000fe200078e0236 */
[----:B------:R-:W-:Y:S02]  /*1d3f0*/  PRMT R2, R5, 0x7610, R2 ;  /* 0x0000761005027816 */ /* 0x000fe40000000002 */
[----:B------:R-:W-:Y:S02]  /*1d400*/  @P0 PRMT R0, R3, 0x5410, RZ ;  /* 0x0000541003000816 */ /* 0x000fe400000000ff */
[----:B------:R-:W-:Y:S01]  /*1d410*/  @P3 PRMT R118, R2, 0x5410, RZ ;  /* 0x0000541002763816 */ /* 0x000fe200000000ff */
[----:B------:R-:W-:-:S04]  /*1d420*/  IMAD.WIDE R2, R14, 0x70, R6 ;  /* 0x000000700e027825 */ /* 0x000fc800078e0206 */
[----:B------:R-:W-:Y:S04]  /*1d430*/  STG.E.U16 desc[UR28][R54.64+-0xee], R118 ;  /* 0xffff127636007986 */ /* 0x000fe8000c10151c */
[----:B------:R-:W-:Y:S04]  /*1d440*/  STG.E.U16 desc[UR28][R34.64+-0xf0], R224 ;  /* 0xffff10e022007986 */ /* 0x000fe8000c10151c */
        /* <DEDUP_REMOVED lines=9> */
[----:B-1----:R-:W-:-:S03]  /*1d4e0*/  IMAD.WIDE R6, R14, -0x70, R2 ;  /* 0xffffff900e067825 */ /* 0x002fc600078e0202 */
[----:B------:R-:W-:Y:S04]  /*1d4f0*/  STG.E.U16 desc[UR28][R30.64+-0xd0], R138 ;  /* 0xffff308a1e007986 */ /* 0x000fe8000c10151c */
[----:B------:R-:W-:Y:S01]  /*1d500*/  STG.E.U16 desc[UR28][R30.64+-0xce], R139 ;  /* 0xffff328b1e007986 */ /* 0x000fe2000c10151c */
[----:B--2---:R-:W-:-:S03]  /*1d510*/  IMAD.WIDE R2, R14, 0x70, R6 ;  /* 0x000000700e027825 */ /* 0x004fc600078e0206 */
[----:B------:R-:W-:Y:S04]  /*1d520*/  STG.E.U16 desc[UR28][R6.64+-0xd0], R137 ;  /* 0xffff308906007986 */ /* 0x000fe8000c10151c */
[----:B------:R1:W-:Y:S04]  /*1d530*/  STG.E.U16 desc[UR28][R6.64+-0xce], R136 ;  /* 0xffff328806007986 */ /* 0x0003e8000c10151c */
[----:B------:R-:W-:Y:S04]  /*1d540*/  STG.E.U16 desc[UR28][R2.64+-0xd0], R181 ;  /* 0xffff30b502007986 */ /* 0x000fe8000c10151c */
[----:B------:R2:W-:Y:S04]  /*1d550*/  STG.E.U16 desc[UR28][R2.64+-0xce], R179 ;  /* 0xffff32b302007986 */ /* 0x0005e8000c10151c */
[----:B------:R3:W-:Y:S01]  /*1d560*/  STG.E.U16 desc[UR28][R34.64+-0xce], R0 ;  /* 0xffff320022007986 */ /* 0x0007e2000c10151c */
[----:B------:R-:W-:-:S04]  /*1d570*/  FADD.FTZ R5, R214, R174 ;  /* 0x000000aed6057221 */ /* 0x000fc80000010000 */
[----:B------:R-:W-:Y:S01]  /*1d580*/  FADD.FTZ R5, R217, R5 ;  /* 0x00000005d9057221 */ /* 0x000fe20000010000 */
[----:B-1----:R-:W-:Y:S01]  /*1d590*/  FADD.FTZ R6, R230, R176 ;  /* 0x000000b0e6067221 */ /* 0x002fe20000010000 */
[----:B--2---:R-:W-:Y:S01]  /*1d5a0*/  FADD.FTZ R2, R252, R184 ;  /* 0x000000b8fc027221 */ /* 0x004fe20000010000 */
[----:B---3--:R-:W-:Y:S02]  /*1d5b0*/  FADD.FTZ R0, R219, R15 ;  /* 0x0000000fdb007221 */ /* 0x008fe40000010000 */
[----:B------:R-:W-:Y:S02]  /*1d5c0*/  FADD.FTZ R6, R231, R6 ;  /* 0x00000006e7067221 */ /* 0x000fe40000010000 */
[----:B------:R-:W-:Y:S01]  /*1d5d0*/  FADD.FTZ R3, R187, R0 ;  /* 0x00000000bb037221 */ /* 0x000fe20000010000 */
[----:B------:R-:W-:-:S03]  /*1d5e0*/  FADD.FTZ R0, R226, R2 ;  /* 0x00000002e2007221 */ /* 0x000fc60000010000 */
[----:B------:R-:W-:Y:S01]  /*1d5f0*/  FADD.FTZ R2, R180, R3 ;  /* 0x00000003b4027221 */ /* 0x000fe20000010000 */
[----:B------:R-:W-:Y:S01]  /*1d600*/  FADD.FTZ R0, R225, R0 ;  /* 0x00000000e1007221 */ /* 0x000fe20000010000 */
[----:B------:R4:W-:Y:S01]  /*1d610*/  STL [R1+0x58], R6 ;  /* 0x0000580601007387 */ /* 0x0009e20000100800 */
[C---:B------:R-:W-:Y:S03]  /*1d620*/  HMMA.16816.F32.BF16 R100, R128.reuse, R112, R200 ;  /* 0x000000708064723c */ /* 0x040fe600000418c8 */
[----:B------:R4:W-:Y:S04]  /*1d630*/  STL [R1+0x64], R5 ;  /* 0x0000640501007387 */ /* 0x0009e80000100800 */
[----:B------:R4:W-:Y:S01]  /*1d640*/  STL [R1+0x60], R2 ;  /* 0x0000600201007387 */ /* 0x0009e20000100800 */
[C---:B------:R-:W-:Y:S03]  /*1d650*/  HMMA.16816.F32.BF16 R52, R128.reuse, R64, R248 ;  /* 0x000000408034723c */ /* 0x040fe600000418f8 */
[----:B------:R4:W-:Y:S04]  /*1d660*/  STG.E.U16 desc[UR28][R34.64+-0xd0], R175 ;  /* 0xffff30af22007986 */ /* 0x0009e8000c10151c */
[----:B------:R4:W-:Y:S01]  /*1d670*/  STL [R1+0x5c], R0 ;  /* 0x00005c0001007387 */ /* 0x0009e20000100800 */
[C---:B------:R-:W-:Y:S08]  /*1d680*/  HMMA.16816.F32.BF16 R112, R128.reuse, R114, R20 ;  /* 0x000000728070723c */ /* 0x040ff00000041814 */
[C---:B------:R-:W-:Y:S08]  /*1d690*/  HMMA.16816.F32.BF16 R64, R128.reuse, R66, R244 ;  /* 0x000000428040723c */ /* 0x040ff000000418f4 */
[C---:B------:R-:W-:Y:S08]  /*1d6a0*/  HMMA.16816.F32.BF16 R116, R128.reuse, R8, R208 ;  /* 0x000000088074723c */ /* 0x040ff000000418d0 */
[----:B------:R-:W-:Y:S01]  /*1d6b0*/  HMMA.16816.F32.BF16 R128, R128, R10, R16 ;  /* 0x0000000a8080723c */ /* 0x000fe20000041810 */
[----:B------:R-:W-:Y:S01]  /*1d6c0*/  IADD3 R218, P0, PT, R222, -0x140, RZ ;  /* 0xfffffec0deda7810 */ /* 0x000fe20007f1e0ff */
[----:B------:R-:W-:-:S03]  /*1d6d0*/  @UP0 UIADD3 UR24, UPT, UPT, UR24, -0x6, URZ ;  /* 0xfffffffa18180890 */ /* 0x000fc6000fffe0ff */
[----:B------:R-:W-:Y:S01]  /*1d6e0*/  IADD3.X R219, PT, PT, R223, -0x1, RZ, P0, !PT ;  /* 0xffffffffdfdb7810 */ /* 0x000fe200007fe4ff */
[----:B----4-:R-:W-:-:S14]  /*1d6f0*/  BRA.U UP0, `(.L_x_2725) ;  /* 0x0000000100047547 */ /* 0x010fdc000b800000 */
.L_x_2720:
[----:B------:R-:W-:-:S12]  /*1d700*/  UIADD3 UR24, UPT, UPT, UR30, -0x1, URZ ;  /* 0xffffffff1e187890 */ /* 0x000fd8000fffe0ff */
.L_x_2725:
[----:B------:R-:W-:-:S09]  /*1d710*/  UISETP.GE.AND UP0, UPT, UR24, UR19, UPT ;  /* 0x000000131800728c */ /* 0x000fd2000bf06270 */
[----:B------:R-:W-:Y:S05]  /*1d720*/  BRA.U !UP0, `(.L_x_2726) ;  /* 0x0000005108c47547 */ /* 0x000fea000b800000 */
[----:B------:R-:W2:Y:S01]  /*1d730*/  LDL.LU.64 R10, [R1+0xa8] ;  /* 0x0000a800010a7983 */ /* 0x000ea20000300a00 */
[--C-:B------:R-:W-:Y:S01]  /*1d740*/  SHF.R.U32.HI R3, RZ, 0x5, R215.reuse ;  /* 0x00000005ff037819 */ /* 0x100fe200000116d7 */
[----:B------:R-:W-:Y:S01]  /*1d750*/  UIADD3 UR4, UPT, UPT, UR36, -0x61c88647, URZ ;  /* 0x9e3779b924047890 */ /* 0x000fe2000fffe0ff */
[C---:B------:R-:W-:Y:S01]  /*1d760*/  IMAD.SHL.U32 R2, R215.reuse, 0x40, RZ ;  /* 0x00000040d7027824 */ /* 0x040fe200078e00ff */
[----:B------:R-:W3:Y:S01]  /*1d770*/  LDL.64 R8, [R1+0x88] ;  /* 0x0000880001087983 */ /* 0x000ee20000100a00 */
[----:B-1----:R-:W-:Y:S01]  /*1d780*/  IMAD.SHL.U32 R216, R215, 0x40, RZ ;  /* 0x00000040d7d87824 */ /* 0x002fe200078e00ff */
[----:B------:R-:W1:Y:S01]  /*1d790*/  LDCU UR11, c[0x0][0x440] ;  /* 0x00008800ff0b77ac */ /* 0x000e620008000800 */
[----:B------:R-:W-:Y:S01]  /*1d7a0*/  SHF.R.U32.HI R207, RZ, 0x1, R215 ;  /* 0x00000001ffcf7819 */ /* 0x000fe200000116d7 */
[----:B------:R-:W4:Y:S01]  /*1d7b0*/  LDL.64 R6, [R1+0x80] ;  /* 0x0000800001067983 */ /* 0x000f220000100a00 */
[----:B------:R-:W-:Y:S01]  /*1d7c0*/  LOP3.LUT R0, R2, 0x1c0, RZ, 0xc0, !PT ;  /* 0x000001c002007812 */ /* 0x000fe200078ec0ff */
[----:B------:R-:W5:Y:S01]  /*1d7d0*/  LDC R221, c[0x0][0x4f8] ;  /* 0x00013e00ffdd7b82 */ /* 0x000f620000000800 */
[----:B------:R-:W-:Y:S01]  /*1d7e0*/  LOP3.LUT R214, R216, 0x1c0, RZ, 0xc0, !PT ;  /* 0x000001c0d8d67812 */ /* 0x000fe200078ec0ff */
[----:B------:R-:W-:Y:S01]  /*1d7f0*/  IMAD.MOV.U32 R136, RZ, RZ, R132 ;  /* 0x000000ffff887224 */ /* 0x000fe200078e0084 */
[--C-:B------:R-:W-:Y:S01]  /*1d800*/  LOP3.LUT R0, R0, 0x38, R4.reuse, 0xf8, !PT ;  /* 0x0000003800007812 */ /* 0x100fe200078ef804 */
[----:B------:R-:W2:Y:S01]  /*1d810*/  LDCU UR10, c[0x0][0x440] ;  /* 0x00008800ff0a77ac */ /* 0x000ea20008000800 */
[----:B------:R-:W-:-:S02]  /*1d820*/  LOP3.LUT R214, R214, 0x38, R4, 0xf8, !PT ;  /* 0x00000038d6d67812 */ /* 0x000fc400078ef804 */
[----:B------:R-:W-:Y:S01]  /*1d830*/  LOP3.LUT R207, R0, 0x8, R207, 0x78, !PT ;  /* 0x0000000800cf7812 */ /* 0x000fe200078e78cf */
[----:B------:R-:W2:Y:S01]  /*1d840*/  LDC.64 R234, c[0x0][0x3c0] ;  /* 0x0000f000ffea7b82 */ /* 0x000ea20000000a00 */
[----:B------:R-:W-:Y:S01]  /*1d850*/  LOP3.LUT R0, R216, 0x400, RZ, 0xc0, !PT ;  /* 0x00000400d8007812 */ /* 0x000fe200078ec0ff */
[----:B------:R-:W2:Y:S01]  /*1d860*/  LDCU.U8 UR8, c[0x0][0x4f8] ;  /* 0x00009f00ff0877ac */ /* 0x000ea20008000000 */
[----:B------:R-:W-:Y:S01]  /*1d870*/  LOP3.LUT R210, R214, 0x8, R215, 0x78, !PT ;  /* 0x00000008d6d27812 */ /* 0x000fe200078e78d7 */
[----:B------:R-:W-:-:S04]  /*1d880*/  UIADD3 UR36, UPT, UPT, UR36, 0x3c6ef372, URZ ;  /* 0x3c6ef37224247890 */ /* 0x000fc8000fffe0ff */
[----:B------:R-:W-:Y:S01]  /*1d890*/  IMAD R210, R210, 0x2, R0 ;  /* 0x00000002d2d27824 */ /* 0x000fe200078e0200 */
[----:B------:R-:W-:Y:S01]  /*1d8a0*/  LOP3.LUT R0, R4, 0x38, RZ, 0xc0, !PT ;  /* 0x0000003804007812 */ /* 0x000fe200078ec0ff */
[----:B------:R-:W2:Y:S01]  /*1d8b0*/  LDCU UR9, c[0x0][0x504] ;  /* 0x0000a080ff0977ac */ /* 0x000ea20008000800 */
[----:B------:R-:W-:Y:S02]  /*1d8c0*/  LOP3.LUT R207, R207, 0x200, R2, 0xf8, !PT ;  /* 0x00000200cfcf7812 */ /* 0x000fe400078ef802 */
[----:B-1----:R-:W-:Y:S02]  /*1d8d0*/  ISETP.GE.AND P6, PT, R0, UR11, PT ;  /* 0x0000000b00007c0c */ /* 0x002fe4000bfc6270 */
[----:B------:R-:W-:Y:S02]  /*1d8e0*/  LEA R207, R207, UR6, 0x1 ;  /* 0x00000006cfcf7c11 */ /* 0x000fe4000f8e08ff */
[----:B------:R-:W-:Y:S01]  /*1d8f0*/  LOP3.LUT P0, RZ, R215, 0x2, RZ, 0xc0, !PT ;  /* 0x00000002d7ff7812 */ /* 0x000fe2000780c0ff */
[----:B------:R-:W-:Y:S01]  /*1d900*/  IMAD.MOV.U32 R211, RZ, RZ, 0x20 ;  /* 0x00000020ffd37424 */ /* 0x000fe200078e00ff */
[----:B-----5:R-:W-:Y:S01]  /*1d910*/  LOP3.LUT R221, R221, 0xff, RZ, 0xc0, !PT ;  /* 0x000000ffdddd7812 */ /* 0x020fe200078ec0ff */
[----:B------:R-:W-:-:S03]  /*1d920*/  IMAD.MOV.U32 R209, RZ, RZ, 0x20 ;  /* 0x00000020ffd17424 */ /* 0x000fc600078e00ff */
[----:B------:R-:W-:Y:S01]  /*1d930*/  SEL R211, R211, 0xffffffe0, !P1 ;  /* 0xffffffe0d3d37807 */ /* 0x000fe20004800000 */
[----:B------:R-:W-:Y:S01]  /*1d940*/  IMAD.MOV.U32 R138, RZ, RZ, R134 ;  /* 0x000000ffff8a7224 */ /* 0x000fe200078e0086 */
[----:B------:R-:W-:Y:S01]  /*1d950*/  SEL R209, R209, 0xffffffe0, !P0 ;  /* 0xffffffe0d1d17807 */ /* 0x000fe20004000000 */
[----:B------:R-:W-:Y:S02]  /*1d960*/  IMAD.MOV.U32 R137, RZ, RZ, R135 ;  /* 0x000000ffff897224 */ /* 0x000fe400078e0087 */
[----:B------:R-:W-:Y:S02]  /*1d970*/  IMAD.MOV.U32 R217, RZ, RZ, 0x40 ;  /* 0x00000040ffd97424 */ /* 0x000fe400078e00ff */
[C---:B------:R-:W-:Y:S02]  /*1d980*/  VIADD R226, R227.reuse, 0x8 ;  /* 0x00000008e3e27836 */ /* 0x040fe40000000000 */
[C---:B------:R-:W-:Y:S02]  /*1d990*/  VIADD R224, R227.reuse, 0x40 ;  /* 0x00000040e3e07836 */ /* 0x040fe40000000000 */
[----:B------:R-:W-:-:S02]  /*1d9a0*/  VIADD R225, R227, 0x48 ;  /* 0x00000048e3e17836 */ /* 0x000fc40000000000 */
[----:B------:R-:W-:Y:S02]  /*1d9b0*/  IMAD R221, R221, 0x10000, R221 ;  /* 0x00010000dddd7824 */ /* 0x000fe400078e02dd */
[----:B------:R-:W-:Y:S01]  /*1d9c0*/  IMAD.IADD R211, R207, 0x1, R211 ;  /* 0x00000001cfd37824 */ /* 0x000fe200078e02d3 */
[----:B--2---:R-:W1:Y:S01]  /*1d9d0*/  S2R R10, SR_CTAID.X ;  /* 0x00000000000a7919 */ /* 0x004e620000002500 */
[----:B------:R-:W-:Y:S01]  /*1d9e0*/  LOP3.LUT R5, R11, UR37, RZ, 0x3c, !PT ;  /* 0x000000250b057c12 */ /* 0x000fe2000f8e3cff */
[----:B-1----:R-:W-:-:S04]  /*1d9f0*/  IMAD R10, R10, 0x8, R3 ;  /* 0x000000080a0a7824 */ /* 0x002fc800078e0203 */
[----:B------:R-:W-:-:S03]  /*1da00*/  IMAD.WIDE.U32 R10, R10, -0x326172a9, RZ ;  /* 0xcd9e8d570a0a7825 */ /* 0x000fc600078e00ff */
[----:B------:R-:W-:-:S03]  /*1da10*/  LOP3.LUT R3, R10, UR4, RZ, 0x3c, !PT ;  /* 0x000000040a037c12 */ /* 0x000fc6000f8e3cff */
[----:B------:R-:W1:Y:S01]  /*1da20*/  S2R R10, SR_CTAID.X ;  /* 0x00000000000a7919 */ /* 0x000e620000002500 */
[----:B------:R-:W-:Y:S04]  /*1da30*/  STL [R1+0x4c], R5 ;  /* 0x00004c0501007387 */ /* 0x000fe80000100800 */
[----:B------:R2:W-:Y:S01]  /*1da40*/  STL [R1+0x48], R3 ;  /* 0x0000480301007387 */ /* 0x0005e20000100800 */
[----:B---3--:R-:W-:Y:S02]  /*1da50*/  LOP3.LUT R2, R9, UR36, RZ, 0x3c, !PT ;  /* 0x0000002409027c12 */ /* 0x008fe4000f8e3cff */
[----:B----4-:R-:W-:Y:S02]  /*1da60*/  LOP3.LUT R0, R7, UR36, RZ, 0x3c, !PT ;  /* 0x0000002407007c12 */ /* 0x010fe4000f8e3cff */
[----:B--2---:R-:W-:-:S05]  /*1da70*/  SHF.R.U32.HI R3, RZ, 0x5, R215 ;  /* 0x00000005ff037819 */ /* 0x004fca00000116d7 */
[----:B-1----:R-:W-:-:S04]  /*1da80*/  IMAD R10, R10, 0x8, R3 ;  /* 0x000000080a0a7824 */ /* 0x002fc800078e0203 */
[----:B------:R-:W-:-:S04]  /*1da90*/  VIADD R10, R10, 0x4 ;  /* 0x000000040a0a7836 */ /* 0x000fc80000000000 */
[----:B------:R-:W-:-:S03]  /*1daa0*/  IMAD.WIDE.U32 R10, R10, -0x326172a9, RZ ;  /* 0xcd9e8d570a0a7825 */ /* 0x000fc600078e00ff */
[----:B------:R-:W-:Y:S01]  /*1dab0*/  LOP3.LUT R3, R10, UR4, RZ, 0x3c, !PT ;  /* 0x000000040a037c12 */ /* 0x000fe2000f8e3cff */
[----:B------:R-:W1:Y:S01]  /*1dac0*/  S2R R215, SR_TID.X ;  /* 0x0000000000d77919 */ /* 0x000e620000002100 */
[----:B------:R-:W2:Y:S03]  /*1dad0*/  LDCU UR4, c[0x0][0x45c] ;  /* 0x00008b80ff0477ac */ /* 0x000ea60008000800 */
[----:B------:R-:W-:Y:S04]  /*1dae0*/  STL [R1+0x44], R3 ;  /* 0x0000440301007387 */ /* 0x000fe80000100800 */
[----:B------:R-:W-:Y:S04]  /*1daf0*/  STL [R1+0x40], R2 ;  /* 0x0000400201007387 */ /* 0x000fe80000100800 */
[----:B------:R3:W-:Y:S02]  /*1db00*/  STL [R1+0x3c], R0 ;  /* 0x00003c0001007387 */ /* 0x0007e40000100800 */
[----:B---3--:R-:W-:-:S05]  /*1db10*/  VIADD R0, R207, 0xa000 ;  /* 0x0000a000cf007836 */ /* 0x008fca0000000000 */
[----:B------:R3:W-:Y:S01]  /*1db20*/  STL [R1+0x38], R0 ;  /* 0x0000380001007387 */ /* 0x0007e20000100800 */
[----:B------:R-:W-:Y:S01]  /*1db30*/  IMAD.MOV.U32 R3, RZ, RZ, R133 ;  /* 0x000000ffff037224 */ /* 0x000fe200078e0085 */
[----:B-12---:R-:W-:Y:S06]  /*1db40*/  BRA `(.L_x_2727) ;  /* 0x0000000000987947 */ /* 0x006fec0003800000 */
.L_x_2729:
        /* <DEDUP_REMOVED lines=10> */
[CC--:B--2---:R-:W-:Y:S04]  /*1dbf0*/  @!P6 LEA R180, P3, R173.reuse, R193.reuse, 0x1 ;  /* 0x000000c1adb4e211 */ /* 0x0c4fe800078608ff */
[CCC-:B---3--:R-:W-:Y:S02]  /*1dc00*/  @!P6 LEA.HI.X R181, R173.reuse, R192.reuse, R175.reuse, 0x1, P3 ;  /* 0x000000c0adb5e211 */ /* 0x1c8fe400018f0caf */
[CC--:B------:R-:W-:Y:S03]  /*1dc10*/  @!P5 LEA R178, P3, R173.reuse, R193.reuse, 0x1 ;  /* 0x000000c1adb2d211 */ /* 0x0c0fe600078608ff */
[----:B------:R-:W-:Y:S01]  /*1dc20*/  @!PT LDS RZ, [RZ] ;  /* 0x00000000fffff984 */ /* 0x000fe20000000800 */
[----:B------:R-:W-:Y:S01]  /*1dc30*/  @!PT LDS RZ, [RZ] ;  /* 0x00000000fffff984 */ /* 0x000fe20000000800 */
[----:B------:R-:W-:Y:S01]  /*1dc40*/  @!PT LDS RZ, [RZ] ;  /* 0x00000000fffff984 */ /* 0x000fe20000000800 */
[----:B------:R1:W-:Y:S01]  /*1dc50*/  @!P6 LDGSTS.E.BYPASS.LTC128B.128 [R220+0x8000], desc[UR28][R180.64] ;  /* 0x08000000b4dcefae */ /* 0x0003e2000b981a1c */
[-C--:B------:R-:W-:Y:S02]  /*1dc60*/  @!P5 LEA.HI.X R179, R173, R192.reuse, R175, 0x1, P3 ;  /* 0x000000c0adb3d211 */ /* 0x080fe400018f0caf */
[C---:B------:R-:W-:Y:S01]  /*1dc70*/  LEA R176, P3, R177.reuse, R193, 0x1 ;  /* 0x000000c1b1b07211 */ /* 0x040fe200078608ff */
[----:B------:R1:W-:Y:S03]  /*1dc80*/  @P6 STS.128 [R220+0x8000], RZ ;  /* 0x008000ffdc006388 */ /* 0x0003e60000000c00 */
        /* <DEDUP_REMOVED lines=18> */
.L_x_2727:
[----:B------:R-:W2:Y:S01]  /*1ddb0*/  LDL R10, [R1+0x74] ;  /* 0x00007400010a7983 */ /* 0x000ea20000100800 */
[----:B------:R-:W-:Y:S05]  /*1ddc0*/  DEPBAR.LE SB0, 0x0 ;  /* 0x000080000000791a */ /* 0x000fea0000000000 */
[----:B------:R-:W4:Y:S01]  /*1ddd0*/  LDL R9, [R1+0x70] ;  /* 0x0000700001097983 */ /* 0x000f220000100800 */
[C---:B------:R-:W-:Y:S01]  /*1dde0*/  IMAD.SHL.U32 R8, R215.reuse, 0x8, RZ ;  /* 0x00000008d7087824 */ /* 0x040fe200078e00ff */
[----:B------:R-:W-:Y:S01]  /*1ddf0*/  SHF.R.U32.HI R212, RZ, 0x1, R215 ;  /* 0x00000001ffd47819 */ /* 0x000fe200000116d7 */
[----:B------:R-:W-:Y:S01]  /*1de00*/  IMAD.WIDE.U32 R6, R234, UR24, RZ ;  /* 0x00000018ea067c25 */ /* 0x000fe2000f8e00ff */
[----:B------:R-:W-:Y:S01]  /*1de10*/  BAR.SYNC.DEFER_BLOCKING 0x0 ;  /* 0x0000000000007b1d */ /* 0x000fe20000010000 */
[----:B------:R-:W-:Y:S01]  /*1de20*/  LOP3.LUT P2, RZ, R215, 0x4, RZ, 0xc0, !PT ;  /* 0x00000004d7ff7812 */ /* 0x000fe2000784c0ff */
[----:B------:R-:W-:Y:S01]  /*1de30*/  UIADD3 UR11, UPT, UPT, UR21, UR9, URZ ;  /* 0x00000009150b7290 */ /* 0x000fe2000fffe0ff */
[----:B------:R-:W-:Y:S01]  /*1de40*/  LOP3.LUT R8, R8, 0x38, RZ, 0xc0, !PT ;  /* 0x0000003808087812 */ /* 0x000fe200078ec0ff */
[----:B---3--:R-:W-:Y:S01]  /*1de50*/  IMAD R0, R235, UR24, R7 ;  /* 0x00000018eb007c24 */ /* 0x008fe2000f8e0207 */
[----:B------:R-:W-:Y:S01]  /*1de60*/  UISETP.GT.AND UP0, UPT, UR24, UR19, UPT ;  /* 0x000000131800728c */ /* 0x000fe2000bf04270 */
[----:B------:R-:W-:Y:S01]  /*1de70*/  IMAD.SHL.U32 R7, R6, 0x20, RZ ;  /* 0x0000002006077824 */ /* 0x000fe200078e00ff */
[----:B------:R-:W-:Y:S01]  /*1de80*/  LOP3.LUT R2, R8, 0x40, RZ, 0xfc, !PT ;  /* 0x0000004008027812 */ /* 0x000fe200078efcff */
[----:B------:R-:W-:Y:S02]  /*1de90*/  IMAD.SHL.U32 R11, R215, 0x20, RZ ;  /* 0x00000020d70b7824 */ /* 0x000fe400078e00ff */
[----:B------:R-:W-:Y:S01]  /*1dea0*/  VIADD R139, R210, UR6 ;  /* 0x00000006d28b7c36 */ /* 0x000fe20008000000 */
[----:B------:R-:W-:Y:S01]  /*1deb0*/  ISETP.GE.AND P5, PT, R2, UR10, PT ;  /* 0x0000000a02007c0c */ /* 0x000fe2000bfa6270 */
[----:B------:R1:W-:Y:S01]  /*1dec0*/  STL [R1+0x68], R2 ;  /* 0x0000680201007387 */ /* 0x0003e20000100800 */
[----:B------:R-:W-:Y:S01]  /*1ded0*/  LOP3.LUT R213, R11, 0x7c00, RZ, 0xc0, !PT ;  /* 0x00007c000bd57812 */ /* 0x000fe200078ec0ff */
[----:B------:R-:W-:Y:S02]  /*1dee0*/  IMAD.IADD R190, R139, 0x1, R209 ;  /* 0x000000018bbe7824 */ /* 0x000fe400078e02d1 */
[----:B------:R-:W-:Y:S05]  /*1def0*/  IMAD.SHL.U32 R192, R215, 0x2, RZ ;  /* 0x00000002d7c07824 */ /* 0x000fea00078e00ff */
[----:B------:R-:W-:Y:S01]  /*1df00*/  STL [R1+0x78], R192 ;  /* 0x000078c001007387 */ /* 0x000fe20000100800 */
[----:B-1----:R-:W-:Y:S02]  /*1df10*/  LOP3.LUT R2, R213, 0x200, R216, 0xf8, !PT ;  /* 0x00000200d5027812 */ /* 0x002fe400078ef8d8 */
[C---:B--2---:R-:W-:Y:S04]  /*1df20*/  LEA R4, P0, R6.reuse, R10, 0x6 ;  /* 0x0000000a06047211 */ /* 0x044fe800078030ff */
[C-C-:B----4-:R-:W-:Y:S02]  /*1df30*/  LEA.HI.X R5, R6.reuse, R9, R0.reuse, 0x6, P0 ;  /* 0x0000000906057211 */ /* 0x150fe400000f3400 */
[----:B------:R-:W-:Y:S02]  /*1df40*/  SHF.L.U64.HI R6, R6, 0x5, R0 ;  /* 0x0000000506067819 */ /* 0x000fe40000010200 */
[----:B------:R-:W-:Y:S01]  /*1df50*/  LEA R7, P0, R234, R7, 0x4 ;  /* 0x00000007ea077211 */ /* 0x000fe200078020ff */
[----:B------:R-:W-:Y:S01]  /*1df60*/  @!PT LDS RZ, [RZ] ;  /* 0x00000000fffff984 */ /* 0x000fe20000000800 */
[----:B------:R-:W-:Y:S01]  /*1df70*/  @!PT LDS RZ, [RZ] ;  /* 0x00000000fffff984 */ /* 0x000fe20000000800 */
[----:B------:R-:W-:Y:S01]  /*1df80*/  @!PT LDS RZ, [RZ] ;  /* 0x00000000fffff984 */ /* 0x000fe20000000800 */
[----:B------:R-:W-:Y:S01]  /*1df90*/  @!P6 LDGSTS.E.BYPASS.LTC128B.128 [R220+0xa000], desc[UR28][R4.64] ;  /* 0x0a00000004dcefae */ /* 0x000fe2000b981a1c */
[----:B------:R-:W-:Y:S05]  /*1dfa0*/  LOP3.LUT R0, R212, 0x8, RZ, 0xc0, !PT ;  /* 0x00000008d4007812 */ /* 0x000fea00078ec0ff */
[----:B------:R-:W-:Y:S01]  /*1dfb0*/  @P6 STS.128 [R220+0xa000], RZ ;  /* 0x00a000ffdc006388 */ /* 0x000fe20000000c00 */
[----:B------:R-:W-:Y:S02]  /*1dfc0*/  ISETP.GE.AND P6, PT, R8, UR10, PT ;  /* 0x0000000a08007c0c */ /* 0x000fe4000bfc6270 */
[----:B------:R-:W-:Y:S03]  /*1dfd0*/  LEA.HI.X R8, R234, R6, R235, 0x4, P0 ;  /* 0x00000006ea087211 */ /* 0x000fe600000f24eb */
[----:B------:R-:W-:Y:S01]  /*1dfe0*/  @!PT LDS RZ, [RZ] ;  /* 0x00000000fffff984 */ /* 0x000fe20000000800 */
[----:B------:R-:W-:Y:S01]  /*1dff0*/  @!PT LDS RZ, [RZ] ;  /* 0x00000000fffff984 */ /* 0x000fe20000000800 */
[----:B------:R-:W-:Y:S01]  /*1e000*/  @!PT LDS RZ, [RZ] ;  /* 0x00000000fffff984 */ /* 0x000fe20000000800 */
[----:B------:R-:W-:Y:S01]  /*1e010*/  @!P5 LDGSTS.E.BYPASS.LTC128B.128 [R220+0xb000], desc[UR28][R4.64+0x80] ;  /* 0x0b00008004dcdfae */ /* 0x000fe2000b981a1c */
[C---:B------:R-:W-:Y:S02]  /*1e020*/  LEA R6, P0, R7.reuse, R10, 0x1 ;  /* 0x0000000a07067211 */ /* 0x040fe400078008ff */
[----:B------:R-:W-:Y:S03]  /*1e030*/  LOP3.LUT R0, R2, R214, R0, 0xf6, !PT ;  /* 0x000000d602007212 */ /* 0x000fe600078ef600 */
[----:B------:R-:W-:Y:S01]  /*1e040*/  @P5 STS.128 [R220+0xb000], RZ ;  /* 0x00b000ffdc005388 */ /* 0x000fe20000000c00 */
[----:B------:R-:W-:Y:S02]  /*1e050*/  LEA.HI.X R7, R7, R9, R8, 0x1, P0 ;  /* 0x0000000907077211 */ /* 0x000fe400000f0c08 */
[----:B------:R-:W-:Y:S02]  /*1e060*/  LEA R0, R0, UR6, 0x1 ;  /* 0x0000000600007c11 */ /* 0x000fe4000f8e08ff */
[----:B------:R-:W-:Y:S01]  /*1e070*/  SEL R2, R217, 0xffffffc0, !P2 ;  /* 0xffffffc0d9027807 */ /* 0x000fe20005000000 */
[----:B------:R-:W-:Y:S01]  /*1e080*/  @!PT LDS RZ, [RZ] ;  /* 0x00000000fffff984 */ /* 0x000fe20000000800 */
[----:B------:R-:W-:Y:S01]  /*1e090*/  @!PT LDS RZ, [RZ] ;  /* 0x00000000fffff984 */ /* 0x000fe20000000800 */
[----:B------:R-:W-:Y:S01]  /*1e0a0*/  @!PT LDS RZ, [RZ] ;  /* 0x00000000fffff984 */ /* 0x000fe20000000800 */
[----:B------:R-:W-:Y:S02]  /*1e0b0*/  @!P6 LDGSTS.E.BYPASS.LTC128B.128 [R220+0xa800], desc[UR28][R6.64] ;  /* 0x0a80000006dcefae */ /* 0x000fe4000b981a1c */
[C---:B------:R-:W-:Y:S04]  /*1e0c0*/  IMAD.IADD R189, R0.reuse, 0x1, R209 ;  /* 0x0000000100bd7824 */ /* 0x040fe800078e02d1 */
        /* <DEDUP_REMOVED lines=11> */
[----:B------:R-:W-:Y:S06]  /*1e180*/  LDSM.16.M88.4 R172, [R189] ;  /* 0x00000000bdac783b */ /* 0x000fec0000000200 */
[----:B------:R-:W4:Y:S06]  /*1e190*/  LDSM.16.M88.4 R176, [R190+0x8000] ;  /* 0x00800000beb0783b */ /* 0x000f2c0000000200 */
[----:B------:R-:W5:Y:S01]  /*1e1a0*/  LDSM.16.M88.4 R180, [R189+0x2000] ;  /* 0x00200000bdb4783b */ /* 0x000f620000000200 */
[-C--:B-1----:R-:W-:Y:S05]  /*1e1b0*/  HMMA.16816.F32.BF16 R4, R32, R16.reuse, RZ ;  /* 0x000000102004723c */ /* 0x082fea00000418ff */
[----:B------:R-:W1:Y:S03]  /*1e1c0*/  LDSM.16.M88.4 R184, [R190+0x8800] ;  /* 0x00880000beb8783b */ /* 0x000e660000000200 */
[C---:B--2---:R-:W-:Y:S08]  /*1e1d0*/  HMMA.16816.F32.BF16 R8, R28.reuse, R16, RZ ;  /* 0x000000101c08723c */ /* 0x044ff000000418ff */
[-C--:B------:R-:W-:Y:S08]  /*1e1e0*/  HMMA.16816.F32.BF16 R12, R28, R18.reuse, RZ ;  /* 0x000000121c0c723c */ /* 0x080ff000000418ff */
[C---:B------:R-:W-:Y:S08]  /*1e1f0*/  HMMA.16816.F32.BF16 R16, R32.reuse, R18, RZ ;  /* 0x000000122010723c */ /* 0x040ff000000418ff */
[-C--:B---3--:R-:W-:Y:S08]  /*1e200*/  HMMA.16816.F32.BF16 R20, R32, R132.reuse, RZ ;  /* 0x000000842014723c */ /* 0x088ff000000418ff */
[C---:B------:R-:W-:Y:S08]  /*1e210*/  HMMA.16816.F32.BF16 R24, R28.reuse, R132, RZ ;  /* 0x000000841c18723c */ /* 0x040ff000000418ff */
[-C--:B------:R-:W-:Y:S08]  /*1e220*/  HMMA.16816.F32.BF16 R28, R28, R134.reuse, RZ ;  /* 0x000000861c1c723c */ /* 0x080ff000000418ff */
[----:B------:R-:W-:Y:S08]  /*1e230*/  HMMA.16816.F32.BF16 R32, R32, R134, RZ ;  /* 0x000000862020723c */ /* 0x000ff000000418ff */
[-C--:B----4-:R-:W-:Y:S08]  /*1e240*/  HMMA.16816.F32.BF16 R4, R172, R176.reuse, R4 ;  /* 0x000000b0ac04723c */ /* 0x090ff00000041804 */
[C---:B-----5:R-:W-:Y:S08]  /*1e250*/  HMMA.16816.F32.BF16 R8, R180.reuse, R176, R8 ;  /* 0x000000b0b408723c */ /* 0x060ff00000041808 */
[-C--:B------:R-:W-:Y:S08]  /*1e260*/  HMMA.16816.F32.BF16 R12, R180, R178.reuse, R12 ;  /* 0x000000b2b40c723c */ /* 0x080ff0000004180c */
[C---:B------:R-:W-:Y:S08]  /*1e270*/  HMMA.16816.F32.BF16 R16, R172.reuse, R178, R16 ;  /* 0x000000b2ac10723c */ /* 0x040ff00000041810 */
[-C--:B-1----:R-:W-:Y:S08]  /*1e280*/  HMMA.16816.F32.BF16 R20, R172, R184.reuse, R20 ;  /* 0x000000b8ac14723c */ /* 0x082ff00000041814 */
[C---:B------:R-:W-:Y:S04]  /*1e290*/  HMMA.16816.F32.BF16 R24, R180.reuse, R184, R24 ;  /* 0x000000b8b418723c */ /* 0x040fe80000041818 */
[--C-:B------:R-:W-:Y:S02]  /*1e2a0*/  IMAD.IADD R184, R0, 0x1, R2.reuse ;  /* 0x0000000100b87824 */ /* 0x100fe400078e0202 */
[----:B------:R-:W-:Y:S02]  /*1e2b0*/  IMAD.IADD R2, R139, 0x1, R2 ;  /* 0x000000018b027824 */ /* 0x000fe400078e0202 */
[-C--:B------:R-:W-:Y:S01]  /*1e2c0*/  HMMA.16816.F32.BF16 R28, R180, R186.reuse, R28 ;  /* 0x000000bab41c723c */ /* 0x080fe2000004181c */
[----:B------:R-:W-:Y:S02]  /*1e2d0*/  LDSM.16.M88.4 R132, [R184] ;  /* 0x00000000b884783b */ /* 0x000fe40000000200 */
[C---:B------:R-:W-:Y:S02]  /*1e2e0*/  IMAD.IADD R139, R209.reuse, 0x1, R184 ;  /* 0x00000001d18b7824 */ /* 0x040fe400078e02b8 */
[----:B------:R-:W-:Y:S02]  /*1e2f0*/  IMAD.IADD R188, R209, 0x1, R2 ;  /* 0x00000001d1bc7824 */ /* 0x000fe400078e0202 */
[----:B------:R-:W1:Y:S01]  /*1e300*/  LDSM.16.M88.4 R176, [R2+0x8000] ;  /* 0x0080000002b0783b */ /* 0x000e620000000200 */
[----:B------:R-:W-:Y:S05]  /*1e310*/  HMMA.16816.F32.BF16 R32, R172, R186, R32 ;  /* 0x000000baac20723c */ /* 0x000fea0000041820 */
[----:B------:R-:W2:Y:S06]  /*1e320*/  LDSM.16.M88.4 R172, [R184+0x2000] ;  /* 0x00200000b8ac783b */ /* 0x000eac0000000200 */
[----:B------:R-:W3:Y:S01]  /*1e330*/  LDSM.16.M88.4 R180, [R2+0x8800] ;  /* 0x0088000002b4783b */ /* 0x000ee20000000200 */
        /* <DEDUP_REMOVED lines=8> */
[----:B------:R-:W1:Y:S07]  /*1e3c0*/  LDSM.16.M88.4 R172, [R139] ;  /* 0x000000008bac783b */ /* 0x000e6e0000000200 */
[----:B------:R-:W-:Y:S01]  /*1e3d0*/  HMMA.16816.F32.BF16 R32, R132, R182, R32 ;  /* 0x000000b68420723c */ /* 0x000fe20000041820 */
[----:B------:R-:W2:Y:S06]  /*1e3e0*/  LDSM.16.M88.4 R132, [R139+0x2000] ;  /* 0x002000008b84783b */ /* 0x000eac0000000200 */
        /* <DEDUP_REMOVED lines=11> */
[----:B------:R2:W3:Y:S06]  /*1e4a0*/  LDSM.16.M88.4 R172, [R0+0x6000] ;  /* 0x0060000000ac783b */ /* 0x0004ec0000000200 */
[----:B------:R-:W4:Y:S01]  /*1e4b0*/  LDSM.16.M88.4 R180, [R210+UR6+0x9800] ;  /* 0x00980006d2b4783b */ /* 0x000f220008000200 */
[----:B--2---:R-:W-:Y:S01]  /*1e4c0*/  IMAD.U32 R0, RZ, RZ, UR24 ;  /* 0x00000018ff007e24 */ /* 0x004fe2000f8e00ff */
[-C--:B-1----:R-:W-:Y:S08]  /*1e4d0*/  HMMA.16816.F32.BF16 R4, R132, R176.reuse, R4 ;  /* 0x000000b08404723c */ /* 0x082ff00000041804 */
[C---:B---3--:R-:W-:Y:S08]  /*1e4e0*/  HMMA.16816.F32.BF16 R8, R172.reuse, R176, R8 ;  /* 0x000000b0ac08723c */ /* 0x048ff00000041808 */
[-C--:B------:R-:W-:Y:S08]  /*1e4f0*/  HMMA.16816.F32.BF16 R12, R172, R178.reuse, R12 ;  /* 0x000000b2ac0c723c */ /* 0x080ff0000004180c */
[C---:B------:R-:W-:Y:S01]  /*1e500*/  HMMA.16816.F32.BF16 R16, R132.reuse, R178, R16 ;  /* 0x000000b28410723c */ /* 0x040fe20000041810 */
[----:B------:R-:W-:Y:S07]  /*1e510*/  LDSM.16.M88.4 R176, [R190+0x9000] ;  /* 0x00900000beb0783b */ /* 0x000fee0000000200 */
[-C--:B----4-:R-:W-:Y:S08]  /*1e520*/  HMMA.16816.F32.BF16 R20, R132, R180.reuse, R20 ;  /* 0x000000b48414723c */ /* 0x090ff00000041814 */
        /* <DEDUP_REMOVED lines=14> */
[----:B------:R-:W1:Y:S06]  /*1e610*/  LDSM.16.M88.4 R132, [R184+0x4000] ;  /* 0x00400000b884783b */ /* 0x000e6c0000000200 */
[----:B------:R-:W2:Y:S01]  /*1e620*/  LDSM.16.M88.4 R184, [R184+0x6000] ;  /* 0x00600000b8b8783b */ /* 0x000ea20000000200 */
[----:B------:R-:W-:Y:S05]  /*1e630*/  HMMA.16816.F32.BF16 R32, R172, R182, R32 ;  /* 0x000000b6ac20723c */ /* 0x000fea0000041820 */
[----:B------:R3:W4:Y:S06]  /*1e640*/  LDSM.16.M88.4 R172, [R2+0x9800] ;  /* 0x0098000002ac783b */ /* 0x00072c0000000200 */
[----:B------:R-:W-:Y:S06]  /*1e650*/  LDSM.16.M88.4 R180, [R188+0x9000] ;  /* 0x00900000bcb4783b */ /* 0x000fec0000000200 */
[----:B------:R-:W-:Y:S01]  /*1e660*/  LDSM.16.M88.4 R188, [R188+0x9800] ;  /* 0x00980000bcbc783b */ /* 0x000fe20000000200 */
[----:B---3--:R-:W-:Y:S01]  /*1e670*/  LOP3.LUT R2, R192, 0x6, RZ, 0xc0, !PT ;  /* 0x00000006c0027812 */ /* 0x008fe200078ec0ff */
[-C--:B-1----:R-:W-:Y:S04]  /*1e680*/  HMMA.16816.F32.BF16 R4, R132, R176.reuse, R4 ;  /* 0x000000b08404723c */ /* 0x082fe80000041804 */
[----:B------:R1:W-:Y:S01]  /*1e690*/  STL [R1+0x6c], R2 ;  /* 0x00006c0201007387 */ /* 0x0003e20000100800 */
[----:B------:R-:W-:Y:S03]  /*1e6a0*/  IMAD R0, R0, 0x20, R2 ;  /* 0x0000002000007824 */ /* 0x000fe600078e0202 */
[C---:B--2---:R-:W-:Y:S08]  /*1e6b0*/  HMMA.16816.F32.BF16 R8, R184.reuse, R176, R8 ;  /* 0x000000b0b808723c */ /* 0x044ff00000041808 */
[-C--:B------:R-:W-:Y:S08]  /*1e6c0*/  HMMA.16816.F32.BF16 R12, R184, R178.reuse, R12 ;  /* 0x000000b2b80c723c */ /* 0x080ff0000004180c */
[C---:B------:R-:W-:Y:S01]  /*1e6d0*/  HMMA.16816.F32.BF16 R16, R132.reuse, R178, R16 ;  /* 0x000000b28410723c */ /* 0x040fe20000041810 */
[----:B------:R-:W2:Y:S03]  /*1e6e0*/  LDSM.16.M88.4 R176, [R139+0x4000] ;  /* 0x004000008bb0783b */ /* 0x000ea60000000200 */
[C---:B-1----:R-:W-:Y:S04]  /*1e6f0*/  IADD3 R2, PT, PT, R0.reuse, UR21, RZ ;  /* 0x0000001500027c10 */ /* 0x042fe8000fffe0ff */
[-C--:B----4-:R-:W-:Y:S08]  /*1e700*/  HMMA.16816.F32.BF16 R20, R132, R172.reuse, R20 ;  /* 0x000000ac8414723c */ /* 0x090ff00000041814 */
[C---:B------:R-:W-:Y:S08]  /*1e710*/  HMMA.16816.F32.BF16 R24, R184.reuse, R172, R24 ;  /* 0x000000acb818723c */ /* 0x040ff00000041818 */
[-C--:B------:R-:W-:Y:S01]  /*1e720*/  HMMA.16816.F32.BF16 R28, R184, R174.reuse, R28 ;  /* 0x000000aeb81c723c */ /* 0x080fe2000004181c */
[----:B------:R1:W3:Y:S01]  /*1e730*/  LDSM.16.M88.4 R184, [R139+0x6000] ;  /* 0x006000008bb8783b */ /* 0x0002e20000000200 */
[----:B------:R-:W-:Y:S04]  /*1e740*/  DEPBAR.LE SB0, 0x0 ;  /* 0x000080000000791a */ /* 0x000fe80000000000 */
[----:B------:R-:W-:Y:S02]  /*1e750*/  BAR.SYNC.DEFER_BLOCKING 0x0 ;  /* 0x0000000000007b1d */ /* 0x000fe40000010000 */
[----:B------:R-:W-:Y:S05]  /*1e760*/  HMMA.16816.F32.BF16 R32, R132, R174, R32 ;  /* 0x000000ae8420723c */ /* 0x000fea0000041820 */
[----:B------:R-:W-:Y:S02]  /*1e770*/  VIADD R133, R0, 0x18 ;  /* 0x0000001800857836 */ /* 0x000fe40000000000 */
[--C-:B------:R-:W-:Y:S01]  /*1e780*/  IMAD.IADD R132, R226, 0x1, -R2.reuse ;  /* 0x00000001e2847824 */ /* 0x100fe200078e0a02 */
[-C--:B--2---:R-:W-:Y:S05]  /*1e790*/  HMMA.16816.F32.BF16 R4, R176, R180.reuse, R4 ;  /* 0x000000b4b004723c */ /* 0x084fea0000041804 */
[----:B------:R-:W-:Y:S01]  /*1e7a0*/  VIADD R135, R133, UR21 ;  /* 0x0000001585877c36 */ /* 0x000fe20008000000 */
[----:B------:R-:W-:Y:S01]  /*1e7b0*/  IABS R132, R132 ;  /* 0x0000008400847213 */ /* 0x000fe20000000000 */
[----:B-1----:R-:W-:Y:S02]  /*1e7c0*/  IMAD.IADD R139, R227, 0x1, -R2 ;  /* 0x00000001e38b7824 */ /* 0x002fe400078e0a02 */
[----:B------:R-:W-:Y:S01]  /*1e7d0*/  VIADD R174, R135, 0xffffffe9 ;  /* 0xffffffe987ae7836 */ /* 0x000fe20000000000 */
[----:B------:R-:W-:Y:S02]  /*1e7e0*/  I2FP.F32.S32 R132, R132 ;  /* 0x0000008400847245 */ /* 0x000fe40000201400 */
[----:B------:R-:W-:Y:S01]  /*1e7f0*/  IABS R139, R139 ;  /* 0x0000008b008b7213 */ /* 0x000fe20000000000 */
[--C-:B------:R-:W-:Y:S02]  /*1e800*/  IMAD.IADD R134, R227, 0x1, -R174.reuse ;  /* 0x00000001e3867824 */ /* 0x100fe400078e0aae */
[----:B------:R-:W-:Y:S01]  /*1e810*/  IMAD.IADD R172, R224, 0x1, -R174 ;  /* 0x00000001e0ac7824 */ /* 0x000fe200078e0aae */
[----:B------:R-:W-:Y:S02]  /*1e820*/  I2FP.F32.S32 R139, R139 ;  /* 0x0000008b008b7245 */ /* 0x000fe40000201400 */
[----:B------:R-:W-:Y:S01]  /*1e830*/  IABS R134, R134 ;  /* 0x0000008600867213 */ /* 0x000fe20000000000 */
[----:B------:R-:W-:Y:S01]  /*1e840*/  FFMA.FTZ R6, R132, -UR5, R6 ;  /* 0x8000000584067c23 */ /* 0x000fe20008010006 */
[----:B------:R-:W-:Y:S02]  /*1e850*/  IMAD.IADD R132, R224, 0x1, -R2 ;  /* 0x00000001e0847824 */ /* 0x000fe400078e0a02 */
[----:B------:R-:W-:Y:S01]  /*1e860*/  FFMA.FTZ R4, R139, -UR5, R4 ;  /* 0x800000058b047c23 */ /* 0x000fe20008010004 */
[----:B------:R-:W-:Y:S01]  /*1e870*/  I2FP.F32.S32 R134, R134 ;  /* 0x0000008600867245 */ /* 0x000fe20000201400 */
[C---:B---3--:R-:W-:Y:S04]  /*1e880*/  HMMA.16816.F32.BF16 R8, R184.reuse, R180, R8 ;  /* 0x000000b4b808723c */ /* 0x048fe80000041808 */
[----:B------:R-:W-:Y:S01]  /*1e890*/  FFMA.FTZ R5, R134, -UR5, R5 ;  /* 0x8000000586057c23 */ /* 0x000fe20008010005 */
[----:B------:R-:W-:Y:S01]  /*1e8a0*/  IMAD.IADD R134, R226, 0x1, -R174 ;  /* 0x00000001e2867824 */ /* 0x000fe200078e0aae */
[----:B------:R-:W-:Y:S02]  /*1e8b0*/  IADD3 R139, PT, PT, R225, -R2, RZ ;  /* 0x80000002e18b7210 */ /* 0x000fe40007ffe0ff */
[-C--:B------:R-:W-:Y:S03]  /*1e8c0*/  HMMA.16816.F32.BF16 R12, R184, R182.reuse, R12 ;  /* 0x000000b6b80c723c */ /* 0x080fe6000004180c */
[----:B------:R-:W-:Y:S02]  /*1e8d0*/  IABS R173, R132 ;  /* 0x0000008400ad7213 */ /* 0x000fe40000000000 */
[----:B------:R-:W-:Y:S02]  /*1e8e0*/  IABS R132, R134 ;  /* 0x0000008600847213 */ /* 0x000fe40000000000 */
[----:B------:R-:W-:Y:S01]  /*1e8f0*/  IABS R139, R139 ;  /* 0x0000008b008b7213 */ /* 0x000fe20000000000 */
[C---:B------:R-:W-:Y:S04]  /*1e900*/  HMMA.16816.F32.BF16 R16, R176.reuse, R182, R16 ;  /* 0x000000b6b010723c */ /* 0x040fe80000041810 */
[----:B------:R-:W-:Y:S01]  /*1e910*/  IMAD.MOV.U32 R134, RZ, RZ, R173 ;  /* 0x000000ffff867224 */ /* 0x000fe200078e00ad */
[----:B------:R-:W-:Y:S02]  /*1e920*/  I2FP.F32.S32 R132, R132 ;  /* 0x0000008400847245 */ /* 0x000fe40000201400 */
[----:B------:R-:W-:Y:S01]  /*1e930*/  I2FP.F32.S32 R139, R139 ;  /* 0x0000008b008b7245 */ /* 0x000fe20000201400 */
[-C--:B------:R-:W-:Y:S03]  /*1e940*/  HMMA.16816.F32.BF16 R20, R176, R188.reuse, R20 ;  /* 0x000000bcb014723c */ /* 0x080fe60000041814 */
[----:B------:R-:W-:Y:S01]  /*1e950*/  IABS R2, R172 ;  /* 0x000000ac00027213 */ /* 0x000fe20000000000 */
[----:B------:R-:W-:Y:S01]  /*1e960*/  FFMA.FTZ R7, R132, -UR5, R7 ;  /* 0x8000000584077c23 */ /* 0x000fe20008010007 */
[----:B------:R-:W-:Y:S01]  /*1e970*/  I2FP.F32.S32 R134, R134 ;  /* 0x0000008600867245 */ /* 0x000fe20000201400 */
[----:B------:R-:W-:Y:S01]  /*1e980*/  FFMA.FTZ R10, R139, -UR5, R10 ;  /* 0x800000058b0a7c23 */ /* 0x000fe2000801000a */
[----:B------:R-:W-:Y:S01]  /*1e990*/  I2FP.F32.S32 R2, R2 ;  /* 0x0000000200027245 */ /* 0x000fe20000201400 */
[C---:B------:R-:W-:Y:S04]  /*1e9a0*/  HMMA.16816.F32.BF16 R24, R184.reuse, R188, R24 ;  /* 0x000000bcb818723c */ /* 0x040fe80000041818 */
[----:B------:R-:W-:Y:S02]  /*1e9b0*/  VIADD R139, R227, -UR11 ;  /* 0x8000000be38b7c36 */ /* 0x000fe40008000000 */
[----:B------:R-:W-:Y:S01]  /*1e9c0*/  FFMA.FTZ R8, R134, -UR5, R8 ;  /* 0x8000000586087c23 */ /* 0x000fe20008010008 */
[----:B------:R-:W-:Y:S02]  /*1e9d0*/  VIADD R172, R226, -UR11 ;  /* 0x8000000be2ac7c36 */ /* 0x000fe40008000000 */
[----:B------:R-:W-:Y:S01]  /*1e9e0*/  FFMA.FTZ R9, R2, -UR5, R9 ;  /* 0x8000000502097c23 */ /* 0x000fe20008010009 */
[-C--:B------:R-:W-:Y:S03]  /*1e9f0*/  HMMA.16816.F32.BF16 R28, R184, R190.reuse, R28 ;  /* 0x000000beb81c723c */ /* 0x080fe6000004181c */
[----:B------:R-:W-:Y:S01]  /*1ea00*/  VIADD R132, R224, -UR11 ;  /* 0x8000000be0847c36 */ /* 0x000fe20008000000 */
[-C--:B------:R-:W-:Y:S01]  /*1ea10*/  ISETP.GT.AND P4, PT, R139, R0.reuse, PT ;  /* 0x000000008b00720c */ /* 0x080fe20003f84270 */
[----:B------:R-:W-:Y:S01]  /*1ea20*/  VIADD R2, R225, -UR11 ;  /* 0x8000000be1027c36 */ /* 0x000fe20008000000 */
[-C--:B------:R-:W-:Y:S01]  /*1ea30*/  ISETP.GT.AND P1, PT, R172, R0.reuse, PT ;  /* 0x00000000ac00720c */ /* 0x080fe20003f24270 */
[----:B------:R-:W-:Y:S01]  /*1ea40*/  VIADD R134, R0, 0x1 ;  /* 0x0000000100867836 */ /* 0x000fe20000000000 */
[----:B------:R-:W-:Y:S04]  /*1ea50*/  HMMA.16816.F32.BF16 R32, R176, R190, R32 ;  /* 0x000000beb020723c */ /* 0x000fe80000041820 */
[----:B------:R-:W-:Y:S04]  /*1ea60*/  ISETP.GT.AND P0, PT, R132, R0, PT ;  /* 0x000000008400720c */ /* 0x000fe80003f04270 */
[----:B------:R-:W-:Y:S01]  /*1ea70*/  @!UPT UIADD3 URZ, UPT, UPT, URZ, URZ, URZ ;  /* 0x000000fffffff290 */ /* 0x000fe2000fffe0ff */
[----:B------:R-:W-:Y:S11]  /*1ea80*/  BRA.U.ANY UP0, `(.L_x_2729) ;  /* 0xfffffff100307547 */ /* 0x000ff6000b93ffff */
.L_x_2728:
[-C--:B------:R-:W-:Y:S01]  /*1ea90*/  ISETP.GT.AND P3, PT, R139, R134.reuse, PT ;  /* 0x000000868b00720c */ /* 0x080fe20003f64270 */
[----:B-1----:R-:W2:Y:S01]  /*1eaa0*/  LDL R180, [R1+0x4c] ;  /* 0x00004c0001b47983 */ /* 0x002ea20000100800 */
[----:B------:R-:W-:Y:S01]  /*1eab0*/  FSEL R176, R4, -INF , !P4 ;  /* 0xff80000004b07808 */ /* 0x000fe20006000000 */
[----:B------:R-:W-:Y:S01]  /*1eac0*/  IMAD.IADD R174, R225, 0x1, -R174 ;  /* 0x00000001e1ae7824 */ /* 0x000fe200078e0aae */
[----:B------:R-:W-:Y:S01]  /*1ead0*/  FSEL R179, R5, -INF , !P3 ;  /* 0xff80000005b37808 */ /* 0x000fe20005800000 */
[----:B------:R-:W-:Y:S01]  /*1eae0*/  VIADD R5, R135, 0xfffffff0 ;  /* 0xfffffff087057836 */ /* 0x000fe20000000000 */
[----:B------:R-:W-:Y:S01]  /*1eaf0*/  FSEL R178, R6, -INF , !P1 ;  /* 0xff80000006b27808 */ /* 0x000fe20004800000 */
[----:B------:R-:W3:Y:S01]  /*1eb00*/  LDL.64 R194, [R1+0x98] ;  /* 0x0000980001c27983 */ /* 0x000ee20000100a00 */
[----:B------:R-:W-:Y:S01]  /*1eb10*/  ISETP.GT.AND P3, PT, R132, R134, PT ;  /* 0x000000868400720c */ /* 0x000fe20003f64270 */
[----:B------:R-:W-:Y:S01]  /*1eb20*/  IMAD.IADD R4, R224, 0x1, -R5 ;  /* 0x00000001e0047824 */ /* 0x000fe200078e0a05 */
[----:B------:R-:W-:Y:S01]  /*1eb30*/  IABS R6, R174 ;  /* 0x000000ae00067213 */ /* 0x000fe20000000000 */
[----:B------:R-:W-:Y:S01]  /*1eb40*/  UISETP.GT.AND UP0, UPT, UR24, UR19, UPT ;  /* 0x000000131800728c */ /* 0x000fe2000bf04270 */
[----:B------:R-:W-:Y:S01]  /*1eb50*/  FSEL R174, R9, -INF , !P3 ;  /* 0xff80000009ae7808 */ /* 0x000fe20005800000 */
[----:B------:R-:W-:Y:S01]  /*1eb60*/  VIADD R9, R135, 0xfffffff1 ;  /* 0xfffffff187097836 */ /* 0x000fe20000000000 */
[----:B------:R-:W-:Y:S02]  /*1eb70*/  IABS R4, R4 ;  /* 0x0000000400047213 */ /* 0x000fe40000000000 */
[----:B------:R-:W-:Y:S02]  /*1eb80*/  I2FP.F32.S32 R6, R6 ;  /* 0x0000000600067245 */ /* 0x000fe40000201400 */
[----:B------:R-:W-:Y:S02]  /*1eb90*/  I2FP.F32.S32 R4, R4 ;  /* 0x0000000400047245 */ /* 0x000fe40000201400 */
[----:B------:R-:W-:Y:S01]  /*1eba0*/  ISETP.GT.AND P5, PT, R2, R0, PT ;  /* 0x000000000200720c */ /* 0x000fe20003fa4270 */
[----:B------:R-:W-:Y:S01]  /*1ebb0*/  FFMA.FTZ R11, R6, -UR5, R11 ;  /* 0x80000005060b7c23 */ /* 0x000fe2000801000b */
[-C--:B------:R-:W-:Y:S01]  /*1ebc0*/  ISETP.GT.AND P4, PT, R172, R134.reuse, PT ;  /* 0x00000086ac00720c */ /* 0x080fe20003f84270 */
[----:B------:R-:W-:Y:S01]  /*1ebd0*/  FFMA.FTZ R12, R4, -UR5, R12 ;  /* 0x80000005040c7c23 */ /* 0x000fe2000801000c */
[----:B------:R-:W-:Y:S01]  /*1ebe0*/  FSEL R177, R8, -INF , !P0 ;  /* 0xff80000008b17808 */ /* 0x000fe20004000000 */
[----:B------:R-:W-:Y:S01]  /*1ebf0*/  IMAD.IADD R4, R224, 0x1, -R9 ;  /* 0x00000001e0047824 */ /* 0x000fe200078e0a09 */
[----:B------:R-:W-:Y:S01]  /*1ec00*/  FSEL R175, R7, -INF , !P4 ;  /* 0xff80000007af7808 */ /* 0x000fe20006000000 */
[--C-:B------:R-:W-:Y:S01]  /*1ec10*/  IMAD.IADD R6, R225, 0x1, -R5.reuse ;  /* 0x00000001e1067824 */ /* 0x100fe200078e0a05 */
[----:B------:R-:W-:Y:S01]  /*1ec20*/  FSEL R173, R10, -INF , !P5 ;  /* 0xff8000000aad7808 */ /* 0x000fe20006800000 */
[----:B------:R-:W-:Y:S01]  /*1ec30*/  IMAD.IADD R10, R227, 0x1, -R5 ;  /* 0x00000001e30a7824 */ /* 0x000fe200078e0a05 */
[----:B------:R-:W-:Y:S01]  /*1ec40*/  ISETP.GT.AND P1, PT, R2, R134, PT ;  /* 0x000000860200720c */ /* 0x000fe20003f24270 */
[----:B------:R-:W-:Y:S01]  /*1ec50*/  IMAD.IADD R8, R225, 0x1, -R9 ;  /* 0x00000001e1087824 */ /* 0x000fe200078e0a09 */
[----:B------:R-:W-:Y:S01]  /*1ec60*/  ISETP.GE.AND P4, PT, R134, R228, PT ;  /* 0x000000e48600720c */ /* 0x000fe20003f86270 */
[----:B------:R-:W-:Y:S01]  /*1ec70*/  IMAD.IADD R5, R226, 0x1, -R5 ;  /* 0x00000001e2057824 */ /* 0x000fe200078e0a05 */
[C---:B------:R-:W-:Y:S02]  /*1ec80*/  ISETP.GE.AND P0, PT, R134.reuse, R229, PT ;  /* 0x000000e58600720c */ /* 0x040fe40003f06270 */
        /* <DEDUP_REMOVED lines=11> */
[----:B------:R-:W-:Y:S01]  /*1ed40*/  IABS R8, R8 ;  /* 0x0000000800087213 */ /* 0x000fe20000000000 */
[----:B------:R-:W-:Y:S01]  /*1ed50*/  FFMA.FTZ R13, R134, -UR5, R13 ;  /* 0x80000005860d7c23 */ /* 0x000fe2000801000d */
[----:B------:R-:W-:Y:S01]  /*1ed60*/  FSEL R11, R11, -INF , !P1 ;  /* 0xff8000000b0b7808 */ /* 0x000fe20004800000 */
[----:B------:R-:W-:Y:S01]  /*1ed70*/  FFMA.FTZ R14, R4, -UR5, R14 ;  /* 0x80000005040e7c23 */ /* 0x000fe2000801000e */
[----:B------:R-:W-:Y:S01]  /*1ed80*/  I2FP.F32.S32 R4, R7 ;  /* 0x0000000700047245 */ /* 0x000fe20000201400 */
[----:B------:R-:W-:Y:S01]  /*1ed90*/  VIADD R7, R135, 0xfffffff8 ;  /* 0xfffffff887077836 */ /* 0x000fe20000000000 */
[----:B------:R-:W-:Y:S02]  /*1eda0*/  I2FP.F32.S32 R8, R8 ;  /* 0x0000000800087245 */ /* 0x000fe40000201400 */
[----:B------:R-:W-:Y:S01]  /*1edb0*/  ISETP.GE.AND P1, PT, R0, R228, PT ;  /* 0x000000e40000720c */ /* 0x000fe20003f26270 */
[----:B------:R-:W-:Y:S01]  /*1edc0*/  FFMA.FTZ R17, R4, -UR5, R17 ;  /* 0x8000000504117c23 */ /* 0x000fe20008010011 */
[----:B------:R-:W-:Y:S01]  /*1edd0*/  FSEL R189, R175, -INF , !P0 ;  /* 0xff800000afbd7808 */ /* 0x000fe20004000000 */
[----:B------:R-:W-:Y:S01]  /*1ede0*/  VIADD R4, R0, 0x8 ;  /* 0x0000000800047836 */ /* 0x000fe20000000000 */
[----:B------:R-:W-:Y:S01]  /*1edf0*/  FSEL R185, R176, -INF , !P1 ;  /* 0xff800000b0b97808 */ /* 0x000fe20004800000 */
[----:B------:R-:W-:Y:S01]  /*1ee00*/  FFMA.FTZ R15, R8, -UR5, R15 ;  /* 0x80000005080f7c23 */ /* 0x000fe2000801000f */
[C---:B------:R-:W-:Y:S01]  /*1ee10*/  ISETP.GE.AND P1, PT, R0.reuse, R229, PT ;  /* 0x000000e50000720c */ /* 0x040fe20003f26270 */
[----:B------:R-:W-:Y:S01]  /*1ee20*/  VIADD R8, R0, 0x9 ;  /* 0x0000000900087836 */ /* 0x000fe20000000000 */
[-C--:B------:R-:W-:Y:S02]  /*1ee30*/  ISETP.GT.AND P0, PT, R2, R4.reuse, PT ;  /* 0x000000040200720c */ /* 0x080fe40003f04270 */
[----:B------:R-:W-:Y:S02]  /*1ee40*/  FSEL R186, R179, -INF , !P4 ;  /* 0xff800000b3ba7808 */ /* 0x000fe40006000000 */
[----:B------:R-:W-:Y:S02]  /*1ee50*/  FSEL R14, R14, -INF , !P0 ;  /* 0xff8000000e0e7808 */ /* 0x000fe40004000000 */
[----:B------:R-:W-:Y:S02]  /*1ee60*/  FSEL R188, R178, -INF , !P1 ;  /* 0xff800000b2bc7808 */ /* 0x000fe40004800000 */
[-C--:B------:R-:W-:Y:S02]  /*1ee70*/  ISETP.GE.AND P0, PT, R0, R205.reuse, PT ;  /* 0x000000cd0000720c */ /* 0x080fe40003f06270 */
[C---:B------:R-:W-:Y:S02]  /*1ee80*/  ISETP.GT.AND P4, PT, R132.reuse, R4, PT ;  /* 0x000000048400720c */ /* 0x040fe40003f84270 */
[----:B------:R-:W-:Y:S02]  /*1ee90*/  ISETP.GT.AND P1, PT, R132, R8, PT ;  /* 0x000000088400720c */ /* 0x000fe40003f24270 */
[----:B------:R-:W-:Y:S02]  /*1eea0*/  FSEL R184, R173, -INF , !P0 ;  /* 0xff800000adb87808 */ /* 0x000fe40004000000 */
[----:B------:R-:W-:Y:S02]  /*1eeb0*/  FSEL R134, R12, -INF , !P4 ;  /* 0xff8000000c867808 */ /* 0x000fe40006000000 */
[----:B------:R-:W-:Y:S02]  /*1eec0*/  FSEL R13, R13, -INF , !P1 ;  /* 0xff8000000d0d7808 */ /* 0x000fe40004800000 */
[----:B------:R-:W-:Y:S02]  /*1eed0*/  ISETP.GE.AND P0, PT, R4, R204, PT ;  /* 0x000000cc0400720c */ /* 0x000fe40003f06270 */
[----:B------:R-:W-:Y:S02]  /*1eee0*/  ISETP.GT.AND P1, PT, R2, R8, PT ;  /* 0x000000080200720c */ /* 0x000fe40003f24270 */
[----:B------:R-:W-:Y:S02]  /*1eef0*/  FSEL R176, R174, -INF , !P3 ;  /* 0xff800000aeb07808 */ /* 0x000fe40005800000 */
[----:B------:R-:W-:Y:S02]  /*1ef00*/  FSEL R174, R134, -INF , !P0 ;  /* 0xff80000086ae7808 */ /* 0x000fe40004000000 */
[----:B------:R-:W-:Y:S02]  /*1ef10*/  FSEL R15, R15, -INF , !P1 ;  /* 0xff8000000f0f7808 */ /* 0x000fe40004800000 */
[-C--:B------:R-:W-:Y:S02]  /*1ef20*/  ISETP.GE.AND P0, PT, R8, R205.reuse, PT ;  /* 0x000000cd0800720c */ /* 0x080fe40003f06270 */
[----:B------:R-:W-:Y:S01]  /*1ef30*/  FSEL R192, R11, -INF , !P5 ;  /* 0xff8000000bc07808 */ /* 0x000fe20006800000 */
[--C-:B------:R-:W-:Y:S01]  /*1ef40*/  IMAD.IADD R11, R226, 0x1, -R7.reuse ;  /* 0x00000001e20b7824 */ /* 0x100fe200078e0a07 */
[----:B------:R-:W-:Y:S02]  /*1ef50*/  ISETP.GE.AND P5, PT, R4, R205, PT ;  /* 0x000000cd0400720c */ /* 0x000fe40003fa6270 */
[----:B------:R-:W-:Y:S02]  /*1ef60*/  FSEL R175, R15, -INF , !P0 ;  /* 0xff8000000faf7808 */ /* 0x000fe40004000000 */
[----:B------:R-:W-:Y:S01]  /*1ef70*/  FSEL R181, R14, -INF , !P5 ;  /* 0xff8000000eb57808 */ /* 0x000fe20006800000 */
[----:B------:R-:W4:Y:S01]  /*1ef80*/  LDL R15, [R1+0x48] ;  /* 0x00004800010f7983 */ /* 0x000f220000100800 */
[----:B------:R-:W-:Y:S02]  /*1ef90*/  I2FP.F32.S32 R6, R6 ;  /* 0x0000000600067245 */ /* 0x000fe40000201400 */
[----:B------:R-:W-:Y:S01]  /*1efa0*/  ISETP.GE.AND P4, PT, R0, R204, PT ;  /* 0x000000cc0000720c */ /* 0x000fe20003f86270 */
[----:B------:R-:W5:Y:S01]  /*1efb0*/  LDL R14, [R1+0x40] ;  /* 0x00004000010e7983 */ /* 0x000f620000100800 */
[----:B------:R-:W-:Y:S01]  /*1efc0*/  ISETP.GT.AND P1, PT, R139, R4, PT ;  /* 0x000000048b00720c */ /* 0x000fe20003f24270 */
[----:B------:R-:W-:Y:S01]  /*1efd0*/  FFMA.FTZ R16, R6, -UR5, R16 ;  /* 0x8000000506107c23 */ /* 0x000fe20008010010 */
[----:B------:R-:W-:Y:S01]  /*1efe0*/  FSEL R177, R177, -INF , !P4 ;  /* 0xff800000b1b17808 */ /* 0x000fe20006000000 */
[----:B------:R-:W-:Y:S01]  /*1eff0*/  VIADD R6, R135, 0xfffffff9 ;  /* 0xfffffff987067836 */ /* 0x000fe20000000000 */
[----:B------:R-:W-:Y:S02]  /*1f000*/  ISETP.GT.AND P4, PT, R139, R8, PT ;  /* 0x000000088b00720c */ /* 0x000fe40003f84270 */
[----:B------:R-:W-:Y:S01]  /*1f010*/  IABS R5, R5 ;  /* 0x0000000500057213 */ /* 0x000fe20000000000 */
        /* <DEDUP_REMOVED lines=27> */
[----:B------:R-:W-:Y:S01]  /*1f1d0*/  ISETP.GT.AND P3, PT, R172, R8, PT ;  /* 0x00000008ac00720c */ /* 0x000fe20003f64270 */
[----:B------:R-:W-:Y:S01]  /*1f1e0*/  VIADD R4, R0, 0x11 ;  /* 0x0000001100047836 */ /* 0x000fe20000000000 */
[----:B------:R-:W-:Y:S01]  /*1f1f0*/  FSEL R183, R16, -INF , !P1 ;  /* 0xff80000010b77808 */ /* 0x000fe20004800000 */
[----:B------:R-:W-:Y:S01]  /*1f200*/  FFMA.FTZ R22, R5, -UR5, R22 ;  /* 0x8000000505167c23 */ /* 0x000fe20008010016 */
[----:B------:R-:W-:Y:S01]  /*1f210*/  FSEL R19, R19, -INF , !P3 ;  /* 0xff80000013137808 */ /* 0x000fe20005800000 */
[----:B------:R-:W-:Y:S01]  /*1f220*/  VIADD R5, R0, 0x10 ;  /* 0x0000001000057836 */ /* 0x000fe20000000000 */
[----:B------:R-:W-:Y:S01]  /*1f230*/  ISETP.GT.AND P5, PT, R139, R4, PT ;  /* 0x000000048b00720c */ /* 0x000fe20003fa4270 */
[----:B------:R-:W-:Y:S01]  /*1f240*/  FFMA.FTZ R21, R10, -UR5, R21 ;  /* 0x800000050a157c23 */ /* 0x000fe20008010015 */
[----:B------:R-:W-:Y:S01]  /*1f250*/  ISETP.GE.AND P3, PT, R8, R204, PT ;  /* 0x000000cc0800720c */ /* 0x000fe20003f66270 */
[----:B------:R-:W-:Y:S01]  /*1f260*/  VIADD R0, R0, 0x19 ;  /* 0x0000001900007836 */ /* 0x000fe20000000000 */
[----:B------:R-:W-:Y:S01]  /*1f270*/  ISETP.GT.AND P0, PT, R172, R5, PT ;  /* 0x00000005ac00720c */ /* 0x000fe20003f04270 */
[--C-:B------:R-:W-:Y:S01]  /*1f280*/  IMAD.IADD R9, R224, 0x1, -R7.reuse ;  /* 0x00000001e0097824 */ /* 0x100fe200078e0a07 */
[----:B------:R-:W-:Y:S01]  /*1f290*/  FSEL R21, R21, -INF , !P5 ;  /* 0xff80000015157808 */ /* 0x000fe20006800000 */
[C---:B------:R-:W-:Y:S01]  /*1f2a0*/  IMAD.IADD R7, R225.reuse, 0x1, -R7 ;  /* 0x00000001e1077824 */ /* 0x040fe200078e0a07 */
[----:B------:R-:W-:Y:S02]  /*1f2b0*/  FSEL R22, R22, -INF , !P0 ;  /* 0xff80000016167808 */ /* 0x000fe40004000000 */
[C---:B------:R-:W-:Y:S02]  /*1f2c0*/  ISETP.GE.AND P5, PT, R8.reuse, R228, PT ;  /* 0x000000e40800720c */ /* 0x040fe40003fa6270 */
[----:B------:R-:W-:Y:S01]  /*1f2d0*/  ISETP.GE.AND P0, PT, R8, R229, PT ;  /* 0x000000e50800720c */ /* 0x000fe20003f06270 */
[--C-:B------:R-:W-:Y:S01]  /*1f2e0*/  IMAD.IADD R8, R224, 0x1, -R6.reuse ;  /* 0x00000001e0087824 */ /* 0x100fe200078e0a06 */
[----:B------:R-:W-:Y:S01]  /*1f2f0*/  IABS R11, R9 ;  /* 0x00000009000b7213 */ /* 0x000fe20000000000 */
[----:B------:R-:W-:Y:S01]  /*1f300*/  IMAD.IADD R6, R225, 0x1, -R6 ;  /* 0x00000001e1067824 */ /* 0x000fe200078e0a06 */
[----:B------:R-:W-:Y:S02]  /*1f310*/  FSEL R173, R13, -INF , !P3 ;  /* 0xff8000000dad7808 */ /* 0x000fe40005800000 */
[----:B------:R-:W-:Y:S01]  /*1f320*/  IABS R9, R8 ;  /* 0x0000000800097213 */ /* 0x000fe20000000000 */
[----:B------:R-:W-:Y:S01]  /*1f330*/  IMAD.MOV.U32 R8, RZ, RZ, R11 ;  /* 0x000000ffff087224 */ /* 0x000fe200078e000b */
[----:B------:R-:W-:Y:S01]  /*1f340*/  ISETP.GT.AND P3, PT, R139, R5, PT ;  /* 0x000000058b00720c */ /* 0x000fe20003f64270 */
[----:B------:R-:W-:Y:S01]  /*1f350*/  VIADD R11, R135, 0x1 ;  /* 0x00000001870b7836 */ /* 0x000fe20000000000 */
[----:B------:R-:W-:Y:S02]  /*1f360*/  IABS R10, R7 ;  /* 0x00000007000a7213 */ /* 0x000fe40000000000 */
[----:B------:R-:W-:Y:S02]  /*1f370*/  FSEL R20, R20, -INF , !P3 ;  /* 0xff80000014147808 */ /* 0x000fe40005800000 */
[----:B------:R-:W-:Y:S02]  /*1f380*/  I2FP.F32.S32 R8, R8 ;  /* 0x0000000800087245 */ /* 0x000fe40000201400 */
[----:B------:R-:W-:Y:S02]  /*1f390*/  ISETP.GT.AND P3, PT, R172, R4, PT ;  /* 0x00000004ac00720c */ /* 0x000fe40003f64270 */
[----:B------:R-:W-:Y:S01]  /*1f3a0*/  IABS R7, R6 ;  /* 0x0000000600077213 */ /* 0x000fe20000000000 */
[----:B------:R-:W-:Y:S01]  /*1f3b0*/  FFMA.FTZ R24, R8, -UR5, R24 ;  /* 0x8000000508187c23 */ /* 0x000fe20008010018 */
[----:B------:R-:W-:Y:S01]  /*1f3c0*/  FSEL R23, R23, -INF , !P3 ;  /* 0xff80000017177808 */ /* 0x000fe20005800000 */
[----:B------:R-:W-:Y:S01]  /*1f3d0*/  IMAD.IADD R8, R224, 0x1, -R135 ;  /* 0x00000001e0087824 */ /* 0x000fe200078e0a87 */
[----:B------:R-:W-:Y:S01]  /*1f3e0*/  I2FP.F32.S32 R7, R7 ;  /* 0x0000000700077245 */ /* 0x000fe20000201400 */
[----:B------:R-:W-:Y:S01]  /*1f3f0*/  IMAD.MOV.U32 R6, RZ, RZ, R10 ;  /* 0x000000ffff067224 */ /* 0x000fe200078e000a */
[----:B------:R-:W-:Y:S02]  /*1f400*/  ISETP.GT.AND P3, PT, R132, R5, PT ;  /* 0x000000058400720c */ /* 0x000fe40003f64270 */
[----:B------:R-:W-:Y:S01]  /*1f410*/  I2FP.F32.S32 R9, R9 ;  /* 0x0000000900097245 */ /* 0x000fe20000201400 */
[----:B------:R-:W-:Y:S01]  /*1f420*/  FFMA.FTZ R27, R7, -UR5, R27 ;  /* 0x80000005071b7c23 */ /* 0x000fe2000801001b */
[----:B------:R-:W-:Y:S02]  /*1f430*/  FSEL R13, R24, -INF , !P3 ;  /* 0xff800000180d7808 */ /* 0x000fe40005800000 */
[----:B------:R-:W-:Y:S01]  /*1f440*/  I2FP.F32.S32 R6, R6 ;  /* 0x0000000600067245 */ /* 0x000fe20000201400 */
[----:B------:R-:W-:Y:S01]  /*1f450*/  FFMA.FTZ R25, R9, -UR5, R25 ;  /* 0x8000000509197c23 */ /* 0x000fe20008010019 */
[-C--:B------:R-:W-:Y:S02]  /*1f460*/  ISETP.GT.AND P3, PT, R2, R4.reuse, PT ;  /* 0x000000040200720c */ /* 0x080fe40003f64270 */
[----:B------:R-:W-:Y:S01]  /*1f470*/  ISETP.GT.AND P1, PT, R132, R4, PT ;  /* 0x000000048400720c */ /* 0x000fe20003f24270 */
[----:B------:R-:W-:Y:S01]  /*1f480*/  FFMA.FTZ R26, R6, -UR5, R26 ;  /* 0x80000005061a7c23 */ /* 0x000fe2000801001a */
[----:B------:R-:W-:Y:S02]  /*1f490*/  FSEL R10, R27, -INF , !P3 ;  /* 0xff8000001b0a7808 */ /* 0x000fe40005800000 */
[----:B------:R-:W-:Y:S02]  /*1f4a0*/  ISETP.GE.AND P3, PT, R5, R228, PT ;  /* 0x000000e40500720c */ /* 0x000fe40003f66270 */
[----:B------:R-:W-:Y:S01]  /*1f4b0*/  IABS R6, R8 ;  /* 0x0000000800067213 */ /* 0x000fe20000000000 */
[--C-:B------:R-:W-:Y:S01]  /*1f4c0*/  IMAD.IADD R8, R225, 0x1, -R11.reuse ;  /* 0x00000001e1087824 */ /* 0x100fe200078e0a0b */
[----:B------:R-:W-:Y:S02]  /*1f4d0*/  FSEL R16, R25, -INF , !P1 ;  /* 0xff80000019107808 */ /* 0x000fe40004800000 */
[----:B------:R-:W-:Y:S02]  /*1f4e0*/  FSEL R25, R20, -INF , !P3 ;  /* 0xff80000014197808 */ /* 0x000fe40005800000 */
[----:B------:R-:W-:Y:S02]  /*1f4f0*/  I2FP.F32.S32 R6, R6 ;  /* 0x0000000600067245 */ /* 0x000fe40000201400 */
[----:B------:R-:W-:Y:S02]  /*1f500*/  ISETP.GE.AND P3, PT, R4, R228, PT ;  /* 0x000000e40400720c */ /* 0x000fe40003f66270 */
[----:B------:R-:W-:Y:S01]  /*1f510*/  ISETP.GT.AND P1, PT, R2, R133, PT ;  /* 0x000000850200720c */ /* 0x000fe20003f24270 */
[----:B------:R-:W-:Y:S01]  /*1f520*/  FFMA.FTZ R28, R6, -UR5, R28 ;  /* 0x80000005061c7c23 */ /* 0x000fe2000801001c */
[----:B------:R-:W-:Y:S01]  /*1f530*/  FSEL R24, R21, -INF , !P3 ;  /* 0xff80000015187808 */ /* 0x000fe20005800000 */
[----:B------:R-:W-:Y:S01]  /*1f540*/  IMAD.IADD R6, R224, 0x1, -R11 ;  /* 0x00000001e0067824 */ /* 0x000fe200078e0a0b */
[----:B------:R-:W-:Y:S01]  /*1f550*/  ISETP.GE.AND P3, PT, R5, R229, PT ;  /* 0x000000e50500720c */ /* 0x000fe20003f66270 */
[----:B------:R-:W3:Y:S01]  /*1f560*/  LDL.64 R20, [R1+0x88] ;  /* 0x0000880001147983 */ /* 0x000ee20000100a00 */
[----:B------:R-:W-:Y:S02]  /*1f570*/  FSEL R182, R17, -INF , !P5 ;  /* 0xff80000011b67808 */ /* 0x000fe40006800000 */
[----:B------:R-:W-:Y:S02]  /*1f580*/  ISETP.GT.AND P5, PT, R132, R133, PT ;  /* 0x000000858400720c */ /* 0x000fe40003fa4270 */
[----:B------:R-:W-:Y:S01]  /*1f590*/  FSEL R187, R18, -INF , !P4 ;  /* 0xff80000012bb7808 */ /* 0x000fe20006000000 */
[----:B------:R-:W3:Y:S01]  /*1f5a0*/  LDL R17, [R1+0x44] ;  /* 0x0000440001117983 */ /* 0x000ee20000100800 */
[-C--:B------:R-:W-:Y:S02]  /*1f5b0*/  ISETP.GT.AND P4, PT, R132, R0.reuse, PT ;  /* 0x000000008400720c */ /* 0x080fe40003f84270 */
[----:B--2---:R-:W-:Y:S01]  /*1f5c0*/  LOP3.LUT R7, R180, UR24, RZ, 0x3c, !PT ;  /* 0x00000018b4077c12 */ /* 0x004fe2000f8e3cff */
[----:B------:R-:W-:Y:S01]  /*1f5d0*/  UIADD3 UR24, UPT, UPT, UR24, -0x1, URZ ;  /* 0xffffffff18187890 */ /* 0x000fe2000fffe0ff */
[----:B------:R-:W-:Y:S02]  /*1f5e0*/  FSEL R180, R19, -INF , !P0 ;  /* 0xff80000013b47808 */ /* 0x000fe40004000000 */
[----:B------:R-:W-:Y:S01]  /*1f5f0*/  ISETP.GT.AND P0, PT, R2, R5, PT ;  /* 0x000000050200720c */ /* 0x000fe20003f04270 */
[----:B------:R-:W-:Y:S03]  /*1f600*/  IMAD.WIDE.U32 R190, R7, -0x326172a9, RZ ;  /* 0xcd9e8d5707be7825 */ /* 0x000fe600078e00ff */
[----:B------:R-:W-:Y:S02]  /*1f610*/  FSEL R9, R26, -INF , !P0 ;  /* 0xff8000001a097808 */ /* 0x000fe40004000000 */
[----:B------:R-:W-:Y:S01]  /*1f620*/  ISETP.GT.AND P0, PT, R2, R0, PT ;  /* 0x000000000200720c */ /* 0x000fe20003f04270 */
[----:B------:R-:W-:Y:S01]  /*1f630*/  IMAD.IADD R2, R225, 0x1, -R135 ;  /* 0x00000001e1027824 */ /* 0x000fe200078e0a87 */
[----:B------:R-:W-:Y:S02]  /*1f640*/  FSEL R26, R22, -INF , !P3 ;  /* 0xff800000161a7808 */ /* 0x000fe40005800000 */
[----:B------:R-:W-:Y:S02]  /*1f650*/  ISETP.GE.AND P3, PT, R4, R229, PT ;  /* 0x000000e50400720c */ /* 0x000fe40003f66270 */
[----:B------:R-:W-:Y:S02]  /*1f660*/  IABS R7, R2 ;  /* 0x0000000200077213 */ /* 0x000fe40000000000 */
[----:B------:R-:W-:Y:S02]  /*1f670*/  IABS R2, R6 ;  /* 0x0000000600027213 */ /* 0x000fe40000000000 */
[----:B------:R-:W-:Y:S02]  /*1f680*/  IABS R6, R8 ;  /* 0x0000000800067213 */ /* 0x000fe40000000000 */
[----:B------:R-:W-:Y:S02]  /*1f690*/  FSEL R23, R23, -INF , !P3 ;  /* 0xff80000017177808 */ /* 0x000fe40005800000 */
[C---:B------:R-:W-:Y:S01]  /*1f6a0*/  ISETP.GE.AND P3, PT, R5.reuse, R204, PT ;  /* 0x000000cc0500720c */ /* 0x040fe20003f66270 */
[----:B------:R-:W-:Y:S01]  /*1f6b0*/  IMAD.MOV.U32 R8, RZ, RZ, R6 ;  /* 0x000000ffff087224 */ /* 0x000fe200078e0006 */
[----:B------:R-:W-:Y:S02]  /*1f6c0*/  I2FP.F32.S32 R2, R2 ;  /* 0x0000000200027245 */ /* 0x000fe40000201400 */
[----:B------:R-:W-:Y:S02]  /*1f6d0*/  P2R R12, PR, RZ, 0x8 ;  /* 0x00000008ff0c7803 */ /* 0x000fe40000000000 */
[----:B------:R-:W-:Y:S01]  /*1f6e0*/  ISETP.GE.AND P3, PT, R5, R205, PT ;  /* 0x000000cd0500720c */ /* 0x000fe20003f66270 */
[----:B------:R-:W-:Y:S01]  /*1f6f0*/  FFMA.FTZ R29, R2, -UR5, R29 ;  /* 0x80000005021d7c23 */ /* 0x000fe2000801001d */
[----:B------:R-:W-:Y:S01]  /*1f700*/  I2FP.F32.S32 R6, R7 ;  /* 0x0000000700067245 */ /* 0x000fe20000201400 */
[--C-:B------:R-:W-:Y:S01]  /*1f710*/  IMAD.IADD R2, R227, 0x1, -R135.reuse ;  /* 0x00000001e3027824 */ /* 0x100fe200078e0a87 */
[----:B------:R-:W-:Y:S01]  /*1f720*/  I2FP.F32.S32 R7, R8 ;  /* 0x0000000800077245 */ /* 0x000fe20000201400 */
[----:B------:R-:W-:Y:S01]  /*1f730*/  IMAD.IADD R135, R226, 0x1, -R135 ;  /* 0x00000001e2877824 */ /* 0x000fe200078e0a87 */
[----:B------:R-:W-:Y:S01]  /*1f740*/  FSEL R8, R28, -INF , !P5 ;  /* 0xff8000001c087808 */ /* 0x000fe20006800000 */
[----:B------:R-:W-:Y:S01]  /*1f750*/  FFMA.FTZ R30, R6, -UR5, R30 ;  /* 0x80000005061e7c23 */ /* 0x000fe2000801001e */
[----:B------:R-:W-:Y:S01]  /*1f760*/  ISETP.NE.AND P5, PT, R12, RZ, PT ;  /* 0x000000ff0c00720c */ /* 0x000fe20003fa5270 */
[----:B------:R-:W-:Y:S01]  /*1f770*/  FFMA.FTZ R31, R7, -UR5, R31 ;  /* 0x80000005071f7c23 */ /* 0x000fe2000801001f */
[----:B------:R-:W-:Y:S02]  /*1f780*/  IABS R2, R2 ;  /* 0x0000000200027213 */ /* 0x000fe40000000000 */
[----:B------:R-:W-:Y:S02]  /*1f790*/  FSEL R7, R29, -INF , !P4 ;  /* 0xff8000001d077808 */ /* 0x000fe40006000000 */
[----:B------:R-:W-:Y:S02]  /*1f7a0*/  FSEL R6, R30, -INF , !P1 ;  /* 0xff8000001e067808 */ /* 0x000fe40004800000 */
[C---:B------:R-:W-:Y:S02]  /*1f7b0*/  ISETP.GE.AND P4, PT, R4.reuse, R204, PT ;  /* 0x000000cc0400720c */ /* 0x040fe40003f86270 */
[----:B------:R-:W-:Y:S02]  /*1f7c0*/  ISETP.GE.AND P1, PT, R4, R205, PT ;  /* 0x000000cd0400720c */ /* 0x000fe40003f26270 */
[----:B------:R-:W-:Y:S01]  /*1f7d0*/  I2FP.F32.S32 R4, R2 ;  /* 0x0000000200047245 */ /* 0x000fe20000201400 */
[--C-:B------:R-:W-:Y:S01]  /*1f7e0*/  IMAD.IADD R2, R227, 0x1, -R11.reuse ;  /* 0x00000001e3027824 */ /* 0x100fe200078e0a0b */
[----:B------:R-:W-:Y:S01]  /*1f7f0*/  FSEL R10, R10, -INF , !P1 ;  /* 0xff8000000a0a7808 */ /* 0x000fe20004800000 */
[----:B------:R-:W-:Y:S01]  /*1f800*/  IMAD.IADD R11, R226, 0x1, -R11 ;  /* 0x00000001e20b7824 */ /* 0x000fe200078e0a0b */
[C---:B------:R-:W-:Y:S01]  /*1f810*/  ISETP.GE.AND P1, PT, R133.reuse, R204, PT ;  /* 0x000000cc8500720c */ /* 0x040fe20003f26270 */
[----:B------:R-:W-:Y:S01]  /*1f820*/  FFMA.FTZ R32, R4, -UR5, R32 ;  /* 0x8000000504207c23 */ /* 0x000fe20008010020 */
[----:B------:R-:W-:Y:S02]  /*1f830*/  IABS R4, R135 ;  /* 0x0000008700047213 */ /* 0x000fe40000000000 */
[----:B------:R-:W-:Y:S01]  /*1f840*/  IABS R2, R2 ;  /* 0x0000000200027213 */ /* 0x000fe20000000000 */
[----:B------:R-:W2:Y:S01]  /*1f850*/  LDL.64 R134, [R1+0x80] ;  /* 0x0000800001867983 */ /* 0x000ea20000100a00 */
[----:B------:R-:W-:Y:S02]  /*1f860*/  FSEL R8, R8, -INF , !P1 ;  /* 0xff80000008087808 */ /* 0x000fe40004800000 */
[----:B------:R-:W-:Y:S02]  /*1f870*/  I2FP.F32.S32 R2, R2 ;  /* 0x0000000200027245 */ /* 0x000fe40000201400 */
[----:B------:R-:W-:Y:S02]  /*1f880*/  ISETP.GE.AND P1, PT, R133, R205, PT ;  /* 0x000000cd8500720c */ /* 0x000fe40003f26270 */
[----:B------:R-:W-:Y:S01]  /*1f890*/  FSEL R30, R13, -INF , !P5 ;  /* 0xff8000000d1e7808 */ /* 0x000fe20006800000 */
[----:B------:R-:W-:Y:S01]  /*1f8a0*/  FFMA.FTZ R33, R2, -UR5, R33 ;  /* 0x8000000502217c23 */ /* 0x000fe20008010021 */
[----:B------:R-:W-:Y:S02]  /*1f8b0*/  FSEL R6, R6, -INF , !P1 ;  /* 0xff80000006067808 */ /* 0x000fe40004800000 */
[----:B------:R-:W-:Y:S02]  /*1f8c0*/  FMNMX3.FTZ R2, R3, R177, R176, !PT ;  /* 0x000000b103027276 */ /* 0x000fe400078100b0 */
[----:B------:R-:W-:Y:S02]  /*1f8d0*/  ISETP.GT.AND P5, PT, R139, R0, PT ;  /* 0x000000008b00720c */ /* 0x000fe40003fa4270 */
[----:B------:R-:W-:Y:S02]  /*1f8e0*/  ISETP.GE.AND P1, PT, R133, R228, PT ;  /* 0x000000e48500720c */ /* 0x000fe40003f26270 */
[----:B------:R-:W-:Y:S02]  /*1f8f0*/  FSEL R22, R16, -INF , !P4 ;  /* 0xff80000010167808 */ /* 0x000fe40006000000 */
[----:B------:R-:W-:Y:S02]  /*1f900*/  FMNMX3.FTZ R2, R2, R174, R173, !PT ;  /* 0x000000ae02027276 */ /* 0x000fe400078100ad */
[----:B------:R-:W-:Y:S02]  /*1f910*/  FSEL R9, R9, -INF , !P3 ;  /* 0xff80000009097808 */ /* 0x000fe40005800000 */
[----:B------:R-:W-:Y:S02]  /*1f920*/  ISETP.GT.AND P3, PT, R172, R0, PT ;  /* 0x00000000ac00720c */ /* 0x000fe40003f64270 */
[----:B------:R-:W-:Y:S02]  /*1f930*/  FMNMX3.FTZ R2, R2, R30, R22, !PT ;  /* 0x0000001e02027276 */ /* 0x000fe40007810016 */
[----:B------:R-:W-:Y:S02]  /*1f940*/  ISETP.GT.AND P4, PT, R172, R133, PT ;  /* 0x00000085ac00720c */ /* 0x000fe40003f84270 */
[----:B----4-:R-:W-:Y:S02]  /*1f950*/  LOP3.LUT R5, R191, R15, RZ, 0x3c, !PT ;  /* 0x0000000fbf057212 */ /* 0x010fe400078e3cff */
[----:B-----5:R-:W-:Y:S03]  /*1f960*/  LOP3.LUT R12, R190, R14, RZ, 0x3c, !PT ;  /* 0x0000000ebe0c7212 */ /* 0x020fe600078e3cff */
[----:B------:R-:W-:Y:S01]  /*1f970*/  IMAD.WIDE.U32 R14, R5, -0x2daee0ad, RZ ;  /* 0xd2511f53050e7825 */ /* 0x000fe200078e00ff */
[----:B------:R-:W-:Y:S02]  /*1f980*/  FSEL R5, R31, -INF , !P0 ;  /* 0xff8000001f057808 */ /* 0x000fe40004000000 */
[----:B------:R-:W-:Y:S01]  /*1f990*/  ISETP.GT.AND P0, PT, R139, R133, PT ;  /* 0x000000858b00720c */ /* 0x000fe20003f04270 */
[----:B------:R-:W-:Y:S01]  /*1f9a0*/  IMAD.WIDE.U32 R178, R12, -0x2daee0ad, RZ ;  /* 0xd2511f530cb27825 */ /* 0x000fe200078e00ff */
[----:B---3--:R-:W-:Y:S01]  /*1f9b0*/  LOP3.LUT R12, R194, UR33, R15, 0x96, !PT ;  /* 0x00000021c20c7c12 */ /* 0x008fe2000f8e960f */
[----:B------:R-:W3:Y:S01]  /*1f9c0*/  LDL R31, [R1+0x3c] ;  /* 0x00003c00011f7983 */ /* 0x000ee20000100800 */
[----:B------:R-:W-:Y:S02]  /*1f9d0*/  FSEL R15, R32, -INF , !P0 ;  /* 0xff800000200f7808 */ /* 0x000fe40004000000 */
[----:B------:R-:W-:Y:S01]  /*1f9e0*/  ISETP.GE.AND P0, PT, R0, R204, PT ;  /* 0x000000cc0000720c */ /* 0x000fe20003f06270 */
[----:B------:R-:W4:Y:S01]  /*1f9f0*/  LDL.64 R194, [R1+0x90] ;  /* 0x0000900001c27983 */ /* 0x000f220000100a00 */
[----:B------:R-:W-:Y:S01]  /*1fa00*/  LOP3.LUT R13, R14, UR31, R179, 0x96, !PT ;  /* 0x0000001f0e0d7c12 */ /* 0x000fe2000f8e96b3 */
[----:B------:R-:W-:Y:S01]  /*1fa10*/  IMAD.WIDE.U32 R18, R12, -0x326172a9, RZ ;  /* 0xcd9e8d570c127825 */ /* 0x000fe200078e00ff */
[----:B------:R-:W-:Y:S02]  /*1fa20*/  FSEL R7, R7, -INF , !P0 ;  /* 0xff80000007077808 */ /* 0x000fe40004000000 */
[----:B------:R-:W-:Y:S01]  /*1fa30*/  FSEL R14, R33, -INF , !P5 ;  /* 0xff800000210e7808 */ /* 0x000fe20006800000 */
[----:B------:R-:W-:Y:S01]  /*1fa40*/  IMAD.WIDE.U32 R28, R13, -0x326172a9, RZ ;  /* 0xcd9e8d570d1c7825 */ /* 0x000fe200078e00ff */
[----:B------:R-:W-:Y:S02]  /*1fa50*/  FSEL R15, R15, -INF , !P1 ;  /* 0xff8000000f0f7808 */ /* 0x000fe40004800000 */
[C---:B------:R-:W-:Y:S02]  /*1fa60*/  ISETP.GE.AND P0, PT, R0.reuse, R205, PT ;  /* 0x000000cd0000720c */ /* 0x040fe40003f06270 */
[C---:B------:R-:W-:Y:S02]  /*1fa70*/  ISETP.GE.AND P5, PT, R0.reuse, R228, PT ;  /* 0x000000e40000720c */ /* 0x040fe40003fa6270 */
[-C--:B------:R-:W-:Y:S02]  /*1fa80*/  ISETP.GE.AND P1, PT, R0, R229.reuse, PT ;  /* 0x000000e50000720c */ /* 0x080fe40003f26270 */
[----:B------:R-:W-:Y:S02]  /*1fa90*/  FMNMX3.FTZ R0, R136, R184, R192, !PT ;  /* 0x000000b888007276 */ /* 0x000fe400078100c0 */
[----:B------:R-:W-:Y:S02]  /*1faa0*/  FSEL R5, R5, -INF , !P0 ;  /* 0xff80000005057808 */ /* 0x000fe40004000000 */
[----:B------:R-:W-:Y:S02]  /*1fab0*/  ISETP.GE.AND P0, PT, R133, R229, PT ;  /* 0x000000e58500720c */ /* 0x000fe40003f06270 */
[----:B------:R-:W-:Y:S02]  /*1fac0*/  FMNMX3.FTZ R0, R0, R181, R175, !PT ;  /* 0x000000b500007276 */ /* 0x000fe400078100af */
[----:B------:R-:W-:Y:S02]  /*1fad0*/  FMNMX3.FTZ R133, R2, R8, R7, !PT ;  /* 0x0000000802857276 */ /* 0x000fe40007810007 */
[----:B------:R-:W-:Y:S02]  /*1fae0*/  FMNMX3.FTZ R0, R0, R9, R10, !PT ;  /* 0x0000000900007276 */ /* 0x000fe4000781000a */
[----:B------:R-:W-:Y:S01]  /*1faf0*/  IABS R12, R11 ;  /* 0x0000000b000c7213 */ /* 0x000fe20000000000 */
[----:B------:R-:W1:Y:S01]  /*1fb00*/  SHFL.BFLY PT, R13, R133, 0x2, 0x1f ;  /* 0x0c401f00850d7f89 */ /* 0x000e6200000e0000 */
[----:B------:R-:W-:Y:S02]  /*1fb10*/  FMNMX3.FTZ R132, R0, R6, R5, !PT ;  /* 0x0000000600847276 */ /* 0x000fe40007810005 */
[----:B------:R-:W-:Y:S02]  /*1fb20*/  I2FP.F32.S32 R0, R4 ;  /* 0x0000000400007245 */ /* 0x000fe40000201400 */
[----:B------:R-:W-:Y:S03]  /*1fb30*/  I2FP.F32.S32 R12, R12 ;  /* 0x0000000c000c7245 */ /* 0x000fe60000201400 */
[----:B------:R-:W5:Y:S01]  /*1fb40*/  SHFL.BFLY PT, R16, R132, 0x2, 0x1f ;  /* 0x0c401f0084107f89 */ /* 0x000f6200000e0000 */
[----:B------:R-:W-:Y:S01]  /*1fb50*/  FMNMX3.FTZ R2, R137, R185, R186, !PT ;  /* 0x000000b989027276 */ /* 0x000fe200078100ba */
[----:B------:R-:W-:Y:S01]  /*1fb60*/  FFMA.FTZ R34, R0, -UR5, R34 ;  /* 0x8000000500227c23 */ /* 0x000fe20008010022 */
[----:B------:R-:W-:Y:S01]  /*1fb70*/  FMNMX3.FTZ R0, R138, R188, R189, !PT ;  /* 0x000000bc8a007276 */ /* 0x000fe200078100bd */
[----:B------:R-:W-:Y:S01]  /*1fb80*/  FFMA.FTZ R35, R12, -UR5, R35 ;  /* 0x800000050c237c23 */ /* 0x000fe20008010023 */
[----:B------:R-:W-:Y:S02]  /*1fb90*/  LOP3.LUT R11, R18, UR26, R29, 0x96, !PT ;  /* 0x0000001a120b7c12 */ /* 0x000fe4000f8e961d */
[----:B------:R-:W-:Y:S02]  /*1fba0*/  FMNMX3.FTZ R2, R2, R183, R182, !PT ;  /* 0x000000b702027276 */ /* 0x000fe400078100b6 */
[----:B------:R-:W-:Y:S01]  /*1fbb0*/  FMNMX3.FTZ R0, R0, R187, R180, !PT ;  /* 0x000000bb00007276 */ /* 0x000fe200078100b4 */
[----:B------:R-:W-:Y:S01]  /*1fbc0*/  IMAD.WIDE.U32 R222, R11, -0x2daee0ad, RZ ;  /* 0xd2511f530bde7825 */ /* 0x000fe200078e00ff */
        /* <DEDUP_REMOVED lines=8> */
[----:B------:R-:W-:Y:S02]  /*1fc50*/  FMNMX3.FTZ R0, R0, R27, R18, !PT ;  /* 0x0000001b00007276 */ /* 0x000fe40007810012 */
[----:B-1----:R-:W-:Y:S01]  /*1fc60*/  FMNMX.FTZ R133, R133, R13, !PT ;  /* 0x0000000d85857209 */ /* 0x002fe20007810000 */
[----:B------:R-:W1:Y:S01]  /*1fc70*/  SHFL.BFLY PT, R12, R2, 0x2, 0x1f ;  /* 0x0c401f00020c7f89 */ /* 0x000e6200000e0000 */
[----:B-----5:R-:W-:Y:S07]  /*1fc80*/  FMNMX.FTZ R132, R132, R16, !PT ;  /* 0x0000001084847209 */ /* 0x020fee0007810000 */
[----:B------:R-:W5:Y:S08]  /*1fc90*/  SHFL.BFLY PT, R13, R0, 0x2, 0x1f ;  /* 0x0c401f00000d7f89 */ /* 0x000f7000000e0000 */
[----:B------:R-:W5:Y:S01]  /*1fca0*/  SHFL.BFLY PT, R16, R133, 0x1, 0x1f ;  /* 0x0c201f0085107f89 */ /* 0x000f6200000e0000 */
[----:B-1----:R-:W-:Y:S02]  /*1fcb0*/  FMNMX.FTZ R2, R2, R12, !PT ;  /* 0x0000000c02027209 */ /* 0x002fe40007810000 */
[----:B-----5:R-:W-:Y:S02]  /*1fcc0*/  FMNMX.FTZ R0, R0, R13, !PT ;  /* 0x0000000d00007209 */ /* 0x020fe40007810000 */
[----:B------:R-:W-:Y:S04]  /*1fcd0*/  FMNMX.FTZ R133, R133, R16, !PT ;  /* 0x0000001085857209 */ /* 0x000fe80007810000 */
[----:B------:R-:W-:Y:S02]  /*1fce0*/  FSETP.NEU.FTZ.AND P1, PT, R133, -INF , PT ;  /* 0xff8000008500780b */ /* 0x000fe40003f3d000 */
[----:B------:R-:W-:Y:S05]  /*1fcf0*/  LOP3.LUT R4, R20, UR32, R19, 0x96, !PT ;  /* 0x0000002014047c12 */ /* 0x000fea000f8e9613 */
[----:B------:R-:W-:Y:S05]  /*1fd00*/  IMAD.WIDE.U32 R20, R4, -0x2daee0ad, RZ ;  /* 0xd2511f5304147825 */ /* 0x000fea00078e00ff */
[----:B------:R-:W-:Y:S02]  /*1fd10*/  LOP3.LUT R11, R178, UR23, R21, 0x96, !PT ;  /* 0x00000017b20b7c12 */ /* 0x000fe4000f8e9615 */
[----:B------:R-:W-:Y:S03]  /*1fd20*/  LOP3.LUT R4, R20, UR16, R223, 0x96, !PT ;  /* 0x0000001014047c12 */ /* 0x000fe6000f8e96df */
[----:B------:R-:W-:Y:S01]  /*1fd30*/  IMAD.WIDE.U32 R20, R11, -0x326172a9, RZ ;  /* 0xcd9e8d570b147825 */ /* 0x000fe200078e00ff */
[----:B------:R-:W-:Y:S02]  /*1fd40*/  LOP3.LUT R11, R191, R17, RZ, 0x3c, !PT ;  /* 0x00000011bf0b7212 */ /* 0x000fe400078e3cff */
[----:B------:R-:W1:Y:S01]  /*1fd50*/  SHFL.BFLY PT, R17, R132, 0x1, 0x1f ;  /* 0x0c201f0084117f89 */ /* 0x000e6200000e0000 */
[----:B------:R-:W-:Y:S01]  /*1fd60*/  IMAD.WIDE.U32 R34, R4, -0x326172a9, RZ ;  /* 0xcd9e8d5704227825 */ /* 0x000fe200078e00ff */
[----:B------:R-:W-:Y:S03]  /*1fd70*/  LOP3.LUT R203, R28, UR17, R21, 0x96, !PT ;  /* 0x000000111ccb7c12 */ /* 0x000fe6000f8e9615 */
[----:B------:R-:W-:Y:S01]  /*1fd80*/  IMAD.WIDE.U32 R32, R11, -0x2daee0ad, RZ ;  /* 0xd2511f530b207825 */ /* 0x000fe200078e00ff */
[----:B------:R-:W-:Y:S02]  /*1fd90*/  LOP3.LUT R178, R20, UR15, R35, 0x96, !PT ;  /* 0x0000000f14b27c12 */ /* 0x000fe4000f8e9623 */
[C---:B------:R-:W-:Y:S01]  /*1fda0*/  PRMT R196, R34.reuse, 0x7772, RZ ;  /* 0x0000777222c47816 */ /* 0x040fe200000000ff */
[----:B------:R-:W-:Y:S01]  /*1fdb0*/  IMAD.MOV.U32 R206, RZ, RZ, R34 ;  /* 0x000000ffffce7224 */ /* 0x000fe200078e0022 */
[----:B------:R-:W-:Y:S02]  /*1fdc0*/  PRMT R208, R34, 0x7771, RZ ;  /* 0x0000777122d07816 */ /* 0x000fe400000000ff */
[----:B-1----:R-:W-:Y:S04]  /*1fdd0*/  FMNMX.FTZ R132, R132, R17, !PT ;  /* 0x0000001184847209 */ /* 0x002fe80007810000 */
[----:B------:R-:W-:Y:S01]  /*1fde0*/  FSETP.NEU.FTZ.AND P0, PT, R132, -INF , PT ;  /* 0xff8000008400780b */ /* 0x000fe20003f1d000 */
[----:B--2---:R-:W1:Y:S02]  /*1fdf0*/  SHFL.BFLY PT, R135, R2, 0x1, 0x1f ;  /* 0x0c201f0002877f89 */ /* 0x004e6400000e0000 */
[----:B-1----:R-:W-:Y:S02]  /*1fe00*/  FMNMX.FTZ R135, R2, R135, !PT ;  /* 0x0000008702877209 */ /* 0x002fe40007810000 */
[----:B------:R-:W-:Y:S05]  /*1fe10*/  FSEL R2, R133, RZ, P1 ;  /* 0x000000ff85027208 */ /* 0x000fea0000800000 */
[----:B------:R-:W-:Y:S01]  /*1fe20*/  FADD.FTZ R2, -R2, R3 ;  /* 0x0000000302027221 */ /* 0x000fe20000010100 */
[----:B---3--:R-:W-:Y:S02]  /*1fe30*/  LOP3.LUT R4, R190, R31, RZ, 0x3c, !PT ;  /* 0x0000001fbe047212 */ /* 0x008fe400078e3cff */
[----:B------:R-:W2:Y:S01]  /*1fe40*/  LDL.LU R31, [R1+0x64] ;  /* 0x00006400011f7983 */ /* 0x000ea20000300800 */
[----:B----4-:R-:W-:Y:S02]  /*1fe50*/  LOP3.LUT R11, R194, UR33, R33, 0x96, !PT ;  /* 0x00000021c20b7c12 */ /* 0x010fe4000f8e9621 */
[----:B------:R-:W-:Y:S01]  /*1fe60*/  IMAD.WIDE.U32 R20, R4, -0x2daee0ad, RZ ;  /* 0xd2511f5304147825 */ /* 0x000fe200078e00ff */
[----:B------:R-:W-:Y:S02]  /*1fe70*/  LOP3.LUT R4, R178, 0xffff, RZ, 0xc0, !PT ;  /* 0x0000ffffb2047812 */ /* 0x000fe400078ec0ff */
[----:B------:R-:W-:Y:S01]  /*1fe80*/  PRMT R195, R34, 0x7773, RZ ;  /* 0x0000777322c37816 */ /* 0x000fe200000000ff */
[----:B------:R-:W-:Y:S01]  /*1fe90*/  IMAD.WIDE.U32 R28, R11, -0x326172a9, RZ ;  /* 0xcd9e8d570b1c7825 */ /* 0x000fe200078e00ff */
[----:B------:R-:W-:Y:S02]  /*1fea0*/  LOP3.LUT R19, R32, UR31, R21, 0x96, !PT ;  /* 0x0000001f20137c12 */ /* 0x000fe4000f8e9615 */
[----:B------:R-:W-:Y:S02]  /*1feb0*/  SHF.R.U32.HI R191, RZ, 0x8, R4 ;  /* 0x00000008ffbf7819 */ /* 0x000fe40000011604 */
[----:B------:R-:W-:Y:S02]  /*1fec0*/  LOP3.LUT R12, R134, UR32, R29, 0x96, !PT ;  /* 0x00000020860c7c12 */ /* 0x000fe4000f8e961d */
[----:B------:R-:W1:Y:S01]  /*1fed0*/  SHFL.BFLY PT, R134, R0, 0x1, 0x1f ;  /* 0x0c201f0000867f89 */ /* 0x000e6200000e0000 */
[----:B------:R-:W-:Y:S02]  /*1fee0*/  LOP3.LUT R4, R191, 0xffff, RZ, 0xc0, !PT ;  /* 0x0000ffffbf047812 */ /* 0x000fe400078ec0ff */
[----:B------:R-:W-:Y:S02]  /*1fef0*/  IMAD.WIDE.U32 R12, R12, -0x2daee0ad, RZ ;  /* 0xd2511f530c0c7825 */ /* 0x000fe400078e00ff */
[----:B------:R-:W-:Y:S03]  /*1ff00*/  ISETP.LE.U32.AND P3, PT, R4, UR8, PT ;  /* 0x0000000804007c0c */ /* 0x000fe6000bf63070 */
[----:B------:R-:W-:Y:S01]  /*1ff10*/  LOP3.LUT R11, R20, UR23, R13, 0x96, !PT ;  /* 0x00000017140b7c12 */ /* 0x000fe2000f8e960d */
[----:B------:R-:W-:Y:S05]  /*1ff20*/  IMAD.WIDE.U32 R20, R19, -0x326172a9, RZ ;  /* 0xcd9e8d5713147825 */ /* 0x000fea00078e00ff */
[----:B------:R-:W-:Y:S05]  /*1ff30*/  LOP3.LUT R4, R28, UR26, R21, 0x96, !PT ;  /* 0x0000001a1c047c12 */ /* 0x000fea000f8e9615 */
[----:B------:R-:W-:Y:S04]  /*1ff40*/  IMAD.WIDE.U32 R232, R4, -0x2daee0ad, RZ ;  /* 0xd2511f5304e87825 */ /* 0x000fe800078e00ff */
[----:B------:R-:W-:Y:S01]  /*1ff50*/  FMUL.FTZ R4, R132, UR4 ;  /* 0x0000000484047c20 */ /* 0x000fe20008410000 */
[----:B-1----:R-:W-:Y:S02]  /*1ff60*/  FMNMX.FTZ R134, R0, R134, !PT ;  /* 0x0000008600867209 */ /* 0x002fe40007810000 */
[----:B------:R-:W-:Y:S01]  /*1ff70*/  LOP3.LUT R16, R12, UR16, R233, 0x96, !PT ;  /* 0x000000100c107c12 */ /* 0x000fe2000f8e96e9 */
[----:B------:R-:W-:Y:S01]  /*1ff80*/  IMAD.WIDE.U32 R12, R11, -0x326172a9, RZ ;  /* 0xcd9e8d570b0c7825 */ /* 0x000fe200078e00ff */
[----:B------:R-:W-:Y:S03]  /*1ff90*/  FSEL R0, R132, RZ, P0 ;  /* 0x000000ff84007208 */ /* 0x000fe60000000000 */
[----:B------:R-:W-:Y:S01]  /*1ffa0*/  FMUL.FTZ R11, R133, UR4 ;  /* 0x00000004850b7c20 */ /* 0x000fe20008410000 */
[----:B------:R-:W-:Y:S01]  /*1ffb0*/  IMAD.WIDE.U32 R16, R16, -0x326172a9, RZ ;  /* 0xcd9e8d5710107825 */ /* 0x000fe200078e00ff */
[----:B------:R-:W-:Y:S03]  /*1ffc0*/  LOP3.LUT R230, R20, UR17, R13, 0x96, !PT ;  /* 0x0000001114e67c12 */ /* 0x000fe6000f8e960d */
[----:B------:R-:W-:Y:S01]  /*1ffd0*/  FADD.FTZ R3, -R0, R136 ;  /* 0x0000008800037221 */ /* 0x000fe20000010100 */
[----:B------:R-:W-:Y:S02]  /*1ffe0*/  FSEL R0, R11, RZ, P1 ;  /* 0x000000ff0b007208 */ /* 0x000fe40000800000 */
[----:B------:R-:W-:Y:S02]  /*1fff0*/  FSETP.NEU.FTZ.AND P1, PT, R135, -INF , PT ;  /* 0xff8000008700780b */ /* 0x000fe40003f3d000 */
[----:B------:R-:W-:Y:S01]  /*20000*/  LOP3.LUT R179, R12, UR15, R17, 0x96, !PT ;  /* 0x0000000f0cb37c12 */ /* 0x000fe2000f8e9611 */
        /* <DEDUP_REMOVED lines=19> */
[C---:B------:R-:W-:Y:S01]  /*20140*/  FSETP.NEU.FTZ.AND P0, PT, R134.reuse, -INF , PT ;  /* 0xff8000008600780b */ /* 0x040fe20003f1d000 */
[----:B------:R1:W-:Y:S01]  /*20150*/  MUFU.EX2 R137, R8 ;  /* 0x0000000800897308 */ /* 0x0003e20000000800 */
[----:B------:R-:W-:Y:S01]  /*20160*/  FMUL.FTZ R6, R135, UR4 ;  /* 0x0000000487067c20 */ /* 0x000fe20008410000 */
[----:B------:R-:W-:Y:S02]  /*20170*/  LOP3.LUT R7, R179, 0xffff, RZ, 0xc0, !PT ;  /* 0x0000ffffb3077812 */ /* 0x000fe400078ec0ff */
[----:B------:R-:W-:Y:S06]  /*20180*/  FSEL R0, R134, RZ, P0 ;  /* 0x000000ff86007208 */ /* 0x000fec0000000000 */
[----:B------:R-:W-:Y:S01]  /*20190*/  MUFU.EX2 R19, R19 ;  /* 0x0000001300137308 */ /* 0x000fe20000000800 */
[----:B------:R-:W-:Y:S02]  /*201a0*/  FSEL R6, R6, RZ, P1 ;  /* 0x000000ff06067208 */ /* 0x000fe40000800000 */
[----:B------:R-:W-:Y:S01]  /*201b0*/  SHF.R.U32.HI R190, RZ, 0x8, R7 ;  /* 0x00000008ffbe7819 */ /* 0x000fe20000011607 */
[----:B------:R-:W-:Y:S01]  /*201c0*/  FADD.FTZ R5, -R0, R138 ;  /* 0x0000008a00057221 */ /* 0x000fe20000010100 */
[----:B------:R-:W-:Y:S01]  /*201d0*/  FMUL.FTZ R0, R2, UR4 ;  /* 0x0000000402007c20 */ /* 0x000fe20008410000 */
[--C-:B------:R-:W-:Y:S01]  /*201e0*/  FFMA.FTZ R192, R182, UR4, -R6.reuse ;  /* 0x00000004b6c07c23 */ /* 0x100fe20008010806 */
[--C-:B------:R-:W-:Y:S01]  /*201f0*/  FFMA.FTZ R194, R25, UR4, -R6.reuse ;  /* 0x0000000419c27c23 */ /* 0x100fe20008010806 */
[--C-:B------:R-:W-:Y:S01]  /*20200*/  FFMA.FTZ R193, R24, UR4, -R6.reuse ;  /* 0x0000000418c17c23 */ /* 0x100fe20008010806 */
[----:B-1----:R-:W-:Y:S01]  /*20210*/  FMUL.FTZ R8, R134, UR4 ;  /* 0x0000000486087c20 */ /* 0x002fe20008410000 */
[--C-:B------:R-:W-:Y:S01]  /*20220*/  FFMA.FTZ R199, R15, UR4, -R6.reuse ;  /* 0x000000040fc77c23 */ /* 0x100fe20008010806 */
[--C-:B------:R-:W-:Y:S01]  /*20230*/  FFMA.FTZ R10, R185, UR4, -R6.reuse ;  /* 0x00000004b90a7c23 */ /* 0x100fe20008010806 */
[--C-:B------:R-:W-:Y:S01]  /*20240*/  FFMA.FTZ R20, R186, UR4, -R6.reuse ;  /* 0x00000004ba147c23 */ /* 0x100fe20008010806 */
[--C-:B------:R-:W-:Y:S01]  /*20250*/  FFMA.FTZ R138, R183, UR4, -R6.reuse ;  /* 0x00000004b78a7c23 */ /* 0x100fe20008010806 */
[----:B------:R-:W-:Y:S01]  /*20260*/  FFMA.FTZ R200, R14, UR4, -R6 ;  /* 0x000000040ec87c23 */ /* 0x000fe20008010806 */
[----:B------:R-:W-:Y:S01]  /*20270*/  FSEL R6, R8, RZ, P0 ;  /* 0x000000ff08067208 */ /* 0x000fe20000000000 */
[----:B------:R-:W1:Y:S01]  /*20280*/  MUFU.EX2 R0, R0 ;  /* 0x0000000000007308 */ /* 0x000e620000000800 */
[----:B------:R-:W-:Y:S01]  /*20290*/  LOP3.LUT R2, R190, 0xffff, RZ, 0xc0, !PT ;  /* 0x0000ffffbe027812 */ /* 0x000fe200078ec0ff */
[----:B------:R-:W-:Y:S01]  /*202a0*/  IMAD.MOV.U32 R185, RZ, RZ, R16 ;  /* 0x000000ffffb97224 */ /* 0x000fe200078e0010 */
[----:B------:R-:W-:Y:S01]  /*202b0*/  PRMT R182, R16, 0x7772, RZ ;  /* 0x0000777210b67816 */ /* 0x000fe200000000ff */
        /* <DEDUP_REMOVED lines=8> */
[----:B------:R-:W-:Y:S01]  /*20340*/  ISETP.LE.U32.AND P0, PT, R2, UR8, PT ;  /* 0x0000000802007c0c */ /* 0x000fe2000bf03070 */
[----:B------:R-:W3:Y:S01]  /*20350*/  LDL.LU R6, [R1+0x60] ;  /* 0x0000600001067983 */ /* 0x000ee20000300800 */
[----:B------:R-:W-:Y:S01]  /*20360*/  FMUL.FTZ R2, R3, UR4 ;  /* 0x0000000403027c20 */ /* 0x000fe20008410000 */
[----:B------:R4:W-:Y:S01]  /*20370*/  MUFU.EX2 R184, R13 ;  /* 0x0000000d00b87308 */ /* 0x0009e20000000800 */
[C---:B-1----:R-:W-:Y:S01]  /*20380*/  FMUL.FTZ R9, R0.reuse, R153 ;  /* 0x0000009900097220 */ /* 0x042fe20000410000 */
[C---:B------:R-:W-:Y:S01]  /*20390*/  FMUL.FTZ R8, R0.reuse, R152 ;  /* 0x0000009800087220 */ /* 0x040fe20000410000 */
[C---:B------:R-:W-:Y:S07]  /*203a0*/  FMUL.FTZ R24, R0.reuse, R144 ;  /* 0x0000009000187220 */ /* 0x040fee0000410000 */
[----:B------:R1:W-:Y:S01]  /*203b0*/  MUFU.EX2 R183, R12 ;  /* 0x0000000c00b77308 */ /* 0x0003e20000000800 */
[C---:B------:R-:W-:Y:S01]  /*203c0*/  FMUL.FTZ R25, R0.reuse, R145 ;  /* 0x0000009100197220 */ /* 0x040fe20000410000 */
[C---:B------:R-:W-:Y:S01]  /*203d0*/  FMUL.FTZ R28, R0.reuse, R140 ;  /* 0x0000008c001c7220 */ /* 0x040fe20000410000 */
[C---:B------:R-:W-:Y:S07]  /*203e0*/  FMUL.FTZ R29, R0.reuse, R141 ;  /* 0x0000008d001d7220 */ /* 0x040fee0000410000 */
[----:B------:R-:W5:Y:S01]  /*203f0*/  MUFU.EX2 R2, R2 ;  /* 0x0000000200027308 */ /* 0x000f620000000800 */
[C---:B------:R-:W-:Y:S01]  /*20400*/  FMUL.FTZ R40, R0.reuse, R40 ;  /* 0x0000002800287220 */ /* 0x040fe20000410000 */
[C---:B------:R-:W-:Y:S01]  /*20410*/  FMUL.FTZ R41, R0.reuse, R41 ;  /* 0x0000002900297220 */ /* 0x040fe20000410000 */
[C---:B------:R-:W-:Y:S01]  /*20420*/  FMUL.FTZ R44, R0.reuse, R44 ;  /* 0x0000002c002c7220 */ /* 0x040fe20000410000 */
[C---:B------:R-:W-:Y:S01]  /*20430*/  FMUL.FTZ R45, R0.reuse, R45 ;  /* 0x0000002d002d7220 */ /* 0x040fe20000410000 */
[C---:B------:R-:W-:Y:S01]  /*20440*/  FMUL.FTZ R56, R0.reuse, R56 ;  /* 0x0000003800387220 */ /* 0x040fe20000410000 */
[C---:B----4-:R-:W-:Y:S01]  /*20450*/  FMUL.FTZ R13, R0.reuse, R149 ;  /* 0x00000095000d7220 */ /* 0x050fe20000410000 */
        /* <DEDUP_REMOVED lines=21> */
[C---:B-----5:R-:W-:Y:S01]  /*205b0*/  FMUL.FTZ R27, R2.reuse, R147 ;  /* 0x00000093021b7220 */ /* 0x060fe20000410000 */
[C---:B------:R-:W-:Y:S01]  /*205c0*/  FMUL.FTZ R15, R2.reuse, R151 ;  /* 0x00000097020f7220 */ /* 0x040fe20000410000 */
[C---:B------:R-:W-:Y:S07]  /*205d0*/  FMUL.FTZ R14, R2.reuse, R150 ;  /* 0x00000096020e7220 */ /* 0x040fee0000410000 */
        /* <DEDUP_REMOVED lines=30> */
[C---:B------:R-:W-:Y:S09]  /*207c0*/  PRMT R180, R16.reuse, 0x7771, RZ ;  /* 0x0000777110b47816 */ /* 0x040ff200000000ff */
[----:B------:R4:W-:Y:S10]  /*207d0*/  MUFU.EX2 R148, R181 ;  /* 0x000000b500947308 */ /* 0x0009f40000000800 */
[----:B------:R-:W-:Y:S10]  /*207e0*/  MUFU.EX2 R136, R136 ;  /* 0x0000008800887308 */ /* 0x000ff40000000800 */
[----:B------:R-:W-:Y:S01]  /*207f0*/  MUFU.EX2 R139, R139 ;  /* 0x0000008b008b7308 */ /* 0x000fe20000000800 */
[C---:B-1----:R-:W-:Y:S09]  /*20800*/  F2FP.BF16.F32.PACK_AB R149, R17.reuse, R19 ;  /* 0x000000131195723e */ /* 0x042ff200000010ff */
[----:B------:R1:W-:Y:S01]  /*20810*/  MUFU.EX2 R141, R187 ;  /* 0x000000bb008d7308 */ /* 0x0003e20000000800 */
[----:B----4-:R-:W-:Y:S09]  /*20820*/  PRMT R181, R16, 0x7773, RZ ;  /* 0x0000777310b57816 */ /* 0x010ff200000000ff */
[----:B------:R4:W-:Y:S10]  /*20830*/  MUFU.EX2 R142, R192 ;  /* 0x000000c0008e7308 */ /* 0x0009f40000000800 */
[----:B------:R-:W-:Y:S01]  /*20840*/  MUFU.EX2 R138, R138 ;  /* 0x0000008a008a7308 */ /* 0x000fe20000000800 */
[----:B-1----:R-:W1:Y:S08]  /*20850*/  LDC R187, c[0x0][0x448] ;  /* 0x00011200ffbb7b82 */ /* 0x002e700000000800 */
[----:B----4-:R-:W4:Y:S02]  /*20860*/  LDC R192, c[0x0][0x448] ;  /* 0x00011200ffc07b82 */ /* 0x010f240000000800 */
[----:B----4-:R-:W-:Y:S02]  /*20870*/  IMAD.SHL.U32 R192, R192, 0x8, RZ ;  /* 0x00000008c0c07824 */ /* 0x010fe400078e00ff */
[----:B--2---:R-:W-:Y:S01]  /*20880*/  FFMA.FTZ R3, R0, R31, R19 ;  /* 0x0000001f00037223 */ /* 0x004fe20000010013 */
[----:B------:R-:W-:Y:S01]  /*20890*/  FMUL.FTZ R0, R4, UR4 ;  /* 0x0000000404007c20 */ /* 0x000fe20008410000 */
[----:B------:R-:W-:Y:S02]  /*208a0*/  FMUL.FTZ R31, R2, R143 ;  /* 0x0000008f021f7220 */ /* 0x000fe40000410000 */
[----:B------:R-:W-:Y:S01]  /*208b0*/  FADD.FTZ R145, R17, R3 ;  /* 0x0000000311917221 */ /* 0x000fe20000010000 */
[----:B------:R-:W-:Y:S03]  /*208c0*/  MUFU.EX2 R143, R21 ;  /* 0x00000015008f7308 */ /* 0x000fe60000000800 */
[----:B------:R-:W-:Y:S07]  /*208d0*/  FADD.FTZ R145, R184, R145 ;  /* 0x00000091b8917221 */ /* 0x000fee0000010000 */
[----:B------:R-:W2:Y:S10]  /*208e0*/  MUFU.EX2 R0, R0 ;  /* 0x0000000000007308 */ /* 0x000eb40000000800 */
[----:B------:R4:W-:Y:S01]  /*208f0*/  MUFU.EX2 R3, R20 ;  /* 0x0000001400037308 */ /* 0x0009e20000000800 */
[C---:B--2---:R-:W-:Y:S01]  /*20900*/  FMUL.FTZ R17, R0.reuse, R165 ;  /* 0x000000a500117220 */ /* 0x044fe20000410000 */
[----:B------:R-:W-:Y:S01]  /*20910*/  FMUL.FTZ R16, R0, R164 ;  /* 0x000000a400107220 */ /* 0x000fe20000410000 */
[----:B------:R-:W-:Y:S01]  /*20920*/  LOP3.LUT R164, R178, 0xff, RZ, 0xc0, !PT ;  /* 0x000000ffb2a47812 */ /* 0x000fe200078ec0ff */
[C---:B------:R-:W-:Y:S01]  /*20930*/  FMUL.FTZ R21, R0.reuse, R161 ;  /* 0x000000a100157220 */ /* 0x040fe20000410000 */
[C---:B----4-:R-:W-:Y:S01]  /*20940*/  FMUL.FTZ R20, R0.reuse, R160 ;  /* 0x000000a000147220 */ /* 0x050fe20000410000 */
[----:B------:R-:W-:Y:S01]  /*20950*/  FMUL.FTZ R32, R0, R156 ;  /* 0x0000009c00207220 */ /* 0x000fe20000410000 */
[----:B------:R-:W-:Y:S01]  /*20960*/  ISETP.LE.U32.AND P4, PT, R164, UR8, PT ;  /* 0x00000008a4007c0c */ /* 0x000fe2000bf83070 */
        /* <DEDUP_REMOVED lines=25> */
[----:B------:R-:W-:Y:S04]  /*20b00*/  PRMT R157, R178, 0x7632, R157 ;  /* 0x00007632b29d7816 */ /* 0x000fe8000000009d */
[----:B------:R-:W-:Y:S04]  /*20b10*/  LOP3.LUT R157, R157, 0xff, RZ, 0xc0, !PT ;  /* 0x000000ff9d9d7812 */ /* 0x000fe800078ec0ff */
[----:B------:R-:W-:Y:S01]  /*20b20*/  ISETP.LE.U32.AND P1, PT, R157, UR8, PT ;  /* 0x000000089d007c0c */ /* 0x000fe2000bf23070 */
[----:B---3--:R-:W-:Y:S01]  /*20b30*/  FFMA.FTZ R4, R2, R6, R137 ;  /* 0x0000000602047223 */ /* 0x008fe20000010089 */
[----:B------:R-:W-:Y:S01]  /*20b40*/  FMUL.FTZ R2, R5, UR4 ;  /* 0x0000000405027c20 */ /* 0x000fe20008410000 */
[----:B------:R-:W2:Y:S01]  /*20b50*/  LDL.LU R6, [R1+0x5c] ;  /* 0x00005c0001067983 */ /* 0x000ea20000300800 */
[C---:B------:R-:W-:Y:S01]  /*20b60*/  F2FP.BF16.F32.PACK_AB R137, R7.reuse, R137 ;  /* 0x000000890789723e */ /* 0x040fe200000010ff */
[----:B------:R-:W-:Y:S01]  /*20b70*/  FADD.FTZ R144, R7, R4 ;  /* 0x0000000407907221 */ /* 0x000fe20000010000 */
[C---:B------:R-:W-:Y:S01]  /*20b80*/  FMUL.FTZ R4, R0.reuse, R168 ;  /* 0x000000a800047220 */ /* 0x040fe20000410000 */
[----:B------:R-:W-:Y:S01]  /*20b90*/  FMUL.FTZ R5, R0, R169 ;  /* 0x000000a900057220 */ /* 0x000fe20000410000 */
[----:B------:R-:W3:Y:S01]  /*20ba0*/  MUFU.EX2 R2, R2 ;  /* 0x0000000200027308 */ /* 0x000ee20000000800 */
[----:B------:R-:W-:Y:S01]  /*20bb0*/  FADD.FTZ R144, R148, R144 ;  /* 0x0000009094907221 */ /* 0x000fe20000010000 */
[----:B------:R-:W-:Y:S01]  /*20bc0*/  F2FP.BF16.F32.PACK_AB R169, R143, R148 ;  /* 0x000000948fa9723e */ /* 0x000fe200000010ff */
[C---:B---3--:R-:W-:Y:S01]  /*20bd0*/  FMUL.FTZ R7, R2.reuse, R171 ;  /* 0x000000ab02077220 */ /* 0x048fe20000410000 */
        /* <DEDUP_REMOVED lines=30> */
[----:B------:R-:W-:Y:S01]  /*20dc0*/  IMAD.WIDE.U32 R162, R203, -0x2daee0ad, RZ ;  /* 0xd2511f53cba27825 */ /* 0x000fe200078e00ff */
[----:B------:R-:W-:Y:S04]  /*20dd0*/  PRMT R158, R179, 0x7632, R158 ;  /* 0x00007632b39e7816 */ /* 0x000fe8000000009e */
[----:B------:R-:W-:Y:S02]  /*20de0*/  LOP3.LUT R148, R222, UR7, R163, 0x96, !PT ;  /* 0x00000007de947c12 */ /* 0x000fe4000f8e96a3 */
[----:B------:R-:W-:Y:S01]  /*20df0*/  LOP3.LUT R158, R158, 0xff, RZ, 0xc0, !PT ;  /* 0x000000ff9e9e7812 */ /* 0x000fe200078ec0ff */
[----:B--2---:R-:W-:Y:S02]  /*20e00*/  FFMA.FTZ R147, R0, R6, R140 ;  /* 0x0000000600937223 */ /* 0x004fe4000001008c */
[----:B------:R-:W2:Y:S02]  /*20e10*/  LDL.LU R6, [R1+0x58] ;  /* 0x0000580001067983 */ /* 0x000ea40000300800 */
[C---:B------:R-:W-:Y:S02]  /*20e20*/  FADD.FTZ R147, R3.reuse, R147 ;  /* 0x0000009303937221 */ /* 0x040fe40000010000 */
[----:B------:R4:W3:Y:S04]  /*20e30*/  LDL.S16 R155, [R1+0x10] ;  /* 0x00001000019b7983 */ /* 0x0008e80000100600 */
[----:B------:R4:W5:Y:S04]  /*20e40*/  LDL.S16 R154, [R1+0xc] ;  /* 0x00000c00019a7983 */ /* 0x0009680000100600 */
[----:B------:R4:W4:Y:S04]  /*20e50*/  LDL.S16 R153, [R1+0x8] ;  /* 0x0000080001997983 */ /* 0x0009280000100600 */
[----:B------:R1:W4:Y:S04]  /*20e60*/  LDL.S16 R171, [R1+0x18] ;  /* 0x0000180001ab7983 */ /* 0x0003280000100600 */
[----:B------:R1:W4:Y:S04]  /*20e70*/  LDL.S16 R165, [R1+0x28] ;  /* 0x0000280001a57983 */ /* 0x0003280000100600 */
[----:B------:R1:W4:Y:S01]  /*20e80*/  LDL.S16 R151, [R1+0x14] ;  /* 0x0000140001977983 */ /* 0x0003220000100600 */
[C---:B--2---:R-:W-:Y:S01]  /*20e90*/  FFMA.FTZ R146, R2.reuse, R6, R136 ;  /* 0x0000000602927223 */ /* 0x044fe20000010088 */
[----:B------:R-:W-:Y:S01]  /*20ea0*/  FMUL.FTZ R6, R2, R170 ;  /* 0x000000aa02067220 */ /* 0x000fe20000410000 */
[----:B------:R-:W-:Y:S02]  /*20eb0*/  F2FP.BF16.F32.PACK_AB R2, R3, R140 ;  /* 0x0000008c0302723e */ /* 0x000fe400000010ff */
[C---:B------:R-:W-:Y:S01]  /*20ec0*/  FADD.FTZ R146, R139.reuse, R146 ;  /* 0x000000928b927221 */ /* 0x040fe20000010000 */
[----:B------:R-:W-:Y:S01]  /*20ed0*/  F2FP.BF16.F32.PACK_AB R136, R139, R136 ;  /* 0x000000888b88723e */ /* 0x000fe200000010ff */
[----:B------:R-:W2:Y:S01]  /*20ee0*/  MUFU.EX2 R140, R186 ;  /* 0x000000ba008c7308 */ /* 0x000ea20000000800 */
[----:B------:R-:W-:Y:S01]  /*20ef0*/  PRMT R0, R2, 0x7632, R0 ;  /* 0x0000763202007816 */ /* 0x000fe20000000000 */
[----:B---3--:R-:W-:Y:S01]  /*20f00*/  @!P4 HFMA2.BF16_V2 R155, -RZ.H0_H0, RZ.H0_H0, -R2.H0_H0 ;  /* 0x200000ffff9bc231 */ /* 0x008fe20000340902 */
[----:B------:R-:W-:Y:S02]  /*20f10*/  PRMT R3, R136, 0x7632, R3 ;  /* 0x0000763288037816 */ /* 0x000fe40000000003 */
[----:B------:R-:W-:Y:S01]  /*20f20*/  F2FP.BF16.F32.PACK_AB R139, R183, R184 ;  /* 0x000000b8b78b723e */ /* 0x000fe200000010ff */
[----:B-----5:R-:W-:Y:S01]  /*20f30*/  @!P3 HFMA2.BF16_V2 R154, -RZ.H0_H0, RZ.H0_H0, -R0.H0_H0 ;  /* 0x200000ffff9ab231 */ /* 0x020fe20000340900 */
[----:B------:R-:W-:Y:S01]  /*20f40*/  @!P4 STL.S16 [R1+0x10], R155 ;  /* 0x0000109b0100c387 */ /* 0x000fe20000100600 */
[----:B------:R-:W-:Y:S01]  /*20f50*/  PRMT R156, R155, 0x7610, R156 ;  /* 0x000076109b9c7816 */ /* 0x000fe2000000009c */
[----:B----4-:R-:W-:Y:S02]  /*20f60*/  @!P1 HFMA2.BF16_V2 R153, -RZ.H0_H0, RZ.H0_H0, -R136.H0_H0 ;  /* 0x200000ffff999231 */ /* 0x010fe40000340988 */
[----:B------:R3:W-:Y:S01]  /*20f70*/  @!P3 STL.S16 [R1+0xc], R154 ;  /* 0x00000c9a0100b387 */ /* 0x0007e20000100600 */
[----:B------:R-:W-:Y:S02]  /*20f80*/  PRMT R152, R154, 0x7610, R152 ;  /* 0x000076109a987816 */ /* 0x000fe40000000098 */
[----:B--2---:R-:W-:Y:S01]  /*20f90*/  F2FP.BF16.F32.PACK_AB R166, R140, R141 ;  /* 0x0000008d8ca6723e */ /* 0x004fe200000010ff */
[----:B------:R2:W-:Y:S01]  /*20fa0*/  @!P1 STL.S16 [R1+0x8], R153 ;  /* 0x0000089901009387 */ /* 0x0005e20000100600 */
[----:B------:R-:W-:Y:S02]  /*20fb0*/  PRMT R159, R153, 0x7610, R159 ;  /* 0x00007610999f7816 */ /* 0x000fe4000000009f */
[----:B------:R-:W-:Y:S01]  /*20fc0*/  PRMT R186, R196, 0x5410, R195 ;  /* 0x00005410c4ba7816 */ /* 0x000fe200000000c3 */
[----:B---3--:R-:W-:Y:S01]  /*20fd0*/  FADD.FTZ R154, R143, R144 ;  /* 0x000000908f9a7221 */ /* 0x008fe20000010000 */
[----:B------:R-:W-:Y:S01]  /*20fe0*/  FADD.FTZ R143, R141, R146 ;  /* 0x000000928d8f7221 */ /* 0x000fe20000010000 */
[----:B------:R-:W-:Y:S01]  /*20ff0*/  PRMT R146, R2, 0x5410, R0 ;  /* 0x0000541002927816 */ /* 0x000fe20000000000 */
[----:B------:R-:W-:Y:S01]  /*21000*/  MUFU.EX2 R141, R172 ;  /* 0x000000ac008d7308 */ /* 0x000fe20000000800 */
[----:B------:R-:W-:Y:S01]  /*21010*/  @!P4 PRMT R2, R156, 0x5410, RZ ;  /* 0x000054109c02c816 */ /* 0x000fe200000000ff */
[----:B--2---:R-:W-:Y:S01]  /*21020*/  FADD.FTZ R153, R183, R145 ;  /* 0x00000091b7997221 */ /* 0x004fe20000010000 */
[----:B------:R-:W-:Y:S01]  /*21030*/  @!P3 PRMT R0, R152, 0x5410, RZ ;  /* 0x000054109800b816 */ /* 0x000fe200000000ff */
[----:B------:R-:W-:Y:S01]  /*21040*/  FADD.FTZ R145, R138, R147 ;  /* 0x000000938a917221 */ /* 0x000fe20000010000 */
[----:B------:R-:W-:Y:S01]  /*21050*/  LOP3.LUT R152, R179, 0xff, RZ, 0xc0, !PT ;  /* 0x000000ffb3987812 */ /* 0x000fe200078ec0ff */
[----:B------:R2:W-:Y:S01]  /*21060*/  STG.E.U16 desc[UR28][R218.64], R2 ;  /* 0x00000002da007986 */ /* 0x0005e2000c10151c */
[----:B------:R-:W-:Y:S01]  /*21070*/  SHF.R.U32.HI R156, RZ, 0x18, R178 ;  /* 0x00000018ff9c7819 */ /* 0x000fe200000116b2 */
[----:B------:R-:W-:Y:S01]  /*21080*/  FADD.FTZ R155, R142, R145 ;  /* 0x000000918e9b7221 */ /* 0x000fe20000010000 */
[----:B------:R-:W-:Y:S01]  /*21090*/  ISETP.LE.U32.AND P3, PT, R152, UR8, PT ;  /* 0x0000000898007c0c */ /* 0x000fe2000bf63070 */
[----:B------:R3:W-:Y:S01]  /*210a0*/  STG.E.U16 desc[UR28][R218.64+0x2], R0 ;  /* 0x00000200da007986 */ /* 0x0007e2000c10151c */
[----:B------:R-:W-:Y:S01]  /*210b0*/  ISETP.LE.U32.AND P5, PT, R156, UR8, PT ;  /* 0x000000089c007c0c */ /* 0x000fe2000bfa3070 */
[----:B------:R-:W-:Y:S01]  /*210c0*/  FADD.FTZ R160, R140, R143 ;  /* 0x0000008f8ca07221 */ /* 0x000fe20000010000 */
[----:B------:R-:W-:Y:S01]  /*210d0*/  F2FP.BF16.F32.PACK_AB R138, R142, R138 ;  /* 0x0000008a8e8a723e */ /* 0x000fe200000010ff */
[----:B------:R-:W4:Y:S01]  /*210e0*/  MUFU.EX2 R140, R173 ;  /* 0x000000ad008c7308 */ /* 0x000f220000000800 */
[----:B------:R-:W-:Y:S02]  /*210f0*/  LEA R142, P4, R192, R218, 0x1 ;  /* 0x000000dac08e7211 */ /* 0x000fe400078808ff */
[----:B------:R-:W-:Y:S07]  /*21100*/  PRMT R147, R136, 0x5410, R3 ;  /* 0x0000541088937816 */ /* 0x000fee0000000003 */
[----:B------:R-:W5:Y:S01]  /*21110*/  MUFU.EX2 R145, R197 ;  /* 0x000000c500917308 */ /* 0x000f620000000800 */
[----:B------:R-:W-:Y:S02]  /*21120*/  LEA.HI.X.SX32 R143, R192, R219, 0x1, P4 ;  /* 0x000000dbc08f7211 */ /* 0x000fe400020f0eff */
[----:B------:R-:W-:Y:S07]  /*21130*/  @!P1 PRMT R136, R159, 0x5410, RZ ;  /* 0x000054109f889816 */ /* 0x000fee00000000ff */
[----:B------:R-:W1:Y:S01]  /*21140*/  MUFU.EX2 R144, R198 ;  /* 0x000000c600907308 */ /* 0x000e620000000800 */
[----:B------:R-:W-:Y:S01]  /*21150*/  SHF.R.U32.HI R179, RZ, 0x18, R179 ;  /* 0x00000018ffb37819 */ /* 0x000fe200000116b3 */
[----:B------:R-:W-:Y:S01]  /*21160*/  @!P5 HFMA2.BF16_V2 R165, -RZ.H0_H0, RZ.H0_H0, -R3.H0_H0 ;  /* 0x200000ffffa5d231 */ /* 0x000fe20000340903 */
[----:B------:R-:W-:Y:S01]  /*21170*/  ISETP.GT.U32.AND P4, PT, R195, UR8, PT ;  /* 0x00000008c3007c0c */ /* 0x000fe2000bf84070 */
[----:B------:R3:W-:Y:S01]  /*21180*/  STG.E.U16 desc[UR28][R142.64], R136 ;  /* 0x000000888e007986 */ /* 0x0007e2000c10151c */
[----:B------:R-:W-:Y:S02]  /*21190*/  ISETP.GT.U32.AND P1, PT, R196, UR8, PT ;  /* 0x00000008c4007c0c */ /* 0x000fe4000bf24070 */
[----:B------:R-:W-:Y:S02]  /*211a0*/  PRMT R150, R165, 0x7610, R150 ;  /* 0x00007610a5967816 */ /* 0x000fe40000000096 */
[----:B----4-:R-:W-:Y:S01]  /*211b0*/  F2FP.BF16.F32.PACK_AB R161, R140, R141 ;  /* 0x0000008d8ca1723e */ /* 0x010fe200000010ff */
[----:B-----5:R-:W-:Y:S01]  /*211c0*/  FADD.FTZ R153, R145, R153 ;  /* 0x0000009991997221 */ /* 0x020fe20000010000 */
[C---:B--2---:R-:W-:Y:S02]  /*211d0*/  PRMT R2, R149.reuse, 0x7610, R2 ;  /* 0x0000761095027816 */ /* 0x044fe40000000002 */
[----:B------:R-:W-:Y:S01]  /*211e0*/  @!P5 PRMT R3, R150, 0x5410, RZ ;  /* 0x000054109603d816 */ /* 0x000fe200000000ff */
[C---:B-1----:R-:W-:Y:S01]  /*211f0*/  FADD.FTZ R153, R144.reuse, R153 ;  /* 0x0000009990997221 */ /* 0x042fe20000010000 */
[----:B---3--:R-:W-:Y:S01]  /*21200*/  PRMT R0, R149, 0x7632, R0 ;  /* 0x0000763295007816 */ /* 0x008fe20000000000 */
[----:B------:R-:W-:Y:S01]  /*21210*/  @!P3 HFMA2.BF16_V2 R171, -RZ.H0_H0, RZ.H0_H0, -R2.H0_H0 ;  /* 0x200000ffffabb231 */ /* 0x000fe20000340902 */
[----:B------:R-:W1:Y:S01]  /*21220*/  MUFU.EX2 R149, R194 ;  /* 0x000000c200957308 */ /* 0x000e620000000800 */
[----:B------:R2:W-:Y:S01]  /*21230*/  STG.E.U16 desc[UR28][R142.64+0x2], R3 ;  /* 0x000002038e007986 */ /* 0x0005e2000c10151c */
[----:B------:R-:W-:Y:S01]  /*21240*/  F2FP.BF16.F32.PACK_AB R178, R144, R145 ;  /* 0x0000009190b2723e */ /* 0x000fe200000010ff */
[----:B------:R-:W-:Y:S01]  /*21250*/  @!P0 HFMA2.BF16_V2 R151, -RZ.H0_H0, RZ.H0_H0, -R0.H0_H0 ;  /* 0x200000ffff978231 */ /* 0x000fe20000340900 */
[----:B------:R-:W-:Y:S01]  /*21260*/  PRMT R172, R171, 0x7610, R172 ;  /* 0x00007610abac7816 */ /* 0x000fe200000000ac */
[----:B------:R3:W-:Y:S05]  /*21270*/  @!P3 STL.S16 [R1+0x18], R171 ;  /* 0x000018ab0100b387 */ /* 0x0007ea0000100600 */
[----:B------:R-:W-:Y:S01]  /*21280*/  MUFU.EX2 R144, R174 ;  /* 0x000000ae00907308 */ /* 0x000fe20000000800 */
[----:B------:R-:W-:Y:S01]  /*21290*/  PRMT R156, R157, 0x5410, R156 ;  /* 0x000054109d9c7816 */ /* 0x000fe2000000009c */
[----:B------:R4:W-:Y:S01]  /*212a0*/  @!P5 STL.S16 [R1+0x28], R165 ;  /* 0x000028a50100d387 */ /* 0x0009e20000100600 */
[----:B------:R-:W-:Y:S02]  /*212b0*/  PRMT R163, R151, 0x7610, R163 ;  /* 0x0000761097a37816 */ /* 0x000fe400000000a3 */
[----:B------:R-:W-:Y:S01]  /*212c0*/  PRMT R157, R152, 0x5410, R190 ;  /* 0x00005410989d7816 */ /* 0x000fe200000000be */
[----:B------:R5:W-:Y:S04]  /*212d0*/  @!P0 STL.S16 [R1+0x14], R151 ;  /* 0x0000149701008387 */ /* 0x000be80000100600 */
[----:B------:R-:W5:Y:S01]  /*212e0*/  MUFU.EX2 R136, R193 ;  /* 0x000000c100887308 */ /* 0x000f620000000800 */
[----:B------:R5:W5:Y:S01]  /*212f0*/  LDL.S16 R167, [R1+0x30] ;  /* 0x0000300001a77983 */ /* 0x000b620000100600 */
[----:B--2---:R-:W-:Y:S03]  /*21300*/  FADD.FTZ R3, R141, R154 ;  /* 0x0000009a8d037221 */ /* 0x004fe60000010000 */
[----:B---3--:R2:W3:Y:S05]  /*21310*/  LDL.S16 R171, [R1+0x34] ;  /* 0x0000340001ab7983 */ /* 0x0084ea0000100600 */
[----:B------:R-:W-:Y:S01]  /*21320*/  MUFU.EX2 R141, R189 ;  /* 0x000000bd008d7308 */ /* 0x000fe20000000800 */
[----:B------:R-:W-:Y:S01]  /*21330*/  FADD.FTZ R154, R140, R3 ;  /* 0x000000038c9a7221 */ /* 0x000fe20000010000 */
[----:B-1----:R-:W-:Y:S01]  /*21340*/  FADD.FTZ R140, R149, R155 ;  /* 0x0000009b958c7221 */ /* 0x002fe20000010000 */
[----:B----4-:R2:W4:Y:S01]  /*21350*/  LDL.S16 R165, [R1+0x2c] ;  /* 0x00002c0001a57983 */ /* 0x0105220000100600 */
[----:B------:R-:W-:Y:S02]  /*21360*/  PRMT R155, R2, 0x5410, R0 ;  /* 0x00005410029b7816 */ /* 0x000fe40000000000 */
[----:B------:R-:W-:Y:S01]  /*21370*/  @!P3 PRMT R2, R172, 0x5410, RZ ;  /* 0x00005410ac02b816 */ /* 0x000fe200000000ff */
[----:B-----5:R-:W-:Y:S01]  /*21380*/  IMAD.WIDE R150, R187, 0x70, R142 ;  /* 0x00000070bb967825 */ /* 0x020fe200078e028e */
[C---:B------:R-:W-:Y:S01]  /*21390*/  F2FP.BF16.F32.PACK_AB R3, R136.reuse, R149 ;  /* 0x000000958803723e */ /* 0x040fe200000010ff */
[----:B------:R2:W5:Y:S01]  /*213a0*/  LDL.S16 R172, [R1+0x24] ;  /* 0x0000240001ac7983 */ /* 0x0005620000100600 */
[----:B------:R-:W-:Y:S01]  /*213b0*/  ISETP.LE.U32.AND P3, PT, R179, UR8, PT ;  /* 0x00000008b3007c0c */ /* 0x000fe2000bf63070 */
[----:B------:R-:W-:Y:S01]  /*213c0*/  FADD.FTZ R159, R136, R140 ;  /* 0x0000008c889f7221 */ /* 0x000fe20000010000 */
[C---:B------:R-:W-:Y:S01]  /*213d0*/  LEA R222, P5, R192.reuse, R150, 0x1 ;  /* 0x00000096c0de7211 */ /* 0x040fe200078a08ff */
[----:B------:R-:W1:Y:S01]  /*213e0*/  MUFU.EX2 R143, R188 ;  /* 0x000000bc008f7308 */ /* 0x000e620000000800 */
[----:B------:R-:W-:Y:S01]  /*213f0*/  LOP3.LUT R149, R185, 0xff, RZ, 0xc0, !PT ;  /* 0x000000ffb9957812 */ /* 0x000fe200078ec0ff */
[----:B------:R-:W-:Y:S01]  /*21400*/  STG.E.U16 desc[UR28][R150.64], R2 ;  /* 0x0000000296007986 */ /* 0x000fe2000c10151c */
[----:B------:R-:W-:Y:S07]  /*21410*/  LEA.HI.X.SX32 R223, R192, R151, 0x1, P5 ;  /* 0x00000097c0df7211 */ /* 0x000fee00028f0eff */
[----:B------:R-:W2:Y:S01]  /*21420*/  MUFU.EX2 R142, R177 ;  /* 0x000000b1008e7308 */ /* 0x000ea20000000800 */
[C---:B------:R-:W-:Y:S01]  /*21430*/  ISETP.LE.U32.AND P5, PT, R158.reuse, UR8, PT ;  /* 0x000000089e007c0c */ /* 0x040fe2000bfa3070 */
[----:B------:R-:W-:Y:S01]  /*21440*/  LDSM.16.MT88.4 R192, [R207+0xb800] ;  /* 0x00b80000cfc0783b */ /* 0x000fe20000004200 */
[----:B------:R-:W-:Y:S07]  /*21450*/  @!P0 PRMT R0, R163, 0x5410, RZ ;  /* 0x00005410a3008816 */ /* 0x000fee00000000ff */
[----:B------:R-:W2:Y:S01]  /*21460*/  MUFU.EX2 R140, R176 ;  /* 0x000000b0008c7308 */ /* 0x000ea20000000800 */
[----:B------:R-:W-:Y:S02]  /*21470*/  ISETP.LE.U32.AND P0, PT, R149, UR8, PT ;  /* 0x0000000895007c0c */ /* 0x000fe4000bf03070 */
[----:B------:R-:W-:Y:S02]  /*21480*/  PRMT R136, R137, 0x7632, R136 ;  /* 0x0000763289887816 */ /* 0x000fe40000000088 */
[----:B------:R-:W-:Y:S01]  /*21490*/  PRMT R158, R158, 0x5410, R179 ;  /* 0x000054109e9e7816 */ /* 0x000fe200000000b3 */
[----:B-1----:R-:W-:Y:S01]  /*214a0*/  FADD.FTZ R145, R143, R160 ;  /* 0x000000a08f917221 */ /* 0x002fe20000010000 */
[C---:B------:R-:W-:Y:S01]  /*214b0*/  F2FP.BF16.F32.PACK_AB R168, R141.reuse, R143 ;  /* 0x0000008f8da8723e */ /* 0x040fe200000010ff */
[----:B------:R1:W-:Y:S02]  /*214c0*/  STG.E.U16 desc[UR28][R150.64+0x2], R0 ;  /* 0x0000020096007986 */ /* 0x0003e4000c10151c */
[----:B------:R-:W4:Y:S01]  /*214d0*/  MUFU.EX2 R143, R175 ;  /* 0x000000af008f7308 */ /* 0x000f220000000800 */
[----:B--2---:R-:W-:Y:S01]  /*214e0*/  FADD.FTZ R153, R142, R153 ;  /* 0x000000998e997221 */ /* 0x004fe20000010000 */
[----:B------:R-:W-:Y:S01]  /*214f0*/  FADD.FTZ R163, R141, R145 ;  /* 0x000000918da37221 */ /* 0x000fe20000010000 */
[----:B------:R-:W-:Y:S07]  /*21500*/  PRMT R141, R139, 0x7632, R141 ;  /* 0x000076328b8d7816 */ /* 0x000fee000000008d */
[----:B------:R2:W4:Y:S01]  /*21510*/  MUFU.EX2 R145, R199 ;  /* 0x000000c700917308 */ /* 0x0005220000000800 */
[C---:B------:R-:W-:Y:S01]  /*21520*/  F2FP.BF16.F32.PACK_AB R160, R140.reuse, R142 ;  /* 0x0000008e8ca0723e */ /* 0x040fe200000010ff */
[----:B------:R-:W-:Y:S01]  /*21530*/  FADD.FTZ R142, R140, R153 ;  /* 0x000000998c8e7221 */ /* 0x000fe20000010000 */
[----:B------:R-:W-:Y:S01]  /*21540*/  FADD.FTZ R153, R144, R154 ;  /* 0x0000009a90997221 */ /* 0x000fe20000010000 */
[----:B------:R-:W-:Y:S02]  /*21550*/  PRMT R154, R137, 0x5410, R136 ;  /* 0x00005410899a7816 */ /* 0x000fe40000000088 */
[----:B------:R-:W-:Y:S02]  /*21560*/  PRMT R140, R138, 0x7632, R140 ;  /* 0x000076328a8c7816 */ /* 0x000fe4000000008c */
[----:B------:R-:W-:Y:S01]  /*21570*/  PRMT R185, R162, 0x7771, RZ ;  /* 0x00007771a2b97816 */ /* 0x000fe200000000ff */
[----:B--2---:R-:W-:Y:S01]  /*21580*/  LDSM.16.MT88.4 R196, [R211+0xb800] ;  /* 0x00b80000d3c4783b */ /* 0x004fe20000004200 */
[----:B-1----:R-:W-:Y:S01]  /*21590*/  PRMT R0, R166, 0x7632, R0 ;  /* 0x00007632a6007816 */ /* 0x002fe20000000000 */
[----:B------:R-:W-:Y:S04]  /*215a0*/  IMAD.WIDE R150, R187, -0x70, R150 ;  /* 0xffffff90bb967825 */ /* 0x000fe800078e0296 */
[----:B------:R-:W-:Y:S05]  /*215b0*/  @!P3 HFMA2.BF16_V2 R167, -RZ.H0_H0, RZ.H0_H0, -R136.H0_H0 ;  /* 0x200000ffffa7b231 */ /* 0x000fea0000340988 */
[----:B------:R-:W-:Y:S04]  /*215c0*/  PRMT R170, R167, 0x7610, R170 ;  /* 0x00007610a7aa7816 */ /* 0x000fe800000000aa */
[----:B------:R-:W-:Y:S01]  /*215d0*/  @!P3 PRMT R136, R170, 0x5410, RZ ;  /* 0x00005410aa88b816 */ /* 0x000fe200000000ff */
[----:B---3--:R-:W-:Y:S04]  /*215e0*/  @!P5 HFMA2.BF16_V2 R171, -RZ.H0_H0, RZ.H0_H0, -R137.H0_H0 ;  /* 0x200000ffffabd231 */ /* 0x008fe80000340989 */
[----:B------:R1:W-:Y:S01]  /*215f0*/  STG.E.U16 desc[UR28][R222.64+0x2], R136 ;  /* 0x00000288de007986 */ /* 0x0003e2000c10151c */
[----:B----4-:R-:W-:Y:S03]  /*21600*/  @!P0 HFMA2.BF16_V2 R165, -RZ.H0_H0, RZ.H0_H0, -R139.H0_H0 ;  /* 0x200000ffffa58231 */ /* 0x010fe6000034098b */
[----:B------:R2:W-:Y:S01]  /*21610*/  @!P5 STL.S16 [R1+0x34], R171 ;  /* 0x000034ab0100d387 */ /* 0x0005e20000100600 */
[----:B------:R-:W-:Y:S03]  /*21620*/  PRMT R174, R171, 0x7610, R174 ;  /* 0x00007610abae7816 */ /* 0x000fe600000000ae */
[----:B------:R3:W-:Y:S01]  /*21630*/  @!P3 STL.S16 [R1+0x30], R167 ;  /* 0x000030a70100b387 */ /* 0x0007e20000100600 */
[----:B------:R-:W-:Y:S02]  /*21640*/  PRMT R173, R165, 0x7610, R173 ;  /* 0x00007610a5ad7816 */ /* 0x000fe400000000ad */
[----:B------:R-:W-:Y:S01]  /*21650*/  @!P5 PRMT R137, R174, 0x5410, RZ ;  /* 0x00005410ae89d816 */ /* 0x000fe200000000ff */
[----:B------:R4:W-:Y:S01]  /*21660*/  @!P0 STL.S16 [R1+0x2c], R165 ;  /* 0x00002ca501008387 */ /* 0x0009e20000100600 */
[----:B------:R-:W-:Y:S03]  /*21670*/  ISETP.GT.U32.AND P3, PT, R208, UR8, PT ;  /* 0x00000008d0007c0c */ /* 0x000fe6000bf64070 */
[----:B------:R5:W-:Y:S01]  /*21680*/  STG.E.U16 desc[UR28][R222.64], R137 ;  /* 0x00000089de007986 */ /* 0x000be2000c10151c */
[----:B-1----:R-:W-:Y:S03]  /*21690*/  PRMT R136, R169, 0x7632, R136 ;  /* 0x00007632a9887816 */ /* 0x002fe60000000088 */
[----:B--2---:R2:W2:Y:S04]  /*216a0*/  LDL.S16 R171, [R1+0x20] ;  /* 0x0000200001ab7983 */ /* 0x0044a80000100600 */
[----:B---3--:R1:W3:Y:S01]  /*216b0*/  LDL.S16 R167, [R1+0x1c] ;  /* 0x00001c0001a77983 */ /* 0x0082e20000100600 */
[----:B----4-:R-:W-:Y:S03]  /*216c0*/  LOP3.LUT R165, R206, 0xff, RZ, 0xc0, !PT ;  /* 0x000000ffcea57812 */ /* 0x010fe600078ec0ff */
[----:B------:R4:W-:Y:S01]  /*216d0*/  STL [R1+0x64], R142 ;  /* 0x0000648e01007387 */ /* 0x0009e20000100800 */
[C---:B------:R-:W-:Y:S01]  /*216e0*/  F2FP.BF16.F32.PACK_AB R206, R143.reuse, R144 ;  /* 0x000000908fce723e */ /* 0x040fe200000010ff */
[----:B------:R-:W-:Y:S01]  /*216f0*/  FADD.FTZ R143, R143, R153 ;  /* 0x000000998f8f7221 */ /* 0x000fe20000010000 */
[----:B------:R-:W-:Y:S01]  /*21700*/  ISETP.LE.U32.AND P5, PT, R165, UR8, PT ;  /* 0x00000008a5007c0c */ /* 0x000fe2000bfa3070 */
[----:B------:R-:W-:Y:S01]  /*21710*/  FADD.FTZ R144, R145, R159 ;  /* 0x0000009f91907221 */ /* 0x000fe20000010000 */
[----:B------:R-:W-:Y:S02]  /*21720*/  PRMT R153, R139, 0x5410, R141 ;  /* 0x000054108b997816 */ /* 0x000fe4000000008d */
[----:B------:R1:W-:Y:S01]  /*21730*/  STL [R1+0x60], R143 ;  /* 0x0000608f01007387 */ /* 0x0003e20000100800 */
[----:B------:R-:W-:Y:S02]  /*21740*/  @!P0 PRMT R139, R173, 0x5410, RZ ;  /* 0x00005410ad8b8816 */ /* 0x000fe400000000ff */
[----:B-----5:R-:W-:Y:S01]  /*21750*/  PRMT R137, R169, 0x7610, R137 ;  /* 0x00007610a9897816 */ /* 0x020fe20000000089 */
[----:B------:R2:W5:Y:S01]  /*21760*/  LDL.S16 R170, [R1+0x4] ;  /* 0x0000040001aa7983 */ /* 0x0005620000100600 */
[----:B------:R-:W-:Y:S02]  /*21770*/  SHF.R.U32.HI R173, RZ, 0x18, R148 ;  /* 0x00000018ffad7819 */ /* 0x000fe40000011694 */
[----:B------:R-:W-:Y:S02]  /*21780*/  PRMT R174, R165, 0x5410, R208 ;  /* 0x00005410a5ae7816 */ /* 0x000fe400000000d0 */
[----:B------:R-:W-:Y:S01]  /*21790*/  @!P5 HFMA2.BF16_V2 R172, -RZ.H0_H0, RZ.H0_H0, -R138.H0_H0 ;  /* 0x200000ffffacd231 */ /* 0x000fe2000034098a */
[----:B----4-:R-:W4:Y:S01]  /*217a0*/  MUFU.EX2 R142, R200 ;  /* 0x000000c8008e7308 */ /* 0x010f220000000800 */
[----:B-1----:R-:W-:Y:S04]  /*217b0*/  LOP3.LUT R143, R148, 0xffff, RZ, 0xc0, !PT ;  /* 0x0000ffff948f7812 */ /* 0x002fe800078ec0ff */
[--C-:B------:R-:W-:Y:S02]  /*217c0*/  SHF.R.U32.HI R183, RZ, 0x8, R143.reuse ;  /* 0x00000008ffb77819 */ /* 0x100fe4000001168f */
[C---:B----4-:R-:W-:Y:S01]  /*217d0*/  F2FP.BF16.F32.PACK_AB R159, R142.reuse, R145 ;  /* 0x000000918e9f723e */ /* 0x050fe200000010ff */
[--C-:B------:R-:W-:Y:S01]  /*217e0*/  FADD.FTZ R145, R142, R144.reuse ;  /* 0x000000908e917221 */ /* 0x100fe20000010000 */
[----:B------:R-:W-:Y:S01]  /*217f0*/  LOP3.LUT R2, R183, 0xffff, RZ, 0xc0, !PT ;  /* 0x0000ffffb7027812 */ /* 0x000fe200078ec0ff */
[----:B------:R-:W-:Y:S01]  /*21800*/  VIADD R200, R207, 0xa040 ;  /* 0x0000a040cfc87836 */ /* 0x000fe20000000000 */
[----:B------:R-:W-:Y:S02]  /*21810*/  PRMT R144, R172, 0x7610, R144 ;  /* 0x00007610ac907816 */ /* 0x000fe40000000090 */
[----:B------:R1:W-:Y:S01]  /*21820*/  STL [R1+0x5c], R145 ;  /* 0x00005c9101007387 */ /* 0x0003e20000100800 */
[----:B------:R-:W-:Y:S02]  /*21830*/  ISETP.LE.U32.AND P0, PT, R2, UR8, PT ;  /* 0x0000000802007c0c */ /* 0x000fe4000bf03070 */
[----:B------:R-:W-:Y:S01]  /*21840*/  PRMT R2, R166, 0x7610, R2 ;  /* 0x00007610a6027816 */ /* 0x000fe20000000002 */
[----:B------:R4:W-:Y:S01]  /*21850*/  @!P5 STL.S16 [R1+0x24], R172 ;  /* 0x000024ac0100d387 */ /* 0x0009e20000100600 */
[----:B-1----:R-:W-:Y:S02]  /*21860*/  PRMT R145, R138, 0x5410, R140 ;  /* 0x000054108a917816 */ /* 0x002fe4000000008c */
[----:B------:R-:W-:Y:S02]  /*21870*/  @!P5 PRMT R138, R144, 0x5410, RZ ;  /* 0x00005410908ad816 */ /* 0x000fe400000000ff */
[----:B------:R-:W-:Y:S02]  /*21880*/  PRMT R144, R2, 0x5410, R0 ;  /* 0x0000541002907816 */ /* 0x000fe40000000000 */
[----:B------:R-:W-:Y:S01]  /*21890*/  ISETP.GT.U32.AND P5, PT, R182, UR8, PT ;  /* 0x00000008b6007c0c */ /* 0x000fe2000bfa4070 */
[----:B------:R1:W-:Y:S01]  /*218a0*/  STG.E.U16 desc[UR28][R218.64+0x10], R138 ;  /* 0x0000108ada007986 */ /* 0x0003e2000c10151c */
[----:B----4-:R-:W-:Y:S11]  /*218b0*/  LOP3.LUT R172, R148, 0xff, RZ, 0xc0, !PT ;  /* 0x000000ff94ac7812 */ /* 0x010ff600078ec0ff */
[----:B------:R-:W-:Y:S01]  /*218c0*/  @P5 HFMA2.BF16_V2 R249, -RZ.H0_H0, RZ.H0_H0, -R137.H0_H0 ;  /* 0x200000fffff95231 */ /* 0x000fe20000340989 */
[----:B-1----:R-:W-:Y:S01]  /*218d0*/  MUFU.EX2 R138, R202 ;  /* 0x000000ca008a7308 */ /* 0x002fe20000000800 */
[----:B--2---:R-:W-:Y:S02]  /*218e0*/  @P3 HFMA2.BF16_V2 R171, -RZ.H0_H0, RZ.H0_H0, -R140.H0_H0 ;  /* 0x200000ffffab3231 */ /* 0x004fe4000034098c */
[----:B---3--:R-:W-:Y:S03]  /*218f0*/  @P4 HFMA2.BF16_V2 R167, -RZ.H0_H0, RZ.H0_H0, -R0.H0_H0 ;  /* 0x200000ffffa74231 */ /* 0x008fe60000340900 */
[----:B------:R-:W-:Y:S01]  /*21900*/  @P3 STL.S16 [R1+0x20], R171 ;  /* 0x000020ab01003387 */ /* 0x000fe20000100600 */
[----:B------:R-:W-:Y:S03]  /*21910*/  PRMT R142, R171, 0x7610, R142 ;  /* 0x00007610ab8e7816 */ /* 0x000fe6000000008e */
[----:B------:R1:W-:Y:S01]  /*21920*/  @P4 STL.S16 [R1+0x1c], R167 ;  /* 0x00001ca701004387 */ /* 0x0003e20000100600 */
[----:B------:R-:W-:Y:S02]  /*21930*/  @P3 PRMT R140, R142, 0x5410, RZ ;  /* 0x000054108e8c3816 */ /* 0x000fe400000000ff */
[----:B------:R-:W-:Y:S02]  /*21940*/  PRMT R143, R167, 0x7610, R143 ;  /* 0x00007610a78f7816 */ /* 0x000fe4000000008f */
[----:B------:R-:W-:Y:S01]  /*21950*/  ISETP.GT.U32.AND P3, PT, R181, UR8, PT ;  /* 0x00000008b5007c0c */ /* 0x000fe2000bf64070 */
[----:B------:R-:W-:Y:S01]  /*21960*/  STG.E.U16 desc[UR28][R218.64+0x12], R140 ;  /* 0x0000128cda007986 */ /* 0x000fe2000c10151c */
[----:B------:R-:W-:Y:S02]  /*21970*/  @P4 PRMT R0, R143, 0x5410, RZ ;  /* 0x000054108f004816 */ /* 0x000fe400000000ff */
[----:B------:R-:W-:Y:S01]  /*21980*/  ISETP.GT.U32.AND P4, PT, R180, UR8, PT ;  /* 0x00000008b4007c0c */ /* 0x000fe2000bf84070 */
[----:B-----5:R-:W-:Y:S02]  /*21990*/  @P1 HFMA2.BF16_V2 R170, -RZ.H0_H0, RZ.H0_H0, -R2.H0_H0 ;  /* 0x200000ffffaa1231 */ /* 0x020fe40000340902 */
[----:B------:R2:W-:Y:S01]  /*219a0*/  STG.E.U16 desc[UR28][R150.64+0x12], R0 ;  /* 0x0000120096007986 */ /* 0x0005e2000c10151c */
[----:B------:R-:W-:Y:S02]  /*219b0*/  PRMT R181, R182, 0x5410, R181 ;  /* 0x00005410b6b57816 */ /* 0x000fe400000000b5 */
[----:B------:R-:W-:Y:S01]  /*219c0*/  PRMT R180, R149, 0x5410, R180 ;  /* 0x0000541095b47816 */ /* 0x000fe200000000b4 */
[----:B------:R-:W-:Y:S01]  /*219d0*/  @P1 STL.S16 [R1+0x4], R170 ;  /* 0x000004aa01001387 */ /* 0x000fe20000100600 */
[----:B------:R-:W-:Y:S01]  /*219e0*/  PRMT R152, R170, 0x7610, R152 ;  /* 0x00007610aa987816 */ /* 0x000fe20000000098 */
[----:B------:R-:W-:Y:S01]  /*219f0*/  @P3 HFMA2.BF16_V2 R248, -RZ.H0_H0, RZ.H0_H0, -R136.H0_H0 ;  /* 0x200000fffff83231 */ /* 0x000fe20000340988 */
[----:B------:R-:W-:Y:S01]  /*21a00*/  PRMT R149, R164, 0x5410, R191 ;  /* 0x00005410a4957816 */ /* 0x000fe200000000bf */
[----:B------:R-:W3:Y:S01]  /*21a10*/  LDL R175, [R1+0x38] ;  /* 0x0000380001af7983 */ /* 0x000ee20000100800 */
[----:B------:R-:W-:Y:S01]  /*21a20*/  @P1 PRMT R2, R152, 0x5410, RZ ;  /* 0x0000541098021816 */ /* 0x000fe200000000ff */
[----:B------:R-:W-:Y:S01]  /*21a30*/  @P4 HFMA2.BF16_V2 R250, -RZ.H0_H0, RZ.H0_H0, -R141.H0_H0 ;  /* 0x200000fffffa4231 */ /* 0x000fe2000034098d */
[----:B------:R-:W-:Y:S01]  /*21a40*/  PRMT R152, R137, 0x5410, R136 ;  /* 0x0000541089987816 */ /* 0x000fe20000000088 */
[----:B------:R4:W5:Y:S01]  /*21a50*/  LDL.S16 R188, [R1] ;  /* 0x0000000001bc7983 */ /* 0x0009620000100600 */
[----:B-1----:R-:W-:Y:S01]  /*21a60*/  IMAD.WIDE.U32 R166, R230, -0x2daee0ad, RZ ;  /* 0xd2511f53e6a67825 */ /* 0x002fe200078e00ff */
[----:B------:R-:W-:Y:S02]  /*21a70*/  @P5 PRMT R137, R249, 0x5410, RZ ;  /* 0x00005410f9895816 */ /* 0x000fe400000000ff */
[----:B------:R1:W-:Y:S01]  /*21a80*/  STG.E.U16 desc[UR28][R150.64+0x10], R2 ;  /* 0x0000100296007986 */ /* 0x0003e2000c10151c */
[----:B------:R-:W-:Y:S02]  /*21a90*/  @P4 PRMT R141, R250, 0x5410, RZ ;  /* 0x00005410fa8d4816 */ /* 0x000fe400000000ff */
[----:B------:R-:W-:Y:S02]  /*21aa0*/  LOP3.LUT R142, R232, UR7, R167, 0x96, !PT ;  /* 0x00000007e88e7c12 */ /* 0x000fe4000f8e96a7 */
[----:B------:R-:W-:Y:S02]  /*21ab0*/  @P3 PRMT R136, R248, 0x5410, RZ ;  /* 0x00005410f8883816 */ /* 0x000fe400000000ff */
[----:B------:R-:W-:Y:S02]  /*21ac0*/  LOP3.LUT R143, R142, 0xffff, RZ, 0xc0, !PT ;  /* 0x0000ffff8e8f7812 */ /* 0x000fe400078ec0ff */
[----:B------:R-:W-:Y:S02]  /*21ad0*/  ISETP.LE.U32.AND P4, PT, R172, UR8, PT ;  /* 0x00000008ac007c0c */ /* 0x000fe4000bf83070 */
[----:B------:R-:W-:Y:S02]  /*21ae0*/  SHF.R.U32.HI R182, RZ, 0x8, R143 ;  /* 0x00000008ffb67819 */ /* 0x000fe4000001168f */
[----:B------:R-:W4:Y:S01]  /*21af0*/  MUFU.EX2 R143, R201 ;  /* 0x000000c9008f7308 */ /* 0x000f220000000800 */
[----:B--2---:R-:W-:Y:S02]  /*21b00*/  PRMT R0, R148, 0x7632, R0 ;  /* 0x0000763294007816 */ /* 0x004fe40000000000 */
[----:B------:R-:W-:Y:S02]  /*21b10*/  LOP3.LUT R140, R182, 0xffff, RZ, 0xc0, !PT ;  /* 0x0000ffffb68c7812 */ /* 0x000fe400078ec0ff */
[----:B------:R-:W-:Y:S02]  /*21b20*/  LOP3.LUT R171, R0, 0xff, RZ, 0xc0, !PT ;  /* 0x000000ff00ab7812 */ /* 0x000fe400078ec0ff */
[----:B------:R-:W-:Y:S02]  /*21b30*/  ISETP.LE.U32.AND P1, PT, R140, UR8, PT ;  /* 0x000000088c007c0c */ /* 0x000fe4000bf23070 */
[----:B------:R-:W-:Y:S01]  /*21b40*/  ISETP.LE.U32.AND P5, PT, R171, UR8, PT ;  /* 0x00000008ab007c0c */ /* 0x000fe2000bfa3070 */
[----:B------:R-:W-:Y:S01]  /*21b50*/  @!P4 HFMA2.BF16_V2 R247, -RZ.H0_H0, RZ.H0_H0, -R3.H0_H0 ;  /* 0x200000fffff7c231 */ /* 0x000fe20000340903 */
[----:B------:R-:W-:Y:S02]  /*21b60*/  LOP3.LUT R176, R142, 0xff, RZ, 0xc0, !PT ;  /* 0x000000ff8eb07812 */ /* 0x000fe400078ec0ff */
[----:B------:R-:W-:Y:S01]  /*21b70*/  SHF.R.U32.HI R177, RZ, 0x18, R142 ;  /* 0x00000018ffb17819 */ /* 0x000fe2000001168e */
[----:B-1----:R-:W-:Y:S04]  /*21b80*/  IMAD.WIDE R150, R187, 0x70, R150 ;  /* 0x00000070bb967825 */ /* 0x002fe800078e0296 */
[----:B----4-:R-:W-:Y:S01]  /*21b90*/  FADD.FTZ R0, R143, R163 ;  /* 0x000000a38f007221 */ /* 0x010fe20000010000 */
[C---:B------:R-:W-:Y:S01]  /*21ba0*/  PRMT R2, R3.reuse, 0x7632, R2 ;  /* 0x0000763203027816 */ /* 0x040fe20000000002 */
[----:B------:R1:W-:Y:S02]  /*21bb0*/  STG.E.U16 desc[UR28][R150.64+0x10], R139 ;  /* 0x0000108b96007986 */ /* 0x0003e4000c10151c */
[--C-:B------:R-:W-:Y:S01]  /*21bc0*/  FADD.FTZ R140, R138, R0.reuse ;  /* 0x000000008a8c7221 */ /* 0x100fe20000010000 */
[----:B------:R-:W-:Y:S01]  /*21bd0*/  PRMT R0, R168, 0x7610, R0 ;  /* 0x00007610a8007816 */ /* 0x000fe20000000000 */
[----:B------:R-:W-:Y:S01]  /*21be0*/  @!P0 HFMA2.BF16_V2 R246, -RZ.H0_H0, RZ.H0_H0, -R2.H0_H0 ;  /* 0x200000fffff68231 */ /* 0x000fe20000340902 */
[----:B------:R-:W-:Y:S01]  /*21bf0*/  STG.E.U16 desc[UR28][R150.64+0x12], R141 ;  /* 0x0000128d96007986 */ /* 0x000fe2000c10151c */
[----:B------:R-:W-:Y:S02]  /*21c00*/  F2FP.BF16.F32.PACK_AB R167, R138, R143 ;  /* 0x0000008f8aa7723e */ /* 0x000fe400000010ff */
[----:B------:R-:W-:Y:S01]  /*21c10*/  PRMT R163, R3, 0x5410, R2 ;  /* 0x0000541003a37816 */ /* 0x000fe20000000002 */
[----:B------:R-:W-:Y:S01]  /*21c20*/  STG.E.U16 desc[UR28][R222.64+0x10], R137 ;  /* 0x00001089de007986 */ /* 0x000fe2000c10151c */
[----:B------:R-:W-:Y:S01]  /*21c30*/  @!P0 PRMT R2, R246, 0x5410, RZ ;  /* 0x00005410f6028816 */ /* 0x000fe200000000ff */
[----:B------:R-:W-:Y:S01]  /*21c40*/  @!P5 HFMA2.BF16_V2 R245, -RZ.H0_H0, RZ.H0_H0, -R0.H0_H0 ;  /* 0x200000fffff5d231 */ /* 0x000fe20000340900 */
[----:B------:R-:W-:Y:S01]  /*21c50*/  PRMT R138, R168, 0x7632, R138 ;  /* 0x00007632a88a7816 */ /* 0x000fe2000000008a */
[----:B------:R2:W-:Y:S01]  /*21c60*/  STG.E.U16 desc[UR28][R222.64+0x12], R136 ;  /* 0x00001288de007986 */ /* 0x0005e2000c10151c */
[----:B------:R-:W-:Y:S02]  /*21c70*/  @!P4 PRMT R3, R247, 0x5410, RZ ;  /* 0x00005410f703c816 */ /* 0x000fe400000000ff */
[----:B------:R-:W-:Y:S01]  /*21c80*/  PRMT R169, R0, 0x5410, R138 ;  /* 0x0000541000a97816 */ /* 0x000fe2000000008a */
[----:B------:R4:W-:Y:S01]  /*21c90*/  STG.E.U16 desc[UR28][R218.64+0x22], R2 ;  /* 0x00002202da007986 */ /* 0x0009e2000c10151c */
[----:B------:R-:W-:Y:S02]  /*21ca0*/  @!P5 PRMT R0, R245, 0x5410, RZ ;  /* 0x00005410f500d816 */ /* 0x000fe400000000ff */
[----:B------:R-:W-:Y:S01]  /*21cb0*/  ISETP.LE.U32.AND P4, PT, R173, UR8, PT ;  /* 0x00000008ad007c0c */ /* 0x000fe2000bf83070 */
[----:B------:R4:W-:Y:S01]  /*21cc0*/  STG.E.U16 desc[UR28][R218.64+0x20], R3 ;  /* 0x00002003da007986 */ /* 0x0009e2000c10151c */
[----:B------:R-:W-:Y:S02]  /*21cd0*/  ISETP.LE.U32.AND P0, PT, R176, UR8, PT ;  /* 0x00000008b0007c0c */ /* 0x000fe4000bf03070 */
[----:B------:R-:W-:Y:S01]  /*21ce0*/  ISETP.LE.U32.AND P5, PT, R177, UR8, PT ;  /* 0x00000008b1007c0c */ /* 0x000fe2000bfa3070 */
[----:B------:R-:W-:Y:S01]  /*21cf0*/  STL [R1+0x58], R140 ;  /* 0x0000588c01007387 */ /* 0x000fe20000100800 */
[----:B------:R-:W-:Y:S02]  /*21d00*/  PRMT R172, R172, 0x5410, R183 ;  /* 0x00005410acac7816 */ /* 0x000fe400000000b7 */
[----:B-1----:R-:W-:Y:S02]  /*21d10*/  PRMT R139, R142, 0x7632, R139 ;  /* 0x000076328e8b7816 */ /* 0x002fe4000000008b */
[----:B------:R-:W1:Y:S01]  /*21d20*/  LDSM.16.MT88.4 R140, [R207+0xa000] ;  /* 0x00a00000cf8c783b */ /* 0x000e620000004200 */
[----:B------:R-:W-:Y:S02]  /*21d30*/  PRMT R176, R176, 0x5410, R182 ;  /* 0x00005410b0b07816 */ /* 0x000fe400000000b6 */
[----:B------:R-:W-:Y:S01]  /*21d40*/  @!P4 HFMA2.BF16_V2 R240, -RZ.H0_H0, RZ.H0_H0, -R138.H0_H0 ;  /* 0x200000fffff0c231 */ /* 0x000fe2000034098a */
[----:B------:R-:W-:Y:S02]  /*21d50*/  LOP3.LUT R170, R139, 0xff, RZ, 0xc0, !PT ;  /* 0x000000ff8baa7812 */ /* 0x000fe400078ec0ff */
[----:B------:R-:W-:Y:S01]  /*21d60*/  LOP3.LUT R139, R186, 0xff00ff, RZ, 0xc0, !PT ;  /* 0x00ff00ffba8b7812 */ /* 0x000fe200078ec0ff */
[----:B------:R-:W-:Y:S01]  /*21d70*/  @!P5 HFMA2.BF16_V2 R252, -RZ.H0_H0, RZ.H0_H0, -R161.H1_H1 ;  /* 0x200000fffffcd231 */ /* 0x000fe200003609a1 */
[----:B------:R-:W-:Y:S01]  /*21d80*/  @!P4 PRMT R138, R240, 0x5410, RZ ;  /* 0x00005410f08ac816 */ /* 0x000fe200000000ff */
[C---:B--2---:R-:W-:Y:S01]  /*21d90*/  IMAD.WIDE R136, R187.reuse, -0x70, R150 ;  /* 0xffffff90bb887825 */ /* 0x044fe200078e0296 */
[----:B------:R-:W-:Y:S02]  /*21da0*/  ISETP.LE.U32.AND P3, PT, R170, UR8, PT ;  /* 0x00000008aa007c0c */ /* 0x000fe4000bf63070 */
[--C-:B------:R-:W-:Y:S02]  /*21db0*/  HSET2.LE.AND R139, R139, R221.reuse, PT ;  /* 0x000000dd8b8b7233 */ /* 0x100fe40003803000 */
[----:B------:R2:W-:Y:S01]  /*21dc0*/  STG.E.U16 desc[UR28][R136.64+0x20], R0 ;  /* 0x0000200088007986 */ /* 0x0005e2000c10151c */
[----:B----4-:R-:W-:Y:S01]  /*21dd0*/  PRMT R2, R178, 0x7610, R2 ;  /* 0x00007610b2027816 */ /* 0x010fe20000000002 */
[----:B------:R-:W-:Y:S01]  /*21de0*/  IMAD.WIDE R164, R187, 0x70, R136 ;  /* 0x00000070bba47825 */ /* 0x000fe200078e0288 */
[----:B------:R-:W-:Y:S01]  /*21df0*/  LOP3.LUT R139, R144, R139, RZ, 0xc0, !PT ;  /* 0x0000008b908b7212 */ /* 0x000fe200078ec0ff */
[----:B------:R4:W-:Y:S01]  /*21e00*/  STG.E.U16 desc[UR28][R136.64+0x22], R138 ;  /* 0x0000228a88007986 */ /* 0x0009e2000c10151c */
[----:B------:R-:W-:Y:S01]  /*21e10*/  HSET2.LE.AND R144, R157, R221, PT ;  /* 0x000000dd9d907233 */ /* 0x000fe20003803000 */
[----:B------:R-:W-:Y:S02]  /*21e20*/  @!P0 HFMA2.BF16_V2 R243, -RZ.H0_H0, RZ.H0_H0, -R2.H0_H0 ;  /* 0x200000fffff38231 */ /* 0x000fe40000340902 */
[----:B------:R-:W-:Y:S01]  /*21e30*/  IMAD.MOV.U32 R3, RZ, RZ, R162 ;  /* 0x000000ffff037224 */ /* 0x000fe200078e00a2 */
[----:B------:R-:W-:Y:S01]  /*21e40*/  PRMT R173, R171, 0x5410, R173 ;  /* 0x00005410abad7816 */ /* 0x000fe200000000ad */
[----:B------:R-:W-:Y:S01]  /*21e50*/  @!P3 HFMA2.BF16_V2 R241, -RZ.H0_H0, RZ.H0_H0, -R161.H0_H0 ;  /* 0x200000fffff1b231 */ /* 0x000fe200003409a1 */
[----:B------:R-:W-:Y:S02]  /*21e60*/  LOP3.LUT R144, R155, R144, RZ, 0xc0, !PT ;  /* 0x000000909b907212 */ /* 0x000fe400078ec0ff */
[----:B------:R-:W-:Y:S02]  /*21e70*/  LOP3.LUT R184, R3, 0xff, RZ, 0xc0, !PT ;  /* 0x000000ff03b87812 */ /* 0x000fe400078ec0ff */
[----:B------:R-:W-:Y:S02]  /*21e80*/  PRMT R3, R161, 0x7632, R3 ;  /* 0x00007632a1037816 */ /* 0x000fe40000000003 */
[----:B------:R-:W-:Y:S02]  /*21e90*/  @!P5 PRMT R3, R252, 0x5410, RZ ;  /* 0x00005410fc03d816 */ /* 0x000fe400000000ff */
[----:B------:R-:W-:Y:S02]  /*21ea0*/  ISETP.LE.U32.AND P4, PT, R184, UR8, PT ;  /* 0x00000008b8007c0c */ /* 0x000fe4000bf83070 */
[--C-:B------:R-:W-:Y:S02]  /*21eb0*/  HSET2.LE.AND R172, R172, R221.reuse, PT ;  /* 0x000000ddacac7233 */ /* 0x100fe40003803000 */
[--C-:B------:R-:W-:Y:S02]  /*21ec0*/  HSET2.LE.AND R173, R173, R221.reuse, PT ;  /* 0x000000ddadad7233 */ /* 0x100fe40003803000 */
[----:B------:R-:W-:Y:S02]  /*21ed0*/  PRMT R177, R170, 0x5410, R177 ;  /* 0x00005410aab17816 */ /* 0x000fe400000000b1 */
[----:B------:R-:W-:Y:S02]  /*21ee0*/  LOP3.LUT R172, R163, R172, RZ, 0xc0, !PT ;  /* 0x000000aca3ac7212 */ /* 0x000fe400078ec0ff */
[----:B--2---:R-:W-:Y:S02]  /*21ef0*/  PRMT R0, R178, 0x7632, R0 ;  /* 0x00007632b2007816 */ /* 0x004fe40000000000 */
[----:B------:R-:W-:Y:S02]  /*21f00*/  PRMT R178, R166, 0x7771, RZ ;  /* 0x00007771a6b27816 */ /* 0x000fe400000000ff */
[----:B------:R-:W-:Y:S01]  /*21f10*/  PRMT R208, R2, 0x5410, R0 ;  /* 0x0000541002d07816 */ /* 0x000fe20000000000 */
[----:B------:R-:W-:Y:S01]  /*21f20*/  @!P1 HFMA2.BF16_V2 R242, -RZ.H0_H0, RZ.H0_H0, -R0.H0_H0 ;  /* 0x200000fffff29231 */ /* 0x000fe20000340900 */
[----:B------:R-:W-:Y:S02]  /*21f30*/  @!P0 PRMT R2, R243, 0x5410, RZ ;  /* 0x00005410f3028816 */ /* 0x000fe400000000ff */
[--C-:B----4-:R-:W-:Y:S02]  /*21f40*/  HSET2.LE.AND R137, R156, R221.reuse, PT ;  /* 0x000000dd9c897233 */ /* 0x110fe40003803000 */
[--C-:B------:R-:W-:Y:S01]  /*21f50*/  HSET2.LE.AND R136, R149, R221.reuse, PT ;  /* 0x000000dd95887233 */ /* 0x100fe20003803000 */
[----:B------:R2:W-:Y:S01]  /*21f60*/  STG.E.U16 desc[UR28][R164.64+0x20], R2 ;  /* 0x00002002a4007986 */ /* 0x0005e2000c10151c */
[--C-:B------:R-:W-:Y:S02]  /*21f70*/  HSET2.LE.AND R138, R174, R221.reuse, PT ;  /* 0x000000ddae8a7233 */ /* 0x100fe40003803000 */
[----:B------:R-:W-:Y:S01]  /*21f80*/  LOP3.LUT R137, R147, R137, RZ, 0xc0, !PT ;  /* 0x0000008993897212 */ /* 0x000fe200078ec0ff */
[----:B------:R-:W4:Y:S01]  /*21f90*/  LDSM.16.MT88.4 R148, [R211+0xa000] ;  /* 0x00a00000d394783b */ /* 0x000f220000004200 */
[----:B------:R-:W-:Y:S02]  /*21fa0*/  LOP3.LUT R147, R181, 0xff00ff, RZ, 0xc0, !PT ;  /* 0x00ff00ffb5937812 */ /* 0x000fe400078ec0ff */
[----:B------:R-:W-:Y:S02]  /*21fb0*/  LOP3.LUT R136, R146, R136, RZ, 0xc0, !PT ;  /* 0x0000008892887212 */ /* 0x000fe400078ec0ff */
[----:B------:R-:W-:Y:S02]  /*21fc0*/  LOP3.LUT R138, R145, R138, RZ, 0xc0, !PT ;  /* 0x0000008a918a7212 */ /* 0x000fe400078ec0ff */
[--C-:B------:R-:W-:Y:S02]  /*21fd0*/  HSET2.LE.AND R145, R158, R221.reuse, PT ;  /* 0x000000dd9e917233 */ /* 0x100fe40003803000 */
[--C-:B------:R-:W-:Y:S02]  /*21fe0*/  HSET2.LE.AND R146, R180, R221.reuse, PT ;  /* 0x000000ddb4927233 */ /* 0x100fe40003803000 */
[--C-:B------:R-:W-:Y:S01]  /*21ff0*/  HSET2.LE.AND R147, R147, R221.reuse, PT ;  /* 0x000000dd93937233 */ /* 0x100fe20003803000 */
[-C--:B-1----:R-:W-:Y:S01]  /*22000*/  HMMA.16816.F32.BF16 R4, R136, R140.reuse, R4 ;  /* 0x0000008c8804723c */ /* 0x082fe20000041804 */
[----:B------:R-:W-:Y:S04]  /*22010*/  LDSM.16.MT88.4 R180, [R211+0xa800] ;  /* 0x00a80000d3b4783b */ /* 0x000fe80000004200 */
[----:B------:R-:W-:Y:S02]  /*22020*/  @!P1 PRMT R0, R242, 0x5410, RZ ;  /* 0x00005410f2009816 */ /* 0x000fe400000000ff */
[----:B------:R-:W-:Y:S02]  /*22030*/  LOP3.LUT R145, R154, R145, RZ, 0xc0, !PT ;  /* 0x000000919a917212 */ /* 0x000fe400078ec0ff */
[----:B------:R-:W-:Y:S01]  /*22040*/  LOP3.LUT R146, R153, R146, RZ, 0xc0, !PT ;  /* 0x0000009299927212 */ /* 0x000fe200078ec0ff */
[----:B------:R1:W-:Y:S01]  /*22050*/  STG.E.U16 desc[UR28][R164.64+0x22], R0 ;  /* 0x00002200a4007986 */ /* 0x0003e2000c10151c */
[----:B------:R-:W-:Y:S02]  /*22060*/  LOP3.LUT R147, R152, R147, RZ, 0xc0, !PT ;  /* 0x0000009398937212 */ /* 0x000fe400078ec0ff */
[----:B--2---:R-:W-:Y:S01]  /*22070*/  PRMT R2, R161, 0x7610, R2 ;  /* 0x00007610a1027816 */ /* 0x004fe20000000002 */
[----:B------:R-:W-:Y:S01]  /*22080*/  STG.E.U16 desc[UR28][R222.64+0x22], R3 ;  /* 0x00002203de007986 */ /* 0x000fe2000c10151c */
[----:B------:R-:W-:Y:S02]  /*22090*/  @!P3 PRMT R2, R241, 0x5410, RZ ;  /* 0x00005410f102b816 */ /* 0x000fe400000000ff */
[----:B------:R-:W-:Y:S01]  /*220a0*/  ISETP.GT.U32.AND P0, PT, R185, UR8, PT ;  /* 0x00000008b9007c0c */ /* 0x000fe2000bf04070 */
[C---:B------:R-:W-:Y:S02]  /*220b0*/  HMMA.16816.F32.BF16 R8, R144.reuse, R140, R8 ;  /* 0x0000008c9008723c */ /* 0x040fe40000041808 */
[----:B------:R2:W-:Y:S02]  /*220c0*/  STG.E.U16 desc[UR28][R222.64+0x20], R2 ;  /* 0x00002002de007986 */ /* 0x0005e4000c10151c */
[----:B------:R-:W-:Y:S02]  /*220d0*/  PRMT R174, R162, 0x7772, RZ ;  /* 0x00007772a2ae7816 */ /* 0x000fe400000000ff */
[----:B------:R-:W-:Y:S02]  /*220e0*/  ISETP.GT.U32.AND P3, PT, R178, UR8, PT ;  /* 0x00000008b2007c0c */ /* 0x000fe4000bf64070 */
[-C--:B------:R-:W-:Y:S03]  /*220f0*/  HMMA.16816.F32.BF16 R12, R144, R142.reuse, R12 ;  /* 0x0000008e900c723c */ /* 0x080fe6000004180c */
[----:B------:R-:W-:Y:S02]  /*22100*/  LOP3.LUT R173, R169, R173, RZ, 0xc0, !PT ;  /* 0x000000ada9ad7212 */ /* 0x000fe400078ec0ff */
[--C-:B------:R-:W-:Y:S02]  /*22110*/  HSET2.LE.AND R177, R177, R221.reuse, PT ;  /* 0x000000ddb1b17233 */ /* 0x100fe40003803000 */
[--C-:B------:R-:W-:Y:S01]  /*22120*/  HSET2.LE.AND R176, R176, R221.reuse, PT ;  /* 0x000000ddb0b07233 */ /* 0x100fe20003803000 */
[C---:B------:R-:W-:Y:S04]  /*22130*/  HMMA.16816.F32.BF16 R16, R136.reuse, R142, R16 ;  /* 0x0000008e8810723c */ /* 0x040fe80000041810 */
[----:B-1----:R-:W-:Y:S01]  /*22140*/  PRMT R0, R159, 0x7610, R0 ;  /* 0x000076109f007816 */ /* 0x002fe20000000000 */
[----:B------:R-:W-:Y:S04]  /*22150*/  IMAD.WIDE R164, R187, -0x70, R164 ;  /* 0xffffff90bba47825 */ /* 0x000fe800078e02a4 */
[----:B------:R-:W-:Y:S01]  /*22160*/  @P3 HFMA2.BF16_V2 R237, -RZ.H0_H0, RZ.H0_H0, -R160.H1_H1 ;  /* 0x200000ffffed3231 */ /* 0x000fe200003609a0 */
[-C--:B----4-:R-:W-:Y:S03]  /*22170*/  HMMA.16816.F32.BF16 R20, R136, R148.reuse, R20 ;  /* 0x000000948814723c */ /* 0x090fe60000041814 */
[----:B------:R-:W-:Y:S01]  /*22180*/  @!P4 HFMA2.BF16_V2 R251, -RZ.H0_H0, RZ.H0_H0, -R0.H0_H0 ;  /* 0x200000fffffbc231 */ /* 0x000fe20000340900 */
[----:B------:R-:W-:Y:S02]  /*22190*/  LOP3.LUT R177, R161, R177, RZ, 0xc0, !PT ;  /* 0x000000b1a1b17212 */ /* 0x000fe400078ec0ff */
[----:B--2---:R-:W-:Y:S02]  /*221a0*/  PRMT R2, R159, 0x7632, R2 ;  /* 0x000076329f027816 */ /* 0x004fe40000000002 */
[C---:B------:R-:W-:Y:S04]  /*221b0*/  HMMA.16816.F32.BF16 R24, R144.reuse, R148, R24 ;  /* 0x000000949018723c */ /* 0x040fe80000041818 */
[----:B------:R-:W-:Y:S01]  /*221c0*/  PRMT R168, R0, 0x5410, R2 ;  /* 0x0000541000a87816 */ /* 0x000fe20000000002 */
[----:B------:R-:W-:Y:S01]  /*221d0*/  @P0 HFMA2.BF16_V2 R239, -RZ.H0_H0, RZ.H0_H0, -R2.H0_H0 ;  /* 0x200000ffffef0231 */ /* 0x000fe20000340902 */
[----:B------:R-:W-:Y:S02]  /*221e0*/  @!P4 PRMT R0, R251, 0x5410, RZ ;  /* 0x00005410fb00c816 */ /* 0x000fe400000000ff */
[-C--:B------:R-:W-:Y:S03]  /*221f0*/  HMMA.16816.F32.BF16 R28, R144, R150.reuse, R28 ;  /* 0x00000096901c723c */ /* 0x080fe6000004181c */
[----:B------:R1:W-:Y:S01]  /*22200*/  STG.E.U16 desc[UR28][R218.64+0x30], R0 ;  /* 0x00003000da007986 */ /* 0x0003e2000c10151c */
[----:B------:R-:W-:Y:S02]  /*22210*/  @P0 PRMT R2, R239, 0x5410, RZ ;  /* 0x00005410ef020816 */ /* 0x000fe400000000ff */
[----:B------:R-:W-:Y:S02]  /*22220*/  ISETP.GT.U32.AND P0, PT, R174, UR8, PT ;  /* 0x00000008ae007c0c */ /* 0x000fe4000bf04070 */
[C---:B------:R-:W-:Y:S01]  /*22230*/  HMMA.16816.F32.BF16 R32, R136.reuse, R150, R32 ;  /* 0x000000968820723c */ /* 0x040fe20000041820 */
[----:B------:R2:W-:Y:S03]  /*22240*/  STG.E.U16 desc[UR28][R218.64+0x32], R2 ;  /* 0x00003202da007986 */ /* 0x0005e6000c10151c */
[----:B------:R-:W-:Y:S01]  /*22250*/  LOP3.LUT R176, R208, R176, RZ, 0xc0, !PT ;  /* 0x000000b0d0b07212 */ /* 0x000fe200078ec0ff */
[----:B------:R-:W-:Y:S01]  /*22260*/  LDSM.16.MT88.4 R148, [R211+0xb000] ;  /* 0x00b00000d394783b */ /* 0x000fe20000004200 */
[C---:B-1----:R-:W-:Y:S02]  /*22270*/  PRMT R0, R167.reuse, 0x7610, R0 ;  /* 0x00007610a7007816 */ /* 0x042fe40000000000 */
[----:B--2---:R-:W-:Y:S01]  /*22280*/  PRMT R2, R167, 0x7632, R2 ;  /* 0x00007632a7027816 */ /* 0x004fe20000000002 */
[----:B---3--:R-:W-:Y:S01]  /*22290*/  @P2 VIADD R200, R175, 0xffffffc0 ;  /* 0xffffffc0afc82836 */ /* 0x008fe20000000000 */
[----:B------:R-:W-:Y:S02]  /*222a0*/  PRMT R175, R162, 0x7773, RZ ;  /* 0x00007773a2af7816 */ /* 0x000fe400000000ff */
[----:B------:R-:W-:Y:S01]  /*222b0*/  PRMT R162, R0, 0x5410, R2 ;  /* 0x0000541000a27816 */ /* 0x000fe20000000002 */
[----:B------:R-:W-:Y:S01]  /*222c0*/  IMAD.IADD R3, R209, 0x1, R200 ;  /* 0x00000001d1037824 */ /* 0x000fe200078e02c8 */
[----:B------:R-:W1:Y:S01]  /*222d0*/  LDSM.16.MT88.4 R152, [R200] ;  /* 0x00000000c898783b */ /* 0x000e620000004200 */
[----:B-----5:R-:W-:Y:S05]  /*222e0*/  @P0 HFMA2.BF16_V2 R188, -RZ.H0_H0, RZ.H0_H0, -R0.H0_H0 ;  /* 0x200000ffffbc0231 */ /* 0x020fea0000340900 */
[----:B------:R-:W-:Y:S02]  /*222f0*/  PRMT R140, R188, 0x7610, R140 ;  /* 0x00007610bc8c7816 */ /* 0x000fe4000000008c */
[----:B------:R-:W2:Y:S02]  /*22300*/  LDSM.16.MT88.4 R156, [R3] ;  /* 0x00000000039c783b */ /* 0x000ea40000004200 */
[----:B------:R-:W-:Y:S06]  /*22310*/  @P0 PRMT R0, R140, 0x5410, RZ ;  /* 0x000054108c000816 */ /* 0x000fec00000000ff */
[----:B------:R-:W3:Y:S08]  /*22320*/  LDSM.16.MT88.4 R140, [R207+0xb000] ;  /* 0x00b00000cf8c783b */ /* 0x000ef00000004200 */
[----:B------:R4:W-:Y:S04]  /*22330*/  STG.E.U16 desc[UR28][R164.64+0x30], R0 ;  /* 0x00003000a4007986 */ /* 0x0009e8000c10151c */
[----:B------:R-:W-:Y:S01]  /*22340*/  @P0 STL.S16 [R1], R188 ;  /* 0x000000bc01000387 */ /* 0x000fe20000100600 */
[----:B------:R-:W-:Y:S02]  /*22350*/  ISETP.GT.U32.AND P0, PT, R175, UR8, PT ;  /* 0x00000008af007c0c */ /* 0x000fe4000bf04070 */
[----:B------:R-:W-:Y:S01]  /*22360*/  PRMT R175, R174, 0x5410, R175 ;  /* 0x00005410aeaf7816 */ /* 0x000fe200000000af */
[----:B------:R-:W-:Y:S01]  /*22370*/  LDSM.16.MT88.4 R188, [R3+0x800] ;  /* 0x0008000003bc783b */ /* 0x000fe20000004200 */
[----:B------:R-:W-:Y:S02]  /*22380*/  PRMT R174, R184, 0x5410, R185 ;  /* 0x00005410b8ae7816 */ /* 0x000fe400000000b9 */
[----:B------:R-:W-:Y:S03]  /*22390*/  LOP3.LUT R175, R175, 0xff00ff, RZ, 0xc0, !PT ;  /* 0x00ff00ffafaf7812 */ /* 0x000fe600078ec0ff */
[--C-:B------:R-:W-:Y:S01]  /*223a0*/  HSET2.LE.AND R174, R174, R221.reuse, PT ;  /* 0x000000ddaeae7233 */ /* 0x100fe20003803000 */
[-C--:B-1----:R-:W-:Y:S03]  /*223b0*/  HMMA.16816.F32.BF16 R36, R136, R152.reuse, R36 ;  /* 0x000000988824723c */ /* 0x082fe60000041824 */
[----:B------:R-:W-:Y:S01]  /*223c0*/  @P0 HFMA2.BF16_V2 R238, -RZ.H0_H0, RZ.H0_H0, -R2.H0_H0 ;  /* 0x200000ffffee0231 */ /* 0x000fe20000340902 */
[--C-:B------:R-:W-:Y:S02]  /*223d0*/  HSET2.LE.AND R175, R175, R221.reuse, PT ;  /* 0x000000ddafaf7233 */ /* 0x100fe40003803000 */
[----:B------:R-:W-:Y:S02]  /*223e0*/  LOP3.LUT R174, R168, R174, RZ, 0xc0, !PT ;  /* 0x000000aea8ae7212 */ /* 0x000fe400078ec0ff */
[C---:B------:R-:W-:Y:S04]  /*223f0*/  HMMA.16816.F32.BF16 R40, R144.reuse, R152, R40 ;  /* 0x000000989028723c */ /* 0x040fe80000041828 */
[----:B------:R-:W-:Y:S01]  /*22400*/  @P0 PRMT R2, R238, 0x5410, RZ ;  /* 0x00005410ee020816 */ /* 0x000fe200000000ff */
[----:B----4-:R-:W-:Y:S01]  /*22410*/  IMAD.MOV.U32 R0, RZ, RZ, R166 ;  /* 0x000000ffff007224 */ /* 0x010fe200078e00a6 */
[----:B------:R-:W-:Y:S02]  /*22420*/  LOP3.LUT R175, R162, R175, RZ, 0xc0, !PT ;  /* 0x000000afa2af7212 */ /* 0x000fe400078ec0ff */
[-C--:B------:R-:W-:Y:S01]  /*22430*/  HMMA.16816.F32.BF16 R44, R144, R154.reuse, R44 ;  /* 0x0000009a902c723c */ /* 0x080fe2000004182c */
[----:B------:R1:W-:Y:S02]  /*22440*/  STG.E.U16 desc[UR28][R164.64+0x32], R2 ;  /* 0x00003202a4007986 */ /* 0x0003e4000c10151c */
[----:B------:R-:W-:Y:S02]  /*22450*/  LOP3.LUT R167, R0, 0xff, RZ, 0xc0, !PT ;  /* 0x000000ff00a77812 */ /* 0x000fe400078ec0ff */
[----:B------:R-:W-:Y:S02]  /*22460*/  PRMT R0, R160, 0x7610, R0 ;  /* 0x00007610a0007816 */ /* 0x000fe40000000000 */
[C---:B------:R-:W-:Y:S01]  /*22470*/  ISETP.LE.U32.AND P0, PT, R167.reuse, UR8, PT ;  /* 0x00000008a7007c0c */ /* 0x040fe2000bf03070 */
[C---:B------:R-:W-:Y:S01]  /*22480*/  HMMA.16816.F32.BF16 R48, R136.reuse, R154, R48 ;  /* 0x0000009a8830723c */ /* 0x040fe20000041830 */
[----:B------:R-:W4:Y:S03]  /*22490*/  LDSM.16.MT88.4 R152, [R200+0x1000] ;  /* 0x00100000c898783b */ /* 0x000f260000004200 */
[----:B------:R-:W-:Y:S04]  /*224a0*/  PRMT R178, R167, 0x5410, R178 ;  /* 0x00005410a7b27816 */ /* 0x000fe800000000b2 */
[-C--:B--2---:R-:W-:Y:S03]  /*224b0*/  HMMA.16816.F32.BF16 R52, R136, R156.reuse, R52 ;  /* 0x0000009c8834723c */ /* 0x084fe60000041834 */
[--C-:B------:R-:W-:Y:S01]  /*224c0*/  HSET2.LE.AND R178, R178, R221.reuse, PT ;  /* 0x000000ddb2b27233 */ /* 0x100fe20003803000 */
[----:B------:R-:W-:Y:S04]  /*224d0*/  @!P0 HFMA2.BF16_V2 R244, -RZ.H0_H0, RZ.H0_H0, -R160.H0_H0 ;  /* 0x200000fffff48231 */ /* 0x000fe800003409a0 */
[C---:B------:R-:W-:Y:S04]  /*224e0*/  HMMA.16816.F32.BF16 R56, R144.reuse, R156, R56 ;  /* 0x0000009c9038723c */ /* 0x040fe80000041838 */
[----:B------:R-:W-:Y:S02]  /*224f0*/  @!P0 PRMT R0, R244, 0x5410, RZ ;  /* 0x00005410f4008816 */ /* 0x000fe400000000ff */
[----:B-1----:R-:W-:Y:S02]  /*22500*/  PRMT R2, R166, 0x7772, RZ ;  /* 0x00007772a6027816 */ /* 0x002fe400000000ff */
[-C--:B------:R-:W-:Y:S03]  /*22510*/  HMMA.16816.F32.BF16 R60, R144, R158.reuse, R60 ;  /* 0x0000009e903c723c */ /* 0x080fe6000004183c */
[----:B------:R-:W-:Y:S02]  /*22520*/  ISETP.GT.U32.AND P1, PT, R2, UR8, PT ;  /* 0x0000000802007c0c */ /* 0x000fe4000bf24070 */
[----:B------:R-:W-:Y:S03]  /*22530*/  LOP3.LUT R178, R160, R178, RZ, 0xc0, !PT ;  /* 0x000000b2a0b27212 */ /* 0x000fe600078ec0ff */
[C---:B------:R-:W-:Y:S01]  /*22540*/  HMMA.16816.F32.BF16 R64, R136.reuse, R158, R64 ;  /* 0x0000009e8840723c */ /* 0x040fe20000041840 */
[----:B------:R-:W1:Y:S07]  /*22550*/  LDSM.16.MT88.4 R156, [R3+0x1000] ;  /* 0x00100000039c783b */ /* 0x000e6e0000004200 */
[-C--:B---3--:R-:W-:Y:S03]  /*22560*/  HMMA.16816.F32.BF16 R68, R136, R140.reuse, R68 ;  /* 0x0000008c8844723c */ /* 0x088fe60000041844 */
[--C-:B------:R-:W-:Y:S05]  /*22570*/  @P1 HFMA2.BF16_V2 R236, -RZ.H0_H0, RZ.H0_H0, -R206.reuse.H0_H0 ;  /* 0x200000ffffec1231 */ /* 0x100fea00003409ce */
[C---:B------:R-:W-:Y:S04]  /*22580*/  HMMA.16816.F32.BF16 R72, R144.reuse, R140, R72 ;  /* 0x0000008c9048723c */ /* 0x040fe80000041848 */
[----:B------:R-:W-:Y:S02]  /*22590*/  IMAD.WIDE R140, R187, 0x70, R164 ;  /* 0x00000070bb8c7825 */ /* 0x000fe400078e02a4 */
[----:B------:R-:W-:Y:S02]  /*225a0*/  LDSM.16.MT88.4 R184, [R200+0x800] ;  /* 0x00080000c8b8783b */ /* 0x000fe40000004200 */
[-C--:B------:R-:W-:Y:S06]  /*225b0*/  HMMA.16816.F32.BF16 R76, R144, R142.reuse, R76 ;  /* 0x0000008e904c723c */ /* 0x080fec000004184c */
[----:B------:R-:W-:Y:S02]  /*225c0*/  LDSM.16.MT88.4 R200, [R200+0x1800] ;  /* 0x00180000c8c8783b */ /* 0x000fe40000004200 */
[C---:B------:R-:W-:Y:S06]  /*225d0*/  HMMA.16816.F32.BF16 R80, R136.reuse, R142, R80 ;  /* 0x0000008e8850723c */ /* 0x040fec0000041850 */
[----:B------:R2:W-:Y:S02]  /*225e0*/  STG.E.U16 desc[UR28][R140.64+0x30], R0 ;  /* 0x000030008c007986 */ /* 0x0005e4000c10151c */
[-C--:B------:R-:W-:Y:S08]  /*225f0*/  HMMA.16816.F32.BF16 R84, R136, R148.reuse, R84 ;  /* 0x000000948854723c */ /* 0x080ff00000041854 */
[C---:B------:R-:W-:Y:S08]  /*22600*/  HMMA.16816.F32.BF16 R88, R144.reuse, R148, R88 ;  /* 0x000000949058723c */ /* 0x040ff00000041858 */
[-C--:B------:R-:W-:Y:S08]  /*22610*/  HMMA.16816.F32.BF16 R92, R144, R150.reuse, R92 ;  /* 0x00000096905c723c */ /* 0x080ff0000004185c */
[C---:B------:R-:W-:Y:S04]  /*22620*/  HMMA.16816.F32.BF16 R96, R136.reuse, R150, R96 ;  /* 0x000000968860723c */ /* 0x040fe80000041860 */
[----:B--2---:R-:W-:Y:S02]  /*22630*/  PRMT R0, R166, 0x7773, RZ ;  /* 0x00007773a6007816 */ /* 0x004fe400000000ff */
[----:B------:R-:W2:Y:S02]  /*22640*/  LDSM.16.MT88.4 R164, [R207+0xa800] ;  /* 0x00a80000cfa4783b */ /* 0x000ea40000004200 */
[-C--:B----4-:R-:W-:Y:S03]  /*22650*/  HMMA.16816.F32.BF16 R100, R136, R152.reuse, R100 ;  /* 0x000000988864723c */ /* 0x090fe60000041864 */
[----:B------:R-:W-:Y:S02]  /*22660*/  ISETP.GT.U32.AND P0, PT, R0, UR8, PT ;  /* 0x0000000800007c0c */ /* 0x000fe4000bf04070 */
[--C-:B------:R-:W-:Y:S02]  /*22670*/  PRMT R179, R2, 0x5410, R0.reuse ;  /* 0x0000541002b37816 */ /* 0x100fe40000000000 */
[----:B------:R-:W-:Y:S01]  /*22680*/  PRMT R0, R160, 0x7632, R0 ;  /* 0x00007632a0007816 */ /* 0x000fe20000000000 */
[C---:B------:R-:W-:Y:S04]  /*22690*/  HMMA.16816.F32.BF16 R104, R144.reuse, R152, R104 ;  /* 0x000000989068723c */ /* 0x040fe80000041868 */
[----:B------:R-:W-:Y:S02]  /*226a0*/  @P3 PRMT R0, R237, 0x5410, RZ ;  /* 0x00005410ed003816 */ /* 0x000fe400000000ff */
[----:B------:R-:W-:Y:S02]  /*226b0*/  LOP3.LUT R179, R179, 0xff00ff, RZ, 0xc0, !PT ;  /* 0x00ff00ffb3b37812 */ /* 0x000fe400078ec0ff */
[-C--:B------:R-:W-:Y:S01]  /*226c0*/  HMMA.16816.F32.BF16 R108, R144, R154.reuse, R108 ;  /* 0x0000009a906c723c */ /* 0x080fe2000004186c */
[----:B------:R3:W-:Y:S02]  /*226d0*/  STG.E.U16 desc[UR28][R140.64+0x32], R0 ;  /* 0x000032008c007986 */ /* 0x0007e4000c10151c */
[----:B------:R-:W-:Y:S01]  /*226e0*/  @P0 HFMA2.BF16_V2 R231, -RZ.H0_H0, RZ.H0_H0, -R206.H1_H1 ;  /* 0x200000ffffe70231 */ /* 0x000fe200003609ce */
[----:B------:R-:W-:Y:S04]  /*226f0*/  HSET2.LE.AND R179, R179, R221, PT ;  /* 0x000000ddb3b37233 */ /* 0x000fe80003803000 */
[C---:B------:R-:W-:Y:S04]  /*22700*/  HMMA.16816.F32.BF16 R112, R136.reuse, R154, R112 ;  /* 0x0000009a8870723c */ /* 0x040fe80000041870 */
[C---:B------:R-:W-:Y:S04]  /*22710*/  LOP3.LUT R179, R206.reuse, R179, RZ, 0xc0, !PT ;  /* 0x000000b3ceb37212 */ /* 0x040fe800078ec0ff */
[-C--:B-1----:R-:W-:Y:S08]  /*22720*/  HMMA.16816.F32.BF16 R116, R136, R156.reuse, R116 ;  /* 0x0000009c8874723c */ /* 0x082ff00000041874 */
[C---:B------:R-:W-:Y:S04]  /*22730*/  HMMA.16816.F32.BF16 R120, R144.reuse, R156, R120 ;  /* 0x0000009c9078723c */ /* 0x040fe80000041878 */
[----:B---3--:R-:W-:Y:S02]  /*22740*/  PRMT R0, R206, 0x7632, R0 ;  /* 0x00007632ce007816 */ /* 0x008fe40000000000 */
[----:B------:R-:W-:Y:S02]  /*22750*/  @P1 PRMT R206, R236, 0x5410, RZ ;  /* 0x00005410ecce1816 */ /* 0x000fe400000000ff */
[-C--:B------:R-:W-:Y:S03]  /*22760*/  HMMA.16816.F32.BF16 R124, R144, R158.reuse, R124 ;  /* 0x0000009e907c723c */ /* 0x080fe6000004187c */
[----:B------:R-:W-:Y:S01]  /*22770*/  STG.E.U16 desc[UR28][R222.64+0x30], R206 ;  /* 0x000030cede007986 */ /* 0x000fe2000c10151c */
[----:B------:R-:W-:Y:S02]  /*22780*/  @P0 PRMT R0, R231, 0x5410, RZ ;  /* 0x00005410e7000816 */ /* 0x000fe400000000ff */
[----:B------:R-:W-:Y:S02]  /*22790*/  IADD3 R218, P0, PT, R218, -0x40, RZ ;  /* 0xffffffc0dada7810 */ /* 0x000fe40007f1e0ff */
[----:B------:R-:W-:Y:S01]  /*227a0*/  HMMA.16816.F32.BF16 R128, R136, R158, R128 ;  /* 0x0000009e8880723c */ /* 0x000fe20000041880 */
[----:B------:R1:W3:Y:S03]  /*227b0*/  LDSM.16.MT88.4 R136, [R3+0x1800] ;  /* 0x001800000388783b */ /* 0x0002e60000004200 */
[----:B------:R-:W-:Y:S04]  /*227c0*/  IADD3.X R219, PT, PT, R219, -0x1, RZ, P0, !PT ;  /* 0xffffffffdbdb7810 */ /* 0x000fe800007fe4ff */
[-C--:B--2---:R-:W-:Y:S01]  /*227d0*/  HMMA.16816.F32.BF16 R168, R172, R164.reuse, R4 ;  /* 0x000000a4aca8723c */ /* 0x084fe20000041804 */
[----:B------:R2:W-:Y:S07]  /*227e0*/  STG.E.U16 desc[UR28][R222.64+0x32], R0 ;  /* 0x00003200de007986 */ /* 0x0005ee000c10151c */
[C---:B------:R-:W-:Y:S08]  /*227f0*/  HMMA.16816.F32.BF16 R152, R176.reuse, R164, R8 ;  /* 0x000000a4b098723c */ /* 0x040ff00000041808 */
[-C--:B------:R-:W-:Y:S03]  /*22800*/  HMMA.16816.F32.BF16 R148, R176, R166.reuse, R12 ;  /* 0x000000a6b094723c */ /* 0x080fe6000004180c */
[----:B-1----:R-:W-:Y:S05]  /*22810*/  IMAD.MOV.U32 R3, RZ, RZ, R133 ;  /* 0x000000ffff037224 */ /* 0x002fea00078e0085 */
        /* <DEDUP_REMOVED lines=27> */
[----:B------:R-:W-:Y:S02]  /*229d0*/  IMAD.MOV.U32 R136, RZ, RZ, R132 ;  /* 0x000000ffff887224 */ /* 0x000fe400078e0084 */
[----:B------:R-:W-:Y:S02]  /*229e0*/  IMAD.MOV.U32 R137, RZ, RZ, R135 ;  /* 0x000000ffff897224 */ /* 0x000fe400078e0087 */
[-C--:B------:R-:W-:Y:S08]  /*229f0*/  HMMA.16816.F32.BF16 R124, R176, R138.reuse, R124 ;  /* 0x0000008ab07c723c */ /* 0x080ff0000004187c */
[----:B------:R-:W-:Y:S04]  /*22a00*/  HMMA.16816.F32.BF16 R128, R172, R138, R128 ;  /* 0x0000008aac80723c */ /* 0x000fe80000041880 */
[----:B------:R-:W-:Y:S04]  /*22a10*/  IMAD.MOV.U32 R138, RZ, RZ, R134 ;  /* 0x000000ffff8a7224 */ /* 0x000fe800078e0086 */
[----:B------:R-:W-:Y:S01]  /*22a20*/  @!UPT UIADD3 URZ, UPT, UPT, URZ, URZ, URZ ;  /* 0x000000fffffff290 */ /* 0x000fe2000fffe0ff */
[----:B--2---:R-:W-:Y:S11]  /*22a30*/  BRA.U UP0, `(.L_x_2727) ;  /* 0xffffffb100dc7547 */ /* 0x004ff6000b83ffff */
.L_x_2726:
[----:B------:R-:W2:Y:S01]  /*22a40*/  LDL.LU R9, [R1+0x5c] ;  /* 0x00005c0001097983 */ /* 0x000ea20000300800 */
[----:B------:R-:W3:Y:S03]  /*22a50*/  LDCU UR4, c[0x0][0x4fc] ;  /* 0x00009f80ff0477ac */ /* 0x000ee60008000800 */
[----:B------:R-:W4:Y:S01]  /*22a60*/  LDL.LU R2, [R1+0x58] ;  /* 0x0000580001027983 */ /* 0x000f220000300800 */
[----:B------:R-:W-:Y:S01]  /*22a70*/  S2UR UR11, SR_CgaCtaId ;  /* 0x00000000000b79c3 */ /* 0x000fe20000008800 */
[----:B------:R-:W-:Y:S02]  /*22a80*/  UISETP.NE.AND UP3, UPT, UR20, -0x1, UPT ;  /* 0xffffffff1400788c */ /* 0x000fe4000bf65270 */
[----:B------:R-:W5:Y:S01]  /*22a90*/  LDL.LU R8, [R1+0x64] ;  /* 0x0000640001087983 */ /* 0x000f620000300800 */
[----:B------:R-:W1:Y:S03]  /*22aa0*/  LDCU.U8 UR8, c[0x0][0x549] ;  /* 0x0000a920ff0877ac */ /* 0x000e660008000000 */
[----:B------:R-:W3:Y:S01]  /*22ab0*/  LDL.LU R5, [R1+0x60] ;  /* 0x0000600001057983 */ /* 0x000ee20000300800 */
[----:B------:R-:W1:Y:S01]  /*22ac0*/  S2UR UR12, SR_CTAID.Y ;  /* 0x00000000000c79c3 */ /* 0x000e620000002600 */
[----:B------:R-:W1:Y:S02]  /*22ad0*/  LDCU UR9, c[0x0][0x434] ;  /* 0x00008680ff0977ac */ /* 0x000e640008000800 */
[----:B------:R-:W3:Y:S01]  /*22ae0*/  LDL.LU R7, [R1+0x78] ;  /* 0x0000780001077983 */ /* 0x000ee20000300800 */
[----:B------:R-:W1:Y:S03]  /*22af0*/  @!UP3 LDCU.64 UR6, c[0x0][0x400] ;  /* 0x00008000ff06b7ac */ /* 0x000e660008000a00 */
[----:B------:R-:W3:Y:S01]  /*22b00*/  LDL.LU R6, [R1+0x6c] ;  /* 0x00006c0001067983 */ /* 0x000ee20000300800 */
[----:B------:R-:W1:Y:S01]  /*22b10*/  LDCU.U8 UR10, c[0x0][0x548] ;  /* 0x0000a900ff0a77ac */ /* 0x000e620008000000 */
[----:B------:R-:W-:-:S02]  /*22b20*/  UISETP.NE.AND UP2, UPT, UR20, -0x1, UPT ;  /* 0xffffffff1400788c */ /* 0x000fc4000bf45270 */
[----:B-1----:R-:W-:Y:S01]  /*22b30*/  UISETP.NE.AND UP1, UPT, UR8, URZ, UPT ;  /* 0x000000ff0800728c */ /* 0x002fe2000bf25270 */
[----:B------:R-:W1:Y:S01]  /*22b40*/  LDCU UR13, c[0x0][0x434] ;  /* 0x00008680ff0d77ac */ /* 0x000e620008000800 */
[----:B------:R-:W-:Y:S01]  /*22b50*/  @!UP3 UIMAD.WIDE.U32 UR14, UR12, UR6, URZ ;  /* 0x000000060c0eb2a5 */ /* 0x000fe2000f8e00ff */
[----:B------:R-:W2:Y:S08]  /*22b60*/  S2UR UR6, SR_CTAID.Z ;  /* 0x00000000000679c3 */ /* 0x000eb00000002700 */
[----:B------:R-:W1:Y:S01]  /*22b70*/  @UP1 LDCU UR8, c[0x0][0x430] ;  /* 0x00008600ff0817ac */ /* 0x000e620008000800 */
[----:B------:R-:W-:-:S02]  /*22b80*/  @!UP3 UIMAD UR7, UR12, UR7, UR15 ;  /* 0x000000070c07b2a4 */ /* 0x000fc4000f8e020f */
[----:B------:R-:W-:Y:S02]  /*22b90*/  UISETP.NE.AND UP0, UPT, UR10, URZ, !UP1 ;  /* 0x000000ff0a00728c */ /* 0x000fe4000cf05270 */
[----:B-1----:R-:W-:Y:S01]  /*22ba0*/  @UP1 UIMAD UR13, UR8, UR9, URZ ;  /* 0x00000009080d12a4 */ /* 0x002fe2000f8e02ff */
[----:B--2---:R-:W1:Y:S04]  /*22bb0*/  SHFL.BFLY PT, R0, R9, 0x2, 0x1f ;  /* 0x0c401f0009007f89 */ /* 0x004e6800000e0000 */
[----:B----4-:R-:W2:Y:S04]  /*22bc0*/  SHFL.BFLY PT, R4, R2, 0x2, 0x1f ;  /* 0x0c401f0002047f89 */ /* 0x010ea800000e0000 */
[----:B-----5:R-:W4:Y:S01]  /*22bd0*/  SHFL.BFLY PT, R3, R8, 0x2, 0x1f ;  /* 0x0c401f0008037f89 */ /* 0x020f2200000e0000 */
[----:B-1----:R-:W-:Y:S01]  /*22be0*/  FADD.FTZ R0, R0, R9 ;  /* 0x0000000900007221 */ /* 0x002fe20000010000 */
[----:B--2---:R-:W-:-:S04]  /*22bf0*/  FADD.FTZ R4, R4, R2 ;  /* 0x0000000204047221 */ /* 0x004fc80000010000 */
[----:B------:R-:W1:Y:S01]  /*22c00*/  SHFL.BFLY PT, R136, R0, 0x1, 0x1f ;  /* 0x0c201f0000887f89 */ /* 0x000e6200000e0000 */
[----:B----4-:R-:W-:-:S03]  /*22c10*/  FADD.FTZ R3, R3, R8 ;  /* 0x0000000803037221 */ /* 0x010fc60000010000 */
[----:B---3--:R-:W2:Y:S04]  /*22c20*/  SHFL.BFLY PT, R2, R5, 0x2, 0x1f ;  /* 0x0c401f0005027f89 */ /* 0x008ea800000e0000 */
[----:B------:R-:W3:Y:S04]  /*22c30*/  SHFL.BFLY PT, R138, R4, 0x1, 0x1f ;  /* 0x0c201f00048a7f89 */ /* 0x000ee800000e0000 */
[----:B------:R-:W4:Y:S01]  /*22c40*/  SHFL.BFLY PT, R137, R3, 0x1, 0x1f ;  /* 0x0c201f0003897f89 */ /* 0x000f2200000e0000 */
[----:B-1----:R-:W-:Y:S01]  /*22c50*/  FADD.FTZ R136, R0, R136 ;  /* 0x0000008800887221 */ /* 0x002fe20000010000 */
[----:B--2---:R-:W-:-:S03]  /*22c60*/  FADD.FTZ R2, R2, R5 ;  /* 0x0000000502027221 */ /* 0x004fc60000010000 */
[----:B------:R-:W1:Y:S01]  /*22c70*/  MUFU.RCP R0, R136 ;  /* 0x0000008800007308 */ /* 0x000e620000001000 */
[----:B------:R-:W-:Y:S01]  /*22c80*/  FSETP.NE.FTZ.AND P4, PT, R136, RZ, PT ;  /* 0x000000ff8800720b */ /* 0x000fe20003f95000 */
[----:B---3--:R-:W-:Y:S01]  /*22c90*/  FADD.FTZ R138, R4, R138 ;  /* 0x0000008a048a7221 */ /* 0x008fe20000010000 */
[----:B------:R-:W2:Y:S01]  /*22ca0*/  SHFL.BFLY PT, R139, R2, 0x1, 0x1f ;  /* 0x0c201f00028b7f89 */ /* 0x000ea200000e0000 */
[----:B------:R-:W-:Y:S01]  /*22cb0*/  SHF.L.U32 R4, R215, 0x4, RZ ;  /* 0x00000004d7047819 */ /* 0x000fe200000006ff */
[----:B----4-:R-:W-:-:S03]  /*22cc0*/  FADD.FTZ R137, R3, R137 ;  /* 0x0000008903897221 */ /* 0x010fc60000010000 */
[----:B------:R-:W3:Y:S01]  /*22cd0*/  MUFU.RCP R5, R138 ;  /* 0x0000008a00057308 */ /* 0x000ee20000001000 */
[----:B------:R-:W-:Y:S02]  /*22ce0*/  FSETP.NE.FTZ.AND P3, PT, R138, RZ, PT ;  /* 0x000000ff8a00720b */ /* 0x000fe40003f75000 */
[----:B------:R-:W-:Y:S02]  /*22cf0*/  LOP3.LUT R4, R4, 0x1c0, RZ, 0xc0, !PT ;  /* 0x000001c004047812 */ /* 0x000fe400078ec0ff */
[----:B------:R-:W-:Y:S02]  /*22d00*/  FSETP.NE.FTZ.AND P1, PT, R137, RZ, PT ;  /* 0x000000ff8900720b */ /* 0x000fe40003f35000 */
[----:B------:R-:W-:Y:S02]  /*22d10*/  LOP3.LUT R4, R4, 0x38, R7, 0xf8, !PT ;  /* 0x0000003804047812 */ /* 0x000fe400078ef807 */
[----:B-1----:R-:W-:Y:S02]  /*22d20*/  FSEL R0, R0, 1, P4 ;  /* 0x3f80000000007808 */ /* 0x002fe40002000000 */
[----:B------:R-:W-:-:S03]  /*22d30*/  LOP3.LUT R213, R4, R6, R213, 0xfe, !PT ;  /* 0x0000000604d57212 */ /* 0x000fc600078efed5 */
[----:B------:R-:W-:Y:S01]  /*22d40*/  FMUL.FTZ R0, R0, UR4 ;  /* 0x0000000400007c20 */ /* 0x000fe20008410000 */
[----:B---3--:R-:W-:-:S03]  /*22d50*/  FSEL R5, R5, 1, P3 ;  /* 0x3f80000005057808 */ /* 0x008fc60001800000 */
[----:B------:R-:W-:Y:S01]  /*22d60*/  FMUL.FTZ R8, R0, R157 ;  /* 0x0000009d00087220 */ /* 0x000fe20000410000 */
        /* <DEDUP_REMOVED lines=39> */
[----:B------:R-:W2:Y:S01]  /*22fe0*/  MUFU.RCP R0, R137 ;  /* 0x0000008900007308 */ /* 0x000ea20000001000 */
        /* <DEDUP_REMOVED lines=21> */
[----:B------:R-:W-:Y:S01]  /*23140*/  FMUL.FTZ R55, R32, R59 ;  /* 0x0000003b20377220 */ /* 0x000fe20000410000 */
[----:B------:R-:W-:Y:S01]  /*23150*/  FMUL.FTZ R0, R0, UR4 ;  /* 0x0000000400007c20 */ /* 0x000fe20008410000 */
[----:B------:R-:W-:Y:S01]  /*23160*/  UMOV UR4, 0x400 ;  /* 0x0000040000047882 */ /* 0x000fe20000000000 */
[----:B------:R-:W-:Y:S01]  /*23170*/  F2FP.BF16.F32.PACK_AB R51, R51, R6 ;  /* 0x000000063333723e */ /* 0x000fe200000010ff */
[----:B------:R-:W-:Y:S01]  /*23180*/  ULEA UR11, UR11, UR4, 0x18 ;  /* 0x000000040b0b7291 */ /* 0x000fe2000f8ec0ff */
[C---:B------:R-:W-:Y:S01]  /*23190*/  FMUL.FTZ R19, R0.reuse, R56 ;  /* 0x0000003800137220 */ /* 0x040fe20000410000 */
[C---:B------:R-:W-:Y:S01]  /*231a0*/  FMUL.FTZ R56, R0.reuse, R57 ;  /* 0x0000003900387220 */ /* 0x040fe20000410000 */
[----:B------:R-:W-:Y:S01]  /*231b0*/  F2FP.BF16.F32.PACK_AB R57, R21, R54 ;  /* 0x000000361539723e */ /* 0x000fe200000010ff */
[C---:B------:R-:W-:Y:S01]  /*231c0*/  FMUL.FTZ R152, R0.reuse, R152 ;  /* 0x0000009800987220 */ /* 0x040fe20000410000 */
[----:B------:R-:W-:Y:S01]  /*231d0*/  F2FP.BF16.F32.PACK_AB R54, R65, R172 ;  /* 0x000000ac4136723e */ /* 0x000fe200000010ff */
[----:B------:R-:W-:Y:S01]  /*231e0*/  FMUL.FTZ R66, R0, R153 ;  /* 0x0000009900427220 */ /* 0x000fe20000410000 */
[----:B------:R-:W-:Y:S01]  /*231f0*/  MOV R65, 0x10 ;  /* 0x0000001000417802 */ /* 0x000fe20000000f00 */
[C---:B------:R-:W-:Y:S01]  /*23200*/  FMUL.FTZ R154, R32.reuse, R154 ;  /* 0x0000009a209a7220 */ /* 0x040fe20000410000 */
[----:B------:R-:W-:Y:S01]  /*23210*/  LEA R6, R213, UR11, 0x1 ;  /* 0x0000000bd5067c11 */ /* 0x000fe2000f8e08ff */
[----:B------:R-:W-:Y:S01]  /*23220*/  FMUL.FTZ R155, R32, R155 ;  /* 0x0000009b209b7220 */ /* 0x000fe20000410000 */
[----:B------:R-:W-:Y:S01]  /*23230*/  SEL R65, R65, 0xfffffff0, !P2 ;  /* 0xfffffff041417807 */ /* 0x000fe20005000000 */
[C---:B------:R-:W-:Y:S01]  /*23240*/  FMUL.FTZ R50, R2.reuse, R50 ;  /* 0x0000003202327220 */ /* 0x040fe20000410000 */
        /* <DEDUP_REMOVED lines=88> */
[C---:B--2---:R-:W-:Y:S01]  /*237d0*/  IADD3 R0, PT, PT, R6.reuse, 0x40, RZ ;  /* 0x0000004006007810 */ /* 0x044fe20007ffe0ff */
        /* <DEDUP_REMOVED lines=30> */
[----:B------:R-:W4:Y:S01]  /*239c0*/  @UP3 LDCU.64 UR4, c[0x0][0x408] ;  /* 0x00008100ff0437ac */ /* 0x000f220008000a00 */
        /* <DEDUP_REMOVED lines=8> */
[----:B------:R-:W-:Y:S01]  /*23a50*/  STS [R0], R14 ;  /* 0x0000000e00007388 */ /* 0x000fe20000000800 */
[----:B-1----:R-:W-:Y:S02]  /*23a60*/  IADD3 R8, PT, PT, R10, R0, RZ ;  /* 0x000000000a087210 */ /* 0x002fe40007ffe0ff */
[----:B------:R-:W-:Y:S01]  /*23a70*/  F2FP.BF16.F32.PACK_AB R42, R85, R84 ;  /* 0x00000054552a723e */ /* 0x000fe200000010ff */
[----:B------:R-:W-:Y:S01]  /*23a80*/  STS [R0+0x400], R13 ;  /* 0x0004000d00007388 */ /* 0x000fe20000000800 */
[C---:B--2---:R-:W-:Y:S01]  /*23a90*/  IADD3 R7, PT, PT, R65.reuse, R0, RZ ;  /* 0x0000000041077210 */ /* 0x044fe20007ffe0ff */
[----:B------:R-:W1:Y:S01]  /*23aa0*/  @P4 LDC R10, c[0x0][0x458] ;  /* 0x00011600ff0a4b82 */ /* 0x000e620000000800 */
[----:B------:R-:W-:Y:S01]  /*23ab0*/  IADD3 R3, PT, PT, R65, R8, RZ ;  /* 0x0000000841037210 */ /* 0x000fe20007ffe0ff */
[----:B----4-:R-:W-:Y:S01]  /*23ac0*/  @UP3 UIMAD.WIDE.U32 UR16, UR20, UR4, URZ ;  /* 0x00000004141032a5 */ /* 0x010fe2000f8e00ff */
[----:B------:R-:W-:Y:S01]  /*23ad0*/  F2FP.BF16.F32.PACK_AB R41, R87, R86 ;  /* 0x000000565729723e */ /* 0x000fe200000010ff */
[----:B------:R-:W-:Y:S01]  /*23ae0*/  STS [R7], R12 ;  /* 0x0000000c07007388 */ /* 0x000fe20000000800 */
[----:B------:R-:W-:Y:S01]  /*23af0*/  F2FP.BF16.F32.PACK_AB R38, R97, R96 ;  /* 0x000000606126723e */ /* 0x000fe200000010ff */
[----:B------:R-:W-:Y:S01]  /*23b00*/  @UP3 UIMAD UR7, UR20, UR5, UR17 ;  /* 0x00000005140732a4 */ /* 0x000fe2000f8e0211 */
[----:B------:R-:W-:Y:S01]  /*23b10*/  F2FP.BF16.F32.PACK_AB R37, R37, R98 ;  /* 0x000000622525723e */ /* 0x000fe200000010ff */
[----:B------:R-:W-:Y:S01]  /*23b20*/  STS [R7+0x400], R11 ;  /* 0x0004000b07007388 */ /* 0x000fe20000000800 */
[----:B------:R-:W-:Y:S01]  /*23b30*/  F2FP.BF16.F32.PACK_AB R40, R89, R88 ;  /* 0x000000585928723e */ /* 0x000fe200000010ff */
[----:B---3--:R2:W3:Y:S01]  /*23b40*/  @P4 MUFU.LG2 R9, R136 ;  /* 0x0000008800094308 */ /* 0x0084e20000000c00 */
[----:B------:R-:W-:Y:S01]  /*23b50*/  F2FP.BF16.F32.PACK_AB R39, R39, R90 ;  /* 0x0000005a2727723e */ /* 0x000fe200000010ff */
[----:B------:R-:W-:Y:S01]  /*23b60*/  STS [R0+0x2000], R18 ;  /* 0x0020001200007388 */ /* 0x000fe20000000800 */
[----:B------:R-:W-:Y:S01]  /*23b70*/  F2FP.BF16.F32.PACK_AB R36, R36, R92 ;  /* 0x0000005c2424723e */ /* 0x000fe200000010ff */
[----:B------:R-:W-:Y:S01]  /*23b80*/  @!UP2 UIMAD UR20, UR12, UR9, URZ ;  /* 0x000000090c14a2a4 */ /* 0x000fe2000f8e02ff */
[----:B------:R-:W-:Y:S01]  /*23b90*/  F2FP.BF16.F32.PACK_AB R35, R35, R94 ;  /* 0x0000005e2323723e */ /* 0x000fe200000010ff */
[----:B------:R-:W-:Y:S01]  /*23ba0*/  STS [R0+0x2400], R17 ;  /* 0x0024001100007388 */ /* 0x000fe20000000800 */
[----:B------:R-:W-:Y:S01]  /*23bb0*/  F2FP.BF16.F32.PACK_AB R34, R101, R100 ;  /* 0x000000646522723e */ /* 0x000fe200000010ff */
[----:B------:R-:W4:Y:S01]  /*23bc0*/  @UP1 LDCU UR5, c[0x0][0x430] ;  /* 0x00008600ff0517ac */ /* 0x000f220008000800 */
[----:B------:R-:W-:Y:S01]  /*23bd0*/  F2FP.BF16.F32.PACK_AB R33, R33, R102 ;  /* 0x000000662121723e */ /* 0x000fe200000010ff */
[----:B------:R-:W-:Y:S01]  /*23be0*/  STS [R7+0x2000], R60 ;  /* 0x0020003c07007388 */ /* 0x000fe20000000800 */
        /* <DEDUP_REMOVED lines=53> */
[----:B-----5:R-:W-:-:S03]  /*23f40*/  FMUL.FTZ R0, R32, R127 ;  /* 0x0000007f20007220 */ /* 0x020fc60000410000 */
[----:B------:R-:W-:Y:S02]  /*23f50*/  STS [R8+0x6000], R23 ;  /* 0x0060001708007388 */ /* 0x000fe40000000800 */
[----:B------:R-:W-:Y:S02]  /*23f60*/  F2FP.BF16.F32.PACK_AB R0, R0, R126 ;  /* 0x0000007e0000723e */ /* 0x000fe400000010ff */
[----:B------:R5:W-:Y:S04]  /*23f70*/  STS [R8+0x6400], R22 ;  /* 0x0064001608007388 */ /* 0x000be80000000800 */
[----:B------:R2:W-:Y:S01]  /*23f80*/  STS [R3+0x6000], R19 ;  /* 0x0060001303007388 */ /* 0x0005e20000000800 */
[----:B-----5:R-:W-:Y:S01]  /*23f90*/  SHF.L.U32 R22, R215, 0x3, RZ ;  /* 0x00000003d7167819 */ /* 0x020fe200000006ff */
[----:B------:R2:W1:Y:S03]  /*23fa0*/  @P3 MUFU.LG2 R8, R138 ;  /* 0x0000008a00083308 */ /* 0x0004660000000c00 */
[----:B------:R-:W-:-:S04]  /*23fb0*/  LOP3.LUT R2, R22, 0x1f8, RZ, 0xc0, !PT ;  /* 0x000001f816027812 */ /* 0x000fc800078ec0ff */
[----:B------:R-:W-:-:S04]  /*23fc0*/  LOP3.LUT R2, R2, 0x38, R215, 0x78, !PT ;  /* 0x0000003802027812 */ /* 0x000fc800078e78d7 */
[----:B------:R-:W-:Y:S01]  /*23fd0*/  LOP3.LUT R2, R2, 0x1e00, R22, 0xf8, !PT ;  /* 0x00001e0002027812 */ /* 0x000fe200078ef816 */
[----:B---34-:R-:W-:Y:S06]  /*23fe0*/  BRA.U UP1, `(.L_x_2730) ;  /* 0x0000000101207547 */ /* 0x018fec000b800000 */
[----:B------:R-:W-:Y:S01]  /*23ff0*/  UISETP.NE.AND UP1, UPT, UR10, URZ, UPT ;  /* 0x000000ff0a00728c */ /* 0x000fe2000bf25270 */
[----:B------:R-:W3:Y:S10]  /*24000*/  LDCU UR5, c[0x0][0x3e0] ;  /* 0x00007c00ff0577ac */ /* 0x000ef40008000800 */
[----:B------:R-:W3:Y:S01]  /*24010*/  @UP1 LDCU UR4, c[0x0][0x454] ;  /* 0x00008a80ff0417ac */ /* 0x000ee20008000800 */
[----:B------:R-:W4:Y:S01]  /*24020*/  @UP1 LDCU UR13, c[0x0][0x454] ;  /* 0x00008a80ff0d17ac */ /* 0x000f220008000800 */
[----:B---3--:R-:W-:-:S02]  /*24030*/  @UP1 UIMAD UR4, UR5, UR4, URZ ;  /* 0x00000004050412a4 */ /* 0x008fc4000f8e02ff */
[----:B------:R-:W-:-:S03]  /*24040*/  @!UP1 UIMAD UR4, UR5, UR9, URZ ;  /* 0x00000009050492a4 */ /* 0x000fc6000f8e02ff */
[----:B------:R-:W-:Y:S01]  /*24050*/  @UP1 UMOV UR5, 0x1 ;  /* 0x0000000100051882 */ /* 0x000fe20000000000 */
[----:B----4-:R-:W-:-:S08]  /*24060*/  @!UP1 UMOV UR5, 0x1 ;  /* 0x0000000100059882 */ /* 0x010fd00000000000 */
.L_x_2730:
[----:B------:R3:W-:Y:S01]  /*24070*/  STS [R3+0x6400], R0 ;  /* 0x0064000003007388 */ /* 0x0007e20000000800 */
[----:B--2---:R-:W-:Y:S01]  /*24080*/  LEA R19, R2, UR11, 0x1 ;  /* 0x0000000b02137c11 */ /* 0x004fe2000f8e08ff */
[----:B------:R-:W2:Y:S01]  /*24090*/  S2UR UR9, SR_CTAID.X ;  /* 0x00000000000979c3 */ /* 0x000ea20000002500 */
[----:B------:R-:W4:Y:S07]  /*240a0*/  @P1 MUFU.LG2 R2, R137 ;  /* 0x0000008900021308 */ /* 0x000f2e0000000c00 */
[----:B------:R-:W-:Y:S01]  /*240b0*/  BAR.SYNC.DEFER_BLOCKING 0x0 ;  /* 0x0000000000007b1d */ /* 0x000fe20000010000 */
[----:B------:R-:W-:Y:S01]  /*240c0*/  UIMAD UR13, UR6, UR13, URZ ;  /* 0x0000000d060d72a4 */ /* 0x000fe2000f8e02ff */
[----:B------:R-:W-:Y:S01]  /*240d0*/  LOP3.LUT P2, RZ, R215, 0x3, RZ, 0xc0, !PT ;  /* 0x00000003d7ff7812 */ /* 0x000fe2000784c0ff */
        /* <DEDUP_REMOVED lines=8> */
[----:B------:R-:W-:Y:S02]  /*24160*/  MOV R18, 0x7f800000 ;  /* 0x7f80000000127802 */ /* 0x000fe40000000f00 */
[----:B------:R-:W-:Y:S01]  /*24170*/  MOV R17, 0x7f800000 ;  /* 0x7f80000000117802 */ /* 0x000fe20000000f00 */
[----:B------:R-:W5:Y:S01]  /*24180*/  @P1 LDC R6, c[0x0][0x458] ;  /* 0x00011600ff061b82 */ /* 0x000f620000000800 */
[----:B------:R-:W-:Y:S01]  /*24190*/  MOV R16, 0x7f800000 ;  /* 0x7f80000000107802 */ /* 0x000fe20000000f00 */
[----:B----4-:R-:W-:Y:S01]  /*241a0*/  @P1 FMUL.FTZ R2, R2, 0.69314718246459960938 ;  /* 0x3f31721802021820 */ /* 0x010fe20000410000 */
[----:B------:R-:W-:Y:S01]  /*241b0*/  SHF.R.U32.HI R21, RZ, 0x3, R215 ;  /* 0x00000003ff157819 */ /* 0x000fe200000116d7 */
[----:B---3--:R-:W-:-:S04]  /*241c0*/  @P4 FMUL.FTZ R0, R9, 0.69314718246459960938 ;  /* 0x3f31721809004820 */ /* 0x008fc80000410000 */
[----:B------:R-:W3:Y:S01]  /*241d0*/  @P0 LDC R5, c[0x0][0x458] ;  /* 0x00011600ff050b82 */ /* 0x000ee20000000800 */
[----:B--2---:R-:W-:Y:S01]  /*241e0*/  UIMAD UR11, UR9, UR5, URZ ;  /* 0x00000005090b72a4 */ /* 0x004fe2000f8e02ff */
[----:B------:R2:W4:Y:S01]  /*241f0*/  LDS.128 R24, [R19+0x3800] ;  /* 0x0038000013187984 */ /* 0x0005220000000c00 */
[----:B-1----:R-:W-:Y:S01]  /*24200*/  @P4 FFMA.FTZ R20, R135, R10, R0 ;  /* 0x0000000a87144223 */ /* 0x002fe20000010000 */
[----:B------:R-:W-:Y:S01]  /*24210*/  @P3 FMUL.FTZ R3, R8, 0.69314718246459960938 ;  /* 0x3f31721808033820 */ /* 0x000fe20000410000 */
[----:B------:R-:W-:Y:S01]  /*24220*/  USHF.L.U32 UR11, UR11, 0x7, URZ ;  /* 0x000000070b0b7899 */ /* 0x000fe200080006ff */
[----:B------:R-:W-:Y:S02]  /*24230*/  @P0 FMUL.FTZ R0, R4, 0.69314718246459960938 ;  /* 0x3f31721804000820 */ /* 0x000fe40000410000 */
[----:B-----5:R-:W-:Y:S01]  /*24240*/  @P3 FFMA.FTZ R18, R134, R7, R3 ;  /* 0x0000000786123223 */ /* 0x020fe20000010003 */
[----:B------:R-:W-:Y:S02]  /*24250*/  USHF.R.S32.HI UR4, URZ, 0x1f, UR11 ;  /* 0x0000001fff047899 */ /* 0x000fe4000801140b */
[----:B------:R-:W-:-:S04]  /*24260*/  UIADD3 UR20, UP1, UP0, UR11, UR20, UR13 ;  /* 0x000000140b147290 */ /* 0x000fc8000f83e00d */
[----:B------:R-:W-:Y:S01]  /*24270*/  UIADD3.X UR4, UPT, UPT, UR4, UR8, UR10, UP1, UP0 ;  /* 0x0000000804047290 */ /* 0x000fe20008fe040a */
[----:B------:R-:W-:Y:S01]  /*24280*/  @P1 FFMA.FTZ R17, R133, R6, R2 ;  /* 0x0000000685111223 */ /* 0x000fe20000010002 */
[----:B---3--:R-:W-:Y:S01]  /*24290*/  @P0 FFMA.FTZ R16, R132, R5, R0 ;  /* 0x0000000584100223 */ /* 0x008fe20000010000 */
[----:B--2-4-:R-:W-:Y:S09]  /*242a0*/  @P2 BRA `(.L_x_2732) ;  /* 0x0000000000982947 */ /* 0x014ff20003800000 */
        /* <DEDUP_REMOVED lines=38> */
.L_x_2732:
[----:B------:R-:W-:Y:S05]  /*24510*/  BSYNC.RECONVERGENT B0 ;  /* 0x0000000000007941 */ /* 0x000fea0003800200 */
.L_x_2731:
[----:B------:R2:W5:Y:S01]  /*24520*/  LDL R23, [R1+0x68] ;  /* 0x0000680001177983 */ /* 0x0005620000100800 */
[----:B------:R-:W3:Y:S01]  /*24530*/  LDCU.64 UR4, c[0x0][0x410] ;  /* 0x00008200ff0477ac */ /* 0x000ee20008000a00 */
[C---:B-1----:R-:W-:Y:S01]  /*24540*/  VIADD R2, R21.reuse, 0x20 ;  /* 0x0000002015027836 */ /* 0x042fe20000000000 */
[----:B------:R-:W-:Y:S01]  /*24550*/  LOP3.LUT R20, R22, 0x38, RZ, 0xc0, !PT ;  /* 0x0000003816147812 */ /* 0x000fe200078ec0ff */
[----:B------:R2:W1:Y:S01]  /*24560*/  LDS.128 R12, [R19] ;  /* 0x00000000130c7984 */ /* 0x0004620000000c00 */
[C---:B------:R-:W-:Y:S01]  /*24570*/  VIADD R0, R21.reuse, 0x10 ;  /* 0x0000001015007836 */ /* 0x040fe20000000000 */
[----:B------:R-:W-:Y:S01]  /*24580*/  UIMAD.WIDE.U32 UR8, UR9, 0x80, URZ ;  /* 0x00000080090878a5 */ /* 0x000fe2000f8e00ff */
[C---:B------:R-:W-:Y:S01]  /*24590*/  VIADD R3, R21.reuse, 0x30 ;  /* 0x0000003015037836 */ /* 0x040fe20000000000 */
[----:B------:R2:W4:Y:S01]  /*245a0*/  LDS.128 R8, [R19+0x4000] ;  /* 0x0040000013087984 */ /* 0x0005220000000c00 */
[----:B------:R-:W-:Y:S01]  /*245b0*/  ISETP.GE.AND P5, PT, R2, UR18, PT ;  /* 0x0000001202007c0c */ /* 0x000fe2000bfa6270 */
[----:B------:R-:W-:Y:S01]  /*245c0*/  BSSY.RECONVERGENT B0, `(.L_x_2733) ;  /* 0x0000020000007945 */ /* 0x000fe20003800200 */
[----:B------:R-:W-:Y:S01]  /*245d0*/  IADD3 R2, P1, PT, R20, UR14, RZ ;  /* 0x0000000e14027c10 */ /* 0x000fe2000ff3e0ff */
[C---:B------:R-:W-:Y:S01]  /*245e0*/  VIADD R18, R21.reuse, 0x60 ;  /* 0x0000006015127836 */ /* 0x040fe20000000000 */
[----:B------:R-:W-:Y:S01]  /*245f0*/  ISETP.GE.AND P0, PT, R0, UR18, PT ;  /* 0x0000001200007c0c */ /* 0x000fe2000bf06270 */
[----:B------:R-:W-:Y:S01]  /*24600*/  VIADD R0, R21, 0x40 ;  /* 0x0000004015007836 */ /* 0x000fe20000000000 */
[----:B------:R-:W-:Y:S01]  /*24610*/  ISETP.GE.AND P4, PT, R3, UR18, PT ;  /* 0x0000001203007c0c */ /* 0x000fe2000bf86270 */
[----:B------:R-:W-:Y:S01]  /*24620*/  IMAD.X R3, RZ, RZ, UR7, P1 ;  /* 0x00000007ff037e24 */ /* 0x000fe200088e06ff */
[----:B------:R-:W-:-:S02]  /*24630*/  ISETP.GE.AND P1, PT, R21, UR18, PT ;  /* 0x0000001215007c0c */ /* 0x000fc4000bf26270 */
[----:B------:R-:W-:Y:S01]  /*24640*/  ISETP.GE.AND P3, PT, R0, UR18, PT ;  /* 0x0000001200007c0c */ /* 0x000fe2000bf66270 */
[----:B---3--:R-:W-:Y:S01]  /*24650*/  IMAD.U32 R0, RZ, RZ, UR4 ;  /* 0x00000004ff007e24 */ /* 0x008fe2000f8e00ff */
[C---:B------:R-:W-:Y:S02]  /*24660*/  IADD3 R4, PT, PT, R21.reuse, 0x50, RZ ;  /* 0x0000005015047810 */ /* 0x040fe40007ffe0ff */
[----:B------:R-:W-:Y:S01]  /*24670*/  LOP3.LUT R22, R21, UR8, RZ, 0xfc, !PT ;  /* 0x0000000815167c12 */ /* 0x000fe2000f8efcff */
[----:B------:R-:W-:Y:S01]  /*24680*/  IMAD.WIDE.U32 R16, R0, UR6, R2 ;  /* 0x0000000600107c25 */ /* 0x000fe2000f8e0002 */
[----:B------:R-:W-:Y:S02]  /*24690*/  MOV R0, UR5 ;  /* 0x0000000500007c02 */ /* 0x000fe40008000f00 */
[----:B------:R-:W-:-:S03]  /*246a0*/  ISETP.GE.AND P2, PT, R4, UR18, PT ;  /* 0x0000001204007c0c */ /* 0x000fc6000bf46270 */
[----:B------:R-:W-:Y:S01]  /*246b0*/  IMAD R7, R0, UR6, R17 ;  /* 0x0000000600077c24 */ /* 0x000fe2000f8e0211 */
[----:B--2---:R-:W-:Y:S09]  /*246c0*/  @P1 BRA `(.L_x_2734) ;  /* 0x00000000003c1947 */ /* 0x004ff20003800000 */
        /* <DEDUP_REMOVED lines=15> */
.L_x_2734:
[----:B------:R-:W-:Y:S05]  /*247c0*/  BSYNC.RECONVERGENT B0 ;  /* 0x0000000000007941 */ /* 0x000fea0003800200 */
.L_x_2733:
        /* <DEDUP_REMOVED lines=23> */
.L_x_2736:
[----:B------:R-:W-:Y:S05]  /*24940*/  BSYNC.RECONVERGENT B0 ;  /* 0x0000000000007941 */ /* 0x000fea0003800200 */
.L_x_2735:
        /* <DEDUP_REMOVED lines=22> */
.L_x_2738:
[----:B------:R-:W-:Y:S05]  /*24ab0*/  BSYNC.RECONVERGENT B0 ;  /* 0x0000000000007941 */ /* 0x000fea0003800200 */
.L_x_2737:
        /* <DEDUP_REMOVED lines=21> */
.L_x_2740:
[----:B------:R-:W-:Y:S05]  /*24c10*/  BSYNC.RECONVERGENT B0 ;  /* 0x0000000000007941 */ /* 0x000fea0003800200 */
.L_x_2739:
        /* <DEDUP_REMOVED lines=21> */
.L_x_2742:
[----:B------:R-:W-:Y:S05]  /*24d70*/  BSYNC.RECONVERGENT B0 ;  /* 0x0000000000007941 */ /* 0x000fea0003800200 */
.L_x_2741:
        /* <DEDUP_REMOVED lines=21> */
.L_x_2744:
[----:B------:R-:W-:Y:S05]  /*24ed0*/  BSYNC.RECONVERGENT B0 ;  /* 0x0000000000007941 */ /* 0x000fea0003800200 */
.L_x_2743:
        /* <DEDUP_REMOVED lines=21> */
.L_x_2746:
[----:B------:R-:W-:Y:S05]  /*25030*/  BSYNC.RECONVERGENT B0 ;  /* 0x0000000000007941 */ /* 0x000fea0003800200 */
.L_x_2745:
        /* <DEDUP_REMOVED lines=21> */
.L_x_2747:
        /* <DEDUP_REMOVED lines=15> */
.L_x_2876:


//--------------------- .text._ZN5flash16flash_fwd_kernelI23Flash_fwd_kernel_traitsILi128ELi128ELi32ELi4ELb0ELb0EN7cutlass10bfloat16_tE19Flash_kernel_traitsILi128ELi128ELi32ELi4ES3_EELb0ELb0ELb1ELb1ELb0ELb0ELb1ELb0EEEvNS_16Flash_fwd_paramsE --------------------------
	.section	.text._ZN5flash16flash_fwd_kernelI23Flash_fwd_kernel_traitsILi128ELi128ELi32ELi4ELb0ELb0EN7cutlass10bfloat16_tE19Flash_kernel_traitsILi128ELi128ELi32ELi4ES3_EELb0ELb0ELb1ELb1ELb0ELb0ELb1ELb0EEEvNS_16Flash_fwd_paramsE,"ax",@progbits
	.align	128
        .global         _ZN5flash16flash_fwd_kernelI23Flash_fwd_kernel_traitsILi128ELi128ELi32ELi4ELb0ELb0EN7cutlass10bfloat16_tE19Flash_kernel_traitsILi128ELi128ELi32ELi4ES3_EELb0ELb0ELb1ELb1ELb0ELb0ELb1ELb0EEEvNS_16Flash_fwd_paramsE
        .type           _ZN5flash16flash_fwd_kernelI23Flash_fwd_kernel_traitsILi128ELi128ELi32ELi4ELb0ELb0EN7cutlass10bfloat16_tE19Flash_kernel_traitsILi128ELi128ELi32ELi4ES3_EELb0ELb0ELb1ELb1ELb0ELb0ELb1ELb0EEEvNS_16Flash_fwd_paramsE,@function
        .size           _ZN5flash16flash_fwd_kernelI23Flash_fwd_kernel_traitsILi128ELi128ELi32ELi4ELb0ELb0EN7cutlass10bfloat16_tE19Flash_kernel_traitsILi128ELi128ELi32ELi4ES3_EELb0ELb0ELb1ELb1ELb0ELb0ELb1ELb0EEEvNS_16Flash_fwd_paramsE,(.L_x_2877 - _ZN5flash16flash_fwd_kernelI23Flash_fwd_kernel_traitsILi128ELi128ELi32ELi4ELb0ELb0EN7cutlass10bfloat16_tE19Flash_kernel_traitsILi128ELi128ELi32ELi4ES3_EELb0ELb0ELb1ELb1ELb0ELb0ELb1ELb0EEEvNS_16Flash_fwd_paramsE)
        .other          _ZN5flash16flash_fwd_kernelI23Flash_fwd_kernel_traitsILi128ELi128ELi32ELi4ELb0ELb0EN7cutlass10bfloat16_tE19Flash_kernel_traitsILi128ELi128ELi32ELi4ES3_EELb0ELb0ELb1ELb1ELb0ELb0ELb1ELb0EEEvNS_16Flash_fwd_paramsE,@"STO_CUDA_ENTRY STV_DEFAULT"
_ZN5flash16flash_fwd_kernelI23Flash_fwd_kernel_traitsILi128ELi128ELi32ELi4ELb0ELb0EN7cutlass10bfloat16_tE19Flash_kernel_traitsILi128ELi128ELi32ELi4ES3_EELb0ELb0ELb1ELb1ELb0ELb0ELb1ELb0EEEvNS_16Flash_fwd_paramsE:
.text._ZN5flash16flash_fwd_kernelI23Flash_fwd_kernel_traitsILi128ELi128ELi32ELi4ELb0ELb0EN7cutlass10bfloat16_tE19Flash_kernel_traitsILi128ELi128ELi32ELi4ES3_EELb0ELb0ELb1ELb1ELb0ELb0ELb1ELb0EEEvNS_16Flash_fwd_paramsE:
        /* <DEDUP_REMOVED lines=72> */
.L_x_2748:
        /* <DEDUP_REMOVED lines=57> */
.L_x_2750:
        /* <DEDUP_REMOVED lines=55> */
.L_x_2752:
[----:B------:R-:W-:Y:S05]  /*0b80*/  BSYNC.RECONVERGENT B0 ;  /* 0x0000000000007941 */ /* 0x000fea0003800200 */
.L_x_2751:
        /* <DEDUP_REMOVED lines=21> */
.L_x_2754:
[----:B------:R-:W-:Y:S05]  /*0ce0*/  BSYNC.RECONVERGENT B0 ;  /* 0x0000000000007941 */ /* 0x000fea0003800200 */
.L_x_2753:
        /* <DEDUP_REMOVED lines=21> */
.L_x_2756:
[----:B------:R-:W-:Y:S05]  /*0e40*/  BSYNC.RECONVERGENT B0 ;  /* 0x0000000000007941 */ /* 0x000fea0003800200 */
.L_x_2755:
        /* <DEDUP_REMOVED lines=20> */
.L_x_2758:
[----:B------:R-:W-:Y:S05]  /*0f90*/  BSYNC.RECONVERGENT B0 ;  /* 0x0000000000007941 */ /* 0x000fea0003800200 */
.L_x_2757:
        /* <DEDUP_REMOVED lines=20> */
.L_x_2760:
[----:B------:R-:W-:Y:S05]  /*10e0*/  BSYNC.RECONVERGENT B0 ;  /* 0x0000000000007941 */ /* 0x000fea0003800200 */
.L_x_2759:
        /* <DEDUP_REMOVED lines=20> */
.L_x_2762:
[----:B------:R-:W-:Y:S05]  /*1230*/  BSYNC.RECONVERGENT B0 ;  /* 0x0000000000007941 */ /* 0x000fea0003800200 */
.L_x_2761:
        /* <DEDUP_REMOVED lines=20> */
.L_x_2764:
[----:B------:R-:W-:Y:S05]  /*1380*/  BSYNC.RECONVERGENT B0 ;  /* 0x0000000000007941 */ /* 0x000fea0003800200 */
.L_x_2763:
        /* <DEDUP_REMOVED lines=20> */
.L_x_2766:
[----:B------:R-:W-:Y:S05]  /*14d0*/  BSYNC.RECONVERGENT B0 ;  /* 0x0000000000007941 */ /* 0x000fea0003800200 */
.L_x_2765:
        /* <DEDUP_REMOVED lines=10> */
.L_x_2768:
[----:B------:R-:W-:Y:S05]  /*1580*/  BSYNC.RECONVERGENT B0 ;  /* 0x0000000000007941 */ /* 0x000fea0003800200 */
.L_x_2767:
        /* <DEDUP_REMOVED lines=15> */
.L_x_2770:
[----:B------:R-:W-:Y:S05]  /*1680*/  BSYNC.RECONVERGENT B0 ;  /* 0x0000000000007941 */ /* 0x000fea0003800200 */
.L_x_2769:
        /* <DEDUP_REMOVED lines=10> */
.L_x_2772:
[----:B------:R-:W-:Y:S05]  /*1730*/  BSYNC.RECONVERGENT B0 ;  /* 0x0000000000007941 */ /* 0x000fea0003800200 */
.L_x_2771:
        /* <DEDUP_REMOVED lines=10> */
.L_x_2774:
[----:B------:R-:W-:Y:S05]  /*17e0*/  BSYNC.RECONVERGENT B0 ;  /* 0x0000000000007941 */ /* 0x000fea0003800200 */
.L_x_2773:
        /* <DEDUP_REMOVED lines=10> */
.L_x_2776:
[----:B------:R-:W-:Y:S05]  /*1890*/  BSYNC.RECONVERGENT B0 ;  /* 0x0000000000007941 */ /* 0x000fea0003800200 */
.L_x_2775:
        /* <DEDUP_REMOVED lines=10> */
.L_x_2778:
[----:B------:R-:W-:Y:S05]  /*1940*/  BSYNC.RECONVERGENT B0 ;  /* 0x0000000000007941 */ /* 0x000fea0003800200 */
.L_x_2777:
        /* <DEDUP_REMOVED lines=10> */
.L_x_2780:
[----:B------:R-:W-:Y:S05]  /*19f0*/  BSYNC.RECONVERGENT B0 ;  /* 0x0000000000007941 */ /* 0x000fea0003800200 */
.L_x_2779:
        /* <DEDUP_REMOVED lines=10> */
.L_x_2749:
        /* <DEDUP_REMOVED lines=21> */
.L_x_2781:
[----:B------:R-:W1:Y:S01]  /*1bf0*/  LDCU.64 UR12, c[0x0][0x3b8] ;  /* 0x00007700ff0c77ac */ /* 0x000e620008000a00 */
[----:B------:R-:W-:-:S04]  /*1c00*/  UIADD3 UR14, UPT, UPT, UR8, UR9, URZ ;  /* 0x00000009080e7290 */ /* 0x000fc8000fffe0ff */
[----:B-1----:R-:W-:Y:S02]  /*1c10*/  UIMAD.WIDE.U32 UR16, UR14, UR12, URZ ;  /* 0x0000000c0e1072a5 */ /* 0x002fe4000f8e00ff */
[----:B------:R-:W-:-:S04]  /*1c20*/  UIMAD UR14, UR14, UR13, URZ ;  /* 0x0000000d0e0e72a4 */ /* 0x000fc8000f8e02ff */
[----:B------:R-:W-:Y:S02]  /*1c30*/  UIADD3 UR14, UPT, UPT, UR17, UR14, URZ ;  /* 0x0000000e110e7290 */ /* 0x000fe4000fffe0ff */
.L_x_2782:
        /* <DEDUP_REMOVED lines=39> */
.L_x_2783:
[----:B------:R-:W1:Y:S01]  /*1eb0*/  LDCU.64 UR6, c[0x0][0x3c0] ;  /* 0x00007800ff0677ac */ /* 0x000e620008000a00 */
[----:B------:R-:W-:-:S04]  /*1ec0*/  UIADD3 UR8, UPT, UPT, UR8, UR9, URZ ;  /* 0x0000000908087290 */ /* 0x000fc8000fffe0ff */
[----:B-1----:R-:W-:Y:S02]  /*1ed0*/  UIMAD.WIDE.U32 UR10, UR8, UR6, URZ ;  /* 0x00000006080a72a5 */ /* 0x002fe4000f8e00ff */
[----:B------:R-:W-:-:S04]  /*1ee0*/  UIMAD UR5, UR8, UR7, URZ ;  /* 0x00000007080572a4 */ /* 0x000fc8000f8e02ff */
[----:B------:R-:W-:Y:S01]  /*1ef0*/  UIADD3 UR5, UPT, UPT, UR11, UR5, URZ ;  /* 0x000000050b057290 */ /* 0x000fe2000fffe0ff */
[----:B------:R-:W-:-:S11]  /*1f00*/  UMOV UR4, UR10 ;  /* 0x0000000a00047c82 */ /* 0x000fd60008000000 */
.L_x_2784:
        /* <DEDUP_REMOVED lines=86> */
.L_x_2786:
[----:B------:R-:W-:Y:S05]  /*2470*/  BSYNC.RECONVERGENT B0 ;  /* 0x0000000000007941 */ /* 0x000fea0003800200 */
.L_x_2785:
        /* <DEDUP_REMOVED lines=30> */
.L_x_2788:
[----:B------:R-:W-:Y:S05]  /*2660*/  BSYNC.RECONVERGENT B0 ;  /* 0x0000000000007941 */ /* 0x000fea0003800200 */
.L_x_2787:
        /* <DEDUP_REMOVED lines=30> */
.L_x_2790:
[----:B------:R-:W-:Y:S05]  /*2850*/  BSYNC.RECONVERGENT B0 ;  /* 0x0000000000007941 */ /* 0x000fea0003800200 */
.L_x_2789:
        /* <DEDUP_REMOVED lines=29> */
.L_x_2792:
[----:B------:R-:W-:Y:S05]  /*2a30*/  BSYNC.RECONVERGENT B0 ;  /* 0x0000000000007941 */ /* 0x000fea0003800200 */
.L_x_2791:
        /* <DEDUP_REMOVED lines=29> */
.L_x_2794:
[----:B------:R-:W-:Y:S05]  /*2c10*/  BSYNC.RECONVERGENT B0 ;  /* 0x0000000000007941 */ /* 0x000fea0003800200 */
.L_x_2793:
        /* <DEDUP_REMOVED lines=29> */
.L_x_2796:
[----:B------:R-:W-:Y:S05]  /*2df0*/  BSYNC.RECONVERGENT B0 ;  /* 0x0000000000007941 */ /* 0x000fea0003800200 */
.L_x_2795:
        /* <DEDUP_REMOVED lines=27> */
.L_x_2798:
[----:B------:R-:W-:Y:S05]  /*2fb0*/  BSYNC.RECONVERGENT B0 ;  /* 0x0000000000007941 */ /* 0x000fea0003800200 */
.L_x_2797:
        /* <DEDUP_REMOVED lines=27> */
.L_x_2800:
[----:B------:R-:W-:Y:S05]  /*3170*/  BSYNC.RECONVERGENT B0 ;  /* 0x0000000000007941 */ /* 0x000fea0003800200 */
.L_x_2799:
        /* <DEDUP_REMOVED lines=22> */
.L_x_2802:
[----:B------:R-:W-:Y:S05]  /*32e0*/  BSYNC.RECONVERGENT B0 ;  /* 0x0000000000007941 */ /* 0x000fea0003800200 */
.L_x_2801:
        /* <DEDUP_REMOVED lines=21> */
.L_x_2804:
[----:B------:R-:W-:Y:S05]  /*3440*/  BSYNC.RECONVERGENT B0 ;  /* 0x0000000000007941 */ /* 0x000fea0003800200 */
.L_x_2803:
        /* <DEDUP_REMOVED lines=21> */
[----:B------:R-:W2:Y:S01]  /*35a0*/  @P1 LDG.E R2, desc[UR30][R2.64] ;  /* 0x0000001e02021981 */ /* 0x000ea2000c1e1900 */
[----:B-----5:R-:W2:Y:S01]  /*35b0*/  @P1 MUFU.RCP R0, UR8 ;  /* 0x0000000800001d08 */ /* 0x020ea20008001000 */
[----:B------:R-:W-:Y:S01]  /*35c0*/  USHF.L.U64.HI UR10, UR6, 0x5, UR7 ;  /* 0x00000005060a7899 */ /* 0x000fe20008010207 */
[C---:B------:R-:W-:Y:S01]  /*35d0*/  LOP3.LUT R6, R95.reuse, 0x1c0, RZ, 0xc0, !PT ;  /* 0x000001c05f067812 */ /* 0x040fe200078ec0ff */
[----:B------:R3:W-:Y:S01]  /*35e0*/  STL [R1+0x24], R101 ;  /* 0x0000246501007387 */ /* 0x0007e20000100800 */
[----:B------:R-:W-:Y:S01]  /*35f0*/  USHF.L.U32 UR11, UR6, 0x5, URZ ;  /* 0x00000005060b7899 */ /* 0x000fe200080006ff */
[----:B------:R-:W-:Y:S01]  /*3600*/  SHF.R.U32.HI R7, RZ, 0x1, R22 ;  /* 0x00000001ff077819 */ /* 0x000fe20000011616 */
[----:B------:R-:W-:Y:S01]  /*3610*/  UIMAD UR8, UR10, UR4, URZ ;  /* 0x000000040a0872a4 */ /* 0x000fe2000f8e02ff */
[----:B------:R-:W-:Y:S01]  /*3620*/  BSSY.RECONVERGENT B0, `(.L_x_2805) ;  /* 0x0000029000007945 */ /* 0x000fe20003800200 */
[----:B------:R-:W-:Y:S01]  /*3630*/  UIMAD.WIDE.U32 UR34, UR11, UR4, URZ ;  /* 0x000000040b2272a5 */ /* 0x000fe2000f8e00ff */
[----:B------:R-:W-:Y:S01]  /*3640*/  LOP3.LUT R6, R6, 0x38, R14, 0xf8, !PT ;  /* 0x0000003806067812 */ /* 0x000fe200078ef80e */
[----:B------:R-:W-:Y:S01]  /*3650*/  UMOV UR12, URZ ;  /* 0x000000ff000c7c82 */ /* 0x000fe20008000000 */
[----:B------:R-:W-:Y:S01]  /*3660*/  LOP3.LUT R8, R22, 0x8, RZ, 0xc0, !PT ;  /* 0x0000000816087812 */ /* 0x000fe200078ec0ff */
[----:B------:R-:W-:Y:S01]  /*3670*/  UIADD3 UR8, UPT, UPT, UR35, UR8, URZ ;  /* 0x0000000823087290 */ /* 0x000fe2000fffe0ff */
[----:B------:R-:W-:-:S02]  /*3680*/  LOP3.LUT R9, R95, 0x200, RZ, 0xc0, !PT ;  /* 0x000002005f097812 */ /* 0x000fc400078ec0ff */
[----:B------:R-:W-:Y:S02]  /*3690*/  SEL R94, R96, 0xffffffe0, !P4 ;  /* 0xffffffe0605e7807 */ /* 0x000fe40006000000 */
[----:B------:R-:W-:Y:S01]  /*36a0*/  LOP3.LUT R93, R7, 0x1f0, RZ, 0xc0, !PT ;  /* 0x000001f0075d7812 */ /* 0x000fe200078ec0ff */
[----:B------:R-:W-:Y:S01]  /*36b0*/  BAR.SYNC.DEFER_BLOCKING 0x0 ;  /* 0x0000000000007b1d */ /* 0x000fe20000010000 */
[----:B--2---:R-:W-:Y:S01]  /*36c0*/  @P1 FMUL.FTZ R0, R2, R0 ;  /* 0x0000000002001220 */ /* 0x004fe20000410000 */
[----:B------:R-:W-:-:S04]  /*36d0*/  SHF.R.U32.HI R2, RZ, 0x2, R22 ;  /* 0x00000002ff027819 */ /* 0x000fc80000011616 */
[----:B------:R-:W-:Y:S01]  /*36e0*/  @P1 R2UR UR9, R0 ;  /* 0x00000000000912ca */ /* 0x000fe200000e0000 */
[C---:B------:R-:W-:Y:S01]  /*36f0*/  IMAD.SHL.U32 R0, R22.reuse, 0x20, RZ ;  /* 0x0000002016007824 */ /* 0x040fe200078e00ff */
[----:B------:R-:W-:Y:S02]  /*3700*/  LOP3.LUT P1, RZ, R22, 0x2, RZ, 0xc0, !PT ;  /* 0x0000000216ff7812 */ /* 0x000fe4000782c0ff */
[----:B------:R-:W-:Y:S02]  /*3710*/  LOP3.LUT R223, R2, 0x7, RZ, 0xc0, !PT ;  /* 0x0000000702df7812 */ /* 0x000fe400078ec0ff */
[----:B------:R-:W-:Y:S02]  /*3720*/  LOP3.LUT R10, R0, 0x7c00, RZ, 0xc0, !PT ;  /* 0x00007c00000a7812 */ /* 0x000fe400078ec0ff */
[----:B------:R-:W-:-:S05]  /*3730*/  SEL R35, R35, 0xfffffff0, !P1 ;  /* 0xfffffff023237807 */ /* 0x000fca0004800000 */
[----:B------:R-:W-:Y:S01]  /*3740*/  @UP1 UMOV UR12, UR9 ;  /* 0x00000009000c1c82 */ /* 0x000fe20008000000 */
[----:B---3--:R-:W-:Y:S05]  /*3750*/  @P0 BRA `(.L_x_2806) ;  /* 0x00000000004c0947 */ /* 0x008fea0003800000 */
        /* <DEDUP_REMOVED lines=19> */
.L_x_2806:
[----:B------:R3:W-:Y:S04]  /*3890*/  STS.128 [R222+0xa000], RZ ;  /* 0x00a000ffde007388 */ /* 0x0007e80000000c00 */
[----:B------:R3:W-:Y:S02]  /*38a0*/  STS.128 [R222+0xb000], RZ ;  /* 0x00b000ffde007388 */ /* 0x0007e40000000c00 */
.L_x_2807:
[----:B------:R-:W-:Y:S05]  /*38b0*/  BSYNC.RECONVERGENT B0 ;  /* 0x0000000000007941 */ /* 0x000fea0003800200 */
.L_x_2805:
[----:B------:R-:W-:Y:S01]  /*38c0*/  ISETP.GE.AND P0, PT, R13, UR18, PT ;  /* 0x000000120d007c0c */ /* 0x000fe2000bf06270 */
[----:B------:R-:W-:Y:S01]  /*38d0*/  BSSY.RECONVERGENT B0, `(.L_x_2808) ;  /* 0x000001d000007945 */ /* 0x000fe20003800200 */
[C---:B------:R-:W-:Y:S02]  /*38e0*/  LOP3.LUT R92, R6.reuse, 0x8, R7, 0x78, !PT ;  /* 0x00000008065c7812 */ /* 0x040fe400078e7807 */
[----:B--2---:R-:W-:Y:S02]  /*38f0*/  LOP3.LUT R2, R6, R8, RZ, 0x3c, !PT ;  /* 0x0000000806027212 */ /* 0x004fe400078e3cff */
[----:B------:R-:W-:Y:S02]  /*3900*/  LOP3.LUT R214, R95, 0x400, RZ, 0xc0, !PT ;  /* 0x000004005fd67812 */ /* 0x000fe400078ec0ff */
        /* <DEDUP_REMOVED lines=25> */
.L_x_2809:
[----:B------:R-:W-:Y:S05]  /*3aa0*/  BSYNC.RECONVERGENT B0 ;  /* 0x0000000000007941 */ /* 0x000fea0003800200 */
.L_x_2808:
[----:B------:R-:W-:Y:S01]  /*3ab0*/  LDSM.16.M88.4 R4, [R213+0x2000] ;  /* 0x00200000d504783b */ /* 0x000fe20000000200 */
[----:B------:R-:W-:Y:S01]  /*3ac0*/  IADD3 R220, PT, PT, R214, UR5, RZ ;  /* 0x00000005d6dc7c10 */ /* 0x000fe2000fffe0ff */
[C---:B----4-:R-:W-:Y:S01]  /*3ad0*/  IMAD R2, R94.reuse, 0x2, R213 ;  /* 0x000000025e027824 */ /* 0x050fe200078e02d5 */
[C---:B------:R-:W-:Y:S01]  /*3ae0*/  LEA R34, R35.reuse, R213, 0x1 ;  /* 0x000000d523227211 */ /* 0x040fe200078e08ff */
[----:B------:R-:W4:Y:S01]  /*3af0*/  LDSM.16.M88.4 R24, [R214+UR5+0x8800] ;  /* 0x00880005d618783b */ /* 0x000f220008000200 */
[CC--:B------:R-:W-:Y:S01]  /*3b00*/  LEA R32, R35.reuse, R220.reuse, 0x1 ;  /* 0x000000dc23207211 */ /* 0x0c0fe200078e08ff */
[----:B------:R-:W5:Y:S01]  /*3b10*/  LDCU UR8, c[0x0][0x50c] ;  /* 0x0000a180ff0877ac */ /* 0x000f620008000800 */
[----:B------:R-:W-:Y:S01]  /*3b20*/  LEA R0, R94, R220, 0x1 ;  /* 0x000000dc5e007211 */ /* 0x000fe200078e08ff */
[----:B-1----:R-:W1:Y:S01]  /*3b30*/  LDSM.16.M88.4 R16, [R214+UR5+0x8000] ;  /* 0x00800005d610783b */ /* 0x002e620008000200 */
[----:B------:R-:W-:Y:S01]  /*3b40*/  LEA R33, R35, R2, 0x1 ;  /* 0x0000000223217211 */ /* 0x000fe200078e08ff */
[----:B------:R-:W-:Y:S01]  /*3b50*/  UIADD3 UR27, UPT, UPT, UR32, UR27, -UR24 ;  /* 0x0000001b201b7290 */ /* 0x000fe2000fffe818 */
[----:B------:R-:W-:Y:S01]  /*3b60*/  IADD3 R223, PT, PT, R223, UR29, R93 ;  /* 0x0000001ddfdf7c10 */ /* 0x000fe2000fffe05d */
[----:B------:R-:W-:Y:S01]  /*3b70*/  LDSM.16.M88.4 R12, [R34+0x2000] ;  /* 0x00200000220c783b */ /* 0x000fe20000000200 */
[----:B------:R-:W-:Y:S01]  /*3b80*/  IMAD R3, R35, 0x2, R0 ;  /* 0x0000000223037824 */ /* 0x000fe200078e0200 */
[----:B------:R-:W-:Y:S01]  /*3b90*/  LOP3.LUT R221, R101, 0x6, RZ, 0xc0, !PT ;  /* 0x0000000665dd7812 */ /* 0x000fe200078ec0ff */
[----:B------:R-:W-:Y:S01]  /*3ba0*/  UISETP.GT.U32.AND UP0, UPT, UR4, UR21, UPT ;  /* 0x000000150400728c */ /* 0x000fe2000bf04070 */
[----:B------:R-:W3:Y:S04]  /*3bb0*/  LDSM.16.M88.4 R48, [R32+0x8800] ;  /* 0x008800002030783b */ /* 0x000ee80000000200 */
[----:B------:R-:W2:Y:S04]  /*3bc0*/  LDSM.16.M88.4 R8, [R213] ;  /* 0x00000000d508783b */ /* 0x000ea80000000200 */
[----:B------:R-:W5:Y:S04]  /*3bd0*/  LDSM.16.M88.4 R44, [R32+0x8000] ;  /* 0x00800000202c783b */ /* 0x000f680000000200 */
[----:B------:R-:W5:Y:S04]  /*3be0*/  LDSM.16.M88.4 R20, [R34] ;  /* 0x000000002214783b */ /* 0x000f680000000200 */
[----:B------:R-:W-:Y:S04]  /*3bf0*/  LDSM.16.M88.4 R40, [R0+0x8800] ;  /* 0x008800000028783b */ /* 0x000fe80000000200 */
[----:B------:R-:W0:Y:S04]  /*3c00*/  LDGDEPBAR ;  /* 0x00000000000079af */ /* 0x000e280000000000 */
[----:B------:R-:W-:Y:S01]  /*3c10*/  STL [R1+0x20], R221 ;  /* 0x000020dd01007387 */ /* 0x000fe20000100800 */
[C---:B----4-:R-:W-:Y:S08]  /*3c20*/  HMMA.16816.F32.BF16 R36, R4.reuse, R24, RZ ;  /* 0x000000180424723c */ /* 0x050ff000000418ff */
[C---:B-1----:R-:W-:Y:S08]  /*3c30*/  HMMA.16816.F32.BF16 R28, R4.reuse, R16, RZ ;  /* 0x00000010041c723c */ /* 0x042ff000000418ff */
[C---:B------:R-:W-:Y:S08]  /*3c40*/  HMMA.16816.F32.BF16 R56, R4.reuse, R18, RZ ;  /* 0x000000120438723c */ /* 0x040ff000000418ff */
[----:B------:R-:W-:Y:S01]  /*3c50*/  HMMA.16816.F32.BF16 R52, R4, R26, RZ ;  /* 0x0000001a0434723c */ /* 0x000fe200000418ff */
[----:B------:R-:W-:Y:S07]  /*3c60*/  LDSM.16.M88.4 R4, [R2+0x2000] ;  /* 0x002000000204783b */ /* 0x000fee0000000200 */
[----:B---3--:R-:W-:Y:S01]  /*3c70*/  HMMA.16816.F32.BF16 R68, R12, R48, R36 ;  /* 0x000000300c44723c */ /* 0x008fe20000041824 */
[----:B------:R-:W1:Y:S07]  /*3c80*/  LDSM.16.M88.4 R36, [R0+0x8000] ;  /* 0x008000000024783b */ /* 0x000e6e0000000200 */
[C---:B--2---:R-:W-:Y:S08]  /*3c90*/  HMMA.16816.F32.BF16 R60, R8.reuse, R16, RZ ;  /* 0x00000010083c723c */ /* 0x044ff000000418ff */
[C---:B------:R-:W-:Y:S01]  /*3ca0*/  HMMA.16816.F32.BF16 R84, R8.reuse, R18, RZ ;  /* 0x000000120854723c */ /* 0x040fe200000418ff */
[----:B------:R-:W2:Y:S07]  /*3cb0*/  LDSM.16.M88.4 R16, [R2] ;  /* 0x000000000210783b */ /* 0x000eae0000000200 */
[C---:B------:R-:W-:Y:S08]  /*3cc0*/  HMMA.16816.F32.BF16 R80, R8.reuse, R24, RZ ;  /* 0x000000180850723c */ /* 0x040ff000000418ff */
[----:B------:R-:W-:Y:S08]  /*3cd0*/  HMMA.16816.F32.BF16 R76, R8, R26, RZ ;  /* 0x0000001a084c723c */ /* 0x000ff000000418ff */
[C---:B-----5:R-:W-:Y:S01]  /*3ce0*/  HMMA.16816.F32.BF16 R72, R12.reuse, R44, R28 ;  /* 0x0000002c0c48723c */ /* 0x060fe2000004181c */
[----:B------:R-:W-:Y:S07]  /*3cf0*/  LDSM.16.M88.4 R28, [R33] ;  /* 0x00000000211c783b */ /* 0x000fee0000000200 */
[C---:B------:R-:W-:Y:S01]  /*3d00*/  HMMA.16816.F32.BF16 R24, R12.reuse, R46, R56 ;  /* 0x0000002e0c18723c */ /* 0x040fe20000041838 */
[----:B------:R-:W-:Y:S07]  /*3d10*/  LDSM.16.M88.4 R56, [R3+0x8000] ;  /* 0x008000000338783b */ /* 0x000fee0000000200 */
[----:B------:R-:W-:Y:S01]  /*3d20*/  HMMA.16816.F32.BF16 R8, R12, R50, R52 ;  /* 0x000000320c08723c */ /* 0x000fe20000041834 */
[----:B------:R-:W3:Y:S04]  /*3d30*/  LDSM.16.M88.4 R12, [R33+0x2000] ;  /* 0x00200000210c783b */ /* 0x000ee80000000200 */
[----:B------:R-:W-:Y:S03]  /*3d40*/  LDSM.16.M88.4 R52, [R214+UR5+0x9000] ;  /* 0x00900005d634783b */ /* 0x000fe60008000200 */
[C---:B------:R-:W-:Y:S01]  /*3d50*/  HMMA.16816.F32.BF16 R64, R20.reuse, R44, R60 ;  /* 0x0000002c1440723c */ /* 0x040fe2000004183c */
[----:B------:R-:W4:Y:S07]  /*3d60*/  LDSM.16.M88.4 R60, [R3+0x8800] ;  /* 0x00880000033c783b */ /* 0x000f2e0000000200 */
[C---:B------:R-:W-:Y:S08]  /*3d70*/  HMMA.16816.F32.BF16 R88, R20.reuse, R48, R80 ;  /* 0x000000301458723c */ /* 0x040ff00000041850 */
[C---:B------:R-:W-:Y:S08]  /*3d80*/  HMMA.16816.F32.BF16 R80, R20.reuse, R46, R84 ;  /* 0x0000002e1450723c */ /* 0x040ff00000041854 */
[----:B------:R-:W-:Y:S08]  /*3d90*/  HMMA.16816.F32.BF16 R48, R20, R50, R76 ;  /* 0x000000321430723c */ /* 0x000ff0000004184c */
[C---:B-1----:R-:W-:Y:S08]  /*3da0*/  HMMA.16816.F32.BF16 R20, R4.reuse, R36, R72 ;  /* 0x000000240414723c */ /* 0x042ff00000041848 */
[C---:B------:R-:W-:Y:S01]  /*3db0*/  HMMA.16816.F32.BF16 R76, R4.reuse, R40, R68 ;  /* 0x00000028044c723c */ /* 0x040fe20000041844 */
[----:B------:R-:W-:Y:S07]  /*3dc0*/  LDSM.16.M88.4 R68, [R214+UR5+0x9800] ;  /* 0x00980005d644783b */ /* 0x000fee0008000200 */
[C---:B------:R-:W-:Y:S01]  /*3dd0*/  HMMA.16816.F32.BF16 R44, R4.reuse, R38, R24 ;  /* 0x00000026042c723c */ /* 0x040fe20000041818 */
[----:B------:R-:W-:Y:S07]  /*3de0*/  LDSM.16.M88.4 R24, [R213+0x4000] ;  /* 0x00400000d518783b */ /* 0x000fee0000000200 */
[----:B------:R-:W-:Y:S01]  /*3df0*/  HMMA.16816.F32.BF16 R4, R4, R42, R8 ;  /* 0x0000002a0404723c */ /* 0x000fe20000041808 */
[----:B------:R-:W1:Y:S07]  /*3e00*/  LDSM.16.M88.4 R8, [R213+0x6000] ;  /* 0x00600000d508783b */ /* 0x000e6e0000000200 */
[C---:B--2---:R-:W-:Y:S08]  /*3e10*/  HMMA.16816.F32.BF16 R72, R16.reuse, R36, R64 ;  /* 0x000000241048723c */ /* 0x044ff00000041840 */
[C---:B------:R-:W-:Y:S08]  /*3e20*/  HMMA.16816.F32.BF16 R80, R16.reuse, R38, R80 ;  /* 0x000000261050723c */ /* 0x040ff00000041850 */
[C---:B------:R-:W-:Y:S08]  /*3e30*/  HMMA.16816.F32.BF16 R84, R16.reuse, R40, R88 ;  /* 0x000000281054723c */ /* 0x040ff00000041858 */
[----:B------:R-:W-:Y:S08]  /*3e40*/  HMMA.16816.F32.BF16 R64, R16, R42, R48 ;  /* 0x0000002a1040723c */ /* 0x000ff00000041830 */
[C---:B---3--:R-:W-:Y:S01]  /*3e50*/  HMMA.16816.F32.BF16 R40, R12.reuse, R56, R20 ;  /* 0x000000380c28723c */ /* 0x048fe20000041814 */
[----:B------:R-:W-:Y:S07]  /*3e60*/  LDSM.16.M88.4 R20, [R34+0x4000] ;  /* 0x004000002214783b */ /* 0x000fee0000000200 */
[C---:B------:R-:W-:Y:S01]  /*3e70*/  HMMA.16816.F32.BF16 R36, R12.reuse, R58, R44 ;  /* 0x0000003a0c24723c */ /* 0x040fe2000004182c */
[----:B------:R-:W-:Y:S07]  /*3e80*/  LDSM.16.M88.4 R44, [R32+0x9000] ;  /* 0x00900000202c783b */ /* 0x000fee0000000200 */
[C---:B----4-:R-:W-:Y:S08]  /*3e90*/  HMMA.16816.F32.BF16 R16, R12.reuse, R60, R76 ;  /* 0x0000003c0c10723c */ /* 0x050ff0000004184c */
[----:B------:R-:W-:Y:S01]  /*3ea0*/  HMMA.16816.F32.BF16 R12, R12, R62, R4 ;  /* 0x0000003e0c0c723c */ /* 0x000fe20000041804 */
[----:B------:R-:W2:Y:S07]  /*3eb0*/  LDSM.16.M88.4 R4, [R34+0x6000] ;  /* 0x006000002204783b */ /* 0x000eae0000000200 */
[C---:B------:R-:W-:Y:S01]  /*3ec0*/  HMMA.16816.F32.BF16 R48, R28.reuse, R56, R72 ;  /* 0x000000381c30723c */ /* 0x040fe20000041848 */
[----:B------:R-:W3:Y:S07]  /*3ed0*/  LDSM.16.M88.4 R72, [R32+0x9800] ;  /* 0x009800002048783b */ /* 0x000eee0000000200 */
[C---:B------:R-:W-:Y:S08]  /*3ee0*/  HMMA.16816.F32.BF16 R76, R28.reuse, R58, R80 ;  /* 0x0000003a1c4c723c */ /* 0x040ff00000041850 */
[C---:B------:R-:W-:Y:S08]  /*3ef0*/  HMMA.16816.F32.BF16 R80, R28.reuse, R60, R84 ;  /* 0x0000003c1c50723c */ /* 0x040ff00000041854 */
[----:B------:R-:W-:Y:S01]  /*3f00*/  HMMA.16816.F32.BF16 R64, R28, R62, R64 ;  /* 0x0000003e1c40723c */ /* 0x000fe20000041840 */
[----:B------:R-:W-:Y:S07]  /*3f10*/  LDSM.16.M88.4 R28, [R0+0x9000] ;  /* 0x00900000001c783b */ /* 0x000fee0000000200 */
[C---:B-1----:R-:W-:Y:S08]  /*3f20*/  HMMA.16816.F32.BF16 R60, R8.reuse, R52, R40 ;  /* 0x00000034083c723c */ /* 0x042ff00000041828 */
[C---:B------:R-:W-:Y:S08]  /*3f30*/  HMMA.16816.F32.BF16 R56, R8.reuse, R54, R36 ;  /* 0x000000360838723c */ /* 0x040ff00000041824 */
[C---:B------:R-:W-:Y:S01]  /*3f40*/  HMMA.16816.F32.BF16 R40, R8.reuse, R68, R16 ;  /* 0x000000440828723c */ /* 0x040fe20000041810 */
[----:B------:R-:W1:Y:S07]  /*3f50*/  LDSM.16.M88.4 R16, [R2+0x4000] ;  /* 0x004000000210783b */ /* 0x000e6e0000000200 */
[----:B------:R-:W-:Y:S01]  /*3f60*/  HMMA.16816.F32.BF16 R8, R8, R70, R12 ;  /* 0x000000460808723c */ /* 0x000fe2000004180c */
[----:B------:R4:W5:Y:S07]  /*3f70*/  LDSM.16.M88.4 R12, [R2+0x6000] ;  /* 0x00600000020c783b */ /* 0x00096e0000000200 */
[C---:B------:R-:W-:Y:S01]  /*3f80*/  HMMA.16816.F32.BF16 R36, R24.reuse, R52, R48 ;  /* 0x000000341824723c */ /* 0x040fe20000041830 */
[----:B------:R2:W5:Y:S07]  /*3f90*/  LDSM.16.M88.4 R48, [R0+0x9800] ;  /* 0x009800000030783b */ /* 0x00056e0000000200 */
[C---:B------:R-:W-:Y:S08]  /*3fa0*/  HMMA.16816.F32.BF16 R52, R24.reuse, R54, R76 ;  /* 0x000000361834723c */ /* 0x040ff0000004184c */
[----:B------:R-:W-:Y:S01]  /*3fb0*/  HMMA.16816.F32.BF16 R80, R24, R68, R80 ;  /* 0x000000441850723c */ /* 0x000fe20000041850 */
[C---:B----4-:R-:W-:Y:S01]  /*3fc0*/  IADD3 R2, PT, PT, R223.reuse, UR27, RZ ;  /* 0x0000001bdf027c10 */ /* 0x050fe2000fffe0ff */
[----:B------:R-:W-:-:S05]  /*3fd0*/  VIADD R223, R223, UR32 ;  /* 0x00000020dfdf7c36 */ /* 0x000fca0008000000 */
[----:B------:R-:W-:Y:S01]  /*3fe0*/  IADD3 R226, PT, PT, R223, -UR26, RZ ;  /* 0x8000001adfe27c10 */ /* 0x000fe2000fffe0ff */
[----:B------:R-:W-:Y:S01]  /*3ff0*/  HMMA.16816.F32.BF16 R76, R24, R70, R64 ;  /* 0x00000046184c723c */ /* 0x000fe20000041840 */
[----:B------:R-:W-:Y:S01]  /*4000*/  LDSM.16.M88.4 R24, [R3+0x9000] ;  /* 0x009000000318783b */ /* 0x000fe20000000200 */
[----:B--2---:R-:W-:-:S06]  /*4010*/  LOP3.LUT R0, R92, 0x200, R95, 0xf8, !PT ;  /* 0x000002005c007812 */ /* 0x004fcc00078ef85f */
[C---:B------:R-:W-:Y:S08]  /*4020*/  HMMA.16816.F32.BF16 R68, R4.reuse, R44, R60 ;  /* 0x0000002c0444723c */ /* 0x040ff0000004183c */
[C---:B------:R-:W-:Y:S08]  /*4030*/  HMMA.16816.F32.BF16 R64, R4.reuse, R46, R56 ;  /* 0x0000002e0440723c */ /* 0x040ff00000041838 */
[C---:B---3--:R-:W-:Y:S08]  /*4040*/  HMMA.16816.F32.BF16 R60, R4.reuse, R72, R40 ;  /* 0x00000048043c723c */ /* 0x048ff00000041828 */
[----:B------:R-:W-:Y:S01]  /*4050*/  HMMA.16816.F32.BF16 R56, R4, R74, R8 ;  /* 0x0000004a0438723c */ /* 0x000fe20000041808 */
[----:B------:R-:W2:Y:S04]  /*4060*/  LDSM.16.M88.4 R8, [R33+0x4000] ;  /* 0x004000002108783b */ /* 0x000ea80000000200 */
[----:B------:R3:W4:Y:S03]  /*4070*/  LDSM.16.M88.4 R4, [R33+0x6000] ;  /* 0x006000002104783b */ /* 0x0007260000000200 */
[----:B------:R-:W-:Y:S01]  /*4080*/  HMMA.16816.F32.BF16 R40, R20, R44, R36 ;  /* 0x0000002c1428723c */ /* 0x000fe20000041824 */
[----:B------:R1:W4:Y:S01]  /*4090*/  LDSM.16.M88.4 R36, [R3+0x9800] ;  /* 0x009800000324783b */ /* 0x0003220000000200 */
[----:B------:R-:W-:-:S06]  /*40a0*/  DEPBAR.LE SB0, 0x0 ;  /* 0x000080000000791a */ /* 0x000fcc0000000000 */
[C---:B------:R-:W-:Y:S08]  /*40b0*/  HMMA.16816.F32.BF16 R44, R20.reuse, R46, R52 ;  /* 0x0000002e142c723c */ /* 0x040ff00000041834 */
[C---:B------:R-:W-:Y:S08]  /*40c0*/  HMMA.16816.F32.BF16 R52, R20.reuse, R72, R80 ;  /* 0x000000481434723c */ /* 0x040ff00000041850 */
[----:B---3--:R-:W-:Y:S01]  /*40d0*/  HMMA.16816.F32.BF16 R32, R20, R74, R76 ;  /* 0x0000004a1420723c */ /* 0x008fe2000004184c */
[----:B-1----:R-:W-:-:S04]  /*40e0*/  MOV R3, UR32 ;  /* 0x0000002000037c02 */ /* 0x002fc80008000f00 */
[C-C-:B------:R-:W-:Y:S02]  /*40f0*/  VIADDMNMX R230, R2.reuse, 0x1, R3.reuse, PT ;  /* 0x0000000102e67846 */ /* 0x140fe40003800103 */
[C-C-:B------:R-:W-:Y:S01]  /*4100*/  VIADDMNMX R231, R2.reuse, 0x9, R3.reuse, PT ;  /* 0x0000000902e77846 */ /* 0x140fe20003800103 */
[----:B------:R-:W-:Y:S01]  /*4110*/  HMMA.16816.F32.BF16 R20, R16, R28, R40 ;  /* 0x0000001c1014723c */ /* 0x000fe20000041828 */
[C-C-:B------:R-:W-:Y:S02]  /*4120*/  VIADDMNMX R228, R2.reuse, 0x41, R3.reuse, PT ;  /* 0x0000004102e47846 */ /* 0x140fe40003800103 */
[----:B------:R-:W-:-:S05]  /*4130*/  VIADDMNMX R229, R2, 0x49, R3, PT ;  /* 0x0000004902e57846 */ /* 0x000fca0003800103 */
[C---:B-----5:R-:W-:Y:S08]  /*4140*/  HMMA.16816.F32.BF16 R68, R12.reuse, R28, R68 ;  /* 0x0000001c0c44723c */ /* 0x060ff00000041844 */
[C---:B------:R-:W-:Y:S08]  /*4150*/  HMMA.16816.F32.BF16 R64, R12.reuse, R30, R64 ;  /* 0x0000001e0c40723c */ /* 0x040ff00000041840 */
[C---:B------:R-:W-:Y:S08]  /*4160*/  HMMA.16816.F32.BF16 R60, R12.reuse, R48, R60 ;  /* 0x000000300c3c723c */ /* 0x040ff0000004183c */
[----:B------:R-:W-:Y:S08]  /*4170*/  HMMA.16816.F32.BF16 R56, R12, R50, R56 ;  /* 0x000000320c38723c */ /* 0x000ff00000041838 */
[C---:B------:R-:W-:Y:S08]  /*4180*/  HMMA.16816.F32.BF16 R12, R16.reuse, R30, R44 ;  /* 0x0000001e100c723c */ /* 0x040ff0000004182c */
[C---:B------:R-:W-:Y:S08]  /*4190*/  HMMA.16816.F32.BF16 R28, R16.reuse, R48, R52 ;  /* 0x00000030101c723c */ /* 0x040ff00000041834 */
[----:B------:R-:W-:Y:S08]  /*41a0*/  HMMA.16816.F32.BF16 R48, R16, R50, R32 ;  /* 0x000000321030723c */ /* 0x000ff00000041820 */
[-C--:B--2---:R-:W-:Y:S08]  /*41b0*/  HMMA.16816.F32.BF16 R32, R8, R24.reuse, R20 ;  /* 0x000000180820723c */ /* 0x084ff00000041814 */
[C---:B----4-:R-:W-:Y:S08]  /*41c0*/  HMMA.16816.F32.BF16 R40, R4.reuse, R24, R68 ;  /* 0x000000180428723c */ /* 0x050ff00000041844 */
[----:B------:R-:W-:Y:S03]  /*41d0*/  HMMA.16816.F32.BF16 R44, R4, R26, R64 ;  /* 0x0000001a042c723c */ /* 0x000fe60000041840 */
[----:B------:R-:W-:-:S05]  /*41e0*/  FMUL.FTZ R3, R33, UR8 ;  /* 0x0000000821037c20 */ /* 0x000fca0008410000 */
[C---:B------:R-:W-:Y:S03]  /*41f0*/  HMMA.16816.F32.BF16 R60, R4.reuse, R36, R60 ;  /* 0x00000024043c723c */ /* 0x040fe6000004183c */
[----:B------:R-:W-:Y:S01]  /*4200*/  FMUL.FTZ R40, R40, UR8 ;  /* 0x0000000828287c20 */ /* 0x000fe20008410000 */
[----:B------:R-:W-:Y:S01]  /*4210*/  FMUL.FTZ R42, R42, UR8 ;  /* 0x000000082a2a7c20 */ /* 0x000fe20008410000 */
[----:B------:R-:W-:Y:S01]  /*4220*/  FMUL.FTZ R41, R41, UR8 ;  /* 0x0000000829297c20 */ /* 0x000fe20008410000 */
[----:B------:R-:W-:Y:S02]  /*4230*/  FMUL.FTZ R43, R43, UR8 ;  /* 0x000000082b2b7c20 */ /* 0x000fe40008410000 */
[----:B------:R-:W-:Y:S01]  /*4240*/  HMMA.16816.F32.BF16 R56, R4, R38, R56 ;  /* 0x000000260438723c */ /* 0x000fe20000041838 */
[----:B------:R-:W-:Y:S02]  /*4250*/  IMAD.U32 R4, RZ, RZ, UR4 ;  /* 0x00000004ff047e24 */ /* 0x000fe4000f8e00ff */
[----:B------:R-:W-:Y:S01]  /*4260*/  FMUL.FTZ R5, R35, UR8 ;  /* 0x0000000823057c20 */ /* 0x000fe20008410000 */
[----:B------:R-:W-:Y:S01]  /*4270*/  FMUL.FTZ R6, R34, UR8 ;  /* 0x0000000822067c20 */ /* 0x000fe20008410000 */
[----:B------:R-:W-:Y:S01]  /*4280*/  FMUL.FTZ R7, R32, UR8 ;  /* 0x0000000820077c20 */ /* 0x000fe20008410000 */
[----:B------:R-:W-:Y:S01]  /*4290*/  FMUL.FTZ R44, R44, UR8 ;  /* 0x000000082c2c7c20 */ /* 0x000fe20008410000 */
[----:B------:R-:W-:Y:S01]  /*42a0*/  LEA R2, R4, R221, 0x5 ;  /* 0x000000dd04027211 */ /* 0x000fe200078e28ff */
[----:B------:R-:W-:Y:S01]  /*42b0*/  FMUL.FTZ R45, R45, UR8 ;  /* 0x000000082d2d7c20 */ /* 0x000fe20008410000 */
[C---:B------:R-:W-:Y:S01]  /*42c0*/  HMMA.16816.F32.BF16 R24, R8.reuse, R26, R12 ;  /* 0x0000001a0818723c */ /* 0x040fe2000004180c */
[----:B------:R1:W2:Y:S01]  /*42d0*/  MUFU.TANH R4, R3 ;  /* 0x0000000300047308 */ /* 0x0002a20000002400 */
[----:B------:R-:W-:Y:S01]  /*42e0*/  IADD3 R20, PT, PT, R2, 0x18, RZ ;  /* 0x0000001802147810 */ /* 0x000fe20007ffe0ff */
[----:B------:R-:W-:Y:S01]  /*42f0*/  FMUL.FTZ R46, R46, UR8 ;  /* 0x000000082e2e7c20 */ /* 0x000fe20008410000 */
[----:B------:R-:W-:Y:S01]  /*4300*/  FMUL.FTZ R47, R47, UR8 ;  /* 0x000000082f2f7c20 */ /* 0x000fe20008410000 */
[----:B------:R-:W-:Y:S01]  /*4310*/  FMUL.FTZ R61, R61, UR8 ;  /* 0x000000083d3d7c20 */ /* 0x000fe20008410000 */
[----:B------:R-:W-:Y:S01]  /*4320*/  FMUL.FTZ R62, R62, UR8 ;  /* 0x000000083e3e7c20 */ /* 0x000fe20008410000 */
[----:B------:R-:W-:Y:S01]  /*4330*/  FMUL.FTZ R63, R63, UR8 ;  /* 0x000000083f3f7c20 */ /* 0x000fe20008410000 */
[----:B------:R-:W-:Y:S01]  /*4340*/  HMMA.16816.F32.BF16 R16, R8, R36, R28 ;  /* 0x000000240810723c */ /* 0x000fe2000004181c */
[----:B------:R-:W-:Y:S01]  /*4350*/  ISETP.GT.AND P6, PT, R226, R2, PT ;  /* 0x00000002e200720c */ /* 0x000fe20003fc4270 */
[----:B------:R-:W-:Y:S01]  /*4360*/  FMUL.FTZ R30, R56, UR8 ;  /* 0x00000008381e7c20 */ /* 0x000fe20008410000 */
[----:B------:R-:W-:Y:S01]  /*4370*/  FMUL.FTZ R57, R57, UR8 ;  /* 0x0000000839397c20 */ /* 0x000fe20008410000 */
[----:B------:R-:W-:Y:S01]  /*4380*/  FMUL.FTZ R58, R58, UR8 ;  /* 0x000000083a3a7c20 */ /* 0x000fe20008410000 */
[----:B------:R-:W-:-:S03]  /*4390*/  FMUL.FTZ R31, R59, UR8 ;  /* 0x000000083b1f7c20 */ /* 0x000fc60008410000 */
[----:B------:R-:W-:Y:S01]  /*43a0*/  HMMA.16816.F32.BF16 R12, R8, R38, R48 ;  /* 0x00000026080c723c */ /* 0x000fe20000041830 */
[----:B------:R-:W-:Y:S01]  /*43b0*/  IADD3 R10, PT, PT, R20, UR24, RZ ;  /* 0x00000018140a7c10 */ /* 0x000fe2000fffe0ff */
[----:B------:R3:W4:Y:S01]  /*43c0*/  MUFU.TANH R11, R5 ;  /* 0x00000005000b7308 */ /* 0x0007220000002400 */
[----:B------:R-:W-:Y:S01]  /*43d0*/  FMUL.FTZ R22, R26, UR8 ;  /* 0x000000081a167c20 */ /* 0x000fe20008410000 */
[----:B------:R-:W-:Y:S01]  /*43e0*/  VIADD R26, R223, 0x8 ;  /* 0x00000008df1a7836 */ /* 0x000fe20000000000 */
[----:B------:R-:W-:Y:S01]  /*43f0*/  IADD3 R8, PT, PT, R10, -0x17, RZ ;  /* 0xffffffe90a087810 */ /* 0x000fe20007ffe0ff */
[----:B------:R-:W-:Y:S01]  /*4400*/  FMUL.FTZ R21, R24, UR8 ;  /* 0x0000000818157c20 */ /* 0x000fe20008410000 */
[----:B------:R-:W-:Y:S01]  /*4410*/  FMUL.FTZ R23, R25, UR8 ;  /* 0x0000000819177c20 */ /* 0x000fe20008410000 */
[----:B------:R-:W-:Y:S01]  /*4420*/  IADD3 R24, PT, PT, R223, 0x40, RZ ;  /* 0x00000040df187810 */ /* 0x000fe20007ffe0ff */
[----:B------:R-:W-:Y:S01]  /*4430*/  FMUL.FTZ R27, R27, UR8 ;  /* 0x000000081b1b7c20 */ /* 0x000fe20008410000 */
[C---:B-1----:R-:W-:Y:S01]  /*4440*/  IADD3 R3, PT, PT, R223.reuse, -R8, RZ ;  /* 0x80000008df037210 */ /* 0x042fe20007ffe0ff */
[----:B------:R-:W-:Y:S01]  /*4450*/  FMUL.FTZ R29, R18, UR8 ;  /* 0x00000008121d7c20 */ /* 0x000fe20008410000 */
[----:B------:R-:W-:Y:S01]  /*4460*/  FMUL.FTZ R28, R16, UR8 ;  /* 0x00000008101c7c20 */ /* 0x000fe20008410000 */
[----:B------:R-:W-:Y:S01]  /*4470*/  IADD3 R25, PT, PT, R223, 0x48, RZ ;  /* 0x00000048df197810 */ /* 0x000fe20007ffe0ff */
[----:B------:R1:W5:Y:S01]  /*4480*/  MUFU.TANH R16, R6 ;  /* 0x0000000600107308 */ /* 0x0003620000002400 */
[----:B------:R-:W-:Y:S01]  /*4490*/  IABS R3, R3 ;  /* 0x0000000300037213 */ /* 0x000fe20000000000 */
[----:B------:R-:W-:Y:S01]  /*44a0*/  FMUL.FTZ R38, R17, UR8 ;  /* 0x0000000811267c20 */ /* 0x000fe20008410000 */
[----:B------:R-:W-:Y:S01]  /*44b0*/  FMUL.FTZ R48, R19, UR8 ;  /* 0x0000000813307c20 */ /* 0x000fe20008410000 */
[----:B------:R-:W-:Y:S01]  /*44c0*/  FMUL.FTZ R19, R60, UR8 ;  /* 0x000000083c137c20 */ /* 0x000fe20008410000 */
[----:B------:R-:W-:Y:S01]  /*44d0*/  I2FP.F32.S32 R3, R3 ;  /* 0x0000000300037245 */ /* 0x000fe20000201400 */
[----:B------:R-:W-:Y:S01]  /*44e0*/  FMUL.FTZ R49, R13, UR8 ;  /* 0x000000080d317c20 */ /* 0x000fe20008410000 */
[----:B------:R-:W-:Y:S01]  /*44f0*/  FMUL.FTZ R39, R14, UR8 ;  /* 0x000000080e277c20 */ /* 0x000fe20008410000 */
[----:B------:R4:W-:Y:S01]  /*4500*/  MUFU.TANH R17, R7 ;  /* 0x0000000700117308 */ /* 0x0009e20000002400 */
[----:B------:R-:W-:Y:S01]  /*4510*/  FMUL.FTZ R37, R12, UR8 ;  /* 0x000000080c257c20 */ /* 0x000fe20008410000 */
[----:B--2---:R-:W-:Y:S01]  /*4520*/  FFMA.FTZ R18, R3, -UR12, R4 ;  /* 0x8000000c03127c23 */ /* 0x004fe20008010004 */
[----:B------:R-:W-:Y:S01]  /*4530*/  IADD3 R3, PT, PT, R2, UR24, RZ ;  /* 0x0000001802037c10 */ /* 0x000fe2000fffe0ff */
[----:B------:R-:W-:Y:S01]  /*4540*/  FMUL.FTZ R50, R15, UR8 ;  /* 0x000000080f327c20 */ /* 0x000fe20008410000 */
[----:B------:R-:W-:-:S02]  /*4550*/  IADD3 R4, PT, PT, -R8, R26, RZ ;  /* 0x0000001a08047210 */ /* 0x000fc40007ffe1ff */
[----:B---3--:R-:W-:Y:S01]  /*4560*/  IADD3 R5, PT, PT, R223, -R3, RZ ;  /* 0x80000003df057210 */ /* 0x008fe20007ffe0ff */
[----:B------:R-:W2:Y:S01]  /*4570*/  MUFU.TANH R14, R40 ;  /* 0x00000028000e7308 */ /* 0x000ea20000002400 */
[C---:B------:R-:W-:Y:S01]  /*4580*/  IADD3 R9, PT, PT, -R3.reuse, R24, RZ ;  /* 0x0000001803097210 */ /* 0x040fe20007ffe1ff */
[C---:B-1----:R-:W-:Y:S01]  /*4590*/  IMAD.IADD R6, R26.reuse, 0x1, -R3 ;  /* 0x000000011a067824 */ /* 0x042fe200078e0a03 */
[----:B------:R-:W-:Y:S02]  /*45a0*/  IABS R5, R5 ;  /* 0x0000000500057213 */ /* 0x000fe40000000000 */
[----:B------:R-:W-:Y:S02]  /*45b0*/  IABS R9, R9 ;  /* 0x0000000900097213 */ /* 0x000fe40000000000 */
[----:B------:R-:W-:Y:S01]  /*45c0*/  IADD3 R227, PT, PT, R26, -UR26, RZ ;  /* 0x8000001a1ae37c10 */ /* 0x000fe2000fffe0ff */
[----:B------:R-:W1:Y:S01]  /*45d0*/  MUFU.TANH R13, R42 ;  /* 0x0000002a000d7308 */ /* 0x000e620000002400 */
[----:B------:R-:W-:Y:S01]  /*45e0*/  IMAD.MOV.U32 R12, RZ, RZ, R5 ;  /* 0x000000ffff0c7224 */ /* 0x000fe200078e0005 */
[----:B----4-:R-:W-:-:S02]  /*45f0*/  IADD3 R7, PT, PT, -R3, R25, RZ ;  /* 0x0000001903077210 */ /* 0x010fc40007ffe1ff */
[----:B------:R-:W-:Y:S02]  /*4600*/  IABS R3, R4 ;  /* 0x0000000400037213 */ /* 0x000fe40000000000 */
[----:B------:R-:W-:Y:S02]  /*4610*/  IABS R4, R6 ;  /* 0x0000000600047213 */ /* 0x000fe40000000000 */
[----:B------:R-:W-:Y:S02]  /*4620*/  I2FP.F32.S32 R3, R3 ;  /* 0x0000000300037245 */ /* 0x000fe40000201400 */
[----:B------:R-:W-:Y:S02]  /*4630*/  MOV R5, R4 ;  /* 0x0000000400057202 */ /* 0x000fe40000000f00 */
[----:B------:R-:W-:Y:S01]  /*4640*/  MOV R4, R9 ;  /* 0x0000000900047202 */ /* 0x000fe20000000f00 */
[----:B------:R-:W-:Y:S01]  /*4650*/  FFMA.FTZ R15, R3, -UR12, R11 ;  /* 0x8000000c030f7c23 */ /* 0x000fe2000801000b */
[----:B------:R-:W-:Y:S01]  /*4660*/  IABS R7, R7 ;  /* 0x0000000700077213 */ /* 0x000fe20000000000 */
[----:B------:R-:W-:Y:S01]  /*4670*/  VIADD R3, R2, 0x1 ;  /* 0x0000000102037836 */ /* 0x000fe20000000000 */
[----:B------:R-:W-:-:S02]  /*4680*/  I2FP.F32.S32 R6, R5 ;  /* 0x0000000500067245 */ /* 0x000fc40000201400 */
[----:B------:R-:W-:Y:S02]  /*4690*/  I2FP.F32.S32 R5, R4 ;  /* 0x0000000400057245 */ /* 0x000fe40000201400 */
[----:B------:R-:W-:Y:S01]  /*46a0*/  I2FP.F32.S32 R12, R12 ;  /* 0x0000000c000c7245 */ /* 0x000fe20000201400 */
[----:B-----5:R-:W-:Y:S01]  /*46b0*/  FFMA.FTZ R11, R6, -UR12, R16 ;  /* 0x8000000c060b7c23 */ /* 0x020fe20008010010 */
[----:B------:R-:W-:Y:S01]  /*46c0*/  I2FP.F32.S32 R4, R7 ;  /* 0x0000000700047245 */ /* 0x000fe20000201400 */
[----:B--2---:R-:W-:Y:S01]  /*46d0*/  FFMA.FTZ R9, R5, -UR12, R14 ;  /* 0x8000000c05097c23 */ /* 0x004fe2000801000e */
[----:B------:R-:W-:Y:S01]  /*46e0*/  BAR.SYNC.DEFER_BLOCKING 0x0 ;  /* 0x0000000000007b1d */ /* 0x000fe20000010000 */
[----:B------:R-:W-:Y:S01]  /*46f0*/  FFMA.FTZ R12, R12, -UR12, R17 ;  /* 0x8000000c0c0c7c23 */ /* 0x000fe20008010011 */
[----:B------:R-:W-:Y:S01]  /*4700*/  ISETP.GT.AND P5, PT, R226, R3, PT ;  /* 0x00000003e200720c */ /* 0x000fe20003fa4270 */
[----:B-1----:R-:W-:Y:S01]  /*4710*/  FFMA.FTZ R13, R4, -UR12, R13 ;  /* 0x8000000c040d7c23 */ /* 0x002fe2000801000d */
[----:B------:R-:W-:-:S02]  /*4720*/  IADD3 R224, PT, PT, R24, -UR26, RZ ;  /* 0x8000001a18e07c10 */ /* 0x000fc4000fffe0ff */
[----:B------:R-:W-:Y:S01]  /*4730*/  IADD3 R225, PT, PT, R25, -UR26, RZ ;  /* 0x8000001a19e17c10 */ /* 0x000fe2000fffe0ff */
[----:B------:R-:W-:Y:S08]  /*4740*/  BRA.U !UP0, `(.L_x_2810) ;  /* 0x00000001089c7547 */ /* 0x000ff0000b800000 */
        /* <DEDUP_REMOVED lines=39> */
.L_x_2810:
[----:B------:R-:W-:Y:S01]  /*49c0*/  ISETP.GE.AND P0, PT, R2, R230, PT ;  /* 0x000000e60200720c */ /* 0x000fe20003f06270 */
[--C-:B-1----:R-:W-:Y:S01]  /*49d0*/  IMAD.IADD R6, R24, 0x1, -R8.reuse ;  /* 0x0000000118067824 */ /* 0x102fe200078e0a08 */
[----:B------:R-:W-:Y:S01]  /*49e0*/  FSEL R4, R12, -INF , !P6 ;  /* 0xff8000000c047808 */ /* 0x000fe20007000000 */
[----:B------:R-:W-:Y:S01]  /*49f0*/  MUFU.TANH R14, R41 ;  /* 0x00000029000e7308 */ /* 0x000fe20000002400 */
[-C--:B------:R-:W-:Y:S01]  /*4a00*/  ISETP.GT.AND P6, PT, R227, R2.reuse, PT ;  /* 0x00000002e300720c */ /* 0x080fe20003fc4270 */
[----:B------:R-:W-:Y:S01]  /*4a10*/  IMAD.IADD R8, R25, 0x1, -R8 ;  /* 0x0000000119087824 */ /* 0x000fe200078e0a08 */
[-C--:B------:R-:W-:Y:S01]  /*4a20*/  ISETP.GT.AND P3, PT, R224, R2.reuse, PT ;  /* 0x00000002e000720c */ /* 0x080fe20003f64270 */
[----:B------:R-:W1:Y:S01]  /*4a30*/  LDCU UR9, c[0x0][0x45c] ;  /* 0x00008b80ff0977ac */ /* 0x000e620008000800 */
[----:B------:R-:W-:Y:S02]  /*4a40*/  FSEL R80, R4, -INF , !P0 ;  /* 0xff80000004507808 */ /* 0x000fe40004000000 */
[----:B------:R-:W-:Y:S01]  /*4a50*/  ISETP.GE.AND P0, PT, R2, R231, PT ;  /* 0x000000e70200720c */ /* 0x000fe20003f06270 */
[----:B------:R2:W3:Y:S01]  /*4a60*/  MUFU.TANH R12, R21 ;  /* 0x00000015000c7308 */ /* 0x0004e20000002400 */
[----:B------:R-:W-:Y:S01]  /*4a70*/  FSEL R5, R11, -INF , !P6 ;  /* 0xff8000000b057808 */ /* 0x000fe20007000000 */
[----:B------:R-:W-:Y:S01]  /*4a80*/  UISETP.GT.U32.AND UP0, UPT, UR4, UR21, UPT ;  /* 0x000000150400728c */ /* 0x000fe2000bf04070 */
[----:B------:R-:W-:Y:S01]  /*4a90*/  FSEL R4, R9, -INF , !P3 ;  /* 0xff80000009047808 */ /* 0x000fe20005800000 */
[----:B------:R-:W-:Y:S01]  /*4aa0*/  VIADD R9, R10, 0xfffffff0 ;  /* 0xfffffff00a097836 */ /* 0x000fe20000000000 */
[----:B------:R-:W-:-:S02]  /*4ab0*/  ISETP.GT.AND P2, PT, R225, R2, PT ;  /* 0x00000002e100720c */ /* 0x000fc40003f44270 */
[----:B------:R-:W-:Y:S01]  /*4ac0*/  FSEL R81, R5, -INF , !P0 ;  /* 0xff80000005517808 */ /* 0x000fe20004000000 */
[----:B------:R-:W-:Y:S01]  /*4ad0*/  IMAD.IADD R5, R223, 0x1, -R9 ;  /* 0x00000001df057824 */ /* 0x000fe200078e0a09 */
[----:B------:R-:W-:Y:S01]  /*4ae0*/  FSEL R7, R13, -INF , !P2 ;  /* 0xff8000000d077808 */ /* 0x000fe20005000000 */
[----:B------:R-:W4:Y:S01]  /*4af0*/  MUFU.TANH R11, R22 ;  /* 0x00000016000b7308 */ /* 0x000f220000002400 */
[C---:B------:R-:W-:Y:S02]  /*4b00*/  ISETP.GE.AND P2, PT, R2.reuse, R229, PT ;  /* 0x000000e50200720c */ /* 0x040fe40003f46270 */
[----:B------:R-:W-:Y:S02]  /*4b10*/  IABS R5, R5 ;  /* 0x0000000500057213 */ /* 0x000fe40000000000 */
[----:B------:R-:W-:Y:S02]  /*4b20*/  ISETP.GE.AND P6, PT, R2, R228, PT ;  /* 0x000000e40200720c */ /* 0x000fe40003fc6270 */
[----:B------:R-:W-:Y:S01]  /*4b30*/  IABS R17, R6 ;  /* 0x0000000600117213 */ /* 0x000fe20000000000 */
[----:B------:R-:W-:Y:S01]  /*4b40*/  IMAD.MOV.U32 R6, RZ, RZ, R5 ;  /* 0x000000ffff067224 */ /* 0x000fe200078e0005 */
[----:B------:R-:W-:Y:S01]  /*4b50*/  FSEL R35, R7, -INF , !P2 ;  /* 0xff80000007237808 */ /* 0x000fe20005000000 */
[----:B--2---:R-:W-:Y:S01]  /*4b60*/  VIADD R21, R10, 0xfffffff9 ;  /* 0xfffffff90a157836 */ /* 0x004fe20000000000 */
[----:B------:R-:W2:Y:S01]  /*4b70*/  MUFU.TANH R7, R43 ;  /* 0x0000002b00077308 */ /* 0x000ea20000002400 */
[----:B------:R-:W-:Y:S01]  /*4b80*/  FSEL R34, R4, -INF , !P6 ;  /* 0xff80000004227808 */ /* 0x000fe20007000000 */
[----:B------:R-:W-:Y:S01]  /*4b90*/  IMAD.IADD R4, R26, 0x1, -R9 ;  /* 0x000000011a047824 */ /* 0x000fe200078e0a09 */
[----:B------:R-:W-:Y:S01]  /*4ba0*/  IABS R16, R8 ;  /* 0x0000000800107213 */ /* 0x000fe20000000000 */
[----:B------:R-:W-:Y:S01]  /*4bb0*/  IMAD.MOV.U32 R8, RZ, RZ, R17 ;  /* 0x000000ffff087224 */ /* 0x000fe200078e0011 */
[----:B------:R-:W-:-:S02]  /*4bc0*/  ISETP.GE.AND P2, PT, R3, R230, PT ;  /* 0x000000e60300720c */ /* 0x000fc40003f46270 */
[----:B------:R-:W-:Y:S01]  /*4bd0*/  FSEL R5, R18, -INF , !P5 ;  /* 0xff80000012057808 */ /* 0x000fe20006800000 */
[----:B------:R-:W-:Y:S01]  /*4be0*/  MUFU.TANH R19, R19 ;  /* 0x0000001300137308 */ /* 0x000fe20000002400 */
[----:B------:R-:W-:Y:S02]  /*4bf0*/  ISETP.GT.AND P3, PT, R227, R3, PT ;  /* 0x00000003e300720c */ /* 0x000fe40003f64270 */
[----:B------:R-:W-:Y:S02]  /*4c00*/  FSEL R75, R5, -INF , !P2 ;  /* 0xff800000054b7808 */ /* 0x000fe40005000000 */
[----:B------:R-:W-:Y:S02]  /*4c10*/  IABS R4, R4 ;  /* 0x0000000400047213 */ /* 0x000fe40000000000 */
[----:B------:R-:W-:Y:S01]  /*4c20*/  I2FP.F32.S32 R5, R6 ;  /* 0x0000000600057245 */ /* 0x000fe20000201400 */
[----:B------:R-:W-:Y:S01]  /*4c30*/  MUFU.TANH R18, R23 ;  /* 0x0000001700127308 */ /* 0x000fe20000002400 */
[----:B------:R-:W-:-:S02]  /*4c40*/  I2FP.F32.S32 R8, R8 ;  /* 0x0000000800087245 */ /* 0x000fc40000201400 */
[----:B------:R-:W-:Y:S01]  /*4c50*/  FSEL R6, R15, -INF , !P3 ;  /* 0xff8000000f067808 */ /* 0x000fe20005800000 */
[----:B---3--:R-:W-:Y:S01]  /*4c60*/  FFMA.FTZ R13, R5, -UR12, R12 ;  /* 0x8000000c050d7c23 */ /* 0x008fe2000801000c */
[-C--:B------:R-:W-:Y:S01]  /*4c70*/  ISETP.GT.AND P0, PT, R224, R3.reuse, PT ;  /* 0x00000003e000720c */ /* 0x080fe20003f04270 */
[----:B------:R-:W-:Y:S01]  /*4c80*/  VIADD R12, R10, 0xfffffff1 ;  /* 0xfffffff10a0c7836 */ /* 0x000fe20000000000 */
[----:B------:R-:W-:Y:S01]  /*4c90*/  ISETP.GT.AND P6, PT, R225, R3, PT ;  /* 0x00000003e100720c */ /* 0x000fe20003fc4270 */
[----:B------:R-:W-:Y:S01]  /*4ca0*/  MUFU.TANH R15, R44 ;  /* 0x0000002c000f7308 */ /* 0x000fe20000002400 */
[C---:B------:R-:W-:Y:S02]  /*4cb0*/  ISETP.GE.AND P5, PT, R3.reuse, R231, PT ;  /* 0x000000e70300720c */ /* 0x040fe40003fa6270 */
[C---:B------:R-:W-:Y:S02]  /*4cc0*/  ISETP.GE.AND P2, PT, R3.reuse, R228, PT ;  /* 0x000000e40300720c */ /* 0x040fe40003f46270 */
[----:B------:R-:W-:-:S02]  /*4cd0*/  ISETP.GE.AND P3, PT, R3, R229, PT ;  /* 0x000000e50300720c */ /* 0x000fc40003f66270 */
[----:B------:R-:W-:Y:S01]  /*4ce0*/  I2FP.F32.S32 R3, R4 ;  /* 0x0000000400037245 */ /* 0x000fe20000201400 */
[----:B------:R-:W-:Y:S01]  /*4cf0*/  FFMA.FTZ R4, R8, -UR12, R14 ;  /* 0x8000000c08047c23 */ /* 0x000fe2000801000e */
[----:B------:R-:W-:Y:S01]  /*4d00*/  I2FP.F32.S32 R5, R16 ;  /* 0x0000001000057245 */ /* 0x000fe20000201400 */
[----:B------:R-:W3:Y:S01]  /*4d10*/  MUFU.TANH R14, R46 ;  /* 0x0000002e000e7308 */ /* 0x000ee20000002400 */
[----:B------:R-:W-:Y:S01]  /*4d20*/  FSEL R74, R6, -INF , !P5 ;  /* 0xff800000064a7808 */ /* 0x000fe20006800000 */
[----:B----4-:R-:W-:Y:S01]  /*4d30*/  FFMA.FTZ R16, R3, -UR12, R11 ;  /* 0x8000000c03107c23 */ /* 0x010fe2000801000b */
[----:B------:R-:W-:Y:S01]  /*4d40*/  FSEL R4, R4, -INF , !P0 ;  /* 0xff80000004047808 */ /* 0x000fe20004000000 */
[----:B--2---:R-:W-:Y:S01]  /*4d50*/  FFMA.FTZ R3, R5, -UR12, R7 ;  /* 0x8000000c05037c23 */ /* 0x004fe20008010007 */
[----:B------:R-:W-:Y:S01]  /*4d60*/  VIADD R11, R2, 0x8 ;  /* 0x00000008020b7836 */ /* 0x000fe20000000000 */
[----:B------:R-:W-:Y:S01]  /*4d70*/  LEA R212, R0, UR5, 0x1 ;  /* 0x0000000500d47c11 */ /* 0x000fe2000f8e08ff */
[--C-:B------:R-:W-:Y:S01]  /*4d80*/  IMAD.IADD R5, R223, 0x1, -R12.reuse ;  /* 0x00000001df057824 */ /* 0x100fe200078e0a0c */
[----:B------:R-:W-:Y:S01]  /*4d90*/  FSEL R36, R4, -INF , !P2 ;  /* 0xff80000004247808 */ /* 0x000fe20005000000 */
[--C-:B------:R-:W-:Y:S01]  /*4da0*/  IMAD.IADD R4, R24, 0x1, -R9.reuse ;  /* 0x0000000118047824 */ /* 0x100fe200078e0a09 */
[----:B------:R-:W-:Y:S01]  /*4db0*/  FSEL R17, R3, -INF , !P6 ;  /* 0xff80000003117808 */ /* 0x000fe20007000000 */
[----:B------:R-:W-:Y:S01]  /*4dc0*/  IMAD.IADD R3, R25, 0x1, -R9 ;  /* 0x0000000119037824 */ /* 0x000fe200078e0a09 */
[----:B------:R-:W-:Y:S01]  /*4dd0*/  ISETP.GT.AND P5, PT, R226, R11, PT ;  /* 0x0000000be200720c */ /* 0x000fe20003fa4270 */
[----:B------:R-:W2:Y:S01]  /*4de0*/  MUFU.TANH R9, R27 ;  /* 0x0000001b00097308 */ /* 0x000ea20000002400 */
[----:B------:R-:W-:Y:S01]  /*4df0*/  IABS R8, R4 ;  /* 0x0000000400087213 */ /* 0x000fe20000000000 */
[----:B------:R-:W-:Y:S01]  /*4e00*/  IMAD.IADD R6, R26, 0x1, -R12 ;  /* 0x000000011a067824 */ /* 0x000fe200078e0a0c */
[----:B------:R-:W-:Y:S01]  /*4e10*/  IABS R4, R5 ;  /* 0x0000000500047213 */ /* 0x000fe20000000000 */
[----:B------:R-:W-:Y:S01]  /*4e20*/  IMAD R0, R94, 0x2, R212 ;  /* 0x000000025e007824 */ /* 0x000fe200078e02d4 */
[----:B------:R-:W-:Y:S01]  /*4e30*/  FSEL R68, R17, -INF , !P3 ;  /* 0xff80000011447808 */ /* 0x000fe20005800000 */
[----:B------:R-:W-:Y:S01]  /*4e40*/  VIADD R215, R212, 0xa040 ;  /* 0x0000a040d4d77836 */ /* 0x000fe20000000000 */
[----:B------:R-:W-:Y:S01]  /*4e50*/  ISETP.GE.AND P3, PT, R11, R230, PT ;  /* 0x000000e60b00720c */ /* 0x000fe20003f66270 */
[----:B------:R-:W-:Y:S01]  /*4e60*/  MUFU.TANH R17, R47 ;  /* 0x0000002f00117308 */ /* 0x000fe20000002400 */
[----:B------:R-:W-:Y:S01]  /*4e70*/  FSEL R5, R13, -INF , !P5 ;  /* 0xff8000000d057808 */ /* 0x000fe20006800000 */
[----:B------:R-:W-:Y:S01]  /*4e80*/  VIADD R13, R10, 0xfffffff8 ;  /* 0xfffffff80a0d7836 */ /* 0x000fe20000000000 */
[----:B------:R-:W-:Y:S01]  /*4e90*/  IABS R7, R3 ;  /* 0x0000000300077213 */ /* 0x000fe20000000000 */
[----:B------:R-:W-:Y:S01]  /*4ea0*/  VIADD R216, R212, 0xa000 ;  /* 0x0000a000d4d87836 */ /* 0x000fe20000000000 */
[----:B------:R-:W-:Y:S01]  /*4eb0*/  FSEL R67, R5, -INF , !P3 ;  /* 0xff80000005437808 */ /* 0x000fe20005800000 */
[----:B------:R-:W-:Y:S01]  /*4ec0*/  LDSM.16.MT88.4 R156, [R212+0xa800] ;  /* 0x00a80000d49c783b */ /* 0x000fe20000004200 */
[----:B------:R-:W-:-:S02]  /*4ed0*/  IABS R3, R6 ;  /* 0x0000000600037213 */ /* 0x000fc40000000000 */
[----:B------:R-:W-:Y:S02]  /*4ee0*/  I2FP.F32.S32 R8, R8 ;  /* 0x0000000800087245 */ /* 0x000fe40000201400 */
[----:B------:R-:W-:Y:S02]  /*4ef0*/  I2FP.F32.S32 R5, R7 ;  /* 0x0000000700057245 */ /* 0x000fe40000201400 */
[----:B------:R-:W-:Y:S02]  /*4f00*/  I2FP.F32.S32 R7, R4 ;  /* 0x0000000400077245 */ /* 0x000fe40000201400 */
[----:B------:R-:W-:Y:S01]  /*4f10*/  ISETP.GT.AND P0, PT, R227, R11, PT ;  /* 0x0000000be300720c */ /* 0x000fe20003f04270 */
[----:B---3--:R-:W-:Y:S01]  /*4f20*/  FFMA.FTZ R5, R5, -UR12, R14 ;  /* 0x8000000c05057c23 */ /* 0x008fe2000801000e */
[----:B------:R-:W-:Y:S01]  /*4f30*/  I2FP.F32.S32 R4, R3 ;  /* 0x0000000300047245 */ /* 0x000fe20000201400 */
[----:B------:R-:W-:Y:S01]  /*4f40*/  FFMA.FTZ R3, R8, -UR12, R15 ;  /* 0x8000000c08037c23 */ /* 0x000fe2000801000f */
[-C--:B------:R-:W-:Y:S01]  /*4f50*/  ISETP.GT.AND P2, PT, R224, R11.reuse, PT ;  /* 0x0000000be000720c */ /* 0x080fe20003f44270 */
[----:B------:R-:W-:Y:S01]  /*4f60*/  FFMA.FTZ R14, R7, -UR12, R18 ;  /* 0x8000000c070e7c23 */ /* 0x000fe20008010012 */
[----:B------:R-:W-:Y:S01]  /*4f70*/  ISETP.GT.AND P6, PT, R225, R11, PT ;  /* 0x0000000be100720c */ /* 0x000fe20003fc4270 */
[----:B------:R-:W-:Y:S01]  /*4f80*/  VIADD R7, R2, 0x9 ;  /* 0x0000000902077836 */ /* 0x000fe20000000000 */
[C---:B------:R-:W-:Y:S01]  /*4f90*/  ISETP.GE.AND P5, PT, R11.reuse, R231, PT ;  /* 0x000000e70b00720c */ /* 0x040fe20003fa6270 */
[----:B--2---:R-:W-:Y:S01]  /*4fa0*/  FFMA.FTZ R15, R4, -UR12, R9 ;  /* 0x8000000c040f7c23 */ /* 0x004fe20008010009 */
[----:B------:R-:W-:Y:S01]  /*4fb0*/  FSEL R6, R16, -INF , !P0 ;  /* 0xff80000010067808 */ /* 0x000fe20004000000 */
[----:B------:R-:W2:Y:S01]  /*4fc0*/  MUFU.TANH R18, R45 ;  /* 0x0000002d00127308 */ /* 0x000ea20000002400 */
[----:B------:R-:W-:Y:S01]  /*4fd0*/  ISETP.GE.AND P3, PT, R11, R228, PT ;  /* 0x000000e40b00720c */ /* 0x000fe20003f66270 */
[----:B------:R-:W-:Y:S01]  /*4fe0*/  IMAD.IADD R4, R24, 0x1, -R12 ;  /* 0x0000000118047824 */ /* 0x000fe200078e0a0c */
[----:B------:R-:W-:-:S02]  /*4ff0*/  FSEL R3, R3, -INF , !P2 ;  /* 0xff80000003037808 */ /* 0x000fc40005000000 */
[----:B------:R-:W-:Y:S01]  /*5000*/  FSEL R8, R5, -INF , !P6 ;  /* 0xff80000005087808 */ /* 0x000fe20007000000 */
[--C-:B------:R-:W-:Y:S01]  /*5010*/  IMAD.IADD R5, R223, 0x1, -R13.reuse ;  /* 0x00000001df057824 */ /* 0x100fe200078e0a0d */
[----:B------:R-:W-:Y:S01]  /*5020*/  ISETP.GE.AND P0, PT, R11, R229, PT ;  /* 0x000000e50b00720c */ /* 0x000fe20003f06270 */
[----:B------:R-:W3:Y:S01]  /*5030*/  MUFU.TANH R16, R28 ;  /* 0x0000001c00107308 */ /* 0x000ee20000002400 */
[----:B------:R-:W-:Y:S01]  /*5040*/  FSEL R66, R6, -INF , !P5 ;  /* 0xff80000006427808 */ /* 0x000fe20006800000 */
[----:B------:R-:W-:Y:S01]  /*5050*/  IMAD.IADD R6, R26, 0x1, -R13 ;  /* 0x000000011a067824 */ /* 0x000fe200078e0a0d */
[----:B------:R-:W-:Y:S02]  /*5060*/  ISETP.GT.AND P5, PT, R226, R7, PT ;  /* 0x00000007e200720c */ /* 0x000fe40003fa4270 */
[----:B------:R-:W-:Y:S01]  /*5070*/  FSEL R33, R3, -INF , !P3 ;  /* 0xff80000003217808 */ /* 0x000fe20005800000 */
[----:B------:R-:W-:Y:S01]  /*5080*/  IMAD.IADD R3, R25, 0x1, -R12 ;  /* 0x0000000119037824 */ /* 0x000fe200078e0a0c */
[----:B------:R-:W-:Y:S01]  /*5090*/  IABS R11, R4 ;  /* 0x00000004000b7213 */ /* 0x000fe20000000000 */
[----:B------:R-:W4:Y:S01]  /*50a0*/  MUFU.TANH R12, R29 ;  /* 0x0000001d000c7308 */ /* 0x000f220000002400 */
[----:B------:R-:W-:-:S02]  /*50b0*/  IABS R4, R5 ;  /* 0x0000000500047213 */ /* 0x000fc40000000000 */
[----:B------:R-:W-:Y:S02]  /*50c0*/  FSEL R59, R8, -INF , !P0 ;  /* 0xff800000083b7808 */ /* 0x000fe40004000000 */
[----:B------:R-:W-:Y:S02]  /*50d0*/  ISETP.GE.AND P0, PT, R7, R230, PT ;  /* 0x000000e60700720c */ /* 0x000fe40003f06270 */
[----:B------:R-:W-:Y:S02]  /*50e0*/  FSEL R5, R14, -INF , !P5 ;  /* 0xff8000000e057808 */ /* 0x000fe40006800000 */
[----:B------:R-:W-:Y:S02]  /*50f0*/  IABS R9, R3 ;  /* 0x0000000300097213 */ /* 0x000fe40000000000 */
[----:B------:R-:W-:Y:S02]  /*5100*/  FSEL R65, R5, -INF , !P0 ;  /* 0xff80000005417808 */ /* 0x000fe40004000000 */
[----:B------:R-:W-:-:S02]  /*5110*/  I2FP.F32.S32 R5, R11 ;  /* 0x0000000b00057245 */ /* 0x000fc40000201400 */
[----:B------:R-:W-:Y:S01]  /*5120*/  IABS R3, R6 ;  /* 0x0000000600037213 */ /* 0x000fe20000000000 */
[----:B------:R-:W-:Y:S01]  /*5130*/  IMAD.MOV.U32 R6, RZ, RZ, R9 ;  /* 0x000000ffff067224 */ /* 0x000fe200078e0009 */
[----:B------:R-:W-:Y:S01]  /*5140*/  I2FP.F32.S32 R4, R4 ;  /* 0x0000000400047245 */ /* 0x000fe20000201400 */
[----:B--2---:R-:W-:Y:S01]  /*5150*/  FFMA.FTZ R5, R5, -UR12, R18 ;  /* 0x8000000c05057c23 */ /* 0x004fe20008010012 */
[-C--:B------:R-:W-:Y:S01]  /*5160*/  ISETP.GT.AND P2, PT, R227, R7.reuse, PT ;  /* 0x00000007e300720c */ /* 0x080fe20003f44270 */
[----:B------:R-:W-:Y:S01]  /*5170*/  MUFU.TANH R18, R63 ;  /* 0x0000003f00127308 */ /* 0x000fe20000002400 */
[----:B------:R-:W-:Y:S01]  /*5180*/  ISETP.GT.AND P3, PT, R224, R7, PT ;  /* 0x00000007e000720c */ /* 0x000fe20003f64270 */
[----:B---3--:R-:W-:Y:S01]  /*5190*/  FFMA.FTZ R9, R4, -UR12, R16 ;  /* 0x8000000c04097c23 */ /* 0x008fe20008010010 */
[----:B------:R-:W-:Y:S02]  /*51a0*/  I2FP.F32.S32 R6, R6 ;  /* 0x0000000600067245 */ /* 0x000fe40000201400 */
[----:B------:R-:W-:-:S02]  /*51b0*/  I2FP.F32.S32 R3, R3 ;  /* 0x0000000300037245 */ /* 0x000fc40000201400 */
[----:B------:R-:W-:Y:S01]  /*51c0*/  ISETP.GE.AND P0, PT, R7, R228, PT ;  /* 0x000000e40700720c */ /* 0x000fe20003f06270 */
[----:B------:R-:W-:Y:S01]  /*51d0*/  MUFU.TANH R16, R57 ;  /* 0x0000003900107308 */ /* 0x000fe20000002400 */
[----:B------:R-:W-:Y:S01]  /*51e0*/  FSEL R8, R15, -INF , !P2 ;  /* 0xff8000000f087808 */ /* 0x000fe20005000000 */
[----:B----4-:R-:W-:Y:S01]  /*51f0*/  FFMA.FTZ R14, R3, -UR12, R12 ;  /* 0x8000000c030e7c23 */ /* 0x010fe2000801000c */
[----:B------:R-:W-:Y:S01]  /*5200*/  FSEL R4, R5, -INF , !P3 ;  /* 0xff80000005047808 */ /* 0x000fe20005800000 */
[--C-:B------:R-:W-:Y:S01]  /*5210*/  IMAD.IADD R5, R24, 0x1, -R13.reuse ;  /* 0x0000000118057824 */ /* 0x100fe200078e0a0d */
[----:B------:R-:W-:Y:S01]  /*5220*/  ISETP.GT.AND P6, PT, R225, R7, PT ;  /* 0x00000007e100720c */ /* 0x000fe20003fc4270 */
[----:B------:R-:W-:Y:S01]  /*5230*/  IMAD.IADD R3, R25, 0x1, -R13 ;  /* 0x0000000119037824 */ /* 0x000fe200078e0a0d */
[C---:B------:R-:W-:Y:S01]  /*5240*/  ISETP.GE.AND P5, PT, R7.reuse, R231, PT ;  /* 0x000000e70700720c */ /* 0x040fe20003fa6270 */
[----:B------:R-:W2:Y:S01]  /*5250*/  MUFU.TANH R15, R61 ;  /* 0x0000003d000f7308 */ /* 0x000ea20000002400 */
[----:B------:R-:W-:Y:S01]  /*5260*/  ISETP.GE.AND P2, PT, R7, R229, PT ;  /* 0x000000e50700720c */ /* 0x000fe20003f46270 */
[----:B------:R-:W-:Y:S01]  /*5270*/  FFMA.FTZ R7, R6, -UR12, R17 ;  /* 0x8000000c06077c23 */ /* 0x000fe20008010011 */
[----:B------:R-:W-:Y:S01]  /*5280*/  VIADD R6, R2, 0x10 ;  /* 0x0000001002067836 */ /* 0x000fe20000000000 */
[----:B------:R-:W-:Y:S01]  /*5290*/  FSEL R32, R4, -INF , !P0 ;  /* 0xff80000004207808 */ /* 0x000fe20004000000 */
[----:B------:R-:W-:Y:S01]  /*52a0*/  IMAD.IADD R4, R24, 0x1, -R21 ;  /* 0x0000000118047824 */ /* 0x000fe200078e0a15 */
[----:B------:R-:W-:-:S02]  /*52b0*/  IABS R11, R5 ;  /* 0x00000005000b7213 */ /* 0x000fc40000000000 */
[----:B------:R-:W3:Y:S01]  /*52c0*/  MUFU.TANH R12, R62 ;  /* 0x0000003e000c7308 */ /* 0x000ee20000002400 */
[----:B------:R-:W-:Y:S02]  /*52d0*/  FSEL R64, R8, -INF , !P5 ;  /* 0xff80000008407808 */ /* 0x000fe40006800000 */
[----:B------:R-:W-:Y:S01]  /*52e0*/  FSEL R5, R7, -INF , !P6 ;  /* 0xff80000007057808 */ /* 0x000fe20007000000 */
[----:B------:R-:W-:Y:S01]  /*52f0*/  IMAD.MOV.U32 R7, RZ, RZ, R11 ;  /* 0x000000ffff077224 */ /* 0x000fe200078e000b */
[----:B------:R-:W-:Y:S02]  /*5300*/  ISETP.GT.AND P5, PT, R226, R6, PT ;  /* 0x00000006e200720c */ /* 0x000fe40003fa4270 */
[----:B------:R-:W-:Y:S01]  /*5310*/  IABS R8, R3 ;  /* 0x0000000300087213 */ /* 0x000fe20000000000 */
[----:B------:R-:W-:Y:S01]  /*5320*/  MUFU.TANH R11, R31 ;  /* 0x0000001f000b7308 */ /* 0x000fe20000002400 */
[----:B------:R-:W-:Y:S02]  /*5330*/  IABS R3, R4 ;  /* 0x0000000400037213 */ /* 0x000fe40000000000 */
[----:B------:R-:W-:-:S02]  /*5340*/  FSEL R56, R5, -INF , !P2 ;  /* 0xff80000005387808 */ /* 0x000fc40005000000 */
[----:B------:R-:W-:Y:S02]  /*5350*/  ISETP.GE.AND P2, PT, R6, R230, PT ;  /* 0x000000e60600720c */ /* 0x000fe40003f46270 */
[----:B------:R-:W-:Y:S01]  /*5360*/  FSEL R4, R9, -INF , !P5 ;  /* 0xff80000009047808 */ /* 0x000fe20006800000 */
[----:B------:R-:W4:Y:S01]  /*5370*/  MUFU.TANH R17, R30 ;  /* 0x0000001e00117308 */ /* 0x000f220000002400 */
[----:B------:R-:W-:Y:S02]  /*5380*/  I2FP.F32.S32 R3, R3 ;  /* 0x0000000300037245 */ /* 0x000fe40000201400 */
[----:B------:R-:W-:Y:S02]  /*5390*/  FSEL R93, R4, -INF , !P2 ;  /* 0xff800000045d7808 */ /* 0x000fe40005000000 */
[----:B------:R-:W-:Y:S01]  /*53a0*/  I2FP.F32.S32 R4, R8 ;  /* 0x0000000800047245 */ /* 0x000fe20000201400 */
[----:B--2---:R-:W-:Y:S01]  /*53b0*/  FFMA.FTZ R15, R3, -UR12, R15 ;  /* 0x8000000c030f7c23 */ /* 0x004fe2000801000f */
[-C--:B------:R-:W-:Y:S01]  /*53c0*/  ISETP.GT.AND P3, PT, R227, R6.reuse, PT ;  /* 0x00000006e300720c */ /* 0x080fe20003f64270 */
[----:B------:R-:W-:Y:S01]  /*53d0*/  IMAD.IADD R3, R24, 0x1, -R10 ;  /* 0x0000000118037824 */ /* 0x000fe200078e0a0a */
[----:B------:R-:W-:Y:S01]  /*53e0*/  I2FP.F32.S32 R5, R7 ;  /* 0x0000000700057245 */ /* 0x000fe20000201400 */
[----:B---3--:R-:W-:Y:S01]  /*53f0*/  FFMA.FTZ R13, R4, -UR12, R12 ;  /* 0x8000000c040d7c23 */ /* 0x008fe2000801000c */
[----:B------:R-:W-:Y:S01]  /*5400*/  FSEL R22, R14, -INF , !P3 ;  /* 0xff8000000e167808 */ /* 0x000fe20005800000 */
[----:B------:R-:W-:Y:S01]  /*5410*/  IMAD.IADD R4, R25, 0x1, -R10 ;  /* 0x0000000119047824 */ /* 0x000fe200078e0a0a */
[-C--:B------:R-:W-:Y:S01]  /*5420*/  ISETP.GT.AND P0, PT, R224, R6.reuse, PT ;  /* 0x00000006e000720c */ /* 0x080fe20003f04270 */
[----:B------:R-:W-:Y:S01]  /*5430*/  FFMA.FTZ R14, R5, -UR12, R19 ;  /* 0x8000000c050e7c23 */ /* 0x000fe20008010013 */
[----:B------:R-:W-:Y:S01]  /*5440*/  IABS R5, R3 ;  /* 0x0000000300057213 */ /* 0x000fe20000000000 */
[----:B------:R-:W-:Y:S01]  /*5450*/  VIADD R19, R10, 0x1 ;  /* 0x000000010a137836 */ /* 0x000fe20000000000 */
[----:B------:R-:W-:Y:S01]  /*5460*/  ISETP.GT.AND P6, PT, R225, R6, PT ;  /* 0x00000006e100720c */ /* 0x000fe20003fc4270 */
[C---:B------:R-:W-:Y:S01]  /*5470*/  IMAD.IADD R3, R25.reuse, 0x1, -R21 ;  /* 0x0000000119037824 */ /* 0x040fe200078e0a15 */
[C---:B------:R-:W-:Y:S01]  /*5480*/  ISETP.GE.AND P5, PT, R6.reuse, R231, PT ;  /* 0x000000e70600720c */ /* 0x040fe20003fa6270 */
[----:B------:R-:W2:Y:S01]  /*5490*/  MUFU.TANH R12, R58 ;  /* 0x0000003a000c7308 */ /* 0x000ea20000002400 */
[C---:B------:R-:W-:Y:S01]  /*54a0*/  ISETP.GE.AND P2, PT, R6.reuse, R228, PT ;  /* 0x000000e40600720c */ /* 0x040fe20003f46270 */
[----:B------:R-:W-:Y:S01]  /*54b0*/  IMAD.IADD R7, R25, 0x1, -R19 ;  /* 0x0000000119077824 */ /* 0x000fe200078e0a13 */
[----:B------:R-:W-:Y:S01]  /*54c0*/  ISETP.GE.AND P3, PT, R6, R229, PT ;  /* 0x000000e50600720c */ /* 0x000fe20003f66270 */
[----:B------:R-:W-:Y:S01]  /*54d0*/  IMAD.MOV.U32 R8, RZ, RZ, R5 ;  /* 0x000000ffff087224 */ /* 0x000fe200078e0005 */
[----:B------:R-:W-:Y:S01]  /*54e0*/  IABS R6, R4 ;  /* 0x0000000400067213 */ /* 0x000fe20000000000 */
[----:B------:R-:W-:Y:S01]  /*54f0*/  IMAD.IADD R4, R24, 0x1, -R19 ;  /* 0x0000000118047824 */ /* 0x000fe200078e0a13 */
[----:B------:R-:W-:-:S02]  /*5500*/  IABS R3, R3 ;  /* 0x0000000300037213 */ /* 0x000fc40000000000 */
[----:B------:R-:W-:Y:S02]  /*5510*/  I2FP.F32.S32 R8, R8 ;  /* 0x0000000800087245 */ /* 0x000fe40000201400 */
[----:B------:R-:W-:Y:S01]  /*5520*/  IABS R5, R4 ;  /* 0x0000000400057213 */ /* 0x000fe20000000000 */
[----:B------:R-:W-:Y:S01]  /*5530*/  IMAD.MOV.U32 R4, RZ, RZ, R3 ;  /* 0x000000ffff047224 */ /* 0x000fe200078e0003 */
[----:B------:R-:W-:Y:S01]  /*5540*/  IABS R3, R7 ;  /* 0x0000000700037213 */ /* 0x000fe20000000000 */
[----:B----4-:R-:W-:Y:S01]  /*5550*/  FFMA.FTZ R8, R8, -UR12, R17 ;  /* 0x8000000c08087c23 */ /* 0x010fe20008010011 */
[----:B------:R-:W-:Y:S02]  /*5560*/  I2FP.F32.S32 R5, R5 ;  /* 0x0000000500057245 */ /* 0x000fe40000201400 */
[----:B------:R-:W-:Y:S02]  /*5570*/  I2FP.F32.S32 R7, R4 ;  /* 0x0000000400077245 */ /* 0x000fe40000201400 */
[----:B------:R-:W-:-:S02]  /*5580*/  I2FP.F32.S32 R4, R6 ;  /* 0x0000000600047245 */ /* 0x000fc40000201400 */
[----:B------:R-:W-:Y:S01]  /*5590*/  I2FP.F32.S32 R3, R3 ;  /* 0x0000000300037245 */ /* 0x000fe20000201400 */
[----:B------:R-:W-:Y:S01]  /*55a0*/  FFMA.FTZ R9, R7, -UR12, R18 ;  /* 0x8000000c07097c23 */ /* 0x000fe20008010012 */
[----:B------:R-:W-:Y:S01]  /*55b0*/  FFMA.FTZ R7, R5, -UR12, R16 ;  /* 0x8000000c05077c23 */ /* 0x000fe20008010010 */
[----:B--2---:R-:W-:Y:S01]  /*55c0*/  FFMA.FTZ R6, R4, -UR12, R12 ;  /* 0x8000000c04067c23 */ /* 0x004fe2000801000c */
[----:B------:R-:W-:Y:S02]  /*55d0*/  VIADD R5, R2, 0x11 ;  /* 0x0000001102057836 */ /* 0x000fe40000000000 */
[----:B------:R-:W-:Y:S01]  /*55e0*/  FFMA.FTZ R4, R3, -UR12, R11 ;  /* 0x8000000c03047c23 */ /* 0x000fe2000801000b */
[----:B------:R-:W-:Y:S01]  /*55f0*/  FSEL R3, R14, -INF , !P0 ;  /* 0xff8000000e037808 */ /* 0x000fe20004000000 */
[----:B------:R-:W-:Y:S01]  /*5600*/  VIADD R16, R2, 0x19 ;  /* 0x0000001902107836 */ /* 0x000fe20000000000 */
[----:B------:R-:W-:Y:S01]  /*5610*/  FSEL R2, R13, -INF , !P6 ;  /* 0xff8000000d027808 */ /* 0x000fe20007000000 */
[----:B------:R-:W-:Y:S01]  /*5620*/  MUFU.TANH R11, R48 ;  /* 0x00000030000b7308 */ /* 0x000fe20000002400 */
[----:B------:R-:W-:-:S02]  /*5630*/  ISETP.GT.AND P0, PT, R224, R5, PT ;  /* 0x00000005e000720c */ /* 0x000fc40003f04270 */
[----:B------:R-:W-:Y:S02]  /*5640*/  FSEL R55, R3, -INF , !P2 ;  /* 0xff80000003377808 */ /* 0x000fe40005000000 */
[----:B------:R-:W-:Y:S02]  /*5650*/  ISETP.GT.AND P2, PT, R225, R5, PT ;  /* 0x00000005e100720c */ /* 0x000fe40003f44270 */
[----:B------:R-:W-:Y:S01]  /*5660*/  FSEL R3, R15, -INF , !P0 ;  /* 0xff8000000f037808 */ /* 0x000fe20004000000 */
[----:B------:R-:W2:Y:S01]  /*5670*/  MUFU.TANH R13, R38 ;  /* 0x00000026000d7308 */ /* 0x000ea20000002400 */
[----:B------:R-:W-:Y:S02]  /*5680*/  FSEL R73, R2, -INF , !P3 ;  /* 0xff80000002497808 */ /* 0x000fe40005800000 */
[----:B------:R-:W-:Y:S02]  /*5690*/  ISETP.GE.AND P0, PT, R5, R229, PT ;  /* 0x000000e50500720c */ /* 0x000fe40003f06270 */
[----:B------:R-:W-:-:S02]  /*56a0*/  FSEL R2, R9, -INF , !P2 ;  /* 0xff80000009027808 */ /* 0x000fc40005000000 */
[----:B------:R-:W-:Y:S01]  /*56b0*/  ISETP.GE.AND P6, PT, R5, R228, PT ;  /* 0x000000e40500720c */ /* 0x000fe20003fc6270 */
[----:B------:R-:W-:Y:S01]  /*56c0*/  MUFU.TANH R9, R37 ;  /* 0x0000002500097308 */ /* 0x000fe20000002400 */
[-C--:B------:R-:W-:Y:S02]  /*56d0*/  ISETP.GT.AND P3, PT, R224, R20.reuse, PT ;  /* 0x00000014e000720c */ /* 0x080fe40003f64270 */
[----:B------:R-:W-:Y:S02]  /*56e0*/  FSEL R72, R2, -INF , !P0 ;  /* 0xff80000002487808 */ /* 0x000fe40004000000 */
[----:B------:R-:W-:Y:S02]  /*56f0*/  FSEL R54, R3, -INF , !P6 ;  /* 0xff80000003367808 */ /* 0x000fe40007000000 */
[----:B------:R-:W-:Y:S02]  /*5700*/  ISETP.GT.AND P2, PT, R225, R20, PT ;  /* 0x00000014e100720c */ /* 0x000fe40003f44270 */
[----:B------:R-:W-:-:S02]  /*5710*/  ISETP.GE.AND P0, PT, R20, R228, PT ;  /* 0x000000e41400720c */ /* 0x000fc40003f06270 */
[----:B------:R-:W-:Y:S02]  /*5720*/  FSEL R2, R8, -INF , !P3 ;  /* 0xff80000008027808 */ /* 0x000fe40005800000 */
[----:B------:R-:W-:Y:S01]  /*5730*/  ISETP.GT.AND P6, PT, R224, R16, PT ;  /* 0x00000010e000720c */ /* 0x000fe20003fc4270 */
[----:B------:R-:W-:Y:S01]  /*5740*/  MUFU.TANH R8, R39 ;  /* 0x0000002700087308 */ /* 0x000fe20000002400 */
[----:B------:R-:W-:Y:S02]  /*5750*/  ISETP.GE.AND P3, PT, R20, R229, PT ;  /* 0x000000e51400720c */ /* 0x000fe40003f66270 */
[----:B------:R-:W-:Y:S01]  /*5760*/  FSEL R3, R6, -INF , !P2 ;  /* 0xff80000006037808 */ /* 0x000fe20005000000 */
[----:B------:R-:W-:Y:S01]  /*5770*/  IMAD.IADD R6, R223, 0x1, -R21 ;  /* 0x00000001df067824 */ /* 0x000fe200078e0a15 */
[----:B------:R-:W-:Y:S02]  /*5780*/  FSEL R53, R2, -INF , !P0 ;  /* 0xff80000002357808 */ /* 0x000fe40004000000 */
[----:B------:R-:W-:-:S02]  /*5790*/  ISETP.GE.AND P0, PT, R16, R228, PT ;  /* 0x000000e41000720c */ /* 0x000fc40003f06270 */
[----:B------:R-:W-:Y:S01]  /*57a0*/  FSEL R2, R7, -INF , !P6 ;  /* 0xff80000007027808 */ /* 0x000fe20007000000 */
[----:B------:R-:W-:Y:S01]  /*57b0*/  IMAD.IADD R7, R223, 0x1, -R10 ;  /* 0x00000001df077824 */ /* 0x000fe200078e0a0a */
[----:B------:R-:W-:Y:S02]  /*57c0*/  FSEL R58, R3, -INF , !P3 ;  /* 0xff800000033a7808 */ /* 0x000fe40005800000 */
[----:B------:R-:W-:Y:S02]  /*57d0*/  ISETP.GT.AND P3, PT, R225, R16, PT ;  /* 0x00000010e100720c */ /* 0x000fe40003f64270 */
[----:B------:R-:W-:Y:S02]  /*57e0*/  FSEL R52, R2, -INF , !P0 ;  /* 0xff80000002347808 */ /* 0x000fe40004000000 */
[----:B------:R-:W-:Y:S02]  /*57f0*/  FMNMX3.FTZ R2, R35, R68, R59, !PT ;  /* 0x0000004423027276 */ /* 0x000fe4000781003b */
[----:B------:R-:W-:-:S02]  /*5800*/  FMNMX3.FTZ R3, R34, R36, R33, !PT ;  /* 0x0000002422037276 */ /* 0x000fc40007810021 */
[----:B------:R-:W-:Y:S02]  /*5810*/  FSEL R4, R4, -INF , !P3 ;  /* 0xff80000004047808 */ /* 0x000fe40005800000 */
[----:B------:R-:W-:Y:S02]  /*5820*/  ISETP.GE.AND P3, PT, R16, R229, PT ;  /* 0x000000e51000720c */ /* 0x000fe40003f66270 */
[----:B------:R-:W-:Y:S02]  /*5830*/  FMNMX3.FTZ R2, R2, R56, R73, !PT ;  /* 0x0000003802027276 */ /* 0x000fe40007810049 */
[----:B------:R-:W-:Y:S02]  /*5840*/  FMNMX3.FTZ R3, R3, R32, R55, !PT ;  /* 0x0000002003037276 */ /* 0x000fe40007810037 */
[----:B------:R-:W-:Y:S01]  /*5850*/  FSEL R57, R4, -INF , !P3 ;  /* 0xff80000004397808 */ /* 0x000fe20005800000 */
[----:B------:R-:W-:Y:S01]  /*5860*/  IMAD.IADD R4, R26, 0x1, -R21 ;  /* 0x000000011a047824 */ /* 0x000fe200078e0a15 */
[----:B------:R-:W-:-:S02]  /*5870*/  FMNMX3.FTZ R2, R2, R72, R58, !PT ;  /* 0x0000004802027276 */ /* 0x000fc4000781003a */
[----:B------:R-:W-:Y:S02]  /*5880*/  FMNMX3.FTZ R3, R3, R54, R53, !PT ;  /* 0x0000003603037276 */ /* 0x000fe40007810035 */
[----:B------:R-:W-:Y:S02]  /*5890*/  FMNMX.FTZ R2, R57, R2, !PT ;  /* 0x0000000239027209 */ /* 0x000fe40007810000 */
[----:B------:R-:W-:Y:S02]  /*58a0*/  FMNMX.FTZ R3, R52, R3, !PT ;  /* 0x0000000334037209 */ /* 0x000fe40007810000 */
[-C--:B------:R-:W-:Y:S01]  /*58b0*/  ISETP.GT.AND P2, PT, R226, R5.reuse, PT ;  /* 0x00000005e200720c */ /* 0x080fe20003f44270 */
[----:B------:R-:W3:Y:S01]  /*58c0*/  SHFL.BFLY PT, R136, R2, 0x2, 0x1f ;  /* 0x0c401f0002887f89 */ /* 0x000ee200000e0000 */
[----:B------:R-:W-:Y:S02]  /*58d0*/  ISETP.GT.AND P6, PT, R227, R5, PT ;  /* 0x00000005e300720c */ /* 0x000fe40003fc4270 */
[----:B------:R-:W-:-:S02]  /*58e0*/  ISETP.GE.AND P0, PT, R5, R230, PT ;  /* 0x000000e60500720c */ /* 0x000fc40003f06270 */
[----:B------:R-:W-:Y:S01]  /*58f0*/  ISETP.GE.AND P3, PT, R5, R231, PT ;  /* 0x000000e70500720c */ /* 0x000fe20003f66270 */
[----:B------:R-:W-:Y:S01]  /*5900*/  IMAD.IADD R5, R26, 0x1, -R10 ;  /* 0x000000011a057824 */ /* 0x000fe200078e0a0a */
[----:B------:R-:W-:Y:S01]  /*5910*/  IABS R14, R7 ;  /* 0x00000007000e7213 */ /* 0x000fe20000000000 */
[----:B------:R-:W4:Y:S01]  /*5920*/  SHFL.BFLY PT, R10, R3, 0x2, 0x1f ;  /* 0x0c401f00030a7f89 */ /* 0x000f2200000e0000 */
[----:B------:R-:W5:Y:S01]  /*5930*/  MUFU.TANH R7, R49 ;  /* 0x0000003100077308 */ /* 0x000f620000002400 */
[----:B------:R-:W-:Y:S02]  /*5940*/  IABS R12, R6 ;  /* 0x00000006000c7213 */ /* 0x000fe40000000000 */
[----:B------:R-:W-:Y:S01]  /*5950*/  IABS R17, R5 ;  /* 0x0000000500117213 */ /* 0x000fe20000000000 */
[----:B------:R-:W-:Y:S01]  /*5960*/  IMAD.IADD R5, R223, 0x1, -R19 ;  /* 0x00000001df057824 */ /* 0x000fe200078e0a13 */
[----:B------:R-:W-:Y:S01]  /*5970*/  IABS R6, R4 ;  /* 0x0000000400067213 */ /* 0x000fe20000000000 */
[----:B------:R-:W-:Y:S01]  /*5980*/  IMAD.MOV.U32 R15, RZ, RZ, R14 ;  /* 0x000000ffff0f7224 */ /* 0x000fe200078e000e */
[----:B------:R-:W-:Y:S01]  /*5990*/  FSEL R63, R22, -INF , !P5 ;  /* 0xff800000163f7808 */ /* 0x000fe20006800000 */
[----:B------:R-:W-:Y:S01]  /*59a0*/  IMAD.MOV.U32 R14, RZ, RZ, R17 ;  /* 0x000000ffff0e7224 */ /* 0x000fe200078e0011 */
[----:B------:R-:W-:Y:S01]  /*59b0*/  IABS R4, R5 ;  /* 0x0000000500047213 */ /* 0x000fe20000000000 */
[----:B------:R-:W-:Y:S01]  /*59c0*/  IMAD.MOV.U32 R5, RZ, RZ, R6 ;  /* 0x000000ffff057224 */ /* 0x000fe200078e0006 */
[----:B------:R-:W-:-:S02]  /*59d0*/  I2FP.F32.S32 R6, R12 ;  /* 0x0000000c00067245 */ /* 0x000fc40000201400 */
[----:B------:R-:W-:Y:S02]  /*59e0*/  I2FP.F32.S32 R4, R4 ;  /* 0x0000000400047245 */ /* 0x000fe40000201400 */
[----:B------:R-:W-:Y:S01]  /*59f0*/  I2FP.F32.S32 R12, R15 ;  /* 0x0000000f000c7245 */ /* 0x000fe20000201400 */
[----:B--2---:R-:W-:Y:S01]  /*5a00*/  FFMA.FTZ R6, R6, -UR12, R13 ;  /* 0x8000000c06067c23 */ /* 0x004fe2000801000d */
[----:B------:R-:W-:Y:S01]  /*5a10*/  I2FP.F32.S32 R5, R5 ;  /* 0x0000000500057245 */ /* 0x000fe20000201400 */
[----:B-----5:R-:W-:Y:S01]  /*5a20*/  FFMA.FTZ R7, R4, -UR12, R7 ;  /* 0x8000000c04077c23 */ /* 0x020fe20008010007 */
[----:B---3--:R-:W-:Y:S01]  /*5a30*/  FMNMX.FTZ R136, R2, R136, !PT ;  /* 0x0000008802887209 */ /* 0x008fe20007810000 */
[----:B------:R2:W3:Y:S01]  /*5a40*/  MUFU.TANH R4, R50 ;  /* 0x0000003200047308 */ /* 0x0004e20000002400 */
[----:B------:R-:W-:Y:S01]  /*5a50*/  FFMA.FTZ R9, R12, -UR12, R9 ;  /* 0x8000000c0c097c23 */ /* 0x000fe20008010009 */
[----:B------:R-:W-:Y:S01]  /*5a60*/  FSEL R12, R6, -INF , !P2 ;  /* 0xff800000060c7808 */ /* 0x000fe20005000000 */
[----:B------:R-:W-:Y:S01]  /*5a70*/  FFMA.FTZ R5, R5, -UR12, R11 ;  /* 0x8000000c05057c23 */ /* 0x000fe2000801000b */
[----:B----4-:R-:W-:Y:S01]  /*5a80*/  FMNMX.FTZ R3, R3, R10, !PT ;  /* 0x0000000a03037209 */ /* 0x010fe20007810000 */
[----:B------:R-:W4:Y:S01]  /*5a90*/  SHFL.BFLY PT, R6, R136, 0x1, 0x1f ;  /* 0x0c201f0088067f89 */ /* 0x000f2200000e0000 */
[----:B------:R-:W-:Y:S01]  /*5aa0*/  IMAD.IADD R2, R26, 0x1, -R19 ;  /* 0x000000011a027824 */ /* 0x000fe200078e0a13 */
[----:B------:R-:W-:-:S02]  /*5ab0*/  I2FP.F32.S32 R14, R14 ;  /* 0x0000000e000e7245 */ /* 0x000fc40000201400 */
[----:B------:R-:W5:Y:S01]  /*5ac0*/  SHFL.BFLY PT, R135, R3, 0x1, 0x1f ;  /* 0x0c201f0003877f89 */ /* 0x000f6200000e0000 */
[----:B------:R-:W-:Y:S02]  /*5ad0*/  FSEL R11, R5, -INF , !P6 ;  /* 0xff800000050b7808 */ /* 0x000fe40007000000 */
[----:B------:R-:W-:Y:S01]  /*5ae0*/  IABS R5, R2 ;  /* 0x0000000200057213 */ /* 0x000fe20000000000 */
[----:B------:R-:W-:Y:S01]  /*5af0*/  FFMA.FTZ R8, R14, -UR12, R8 ;  /* 0x8000000c0e087c23 */ /* 0x000fe20008010008 */
[CC--:B------:R-:W-:Y:S02]  /*5b00*/  ISETP.GT.AND P2, PT, R226.reuse, R20.reuse, PT ;  /* 0x00000014e200720c */ /* 0x0c0fe40003f44270 */
[----:B------:R-:W-:Y:S02]  /*5b10*/  I2FP.F32.S32 R5, R5 ;  /* 0x0000000500057245 */ /* 0x000fe40000201400 */
[----:B------:R-:W-:Y:S01]  /*5b20*/  ISETP.GT.AND P6, PT, R227, R20, PT ;  /* 0x00000014e300720c */ /* 0x000fe20003fc4270 */
[----:B--2---:R-:W-:Y:S01]  /*5b30*/  LDSM.16.MT88.4 R48, [R212+0xa000] ;  /* 0x00a00000d430783b */ /* 0x004fe20000004200 */
[----:B------:R-:W-:Y:S01]  /*5b40*/  FSEL R10, R9, -INF , !P2 ;  /* 0xff800000090a7808 */ /* 0x000fe20005000000 */
[----:B---3--:R-:W-:Y:S01]  /*5b50*/  FFMA.FTZ R5, R5, -UR12, R4 ;  /* 0x8000000c05057c23 */ /* 0x008fe20008010004 */
[----:B------:R-:W-:-:S02]  /*5b60*/  ISETP.GT.AND P2, PT, R226, R16, PT ;  /* 0x00000010e200720c */ /* 0x000fc40003f44270 */
[----:B------:R-:W-:Y:S02]  /*5b70*/  SEL R2, R96, 0xffffffe0, !P1 ;  /* 0xffffffe060027807 */ /* 0x000fe40004800000 */
[----:B------:R-:W-:Y:S02]  /*5b80*/  ISETP.GT.AND P1, PT, R227, R16, PT ;  /* 0x00000010e300720c */ /* 0x000fe40003f24270 */
[----:B------:R-:W-:Y:S01]  /*5b90*/  FSEL R9, R8, -INF , !P6 ;  /* 0xff80000008097808 */ /* 0x000fe20007000000 */
[----:B------:R-:W-:Y:S01]  /*5ba0*/  IMAD.IADD R4, R2, 0x1, R0 ;  /* 0x0000000102047824 */ /* 0x000fe200078e0200 */
[----:B------:R-:W-:Y:S01]  /*5bb0*/  FSEL R8, R7, -INF , !P2 ;  /* 0xff80000007087808 */ /* 0x000fe20005000000 */
[----:B------:R-:W-:Y:S01]  /*5bc0*/  IMAD.IADD R252, R212, 0x1, R2 ;  /* 0x00000001d4fc7824 */ /* 0x000fe200078e0202 */
[----:B------:R-:W-:Y:S02]  /*5bd0*/  FSEL R7, R5, -INF , !P1 ;  /* 0xff80000005077808 */ /* 0x000fe40004800000 */
[----:B------:R-:W-:Y:S01]  /*5be0*/  ISETP.GE.AND P6, PT, R20, R230, PT ;  /* 0x000000e61400720c */ /* 0x000fe20003fc6270 */
[----:B------:R-:W-:Y:S01]  /*5bf0*/  LDSM.16.MT88.4 R28, [R4+0xa000] ;  /* 0x00a00000041c783b */ /* 0x000fe20000004200 */
[----:B------:R-:W-:-:S02]  /*5c00*/  FMNMX3.FTZ R5, R80, R75, R67, !PT ;  /* 0x0000004b50057276 */ /* 0x000fc40007810043 */
[----:B----4-:R-:W-:Y:S01]  /*5c10*/  FMNMX.FTZ R136, R136, R6, !PT ;  /* 0x0000000688887209 */ /* 0x010fe20007810000 */
[----:B------:R-:W-:Y:S01]  /*5c20*/  LDSM.16.MT88.4 R44, [R252+0xa000] ;  /* 0x00a00000fc2c783b */ /* 0x000fe20000004200 */
[----:B------:R-:W-:Y:S02]  /*5c30*/  FSEL R92, R12, -INF , !P0 ;  /* 0xff8000000c5c7808 */ /* 0x000fe40004000000 */
[----:B------:R-:W-:Y:S01]  /*5c40*/  ISETP.GE.AND P5, PT, R16, R230, PT ;  /* 0x000000e61000720c */ /* 0x000fe20003fa6270 */
[----:B------:R-:W-:Y:S01]  /*5c50*/  LDSM.16.MT88.4 R40, [R252+0xb000] ;  /* 0x00b00000fc28783b */ /* 0x000fe20000004200 */
[----:B-----5:R-:W-:Y:S02]  /*5c60*/  FMNMX.FTZ R135, R3, R135, !PT ;  /* 0x0000008703877209 */ /* 0x020fe40007810000 */
[----:B------:R-:W-:Y:S01]  /*5c70*/  FSEL R27, R10, -INF , !P6 ;  /* 0xff8000000a1b7808 */ /* 0x000fe20007000000 */
[----:B------:R-:W-:Y:S01]  /*5c80*/  LDSM.16.MT88.4 R96, [R252+0xb800] ;  /* 0x00b80000fc60783b */ /* 0x000fe20000004200 */
[----:B------:R-:W-:-:S02]  /*5c90*/  FMNMX3.FTZ R6, R5, R65, R93, !PT ;  /* 0x0000004105067276 */ /* 0x000fc4000781005d */
[-C--:B------:R-:W-:Y:S01]  /*5ca0*/  ISETP.GE.AND P2, PT, R20, R231.reuse, PT ;  /* 0x000000e71400720c */ /* 0x080fe20003f46270 */
[----:B------:R-:W-:Y:S01]  /*5cb0*/  LDSM.16.MT88.4 R172, [R252+0xa800] ;  /* 0x00a80000fcac783b */ /* 0x000fe20000004200 */
[----:B------:R-:W-:Y:S02]  /*5cc0*/  FMNMX3.FTZ R3, R81, R74, R66, !PT ;  /* 0x0000004a51037276 */ /* 0x000fe40007810042 */
[----:B------:R-:W-:Y:S01]  /*5cd0*/  FSEL R15, R8, -INF , !P5 ;  /* 0xff800000080f7808 */ /* 0x000fe20006800000 */
[----:B------:R-:W-:Y:S01]  /*5ce0*/  LDSM.16.MT88.4 R20, [R0+0xa000] ;  /* 0x00a000000014783b */ /* 0x000fe20000004200 */
[----:B------:R-:W-:Y:S02]  /*5cf0*/  FMNMX3.FTZ R6, R6, R92, R27, !PT ;  /* 0x0000005c06067276 */ /* 0x000fe4000781001b */
[----:B------:R-:W-:Y:S02]  /*5d00*/  ISETP.GE.AND P0, PT, R16, R231, PT ;  /* 0x000000e71000720c */ /* 0x000fe40003f06270 */
[----:B------:R-:W-:Y:S01]  /*5d10*/  FSEL R60, R11, -INF , !P3 ;  /* 0xff8000000b3c7808 */ /* 0x000fe20005800000 */
[----:B------:R2:W-:Y:S01]  /*5d20*/  LDSM.16.MT88.4 R16, [R4+0xb000] ;  /* 0x00b000000410783b */ /* 0x0005e20000004200 */
[----:B------:R-:W-:-:S02]  /*5d30*/  FSEL R62, R9, -INF , !P2 ;  /* 0xff800000093e7808 */ /* 0x000fc40005000000 */
[----:B------:R-:W-:Y:S01]  /*5d40*/  FMNMX3.FTZ R5, R3, R64, R63, !PT ;  /* 0x0000004003057276 */ /* 0x000fe2000781003f */
[----:B-1----:R-:W-:Y:S01]  /*5d50*/  FMUL.FTZ R3, R135, UR9 ;  /* 0x0000000987037c20 */ /* 0x002fe20008410000 */
[----:B------:R-:W-:Y:S02]  /*5d60*/  FMNMX.FTZ R6, R15, R6, !PT ;  /* 0x000000060f067209 */ /* 0x000fe40007810000 */
[----:B------:R-:W-:Y:S01]  /*5d70*/  FSEL R61, R7, -INF , !P0 ;  /* 0xff800000073d7808 */ /* 0x000fe20004000000 */
[----:B------:R-:W-:Y:S01]  /*5d80*/  FMUL.FTZ R7, R136, UR9 ;  /* 0x0000000988077c20 */ /* 0x000fe20008410000 */
[----:B------:R-:W-:Y:S01]  /*5d90*/  FMNMX3.FTZ R5, R5, R60, R62, !PT ;  /* 0x0000003c05057276 */ /* 0x000fe2000781003e */
[----:B------:R-:W1:Y:S01]  /*5da0*/  SHFL.BFLY PT, R10, R6, 0x2, 0x1f ;  /* 0x0c401f00060a7f89 */ /* 0x000e6200000e0000 */
[----:B------:R-:W-:Y:S02]  /*5db0*/  FSETP.NEU.FTZ.AND P1, PT, R135, -INF , PT ;  /* 0xff8000008700780b */ /* 0x000fe40003f3d000 */
[----:B------:R-:W-:-:S02]  /*5dc0*/  FMNMX.FTZ R5, R61, R5, !PT ;  /* 0x000000053d057209 */ /* 0x000fc40007810000 */
[----:B------:R-:W-:Y:S02]  /*5dd0*/  FSEL R3, R3, RZ, P1 ;  /* 0x000000ff03037208 */ /* 0x000fe40000800000 */
[----:B------:R-:W-:Y:S01]  /*5de0*/  FSETP.NEU.FTZ.AND P0, PT, R136, -INF , PT ;  /* 0xff8000008800780b */ /* 0x000fe20003f1d000 */
[----:B------:R-:W3:Y:S02]  /*5df0*/  SHFL.BFLY PT, R11, R5, 0x2, 0x1f ;  /* 0x0c401f00050b7f89 */ /* 0x000ee400000e0000 */
[--C-:B------:R-:W-:Y:S01]  /*5e00*/  FFMA.FTZ R9, R34, UR9, -R3.reuse ;  /* 0x0000000922097c23 */ /* 0x100fe20008010803 */
[--C-:B------:R-:W-:Y:S01]  /*5e10*/  FFMA.FTZ R8, R36, UR9, -R3.reuse ;  /* 0x0000000924087c23 */ /* 0x100fe20008010803 */
[----:B------:R-:W-:Y:S01]  /*5e20*/  FSEL R12, R7, RZ, P0 ;  /* 0x000000ff070c7208 */ /* 0x000fe20000000000 */
[--C-:B------:R-:W-:Y:S01]  /*5e30*/  FFMA.FTZ R7, R32, UR9, -R3.reuse ;  /* 0x0000000920077c23 */ /* 0x100fe20008010803 */
[----:B------:R4:W-:Y:S01]  /*5e40*/  MUFU.EX2 R186, R9 ;  /* 0x0000000900ba7308 */ /* 0x0009e20000000800 */
[----:B------:R-:W-:Y:S03]  /*5e50*/  LDSM.16.MT88.4 R36, [R212+0xb000] ;  /* 0x00b00000d424783b */ /* 0x000fe60000004200 */
[----:B------:R5:W2:Y:S04]  /*5e60*/  MUFU.EX2 R184, R8 ;  /* 0x0000000800b87308 */ /* 0x000aa80000000800 */
[----:B------:R1:W-:Y:S01]  /*5e70*/  MUFU.EX2 R187, R7 ;  /* 0x0000000700bb7308 */ /* 0x0003e20000000800 */
[----:B----4-:R-:W-:Y:S01]  /*5e80*/  FFMA.FTZ R9, R33, UR9, -R3 ;  /* 0x0000000921097c23 */ /* 0x010fe20008010803 */
[----:B-----5:R-:W-:-:S03]  /*5e90*/  FFMA.FTZ R8, R68, UR9, -R12 ;  /* 0x0000000944087c23 */ /* 0x020fc6000801080c */
[----:B------:R4:W5:Y:S01]  /*5ea0*/  MUFU.EX2 R185, R9 ;  /* 0x0000000900b97308 */ /* 0x0009620000000800 */
[----:B--2---:R-:W-:Y:S01]  /*5eb0*/  F2FP.BF16.F32.PACK_AB R4, R184, R186 ;  /* 0x000000bab804723e */ /* 0x004fe200000010ff */
[--C-:B-1----:R-:W-:Y:S02]  /*5ec0*/  FFMA.FTZ R7, R59, UR9, -R12.reuse ;  /* 0x000000093b077c23 */ /* 0x102fe4000801080c */
[----:B------:R1:W-:Y:S04]  /*5ed0*/  MUFU.EX2 R180, R8 ;  /* 0x0000000800b47308 */ /* 0x0003e80000000800 */
[----:B------:R-:W-:Y:S01]  /*5ee0*/  MUFU.EX2 R181, R7 ;  /* 0x0000000700b57308 */ /* 0x000fe20000000800 */
[----:B----4-:R-:W-:Y:S02]  /*5ef0*/  FFMA.FTZ R9, R35, UR9, -R12 ;  /* 0x0000000923097c23 */ /* 0x010fe4000801080c */
[----:B------:R2:W-:Y:S01]  /*5f00*/  LDSM.16.MT88.4 R32, [R0+0xb000] ;  /* 0x00b000000020783b */ /* 0x0005e20000004200 */
[----:B-1----:R-:W-:Y:S01]  /*5f10*/  FMNMX.FTZ R8, R6, R10, !PT ;  /* 0x0000000a06087209 */ /* 0x002fe20007810000 */
[----:B------:R1:W4:Y:S01]  /*5f20*/  MUFU.EX2 R182, R9 ;  /* 0x0000000900b67308 */ /* 0x0003220000000800 */
[----:B-----5:R-:W-:-:S03]  /*5f30*/  F2FP.BF16.F32.PACK_AB R6, R187, R185 ;  /* 0x000000b9bb06723e */ /* 0x020fc600000010ff */
[----:B-1----:R-:W1:Y:S01]  /*5f40*/  SHFL.BFLY PT, R9, R8, 0x1, 0x1f ;  /* 0x0c201f0008097f89 */ /* 0x002e6200000e0000 */
[----:B--2---:R-:W-:-:S04]  /*5f50*/  FFMA.FTZ R0, R56, UR9, -R12 ;  /* 0x0000000938007c23 */ /* 0x004fc8000801080c */
[----:B------:R3:W2:Y:S02]  /*5f60*/  MUFU.EX2 R183, R0 ;  /* 0x0000000000b77308 */ /* 0x0006a40000000800 */
[----:B---3--:R-:W-:Y:S02]  /*5f70*/  FMNMX.FTZ R0, R5, R11, !PT ;  /* 0x0000000b05007209 */ /* 0x008fe40007810000 */
[----:B-1----:R-:W-:Y:S02]  /*5f80*/  FMNMX.FTZ R134, R8, R9, !PT ;  /* 0x0000000908867209 */ /* 0x002fe40007810000 */
[----:B----4-:R-:W-:Y:S01]  /*5f90*/  F2FP.BF16.F32.PACK_AB R5, R180, R182 ;  /* 0x000000b6b405723e */ /* 0x010fe200000010ff */
[----:B------:R-:W1:Y:S01]  /*5fa0*/  SHFL.BFLY PT, R10, R0, 0x1, 0x1f ;  /* 0x0c201f00000a7f89 */ /* 0x000e6200000e0000 */
[C---:B------:R-:W-:Y:S01]  /*5fb0*/  FSETP.NEU.FTZ.AND P0, PT, R134.reuse, -INF , PT ;  /* 0xff8000008600780b */ /* 0x040fe20003f1d000 */
[----:B------:R-:W-:Y:S01]  /*5fc0*/  FMUL.FTZ R8, R134, UR9 ;  /* 0x0000000986087c20 */ /* 0x000fe20008410000 */
[----:B--2---:R-:W-:-:S04]  /*5fd0*/  F2FP.BF16.F32.PACK_AB R7, R183, R181 ;  /* 0x000000b5b707723e */ /* 0x004fc800000010ff */
[----:B------:R-:W-:-:S03]  /*5fe0*/  FSEL R13, R8, RZ, P0 ;  /* 0x000000ff080d7208 */ /* 0x000fc60000000000 */
[----:B------:R-:W-:Y:S02]  /*5ff0*/  HMMA.16816.F32.BF16 R148, R4, R48, RZ ;  /* 0x000000300494723c */ /* 0x000fe400000418ff */
[--C-:B------:R-:W-:Y:S01]  /*6000*/  FFMA.FTZ R8, R80, UR9, -R13.reuse ;  /* 0x0000000950087c23 */ /* 0x100fe2000801080d */
[----:B------:R-:W-:-:S03]  /*6010*/  FFMA.FTZ R9, R75, UR9, -R13 ;  /* 0x000000094b097c23 */ /* 0x000fc6000801080d */
[----:B------:R2:W-:Y:S02]  /*6020*/  MUFU.EX2 R176, R8 ;  /* 0x0000000800b07308 */ /* 0x0005e40000000800 */
[----:B------:R-:W-:Y:S02]  /*6030*/  HMMA.16816.F32.BF16 R152, R4, R50, RZ ;  /* 0x000000320498723c */ /* 0x000fe400000418ff */
[----:B------:R3:W-:Y:S01]  /*6040*/  MUFU.EX2 R141, R9 ;  /* 0x00000009008d7308 */ /* 0x0007e20000000800 */
[----:B-1----:R-:W-:-:S05]  /*6050*/  FMNMX.FTZ R133, R0, R10, !PT ;  /* 0x0000000a00857209 */ /* 0x002fca0007810000 */
[----:B------:R-:W-:Y:S01]  /*6060*/  HMMA.16816.F32.BF16 R164, R4, R44, RZ ;  /* 0x0000002c04a4723c */ /* 0x000fe200000418ff */
[C---:B------:R-:W-:Y:S01]  /*6070*/  FSETP.NEU.FTZ.AND P0, PT, R133.reuse, -INF , PT ;  /* 0xff8000008500780b */ /* 0x040fe20003f1d000 */
[----:B------:R-:W-:Y:S01]  /*6080*/  FMUL.FTZ R0, R133, UR9 ;  /* 0x0000000985007c20 */ /* 0x000fe20008410000 */
[----:B--2---:R-:W-:-:S04]  /*6090*/  FFMA.FTZ R8, R65, UR9, -R13 ;  /* 0x0000000941087c23 */ /* 0x004fc8000801080d */
[----:B------:R-:W-:Y:S01]  /*60a0*/  FSEL R14, R0, RZ, P0 ;  /* 0x000000ff000e7208 */ /* 0x000fe20000000000 */
[----:B------:R-:W-:Y:S01]  /*60b0*/  FFMA.FTZ R0, R67, UR9, -R13 ;  /* 0x0000000943007c23 */ /* 0x000fe2000801080d */
[----:B------:R1:W-:Y:S01]  /*60c0*/  MUFU.EX2 R179, R8 ;  /* 0x0000000800b37308 */ /* 0x0003e20000000800 */
[C---:B------:R-:W-:Y:S02]  /*60d0*/  HMMA.16816.F32.BF16 R168, R4.reuse, R46, RZ ;  /* 0x0000002e04a8723c */ /* 0x040fe400000418ff */
[--C-:B---3--:R-:W-:Y:S01]  /*60e0*/  FFMA.FTZ R9, R74, UR9, -R14.reuse ;  /* 0x000000094a097c23 */ /* 0x108fe2000801080e */
[----:B------:R2:W3:Y:S04]  /*60f0*/  MUFU.EX2 R177, R0 ;  /* 0x0000000000b17308 */ /* 0x0004e80000000800 */
[----:B------:R-:W-:Y:S01]  /*6100*/  MUFU.EX2 R140, R9 ;  /* 0x00000009008c7308 */ /* 0x000fe20000000800 */
[----:B------:R-:W-:Y:S01]  /*6110*/  HMMA.16816.F32.BF16 R68, R4, R20, RZ ;  /* 0x000000140444723c */ /* 0x000fe200000418ff */
[----:B-1----:R-:W-:-:S07]  /*6120*/  FFMA.FTZ R8, R66, UR9, -R14 ;  /* 0x0000000942087c23 */ /* 0x002fce000801080e */
[C---:B------:R-:W-:Y:S01]  /*6130*/  HMMA.16816.F32.BF16 R76, R4.reuse, R28, RZ ;  /* 0x0000001c044c723c */ /* 0x040fe200000418ff */
[----:B--2---:R-:W-:Y:S01]  /*6140*/  FFMA.FTZ R0, R81, UR9, -R14 ;  /* 0x0000000951007c23 */ /* 0x004fe2000801080e */
[----:B------:R1:W-:Y:S01]  /*6150*/  MUFU.EX2 R142, R8 ;  /* 0x00000008008e7308 */ /* 0x0003e20000000800 */
[----:B---3--:R-:W-:Y:S01]  /*6160*/  F2FP.BF16.F32.PACK_AB R10, R179, R177 ;  /* 0x000000b1b30a723e */ /* 0x008fe200000010ff */
[----:B------:R-:W-:Y:S02]  /*6170*/  LDSM.16.MT88.4 R80, [R212+0xb800] ;  /* 0x00b80000d450783b */ /* 0x000fe40000004200 */
[----:B------:R2:W3:Y:S02]  /*6180*/  MUFU.EX2 R143, R0 ;  /* 0x00000000008f7308 */ /* 0x0004e40000000800 */
[----:B------:R-:W-:Y:S01]  /*6190*/  HMMA.16816.F32.BF16 R84, R4, R36, RZ ;  /* 0x000000240454723c */ /* 0x000fe200000418ff */
[----:B-1----:R-:W-:-:S07]  /*61a0*/  F2FP.BF16.F32.PACK_AB R8, R141, R176 ;  /* 0x000000b08d08723e */ /* 0x002fce00000010ff */
[----:B------:R-:W-:Y:S01]  /*61b0*/  HMMA.16816.F32.BF16 R88, R4, R40, RZ ;  /* 0x000000280458723c */ /* 0x000fe200000418ff */
[----:B--2---:R-:W-:Y:S01]  /*61c0*/  FFMA.FTZ R0, R64, UR9, -R14 ;  /* 0x0000000940007c23 */ /* 0x004fe2000801080e */
[----:B---3--:R-:W-:-:S03]  /*61d0*/  F2FP.BF16.F32.PACK_AB R9, R140, R143 ;  /* 0x0000008f8c09723e */ /* 0x008fc600000010ff */
[----:B------:R-:W1:Y:S03]  /*61e0*/  MUFU.EX2 R178, R0 ;  /* 0x0000000000b27308 */ /* 0x000e660000000800 */
[C---:B------:R-:W-:Y:S08]  /*61f0*/  HMMA.16816.F32.BF16 R104, R4.reuse, R32, RZ ;  /* 0x000000200468723c */ /* 0x040ff000000418ff */
[----:B------:R-:W-:Y:S01]  /*6200*/  HMMA.16816.F32.BF16 R120, R4, R16, RZ ;  /* 0x000000100478723c */ /* 0x000fe200000418ff */
[----:B-1----:R-:W-:Y:S01]  /*6210*/  F2FP.BF16.F32.PACK_AB R11, R178, R142 ;  /* 0x0000008eb20b723e */ /* 0x002fe200000010ff */
[----:B------:R-:W-:-:S06]  /*6220*/  IMAD.MOV.U32 R0, RZ, RZ, R215 ;  /* 0x000000ffff007224 */ /* 0x000fcc00078e00d7 */
[----:B------:R-:W-:Y:S01]  /*6230*/  HMMA.16816.F32.BF16 R100, R4, R22, RZ ;  /* 0x000000160464723c */ /* 0x000fe200000418ff */
[----:B------:R-:W-:-:S04]  /*6240*/  @P4 VIADD R0, R216, 0xffffffc0 ;  /* 0xffffffc0d8004836 */ /* 0x000fc80000000000 */
[----:B------:R-:W-:-:S03]  /*6250*/  IMAD.IADD R219, R2, 0x1, R0 ;  /* 0x0000000102db7824 */ /* 0x000fc600078e0200 */
[C---:B------:R-:W-:Y:S02]  /*6260*/  HMMA.16816.F32.BF16 R236, R8.reuse, R48, RZ ;  /* 0x0000003008ec723c */ /* 0x040fe400000418ff */
[----:B------:R-:W1:Y:S06]  /*6270*/  LDSM.16.MT88.4 R64, [R219+0x800] ;  /* 0x00080000db40783b */ /* 0x000e6c0000004200 */
[C---:B------:R-:W-:Y:S08]  /*6280*/  HMMA.16816.F32.BF16 R112, R8.reuse, R50, RZ ;  /* 0x000000320870723c */ /* 0x040ff000000418ff */
[C---:B------:R-:W-:Y:S08]  /*6290*/  HMMA.16816.F32.BF16 R48, R8.reuse, R46, RZ ;  /* 0x0000002e0830723c */ /* 0x040ff000000418ff */
[----:B------:R-:W-:Y:S03]  /*62a0*/  HMMA.16816.F32.BF16 R232, R8, R44, RZ ;  /* 0x0000002c08e8723c */ /* 0x000fe600000418ff */
[----:B------:R-:W-:-:S02]  /*62b0*/  IMAD.MOV.U32 R218, RZ, RZ, R114 ;  /* 0x000000ffffda7224 */ /* 0x000fc400078e0072 */
[----:B------:R-:W-:-:S03]  /*62c0*/  IMAD.MOV.U32 R217, RZ, RZ, R115 ;  /* 0x000000ffffd97224 */ /* 0x000fc600078e0073 */
[C---:B------:R-:W-:Y:S03]  /*62d0*/  HMMA.16816.F32.BF16 R108, R4.reuse, R30, RZ ;  /* 0x0000001e046c723c */ /* 0x040fe600000418ff */
[----:B------:R-:W-:Y:S02]  /*62e0*/  IMAD.MOV.U32 R47, RZ, RZ, R51 ;  /* 0x000000ffff2f7224 */ /* 0x000fe400078e0033 */
[----:B------:R-:W-:Y:S02]  /*62f0*/  IMAD.MOV.U32 R46, RZ, RZ, R50 ;  /* 0x000000ffff2e7224 */ /* 0x000fe400078e0032 */
[----:B------:R-:W-:Y:S01]  /*6300*/  IMAD.MOV.U32 R45, RZ, RZ, R49 ;  /* 0x000000ffff2d7224 */ /* 0x000fe200078e0031 */
[----:B------:R-:W-:Y:S01]  /*6310*/  HMMA.16816.F32.BF16 R128, R4, R38, RZ ;  /* 0x000000260480723c */ /* 0x000fe200000418ff */
[----:B------:R-:W-:-:S07]  /*6320*/  IMAD.MOV.U32 R44, RZ, RZ, R48 ;  /* 0x000000ffff2c7224 */ /* 0x000fce00078e0030 */
[----:B------:R-:W-:Y:S08]  /*6330*/  HMMA.16816.F32.BF16 R48, R8, R22, RZ ;  /* 0x000000160830723c */ /* 0x000ff000000418ff */
[C---:B------:R-:W-:Y:S08]  /*6340*/  HMMA.16816.F32.BF16 R144, R4.reuse, R42, RZ ;  /* 0x0000002a0490723c */ /* 0x040ff000000418ff */
[----:B------:R-:W-:Y:S03]  /*6350*/  HMMA.16816.F32.BF16 R196, R4, R34, RZ ;  /* 0x0000002204c4723c */ /* 0x000fe600000418ff */
[----:B------:R-:W-:-:S02]  /*6360*/  IMAD.MOV.U32 R95, RZ, RZ, R50 ;  /* 0x000000ffff5f7224 */ /* 0x000fc400078e0032 */
[----:B------:R-:W-:-:S03]  /*6370*/  IMAD.MOV.U32 R94, RZ, RZ, R51 ;  /* 0x000000ffff5e7224 */ /* 0x000fc600078e0033 */
[----:B------:R-:W-:Y:S01]  /*6380*/  HMMA.16816.F32.BF16 R160, R4, R18, RZ ;  /* 0x0000001204a0723c */ /* 0x000fe200000418ff */
[----:B------:R-:W-:Y:S02]  /*6390*/  IMAD.MOV.U32 R5, RZ, RZ, R113 ;  /* 0x000000ffff057224 */ /* 0x000fe400078e0071 */
[----:B------:R-:W-:Y:S01]  /*63a0*/  FFMA.FTZ R6, R55, UR9, -R3 ;  /* 0x0000000937067c23 */ /* 0x000fe20008010803 */
[----:B------:R-:W-:Y:S02]  /*63b0*/  IMAD.MOV.U32 R4, RZ, RZ, R112 ;  /* 0x000000ffff047224 */ /* 0x000fe400078e0070 */
[----:B------:R-:W-:Y:S02]  /*63c0*/  IMAD.MOV.U32 R55, RZ, RZ, R5 ;  /* 0x000000ffff377224 */ /* 0x000fe400078e0005 */
[--C-:B------:R-:W-:Y:S01]  /*63d0*/  FFMA.FTZ R5, R54, UR9, -R3.reuse ;  /* 0x0000000936057c23 */ /* 0x100fe20008010803 */
[----:B------:R-:W-:Y:S02]  /*63e0*/  IMAD.MOV.U32 R54, RZ, RZ, R4 ;  /* 0x000000ffff367224 */ /* 0x000fe400078e0004 */
[--C-:B------:R-:W-:Y:S01]  /*63f0*/  FFMA.FTZ R4, R53, UR9, -R3.reuse ;  /* 0x0000000935047c23 */ /* 0x100fe20008010803 */
[----:B------:R-:W-:Y:S01]  /*6400*/  FFMA.FTZ R3, R52, UR9, -R3 ;  /* 0x0000000934037c23 */ /* 0x000fe20008010803 */
[C---:B------:R-:W-:Y:S01]  /*6410*/  HMMA.16816.F32.BF16 R208, R8.reuse, R20, RZ ;  /* 0x0000001408d0723c */ /* 0x040fe200000418ff */
[----:B------:R-:W-:Y:S01]  /*6420*/  IMAD.MOV.U32 R20, RZ, RZ, R49 ;  /* 0x000000ffff147224 */ /* 0x000fe200078e0031 */
[----:B------:R-:W-:Y:S01]  /*6430*/  LDSM.16.MT88.4 R112, [R0+0x1800] ;  /* 0x001800000070783b */ /* 0x000fe20000004200 */
[----:B------:R-:W-:Y:S01]  /*6440*/  IMAD.MOV.U32 R7, RZ, RZ, R48 ;  /* 0x000000ffff077224 */ /* 0x000fe200078e0030 */
[----:B------:R2:W-:Y:S01]  /*6450*/  MUFU.EX2 R139, R3 ;  /* 0x00000003008b7308 */ /* 0x0005e20000000800 */
[----:B------:R-:W-:Y:S01]  /*6460*/  IMAD.MOV.U32 R53, RZ, RZ, R47 ;  /* 0x000000ffff357224 */ /* 0x000fe200078e002f */
[----:B------:R3:W4:Y:S01]  /*6470*/  LDSM.16.MT88.4 R48, [R0+0x800] ;  /* 0x000800000030783b */ /* 0x0007220000004200 */
[----:B------:R-:W-:Y:S01]  /*6480*/  IMAD.MOV.U32 R52, RZ, RZ, R46 ;  /* 0x000000ffff347224 */ /* 0x000fe200078e002e */
[C---:B------:R-:W-:Y:S01]  /*6490*/  HMMA.16816.F32.BF16 R204, R8.reuse, R28, RZ ;  /* 0x0000001c08cc723c */ /* 0x040fe200000418ff */
[----:B------:R5:W1:Y:S04]  /*64a0*/  MUFU.EX2 R138, R4 ;  /* 0x00000004008a7308 */ /* 0x000a680000000800 */
[----:B------:R-:W-:Y:S03]  /*64b0*/  MUFU.EX2 R132, R6 ;  /* 0x0000000600847308 */ /* 0x000fe60000000800 */
[----:B------:R-:W-:Y:S01]  /*64c0*/  HMMA.16816.F32.BF16 R248, R8, R30, RZ ;  /* 0x0000001e08f8723c */ /* 0x000fe200000418ff */
[----:B------:R-:W3:Y:S01]  /*64d0*/  MUFU.EX2 R137, R5 ;  /* 0x0000000500897308 */ /* 0x000ee20000000800 */
[----:B--2---:R-:W-:-:S04]  /*64e0*/  FFMA.FTZ R3, R58, UR9, -R12 ;  /* 0x000000093a037c23 */ /* 0x004fc8000801080c */
[----:B------:R2:W-:Y:S01]  /*64f0*/  MUFU.EX2 R30, R3 ;  /* 0x00000003001e7308 */ /* 0x0005e20000000800 */
[--C-:B-----5:R-:W-:Y:S01]  /*6500*/  FFMA.FTZ R4, R72, UR9, -R12.reuse ;  /* 0x0000000948047c23 */ /* 0x120fe2000801080c */
[----:B------:R-:W-:Y:S01]  /*6510*/  HMMA.16816.F32.BF16 R188, R8, R32, RZ ;  /* 0x0000002008bc723c */ /* 0x000fe200000418ff */
[----:B-1----:R-:W-:Y:S02]  /*6520*/  F2FP.BF16.F32.PACK_AB R126, R139, R138 ;  /* 0x0000008a8b7e723e */ /* 0x002fe400000010ff */
[----:B------:R1:W-:Y:S01]  /*6530*/  MUFU.EX2 R28, R4 ;  /* 0x00000004001c7308 */ /* 0x0003e20000000800 */
[----:B---3--:R-:W-:Y:S01]  /*6540*/  FFMA.FTZ R0, R73, UR9, -R12 ;  /* 0x0000000949007c23 */ /* 0x008fe2000801080c */
[----:B------:R-:W-:-:S03]  /*6550*/  F2FP.BF16.F32.PACK_AB R124, R137, R132 ;  /* 0x00000084897c723e */ /* 0x000fc600000010ff */
[----:B------:R-:W-:Y:S01]  /*6560*/  HMMA.16816.F32.BF16 R116, R8, R16, RZ ;  /* 0x000000100874723c */ /* 0x000fe200000418ff */
[----:B------:R3:W5:Y:S01]  /*6570*/  MUFU.EX2 R29, R0 ;  /* 0x00000000001d7308 */ /* 0x0007620000000800 */
[----:B--2---:R-:W-:-:S06]  /*6580*/  FFMA.FTZ R3, R93, UR9, -R13 ;  /* 0x000000095d037c23 */ /* 0x004fcc000801080d */
[C---:B------:R-:W-:Y:S01]  /*6590*/  HMMA.16816.F32.BF16 R200, R8.reuse, R36, RZ ;  /* 0x0000002408c8723c */ /* 0x040fe200000418ff */
[----:B-1----:R-:W-:Y:S01]  /*65a0*/  FFMA.FTZ R4, R27, UR9, -R13 ;  /* 0x000000091b047c23 */ /* 0x002fe2000801080d */
[----:B------:R-:W-:Y:S02]  /*65b0*/  IMAD.MOV.U32 R37, RZ, RZ, R45 ;  /* 0x000000ffff257224 */ /* 0x000fe400078e002d */
[----:B------:R-:W-:Y:S02]  /*65c0*/  IMAD.MOV.U32 R36, RZ, RZ, R44 ;  /* 0x000000ffff247224 */ /* 0x000fe400078e002c */
[----:B---3--:R-:W-:Y:S02]  /*65d0*/  FFMA.FTZ R0, R57, UR9, -R12 ;  /* 0x0000000939007c23 */ /* 0x008fe4000801080c */
[----:B------:R-:W-:Y:S01]  /*65e0*/  HMMA.16816.F32.BF16 R244, R8, R38, RZ ;  /* 0x0000002608f4723c */ /* 0x000fe200000418ff */
[----:B------:R-:W-:Y:S01]  /*65f0*/  IMAD.MOV.U32 R38, RZ, RZ, R7 ;  /* 0x000000ffff267224 */ /* 0x000fe200078e0007 */
[----:B-----5:R-:W-:Y:S01]  /*6600*/  F2FP.BF16.F32.PACK_AB R125, R28, R29 ;  /* 0x0000001d1c7d723e */ /* 0x020fe200000010ff */
[----:B------:R1:W2:Y:S01]  /*6610*/  MUFU.EX2 R31, R0 ;  /* 0x00000000001f7308 */ /* 0x0002a20000000800 */
[----:B------:R-:W-:-:S02]  /*6620*/  IMAD.MOV.U32 R39, RZ, RZ, R20 ;  /* 0x000000ffff277224 */ /* 0x000fc400078e0014 */
[----:B------:R-:W3:Y:S01]  /*6630*/  LDSM.16.MT88.4 R20, [R219+0x1800] ;  /* 0x00180000db14783b */ /* 0x000ee20000004200 */
[----:B------:R-:W-:Y:S01]  /*6640*/  MUFU.EX2 R7, R4 ;  /* 0x0000000400077308 */ /* 0x000fe20000000800 */
[----:B------:R-:W-:Y:S01]  /*6650*/  HMMA.16816.F32.BF16 R192, R8, R40, RZ ;  /* 0x0000002808c0723c */ /* 0x000fe200000418ff */
[----:B------:R-:W-:-:S07]  /*6660*/  IMAD.MOV.U32 R12, RZ, RZ, R38 ;  /* 0x000000ffff0c7224 */ /* 0x000fce00078e0026 */
[----:B------:R-:W-:Y:S01]  /*6670*/  HMMA.16816.F32.BF16 R240, R8, R42, RZ ;  /* 0x0000002a08f0723c */ /* 0x000fe200000418ff */
[----:B-1----:R-:W-:Y:S01]  /*6680*/  FFMA.FTZ R0, R92, UR9, -R13 ;  /* 0x000000095c007c23 */ /* 0x002fe2000801080d */
[----:B--2---:R-:W-:-:S06]  /*6690*/  F2FP.BF16.F32.PACK_AB R127, R31, R30 ;  /* 0x0000001e1f7f723e */ /* 0x004fcc00000010ff */
[C---:B------:R-:W-:Y:S08]  /*66a0*/  HMMA.16816.F32.BF16 R32, R8.reuse, R34, RZ ;  /* 0x000000220820723c */ /* 0x040ff000000418ff */
[----:B------:R-:W-:Y:S01]  /*66b0*/  HMMA.16816.F32.BF16 R16, R8, R18, RZ ;  /* 0x000000120810723c */ /* 0x000fe200000418ff */
[----:B------:R1:W-:Y:S01]  /*66c0*/  MUFU.EX2 R9, R3 ;  /* 0x0000000300097308 */ /* 0x0003e20000000800 */
[----:B------:R-:W-:Y:S01]  /*66d0*/  FADD.FTZ R11, R186, R184 ;  /* 0x000000b8ba0b7221 */ /* 0x000fe20000010000 */
[----:B------:R-:W-:-:S02]  /*66e0*/  FADD.FTZ R10, R182, R180 ;  /* 0x000000b4b60a7221 */ /* 0x000fc40000010000 */
[----:B------:R2:W5:Y:S03]  /*66f0*/  MUFU.EX2 R8, R0 ;  /* 0x0000000000087308 */ /* 0x0005660000000800 */
[----:B------:R-:W-:Y:S01]  /*6700*/  HMMA.16816.F32.BF16 R56, R124, R64, R76 ;  /* 0x000000407c38723c */ /* 0x000fe2000004184c */
[----:B-1----:R-:W-:-:S07]  /*6710*/  FFMA.FTZ R3, R15, UR9, -R13 ;  /* 0x000000090f037c23 */ /* 0x002fce000801080d */
[C---:B------:R-:W-:Y:S01]  /*6720*/  HMMA.16816.F32.BF16 R76, R124.reuse, R82, R128 ;  /* 0x000000527c4c723c */ /* 0x040fe20000041880 */
[----:B------:R-:W-:Y:S01]  /*6730*/  IMAD.MOV.U32 R13, RZ, RZ, R39 ;  /* 0x000000ffff0d7224 */ /* 0x000fe200078e0027 */
[----:B------:R1:W3:Y:S01]  /*6740*/  MUFU.EX2 R6, R3 ;  /* 0x0000000300067308 */ /* 0x0002e20000000800 */
[----:B--2---:R-:W-:Y:S01]  /*6750*/  FFMA.FTZ R0, R63, UR9, -R14 ;  /* 0x000000093f007c23 */ /* 0x004fe2000801080e */
[----:B-----5:R-:W-:Y:S01]  /*6760*/  F2FP.BF16.F32.PACK_AB R128, R8, R9 ;  /* 0x000000090880723e */ /* 0x020fe200000010ff */
[----:B------:R-:W-:Y:S02]  /*6770*/  IMAD.MOV.U32 R15, RZ, RZ, R94 ;  /* 0x000000ffff0f7224 */ /* 0x000fe400078e005e */
[----:B------:R2:W-:Y:S01]  /*6780*/  MUFU.EX2 R5, R0 ;  /* 0x0000000000057308 */ /* 0x0005e20000000800 */
[----:B----4-:R-:W-:Y:S01]  /*6790*/  HMMA.16816.F32.BF16 R40, R124, R48, R68 ;  /* 0x000000307c28723c */ /* 0x010fe20000041844 */
[----:B-1----:R-:W-:Y:S01]  /*67a0*/  FFMA.FTZ R3, R60, UR9, -R14 ;  /* 0x000000093c037c23 */ /* 0x002fe2000801080e */
[----:B---3--:R-:W-:-:S06]  /*67b0*/  F2FP.BF16.F32.PACK_AB R130, R6, R7 ;  /* 0x000000070682723e */ /* 0x008fcc00000010ff */
[----:B------:R-:W-:Y:S01]  /*67c0*/  HMMA.16816.F32.BF16 R44, R124, R50, R100 ;  /* 0x000000327c2c723c */ /* 0x000fe20000041864 */
[----:B------:R1:W3:Y:S01]  /*67d0*/  MUFU.EX2 R4, R3 ;  /* 0x0000000300047308 */ /* 0x0002e20000000800 */
[----:B--2---:R-:W-:-:S06]  /*67e0*/  FFMA.FTZ R0, R62, UR9, -R14 ;  /* 0x000000093e007c23 */ /* 0x004fcc000801080e */
[----:B------:R-:W-:Y:S01]  /*67f0*/  HMMA.16816.F32.BF16 R148, R124, R156, R148 ;  /* 0x0000009c7c94723c */ /* 0x000fe20000041894 */
[----:B------:R-:W-:Y:S01]  /*6800*/  MUFU.EX2 R0, R0 ;  /* 0x0000000000007308 */ /* 0x000fe20000000800 */
[----:B-1----:R-:W-:Y:S01]  /*6810*/  FFMA.FTZ R3, R61, UR9, -R14 ;  /* 0x000000093d037c23 */ /* 0x002fe2000801080e */
[----:B---3--:R-:W-:Y:S01]  /*6820*/  F2FP.BF16.F32.PACK_AB R129, R4, R5 ;  /* 0x000000050481723e */ /* 0x008fe200000010ff */
[----:B------:R-:W-:-:S04]  /*6830*/  IMAD.MOV.U32 R14, RZ, RZ, R95 ;  /* 0x000000ffff0e7224 */ /* 0x000fc800078e005f */
[C---:B------:R-:W-:Y:S01]  /*6840*/  HMMA.16816.F32.BF16 R60, R124.reuse, R66, R108 ;  /* 0x000000427c3c723c */ /* 0x040fe2000004186c */
[----:B------:R-:W1:Y:S07]  /*6850*/  MUFU.EX2 R3, R3 ;  /* 0x0000000300037308 */ /* 0x000e6e0000000800 */
[----:B------:R-:W-:Y:S01]  /*6860*/  HMMA.16816.F32.BF16 R108, R124, R114, R196 ;  /* 0x000000727c6c723c */ /* 0x000fe200000418c4 */
[----:B------:R-:W-:Y:S02]  /*6870*/  IMAD.MOV.U32 R196, RZ, RZ, R36 ;  /* 0x000000ffffc47224 */ /* 0x000fe400078e0024 */
[----:B------:R-:W-:-:S02]  /*6880*/  IMAD.MOV.U32 R197, RZ, RZ, R37 ;  /* 0x000000ffffc57224 */ /* 0x000fc400078e0025 */
[----:B------:R-:W-:Y:S02]  /*6890*/  IMAD.MOV.U32 R198, RZ, RZ, R52 ;  /* 0x000000ffffc67224 */ /* 0x000fe400078e0034 */
[----:B------:R-:W-:Y:S01]  /*68a0*/  IMAD.MOV.U32 R199, RZ, RZ, R53 ;  /* 0x000000ffffc77224 */ /* 0x000fe200078e0035 */
[----:B------:R-:W-:Y:S01]  /*68b0*/  HMMA.16816.F32.BF16 R92, R124, R98, R144 ;  /* 0x000000627c5c723c */ /* 0x000fe20000041890 */
[----:B-1----:R-:W-:-:S07]  /*68c0*/  F2FP.BF16.F32.PACK_AB R131, R3, R0 ;  /* 0x000000000383723e */ /* 0x002fce00000010ff */
[C---:B------:R-:W-:Y:S08]  /*68d0*/  HMMA.16816.F32.BF16 R36, R128.reuse, R48, R208 ;  /* 0x000000308024723c */ /* 0x040ff000000418d0 */
        /* <DEDUP_REMOVED lines=22> */
[----:B------:R-:W-:-:S02]  /*6a40*/  IMAD.MOV.U32 R236, RZ, RZ, R54 ;  /* 0x000000ffffec7224 */ /* 0x000fc400078e0036 */
[----:B------:R-:W-:Y:S01]  /*6a50*/  FADD.FTZ R4, R138, R5 ;  /* 0x000000058a047221 */ /* 0x000fe20000010000 */
[----:B------:R-:W-:Y:S02]  /*6a60*/  IMAD.MOV.U32 R237, RZ, RZ, R55 ;  /* 0x000000ffffed7224 */ /* 0x000fe400078e0037 */
[----:B------:R-:W-:Y:S01]  /*6a70*/  FADD.FTZ R5, R30, R8 ;  /* 0x000000081e057221 */ /* 0x000fe20000010000 */
[----:B------:R-:W-:Y:S01]  /*6a80*/  IMAD.MOV.U32 R239, RZ, RZ, R217 ;  /* 0x000000ffffef7224 */ /* 0x000fe200078e00d9 */
[----:B------:R-:W-:Y:S01]  /*6a90*/  HMMA.16816.F32.BF16 R52, R128, R64, R204 ;  /* 0x000000408034723c */ /* 0x000fe200000418cc */
[----:B------:R-:W-:Y:S02]  /*6aa0*/  IMAD.MOV.U32 R238, RZ, RZ, R218 ;  /* 0x000000ffffee7224 */ /* 0x000fe400078e00da */
[----:B------:R-:W-:Y:S01]  /*6ab0*/  FADD.FTZ R217, R31, R5 ;  /* 0x000000051fd97221 */ /* 0x000fe20000010000 */
[----:B------:R-:W-:-:S04]  /*6ac0*/  FADD.FTZ R218, R139, R4 ;  /* 0x000000048bda7221 */ /* 0x000fc80000010000 */
[----:B------:R-:W-:Y:S01]  /*6ad0*/  HMMA.16816.F32.BF16 R64, R128, R66, R248 ;  /* 0x000000428040723c */ /* 0x000fe200000418f8 */
[----:B------:R-:W-:Y:S01]  /*6ae0*/  FADD.FTZ R249, R6, R7 ;  /* 0x0000000706f97221 */ /* 0x000fe20000010000 */
[----:B------:R-:W-:-:S04]  /*6af0*/  FADD.FTZ R248, R3, R0 ;  /* 0x0000000003f87221 */ /* 0x000fc80000010000 */
        /* <DEDUP_REMOVED lines=29> */
[----:B------:R-:W4:Y:S01]  /*6cd0*/  LDL R199, [R1] ;  /* 0x0000000001c77983 */ /* 0x000f220000100800 */
[----:B------:R-:W5:Y:S01]  /*6ce0*/  S2R R197, SR_TID.X ;  /* 0x0000000000c57919 */ /* 0x000f620000002100 */
[----:B------:R-:W-:Y:S02]  /*6cf0*/  UIADD3 UR4, UPT, UPT, UR25, -0x2, URZ ;  /* 0xfffffffe19047890 */ /* 0x000fe4000fffe0ff */
[----:B------:R-:W4:Y:S02]  /*6d00*/  LDL R27, [R1+0x4] ;  /* 0x00000400011b7983 */ /* 0x000f240000100800 */
[----:B------:R-:W-:-:S04]  /*6d10*/  UIMAD.WIDE.U32 UR28, UR4, UR6, URZ ;  /* 0x00000006041c72a5 */ /* 0x000fc8000f8e00ff */
[----:B------:R-:W-:Y:S02]  /*6d20*/  USHF.L.U32 UR27, UR28, 0x5, URZ ;  /* 0x000000051c1b7899 */ /* 0x000fe400080006ff */
[----:B------:R-:W-:Y:S02]  /*6d30*/  UIMAD UR26, UR4, UR7, UR29 ;  /* 0x00000007041a72a4 */ /* 0x000fe4000f8e021d */
[----:B------:R-:W-:Y:S02]  /*6d40*/  ULEA UR27, UP0, UR6, UR27, 0x4 ;  /* 0x0000001b061b7291 */ /* 0x000fe4000f8020ff */
[----:B------:R-:W-:Y:S01]  /*6d50*/  USHF.L.U64.HI UR18, UR28, 0x5, UR26 ;  /* 0x000000051c127899 */ /* 0x000fe2000801021a */
[----:B------:R-:W-:-:S03]  /*6d60*/  IMAD.U32 R6, RZ, RZ, UR28 ;  /* 0x0000001cff067e24 */ /* 0x000fc6000f8e00ff */
[----:B------:R-:W-:Y:S01]  /*6d70*/  ULEA.HI.X UR18, UR6, UR18, UR7, 0x4, UP0 ;  /* 0x0000001206127291 */ /* 0x000fe200080f2407 */
[----:B-----5:R-:W-:-:S05]  /*6d80*/  IMAD.SHL.U32 R197, R197, 0x8, RZ ;  /* 0x00000008c5c57824 */ /* 0x020fca00078e00ff */
[----:B------:R-:W-:-:S04]  /*6d90*/  LOP3.LUT R197, R197, 0x38, RZ, 0xc0, !PT ;  /* 0x00000038c5c57812 */ /* 0x000fc800078ec0ff */
[C---:B-1----:R-:W-:Y:S02]  /*6da0*/  ISETP.GE.AND P2, PT, R197.reuse, UR13, PT ;  /* 0x0000000dc5007c0c */ /* 0x042fe4000bf46270 */
[----:B------:R-:W-:Y:S01]  /*6db0*/  LOP3.LUT R197, R197, 0x40, RZ, 0xfc, !PT ;  /* 0x00000040c5c57812 */ /* 0x000fe200078efcff */
[----:B------:R-:W-:Y:S02]  /*6dc0*/  IMAD.U32 R3, RZ, RZ, UR28 ;  /* 0x0000001cff037e24 */ /* 0x000fe4000f8e00ff */
[----:B------:R-:W-:Y:S01]  /*6dd0*/  IMAD.U32 R4, RZ, RZ, UR27 ;  /* 0x0000001bff047e24 */ /* 0x000fe2000f8e00ff */
[----:B------:R-:W-:Y:S01]  /*6de0*/  ISETP.GE.AND P1, PT, R197, UR13, PT ;  /* 0x0000000dc5007c0c */ /* 0x000fe2000bf26270 */
[----:B------:R-:W-:Y:S02]  /*6df0*/  IMAD.U32 R0, RZ, RZ, UR26 ;  /* 0x0000001aff007e24 */ /* 0x000fe4000f8e00ff */
[----:B------:R-:W-:Y:S02]  /*6e00*/  IMAD.U32 R8, RZ, RZ, UR27 ;  /* 0x0000001bff087e24 */ /* 0x000fe4000f8e00ff */
[----:B------:R-:W-:-:S02]  /*6e10*/  IMAD.U32 R5, RZ, RZ, UR18 ;  /* 0x00000012ff057e24 */ /* 0x000fc4000f8e00ff */
[----:B------:R-:W-:Y:S01]  /*6e20*/  IMAD.MOV.U32 R250, RZ, RZ, R221 ;  /* 0x000000fffffa7224 */ /* 0x000fe200078e00dd */
[----:B------:R-:W-:Y:S01]  /*6e30*/  BAR.SYNC.DEFER_BLOCKING 0x0 ;  /* 0x0000000000007b1d */ /* 0x000fe20000010000 */
[-C--:B--2---:R-:W-:Y:S02]  /*6e40*/  LEA R6, P3, R6, R196.reuse, 0x6 ;  /* 0x000000c406067211 */ /* 0x084fe400078630ff */
[----:B------:R-:W-:Y:S02]  /*6e50*/  LEA R4, P0, R4, R196, 0x1 ;  /* 0x000000c404047211 */ /* 0x000fe400078008ff */
[-C--:B---3--:R-:W-:Y:S02]  /*6e60*/  LEA.HI.X R7, R3, R198.reuse, R0, 0x6, P3 ;  /* 0x000000c603077211 */ /* 0x088fe400018f3400 */
        /* <DEDUP_REMOVED lines=22> */
[----:B------:R-:W2:Y:S04]  /*6fd0*/  LDSM.16.M88.4 R8, [R213] ;  /* 0x00000000d508783b */ /* 0x000ea80000000200 */
[----:B------:R-:W-:Y:S01]  /*6fe0*/  LDSM.16.M88.4 R28, [R214+UR5+0x8800] ;  /* 0x00880005d61c783b */ /* 0x000fe20008000200 */
[----:B------:R-:W-:-:S02]  /*6ff0*/  IMAD.IADD R0, R220, 0x1, R2 ;  /* 0x00000001dc007824 */ /* 0x000fc400078e0202 */
[----:B------:R-:W-:Y:S01]  /*7000*/  IMAD.IADD R3, R213, 0x1, R2 ;  /* 0x00000001d5037824 */ /* 0x000fe200078e0202 */
[----:B------:R-:W0:Y:S04]  /*7010*/  LDGDEPBAR ;  /* 0x00000000000079af */ /* 0x000e280000000000 */
[----:B------:R-:W-:Y:S04]  /*7020*/  LDSM.16.M88.4 R176, [R0+0x8000] ;  /* 0x0080000000b0783b */ /* 0x000fe80000000200 */
[----:B-1----:R-:W1:Y:S04]  /*7030*/  LDSM.16.M88.4 R4, [R213+0x2000] ;  /* 0x00200000d504783b */ /* 0x002e680000000200 */
[----:B------:R-:W3:Y:S04]  /*7040*/  LDSM.16.M88.4 R12, [R3+0x2000] ;  /* 0x00200000030c783b */ /* 0x000ee80000000200 */
[----:B------:R-:W5:Y:S04]  /*7050*/  LDSM.16.M88.4 R140, [R0+0x8800] ;  /* 0x00880000008c783b */ /* 0x000f680000000200 */
[----:B------:R-:W5:Y:S01]  /*7060*/  LDSM.16.M88.4 R16, [R3] ;  /* 0x000000000310783b */ /* 0x000f620000000200 */
[C---:B--2---:R-:W-:Y:S08]  /*7070*/  HMMA.16816.F32.BF16 R200, R8.reuse, R20, RZ ;  /* 0x0000001408c8723c */ /* 0x044ff000000418ff */
[----:B------:R-:W-:Y:S08]  /*7080*/  HMMA.16816.F32.BF16 R204, R8, R22, RZ ;  /* 0x0000001608cc723c */ /* 0x000ff000000418ff */
[C---:B-1----:R-:W-:Y:S08]  /*7090*/  HMMA.16816.F32.BF16 R32, R4.reuse, R20, RZ ;  /* 0x000000140420723c */ /* 0x042ff000000418ff */
[C---:B------:R-:W-:Y:S08]  /*70a0*/  HMMA.16816.F32.BF16 R184, R4.reuse, R22, RZ ;  /* 0x0000001604b8723c */ /* 0x040ff000000418ff */
[C---:B------:R-:W-:Y:S08]  /*70b0*/  HMMA.16816.F32.BF16 R180, R4.reuse, R28, RZ ;  /* 0x0000001c04b4723c */ /* 0x040ff000000418ff */
[----:B------:R-:W-:Y:S01]  /*70c0*/  HMMA.16816.F32.BF16 R20, R4, R30, RZ ;  /* 0x0000001e0414723c */ /* 0x000fe200000418ff */
[----:B------:R-:W-:-:S05]  /*70d0*/  IMAD.MOV.U32 R4, RZ, RZ, 0x40 ;  /* 0x00000040ff047424 */ /* 0x000fca00078e00ff */
[----:B------:R-:W-:Y:S01]  /*70e0*/  SEL R4, R4, 0xffffffc0, !P4 ;  /* 0xffffffc004047807 */ /* 0x000fe20006000000 */
[----:B----4-:R-:W-:-:S04]  /*70f0*/  IMAD.MOV.U32 R251, RZ, RZ, R199 ;  /* 0x000000fffffb7224 */ /* 0x010fc800078e00c7 */
[--C-:B------:R-:W-:Y:S02]  /*7100*/  IMAD.IADD R221, R213, 0x1, R4.reuse ;  /* 0x00000001d5dd7824 */ /* 0x100fe400078e0204 */
[----:B------:R-:W-:Y:S01]  /*7110*/  IMAD.IADD R244, R220, 0x1, R4 ;  /* 0x00000001dcf47824 */ /* 0x000fe200078e0204 */
[----:B---3--:R-:W-:Y:S02]  /*7120*/  HMMA.16816.F32.BF16 R236, R12, R176, R32 ;  /* 0x000000b00cec723c */ /* 0x008fe40000041820 */
[----:B------:R-:W-:Y:S04]  /*7130*/  LDSM.16.M88.4 R4, [R221+0x2000] ;  /* 0x00200000dd04783b */ /* 0x000fe80000000200 */
[----:B------:R-:W1:Y:S02]  /*7140*/  LDSM.16.M88.4 R32, [R244+0x8000] ;  /* 0x00800000f420783b */ /* 0x000e640000000200 */
[C---:B------:R-:W-:Y:S08]  /*7150*/  HMMA.16816.F32.BF16 R196, R8.reuse, R28, RZ ;  /* 0x0000001c08c4723c */ /* 0x040ff000000418ff */
[----:B------:R-:W-:Y:S01]  /*7160*/  HMMA.16816.F32.BF16 R192, R8, R30, RZ ;  /* 0x0000001e08c0723c */ /* 0x000fe200000418ff */
[----:B------:R-:W2:Y:S04]  /*7170*/  LDSM.16.M88.4 R28, [R244+0x8800] ;  /* 0x00880000f41c783b */ /* 0x000ea80000000200 */
[----:B------:R-:W3:Y:S01]  /*7180*/  LDSM.16.M88.4 R8, [R221] ;  /* 0x00000000dd08783b */ /* 0x000ee20000000200 */
[----:B------:R-:W-:-:S02]  /*7190*/  IMAD.IADD R245, R2, 0x1, R221 ;  /* 0x0000000102f57824 */ /* 0x000fc400078e02dd */
[----:B------:R-:W-:Y:S01]  /*71a0*/  IMAD.IADD R246, R2, 0x1, R244 ;  /* 0x0000000102f67824 */ /* 0x000fe200078e02f4 */
[C---:B-----5:R-:W-:Y:S08]  /*71b0*/  HMMA.16816.F32.BF16 R232, R12.reuse, R140, R180 ;  /* 0x0000008c0ce8723c */ /* 0x060ff000000418b4 */
[C---:B------:R-:W-:Y:S08]  /*71c0*/  HMMA.16816.F32.BF16 R208, R12.reuse, R178, R184 ;  /* 0x000000b20cd0723c */ /* 0x040ff000000418b8 */
[----:B------:R-:W-:Y:S01]  /*71d0*/  HMMA.16816.F32.BF16 R188, R12, R142, R20 ;  /* 0x0000008e0cbc723c */ /* 0x000fe20000041814 */
[----:B------:R-:W-:Y:S04]  /*71e0*/  LDSM.16.M88.4 R12, [R245+0x2000] ;  /* 0x00200000f50c783b */ /* 0x000fe80000000200 */
[----:B------:R-:W4:Y:S03]  /*71f0*/  LDSM.16.M88.4 R20, [R246+0x8000] ;  /* 0x00800000f614783b */ /* 0x000f260000000200 */
[C---:B------:R-:W-:Y:S08]  /*7200*/  HMMA.16816.F32.BF16 R180, R16.reuse, R176, R200 ;  /* 0x000000b010b4723c */ /* 0x040ff000000418c8 */
[C---:B------:R-:W-:Y:S08]  /*7210*/  HMMA.16816.F32.BF16 R196, R16.reuse, R140, R196 ;  /* 0x0000008c10c4723c */ /* 0x040ff000000418c4 */
[C---:B------:R-:W-:Y:S01]  /*7220*/  HMMA.16816.F32.BF16 R184, R16.reuse, R142, R192 ;  /* 0x0000008e10b8723c */ /* 0x040fe200000418c0 */
[----:B------:R-:W5:Y:S07]  /*7230*/  LDSM.16.M88.4 R140, [R246+0x8800] ;  /* 0x00880000f68c783b */ /* 0x000f6e0000000200 */
[----:B------:R-:W-:Y:S01]  /*7240*/  HMMA.16816.F32.BF16 R176, R16, R178, R204 ;  /* 0x000000b210b0723c */ /* 0x000fe200000418cc */
[----:B------:R-:W5:Y:S07]  /*7250*/  LDSM.16.M88.4 R16, [R245] ;  /* 0x00000000f510783b */ /* 0x000f6e0000000200 */
[C---:B-1----:R-:W-:Y:S08]  /*7260*/  HMMA.16816.F32.BF16 R208, R4.reuse, R34, R208 ;  /* 0x0000002204d0723c */ /* 0x042ff000000418d0 */
[C---:B------:R-:W-:Y:S08]  /*7270*/  HMMA.16816.F32.BF16 R200, R4.reuse, R32, R236 ;  /* 0x0000002004c8723c */ /* 0x040ff000000418ec */
[----:B--2---:R-:W-:Y:S08]  /*7280*/  HMMA.16816.F32.BF16 R192, R4, R30, R188 ;  /* 0x0000001e04c0723c */ /* 0x004ff000000418bc */
[C---:B---3--:R-:W-:Y:S08]  /*7290*/  HMMA.16816.F32.BF16 R180, R8.reuse, R32, R180 ;  /* 0x0000002008b4723c */ /* 0x048ff000000418b4 */
[----:B------:R-:W-:Y:S08]  /*72a0*/  HMMA.16816.F32.BF16 R32, R8, R34, R176 ;  /* 0x000000220820723c */ /* 0x000ff000000418b0 */
[----:B----4-:R-:W-:Y:S08]  /*72b0*/  HMMA.16816.F32.BF16 R236, R12, R22, R208 ;  /* 0x000000160cec723c */ /* 0x010ff000000418d0 */
[----:B------:R-:W-:Y:S08]  /*72c0*/  HMMA.16816.F32.BF16 R176, R8, R28, R196 ;  /* 0x0000001c08b0723c */ /* 0x000ff000000418c4 */
[----:B-----5:R-:W-:Y:S08]  /*72d0*/  HMMA.16816.F32.BF16 R208, R12, R142, R192 ;  /* 0x0000008e0cd0723c */ /* 0x020ff000000418c0 */
[----:B------:R-:W-:Y:S01]  /*72e0*/  HMMA.16816.F32.BF16 R204, R4, R28, R232 ;  /* 0x0000001c04cc723c */ /* 0x000fe200000418e8 */
[----:B------:R-:W-:Y:S07]  /*72f0*/  LDSM.16.M88.4 R4, [R213+0x6000] ;  /* 0x00600000d504783b */ /* 0x000fee0000000200 */
[----:B------:R-:W-:Y:S01]  /*7300*/  HMMA.16816.F32.BF16 R188, R8, R30, R184 ;  /* 0x0000001e08bc723c */ /* 0x000fe200000418b8 */
[----:B------:R-:W1:Y:S04]  /*7310*/  LDSM.16.M88.4 R28, [R214+UR5+0x9000] ;  /* 0x00900005d61c783b */ /* 0x000e680008000200 */
[----:B------:R-:W2:Y:S03]  /*7320*/  LDSM.16.M88.4 R8, [R213+0x4000] ;  /* 0x00400000d508783b */ /* 0x000ea60000000200 */
[-C--:B------:R-:W-:Y:S08]  /*7330*/  HMMA.16816.F32.BF16 R200, R12, R20.reuse, R200 ;  /* 0x000000140cc8723c */ /* 0x080ff000000418c8 */
[C---:B------:R-:W-:Y:S01]  /*7340*/  HMMA.16816.F32.BF16 R192, R16.reuse, R20, R180 ;  /* 0x0000001410c0723c */ /* 0x040fe200000418b4 */
[----:B------:R-:W-:Y:S07]  /*7350*/  LDSM.16.M88.4 R180, [R0+0x9800] ;  /* 0x0098000000b4783b */ /* 0x000fee0000000200 */
[----:B------:R-:W-:Y:S01]  /*7360*/  HMMA.16816.F32.BF16 R196, R16, R22, R32 ;  /* 0x0000001610c4723c */ /* 0x000fe20000041820 */
[----:B------:R-:W3:Y:S04]  /*7370*/  LDSM.16.M88.4 R20, [R214+UR5+0x9800] ;  /* 0x00980005d614783b */ /* 0x000ee80008000200 */
[----:B------:R-:W-:Y:S03]  /*7380*/  LDSM.16.M88.4 R32, [R0+0x9000] ;  /* 0x009000000020783b */ /* 0x000fe60000000200 */
[-C--:B------:R-:W-:Y:S01]  /*7390*/  HMMA.16816.F32.BF16 R232, R12, R140.reuse, R204 ;  /* 0x0000008c0ce8723c */ /* 0x080fe200000418cc */
[----:B------:R-:W4:Y:S07]  /*73a0*/  LDSM.16.M88.4 R12, [R3+0x6000] ;  /* 0x00600000030c783b */ /* 0x000f2e0000000200 */
[C---:B------:R-:W-:Y:S08]  /*73b0*/  HMMA.16816.F32.BF16 R184, R16.reuse, R140, R176 ;  /* 0x0000008c10b8723c */ /* 0x040ff000000418b0 */
[----:B------:R-:W-:Y:S01]  /*73c0*/  HMMA.16816.F32.BF16 R176, R16, R142, R188 ;  /* 0x0000008e10b0723c */ /* 0x000fe200000418bc */
[----:B------:R-:W5:Y:S07]  /*73d0*/  LDSM.16.M88.4 R16, [R3+0x4000] ;  /* 0x004000000310783b */ /* 0x000f6e0000000200 */
[-C--:B-1----:R-:W-:Y:S08]  /*73e0*/  HMMA.16816.F32.BF16 R140, R4, R28.reuse, R200 ;  /* 0x0000001c048c723c */ /* 0x082ff000000418c8 */
[C---:B--2---:R-:W-:Y:S08]  /*73f0*/  HMMA.16816.F32.BF16 R192, R8.reuse, R28, R192 ;  /* 0x0000001c08c0723c */ /* 0x044ff000000418c0 */
[C---:B------:R-:W-:Y:S08]  /*7400*/  HMMA.16816.F32.BF16 R196, R8.reuse, R30, R196 ;  /* 0x0000001e08c4723c */ /* 0x040ff000000418c4 */
[C---:B---3--:R-:W-:Y:S08]  /*7410*/  HMMA.16816.F32.BF16 R184, R8.reuse, R20, R184 ;  /* 0x0000001408b8723c */ /* 0x048ff000000418b8 */
[----:B------:R-:W-:Y:S01]  /*7420*/  HMMA.16816.F32.BF16 R188, R8, R22, R176 ;  /* 0x0000001608bc723c */ /* 0x000fe200000418b0 */
[----:B------:R-:W-:Y:S04]  /*7430*/  LDSM.16.M88.4 R176, [R244+0x9000] ;  /* 0x00900000f4b0783b */ /* 0x000fe80000000200 */
[----:B------:R-:W1:Y:S03]  /*7440*/  LDSM.16.M88.4 R8, [R221+0x4000] ;  /* 0x00400000dd08783b */ /* 0x000e660000000200 */
[C---:B------:R-:W-:Y:S08]  /*7450*/  HMMA.16816.F32.BF16 R232, R4.reuse, R20, R232 ;  /* 0x0000001404e8723c */ /* 0x040ff000000418e8 */
[C---:B------:R-:W-:Y:S01]  /*7460*/  HMMA.16816.F32.BF16 R200, R4.reuse, R22, R208 ;  /* 0x0000001604c8723c */ /* 0x040fe200000418d0 */
[----:B------:R-:W-:Y:S07]  /*7470*/  LDSM.16.M88.4 R20, [R245+0x4000] ;  /* 0x00400000f514783b */ /* 0x000fee0000000200 */
[----:B------:R-:W-:Y:S01]  /*7480*/  HMMA.16816.F32.BF16 R204, R4, R30, R236 ;  /* 0x0000001e04cc723c */ /* 0x000fe200000418ec */
[----:B------:R-:W-:Y:S07]  /*7490*/  LDSM.16.M88.4 R4, [R221+0x6000] ;  /* 0x00600000dd04783b */ /* 0x000fee0000000200 */
[-C--:B----4-:R-:W-:Y:S01]  /*74a0*/  HMMA.16816.F32.BF16 R208, R12, R32.reuse, R140 ;  /* 0x000000200cd0723c */ /* 0x090fe2000004188c */
[----:B------:R-:W2:Y:S07]  /*74b0*/  LDSM.16.M88.4 R140, [R246+0x9000] ;  /* 0x00900000f68c783b */ /* 0x000eae0000000200 */
[----:B-----5:R-:W-:Y:S08]  /*74c0*/  HMMA.16816.F32.BF16 R28, R16, R32, R192 ;  /* 0x00000020101c723c */ /* 0x020ff000000418c0 */
[C---:B------:R-:W-:Y:S08]  /*74d0*/  HMMA.16816.F32.BF16 R236, R12.reuse, R180, R232 ;  /* 0x000000b40cec723c */ /* 0x040ff000000418e8 */
[----:B------:R-:W-:Y:S08]  /*74e0*/  HMMA.16816.F32.BF16 R232, R12, R182, R200 ;  /* 0x000000b60ce8723c */ /* 0x000ff000000418c8 */
[C---:B------:R-:W-:Y:S08]  /*74f0*/  HMMA.16816.F32.BF16 R200, R16.reuse, R180, R184 ;  /* 0x000000b410c8723c */ /* 0x040ff000000418b8 */
[----:B------:R-:W-:Y:S08]  /*7500*/  HMMA.16816.F32.BF16 R188, R16, R182, R188 ;  /* 0x000000b610bc723c */ /* 0x000ff000000418bc */
[----:B-1----:R-:W-:Y:S01]  /*7510*/  HMMA.16816.F32.BF16 R180, R8, R176, R28 ;  /* 0x000000b008b4723c */ /* 0x002fe2000004181c */
[----:B------:R-:W-:Y:S01]  /*7520*/  IMAD.U32 R0, RZ, RZ, UR25 ;  /* 0x00000019ff007e24 */ /* 0x000fe2000f8e00ff */
[----:B------:R-:W-:Y:S06]  /*7530*/  LDSM.16.M88.4 R28, [R246+0x9800] ;  /* 0x00980000f61c783b */ /* 0x000fec0000000200 */
[-C--:B------:R-:W-:Y:S01]  /*7540*/  HMMA.16816.F32.BF16 R240, R12, R34.reuse, R204 ;  /* 0x000000220cf0723c */ /* 0x080fe200000418cc */
[----:B------:R-:W-:Y:S07]  /*7550*/  LDSM.16.M88.4 R12, [R245+0x6000] ;  /* 0x00600000f50c783b */ /* 0x000fee0000000200 */
[----:B------:R-:W-:Y:S01]  /*7560*/  HMMA.16816.F32.BF16 R204, R16, R34, R196 ;  /* 0x0000002210cc723c */ /* 0x000fe200000418c4 */
[----:B------:R-:W1:Y:S07]  /*7570*/  LDSM.16.M88.4 R32, [R244+0x9800] ;  /* 0x00980000f420783b */ /* 0x000e6e0000000200 */
[----:B--2---:R-:W-:Y:S01]  /*7580*/  HMMA.16816.F32.BF16 R180, R20, R140, R180 ;  /* 0x0000008c14b4723c */ /* 0x004fe200000418b4 */
[----:B------:R-:W-:Y:S01]  /*7590*/  IMAD R0, R0, 0x20, R250 ;  /* 0x0000002000007824 */ /* 0x000fe200078e02fa */
[----:B------:R-:W-:-:S06]  /*75a0*/  DEPBAR.LE SB0, 0x0 ;  /* 0x000080000000791a */ /* 0x000fcc0000000000 */
[----:B------:R-:W-:Y:S01]  /*75b0*/  HMMA.16816.F32.BF16 R16, R4, R176, R208 ;  /* 0x000000b00410723c */ /* 0x000fe200000418d0 */
[----:B------:R-:W-:-:S07]  /*75c0*/  VIADD R3, R0, UR24 ;  /* 0x0000001800037c36 */ /* 0x000fce0008000000 */
[----:B------:R-:W-:Y:S03]  /*75d0*/  HMMA.16816.F32.BF16 R184, R4, R178, R240 ;  /* 0x000000b204b8723c */ /* 0x000fe600000418f0 */
[----:B------:R-:W-:Y:S01]  /*75e0*/  FMUL.FTZ R180, R180, UR8 ;  /* 0x00000008b4b47c20 */ /* 0x000fe20008410000 */
[----:B------:R-:W-:-:S04]  /*75f0*/  FMUL.FTZ R182, R182, UR8 ;  /* 0x00000008b6b67c20 */ /* 0x000fc80008410000 */
[----:B------:R-:W-:Y:S01]  /*7600*/  HMMA.16816.F32.BF16 R176, R8, R178, R204 ;  /* 0x000000b208b0723c */ /* 0x000fe200000418cc */
[----:B------:R-:W2:Y:S07]  /*7610*/  MUFU.TANH R180, R180 ;  /* 0x000000b400b47308 */ /* 0x000eae0000002400 */
[C---:B-1----:R-:W-:Y:S01]  /*7620*/  HMMA.16816.F32.BF16 R196, R4.reuse, R32, R236 ;  /* 0x0000002004c4723c */ /* 0x042fe200000418ec */
[----:B------:R-:W1:Y:S07]  /*7630*/  MUFU.TANH R182, R182 ;  /* 0x000000b600b67308 */ /* 0x000e6e0000002400 */
[----:B------:R-:W-:Y:S01]  /*7640*/  HMMA.16816.F32.BF16 R192, R4, R34, R232 ;  /* 0x0000002204c0723c */ /* 0x000fe200000418e8 */
[----:B------:R-:W-:-:S04]  /*7650*/  VIADD R5, R3, 0xffffffc0 ;  /* 0xffffffc003057836 */ /* 0x000fc80000000000 */
[--C-:B------:R-:W-:Y:S02]  /*7660*/  IMAD.IADD R6, R223, 0x1, -R5.reuse ;  /* 0x00000001df067824 */ /* 0x100fe400078e0a05 */
[----:B------:R-:W-:Y:S01]  /*7670*/  IMAD.IADD R4, R26, 0x1, -R5 ;  /* 0x000000011a047824 */ /* 0x000fe200078e0a05 */
[----:B------:R-:W-:Y:S02]  /*7680*/  HMMA.16816.F32.BF16 R200, R8, R32, R200 ;  /* 0x0000002008c8723c */ /* 0x000fe400000418c8 */
[----:B------:R-:W-:Y:S02]  /*7690*/  IABS R6, R6 ;  /* 0x0000000600067213 */ /* 0x000fe40000000000 */
[----:B------:R-:W-:-:S04]  /*76a0*/  IABS R4, R4 ;  /* 0x0000000400047213 */ /* 0x000fc80000000000 */
[----:B------:R-:W-:Y:S01]  /*76b0*/  HMMA.16816.F32.BF16 R188, R8, R34, R188 ;  /* 0x0000002208bc723c */ /* 0x000fe200000418bc */
[----:B------:R-:W-:-:S07]  /*76c0*/  I2FP.F32.S32 R7, R6 ;  /* 0x0000000600077245 */ /* 0x000fce0000201400 */
[----:B------:R-:W-:Y:S01]  /*76d0*/  HMMA.16816.F32.BF16 R8, R12, R140, R16 ;  /* 0x0000008c0c08723c */ /* 0x000fe20000041810 */
[----:B------:R-:W-:Y:S01]  /*76e0*/  I2FP.F32.S32 R6, R4 ;  /* 0x0000000400067245 */ /* 0x000fe20000201400 */
[----:B------:R-:W-:Y:S02]  /*76f0*/  VIADD R4, R0, 0xffffffc0 ;  /* 0xffffffc000047836 */ /* 0x000fe40000000000 */
[----:B--2---:R-:W-:-:S04]  /*7700*/  FFMA.FTZ R7, R7, -UR12, R180 ;  /* 0x8000000c07077c23 */ /* 0x004fc800080100b4 */
[----:B------:R-:W-:Y:S01]  /*7710*/  HMMA.16816.F32.BF16 R184, R12, R142, R184 ;  /* 0x0000008e0cb8723c */ /* 0x000fe200000418b8 */
[----:B-1----:R-:W-:Y:S01]  /*7720*/  FFMA.FTZ R6, R6, -UR12, R182 ;  /* 0x8000000c06067c23 */ /* 0x002fe200080100b6 */
[----:B------:R-:W-:-:S06]  /*7730*/  ISETP.GT.AND P3, PT, R226, R4, PT ;  /* 0x00000004e200720c */ /* 0x000fcc0003f64270 */
[----:B------:R-:W-:Y:S01]  /*7740*/  HMMA.16816.F32.BF16 R140, R20, R142, R176 ;  /* 0x0000008e148c723c */ /* 0x000fe200000418b0 */
[----:B------:R-:W-:Y:S02]  /*7750*/  ISETP.GT.AND P0, PT, R227, R4, PT ;  /* 0x00000004e300720c */ /* 0x000fe40003f04270 */
[C---:B------:R-:W-:Y:S02]  /*7760*/  ISETP.GE.AND P5, PT, R4.reuse, R230, PT ;  /* 0x000000e60400720c */ /* 0x040fe40003fa6270 */
[----:B------:R-:W-:Y:S02]  /*7770*/  ISETP.GE.AND P6, PT, R4, R231, PT ;  /* 0x000000e70400720c */ /* 0x000fe40003fc6270 */
[----:B------:R-:W-:Y:S02]  /*7780*/  FSEL R7, R7, -INF , !P3 ;  /* 0xff80000007077808 */ /* 0x000fe40005800000 */
[----:B------:R-:W-:Y:S01]  /*7790*/  FSEL R6, R6, -INF , !P0 ;  /* 0xff80000006067808 */ /* 0x000fe20004000000 */
[----:B------:R-:W-:Y:S01]  /*77a0*/  FMUL.FTZ R8, R8, UR8 ;  /* 0x0000000808087c20 */ /* 0x000fe20008410000 */
[----:B------:R-:W-:-:S02]  /*77b0*/  FSEL R210, R7, -INF , !P5 ;  /* 0xff80000007d27808 */ /* 0x000fc40006800000 */
[----:B------:R-:W-:Y:S01]  /*77c0*/  FSEL R211, R6, -INF , !P6 ;  /* 0xff80000006d37808 */ /* 0x000fe20007000000 */
[----:B------:R-:W-:Y:S01]  /*77d0*/  FMUL.FTZ R6, R10, UR8 ;  /* 0x000000080a067c20 */ /* 0x000fe20008410000 */
[----:B------:R-:W-:Y:S01]  /*77e0*/  ISETP.GT.AND P3, PT, R224, R4, PT ;  /* 0x00000004e000720c */ /* 0x000fe20003f64270 */
[----:B------:R-:W-:Y:S01]  /*77f0*/  FMUL.FTZ R181, R181, UR8 ;  /* 0x00000008b5b57c20 */ /* 0x000fe20008410000 */
[C---:B------:R-:W-:Y:S02]  /*7800*/  ISETP.GE.AND P5, PT, R4.reuse, R228, PT ;  /* 0x000000e40400720c */ /* 0x040fe40003fa6270 */
[----:B------:R-:W-:Y:S02]  /*7810*/  ISETP.GT.AND P0, PT, R225, R4, PT ;  /* 0x00000004e100720c */ /* 0x000fe40003f04270 */
[----:B------:R-:W-:Y:S01]  /*7820*/  ISETP.GE.AND P6, PT, R4, R229, PT ;  /* 0x000000e50400720c */ /* 0x000fe20003fc6270 */
[----:B------:R-:W-:Y:S01]  /*7830*/  VIADD R4, R3, 0xffffffc1 ;  /* 0xffffffc103047836 */ /* 0x000fe20000000000 */
[----:B------:R1:W2:Y:S01]  /*7840*/  MUFU.TANH R16, R8 ;  /* 0x0000000800107308 */ /* 0x0002a20000002400 */
[----:B------:R-:W-:Y:S01]  /*7850*/  FMUL.FTZ R9, R9, UR8 ;  /* 0x0000000809097c20 */ /* 0x000fe20008410000 */
[----:B------:R-:W-:Y:S01]  /*7860*/  FMUL.FTZ R19, R11, UR8 ;  /* 0x000000080b137c20 */ /* 0x000fe20008410000 */
[----:B------:R-:W-:Y:S01]  /*7870*/  HMMA.16816.F32.BF16 R196, R12, R28, R196 ;  /* 0x0000001c0cc4723c */ /* 0x000fe200000418c4 */
[----:B------:R-:W-:-:S02]  /*7880*/  VIADD R11, R3, 0xffffffc8 ;  /* 0xffffffc8030b7836 */ /* 0x000fc40000000000 */
[----:B------:R-:W-:Y:S01]  /*7890*/  FMUL.FTZ R10, R140, UR8 ;  /* 0x000000088c0a7c20 */ /* 0x000fe20008410000 */
[----:B------:R-:W-:-:S04]  /*78a0*/  IMAD.IADD R7, R24, 0x1, -R4 ;  /* 0x0000000118077824 */ /* 0x000fc800078e0a04 */
[----:B------:R-:W-:Y:S01]  /*78b0*/  HMMA.16816.F32.BF16 R192, R12, R30, R192 ;  /* 0x0000001e0cc0723c */ /* 0x000fe200000418c0 */
[----:B------:R3:W-:Y:S01]  /*78c0*/  MUFU.TANH R14, R6 ;  /* 0x00000006000e7308 */ /* 0x0007e20000002400 */
[--C-:B-1----:R-:W-:Y:S02]  /*78d0*/  IMAD.IADD R8, R24, 0x1, -R5.reuse ;  /* 0x0000000118087824 */ /* 0x102fe400078e0a05 */
[----:B------:R-:W-:-:S05]  /*78e0*/  IMAD.IADD R5, R25, 0x1, -R5 ;  /* 0x0000000119057824 */ /* 0x000fca00078e0a05 */
[----:B------:R1:W-:Y:S01]  /*78f0*/  MUFU.TANH R15, R9 ;  /* 0x00000009000f7308 */ /* 0x0003e20000002400 */
[----:B------:R-:W-:Y:S02]  /*7900*/  IABS R12, R8 ;  /* 0x00000008000c7213 */ /* 0x000fe40000000000 */
[----:B------:R-:W-:Y:S01]  /*7910*/  IABS R8, R5 ;  /* 0x0000000500087213 */ /* 0x000fe20000000000 */
[----:B---3--:R-:W-:-:S04]  /*7920*/  IMAD.IADD R6, R223, 0x1, -R4 ;  /* 0x00000001df067824 */ /* 0x008fc800078e0a04 */
[----:B------:R-:W3:Y:S01]  /*7930*/  MUFU.TANH R181, R181 ;  /* 0x000000b500b57308 */ /* 0x000ee20000002400 */
[----:B------:R-:W-:Y:S02]  /*7940*/  IABS R5, R7 ;  /* 0x0000000700057213 */ /* 0x000fe40000000000 */
[----:B------:R-:W-:Y:S01]  /*7950*/  IABS R6, R6 ;  /* 0x0000000600067213 */ /* 0x000fe20000000000 */
[----:B-1----:R-:W-:-:S04]  /*7960*/  IMAD.IADD R9, R223, 0x1, -R11 ;  /* 0x00000001df097824 */ /* 0x002fc800078e0a0b */
[----:B------:R1:W4:Y:S01]  /*7970*/  MUFU.TANH R13, R10 ;  /* 0x0000000a000d7308 */ /* 0x0003220000002400 */
[----:B------:R-:W-:Y:S01]  /*7980*/  IABS R7, R9 ;  /* 0x0000000900077213 */ /* 0x000fe20000000000 */
[----:B------:R-:W-:-:S05]  /*7990*/  IMAD.MOV.U32 R9, RZ, RZ, R12 ;  /* 0x000000ffff097224 */ /* 0x000fca00078e000c */
[----:B------:R-:W-:Y:S01]  /*79a0*/  I2FP.F32.S32 R9, R9 ;  /* 0x0000000900097245 */ /* 0x000fe20000201400 */
[----:B-1----:R-:W-:Y:S02]  /*79b0*/  IMAD.MOV.U32 R10, RZ, RZ, R8 ;  /* 0x000000ffff0a7224 */ /* 0x002fe400078e0008 */
[----:B------:R-:W-:Y:S02]  /*79c0*/  IMAD.MOV.U32 R8, RZ, RZ, R6 ;  /* 0x000000ffff087224 */ /* 0x000fe400078e0006 */
[----:B------:R-:W-:Y:S01]  /*79d0*/  IMAD.MOV.U32 R6, RZ, RZ, R7 ;  /* 0x000000ffff067224 */ /* 0x000fe200078e0007 */
[----:B------:R-:W-:Y:S02]  /*79e0*/  I2FP.F32.S32 R7, R5 ;  /* 0x0000000500077245 */ /* 0x000fe40000201400 */
[----:B------:R-:W-:Y:S02]  /*79f0*/  I2FP.F32.S32 R8, R8 ;  /* 0x0000000800087245 */ /* 0x000fe40000201400 */
[----:B------:R-:W-:Y:S01]  /*7a00*/  I2FP.F32.S32 R5, R6 ;  /* 0x0000000600057245 */ /* 0x000fe20000201400 */
[----:B--2---:R-:W-:Y:S01]  /*7a10*/  FFMA.FTZ R12, R9, -UR12, R16 ;  /* 0x8000000c090c7c23 */ /* 0x004fe20008010010 */
[----:B------:R-:W-:Y:S01]  /*7a20*/  I2FP.F32.S32 R10, R10 ;  /* 0x0000000a000a7245 */ /* 0x000fe20000201400 */
[----:B---3--:R-:W-:Y:S01]  /*7a30*/  FFMA.FTZ R9, R8, -UR12, R181 ;  /* 0x8000000c08097c23 */ /* 0x008fe200080100b5 */
[----:B------:R-:W-:Y:S01]  /*7a40*/  FFMA.FTZ R8, R7, -UR12, R15 ;  /* 0x8000000c07087c23 */ /* 0x000fe2000801000f */
[----:B----4-:R-:W-:Y:S01]  /*7a50*/  FFMA.FTZ R7, R5, -UR12, R13 ;  /* 0x8000000c05077c23 */ /* 0x010fe2000801000d */
[----:B------:R-:W-:-:S02]  /*7a60*/  VIADD R5, R0, 0xffffffc1 ;  /* 0xffffffc100057836 */ /* 0x000fc40000000000 */
[----:B------:R-:W-:Y:S01]  /*7a70*/  FFMA.FTZ R10, R10, -UR12, R14 ;  /* 0x8000000c0a0a7c23 */ /* 0x000fe2000801000e */
[----:B------:R-:W-:Y:S01]  /*7a80*/  VIADD R6, R0, 0xffffffc8 ;  /* 0xffffffc800067836 */ /* 0x000fe20000000000 */
[----:B------:R-:W-:Y:S02]  /*7a90*/  FSEL R12, R12, -INF , !P3 ;  /* 0xff8000000c0c7808 */ /* 0x000fe40005800000 */
[----:B------:R-:W-:Y:S02]  /*7aa0*/  ISETP.GT.AND P3, PT, R226, R5, PT ;  /* 0x00000005e200720c */ /* 0x000fe40003f64270 */
[----:B------:R-:W-:Y:S02]  /*7ab0*/  FSEL R10, R10, -INF , !P0 ;  /* 0xff8000000a0a7808 */ /* 0x000fe40004000000 */
[----:B------:R-:W-:Y:S02]  /*7ac0*/  ISETP.GT.AND P0, PT, R226, R6, PT ;  /* 0x00000006e200720c */ /* 0x000fe40003f04270 */
[----:B------:R-:W-:-:S02]  /*7ad0*/  FSEL R9, R9, -INF , !P3 ;  /* 0xff80000009097808 */ /* 0x000fc40005800000 */
[----:B------:R-:W-:Y:S02]  /*7ae0*/  ISETP.GT.AND P3, PT, R224, R5, PT ;  /* 0x00000005e000720c */ /* 0x000fe40003f64270 */
[----:B------:R-:W-:Y:S02]  /*7af0*/  FSEL R138, R12, -INF , !P5 ;  /* 0xff8000000c8a7808 */ /* 0x000fe40006800000 */
[----:B------:R-:W-:Y:S01]  /*7b00*/  FSEL R177, R7, -INF , !P0 ;  /* 0xff80000007b17808 */ /* 0x000fe20004000000 */
[----:B------:R-:W-:Y:S01]  /*7b10*/  FMUL.FTZ R17, R183, UR8 ;  /* 0x00000008b7117c20 */ /* 0x000fe20008410000 */
[C---:B------:R-:W-:Y:S02]  /*7b20*/  ISETP.GE.AND P5, PT, R5.reuse, R230, PT ;  /* 0x000000e60500720c */ /* 0x040fe40003fa6270 */
[----:B------:R-:W-:Y:S02]  /*7b30*/  ISETP.GE.AND P0, PT, R5, R228, PT ;  /* 0x000000e40500720c */ /* 0x000fe40003f06270 */
[----:B------:R-:W-:-:S02]  /*7b40*/  FSEL R7, R8, -INF , !P3 ;  /* 0xff80000008077808 */ /* 0x000fc40005800000 */
[----:B------:R-:W-:Y:S02]  /*7b50*/  FSEL R139, R10, -INF , !P6 ;  /* 0xff8000000a8b7808 */ /* 0x000fe40007000000 */
[----:B------:R-:W-:Y:S02]  /*7b60*/  FSEL R204, R9, -INF , !P5 ;  /* 0xff80000009cc7808 */ /* 0x000fe40006800000 */
[----:B------:R-:W-:Y:S02]  /*7b70*/  FSEL R137, R7, -INF , !P0 ;  /* 0xff80000007897808 */ /* 0x000fe40004000000 */
[----:B------:R-:W-:Y:S02]  /*7b80*/  ISETP.GT.AND P6, PT, R227, R5, PT ;  /* 0x00000005e300720c */ /* 0x000fe40003fc4270 */
[----:B------:R-:W-:Y:S02]  /*7b90*/  ISETP.GE.AND P5, PT, R5, R231, PT ;  /* 0x000000e70500720c */ /* 0x000fe40003fa6270 */
[----:B------:R-:W-:-:S02]  /*7ba0*/  ISETP.GT.AND P3, PT, R225, R5, PT ;  /* 0x00000005e100720c */ /* 0x000fc40003f64270 */
[----:B------:R-:W-:Y:S01]  /*7bb0*/  ISETP.GE.AND P0, PT, R5, R229, PT ;  /* 0x000000e50500720c */ /* 0x000fe20003f06270 */
[----:B------:R-:W-:Y:S01]  /*7bc0*/  FMUL.FTZ R5, R184, UR8 ;  /* 0x00000008b8057c20 */ /* 0x000fe20008410000 */
[----:B------:R-:W-:Y:S01]  /*7bd0*/  HMMA.16816.F32.BF16 R200, R20, R28, R200 ;  /* 0x0000001c14c8723c */ /* 0x000fe200000418c8 */
[----:B------:R-:W1:Y:S01]  /*7be0*/  MUFU.TANH R17, R17 ;  /* 0x0000001100117308 */ /* 0x000e620000002400 */
[--C-:B------:R-:W-:Y:S02]  /*7bf0*/  IMAD.IADD R7, R26, 0x1, -R4.reuse ;  /* 0x000000011a077824 */ /* 0x100fe400078e0a04 */
[----:B------:R-:W-:-:S05]  /*7c00*/  IMAD.IADD R4, R25, 0x1, -R4 ;  /* 0x0000000119047824 */ /* 0x000fca00078e0a04 */
[----:B------:R2:W3:Y:S01]  /*7c10*/  MUFU.TANH R8, R5 ;  /* 0x0000000500087308 */ /* 0x0004e20000002400 */
[----:B------:R-:W-:Y:S01]  /*7c20*/  IABS R13, R4 ;  /* 0x00000004000d7213 */ /* 0x000fe20000000000 */
[----:B------:R-:W-:Y:S01]  /*7c30*/  FMUL.FTZ R10, R141, UR8 ;  /* 0x000000088d0a7c20 */ /* 0x000fe20008410000 */
[----:B------:R-:W-:-:S05]  /*7c40*/  IABS R7, R7 ;  /* 0x0000000700077213 */ /* 0x000fca0000000000 */
[----:B------:R-:W4:Y:S01]  /*7c50*/  MUFU.TANH R14, R19 ;  /* 0x00000013000e7308 */ /* 0x000f220000002400 */
[----:B------:R-:W-:Y:S01]  /*7c60*/  I2FP.F32.S32 R7, R7 ;  /* 0x0000000700077245 */ /* 0x000fe20000201400 */
[----:B--2---:R-:W-:-:S06]  /*7c70*/  IMAD.IADD R5, R24, 0x1, -R11 ;  /* 0x0000000118057824 */ /* 0x004fcc00078e0a0b */
[----:B------:R2:W5:Y:S01]  /*7c80*/  MUFU.TANH R32, R10 ;  /* 0x0000000a00207308 */ /* 0x0005620000002400 */
[----:B------:R-:W-:Y:S01]  /*7c90*/  IABS R4, R5 ;  /* 0x0000000500047213 */ /* 0x000fe20000000000 */
[----:B------:R-:W-:Y:S02]  /*7ca0*/  IMAD.MOV.U32 R5, RZ, RZ, R13 ;  /* 0x000000ffff057224 */ /* 0x000fe400078e000d */
[----:B------:R-:W-:Y:S01]  /*7cb0*/  FMUL.FTZ R9, R185, UR8 ;  /* 0x00000008b9097c20 */ /* 0x000fe20008410000 */
[----:B------:R-:W-:Y:S01]  /*7cc0*/  FMUL.FTZ R176, R142, UR8 ;  /* 0x000000088eb07c20 */ /* 0x000fe20008410000 */
[----:B------:R-:W-:Y:S01]  /*7cd0*/  I2FP.F32.S32 R4, R4 ;  /* 0x0000000400047245 */ /* 0x000fe20000201400 */
[----:B-1----:R-:W-:Y:S01]  /*7ce0*/  FFMA.FTZ R142, R7, -UR12, R17 ;  /* 0x8000000c078e7c23 */ /* 0x002fe20008010011 */
[----:B------:R-:W-:Y:S01]  /*7cf0*/  I2FP.F32.S32 R5, R5 ;  /* 0x0000000500057245 */ /* 0x000fe20000201400 */
[----:B------:R-:W-:Y:S01]  /*7d00*/  FMUL.FTZ R7, R200, UR8 ;  /* 0x00000008c8077c20 */ /* 0x000fe20008410000 */
[----:B------:R-:W-:Y:S01]  /*7d10*/  HMMA.16816.F32.BF16 R188, R20, R30, R188 ;  /* 0x0000001e14bc723c */ /* 0x000fe200000418bc */
[----:B--2---:R-:W-:Y:S01]  /*7d20*/  FMUL.FTZ R10, R186, UR8 ;  /* 0x00000008ba0a7c20 */ /* 0x004fe20008410000 */
[----:B------:R-:W-:-:S03]  /*7d30*/  FMUL.FTZ R12, R187, UR8 ;  /* 0x00000008bb0c7c20 */ /* 0x000fc60008410000 */
[----:B------:R1:W-:Y:S01]  /*7d40*/  MUFU.TANH R16, R10 ;  /* 0x0000000a00107308 */ /* 0x0003e20000002400 */
[----:B---3--:R-:W-:Y:S01]  /*7d50*/  FFMA.FTZ R23, R4, -UR12, R8 ;  /* 0x8000000c04177c23 */ /* 0x008fe20008010008 */
[----:B----4-:R-:W-:Y:S01]  /*7d60*/  FFMA.FTZ R17, R5, -UR12, R14 ;  /* 0x8000000c05117c23 */ /* 0x010fe2000801000e */
[----:B------:R-:W-:Y:S02]  /*7d70*/  IMAD.IADD R4, R25, 0x1, -R11 ;  /* 0x0000000119047824 */ /* 0x000fe400078e0a0b */
[----:B------:R-:W-:-:S03]  /*7d80*/  FMUL.FTZ R8, R201, UR8 ;  /* 0x00000008c9087c20 */ /* 0x000fc60008410000 */
[----:B------:R2:W-:Y:S01]  /*7d90*/  MUFU.TANH R21, R9 ;  /* 0x0000000900157308 */ /* 0x0005e20000002400 */
[----:B-1----:R-:W-:-:S07]  /*7da0*/  VIADD R10, R3, 0xffffffc9 ;  /* 0xffffffc9030a7836 */ /* 0x002fce0000000000 */
[----:B------:R1:W3:Y:S01]  /*7db0*/  MUFU.TANH R14, R7 ;  /* 0x00000007000e7308 */ /* 0x0002e20000002400 */
[----:B------:R-:W-:Y:S02]  /*7dc0*/  IMAD.IADD R5, R223, 0x1, -R10 ;  /* 0x00000001df057824 */ /* 0x000fe400078e0a0a */
[----:B--2---:R-:W-:-:S05]  /*7dd0*/  VIADD R9, R3, 0xffffffd0 ;  /* 0xffffffd003097836 */ /* 0x004fca0000000000 */
[----:B------:R2:W4:Y:S01]  /*7de0*/  MUFU.TANH R15, R12 ;  /* 0x0000000c000f7308 */ /* 0x0005220000002400 */
[----:B------:R-:W-:Y:S01]  /*7df0*/  IABS R5, R5 ;  /* 0x0000000500057213 */ /* 0x000fe20000000000 */
[----:B------:R-:W-:-:S06]  /*7e00*/  IMAD.IADD R13, R223, 0x1, -R9 ;  /* 0x00000001df0d7824 */ /* 0x000fcc00078e0a09 */
[----:B------:R5:W4:Y:S01]  /*7e10*/  MUFU.TANH R28, R8 ;  /* 0x00000008001c7308 */ /* 0x000b220000002400 */
[--C-:B-1----:R-:W-:Y:S02]  /*7e20*/  IMAD.IADD R7, R24, 0x1, -R10.reuse ;  /* 0x0000000118077824 */ /* 0x102fe400078e0a0a */
[----:B--2---:R-:W-:Y:S01]  /*7e30*/  IMAD.IADD R12, R25, 0x1, -R10 ;  /* 0x00000001190c7824 */ /* 0x004fe200078e0a0a */
[----:B-----5:R-:W-:Y:S02]  /*7e40*/  IABS R8, R4 ;  /* 0x0000000400087213 */ /* 0x020fe40000000000 */
[----:B------:R-:W-:Y:S02]  /*7e50*/  IABS R4, R7 ;  /* 0x0000000700047213 */ /* 0x000fe40000000000 */
[----:B------:R-:W-:Y:S02]  /*7e60*/  IABS R7, R12 ;  /* 0x0000000c00077213 */ /* 0x000fe40000000000 */
[----:B------:R-:W-:Y:S01]  /*7e70*/  IABS R12, R13 ;  /* 0x0000000d000c7213 */ /* 0x000fe20000000000 */
[----:B------:R-:W-:-:S02]  /*7e80*/  IMAD.MOV.U32 R13, RZ, RZ, R8 ;  /* 0x000000ffff0d7224 */ /* 0x000fc400078e0008 */
[----:B------:R-:W-:Y:S02]  /*7e90*/  IMAD.MOV.U32 R8, RZ, RZ, R5 ;  /* 0x000000ffff087224 */ /* 0x000fe400078e0005 */
[----:B------:R-:W-:Y:S02]  /*7ea0*/  IMAD.MOV.U32 R5, RZ, RZ, R4 ;  /* 0x000000ffff057224 */ /* 0x000fe400078e0004 */
[----:B------:R-:W-:Y:S02]  /*7eb0*/  IMAD.MOV.U32 R4, RZ, RZ, R7 ;  /* 0x000000ffff047224 */ /* 0x000fe400078e0007 */
[----:B------:R-:W-:Y:S01]  /*7ec0*/  IMAD.MOV.U32 R7, RZ, RZ, R12 ;  /* 0x000000ffff077224 */ /* 0x000fe200078e000c */
[----:B------:R-:W-:Y:S02]  /*7ed0*/  I2FP.F32.S32 R12, R8 ;  /* 0x00000008000c7245 */ /* 0x000fe40000201400 */
[----:B------:R-:W-:Y:S02]  /*7ee0*/  I2FP.F32.S32 R8, R5 ;  /* 0x0000000500087245 */ /* 0x000fe40000201400 */
[----:B------:R-:W-:Y:S01]  /*7ef0*/  I2FP.F32.S32 R5, R7 ;  /* 0x0000000700057245 */ /* 0x000fe20000201400 */
[----:B------:R-:W-:Y:S01]  /*7f00*/  FMUL.FTZ R19, R196, UR8 ;  /* 0x00000008c4137c20 */ /* 0x000fe20008410000 */
[----:B------:R-:W-:Y:S01]  /*7f10*/  I2FP.F32.S32 R4, R4 ;  /* 0x0000000400047245 */ /* 0x000fe20000201400 */
[----:B------:R-:W-:Y:S01]  /*7f20*/  FFMA.FTZ R140, R12, -UR12, R32 ;  /* 0x8000000c0c8c7c23 */ /* 0x000fe20008010020 */
[----:B------:R-:W-:Y:S01]  /*7f30*/  VIADD R12, R3, 0xffffffd1 ;  /* 0xffffffd1030c7836 */ /* 0x000fe20000000000 */
[----:B------:R-:W-:Y:S01]  /*7f40*/  I2FP.F32.S32 R13, R13 ;  /* 0x0000000d000d7245 */ /* 0x000fe20000201400 */
[----:B---3--:R-:W-:Y:S01]  /*7f50*/  FFMA.FTZ R141, R5, -UR12, R14 ;  /* 0x8000000c058d7c23 */ /* 0x008fe2000801000e */
[----:B------:R-:W-:-:S02]  /*7f60*/  IMAD.MOV.U32 R250, RZ, RZ, R27 ;  /* 0x000000fffffa7224 */ /* 0x000fc400078e001b */
[----:B------:R-:W-:Y:S01]  /*7f70*/  FMUL.FTZ R20, R197, UR8 ;  /* 0x00000008c5147c20 */ /* 0x000fe20008410000 */
[----:B------:R-:W-:Y:S01]  /*7f80*/  FMUL.FTZ R29, R198, UR8 ;  /* 0x00000008c61d7c20 */ /* 0x000fe20008410000 */
[----:B------:R-:W-:Y:S01]  /*7f90*/  IMAD.IADD R5, R24, 0x1, -R9 ;  /* 0x0000000118057824 */ /* 0x000fe200078e0a09 */
[----:B------:R1:W2:Y:S01]  /*7fa0*/  MUFU.TANH R27, R19 ;  /* 0x00000013001b7308 */ /* 0x0002a20000002400 */
[----:B----4-:R-:W-:Y:S01]  /*7fb0*/  FFMA.FTZ R22, R4, -UR12, R15 ;  /* 0x8000000c04167c23 */ /* 0x010fe2000801000f */
[----:B------:R-:W-:Y:S02]  /*7fc0*/  IMAD.IADD R4, R25, 0x1, -R9 ;  /* 0x0000000119047824 */ /* 0x000fe400078e0a09 */
[----:B------:R-:W-:Y:S02]  /*7fd0*/  IMAD.IADD R7, R223, 0x1, -R12 ;  /* 0x00000001df077824 */ /* 0x000fe400078e0a0c */
[----:B------:R-:W-:Y:S01]  /*7fe0*/  FFMA.FTZ R16, R13, -UR12, R16 ;  /* 0x8000000c0d107c23 */ /* 0x000fe20008010010 */
[----:B------:R-:W-:Y:S01]  /*7ff0*/  IMAD.IADD R14, R25, 0x1, -R12 ;  /* 0x00000001190e7824 */ /* 0x000fe200078e0a0c */
[----:B------:R-:W-:Y:S01]  /*8000*/  IABS R13, R5 ;  /* 0x00000005000d7213 */ /* 0x000fe20000000000 */
[----:B------:R-:W3:Y:S01]  /*8010*/  MUFU.TANH R15, R29 ;  /* 0x0000001d000f7308 */ /* 0x000ee20000002400 */
[----:B------:R-:W-:-:S02]  /*8020*/  IABS R4, R4 ;  /* 0x0000000400047213 */ /* 0x000fc40000000000 */
[----:B------:R-:W-:Y:S01]  /*8030*/  IABS R7, R7 ;  /* 0x0000000700077213 */ /* 0x000fe20000000000 */
[----:B-1----:R-:W-:Y:S01]  /*8040*/  FFMA.FTZ R19, R8, -UR12, R21 ;  /* 0x8000000c08137c23 */ /* 0x002fe20008010015 */
[----:B------:R-:W-:-:S03]  /*8050*/  IMAD.IADD R8, R24, 0x1, -R12 ;  /* 0x0000000118087824 */ /* 0x000fc600078e0a0c */
[----:B------:R-:W1:Y:S01]  /*8060*/  MUFU.TANH R20, R20 ;  /* 0x0000001400147308 */ /* 0x000e620000002400 */
[----:B------:R-:W-:Y:S02]  /*8070*/  I2FP.F32.S32 R7, R7 ;  /* 0x0000000700077245 */ /* 0x000fe40000201400 */
[----:B------:R-:W-:Y:S02]  /*8080*/  IABS R5, R8 ;  /* 0x0000000800057213 */ /* 0x000fe40000000000 */
[----:B------:R-:W-:Y:S01]  /*8090*/  IABS R8, R14 ;  /* 0x0000000e00087213 */ /* 0x000fe20000000000 */
[----:B------:R-:W-:Y:S02]  /*80a0*/  IMAD.MOV.U32 R14, RZ, RZ, R13 ;  /* 0x000000ffff0e7224 */ /* 0x000fe400078e000d */
[----:B------:R-:W-:Y:S01]  /*80b0*/  FMUL.FTZ R30, R199, UR8 ;  /* 0x00000008c71e7c20 */ /* 0x000fe20008410000 */
[----:B------:R-:W-:Y:S02]  /*80c0*/  IMAD.MOV.U32 R13, RZ, RZ, R4 ;  /* 0x000000ffff0d7224 */ /* 0x000fe400078e0004 */
[----:B------:R-:W-:Y:S01]  /*80d0*/  FFMA.FTZ R132, R7, -UR12, R28 ;  /* 0x8000000c07847c23 */ /* 0x000fe2000801001c */
[----:B------:R-:W-:Y:S01]  /*80e0*/  IMAD.MOV.U32 R4, RZ, RZ, R8 ;  /* 0x000000ffff047224 */ /* 0x000fe200078e0008 */
[----:B------:R-:W-:Y:S01]  /*80f0*/  I2FP.F32.S32 R14, R14 ;  /* 0x0000000e000e7245 */ /* 0x000fe20000201400 */
[----:B------:R-:W4:Y:S01]  /*8100*/  MUFU.TANH R21, R30 ;  /* 0x0000001e00157308 */ /* 0x000f220000002400 */
[----:B------:R-:W-:-:S02]  /*8110*/  I2FP.F32.S32 R8, R13 ;  /* 0x0000000d00087245 */ /* 0x000fc40000201400 */
[----:B------:R-:W-:Y:S01]  /*8120*/  FSEL R7, R17, -INF , !P3 ;  /* 0xff80000011077808 */ /* 0x000fe20005800000 */
[----:B------:R-:W-:Y:S01]  /*8130*/  VIADD R13, R3, 0xffffffd8 ;  /* 0xffffffd8030d7836 */ /* 0x000fe20000000000 */
[----:B------:R-:W-:Y:S01]  /*8140*/  ISETP.GT.AND P3, PT, R224, R6, PT ;  /* 0x00000006e000720c */ /* 0x000fe20003f64270 */
[----:B--2---:R-:W-:Y:S01]  /*8150*/  FFMA.FTZ R14, R14, -UR12, R27 ;  /* 0x8000000c0e0e7c23 */ /* 0x004fe2000801001b */
[----:B------:R-:W-:Y:S01]  /*8160*/  I2FP.F32.S32 R5, R5 ;  /* 0x0000000500057245 */ /* 0x000fe20000201400 */
[----:B------:R-:W-:Y:S01]  /*8170*/  FMUL.FTZ R192, R192, UR8 ;  /* 0x00000008c0c07c20 */ /* 0x000fe20008410000 */
[----:B------:R-:W-:Y:S01]  /*8180*/  FMUL.FTZ R193, R193, UR8 ;  /* 0x00000008c1c17c20 */ /* 0x000fe20008410000 */
[----:B------:R-:W-:Y:S01]  /*8190*/  FSEL R27, R7, -INF , !P0 ;  /* 0xff800000071b7808 */ /* 0x000fe20004000000 */
[----:B---3--:R-:W-:Y:S01]  /*81a0*/  FFMA.FTZ R15, R8, -UR12, R15 ;  /* 0x8000000c080f7c23 */ /* 0x008fe2000801000f */
[----:B------:R-:W-:Y:S01]  /*81b0*/  ISETP.GE.AND P0, PT, R6, R228, PT ;  /* 0x000000e40600720c */ /* 0x000fe20003f06270 */
[----:B------:R-:W-:Y:S01]  /*81c0*/  VIADD R17, R3, 0xffffffd9 ;  /* 0xffffffd903117836 */ /* 0x000fe20000000000 */
[----:B------:R-:W-:Y:S01]  /*81d0*/  FSEL R7, R23, -INF , !P3 ;  /* 0xff80000017077808 */ /* 0x000fe20005800000 */
[----:B------:R-:W-:Y:S01]  /*81e0*/  IMAD.IADD R8, R24, 0x1, -R13 ;  /* 0x0000000118087824 */ /* 0x000fe200078e0a0d */
[----:B------:R-:W-:Y:S01]  /*81f0*/  ISETP.GT.AND P3, PT, R225, R6, PT ;  /* 0x00000006e100720c */ /* 0x000fe20003f64270 */
[----:B-1----:R-:W-:Y:S01]  /*8200*/  FFMA.FTZ R20, R5, -UR12, R20 ;  /* 0x8000000c05147c23 */ /* 0x002fe20008010014 */
[----:B------:R-:W-:Y:S01]  /*8210*/  VIADD R5, R0, 0xffffffc9 ;  /* 0xffffffc900057836 */ /* 0x000fe20000000000 */
[----:B------:R-:W1:Y:S01]  /*8220*/  MUFU.TANH R28, R192 ;  /* 0x000000c0001c7308 */ /* 0x000e620000002400 */
[----:B------:R-:W-:Y:S01]  /*8230*/  FSEL R33, R7, -INF , !P0 ;  /* 0xff80000007217808 */ /* 0x000fe20004000000 */
[----:B------:R-:W-:Y:S01]  /*8240*/  IMAD.IADD R7, R24, 0x1, -R17 ;  /* 0x0000000118077824 */ /* 0x000fe200078e0a11 */
[----:B------:R-:W-:-:S02]  /*8250*/  FSEL R3, R16, -INF , !P3 ;  /* 0xff80000010037808 */ /* 0x000fc40005800000 */
[----:B------:R-:W-:-:S03]  /*8260*/  IABS R16, R8 ;  /* 0x0000000800107213 */ /* 0x000fc60000000000 */
[----:B------:R-:W2:Y:S01]  /*8270*/  MUFU.TANH R23, R193 ;  /* 0x000000c100177308 */ /* 0x000ea20000002400 */
[----:B------:R-:W-:Y:S02]  /*8280*/  I2FP.F32.S32 R4, R4 ;  /* 0x0000000400047245 */ /* 0x000fe40000201400 */
[----:B------:R-:W-:Y:S02]  /*8290*/  ISETP.GE.AND P0, PT, R6, R229, PT ;  /* 0x000000e50600720c */ /* 0x000fe40003f06270 */
[----:B------:R-:W-:Y:S02]  /*82a0*/  ISETP.GT.AND P3, PT, R224, R5, PT ;  /* 0x00000005e000720c */ /* 0x000fe40003f64270 */
[----:B------:R-:W-:Y:S01]  /*82b0*/  IABS R8, R7 ;  /* 0x0000000700087213 */ /* 0x000fe20000000000 */
[----:B------:R-:W-:Y:S01]  /*82c0*/  IMAD.MOV.U32 R7, RZ, RZ, R16 ;  /* 0x000000ffff077224 */ /* 0x000fe200078e0010 */
[----:B------:R-:W-:Y:S01]  /*82d0*/  FSEL R31, R3, -INF , !P0 ;  /* 0xff800000031f7808 */ /* 0x000fe20004000000 */
[----:B----4-:R-:W-:Y:S01]  /*82e0*/  FFMA.FTZ R21, R4, -UR12, R21 ;  /* 0x8000000c04157c23 */ /* 0x010fe20008010015 */
[----:B------:R-:W-:Y:S01]  /*82f0*/  ISETP.GE.AND P0, PT, R5, R228, PT ;  /* 0x000000e40500720c */ /* 0x000fe20003f06270 */
[----:B------:R-:W-:Y:S01]  /*8300*/  VIADD R4, R0, 0xffffffd0 ;  /* 0xffffffd000047836 */ /* 0x000fe20000000000 */
[----:B------:R-:W-:-:S02]  /*8310*/  FSEL R3, R19, -INF , !P3 ;  /* 0xff80000013037808 */ /* 0x000fc40005800000 */
[----:B------:R-:W-:Y:S02]  /*8320*/  ISETP.GT.AND P3, PT, R225, R5, PT ;  /* 0x00000005e100720c */ /* 0x000fe40003f64270 */
[----:B------:R-:W-:Y:S02]  /*8330*/  I2FP.F32.S32 R7, R7 ;  /* 0x0000000700077245 */ /* 0x000fe40000201400 */
[----:B------:R-:W-:Y:S02]  /*8340*/  FSEL R32, R3, -INF , !P0 ;  /* 0xff80000003207808 */ /* 0x000fe40004000000 */
[----:B------:R-:W-:Y:S02]  /*8350*/  I2FP.F32.S32 R8, R8 ;  /* 0x0000000800087245 */ /* 0x000fe40000201400 */
[----:B------:R-:W-:Y:S02]  /*8360*/  ISETP.GE.AND P0, PT, R5, R229, PT ;  /* 0x000000e50500720c */ /* 0x000fe40003f06270 */
[----:B------:R-:W-:-:S02]  /*8370*/  FSEL R3, R22, -INF , !P3 ;  /* 0xff80000016037808 */ /* 0x000fc40005800000 */
[----:B------:R-:W-:Y:S01]  /*8380*/  ISETP.GT.AND P3, PT, R224, R4, PT ;  /* 0x00000004e000720c */ /* 0x000fe20003f64270 */
[----:B------:R-:W-:Y:S01]  /*8390*/  FMUL.FTZ R194, R194, UR8 ;  /* 0x00000008c2c27c20 */ /* 0x000fe20008410000 */
[----:B-1----:R-:W-:Y:S01]  /*83a0*/  FFMA.FTZ R16, R7, -UR12, R28 ;  /* 0x8000000c07107c23 */ /* 0x002fe2000801001c */
[----:B------:R-:W-:Y:S01]  /*83b0*/  FSEL R30, R3, -INF , !P0 ;  /* 0xff800000031e7808 */ /* 0x000fe20004000000 */
[----:B--2---:R-:W-:Y:S01]  /*83c0*/  FFMA.FTZ R19, R8, -UR12, R23 ;  /* 0x8000000c08137c23 */ /* 0x004fe20008010017 */
[----:B------:R-:W-:Y:S01]  /*83d0*/  ISETP.GE.AND P0, PT, R4, R228, PT ;  /* 0x000000e40400720c */ /* 0x000fe20003f06270 */
[----:B------:R-:W-:Y:S01]  /*83e0*/  IMAD.IADD R8, R25, 0x1, -R13 ;  /* 0x0000000119087824 */ /* 0x000fe200078e0a0d */
[----:B------:R-:W-:Y:S02]  /*83f0*/  FSEL R7, R14, -INF , !P3 ;  /* 0xff8000000e077808 */ /* 0x000fe40005800000 */
[----:B------:R-:W-:Y:S01]  /*8400*/  ISETP.GT.AND P3, PT, R225, R4, PT ;  /* 0x00000004e100720c */ /* 0x000fe20003f64270 */
[----:B------:R-:W-:Y:S01]  /*8410*/  VIADD R3, R0, 0xffffffd1 ;  /* 0xffffffd100037836 */ /* 0x000fe20000000000 */
[----:B------:R-:W1:Y:S01]  /*8420*/  MUFU.TANH R22, R194 ;  /* 0x000000c200167308 */ /* 0x000e620000002400 */
[----:B------:R-:W-:-:S02]  /*8430*/  FSEL R206, R7, -INF , !P0 ;  /* 0xff80000007ce7808 */ /* 0x000fc40004000000 */
[----:B------:R-:W-:Y:S02]  /*8440*/  ISETP.GE.AND P0, PT, R4, R229, PT ;  /* 0x000000e50400720c */ /* 0x000fe40003f06270 */
[----:B------:R-:W-:Y:S02]  /*8450*/  FSEL R14, R15, -INF , !P3 ;  /* 0xff8000000f0e7808 */ /* 0x000fe40005800000 */
[----:B------:R-:W-:Y:S01]  /*8460*/  IABS R8, R8 ;  /* 0x0000000800087213 */ /* 0x000fe20000000000 */
[----:B------:R-:W-:Y:S01]  /*8470*/  BAR.SYNC.DEFER_BLOCKING 0x0 ;  /* 0x0000000000007b1d */ /* 0x000fe20000010000 */
[-C--:B------:R-:W-:Y:S02]  /*8480*/  ISETP.GT.AND P3, PT, R224, R3.reuse, PT ;  /* 0x00000003e000720c */ /* 0x080fe40003f64270 */
[----:B------:R-:W-:Y:S01]  /*8490*/  FSEL R209, R14, -INF , !P0 ;  /* 0xff8000000ed17808 */ /* 0x000fe20004000000 */
[----:B------:R-:W-:Y:S01]  /*84a0*/  IMAD.MOV.U32 R14, RZ, RZ, R8 ;  /* 0x000000ffff0e7224 */ /* 0x000fe200078e0008 */
[----:B------:R-:W-:Y:S01]  /*84b0*/  ISETP.GE.AND P0, PT, R3, R228, PT ;  /* 0x000000e40300720c */ /* 0x000fe20003f06270 */
[----:B------:R-:W-:Y:S01]  /*84c0*/  IMAD.IADD R8, R25, 0x1, -R17 ;  /* 0x0000000119087824 */ /* 0x000fe200078e0a11 */
[----:B------:R-:W-:Y:S01]  /*84d0*/  FSEL R15, R20, -INF , !P3 ;  /* 0xff800000140f7808 */ /* 0x000fe20005800000 */
[----:B------:R-:W-:Y:S01]  /*84e0*/  VIADD R7, R0, 0xffffffd8 ;  /* 0xffffffd800077836 */ /* 0x000fe20000000000 */
[----:B------:R-:W-:Y:S01]  /*84f0*/  ISETP.GT.AND P3, PT, R225, R3, PT ;  /* 0x00000003e100720c */ /* 0x000fe20003f64270 */
[----:B------:R-:W-:Y:S01]  /*8500*/  FMUL.FTZ R195, R195, UR8 ;  /* 0x00000008c3c37c20 */ /* 0x000fe20008410000 */
[----:B------:R-:W-:-:S02]  /*8510*/  I2FP.F32.S32 R14, R14 ;  /* 0x0000000e000e7245 */ /* 0x000fc40000201400 */
[----:B------:R-:W-:Y:S02]  /*8520*/  FSEL R205, R15, -INF , !P0 ;  /* 0xff8000000fcd7808 */ /* 0x000fe40004000000 */
[----:B------:R-:W-:Y:S01]  /*8530*/  IABS R23, R8 ;  /* 0x0000000800177213 */ /* 0x000fe20000000000 */
[----:B------:R-:W2:Y:S01]  /*8540*/  MUFU.TANH R20, R195 ;  /* 0x000000c300147308 */ /* 0x000ea20000002400 */
[----:B------:R-:W-:Y:S02]  /*8550*/  ISETP.GE.AND P0, PT, R3, R229, PT ;  /* 0x000000e50300720c */ /* 0x000fe40003f06270 */
[----:B------:R-:W-:Y:S02]  /*8560*/  FSEL R8, R21, -INF , !P3 ;  /* 0xff80000015087808 */ /* 0x000fe40005800000 */
[----:B------:R-:W-:Y:S01]  /*8570*/  ISETP.GT.AND P3, PT, R224, R7, PT ;  /* 0x00000007e000720c */ /* 0x000fe20003f64270 */
[----:B-1----:R-:W-:Y:S01]  /*8580*/  FFMA.FTZ R15, R14, -UR12, R22 ;  /* 0x8000000c0e0f7c23 */ /* 0x002fe20008010016 */
[----:B------:R-:W-:-:S02]  /*8590*/  FSEL R208, R8, -INF , !P0 ;  /* 0xff80000008d07808 */ /* 0x000fc40004000000 */
[----:B------:R-:W-:Y:S02]  /*85a0*/  ISETP.GE.AND P0, PT, R7, R228, PT ;  /* 0x000000e40700720c */ /* 0x000fe40003f06270 */
[----:B------:R-:W-:Y:S02]  /*85b0*/  FSEL R14, R16, -INF , !P3 ;  /* 0xff800000100e7808 */ /* 0x000fe40005800000 */
[----:B------:R-:W-:Y:S01]  /*85c0*/  ISETP.GT.AND P3, PT, R225, R7, PT ;  /* 0x00000007e100720c */ /* 0x000fe20003f64270 */
[----:B------:R-:W-:Y:S01]  /*85d0*/  UISETP.GT.U32.AND UP0, UPT, UR4, UR21, UPT ;  /* 0x000000150400728c */ /* 0x000fe2000bf04070 */
[----:B------:R-:W-:Y:S01]  /*85e0*/  IMAD.MOV.U32 R21, RZ, RZ, R23 ;  /* 0x000000ffff157224 */ /* 0x000fe200078e0017 */
[----:B------:R-:W-:Y:S01]  /*85f0*/  FSEL R200, R14, -INF , !P0 ;  /* 0xff8000000ec87808 */ /* 0x000fe20004000000 */
[----:B------:R-:W-:Y:S01]  /*8600*/  VIADD R8, R0, 0xffffffd9 ;  /* 0xffffffd900087836 */ /* 0x000fe20000000000 */
[----:B------:R-:W-:Y:S02]  /*8610*/  ISETP.GE.AND P0, PT, R7, R229, PT ;  /* 0x000000e50700720c */ /* 0x000fe40003f06270 */
[----:B------:R-:W-:-:S02]  /*8620*/  FSEL R14, R15, -INF , !P3 ;  /* 0xff8000000f0e7808 */ /* 0x000fc40005800000 */
[----:B------:R-:W-:Y:S02]  /*8630*/  I2FP.F32.S32 R16, R21 ;  /* 0x0000001500107245 */ /* 0x000fe40000201400 */
[----:B------:R-:W-:Y:S02]  /*8640*/  FSEL R207, R14, -INF , !P0 ;  /* 0xff8000000ecf7808 */ /* 0x000fe40004000000 */
[----:B------:R-:W-:Y:S01]  /*8650*/  ISETP.GT.AND P0, PT, R224, R8, PT ;  /* 0x00000008e000720c */ /* 0x000fe20003f04270 */
[----:B------:R-:W-:Y:S02]  /*8660*/  IMAD.MOV.U32 R18, RZ, RZ, R215 ;  /* 0x000000ffff127224 */ /* 0x000fe400078e00d7 */
[----:B------:R-:W-:Y:S01]  /*8670*/  FMUL.FTZ R143, R143, UR8 ;  /* 0x000000088f8f7c20 */ /* 0x000fe20008410000 */
[----:B------:R-:W-:Y:S02]  /*8680*/  @P4 VIADD R18, R216, 0xffffffc0 ;  /* 0xffffffc0d8124836 */ /* 0x000fe40000000000 */
[----:B--2---:R-:W-:Y:S01]  /*8690*/  FFMA.FTZ R35, R16, -UR12, R20 ;  /* 0x8000000c10237c23 */ /* 0x004fe20008010014 */
[----:B------:R-:W-:-:S02]  /*86a0*/  ISETP.GE.AND P3, PT, R8, R228, PT ;  /* 0x000000e40800720c */ /* 0x000fc40003f66270 */
[----:B------:R-:W-:Y:S01]  /*86b0*/  FSEL R34, R19, -INF , !P0 ;  /* 0xff80000013227808 */ /* 0x000fe20004000000 */
        /* <DEDUP_REMOVED lines=9> */
[C---:B------:R-:W-:Y:S01]  /*8750*/  @!P2 IMAD R16, R14.reuse, UR15, RZ ;  /* 0x0000000f0e10ac24 */ /* 0x040fe2000f8e02ff */
[----:B------:R-:W-:Y:S01]  /*8760*/  MOV R23, UR17 ;  /* 0x0000001100177c02 */ /* 0x000fe20008000f00 */
[----:B------:R-:W-:-:S04]  /*8770*/  @!P2 IMAD.WIDE.U32 R14, R14, UR16, RZ ;  /* 0x000000100e0eac25 */ /* 0x000fc8000f8e00ff */
[----:B------:R-:W-:Y:S01]  /*8780*/  @!P2 IMAD.IADD R16, R15, 0x1, R16 ;  /* 0x000000010f10a824 */ /* 0x000fe200078e0210 */
[----:B------:R-:W-:Y:S01]  /*8790*/  @!P2 LEA R28, P0, R14, R250, 0x1 ;  /* 0x000000fa0e1ca211 */ /* 0x000fe200078008ff */
[----:B------:R-:W-:-:S03]  /*87a0*/  @!P1 VIADD R15, R19, 0xfffffffd ;  /* 0xfffffffd130f9836 */ /* 0x000fc60000000000 */
        /* <DEDUP_REMOVED lines=10> */
[----:B------:R-:W-:Y:S01]  /*8850*/  @!P1 LEA R24, P0, R14, R250, 0x1 ;  /* 0x000000fa0e189211 */ /* 0x000fe200078008ff */
[----:B------:R-:W-:Y:S01]  /*8860*/  @!P2 IMAD.WIDE.U32 R20, R16, UR16, R20 ;  /* 0x000000101014ac25 */ /* 0x000fe2000f8e0014 */
[----:B------:R1:W-:Y:S02]  /*8870*/  @P2 STS.128 [R222+0x8000], RZ ;  /* 0x008000ffde002388 */ /* 0x0003e40000000c00 */
[----:B------:R-:W-:Y:S01]  /*8880*/  @!P1 LEA.HI.X R25, R14, R251, R15, 0x1, P0 ;  /* 0x000000fb0e199211 */ /* 0x000fe200000f0c0f */
[----:B------:R-:W-:-:S02]  /*8890*/  @!P2 IMAD R16, R16, UR15, RZ ;  /* 0x0000000f1010ac24 */ /* 0x000fc4000f8e02ff */
[C---:B------:R-:W-:Y:S01]  /*88a0*/  @!P1 IMAD.WIDE.U32 R14, R19.reuse, UR16, R22 ;  /* 0x00000010130e9c25 */ /* 0x040fe2000f8e0016 */
        /* <DEDUP_REMOVED lines=23> */
.L_x_2812:
[----:B------:R-:W-:Y:S01]  /*8a20*/  FMNMX3.FTZ R14, R135, R138, R137, !PT ;  /* 0x0000008a870e7276 */ /* 0x000fe20007810089 */
[----:B-1----:R-:W-:Y:S01]  /*8a30*/  FMUL.FTZ R20, R188, UR8 ;  /* 0x00000008bc147c20 */ /* 0x002fe20008410000 */
[----:B------:R-:W-:Y:S01]  /*8a40*/  ISETP.GT.AND P0, PT, R225, R8, PT ;  /* 0x00000008e100720c */ /* 0x000fe20003f04270 */
[----:B------:R-:W-:Y:S01]  /*8a50*/  LDSM.16.MT88.4 R180, [R18] ;  /* 0x0000000012b4783b */ /* 0x000fe20000004200 */
[----:B------:R-:W-:Y:S01]  /*8a60*/  FMNMX3.FTZ R15, R14, R33, R32, !PT ;  /* 0x000000210e0f7276 */ /* 0x000fe20007810020 */
[----:B------:R1:W2:Y:S01]  /*8a70*/  MUFU.TANH R21, R20 ;  /* 0x0000001400157308 */ /* 0x0002a20000002400 */
[----:B------:R-:W-:Y:S02]  /*8a80*/  FMNMX3.FTZ R14, R136, R139, R27, !PT ;  /* 0x0000008b880e7276 */ /* 0x000fe4000781001b */
[----:B------:R-:W-:Y:S02]  /*8a90*/  FSEL R187, R34, -INF , !P3 ;  /* 0xff80000022bb7808 */ /* 0x000fe40005800000 */
[----:B------:R-:W-:-:S02]  /*8aa0*/  FMNMX3.FTZ R16, R15, R206, R205, !PT ;  /* 0x000000ce0f107276 */ /* 0x000fc400078100cd */
[----:B------:R-:W-:Y:S02]  /*8ab0*/  FMNMX3.FTZ R15, R14, R31, R30, !PT ;  /* 0x0000001f0e0f7276 */ /* 0x000fe4000781001e */
[----:B------:R-:W-:Y:S02]  /*8ac0*/  FSEL R19, R35, -INF , !P0 ;  /* 0xff80000023137808 */ /* 0x000fe40004000000 */
[----:B------:R-:W-:Y:S02]  /*8ad0*/  FMNMX3.FTZ R14, R16, R200, R187, !PT ;  /* 0x000000c8100e7276 */ /* 0x000fe400078100bb */
[----:B------:R-:W-:Y:S02]  /*8ae0*/  ISETP.GE.AND P0, PT, R8, R229, PT ;  /* 0x000000e50800720c */ /* 0x000fe40003f06270 */
[----:B------:R-:W-:Y:S01]  /*8af0*/  FMNMX3.FTZ R15, R15, R209, R208, !PT ;  /* 0x000000d10f0f7276 */ /* 0x000fe200078100d0 */
[----:B------:R-:W3:Y:S01]  /*8b00*/  SHFL.BFLY PT, R22, R14, 0x2, 0x1f ;  /* 0x0c401f000e167f89 */ /* 0x000ee200000e0000 */
[----:B------:R-:W-:Y:S01]  /*8b10*/  FSEL R192, R19, -INF , !P0 ;  /* 0xff80000013c07808 */ /* 0x000fe20004000000 */
[----:B-1----:R-:W-:Y:S01]  /*8b20*/  FMUL.FTZ R20, R189, UR8 ;  /* 0x00000008bd147c20 */ /* 0x002fe20008410000 */
[----:B------:R-:W-:-:S02]  /*8b30*/  ISETP.GE.AND P3, PT, R6, R230, PT ;  /* 0x000000e60600720c */ /* 0x000fc40003f66270 */
[----:B------:R-:W-:Y:S01]  /*8b40*/  FMNMX3.FTZ R15, R15, R207, R192, !PT ;  /* 0x000000cf0f0f7276 */ /* 0x000fe200078100c0 */
[----:B------:R1:W4:Y:S01]  /*8b50*/  MUFU.TANH R24, R20 ;  /* 0x0000001400187308 */ /* 0x0003220000002400 */
[----:B------:R-:W-:Y:S02]  /*8b60*/  ISETP.GT.AND P0, PT, R226, R5, PT ;  /* 0x00000005e200720c */ /* 0x000fe40003f04270 */
[C---:B------:R-:W-:Y:S01]  /*8b70*/  IADD3 R19, PT, PT, R223.reuse, -R13, RZ ;  /* 0x8000000ddf137210 */ /* 0x040fe20007ffe0ff */
[----:B------:R-:W5:Y:S01]  /*8b80*/  SHFL.BFLY PT, R23, R15, 0x2, 0x1f ;  /* 0x0c401f000f177f89 */ /* 0x000f6200000e0000 */
[----:B------:R-:W-:Y:S02]  /*8b90*/  IADD3 R16, PT, PT, R223, -R17, RZ ;  /* 0x80000011df107210 */ /* 0x000fe40007ffe0ff */
[----:B------:R-:W-:Y:S02]  /*8ba0*/  FSEL R185, R177, -INF , !P3 ;  /* 0xff800000b1b97808 */ /* 0x000fe40005800000 */
[----:B------:R-:W-:-:S02]  /*8bb0*/  IABS R19, R19 ;  /* 0x0000001300137213 */ /* 0x000fc40000000000 */
[----:B------:R-:W-:Y:S02]  /*8bc0*/  ISETP.GE.AND P3, PT, R5, R230, PT ;  /* 0x000000e60500720c */ /* 0x000fe40003f66270 */
[----:B------:R-:W-:Y:S02]  /*8bd0*/  IABS R16, R16 ;  /* 0x0000001000107213 */ /* 0x000fe40000000000 */
[----:B------:R-:W-:Y:S02]  /*8be0*/  I2FP.F32.S32 R19, R19 ;  /* 0x0000001300137245 */ /* 0x000fe40000201400 */
[----:B------:R-:W-:Y:S02]  /*8bf0*/  I2FP.F32.S32 R16, R16 ;  /* 0x0000001000107245 */ /* 0x000fe40000201400 */
[----:B-1----:R-:W-:Y:S01]  /*8c00*/  FSEL R20, R140, -INF , !P0 ;  /* 0xff8000008c147808 */ /* 0x002fe20004000000 */
[----:B--2---:R-:W-:Y:S01]  /*8c10*/  FFMA.FTZ R21, R19, -UR12, R21 ;  /* 0x8000000c13157c23 */ /* 0x004fe20008010015 */
[----:B------:R-:W-:-:S02]  /*8c20*/  ISETP.GT.AND P0, PT, R226, R4, PT ;  /* 0x00000004e200720c */ /* 0x000fc40003f04270 */
[----:B------:R-:W-:Y:S02]  /*8c30*/  FSEL R184, R20, -INF , !P3 ;  /* 0xff80000014b87808 */ /* 0x000fe40005800000 */
[-C--:B------:R-:W-:Y:S02]  /*8c40*/  ISETP.GE.AND P3, PT, R4, R230.reuse, PT ;  /* 0x000000e60400720c */ /* 0x080fe40003f66270 */
[----:B------:R-:W-:Y:S02]  /*8c50*/  FSEL R20, R141, -INF , !P0 ;  /* 0xff8000008d147808 */ /* 0x000fe40004000000 */
[----:B------:R-:W-:Y:S02]  /*8c60*/  ISETP.GT.AND P0, PT, R226, R3, PT ;  /* 0x00000003e200720c */ /* 0x000fe40003f04270 */
[----:B------:R-:W-:Y:S01]  /*8c70*/  FSEL R201, R20, -INF , !P3 ;  /* 0xff80000014c97808 */ /* 0x000fe20005800000 */
[----:B----4-:R-:W-:Y:S01]  /*8c80*/  FFMA.FTZ R20, R16, -UR12, R24 ;  /* 0x8000000c10147c23 */ /* 0x010fe20008010018 */
[----:B------:R-:W-:-:S02]  /*8c90*/  ISETP.GE.AND P3, PT, R3, R230, PT ;  /* 0x000000e60300720c */ /* 0x000fc40003f66270 */
[----:B------:R-:W-:Y:S02]  /*8ca0*/  FSEL R19, R132, -INF , !P0 ;  /* 0xff80000084137808 */ /* 0x000fe40004000000 */
[----:B------:R-:W-:Y:S02]  /*8cb0*/  ISETP.GT.AND P0, PT, R226, R7, PT ;  /* 0x00000007e200720c */ /* 0x000fe40003f04270 */
[----:B------:R-:W-:Y:S02]  /*8cc0*/  IADD3 R16, PT, PT, R26, -R11, RZ ;  /* 0x8000000b1a107210 */ /* 0x000fe40007ffe0ff */
[----:B---3--:R-:W-:Y:S02]  /*8cd0*/  FMNMX.FTZ R14, R14, R22, !PT ;  /* 0x000000160e0e7209 */ /* 0x008fe40007810000 */
[----:B------:R-:W-:Y:S01]  /*8ce0*/  FSEL R195, R19, -INF , !P3 ;  /* 0xff80000013c37808 */ /* 0x000fe20005800000 */
[----:B------:R1:W2:Y:S01]  /*8cf0*/  MUFU.TANH R22, R176 ;  /* 0x000000b000167308 */ /* 0x0002a20000002400 */
[----:B------:R-:W-:-:S02]  /*8d00*/  ISETP.GE.AND P3, PT, R7, R230, PT ;  /* 0x000000e60700720c */ /* 0x000fc40003f66270 */
[----:B------:R-:W-:Y:S02]  /*8d10*/  FSEL R19, R21, -INF , !P0 ;  /* 0xff80000015137808 */ /* 0x000fe40004000000 */
[----:B------:R-:W-:Y:S01]  /*8d20*/  IABS R16, R16 ;  /* 0x0000001000107213 */ /* 0x000fe20000000000 */
[----:B------:R-:W3:Y:S01]  /*8d30*/  SHFL.BFLY PT, R21, R14, 0x1, 0x1f ;  /* 0x0c201f000e157f89 */ /* 0x000ee200000e0000 */
[----:B------:R-:W-:Y:S02]  /*8d40*/  FSEL R194, R19, -INF , !P3 ;  /* 0xff80000013c27808 */ /* 0x000fe40005800000 */
[----:B------:R-:W-:Y:S02]  /*8d50*/  ISETP.GT.AND P0, PT, R226, R8, PT ;  /* 0x00000008e200720c */ /* 0x000fe40003f04270 */
[----:B------:R-:W-:Y:S02]  /*8d60*/  MOV R19, R16 ;  /* 0x0000001000137202 */ /* 0x000fe40000000f00 */
[----:B-----5:R-:W-:-:S02]  /*8d70*/  FMNMX.FTZ R11, R15, R23, !PT ;  /* 0x000000170f0b7209 */ /* 0x020fc40007810000 */
[----:B------:R-:W-:Y:S02]  /*8d80*/  ISETP.GE.AND P3, PT, R8, R230, PT ;  /* 0x000000e60800720c */ /* 0x000fe40003f66270 */
[----:B------:R-:W-:Y:S01]  /*8d90*/  FSEL R15, R20, -INF , !P0 ;  /* 0xff800000140f7808 */ /* 0x000fe20004000000 */
[----:B-1----:R-:W-:Y:S01]  /*8da0*/  LDSM.16.MT88.4 R176, [R212+0xa000] ;  /* 0x00a00000d4b0783b */ /* 0x002fe20000004200 */
[----:B------:R-:W-:Y:S02]  /*8db0*/  IADD3 R16, PT, PT, R26, -R10, RZ ;  /* 0x8000000a1a107210 */ /* 0x000fe40007ffe0ff */
[----:B------:R-:W-:Y:S01]  /*8dc0*/  I2FP.F32.S32 R10, R19 ;  /* 0x00000013000a7245 */ /* 0x000fe20000201400 */
[----:B------:R-:W1:Y:S01]  /*8dd0*/  SHFL.BFLY PT, R20, R11, 0x1, 0x1f ;  /* 0x0c201f000b147f89 */ /* 0x000e6200000e0000 */
[----:B------:R4:W5:Y:S01]  /*8de0*/  MUFU.TANH R19, R143 ;  /* 0x0000008f00137308 */ /* 0x0009620000002400 */
[----:B------:R-:W-:Y:S02]  /*8df0*/  FSEL R193, R15, -INF , !P3 ;  /* 0xff8000000fc17808 */ /* 0x000fe40005800000 */
[----:B------:R-:W-:Y:S01]  /*8e00*/  ISETP.GT.AND P0, PT, R227, R6, PT ;  /* 0x00000006e300720c */ /* 0x000fe20003f04270 */
[----:B--2---:R-:W-:Y:S01]  /*8e10*/  FFMA.FTZ R10, R10, -UR12, R22 ;  /* 0x8000000c0a0a7c23 */ /* 0x004fe20008010016 */
[----:B------:R-:W-:-:S02]  /*8e20*/  ISETP.GE.AND P3, PT, R6, R231, PT ;  /* 0x000000e70600720c */ /* 0x000fc40003f66270 */
[----:B------:R-:W-:Y:S02]  /*8e30*/  FSEL R6, R142, -INF , !P6 ;  /* 0xff8000008e067808 */ /* 0x000fe40007000000 */
[----:B------:R-:W-:Y:S02]  /*8e40*/  IABS R16, R16 ;  /* 0x0000001000107213 */ /* 0x000fe40000000000 */
[----:B------:R-:W-:Y:S02]  /*8e50*/  FSEL R132, R6, -INF , !P5 ;  /* 0xff80000006847808 */ /* 0x000fe40006800000 */
[----:B------:R-:W-:Y:S02]  /*8e60*/  MOV R6, R16 ;  /* 0x0000001000067202 */ /* 0x000fe40000000f00 */
[----:B------:R-:W-:Y:S02]  /*8e70*/  ISETP.GT.AND P6, PT, R227, R5, PT ;  /* 0x00000005e300720c */ /* 0x000fe40003fc4270 */
[----:B------:R-:W-:Y:S01]  /*8e80*/  ISETP.GE.AND P5, PT, R5, R231, PT ;  /* 0x000000e70500720c */ /* 0x000fe20003fa6270 */
[----:B------:R-:W-:Y:S01]  /*8e90*/  FMUL.FTZ R5, R202, UR8 ;  /* 0x00000008ca057c20 */ /* 0x000fe20008410000 */
[----:B------:R-:W-:Y:S01]  /*8ea0*/  FSEL R10, R10, -INF , !P0 ;  /* 0xff8000000a0a7808 */ /* 0x000fe20004000000 */
[----:B----4-:R-:W-:Y:S01]  /*8eb0*/  LDSM.16.MT88.4 R140, [R252+0xa000] ;  /* 0x00a00000fc8c783b */ /* 0x010fe20000004200 */
[----:B------:R-:W-:Y:S01]  /*8ec0*/  I2FP.F32.S32 R6, R6 ;  /* 0x0000000600067245 */ /* 0x000fe20000201400 */
[----:B------:R2:W4:Y:S01]  /*8ed0*/  MUFU.TANH R22, R5 ;  /* 0x0000000500167308 */ /* 0x0005220000002400 */
[----:B------:R-:W-:-:S02]  /*8ee0*/  FSEL R186, R10, -INF , !P3 ;  /* 0xff8000000aba7808 */ /* 0x000fc40005800000 */
[----:B------:R-:W-:Y:S02]  /*8ef0*/  ISETP.GT.AND P0, PT, R227, R4, PT ;  /* 0x00000004e300720c */ /* 0x000fe40003f04270 */
[----:B------:R-:W-:Y:S01]  /*8f00*/  ISETP.GE.AND P3, PT, R4, R231, PT ;  /* 0x000000e70400720c */ /* 0x000fe20003f66270 */
[----:B-----5:R-:W-:Y:S01]  /*8f10*/  FFMA.FTZ R4, R6, -UR12, R19 ;  /* 0x8000000c06047c23 */ /* 0x020fe20008010013 */
[----:B---3--:R-:W-:Y:S02]  /*8f20*/  FMNMX.FTZ R216, R14, R21, !PT ;  /* 0x000000150ed87209 */ /* 0x008fe40007810000 */
[----:B------:R-:W-:Y:S02]  /*8f30*/  IADD3 R9, PT, PT, R26, -R9, RZ ;  /* 0x800000091a097210 */ /* 0x000fe40007ffe0ff */
[----:B-1----:R-:W-:Y:S01]  /*8f40*/  FMNMX.FTZ R215, R11, R20, !PT ;  /* 0x000000140bd77209 */ /* 0x002fe20007810000 */
[----:B------:R-:W-:Y:S01]  /*8f50*/  FMUL.FTZ R15, R216, UR9 ;  /* 0x00000009d80f7c20 */ /* 0x000fe20008410000 */
[----:B------:R-:W-:-:S02]  /*8f60*/  IABS R10, R9 ;  /* 0x00000009000a7213 */ /* 0x000fc40000000000 */
[----:B------:R-:W-:Y:S01]  /*8f70*/  MOV R196, R248 ;  /* 0x000000f800c47202 */ /* 0x000fe20000000f00 */
[----:B------:R-:W-:Y:S01]  /*8f80*/  FMUL.FTZ R16, R215, UR9 ;  /* 0x00000009d7107c20 */ /* 0x000fe20008410000 */
[----:B------:R-:W-:Y:S01]  /*8f90*/  I2FP.F32.S32 R10, R10 ;  /* 0x0000000a000a7245 */ /* 0x000fe20000201400 */
[----:B--2---:R-:W-:Y:S01]  /*8fa0*/  FMUL.FTZ R5, R203, UR8 ;  /* 0x00000008cb057c20 */ /* 0x004fe20008410000 */
[----:B------:R-:W-:Y:S02]  /*8fb0*/  MOV R197, R249 ;  /* 0x000000f900c57202 */ /* 0x000fe40000000f00 */
[----:B------:R-:W-:Y:S01]  /*8fc0*/  MOV R199, R217 ;  /* 0x000000d900c77202 */ /* 0x000fe20000000f00 */
[----:B------:R1:W-:Y:S01]  /*8fd0*/  MUFU.TANH R21, R5 ;  /* 0x0000000500157308 */ /* 0x0003e20000002400 */
[----:B------:R-:W-:Y:S02]  /*8fe0*/  MOV R198, R218 ;  /* 0x000000da00c67202 */ /* 0x000fe40000000f00 */
[----:B-1----:R-:W-:Y:S01]  /*8ff0*/  FSEL R5, R4, -INF , !P6 ;  /* 0xff80000004057808 */ /* 0x002fe20007000000 */
[----:B------:R-:W-:Y:S01]  /*9000*/  FMUL.FTZ R4, R190, UR8 ;  /* 0x00000008be047c20 */ /* 0x000fe20008410000 */
[----:B------:R-:W-:-:S02]  /*9010*/  FSETP.NEU.FTZ.AND P6, PT, R216, -INF , PT ;  /* 0xff800000d800780b */ /* 0x000fc40003fdd000 */
[----:B------:R-:W-:Y:S01]  /*9020*/  FSEL R19, R5, -INF , !P5 ;  /* 0xff80000005137808 */ /* 0x000fe20006800000 */
[----:B------:R1:W2:Y:S01]  /*9030*/  MUFU.TANH R20, R4 ;  /* 0x0000000400147308 */ /* 0x0002a20000002400 */
[----:B------:R-:W-:Y:S02]  /*9040*/  FSEL R15, R15, RZ, P6 ;  /* 0x000000ff0f0f7208 */ /* 0x000fe40003000000 */
[----:B------:R-:W-:Y:S02]  /*9050*/  FSETP.NEU.FTZ.AND P5, PT, R215, -INF , PT ;  /* 0xff800000d700780b */ /* 0x000fe40003fbd000 */
[----:B------:R-:W-:Y:S01]  /*9060*/  FSEL R9, R216, RZ, P6 ;  /* 0x000000ffd8097208 */ /* 0x000fe20003000000 */
[--C-:B------:R-:W-:Y:S01]  /*9070*/  FFMA.FTZ R5, R137, UR9, -R15.reuse ;  /* 0x0000000989057c23 */ /* 0x100fe2000801080f */
[----:B------:R-:W-:Y:S01]  /*9080*/  FSEL R16, R16, RZ, P5 ;  /* 0x000000ff10107208 */ /* 0x000fe20002800000 */
[----:B------:R-:W-:Y:S01]  /*9090*/  FFMA.FTZ R33, R33, UR9, -R15 ;  /* 0x0000000921217c23 */ /* 0x000fe2000801080f */
[----:B------:R-:W-:Y:S01]  /*90a0*/  FSEL R6, R215, RZ, P5 ;  /* 0x000000ffd7067208 */ /* 0x000fe20002800000 */
[----:B------:R-:W-:Y:S01]  /*90b0*/  FADD.FTZ R9, R135, -R9 ;  /* 0x8000000987097221 */ /* 0x000fe20000010000 */
[----:B------:R-:W-:Y:S01]  /*90c0*/  ISETP.GT.AND P6, PT, R227, R3, PT ;  /* 0x00000003e300720c */ /* 0x000fe20003fc4270 */
[--C-:B------:R-:W-:Y:S01]  /*90d0*/  FFMA.FTZ R32, R32, UR9, -R15.reuse ;  /* 0x0000000920207c23 */ /* 0x100fe2000801080f */
[----:B------:R-:W-:Y:S01]  /*90e0*/  ISETP.GE.AND P5, PT, R3, R231, PT ;  /* 0x000000e70300720c */ /* 0x000fe20003fa6270 */
[----:B------:R-:W-:Y:S01]  /*90f0*/  FFMA.FTZ R3, R139, UR9, -R16 ;  /* 0x000000098b037c23 */ /* 0x000fe20008010810 */
[----:B------:R-:W-:Y:S01]  /*9100*/  FMUL.FTZ R14, R9, UR9 ;  /* 0x00000009090e7c20 */ /* 0x000fe20008410000 */
[----:B------:R3:W-:Y:S01]  /*9110*/  MUFU.EX2 R249, R5 ;  /* 0x0000000500f97308 */ /* 0x0007e20000000800 */
[----:B------:R-:W-:Y:S01]  /*9120*/  FADD.FTZ R6, R136, -R6 ;  /* 0x8000000688067221 */ /* 0x000fe20000010000 */
[----:B-1----:R-:W-:-:S02]  /*9130*/  FFMA.FTZ R4, R138, UR9, -R15 ;  /* 0x000000098a047c23 */ /* 0x002fc4000801080f */
[----:B------:R1:W-:Y:S01]  /*9140*/  MUFU.EX2 R239, R3 ;  /* 0x0000000300ef7308 */ /* 0x0003e20000000800 */
[----:B------:R-:W-:-:S03]  /*9150*/  FMUL.FTZ R6, R6, UR9 ;  /* 0x0000000906067c20 */ /* 0x000fc60008410000 */
[----:B------:R4:W-:Y:S04]  /*9160*/  MUFU.EX2 R248, R4 ;  /* 0x0000000400f87308 */ /* 0x0009e80000000800 */
[----:B------:R-:W-:Y:S01]  /*9170*/  MUFU.EX2 R247, R33 ;  /* 0x0000002100f77308 */ /* 0x000fe20000000800 */
[----:B---3--:R-:W-:-:S03]  /*9180*/  FFMA.FTZ R5, R31, UR9, -R16 ;  /* 0x000000091f057c23 */ /* 0x008fc60008010810 */
[----:B------:R3:W-:Y:S01]  /*9190*/  MUFU.EX2 R243, R32 ;  /* 0x0000002000f37308 */ /* 0x0007e20000000800 */
[----:B-1----:R-:W-:-:S03]  /*91a0*/  IADD3 R3, PT, PT, R26, -R12, RZ ;  /* 0x8000000c1a037210 */ /* 0x002fc60007ffe0ff */
[----:B------:R-:W-:Y:S01]  /*91b0*/  MUFU.EX2 R241, R5 ;  /* 0x0000000500f17308 */ /* 0x000fe20000000800 */
[----:B----4-:R-:W-:Y:S01]  /*91c0*/  FFMA.FTZ R4, R10, -UR12, R22 ;  /* 0x8000000c0a047c23 */ /* 0x010fe20008010016 */
[----:B------:R-:W-:Y:S01]  /*91d0*/  IABS R12, R3 ;  /* 0x00000003000c7213 */ /* 0x000fe20000000000 */
[--C-:B------:R-:W-:Y:S01]  /*91e0*/  FFMA.FTZ R3, R30, UR9, -R16.reuse ;  /* 0x000000091e037c23 */ /* 0x100fe20008010810 */
[----:B------:R-:W1:Y:S02]  /*91f0*/  MUFU.EX2 R14, R14 ;  /* 0x0000000e000e7308 */ /* 0x000e640000000800 */
[----:B------:R-:W-:Y:S01]  /*9200*/  FSEL R10, R4, -INF , !P0 ;  /* 0xff800000040a7808 */ /* 0x000fe20004000000 */
[----:B------:R-:W-:Y:S01]  /*9210*/  FFMA.FTZ R4, R27, UR9, -R16 ;  /* 0x000000091b047c23 */ /* 0x000fe20008010810 */
[----:B------:R4:W5:Y:S01]  /*9220*/  MUFU.EX2 R240, R3 ;  /* 0x0000000300f07308 */ /* 0x0009620000000800 */
[----:B------:R-:W-:Y:S01]  /*9230*/  ISETP.GT.AND P0, PT, R227, R7, PT ;  /* 0x00000007e300720c */ /* 0x000fe20003f04270 */
[----:B---3--:R-:W-:Y:S01]  /*9240*/  LDSM.16.MT88.4 R32, [R212+0xb000] ;  /* 0x00b00000d420783b */ /* 0x008fe20000004200 */
[----:B------:R-:W-:Y:S01]  /*9250*/  FSEL R237, R10, -INF , !P3 ;  /* 0xff8000000aed7808 */ /* 0x000fe20005800000 */
[----:B------:R3:W2:Y:S01]  /*9260*/  MUFU.EX2 R242, R4 ;  /* 0x0000000400f27308 */ /* 0x0006a20000000800 */
[----:B------:R-:W-:-:S02]  /*9270*/  ISETP.GE.AND P3, PT, R7, R231, PT ;  /* 0x000000e70700720c */ /* 0x000fc40003f66270 */
[----:B------:R-:W-:Y:S01]  /*9280*/  IADD3 R10, PT, PT, R2, R18, RZ ;  /* 0x00000012020a7210 */ /* 0x000fe20007ffe0ff */
[-C--:B-1----:R-:W-:Y:S01]  /*9290*/  FMUL.FTZ R148, R148, R14.reuse ;  /* 0x0000000e94947220 */ /* 0x082fe20000410000 */
[----:B------:R-:W-:-:S03]  /*92a0*/  FMUL.FTZ R149, R149, R14 ;  /* 0x0000000e95957220 */ /* 0x000fc60000410000 */
[----:B------:R-:W-:Y:S01]  /*92b0*/  LDSM.16.MT88.4 R136, [R10] ;  /* 0x000000000a88783b */ /* 0x000fe20000004200 */
[-C--:B------:R-:W-:Y:S01]  /*92c0*/  FMUL.FTZ R152, R152, R14.reuse ;  /* 0x0000000e98987220 */ /* 0x080fe20000410000 */
[----:B----4-:R-:W-:Y:S01]  /*92d0*/  IADD3 R3, PT, PT, R26, -R17, RZ ;  /* 0x800000111a037210 */ /* 0x010fe20007ffe0ff */
[-C--:B------:R-:W-:Y:S01]  /*92e0*/  FMUL.FTZ R153, R153, R14.reuse ;  /* 0x0000000e99997220 */ /* 0x080fe20000410000 */
[----:B------:R-:W-:Y:S01]  /*92f0*/  LDSM.16.MT88.4 R28, [R10+0x1000] ;  /* 0x001000000a1c783b */ /* 0x000fe20000004200 */
[----:B-----5:R-:W-:Y:S01]  /*9300*/  F2FP.BF16.F32.PACK_AB R7, R240, R241 ;  /* 0x000000f1f007723e */ /* 0x020fe200000010ff */
[-C--:B------:R-:W-:Y:S01]  /*9310*/  FMUL.FTZ R164, R164, R14.reuse ;  /* 0x0000000ea4a47220 */ /* 0x080fe20000410000 */
[----:B---3--:R-:W-:Y:S01]  /*9320*/  IADD3 R4, PT, PT, R26, -R13, RZ ;  /* 0x8000000d1a047210 */ /* 0x008fe20007ffe0ff */
[----:B------:R-:W-:Y:S01]  /*9330*/  FMUL.FTZ R165, R165, R14 ;  /* 0x0000000ea5a57220 */ /* 0x000fe20000410000 */
[----:B------:R-:W-:Y:S01]  /*9340*/  IABS R3, R3 ;  /* 0x0000000300037213 */ /* 0x000fe20000000000 */
[----:B------:R-:W-:Y:S01]  /*9350*/  LDSM.16.MT88.4 R24, [R252+0xb000] ;  /* 0x00b00000fc18783b */ /* 0x000fe20000004200 */
[----:B------:R-:W-:Y:S01]  /*9360*/  IABS R11, R4 ;  /* 0x00000004000b7213 */ /* 0x000fe20000000000 */
[----:B------:R-:W1:Y:S01]  /*9370*/  MUFU.EX2 R13, R6 ;  /* 0x00000006000d7308 */ /* 0x000e620000000800 */
[----:B------:R-:W-:Y:S01]  /*9380*/  MOV R4, R12 ;  /* 0x0000000c00047202 */ /* 0x000fe20000000f00 */
[-C--:B------:R-:W-:Y:S01]  /*9390*/  FMUL.FTZ R168, R168, R14.reuse ;  /* 0x0000000ea8a87220 */ /* 0x080fe20000410000 */
[----:B------:R-:W-:Y:S01]  /*93a0*/  I2FP.F32.S32 R11, R11 ;  /* 0x0000000b000b7245 */ /* 0x000fe20000201400 */
[----:B------:R-:W-:Y:S01]  /*93b0*/  FMUL.FTZ R169, R169, R14 ;  /* 0x0000000ea9a97220 */ /* 0x000fe20000410000 */
[----:B------:R-:W-:Y:S01]  /*93c0*/  I2FP.F32.S32 R9, R4 ;  /* 0x0000000400097245 */ /* 0x000fe20000201400 */
[----:B------:R-:W-:Y:S01]  /*93d0*/  FMUL.FTZ R4, R191, UR8 ;  /* 0x00000008bf047c20 */ /* 0x000fe20008410000 */
[----:B------:R-:W-:Y:S01]  /*93e0*/  I2FP.F32.S32 R3, R3 ;  /* 0x0000000300037245 */ /* 0x000fe20000201400 */
[----:B--2---:R-:W-:Y:S01]  /*93f0*/  FFMA.FTZ R11, R11, -UR12, R20 ;  /* 0x8000000c0b0b7c23 */ /* 0x004fe20008010014 */
[----:B------:R-:W-:Y:S01]  /*9400*/  F2FP.BF16.F32.PACK_AB R5, R242, R239 ;  /* 0x000000eff205723e */ /* 0x000fe200000010ff */
[----:B------:R-:W2:Y:S01]  /*9410*/  MUFU.TANH R17, R4 ;  /* 0x0000000400117308 */ /* 0x000ea20000002400 */
[----:B------:R-:W-:Y:S01]  /*9420*/  FFMA.FTZ R9, R9, -UR12, R21 ;  /* 0x8000000c09097c23 */ /* 0x000fe20008010015 */
[----:B------:R-:W-:Y:S01]  /*9430*/  FMUL.FTZ R40, R40, R14 ;  /* 0x0000000e28287220 */ /* 0x000fe20000410000 */
[----:B------:R-:W-:Y:S01]  /*9440*/  FSEL R11, R11, -INF , !P0 ;  /* 0xff8000000b0b7808 */ /* 0x000fe20004000000 */
[----:B------:R-:W-:Y:S01]  /*9450*/  LDSM.16.MT88.4 R20, [R18+0x1000] ;  /* 0x001000001214783b */ /* 0x000fe20000004200 */
[----:B------:R-:W-:Y:S01]  /*9460*/  ISETP.GE.AND P0, PT, R8, R231, PT ;  /* 0x000000e70800720c */ /* 0x000fe20003f06270 */
[-C--:B-1----:R-:W-:Y:S01]  /*9470*/  FMUL.FTZ R150, R150, R13.reuse ;  /* 0x0000000d96967220 */ /* 0x082fe20000410000 */
[----:B------:R-:W-:Y:S01]  /*9480*/  FSEL R12, R9, -INF , !P6 ;  /* 0xff800000090c7808 */ /* 0x000fe20007000000 */
[-C--:B------:R-:W-:Y:S01]  /*9490*/  FMUL.FTZ R151, R151, R13.reuse ;  /* 0x0000000d97977220 */ /* 0x080fe20000410000 */
[----:B------:R-:W-:Y:S01]  /*94a0*/  ISETP.GT.AND P6, PT, R227, R8, PT ;  /* 0x00000008e300720c */ /* 0x000fe20003fc4270 */
[-C--:B------:R-:W-:Y:S01]  /*94b0*/  FMUL.FTZ R154, R154, R13.reuse ;  /* 0x0000000d9a9a7220 */ /* 0x080fe20000410000 */
[----:B------:R-:W-:Y:S01]  /*94c0*/  FMNMX3.FTZ R8, R134, R210, R204, !PT ;  /* 0x000000d286087276 */ /* 0x000fe200078100cc */
[-C--:B------:R-:W-:Y:S01]  /*94d0*/  FMUL.FTZ R155, R155, R13.reuse ;  /* 0x0000000d9b9b7220 */ /* 0x080fe20000410000 */
[----:B------:R-:W-:Y:S01]  /*94e0*/  FSEL R236, R12, -INF , !P5 ;  /* 0xff8000000cec7808 */ /* 0x000fe20006800000 */
[----:B------:R-:W-:Y:S01]  /*94f0*/  FMUL.FTZ R166, R166, R13 ;  /* 0x0000000da6a67220 */ /* 0x000fe20000410000 */
[----:B------:R-:W-:Y:S01]  /*9500*/  FMNMX3.FTZ R8, R8, R185, R184, !PT ;  /* 0x000000b908087276 */ /* 0x000fe200078100b8 */
[----:B------:R-:W-:Y:S01]  /*9510*/  FMUL.FTZ R167, R167, R13 ;  /* 0x0000000da7a77220 */ /* 0x000fe20000410000 */
[----:B------:R-:W-:Y:S01]  /*9520*/  FSEL R203, R11, -INF , !P3 ;  /* 0xff8000000bcb7808 */ /* 0x000fe20005800000 */
[----:B--2---:R-:W-:Y:S01]  /*9530*/  FFMA.FTZ R3, R3, -UR12, R17 ;  /* 0x8000000c03037c23 */ /* 0x004fe20008010011 */
[----:B------:R-:W-:Y:S01]  /*9540*/  FMNMX3.FTZ R8, R8, R201, R195, !PT ;  /* 0x000000c908087276 */ /* 0x000fe200078100c3 */
[-C--:B------:R-:W-:Y:S01]  /*9550*/  FMUL.FTZ R170, R170, R13.reuse ;  /* 0x0000000daaaa7220 */ /* 0x080fe20000410000 */
[----:B------:R-:W-:Y:S01]  /*9560*/  F2FP.BF16.F32.PACK_AB R4, R249, R248 ;  /* 0x000000f8f904723e */ /* 0x000fe200000010ff */
[----:B------:R-:W-:Y:S01]  /*9570*/  FMUL.FTZ R171, R171, R13 ;  /* 0x0000000dabab7220 */ /* 0x000fe20000410000 */
        /* <DEDUP_REMOVED lines=8> */
[----:B------:R-:W-:Y:S01]  /*9600*/  F2FP.BF16.F32.PACK_AB R6, R243, R247 ;  /* 0x000000f7f306723e */ /* 0x000fe200000010ff */
[----:B------:R-:W-:Y:S01]  /*9610*/  FMUL.FTZ R45, R45, R14 ;  /* 0x0000000e2d2d7220 */ /* 0x000fe20000410000 */
[----:B------:R-:W-:Y:S01]  /*9620*/  FMNMX3.FTZ R9, R3, R237, R236, !PT ;  /* 0x000000ed03097276 */ /* 0x000fe200078100ec */
[-C--:B------:R-:W-:Y:S01]  /*9630*/  FMUL.FTZ R46, R46, R13.reuse ;  /* 0x0000000d2e2e7220 */ /* 0x080fe20000410000 */
[----:B------:R-:W-:Y:S01]  /*9640*/  FMNMX3.FTZ R3, R8, R194, R193, !PT ;  /* 0x000000c208037276 */ /* 0x000fe200078100c1 */
[----:B------:R-:W-:Y:S01]  /*9650*/  FMUL.FTZ R47, R47, R13 ;  /* 0x0000000d2f2f7220 */ /* 0x000fe20000410000 */
        /* <DEDUP_REMOVED lines=48> */
[----:B------:R-:W-:-:S07]  /*9960*/  MOV R17, R197 ;  /* 0x000000c500117202 */ /* 0x000fce0000000f00 */
        /* <DEDUP_REMOVED lines=26> */
[----:B------:R-:W-:Y:S01]  /*9b10*/  MOV R127, R196 ;  /* 0x000000c4007f7202 */ /* 0x000fe20000000f00 */
[----:B------:R1:W-:Y:S01]  /*9b20*/  MUFU.EX2 R238, R5 ;  /* 0x0000000500ee7308 */ /* 0x0003e20000000800 */
[----:B------:R-:W-:Y:S01]  /*9b30*/  FSEL R10, R3, RZ, P0 ;  /* 0x000000ff030a7208 */ /* 0x000fe20000000000 */
[--C-:B------:R-:W-:Y:S01]  /*9b40*/  FFMA.FTZ R3, R185, UR9, -R9.reuse ;  /* 0x00000009b9037c23 */ /* 0x100fe20008010809 */
[----:B------:R-:W-:Y:S01]  /*9b50*/  FADD.FTZ R7, R134, -R4 ;  /* 0x8000000486077221 */ /* 0x000fe20000010000 */
[----:B------:R-:W-:Y:S01]  /*9b60*/  FFMA.FTZ R4, R210, UR9, -R9 ;  /* 0x00000009d2047c23 */ /* 0x000fe20008010809 */
[----:B------:R-:W-:Y:S01]  /*9b70*/  MUFU.EX2 R184, R6 ;  /* 0x0000000600b87308 */ /* 0x000fe20000000800 */
[----:B------:R-:W-:Y:S01]  /*9b80*/  MOV R206, R127 ;  /* 0x0000007f00ce7202 */ /* 0x000fe20000000f00 */
[----:B------:R-:W-:-:S02]  /*9b90*/  FMUL.FTZ R7, R7, UR9 ;  /* 0x0000000907077c20 */ /* 0x000fc40008410000 */
[----:B------:R2:W3:Y:S04]  /*9ba0*/  MUFU.EX2 R135, R3 ;  /* 0x0000000300877308 */ /* 0x0004e80000000800 */
[----:B------:R4:W-:Y:S01]  /*9bb0*/  MUFU.EX2 R210, R4 ;  /* 0x0000000400d27308 */ /* 0x0009e20000000800 */
[----:B-1----:R-:W-:-:S03]  /*9bc0*/  FSEL R5, R218, RZ, P0 ;  /* 0x000000ffda057208 */ /* 0x002fc60000000000 */
[----:B------:R-:W1:Y:S02]  /*9bd0*/  MUFU.EX2 R12, R7 ;  /* 0x00000007000c7308 */ /* 0x000e640000000800 */
[----:B------:R-:W-:Y:S02]  /*9be0*/  FADD.FTZ R5, R133, -R5 ;  /* 0x8000000585057221 */ /* 0x000fe40000010000 */
[----:B------:R-:W-:Y:S01]  /*9bf0*/  MUFU.EX2 R185, R8 ;  /* 0x0000000800b97308 */ /* 0x000fe20000000800 */
[----:B--2---:R-:W-:Y:S01]  /*9c00*/  FFMA.FTZ R3, R132, UR9, -R10 ;  /* 0x0000000984037c23 */ /* 0x004fe2000801080a */
[----:B---3--:R-:W-:-:S03]  /*9c10*/  F2FP.BF16.F32.PACK_AB R6, R184, R135 ;  /* 0x00000087b806723e */ /* 0x008fc600000010ff */
[----:B------:R2:W-:Y:S01]  /*9c20*/  MUFU.EX2 R133, R3 ;  /* 0x0000000300857308 */ /* 0x0005e20000000800 */
[--C-:B----4-:R-:W-:Y:S01]  /*9c30*/  FFMA.FTZ R4, R211, UR9, -R10.reuse ;  /* 0x00000009d3047c23 */ /* 0x110fe2000801080a */
[----:B------:R-:W-:Y:S01]  /*9c40*/  MOV R211, R199 ;  /* 0x000000c700d37202 */ /* 0x000fe20000000f00 */
[-C--:B-1----:R-:W-:Y:S02]  /*9c50*/  FMUL.FTZ R144, R144, R12.reuse ;  /* 0x0000000c90907220 */ /* 0x082fe40000410000 */
        /* <DEDUP_REMOVED lines=12> */
[----:B------:R-:W-:Y:S01]  /*9d20*/  FMUL.FTZ R161, R161, R12 ;  /* 0x0000000ca1a17220 */ /* 0x000fe20000410000 */
[----:B------:R2:W4:Y:S01]  /*9d30*/  MUFU.EX2 R11, R3 ;  /* 0x00000003000b7308 */ /* 0x0005220000000800 */
[--C-:B-1----:R-:W-:Y:S01]  /*9d40*/  FFMA.FTZ R4, R186, UR9, -R10.reuse ;  /* 0x00000009ba047c23 */ /* 0x102fe2000801080a */
[----:B---3--:R-:W-:Y:S01]  /*9d50*/  F2FP.BF16.F32.PACK_AB R5, R133, R204 ;  /* 0x000000cc8505723e */ /* 0x008fe200000010ff */
[-C--:B------:R-:W-:Y:S01]  /*9d60*/  FMUL.FTZ R172, R172, R12.reuse ;  /* 0x0000000cacac7220 */ /* 0x080fe20000410000 */
[----:B------:R-:W-:Y:S01]  /*9d70*/  FMUL.FTZ R173, R173, R12 ;  /* 0x0000000cadad7220 */ /* 0x000fe20000410000 */
[----:B------:R1:W-:Y:S01]  /*9d80*/  MUFU.EX2 R132, R4 ;  /* 0x0000000400847308 */ /* 0x0003e20000000800 */
[----:B------:R-:W-:Y:S01]  /*9d90*/  MOV R186, R198 ;  /* 0x000000c600ba7202 */ /* 0x000fe20000000f00 */
[-C--:B------:R-:W-:Y:S01]  /*9da0*/  FMUL.FTZ R68, R68, R12.reuse ;  /* 0x0000000c44447220 */ /* 0x080fe20000410000 */
[-C--:B------:R-:W-:Y:S01]  /*9db0*/  FMUL.FTZ R69, R69, R12.reuse ;  /* 0x0000000c45457220 */ /* 0x080fe20000410000 */
        /* <DEDUP_REMOVED lines=9> */
[----:B------:R-:W2:Y:S01]  /*9e50*/  MUFU.EX2 R134, R3 ;  /* 0x0000000300867308 */ /* 0x000ea20000000800 */
        /* <DEDUP_REMOVED lines=13> */
[----:B--2---:R-:W-:Y:S01]  /*9f30*/  F2FP.BF16.F32.PACK_AB R7, R134, R132 ;  /* 0x000000848607723e */ /* 0x004fe200000010ff */
[-C--:B------:R-:W-:Y:S01]  /*9f40*/  FMUL.FTZ R71, R71, R11.reuse ;  /* 0x0000000b47477220 */ /* 0x080fe20000410000 */
[-C--:B------:R-:W-:Y:S01]  /*9f50*/  FMUL.FTZ R82, R82, R11.reuse ;  /* 0x0000000b52527220 */ /* 0x080fe20000410000 */
[-C--:B------:R-:W-:Y:S01]  /*9f60*/  FMUL.FTZ R83, R83, R11.reuse ;  /* 0x0000000b53537220 */ /* 0x080fe20000410000 */
[--C-:B------:R-:W-:Y:S01]  /*9f70*/  FFMA.FTZ R3, R205, UR9, -R15.reuse ;  /* 0x00000009cd037c23 */ /* 0x100fe2000801080f */
        /* <DEDUP_REMOVED lines=28> */
[----:B------:R-:W-:Y:S01]  /*a140*/  FMUL.FTZ R131, R131, R11 ;  /* 0x0000000b83837220 */ /* 0x000fe20000410000 */
[----:B------:R-:W-:Y:S01]  /*a150*/  MOV R205, R17 ;  /* 0x0000001100cd7202 */ /* 0x000fe20000000f00 */
[--C-:B------:R-:W-:Y:S01]  /*a160*/  FFMA.FTZ R8, R187, UR9, -R15.reuse ;  /* 0x00000009bb087c23 */ /* 0x100fe2000801080f */
[----:B------:R-:W-:Y:S01]  /*a170*/  FFMA.FTZ R17, R200, UR9, -R15 ;  /* 0x00000009c8117c23 */ /* 0x000fe2000801080f */
[----:B------:R-:W-:Y:S01]  /*a180*/  FFMA.FTZ R15, R208, UR9, -R16 ;  /* 0x00000009d00f7c23 */ /* 0x000fe20008010810 */
[----:B------:R-:W1:Y:S01]  /*a190*/  LDSM.16.MT88.4 R156, [R212+0xa800] ;  /* 0x00a80000d49c783b */ /* 0x000e620000004200 */
[C---:B------:R-:W-:Y:S01]  /*a1a0*/  HMMA.16816.F32.BF16 R136, R4.reuse, R26, R96 ;  /* 0x0000001a0488723c */ /* 0x040fe20000041860 */
[----:B------:R2:W3:Y:S01]  /*a1b0*/  MUFU.EX2 R26, R3 ;  /* 0x00000003001a7308 */ /* 0x0004e20000000800 */
[----:B------:R-:W-:Y:S01]  /*a1c0*/  FFMA.FTZ R12, R205, R12, R210 ;  /* 0x0000000ccd0c7223 */ /* 0x000fe200000100d2 */
[----:B------:R-:W-:Y:S01]  /*a1d0*/  LDSM.16.MT88.4 R64, [R219+0x800] ;  /* 0x00080000db40783b */ /* 0x000fe20000004200 */
[----:B------:R-:W-:Y:S01]  /*a1e0*/  FFMA.FTZ R11, R206, R11, R204 ;  /* 0x0000000bce0b7223 */ /* 0x000fe200000100cc */
[----:B------:R-:W-:Y:S02]  /*a1f0*/  MUFU.EX2 R27, R17 ;  /* 0x00000011001b7308 */ /* 0x000fe40000000800 */
[----:B------:R-:W-:Y:S01]  /*a200*/  LDSM.16.MT88.4 R96, [R252+0xb800] ;  /* 0x00b80000fc60783b */ /* 0x000fe20000004200 */
[----:B------:R-:W-:Y:S01]  /*a210*/  HMMA.16816.F32.BF16 R160, R4, R140, R160 ;  /* 0x0000008c04a0723c */ /* 0x000fe200000418a0 */
[----:B------:R-:W-:Y:S01]  /*a220*/  FADD.FTZ R11, R133, R11 ;  /* 0x0000000b850b7221 */ /* 0x000fe20000010000 */
[----:B------:R-:W-:Y:S01]  /*a230*/  MOV R133, R218 ;  /* 0x000000da00857202 */ /* 0x000fe20000000f00 */
[----:B--2---:R-:W-:-:S05]  /*a240*/  FFMA.FTZ R3, R209, UR9, -R16 ;  /* 0x00000009d1037c23 */ /* 0x004fca0008010810 */
[----:B------:R-:W-:Y:S01]  /*a250*/  HMMA.16816.F32.BF16 R188, R4, R142, R172 ;  /* 0x0000008e04bc723c */ /* 0x000fe200000418ac */
[----:B------:R-:W2:Y:S01]  /*a260*/  LDSM.16.MT88.4 R172, [R252+0xa800] ;  /* 0x00a80000fcac783b */ /* 0x000ea20000004200 */
[----:B---3--:R-:W-:-:S06]  /*a270*/  F2FP.BF16.F32.PACK_AB R124, R26, R185 ;  /* 0x000000b91a7c723e */ /* 0x008fcc00000010ff */
[C---:B------:R-:W-:Y:S08]  /*a280*/  HMMA.16816.F32.BF16 R68, R4.reuse, R32, R68 ;  /* 0x000000200444723c */ /* 0x040ff00000041844 */
[C---:B------:R-:W-:Y:S01]  /*a290*/  HMMA.16816.F32.BF16 R140, R4.reuse, R34, R80 ;  /* 0x00000022048c723c */ /* 0x040fe20000041850 */
[----:B------:R-:W-:Y:S07]  /*a2a0*/  LDSM.16.MT88.4 R80, [R212+0xb800] ;  /* 0x00b80000d450783b */ /* 0x000fee0000004200 */
[C---:B------:R-:W-:Y:S01]  /*a2b0*/  HMMA.16816.F32.BF16 R32, R4.reuse, R22, R112 ;  /* 0x000000160420723c */ /* 0x040fe20000041870 */
[----:B------:R3:W-:Y:S01]  /*a2c0*/  MUFU.EX2 R22, R3 ;  /* 0x0000000300167308 */ /* 0x0007e20000000800 */
[----:B------:R-:W-:Y:S03]  /*a2d0*/  LDSM.16.MT88.4 R112, [R18+0x1800] ;  /* 0x001800001270783b */ /* 0x000fe60000004200 */
[----:B------:R-:W4:Y:S03]  /*a2e0*/  MUFU.EX2 R23, R15 ;  /* 0x0000000f00177308 */ /* 0x000f260000000800 */
[----:B------:R-:W-:Y:S01]  /*a2f0*/  HMMA.16816.F32.BF16 R100, R4, R20, R100 ;  /* 0x000000140464723c */ /* 0x000fe20000041864 */
[----:B---3--:R-:W-:-:S07]  /*a300*/  FFMA.FTZ R3, R192, UR9, -R16 ;  /* 0x00000009c0037c23 */ /* 0x008fce0008010810 */
[----:B------:R-:W-:Y:S01]  /*a310*/  HMMA.16816.F32.BF16 R36, R4, R180, R36 ;  /* 0x000000b40424723c */ /* 0x000fe20000041824 */
[----:B------:R3:W-:Y:S01]  /*a320*/  MUFU.EX2 R21, R3 ;  /* 0x0000000300157308 */ /* 0x0007e20000000800 */
[----:B----4-:R-:W-:-:S06]  /*a330*/  F2FP.BF16.F32.PACK_AB R125, R23, R22 ;  /* 0x00000016177d723e */ /* 0x010fcc00000010ff */
[C---:B------:R-:W-:Y:S08]  /*a340*/  HMMA.16816.F32.BF16 R116, R4.reuse, R28, R116 ;  /* 0x0000001c0474723c */ /* 0x040ff00000041874 */
[C---:B------:R-:W-:Y:S01]  /*a350*/  HMMA.16816.F32.BF16 R180, R4.reuse, R182, R48 ;  /* 0x000000b604b4723c */ /* 0x040fe20000041830 */
[--C-:B---3--:R-:W-:Y:S01]  /*a360*/  FFMA.FTZ R3, R201, UR9, -R9.reuse ;  /* 0x00000009c9037c23 */ /* 0x108fe20008010809 */
[----:B------:R-:W3:Y:S03]  /*a370*/  LDSM.16.MT88.4 R48, [R18+0x800] ;  /* 0x000800001230783b */ /* 0x000ee60000004200 */
[----:B------:R4:W-:Y:S03]  /*a380*/  MUFU.EX2 R20, R3 ;  /* 0x0000000300147308 */ /* 0x0009e60000000800 */
[C---:B------:R-:W-:Y:S01]  /*a390*/  HMMA.16816.F32.BF16 R84, R4.reuse, R24, R84 ;  /* 0x000000180454723c */ /* 0x040fe20000041854 */
[----:B------:R5:W1:Y:S07]  /*a3a0*/  MUFU.EX2 R24, R8 ;  /* 0x0000000800187308 */ /* 0x000a6e0000000800 */
[----:B------:R-:W-:Y:S01]  /*a3b0*/  HMMA.16816.F32.BF16 R28, R4, R30, R128 ;  /* 0x0000001e041c723c */ /* 0x000fe20000041880 */
[--C-:B------:R-:W-:Y:S01]  /*a3c0*/  FFMA.FTZ R5, R195, UR9, -R9.reuse ;  /* 0x00000009c3057c23 */ /* 0x100fe20008010809 */
[--C-:B------:R-:W-:Y:S01]  /*a3d0*/  FFMA.FTZ R4, R194, UR9, -R9.reuse ;  /* 0x00000009c2047c23 */ /* 0x100fe20008010809 */
[----:B----4-:R-:W-:-:S02]  /*a3e0*/  FFMA.FTZ R3, R193, UR9, -R9 ;  /* 0x00000009c1037c23 */ /* 0x010fc40008010809 */
[----:B------:R4:W2:Y:S01]  /*a3f0*/  MUFU.EX2 R15, R5 ;  /* 0x00000005000f7308 */ /* 0x0008a20000000800 */
[----:B-----5:R-:W-:Y:S01]  /*a400*/  FFMA.FTZ R8, R207, UR9, -R16 ;  /* 0x00000009cf087c23 */ /* 0x020fe20008010810 */
[----:B-1----:R-:W-:Y:S02]  /*a410*/  F2FP.BF16.F32.PACK_AB R126, R24, R27 ;  /* 0x0000001b187e723e */ /* 0x002fe400000010ff */
[----:B------:R1:W-:Y:S01]  /*a420*/  MUFU.EX2 R9, R4 ;  /* 0x0000000400097308 */ /* 0x0003e20000000800 */
[----:B------:R-:W5:Y:S03]  /*a430*/  LDSM.16.MT88.4 R16, [R219+0x1800] ;  /* 0x00180000db10783b */ /* 0x000f660000004200 */
[----:B------:R-:W3:Y:S04]  /*a440*/  MUFU.EX2 R25, R8 ;  /* 0x0000000800197308 */ /* 0x000ee80000000800 */
[----:B------:R3:W3:Y:S01]  /*a450*/  MUFU.EX2 R8, R3 ;  /* 0x0000000300087308 */ /* 0x0006e20000000800 */
[--C-:B----4-:R-:W-:Y:S01]  /*a460*/  FFMA.FTZ R5, R237, UR9, -R10.reuse ;  /* 0x00000009ed057c23 */ /* 0x110fe2000801080a */
[----:B--2---:R-:W-:Y:S01]  /*a470*/  F2FP.BF16.F32.PACK_AB R128, R15, R20 ;  /* 0x000000140f80723e */ /* 0x004fe200000010ff */
[----:B-1----:R-:W-:-:S02]  /*a480*/  FFMA.FTZ R4, R236, UR9, -R10 ;  /* 0x00000009ec047c23 */ /* 0x002fc4000801080a */
[----:B------:R1:W-:Y:S01]  /*a490*/  MUFU.EX2 R7, R5 ;  /* 0x0000000500077308 */ /* 0x0003e20000000800 */
[----:B---3--:R-:W-:-:S03]  /*a4a0*/  F2FP.BF16.F32.PACK_AB R127, R21, R25 ;  /* 0x00000019157f723e */ /* 0x008fc600000010ff */
[----:B------:R-:W2:Y:S01]  /*a4b0*/  MUFU.EX2 R6, R4 ;  /* 0x0000000400067308 */ /* 0x000ea20000000800 */
[--C-:B------:R-:W-:Y:S01]  /*a4c0*/  FFMA.FTZ R3, R203, UR9, -R10.reuse ;  /* 0x00000009cb037c23 */ /* 0x100fe2000801080a */
[----:B------:R-:W-:Y:S02]  /*a4d0*/  F2FP.BF16.F32.PACK_AB R130, R8, R9 ;  /* 0x000000090882723e */ /* 0x000fe400000010ff */
[C---:B------:R-:W-:Y:S01]  /*a4e0*/  HMMA.16816.F32.BF16 R148, R124.reuse, R156, R148 ;  /* 0x0000009c7c94723c */ /* 0x040fe20000041894 */
[----:B------:R-:W-:Y:S01]  /*a4f0*/  MUFU.EX2 R4, R3 ;  /* 0x0000000300047308 */ /* 0x000fe20000000800 */
[----:B-1----:R-:W-:Y:S01]  /*a500*/  FFMA.FTZ R5, R202, UR9, -R10 ;  /* 0x00000009ca057c23 */ /* 0x002fe2000801080a */
[----:B------:R-:W-:Y:S01]  /*a510*/  FFMA.FTZ R10, R186, R14, R248 ;  /* 0x0000000eba0a7223 */ /* 0x000fe200000100f8 */
[----:B------:R-:W-:Y:S02]  /*a520*/  FADD.FTZ R14, R238, R12 ;  /* 0x0000000cee0e7221 */ /* 0x000fe40000010000 */
[----:B------:R1:W3:Y:S01]  /*a530*/  MUFU.EX2 R3, R5 ;  /* 0x0000000500037308 */ /* 0x0002e20000000800 */
[----:B--2---:R-:W-:Y:S01]  /*a540*/  F2FP.BF16.F32.PACK_AB R129, R6, R7 ;  /* 0x000000070681723e */ /* 0x004fe200000010ff */
[C---:B------:R-:W-:Y:S08]  /*a550*/  HMMA.16816.F32.BF16 R152, R124.reuse, R158, R152 ;  /* 0x0000009e7c98723c */ /* 0x040ff00000041898 */
[C---:B------:R-:W-:Y:S01]  /*a560*/  HMMA.16816.F32.BF16 R164, R124.reuse, R172, R164 ;  /* 0x000000ac7ca4723c */ /* 0x040fe200000418a4 */
[----:B-1----:R-:W-:Y:S01]  /*a570*/  FFMA.FTZ R5, R211, R13, R239 ;  /* 0x0000000dd3057223 */ /* 0x002fe200000100ef */
[----:B------:R-:W-:Y:S01]  /*a580*/  FADD.FTZ R13, R249, R10 ;  /* 0x0000000af90d7221 */ /* 0x000fe20000010000 */
        /* <DEDUP_REMOVED lines=69> */
[----:B------:R-:W-:-:S03]  /*a9e0*/  IMAD.IADD R24, R220, 0x1, R2 ;  /* 0x00000001dc187824 */ /* 0x000fc600078e0202 */
        /* <DEDUP_REMOVED lines=20> */
[----:B------:R-:W-:Y:S01]  /*ab30*/  LEA.HI.X R5, R8, R248, R3, 0x1, P0 ;  /* 0x000000f808057211 */ /* 0x000fe200000f0c03 */
[----:B------:R-:W-:Y:S02]  /*ab40*/  IMAD.IADD R3, R213, 0x1, R2 ;  /* 0x00000001d5037824 */ /* 0x000fe400078e0202 */
        /* <DEDUP_REMOVED lines=17> */
[----:B------:R-:W2:Y:S04]  /*ac60*/  LDSM.16.M88.4 R20, [R214+UR5+0x8000] ;  /* 0x00800005d614783b */ /* 0x000ea80008000200 */
[----:B------:R-:W-:Y:S04]  /*ac70*/  LDSM.16.M88.4 R28, [R214+UR5+0x8800] ;  /* 0x00880005d61c783b */ /* 0x000fe80008000200 */
[----:B------:R-:W-:Y:S04]  /*ac80*/  LDSM.16.M88.4 R32, [R24+0x8000] ;  /* 0x008000001820783b */ /* 0x000fe80000000200 */
[----:B------:R-:W-:Y:S04]  /*ac90*/  LDSM.16.M88.4 R12, [R3+0x2000] ;  /* 0x00200000030c783b */ /* 0x000fe80000000200 */
[----:B-1----:R-:W1:Y:S04]  /*aca0*/  LDSM.16.M88.4 R4, [R213+0x2000] ;  /* 0x00200000d504783b */ /* 0x002e680000000200 */
[----:B------:R-:W3:Y:S04]  /*acb0*/  LDSM.16.M88.4 R132, [R24+0x8800] ;  /* 0x008800001884783b */ /* 0x000ee80000000200 */
[----:B------:R-:W4:Y:S04]  /*acc0*/  LDSM.16.M88.4 R16, [R3] ;  /* 0x000000000310783b */ /* 0x000f280000000200 */
[----:B------:R-:W-:Y:S04]  /*acd0*/  LDSM.16.M88.4 R136, [R244+0x8800] ;  /* 0x00880000f488783b */ /* 0x000fe80000000200 */
[----:B------:R-:W-:Y:S04]  /*ace0*/  LDSM.16.M88.4 R140, [R244+0x8000] ;  /* 0x00800000f48c783b */ /* 0x000fe80000000200 */
[----:B------:R-:W0:Y:S01]  /*acf0*/  LDGDEPBAR ;  /* 0x00000000000079af */ /* 0x000e220000000000 */
[C---:B--2---:R-:W-:Y:S08]  /*ad00*/  HMMA.16816.F32.BF16 R196, R8.reuse, R20, RZ ;  /* 0x0000001408c4723c */ /* 0x044ff000000418ff */
[----:B------:R-:W-:Y:S08]  /*ad10*/  HMMA.16816.F32.BF16 R200, R8, R22, RZ ;  /* 0x0000001608c8723c */ /* 0x000ff000000418ff */
[C---:B-1----:R-:W-:Y:S08]  /*ad20*/  HMMA.16816.F32.BF16 R192, R4.reuse, R20, RZ ;  /* 0x0000001404c0723c */ /* 0x042ff000000418ff */
[C---:B------:R-:W-:Y:S01]  /*ad30*/  HMMA.16816.F32.BF16 R188, R4.reuse, R22, RZ ;  /* 0x0000001604bc723c */ /* 0x040fe200000418ff */
[----:B------:R-:W1:Y:S07]  /*ad40*/  LDSM.16.M88.4 R20, [R221+0x2000] ;  /* 0x00200000dd14783b */ /* 0x000e6e0000000200 */
[C---:B------:R-:W-:Y:S08]  /*ad50*/  HMMA.16816.F32.BF16 R184, R4.reuse, R28, RZ ;  /* 0x0000001c04b8723c */ /* 0x040ff000000418ff */
[----:B------:R-:W-:Y:S01]  /*ad60*/  HMMA.16816.F32.BF16 R180, R4, R30, RZ ;  /* 0x0000001e04b4723c */ /* 0x000fe200000418ff */
[----:B------:R-:W2:Y:S07]  /*ad70*/  LDSM.16.M88.4 R4, [R221] ;  /* 0x00000000dd04783b */ /* 0x000eae0000000200 */
[C---:B------:R-:W-:Y:S08]  /*ad80*/  HMMA.16816.F32.BF16 R176, R8.reuse, R28, RZ ;  /* 0x0000001c08b0723c */ /* 0x040ff000000418ff */
[----:B------:R-:W-:Y:S08]  /*ad90*/  HMMA.16816.F32.BF16 R28, R8, R30, RZ ;  /* 0x0000001e081c723c */ /* 0x000ff000000418ff */
[C---:B------:R-:W-:Y:S08]  /*ada0*/  HMMA.16816.F32.BF16 R204, R12.reuse, R32, R192 ;  /* 0x000000200ccc723c */ /* 0x040ff000000418c0 */
[C---:B---3--:R-:W-:Y:S08]  /*adb0*/  HMMA.16816.F32.BF16 R192, R12.reuse, R132, R184 ;  /* 0x000000840cc0723c */ /* 0x048ff000000418b8 */
[C---:B------:R-:W-:Y:S08]  /*adc0*/  HMMA.16816.F32.BF16 R188, R12.reuse, R34, R188 ;  /* 0x000000220cbc723c */ /* 0x040ff000000418bc */
[----:B------:R-:W-:Y:S01]  /*add0*/  HMMA.16816.F32.BF16 R184, R12, R134, R180 ;  /* 0x000000860cb8723c */ /* 0x000fe200000418b4 */
[----:B------:R-:W-:Y:S07]  /*ade0*/  LDSM.16.M88.4 R12, [R245+0x2000] ;  /* 0x00200000f50c783b */ /* 0x000fee0000000200 */
[C---:B----4-:R-:W-:Y:S08]  /*adf0*/  HMMA.16816.F32.BF16 R180, R16.reuse, R32, R196 ;  /* 0x0000002010b4723c */ /* 0x050ff000000418c4 */
[C---:B------:R-:W-:Y:S08]  /*ae00*/  HMMA.16816.F32.BF16 R176, R16.reuse, R132, R176 ;  /* 0x0000008410b0723c */ /* 0x040ff000000418b0 */
[C---:B------:R-:W-:Y:S01]  /*ae10*/  HMMA.16816.F32.BF16 R8, R16.reuse, R34, R200 ;  /* 0x000000221008723c */ /* 0x040fe200000418c8 */
[----:B------:R-:W3:Y:S07]  /*ae20*/  LDSM.16.M88.4 R32, [R246+0x8000] ;  /* 0x00800000f620783b */ /* 0x000eee0000000200 */
[----:B------:R-:W-:Y:S01]  /*ae30*/  HMMA.16816.F32.BF16 R132, R16, R134, R28 ;  /* 0x000000861084723c */ /* 0x000fe2000004181c */
[----:B------:R-:W4:Y:S04]  /*ae40*/  LDSM.16.M88.4 R28, [R246+0x8800] ;  /* 0x00880000f61c783b */ /* 0x000f280000000200 */
[----:B------:R-:W5:Y:S03]  /*ae50*/  LDSM.16.M88.4 R16, [R245] ;  /* 0x00000000f510783b */ /* 0x000f660000000200 */
[C---:B-1----:R-:W-:Y:S08]  /*ae60*/  HMMA.16816.F32.BF16 R208, R20.reuse, R136, R192 ;  /* 0x0000008814d0723c */ /* 0x042ff000000418c0 */
[C---:B------:R-:W-:Y:S08]  /*ae70*/  HMMA.16816.F32.BF16 R192, R20.reuse, R142, R188 ;  /* 0x0000008e14c0723c */ /* 0x040ff000000418bc */
[----:B------:R-:W-:Y:S08]  /*ae80*/  HMMA.16816.F32.BF16 R188, R20, R138, R184 ;  /* 0x0000008a14bc723c */ /* 0x000ff000000418b8 */
[-C--:B--2---:R-:W-:Y:S08]  /*ae90*/  HMMA.16816.F32.BF16 R184, R4, R140.reuse, R180 ;  /* 0x0000008c04b8723c */ /* 0x084ff000000418b4 */
[----:B------:R-:W-:Y:S01]  /*aea0*/  HMMA.16816.F32.BF16 R196, R20, R140, R204 ;  /* 0x0000008c14c4723c */ /* 0x000fe200000418cc */
[----:B------:R-:W-:Y:S07]  /*aeb0*/  LDSM.16.M88.4 R20, [R213+0x4000] ;  /* 0x00400000d514783b */ /* 0x000fee0000000200 */
[C---:B------:R-:W-:Y:S01]  /*aec0*/  HMMA.16816.F32.BF16 R180, R4.reuse, R142, R8 ;  /* 0x0000008e04b4723c */ /* 0x040fe20000041808 */
[----:B------:R-:W-:Y:S07]  /*aed0*/  LDSM.16.M88.4 R8, [R213+0x6000] ;  /* 0x00600000d508783b */ /* 0x000fee0000000200 */
[C---:B------:R-:W-:Y:S01]  /*aee0*/  HMMA.16816.F32.BF16 R140, R4.reuse, R136, R176 ;  /* 0x00000088048c723c */ /* 0x040fe200000418b0 */
[----:B------:R-:W-:Y:S07]  /*aef0*/  LDSM.16.M88.4 R176, [R214+UR5+0x9800] ;  /* 0x00980005d6b0783b */ /* 0x000fee0008000200 */
[----:B------:R-:W-:Y:S01]  /*af00*/  HMMA.16816.F32.BF16 R4, R4, R138, R132 ;  /* 0x0000008a0404723c */ /* 0x000fe20000041884 */
[----:B------:R-:W1:Y:S07]  /*af10*/  LDSM.16.M88.4 R132, [R214+UR5+0x9000] ;  /* 0x00900005d684783b */ /* 0x000e6e0008000200 */
[C---:B---3--:R-:W-:Y:S08]  /*af20*/  HMMA.16816.F32.BF16 R204, R12.reuse, R34, R192 ;  /* 0x000000220ccc723c */ /* 0x048ff000000418c0 */
[C---:B------:R-:W-:Y:S08]  /*af30*/  HMMA.16816.F32.BF16 R136, R12.reuse, R32, R196 ;  /* 0x000000200c88723c */ /* 0x040ff000000418c4 */
[C---:B----4-:R-:W-:Y:S08]  /*af40*/  HMMA.16816.F32.BF16 R208, R12.reuse, R28, R208 ;  /* 0x0000001c0cd0723c */ /* 0x050ff000000418d0 */
[----:B------:R-:W-:Y:S08]  /*af50*/  HMMA.16816.F32.BF16 R188, R12, R30, R188 ;  /* 0x0000001e0cbc723c */ /* 0x000ff000000418bc */
[C---:B-----5:R-:W-:Y:S01]  /*af60*/  HMMA.16816.F32.BF16 R200, R16.reuse, R28, R140 ;  /* 0x0000001c10c8723c */ /* 0x060fe2000004188c */
[----:B------:R-:W-:Y:S07]  /*af70*/  LDSM.16.M88.4 R140, [R24+0x9800] ;  /* 0x00980000188c783b */ /* 0x000fee0000000200 */
[C---:B------:R-:W-:Y:S01]  /*af80*/  HMMA.16816.F32.BF16 R192, R16.reuse, R30, R4 ;  /* 0x0000001e10c0723c */ /* 0x040fe20000041804 */
[----:B------:R-:W-:Y:S04]  /*af90*/  LDSM.16.M88.4 R4, [R3+0x6000] ;  /* 0x006000000304783b */ /* 0x000fe80000000200 */
[----:B------:R2:W3:Y:S03]  /*afa0*/  LDSM.16.M88.4 R28, [R24+0x9000] ;  /* 0x00900000181c783b */ /* 0x0004e60000000200 */
[C---:B------:R-:W-:Y:S08]  /*afb0*/  HMMA.16816.F32.BF16 R12, R16.reuse, R32, R184 ;  /* 0x00000020100c723c */ /* 0x040ff000000418b8 */
[----:B------:R-:W-:Y:S01]  /*afc0*/  HMMA.16816.F32.BF16 R196, R16, R34, R180 ;  /* 0x0000002210c4723c */ /* 0x000fe200000418b4 */
[----:B------:R4:W5:Y:S07]  /*afd0*/  LDSM.16.M88.4 R16, [R3+0x4000] ;  /* 0x004000000310783b */ /* 0x00096e0000000200 */
[-C--:B-1----:R-:W-:Y:S01]  /*afe0*/  HMMA.16816.F32.BF16 R32, R8, R132.reuse, R136 ;  /* 0x000000840820723c */ /* 0x082fe20000041888 */
[----:B------:R-:W-:Y:S07]  /*aff0*/  LDSM.16.M88.4 R136, [R244+0x9000] ;  /* 0x00900000f488783b */ /* 0x000fee0000000200 */
[----:B--2---:R-:W-:Y:S01]  /*b000*/  HMMA.16816.F32.BF16 R24, R20, R132, R12 ;  /* 0x000000841418723c */ /* 0x004fe2000004180c */
[----:B------:R-:W1:Y:S07]  /*b010*/  LDSM.16.M88.4 R12, [R221+0x4000] ;  /* 0x00400000dd0c783b */ /* 0x000e6e0000000200 */
[----:B------:R-:W-:Y:S01]  /*b020*/  HMMA.16816.F32.BF16 R184, R8, R134, R204 ;  /* 0x0000008608b8723c */ /* 0x000fe200000418cc */
[----:B----4-:R-:W-:-:S07]  /*b030*/  VIADD R3, R0, UR24 ;  /* 0x0000001800037c36 */ /* 0x010fce0008000000 */
[C---:B------:R-:W-:Y:S08]  /*b040*/  HMMA.16816.F32.BF16 R180, R8.reuse, R176, R208 ;  /* 0x000000b008b4723c */ /* 0x040ff000000418d0 */
[----:B------:R-:W-:Y:S08]  /*b050*/  HMMA.16816.F32.BF16 R188, R8, R178, R188 ;  /* 0x000000b208bc723c */ /* 0x000ff000000418bc */
[C---:B------:R-:W-:Y:S08]  /*b060*/  HMMA.16816.F32.BF16 R204, R20.reuse, R176, R200 ;  /* 0x000000b014cc723c */ /* 0x040ff000000418c8 */
[C---:B------:R-:W-:Y:S08]  /*b070*/  HMMA.16816.F32.BF16 R196, R20.reuse, R134, R196 ;  /* 0x0000008614c4723c */ /* 0x040ff000000418c4 */
[----:B------:R-:W-:Y:S01]  /*b080*/  HMMA.16816.F32.BF16 R200, R20, R178, R192 ;  /* 0x000000b214c8723c */ /* 0x000fe200000418c0 */
[----:B------:R-:W-:Y:S07]  /*b090*/  LDSM.16.M88.4 R20, [R245+0x4000] ;  /* 0x00400000f514783b */ /* 0x000fee0000000200 */
[-C--:B---3--:R-:W-:Y:S01]  /*b0a0*/  HMMA.16816.F32.BF16 R208, R4, R28.reuse, R32 ;  /* 0x0000001c04d0723c */ /* 0x088fe20000041820 */
[----:B------:R-:W2:Y:S07]  /*b0b0*/  LDSM.16.M88.4 R32, [R246+0x9000] ;  /* 0x00900000f620783b */ /* 0x000eae0000000200 */
[----:B-----5:R-:W-:Y:S01]  /*b0c0*/  HMMA.16816.F32.BF16 R8, R16, R28, R24 ;  /* 0x0000001c1008723c */ /* 0x020fe20000041818 */
[----:B------:R-:W-:Y:S07]  /*b0d0*/  LDSM.16.M88.4 R24, [R244+0x9800] ;  /* 0x00980000f418783b */ /* 0x000fee0000000200 */
[C---:B------:R-:W-:Y:S08]  /*b0e0*/  HMMA.16816.F32.BF16 R184, R4.reuse, R30, R184 ;  /* 0x0000001e04b8723c */ /* 0x040ff000000418b8 */
[C---:B------:R-:W-:Y:S08]  /*b0f0*/  HMMA.16816.F32.BF16 R192, R4.reuse, R140, R180 ;  /* 0x0000008c04c0723c */ /* 0x040ff000000418b4 */
[----:B------:R-:W-:Y:S01]  /*b100*/  HMMA.16816.F32.BF16 R132, R4, R142, R188 ;  /* 0x0000008e0484723c */ /* 0x000fe200000418bc */
[----:B------:R-:W3:Y:S07]  /*b110*/  LDSM.16.M88.4 R4, [R221+0x6000] ;  /* 0x00600000dd04783b */ /* 0x000eee0000000200 */
[----:B------:R-:W-:Y:S08]  /*b120*/  HMMA.16816.F32.BF16 R180, R16, R30, R196 ;  /* 0x0000001e10b4723c */ /* 0x000ff000000418c4 */
[----:B-1----:R-:W-:Y:S01]  /*b130*/  HMMA.16816.F32.BF16 R28, R12, R136, R8 ;  /* 0x000000880c1c723c */ /* 0x002fe20000041808 */
[----:B------:R-:W1:Y:S07]  /*b140*/  LDSM.16.M88.4 R8, [R245+0x6000] ;  /* 0x00600000f508783b */ /* 0x000e6e0000000200 */
[C---:B------:R-:W-:Y:S08]  /*b150*/  HMMA.16816.F32.BF16 R176, R16.reuse, R140, R204 ;  /* 0x0000008c10b0723c */ /* 0x040ff000000418cc */
[----:B------:R-:W-:Y:S01]  /*b160*/  HMMA.16816.F32.BF16 R140, R16, R142, R200 ;  /* 0x0000008e108c723c */ /* 0x000fe200000418c8 */
[----:B------:R-:W4:Y:S01]  /*b170*/  LDSM.16.M88.4 R16, [R246+0x9800] ;  /* 0x00980000f610783b */ /* 0x000f220000000200 */
[----:B------:R-:W-:-:S06]  /*b180*/  DEPBAR.LE SB0, 0x0 ;  /* 0x000080000000791a */ /* 0x000fcc0000000000 */
[----:B--2---:R-:W-:Y:S08]  /*b190*/  HMMA.16816.F32.BF16 R188, R20, R32, R28 ;  /* 0x0000002014bc723c */ /* 0x004ff0000004181c */
[----:B---3--:R-:W-:Y:S01]  /*b1a0*/  HMMA.16816.F32.BF16 R28, R4, R136, R208 ;  /* 0x00000088041c723c */ /* 0x008fe200000418d0 */
[----:B------:R-:W-:-:S07]  /*b1b0*/  VIADD R136, R223, 0x48 ;  /* 0x00000048df887836 */ /* 0x000fce0000000000 */
[----:B------:R-:W-:Y:S03]  /*b1c0*/  HMMA.16816.F32.BF16 R192, R4, R24, R192 ;  /* 0x0000001804c0723c */ /* 0x000fe600000418c0 */
[----:B------:R-:W-:-:S05]  /*b1d0*/  FMUL.FTZ R191, R191, UR8 ;  /* 0x00000008bfbf7c20 */ /* 0x000fca0008410000 */
[----:B------:R-:W-:Y:S08]  /*b1e0*/  HMMA.16816.F32.BF16 R132, R4, R26, R132 ;  /* 0x0000001a0484723c */ /* 0x000ff00000041884 */
[C---:B------:R-:W-:Y:S08]  /*b1f0*/  HMMA.16816.F32.BF16 R200, R12.reuse, R24, R176 ;  /* 0x000000180cc8723c */ /* 0x040ff000000418b0 */
[----:B------:R-:W-:Y:S08]  /*b200*/  HMMA.16816.F32.BF16 R24, R12, R26, R140 ;  /* 0x0000001a0c18723c */ /* 0x000ff0000004188c */
[----:B------:R-:W-:Y:S01]  /*b210*/  HMMA.16816.F32.BF16 R184, R4, R138, R184 ;  /* 0x0000008a04b8723c */ /* 0x000fe200000418b8 */
[----:B------:R-:W-:Y:S01]  /*b220*/  FMUL.FTZ R4, R188, UR8 ;  /* 0x00000008bc047c20 */ /* 0x000fe20008410000 */
[----:B------:R-:W-:Y:S01]  /*b230*/  FMUL.FTZ R5, R190, UR8 ;  /* 0x00000008be057c20 */ /* 0x000fe20008410000 */
[----:B------:R-:W-:-:S05]  /*b240*/  VIADD R7, R223, 0x8 ;  /* 0x00000008df077836 */ /* 0x000fca0000000000 */
[----:B------:R-:W-:Y:S01]  /*b250*/  HMMA.16816.F32.BF16 R180, R12, R138, R180 ;  /* 0x0000008a0cb4723c */ /* 0x000fe200000418b4 */
[----:B------:R-:W-:Y:S01]  /*b260*/  VIADD R12, R3, 0xffffffa0 ;  /* 0xffffffa0030c7836 */ /* 0x000fe20000000000 */
[----:B------:R2:W3:Y:S03]  /*b270*/  MUFU.TANH R14, R4 ;  /* 0x00000004000e7308 */ /* 0x0004e60000002400 */
[----:B------:R-:W-:-:S03]  /*b280*/  IMAD.IADD R6, R7, 0x1, -R12 ;  /* 0x0000000107067824 */ /* 0x000fc600078e0a0c */
[----:B-1----:R-:W-:Y:S02]  /*b290*/  HMMA.16816.F32.BF16 R28, R8, R32, R28 ;  /* 0x00000020081c723c */ /* 0x002fe4000004181c */
[----:B------:R1:W5:Y:S06]  /*b2a0*/  MUFU.TANH R13, R5 ;  /* 0x00000005000d7308 */ /* 0x00036c0000002400 */
[----:B----4-:R-:W-:Y:S01]  /*b2b0*/  HMMA.16816.F32.BF16 R176, R20, R18, R24 ;  /* 0x0000001214b0723c */ /* 0x010fe20000041818 */
[----:B--2---:R-:W-:-:S07]  /*b2c0*/  IMAD.IADD R4, R223, 0x1, -R12 ;  /* 0x00000001df047824 */ /* 0x004fce00078e0a0c */
[C---:B------:R-:W-:Y:S03]  /*b2d0*/  HMMA.16816.F32.BF16 R140, R8.reuse, R18, R132 ;  /* 0x00000012088c723c */ /* 0x040fe60000041884 */
[----:B------:R-:W-:Y:S01]  /*b2e0*/  FMUL.FTZ R31, R31, UR8 ;  /* 0x000000081f1f7c20 */ /* 0x000fe20008410000 */
[----:B-1----:R-:W-:Y:S01]  /*b2f0*/  IABS R5, R4 ;  /* 0x0000000400057213 */ /* 0x002fe20000000000 */
[----:B------:R-:W-:Y:S01]  /*b300*/  FMUL.FTZ R18, R29, UR8 ;  /* 0x000000081d127c20 */ /* 0x000fe20008410000 */
[----:B------:R-:W-:Y:S02]  /*b310*/  IABS R4, R6 ;  /* 0x0000000600047213 */ /* 0x000fe40000000000 */
[----:B------:R-:W-:Y:S01]  /*b320*/  I2FP.F32.S32 R6, R5 ;  /* 0x0000000500067245 */ /* 0x000fe20000201400 */
[----:B------:R-:W-:Y:S01]  /*b330*/  HMMA.16816.F32.BF16 R132, R8, R34, R184 ;  /* 0x000000220884723c */ /* 0x000fe200000418b8 */
[----:B------:R-:W-:Y:S01]  /*b340*/  I2FP.F32.S32 R5, R4 ;  /* 0x0000000400057245 */ /* 0x000fe20000201400 */
[----:B------:R-:W-:Y:S01]  /*b350*/  VIADD R4, R0, 0xffffffa0 ;  /* 0xffffffa000047836 */ /* 0x000fe20000000000 */
[----:B------:R-:W-:Y:S01]  /*b360*/  MUFU.TANH R29, R18 ;  /* 0x00000012001d7308 */ /* 0x000fe20000002400 */
[----:B---3--:R-:W-:-:S02]  /*b370*/  FFMA.FTZ R6, R6, -UR12, R14 ;  /* 0x8000000c06067c23 */ /* 0x008fc4000801000e */
[----:B-----5:R-:W-:Y:S01]  /*b380*/  FFMA.FTZ R5, R5, -UR12, R13 ;  /* 0x8000000c05057c23 */ /* 0x020fe2000801000d */
[-C--:B------:R-:W-:Y:S01]  /*b390*/  ISETP.GT.AND P5, PT, R226, R4.reuse, PT ;  /* 0x00000004e200720c */ /* 0x080fe20003fa4270 */
[----:B------:R-:W-:Y:S01]  /*b3a0*/  FMUL.FTZ R13, R28, UR8 ;  /* 0x000000081c0d7c20 */ /* 0x000fe20008410000 */
[----:B------:R-:W-:Y:S01]  /*b3b0*/  ISETP.GT.AND P3, PT, R227, R4, PT ;  /* 0x00000004e300720c */ /* 0x000fe20003f64270 */
[----:B------:R-:W-:Y:S01]  /*b3c0*/  HMMA.16816.F32.BF16 R24, R8, R16, R192 ;  /* 0x000000100818723c */ /* 0x000fe200000418c0 */
[C---:B------:R-:W-:Y:S01]  /*b3d0*/  ISETP.GE.AND P6, PT, R4.reuse, R230, PT ;  /* 0x000000e60400720c */ /* 0x040fe20003fc6270 */
[----:B------:R1:W-:Y:S01]  /*b3e0*/  MUFU.TANH R28, R13 ;  /* 0x0000000d001c7308 */ /* 0x0003e20000002400 */
[----:B------:R-:W-:Y:S01]  /*b3f0*/  ISETP.GE.AND P0, PT, R4, R231, PT ;  /* 0x000000e70400720c */ /* 0x000fe20003f06270 */
[----:B------:R-:W-:Y:S01]  /*b400*/  FMUL.FTZ R9, R176, UR8 ;  /* 0x00000008b0097c20 */ /* 0x000fe20008410000 */
[----:B------:R-:W-:Y:S01]  /*b410*/  FSEL R6, R6, -INF , !P5 ;  /* 0xff80000006067808 */ /* 0x000fe20006800000 */
[----:B------:R-:W-:Y:S01]  /*b420*/  IMAD.IADD R11, R136, 0x1, -R12 ;  /* 0x00000001880b7824 */ /* 0x000fe200078e0a0c */
[----:B------:R-:W-:Y:S01]  /*b430*/  FSEL R5, R5, -INF , !P3 ;  /* 0xff80000005057808 */ /* 0x000fe20005800000 */
[----:B------:R-:W-:Y:S01]  /*b440*/  HMMA.16816.F32.BF16 R180, R20, R34, R180 ;  /* 0x0000002214b4723c */ /* 0x000fe200000418b4 */
[----:B------:R-:W-:Y:S01]  /*b450*/  FSEL R206, R6, -INF , !P6 ;  /* 0xff80000006ce7808 */ /* 0x000fe20007000000 */
[----:B------:R-:W-:Y:S01]  /*b460*/  VIADD R6, R3, 0xffffffb8 ;  /* 0xffffffb803067836 */ /* 0x000fe20000000000 */
[----:B------:R-:W-:Y:S01]  /*b470*/  FSEL R208, R5, -INF , !P0 ;  /* 0xff80000005d07808 */ /* 0x000fe20004000000 */
[C---:B------:R-:W-:Y:S01]  /*b480*/  VIADD R5, R223.reuse, 0x40 ;  /* 0x00000040df057836 */ /* 0x040fe20000000000 */
[----:B------:R-:W-:Y:S01]  /*b490*/  ISETP.GT.AND P5, PT, R224, R4, PT ;  /* 0x00000004e000720c */ /* 0x000fe20003fa4270 */
[----:B------:R-:W-:Y:S01]  /*b4a0*/  IMAD.IADD R8, R223, 0x1, -R6 ;  /* 0x00000001df087824 */ /* 0x000fe200078e0a06 */
[C---:B------:R-:W-:Y:S01]  /*b4b0*/  ISETP.GE.AND P6, PT, R4.reuse, R228, PT ;  /* 0x000000e40400720c */ /* 0x040fe20003fc6270 */
[----:B------:R-:W-:Y:S01]  /*b4c0*/  IMAD.IADD R10, R5, 0x1, -R12 ;  /* 0x00000001050a7824 */ /* 0x000fe200078e0a0c */
[----:B------:R-:W-:Y:S01]  /*b4d0*/  ISETP.GT.AND P3, PT, R225, R4, PT ;  /* 0x00000004e100720c */ /* 0x000fe20003f64270 */
[----:B------:R-:W-:Y:S01]  /*b4e0*/  FMUL.FTZ R12, R189, UR8 ;  /* 0x00000008bd0c7c20 */ /* 0x000fe20008410000 */
[----:B------:R-:W-:Y:S01]  /*b4f0*/  ISETP.GE.AND P0, PT, R4, R229, PT ;  /* 0x000000e50400720c */ /* 0x000fe20003f06270 */
[----:B------:R-:W-:Y:S01]  /*b500*/  FMUL.FTZ R4, R178, UR8 ;  /* 0x00000008b2047c20 */ /* 0x000fe20008410000 */
[----:B-1----:R-:W-:Y:S01]  /*b510*/  FMUL.FTZ R13, R30, UR8 ;  /* 0x000000081e0d7c20 */ /* 0x002fe20008410000 */
[----:B------:R-:W-:Y:S01]  /*b520*/  IABS R8, R8 ;  /* 0x0000000800087213 */ /* 0x000fe20000000000 */
[----:B------:R-:W-:Y:S01]  /*b530*/  MUFU.TANH R19, R12 ;  /* 0x0000000c00137308 */ /* 0x000fe20000002400 */
[----:B------:R-:W-:Y:S01]  /*b540*/  IABS R10, R10 ;  /* 0x0000000a000a7213 */ /* 0x000fe20000000000 */
[----:B------:R-:W-:Y:S01]  /*b550*/  FMUL.FTZ R18, R25, UR8 ;  /* 0x0000000819127c20 */ /* 0x000fe20008410000 */
[----:B------:R-:W-:Y:S01]  /*b560*/  IABS R11, R11 ;  /* 0x0000000b000b7213 */ /* 0x000fe20000000000 */
[----:B------:R-:W-:Y:S01]  /*b570*/  FMUL.FTZ R25, R26, UR8 ;  /* 0x000000081a197c20 */ /* 0x000fe20008410000 */
[----:B------:R-:W-:Y:S01]  /*b580*/  FMUL.FTZ R33, R140, UR8 ;  /* 0x000000088c217c20 */ /* 0x000fe20008410000 */
[----:B------:R-:W-:Y:S01]  /*b590*/  FMUL.FTZ R27, R27, UR8 ;  /* 0x000000081b1b7c20 */ /* 0x000fe20008410000 */
[----:B------:R-:W-:Y:S01]  /*b5a0*/  I2FP.F32.S32 R11, R11 ;  /* 0x0000000b000b7245 */ /* 0x000fe20000201400 */
[----:B------:R1:W-:Y:S01]  /*b5b0*/  MUFU.TANH R14, R4 ;  /* 0x00000004000e7308 */ /* 0x0003e20000002400 */
[----:B------:R-:W-:-:S07]  /*b5c0*/  FMUL.FTZ R143, R143, UR8 ;  /* 0x000000088f8f7c20 */ /* 0x000fce0008410000 */
[----:B------:R-:W2:Y:S08]  /*b5d0*/  MUFU.TANH R15, R13 ;  /* 0x0000000d000f7308 */ /* 0x000eb00000002400 */
[----:B------:R3:W4:Y:S01]  /*b5e0*/  MUFU.TANH R13, R9 ;  /* 0x00000009000d7308 */ /* 0x0007220000002400 */
[----:B-1----:R-:W-:-:S05]  /*b5f0*/  IMAD.IADD R4, R7, 0x1, -R6 ;  /* 0x0000000107047824 */ /* 0x002fca00078e0a06 */
[----:B------:R-:W-:Y:S01]  /*b600*/  IABS R4, R4 ;  /* 0x0000000400047213 */ /* 0x000fe20000000000 */
[----:B--2---:R-:W-:Y:S01]  /*b610*/  FFMA.FTZ R11, R11, -UR12, R15 ;  /* 0x8000000c0b0b7c23 */ /* 0x004fe2000801000f */
[----:B------:R-:W-:-:S03]  /*b620*/  FMUL.FTZ R15, R24, UR8 ;  /* 0x00000008180f7c20 */ /* 0x000fc60008410000 */
[----:B---3--:R-:W-:Y:S02]  /*b630*/  IMAD.MOV.U32 R9, RZ, RZ, R4 ;  /* 0x000000ffff097224 */ /* 0x008fe400078e0004 */
[----:B------:R-:W-:Y:S01]  /*b640*/  IMAD.MOV.U32 R4, RZ, RZ, R8 ;  /* 0x000000ffff047224 */ /* 0x000fe200078e0008 */
[----:B------:R-:W-:Y:S02]  /*b650*/  I2FP.F32.S32 R8, R10 ;  /* 0x0000000a00087245 */ /* 0x000fe40000201400 */
[----:B------:R-:W-:Y:S02]  /*b660*/  I2FP.F32.S32 R10, R9 ;  /* 0x00000009000a7245 */ /* 0x000fe40000201400 */
[----:B------:R-:W-:Y:S01]  /*b670*/  I2FP.F32.S32 R9, R4 ;  /* 0x0000000400097245 */ /* 0x000fe20000201400 */
[----:B------:R-:W-:Y:S01]  /*b680*/  FFMA.FTZ R8, R8, -UR12, R28 ;  /* 0x8000000c08087c23 */ /* 0x000fe2000801001c */
[----:B------:R-:W-:Y:S02]  /*b690*/  VIADD R4, R0, 0xffffffb8 ;  /* 0xffffffb800047836 */ /* 0x000fe40000000000 */
[----:B------:R-:W-:Y:S01]  /*b6a0*/  FFMA.FTZ R12, R10, -UR12, R14 ;  /* 0x8000000c0a0c7c23 */ /* 0x000fe2000801000e */
[----:B------:R-:W-:-:S02]  /*b6b0*/  VIADD R14, R3, 0xffffffa1 ;  /* 0xffffffa1030e7836 */ /* 0x000fc40000000000 */
[----:B----4-:R-:W-:Y:S01]  /*b6c0*/  FFMA.FTZ R10, R9, -UR12, R13 ;  /* 0x8000000c090a7c23 */ /* 0x010fe2000801000d */
[----:B------:R-:W-:Y:S01]  /*b6d0*/  FSEL R8, R8, -INF , !P5 ;  /* 0xff80000008087808 */ /* 0x000fe20006800000 */
[----:B------:R-:W-:Y:S01]  /*b6e0*/  MUFU.TANH R28, R31 ;  /* 0x0000001f001c7308 */ /* 0x000fe20000002400 */
[----:B------:R-:W-:Y:S01]  /*b6f0*/  BAR.SYNC.DEFER_BLOCKING 0x0 ;  /* 0x0000000000007b1d */ /* 0x000fe20000010000 */
[----:B------:R-:W-:Y:S02]  /*b700*/  ISETP.GT.AND P5, PT, R226, R4, PT ;  /* 0x00000004e200720c */ /* 0x000fe40003fa4270 */
[----:B------:R-:W-:Y:S01]  /*b710*/  FSEL R9, R11, -INF , !P3 ;  /* 0xff8000000b097808 */ /* 0x000fe20005800000 */
[----:B------:R-:W-:Y:S01]  /*b720*/  VIADD R11, R3, 0xffffffa8 ;  /* 0xffffffa8030b7836 */ /* 0x000fe20000000000 */
[----:B------:R-:W-:Y:S02]  /*b730*/  FSEL R138, R8, -INF , !P6 ;  /* 0xff800000088a7808 */ /* 0x000fe40007000000 */
[----:B------:R-:W-:-:S02]  /*b740*/  ISETP.GE.AND P3, PT, R4, R230, PT ;  /* 0x000000e60400720c */ /* 0x000fc40003f66270 */
[----:B------:R-:W-:Y:S01]  /*b750*/  FSEL R8, R10, -INF , !P5 ;  /* 0xff8000000a087808 */ /* 0x000fe20006800000 */
[----:B------:R-:W-:Y:S01]  /*b760*/  FMUL.FTZ R10, R132, UR8 ;  /* 0x00000008840a7c20 */ /* 0x000fe20008410000 */
[-C--:B------:R-:W-:Y:S01]  /*b770*/  ISETP.GT.AND P6, PT, R227, R4.reuse, PT ;  /* 0x00000004e300720c */ /* 0x080fe20003fc4270 */
[----:B------:R-:W-:Y:S01]  /*b780*/  MUFU.TANH R132, R33 ;  /* 0x0000002100847308 */ /* 0x000fe20000002400 */
[----:B------:R-:W-:Y:S01]  /*b790*/  FSEL R139, R9, -INF , !P0 ;  /* 0xff800000098b7808 */ /* 0x000fe20004000000 */
[----:B------:R-:W-:Y:S01]  /*b7a0*/  IMAD.IADD R9, R223, 0x1, -R14 ;  /* 0x00000001df097824 */ /* 0x000fe200078e0a0e */
[----:B------:R-:W-:Y:S02]  /*b7b0*/  FSEL R232, R8, -INF , !P3 ;  /* 0xff80000008e87808 */ /* 0x000fe40005800000 */
[----:B------:R-:W-:Y:S02]  /*b7c0*/  ISETP.GE.AND P0, PT, R4, R231, PT ;  /* 0x000000e70400720c */ /* 0x000fe40003f06270 */
[----:B------:R-:W-:Y:S01]  /*b7d0*/  FSEL R8, R12, -INF , !P6 ;  /* 0xff8000000c087808 */ /* 0x000fe20007000000 */
[----:B------:R-:W-:Y:S01]  /*b7e0*/  FMUL.FTZ R12, R135, UR8 ;  /* 0x00000008870c7c20 */ /* 0x000fe20008410000 */
[----:B------:R-:W-:Y:S01]  /*b7f0*/  ISETP.GT.AND P5, PT, R224, R4, PT ;  /* 0x00000004e000720c */ /* 0x000fe20003fa4270 */
[----:B------:R1:W2:Y:S01]  /*b800*/  MUFU.TANH R30, R10 ;  /* 0x0000000a001e7308 */ /* 0x0002a20000002400 */
[----:B------:R-:W-:Y:S01]  /*b810*/  FSEL R233, R8, -INF , !P0 ;  /* 0xff80000008e97808 */ /* 0x000fe20004000000 */
[----:B------:R-:W-:Y:S01]  /*b820*/  FMUL.FTZ R8, R133, UR8 ;  /* 0x0000000885087c20 */ /* 0x000fe20008410000 */
[----:B------:R-:W-:Y:S01]  /*b830*/  ISETP.GE.AND P3, PT, R4, R228, PT ;  /* 0x000000e40400720c */ /* 0x000fe20003f66270 */
[----:B------:R-:W-:Y:S01]  /*b840*/  FMUL.FTZ R135, R142, UR8 ;  /* 0x000000088e877c20 */ /* 0x000fe20008410000 */
[----:B------:R-:W-:-:S02]  /*b850*/  ISETP.GT.AND P6, PT, R225, R4, PT ;  /* 0x00000004e100720c */ /* 0x000fc40003fc4270 */
[----:B------:R-:W-:Y:S01]  /*b860*/  ISETP.GE.AND P0, PT, R4, R229, PT ;  /* 0x000000e50400720c */ /* 0x000fe20003f06270 */
[----:B------:R3:W-:Y:S01]  /*b870*/  MUFU.TANH R31, R8 ;  /* 0x00000008001f7308 */ /* 0x0007e20000002400 */
[----:B------:R-:W-:Y:S01]  /*b880*/  IABS R4, R9 ;  /* 0x0000000900047213 */ /* 0x000fe20000000000 */
[----:B------:R-:W-:Y:S01]  /*b890*/  FMUL.FTZ R9, R134, UR8 ;  /* 0x0000000886097c20 */ /* 0x000fe20008410000 */
[----:B------:R-:W-:Y:S02]  /*b8a0*/  FMUL.FTZ R134, R141, UR8 ;  /* 0x000000088d867c20 */ /* 0x000fe40008410000 */
[----:B------:R-:W-:-:S03]  /*b8b0*/  I2FP.F32.S32 R4, R4 ;  /* 0x0000000400047245 */ /* 0x000fc60000201400 */
[----:B------:R4:W5:Y:S02]  /*b8c0*/  MUFU.TANH R13, R9 ;  /* 0x00000009000d7308 */ /* 0x0009640000002400 */
[----:B------:R-:W-:Y:S01]  /*b8d0*/  FFMA.FTZ R35, R4, -UR12, R19 ;  /* 0x8000000c04237c23 */ /* 0x000fe20008010013 */
[C---:B-1----:R-:W-:Y:S02]  /*b8e0*/  IMAD.IADD R10, R5.reuse, 0x1, -R14 ;  /* 0x00000001050a7824 */ /* 0x042fe400078e0a0e */
[----:B------:R-:W-:-:S03]  /*b8f0*/  IMAD.IADD R4, R5, 0x1, -R11 ;  /* 0x0000000105047824 */ /* 0x000fc600078e0a0b */
[----:B------:R1:W-:Y:S01]  /*b900*/  MUFU.TANH R24, R12 ;  /* 0x0000000c00187308 */ /* 0x0003e20000002400 */
[----:B------:R-:W-:Y:S01]  /*b910*/  IABS R10, R10 ;  /* 0x0000000a000a7213 */ /* 0x000fe20000000000 */
[----:B---3--:R-:W-:-:S03]  /*b920*/  IMAD.IADD R8, R136, 0x1, -R14 ;  /* 0x0000000188087824 */ /* 0x008fc600078e0a0e */
[----:B------:R-:W-:-:S03]  /*b930*/  I2FP.F32.S32 R10, R10 ;  /* 0x0000000a000a7245 */ /* 0x000fc60000201400 */
[----:B------:R3:W3:Y:S01]  /*b940*/  MUFU.TANH R19, R15 ;  /* 0x0000000f00137308 */ /* 0x0006e20000002400 */
[----:B----4-:R-:W-:Y:S02]  /*b950*/  IMAD.IADD R9, R136, 0x1, -R11 ;  /* 0x0000000188097824 */ /* 0x010fe400078e0a0b */
[----:B------:R-:W-:Y:S01]  /*b960*/  FFMA.FTZ R29, R10, -UR12, R29 ;  /* 0x8000000c0a1d7c23 */ /* 0x000fe2000801001d */
[----:B------:R-:W-:-:S04]  /*b970*/  VIADD R10, R3, 0xffffffa9 ;  /* 0xffffffa9030a7836 */ /* 0x000fc80000000000 */
[----:B------:R-:W-:Y:S01]  /*b980*/  MUFU.TANH R133, R18 ;  /* 0x0000001200857308 */ /* 0x000fe20000002400 */
[----:B-1----:R-:W-:Y:S02]  /*b990*/  IABS R12, R8 ;  /* 0x00000008000c7213 */ /* 0x002fe40000000000 */
[----:B------:R-:W-:Y:S02]  /*b9a0*/  IABS R8, R4 ;  /* 0x0000000400087213 */ /* 0x000fe40000000000 */
[----:B------:R-:W-:Y:S01]  /*b9b0*/  IABS R4, R9 ;  /* 0x0000000900047213 */ /* 0x000fe20000000000 */
[----:B------:R-:W-:Y:S01]  /*b9c0*/  IMAD.MOV.U32 R9, RZ, RZ, R12 ;  /* 0x000000ffff097224 */ /* 0x000fe200078e000c */
[----:B------:R-:W-:Y:S01]  /*b9d0*/  I2FP.F32.S32 R8, R8 ;  /* 0x0000000800087245 */ /* 0x000fe20000201400 */
[----:B------:R-:W1:Y:S01]  /*b9e0*/  MUFU.TANH R18, R25 ;  /* 0x0000001900127308 */ /* 0x000e620000002400 */
[----:B------:R-:W-:Y:S02]  /*b9f0*/  I2FP.F32.S32 R4, R4 ;  /* 0x0000000400047245 */ /* 0x000fe40000201400 */
[----:B------:R-:W-:Y:S01]  /*ba00*/  I2FP.F32.S32 R9, R9 ;  /* 0x0000000900097245 */ /* 0x000fe20000201400 */
[----:B--2---:R-:W-:Y:S01]  /*ba10*/  FFMA.FTZ R30, R8, -UR12, R30 ;  /* 0x8000000c081e7c23 */ /* 0x004fe2000801001e */
[----:B------:R-:W-:-:S02]  /*ba20*/  IMAD.IADD R8, R5, 0x1, -R10 ;  /* 0x0000000105087824 */ /* 0x000fc400078e0a0a */
[----:B-----5:R-:W-:Y:S01]  /*ba30*/  FFMA.FTZ R32, R4, -UR12, R13 ;  /* 0x8000000c04207c23 */ /* 0x020fe2000801000d */
[C---:B------:R-:W-:Y:S02]  /*ba40*/  IMAD.IADD R4, R136.reuse, 0x1, -R10 ;  /* 0x0000000188047824 */ /* 0x040fe400078e0a0a */
[----:B------:R-:W-:Y:S01]  /*ba50*/  FFMA.FTZ R26, R9, -UR12, R28 ;  /* 0x8000000c091a7c23 */ /* 0x000fe2000801001c */
[----:B------:R-:W-:Y:S01]  /*ba60*/  VIADD R9, R3, 0xffffffb0 ;  /* 0xffffffb003097836 */ /* 0x000fe20000000000 */
[----:B------:R-:W-:Y:S01]  /*ba70*/  IABS R13, R8 ;  /* 0x00000008000d7213 */ /* 0x000fe20000000000 */
[----:B------:R-:W-:Y:S01]  /*ba80*/  MUFU.TANH R25, R27 ;  /* 0x0000001b00197308 */ /* 0x000fe20000002400 */
[----:B------:R-:W-:Y:S01]  /*ba90*/  IABS R4, R4 ;  /* 0x0000000400047213 */ /* 0x000fe20000000000 */
[--C-:B------:R-:W-:Y:S02]  /*baa0*/  IMAD.IADD R12, R5, 0x1, -R9.reuse ;  /* 0x00000001050c7824 */ /* 0x100fe400078e0a09 */
[----:B---3--:R-:W-:-:S03]  /*bab0*/  IMAD.IADD R15, R136, 0x1, -R9 ;  /* 0x00000001880f7824 */ /* 0x008fc600078e0a09 */
[----:B------:R-:W-:Y:S01]  /*bac0*/  IABS R8, R12 ;  /* 0x0000000c00087213 */ /* 0x000fe20000000000 */
[----:B------:R-:W-:Y:S01]  /*bad0*/  MUFU.TANH R27, R134 ;  /* 0x00000086001b7308 */ /* 0x000fe20000002400 */
[----:B------:R-:W-:Y:S01]  /*bae0*/  IABS R12, R15 ;  /* 0x0000000f000c7213 */ /* 0x000fe20000000000 */
[----:B------:R-:W-:Y:S01]  /*baf0*/  IMAD.MOV.U32 R15, RZ, RZ, R13 ;  /* 0x000000ffff0f7224 */ /* 0x000fe200078e000d */
[----:B------:R-:W-:Y:S01]  /*bb00*/  I2FP.F32.S32 R8, R8 ;  /* 0x0000000800087245 */ /* 0x000fe20000201400 */
[----:B------:R-:W-:Y:S02]  /*bb10*/  IMAD.MOV.U32 R13, RZ, RZ, R4 ;  /* 0x000000ffff0d7224 */ /* 0x000fe400078e0004 */
[----:B------:R-:W-:Y:S01]  /*bb20*/  IMAD.MOV.U32 R4, RZ, RZ, R12 ;  /* 0x000000ffff047224 */ /* 0x000fe200078e000c */
        /* <DEDUP_REMOVED lines=8> */
[C---:B------:R-:W-:Y:S02]  /*bbb0*/  IMAD.IADD R13, R5.reuse, 0x1, -R6 ;  /* 0x00000001050d7824 */ /* 0x040fe400078e0a06 */
[----:B-1----:R-:W-:Y:S01]  /*bbc0*/  FFMA.FTZ R34, R4, -UR12, R18 ;  /* 0x8000000c04227c23 */ /* 0x002fe20008010012 */
[C---:B------:R-:W-:Y:S01]  /*bbd0*/  IMAD.IADD R4, R5.reuse, 0x1, -R12 ;  /* 0x0000000105047824 */ /* 0x040fe200078e0a0c */
[----:B------:R-:W1:Y:S01]  /*bbe0*/  MUFU.TANH R19, R135 ;  /* 0x0000008700137308 */ /* 0x000e620000002400 */
[C---:B------:R-:W-:Y:S01]  /*bbf0*/  IMAD.IADD R8, R136.reuse, 0x1, -R6 ;  /* 0x0000000188087824 */ /* 0x040fe200078e0a06 */
[----:B------:R-:W-:Y:S01]  /*bc00*/  IABS R6, R13 ;  /* 0x0000000d00067213 */ /* 0x000fe20000000000 */
[----:B------:R-:W-:Y:S01]  /*bc10*/  IMAD.IADD R5, R5, 0x1, -R15 ;  /* 0x0000000105057824 */ /* 0x000fe200078e0a0f */
[----:B------:R-:W-:Y:S01]  /*bc20*/  IABS R18, R4 ;  /* 0x0000000400127213 */ /* 0x000fe20000000000 */
[----:B------:R-:W-:Y:S01]  /*bc30*/  IMAD.IADD R3, R136, 0x1, -R12 ;  /* 0x0000000188037824 */ /* 0x000fe200078e0a0c */
[----:B------:R-:W-:-:S02]  /*bc40*/  I2FP.F32.S32 R6, R6 ;  /* 0x0000000600067245 */ /* 0x000fc40000201400 */
[----:B------:R-:W-:Y:S01]  /*bc50*/  IABS R13, R5 ;  /* 0x00000005000d7213 */ /* 0x000fe20000000000 */
[----:B------:R-:W-:Y:S01]  /*bc60*/  IMAD.MOV.U32 R5, RZ, RZ, R18 ;  /* 0x000000ffff057224 */ /* 0x000fe200078e0012 */
[----:B------:R-:W-:Y:S01]  /*bc70*/  IABS R4, R8 ;  /* 0x0000000800047213 */ /* 0x000fe20000000000 */
[----:B------:R-:W-:Y:S01]  /*bc80*/  FFMA.FTZ R6, R6, -UR12, R132 ;  /* 0x8000000c06067c23 */ /* 0x000fe20008010084 */
[----:B------:R-:W-:Y:S01]  /*bc90*/  IABS R3, R3 ;  /* 0x0000000300037213 */ /* 0x000fe20000000000 */
[----:B------:R-:W-:Y:S01]  /*bca0*/  IMAD.MOV.U32 R8, RZ, RZ, R13 ;  /* 0x000000ffff087224 */ /* 0x000fe200078e000d */
[----:B------:R-:W-:Y:S01]  /*bcb0*/  I2FP.F32.S32 R4, R4 ;  /* 0x0000000400047245 */ /* 0x000fe20000201400 */
[----:B------:R-:W-:Y:S01]  /*bcc0*/  VIADD R13, R0, 0xffffffa1 ;  /* 0xffffffa1000d7836 */ /* 0x000fe20000000000 */
[----:B------:R-:W-:Y:S02]  /*bcd0*/  I2FP.F32.S32 R5, R5 ;  /* 0x0000000500057245 */ /* 0x000fe40000201400 */
[----:B------:R-:W-:Y:S01]  /*bce0*/  FSEL R18, R6, -INF , !P5 ;  /* 0xff80000006127808 */ /* 0x000fe20006800000 */
[----:B-1----:R-:W-:Y:S01]  /*bcf0*/  FFMA.FTZ R19, R4, -UR12, R19 ;  /* 0x8000000c04137c23 */ /* 0x002fe20008010013 */
[-C--:B------:R-:W-:Y:S01]  /*bd00*/  ISETP.GT.AND P5, PT, R226, R13.reuse, PT ;  /* 0x0000000de200720c */ /* 0x080fe20003fa4270 */
[----:B------:R-:W-:Y:S01]  /*bd10*/  FFMA.FTZ R24, R5, -UR12, R133 ;  /* 0x8000000c05187c23 */ /* 0x000fe20008010085 */
[----:B------:R-:W-:Y:S01]  /*bd20*/  FSEL R205, R18, -INF , !P3 ;  /* 0xff80000012cd7808 */ /* 0x000fe20005800000 */
[----:B------:R-:W-:Y:S01]  /*bd30*/  VIADD R5, R0, 0xffffffa8 ;  /* 0xffffffa800057836 */ /* 0x000fe20000000000 */
[-C--:B------:R-:W-:Y:S01]  /*bd40*/  ISETP.GT.AND P3, PT, R224, R13.reuse, PT ;  /* 0x0000000de000720c */ /* 0x080fe20003f64270 */
[C---:B------:R-:W-:Y:S01]  /*bd50*/  VIADD R4, R0.reuse, 0xffffffa9 ;  /* 0xffffffa900047836 */ /* 0x040fe20000000000 */
[----:B------:R-:W-:Y:S01]  /*bd60*/  FSEL R18, R19, -INF , !P6 ;  /* 0xff80000013127808 */ /* 0x000fe20007000000 */
[----:B------:R-:W-:Y:S01]  /*bd70*/  VIADD R6, R0, 0xffffffb1 ;  /* 0xffffffb100067836 */ /* 0x000fe20000000000 */
[----:B------:R-:W-:Y:S01]  /*bd80*/  FSEL R134, R35, -INF , !P5 ;  /* 0xff80000023867808 */ /* 0x000fe20006800000 */
[----:B------:R-:W-:Y:S01]  /*bd90*/  FMUL.FTZ R133, R180, UR8 ;  /* 0x00000008b4857c20 */ /* 0x000fe20008410000 */
[----:B------:R-:W-:Y:S01]  /*bda0*/  ISETP.GT.AND P5, PT, R225, R13, PT ;  /* 0x0000000de100720c */ /* 0x000fe20003fa4270 */
[----:B------:R-:W-:Y:S01]  /*bdb0*/  FMUL.FTZ R35, R182, UR8 ;  /* 0x00000008b6237c20 */ /* 0x000fe20008410000 */
[----:B------:R-:W-:-:S02]  /*bdc0*/  I2FP.F32.S32 R3, R3 ;  /* 0x0000000300037245 */ /* 0x000fc40000201400 */
[----:B------:R-:W-:Y:S01]  /*bdd0*/  ISETP.GE.AND P6, PT, R13, R228, PT ;  /* 0x000000e40d00720c */ /* 0x000fe20003fc6270 */
[----:B------:R-:W-:Y:S01]  /*bde0*/  MUFU.TANH R133, R133 ;  /* 0x0000008500857308 */ /* 0x000fe20000002400 */
[----:B------:R-:W-:Y:S01]  /*bdf0*/  FSEL R19, R29, -INF , !P3 ;  /* 0xff8000001d137808 */ /* 0x000fe20005800000 */
[----:B------:R-:W-:Y:S01]  /*be00*/  FFMA.FTZ R25, R3, -UR12, R25 ;  /* 0x8000000c03197c23 */ /* 0x000fe20008010019 */
[----:B------:R-:W-:Y:S01]  /*be10*/  ISETP.GT.AND P3, PT, R224, R5, PT ;  /* 0x00000005e000720c */ /* 0x000fe20003f64270 */
[----:B------:R-:W-:Y:S01]  /*be20*/  VIADD R3, R0, 0xffffffb0 ;  /* 0xffffffb000037836 */ /* 0x000fe20000000000 */
        /* <DEDUP_REMOVED lines=20> */
[----:B------:R-:W-:-:S02]  /*bf70*/  FSEL R19, R33, -INF , !P3 ;  /* 0xff80000021137808 */ /* 0x000fc40005800000 */
[----:B------:R-:W-:Y:S01]  /*bf80*/  ISETP.GE.AND P0, PT, R4, R229, PT ;  /* 0x000000e50400720c */ /* 0x000fe20003f06270 */
[----:B------:R1:W2:Y:S01]  /*bf90*/  MUFU.TANH R33, R143 ;  /* 0x0000008f00217308 */ /* 0x0002a20000002400 */
[----:B------:R-:W-:Y:S02]  /*bfa0*/  ISETP.GT.AND P3, PT, R225, R3, PT ;  /* 0x00000003e100720c */ /* 0x000fe40003f64270 */
[----:B------:R-:W-:Y:S02]  /*bfb0*/  FSEL R198, R19, -INF , !P5 ;  /* 0xff80000013c67808 */ /* 0x000fe40006800000 */
[----:B------:R-:W-:Y:S02]  /*bfc0*/  FSEL R31, R18, -INF , !P0 ;  /* 0xff800000121f7808 */ /* 0x000fe40004000000 */
[----:B------:R-:W-:Y:S02]  /*bfd0*/  ISETP.GT.AND P5, PT, R224, R6, PT ;  /* 0x00000006e000720c */ /* 0x000fe40003fa4270 */
[----:B------:R-:W-:-:S02]  /*bfe0*/  I2FP.F32.S32 R8, R8 ;  /* 0x0000000800087245 */ /* 0x000fc40000201400 */
[-C--:B------:R-:W-:Y:S02]  /*bff0*/  ISETP.GE.AND P0, PT, R3, R229.reuse, PT ;  /* 0x000000e50300720c */ /* 0x080fe40003f06270 */
[----:B------:R-:W-:Y:S01]  /*c000*/  FSEL R18, R34, -INF , !P3 ;  /* 0xff80000022127808 */ /* 0x000fe20005800000 */
[----:B------:R-:W-:Y:S01]  /*c010*/  FFMA.FTZ R27, R8, -UR12, R27 ;  /* 0x8000000c081b7c23 */ /* 0x000fe2000801001b */
[----:B------:R-:W-:Y:S01]  /*c020*/  ISETP.GE.AND P3, PT, R6, R228, PT ;  /* 0x000000e40600720c */ /* 0x000fe20003f66270 */
[----:B------:R-:W-:Y:S01]  /*c030*/  VIADD R8, R0, 0xffffffb9 ;  /* 0xffffffb900087836 */ /* 0x000fe20000000000 */
[----:B------:R-:W-:Y:S01]  /*c040*/  FSEL R19, R24, -INF , !P5 ;  /* 0xff80000018137808 */ /* 0x000fe20006800000 */
[----:B-1----:R-:W-:Y:S01]  /*c050*/  HMMA.16816.F32.BF16 R140, R20, R16, R200 ;  /* 0x00000010148c723c */ /* 0x002fe200000418c8 */
[----:B------:R-:W-:Y:S01]  /*c060*/  FSEL R199, R18, -INF , !P0 ;  /* 0xff80000012c77808 */ /* 0x000fe20004000000 */
[----:B------:R-:W-:Y:S01]  /*c070*/  IMAD.IADD R18, R136, 0x1, -R15 ;  /* 0x0000000188127824 */ /* 0x000fe200078e0a0f */
[----:B------:R-:W-:Y:S01]  /*c080*/  ISETP.GT.AND P0, PT, R225, R6, PT ;  /* 0x00000006e100720c */ /* 0x000fe20003f04270 */
[----:B------:R-:W1:Y:S01]  /*c090*/  MUFU.TANH R24, R191 ;  /* 0x000000bf00187308 */ /* 0x000e620000002400 */
[----:B------:R-:W-:Y:S01]  /*c0a0*/  FSEL R196, R19, -INF , !P3 ;  /* 0xff80000013c47808 */ /* 0x000fe20005800000 */
[----:B------:R-:W-:Y:S01]  /*c0b0*/  IMAD.IADD R19, R7, 0x1, -R14 ;  /* 0x0000000107137824 */ /* 0x000fe200078e0a0e */
[----:B------:R-:W-:-:S02]  /*c0c0*/  ISETP.GE.AND P3, PT, R6, R229, PT ;  /* 0x000000e50600720c */ /* 0x000fc40003f66270 */
[----:B------:R-:W-:Y:S02]  /*c0d0*/  FSEL R14, R25, -INF , !P0 ;  /* 0xff800000190e7808 */ /* 0x000fe40004000000 */
[----:B------:R-:W-:Y:S02]  /*c0e0*/  IABS R18, R18 ;  /* 0x0000001200127213 */ /* 0x000fe40000000000 */
[----:B------:R-:W-:Y:S02]  /*c0f0*/  ISETP.GT.AND P0, PT, R224, R8, PT ;  /* 0x00000008e000720c */ /* 0x000fe40003f04270 */
[----:B------:R-:W-:Y:S02]  /*c100*/  FSEL R204, R14, -INF , !P3 ;  /* 0xff8000000ecc7808 */ /* 0x000fe40005800000 */
[----:B------:R-:W-:Y:S02]  /*c110*/  ISETP.GE.AND P6, PT, R13, R230, PT ;  /* 0x000000e60d00720c */ /* 0x000fe40003fc6270 */
[----:B------:R-:W-:-:S02]  /*c120*/  ISETP.GT.AND P5, PT, R227, R13, PT ;  /* 0x0000000de300720c */ /* 0x000fc40003fa4270 */
[----:B------:R-:W-:Y:S02]  /*c130*/  ISETP.GE.AND P3, PT, R13, R231, PT ;  /* 0x000000e70d00720c */ /* 0x000fe40003f66270 */
[----:B------:R-:W-:Y:S02]  /*c140*/  I2FP.F32.S32 R13, R18 ;  /* 0x00000012000d7245 */ /* 0x000fe40000201400 */
[----:B------:R-:W-:Y:S02]  /*c150*/  FSEL R14, R27, -INF , !P0 ;  /* 0xff8000001b0e7808 */ /* 0x000fe40004000000 */
[----:B------:R-:W-:Y:S01]  /*c160*/  ISETP.GE.AND P0, PT, R8, R228, PT ;  /* 0x000000e40800720c */ /* 0x000fe20003f06270 */
[----:B--2---:R-:W-:Y:S01]  /*c170*/  FFMA.FTZ R13, R13, -UR12, R33 ;  /* 0x8000000c0d0d7c23 */ /* 0x004fe20008010021 */
[----:B------:R-:W-:Y:S02]  /*c180*/  IABS R19, R19 ;  /* 0x0000001300137213 */ /* 0x000fe40000000000 */
[----:B------:R-:W-:-:S02]  /*c190*/  FSEL R195, R14, -INF , !P0 ;  /* 0xff8000000ec37808 */ /* 0x000fc40004000000 */
[----:B------:R-:W-:Y:S02]  /*c1a0*/  ISETP.GT.AND P0, PT, R225, R8, PT ;  /* 0x00000008e100720c */ /* 0x000fe40003f04270 */
[----:B------:R-:W-:Y:S02]  /*c1b0*/  FMNMX3.FTZ R14, R216, R138, R26, !PT ;  /* 0x0000008ad80e7276 */ /* 0x000fe4000781001a */
[----:B------:R-:W-:Y:S02]  /*c1c0*/  FSEL R16, R13, -INF , !P0 ;  /* 0xff8000000d107808 */ /* 0x000fe40004000000 */
[----:B------:R-:W-:Y:S02]  /*c1d0*/  FMNMX3.FTZ R13, R215, R139, R30, !PT ;  /* 0x0000008bd70d7276 */ /* 0x000fe4000781001e */
[----:B------:R-:W-:Y:S02]  /*c1e0*/  I2FP.F32.S32 R18, R19 ;  /* 0x0000001300127245 */ /* 0x000fe40000201400 */
[----:B------:R-:W-:-:S02]  /*c1f0*/  ISETP.GE.AND P0, PT, R8, R229, PT ;  /* 0x000000e50800720c */ /* 0x000fc40003f06270 */
[----:B------:R-:W-:Y:S01]  /*c200*/  FMNMX3.FTZ R14, R14, R29, R28, !PT ;  /* 0x0000001d0e0e7276 */ /* 0x000fe2000781001c */
[----:B-1----:R-:W-:Y:S01]  /*c210*/  FFMA.FTZ R132, R18, -UR12, R24 ;  /* 0x8000000c12847c23 */ /* 0x002fe20008010018 */
[----:B------:R-:W-:Y:S02]  /*c220*/  FMNMX3.FTZ R13, R13, R32, R31, !PT ;  /* 0x000000200d0d7276 */ /* 0x000fe4000781001f */
        /* <DEDUP_REMOVED lines=13> */
[----:B------:R-:W-:Y:S01]  /*c300*/  @!P2 IMAD.WIDE.U32 R16, R13, UR16, RZ ;  /* 0x000000100d10ac25 */ /* 0x000fe2000f8e00ff */
[----:B------:R-:W-:-:S03]  /*c310*/  MOV R13, UR25 ;  /* 0x00000019000d7c02 */ /* 0x000fc60008000f00 */
[----:B------:R-:W-:Y:S01]  /*c320*/  @!P2 IMAD.IADD R14, R17, 0x1, R14 ;  /* 0x00000001110ea824 */ /* 0x000fe200078e020e */
[----:B------:R-:W-:Y:S01]  /*c330*/  @!P2 LEA R24, P0, R16, R250, 0x1 ;  /* 0x000000fa1018a211 */ /* 0x000fe200078008ff */
[----:B------:R-:W-:-:S03]  /*c340*/  @!P1 VIADD R13, R13, 0xfffffffc ;  /* 0xfffffffc0d0d9836 */ /* 0x000fc60000000000 */
        /* <DEDUP_REMOVED lines=16> */
[----:B------:R-:W-:Y:S01]  /*c450*/  @!P2 LEA R20, P0, R18, R250, 0x1 ;  /* 0x000000fa1214a211 */ /* 0x000fe200078008ff */
[----:B------:R-:W-:Y:S01]  /*c460*/  @!PT LDS RZ, [RZ] ;  /* 0x00000000fffff984 */ /* 0x000fe20000000800 */
[----:B------:R-:W-:Y:S01]  /*c470*/  @!PT LDS RZ, [RZ] ;  /* 0x00000000fffff984 */ /* 0x000fe20000000800 */
[----:B------:R-:W-:Y:S01]  /*c480*/  @!PT LDS RZ, [RZ] ;  /* 0x00000000fffff984 */ /* 0x000fe20000000800 */
[----:B------:R1:W-:Y:S02]  /*c490*/  @!P1 LDGSTS.E.BYPASS.LTC128B.128 [R222+0x9000], desc[UR30][R22.64+0x80] ;  /* 0x0900008016de9fae */ /* 0x0003e4000b981a1e */
[----:B------:R-:W-:Y:S01]  /*c4a0*/  @!P1 IMAD R13, R14, UR15, RZ ;  /* 0x0000000f0e0d9c24 */ /* 0x000fe2000f8e02ff */
[----:B------:R-:W-:Y:S01]  /*c4b0*/  @!P2 IADD3 R14, PT, PT, R27, R19, RZ ;  /* 0x000000131b0ea210 */ /* 0x000fe20007ffe0ff */
[----:B------:R1:W-:Y:S03]  /*c4c0*/  @P1 STS.128 [R222+0x9000], RZ ;  /* 0x009000ffde001388 */ /* 0x0003e60000000c00 */
[----:B------:R-:W-:Y:S02]  /*c4d0*/  @!P2 LEA.HI.X R21, R18, R251, R14, 0x1, P0 ;  /* 0x000000fb1215a211 */ /* 0x000fe400000f0c0e */
[----:B------:R-:W-:-:S02]  /*c4e0*/  @!P1 IADD3 R13, PT, PT, R13, R17, RZ ;  /* 0x000000110d0d9210 */ /* 0x000fc40007ffe0ff */
        /* <DEDUP_REMOVED lines=13> */
.L_x_2813:
[----:B------:R-:W-:Y:S01]  /*c5c0*/  FMNMX3.FTZ R13, R33, R209, R197, !PT ;  /* 0x000000d1210d7276 */ /* 0x000fe200078100c5 */
[----:B-1----:R-:W-:Y:S01]  /*c5d0*/  FMUL.FTZ R18, R181, UR8 ;  /* 0x00000008b5127c20 */ /* 0x002fe20008410000 */
[----:B------:R-:W-:Y:S01]  /*c5e0*/  FMNMX3.FTZ R14, R34, R205, R195, !PT ;  /* 0x000000cd220e7276 */ /* 0x000fe200078100c3 */
[----:B------:R-:W-:Y:S01]  /*c5f0*/  MUFU.TANH R19, R35 ;  /* 0x0000002300137308 */ /* 0x000fe20000002400 */
[-C--:B------:R-:W-:Y:S01]  /*c600*/  IADD3 R17, PT, PT, R223, -R11.reuse, RZ ;  /* 0x8000000bdf117210 */ /* 0x080fe20007ffe0ff */
[----:B------:R-:W1:Y:S01]  /*c610*/  SHFL.BFLY PT, R20, R13, 0x2, 0x1f ;  /* 0x0c401f000d147f89 */ /* 0x000e6200000e0000 */
[----:B------:R-:W-:Y:S02]  /*c620*/  IADD3 R11, PT, PT, R7, -R11, RZ ;  /* 0x8000000b070b7210 */ /* 0x000fe40007ffe0ff */
[----:B------:R-:W-:Y:S01]  /*c630*/  IABS R17, R17 ;  /* 0x0000001100117213 */ /* 0x000fe20000000000 */
[----:B------:R-:W2:Y:S01]  /*c640*/  SHFL.BFLY PT, R21, R14, 0x2, 0x1f ;  /* 0x0c401f000e157f89 */ /* 0x000ea200000e0000 */
[----:B------:R-:W-:Y:S01]  /*c650*/  IADD3 R16, PT, PT, R223, -R10, RZ ;  /* 0x8000000adf107210 */ /* 0x000fe20007ffe0ff */
[----:B------:R3:W4:Y:S01]  /*c660*/  MUFU.TANH R23, R18 ;  /* 0x0000001200177308 */ /* 0x0007220000002400 */
[----:B------:R-:W-:-:S02]  /*c670*/  IABS R22, R11 ;  /* 0x0000000b00167213 */ /* 0x000fc40000000000 */
[----:B------:R-:W-:Y:S02]  /*c680*/  IABS R11, R16 ;  /* 0x00000010000b7213 */ /* 0x000fe40000000000 */
[----:B------:R-:W-:Y:S02]  /*c690*/  FSEL R16, R132, -INF , !P5 ;  /* 0xff80000084107808 */ /* 0x000fe40006800000 */
[----:B------:R-:W-:Y:S02]  /*c6a0*/  I2FP.F32.S32 R22, R22 ;  /* 0x0000001600167245 */ /* 0x000fe40000201400 */
[----:B------:R-:W-:Y:S02]  /*c6b0*/  ISETP.GT.AND P0, PT, R226, R5, PT ;  /* 0x00000005e200720c */ /* 0x000fe40003f04270 */
[----:B------:R-:W-:Y:S01]  /*c6c0*/  FSEL R132, R16, -INF , !P3 ;  /* 0xff80000010847808 */ /* 0x000fe20005800000 */
[----:B------:R-:W-:Y:S01]  /*c6d0*/  FMUL.FTZ R16, R183, UR8 ;  /* 0x00000008b7107c20 */ /* 0x000fe20008410000 */
[----:B------:R-:W-:Y:S01]  /*c6e0*/  FSEL R137, R134, -INF , !P6 ;  /* 0xff80000086897808 */ /* 0x000fe20007000000 */
[----:B------:R-:W-:Y:S01]  /*c6f0*/  LDSM.16.MT88.4 R180, [R212+0xa000] ;  /* 0x00a00000d4b4783b */ /* 0x000fe20000004200 */
[----:B------:R-:W-:-:S02]  /*c700*/  ISETP.GE.AND P6, PT, R5, R230, PT ;  /* 0x000000e60500720c */ /* 0x000fc40003fc6270 */
[----:B------:R-:W-:Y:S02]  /*c710*/  ISETP.GT.AND P5, PT, R227, R5, PT ;  /* 0x00000005e300720c */ /* 0x000fe40003fa4270 */
[----:B---3--:R-:W-:Y:S02]  /*c720*/  MOV R18, R17 ;  /* 0x0000001100127202 */ /* 0x008fe40000000f00 */
[----:B------:R-:W-:Y:S02]  /*c730*/  I2FP.F32.S32 R17, R11 ;  /* 0x0000000b00117245 */ /* 0x000fe40000201400 */
[----:B------:R-:W-:Y:S02]  /*c740*/  I2FP.F32.S32 R18, R18 ;  /* 0x0000001200127245 */ /* 0x000fe40000201400 */
[----:B-1----:R-:W-:Y:S01]  /*c750*/  FMNMX.FTZ R20, R13, R20, !PT ;  /* 0x000000140d147209 */ /* 0x002fe20007810000 */
[----:B----4-:R-:W-:Y:S01]  /*c760*/  FFMA.FTZ R17, R17, -UR12, R23 ;  /* 0x8000000c11117c23 */ /* 0x010fe20008010017 */
[----:B------:R-:W-:Y:S01]  /*c770*/  ISETP.GE.AND P3, PT, R5, R231, PT ;  /* 0x000000e70500720c */ /* 0x000fe20003f66270 */
[----:B------:R-:W-:Y:S01]  /*c780*/  FFMA.FTZ R11, R18, -UR12, R133 ;  /* 0x8000000c120b7c23 */ /* 0x000fe20008010085 */
[----:B------:R-:W-:Y:S01]  /*c790*/  FFMA.FTZ R18, R22, -UR12, R19 ;  /* 0x8000000c16127c23 */ /* 0x000fe20008010013 */
[----:B--2---:R-:W-:Y:S01]  /*c7a0*/  FMNMX.FTZ R21, R14, R21, !PT ;  /* 0x000000150e157209 */ /* 0x004fe20007810000 */
[----:B------:R-:W1:Y:S01]  /*c7b0*/  MUFU.TANH R19, R16 ;  /* 0x0000001000137308 */ /* 0x000e620000002400 */
[----:B------:R-:W-:Y:S01]  /*c7c0*/  IADD3 R5, PT, PT, R7, -R10, RZ ;  /* 0x8000000a07057210 */ /* 0x000fe20007ffe0ff */
[----:B------:R-:W-:Y:S01]  /*c7d0*/  SHFL.BFLY PT, R136, R20, 0x1, 0x1f ;  /* 0x0c201f0014887f89 */ /* 0x000fe200000e0000 */
[----:B------:R-:W-:Y:S01]  /*c7e0*/  FSEL R13, R11, -INF , !P0 ;  /* 0xff8000000b0d7808 */ /* 0x000fe20004000000 */
[----:B------:R-:W-:Y:S01]  /*c7f0*/  FMUL.FTZ R11, R140, UR8 ;  /* 0x000000088c0b7c20 */ /* 0x000fe20008410000 */
[----:B------:R-:W-:Y:S01]  /*c800*/  IABS R14, R5 ;  /* 0x00000005000e7213 */ /* 0x000fe20000000000 */
[----:B------:R-:W2:Y:S01]  /*c810*/  SHFL.BFLY PT, R135, R21, 0x1, 0x1f ;  /* 0x0c201f0015877f89 */ /* 0x000ea200000e0000 */
[----:B------:R-:W-:Y:S01]  /*c820*/  IADD3 R10, PT, PT, R223, -R9, RZ ;  /* 0x80000009df0a7210 */ /* 0x000fe20007ffe0ff */
[----:B------:R3:W-:Y:S01]  /*c830*/  MUFU.TANH R16, R11 ;  /* 0x0000000b00107308 */ /* 0x0007e20000002400 */
[----:B------:R-:W-:-:S02]  /*c840*/  FSEL R188, R13, -INF , !P6 ;  /* 0xff8000000dbc7808 */ /* 0x000fc40007000000 */
[----:B------:R-:W-:Y:S02]  /*c850*/  MOV R13, R14 ;  /* 0x0000000e000d7202 */ /* 0x000fe40000000f00 */
[----:B------:R-:W-:Y:S02]  /*c860*/  FSEL R18, R18, -INF , !P5 ;  /* 0xff80000012127808 */ /* 0x000fe40006800000 */
[----:B------:R-:W-:Y:S02]  /*c870*/  IABS R5, R10 ;  /* 0x0000000a00057213 */ /* 0x000fe40000000000 */
[----:B------:R-:W-:Y:S02]  /*c880*/  I2FP.F32.S32 R13, R13 ;  /* 0x0000000d000d7245 */ /* 0x000fe40000201400 */
[----:B------:R-:W-:Y:S02]  /*c890*/  ISETP.GT.AND P0, PT, R226, R4, PT ;  /* 0x00000004e200720c */ /* 0x000fe40003f04270 */
[----:B------:R-:W-:Y:S01]  /*c8a0*/  FSEL R194, R18, -INF , !P3 ;  /* 0xff80000012c27808 */ /* 0x000fe20005800000 */
[----:B------:R-:W-:Y:S01]  /*c8b0*/  FMUL.FTZ R18, R179, UR8 ;  /* 0x00000008b3127c20 */ /* 0x000fe20008410000 */
[----:B------:R-:W-:-:S02]  /*c8c0*/  ISETP.GE.AND P6, PT, R4, R230, PT ;  /* 0x000000e60400720c */ /* 0x000fc40003fc6270 */
[----:B------:R-:W-:Y:S02]  /*c8d0*/  ISETP.GT.AND P5, PT, R227, R4, PT ;  /* 0x00000004e300720c */ /* 0x000fe40003fa4270 */
[----:B---3--:R-:W-:Y:S01]  /*c8e0*/  IADD3 R11, PT, PT, R7, -R9, RZ ;  /* 0x80000009070b7210 */ /* 0x008fe20007ffe0ff */
[----:B------:R-:W-:Y:S01]  /*c8f0*/  FMUL.FTZ R9, R142, UR8 ;  /* 0x000000088e097c20 */ /* 0x000fe20008410000 */
[----:B------:R-:W-:Y:S01]  /*c900*/  I2FP.F32.S32 R10, R5 ;  /* 0x00000005000a7245 */ /* 0x000fe20000201400 */
[----:B------:R-:W-:Y:S01]  /*c910*/  MUFU.TANH R18, R18 ;  /* 0x0000001200127308 */ /* 0x000fe20000002400 */
[----:B------:R-:W-:Y:S01]  /*c920*/  ISETP.GE.AND P3, PT, R4, R231, PT ;  /* 0x000000e70400720c */ /* 0x000fe20003f66270 */
[----:B-1----:R-:W-:Y:S01]  /*c930*/  FFMA.FTZ R4, R13, -UR12, R19 ;  /* 0x8000000c0d047c23 */ /* 0x002fe20008010013 */
[----:B------:R-:W-:Y:S02]  /*c940*/  FSEL R5, R17, -INF , !P0 ;  /* 0xff80000011057808 */ /* 0x000fe40004000000 */
[----:B------:R-:W-:-:S02]  /*c950*/  IABS R11, R11 ;  /* 0x0000000b000b7213 */ /* 0x000fc40000000000 */
[----:B------:R-:W-:Y:S01]  /*c960*/  FSEL R19, R5, -INF , !P6 ;  /* 0xff80000005137808 */ /* 0x000fe20007000000 */
[----:B------:R-:W1:Y:S01]  /*c970*/  MUFU.TANH R14, R9 ;  /* 0x00000009000e7308 */ /* 0x000e620000002400 */
[----:B------:R-:W-:Y:S01]  /*c980*/  FSEL R5, R4, -INF , !P5 ;  /* 0xff80000004057808 */ /* 0x000fe20006800000 */
[----:B------:R-:W-:Y:S01]  /*c990*/  FMUL.FTZ R4, R141, UR8 ;  /* 0x000000088d047c20 */ /* 0x000fe20008410000 */
[----:B------:R-:W-:Y:S02]  /*c9a0*/  I2FP.F32.S32 R11, R11 ;  /* 0x0000000b000b7245 */ /* 0x000fe40000201400 */
[----:B------:R-:W-:Y:S02]  /*c9b0*/  FSEL R192, R5, -INF , !P3 ;  /* 0xff80000005c07808 */ /* 0x000fe40005800000 */
[----:B--2---:R-:W-:Y:S02]  /*c9c0*/  FMNMX.FTZ R135, R21, R135, !PT ;  /* 0x0000008715877209 */ /* 0x004fe40007810000 */
[----:B------:R-:W-:-:S02]  /*c9d0*/  ISETP.GT.AND P5, PT, R227, R3, PT ;  /* 0x00000003e300720c */ /* 0x000fc40003fa4270 */
[----:B------:R-:W-:Y:S02]  /*c9e0*/  ISETP.GT.AND P0, PT, R226, R3, PT ;  /* 0x00000003e200720c */ /* 0x000fe40003f04270 */
[C---:B------:R-:W-:Y:S02]  /*c9f0*/  ISETP.GE.AND P6, PT, R3.reuse, R230, PT ;  /* 0x000000e60300720c */ /* 0x040fe40003fc6270 */
[----:B------:R-:W-:Y:S02]  /*ca00*/  ISETP.GE.AND P3, PT, R3, R231, PT ;  /* 0x000000e70300720c */ /* 0x000fe40003f66270 */
[----:B------:R-:W-:Y:S01]  /*ca10*/  FMNMX.FTZ R136, R20, R136, !PT ;  /* 0x0000008814887209 */ /* 0x000fe20007810000 */
[----:B-1----:R-:W-:Y:S01]  /*ca20*/  FFMA.FTZ R5, R11, -UR12, R14 ;  /* 0x8000000c0b057c23 */ /* 0x002fe2000801000e */
[----:B------:R-:W-:Y:S01]  /*ca30*/  FFMA.FTZ R9, R10, -UR12, R16 ;  /* 0x8000000c0a097c23 */ /* 0x000fe20008010010 */
[----:B------:R-:W-:Y:S01]  /*ca40*/  FMUL.FTZ R14, R135, UR9 ;  /* 0x00000009870e7c20 */ /* 0x000fe20008410000 */
[----:B------:R1:W2:Y:S01]  /*ca50*/  MUFU.TANH R16, R4 ;  /* 0x0000000400107308 */ /* 0x0002a20000002400 */
[----:B------:R-:W-:Y:S01]  /*ca60*/  FMUL.FTZ R13, R136, UR9 ;  /* 0x00000009880d7c20 */ /* 0x000fe20008410000 */
[----:B------:R-:W-:Y:S01]  /*ca70*/  FSEL R5, R5, -INF , !P5 ;  /* 0xff80000005057808 */ /* 0x000fe20006800000 */
[----:B------:R-:W-:Y:S01]  /*ca80*/  FMUL.FTZ R10, R143, UR8 ;  /* 0x000000088f0a7c20 */ /* 0x000fe20008410000 */
[----:B------:R-:W-:-:S02]  /*ca90*/  FSEL R3, R9, -INF , !P0 ;  /* 0xff80000009037808 */ /* 0x000fc40004000000 */
[----:B------:R-:W-:Y:S02]  /*caa0*/  FSETP.NEU.FTZ.AND P5, PT, R135, -INF , PT ;  /* 0xff8000008700780b */ /* 0x000fe40003fbd000 */
[----:B------:R-:W-:Y:S01]  /*cab0*/  FSEL R193, R3, -INF , !P6 ;  /* 0xff80000003c17808 */ /* 0x000fe20007000000 */
[----:B------:R-:W-:Y:S01]  /*cac0*/  FMUL.FTZ R3, R177, UR8 ;  /* 0x00000008b1037c20 */ /* 0x000fe20008410000 */
[----:B------:R-:W-:Y:S01]  /*cad0*/  FSEL R14, R14, RZ, P5 ;  /* 0x000000ff0e0e7208 */ /* 0x000fe20002800000 */
[----:B------:R3:W-:Y:S01]  /*cae0*/  MUFU.TANH R21, R10 ;  /* 0x0000000a00157308 */ /* 0x0007e20000002400 */
[----:B------:R-:W-:Y:S01]  /*caf0*/  FSEL R211, R5, -INF , !P3 ;  /* 0xff80000005d37808 */ /* 0x000fe20005800000 */
[----:B------:R-:W-:Y:S01]  /*cb00*/  LDSM.16.MT88.4 R176, [R252+0xa000] ;  /* 0x00a00000fcb0783b */ /* 0x000fe20000004200 */
[----:B------:R-:W-:Y:S01]  /*cb10*/  IADD3 R5, PT, PT, R223, -R12, RZ ;  /* 0x8000000cdf057210 */ /* 0x000fe20007ffe0ff */
[--C-:B------:R-:W-:Y:S01]  /*cb20*/  FFMA.FTZ R26, R26, UR9, -R14.reuse ;  /* 0x000000091a1a7c23 */ /* 0x100fe2000801080e */
[----:B------:R-:W-:Y:S01]  /*cb30*/  FSETP.NEU.FTZ.AND P3, PT, R136, -INF , PT ;  /* 0xff8000008800780b */ /* 0x000fe20003f7d000 */
[----:B-1----:R-:W-:-:S02]  /*cb40*/  FFMA.FTZ R4, R138, UR9, -R14 ;  /* 0x000000098a047c23 */ /* 0x002fc4000801080e */
[----:B------:R1:W4:Y:S01]  /*cb50*/  MUFU.TANH R20, R3 ;  /* 0x0000000300147308 */ /* 0x0003220000002400 */
[----:B------:R-:W-:Y:S02]  /*cb60*/  IADD3 R17, PT, PT, R212, 0xa040, RZ ;  /* 0x0000a040d4117810 */ /* 0x000fe40007ffe0ff */
[----:B------:R-:W-:Y:S02]  /*cb70*/  FSEL R13, R13, RZ, P3 ;  /* 0x000000ff0d0d7208 */ /* 0x000fe40001800000 */
[----:B------:R-:W-:Y:S02]  /*cb80*/  FSEL R9, R136, RZ, P3 ;  /* 0x000000ff88097208 */ /* 0x000fe40001800000 */
[----:B------:R-:W-:Y:S01]  /*cb90*/  ISETP.GT.AND P0, PT, R226, R6, PT ;  /* 0x00000006e200720c */ /* 0x000fe20003f04270 */
[----:B------:R5:W-:Y:S01]  /*cba0*/  MUFU.EX2 R238, R4 ;  /* 0x0000000400ee7308 */ /* 0x000be20000000800 */
[C---:B------:R-:W-:Y:S01]  /*cbb0*/  ISETP.GE.AND P6, PT, R6.reuse, R230, PT ;  /* 0x000000e60600720c */ /* 0x040fe20003fc6270 */
[----:B------:R-:W-:Y:S01]  /*cbc0*/  FADD.FTZ R9, R215, -R9 ;  /* 0x80000009d7097221 */ /* 0x000fe20000010000 */
[----:B---3--:R-:W-:Y:S01]  /*cbd0*/  FSEL R10, R135, RZ, P5 ;  /* 0x000000ff870a7208 */ /* 0x008fe20002800000 */
[----:B------:R3:W-:Y:S01]  /*cbe0*/  MUFU.EX2 R240, R26 ;  /* 0x0000001a00f07308 */ /* 0x0007e20000000800 */
[----:B------:R-:W-:Y:S01]  /*cbf0*/  ISETP.GT.AND P5, PT, R227, R6, PT ;  /* 0x00000006e300720c */ /* 0x000fe20003fa4270 */
[----:B------:R-:W-:Y:S01]  /*cc00*/  FMUL.FTZ R11, R9, UR9 ;  /* 0x00000009090b7c20 */ /* 0x000fe20008410000 */
[----:B------:R-:W-:Y:S01]  /*cc10*/  ISETP.GE.AND P3, PT, R6, R231, PT ;  /* 0x000000e70600720c */ /* 0x000fe20003f66270 */
[----:B------:R-:W-:Y:S01]  /*cc20*/  FADD.FTZ R10, R216, -R10 ;  /* 0x8000000ad80a7221 */ /* 0x000fe20000010000 */
[----:B------:R-:W-:-:S02]  /*cc30*/  IADD3 R6, PT, PT, R7, -R12, RZ ;  /* 0x8000000c07067210 */ /* 0x000fc40007ffe0ff */
[----:B-1----:R-:W-:Y:S01]  /*cc40*/  IABS R3, R5 ;  /* 0x0000000500037213 */ /* 0x002fe20000000000 */
[----:B------:R-:W-:Y:S01]  /*cc50*/  FMUL.FTZ R10, R10, UR9 ;  /* 0x000000090a0a7c20 */ /* 0x000fe20008410000 */
[----:B------:R-:W-:Y:S01]  /*cc60*/  IABS R6, R6 ;  /* 0x0000000600067213 */ /* 0x000fe20000000000 */
[--C-:B------:R-:W-:Y:S01]  /*cc70*/  FFMA.FTZ R5, R29, UR9, -R14.reuse ;  /* 0x000000091d057c23 */ /* 0x100fe2000801080e */
[----:B-----5:R-:W-:Y:S01]  /*cc80*/  MOV R4, R3 ;  /* 0x0000000300047202 */ /* 0x020fe20000000f00 */
[----:B------:R1:W5:Y:S01]  /*cc90*/  MUFU.EX2 R12, R10 ;  /* 0x0000000a000c7308 */ /* 0x0003620000000800 */
[----:B------:R-:W-:Y:S01]  /*cca0*/  IADD3 R3, PT, PT, R212, 0xa000, RZ ;  /* 0x0000a000d4037810 */ /* 0x000fe20007ffe0ff */
[----:B---3--:R-:W-:Y:S01]  /*ccb0*/  LDSM.16.MT88.4 R24, [R252+0xb000] ;  /* 0x00b00000fc18783b */ /* 0x008fe20000004200 */
[----:B------:R-:W-:Y:S01]  /*ccc0*/  I2FP.F32.S32 R4, R4 ;  /* 0x0000000400047245 */ /* 0x000fe20000201400 */
[----:B------:R3:W-:Y:S01]  /*ccd0*/  MUFU.EX2 R239, R5 ;  /* 0x0000000500ef7308 */ /* 0x0007e20000000800 */
[----:B------:R-:W-:Y:S01]  /*cce0*/  @P4 IADD3 R17, PT, PT, R3, -0x40, RZ ;  /* 0xffffffc003114810 */ /* 0x000fe20007ffe0ff */
[----:B------:R-:W-:Y:S01]  /*ccf0*/  FFMA.FTZ R3, R28, UR9, -R14 ;  /* 0x000000091c037c23 */ /* 0x000fe2000801080e */
[----:B------:R-:W-:Y:S01]  /*cd00*/  IADD3 R7, PT, PT, R7, -R15, RZ ;  /* 0x8000000f07077210 */ /* 0x000fe20007ffe0ff */
[----:B--2---:R-:W-:Y:S01]  /*cd10*/  FFMA.FTZ R16, R4, -UR12, R16 ;  /* 0x8000000c04107c23 */ /* 0x004fe20008010010 */
[--C-:B------:R-:W-:Y:S01]  /*cd20*/  FFMA.FTZ R4, R139, UR9, -R13.reuse ;  /* 0x000000098b047c23 */ /* 0x100fe2000801080d */
[----:B------:R2:W-:Y:S01]  /*cd30*/  MUFU.EX2 R237, R3 ;  /* 0x0000000300ed7308 */ /* 0x0005e20000000800 */
[----:B------:R-:W-:Y:S03]  /*cd40*/  LDSM.16.MT88.4 R184, [R17] ;  /* 0x0000000011b8783b */ /* 0x000fe60000004200 */
[----:B------:R4:W-:Y:S01]  /*cd50*/  MUFU.EX2 R234, R4 ;  /* 0x0000000400ea7308 */ /* 0x0009e20000000800 */
[----:B-1----:R-:W-:Y:S01]  /*cd60*/  IADD3 R10, PT, PT, R2, R17, RZ ;  /* 0x00000011020a7210 */ /* 0x002fe20007ffe0ff */
[-C--:B-----5:R-:W-:Y:S01]  /*cd70*/  FMUL.FTZ R148, R148, R12.reuse ;  /* 0x0000000c94947220 */ /* 0x0a0fe20000410000 */
[-C--:B------:R-:W-:Y:S01]  /*cd80*/  FMUL.FTZ R149, R149, R12.reuse ;  /* 0x0000000c95957220 */ /* 0x080fe20000410000 */
[--C-:B---3--:R-:W-:Y:S01]  /*cd90*/  FFMA.FTZ R5, R32, UR9, -R13.reuse ;  /* 0x0000000920057c23 */ /* 0x108fe2000801080d */
[----:B------:R-:W1:Y:S01]  /*cda0*/  MUFU.EX2 R11, R11 ;  /* 0x0000000b000b7308 */ /* 0x000e620000000800 */
[----:B------:R-:W-:Y:S01]  /*cdb0*/  LDSM.16.MT88.4 R140, [R10] ;  /* 0x000000000a8c783b */ /* 0x000fe20000004200 */
[-C--:B------:R-:W-:Y:S01]  /*cdc0*/  FMUL.FTZ R152, R152, R12.reuse ;  /* 0x0000000c98987220 */ /* 0x080fe20000410000 */
[-C--:B------:R-:W-:Y:S01]  /*cdd0*/  FMUL.FTZ R153, R153, R12.reuse ;  /* 0x0000000c99997220 */ /* 0x080fe20000410000 */
[----:B------:R-:W-:Y:S01]  /*cde0*/  MUFU.EX2 R236, R5 ;  /* 0x0000000500ec7308 */ /* 0x000fe20000000800 */
[--C-:B--2---:R-:W-:Y:S01]  /*cdf0*/  FFMA.FTZ R3, R30, UR9, -R13.reuse ;  /* 0x000000091e037c23 */ /* 0x104fe2000801080d */
[----:B------:R-:W-:Y:S01]  /*ce00*/  LDSM.16.MT88.4 R32, [R212+0xb000] ;  /* 0x00b00000d420783b */ /* 0x000fe20000004200 */
[-C--:B------:R-:W-:Y:S01]  /*ce10*/  FMUL.FTZ R164, R164, R12.reuse ;  /* 0x0000000ca4a47220 */ /* 0x080fe20000410000 */
[-C--:B------:R-:W-:Y:S01]  /*ce20*/  FMUL.FTZ R165, R165, R12.reuse ;  /* 0x0000000ca5a57220 */ /* 0x080fe20000410000 */
[----:B------:R2:W3:Y:S01]  /*ce30*/  MUFU.EX2 R216, R3 ;  /* 0x0000000300d87308 */ /* 0x0004e20000000800 */
[----:B----4-:R-:W-:Y:S01]  /*ce40*/  IADD3 R4, PT, PT, R223, -R15, RZ ;  /* 0x8000000fdf047210 */ /* 0x010fe20007ffe0ff */
[-C--:B------:R-:W-:Y:S01]  /*ce50*/  FMUL.FTZ R168, R168, R12.reuse ;  /* 0x0000000ca8a87220 */ /* 0x080fe20000410000 */
[----:B------:R-:W-:Y:S01]  /*ce60*/  IABS R15, R7 ;  /* 0x00000007000f7213 */ /* 0x000fe20000000000 */
[----:B------:R-:W-:Y:S01]  /*ce70*/  FMUL.FTZ R169, R169, R12 ;  /* 0x0000000ca9a97220 */ /* 0x000fe20000410000 */
[----:B------:R-:W-:Y:S01]  /*ce80*/  IABS R4, R4 ;  /* 0x0000000400047213 */ /* 0x000fe20000000000 */
[-C--:B-1----:R-:W-:Y:S01]  /*ce90*/  FMUL.FTZ R150, R150, R11.reuse ;  /* 0x0000000b96967220 */ /* 0x082fe20000410000 */
[-C--:B------:R-:W-:Y:S01]  /*cea0*/  FMUL.FTZ R151, R151, R11.reuse ;  /* 0x0000000b97977220 */ /* 0x080fe20000410000 */
[-C--:B------:R-:W-:Y:S01]  /*ceb0*/  FMUL.FTZ R154, R154, R11.reuse ;  /* 0x0000000b9a9a7220 */ /* 0x080fe20000410000 */
[----:B------:R-:W-:Y:S01]  /*cec0*/  I2FP.F32.S32 R9, R4 ;  /* 0x0000000400097245 */ /* 0x000fe20000201400 */
[-C--:B------:R-:W-:Y:S01]  /*ced0*/  FMUL.FTZ R155, R155, R11.reuse ;  /* 0x0000000b9b9b7220 */ /* 0x080fe20000410000 */
[----:B------:R-:W-:Y:S01]  /*cee0*/  FSEL R4, R16, -INF , !P0 ;  /* 0xff80000010047808 */ /* 0x000fe20004000000 */
[-C--:B------:R-:W-:Y:S01]  /*cef0*/  FMUL.FTZ R166, R166, R11.reuse ;  /* 0x0000000ba6a67220 */ /* 0x080fe20000410000 */
[----:B------:R-:W-:Y:S01]  /*cf00*/  ISETP.GT.AND P0, PT, R226, R8, PT ;  /* 0x00000008e200720c */ /* 0x000fe20003f04270 */
[----:B--2---:R-:W-:Y:S01]  /*cf10*/  FFMA.FTZ R3, R31, UR9, -R13 ;  /* 0x000000091f037c23 */ /* 0x004fe2000801080d */
[----:B------:R-:W-:Y:S01]  /*cf20*/  FFMA.FTZ R9, R9, -UR12, R20 ;  /* 0x8000000c09097c23 */ /* 0x000fe20008010014 */
[----:B------:R-:W-:Y:S01]  /*cf30*/  FSEL R191, R4, -INF , !P6 ;  /* 0xff80000004bf7808 */ /* 0x000fe20007000000 */
[----:B------:R-:W-:Y:S01]  /*cf40*/  LDSM.16.MT88.4 R28, [R10+0x1000] ;  /* 0x001000000a1c783b */ /* 0x000fe20000004200 */
[----:B------:R1:W2:Y:S01]  /*cf50*/  MUFU.EX2 R235, R3 ;  /* 0x0000000300eb7308 */ /* 0x0002a20000000800 */
[----:B------:R-:W-:Y:S01]  /*cf60*/  ISETP.GE.AND P6, PT, R8, R230, PT ;  /* 0x000000e60800720c */ /* 0x000fe20003fc6270 */
[-C--:B------:R-:W-:Y:S01]  /*cf70*/  FMUL.FTZ R167, R167, R11.reuse ;  /* 0x0000000ba7a77220 */ /* 0x080fe20000410000 */
[----:B------:R-:W-:Y:S01]  /*cf80*/  FSEL R9, R9, -INF , !P0 ;  /* 0xff80000009097808 */ /* 0x000fe20004000000 */
[----:B------:R-:W-:Y:S01]  /*cf90*/  FMUL.FTZ R170, R170, R11 ;  /* 0x0000000baaaa7220 */ /* 0x000fe20000410000 */
[----:B------:R-:W-:Y:S01]  /*cfa0*/  ISETP.GE.AND P0, PT, R8, R231, PT ;  /* 0x000000e70800720c */ /* 0x000fe20003f06270 */
[-C--:B------:R-:W-:Y:S01]  /*cfb0*/  FMUL.FTZ R171, R171, R11.reuse ;  /* 0x0000000babab7220 */ /* 0x080fe20000410000 */
[----:B------:R-:W-:Y:S01]  /*cfc0*/  FSEL R190, R9, -INF , !P6 ;  /* 0xff80000009be7808 */ /* 0x000fe20007000000 */
[----:B------:R-:W-:Y:S01]  /*cfd0*/  FMUL.FTZ R40, R40, R12 ;  /* 0x0000000c28287220 */ /* 0x000fe20000410000 */
[----:B------:R-:W-:Y:S01]  /*cfe0*/  F2FP.BF16.F32.PACK_AB R4, R240, R238 ;  /* 0x000000eef004723e */ /* 0x000fe200000010ff */
[----:B------:R-:W-:Y:S01]  /*cff0*/  FMUL.FTZ R41, R41, R12 ;  /* 0x0000000c29297220 */ /* 0x000fe20000410000 */
[----:B---3--:R-:W-:Y:S01]  /*d000*/  F2FP.BF16.F32.PACK_AB R5, R216, R234 ;  /* 0x000000ead805723e */ /* 0x008fe200000010ff */
[-C--:B------:R-:W-:Y:S01]  /*d010*/  FMUL.FTZ R42, R42, R11.reuse ;  /* 0x0000000b2a2a7220 */ /* 0x080fe20000410000 */
[----:B------:R-:W-:Y:S01]  /*d020*/  FMUL.FTZ R43, R43, R11 ;  /* 0x0000000b2b2b7220 */ /* 0x000fe20000410000 */
[----:B-1----:R-:W-:Y:S01]  /*d030*/  MOV R3, R6 ;  /* 0x0000000600037202 */ /* 0x002fe20000000f00 */
[-C--:B------:R-:W-:Y:S01]  /*d040*/  FMUL.FTZ R44, R44, R12.reuse ;  /* 0x0000000c2c2c7220 */ /* 0x080fe20000410000 */
[----:B------:R-:W-:Y:S01]  /*d050*/  F2FP.BF16.F32.PACK_AB R6, R237, R239 ;  /* 0x000000efed06723e */ /* 0x000fe200000010ff */
[----:B------:R-:W-:Y:S01]  /*d060*/  FMUL.FTZ R45, R45, R12 ;  /* 0x0000000c2d2d7220 */ /* 0x000fe20000410000 */
[----:B------:R-:W-:Y:S01]  /*d070*/  I2FP.F32.S32 R3, R3 ;  /* 0x0000000300037245 */ /* 0x000fe20000201400 */
[-C--:B------:R-:W-:Y:S01]  /*d080*/  FMUL.FTZ R46, R46, R11.reuse ;  /* 0x0000000b2e2e7220 */ /* 0x080fe20000410000 */
[----:B--2---:R-:W-:Y:S01]  /*d090*/  F2FP.BF16.F32.PACK_AB R7, R235, R236 ;  /* 0x000000eceb07723e */ /* 0x004fe200000010ff */
[-C--:B------:R-:W-:Y:S01]  /*d0a0*/  FMUL.FTZ R47, R47, R11.reuse ;  /* 0x0000000b2f2f7220 */ /* 0x080fe20000410000 */
[-C--:B------:R-:W-:Y:S01]  /*d0b0*/  FMUL.FTZ R56, R56, R12.reuse ;  /* 0x0000000c38387220 */ /* 0x080fe20000410000 */
[----:B------:R-:W-:Y:S01]  /*d0c0*/  FFMA.FTZ R3, R3, -UR12, R21 ;  /* 0x8000000c03037c23 */ /* 0x000fe20008010015 */
[-C--:B------:R-:W-:Y:S01]  /*d0d0*/  FMUL.FTZ R57, R57, R12.reuse ;  /* 0x0000000c39397220 */ /* 0x080fe20000410000 */
[----:B------:R-:W-:Y:S01]  /*d0e0*/  LDSM.16.MT88.4 R20, [R17+0x1000] ;  /* 0x001000001114783b */ /* 0x000fe20000004200 */
[-C--:B------:R-:W-:Y:S01]  /*d0f0*/  FMUL.FTZ R58, R58, R11.reuse ;  /* 0x0000000b3a3a7220 */ /* 0x080fe20000410000 */
[----:B------:R-:W-:Y:S01]  /*d100*/  FMUL.FTZ R59, R59, R11 ;  /* 0x0000000b3b3b7220 */ /* 0x000fe20000410000 */
[----:B------:R-:W-:Y:S01]  /*d110*/  FSEL R16, R3, -INF , !P5 ;  /* 0xff80000003107808 */ /* 0x000fe20006800000 */
[-C--:B------:R-:W-:Y:S01]  /*d120*/  FMUL.FTZ R60, R60, R12.reuse ;  /* 0x0000000c3c3c7220 */ /* 0x080fe20000410000 */
[----:B------:R-:W-:Y:S01]  /*d130*/  MOV R3, R15 ;  /* 0x0000000f00037202 */ /* 0x000fe20000000f00 */
[----:B------:R-:W-:Y:S01]  /*d140*/  FMUL.FTZ R61, R61, R12 ;  /* 0x0000000c3d3d7220 */ /* 0x000fe20000410000 */
[----:B------:R-:W-:Y:S01]  /*d150*/  ISETP.GT.AND P5, PT, R227, R8, PT ;  /* 0x00000008e300720c */ /* 0x000fe20003fa4270 */
[-C--:B------:R-:W-:Y:S01]  /*d160*/  FMUL.FTZ R72, R72, R12.reuse ;  /* 0x0000000c48487220 */ /* 0x080fe20000410000 */
[----:B------:R-:W-:Y:S01]  /*d170*/  I2FP.F32.S32 R3, R3 ;  /* 0x0000000300037245 */ /* 0x000fe20000201400 */
[----:B------:R-:W-:Y:S01]  /*d180*/  FMUL.FTZ R73, R73, R12 ;  /* 0x0000000c49497220 */ /* 0x000fe20000410000 */
[----:B------:R-:W-:Y:S01]  /*d190*/  FMNMX3.FTZ R8, R217, R206, R137, !PT ;  /* 0x000000ced9087276 */ /* 0x000fe20007810089 */
[-C--:B------:R-:W-:Y:S01]  /*d1a0*/  FMUL.FTZ R62, R62, R11.reuse ;  /* 0x0000000b3e3e7220 */ /* 0x080fe20000410000 */
[----:B------:R-:W-:Y:S01]  /*d1b0*/  FSEL R210, R16, -INF , !P3 ;  /* 0xff80000010d27808 */ /* 0x000fe20005800000 */
[----:B------:R-:W-:Y:S01]  /*d1c0*/  FFMA.FTZ R3, R3, -UR12, R18 ;  /* 0x8000000c03037c23 */ /* 0x000fe20008010012 */
[----:B------:R-:W-:Y:S01]  /*d1d0*/  FMNMX3.FTZ R8, R8, R188, R19, !PT ;  /* 0x000000bc08087276 */ /* 0x000fe20007810013 */
[-C--:B------:R-:W-:Y:S01]  /*d1e0*/  FMUL.FTZ R63, R63, R11.reuse ;  /* 0x0000000b3f3f7220 */ /* 0x080fe20000410000 */
[-C--:B------:R-:W-:Y:S01]  /*d1f0*/  FMUL.FTZ R74, R74, R11.reuse ;  /* 0x0000000b4a4a7220 */ /* 0x080fe20000410000 */
        /* <DEDUP_REMOVED lines=40> */
[----:B------:R-:W-:Y:S01]  /*d480*/  FFMA.FTZ R16, R198, UR9, -R14 ;  /* 0x00000009c6107c23 */ /* 0x000fe2000801080e */
[----:B-1----:R-:W-:-:S02]  /*d490*/  FMNMX.FTZ R8, R3, R8, !PT ;  /* 0x0000000803087209 */ /* 0x002fc40007810000 */
[----:B--2---:R-:W-:-:S03]  /*d4a0*/  FMNMX.FTZ R3, R9, R15, !PT ;  /* 0x0000000f09037209 */ /* 0x004fc60007810000 */
[----:B------:R-:W1:Y:S01]  /*d4b0*/  SHFL.BFLY PT, R10, R8, 0x1, 0x1f ;  /* 0x0c201f00080a7f89 */ /* 0x000e6200000e0000 */
[C---:B------:R-:W-:Y:S01]  /*d4c0*/  HMMA.16816.F32.BF16 R152, R4.reuse, R182, R152 ;  /* 0x000000b60498723c */ /* 0x040fe20000041898 */
[--C-:B------:R-:W-:Y:S02]  /*d4d0*/  FFMA.FTZ R15, R196, UR9, -R14.reuse ;  /* 0x00000009c40f7c23 */ /* 0x100fe4000801080e */
[----:B------:R-:W2:Y:S02]  /*d4e0*/  SHFL.BFLY PT, R9, R3, 0x1, 0x1f ;  /* 0x0c201f0003097f89 */ /* 0x000ea400000e0000 */
[----:B------:R3:W-:Y:S03]  /*d4f0*/  MUFU.EX2 R198, R15 ;  /* 0x0000000f00c67308 */ /* 0x0007e60000000800 */
[C---:B------:R-:W-:Y:S08]  /*d500*/  HMMA.16816.F32.BF16 R164, R4.reuse, R176, R164 ;  /* 0x000000b004a4723c */ /* 0x040ff000000418a4 */
[----:B------:R-:W-:Y:S01]  /*d510*/  HMMA.16816.F32.BF16 R168, R4, R178, R168 ;  /* 0x000000b204a8723c */ /* 0x000fe200000418a8 */
[----:B---3--:R-:W-:Y:S01]  /*d520*/  FFMA.FTZ R15, R195, UR9, -R14 ;  /* 0x00000009c30f7c23 */ /* 0x008fe2000801080e */
[----:B-1----:R-:W-:-:S06]  /*d530*/  FMNMX.FTZ R134, R8, R10, !PT ;  /* 0x0000000a08867209 */ /* 0x002fcc0007810000 */
[----:B------:R-:W-:Y:S01]  /*d540*/  HMMA.16816.F32.BF16 R40, R4, R184, R40 ;  /* 0x000000b80428723c */ /* 0x000fe20000041828 */
[----:B--2---:R-:W-:Y:S01]  /*d550*/  FMNMX.FTZ R133, R3, R9, !PT ;  /* 0x0000000903857209 */ /* 0x004fe20007810000 */
[C---:B------:R-:W-:Y:S01]  /*d560*/  FMUL.FTZ R3, R134.reuse, UR9 ;  /* 0x0000000986037c20 */ /* 0x040fe20008410000 */
[----:B------:R-:W-:-:S05]  /*d570*/  FSETP.NEU.FTZ.AND P0, PT, R134, -INF , PT ;  /* 0xff8000008600780b */ /* 0x000fca0003f1d000 */
[----:B------:R-:W-:Y:S01]  /*d580*/  HMMA.16816.F32.BF16 R44, R4, R186, R44 ;  /* 0x000000ba042c723c */ /* 0x000fe2000004182c */
[----:B------:R-:W-:-:S07]  /*d590*/  FSEL R3, R3, RZ, P0 ;  /* 0x000000ff03037208 */ /* 0x000fce0000000000 */
        /* <DEDUP_REMOVED lines=16> */
[C---:B------:R-:W-:Y:S01]  /*d6a0*/  FMUL.FTZ R4, R133.reuse, UR9 ;  /* 0x0000000985047c20 */ /* 0x040fe20008410000 */
[----:B------:R1:W-:Y:S04]  /*d6b0*/  MUFU.EX2 R215, R5 ;  /* 0x0000000500d77308 */ /* 0x0003e80000000800 */
[----:B------:R-:W-:Y:S01]  /*d6c0*/  FSEL R8, R4, RZ, P0 ;  /* 0x000000ff04087208 */ /* 0x000fe20000000000 */
[----:B------:R-:W-:Y:S01]  /*d6d0*/  FFMA.FTZ R4, R188, UR9, -R3 ;  /* 0x00000009bc047c23 */ /* 0x000fe20008010803 */
[----:B------:R-:W-:Y:S04]  /*d6e0*/  MUFU.EX2 R189, R7 ;  /* 0x0000000700bd7308 */ /* 0x000fe80000000800 */
[----:B------:R2:W-:Y:S01]  /*d6f0*/  MUFU.EX2 R188, R6 ;  /* 0x0000000600bc7308 */ /* 0x0005e20000000800 */
[----:B-1----:R-:W-:-:S03]  /*d700*/  FSEL R5, R133, RZ, P0 ;  /* 0x000000ff85057208 */ /* 0x002fc60000000000 */
[----:B------:R1:W-:Y:S04]  /*d710*/  MUFU.EX2 R139, R4 ;  /* 0x00000004008b7308 */ /* 0x0003e80000000800 */
[----:B------:R3:W4:Y:S01]  /*d720*/  MUFU.EX2 R206, R16 ;  /* 0x0000001000ce7308 */ /* 0x0007220000000800 */
[----:B--2---:R-:W-:Y:S01]  /*d730*/  FADD.FTZ R6, R218, -R5 ;  /* 0x80000005da067221 */ /* 0x004fe20000010000 */
[----:B------:R-:W-:-:S03]  /*d740*/  FFMA.FTZ R5, R208, UR9, -R8 ;  /* 0x00000009d0057c23 */ /* 0x000fc60008010808 */
[----:B------:R-:W-:Y:S01]  /*d750*/  FMUL.FTZ R6, R6, UR9 ;  /* 0x0000000906067c20 */ /* 0x000fe20008410000 */
[----:B------:R2:W-:Y:S01]  /*d760*/  MUFU.EX2 R208, R5 ;  /* 0x0000000500d07308 */ /* 0x0005e20000000800 */
[----:B-1----:R-:W-:Y:S01]  /*d770*/  FFMA.FTZ R4, R132, UR9, -R8 ;  /* 0x0000000984047c23 */ /* 0x002fe20008010808 */
[----:B---3--:R-:W-:-:S03]  /*d780*/  FFMA.FTZ R16, R205, UR9, -R14 ;  /* 0x00000009cd107c23 */ /* 0x008fc6000801080e */
[----:B------:R1:W-:Y:S01]  /*d790*/  MUFU.EX2 R137, R4 ;  /* 0x0000000400897308 */ /* 0x0003e20000000800 */
[----:B------:R-:W-:Y:S01]  /*d7a0*/  FFMA.FTZ R14, R199, UR9, -R13 ;  /* 0x00000009c70e7c23 */ /* 0x000fe2000801080d */
[----:B----4-:R-:W-:Y:S02]  /*d7b0*/  F2FP.BF16.F32.PACK_AB R124, R198, R206 ;  /* 0x000000cec67c723e */ /* 0x010fe400000010ff */
[----:B------:R3:W-:Y:S04]  /*d7c0*/  MUFU.EX2 R199, R15 ;  /* 0x0000000f00c77308 */ /* 0x0007e80000000800 */
[----:B------:R-:W4:Y:S01]  /*d7d0*/  MUFU.EX2 R205, R16 ;  /* 0x0000001000cd7308 */ /* 0x000f220000000800 */
[----:B--2---:R-:W-:-:S03]  /*d7e0*/  FMUL.FTZ R5, R9, UR9 ;  /* 0x0000000909057c20 */ /* 0x004fc60008410000 */
[----:B------:R-:W2:Y:S01]  /*d7f0*/  MUFU.EX2 R9, R6 ;  /* 0x0000000600097308 */ /* 0x000ea20000000800 */
[----:B-1----:R-:W-:-:S03]  /*d800*/  FFMA.FTZ R4, R192, UR9, -R8 ;  /* 0x00000009c0047c23 */ /* 0x002fc60008010808 */
[----:B------:R1:W5:Y:S01]  /*d810*/  MUFU.EX2 R10, R5 ;  /* 0x00000005000a7308 */ /* 0x0003620000000800 */
[----:B---3--:R-:W-:-:S03]  /*d820*/  FFMA.FTZ R15, R204, UR9, -R13 ;  /* 0x00000009cc0f7c23 */ /* 0x008fc6000801080d */
[----:B------:R3:W-:Y:S01]  /*d830*/  MUFU.EX2 R138, R4 ;  /* 0x00000004008a7308 */ /* 0x0007e20000000800 */
[----:B----4-:R-:W-:-:S03]  /*d840*/  F2FP.BF16.F32.PACK_AB R126, R199, R205 ;  /* 0x000000cdc77e723e */ /* 0x010fc600000010ff */
[----:B------:R-:W-:Y:S01]  /*d850*/  MUFU.EX2 R195, R15 ;  /* 0x0000000f00c37308 */ /* 0x000fe20000000800 */
[-C--:B--2---:R-:W-:Y:S01]  /*d860*/  FMUL.FTZ R146, R146, R9.reuse ;  /* 0x0000000992927220 */ /* 0x084fe20000410000 */
[----:B------:R-:W-:Y:S01]  /*d870*/  FMUL.FTZ R147, R147, R9 ;  /* 0x0000000993937220 */ /* 0x000fe20000410000 */
[----:B------:R-:W-:Y:S01]  /*d880*/  F2FP.BF16.F32.PACK_AB R6, R189, R139 ;  /* 0x0000008bbd06723e */ /* 0x000fe200000010ff */
[----:B------:R-:W-:Y:S01]  /*d890*/  FMUL.FTZ R162, R162, R9 ;  /* 0x00000009a2a27220 */ /* 0x000fe20000410000 */
[----:B-1----:R-:W-:Y:S01]  /*d8a0*/  FFMA.FTZ R5, R194, UR9, -R8 ;  /* 0x00000009c2057c23 */ /* 0x002fe20008010808 */
[-C--:B-----5:R-:W-:Y:S01]  /*d8b0*/  FMUL.FTZ R144, R144, R10.reuse ;  /* 0x0000000a90907220 */ /* 0x0a0fe20000410000 */
        /* <DEDUP_REMOVED lines=64> */
[----:B------:R1:W2:Y:S01]  /*dcc0*/  MUFU.EX2 R194, R14 ;  /* 0x0000000e00c27308 */ /* 0x0002a20000000800 */
[----:B------:R-:W-:Y:S01]  /*dcd0*/  HMMA.16816.F32.BF16 R144, R4, R180, R144 ;  /* 0x000000b40490723c */ /* 0x000fe20000041890 */
[----:B------:R-:W-:Y:S01]  /*dce0*/  FFMA.FTZ R10, R243, R10, R215 ;  /* 0x0000000af30a7223 */ /* 0x000fe200000100d7 */
[----:B------:R-:W-:-:S03]  /*dcf0*/  FFMA.FTZ R9, R241, R9, R208 ;  /* 0x00000009f1097223 */ /* 0x000fc600000100d0 */
[----:B------:R-:W-:Y:S01]  /*dd00*/  FADD.FTZ R10, R188, R10 ;  /* 0x0000000abc0a7221 */ /* 0x000fe20000010000 */
[----:B------:R-:W-:Y:S02]  /*dd10*/  FADD.FTZ R9, R137, R9 ;  /* 0x0000000989097221 */ /* 0x000fe40000010000 */
[----:B------:R-:W-:Y:S01]  /*dd20*/  HMMA.16816.F32.BF16 R160, R4, R176, R160 ;  /* 0x000000b004a0723c */ /* 0x000fe200000418a0 */
[--C-:B-1----:R-:W-:Y:S01]  /*dd30*/  FFMA.FTZ R14, R209, UR9, -R13.reuse ;  /* 0x00000009d10e7c23 */ /* 0x102fe2000801080d */
[----:B------:R-:W-:Y:S01]  /*dd40*/  FFMA.FTZ R13, R197, UR9, -R13 ;  /* 0x00000009c50d7c23 */ /* 0x000fe2000801080d */
[----:B--2---:R-:W-:-:S05]  /*dd50*/  F2FP.BF16.F32.PACK_AB R125, R195, R194 ;  /* 0x000000c2c37d723e */ /* 0x004fca00000010ff */
[C---:B------:R-:W-:Y:S01]  /*dd60*/  HMMA.16816.F32.BF16 R36, R4.reuse, R184, R36 ;  /* 0x000000b80424723c */ /* 0x040fe20000041824 */
[----:B------:R-:W-:Y:S04]  /*dd70*/  MUFU.EX2 R196, R14 ;  /* 0x0000000e00c47308 */ /* 0x000fe80000000800 */
[----:B------:R-:W1:Y:S03]  /*dd80*/  MUFU.EX2 R192, R13 ;  /* 0x0000000d00c07308 */ /* 0x000e660000000800 */
[C---:B------:R-:W-:Y:S08]  /*dd90*/  HMMA.16816.F32.BF16 R52, R4.reuse, R140, R52 ;  /* 0x0000008c0434723c */ /* 0x040ff00000041834 */
[----:B------:R-:W-:Y:S01]  /*dda0*/  HMMA.16816.F32.BF16 R68, R4, R32, R68 ;  /* 0x000000200444723c */ /* 0x000fe20000041844 */
[----:B-1----:R-:W-:-:S07]  /*ddb0*/  F2FP.BF16.F32.PACK_AB R127, R192, R196 ;  /* 0x000000c4c07f723e */ /* 0x002fce00000010ff */
        /* <DEDUP_REMOVED lines=19> */
[--C-:B------:R-:W-:Y:S01]  /*def0*/  FFMA.FTZ R4, R193, UR9, -R3.reuse ;  /* 0x00000009c1047c23 */ /* 0x100fe20008010803 */
[----:B------:R-:W-:-:S03]  /*df00*/  FFMA.FTZ R5, R191, UR9, -R3 ;  /* 0x00000009bf057c23 */ /* 0x000fc60008010803 */
[----:B------:R2:W-:Y:S03]  /*df10*/  MUFU.EX2 R14, R4 ;  /* 0x00000004000e7308 */ /* 0x0005e60000000800 */
[C---:B-1----:R-:W-:Y:S01]  /*df20*/  HMMA.16816.F32.BF16 R148, R124.reuse, R156, R148 ;  /* 0x0000009c7c94723c */ /* 0x042fe20000041894 */
[----:B------:R1:W3:Y:S07]  /*df30*/  MUFU.EX2 R13, R5 ;  /* 0x00000005000d7308 */ /* 0x0002ee0000000800 */
[----:B------:R-:W-:Y:S01]  /*df40*/  HMMA.16816.F32.BF16 R152, R124, R158, R152 ;  /* 0x0000009e7c98723c */ /* 0x000fe20000041898 */
[--C-:B--2---:R-:W-:Y:S01]  /*df50*/  FFMA.FTZ R4, R232, UR9, -R3.reuse ;  /* 0x00000009e8047c23 */ /* 0x104fe20008010803 */
[----:B------:R-:W-:Y:S01]  /*df60*/  FFMA.FTZ R3, R190, UR9, -R3 ;  /* 0x00000009be037c23 */ /* 0x000fe20008010803 */
[----:B-1----:R-:W-:-:S03]  /*df70*/  FFMA.FTZ R5, R211, UR9, -R8 ;  /* 0x00000009d3057c23 */ /* 0x002fc60008010808 */
[----:B------:R1:W-:Y:S01]  /*df80*/  MUFU.EX2 R7, R3 ;  /* 0x0000000300077308 */ /* 0x0003e20000000800 */
[----:B---3--:R-:W-:Y:S01]  /*df90*/  F2FP.BF16.F32.PACK_AB R128, R13, R14 ;  /* 0x0000000e0d80723e */ /* 0x008fe200000010ff */
[C---:B------:R-:W-:Y:S02]  /*dfa0*/  HMMA.16816.F32.BF16 R164, R124.reuse, R172, R164 ;  /* 0x000000ac7ca4723c */ /* 0x040fe400000418a4 */
[----:B------:R2:W3:Y:S04]  /*dfb0*/  MUFU.EX2 R190, R4 ;  /* 0x0000000400be7308 */ /* 0x0004e80000000800 */
[----:B------:R4:W-:Y:S02]  /*dfc0*/  MUFU.EX2 R6, R5 ;  /* 0x0000000500067308 */ /* 0x0009e40000000800 */
[----:B------:R-:W-:Y:S01]  /*dfd0*/  HMMA.16816.F32.BF16 R168, R124, R174, R168 ;  /* 0x000000ae7ca8723c */ /* 0x000fe200000418a8 */
[--C-:B-1----:R-:W-:Y:S01]  /*dfe0*/  FFMA.FTZ R3, R233, UR9, -R8.reuse ;  /* 0x00000009e9037c23 */ /* 0x102fe20008010808 */
[----:B--2---:R-:W-:-:S03]  /*dff0*/  FFMA.FTZ R4, R210, UR9, -R8 ;  /* 0x00000009d2047c23 */ /* 0x004fc60008010808 */
[----:B------:R-:W-:Y:S01]  /*e000*/  MUFU.EX2 R15, R3 ;  /* 0x00000003000f7308 */ /* 0x000fe20000000800 */
[----:B---3--:R-:W-:Y:S02]  /*e010*/  F2FP.BF16.F32.PACK_AB R130, R7, R190 ;  /* 0x000000be0782723e */ /* 0x008fe400000010ff */
[C---:B------:R-:W-:Y:S01]  /*e020*/  HMMA.16816.F32.BF16 R40, R124.reuse, R48, R40 ;  /* 0x000000307c28723c */ /* 0x040fe20000041828 */
[----:B----4-:R-:W-:Y:S01]  /*e030*/  FFMA.FTZ R5, R207, UR9, -R8 ;  /* 0x00000009cf057c23 */ /* 0x010fe20008010808 */
[----:B------:R-:W-:Y:S01]  /*e040*/  FFMA.FTZ R8, R247, R12, R238 ;  /* 0x0000000cf7087223 */ /* 0x000fe200000100ee */
[----:B------:R-:W1:Y:S03]  /*e050*/  MUFU.EX2 R4, R4 ;  /* 0x0000000400047308 */ /* 0x000e660000000800 */
        /* <DEDUP_REMOVED lines=27> */
[----:B-----5:R-:W-:Y:S01]  /*e210*/  HMMA.16816.F32.BF16 R72, R124, R80, R72 ;  /* 0x000000507c48723c */ /* 0x020fe20000041848 */
        /* <DEDUP_REMOVED lines=35> */
[----:B------:R-:W-:Y:S01]  /*e450*/  UIADD3 UR4, UPT, UPT, UR25, -0x4, URZ ;  /* 0xfffffffc19047890 */ /* 0x000fe2000fffe0ff */
[----:B------:R-:W-:-:S04]  /*e460*/  DEPBAR.LE SB0, 0x0 ;  /* 0x000080000000791a */ /* 0x000fc80000000000 */
[----:B------:R-:W-:Y:S01]  /*e470*/  UIMAD.WIDE.U32 UR28, UR4, UR6, URZ ;  /* 0x00000006041c72a5 */ /* 0x000fe2000f8e00ff */
[----:B------:R-:W-:Y:S02]  /*e480*/  IMAD.IADD R24, R220, 0x1, R2 ;  /* 0x00000001dc187824 */ /* 0x000fe400078e0202 */
[----:B------:R-:W-:Y:S01]  /*e490*/  VIADD R132, R223, 0x48 ;  /* 0x00000048df847836 */ /* 0x000fe20000000000 */
[----:B------:R-:W-:Y:S02]  /*e4a0*/  USHF.L.U32 UR26, UR28, 0x5, URZ ;  /* 0x000000051c1a7899 */ /* 0x000fe400080006ff */
[----:B------:R-:W-:Y:S01]  /*e4b0*/  UIMAD UR18, UR4, UR7, UR29 ;  /* 0x00000007041272a4 */ /* 0x000fe2000f8e021d */
[----:B------:R-:W-:Y:S01]  /*e4c0*/  IMAD.U32 R6, RZ, RZ, UR28 ;  /* 0x0000001cff067e24 */ /* 0x000fe2000f8e00ff */
[----:B------:R-:W-:Y:S01]  /*e4d0*/  ULEA UR26, UP0, UR6, UR26, 0x4 ;  /* 0x0000001a061a7291 */ /* 0x000fe2000f8020ff */
[----:B------:R-:W-:Y:S01]  /*e4e0*/  IMAD.U32 R4, RZ, RZ, UR28 ;  /* 0x0000001cff047e24 */ /* 0x000fe2000f8e00ff */
[----:B------:R-:W-:-:S02]  /*e4f0*/  USHF.L.U64.HI UR13, UR28, 0x5, UR18 ;  /* 0x000000051c0d7899 */ /* 0x000fc40008010212 */
[----:B------:R-:W-:Y:S01]  /*e500*/  IMAD.U32 R3, RZ, RZ, UR18 ;  /* 0x00000012ff037e24 */ /* 0x000fe2000f8e00ff */
[----:B------:R-:W-:Y:S01]  /*e510*/  BAR.SYNC.DEFER_BLOCKING 0x0 ;  /* 0x0000000000007b1d */ /* 0x000fe20000010000 */
[----:B------:R-:W-:Y:S01]  /*e520*/  ULEA.HI.X UR13, UR6, UR13, UR7, 0x4, UP0 ;  /* 0x0000000d060d7291 */ /* 0x000fe200080f2407 */
[-C--:B------:R-:W-:Y:S01]  /*e530*/  LEA R6, P0, R6, R249.reuse, 0x6 ;  /* 0x000000f906067211 */ /* 0x080fe200078030ff */
[----:B------:R-:W-:Y:S01]  /*e540*/  IMAD.U32 R5, RZ, RZ, UR26 ;  /* 0x0000001aff057e24 */ /* 0x000fe2000f8e00ff */
[----:B------:R-:W-:Y:S01]  /*e550*/  UISETP.GT.U32.AND UP0, UPT, UR4, UR21, UPT ;  /* 0x000000150400728c */ /* 0x000fe2000bf04070 */
[----:B------:R-:W-:Y:S01]  /*e560*/  IMAD.U32 R8, RZ, RZ, UR26 ;  /* 0x0000001aff087e24 */ /* 0x000fe2000f8e00ff */
[----:B------:R-:W-:Y:S01]  /*e570*/  LEA.HI.X R7, R4, R248, R3, 0x6, P0 ;  /* 0x000000f804077211 */ /* 0x000fe200000f3403 */
        /* <DEDUP_REMOVED lines=109> */
[C---:B---3--:R-:W-:Y:S08]  /*ec50*/  HMMA.16816.F32.BF16 R28, R4.reuse, R176, R236 ;  /* 0x000000b0041c723c */ /* 0x048ff000000418ec */
        /* <DEDUP_REMOVED lines=21> */
[----:B------:R-:W-:Y:S01]  /*edb0*/  IABS R4, R6 ;  /* 0x0000000600047213 */ /* 0x000fe20000000000 */
[----:B------:R-:W-:Y:S01]  /*edc0*/  MUFU.TANH R33, R18 ;  /* 0x0000001200217308 */ /* 0x000fe20000002400 */
[----:B------:R-:W-:Y:S01]  /*edd0*/  I2FP.F32.S32 R6, R5 ;  /* 0x0000000500067245 */ /* 0x000fe20000201400 */
[----:B------:R-:W-:Y:S01]  /*ede0*/  HMMA.16816.F32.BF16 R140, R8, R34, R192 ;  /* 0x00000022088c723c */ /* 0x000fe200000418c0 */
[----:B------:R-:W-:Y:S01]  /*edf0*/  I2FP.F32.S32 R5, R4 ;  /* 0x0000000400057245 */ /* 0x000fe20000201400 */
[----:B------:R-:W-:-:S02]  /*ee00*/  VIADD R4, R0, 0xffffff80 ;  /* 0xffffff8000047836 */ /* 0x000fc40000000000 */
[----:B---3--:R-:W-:Y:S02]  /*ee10*/  FFMA.FTZ R6, R6, -UR12, R14 ;  /* 0x8000000c06067c23 */ /* 0x008fe4000801000e */
        /* <DEDUP_REMOVED lines=40> */
[----:B------:R-:W-:Y:S02]  /*f0a0*/  IABS R4, R4 ;  /* 0x0000000400047213 */ /* 0x000fe40000000000 */
[----:B------:R-:W-:Y:S01]  /*f0b0*/  MUFU.TANH R32, R31 ;  /* 0x0000001f00207308 */ /* 0x000fe20000002400 */
[----:B--2---:R-:W-:Y:S01]  /*f0c0*/  FFMA.FTZ R11, R11, -UR12, R15 ;  /* 0x8000000c0b0b7c23 */ /* 0x004fe2000801000f */
[----:B------:R-:W-:-:S06]  /*f0d0*/  VIADD R15, R3, 0xffffff81 ;  /* 0xffffff81030f7836 */ /* 0x000fcc0000000000 */
[----:B------:R-:W-:Y:S01]  /*f0e0*/  MUFU.TANH R139, R18 ;  /* 0x00000012008b7308 */ /* 0x000fe20000002400 */
[----:B---3--:R-:W-:Y:S02]  /*f0f0*/  IMAD.MOV.U32 R9, RZ, RZ, R4 ;  /* 0x000000ffff097224 */ /* 0x008fe400078e0004 */
[----:B------:R-:W-:Y:S01]  /*f100*/  IMAD.MOV.U32 R4, RZ, RZ, R8 ;  /* 0x000000ffff047224 */ /* 0x000fe200078e0008 */
[----:B------:R-:W-:Y:S02]  /*f110*/  I2FP.F32.S32 R8, R10 ;  /* 0x0000000a00087245 */ /* 0x000fe40000201400 */
[----:B------:R-:W-:Y:S02]  /*f120*/  I2FP.F32.S32 R10, R9 ;  /* 0x00000009000a7245 */ /* 0x000fe40000201400 */
[----:B------:R-:W-:Y:S01]  /*f130*/  MUFU.TANH R18, R29 ;  /* 0x0000001d00127308 */ /* 0x000fe20000002400 */
[----:B------:R-:W-:Y:S01]  /*f140*/  I2FP.F32.S32 R9, R4 ;  /* 0x0000000400097245 */ /* 0x000fe20000201400 */
[----:B------:R-:W-:Y:S01]  /*f150*/  FFMA.FTZ R8, R8, -UR12, R28 ;  /* 0x8000000c08087c23 */ /* 0x000fe2000801001c */
[----:B------:R-:W-:-:S02]  /*f160*/  VIADD R4, R0, 0xffffff98 ;  /* 0xffffff9800047836 */ /* 0x000fc40000000000 */
[----:B------:R-:W-:Y:S01]  /*f170*/  FFMA.FTZ R12, R10, -UR12, R14 ;  /* 0x8000000c0a0c7c23 */ /* 0x000fe2000801000e */
[----:B------:R-:W-:Y:S01]  /*f180*/  FMUL.FTZ R14, R24, UR8 ;  /* 0x00000008180e7c20 */ /* 0x000fe20008410000 */
[----:B----4-:R-:W-:Y:S01]  /*f190*/  FFMA.FTZ R10, R9, -UR12, R13 ;  /* 0x8000000c090a7c23 */ /* 0x010fe2000801000d */
[----:B------:R-:W-:Y:S01]  /*f1a0*/  FSEL R8, R8, -INF , !P5 ;  /* 0xff80000008087808 */ /* 0x000fe20006800000 */
        /* <DEDUP_REMOVED lines=9> */
[----:B------:R-:W-:Y:S01]  /*f240*/  FMUL.FTZ R140, R177, UR8 ;  /* 0x00000008b18c7c20 */ /* 0x000fe20008410000 */
[----:B------:R-:W-:Y:S01]  /*f250*/  FSEL R138, R9, -INF , !P0 ;  /* 0xff800000098a7808 */ /* 0x000fe20004000000 */
[----:B------:R-:W-:Y:S01]  /*f260*/  IMAD.IADD R9, R223, 0x1, -R15 ;  /* 0x00000001df097824 */ /* 0x000fe200078e0a0f */
[----:B------:R-:W-:Y:S01]  /*f270*/  FSEL R208, R8, -INF , !P3 ;  /* 0xff80000008d07808 */ /* 0x000fe20005800000 */
[----:B------:R1:W2:Y:S01]  /*f280*/  MUFU.TANH R28, R10 ;  /* 0x0000000a001c7308 */ /* 0x0002a20000002400 */
[----:B------:R-:W-:Y:S02]  /*f290*/  ISETP.GE.AND P0, PT, R4, R231, PT ;  /* 0x000000e70400720c */ /* 0x000fe40003f06270 */
[----:B------:R-:W-:Y:S01]  /*f2a0*/  FSEL R8, R12, -INF , !P6 ;  /* 0xff8000000c087808 */ /* 0x000fe20007000000 */
[----:B------:R-:W-:Y:S01]  /*f2b0*/  FMUL.FTZ R12, R143, UR8 ;  /* 0x000000088f0c7c20 */ /* 0x000fe20008410000 */
[----:B------:R-:W-:-:S02]  /*f2c0*/  ISETP.GT.AND P5, PT, R224, R4, PT ;  /* 0x00000004e000720c */ /* 0x000fc40003fa4270 */
[----:B------:R-:W-:Y:S01]  /*f2d0*/  FSEL R209, R8, -INF , !P0 ;  /* 0xff80000008d17808 */ /* 0x000fe20004000000 */
[----:B------:R-:W-:Y:S01]  /*f2e0*/  FMUL.FTZ R8, R141, UR8 ;  /* 0x000000088d087c20 */ /* 0x000fe20008410000 */
[----:B------:R-:W-:Y:S01]  /*f2f0*/  ISETP.GE.AND P3, PT, R4, R228, PT ;  /* 0x000000e40400720c */ /* 0x000fe20003f66270 */
[----:B------:R-:W-:Y:S01]  /*f300*/  MUFU.TANH R30, R12 ;  /* 0x0000000c001e7308 */ /* 0x000fe20000002400 */
[----:B------:R-:W-:Y:S01]  /*f310*/  ISETP.GT.AND P6, PT, R225, R4, PT ;  /* 0x00000004e100720c */ /* 0x000fe20003fc4270 */
[----:B------:R-:W-:Y:S01]  /*f320*/  FMUL.FTZ R141, R178, UR8 ;  /* 0x00000008b28d7c20 */ /* 0x000fe20008410000 */
[----:B------:R-:W-:Y:S02]  /*f330*/  ISETP.GE.AND P0, PT, R4, R229, PT ;  /* 0x000000e50400720c */ /* 0x000fe40003f06270 */
[----:B------:R-:W-:Y:S01]  /*f340*/  IABS R4, R9 ;  /* 0x0000000900047213 */ /* 0x000fe20000000000 */
[----:B------:R-:W-:Y:S02]  /*f350*/  FMUL.FTZ R9, R142, UR8 ;  /* 0x000000088e097c20 */ /* 0x000fe40008410000 */
[----:B------:R3:W-:Y:S01]  /*f360*/  MUFU.TANH R34, R8 ;  /* 0x0000000800227308 */ /* 0x0007e20000002400 */
[----:B------:R-:W-:Y:S01]  /*f370*/  I2FP.F32.S32 R4, R4 ;  /* 0x0000000400047245 */ /* 0x000fe20000201400 */
[----:B-1----:R-:W-:-:S04]  /*f380*/  IMAD.IADD R10, R5, 0x1, -R15 ;  /* 0x00000001050a7824 */ /* 0x002fc800078e0a0f */
[----:B------:R-:W-:Y:S01]  /*f390*/  FFMA.FTZ R31, R4, -UR12, R19 ;  /* 0x8000000c041f7c23 */ /* 0x000fe20008010013 */
[----:B------:R-:W-:Y:S01]  /*f3a0*/  IMAD.IADD R4, R5, 0x1, -R11 ;  /* 0x0000000105047824 */ /* 0x000fe200078e0a0b */
[----:B------:R1:W4:Y:S01]  /*f3b0*/  MUFU.TANH R13, R9 ;  /* 0x00000009000d7308 */ /* 0x0003220000002400 */
[----:B------:R-:W-:-:S04]  /*f3c0*/  IABS R10, R10 ;  /* 0x0000000a000a7213 */ /* 0x000fc80000000000 */
[----:B------:R-:W-:-:S03]  /*f3d0*/  I2FP.F32.S32 R10, R10 ;  /* 0x0000000a000a7245 */ /* 0x000fc60000201400 */
[----:B------:R5:W5:Y:S01]  /*f3e0*/  MUFU.TANH R19, R14 ;  /* 0x0000000e00137308 */ /* 0x000b620000002400 */
[----:B---3--:R-:W-:Y:S02]  /*f3f0*/  IMAD.IADD R8, R132, 0x1, -R15 ;  /* 0x0000000184087824 */ /* 0x008fe400078e0a0f */
[----:B------:R-:W-:Y:S01]  /*f400*/  FFMA.FTZ R25, R10, -UR12, R33 ;  /* 0x8000000c0a197c23 */ /* 0x000fe20008010021 */
[----:B------:R-:W-:Y:S02]  /*f410*/  VIADD R10, R3, 0xffffff89 ;  /* 0xffffff89030a7836 */ /* 0x000fe40000000000 */
[----:B------:R-:W-:Y:S02]  /*f420*/  IABS R12, R8 ;  /* 0x00000008000c7213 */ /* 0x000fe40000000000 */
[----:B------:R-:W-:Y:S01]  /*f430*/  MUFU.TANH R33, R35 ;  /* 0x0000002300217308 */ /* 0x000fe20000002400 */
[----:B------:R-:W-:Y:S01]  /*f440*/  IABS R8, R4 ;  /* 0x0000000400087213 */ /* 0x000fe20000000000 */
[----:B-1----:R-:W-:-:S03]  /*f450*/  IMAD.IADD R9, R132, 0x1, -R11 ;  /* 0x0000000184097824 */ /* 0x002fc600078e0a0b */
[----:B------:R-:W-:Y:S02]  /*f460*/  I2FP.F32.S32 R8, R8 ;  /* 0x0000000800087245 */ /* 0x000fe40000201400 */
[----:B------:R-:W-:Y:S01]  /*f470*/  IABS R4, R9 ;  /* 0x0000000900047213 */ /* 0x000fe20000000000 */
[----:B------:R-:W-:Y:S02]  /*f480*/  IMAD.MOV.U32 R9, RZ, RZ, R12 ;  /* 0x000000ffff097224 */ /* 0x000fe400078e000c */
[----:B--2---:R-:W-:Y:S01]  /*f490*/  FFMA.FTZ R26, R8, -UR12, R28 ;  /* 0x8000000c081a7c23 */ /* 0x004fe2000801001c */
[----:B------:R-:W-:Y:S01]  /*f4a0*/  I2FP.F32.S32 R4, R4 ;  /* 0x0000000400047245 */ /* 0x000fe20000201400 */
[----:B------:R-:W-:Y:S01]  /*f4b0*/  IMAD.IADD R8, R5, 0x1, -R10 ;  /* 0x0000000105087824 */ /* 0x000fe200078e0a0a */
[----:B------:R-:W-:-:S03]  /*f4c0*/  I2FP.F32.S32 R9, R9 ;  /* 0x0000000900097245 */ /* 0x000fc60000201400 */
[----:B----4-:R-:W-:Y:S01]  /*f4d0*/  FFMA.FTZ R28, R4, -UR12, R13 ;  /* 0x8000000c041c7c23 */ /* 0x010fe2000801000d */
[C---:B------:R-:W-:Y:S02]  /*f4e0*/  IMAD.IADD R4, R132.reuse, 0x1, -R10 ;  /* 0x0000000184047824 */ /* 0x040fe400078e0a0a */
[----:B------:R-:W-:Y:S01]  /*f4f0*/  FFMA.FTZ R24, R9, -UR12, R32 ;  /* 0x8000000c09187c23 */ /* 0x000fe20008010020 */
[----:B------:R-:W-:Y:S01]  /*f500*/  VIADD R9, R3, 0xffffff90 ;  /* 0xffffff9003097836 */ /* 0x000fe20000000000 */
[----:B------:R-:W-:Y:S01]  /*f510*/  IABS R13, R8 ;  /* 0x00000008000d7213 */ /* 0x000fe20000000000 */
[----:B------:R1:W2:Y:S01]  /*f520*/  MUFU.TANH R32, R27 ;  /* 0x0000001b00207308 */ /* 0x0002a20000002400 */
[----:B------:R-:W-:Y:S01]  /*f530*/  IABS R4, R4 ;  /* 0x0000000400047213 */ /* 0x000fe20000000000 */
[--C-:B------:R-:W-:Y:S02]  /*f540*/  IMAD.IADD R12, R5, 0x1, -R9.reuse ;  /* 0x00000001050c7824 */ /* 0x100fe400078e0a09 */
[----:B-----5:R-:W-:-:S03]  /*f550*/  IMAD.IADD R14, R132, 0x1, -R9 ;  /* 0x00000001840e7824 */ /* 0x020fc600078e0a09 */
[----:B------:R-:W-:Y:S02]  /*f560*/  IABS R8, R12 ;  /* 0x0000000c00087213 */ /* 0x000fe40000000000 */
[----:B------:R-:W-:Y:S01]  /*f570*/  IABS R12, R14 ;  /* 0x0000000e000c7213 */ /* 0x000fe20000000000 */
[----:B------:R-:W-:Y:S01]  /*f580*/  IMAD.MOV.U32 R14, RZ, RZ, R13 ;  /* 0x000000ffff0e7224 */ /* 0x000fe200078e000d */
[----:B------:R-:W-:Y:S01]  /*f590*/  I2FP.F32.S32 R8, R8 ;  /* 0x0000000800087245 */ /* 0x000fe20000201400 */
[----:B------:R-:W-:Y:S02]  /*f5a0*/  IMAD.MOV.U32 R13, RZ, RZ, R4 ;  /* 0x000000ffff0d7224 */ /* 0x000fe400078e0004 */
[----:B------:R-:W-:Y:S01]  /*f5b0*/  IMAD.MOV.U32 R4, RZ, RZ, R12 ;  /* 0x000000ffff047224 */ /* 0x000fe200078e000c */
[----:B------:R-:W-:Y:S01]  /*f5c0*/  I2FP.F32.S32 R14, R14 ;  /* 0x0000000e000e7245 */ /* 0x000fe20000201400 */
[----:B------:R-:W-:Y:S01]  /*f5d0*/  VIADD R12, R3, 0xffffff91 ;  /* 0xffffff91030c7836 */ /* 0x000fe20000000000 */
[----:B------:R-:W-:-:S02]  /*f5e0*/  I2FP.F32.S32 R13, R13 ;  /* 0x0000000d000d7245 */ /* 0x000fc40000201400 */
[----:B------:R-:W-:Y:S01]  /*f5f0*/  I2FP.F32.S32 R4, R4 ;  /* 0x0000000400047245 */ /* 0x000fe20000201400 */
[----:B-1----:R-:W-:Y:S01]  /*f600*/  FFMA.FTZ R27, R14, -UR12, R34 ;  /* 0x8000000c0e1b7c23 */ /* 0x002fe20008010022 */
[----:B------:R-:W-:Y:S01]  /*f610*/  FFMA.FTZ R34, R8, -UR12, R19 ;  /* 0x8000000c08227c23 */ /* 0x000fe20008010013 */
[----:B------:R-:W-:Y:S01]  /*f620*/  FFMA.FTZ R30, R13, -UR12, R30 ;  /* 0x8000000c0d1e7c23 */ /* 0x000fe2000801001e */
[----:B------:R-:W-:Y:S02]  /*f630*/  VIADD R13, R3, 0xffffff99 ;  /* 0xffffff99030d7836 */ /* 0x000fe40000000000 */
[----:B------:R-:W-:Y:S01]  /*f640*/  FFMA.FTZ R35, R4, -UR12, R18 ;  /* 0x8000000c04237c23 */ /* 0x000fe20008010012 */
[C-C-:B------:R-:W-:Y:S01]  /*f650*/  IMAD.IADD R4, R5.reuse, 0x1, -R12.reuse ;  /* 0x0000000105047824 */ /* 0x140fe200078e0a0c */
[----:B------:R-:W1:Y:S01]  /*f660*/  MUFU.TANH R18, R140 ;  /* 0x0000008c00127308 */ /* 0x000e620000002400 */
[C---:B------:R-:W-:Y:S02]  /*f670*/  IMAD.IADD R3, R132.reuse, 0x1, -R12 ;  /* 0x0000000184037824 */ /* 0x040fe400078e0a0c */
[C-C-:B------:R-:W-:Y:S01]  /*f680*/  IMAD.IADD R8, R5.reuse, 0x1, -R6.reuse ;  /* 0x0000000105087824 */ /* 0x140fe200078e0a06 */
[----:B------:R-:W-:Y:S01]  /*f690*/  IABS R14, R4 ;  /* 0x00000004000e7213 */ /* 0x000fe20000000000 */
[----:B------:R-:W-:Y:S01]  /*f6a0*/  IMAD.IADD R5, R5, 0x1, -R13 ;  /* 0x0000000105057824 */ /* 0x000fe200078e0a0d */
[----:B------:R-:W-:Y:S01]  /*f6b0*/  IABS R3, R3 ;  /* 0x0000000300037213 */ /* 0x000fe20000000000 */
[----:B------:R-:W-:Y:S01]  /*f6c0*/  IMAD.IADD R6, R132, 0x1, -R6 ;  /* 0x0000000184067824 */ /* 0x000fe200078e0a06 */
[----:B------:R-:W3:Y:S01]  /*f6d0*/  MUFU.TANH R19, R141 ;  /* 0x0000008d00137308 */ /* 0x000ee20000002400 */
[----:B------:R-:W-:-:S02]  /*f6e0*/  IABS R4, R8 ;  /* 0x0000000800047213 */ /* 0x000fc40000000000 */
[----:B------:R-:W-:Y:S02]  /*f6f0*/  I2FP.F32.S32 R3, R3 ;  /* 0x0000000300037245 */ /* 0x000fe40000201400 */
[----:B------:R-:W-:Y:S02]  /*f700*/  IABS R8, R5 ;  /* 0x0000000500087213 */ /* 0x000fe40000000000 */
[----:B------:R-:W-:Y:S01]  /*f710*/  I2FP.F32.S32 R4, R4 ;  /* 0x0000000400047245 */ /* 0x000fe20000201400 */
[----:B--2---:R-:W-:Y:S01]  /*f720*/  FFMA.FTZ R32, R3, -UR12, R32 ;  /* 0x8000000c03207c23 */ /* 0x004fe20008010020 */
[----:B------:R-:W-:Y:S01]  /*f730*/  IABS R5, R6 ;  /* 0x0000000600057213 */ /* 0x000fe20000000000 */
[----:B------:R-:W-:Y:S01]  /*f740*/  IMAD.MOV.U32 R6, RZ, RZ, R14 ;  /* 0x000000ffff067224 */ /* 0x000fe200078e000e */
[----:B------:R-:W-:Y:S01]  /*f750*/  I2FP.F32.S32 R8, R8 ;  /* 0x0000000800087245 */ /* 0x000fe20000201400 */
[----:B------:R-:W-:Y:S01]  /*f760*/  FFMA.FTZ R3, R4, -UR12, R33 ;  /* 0x8000000c04037c23 */ /* 0x000fe20008010021 */
[----:B------:R-:W-:Y:S01]  /*f770*/  I2FP.F32.S32 R5, R5 ;  /* 0x0000000500057245 */ /* 0x000fe20000201400 */
[----:B------:R-:W-:Y:S01]  /*f780*/  VIADD R14, R0, 0xffffff81 ;  /* 0xffffff81000e7836 */ /* 0x000fe20000000000 */
[----:B------:R-:W-:Y:S01]  /*f790*/  I2FP.F32.S32 R6, R6 ;  /* 0x0000000600067245 */ /* 0x000fe20000201400 */
[----:B-1----:R-:W-:Y:S01]  /*f7a0*/  FFMA.FTZ R33, R8, -UR12, R18 ;  /* 0x8000000c08217c23 */ /* 0x002fe20008010012 */
[----:B------:R-:W-:Y:S01]  /*f7b0*/  FSEL R18, R3, -INF , !P5 ;  /* 0xff80000003127808 */ /* 0x000fe20006800000 */
[----:B---3--:R-:W-:Y:S01]  /*f7c0*/  FFMA.FTZ R19, R5, -UR12, R19 ;  /* 0x8000000c05137c23 */ /* 0x008fe20008010013 */
[-C--:B------:R-:W-:Y:S01]  /*f7d0*/  ISETP.GT.AND P5, PT, R226, R14.reuse, PT ;  /* 0x0000000ee200720c */ /* 0x080fe20003fa4270 */
[----:B------:R-:W-:Y:S01]  /*f7e0*/  FFMA.FTZ R29, R6, -UR12, R139 ;  /* 0x8000000c061d7c23 */ /* 0x000fe2000801008b */
[----:B------:R-:W-:Y:S01]  /*f7f0*/  FSEL R202, R18, -INF , !P3 ;  /* 0xff80000012ca7808 */ /* 0x000fe20005800000 */
[----:B------:R-:W-:Y:S01]  /*f800*/  VIADD R6, R0, 0xffffff88 ;  /* 0xffffff8800067836 */ /* 0x000fe20000000000 */
[-C--:B------:R-:W-:Y:S01]  /*f810*/  ISETP.GT.AND P3, PT, R224, R14.reuse, PT ;  /* 0x0000000ee000720c */ /* 0x080fe20003f64270 */
[C---:B------:R-:W-:Y:S01]  /*f820*/  VIADD R5, R0.reuse, 0xffffff89 ;  /* 0xffffff8900057836 */ /* 0x040fe20000000000 */
[----:B------:R-:W-:Y:S01]  /*f830*/  FSEL R18, R19, -INF , !P6 ;  /* 0xff80000013127808 */ /* 0x000fe20007000000 */
[C---:B------:R-:W-:Y:S01]  /*f840*/  VIADD R4, R0.reuse, 0xffffff90 ;  /* 0xffffff9000047836 */ /* 0x040fe20000000000 */
[----:B------:R-:W-:Y:S01]  /*f850*/  FSEL R139, R31, -INF , !P5 ;  /* 0xff8000001f8b7808 */ /* 0x000fe20006800000 */
[C---:B------:R-:W-:Y:S01]  /*f860*/  VIADD R3, R0.reuse, 0xffffff91 ;  /* 0xffffff9100037836 */ /* 0x040fe20000000000 */
[----:B------:R-:W-:Y:S01]  /*f870*/  ISETP.GT.AND P5, PT, R225, R14, PT ;  /* 0x0000000ee100720c */ /* 0x000fe20003fa4270 */
[----:B------:R-:W-:Y:S01]  /*f880*/  VIADD R8, R0, 0xffffff99 ;  /* 0xffffff9900087836 */ /* 0x000fe20000000000 */
[----:B------:R-:W-:Y:S01]  /*f890*/  ISETP.GE.AND P6, PT, R14, R228, PT ;  /* 0x000000e40e00720c */ /* 0x000fe20003fc6270 */
[----:B------:R-:W-:Y:S01]  /*f8a0*/  HMMA.16816.F32.BF16 R140, R20, R16, R184 ;  /* 0x00000010148c723c */ /* 0x000fe200000418b8 */
[----:B------:R-:W-:-:S02]  /*f8b0*/  FSEL R19, R25, -INF , !P3 ;  /* 0xff80000019137808 */ /* 0x000fc40005800000 */
[-C--:B------:R-:W-:Y:S02]  /*f8c0*/  ISETP.GT.AND P3, PT, R224, R6.reuse, PT ;  /* 0x00000006e000720c */ /* 0x080fe40003f64270 */
[----:B------:R-:W-:Y:S02]  /*f8d0*/  FSEL R203, R18, -INF , !P0 ;  /* 0xff80000012cb7808 */ /* 0x000fe40004000000 */
[----:B------:R-:W-:Y:S02]  /*f8e0*/  FSEL R18, R24, -INF , !P5 ;  /* 0xff80000018127808 */ /* 0x000fe40006800000 */
[----:B------:R-:W-:Y:S02]  /*f8f0*/  FSEL R25, R19, -INF , !P6 ;  /* 0xff80000013197808 */ /* 0x000fe40007000000 */
[----:B------:R-:W-:Y:S02]  /*f900*/  ISETP.GT.AND P5, PT, R225, R6, PT ;  /* 0x00000006e100720c */ /* 0x000fe40003fa4270 */
[----:B------:R-:W-:-:S02]  /*f910*/  ISETP.GE.AND P0, PT, R14, R229, PT ;  /* 0x000000e50e00720c */ /* 0x000fc40003f06270 */
[----:B------:R-:W-:Y:S02]  /*f920*/  ISETP.GE.AND P6, PT, R6, R228, PT ;  /* 0x000000e40600720c */ /* 0x000fe40003fc6270 */
[----:B------:R-:W-:Y:S02]  /*f930*/  FSEL R19, R26, -INF , !P3 ;  /* 0xff8000001a137808 */ /* 0x000fe40005800000 */
[----:B------:R-:W-:Y:S02]  /*f940*/  ISETP.GT.AND P3, PT, R224, R5, PT ;  /* 0x00000005e000720c */ /* 0x000fe40003f64270 */
[----:B------:R-:W-:Y:S02]  /*f950*/  FSEL R24, R28, -INF , !P5 ;  /* 0xff8000001c187808 */ /* 0x000fe40006800000 */
[----:B------:R-:W-:Y:S02]  /*f960*/  FSEL R26, R18, -INF , !P0 ;  /* 0xff800000121a7808 */ /* 0x000fe40004000000 */
[----:B------:R-:W-:-:S02]  /*f970*/  FSEL R28, R19, -INF , !P6 ;  /* 0xff800000131c7808 */ /* 0x000fc40007000000 */
[----:B------:R-:W-:Y:S02]  /*f980*/  ISETP.GE.AND P6, PT, R5, R228, PT ;  /* 0x000000e40500720c */ /* 0x000fe40003fc6270 */
[----:B------:R-:W-:Y:S02]  /*f990*/  ISETP.GT.AND P5, PT, R225, R5, PT ;  /* 0x00000005e100720c */ /* 0x000fe40003fa4270 */
[----:B------:R-:W-:Y:S02]  /*f9a0*/  FSEL R18, R27, -INF , !P3 ;  /* 0xff8000001b127808 */ /* 0x000fe40005800000 */
[----:B------:R-:W-:Y:S02]  /*f9b0*/  ISETP.GE.AND P0, PT, R6, R229, PT ;  /* 0x000000e50600720c */ /* 0x000fe40003f06270 */
[----:B------:R-:W-:Y:S02]  /*f9c0*/  ISETP.GT.AND P3, PT, R224, R4, PT ;  /* 0x00000004e000720c */ /* 0x000fe40003f64270 */
[----:B------:R-:W-:-:S02]  /*f9d0*/  FSEL R19, R30, -INF , !P5 ;  /* 0xff8000001e137808 */ /* 0x000fc40006800000 */
[----:B------:R-:W-:Y:S02]  /*f9e0*/  FSEL R27, R18, -INF , !P6 ;  /* 0xff800000121b7808 */ /* 0x000fe40007000000 */
[----:B------:R-:W-:Y:S02]  /*f9f0*/  FSEL R31, R24, -INF , !P0 ;  /* 0xff800000181f7808 */ /* 0x000fe40004000000 */
[----:B------:R-:W-:Y:S01]  /*fa00*/  ISETP.GE.AND P5, PT, R4, R228, PT ;  /* 0x000000e40400720c */ /* 0x000fe20003fa6270 */
[----:B------:R-:W-:Y:S01]  /*fa10*/  MUFU.TANH R24, R199 ;  /* 0x000000c700187308 */ /* 0x000fe20000002400 */
[----:B------:R-:W-:Y:S02]  /*fa20*/  FSEL R18, R34, -INF , !P3 ;  /* 0xff80000022127808 */ /* 0x000fe40005800000 */
[----:B------:R-:W-:Y:S02]  /*fa30*/  ISETP.GE.AND P0, PT, R5, R229, PT ;  /* 0x000000e50500720c */ /* 0x000fe40003f06270 */
[----:B------:R-:W-:-:S02]  /*fa40*/  ISETP.GT.AND P3, PT, R225, R4, PT ;  /* 0x00000004e100720c */ /* 0x000fc40003f64270 */
[----:B------:R-:W-:Y:S01]  /*fa50*/  FSEL R195, R18, -INF , !P5 ;  /* 0xff80000012c37808 */ /* 0x000fe20006800000 */
[----:B------:R-:W1:Y:S01]  /*fa60*/  MUFU.TANH R34, R179 ;  /* 0x000000b300227308 */ /* 0x000e620000002400 */
[----:B------:R-:W-:Y:S02]  /*fa70*/  FSEL R30, R19, -INF , !P0 ;  /* 0xff800000131e7808 */ /* 0x000fe40004000000 */
[----:B------:R-:W-:Y:S02]  /*fa80*/  ISETP.GT.AND P5, PT, R224, R3, PT ;  /* 0x00000003e000720c */ /* 0x000fe40003fa4270 */
[----:B------:R-:W-:Y:S02]  /*fa90*/  ISETP.GE.AND P0, PT, R4, R229, PT ;  /* 0x000000e50400720c */ /* 0x000fe40003f06270 */
[----:B------:R-:W-:Y:S02]  /*faa0*/  FSEL R18, R35, -INF , !P3 ;  /* 0xff80000023127808 */ /* 0x000fe40005800000 */
[----:B------:R-:W-:-:S02]  /*fab0*/  ISETP.GE.AND P3, PT, R3, R228, PT ;  /* 0x000000e40300720c */ /* 0x000fc40003f66270 */
[----:B------:R-:W-:Y:S02]  /*fac0*/  FSEL R19, R29, -INF , !P5 ;  /* 0xff8000001d137808 */ /* 0x000fe40006800000 */
[----:B------:R-:W-:Y:S01]  /*fad0*/  FSEL R200, R18, -INF , !P0 ;  /* 0xff80000012c87808 */ /* 0x000fe20004000000 */
[----:B------:R-:W-:Y:S01]  /*fae0*/  IMAD.IADD R18, R132, 0x1, -R13 ;  /* 0x0000000184127824 */ /* 0x000fe200078e0a0d */
[----:B------:R-:W-:Y:S01]  /*faf0*/  ISETP.GT.AND P0, PT, R225, R3, PT ;  /* 0x00000003e100720c */ /* 0x000fe20003f04270 */
[----:B------:R-:W-:Y:S01]  /*fb00*/  FMUL.FTZ R132, R188, UR8 ;  /* 0x00000008bc847c20 */ /* 0x000fe20008410000 */
[----:B------:R-:W-:Y:S01]  /*fb10*/  FSEL R193, R19, -INF , !P3 ;  /* 0xff80000013c17808 */ /* 0x000fe20005800000 */
[----:B------:R-:W-:Y:S01]  /*fb20*/  IMAD.IADD R19, R7, 0x1, -R15 ;  /* 0x0000000107137824 */ /* 0x000fe200078e0a0f */
[----:B------:R-:W-:Y:S02]  /*fb30*/  ISETP.GE.AND P3, PT, R3, R229, PT ;  /* 0x000000e50300720c */ /* 0x000fe40003f66270 */
[----:B------:R-:W-:Y:S01]  /*fb40*/  FSEL R15, R32, -INF , !P0 ;  /* 0xff800000200f7808 */ /* 0x000fe20004000000 */
[----:B------:R-:W2:Y:S01]  /*fb50*/  MUFU.TANH R132, R132 ;  /* 0x0000008400847308 */ /* 0x000ea20000002400 */
[----:B------:R-:W-:-:S02]  /*fb60*/  IABS R18, R18 ;  /* 0x0000001200127213 */ /* 0x000fc40000000000 */
[----:B------:R-:W-:Y:S02]  /*fb70*/  ISETP.GT.AND P0, PT, R224, R8, PT ;  /* 0x00000008e000720c */ /* 0x000fe40003f04270 */
[----:B------:R-:W-:Y:S02]  /*fb80*/  FSEL R201, R15, -INF , !P3 ;  /* 0xff8000000fc97808 */ /* 0x000fe40005800000 */
[C---:B------:R-:W-:Y:S02]  /*fb90*/  ISETP.GE.AND P6, PT, R14.reuse, R230, PT ;  /* 0x000000e60e00720c */ /* 0x040fe40003fc6270 */
[----:B------:R-:W-:Y:S02]  /*fba0*/  ISETP.GT.AND P5, PT, R227, R14, PT ;  /* 0x0000000ee300720c */ /* 0x000fe40003fa4270 */
[----:B------:R-:W-:Y:S02]  /*fbb0*/  ISETP.GE.AND P3, PT, R14, R231, PT ;  /* 0x000000e70e00720c */ /* 0x000fe40003f66270 */
[----:B------:R-:W-:-:S02]  /*fbc0*/  I2FP.F32.S32 R14, R18 ;  /* 0x00000012000e7245 */ /* 0x000fc40000201400 */
[----:B------:R-:W-:Y:S02]  /*fbd0*/  FSEL R15, R33, -INF , !P0 ;  /* 0xff800000210f7808 */ /* 0x000fe40004000000 */
[----:B------:R-:W-:Y:S01]  /*fbe0*/  ISETP.GE.AND P0, PT, R8, R228, PT ;  /* 0x000000e40800720c */ /* 0x000fe20003f06270 */
[----:B-1----:R-:W-:Y:S01]  /*fbf0*/  FFMA.FTZ R14, R14, -UR12, R34 ;  /* 0x8000000c0e0e7c23 */ /* 0x002fe20008010022 */
[----:B------:R-:W-:Y:S01]  /*fc00*/  IABS R19, R19 ;  /* 0x0000001300137213 */ /* 0x000fe20000000000 */
[----:B------:R-:W-:Y:S01]  /*fc10*/  FMUL.FTZ R34, R190, UR8 ;  /* 0x00000008be227c20 */ /* 0x000fe20008410000 */
[----:B------:R-:W-:Y:S02]  /*fc20*/  FSEL R192, R15, -INF , !P0 ;  /* 0xff8000000fc07808 */ /* 0x000fe40004000000 */
[----:B------:R-:W-:Y:S02]  /*fc30*/  ISETP.GT.AND P0, PT, R225, R8, PT ;  /* 0x00000008e100720c */ /* 0x000fe40003f04270 */
[----:B------:R-:W-:-:S02]  /*fc40*/  FMNMX3.FTZ R15, R135, R137, R25, !PT ;  /* 0x00000089870f7276 */ /* 0x000fc40007810019 */
[----:B------:R-:W-:Y:S02]  /*fc50*/  FSEL R16, R14, -INF , !P0 ;  /* 0xff8000000e107808 */ /* 0x000fe40004000000 */
[----:B------:R-:W-:Y:S02]  /*fc60*/  FMNMX3.FTZ R14, R136, R138, R26, !PT ;  /* 0x0000008a880e7276 */ /* 0x000fe4000781001a */
[----:B------:R-:W-:Y:S02]  /*fc70*/  I2FP.F32.S32 R18, R19 ;  /* 0x0000001300127245 */ /* 0x000fe40000201400 */
[----:B------:R-:W-:Y:S02]  /*fc80*/  ISETP.GE.AND P0, PT, R8, R229, PT ;  /* 0x000000e50800720c */ /* 0x000fe40003f06270 */
[----:B------:R-:W-:Y:S01]  /*fc90*/  FMNMX3.FTZ R15, R15, R28, R27, !PT ;  /* 0x0000001c0f0f7276 */ /* 0x000fe2000781001b */
[----:B------:R-:W-:Y:S01]  /*fca0*/  FFMA.FTZ R35, R18, -UR12, R24 ;  /* 0x8000000c12237c23 */ /* 0x000fe20008010018 */
[----:B------:R-:W-:-:S02]  /*fcb0*/  FMNMX3.FTZ R14, R14, R31, R30, !PT ;  /* 0x0000001f0e0e7276 */ /* 0x000fc4000781001e */
[----:B------:R-:W-:Y:S02]  /*fcc0*/  FSEL R194, R16, -INF , !P0 ;  /* 0xff80000010c27808 */ /* 0x000fe40004000000 */
[----:B------:R-:W-:Y:S02]  /*fcd0*/  FMNMX3.FTZ R33, R15, R195, R193, !PT ;  /* 0x000000c30f217276 */ /* 0x000fe400078100c1 */
[----:B------:R-:W-:Y:S01]  /*fce0*/  FMNMX3.FTZ R32, R14, R200, R201, !PT ;  /* 0x000000c80e207276 */ /* 0x000fe200078100c9 */
[----:B--2---:R-:W-:Y:S06]  /*fcf0*/  BRA.U !UP0, `(.L_x_2814) ;  /* 0x0000000108d47547 */ /* 0x004fec000b800000 */
        /* <DEDUP_REMOVED lines=10> */
[C---:B------:R-:W-:Y:S01]  /*fda0*/  @!P2 LEA R22, P0, R14.reuse, R250, 0x1 ;  /* 0x000000fa0e16a211 */ /* 0x040fe200078008ff */
        /* <DEDUP_REMOVED lines=42> */
.L_x_2814:
[----:B------:R-:W-:Y:S01]  /*10050*/  FMNMX3.FTZ R14, R32, R203, R194, !PT ;  /* 0x000000cb200e7276 */ /* 0x000fe200078100c2 */
[----:B-1----:R-:W-:Y:S01]  /*10060*/  FMUL.FTZ R18, R189, UR8 ;  /* 0x00000008bd127c20 */ /* 0x002fe20008410000 */
[----:B------:R-:W-:Y:S01]  /*10070*/  FMNMX3.FTZ R15, R33, R202, R192, !PT ;  /* 0x000000ca210f7276 */ /* 0x000fe200078100c0 */
[----:B------:R1:W-:Y:S01]  /*10080*/  MUFU.TANH R19, R34 ;  /* 0x0000002200137308 */ /* 0x0003e20000002400 */
[-C--:B------:R-:W-:Y:S01]  /*10090*/  IADD3 R17, PT, PT, R223, -R11.reuse, RZ ;  /* 0x8000000bdf117210 */ /* 0x080fe20007ffe0ff */
[----:B------:R-:W2:Y:S01]  /*100a0*/  SHFL.BFLY PT, R20, R14, 0x2, 0x1f ;  /* 0x0c401f000e147f89 */ /* 0x000ea200000e0000 */
[----:B------:R-:W-:Y:S02]  /*100b0*/  IADD3 R11, PT, PT, R7, -R11, RZ ;  /* 0x8000000b070b7210 */ /* 0x000fe40007ffe0ff */
[----:B------:R-:W-:Y:S01]  /*100c0*/  IABS R17, R17 ;  /* 0x0000001100117213 */ /* 0x000fe20000000000 */
[----:B------:R-:W3:Y:S01]  /*100d0*/  SHFL.BFLY PT, R21, R15, 0x2, 0x1f ;  /* 0x0c401f000f157f89 */ /* 0x000ee200000e0000 */
[----:B------:R-:W-:Y:S01]  /*100e0*/  IADD3 R16, PT, PT, R223, -R10, RZ ;  /* 0x8000000adf107210 */ /* 0x000fe20007ffe0ff */
[----:B------:R4:W5:Y:S01]  /*100f0*/  MUFU.TANH R23, R18 ;  /* 0x0000001200177308 */ /* 0x0009620000002400 */
[----:B------:R-:W-:Y:S01]  /*10100*/  IABS R22, R11 ;  /* 0x0000000b00167213 */ /* 0x000fe20000000000 */
[----:B------:R-:W-:Y:S01]  /*10110*/  LDSM.16.MT88.4 R176, [R212+0xa000] ;  /* 0x00a00000d4b0783b */ /* 0x000fe20000004200 */
[----:B------:R-:W-:-:S02]  /*10120*/  IABS R11, R16 ;  /* 0x00000010000b7213 */ /* 0x000fc40000000000 */
[----:B------:R-:W-:Y:S02]  /*10130*/  FSEL R16, R35, -INF , !P5 ;  /* 0xff80000023107808 */ /* 0x000fe40006800000 */
[----:B------:R-:W-:Y:S02]  /*10140*/  ISETP.GT.AND P0, PT, R226, R6, PT ;  /* 0x00000006e200720c */ /* 0x000fe40003f04270 */
[----:B------:R-:W-:Y:S01]  /*10150*/  FSEL R186, R16, -INF , !P3 ;  /* 0xff80000010ba7808 */ /* 0x000fe20005800000 */
[----:B------:R-:W-:Y:S01]  /*10160*/  FMUL.FTZ R16, R191, UR8 ;  /* 0x00000008bf107c20 */ /* 0x000fe20008410000 */
[----:B------:R-:W-:Y:S01]  /*10170*/  I2FP.F32.S32 R22, R22 ;  /* 0x0000001600167245 */ /* 0x000fe20000201400 */
[----:B-1----:R-:W-:Y:S01]  /*10180*/  LDSM.16.MT88.4 R32, [R212+0xb000] ;  /* 0x00b00000d420783b */ /* 0x002fe20000004200 */
[----:B------:R-:W-:Y:S02]  /*10190*/  FSEL R184, R139, -INF , !P6 ;  /* 0xff8000008bb87808 */ /* 0x000fe40007000000 */
[----:B------:R-:W-:-:S02]  /*101a0*/  ISETP.GE.AND P6, PT, R6, R230, PT ;  /* 0x000000e60600720c */ /* 0x000fc40003fc6270 */
[----:B------:R-:W-:Y:S02]  /*101b0*/  ISETP.GT.AND P5, PT, R227, R6, PT ;  /* 0x00000006e300720c */ /* 0x000fe40003fa4270 */
[----:B----4-:R-:W-:Y:S02]  /*101c0*/  MOV R18, R17 ;  /* 0x0000001100127202 */ /* 0x010fe40000000f00 */
[----:B------:R-:W-:Y:S02]  /*101d0*/  I2FP.F32.S32 R17, R11 ;  /* 0x0000000b00117245 */ /* 0x000fe40000201400 */
[----:B------:R-:W-:Y:S02]  /*101e0*/  I2FP.F32.S32 R18, R18 ;  /* 0x0000001200127245 */ /* 0x000fe40000201400 */
[----:B--2---:R-:W-:Y:S01]  /*101f0*/  FMNMX.FTZ R20, R14, R20, !PT ;  /* 0x000000140e147209 */ /* 0x004fe20007810000 */
[----:B-----5:R-:W-:Y:S01]  /*10200*/  FFMA.FTZ R17, R17, -UR12, R23 ;  /* 0x8000000c11117c23 */ /* 0x020fe20008010017 */
[----:B------:R-:W-:Y:S01]  /*10210*/  ISETP.GE.AND P3, PT, R6, R231, PT ;  /* 0x000000e70600720c */ /* 0x000fe20003f66270 */
[----:B------:R-:W-:Y:S01]  /*10220*/  FFMA.FTZ R11, R18, -UR12, R132 ;  /* 0x8000000c120b7c23 */ /* 0x000fe20008010084 */
[----:B------:R1:W-:Y:S01]  /*10230*/  MUFU.TANH R23, R16 ;  /* 0x0000001000177308 */ /* 0x0003e20000002400 */
[----:B------:R-:W-:Y:S01]  /*10240*/  FFMA.FTZ R18, R22, -UR12, R19 ;  /* 0x8000000c16127c23 */ /* 0x000fe20008010013 */
[----:B---3--:R-:W-:-:S02]  /*10250*/  FMNMX.FTZ R21, R15, R21, !PT ;  /* 0x000000150f157209 */ /* 0x008fc40007810000 */
[----:B------:R-:W-:Y:S01]  /*10260*/  FSEL R14, R11, -INF , !P0 ;  /* 0xff8000000b0e7808 */ /* 0x000fe20004000000 */
[----:B------:R-:W-:Y:S01]  /*10270*/  FMUL.FTZ R11, R140, UR8 ;  /* 0x000000088c0b7c20 */ /* 0x000fe20008410000 */
[----:B------:R-:W-:Y:S01]  /*10280*/  IADD3 R6, PT, PT, R7, -R10, RZ ;  /* 0x8000000a07067210 */ /* 0x000fe20007ffe0ff */
[----:B------:R-:W2:Y:S01]  /*10290*/  SHFL.BFLY PT, R15, R21, 0x1, 0x1f ;  /* 0x0c201f00150f7f89 */ /* 0x000ea200000e0000 */
[----:B------:R-:W-:Y:S01]  /*102a0*/  IADD3 R10, PT, PT, R223, -R9, RZ ;  /* 0x80000009df0a7210 */ /* 0x000fe20007ffe0ff */
[----:B------:R3:W4:Y:S01]  /*102b0*/  MUFU.TANH R19, R11 ;  /* 0x0000000b00137308 */ /* 0x0007220000002400 */
[----:B------:R-:W-:Y:S02]  /*102c0*/  FSEL R185, R14, -INF , !P6 ;  /* 0xff8000000eb97808 */ /* 0x000fe40007000000 */
[----:B------:R-:W5:Y:S01]  /*102d0*/  SHFL.BFLY PT, R14, R20, 0x1, 0x1f ;  /* 0x0c201f00140e7f89 */ /* 0x000f6200000e0000 */
[----:B------:R-:W-:Y:S02]  /*102e0*/  FSEL R18, R18, -INF , !P5 ;  /* 0xff80000012127808 */ /* 0x000fe40006800000 */
[----:B------:R-:W-:-:S02]  /*102f0*/  ISETP.GT.AND P0, PT, R226, R5, PT ;  /* 0x00000005e200720c */ /* 0x000fc40003f04270 */
[----:B------:R-:W-:Y:S02]  /*10300*/  FSEL R190, R18, -INF , !P3 ;  /* 0xff80000012be7808 */ /* 0x000fe40005800000 */
[----:B-1----:R-:W-:Y:S02]  /*10310*/  IABS R16, R6 ;  /* 0x0000000600107213 */ /* 0x002fe40000000000 */
[----:B------:R-:W-:Y:S02]  /*10320*/  IABS R6, R10 ;  /* 0x0000000a00067213 */ /* 0x000fe40000000000 */
[----:B------:R-:W-:Y:S02]  /*10330*/  I2FP.F32.S32 R16, R16 ;  /* 0x0000001000107245 */ /* 0x000fe40000201400 */
[----:B------:R-:W-:Y:S02]  /*10340*/  I2FP.F32.S32 R10, R6 ;  /* 0x00000006000a7245 */ /* 0x000fe40000201400 */
[----:B---3--:R-:W-:Y:S01]  /*10350*/  IADD3 R11, PT, PT, R7, -R9, RZ ;  /* 0x80000009070b7210 */ /* 0x008fe20007ffe0ff */
[----:B------:R-:W-:Y:S01]  /*10360*/  FMUL.FTZ R9, R142, UR8 ;  /* 0x000000088e097c20 */ /* 0x000fe20008410000 */
[----:B------:R-:W-:Y:S01]  /*10370*/  ISETP.GE.AND P6, PT, R5, R230, PT ;  /* 0x000000e60500720c */ /* 0x000fe20003fc6270 */
[----:B----4-:R-:W-:Y:S01]  /*10380*/  FFMA.FTZ R10, R10, -UR12, R19 ;  /* 0x8000000c0a0a7c23 */ /* 0x010fe20008010013 */
[----:B------:R-:W-:Y:S01]  /*10390*/  ISETP.GT.AND P5, PT, R227, R5, PT ;  /* 0x00000005e300720c */ /* 0x000fe20003fa4270 */
[----:B------:R1:W3:Y:S01]  /*103a0*/  MUFU.TANH R22, R9 ;  /* 0x0000000900167308 */ /* 0x0002e20000002400 */
[----:B------:R-:W-:Y:S01]  /*103b0*/  ISETP.GE.AND P3, PT, R5, R231, PT ;  /* 0x000000e70500720c */ /* 0x000fe20003f66270 */
[----:B------:R-:W-:Y:S01]  /*103c0*/  FFMA.FTZ R5, R16, -UR12, R23 ;  /* 0x8000000c10057c23 */ /* 0x000fe20008010017 */
[----:B------:R-:W-:Y:S01]  /*103d0*/  FSEL R6, R17, -INF , !P0 ;  /* 0xff80000011067808 */ /* 0x000fe20004000000 */
[----:B------:R-:W-:Y:S01]  /*103e0*/  FMUL.FTZ R17, R183, UR8 ;  /* 0x00000008b7117c20 */ /* 0x000fe20008410000 */
[----:B------:R-:W-:-:S02]  /*103f0*/  ISETP.GT.AND P0, PT, R226, R4, PT ;  /* 0x00000004e200720c */ /* 0x000fc40003f04270 */
[----:B------:R-:W-:Y:S02]  /*10400*/  FSEL R19, R6, -INF , !P6 ;  /* 0xff80000006137808 */ /* 0x000fe40007000000 */
[----:B------:R-:W-:Y:S01]  /*10410*/  FSEL R6, R5, -INF , !P5 ;  /* 0xff80000005067808 */ /* 0x000fe20006800000 */
[----:B------:R-:W-:Y:S01]  /*10420*/  FMUL.FTZ R5, R141, UR8 ;  /* 0x000000088d057c20 */ /* 0x000fe20008410000 */
[----:B------:R-:W-:Y:S01]  /*10430*/  ISETP.GE.AND P6, PT, R4, R230, PT ;  /* 0x000000e60400720c */ /* 0x000fe20003fc6270 */
[----:B------:R-:W-:Y:S01]  /*10440*/  MUFU.TANH R17, R17 ;  /* 0x0000001100117308 */ /* 0x000fe20000002400 */
[----:B------:R-:W-:Y:S01]  /*10450*/  FSEL R132, R6, -INF , !P3 ;  /* 0xff80000006847808 */ /* 0x000fe20005800000 */
[----:B------:R-:W-:Y:S01]  /*10460*/  FMUL.FTZ R6, R143, UR8 ;  /* 0x000000088f067c20 */ /* 0x000fe20008410000 */
[----:B------:R-:W-:Y:S01]  /*10470*/  ISETP.GT.AND P5, PT, R227, R4, PT ;  /* 0x00000004e300720c */ /* 0x000fe20003fa4270 */
[----:B------:R-:W-:Y:S01]  /*10480*/  LDSM.16.MT88.4 R140, [R252+0xa000] ;  /* 0x00a00000fc8c783b */ /* 0x000fe20000004200 */
[----:B------:R-:W-:-:S02]  /*10490*/  ISETP.GE.AND P3, PT, R4, R231, PT ;  /* 0x000000e70400720c */ /* 0x000fc40003f66270 */
[----:B-1----:R-:W-:Y:S02]  /*104a0*/  IABS R9, R11 ;  /* 0x0000000b00097213 */ /* 0x002fe40000000000 */
[----:B--2---:R-:W-:Y:S01]  /*104b0*/  FMNMX.FTZ R216, R21, R15, !PT ;  /* 0x0000000f15d87209 */ /* 0x004fe20007810000 */
[----:B------:R1:W2:Y:S01]  /*104c0*/  MUFU.TANH R11, R5 ;  /* 0x00000005000b7308 */ /* 0x0002a20000002400 */
[----:B------:R-:W-:Y:S02]  /*104d0*/  I2FP.F32.S32 R9, R9 ;  /* 0x0000000900097245 */ /* 0x000fe40000201400 */
[----:B-----5:R-:W-:Y:S01]  /*104e0*/  FMNMX.FTZ R215, R20, R14, !PT ;  /* 0x0000000e14d77209 */ /* 0x020fe20007810000 */
[----:B------:R-:W-:Y:S01]  /*104f0*/  FMUL.FTZ R15, R216, UR9 ;  /* 0x00000009d80f7c20 */ /* 0x000fe20008410000 */
[----:B------:R-:W-:Y:S01]  /*10500*/  IADD3 R18, PT, PT, R212, 0xa040, RZ ;  /* 0x0000a040d4127810 */ /* 0x000fe20007ffe0ff */
[----:B---3--:R-:W-:Y:S02]  /*10510*/  FFMA.FTZ R4, R9, -UR12, R22 ;  /* 0x8000000c09047c23 */ /* 0x008fe40008010016 */
[----:B------:R-:W-:Y:S01]  /*10520*/  FMUL.FTZ R16, R215, UR9 ;  /* 0x00000009d7107c20 */ /* 0x000fe20008410000 */
[----:B------:R-:W-:Y:S02]  /*10530*/  MUFU.TANH R21, R6 ;  /* 0x0000000600157308 */ /* 0x000fe40000002400 */
[----:B------:R-:W-:-:S02]  /*10540*/  FSEL R4, R4, -INF , !P5 ;  /* 0xff80000004047808 */ /* 0x000fc40006800000 */
[----:B------:R-:W-:Y:S02]  /*10550*/  FSETP.NEU.FTZ.AND P5, PT, R216, -INF , PT ;  /* 0xff800000d800780b */ /* 0x000fe40003fbd000 */
[----:B------:R-:W-:Y:S01]  /*10560*/  FSEL R207, R4, -INF , !P3 ;  /* 0xff80000004cf7808 */ /* 0x000fe20005800000 */
[----:B------:R-:W-:Y:S01]  /*10570*/  FMUL.FTZ R4, R181, UR8 ;  /* 0x00000008b5047c20 */ /* 0x000fe20008410000 */
[----:B------:R-:W-:Y:S02]  /*10580*/  FSETP.NEU.FTZ.AND P3, PT, R215, -INF , PT ;  /* 0xff800000d700780b */ /* 0x000fe40003f7d000 */
[----:B-1----:R-:W-:Y:S01]  /*10590*/  FSEL R5, R10, -INF , !P0 ;  /* 0xff8000000a057808 */ /* 0x002fe20004000000 */
[----:B------:R1:W3:Y:S01]  /*105a0*/  MUFU.TANH R20, R4 ;  /* 0x0000000400147308 */ /* 0x0002e20000002400 */
[----:B------:R-:W-:Y:S02]  /*105b0*/  FSEL R10, R216, RZ, P5 ;  /* 0x000000ffd80a7208 */ /* 0x000fe40002800000 */
[----:B------:R-:W-:-:S02]  /*105c0*/  FSEL R189, R5, -INF , !P6 ;  /* 0xff80000005bd7808 */ /* 0x000fc40007000000 */
[----:B------:R-:W-:Y:S01]  /*105d0*/  IADD3 R5, PT, PT, R223, -R12, RZ ;  /* 0x8000000cdf057210 */ /* 0x000fe20007ffe0ff */
[----:B------:R-:W-:Y:S01]  /*105e0*/  FADD.FTZ R10, R135, -R10 ;  /* 0x8000000a870a7221 */ /* 0x000fe20000010000 */
[----:B------:R-:W-:Y:S02]  /*105f0*/  FSEL R15, R15, RZ, P5 ;  /* 0x000000ff0f0f7208 */ /* 0x000fe40002800000 */
[----:B------:R-:W-:Y:S01]  /*10600*/  FSEL R9, R215, RZ, P3 ;  /* 0x000000ffd7097208 */ /* 0x000fe20001800000 */
[----:B------:R-:W-:Y:S01]  /*10610*/  FMUL.FTZ R10, R10, UR9 ;  /* 0x000000090a0a7c20 */ /* 0x000fe20008410000 */
[----:B------:R-:W-:Y:S01]  /*10620*/  FSEL R16, R16, RZ, P3 ;  /* 0x000000ff10107208 */ /* 0x000fe20001800000 */
[----:B------:R-:W-:Y:S01]  /*10630*/  FFMA.FTZ R25, R25, UR9, -R15 ;  /* 0x0000000919197c23 */ /* 0x000fe2000801080f */
[-C--:B------:R-:W-:Y:S01]  /*10640*/  ISETP.GT.AND P0, PT, R226, R3.reuse, PT ;  /* 0x00000003e200720c */ /* 0x080fe20003f04270 */
[----:B------:R-:W-:Y:S01]  /*10650*/  FADD.FTZ R9, R136, -R9 ;  /* 0x8000000988097221 */ /* 0x000fe20000010000 */
[----:B------:R-:W-:Y:S01]  /*10660*/  ISETP.GE.AND P6, PT, R3, R230, PT ;  /* 0x000000e60300720c */ /* 0x000fe20003fc6270 */
[--C-:B------:R-:W-:Y:S01]  /*10670*/  FFMA.FTZ R28, R28, UR9, -R15.reuse ;  /* 0x000000091c1c7c23 */ /* 0x100fe2000801080f */
[----:B------:R-:W-:Y:S01]  /*10680*/  ISETP.GT.AND P5, PT, R227, R3, PT ;  /* 0x00000003e300720c */ /* 0x000fe20003fa4270 */
[--C-:B-1----:R-:W-:Y:S01]  /*10690*/  FFMA.FTZ R4, R137, UR9, -R15.reuse ;  /* 0x0000000989047c23 */ /* 0x102fe2000801080f */
[----:B------:R-:W-:Y:S01]  /*106a0*/  ISETP.GE.AND P3, PT, R3, R231, PT ;  /* 0x000000e70300720c */ /* 0x000fe20003f66270 */
[----:B------:R-:W-:Y:S01]  /*106b0*/  FFMA.FTZ R27, R27, UR9, -R15 ;  /* 0x000000091b1b7c23 */ /* 0x000fe2000801080f */
[----:B------:R-:W-:Y:S01]  /*106c0*/  IABS R3, R5 ;  /* 0x0000000500037213 */ /* 0x000fe20000000000 */
[----:B------:R1:W-:Y:S01]  /*106d0*/  MUFU.EX2 R236, R4 ;  /* 0x0000000400ec7308 */ /* 0x0003e20000000800 */
[----:B------:R-:W-:Y:S01]  /*106e0*/  IADD3 R6, PT, PT, R7, -R12, RZ ;  /* 0x8000000c07067210 */ /* 0x000fe20007ffe0ff */
[----:B------:R-:W-:Y:S01]  /*106f0*/  FFMA.FTZ R26, R26, UR9, -R16 ;  /* 0x000000091a1a7c23 */ /* 0x000fe20008010810 */
[----:B------:R-:W-:Y:S01]  /*10700*/  I2FP.F32.S32 R3, R3 ;  /* 0x0000000300037245 */ /* 0x000fe20000201400 */
[----:B------:R4:W5:Y:S01]  /*10710*/  MUFU.EX2 R14, R10 ;  /* 0x0000000a000e7308 */ /* 0x0009620000000800 */
[----:B------:R-:W-:-:S02]  /*10720*/  IABS R6, R6 ;  /* 0x0000000600067213 */ /* 0x000fc40000000000 */
[-C--:B------:R-:W-:Y:S01]  /*10730*/  IADD3 R7, PT, PT, R7, -R13.reuse, RZ ;  /* 0x8000000d07077210 */ /* 0x080fe20007ffe0ff */
[----:B--2---:R-:W-:Y:S01]  /*10740*/  FFMA.FTZ R11, R3, -UR12, R11 ;  /* 0x8000000c030b7c23 */ /* 0x004fe2000801000b */
[----:B------:R-:W-:Y:S01]  /*10750*/  FFMA.FTZ R3, R138, UR9, -R16 ;  /* 0x000000098a037c23 */ /* 0x000fe20008010810 */
[----:B------:R-:W-:Y:S01]  /*10760*/  IADD3 R5, PT, PT, R212, 0xa000, RZ ;  /* 0x0000a000d4057810 */ /* 0x000fe20007ffe0ff */
[----:B------:R-:W2:Y:S01]  /*10770*/  MUFU.EX2 R238, R25 ;  /* 0x0000001900ee7308 */ /* 0x000ea20000000800 */
[----:B-1----:R-:W-:-:S03]  /*10780*/  IADD3 R4, PT, PT, R223, -R13, RZ ;  /* 0x8000000ddf047210 */ /* 0x002fc60007ffe0ff */
[----:B------:R1:W-:Y:S01]  /*10790*/  MUFU.EX2 R232, R3 ;  /* 0x0000000300e87308 */ /* 0x0003e20000000800 */
[----:B------:R-:W-:Y:S01]  /*107a0*/  FMUL.FTZ R13, R9, UR9 ;  /* 0x00000009090d7c20 */ /* 0x000fe20008410000 */
[----:B------:R-:W-:Y:S01]  /*107b0*/  @P4 IADD3 R18, PT, PT, R5, -0x40, RZ ;  /* 0xffffffc005124810 */ /* 0x000fe20007ffe0ff */
[----:B------:R-:W-:Y:S01]  /*107c0*/  FFMA.FTZ R5, R31, UR9, -R16 ;  /* 0x000000091f057c23 */ /* 0x000fe20008010810 */
[----:B------:R-:W-:Y:S01]  /*107d0*/  IABS R4, R4 ;  /* 0x0000000400047213 */ /* 0x000fe20000000000 */
[----:B------:R2:W-:Y:S01]  /*107e0*/  MUFU.EX2 R237, R28 ;  /* 0x0000001c00ed7308 */ /* 0x0005e20000000800 */
[----:B----4-:R-:W-:Y:S01]  /*107f0*/  IADD3 R10, PT, PT, R2, R18, RZ ;  /* 0x00000012020a7210 */ /* 0x010fe20007ffe0ff */
[----:B------:R-:W-:Y:S01]  /*10800*/  LDSM.16.MT88.4 R180, [R18] ;  /* 0x0000000012b4783b */ /* 0x000fe20000004200 */
[----:B------:R-:W-:Y:S01]  /*10810*/  I2FP.F32.S32 R9, R4 ;  /* 0x0000000400097245 */ /* 0x000fe20000201400 */
[----:B------:R-:W4:Y:S01]  /*10820*/  MUFU.EX2 R235, R27 ;  /* 0x0000001b00eb7308 */ /* 0x000f220000000800 */
[----:B------:R-:W-:Y:S01]  /*10830*/  FSEL R4, R11, -INF , !P0 ;  /* 0xff8000000b047808 */ /* 0x000fe20004000000 */
[----:B------:R-:W-:Y:S01]  /*10840*/  LDSM.16.MT88.4 R136, [R10] ;  /* 0x000000000a88783b */ /* 0x000fe20000004200 */
[----:B------:R-:W-:Y:S01]  /*10850*/  IABS R11, R7 ;  /* 0x00000007000b7213 */ /* 0x000fe20000000000 */
[----:B---3--:R-:W-:Y:S01]  /*10860*/  FFMA.FTZ R9, R9, -UR12, R20 ;  /* 0x8000000c09097c23 */ /* 0x008fe20008010014 */
[----:B-1----:R-:W-:Y:S01]  /*10870*/  FFMA.FTZ R3, R30, UR9, -R16 ;  /* 0x000000091e037c23 */ /* 0x002fe20008010810 */
[----:B------:R-:W-:Y:S01]  /*10880*/  ISETP.GT.AND P0, PT, R226, R8, PT ;  /* 0x00000008e200720c */ /* 0x000fe20003f04270 */
[----:B------:R1:W3:Y:S01]  /*10890*/  MUFU.EX2 R211, R26 ;  /* 0x0000001a00d37308 */ /* 0x0002e20000000800 */
[----:B------:R-:W-:Y:S01]  /*108a0*/  FSEL R188, R4, -INF , !P6 ;  /* 0xff80000004bc7808 */ /* 0x000fe20007000000 */
[----:B-----5:R-:W-:Y:S01]  /*108b0*/  FMUL.FTZ R148, R148, R14 ;  /* 0x0000000e94947220 */ /* 0x020fe20000410000 */
[----:B------:R-:W-:Y:S01]  /*108c0*/  FSEL R9, R9, -INF , !P0 ;  /* 0xff80000009097808 */ /* 0x000fe20004000000 */
[----:B------:R5:W-:Y:S01]  /*108d0*/  MUFU.EX2 R233, R3 ;  /* 0x0000000300e97308 */ /* 0x000be20000000800 */
[C---:B------:R-:W-:Y:S01]  /*108e0*/  ISETP.GE.AND P6, PT, R8.reuse, R230, PT ;  /* 0x000000e60800720c */ /* 0x040fe20003fc6270 */
[----:B--2---:R-:W-:Y:S01]  /*108f0*/  LDSM.16.MT88.4 R28, [R10+0x1000] ;  /* 0x001000000a1c783b */ /* 0x004fe20000004200 */
[----:B------:R-:W-:Y:S01]  /*10900*/  ISETP.GE.AND P0, PT, R8, R231, PT ;  /* 0x000000e70800720c */ /* 0x000fe20003f06270 */
[----:B------:R3:W2:Y:S01]  /*10910*/  MUFU.EX2 R234, R5 ;  /* 0x0000000500ea7308 */ /* 0x0006a20000000800 */
[----:B------:R-:W-:Y:S01]  /*10920*/  FSEL R187, R9, -INF , !P6 ;  /* 0xff80000009bb7808 */ /* 0x000fe20007000000 */
[----:B------:R-:W-:Y:S01]  /*10930*/  FMUL.FTZ R149, R149, R14 ;  /* 0x0000000e95957220 */ /* 0x000fe20000410000 */
[----:B------:R-:W-:Y:S01]  /*10940*/  F2FP.BF16.F32.PACK_AB R4, R238, R236 ;  /* 0x000000ecee04723e */ /* 0x000fe200000010ff */
[----:B------:R-:W2:Y:S01]  /*10950*/  MUFU.EX2 R13, R13 ;  /* 0x0000000d000d7308 */ /* 0x000ea20000000800 */
[-C--:B------:R-:W-:Y:S01]  /*10960*/  FMUL.FTZ R152, R152, R14.reuse ;  /* 0x0000000e98987220 */ /* 0x080fe20000410000 */
[----:B-1----:R-:W-:Y:S01]  /*10970*/  LDSM.16.MT88.4 R24, [R252+0xb000] ;  /* 0x00b00000fc18783b */ /* 0x002fe20000004200 */
[-C--:B------:R-:W-:Y:S01]  /*10980*/  FMUL.FTZ R153, R153, R14.reuse ;  /* 0x0000000e99997220 */ /* 0x080fe20000410000 */
[-C--:B------:R-:W-:Y:S01]  /*10990*/  FMUL.FTZ R164, R164, R14.reuse ;  /* 0x0000000ea4a47220 */ /* 0x080fe20000410000 */
[----:B------:R-:W-:Y:S01]  /*109a0*/  FMUL.FTZ R165, R165, R14 ;  /* 0x0000000ea5a57220 */ /* 0x000fe20000410000 */
[----:B-----5:R-:W-:Y:S01]  /*109b0*/  MOV R3, R6 ;  /* 0x0000000600037202 */ /* 0x020fe20000000f00 */
[-C--:B------:R-:W-:Y:S01]  /*109c0*/  FMUL.FTZ R168, R168, R14.reuse ;  /* 0x0000000ea8a87220 */ /* 0x080fe20000410000 */
[----:B----4-:R-:W-:Y:S01]  /*109d0*/  F2FP.BF16.F32.PACK_AB R6, R235, R237 ;  /* 0x000000edeb06723e */ /* 0x010fe200000010ff */
[-C--:B------:R-:W-:Y:S01]  /*109e0*/  FMUL.FTZ R169, R169, R14.reuse ;  /* 0x0000000ea9a97220 */ /* 0x080fe20000410000 */
[----:B------:R-:W-:Y:S01]  /*109f0*/  I2FP.F32.S32 R3, R3 ;  /* 0x0000000300037245 */ /* 0x000fe20000201400 */
[----:B------:R-:W-:Y:S01]  /*10a00*/  FMUL.FTZ R40, R40, R14 ;  /* 0x0000000e28287220 */ /* 0x000fe20000410000 */
[----:B---3--:R-:W-:Y:S01]  /*10a10*/  F2FP.BF16.F32.PACK_AB R5, R211, R232 ;  /* 0x000000e8d305723e */ /* 0x008fe200000010ff */
[----:B------:R-:W-:Y:S01]  /*10a20*/  FMUL.FTZ R41, R41, R14 ;  /* 0x0000000e29297220 */ /* 0x000fe20000410000 */
[----:B--2---:R-:W-:Y:S01]  /*10a30*/  F2FP.BF16.F32.PACK_AB R7, R233, R234 ;  /* 0x000000eae907723e */ /* 0x004fe200000010ff */
[----:B------:R-:W-:Y:S01]  /*10a40*/  FFMA.FTZ R3, R3, -UR12, R21 ;  /* 0x8000000c03037c23 */ /* 0x000fe20008010015 */
[-C--:B------:R-:W-:Y:S01]  /*10a50*/  FMUL.FTZ R150, R150, R13.reuse ;  /* 0x0000000d96967220 */ /* 0x080fe20000410000 */
[----:B------:R-:W-:Y:S01]  /*10a60*/  LDSM.16.MT88.4 R20, [R18+0x1000] ;  /* 0x001000001214783b */ /* 0x000fe20000004200 */
[-C--:B------:R-:W-:Y:S01]  /*10a70*/  FMUL.FTZ R151, R151, R13.reuse ;  /* 0x0000000d97977220 */ /* 0x080fe20000410000 */
[-C--:B------:R-:W-:Y:S01]  /*10a80*/  FMUL.FTZ R154, R154, R13.reuse ;  /* 0x0000000d9a9a7220 */ /* 0x080fe20000410000 */
[----:B------:R-:W-:Y:S01]  /*10a90*/  FSEL R12, R3, -INF , !P5 ;  /* 0xff800000030c7808 */ /* 0x000fe20006800000 */
[----:B------:R-:W-:Y:S01]  /*10aa0*/  FMUL.FTZ R155, R155, R13 ;  /* 0x0000000d9b9b7220 */ /* 0x000fe20000410000 */
[----:B------:R-:W-:Y:S01]  /*10ab0*/  MOV R3, R11 ;  /* 0x0000000b00037202 */ /* 0x000fe20000000f00 */
[-C--:B------:R-:W-:Y:S01]  /*10ac0*/  FMUL.FTZ R166, R166, R13.reuse ;  /* 0x0000000da6a67220 */ /* 0x080fe20000410000 */
[----:B------:R-:W-:Y:S01]  /*10ad0*/  ISETP.GT.AND P5, PT, R227, R8, PT ;  /* 0x00000008e300720c */ /* 0x000fe20003fa4270 */
[----:B------:R-:W-:Y:S01]  /*10ae0*/  FMUL.FTZ R167, R167, R13 ;  /* 0x0000000da7a77220 */ /* 0x000fe20000410000 */
[----:B------:R-:W-:Y:S01]  /*10af0*/  I2FP.F32.S32 R3, R3 ;  /* 0x0000000300037245 */ /* 0x000fe20000201400 */
[-C--:B------:R-:W-:Y:S01]  /*10b00*/  FMUL.FTZ R170, R170, R13.reuse ;  /* 0x0000000daaaa7220 */ /* 0x080fe20000410000 */
[----:B------:R-:W-:Y:S01]  /*10b10*/  FMNMX3.FTZ R8, R134, R204, R184, !PT ;  /* 0x000000cc86087276 */ /* 0x000fe200078100b8 */
[----:B------:R-:W-:Y:S01]  /*10b20*/  FMUL.FTZ R171, R171, R13 ;  /* 0x0000000dabab7220 */ /* 0x000fe20000410000 */
[----:B------:R-:W-:Y:S01]  /*10b30*/  FSEL R206, R12, -INF , !P3 ;  /* 0xff8000000cce7808 */ /* 0x000fe20005800000 */
[----:B------:R-:W-:Y:S01]  /*10b40*/  FFMA.FTZ R3, R3, -UR12, R17 ;  /* 0x8000000c03037c23 */ /* 0x000fe20008010011 */
[----:B------:R-:W-:Y:S01]  /*10b50*/  FMNMX3.FTZ R8, R8, R185, R19, !PT ;  /* 0x000000b908087276 */ /* 0x000fe20007810013 */
[-C--:B------:R-:W-:Y:S01]  /*10b60*/  FMUL.FTZ R42, R42, R13.reuse ;  /* 0x0000000d2a2a7220 */ /* 0x080fe20000410000 */
[----:B------:R-:W-:Y:S01]  /*10b70*/  FMUL.FTZ R43, R43, R13 ;  /* 0x0000000d2b2b7220 */ /* 0x000fe20000410000 */
[-C--:B------:R-:W-:Y:S01]  /*10b80*/  FMUL.FTZ R44, R44, R14.reuse ;  /* 0x0000000e2c2c7220 */ /* 0x080fe20000410000 */
[----:B------:R-:W-:Y:S01]  /*10b90*/  FSEL R11, R3, -INF , !P5 ;  /* 0xff800000030b7808 */ /* 0x000fe20006800000 */
[----:B------:R-:W-:Y:S01]  /*10ba0*/  FMUL.FTZ R45, R45, R14 ;  /* 0x0000000e2d2d7220 */ /* 0x000fe20000410000 */
        /* <DEDUP_REMOVED lines=57> */
[----:B------:R-:W-:Y:S03]  /*10f40*/  MUFU.EX2 R202, R17 ;  /* 0x0000001100ca7308 */ /* 0x000fe60000000800 */
[----:B------:R-:W-:Y:S01]  /*10f50*/  HMMA.16816.F32.BF16 R152, R4, R178, R152 ;  /* 0x000000b20498723c */ /* 0x000fe20000041898 */
[----:B-1----:R-:W-:Y:S01]  /*10f60*/  FMNMX.FTZ R217, R8, R10, !PT ;  /* 0x0000000a08d97209 */ /* 0x002fe20007810000 */
[----:B------:R-:W-:-:S06]  /*10f70*/  FFMA.FTZ R8, R195, UR9, -R15 ;  /* 0x00000009c3087c23 */ /* 0x000fcc000801080f */
        /* <DEDUP_REMOVED lines=25> */
[--C-:B------:R-:W-:Y:S01]  /*11110*/  FFMA.FTZ R3, R185, UR9, -R9.reuse ;  /* 0x00000009b9037c23 */ /* 0x100fe20008010809 */
        /* <DEDUP_REMOVED lines=13> */
[----:B----4-:R-:W-:Y:S01]  /*111f0*/  FFMA.FTZ R4, R205, UR9, -R10 ;  /* 0x00000009cd047c23 */ /* 0x010fe2000801080a */
[----:B-1----:R-:W-:-:S03]  /*11200*/  FMUL.FTZ R144, R144, R12 ;  /* 0x0000000c90907220 */ /* 0x002fc60000410000 */
        /* <DEDUP_REMOVED lines=14> */
[--C-:B-1----:R-:W-:Y:S01]  /*112f0*/  FFMA.FTZ R4, R190, UR9, -R10.reuse ;  /* 0x00000009be047c23 */ /* 0x102fe2000801080a */
[----:B---3--:R-:W-:Y:S01]  /*11300*/  F2FP.BF16.F32.PACK_AB R5, R133, R205 ;  /* 0x000000cd8505723e */ /* 0x008fe200000010ff */
[-C--:B------:R-:W-:Y:S01]  /*11310*/  FMUL.FTZ R100, R100, R12.reuse ;  /* 0x0000000c64647220 */ /* 0x080fe20000410000 */
[-C--:B------:R-:W-:Y:S01]  /*11320*/  FMUL.FTZ R101, R101, R12.reuse ;  /* 0x0000000c65657220 */ /* 0x080fe20000410000 */
        /* <DEDUP_REMOVED lines=29> */
[----:B--2---:R-:W-:Y:S01]  /*11500*/  FFMA.FTZ R3, R193, UR9, -R15 ;  /* 0x00000009c1037c23 */ /* 0x004fe2000801080f */
        /* <DEDUP_REMOVED lines=30> */
[--C-:B------:R-:W-:Y:S01]  /*116f0*/  FFMA.FTZ R15, R201, UR9, -R16.reuse ;  /* 0x00000009c90f7c23 */ /* 0x100fe20008010810 */
[----:B------:R3:W4:Y:S01]  /*11700*/  MUFU.EX2 R200, R8 ;  /* 0x0000000800c87308 */ /* 0x0007220000000800 */
[C---:B------:R-:W-:Y:S01]  /*11710*/  HMMA.16816.F32.BF16 R144, R4.reuse, R176, R144 ;  /* 0x000000b00490723c */ /* 0x040fe20000041890 */
[----:B------:R-:W-:Y:S01]  /*11720*/  FFMA.FTZ R11, R243, R11, R205 ;  /* 0x0000000bf30b7223 */ /* 0x000fe200000100cd */
[----:B--2---:R-:W-:Y:S01]  /*11730*/  F2FP.BF16.F32.PACK_AB R124, R195, R204 ;  /* 0x000000ccc37c723e */ /* 0x004fe200000010ff */
[----:B------:R-:W2:Y:S02]  /*11740*/  MUFU.EX2 R193, R15 ;  /* 0x0000000f00c17308 */ /* 0x000ea40000000800 */
[----:B------:R-:W-:Y:S01]  /*11750*/  FADD.FTZ R11, R133, R11 ;  /* 0x0000000b850b7221 */ /* 0x000fe20000010000 */
[----:B------:R-:W-:Y:S01]  /*11760*/  MOV R133, R218 ;  /* 0x000000da00857202 */ /* 0x000fe20000000f00 */
[--C-:B-1----:R-:W-:Y:S01]  /*11770*/  FFMA.FTZ R3, R194, UR9, -R16.reuse ;  /* 0x00000009c2037c23 */ /* 0x102fe20008010810 */
[----:B------:R-:W-:Y:S03]  /*11780*/  HMMA.16816.F32.BF16 R160, R4, R140, R160 ;  /* 0x0000008c04a0723c */ /* 0x000fe600000418a0 */
[----:B------:R1:W-:Y:S01]  /*11790*/  MUFU.EX2 R190, R3 ;  /* 0x0000000300be7308 */ /* 0x0003e20000000800 */
[----:B---3--:R-:W-:Y:S01]  /*117a0*/  FFMA.FTZ R8, R203, UR9, -R16 ;  /* 0x00000009cb087c23 */ /* 0x008fe20008010810 */
[----:B----4-:R-:W-:-:S03]  /*117b0*/  F2FP.BF16.F32.PACK_AB R126, R200, R202 ;  /* 0x000000cac87e723e */ /* 0x010fc600000010ff */
[----:B------:R-:W-:Y:S01]  /*117c0*/  HMMA.16816.F32.BF16 R36, R4, R180, R36 ;  /* 0x000000b40424723c */ /* 0x000fe20000041824 */
[----:B------:R-:W3:Y:S01]  /*117d0*/  MUFU.EX2 R194, R8 ;  /* 0x0000000800c27308 */ /* 0x000ee20000000800 */
[----:B--2---:R-:W-:-:S06]  /*117e0*/  F2FP.BF16.F32.PACK_AB R125, R193, R192 ;  /* 0x000000c0c17d723e */ /* 0x004fcc00000010ff */
[----:B------:R-:W-:Y:S01]  /*117f0*/  HMMA.16816.F32.BF16 R52, R4, R136, R52 ;  /* 0x000000880434723c */ /* 0x000fe20000041834 */
[----:B-1----:R-:W-:-:S04]  /*11800*/  FFMA.FTZ R3, R189, UR9, -R9 ;  /* 0x00000009bd037c23 */ /* 0x002fc80008010809 */
[----:B------:R1:W-:Y:S01]  /*11810*/  MUFU.EX2 R15, R3 ;  /* 0x00000003000f7308 */ /* 0x0003e20000000800 */
[----:B---3--:R-:W-:Y:S02]  /*11820*/  F2FP.BF16.F32.PACK_AB R127, R190, R194 ;  /* 0x000000c2be7f723e */ /* 0x008fe400000010ff */
[C---:B------:R-:W-:Y:S08]  /*11830*/  HMMA.16816.F32.BF16 R68, R4.reuse, R32, R68 ;  /* 0x000000200444723c */ /* 0x040ff00000041844 */
        /* <DEDUP_REMOVED lines=21> */
[----:B------:R-:W-:Y:S01]  /*11990*/  FFMA.FTZ R4, R208, UR9, -R9 ;  /* 0x00000009d0047c23 */ /* 0x000fe20008010809 */
[----:B------:R2:W-:Y:S01]  /*119a0*/  MUFU.EX2 R7, R3 ;  /* 0x0000000300077308 */ /* 0x0005e20000000800 */
[----:B------:R-:W-:-:S03]  /*119b0*/  FFMA.FTZ R9, R242, R14, R236 ;  /* 0x0000000ef2097223 */ /* 0x000fc600000100ec */
[----:B------:R3:W4:Y:S01]  /*119c0*/  MUFU.EX2 R8, R5 ;  /* 0x0000000500087308 */ /* 0x0007220000000800 */
[C---:B-1----:R-:W-:Y:S03]  /*119d0*/  HMMA.16816.F32.BF16 R148, R124.reuse, R156, R148 ;  /* 0x0000009c7c94723c */ /* 0x042fe60000041894 */
[----:B------:R1:W1:Y:S05]  /*119e0*/  MUFU.EX2 R187, R4 ;  /* 0x0000000400bb7308 */ /* 0x00026a0000000800 */
[----:B------:R-:W-:Y:S01]  /*119f0*/  HMMA.16816.F32.BF16 R152, R124, R158, R152 ;  /* 0x0000009e7c98723c */ /* 0x000fe20000041898 */
[--C-:B--2---:R-:W-:Y:S01]  /*11a00*/  FFMA.FTZ R3, R209, UR9, -R10.reuse ;  /* 0x00000009d1037c23 */ /* 0x104fe2000801080a */
[----:B---3--:R-:W-:-:S03]  /*11a10*/  FFMA.FTZ R5, R207, UR9, -R10 ;  /* 0x00000009cf057c23 */ /* 0x008fc6000801080a */
[----:B------:R-:W-:Y:S01]  /*11a20*/  MUFU.EX2 R186, R3 ;  /* 0x0000000300ba7308 */ /* 0x000fe20000000800 */
[----:B----4-:R-:W-:Y:S02]  /*11a30*/  F2FP.BF16.F32.PACK_AB R128, R8, R15 ;  /* 0x0000000f0880723e */ /* 0x010fe400000010ff */
[----:B------:R-:W-:Y:S01]  /*11a40*/  HMMA.16816.F32.BF16 R164, R124, R172, R164 ;  /* 0x000000ac7ca4723c */ /* 0x000fe200000418a4 */
[----:B-1----:R-:W-:Y:S01]  /*11a50*/  FFMA.FTZ R4, R206, UR9, -R10 ;  /* 0x00000009ce047c23 */ /* 0x002fe2000801080a */
[----:B------:R1:W-:Y:S01]  /*11a60*/  MUFU.EX2 R6, R5 ;  /* 0x0000000500067308 */ /* 0x0003e20000000800 */
[----:B------:R-:W-:-:S04]  /*11a70*/  F2FP.BF16.F32.PACK_AB R130, R7, R187 ;  /* 0x000000bb0782723e */ /* 0x000fc800000010ff */
[----:B------:R-:W2:Y:S01]  /*11a80*/  MUFU.EX2 R4, R4 ;  /* 0x0000000400047308 */ /* 0x000ea20000000800 */
[----:B------:R-:W-:Y:S01]  /*11a90*/  HMMA.16816.F32.BF16 R168, R124, R174, R168 ;  /* 0x000000ae7ca8723c */ /* 0x000fe200000418a8 */
[----:B-1----:R-:W-:Y:S01]  /*11aa0*/  FFMA.FTZ R5, R191, UR9, -R10 ;  /* 0x00000009bf057c23 */ /* 0x002fe2000801080a */
[----:B------:R-:W-:-:S06]  /*11ab0*/  FFMA.FTZ R10, R247, R12, R210 ;  /* 0x0000000cf70a7223 */ /* 0x000fcc00000100d2 */
[----:B------:R-:W-:Y:S01]  /*11ac0*/  HMMA.16816.F32.BF16 R40, R124, R48, R40 ;  /* 0x000000307c28723c */ /* 0x000fe20000041828 */
[----:B------:R1:W3:Y:S01]  /*11ad0*/  MUFU.EX2 R3, R5 ;  /* 0x0000000500037308 */ /* 0x0002e20000000800 */
[----:B------:R-:W-:Y:S01]  /*11ae0*/  FADD.FTZ R10, R184, R10 ;  /* 0x0000000ab80a7221 */ /* 0x000fe20000010000 */
[----:B--2---:R-:W-:-:S05]  /*11af0*/  F2FP.BF16.F32.PACK_AB R129, R4, R6 ;  /* 0x000000060481723e */ /* 0x004fca00000010ff */
        /* <DEDUP_REMOVED lines=37> */
[C---:B-----5:R-:W-:Y:S08]  /*11d50*/  HMMA.16816.F32.BF16 R72, R124.reuse, R80, R72 ;  /* 0x000000507c48723c */ /* 0x060ff00000041848 */
        /* <DEDUP_REMOVED lines=36> */
[----:B------:R-:W-:Y:S01]  /*11fa0*/  IMAD.U32 R3, RZ, RZ, UR13 ;  /* 0x0000000dff037e24 */ /* 0x000fe2000f8e00ff */
[----:B------:R-:W-:Y:S01]  /*11fb0*/  BAR.SYNC.DEFER_BLOCKING 0x0 ;  /* 0x0000000000007b1d */ /* 0x000fe20000010000 */
[----:B------:R-:W-:Y:S01]  /*11fc0*/  ULEA.HI.X UR4, UR6, UR4, UR7, 0x4, UP0 ;  /* 0x0000000406047291 */ /* 0x000fe200080f2407 */
[----:B------:R-:W-:Y:S01]  /*11fd0*/  LEA R6, P0, R6, R249, 0x6 ;  /* 0x000000f906067211 */ /* 0x000fe200078030ff */
[----:B------:R-:W-:Y:S01]  /*11fe0*/  IMAD.U32 R8, RZ, RZ, UR18 ;  /* 0x00000012ff087e24 */ /* 0x000fe2000f8e00ff */
[----:B------:R-:W-:-:S02]  /*11ff0*/  MOV R5, UR18 ;  /* 0x0000001200057c02 */ /* 0x000fc40008000f00 */
[----:B------:R-:W-:Y:S01]  /*12000*/  LEA.HI.X R7, R4, R248, R3, 0x6, P0 ;  /* 0x000000f804077211 */ /* 0x000fe200000f3403 */
[----:B------:R-:W-:Y:S01]  /*12010*/  IMAD.U32 R3, RZ, RZ, UR4 ;  /* 0x00000004ff037e24 */ /* 0x000fe2000f8e00ff */
[----:B------:R-:W-:Y:S01]  /*12020*/  LEA R4, P0, R5, R249, 0x1 ;  /* 0x000000f905047211 */ /* 0x000fe200078008ff */
[----:B------:R-:W-:-:S03]  /*12030*/  UIADD3 UR4, UPT, UPT, UR25, -0x5, URZ ;  /* 0xfffffffb19047890 */ /* 0x000fc6000fffe0ff */
[----:B------:R-:W-:Y:S01]  /*12040*/  LEA.HI.X R5, R8, R248, R3, 0x1, P0 ;  /* 0x000000f808057211 */ /* 0x000fe200000f0c03 */
[----:B------:R-:W-:Y:S01]  /*12050*/  UISETP.GT.U32.AND UP0, UPT, UR4, UR21, UPT ;  /* 0x000000150400728c */ /* 0x000fe2000bf04070 */
        /* <DEDUP_REMOVED lines=25> */
[----:B------:R-:W-:Y:S04]  /*121f0*/  LDSM.16.M88.4 R136, [R3+0x8800] ;  /* 0x008800000388783b */ /* 0x000fe80000000200 */
[----:B------:R-:W5:Y:S04]  /*12200*/  LDSM.16.M88.4 R20, [R24] ;  /* 0x000000001814783b */ /* 0x000f680000000200 */
[----:B------:R-:W-:Y:S04]  /*12210*/  LDSM.16.M88.4 R132, [R3+0x8000] ;  /* 0x008000000384783b */ /* 0x000fe80000000200 */
[----:B-1----:R-:W1:Y:S04]  /*12220*/  LDSM.16.M88.4 R4, [R24+0x2000] ;  /* 0x002000001804783b */ /* 0x002e680000000200 */
[----:B------:R-:W-:Y:S04]  /*12230*/  LDSM.16.M88.4 R32, [R244+0x8000] ;  /* 0x00800000f420783b */ /* 0x000fe80000000200 */
[----:B------:R-:W0:Y:S01]  /*12240*/  LDGDEPBAR ;  /* 0x00000000000079af */ /* 0x000e220000000000 */
        /* <DEDUP_REMOVED lines=9> */
[----:B------:R-:W3:Y:S07]  /*122e0*/  LDSM.16.M88.4 R12, [R244+0x8800] ;  /* 0x00880000f40c783b */ /* 0x000eee0000000200 */
[----:B-----5:R-:W-:Y:S01]  /*122f0*/  HMMA.16816.F32.BF16 R200, R20, R136, R8 ;  /* 0x0000008814c8723c */ /* 0x020fe20000041808 */
[----:B------:R-:W4:Y:S07]  /*12300*/  LDSM.16.M88.4 R8, [R221] ;  /* 0x00000000dd08783b */ /* 0x000f2e0000000200 */
[C---:B-1----:R-:W-:Y:S08]  /*12310*/  HMMA.16816.F32.BF16 R204, R4.reuse, R132, R184 ;  /* 0x0000008404cc723c */ /* 0x042ff000000418b8 */
[C---:B------:R-:W-:Y:S08]  /*12320*/  HMMA.16816.F32.BF16 R232, R4.reuse, R136, R176 ;  /* 0x0000008804e8723c */ /* 0x040ff000000418b0 */
[C---:B------:R-:W-:Y:S08]  /*12330*/  HMMA.16816.F32.BF16 R28, R4.reuse, R134, R180 ;  /* 0x00000086041c723c */ /* 0x040ff000000418b4 */
[----:B------:R-:W-:Y:S01]  /*12340*/  HMMA.16816.F32.BF16 R196, R4, R138, R140 ;  /* 0x0000008a04c4723c */ /* 0x000fe2000004188c */
[----:B------:R-:W-:Y:S04]  /*12350*/  LDSM.16.M88.4 R4, [R245+0x2000] ;  /* 0x00200000f504783b */ /* 0x000fe80000000200 */
[----:B------:R-:W1:Y:S03]  /*12360*/  LDSM.16.M88.4 R140, [R246+0x8800] ;  /* 0x00880000f68c783b */ /* 0x000e660000000200 */
[C---:B------:R-:W-:Y:S08]  /*12370*/  HMMA.16816.F32.BF16 R192, R20.reuse, R132, R192 ;  /* 0x0000008414c0723c */ /* 0x040ff000000418c0 */
[C---:B------:R-:W-:Y:S01]  /*12380*/  HMMA.16816.F32.BF16 R184, R20.reuse, R134, R188 ;  /* 0x0000008614b8723c */ /* 0x040fe200000418bc */
[----:B------:R-:W5:Y:S07]  /*12390*/  LDSM.16.M88.4 R132, [R246+0x8000] ;  /* 0x00800000f684783b */ /* 0x000f6e0000000200 */
[----:B------:R-:W-:Y:S01]  /*123a0*/  HMMA.16816.F32.BF16 R180, R20, R138, R208 ;  /* 0x0000008a14b4723c */ /* 0x000fe200000418d0 */
[----:B------:R-:W5:Y:S07]  /*123b0*/  LDSM.16.M88.4 R20, [R245] ;  /* 0x00000000f514783b */ /* 0x000f6e0000000200 */
[C---:B--2---:R-:W-:Y:S08]  /*123c0*/  HMMA.16816.F32.BF16 R136, R16.reuse, R34, R28 ;  /* 0x000000221088723c */ /* 0x044ff0000004181c */
[C---:B---3--:R-:W-:Y:S08]  /*123d0*/  HMMA.16816.F32.BF16 R28, R16.reuse, R12, R232 ;  /* 0x0000000c101c723c */ /* 0x048ff000000418e8 */
[C---:B------:R-:W-:Y:S08]  /*123e0*/  HMMA.16816.F32.BF16 R176, R16.reuse, R32, R204 ;  /* 0x0000002010b0723c */ /* 0x040ff000000418cc */
[----:B------:R-:W-:Y:S01]  /*123f0*/  HMMA.16816.F32.BF16 R188, R16, R14, R196 ;  /* 0x0000000e10bc723c */ /* 0x000fe200000418c4 */
[----:B------:R-:W-:Y:S07]  /*12400*/  LDSM.16.M88.4 R16, [R214+UR5+0x9800] ;  /* 0x00980005d610783b */ /* 0x000fee0008000200 */
[C---:B----4-:R-:W-:Y:S08]  /*12410*/  HMMA.16816.F32.BF16 R192, R8.reuse, R32, R192 ;  /* 0x0000002008c0723c */ /* 0x050ff000000418c0 */
[C---:B------:R-:W-:Y:S08]  /*12420*/  HMMA.16816.F32.BF16 R184, R8.reuse, R34, R184 ;  /* 0x0000002208b8723c */ /* 0x040ff000000418b8 */
[C---:B------:R-:W-:Y:S08]  /*12430*/  HMMA.16816.F32.BF16 R32, R8.reuse, R12, R200 ;  /* 0x0000000c0820723c */ /* 0x040ff000000418c8 */
[----:B------:R-:W-:Y:S01]  /*12440*/  HMMA.16816.F32.BF16 R180, R8, R14, R180 ;  /* 0x0000000e08b4723c */ /* 0x000fe200000418b4 */
[----:B------:R-:W-:Y:S04]  /*12450*/  LDSM.16.M88.4 R12, [R213+0x6000] ;  /* 0x00600000d50c783b */ /* 0x000fe80000000200 */
[----:B------:R-:W-:Y:S03]  /*12460*/  LDSM.16.M88.4 R8, [R213+0x4000] ;  /* 0x00400000d508783b */ /* 0x000fe60000000200 */
[C---:B-1----:R-:W-:Y:S01]  /*12470*/  HMMA.16816.F32.BF16 R200, R4.reuse, R140, R28 ;  /* 0x0000008c04c8723c */ /* 0x042fe2000004181c */
[----:B------:R-:W1:Y:S07]  /*12480*/  LDSM.16.M88.4 R28, [R214+UR5+0x9000] ;  /* 0x00900005d61c783b */ /* 0x000e6e0008000200 */
[C---:B-----5:R-:W-:Y:S08]  /*12490*/  HMMA.16816.F32.BF16 R204, R4.reuse, R132, R176 ;  /* 0x0000008404cc723c */ /* 0x060ff000000418b0 */
[C---:B------:R-:W-:Y:S08]  /*124a0*/  HMMA.16816.F32.BF16 R196, R4.reuse, R142, R188 ;  /* 0x0000008e04c4723c */ /* 0x040ff000000418bc */
[----:B------:R-:W-:Y:S01]  /*124b0*/  HMMA.16816.F32.BF16 R176, R4, R134, R136 ;  /* 0x0000008604b0723c */ /* 0x000fe20000041888 */
[----:B------:R-:W-:Y:S04]  /*124c0*/  LDSM.16.M88.4 R4, [R24+0x6000] ;  /* 0x006000001804783b */ /* 0x000fe80000000200 */
[----:B------:R-:W-:Y:S03]  /*124d0*/  LDSM.16.M88.4 R136, [R3+0x9800] ;  /* 0x009800000388783b */ /* 0x000fe60000000200 */
[C---:B------:R-:W-:Y:S08]  /*124e0*/  HMMA.16816.F32.BF16 R192, R20.reuse, R132, R192 ;  /* 0x0000008414c0723c */ /* 0x040ff000000418c0 */
[C---:B------:R-:W-:Y:S08]  /*124f0*/  HMMA.16816.F32.BF16 R188, R20.reuse, R134, R184 ;  /* 0x0000008614bc723c */ /* 0x040ff000000418b8 */
[C---:B------:R-:W-:Y:S01]  /*12500*/  HMMA.16816.F32.BF16 R132, R20.reuse, R140, R32 ;  /* 0x0000008c1484723c */ /* 0x040fe20000041820 */
[----:B------:R2:W3:Y:S07]  /*12510*/  LDSM.16.M88.4 R32, [R3+0x9000] ;  /* 0x009000000320783b */ /* 0x0004ee0000000200 */
[----:B------:R-:W-:Y:S01]  /*12520*/  HMMA.16816.F32.BF16 R140, R20, R142, R180 ;  /* 0x0000008e148c723c */ /* 0x000fe200000418b4 */
[----:B------:R4:W5:Y:S07]  /*12530*/  LDSM.16.M88.4 R20, [R24+0x4000] ;  /* 0x004000001814783b */ /* 0x00096e0000000200 */
[C---:B-1----:R-:W-:Y:S08]  /*12540*/  HMMA.16816.F32.BF16 R180, R12.reuse, R28, R204 ;  /* 0x0000001c0cb4723c */ /* 0x042ff000000418cc */
[----:B------:R-:W-:Y:S01]  /*12550*/  HMMA.16816.F32.BF16 R176, R12, R30, R176 ;  /* 0x0000001e0cb0723c */ /* 0x000fe200000418b0 */
[----:B--2---:R-:W-:-:S07]  /*12560*/  VIADD R3, R0, UR24 ;  /* 0x0000001800037c36 */ /* 0x004fce0008000000 */
[----:B----4-:R-:W-:Y:S08]  /*12570*/  HMMA.16816.F32.BF16 R24, R12, R16, R200 ;  /* 0x000000100c18723c */ /* 0x010ff000000418c8 */
[----:B------:R-:W-:Y:S08]  /*12580*/  HMMA.16816.F32.BF16 R184, R8, R28, R192 ;  /* 0x0000001c08b8723c */ /* 0x000ff000000418c0 */
[----:B------:R-:W-:Y:S08]  /*12590*/  HMMA.16816.F32.BF16 R12, R12, R18, R196 ;  /* 0x000000120c0c723c */ /* 0x000ff000000418c4 */
[C---:B------:R-:W-:Y:S01]  /*125a0*/  HMMA.16816.F32.BF16 R192, R8.reuse, R16, R132 ;  /* 0x0000001008c0723c */ /* 0x040fe20000041884 */
[----:B------:R-:W-:Y:S07]  /*125b0*/  LDSM.16.M88.4 R132, [R244+0x9000] ;  /* 0x00900000f484783b */ /* 0x000fee0000000200 */
[----:B------:R-:W-:Y:S01]  /*125c0*/  HMMA.16816.F32.BF16 R204, R8, R18, R140 ;  /* 0x0000001208cc723c */ /* 0x000fe2000004188c */
[----:B------:R-:W1:Y:S07]  /*125d0*/  LDSM.16.M88.4 R16, [R221+0x4000] ;  /* 0x00400000dd10783b */ /* 0x000e6e0000000200 */
[C---:B---3--:R-:W-:Y:S08]  /*125e0*/  HMMA.16816.F32.BF16 R200, R4.reuse, R32, R180 ;  /* 0x0000002004c8723c */ /* 0x048ff000000418b4 */
[----:B------:R-:W-:Y:S08]  /*125f0*/  HMMA.16816.F32.BF16 R180, R4, R34, R176 ;  /* 0x0000002204b4723c */ /* 0x000ff000000418b0 */
[----:B------:R-:W-:Y:S01]  /*12600*/  HMMA.16816.F32.BF16 R188, R8, R30, R188 ;  /* 0x0000001e08bc723c */ /* 0x000fe200000418bc */
[----:B------:R-:W2:Y:S04]  /*12610*/  LDSM.16.M88.4 R8, [R221+0x6000] ;  /* 0x00600000dd08783b */ /* 0x000ea80000000200 */
[----:B------:R-:W-:Y:S03]  /*12620*/  LDSM.16.M88.4 R28, [R246+0x9000] ;  /* 0x00900000f61c783b */ /* 0x000fe60000000200 */
[C---:B------:R-:W-:Y:S01]  /*12630*/  HMMA.16816.F32.BF16 R176, R4.reuse, R136, R24 ;  /* 0x0000008804b0723c */ /* 0x040fe20000041818 */
[----:B------:R-:W3:Y:S07]  /*12640*/  LDSM.16.M88.4 R24, [R244+0x9800] ;  /* 0x00980000f418783b */ /* 0x000eee0000000200 */
[----:B------:R-:W-:Y:S01]  /*12650*/  HMMA.16816.F32.BF16 R196, R4, R138, R12 ;  /* 0x0000008a04c4723c */ /* 0x000fe2000004180c */
[----:B------:R-:W4:Y:S04]  /*12660*/  LDSM.16.M88.4 R12, [R245+0x4000] ;  /* 0x00400000f50c783b */ /* 0x000f280000000200 */
[----:B------:R-:W4:Y:S03]  /*12670*/  LDSM.16.M88.4 R4, [R245+0x6000] ;  /* 0x00600000f504783b */ /* 0x000f260000000200 */
[C---:B-----5:R-:W-:Y:S08]  /*12680*/  HMMA.16816.F32.BF16 R140, R20.reuse, R32, R184 ;  /* 0x00000020148c723c */ /* 0x060ff000000418b8 */
[----:B------:R-:W-:Y:S01]  /*12690*/  HMMA.16816.F32.BF16 R188, R20, R34, R188 ;  /* 0x0000002214bc723c */ /* 0x000fe200000418bc */
[----:B------:R-:W5:Y:S01]  /*126a0*/  LDSM.16.M88.4 R32, [R246+0x9800] ;  /* 0x00980000f620783b */ /* 0x000f620000000200 */
[----:B------:R-:W-:-:S06]  /*126b0*/  DEPBAR.LE SB0, 0x0 ;  /* 0x000080000000791a */ /* 0x000fcc0000000000 */
[----:B------:R-:W-:Y:S08]  /*126c0*/  HMMA.16816.F32.BF16 R192, R20, R136, R192 ;  /* 0x0000008814c0723c */ /* 0x000ff000000418c0 */
[----:B-1----:R-:W-:Y:S08]  /*126d0*/  HMMA.16816.F32.BF16 R140, R16, R132, R140 ;  /* 0x00000084108c723c */ /* 0x002ff0000004188c */
[----:B------:R-:W-:Y:S08]  /*126e0*/  HMMA.16816.F32.BF16 R136, R20, R138, R204 ;  /* 0x0000008a1488723c */ /* 0x000ff000000418cc */
[C---:B--2---:R-:W-:Y:S08]  /*126f0*/  HMMA.16816.F32.BF16 R184, R8.reuse, R132, R200 ;  /* 0x0000008408b8723c */ /* 0x044ff000000418c8 */
[C---:B------:R-:W-:Y:S08]  /*12700*/  HMMA.16816.F32.BF16 R180, R8.reuse, R134, R180 ;  /* 0x0000008608b4723c */ /* 0x040ff000000418b4 */
[C---:B---3--:R-:W-:Y:S08]  /*12710*/  HMMA.16816.F32.BF16 R176, R8.reuse, R24, R176 ;  /* 0x0000001808b0723c */ /* 0x048ff000000418b0 */
[----:B------:R-:W-:Y:S08]  /*12720*/  HMMA.16816.F32.BF16 R8, R8, R26, R196 ;  /* 0x0000001a0808723c */ /* 0x000ff000000418c4 */
        /* <DEDUP_REMOVED lines=8> */
[----:B------:R-:W-:Y:S01]  /*127b0*/  FMUL.FTZ R6, R140, UR8 ;  /* 0x000000088c067c20 */ /* 0x000fe20008410000 */
[----:B------:R-:W-:Y:S01]  /*127c0*/  IADD3 R8, PT, PT, R3, -0xa0, RZ ;  /* 0xffffff6003087810 */ /* 0x000fe20007ffe0ff */
[----:B------:R-:W-:Y:S01]  /*127d0*/  FMUL.FTZ R5, R142, UR8 ;  /* 0x000000088e057c20 */ /* 0x000fe20008410000 */
[----:B------:R-:W-:-:S03]  /*127e0*/  IADD3 R7, PT, PT, R223, 0x8, RZ ;  /* 0x00000008df077810 */ /* 0x000fc60007ffe0ff */
[----:B------:R-:W1:Y:S01]  /*127f0*/  MUFU.TANH R6, R6 ;  /* 0x0000000600067308 */ /* 0x000e620000002400 */
[----:B------:R-:W-:Y:S01]  /*12800*/  IMAD.IADD R4, R223, 0x1, -R8 ;  /* 0x00000001df047824 */ /* 0x000fe200078e0a08 */
[C---:B------:R-:W-:Y:S04]  /*12810*/  HMMA.16816.F32.BF16 R192, R12.reuse, R32, R20 ;  /* 0x000000200cc0723c */ /* 0x040fe80000041814 */
[----:B------:R-:W-:Y:S02]  /*12820*/  IABS R4, R4 ;  /* 0x0000000400047213 */ /* 0x000fe40000000000 */
[----:B------:R2:W3:Y:S02]  /*12830*/  MUFU.TANH R23, R5 ;  /* 0x0000000500177308 */ /* 0x0004e40000002400 */
[----:B------:R-:W-:Y:S01]  /*12840*/  HMMA.16816.F32.BF16 R136, R12, R30, R132 ;  /* 0x0000001e0c88723c */ /* 0x000fe20000041884 */
[----:B------:R-:W-:-:S07]  /*12850*/  I2FP.F32.S32 R4, R4 ;  /* 0x0000000400047245 */ /* 0x000fce0000201400 */
[----:B------:R-:W-:Y:S01]  /*12860*/  HMMA.16816.F32.BF16 R32, R12, R34, R16 ;  /* 0x000000220c20723c */ /* 0x000fe20000041810 */
[----:B-1----:R-:W-:Y:S01]  /*12870*/  FFMA.FTZ R20, R4, -UR12, R6 ;  /* 0x8000000c04147c23 */ /* 0x002fe20008010006 */
[----:B------:R-:W-:Y:S02]  /*12880*/  VIADD R6, R0, 0xffffff60 ;  /* 0xffffff6000067836 */ /* 0x000fe40000000000 */
[----:B------:R-:W-:Y:S01]  /*12890*/  FMUL.FTZ R4, R184, UR8 ;  /* 0x00000008b8047c20 */ /* 0x000fe20008410000 */
[----:B------:R-:W-:Y:S02]  /*128a0*/  BAR.SYNC.DEFER_BLOCKING 0x0 ;  /* 0x0000000000007b1d */ /* 0x000fe40000010000 */
[----:B------:R-:W-:Y:S01]  /*128b0*/  ISETP.GE.AND P0, PT, R6, R230, PT ;  /* 0x000000e60600720c */ /* 0x000fe20003f06270 */
[----:B--2---:R-:W-:Y:S01]  /*128c0*/  VIADD R5, R223, 0x40 ;  /* 0x00000040df057836 */ /* 0x004fe20000000000 */
[-C--:B------:R-:W-:Y:S02]  /*128d0*/  ISETP.GT.AND P6, PT, R226, R6.reuse, PT ;  /* 0x00000006e200720c */ /* 0x080fe40003fc4270 */
[----:B------:R1:W2:Y:S01]  /*128e0*/  MUFU.TANH R22, R4 ;  /* 0x0000000400167308 */ /* 0x0002a20000002400 */
[----:B------:R-:W-:-:S02]  /*128f0*/  ISETP.GT.AND P3, PT, R227, R6, PT ;  /* 0x00000006e300720c */ /* 0x000fc40003f64270 */
[----:B------:R-:W-:Y:S02]  /*12900*/  ISETP.GE.AND P5, PT, R6, R231, PT ;  /* 0x000000e70600720c */ /* 0x000fe40003fa6270 */
[----:B------:R-:W-:Y:S02]  /*12910*/  P2R R21, PR, RZ, 0x1 ;  /* 0x00000001ff157803 */ /* 0x000fe40000000000 */
[----:B-1----:R-:W-:Y:S01]  /*12920*/  IADD3 R4, PT, PT, R223, 0x48, RZ ;  /* 0x00000048df047810 */ /* 0x002fe20007ffe0ff */
[----:B--23--:R-:W-:Y:S08]  /*12930*/  BRA.U !UP0, `(.L_x_2815) ;  /* 0x0000000108d47547 */ /* 0x00cff0000b800000 */
[----:B------:R-:W-:-:S04]  /*12940*/  IMAD.U32 R10, RZ, RZ, UR25 ;  /* 0x00000019ff0a7e24 */ /* 0x000fc8000f8e00ff */
[----:B------:R-:W-:-:S04]  /*12950*/  @!P2 VIADD R10, R10, 0xfffffffa ;  /* 0xfffffffa0a0aa836 */ /* 0x000fc80000000000 */
[C---:B------:R-:W-:Y:S02]  /*12960*/  @!P2 IMAD R9, R10.reuse, UR15, RZ ;  /* 0x0000000f0a09ac24 */ /* 0x040fe4000f8e02ff */
[----:B------:R-:W-:-:S05]  /*12970*/  @!P2 IMAD.WIDE.U32 R10, R10, UR16, RZ ;  /* 0x000000100a0aac25 */ /* 0x000fca000f8e00ff */
[----:B------:R-:W-:Y:S02]  /*12980*/  @!P2 IADD3 R9, PT, PT, R11, R9, RZ ;  /* 0x000000090b09a210 */ /* 0x000fe40007ffe0ff */
[----:B------:R-:W-:-:S04]  /*12990*/  @!P2 LEA R18, P0, R10, R250, 0x1 ;  /* 0x000000fa0a12a211 */ /* 0x000fc800078008ff */
        /* <DEDUP_REMOVED lines=37> */
[----:B------:R-:W-:Y:S01]  /*12bf0*/  @!P1 IMAD R9, R9, UR15, RZ ;  /* 0x0000000f09099c24 */ /* 0x000fe2000f8e02ff */
[----:B------:R-:W-:-:S04]  /*12c00*/  @!P1 LEA R12, P0, R10, R250, 0x1 ;  /* 0x000000fa0a0c9211 */ /* 0x000fc800078008ff */
[----:B------:R-:W-:-:S04]  /*12c10*/  @!P1 IADD3 R9, PT, PT, R9, R11, RZ ;  /* 0x0000000b09099210 */ /* 0x000fc80007ffe0ff */
[----:B------:R-:W-:-:S05]  /*12c20*/  @!P1 LEA.HI.X R13, R10, R251, R9, 0x1, P0 ;  /* 0x000000fb0a0d9211 */ /* 0x000fca00000f0c09 */
[----:B------:R-:W-:Y:S01]  /*12c30*/  @!PT LDS RZ, [RZ] ;  /* 0x00000000fffff984 */ /* 0x000fe20000000800 */
[----:B------:R-:W-:Y:S01]  /*12c40*/  @!PT LDS RZ, [RZ] ;  /* 0x00000000fffff984 */ /* 0x000fe20000000800 */
[----:B------:R-:W-:Y:S01]  /*12c50*/  @!PT LDS RZ, [RZ] ;  /* 0x00000000fffff984 */ /* 0x000fe20000000800 */
[----:B------:R1:W-:Y:S04]  /*12c60*/  @!P1 LDGSTS.E.BYPASS.LTC128B.128 [R222+0x9800], desc[UR30][R12.64+0x80] ;  /* 0x098000800cde9fae */ /* 0x0003e8000b981a1e */
[----:B------:R1:W-:Y:S04]  /*12c70*/  @P1 STS.128 [R222+0x9800], RZ ;  /* 0x009800ffde001388 */ /* 0x0003e80000000c00 */
[----:B------:R-:W0:Y:S02]  /*12c80*/  LDGDEPBAR ;  /* 0x00000000000079af */ /* 0x000e240000000000 */
.L_x_2815:
[----:B------:R-:W-:Y:S01]  /*12c90*/  FMUL.FTZ R10, R186, UR8 ;  /* 0x00000008ba0a7c20 */ /* 0x000fe20008410000 */
[-C--:B-1----:R-:W-:Y:S01]  /*12ca0*/  IADD3 R13, PT, PT, R7, -R8.reuse, RZ ;  /* 0x80000008070d7210 */ /* 0x082fe20007ffe0ff */
[----:B------:R-:W-:Y:S01]  /*12cb0*/  FMUL.FTZ R11, R32, UR8 ;  /* 0x00000008200b7c20 */ /* 0x000fe20008410000 */
[----:B------:R-:W-:Y:S01]  /*12cc0*/  IADD3 R9, PT, PT, R3, -0x88, RZ ;  /* 0xffffff7803097810 */ /* 0x000fe20007ffe0ff */
[----:B------:R-:W1:Y:S01]  /*12cd0*/  MUFU.TANH R17, R10 ;  /* 0x0000000a00117308 */ /* 0x000e620000002400 */
[----:B------:R-:W-:Y:S01]  /*12ce0*/  IABS R15, R13 ;  /* 0x0000000d000f7213 */ /* 0x000fe20000000000 */
[----:B------:R-:W-:Y:S01]  /*12cf0*/  IMAD.IADD R12, R5, 0x1, -R8 ;  /* 0x00000001050c7824 */ /* 0x000fe200078e0a08 */
[----:B------:R-:W-:Y:S01]  /*12d00*/  IADD3 R8, PT, PT, R4, -R8, RZ ;  /* 0x8000000804087210 */ /* 0x000fe20007ffe0ff */
[----:B------:R-:W-:Y:S01]  /*12d10*/  FMUL.FTZ R29, R27, UR8 ;  /* 0x000000081b1d7c20 */ /* 0x000fe20008410000 */
[----:B------:R-:W-:Y:S01]  /*12d20*/  FSEL R14, R20, -INF , !P6 ;  /* 0xff800000140e7808 */ /* 0x000fe20007000000 */
[----:B------:R-:W-:Y:S01]  /*12d30*/  @UP0 UIADD3 UR25, UPT, UPT, UR25, -0x6, URZ ;  /* 0xfffffffa19190890 */ /* 0x000fe2000fffe0ff */
[----:B------:R-:W-:Y:S01]  /*12d40*/  IABS R13, R12 ;  /* 0x0000000c000d7213 */ /* 0x000fe20000000000 */
[----:B------:R2:W3:Y:S01]  /*12d50*/  MUFU.TANH R16, R11 ;  /* 0x0000000b00107308 */ /* 0x0004e20000002400 */
[----:B------:R-:W-:-:S02]  /*12d60*/  IABS R12, R8 ;  /* 0x00000008000c7213 */ /* 0x000fc40000000000 */
[----:B------:R-:W-:Y:S02]  /*12d70*/  ISETP.NE.AND P6, PT, R21, RZ, PT ;  /* 0x000000ff1500720c */ /* 0x000fe40003fc5270 */
[----:B------:R-:W-:Y:S02]  /*12d80*/  I2FP.F32.S32 R12, R12 ;  /* 0x0000000c000c7245 */ /* 0x000fe40000201400 */
[----:B------:R-:W-:Y:S02]  /*12d90*/  FSEL R189, R14, -INF , !P6 ;  /* 0xff8000000ebd7808 */ /* 0x000fe40007000000 */
[----:B------:R-:W-:Y:S01]  /*12da0*/  ISETP.GT.AND P0, PT, R224, R6, PT ;  /* 0x00000006e000720c */ /* 0x000fe20003f04270 */
[----:B-1----:R-:W-:Y:S01]  /*12db0*/  FFMA.FTZ R14, R12, -UR12, R17 ;  /* 0x8000000c0c0e7c23 */ /* 0x002fe20008010011 */
[----:B------:R-:W-:Y:S02]  /*12dc0*/  IADD3 R10, PT, PT, R223, -R9, RZ ;  /* 0x80000009df0a7210 */ /* 0x000fe40007ffe0ff */
[----:B------:R-:W-:-:S02]  /*12dd0*/  ISETP.GE.AND P1, PT, R6, R228, PT ;  /* 0x000000e40600720c */ /* 0x000fc40003f26270 */
[----:B------:R-:W-:Y:S02]  /*12de0*/  IABS R8, R10 ;  /* 0x0000000a00087213 */ /* 0x000fe40000000000 */
[----:B------:R-:W-:Y:S01]  /*12df0*/  MOV R10, R13 ;  /* 0x0000000d000a7202 */ /* 0x000fe20000000f00 */
[----:B--2---:R-:W-:Y:S01]  /*12e00*/  IMAD.MOV.U32 R11, RZ, RZ, R15 ;  /* 0x000000ffff0b7224 */ /* 0x004fe200078e000f */
[----:B------:R-:W-:Y:S01]  /*12e10*/  I2FP.F32.S32 R8, R8 ;  /* 0x0000000800087245 */ /* 0x000fe20000201400 */
[----:B------:R-:W-:Y:S01]  /*12e20*/  FMUL.FTZ R13, R141, UR8 ;  /* 0x000000088d0d7c20 */ /* 0x000fe20008410000 */
[----:B------:R-:W-:Y:S01]  /*12e30*/  I2FP.F32.S32 R10, R10 ;  /* 0x0000000a000a7245 */ /* 0x000fe20000201400 */
[----:B------:R-:W-:Y:S01]  /*12e40*/  FMUL.FTZ R15, R143, UR8 ;  /* 0x000000088f0f7c20 */ /* 0x000fe20008410000 */
[----:B------:R-:W-:Y:S01]  /*12e50*/  I2FP.F32.S32 R11, R11 ;  /* 0x0000000b000b7245 */ /* 0x000fe20000201400 */
[----:B---3--:R-:W-:Y:S01]  /*12e60*/  FFMA.FTZ R12, R8, -UR12, R16 ;  /* 0x8000000c080c7c23 */ /* 0x008fe20008010010 */
[----:B------:R-:W-:Y:S01]  /*12e70*/  ISETP.GE.AND P2, PT, R6, R229, PT ;  /* 0x000000e50600720c */ /* 0x000fe20003f46270 */
[----:B------:R-:W-:Y:S01]  /*12e80*/  FFMA.FTZ R10, R10, -UR12, R22 ;  /* 0x8000000c0a0a7c23 */ /* 0x000fe20008010016 */
[----:B------:R-:W-:Y:S01]  /*12e90*/  ISETP.GT.AND P6, PT, R225, R6, PT ;  /* 0x00000006e100720c */ /* 0x000fe20003fc4270 */
[----:B------:R-:W-:Y:S01]  /*12ea0*/  FFMA.FTZ R11, R11, -UR12, R23 ;  /* 0x8000000c0b0b7c23 */ /* 0x000fe20008010017 */
[----:B------:R-:W-:Y:S01]  /*12eb0*/  IADD3 R6, PT, PT, R0, -0x88, RZ ;  /* 0xffffff7800067810 */ /* 0x000fe20007ffe0ff */
[----:B------:R1:W-:Y:S01]  /*12ec0*/  MUFU.TANH R21, R13 ;  /* 0x0000000d00157308 */ /* 0x0003e20000002400 */
[----:B------:R-:W-:Y:S01]  /*12ed0*/  FSEL R10, R10, -INF , !P0 ;  /* 0xff8000000a0a7808 */ /* 0x000fe20004000000 */
[----:B------:R-:W-:Y:S01]  /*12ee0*/  FMUL.FTZ R16, R187, UR8 ;  /* 0x00000008bb107c20 */ /* 0x000fe20008410000 */
[----:B------:R-:W-:Y:S01]  /*12ef0*/  FSEL R8, R11, -INF , !P3 ;  /* 0xff8000000b087808 */ /* 0x000fe20005800000 */
[----:B------:R-:W-:Y:S01]  /*12f00*/  VIADD R23, R3, 0xffffff70 ;  /* 0xffffff7003177836 */ /* 0x000fe20000000000 */
[----:B------:R-:W-:Y:S01]  /*12f10*/  ISETP.GT.AND P3, PT, R226, R6, PT ;  /* 0x00000006e200720c */ /* 0x000fe20003f64270 */
[----:B------:R-:W-:Y:S01]  /*12f20*/  LDSM.16.MT88.4 R140, [R252+0xa000] ;  /* 0x00a00000fc8c783b */ /* 0x000fe20000004200 */
[----:B------:R-:W-:Y:S01]  /*12f30*/  FSEL R188, R8, -INF , !P5 ;  /* 0xff80000008bc7808 */ /* 0x000fe20006800000 */
[----:B------:R-:W-:Y:S01]  /*12f40*/  FMUL.FTZ R8, R185, UR8 ;  /* 0x00000008b9087c20 */ /* 0x000fe20008410000 */
[----:B------:R-:W-:-:S02]  /*12f50*/  FSEL R32, R10, -INF , !P1 ;  /* 0xff8000000a207808 */ /* 0x000fc40004800000 */
[----:B------:R-:W-:Y:S01]  /*12f60*/  ISETP.GE.AND P5, PT, R6, R230, PT ;  /* 0x000000e60600720c */ /* 0x000fe20003fa6270 */
[----:B------:R2:W3:Y:S01]  /*12f70*/  MUFU.TANH R20, R8 ;  /* 0x0000000800147308 */ /* 0x0004e20000002400 */
[----:B------:R-:W-:Y:S02]  /*12f80*/  FSEL R10, R14, -INF , !P6 ;  /* 0xff8000000e0a7808 */ /* 0x000fe40007000000 */
[-C--:B------:R-:W-:Y:S02]  /*12f90*/  ISETP.GT.AND P0, PT, R227, R6.reuse, PT ;  /* 0x00000006e300720c */ /* 0x080fe40003f04270 */
[----:B------:R-:W-:Y:S01]  /*12fa0*/  FSEL R133, R10, -INF , !P2 ;  /* 0xff8000000a857808 */ /* 0x000fe20005000000 */
[----:B------:R-:W-:Y:S01]  /*12fb0*/  FMUL.FTZ R10, R34, UR8 ;  /* 0x00000008220a7c20 */ /* 0x000fe20008410000 */
[----:B------:R-:W-:Y:S02]  /*12fc0*/  ISETP.GE.AND P1, PT, R6, R231, PT ;  /* 0x000000e70600720c */ /* 0x000fe40003f26270 */
[----:B------:R-:W-:Y:S01]  /*12fd0*/  ISETP.GT.AND P6, PT, R224, R6, PT ;  /* 0x00000006e000720c */ /* 0x000fe20003fc4270 */
[----:B------:R4:W5:Y:S01]  /*12fe0*/  MUFU.TANH R18, R10 ;  /* 0x0000000a00127308 */ /* 0x0009620000002400 */
[----:B------:R-:W-:-:S02]  /*12ff0*/  ISETP.GE.AND P2, PT, R6, R229, PT ;  /* 0x000000e50600720c */ /* 0x000fc40003f46270 */
[-C--:B------:R-:W-:Y:S02]  /*13000*/  IADD3 R14, PT, PT, R5, -R9.reuse, RZ ;  /* 0x80000009050e7210 */ /* 0x080fe40007ffe0ff */
[----:B-1----:R-:W-:Y:S02]  /*13010*/  IADD3 R13, PT, PT, R4, -R9, RZ ;  /* 0x80000009040d7210 */ /* 0x002fe40007ffe0ff */
[----:B------:R-:W-:Y:S02]  /*13020*/  IADD3 R27, PT, PT, R3, -0x87, RZ ;  /* 0xffffff79031b7810 */ /* 0x000fe40007ffe0ff */
[----:B--2---:R-:W-:Y:S01]  /*13030*/  FSEL R8, R12, -INF , !P3 ;  /* 0xff8000000c087808 */ /* 0x004fe20005800000 */
[----:B------:R-:W-:Y:S01]  /*13040*/  IMAD.IADD R12, R7, 0x1, -R9 ;  /* 0x00000001070c7824 */ /* 0x000fe200078e0a09 */
[----:B------:R-:W-:Y:S02]  /*13050*/  ISETP.GE.AND P3, PT, R6, R228, PT ;  /* 0x000000e40600720c */ /* 0x000fe40003f66270 */
[----:B------:R-:W-:-:S02]  /*13060*/  FSEL R233, R8, -INF , !P5 ;  /* 0xff80000008e97808 */ /* 0x000fc40006800000 */
[----:B------:R-:W-:Y:S01]  /*13070*/  ISETP.GT.AND P5, PT, R225, R6, PT ;  /* 0x00000006e100720c */ /* 0x000fe20003fa4270 */
[----:B------:R-:W-:Y:S02]  /*13080*/  VIADD R6, R3, 0xffffff61 ;  /* 0xffffff6103067836 */ /* 0x000fe40000000000 */
[----:B----4-:R-:W-:-:S03]  /*13090*/  FMUL.FTZ R10, R24, UR8 ;  /* 0x00000008180a7c20 */ /* 0x010fc60008410000 */
[-C--:B------:R-:W-:Y:S01]  /*130a0*/  IADD3 R8, PT, PT, R223, -R6.reuse, RZ ;  /* 0x80000006df087210 */ /* 0x080fe20007ffe0ff */
[----:B------:R1:W2:Y:S01]  /*130b0*/  MUFU.TANH R19, R10 ;  /* 0x0000000a00137308 */ /* 0x0002a20000002400 */
[----:B------:R-:W-:Y:S02]  /*130c0*/  IADD3 R11, PT, PT, R5, -R6, RZ ;  /* 0x80000006050b7210 */ /* 0x000fe40007ffe0ff */
[----:B------:R-:W-:Y:S02]  /*130d0*/  IABS R9, R8 ;  /* 0x0000000800097213 */ /* 0x000fe40000000000 */
[----:B------:R-:W-:Y:S02]  /*130e0*/  IABS R8, R11 ;  /* 0x0000000b00087213 */ /* 0x000fe40000000000 */
[----:B------:R-:W-:Y:S02]  /*130f0*/  IABS R11, R12 ;  /* 0x0000000c000b7213 */ /* 0x000fe40000000000 */
[----:B------:R-:W-:-:S02]  /*13100*/  IABS R12, R14 ;  /* 0x0000000e000c7213 */ /* 0x000fc40000000000 */
[----:B------:R-:W-:Y:S02]  /*13110*/  I2FP.F32.S32 R9, R9 ;  /* 0x0000000900097245 */ /* 0x000fe40000201400 */
[----:B------:R-:W-:Y:S02]  /*13120*/  IABS R14, R13 ;  /* 0x0000000d000e7213 */ /* 0x000fe40000000000 */
[----:B------:R-:W-:Y:S02]  /*13130*/  MOV R13, R12 ;  /* 0x0000000c000d7202 */ /* 0x000fe40000000f00 */
[----:B------:R-:W-:Y:S01]  /*13140*/  I2FP.F32.S32 R14, R14 ;  /* 0x0000000e000e7245 */ /* 0x000fe20000201400 */
[----:B-1----:R-:W-:Y:S01]  /*13150*/  FMUL.FTZ R10, R26, UR8 ;  /* 0x000000081a0a7c20 */ /* 0x002fe20008410000 */
[----:B------:R-:W-:Y:S02]  /*13160*/  I2FP.F32.S32 R8, R8 ;  /* 0x0000000800087245 */ /* 0x000fe40000201400 */
[----:B------:R-:W-:Y:S01]  /*13170*/  IADD3 R26, PT, PT, R3, -0x8f, RZ ;  /* 0xffffff71031a7810 */ /* 0x000fe20007ffe0ff */
[----:B------:R1:W4:Y:S02]  /*13180*/  MUFU.TANH R17, R10 ;  /* 0x0000000a00117308 */ /* 0x0003240000002400 */
[----:B---3--:R-:W-:Y:S01]  /*13190*/  FFMA.FTZ R12, R8, -UR12, R20 ;  /* 0x8000000c080c7c23 */ /* 0x008fe20008010014 */
[----:B------:R-:W-:-:S05]  /*131a0*/  IADD3 R8, PT, PT, R0, -0x9f, RZ ;  /* 0xffffff6100087810 */ /* 0x000fca0007ffe0ff */
[----:B------:R3:W4:Y:S01]  /*131b0*/  MUFU.TANH R20, R15 ;  /* 0x0000000f00147308 */ /* 0x0007220000002400 */
[----:B-1----:R-:W-:Y:S02]  /*131c0*/  IMAD.MOV.U32 R10, RZ, RZ, R11 ;  /* 0x000000ffff0a7224 */ /* 0x002fe400078e000b */
[----:B------:R-:W-:-:S03]  /*131d0*/  FFMA.FTZ R11, R9, -UR12, R21 ;  /* 0x8000000c090b7c23 */ /* 0x000fc60008010015 */
[----:B------:R-:W-:Y:S01]  /*131e0*/  I2FP.F32.S32 R10, R10 ;  /* 0x0000000a000a7245 */ /* 0x000fe20000201400 */
[----:B---3--:R-:W-:Y:S01]  /*131f0*/  FMUL.FTZ R15, R25, UR8 ;  /* 0x00000008190f7c20 */ /* 0x008fe20008410000 */
[----:B------:R-:W-:-:S03]  /*13200*/  IADD3 R25, PT, PT, R3, -0x97, RZ ;  /* 0xffffff6903197810 */ /* 0x000fc60007ffe0ff */
[----:B-----5:R-:W-:Y:S01]  /*13210*/  FFMA.FTZ R9, R10, -UR12, R18 ;  /* 0x8000000c0a097c23 */ /* 0x020fe20008010012 */
[----:B------:R-:W-:-:S04]  /*13220*/  I2FP.F32.S32 R10, R13 ;  /* 0x0000000d000a7245 */ /* 0x000fc80000201400 */
[----:B------:R-:W-:Y:S01]  /*13230*/  FSEL R13, R9, -INF , !P0 ;  /* 0xff800000090d7808 */ /* 0x000fe20004000000 */
[----:B--2---:R-:W-:Y:S01]  /*13240*/  FFMA.FTZ R9, R10, -UR12, R19 ;  /* 0x8000000c0a097c23 */ /* 0x004fe20008010013 */
[----:B----4-:R-:W-:Y:S01]  /*13250*/  FFMA.FTZ R10, R14, -UR12, R17 ;  /* 0x8000000c0e0a7c23 */ /* 0x010fe20008010011 */
[-C--:B------:R-:W-:Y:S01]  /*13260*/  ISETP.GT.AND P0, PT, R226, R8.reuse, PT ;  /* 0x00000008e200720c */ /* 0x080fe20003f04270 */
[----:B------:R-:W1:Y:S01]  /*13270*/  MUFU.TANH R19, R16 ;  /* 0x0000001000137308 */ /* 0x000e620000002400 */
[----:B------:R-:W-:Y:S01]  /*13280*/  FSEL R190, R13, -INF , !P1 ;  /* 0xff8000000dbe7808 */ /* 0x000fe20004800000 */
[----:B------:R-:W-:Y:S01]  /*13290*/  VIADD R17, R3, 0xffffff68 ;  /* 0xffffff6803117836 */ /* 0x000fe20000000000 */
[----:B------:R-:W-:Y:S01]  /*132a0*/  FSEL R13, R9, -INF , !P6 ;  /* 0xff800000090d7808 */ /* 0x000fe20007000000 */
[----:B------:R-:W-:Y:S01]  /*132b0*/  FMUL.FTZ R9, R180, UR8 ;  /* 0x00000008b4097c20 */ /* 0x000fe20008410000 */
[----:B------:R-:W-:Y:S01]  /*132c0*/  FSEL R10, R10, -INF , !P5 ;  /* 0xff8000000a0a7808 */ /* 0x000fe20006800000 */
[----:B------:R-:W-:Y:S01]  /*132d0*/  FMUL.FTZ R14, R178, UR8 ;  /* 0x00000008b20e7c20 */ /* 0x000fe20008410000 */
[----:B------:R-:W-:Y:S01]  /*132e0*/  FSEL R234, R13, -INF , !P3 ;  /* 0xff8000000dea7808 */ /* 0x000fe20005800000 */
[----:B------:R2:W3:Y:S01]  /*132f0*/  MUFU.TANH R21, R9 ;  /* 0x0000000900157308 */ /* 0x0004e20000002400 */
[----:B------:R-:W-:Y:S01]  /*13300*/  ISETP.GT.AND P3, PT, R224, R8, PT ;  /* 0x00000008e000720c */ /* 0x000fe20003f64270 */
[----:B------:R-:W-:Y:S01]  /*13310*/  FMUL.FTZ R13, R179, UR8 ;  /* 0x00000008b30d7c20 */ /* 0x000fe20008410000 */
[----:B------:R-:W-:Y:S01]  /*13320*/  FSEL R235, R10, -INF , !P2 ;  /* 0xff8000000aeb7808 */ /* 0x000fe20005000000 */
[----:B------:R-:W-:Y:S01]  /*13330*/  FMUL.FTZ R10, R181, UR8 ;  /* 0x00000008b50a7c20 */ /* 0x000fe20008410000 */
[----:B------:R-:W-:-:S02]  /*13340*/  FSEL R31, R11, -INF , !P0 ;  /* 0xff8000000b1f7808 */ /* 0x000fc40004000000 */
[----:B------:R-:W-:Y:S01]  /*13350*/  FSEL R28, R12, -INF , !P3 ;  /* 0xff8000000c1c7808 */ /* 0x000fe20005800000 */
[----:B------:R4:W-:Y:S01]  /*13360*/  MUFU.TANH R22, R10 ;  /* 0x0000000a00167308 */ /* 0x0009e20000002400 */
[C---:B------:R-:W-:Y:S01]  /*13370*/  ISETP.GE.AND P1, PT, R8.reuse, R230, PT ;  /* 0x000000e60800720c */ /* 0x040fe20003f26270 */
[----:B------:R-:W-:Y:S01]  /*13380*/  FMUL.FTZ R12, R177, UR8 ;  /* 0x00000008b10c7c20 */ /* 0x000fe20008410000 */
[----:B------:R-:W-:Y:S02]  /*13390*/  ISETP.GT.AND P6, PT, R227, R8, PT ;  /* 0x00000008e300720c */ /* 0x000fe40003fc4270 */
[C---:B------:R-:W-:Y:S02]  /*133a0*/  ISETP.GE.AND P5, PT, R8.reuse, R231, PT ;  /* 0x000000e70800720c */ /* 0x040fe40003fa6270 */
[C---:B------:R-:W-:Y:S01]  /*133b0*/  ISETP.GE.AND P2, PT, R8.reuse, R228, PT ;  /* 0x000000e40800720c */ /* 0x040fe20003f46270 */
[----:B------:R-:W-:Y:S01]  /*133c0*/  MUFU.TANH R34, R12 ;  /* 0x0000000c00227308 */ /* 0x000fe20000002400 */
[----:B------:R-:W-:Y:S01]  /*133d0*/  ISETP.GE.AND P0, PT, R8, R229, PT ;  /* 0x000000e50800720c */ /* 0x000fe20003f06270 */
[----:B--2---:R-:W-:Y:S01]  /*133e0*/  IMAD.IADD R9, R7, 0x1, -R6 ;  /* 0x0000000107097824 */ /* 0x004fe200078e0a06 */
[----:B------:R-:W-:Y:S01]  /*133f0*/  ISETP.GT.AND P3, PT, R225, R8, PT ;  /* 0x00000008e100720c */ /* 0x000fe20003f64270 */
[----:B------:R-:W-:Y:S01]  /*13400*/  FMUL.FTZ R8, R182, UR8 ;  /* 0x00000008b6087c20 */ /* 0x000fe20008410000 */
[----:B------:R-:W-:-:S02]  /*13410*/  IADD3 R6, PT, PT, R4, -R6, RZ ;  /* 0x8000000604067210 */ /* 0x000fc40007ffe0ff */
[----:B------:R-:W-:Y:S01]  /*13420*/  IABS R9, R9 ;  /* 0x0000000900097213 */ /* 0x000fe20000000000 */
[----:B------:R2:W5:Y:S01]  /*13430*/  MUFU.TANH R18, R8 ;  /* 0x0000000800127308 */ /* 0x0005620000002400 */
[----:B------:R-:W-:Y:S01]  /*13440*/  IABS R11, R6 ;  /* 0x00000006000b7213 */ /* 0x000fe20000000000 */
[----:B------:R-:W-:Y:S01]  /*13450*/  FMUL.FTZ R6, R183, UR8 ;  /* 0x00000008b7067c20 */ /* 0x000fe20008410000 */
[----:B----4-:R-:W-:Y:S01]  /*13460*/  MOV R10, R9 ;  /* 0x00000009000a7202 */ /* 0x010fe20000000f00 */
[----:B------:R-:W-:Y:S01]  /*13470*/  FMUL.FTZ R9, R176, UR8 ;  /* 0x00000008b0097c20 */ /* 0x000fe20008410000 */
[----:B------:R-:W-:-:S03]  /*13480*/  IADD3 R3, PT, PT, R4, -R26, RZ ;  /* 0x8000001a04037210 */ /* 0x000fc60007ffe0ff */
[----:B------:R4:W5:Y:S01]  /*13490*/  MUFU.TANH R16, R6 ;  /* 0x0000000600107308 */ /* 0x0009620000002400 */
[----:B------:R-:W-:-:S04]  /*134a0*/  IABS R3, R3 ;  /* 0x0000000300037213 */ /* 0x000fc80000000000 */
[----:B------:R-:W-:-:S03]  /*134b0*/  I2FP.F32.S32 R3, R3 ;  /* 0x0000000300037245 */ /* 0x000fc60000201400 */
[----:B------:R3:W-:Y:S01]  /*134c0*/  MUFU.TANH R132, R9 ;  /* 0x0000000900847308 */ /* 0x0007e20000002400 */
[----:B--2---:R-:W-:Y:S02]  /*134d0*/  I2FP.F32.S32 R8, R10 ;  /* 0x0000000a00087245 */ /* 0x004fe40000201400 */
[----:B------:R-:W-:Y:S02]  /*134e0*/  I2FP.F32.S32 R10, R11 ;  /* 0x0000000b000a7245 */ /* 0x000fe40000201400 */
[----:B------:R-:W-:Y:S01]  /*134f0*/  IADD3 R11, PT, PT, R4, -R25, RZ ;  /* 0x80000019040b7210 */ /* 0x000fe20007ffe0ff */
[----:B------:R-:W-:Y:S01]  /*13500*/  FFMA.FTZ R30, R8, -UR12, R20 ;  /* 0x8000000c081e7c23 */ /* 0x000fe20008010014 */
[----:B------:R-:W-:Y:S01]  /*13510*/  IADD3 R8, PT, PT, R5, -R17, RZ ;  /* 0x8000001105087210 */ /* 0x000fe20007ffe0ff */
[----:B-1----:R-:W-:Y:S01]  /*13520*/  FFMA.FTZ R19, R10, -UR12, R19 ;  /* 0x8000000c0a137c23 */ /* 0x002fe20008010013 */
[----:B----4-:R-:W-:Y:S01]  /*13530*/  IMAD.IADD R6, R4, 0x1, -R17 ;  /* 0x0000000104067824 */ /* 0x010fe200078e0a11 */
[----:B------:R-:W-:Y:S01]  /*13540*/  MUFU.TANH R12, R15 ;  /* 0x0000000f000c7308 */ /* 0x000fe20000002400 */
[----:B------:R-:W-:-:S03]  /*13550*/  IABS R10, R8 ;  /* 0x00000008000a7213 */ /* 0x000fc60000000000 */
[----:B------:R-:W-:Y:S02]  /*13560*/  IABS R6, R6 ;  /* 0x0000000600067213 */ /* 0x000fe40000000000 */
[----:B---3--:R-:W-:Y:S02]  /*13570*/  IADD3 R9, PT, PT, R5, -R25, RZ ;  /* 0x8000001905097210 */ /* 0x008fe40007ffe0ff */
[----:B------:R-:W-:Y:S02]  /*13580*/  MUFU.TANH R14, R14 ;  /* 0x0000000e000e7308 */ /* 0x000fe40000002400 */
[----:B------:R-:W-:Y:S02]  /*13590*/  IABS R8, R9 ;  /* 0x0000000900087213 */ /* 0x000fe40000000000 */
[----:B------:R-:W-:Y:S01]  /*135a0*/  IABS R9, R11 ;  /* 0x0000000b00097213 */ /* 0x000fe20000000000 */
[----:B------:R-:W-:Y:S01]  /*135b0*/  IMAD.MOV.U32 R11, RZ, RZ, R10 ;  /* 0x000000ffff0b7224 */ /* 0x000fe200078e000a */
[----:B------:R-:W-:-:S02]  /*135c0*/  MOV R10, R6 ;  /* 0x00000006000a7202 */ /* 0x000fc40000000f00 */
[----:B------:R-:W-:Y:S01]  /*135d0*/  MOV R6, R9 ;  /* 0x0000000900067202 */ /* 0x000fe20000000f00 */
[----:B------:R-:W-:Y:S01]  /*135e0*/  IMAD.IADD R9, R5, 0x1, -R27 ;  /* 0x0000000105097824 */ /* 0x000fe200078e0a1b */
[----:B------:R-:W-:Y:S02]  /*135f0*/  I2FP.F32.S32 R11, R11 ;  /* 0x0000000b000b7245 */ /* 0x000fe40000201400 */
[----:B------:R-:W-:Y:S02]  /*13600*/  I2FP.F32.S32 R10, R10 ;  /* 0x0000000a000a7245 */ /* 0x000fe40000201400 */
[----:B------:R-:W-:Y:S01]  /*13610*/  I2FP.F32.S32 R8, R8 ;  /* 0x0000000800087245 */ /* 0x000fe20000201400 */
[----:B------:R-:W-:Y:S01]  /*13620*/  FFMA.FTZ R20, R11, -UR12, R21 ;  /* 0x8000000c0b147c23 */ /* 0x000fe20008010015 */
[----:B------:R-:W-:Y:S01]  /*13630*/  I2FP.F32.S32 R6, R6 ;  /* 0x0000000600067245 */ /* 0x000fe20000201400 */
[----:B-----5:R-:W-:Y:S01]  /*13640*/  FFMA.FTZ R21, R10, -UR12, R18 ;  /* 0x8000000c0a157c23 */ /* 0x020fe20008010012 */
[----:B------:R-:W-:Y:S01]  /*13650*/  IABS R9, R9 ;  /* 0x0000000900097213 */ /* 0x000fe20000000000 */
[----:B------:R-:W1:Y:S01]  /*13660*/  MUFU.TANH R18, R13 ;  /* 0x0000000d00127308 */ /* 0x000e620000002400 */
[----:B------:R-:W-:Y:S01]  /*13670*/  FFMA.FTZ R22, R8, -UR12, R22 ;  /* 0x8000000c08167c23 */ /* 0x000fe20008010016 */
[----:B------:R-:W-:-:S02]  /*13680*/  IMAD.IADD R8, R5, 0x1, -R23 ;  /* 0x0000000105087824 */ /* 0x000fc400078e0a17 */
[----:B------:R-:W-:Y:S01]  /*13690*/  FFMA.FTZ R24, R6, -UR12, R16 ;  /* 0x8000000c06187c23 */ /* 0x000fe20008010010 */
[----:B------:R-:W-:Y:S02]  /*136a0*/  IADD3 R6, PT, PT, R4, -R23, RZ ;  /* 0x8000001704067210 */ /* 0x000fe40007ffe0ff */
[----:B------:R-:W-:Y:S02]  /*136b0*/  IADD3 R10, PT, PT, R5, -R26, RZ ;  /* 0x8000001a050a7210 */ /* 0x000fe40007ffe0ff */
[----:B------:R-:W-:Y:S02]  /*136c0*/  IABS R11, R8 ;  /* 0x00000008000b7213 */ /* 0x000fe40000000000 */
[----:B------:R-:W-:Y:S02]  /*136d0*/  IABS R5, R6 ;  /* 0x0000000600057213 */ /* 0x000fe40000000000 */
[----:B------:R-:W-:Y:S02]  /*136e0*/  I2FP.F32.S32 R9, R9 ;  /* 0x0000000900097245 */ /* 0x000fe40000201400 */
[----:B------:R-:W-:Y:S01]  /*136f0*/  MOV R6, R11 ;  /* 0x0000000b00067202 */ /* 0x000fe20000000f00 */
[----:B------:R-:W-:Y:S01]  /*13700*/  VIADD R11, R0, 0xffffff68 ;  /* 0xffffff68000b7836 */ /* 0x000fe20000000000 */
[----:B------:R-:W-:Y:S01]  /*13710*/  I2FP.F32.S32 R5, R5 ;  /* 0x0000000500057245 */ /* 0x000fe20000201400 */
[----:B-1----:R-:W-:Y:S01]  /*13720*/  FFMA.FTZ R15, R3, -UR12, R18 ;  /* 0x8000000c030f7c23 */ /* 0x002fe20008010012 */
[----:B------:R-:W-:Y:S01]  /*13730*/  IABS R8, R10 ;  /* 0x0000000a00087213 */ /* 0x000fe20000000000 */
[----:B------:R-:W-:Y:S01]  /*13740*/  FFMA.FTZ R18, R9, -UR12, R12 ;  /* 0x8000000c09127c23 */ /* 0x000fe2000801000c */
[----:B------:R-:W-:Y:S01]  /*13750*/  FSEL R9, R28, -INF , !P2 ;  /* 0xff8000001c097808 */ /* 0x000fe20005000000 */
[----:B------:R-:W-:Y:S01]  /*13760*/  FFMA.FTZ R14, R5, -UR12, R14 ;  /* 0x8000000c050e7c23 */ /* 0x000fe2000801000e */
[----:B------:R-:W-:-:S02]  /*13770*/  ISETP.GT.AND P2, PT, R224, R11, PT ;  /* 0x0000000be000720c */ /* 0x000fc40003f44270 */
[----:B------:R-:W-:Y:S02]  /*13780*/  I2FP.F32.S32 R8, R8 ;  /* 0x0000000800087245 */ /* 0x000fe40000201400 */
[----:B------:R-:W-:Y:S01]  /*13790*/  FSEL R5, R19, -INF , !P3 ;  /* 0xff80000013057808 */ /* 0x000fe20005800000 */
[----:B------:R-:W-:Y:S01]  /*137a0*/  VIADD R19, R0, 0xffffff71 ;  /* 0xffffff7100137836 */ /* 0x000fe20000000000 */
[----:B------:R-:W-:Y:S01]  /*137b0*/  ISETP.GE.AND P3, PT, R11, R228, PT ;  /* 0x000000e40b00720c */ /* 0x000fe20003f66270 */
[----:B------:R-:W-:Y:S01]  /*137c0*/  FFMA.FTZ R16, R8, -UR12, R34 ;  /* 0x8000000c08107c23 */ /* 0x000fe20008010022 */
[----:B------:R-:W-:Y:S02]  /*137d0*/  FSEL R3, R20, -INF , !P2 ;  /* 0xff80000014037808 */ /* 0x000fe40005000000 */
[----:B------:R-:W-:Y:S02]  /*137e0*/  IADD3 R10, PT, PT, R0, -0x97, RZ ;  /* 0xffffff69000a7810 */ /* 0x000fe40007ffe0ff */
[----:B------:R-:W-:-:S02]  /*137f0*/  FSEL R20, R5, -INF , !P0 ;  /* 0xff80000005147808 */ /* 0x000fc40004000000 */
[----:B------:R-:W-:Y:S02]  /*13800*/  ISETP.GT.AND P0, PT, R225, R11, PT ;  /* 0x0000000be100720c */ /* 0x000fe40003f04270 */
[----:B------:R-:W-:Y:S02]  /*13810*/  FSEL R8, R3, -INF , !P3 ;  /* 0xff80000003087808 */ /* 0x000fe40005800000 */
[----:B------:R-:W-:Y:S02]  /*13820*/  ISETP.GT.AND P3, PT, R224, R10, PT ;  /* 0x0000000ae000720c */ /* 0x000fe40003f64270 */
[----:B------:R-:W-:Y:S02]  /*13830*/  I2FP.F32.S32 R6, R6 ;  /* 0x0000000600067245 */ /* 0x000fe40000201400 */
[----:B------:R-:W-:Y:S02]  /*13840*/  ISETP.GE.AND P2, PT, R11, R229, PT ;  /* 0x000000e50b00720c */ /* 0x000fe40003f46270 */
[----:B------:R-:W-:Y:S01]  /*13850*/  FSEL R3, R21, -INF , !P0 ;  /* 0xff80000015037808 */ /* 0x000fe20004000000 */
[----:B------:R-:W-:Y:S01]  /*13860*/  FFMA.FTZ R13, R6, -UR12, R132 ;  /* 0x8000000c060d7c23 */ /* 0x000fe20008010084 */
[----:B------:R-:W-:-:S02]  /*13870*/  IADD3 R12, PT, PT, R0, -0x90, RZ ;  /* 0xffffff70000c7810 */ /* 0x000fc40007ffe0ff */
[----:B------:R-:W-:Y:S02]  /*13880*/  IADD3 R21, PT, PT, R0, -0x87, RZ ;  /* 0xffffff7900157810 */ /* 0x000fe40007ffe0ff */
[----:B------:R-:W-:Y:S02]  /*13890*/  ISETP.GE.AND P0, PT, R10, R228, PT ;  /* 0x000000e40a00720c */ /* 0x000fe40003f06270 */
[----:B------:R-:W-:Y:S02]  /*138a0*/  FSEL R0, R22, -INF , !P3 ;  /* 0xff80000016007808 */ /* 0x000fe40005800000 */
[----:B------:R-:W-:Y:S01]  /*138b0*/  FSEL R5, R3, -INF , !P2 ;  /* 0xff80000003057808 */ /* 0x000fe20005000000 */
[----:B------:R-:W1:Y:S01]  /*138c0*/  MUFU.TANH R22, R29 ;  /* 0x0000001d00167308 */ /* 0x000e620000002400 */
[----:B------:R-:W-:Y:S02]  /*138d0*/  ISETP.GT.AND P2, PT, R225, R10, PT ;  /* 0x0000000ae100720c */ /* 0x000fe40003f44270 */
[----:B------:R-:W-:-:S02]  /*138e0*/  FSEL R6, R0, -INF , !P0 ;  /* 0xff80000000067808 */ /* 0x000fc40004000000 */
[----:B------:R-:W-:Y:S02]  /*138f0*/  ISETP.GT.AND P0, PT, R224, R12, PT ;  /* 0x0000000ce000720c */ /* 0x000fe40003f04270 */
[----:B------:R-:W-:Y:S02]  /*13900*/  ISETP.GE.AND P3, PT, R10, R229, PT ;  /* 0x000000e50a00720c */ /* 0x000fe40003f66270 */
[----:B------:R-:W-:Y:S02]  /*13910*/  FSEL R3, R24, -INF , !P2 ;  /* 0xff80000018037808 */ /* 0x000fe40005000000 */
[----:B------:R-:W-:Y:S02]  /*13920*/  IADD3 R0, PT, PT, R4, -R27, RZ ;  /* 0x8000001b04007210 */ /* 0x000fe40007ffe0ff */
[----:B------:R-:W-:Y:S02]  /*13930*/  ISETP.GE.AND P2, PT, R12, R228, PT ;  /* 0x000000e40c00720c */ /* 0x000fe40003f46270 */
[----:B------:R-:W-:-:S02]  /*13940*/  FSEL R13, R13, -INF , !P0 ;  /* 0xff8000000d0d7808 */ /* 0x000fc40004000000 */
[----:B------:R-:W-:Y:S02]  /*13950*/  FSEL R4, R3, -INF , !P3 ;  /* 0xff80000003047808 */ /* 0x000fe40005800000 */
[----:B------:R-:W-:Y:S02]  /*13960*/  IABS R3, R0 ;  /* 0x0000000000037213 */ /* 0x000fe40000000000 */
[----:B------:R-:W-:Y:S02]  /*13970*/  ISETP.GT.AND P0, PT, R225, R12, PT ;  /* 0x0000000ce100720c */ /* 0x000fe40003f04270 */
[----:B------:R-:W-:Y:S01]  /*13980*/  FSEL R204, R13, -INF , !P2 ;  /* 0xff8000000dcc7808 */ /* 0x000fe20005000000 */
[----:B------:R-:W-:Y:S01]  /*13990*/  IMAD.MOV.U32 R13, RZ, RZ, R3 ;  /* 0x000000ffff0d7224 */ /* 0x000fe200078e0003 */
[----:B------:R-:W-:Y:S02]  /*139a0*/  ISETP.GT.AND P2, PT, R224, R19, PT ;  /* 0x00000013e000720c */ /* 0x000fe40003f44270 */
[----:B------:R-:W-:-:S02]  /*139b0*/  ISETP.GE.AND P3, PT, R12, R229, PT ;  /* 0x000000e50c00720c */ /* 0x000fc40003f66270 */
[----:B------:R-:W-:Y:S02]  /*139c0*/  FSEL R0, R14, -INF , !P0 ;  /* 0xff8000000e007808 */ /* 0x000fe40004000000 */
[----:B------:R-:W-:Y:S02]  /*139d0*/  ISETP.GE.AND P0, PT, R19, R228, PT ;  /* 0x000000e41300720c */ /* 0x000fe40003f06270 */
[----:B------:R-:W-:Y:S02]  /*139e0*/  FSEL R3, R16, -INF , !P2 ;  /* 0xff80000010037808 */ /* 0x000fe40005000000 */
[----:B------:R-:W-:Y:S02]  /*139f0*/  FSEL R211, R0, -INF , !P3 ;  /* 0xff80000000d37808 */ /* 0x000fe40005800000 */
[----:B------:R-:W-:Y:S02]  /*13a00*/  I2FP.F32.S32 R0, R13 ;  /* 0x0000000d00007245 */ /* 0x000fe40000201400 */
[----:B------:R-:W-:-:S02]  /*13a10*/  FSEL R203, R3, -INF , !P0 ;  /* 0xff80000003cb7808 */ /* 0x000fc40004000000 */
[----:B------:R-:W-:Y:S01]  /*13a20*/  ISETP.GT.AND P2, PT, R225, R19, PT ;  /* 0x00000013e100720c */ /* 0x000fe20003f44270 */
[----:B-1----:R-:W-:Y:S01]  /*13a30*/  FFMA.FTZ R0, R0, -UR12, R22 ;  /* 0x8000000c00007c23 */ /* 0x002fe20008010016 */
        /* <DEDUP_REMOVED lines=8> */
[----:B------:R-:W-:Y:S02]  /*13ac0*/  IADD3 R3, PT, PT, R223, -R17, RZ ;  /* 0x80000011df037210 */ /* 0x000fe40007ffe0ff */
[----:B------:R-:W-:Y:S02]  /*13ad0*/  FMNMX3.FTZ R0, R216, R32, R9, !PT ;  /* 0x00000020d8007276 */ /* 0x000fe40007810009 */
[----:B------:R-:W-:Y:S01]  /*13ae0*/  FSEL R202, R13, -INF , !P2 ;  /* 0xff8000000dca7808 */ /* 0x000fe20005000000 */
[----:B------:R-:W-:Y:S01]  /*13af0*/  FMUL.FTZ R13, R136, UR8 ;  /* 0x00000008880d7c20 */ /* 0x000fe20008410000 */
[----:B------:R-:W-:-:S02]  /*13b00*/  FMNMX3.FTZ R14, R215, R133, R20, !PT ;  /* 0x00000085d70e7276 */ /* 0x000fc40007810014 */
[----:B------:R-:W-:Y:S01]  /*13b10*/  IABS R15, R3 ;  /* 0x00000003000f7213 */ /* 0x000fe20000000000 */
[----:B------:R1:W2:Y:S01]  /*13b20*/  MUFU.TANH R22, R13 ;  /* 0x0000000d00167308 */ /* 0x0002a20000002400 */
[----:B------:R-:W-:Y:S02]  /*13b30*/  FMNMX3.FTZ R3, R0, R8, R6, !PT ;  /* 0x0000000800037276 */ /* 0x000fe40007810006 */
[----:B------:R-:W-:Y:S02]  /*13b40*/  FMNMX3.FTZ R0, R14, R5, R4, !PT ;  /* 0x000000050e007276 */ /* 0x000fe40007810004 */
[----:B------:R-:W-:Y:S02]  /*13b50*/  ISETP.GE.AND P0, PT, R21, R229, PT ;  /* 0x000000e51500720c */ /* 0x000fe40003f06270 */
[----:B------:R-:W-:Y:S01]  /*13b60*/  MOV R14, R15 ;  /* 0x0000000f000e7202 */ /* 0x000fe20000000f00 */
[----:B------:R-:W-:Y:S01]  /*13b70*/  FMUL.FTZ R15, R138, UR8 ;  /* 0x000000088a0f7c20 */ /* 0x000fe20008410000 */
[----:B------:R-:W-:-:S02]  /*13b80*/  FSEL R232, R16, -INF , !P0 ;  /* 0xff80000010e87808 */ /* 0x000fc40004000000 */
[----:B------:R-:W-:Y:S01]  /*13b90*/  FSEL R138, R31, -INF , !P1 ;  /* 0xff8000001f8a7808 */ /* 0x000fe20004800000 */
[----:B------:R2:W3:Y:S01]  /*13ba0*/  MUFU.TANH R24, R15 ;  /* 0x0000000f00187308 */ /* 0x0004e20000002400 */
[-C--:B------:R-:W-:Y:S02]  /*13bb0*/  ISETP.GT.AND P3, PT, R226, R11.reuse, PT ;  /* 0x0000000be200720c */ /* 0x080fe40003f64270 */
[----:B------:R-:W-:Y:S02]  /*13bc0*/  ISETP.GE.AND P2, PT, R11, R230, PT ;  /* 0x000000e60b00720c */ /* 0x000fe40003f46270 */
[----:B------:R-:W-:Y:S02]  /*13bd0*/  ISETP.GT.AND P0, PT, R227, R11, PT ;  /* 0x0000000be300720c */ /* 0x000fe40003f04270 */
[----:B-1----:R-:W-:Y:S02]  /*13be0*/  FMNMX3.FTZ R13, R3, R204, R203, !PT ;  /* 0x000000cc030d7276 */ /* 0x002fe400078100cb */
[----:B------:R-:W-:-:S02]  /*13bf0*/  FMNMX3.FTZ R3, R0, R211, R221, !PT ;  /* 0x000000d300037276 */ /* 0x000fc400078100dd */
[----:B------:R-:W-:Y:S02]  /*13c00*/  FMNMX3.FTZ R0, R13, R234, R202, !PT ;  /* 0x000000ea0d007276 */ /* 0x000fe400078100ca */
[----:B------:R-:W-:Y:S02]  /*13c10*/  FMNMX3.FTZ R3, R3, R235, R232, !PT ;  /* 0x000000eb03037276 */ /* 0x000fe400078100e8 */
[----:B------:R-:W-:Y:S01]  /*13c20*/  I2FP.F32.S32 R13, R14 ;  /* 0x0000000e000d7245 */ /* 0x000fe20000201400 */
[----:B------:R-:W1:Y:S01]  /*13c30*/  SHFL.BFLY PT, R16, R0, 0x2, 0x1f ;  /* 0x0c401f0000107f89 */ /* 0x000e6200000e0000 */
[----:B------:R-:W-:Y:S01]  /*13c40*/  ISETP.GE.AND P1, PT, R11, R231, PT ;  /* 0x000000e70b00720c */ /* 0x000fe20003f26270 */
[----:B------:R-:W-:Y:S02]  /*13c50*/  IMAD.IADD R11, R7, 0x1, -R17 ;  /* 0x00000001070b7824 */ /* 0x000fe400078e0a11 */
[----:B------:R-:W-:Y:S01]  /*13c60*/  FMUL.FTZ R14, R137, UR8 ;  /* 0x00000008890e7c20 */ /* 0x000fe20008410000 */
[----:B------:R-:W4:Y:S01]  /*13c70*/  SHFL.BFLY PT, R18, R3, 0x2, 0x1f ;  /* 0x0c401f0003127f89 */ /* 0x000f2200000e0000 */
[----:B--2---:R-:W-:Y:S01]  /*13c80*/  FFMA.FTZ R15, R13, -UR12, R22 ;  /* 0x8000000c0d0f7c23 */ /* 0x004fe20008010016 */
[----:B------:R-:W-:Y:S01]  /*13c90*/  IADD3 R13, PT, PT, R223, -R25, RZ ;  /* 0x80000019df0d7210 */ /* 0x000fe20007ffe0ff */
[----:B------:R2:W5:Y:S01]  /*13ca0*/  MUFU.TANH R22, R14 ;  /* 0x0000000e00167308 */ /* 0x0005620000002400 */
[----:B------:R-:W-:-:S02]  /*13cb0*/  FSEL R17, R30, -INF , !P6 ;  /* 0xff8000001e117808 */ /* 0x000fc40007000000 */
[----:B------:R-:W-:Y:S02]  /*13cc0*/  ISETP.GT.AND P6, PT, R226, R10, PT ;  /* 0x0000000ae200720c */ /* 0x000fe40003fc4270 */
[----:B------:R-:W-:Y:S02]  /*13cd0*/  FSEL R186, R17, -INF , !P5 ;  /* 0xff80000011ba7808 */ /* 0x000fe40006800000 */
[----:B------:R-:W-:Y:S02]  /*13ce0*/  ISETP.GE.AND P5, PT, R10, R230, PT ;  /* 0x000000e60a00720c */ /* 0x000fe40003fa6270 */
[----:B-1----:R-:W-:Y:S01]  /*13cf0*/  FMNMX.FTZ R0, R0, R16, !PT ;  /* 0x0000001000007209 */ /* 0x002fe20007810000 */
[----:B------:R-:W-:Y:S01]  /*13d00*/  FMUL.FTZ R16, R195, UR8 ;  /* 0x00000008c3107c20 */ /* 0x000fe20008410000 */
[----:B--2---:R-:W-:Y:S02]  /*13d10*/  IABS R14, R11 ;  /* 0x0000000b000e7213 */ /* 0x004fe40000000000 */
[----:B------:R-:W-:Y:S01]  /*13d20*/  IABS R11, R13 ;  /* 0x0000000d000b7213 */ /* 0x000fe20000000000 */
[----:B------:R-:W1:Y:S01]  /*13d30*/  SHFL.BFLY PT, R135, R0, 0x1, 0x1f ;  /* 0x0c201f0000877f89 */ /* 0x000e6200000e0000 */
[----:B------:R-:W-:-:S02]  /*13d40*/  FSEL R13, R15, -INF , !P3 ;  /* 0xff8000000f0d7808 */ /* 0x000fc40005800000 */
[----:B------:R-:W-:Y:S02]  /*13d50*/  ISETP.GT.AND P3, PT, R227, R10, PT ;  /* 0x0000000ae300720c */ /* 0x000fe40003f64270 */
[----:B------:R-:W-:Y:S02]  /*13d60*/  FSEL R137, R13, -INF , !P2 ;  /* 0xff8000000d897808 */ /* 0x000fe40005000000 */
[----:B------:R-:W-:Y:S01]  /*13d70*/  ISETP.GE.AND P2, PT, R10, R231, PT ;  /* 0x000000e70a00720c */ /* 0x000fe20003f46270 */
[----:B------:R-:W-:Y:S01]  /*13d80*/  FMUL.FTZ R10, R139, UR8 ;  /* 0x000000088b0a7c20 */ /* 0x000fe20008410000 */
[----:B------:R-:W-:Y:S02]  /*13d90*/  I2FP.F32.S32 R14, R14 ;  /* 0x0000000e000e7245 */ /* 0x000fe40000201400 */
[----:B----4-:R-:W-:Y:S01]  /*13da0*/  FMNMX.FTZ R3, R3, R18, !PT ;  /* 0x0000001203037209 */ /* 0x010fe20007810000 */
[----:B------:R2:W4:Y:S01]  /*13db0*/  MUFU.TANH R17, R10 ;  /* 0x0000000a00117308 */ /* 0x0005220000002400 */
[----:B------:R-:W-:Y:S01]  /*13dc0*/  I2FP.F32.S32 R11, R11 ;  /* 0x0000000b000b7245 */ /* 0x000fe20000201400 */
[----:B---3--:R-:W-:-:S02]  /*13dd0*/  FFMA.FTZ R14, R14, -UR12, R24 ;  /* 0x8000000c0e0e7c23 */ /* 0x008fc40008010018 */
[----:B------:R-:W3:Y:S02]  /*13de0*/  SHFL.BFLY PT, R136, R3, 0x1, 0x1f ;  /* 0x0c201f0003887f89 */ /* 0x000ee400000e0000 */
[----:B-----5:R-:W-:Y:S01]  /*13df0*/  FFMA.FTZ R13, R11, -UR12, R22 ;  /* 0x8000000c0b0d7c23 */ /* 0x020fe20008010016 */
[----:B------:R-:W-:Y:S01]  /*13e00*/  FSEL R14, R14, -INF , !P0 ;  /* 0xff8000000e0e7808 */ /* 0x000fe20004000000 */
[----:B------:R-:W-:Y:S01]  /*13e10*/  MUFU.TANH R22, R16 ;  /* 0x0000001000167308 */ /* 0x000fe20000002400 */
[----:B------:R-:W-:Y:S02]  /*13e20*/  IADD3 R11, PT, PT, R7, -R25, RZ ;  /* 0x80000019070b7210 */ /* 0x000fe40007ffe0ff */
[----:B------:R-:W-:Y:S02]  /*13e30*/  FSEL R184, R14, -INF , !P1 ;  /* 0xff8000000eb87808 */ /* 0x000fe40004800000 */
[----:B------:R-:W-:Y:S02]  /*13e40*/  IABS R14, R11 ;  /* 0x0000000b000e7213 */ /* 0x000fe40000000000 */
[----:B------:R-:W-:-:S02]  /*13e50*/  FSEL R11, R13, -INF , !P6 ;  /* 0xff8000000d0b7808 */ /* 0x000fc40007000000 */
[----:B------:R-:W-:Y:S01]  /*13e60*/  MOV R13, R14 ;  /* 0x0000000e000d7202 */ /* 0x000fe20000000f00 */
[----:B--2---:R-:W-:Y:S01]  /*13e70*/  FMUL.FTZ R10, R192, UR8 ;  /* 0x00000008c00a7c20 */ /* 0x004fe20008410000 */
[----:B------:R-:W-:Y:S02]  /*13e80*/  FSEL R132, R11, -INF , !P5 ;  /* 0xff8000000b847808 */ /* 0x000fe40006800000 */
[----:B------:R-:W-:Y:S01]  /*13e90*/  ISETP.GT.AND P0, PT, R226, R12, PT ;  /* 0x0000000ce200720c */ /* 0x000fe20003f04270 */
[----:B------:R2:W5:Y:S01]  /*13ea0*/  MUFU.TANH R15, R10 ;  /* 0x0000000a000f7308 */ /* 0x0005620000002400 */
[C---:B------:R-:W-:Y:S02]  /*13eb0*/  ISETP.GE.AND P1, PT, R12.reuse, R230, PT ;  /* 0x000000e60c00720c */ /* 0x040fe40003f26270 */
[----:B------:R-:W-:Y:S02]  /*13ec0*/  ISETP.GT.AND P6, PT, R227, R12, PT ;  /* 0x0000000ce300720c */ /* 0x000fe40003fc4270 */
[----:B------:R-:W-:Y:S01]  /*13ed0*/  ISETP.GE.AND P5, PT, R12, R231, PT ;  /* 0x000000e70c00720c */ /* 0x000fe20003fa6270 */
[----:B------:R-:W-:Y:S01]  /*13ee0*/  FMUL.FTZ R12, R193, UR8 ;  /* 0x00000008c10c7c20 */ /* 0x000fe20008410000 */
[----:B------:R-:W-:Y:S01]  /*13ef0*/  I2FP.F32.S32 R11, R13 ;  /* 0x0000000d000b7245 */ /* 0x000fe20000201400 */
[----:B------:R-:W-:Y:S01]  /*13f00*/  FMUL.FTZ R13, R194, UR8 ;  /* 0x00000008c20d7c20 */ /* 0x000fe20008410000 */
[----:B-1----:R-:W-:Y:S01]  /*13f10*/  FMNMX.FTZ R135, R0, R135, !PT ;  /* 0x0000008700877209 */ /* 0x002fe20007810000 */
[----:B------:R1:W-:Y:S01]  /*13f20*/  MUFU.TANH R24, R12 ;  /* 0x0000000c00187308 */ /* 0x0003e20000002400 */
[----:B------:R-:W-:Y:S01]  /*13f30*/  IADD3 R0, PT, PT, R7, -R23, RZ ;  /* 0x8000001707007210 */ /* 0x000fe20007ffe0ff */
[----:B----4-:R-:W-:Y:S01]  /*13f40*/  FFMA.FTZ R11, R11, -UR12, R17 ;  /* 0x8000000c0b0b7c23 */ /* 0x010fe20008010011 */
[----:B---3--:R-:W-:Y:S01]  /*13f50*/  FMNMX.FTZ R136, R3, R136, !PT ;  /* 0x0000008803887209 */ /* 0x008fe20007810000 */
[----:B------:R-:W-:Y:S01]  /*13f60*/  FMUL.FTZ R3, R135, UR9 ;  /* 0x0000000987037c20 */ /* 0x000fe20008410000 */
[----:B------:R-:W-:Y:S01]  /*13f70*/  IADD3 R14, PT, PT, R212, 0xa000, RZ ;  /* 0x0000a000d40e7810 */ /* 0x000fe20007ffe0ff */
[----:B------:R-:W-:Y:S01]  /*13f80*/  FMUL.FTZ R17, R35, UR8 ;  /* 0x0000000823117c20 */ /* 0x000fe20008410000 */
[----:B------:R-:W-:Y:S01]  /*13f90*/  FSEL R11, R11, -INF , !P3 ;  /* 0xff8000000b0b7808 */ /* 0x000fe20005800000 */
[----:B--2---:R-:W-:Y:S01]  /*13fa0*/  IMAD.IADD R10, R223, 0x1, -R23 ;  /* 0x00000001df0a7824 */ /* 0x004fe200078e0a17 */
[----:B------:R2:W3:Y:S01]  /*13fb0*/  MUFU.TANH R18, R13 ;  /* 0x0000000d00127308 */ /* 0x0004e20000002400 */
[----:B------:R-:W-:-:S02]  /*13fc0*/  ISETP.GT.AND P3, PT, R226, R19, PT ;  /* 0x00000013e200720c */ /* 0x000fc40003f64270 */
[----:B------:R-:W-:Y:S02]  /*13fd0*/  FSEL R139, R11, -INF , !P2 ;  /* 0xff8000000b8b7808 */ /* 0x000fe40005000000 */
[----:B------:R-:W-:Y:S02]  /*13fe0*/  IABS R10, R10 ;  /* 0x0000000a000a7213 */ /* 0x000fe40000000000 */
[----:B------:R-:W-:Y:S02]  /*13ff0*/  ISETP.GE.AND P2, PT, R19, R230, PT ;  /* 0x000000e61300720c */ /* 0x000fe40003f46270 */
[----:B------:R-:W-:Y:S02]  /*14000*/  I2FP.F32.S32 R10, R10 ;  /* 0x0000000a000a7245 */ /* 0x000fe40000201400 */
[----:B-1----:R-:W-:-:S03]  /*14010*/  IABS R12, R0 ;  /* 0x00000000000c7213 */ /* 0x002fc60000000000 */
[----:B-----5:R-:W-:Y:S01]  /*14020*/  FFMA.FTZ R10, R10, -UR12, R15 ;  /* 0x8000000c0a0a7c23 */ /* 0x020fe2000801000f */
[----:B------:R-:W-:Y:S01]  /*14030*/  I2FP.F32.S32 R16, R12 ;  /* 0x0000000c00107245 */ /* 0x000fe20000201400 */
[----:B------:R-:W-:Y:S01]  /*14040*/  VIADD R15, R212, 0xa040 ;  /* 0x0000a040d40f7836 */ /* 0x000fe20000000000 */
[----:B------:R-:W-:Y:S01]  /*14050*/  @P4 IADD3 R15, PT, PT, R14, -0x40, RZ ;  /* 0xffffffc00e0f4810 */ /* 0x000fe20007ffe0ff */
[----:B--2---:R-:W-:Y:S01]  /*14060*/  FMUL.FTZ R13, R136, UR9 ;  /* 0x00000009880d7c20 */ /* 0x004fe20008410000 */
[----:B------:R-:W-:Y:S01]  /*14070*/  FSEL R0, R10, -INF , !P0 ;  /* 0xff8000000a007808 */ /* 0x000fe20004000000 */
[----:B---3--:R-:W-:Y:S01]  /*14080*/  FFMA.FTZ R16, R16, -UR12, R18 ;  /* 0x8000000c10107c23 */ /* 0x008fe20008010012 */
[----:B------:R-:W-:Y:S01]  /*14090*/  FSETP.NEU.FTZ.AND P0, PT, R135, -INF , PT ;  /* 0xff8000008700780b */ /* 0x000fe20003f1d000 */
[----:B------:R-:W-:Y:S01]  /*140a0*/  LDSM.16.MT88.4 R176, [R15] ;  /* 0x000000000fb0783b */ /* 0x000fe20000004200 */
[----:B------:R-:W-:Y:S02]  /*140b0*/  FSEL R200, R0, -INF , !P1 ;  /* 0xff80000000c87808 */ /* 0x000fe40004800000 */
[----:B------:R-:W-:-:S02]  /*140c0*/  FSETP.NEU.FTZ.AND P1, PT, R136, -INF , PT ;  /* 0xff8000008800780b */ /* 0x000fc40003f3d000 */
[----:B------:R-:W-:Y:S02]  /*140d0*/  FSEL R11, R135, RZ, P0 ;  /* 0x000000ff870b7208 */ /* 0x000fe40000000000 */
[----:B------:R-:W-:Y:S01]  /*140e0*/  FSEL R0, R3, RZ, P0 ;  /* 0x000000ff03007208 */ /* 0x000fe20000000000 */
[----:B------:R-:W-:Y:S01]  /*140f0*/  FMUL.FTZ R3, R33, UR8 ;  /* 0x0000000821037c20 */ /* 0x000fe20008410000 */
[----:B------:R-:W-:Y:S01]  /*14100*/  FSEL R10, R136, RZ, P1 ;  /* 0x000000ff880a7208 */ /* 0x000fe20000800000 */
[----:B------:R-:W-:Y:S01]  /*14110*/  FADD.FTZ R12, R216, -R11 ;  /* 0x8000000bd80c7221 */ /* 0x000fe20000010000 */
[----:B------:R-:W-:Y:S01]  /*14120*/  FSEL R13, R13, RZ, P1 ;  /* 0x000000ff0d0d7208 */ /* 0x000fe20000800000 */
[----:B------:R-:W-:Y:S01]  /*14130*/  FFMA.FTZ R9, R9, UR9, -R0 ;  /* 0x0000000909097c23 */ /* 0x000fe20008010800 */
[----:B------:R-:W-:Y:S01]  /*14140*/  ISETP.GT.AND P0, PT, R227, R19, PT ;  /* 0x00000013e300720c */ /* 0x000fe20003f04270 */
[----:B------:R-:W-:Y:S01]  /*14150*/  FADD.FTZ R11, R215, -R10 ;  /* 0x8000000ad70b7221 */ /* 0x000fe20000010000 */
[----:B------:R-:W-:Y:S01]  /*14160*/  ISETP.GE.AND P1, PT, R19, R231, PT ;  /* 0x000000e71300720c */ /* 0x000fe20003f26270 */
[----:B------:R1:W-:Y:S01]  /*14170*/  MUFU.EX2 R207, R9 ;  /* 0x0000000900cf7308 */ /* 0x0003e20000000800 */
[----:B------:R-:W-:Y:S01]  /*14180*/  IADD3 R10, PT, PT, R223, -R26, RZ ;  /* 0x8000001adf0a7210 */ /* 0x000fe20007ffe0ff */
[--C-:B------:R-:W-:Y:S01]  /*14190*/  FFMA.FTZ R6, R6, UR9, -R0.reuse ;  /* 0x0000000906067c23 */ /* 0x100fe20008010800 */
[----:B------:R-:W-:Y:S01]  /*141a0*/  IADD3 R14, PT, PT, R7, -R27, RZ ;  /* 0x8000001b070e7210 */ /* 0x000fe20007ffe0ff */
[----:B------:R2:W-:Y:S01]  /*141b0*/  MUFU.TANH R19, R3 ;  /* 0x0000000300137308 */ /* 0x0005e20000002400 */
[----:B------:R-:W-:Y:S01]  /*141c0*/  IABS R10, R10 ;  /* 0x0000000a000a7213 */ /* 0x000fe20000000000 */
[----:B------:R-:W-:Y:S01]  /*141d0*/  FFMA.FTZ R5, R5, UR9, -R13 ;  /* 0x0000000905057c23 */ /* 0x000fe2000801080d */
[----:B------:R-:W-:Y:S01]  /*141e0*/  FFMA.FTZ R8, R8, UR9, -R0 ;  /* 0x0000000908087c23 */ /* 0x000fe20008010800 */
[----:B------:R-:W-:Y:S01]  /*141f0*/  IABS R14, R14 ;  /* 0x0000000e000e7213 */ /* 0x000fe20000000000 */
[----:B------:R-:W-:Y:S01]  /*14200*/  FMUL.FTZ R12, R12, UR9 ;  /* 0x000000090c0c7c20 */ /* 0x000fe20008410000 */
[----:B------:R-:W-:Y:S01]  /*14210*/  FSEL R18, R16, -INF , !P6 ;  /* 0xff80000010127808 */ /* 0x000fe20007000000 */
[----:B------:R-:W-:Y:S01]  /*14220*/  FMUL.FTZ R11, R11, UR9 ;  /* 0x000000090b0b7c20 */ /* 0x000fe20008410000 */
[----:B------:R3:W-:Y:S01]  /*14230*/  MUFU.EX2 R209, R6 ;  /* 0x0000000600d17308 */ /* 0x0007e20000000800 */
[----:B------:R-:W-:Y:S01]  /*14240*/  ISETP.GT.AND P6, PT, R226, R21, PT ;  /* 0x00000015e200720c */ /* 0x000fe20003fc4270 */
[----:B------:R-:W-:Y:S01]  /*14250*/  IMAD.MOV.U32 R215, RZ, RZ, R241 ;  /* 0x000000ffffd77224 */ /* 0x000fe200078e00f1 */
[----:B-1----:R-:W-:Y:S01]  /*14260*/  IADD3 R9, PT, PT, R7, -R26, RZ ;  /* 0x8000001a07097210 */ /* 0x002fe20007ffe0ff */
[----:B------:R-:W-:Y:S01]  /*14270*/  FFMA.FTZ R7, R133, UR9, -R13 ;  /* 0x0000000985077c23 */ /* 0x000fe2000801080d */
[----:B------:R1:W-:Y:S01]  /*14280*/  MUFU.EX2 R197, R5 ;  /* 0x0000000500c57308 */ /* 0x0003e20000000800 */
[----:B------:R-:W-:-:S02]  /*14290*/  FSEL R210, R18, -INF , !P5 ;  /* 0xff80000012d27808 */ /* 0x000fc40006800000 */
[----:B------:R-:W-:Y:S01]  /*142a0*/  MOV R216, R236 ;  /* 0x000000ec00d87202 */ /* 0x000fe20000000f00 */
[----:B------:R4:W-:Y:S01]  /*142b0*/  MUFU.EX2 R187, R7 ;  /* 0x0000000700bb7308 */ /* 0x0009e20000000800 */
[----:B--2---:R-:W-:Y:S02]  /*142c0*/  FFMA.FTZ R3, R32, UR9, -R0 ;  /* 0x0000000920037c23 */ /* 0x004fe40008010800 */
[----:B------:R-:W2:Y:S01]  /*142d0*/  LDSM.16.MT88.4 R32, [R212+0xa000] ;  /* 0x00a00000d420783b */ /* 0x000ea20000004200 */
[----:B------:R5:W5:Y:S01]  /*142e0*/  MUFU.EX2 R206, R8 ;  /* 0x0000000800ce7308 */ /* 0x000b620000000800 */
[----:B---3--:R-:W-:-:S03]  /*142f0*/  IABS R6, R9 ;  /* 0x0000000900067213 */ /* 0x008fc60000000000 */
[----:B------:R3:W-:Y:S01]  /*14300*/  MUFU.EX2 R208, R3 ;  /* 0x0000000300d07308 */ /* 0x0007e20000000800 */
[----:B-1----:R-:W-:-:S03]  /*14310*/  I2FP.F32.S32 R5, R6 ;  /* 0x0000000600057245 */ /* 0x002fc60000201400 */
[----:B------:R-:W1:Y:S01]  /*14320*/  MUFU.EX2 R12, R12 ;  /* 0x0000000c000c7308 */ /* 0x000e620000000800 */
[----:B----4-:R-:W-:-:S03]  /*14330*/  MOV R7, R10 ;  /* 0x0000000a00077202 */ /* 0x010fc60000000f00 */
[----:B------:R-:W4:Y:S01]  /*14340*/  MUFU.TANH R10, R17 ;  /* 0x00000011000a7308 */ /* 0x000f220000002400 */
[----:B-----5:R-:W-:Y:S02]  /*14350*/  IADD3 R8, PT, PT, R2, R15, RZ ;  /* 0x0000000f02087210 */ /* 0x020fe40007ffe0ff */
[----:B------:R-:W-:Y:S01]  /*14360*/  MOV R2, R14 ;  /* 0x0000000e00027202 */ /* 0x000fe20000000f00 */
[----:B------:R-:W-:Y:S01]  /*14370*/  FFMA.FTZ R14, R204, UR9, -R0 ;  /* 0x00000009cc0e7c23 */ /* 0x000fe20008010800 */
[----:B---3--:R-:W-:Y:S01]  /*14380*/  IMAD.IADD R3, R223, 0x1, -R27 ;  /* 0x00000001df037824 */ /* 0x008fe200078e0a1b */
[----:B------:R-:W-:Y:S02]  /*14390*/  F2FP.BF16.F32.PACK_AB R6, R209, R206 ;  /* 0x000000ced106723e */ /* 0x000fe400000010ff */
[----:B------:R-:W3:Y:S01]  /*143a0*/  MUFU.EX2 R11, R11 ;  /* 0x0000000b000b7308 */ /* 0x000ee20000000800 */
[----:B------:R-:W-:Y:S01]  /*143b0*/  I2FP.F32.S32 R2, R2 ;  /* 0x0000000200027245 */ /* 0x000fe20000201400 */
[-C--:B-1----:R-:W-:Y:S01]  /*143c0*/  FMUL.FTZ R148, R148, R12.reuse ;  /* 0x0000000c94947220 */ /* 0x082fe20000410000 */
[----:B------:R-:W-:Y:S01]  /*143d0*/  IABS R9, R3 ;  /* 0x0000000300097213 */ /* 0x000fe20000000000 */
[----:B------:R-:W-:Y:S01]  /*143e0*/  FFMA.FTZ R3, R20, UR9, -R13 ;  /* 0x0000000914037c23 */ /* 0x000fe2000801080d */
[-C--:B------:R-:W-:Y:S01]  /*143f0*/  FMUL.FTZ R149, R149, R12.reuse ;  /* 0x0000000c95957220 */ /* 0x080fe20000410000 */
[----:B------:R-:W-:Y:S01]  /*14400*/  LDSM.16.MT88.4 R28, [R8+0x1000] ;  /* 0x00100000081c783b */ /* 0x000fe20000004200 */
[----:B------:R-:W-:Y:S01]  /*14410*/  I2FP.F32.S32 R9, R9 ;  /* 0x0000000900097245 */ /* 0x000fe20000201400 */
[----:B------:R1:W5:Y:S01]  /*14420*/  MUFU.EX2 R198, R3 ;  /* 0x0000000300c67308 */ /* 0x0003620000000800 */
[-C--:B------:R-:W-:Y:S01]  /*14430*/  FMUL.FTZ R152, R152, R12.reuse ;  /* 0x0000000c98987220 */ /* 0x080fe20000410000 */
[----:B----4-:R-:W-:Y:S01]  /*14440*/  FFMA.FTZ R2, R2, -UR12, R10 ;  /* 0x8000000c02027c23 */ /* 0x010fe2000801000a */
[-C--:B------:R-:W-:Y:S01]  /*14450*/  FMUL.FTZ R153, R153, R12.reuse ;  /* 0x0000000c99997220 */ /* 0x080fe20000410000 */
[----:B------:R-:W-:Y:S01]  /*14460*/  FFMA.FTZ R9, R9, -UR12, R19 ;  /* 0x8000000c09097c23 */ /* 0x000fe20008010013 */
[-C--:B------:R-:W-:Y:S01]  /*14470*/  FMUL.FTZ R164, R164, R12.reuse ;  /* 0x0000000ca4a47220 */ /* 0x080fe20000410000 */
[-C--:B---3--:R-:W-:Y:S01]  /*14480*/  FMUL.FTZ R150, R150, R11.reuse ;  /* 0x0000000b96967220 */ /* 0x088fe20000410000 */
[-C--:B------:R-:W-:Y:S01]  /*14490*/  FMUL.FTZ R151, R151, R11.reuse ;  /* 0x0000000b97977220 */ /* 0x080fe20000410000 */
[-C--:B------:R-:W-:Y:S01]  /*144a0*/  FMUL.FTZ R154, R154, R11.reuse ;  /* 0x0000000b9a9a7220 */ /* 0x080fe20000410000 */
[----:B------:R-:W-:Y:S01]  /*144b0*/  FSEL R9, R9, -INF , !P6 ;  /* 0xff80000009097808 */ /* 0x000fe20007000000 */
[----:B------:R-:W-:Y:S01]  /*144c0*/  FMUL.FTZ R155, R155, R11 ;  /* 0x0000000b9b9b7220 */ /* 0x000fe20000410000 */
[----:B------:R-:W-:Y:S01]  /*144d0*/  ISETP.GE.AND P6, PT, R21, R231, PT ;  /* 0x000000e71500720c */ /* 0x000fe20003fc6270 */
[-C--:B------:R-:W-:Y:S01]  /*144e0*/  FMUL.FTZ R165, R165, R12.reuse ;  /* 0x0000000ca5a57220 */ /* 0x080fe20000410000 */
[----:B------:R-:W-:Y:S01]  /*144f0*/  FMUL.FTZ R166, R166, R11 ;  /* 0x0000000ba6a67220 */ /* 0x000fe20000410000 */
[----:B-1----:R-:W-:Y:S01]  /*14500*/  FFMA.FTZ R3, R4, UR9, -R13 ;  /* 0x0000000904037c23 */ /* 0x002fe2000801080d */
[----:B------:R-:W-:Y:S01]  /*14510*/  I2FP.F32.S32 R4, R7 ;  /* 0x0000000700047245 */ /* 0x000fe20000201400 */
[-C--:B------:R-:W-:Y:S01]  /*14520*/  FMUL.FTZ R167, R167, R11.reuse ;  /* 0x0000000ba7a77220 */ /* 0x080fe20000410000 */
[-C--:B------:R-:W-:Y:S01]  /*14530*/  FMUL.FTZ R168, R168, R12.reuse ;  /* 0x0000000ca8a87220 */ /* 0x080fe20000410000 */
[----:B------:R1:W3:Y:S01]  /*14540*/  MUFU.EX2 R196, R3 ;  /* 0x0000000300c47308 */ /* 0x0002e20000000800 */
[-C--:B------:R-:W-:Y:S01]  /*14550*/  FMUL.FTZ R169, R169, R12.reuse ;  /* 0x0000000ca9a97220 */ /* 0x080fe20000410000 */
[----:B------:R-:W-:Y:S01]  /*14560*/  FFMA.FTZ R4, R4, -UR12, R24 ;  /* 0x8000000c04047c23 */ /* 0x000fe20008010018 */
[-C--:B------:R-:W-:Y:S01]  /*14570*/  FMUL.FTZ R170, R170, R11.reuse ;  /* 0x0000000baaaa7220 */ /* 0x080fe20000410000 */
[----:B------:R-:W-:Y:S01]  /*14580*/  LDSM.16.MT88.4 R24, [R8] ;  /* 0x000000000818783b */ /* 0x000fe20000004200 */
[-C--:B------:R-:W-:Y:S01]  /*14590*/  FMUL.FTZ R171, R171, R11.reuse ;  /* 0x0000000babab7220 */ /* 0x080fe20000410000 */
[-C--:B------:R-:W-:Y:S01]  /*145a0*/  FMUL.FTZ R40, R40, R12.reuse ;  /* 0x0000000c28287220 */ /* 0x080fe20000410000 */
[----:B------:R-:W-:Y:S01]  /*145b0*/  FSEL R16, R4, -INF , !P3 ;  /* 0xff80000004107808 */ /* 0x000fe20005800000 */
[----:B------:R-:W-:Y:S01]  /*145c0*/  FMUL.FTZ R41, R41, R12 ;  /* 0x0000000c29297220 */ /* 0x000fe20000410000 */
[----:B------:R-:W-:Y:S01]  /*145d0*/  ISETP.GE.AND P3, PT, R21, R230, PT ;  /* 0x000000e61500720c */ /* 0x000fe20003f66270 */
[-C--:B------:R-:W-:Y:S01]  /*145e0*/  FMUL.FTZ R42, R42, R11.reuse ;  /* 0x0000000b2a2a7220 */ /* 0x080fe20000410000 */
[----:B------:R-:W-:Y:S01]  /*145f0*/  FSEL R201, R16, -INF , !P2 ;  /* 0xff80000010c97808 */ /* 0x000fe20005000000 */
[----:B------:R-:W-:Y:S01]  /*14600*/  FMUL.FTZ R43, R43, R11 ;  /* 0x0000000b2b2b7220 */ /* 0x000fe20000410000 */
[----:B------:R-:W-:Y:S01]  /*14610*/  FSEL R185, R9, -INF , !P3 ;  /* 0xff80000009b97808 */ /* 0x000fe20005800000 */
[----:B-1----:R-:W-:Y:S01]  /*14620*/  FFMA.FTZ R3, R5, -UR12, R22 ;  /* 0x8000000c05037c23 */ /* 0x002fe20008010016 */
[----:B------:R-:W-:Y:S01]  /*14630*/  F2FP.BF16.F32.PACK_AB R4, R207, R208 ;  /* 0x000000d0cf04723e */ /* 0x000fe200000010ff */
[----:B------:R-:W-:Y:S01]  /*14640*/  LDSM.16.MT88.4 R16, [R15+0x1000] ;  /* 0x001000000f10783b */ /* 0x000fe20000004200 */
[----:B-----5:R-:W-:Y:S01]  /*14650*/  F2FP.BF16.F32.PACK_AB R5, R198, R187 ;  /* 0x000000bbc605723e */ /* 0x020fe200000010ff */
[-C--:B------:R-:W-:Y:S01]  /*14660*/  FMUL.FTZ R44, R44, R12.reuse ;  /* 0x0000000c2c2c7220 */ /* 0x080fe20000410000 */
[----:B------:R-:W-:Y:S01]  /*14670*/  FSEL R3, R3, -INF , !P0 ;  /* 0xff80000003037808 */ /* 0x000fe20004000000 */
[-C--:B------:R-:W-:Y:S01]  /*14680*/  FMUL.FTZ R45, R45, R12.reuse ;  /* 0x0000000c2d2d7220 */ /* 0x080fe20000410000 */
[----:B------:R-:W-:Y:S01]  /*14690*/  ISETP.GT.AND P0, PT, R227, R21, PT ;  /* 0x00000015e300720c */ /* 0x000fe20003f04270 */
[----:B------:R-:W-:Y:S01]  /*146a0*/  FMUL.FTZ R46, R46, R11 ;  /* 0x0000000b2e2e7220 */ /* 0x000fe20000410000 */
[----:B------:R-:W-:Y:S01]  /*146b0*/  FSEL R205, R3, -INF , !P1 ;  /* 0xff80000003cd7808 */ /* 0x000fe20004800000 */
[----:B------:R-:W-:Y:S01]  /*146c0*/  LDSM.16.MT88.4 R20, [R212+0xb000] ;  /* 0x00b00000d414783b */ /* 0x000fe20000004200 */
[----:B------:R-:W-:Y:S01]  /*146d0*/  FMNMX3.FTZ R3, R217, R189, R138, !PT ;  /* 0x000000bdd9037276 */ /* 0x000fe2000781008a */
[----:B------:R-:W-:Y:S01]  /*146e0*/  FMUL.FTZ R47, R47, R11 ;  /* 0x0000000b2f2f7220 */ /* 0x000fe20000410000 */
        /* <DEDUP_REMOVED lines=18> */
[----:B---3--:R-:W-:Y:S01]  /*14810*/  F2FP.BF16.F32.PACK_AB R7, R196, R197 ;  /* 0x000000c5c407723e */ /* 0x008fe200000010ff */
[----:B------:R-:W1:Y:S01]  /*14820*/  SHFL.BFLY PT, R10, R3, 0x2, 0x1f ;  /* 0x0c401f00030a7f89 */ /* 0x000e6200000e0000 */
[-C--:B------:R-:W-:Y:S01]  /*14830*/  FMUL.FTZ R73, R73, R12.reuse ;  /* 0x0000000c49497220 */ /* 0x080fe20000410000 */
[-C--:B------:R-:W-:Y:S01]  /*14840*/  FMUL.FTZ R74, R74, R11.reuse ;  /* 0x0000000b4a4a7220 */ /* 0x080fe20000410000 */
[-C--:B------:R-:W-:Y:S01]  /*14850*/  FMUL.FTZ R75, R75, R11.reuse ;  /* 0x0000000b4b4b7220 */ /* 0x080fe20000410000 */
[----:B------:R-:W3:Y:S01]  /*14860*/  SHFL.BFLY PT, R9, R2, 0x2, 0x1f ;  /* 0x0c401f0002097f89 */ /* 0x000ee200000e0000 */
[-C--:B------:R-:W-:Y:S01]  /*14870*/  FMUL.FTZ R76, R76, R12.reuse ;  /* 0x0000000c4c4c7220 */ /* 0x080fe20000410000 */
[C---:B--2---:R-:W-:Y:S01]  /*14880*/  HMMA.16816.F32.BF16 R248, R4.reuse, R32, R148 ;  /* 0x0000002004f8723c */ /* 0x044fe20000041894 */
        /* <DEDUP_REMOVED lines=21> */
[----:B---3--:R-:W-:Y:S01]  /*149e0*/  FMNMX.FTZ R2, R2, R9, !PT ;  /* 0x0000000902027209 */ /* 0x008fe20007810000 */
[-C--:B------:R-:W-:Y:S01]  /*149f0*/  FMUL.FTZ R120, R120, R12.reuse ;  /* 0x0000000c78787220 */ /* 0x080fe20000410000 */
[----:B------:R-:W1:Y:S01]  /*14a00*/  SHFL.BFLY PT, R9, R3, 0x1, 0x1f ;  /* 0x0c201f0003097f89 */ /* 0x000e6200000e0000 */
[-C--:B------:R-:W-:Y:S01]  /*14a10*/  FMUL.FTZ R121, R121, R12.reuse ;  /* 0x0000000c79797220 */ /* 0x080fe20000410000 */
[-C--:B------:R-:W-:Y:S01]  /*14a20*/  FMUL.FTZ R122, R122, R11.reuse ;  /* 0x0000000b7a7a7220 */ /* 0x080fe20000410000 */
[-C--:B------:R-:W-:Y:S01]  /*14a30*/  FMUL.FTZ R123, R123, R11.reuse ;  /* 0x0000000b7b7b7220 */ /* 0x080fe20000410000 */
[----:B------:R-:W2:Y:S01]  /*14a40*/  SHFL.BFLY PT, R8, R2, 0x1, 0x1f ;  /* 0x0c201f0002087f89 */ /* 0x000ea200000e0000 */
[-C--:B------:R-:W-:Y:S01]  /*14a50*/  FMUL.FTZ R124, R124, R12.reuse ;  /* 0x0000000c7c7c7220 */ /* 0x080fe20000410000 */
[----:B------:R-:W-:Y:S01]  /*14a60*/  FMUL.FTZ R125, R125, R12 ;  /* 0x0000000c7d7d7220 */ /* 0x000fe20000410000 */
[-C--:B------:R-:W-:Y:S01]  /*14a70*/  FMUL.FTZ R126, R126, R11.reuse ;  /* 0x0000000b7e7e7220 */ /* 0x080fe20000410000 */
[----:B------:R-:W-:Y:S01]  /*14a80*/  FMUL.FTZ R127, R127, R11 ;  /* 0x0000000b7f7f7220 */ /* 0x000fe20000410000 */
[C---:B------:R-:W-:Y:S08]  /*14a90*/  HMMA.16816.F32.BF16 R152, R4.reuse, R34, R152 ;  /* 0x000000220498723c */ /* 0x040ff00000041898 */
[----:B------:R-:W-:Y:S01]  /*14aa0*/  HMMA.16816.F32.BF16 R164, R4, R140, R164 ;  /* 0x0000008c04a4723c */ /* 0x000fe200000418a4 */
[----:B-1----:R-:W-:-:S07]  /*14ab0*/  FMNMX.FTZ R134, R3, R9, !PT ;  /* 0x0000000903867209 */ /* 0x002fce0007810000 */
[----:B------:R-:W-:Y:S01]  /*14ac0*/  HMMA.16816.F32.BF16 R168, R4, R142, R168 ;  /* 0x0000008e04a8723c */ /* 0x000fe200000418a8 */
[----:B------:R-:W-:Y:S02]  /*14ad0*/  FSETP.NEU.FTZ.AND P0, PT, R134, -INF , PT ;  /* 0xff8000008600780b */ /* 0x000fe40003f1d000 */
[----:B--2---:R-:W-:Y:S01]  /*14ae0*/  FMNMX.FTZ R133, R2, R8, !PT ;  /* 0x0000000802857209 */ /* 0x004fe20007810000 */
[C---:B------:R-:W-:Y:S01]  /*14af0*/  FMUL.FTZ R2, R134.reuse, UR9 ;  /* 0x0000000986027c20 */ /* 0x040fe20008410000 */
[----:B------:R-:W-:-:S03]  /*14b00*/  FSEL R3, R134, RZ, P0 ;  /* 0x000000ff86037208 */ /* 0x000fc60000000000 */
[----:B------:R-:W-:Y:S01]  /*14b10*/  HMMA.16816.F32.BF16 R40, R4, R176, R40 ;  /* 0x000000b00428723c */ /* 0x000fe20000041828 */
[----:B------:R-:W-:Y:S02]  /*14b20*/  FSEL R2, R2, RZ, P0 ;  /* 0x000000ff02027208 */ /* 0x000fe40000000000 */
[----:B------:R-:W-:-:S05]  /*14b30*/  FSETP.NEU.FTZ.AND P0, PT, R133, -INF , PT ;  /* 0xff8000008500780b */ /* 0x000fca0003f1d000 */
        /* <DEDUP_REMOVED lines=19> */
[----:B------:R-:W-:Y:S01]  /*14c70*/  FFMA.FTZ R3, R137, UR9, -R2 ;  /* 0x0000000989037c23 */ /* 0x000fe20008010802 */
[----:B------:R-:W-:-:S02]  /*14c80*/  IMAD.MOV.U32 R217, RZ, RZ, R240 ;  /* 0x000000ffffd97224 */ /* 0x000fc400078e00f0 */
[----:B------:R2:W-:Y:S04]  /*14c90*/  MUFU.EX2 R181, R5 ;  /* 0x0000000500b57308 */ /* 0x0005e80000000800 */
[----:B------:R3:W-:Y:S04]  /*14ca0*/  MUFU.EX2 R182, R3 ;  /* 0x0000000300b67308 */ /* 0x0007e80000000800 */
[----:B------:R-:W4:Y:S01]  /*14cb0*/  MUFU.EX2 R183, R6 ;  /* 0x0000000600b77308 */ /* 0x000f220000000800 */
[----:B-1----:R-:W-:-:S03]  /*14cc0*/  FSEL R4, R133, RZ, P0 ;  /* 0x000000ff85047208 */ /* 0x002fc60000000000 */
[----:B------:R-:W1:Y:S02]  /*14cd0*/  MUFU.EX2 R10, R7 ;  /* 0x00000007000a7308 */ /* 0x000e640000000800 */
[----:B--2---:R-:W-:Y:S01]  /*14ce0*/  FADD.FTZ R5, R218, -R4 ;  /* 0x80000004da057221 */ /* 0x004fe20000010000 */
[--C-:B------:R-:W-:Y:S01]  /*14cf0*/  FFMA.FTZ R4, R188, UR9, -R8.reuse ;  /* 0x00000009bc047c23 */ /* 0x100fe20008010808 */
[----:B------:R-:W-:Y:S01]  /*14d00*/  MOV R218, R239 ;  /* 0x000000ef00da7202 */ /* 0x000fe20000000f00 */
[----:B---3--:R-:W-:Y:S01]  /*14d10*/  FFMA.FTZ R3, R186, UR9, -R8 ;  /* 0x00000009ba037c23 */ /* 0x008fe20008010808 */
[----:B------:R-:W-:Y:S01]  /*14d20*/  MOV R186, R190 ;  /* 0x000000be00ba7202 */ /* 0x000fe20000000f00 */
[----:B------:R2:W-:Y:S01]  /*14d30*/  MUFU.EX2 R132, R4 ;  /* 0x0000000400847308 */ /* 0x0005e20000000800 */
        /* <DEDUP_REMOVED lines=9> */
[-C--:B------:R-:W-:Y:S01]  /*14dd0*/  FMUL.FTZ R81, R81, R10.reuse ;  /* 0x0000000a51517220 */ /* 0x080fe20000410000 */
[--C-:B--2---:R-:W-:Y:S01]  /*14de0*/  FFMA.FTZ R4, R184, UR9, -R8.reuse ;  /* 0x00000009b8047c23 */ /* 0x104fe20008010808 */
[-C--:B------:R-:W-:Y:S01]  /*14df0*/  FMUL.FTZ R68, R68, R10.reuse ;  /* 0x0000000a44447220 */ /* 0x080fe20000410000 */
[-C--:B------:R-:W-:Y:S01]  /*14e00*/  FMUL.FTZ R69, R69, R10.reuse ;  /* 0x0000000a45457220 */ /* 0x080fe20000410000 */
[----:B------:R-:W-:Y:S01]  /*14e10*/  FMUL.FTZ R144, R144, R10 ;  /* 0x0000000a90907220 */ /* 0x000fe20000410000 */
[----:B---3--:R-:W-:Y:S01]  /*14e20*/  FMUL.FTZ R3, R5, UR9 ;  /* 0x0000000905037c20 */ /* 0x008fe20008410000 */
[----:B------:R1:W-:Y:S01]  /*14e30*/  MUFU.EX2 R137, R4 ;  /* 0x0000000400897308 */ /* 0x0003e20000000800 */
[----:B----4-:R-:W-:Y:S01]  /*14e40*/  F2FP.BF16.F32.PACK_AB R5, R138, R132 ;  /* 0x000000848a05723e */ /* 0x010fe200000010ff */
        /* <DEDUP_REMOVED lines=16> */
[----:B--2---:R-:W-:Y:S01]  /*14f50*/  FFMA.FTZ R3, R139, UR9, -R8 ;  /* 0x000000098b037c23 */ /* 0x004fe20008010808 */
[-C--:B---3--:R-:W-:Y:S01]  /*14f60*/  FMUL.FTZ R54, R54, R9.reuse ;  /* 0x0000000936367220 */ /* 0x088fe20000410000 */
[-C--:B------:R-:W-:Y:S01]  /*14f70*/  FMUL.FTZ R55, R55, R9.reuse ;  /* 0x0000000937377220 */ /* 0x080fe20000410000 */
[-C--:B------:R-:W-:Y:S01]  /*14f80*/  FMUL.FTZ R38, R38, R9.reuse ;  /* 0x0000000926267220 */ /* 0x080fe20000410000 */
        /* <DEDUP_REMOVED lines=42> */
[--C-:B------:R-:W-:Y:S01]  /*15230*/  FFMA.FTZ R0, R211, UR9, -R13.reuse ;  /* 0x00000009d3007c23 */ /* 0x100fe2000801080d */
[-C--:B------:R-:W-:Y:S01]  /*15240*/  FMUL.FTZ R128, R128, R10.reuse ;  /* 0x0000000a80807220 */ /* 0x080fe20000410000 */
[----:B------:R-:W-:Y:S01]  /*15250*/  FMUL.FTZ R129, R129, R10 ;  /* 0x0000000a81817220 */ /* 0x000fe20000410000 */
[C---:B------:R-:W-:Y:S01]  /*15260*/  HMMA.16816.F32.BF16 R176, R4.reuse, R22, R80 ;  /* 0x0000001604b0723c */ /* 0x040fe20000041850 */
[----:B------:R1:W-:Y:S01]  /*15270*/  MUFU.EX2 R23, R3 ;  /* 0x0000000300177308 */ /* 0x0003e20000000800 */
[-C--:B------:R-:W-:Y:S01]  /*15280*/  FMUL.FTZ R130, R130, R9.reuse ;  /* 0x0000000982827220 */ /* 0x080fe20000410000 */
[-C--:B------:R-:W-:Y:S01]  /*15290*/  FMUL.FTZ R131, R131, R9.reuse ;  /* 0x0000000983837220 */ /* 0x080fe20000410000 */
[----:B------:R-:W-:Y:S01]  /*152a0*/  LDSM.16.MT88.4 R48, [R15+0x800] ;  /* 0x000800000f30783b */ /* 0x000fe20000004200 */
[----:B------:R2:W4:Y:S01]  /*152b0*/  MUFU.EX2 R22, R14 ;  /* 0x0000000e00167308 */ /* 0x0005220000000800 */
[----:B---3--:R-:W-:Y:S01]  /*152c0*/  F2FP.BF16.F32.PACK_AB R124, R25, R24 ;  /* 0x00000018197c723e */ /* 0x008fe200000010ff */
[----:B------:R-:W-:Y:S01]  /*152d0*/  FFMA.FTZ R10, R218, R10, R180 ;  /* 0x0000000ada0a7223 */ /* 0x000fe200000100b4 */
[----:B------:R-:W-:Y:S01]  /*152e0*/  HMMA.16816.F32.BF16 R68, R4, R20, R68 ;  /* 0x000000140444723c */ /* 0x000fe20000041844 */
[----:B------:R3:W-:Y:S01]  /*152f0*/  MUFU.EX2 R20, R0 ;  /* 0x0000000000147308 */ /* 0x0007e20000000800 */
[----:B------:R-:W-:Y:S01]  /*15300*/  LDSM.16.MT88.4 R80, [R212+0xb800] ;  /* 0x00b80000d450783b */ /* 0x000fe20000004200 */
[----:B------:R-:W-:Y:S01]  /*15310*/  FFMA.FTZ R9, R217, R9, R132 ;  /* 0x00000009d9097223 */ /* 0x000fe20000010084 */
[----:B-1----:R-:W-:-:S04]  /*15320*/  FFMA.FTZ R3, R235, UR9, -R13 ;  /* 0x00000009eb037c23 */ /* 0x002fc8000801080d */
        /* <DEDUP_REMOVED lines=22> */
[----:B------:R-:W1:Y:S01]  /*15490*/  MUFU.EX2 R19, R14 ;  /* 0x0000000e00137308 */ /* 0x000e620000000800 */
[----:B--2---:R-:W-:-:S02]  /*154a0*/  FFMA.FTZ R3, R233, UR9, -R2 ;  /* 0x00000009e9037c23 */ /* 0x004fc40008010802 */
[----:B------:R-:W-:Y:S01]  /*154b0*/  HMMA.16816.F32.BF16 R28, R4, R30, R128 ;  /* 0x0000001e041c723c */ /* 0x000fe20000041880 */
[----:B------:R-:W2:Y:S01]  /*154c0*/  LDSM.16.MT88.4 R4, [R219+0x1800] ;  /* 0x00180000db04783b */ /* 0x000ea20000004200 */
[--C-:B---3--:R-:W-:Y:S01]  /*154d0*/  FFMA.FTZ R0, R201, UR9, -R2.reuse ;  /* 0x00000009c9007c23 */ /* 0x108fe20008010802 */
[----:B------:R-:W-:Y:S01]  /*154e0*/  FFMA.FTZ R2, R185, UR9, -R2 ;  /* 0x00000009b9027c23 */ /* 0x000fe20008010802 */
[----:B----4-:R-:W-:Y:S02]  /*154f0*/  F2FP.BF16.F32.PACK_AB R127, R18, R21 ;  /* 0x00000015127f723e */ /* 0x010fe400000010ff */
[----:B------:R3:W4:Y:S01]  /*15500*/  MUFU.EX2 R16, R0 ;  /* 0x0000000000107308 */ /* 0x0007220000000800 */
[----:B-1----:R-:W-:-:S03]  /*15510*/  F2FP.BF16.F32.PACK_AB R125, R19, R20 ;  /* 0x00000014137d723e */ /* 0x002fc600000010ff */
[----:B------:R1:W-:Y:S04]  /*15520*/  MUFU.EX2 R14, R2 ;  /* 0x00000002000e7308 */ /* 0x0003e80000000800 */
[----:B-----5:R-:W5:Y:S01]  /*15530*/  MUFU.EX2 R15, R3 ;  /* 0x00000003000f7308 */ /* 0x020f620000000800 */
[----:B------:R-:W-:Y:S01]  /*15540*/  HMMA.16816.F32.BF16 R164, R124, R172, R164 ;  /* 0x000000ac7ca4723c */ /* 0x000fe200000418a4 */
[----:B---3--:R-:W-:Y:S01]  /*15550*/  FFMA.FTZ R0, R210, UR9, -R8 ;  /* 0x00000009d2007c23 */ /* 0x008fe20008010808 */
[----:B----4-:R-:W-:-:S06]  /*15560*/  F2FP.BF16.F32.PACK_AB R128, R16, R17 ;  /* 0x000000111080723e */ /* 0x010fcc00000010ff */
[----:B------:R-:W-:Y:S01]  /*15570*/  HMMA.16816.F32.BF16 R168, R124, R174, R168 ;  /* 0x000000ae7ca8723c */ /* 0x000fe200000418a8 */
[----:B-1----:R-:W-:Y:S01]  /*15580*/  FFMA.FTZ R2, R205, UR9, -R8 ;  /* 0x00000009cd027c23 */ /* 0x002fe20008010808 */
[----:B------:R1:W-:Y:S01]  /*15590*/  MUFU.EX2 R13, R0 ;  /* 0x00000000000d7308 */ /* 0x0003e20000000800 */
[----:B-----5:R-:W-:-:S03]  /*155a0*/  F2FP.BF16.F32.PACK_AB R130, R14, R15 ;  /* 0x0000000f0e82723e */ /* 0x020fc600000010ff */
[----:B------:R3:W4:Y:S02]  /*155b0*/  MUFU.EX2 R3, R2 ;  /* 0x0000000200037308 */ /* 0x0007240000000800 */
[----:B------:R-:W-:Y:S01]  /*155c0*/  HMMA.16816.F32.BF16 R148, R124, R156, R248 ;  /* 0x0000009c7c94723c */ /* 0x000fe200000418f8 */
[----:B-1----:R-:W-:-:S07]  /*155d0*/  FFMA.FTZ R0, R186, UR9, -R8 ;  /* 0x00000009ba007c23 */ /* 0x002fce0008010808 */
[C---:B--2---:R-:W-:Y:S01]  /*155e0*/  HMMA.16816.F32.BF16 R120, R124.reuse, R4, R120 ;  /* 0x000000047c78723c */ /* 0x044fe20000041878 */
[----:B---3--:R-:W-:Y:S01]  /*155f0*/  FFMA.FTZ R2, R199, UR9, -R8 ;  /* 0x00000009c7027c23 */ /* 0x008fe20008010808 */
        /* <DEDUP_REMOVED lines=67> */
.L_x_2811:
[----:B------:R-:W-:-:S12]  /*15a30*/  UIADD3 UR25, UPT, UPT, UR4, -0x1, URZ ;  /* 0xffffffff04197890 */ /* 0x000fd8000fffe0ff */
.L_x_2816:
[----:B------:R-:W-:-:S09]  /*15a40*/  UISETP.GE.AND UP0, UPT, UR25, UR21, UPT ;  /* 0x000000151900728c */ /* 0x000fd2000bf06270 */
[----:B------:R-:W-:Y:S05]  /*15a50*/  BRA.U !UP0, `(.L_x_2817) ;  /* 0x0000003d08cc7547 */ /* 0x000fea000b800000 */
[----:B-1----:R-:W1:Y:S01]  /*15a60*/  S2R R2, SR_TID.X ;  /* 0x0000000000027919 */ /* 0x002e620000002100 */
[----:B------:R-:W2:Y:S01]  /*15a70*/  LDCU UR15, c[0x0][0x440] ;  /* 0x00008800ff0f77ac */ /* 0x000ea20008000800 */
[----:B------:R-:W-:Y:S01]  /*15a80*/  IMAD.MOV.U32 R218, RZ, RZ, 0x20 ;  /* 0x00000020ffda7424 */ /* 0x000fe200078e00ff */
[----:B------:R-:W-:Y:S01]  /*15a90*/  MOV R137, R133 ;  /* 0x0000008500897202 */ /* 0x000fe20000000f00 */
[----:B------:R-:W-:Y:S01]  /*15aa0*/  IMAD.MOV.U32 R139, RZ, RZ, R136 ;  /* 0x000000ffff8b7224 */ /* 0x000fe200078e0088 */
[----:B------:R-:W3:Y:S01]  /*15ab0*/  LDCU.64 UR8, c[0x0][0x3b8] ;  /* 0x00007700ff0877ac */ /* 0x000ee20008000a00 */
[----:B------:R-:W-:Y:S01]  /*15ac0*/  IMAD.MOV.U32 R138, RZ, RZ, R135 ;  /* 0x000000ffff8a7224 */ /* 0x000fe200078e0087 */
[----:B------:R-:W-:Y:S01]  /*15ad0*/  MOV R221, 0x40 ;  /* 0x0000004000dd7802 */ /* 0x000fe20000000f00 */
[----:B------:R-:W-:Y:S01]  /*15ae0*/  IMAD.MOV.U32 R132, RZ, RZ, R134 ;  /* 0x000000ffff847224 */ /* 0x000fe200078e0086 */
[C---:B------:R-:W-:Y:S01]  /*15af0*/  IADD3 R237, PT, PT, R223.reuse, 0x40, RZ ;  /* 0x00000040dfed7810 */ /* 0x040fe20007ffe0ff */
[C---:B------:R-:W-:Y:S01]  /*15b00*/  VIADD R239, R223.reuse, 0x8 ;  /* 0x00000008dfef7836 */ /* 0x040fe20000000000 */
[----:B------:R-:W-:Y:S01]  /*15b10*/  USHF.L.U64.HI UR7, UR6, 0x4, UR7 ;  /* 0x0000000406077899 */ /* 0x000fe20008010207 */
[----:B------:R-:W-:Y:S01]  /*15b20*/  VIADD R238, R223, 0x48 ;  /* 0x00000048dfee7836 */ /* 0x000fe20000000000 */
[----:B------:R-:W-:Y:S01]  /*15b30*/  USHF.L.U32 UR16, UR6, 0x4, URZ ;  /* 0x0000000406107899 */ /* 0x000fe200080006ff */
[----:B------:R-:W4:Y:S01]  /*15b40*/  LDCU UR18, c[0x0][0x440] ;  /* 0x00008800ff1277ac */ /* 0x000f220008000800 */
[----:B------:R-:W2:Y:S01]  /*15b50*/  LDCU UR17, c[0x0][0x50c] ;  /* 0x0000a180ff1177ac */ /* 0x000ea20008000800 */
[----:B---3--:R-:W-:-:S02]  /*15b60*/  USHF.L.U64.HI UR13, UR8, 0x5, UR9 ;  /* 0x00000005080d7899 */ /* 0x008fc40008010209 */
[----:B------:R-:W-:Y:S02]  /*15b70*/  USHF.L.U32 UR6, UR8, 0x5, URZ ;  /* 0x0000000508067899 */ /* 0x000fe400080006ff */
[----:B------:R-:W-:Y:S02]  /*15b80*/  USHF.L.U64.HI UR9, UR8, 0x4, UR9 ;  /* 0x0000000408097899 */ /* 0x000fe40008010209 */
[----:B------:R-:W-:Y:S01]  /*15b90*/  USHF.L.U32 UR8, UR8, 0x4, URZ ;  /* 0x0000000408087899 */ /* 0x000fe200080006ff */
[----:B------:R-:W3:Y:S01]  /*15ba0*/  LDCU UR4, c[0x0][0x45c] ;  /* 0x00008b80ff0477ac */ /* 0x000ee20008000800 */
[C---:B-1----:R-:W-:Y:S01]  /*15bb0*/  IMAD.SHL.U32 R0, R2.reuse, 0x8, RZ ;  /* 0x0000000802007824 */ /* 0x042fe200078e00ff */
[----:B------:R-:W-:Y:S02]  /*15bc0*/  LOP3.LUT P0, RZ, R2, 0x2, RZ, 0xc0, !PT ;  /* 0x0000000202ff7812 */ /* 0x000fe4000780c0ff */
[----:B------:R-:W-:Y:S02]  /*15bd0*/  IADD3 R2, PT, PT, R212, 0xa000, RZ ;  /* 0x0000a000d4027810 */ /* 0x000fe40007ffe0ff */
[----:B------:R-:W-:-:S02]  /*15be0*/  SEL R218, R218, 0xffffffe0, !P0 ;  /* 0xffffffe0dada7807 */ /* 0x000fc40004000000 */
[----:B------:R-:W-:Y:S02]  /*15bf0*/  LOP3.LUT R0, R0, 0x38, RZ, 0xc0, !PT ;  /* 0x0000003800007812 */ /* 0x000fe400078ec0ff */
[-C--:B------:R-:W-:Y:S01]  /*15c00*/  IADD3 R217, PT, PT, R220, R218.reuse, RZ ;  /* 0x000000dadcd97210 */ /* 0x080fe20007ffe0ff */
[----:B------:R-:W-:Y:S01]  /*15c10*/  IMAD.IADD R216, R213, 0x1, R218 ;  /* 0x00000001d5d87824 */ /* 0x000fe200078e02da */
[----:B--2---:R-:W-:Y:S02]  /*15c20*/  ISETP.GE.AND P5, PT, R0, UR15, PT ;  /* 0x0000000f00007c0c */ /* 0x004fe4000bfa6270 */
[----:B------:R-:W-:Y:S01]  /*15c30*/  IADD3 R215, PT, PT, R212, R218, RZ ;  /* 0x000000dad4d77210 */ /* 0x000fe20007ffe0ff */
[----:B----4-:R-:W-:Y:S10]  /*15c40*/  BRA `(.L_x_2818) ;  /* 0x0000000000fc7947 */ /* 0x010ff40003800000 */
.L_x_2820:
[----:B------:R-:W-:Y:S01]  /*15c50*/  IMAD.SHL.U32 R136, R136, 0x8, RZ ;  /* 0x0000000888887824 */ /* 0x000fe200078e00ff */
[----:B------:R-:W2:Y:S01]  /*15c60*/  LDL R185, [R1+0x4] ;  /* 0x0000040001b97983 */ /* 0x000ea20000100800 */
[----:B------:R-:W-:Y:S01]  /*15c70*/  IMAD.U32 R11, RZ, RZ, UR9 ;  /* 0x00000009ff0b7e24 */ /* 0x000fe2000f8e00ff */
[----:B------:R-:W-:Y:S02]  /*15c80*/  MOV R6, UR25 ;  /* 0x0000001900067c02 */ /* 0x000fe40008000f00 */
[----:B------:R-:W3:Y:S01]  /*15c90*/  LDL R184, [R1] ;  /* 0x0000000001b87983 */ /* 0x000ee20000100800 */
[----:B------:R-:W-:Y:S02]  /*15ca0*/  LOP3.LUT R136, R136, 0x38, RZ, 0xc0, !PT ;  /* 0x0000003888887812 */ /* 0x000fe400078ec0ff */
[----:B------:R-:W-:Y:S02]  /*15cb0*/  MOV R8, UR25 ;  /* 0x0000001900087c02 */ /* 0x000fe40008000f00 */
[----:B------:R-:W-:Y:S02]  /*15cc0*/  ISETP.GE.AND P5, PT, R136, UR18, PT ;  /* 0x0000001288007c0c */ /* 0x000fe4000bfa6270 */
[----:B------:R-:W-:Y:S01]  /*15cd0*/  MOV R135, UR25 ;  /* 0x0000001900877c02 */ /* 0x000fe20008000f00 */
[----:B------:R-:W-:Y:S01]  /*15ce0*/  @!P1 VIADD R8, R8, 0xffffffff ;  /* 0xffffffff08089836 */ /* 0x000fe20000000000 */
[----:B------:R-:W-:Y:S02]  /*15cf0*/  MOV R10, UR8 ;  /* 0x00000008000a7c02 */ /* 0x000fe40008000f00 */
[----:B------:R-:W-:Y:S01]  /*15d00*/  MOV R133, UR25 ;  /* 0x0000001900857c02 */ /* 0x000fe20008000f00 */
[----:B------:R-:W-:Y:S06]  /*15d10*/  @!P1 IMAD R134, R8, UR13, RZ ;  /* 0x0000000d08869c24 */ /* 0x000fec000f8e02ff */
[----:B------:R-:W-:Y:S02]  /*15d20*/  @!P5 VIADD R6, R6, 0xffffffff ;  /* 0xffffffff0606d836 */ /* 0x000fe40000000000 */
[----:B------:R-:W-:Y:S02]  /*15d30*/  @!P5 VIADD R133, R133, 0xffffffff ;  /* 0xffffffff8585d836 */ /* 0x000fe40000000000 */
[C---:B------:R-:W-:Y:S02]  /*15d40*/  @!P5 IMAD R9, R6.reuse, UR13, RZ ;  /* 0x0000000d0609dc24 */ /* 0x040fe4000f8e02ff */
[----:B------:R-:W-:Y:S04]  /*15d50*/  @!P5 IMAD.WIDE.U32 R6, R6, UR6, RZ ;  /* 0x000000060606dc25 */ /* 0x000fe8000f8e00ff */
[----:B------:R-:W-:Y:S01]  /*15d60*/  @!P5 IMAD.IADD R9, R7, 0x1, R9 ;  /* 0x000000010709d824 */ /* 0x000fe200078e0209 */
[----:B------:R-:W-:Y:S01]  /*15d70*/  MOV R7, UR9 ;  /* 0x0000000900077c02 */ /* 0x000fe20008000f00 */
[C---:B------:R-:W-:Y:S04]  /*15d80*/  @!P5 IMAD.WIDE.U32 R10, R133.reuse, UR6, R10 ;  /* 0x00000006850adc25 */ /* 0x040fe8000f8e000a */
[----:B------:R-:W-:Y:S01]  /*15d90*/  @!P5 IMAD R133, R133, UR13, RZ ;  /* 0x0000000d8585dc24 */ /* 0x000fe2000f8e02ff */
[CC--:B--2---:R-:W-:Y:S04]  /*15da0*/  @!P5 LEA R141, P0, R6.reuse, R185.reuse, 0x1 ;  /* 0x000000b9068dd211 */ /* 0x0c4fe800078008ff */
[----:B---3--:R-:W-:Y:S01]  /*15db0*/  @!P5 LEA.HI.X R140, R6, R184, R9, 0x1, P0 ;  /* 0x000000b8068cd211 */ /* 0x008fe200000f0c09 */
[----:B------:R-:W-:Y:S04]  /*15dc0*/  @!P1 IMAD.WIDE.U32 R8, R8, UR6, RZ ;  /* 0x0000000608089c25 */ /* 0x000fe8000f8e00ff */
[----:B------:R-:W-:Y:S01]  /*15dd0*/  IMAD.U32 R6, RZ, RZ, UR8 ;  /* 0x00000008ff067e24 */ /* 0x000fe2000f8e00ff */
[----:B------:R-:W-:Y:S01]  /*15de0*/  @!P1 IADD3 R136, PT, PT, R9, R134, RZ ;  /* 0x0000008609889210 */ /* 0x000fe20007ffe0ff */
[----:B------:R-:W-:Y:S01]  /*15df0*/  @!P1 VIADD R9, R135, 0xffffffff ;  /* 0xffffffff87099836 */ /* 0x000fe20000000000 */
[C---:B------:R-:W-:Y:S03]  /*15e00*/  @!P1 LEA R134, P0, R8.reuse, R185, 0x1 ;  /* 0x000000b908869211 */ /* 0x040fe600078008ff */
[----:B------:R-:W-:Y:S01]  /*15e10*/  @!P1 IMAD.WIDE.U32 R6, R9, UR6, R6 ;  /* 0x0000000609069c25 */ /* 0x000fe2000f8e0006 */
[-C--:B------:R-:W-:Y:S02]  /*15e20*/  @!P1 LEA.HI.X R135, R8, R184.reuse, R136, 0x1, P0 ;  /* 0x000000b808879211 */ /* 0x080fe400000f0c88 */
[----:B------:R-:W-:Y:S01]  /*15e30*/  @!P5 IADD3 R8, PT, PT, R133, R11, RZ ;  /* 0x0000000b8508d210 */ /* 0x000fe20007ffe0ff */
[----:B------:R-:W-:Y:S01]  /*15e40*/  @!P1 IMAD R9, R9, UR13, RZ ;  /* 0x0000000d09099c24 */ /* 0x000fe2000f8e02ff */
[CC--:B------:R-:W-:Y:S03]  /*15e50*/  @!P5 LEA R11, P0, R10.reuse, R185.reuse, 0x1 ;  /* 0x000000b90a0bd211 */ /* 0x0c0fe600078008ff */
[----:B------:R-:W-:Y:S01]  /*15e60*/  @!P1 IMAD.IADD R7, R9, 0x1, R7 ;  /* 0x0000000109079824 */ /* 0x000fe200078e0207 */
        /* <DEDUP_REMOVED lines=15> */
[----:B-1----:R-:W-:Y:S01]  /*15f60*/  @!P5 MOV R6, R11 ;  /* 0x0000000b0006d202 */ /* 0x002fe20000000f00 */
        /* <DEDUP_REMOVED lines=13> */
.L_x_2818:
[----:B--2---:R-:W2:Y:S01]  /*16040*/  LDL R9, [R1+0xc] ;  /* 0x00000c0001097983 */ /* 0x004ea20000100800 */
[----:B------:R-:W-:Y:S05]  /*16050*/  DEPBAR.LE SB0, 0x0 ;  /* 0x000080000000791a */ /* 0x000fea0000000000 */
[----:B------:R-:W4:Y:S01]  /*16060*/  LDL R14, [R1+0x8] ;  /* 0x00000800010e7983 */ /* 0x000f220000100800 */
[----:B------:R-:W-:Y:S01]  /*16070*/  MOV R8, UR25 ;  /* 0x0000001900087c02 */ /* 0x000fe20008000f00 */
[----:B------:R-:W-:Y:S01]  /*16080*/  UIMAD.WIDE.U32 UR26, UR11, UR25, URZ ;  /* 0x000000190b1a72a5 */ /* 0x000fe2000f8e00ff */
[----:B------:R-:W-:Y:S01]  /*16090*/  IMAD.U32 R6, RZ, RZ, UR16 ;  /* 0x00000010ff067e24 */ /* 0x000fe2000f8e00ff */
        /* <DEDUP_REMOVED lines=10> */
[----:B------:R-:W5:Y:S01]  /*16140*/  S2R R136, SR_TID.X ;  /* 0x0000000000887919 */ /* 0x000f620000002100 */
[----:B-1----:R-:W-:Y:S05]  /*16150*/  IMAD.SHL.U32 R0, R0, 0x8, RZ ;  /* 0x0000000800007824 */ /* 0x002fea00078e00ff */
[----:B------:R-:W-:Y:S04]  /*16160*/  LOP3.LUT R0, R0, 0x38, RZ, 0xc0, !PT ;  /* 0x0000003800007812 */ /* 0x000fe800078ec0ff */
[----:B------:R-:W-:Y:S02]  /*16170*/  LOP3.LUT R0, R0, 0x40, RZ, 0xfc, !PT ;  /* 0x0000004000007812 */ /* 0x000fe400078efcff */
[----:B-----5:R-:W-:Y:S02]  /*16180*/  SHF.L.U32 R134, R136, 0x1, RZ ;  /* 0x0000000188867819 */ /* 0x020fe400000006ff */
[----:B------:R-:W-:Y:S02]  /*16190*/  ISETP.GE.AND P1, PT, R0, UR18, PT ;  /* 0x0000001200007c0c */ /* 0x000fe4000bf26270 */
[----:B------:R-:W-:Y:S01]  /*161a0*/  MOV R0, UR25 ;  /* 0x0000001900007c02 */ /* 0x000fe20008000f00 */
[----:B------:R-:W-:Y:S04]  /*161b0*/  STL [R1+0x24], R134 ;  /* 0x0000248601007387 */ /* 0x000fe80000100800 */
[----:B------:R-:W-:Y:S01]  /*161c0*/  @!P5 IMAD.WIDE.U32 R6, R0, UR11, R6 ;  /* 0x0000000b0006dc25 */ /* 0x000fe2000f8e0006 */
[----:B------:R-:W-:Y:S03]  /*161d0*/  MOV R0, UR15 ;  /* 0x0000000f00007c02 */ /* 0x000fe60008000f00 */
[----:B------:R-:W-:Y:S02]  /*161e0*/  @!P5 VIADD R3, R7, UR19 ;  /* 0x000000130703dc36 */ /* 0x000fe40008000000 */
[----:B------:R-:W-:Y:S04]  /*161f0*/  @!P1 IMAD.WIDE.U32 R4, R8, UR11, R4 ;  /* 0x0000000b08049c25 */ /* 0x000fe8000f8e0004 */
[----:B------:R-:W-:Y:S01]  /*16200*/  @!P1 VIADD R7, R5, UR19 ;  /* 0x0000001305079c36 */ /* 0x000fe20008000000 */
[-C--:B--2---:R-:W-:Y:S02]  /*16210*/  @!P1 LEA R8, P0, R4, R9.reuse, 0x1 ;  /* 0x0000000904089211 */ /* 0x084fe400078008ff */
[CC--:B------:R-:W-:Y:S02]  /*16220*/  @!P5 LEA R12, P4, R2.reuse, R9.reuse, 0x1 ;  /* 0x00000009020cd211 */ /* 0x0c0fe400078808ff */
[-C--:B------:R-:W-:Y:S02]  /*16230*/  @!P1 LEA R10, P2, R2, R9.reuse, 0x1 ;  /* 0x00000009020a9211 */ /* 0x080fe400078408ff */
[----:B------:R-:W-:Y:S02]  /*16240*/  @!P5 LEA R13, P3, R6, R9, 0x1 ;  /* 0x00000009060dd211 */ /* 0x000fe400078608ff */
[-C--:B----4-:R-:W-:Y:S02]  /*16250*/  @!P1 LEA.HI.X R9, R4, R14.reuse, R7, 0x1, P0 ;  /* 0x0000000e04099211 */ /* 0x090fe400000f0c07 */
[C-C-:B------:R-:W-:Y:S02]  /*16260*/  @!P5 LEA.HI.X R5, R2.reuse, R14, R0.reuse, 0x1, P4 ;  /* 0x0000000e0205d211 */ /* 0x140fe400020f0c00 */
[----:B------:R-:W-:Y:S02]  /*16270*/  @!P5 MOV R4, R12 ;  /* 0x0000000c0004d202 */ /* 0x000fe40000000f00 */
[-C--:B------:R-:W-:Y:S01]  /*16280*/  @!P1 LEA.HI.X R11, R2, R14.reuse, R0, 0x1, P2 ;  /* 0x0000000e020b9211 */ /* 0x080fe200010f0c00 */
[----:B------:R-:W-:Y:S01]  /*16290*/  @!P5 IMAD.MOV.U32 R2, RZ, RZ, R13 ;  /* 0x000000ffff02d224 */ /* 0x000fe200078e000d */
[----:B------:R-:W-:Y:S01]  /*162a0*/  @!P5 LEA.HI.X R3, R6, R14, R3, 0x1, P3 ;  /* 0x0000000e0603d211 */ /* 0x000fe200018f0c03 */
[----:B------:R-:W-:Y:S01]  /*162b0*/  @!PT LDS RZ, [RZ] ;  /* 0x00000000fffff984 */ /* 0x000fe20000000800 */
[----:B------:R-:W-:Y:S01]  /*162c0*/  @!PT LDS RZ, [RZ] ;  /* 0x00000000fffff984 */ /* 0x000fe20000000800 */
[----:B------:R-:W-:Y:S01]  /*162d0*/  @!PT LDS RZ, [RZ] ;  /* 0x00000000fffff984 */ /* 0x000fe20000000800 */
[----:B------:R-:W-:Y:S01]  /*162e0*/  @!P5 LDGSTS.E.BYPASS.LTC128B.128 [R222+0xa000], desc[UR30][R4.64] ;  /* 0x0a00000004dedfae */ /* 0x000fe2000b981a1e */
[----:B------:R-:W-:Y:S05]  /*162f0*/  LOP3.LUT P4, RZ, R136, 0x4, RZ, 0xc0, !PT ;  /* 0x0000000488ff7812 */ /* 0x000fea000788c0ff */
[----:B------:R-:W-:Y:S01]  /*16300*/  @P5 STS.128 [R222+0xa000], RZ ;  /* 0x00a000ffde005388 */ /* 0x000fe20000000c00 */
[----:B------:R-:W-:Y:S05]  /*16310*/  SEL R0, R221, 0xffffffc0, !P4 ;  /* 0xffffffc0dd007807 */ /* 0x000fea0006000000 */
        /* <DEDUP_REMOVED lines=10> */
[----:B------:R-:W-:Y:S01]  /*163c0*/  @!PT LDS RZ, [RZ] ;  /* 0x00000000fffff984 */ /* 0x000fe20000000800 */
[----:B------:R-:W-:Y:S01]  /*163d0*/  @!PT LDS RZ, [RZ] ;  /* 0x00000000fffff984 */ /* 0x000fe20000000800 */
[----:B------:R-:W-:Y:S01]  /*163e0*/  @!PT LDS RZ, [RZ] ;  /* 0x00000000fffff984 */ /* 0x000fe20000000800 */
[----:B------:R2:W-:Y:S06]  /*163f0*/  @!P1 LDGSTS.E.BYPASS.LTC128B.128 [R222+0xb800], desc[UR30][R8.64+0x80] ;  /* 0x0b80008008de9fae */ /* 0x0005ec000b981a1e */
[----:B------:R-:W-:Y:S06]  /*16400*/  @P1 STS.128 [R222+0xb800], RZ ;  /* 0x00b800ffde001388 */ /* 0x000fec0000000c00 */
[----:B------:R-:W-:Y:S06]  /*16410*/  LDSM.16.M88.4 R32, [R213] ;  /* 0x00000000d520783b */ /* 0x000fec0000000200 */
[----:B------:R-:W4:Y:S01]  /*16420*/  LDSM.16.M88.4 R16, [R214+UR5+0x8000] ;  /* 0x00800005d610783b */ /* 0x000f220008000200 */
[----:B-1----:R-:W-:Y:S05]  /*16430*/  IMAD.IADD R2, R213, 0x1, R0 ;  /* 0x00000001d5027824 */ /* 0x002fea00078e0200 */
[----:B------:R-:W2:Y:S01]  /*16440*/  LDSM.16.M88.4 R28, [R213+0x2000] ;  /* 0x00200000d51c783b */ /* 0x000ea20000000200 */
[----:B------:R-:W-:Y:S01]  /*16450*/  IADD3 R0, PT, PT, R220, R0, RZ ;  /* 0x00000000dc007210 */ /* 0x000fe20007ffe0ff */
[C---:B------:R-:W-:Y:S04]  /*16460*/  IMAD.IADD R3, R218.reuse, 0x1, R2 ;  /* 0x00000001da037824 */ /* 0x040fe800078e0202 */
[----:B------:R-:W1:Y:S01]  /*16470*/  LDSM.16.M88.4 R140, [R214+UR5+0x8800] ;  /* 0x00880005d68c783b */ /* 0x000e620008000200 */
[----:B------:R-:W-:Y:S05]  /*16480*/  IMAD.IADD R133, R218, 0x1, R0 ;  /* 0x00000001da857824 */ /* 0x000fea00078e0200 */
[----:B------:R-:W0:Y:S06]  /*16490*/  LDGDEPBAR ;  /* 0x00000000000079af */ /* 0x000e2c0000000000 */
[----:B------:R-:W-:Y:S06]  /*164a0*/  LDSM.16.M88.4 R176, [R216] ;  /* 0x00000000d8b0783b */ /* 0x000fec0000000200 */
[----:B------:R-:W5:Y:S06]  /*164b0*/  LDSM.16.M88.4 R180, [R217+0x8000] ;  /* 0x00800000d9b4783b */ /* 0x000f6c0000000200 */
[----:B------:R-:W3:Y:S01]  /*164c0*/  LDSM.16.M88.4 R184, [R216+0x2000] ;  /* 0x00200000d8b8783b */ /* 0x000ee20000000200 */
[-C--:B----4-:R-:W-:Y:S05]  /*164d0*/  HMMA.16816.F32.BF16 R4, R32, R16.reuse, RZ ;  /* 0x000000102004723c */ /* 0x090fea00000418ff */
[----:B------:R-:W4:Y:S06]  /*164e0*/  LDSM.16.M88.4 R188, [R217+0x8800] ;  /* 0x00880000d9bc783b */ /* 0x000f2c0000000200 */
[----:B------:R-:W-:Y:S01]  /*164f0*/  LDSM.16.M88.4 R192, [R0+0x8000] ;  /* 0x0080000000c0783b */ /* 0x000fe20000000200 */
[C---:B--2---:R-:W-:Y:S05]  /*16500*/  HMMA.16816.F32.BF16 R8, R28.reuse, R16, RZ ;  /* 0x000000101c08723c */ /* 0x044fea00000418ff */
[----:B------:R-:W-:Y:S03]  /*16510*/  LDSM.16.M88.4 R196, [R2+0x2000] ;  /* 0x0020000002c4783b */ /* 0x000fe60000000200 */
[-C--:B------:R-:W-:Y:S03]  /*16520*/  HMMA.16816.F32.BF16 R12, R28, R18.reuse, RZ ;  /* 0x000000121c0c723c */ /* 0x080fe600000418ff */
[----:B------:R-:W-:Y:S05]  /*16530*/  LDSM.16.M88.4 R200, [R0+0x8800] ;  /* 0x0088000000c8783b */ /* 0x000fea0000000200 */
[C---:B------:R-:W-:Y:S01]  /*16540*/  HMMA.16816.F32.BF16 R16, R32.reuse, R18, RZ ;  /* 0x000000122010723c */ /* 0x040fe200000418ff */
[----:B------:R-:W-:Y:S06]  /*16550*/  LDSM.16.M88.4 R204, [R133+0x8000] ;  /* 0x0080000085cc783b */ /* 0x000fec0000000200 */
[----:B------:R-:W-:Y:S01]  /*16560*/  LDSM.16.M88.4 R208, [R3+0x2000] ;  /* 0x0020000003d0783b */ /* 0x000fe20000000200 */
[-C--:B-1----:R-:W-:Y:S08]  /*16570*/  HMMA.16816.F32.BF16 R20, R32, R140.reuse, RZ ;  /* 0x0000008c2014723c */ /* 0x082ff000000418ff */
[C---:B------:R-:W-:Y:S08]  /*16580*/  HMMA.16816.F32.BF16 R24, R28.reuse, R140, RZ ;  /* 0x0000008c1c18723c */ /* 0x040ff000000418ff */
[-C--:B------:R-:W-:Y:S08]  /*16590*/  HMMA.16816.F32.BF16 R28, R28, R142.reuse, RZ ;  /* 0x0000008e1c1c723c */ /* 0x080ff000000418ff */
[----:B------:R-:W-:Y:S01]  /*165a0*/  HMMA.16816.F32.BF16 R32, R32, R142, RZ ;  /* 0x0000008e2020723c */ /* 0x000fe200000418ff */
[----:B------:R-:W1:Y:S07]  /*165b0*/  LDSM.16.M88.4 R140, [R2] ;  /* 0x00000000028c783b */ /* 0x000e6e0000000200 */
[-C--:B-----5:R-:W-:Y:S08]  /*165c0*/  HMMA.16816.F32.BF16 R4, R176, R180.reuse, R4 ;  /* 0x000000b4b004723c */ /* 0x0a0ff00000041804 */
[C---:B---3--:R-:W-:Y:S08]  /*165d0*/  HMMA.16816.F32.BF16 R8, R184.reuse, R180, R8 ;  /* 0x000000b4b808723c */ /* 0x048ff00000041808 */
[-C--:B------:R-:W-:Y:S08]  /*165e0*/  HMMA.16816.F32.BF16 R12, R184, R182.reuse, R12 ;  /* 0x000000b6b80c723c */ /* 0x080ff0000004180c */
[C---:B------:R-:W-:Y:S01]  /*165f0*/  HMMA.16816.F32.BF16 R16, R176.reuse, R182, R16 ;  /* 0x000000b6b010723c */ /* 0x040fe20000041810 */
[----:B------:R-:W2:Y:S07]  /*16600*/  LDSM.16.M88.4 R180, [R3] ;  /* 0x0000000003b4783b */ /* 0x000eae0000000200 */
[-C--:B----4-:R-:W-:Y:S08]  /*16610*/  HMMA.16816.F32.BF16 R20, R176, R188.reuse, R20 ;  /* 0x000000bcb014723c */ /* 0x090ff00000041814 */
[C---:B------:R-:W-:Y:S08]  /*16620*/  HMMA.16816.F32.BF16 R24, R184.reuse, R188, R24 ;  /* 0x000000bcb818723c */ /* 0x040ff00000041818 */
[-C--:B------:R-:W-:Y:S01]  /*16630*/  HMMA.16816.F32.BF16 R28, R184, R190.reuse, R28 ;  /* 0x000000beb81c723c */ /* 0x080fe2000004181c */
[----:B------:R-:W-:Y:S07]  /*16640*/  LDSM.16.M88.4 R184, [R213+0x4000] ;  /* 0x00400000d5b8783b */ /* 0x000fee0000000200 */
[----:B------:R-:W-:Y:S01]  /*16650*/  HMMA.16816.F32.BF16 R32, R176, R190, R32 ;  /* 0x000000beb020723c */ /* 0x000fe20000041820 */
[----:B------:R-:W3:Y:S06]  /*16660*/  LDSM.16.M88.4 R176, [R133+0x8800] ;  /* 0x0088000085b0783b */ /* 0x000eec0000000200 */
[----:B------:R-:W4:Y:S01]  /*16670*/  LDSM.16.M88.4 R188, [R214+UR5+0x9000] ;  /* 0x00900005d6bc783b */ /* 0x000f220008000200 */
[-C--:B-1----:R-:W-:Y:S08]  /*16680*/  HMMA.16816.F32.BF16 R4, R140, R192.reuse, R4 ;  /* 0x000000c08c04723c */ /* 0x082ff00000041804 */
        /* <DEDUP_REMOVED lines=9> */
[----:B------:R-:W1:Y:S06]  /*16720*/  LDSM.16.M88.4 R140, [R213+0x6000] ;  /* 0x00600000d58c783b */ /* 0x000e6c0000000200 */
[----:B------:R-:W5:Y:S01]  /*16730*/  LDSM.16.M88.4 R200, [R217+0x9000] ;  /* 0x00900000d9c8783b */ /* 0x000f620000000200 */
[-C--:B--2---:R-:W-:Y:S08]  /*16740*/  HMMA.16816.F32.BF16 R4, R180, R204.reuse, R4 ;  /* 0x000000ccb404723c */ /* 0x084ff00000041804 */
[C---:B------:R-:W-:Y:S08]  /*16750*/  HMMA.16816.F32.BF16 R8, R208.reuse, R204, R8 ;  /* 0x000000ccd008723c */ /* 0x040ff00000041808 */
        /* <DEDUP_REMOVED lines=11> */
[C---:B-1----:R-:W-:Y:S08]  /*16810*/  HMMA.16816.F32.BF16 R8, R140.reuse, R188, R8 ;  /* 0x000000bc8c08723c */ /* 0x042ff00000041808 */
[-C--:B------:R-:W-:Y:S08]  /*16820*/  HMMA.16816.F32.BF16 R12, R140, R190.reuse, R12 ;  /* 0x000000be8c0c723c */ /* 0x080ff0000004180c */
[C---:B------:R-:W-:Y:S01]  /*16830*/  HMMA.16816.F32.BF16 R16, R184.reuse, R190, R16 ;  /* 0x000000beb810723c */ /* 0x040fe20000041810 */
[----:B------:R-:W-:Y:S07]  /*16840*/  LDSM.16.M88.4 R188, [R3+0x4000] ;  /* 0x0040000003bc783b */ /* 0x000fee0000000200 */
[-C--:B------:R-:W-:Y:S08]  /*16850*/  HMMA.16816.F32.BF16 R20, R184, R192.reuse, R20 ;  /* 0x000000c0b814723c */ /* 0x080ff00000041814 */
[C---:B------:R-:W-:Y:S08]  /*16860*/  HMMA.16816.F32.BF16 R24, R140.reuse, R192, R24 ;  /* 0x000000c08c18723c */ /* 0x040ff00000041818 */
[-C--:B------:R-:W-:Y:S01]  /*16870*/  HMMA.16816.F32.BF16 R28, R140, R194.reuse, R28 ;  /* 0x000000c28c1c723c */ /* 0x080fe2000004181c */
[----:B------:R1:W4:Y:S07]  /*16880*/  LDSM.16.M88.4 R140, [R2+0x6000] ;  /* 0x00600000028c783b */ /* 0x00032e0000000200 */
[----:B------:R-:W-:Y:S01]  /*16890*/  HMMA.16816.F32.BF16 R32, R184, R194, R32 ;  /* 0x000000c2b820723c */ /* 0x000fe20000041820 */
[----:B------:R3:W4:Y:S06]  /*168a0*/  LDSM.16.M88.4 R184, [R0+0x9800] ;  /* 0x0098000000b8783b */ /* 0x00072c0000000200 */
[----:B------:R-:W4:Y:S01]  /*168b0*/  LDSM.16.M88.4 R192, [R133+0x9000] ;  /* 0x0090000085c0783b */ /* 0x000f220000000200 */
[-C--:B-----5:R-:W-:Y:S08]  /*168c0*/  HMMA.16816.F32.BF16 R4, R196, R200.reuse, R4 ;  /* 0x000000c8c404723c */ /* 0x0a0ff00000041804 */
[C---:B--2---:R-:W-:Y:S04]  /*168d0*/  HMMA.16816.F32.BF16 R8, R176.reuse, R200, R8 ;  /* 0x000000c8b008723c */ /* 0x044fe80000041808 */
[----:B-1----:R-:W-:Y:S04]  /*168e0*/  LOP3.LUT R2, R134, 0x6, RZ, 0xc0, !PT ;  /* 0x0000000686027812 */ /* 0x002fe800078ec0ff */
[-C--:B------:R-:W-:Y:S01]  /*168f0*/  HMMA.16816.F32.BF16 R12, R176, R202.reuse, R12 ;  /* 0x000000cab00c723c */ /* 0x080fe2000004180c */
[----:B------:R-:W-:Y:S01]  /*16900*/  STL [R1+0x20], R2 ;  /* 0x0000200201007387 */ /* 0x000fe20000100800 */
[----:B---3--:R-:W-:Y:S04]  /*16910*/  IMAD.U32 R0, RZ, RZ, UR25 ;  /* 0x00000019ff007e24 */ /* 0x008fe8000f8e00ff */
[----:B------:R-:W-:Y:S02]  /*16920*/  IMAD R0, R0, 0x20, R2 ;  /* 0x0000002000007824 */ /* 0x000fe400078e0202 */
[C---:B------:R-:W-:Y:S04]  /*16930*/  HMMA.16816.F32.BF16 R16, R196.reuse, R202, R16 ;  /* 0x000000cac410723c */ /* 0x040fe80000041810 */
[-C--:B------:R-:W-:Y:S02]  /*16940*/  ISETP.GT.AND P6, PT, R226, R0.reuse, PT ;  /* 0x00000000e200720c */ /* 0x080fe40003fc4270 */
[-C--:B------:R-:W-:Y:S02]  /*16950*/  ISETP.GT.AND P3, PT, R227, R0.reuse, PT ;  /* 0x00000000e300720c */ /* 0x080fe40003f64270 */
[-C--:B------:R-:W-:Y:S03]  /*16960*/  HMMA.16816.F32.BF16 R20, R196, R180.reuse, R20 ;  /* 0x000000b4c414723c */ /* 0x080fe60000041814 */
[----:B------:R-:W-:Y:S05]  /*16970*/  ISETP.GT.AND P2, PT, R224, R0, PT ;  /* 0x00000000e000720c */ /* 0x000fea0003f44270 */
[C---:B------:R-:W-:Y:S08]  /*16980*/  HMMA.16816.F32.BF16 R24, R176.reuse, R180, R24 ;  /* 0x000000b4b018723c */ /* 0x040ff00000041818 */
[-C--:B------:R-:W-:Y:S01]  /*16990*/  HMMA.16816.F32.BF16 R28, R176, R182.reuse, R28 ;  /* 0x000000b6b01c723c */ /* 0x080fe2000004181c */
[----:B------:R1:W2:Y:S07]  /*169a0*/  LDSM.16.M88.4 R176, [R3+0x6000] ;  /* 0x0060000003b0783b */ /* 0x0002ae0000000200 */
[----:B------:R-:W-:Y:S08]  /*169b0*/  HMMA.16816.F32.BF16 R32, R196, R182, R32 ;  /* 0x000000b6c420723c */ /* 0x000ff00000041820 */
[-C--:B------:R-:W-:Y:S08]  /*169c0*/  HMMA.16816.F32.BF16 R4, R204, R208.reuse, R4 ;  /* 0x000000d0cc04723c */ /* 0x080ff00000041804 */
[C---:B----4-:R-:W-:Y:S04]  /*169d0*/  HMMA.16816.F32.BF16 R8, R140.reuse, R208, R8 ;  /* 0x000000d08c08723c */ /* 0x050fe80000041808 */
[----:B-1----:R-:W-:Y:S04]  /*169e0*/  VIADD R3, R0, UR24 ;  /* 0x0000001800037c36 */ /* 0x002fe80008000000 */
[-C--:B------:R-:W-:Y:S08]  /*169f0*/  HMMA.16816.F32.BF16 R12, R140, R210.reuse, R12 ;  /* 0x000000d28c0c723c */ /* 0x080ff0000004180c */
[C---:B------:R-:W-:Y:S08]  /*16a00*/  HMMA.16816.F32.BF16 R16, R204.reuse, R210, R16 ;  /* 0x000000d2cc10723c */ /* 0x040ff00000041810 */
[-C--:B------:R-:W-:Y:S08]  /*16a10*/  HMMA.16816.F32.BF16 R20, R204, R184.reuse, R20 ;  /* 0x000000b8cc14723c */ /* 0x080ff00000041814 */
[C---:B------:R-:W-:Y:S08]  /*16a20*/  HMMA.16816.F32.BF16 R24, R140.reuse, R184, R24 ;  /* 0x000000b88c18723c */ /* 0x040ff00000041818 */
[-C--:B------:R-:W-:Y:S01]  /*16a30*/  HMMA.16816.F32.BF16 R28, R140, R186.reuse, R28 ;  /* 0x000000ba8c1c723c */ /* 0x080fe2000004181c */
[----:B------:R-:W1:Y:S01]  /*16a40*/  LDSM.16.M88.4 R140, [R133+0x9800] ;  /* 0x00980000858c783b */ /* 0x000e620000000200 */
[----:B------:R-:W-:Y:S04]  /*16a50*/  DEPBAR.LE SB0, 0x0 ;  /* 0x000080000000791a */ /* 0x000fe80000000000 */
[----:B------:R-:W-:Y:S02]  /*16a60*/  BAR.SYNC.DEFER_BLOCKING 0x0 ;  /* 0x0000000000007b1d */ /* 0x000fe40000010000 */
        /* <DEDUP_REMOVED lines=8> */
[----:B------:R2:W3:Y:S01]  /*16af0*/  MUFU.TANH R183, R4 ;  /* 0x0000000400b77308 */ /* 0x0004e20000002400 */
[C---:B------:R-:W-:Y:S04]  /*16b00*/  HMMA.16816.F32.BF16 R16, R188.reuse, R194, R16 ;  /* 0x000000c2bc10723c */ /* 0x040fe80000041810 */
[----:B------:R-:W-:Y:S01]  /*16b10*/  FMUL.FTZ R8, R8, UR17 ;  /* 0x0000001108087c20 */ /* 0x000fe20008410000 */
[----:B------:R-:W-:Y:S01]  /*16b20*/  FMUL.FTZ R9, R9, UR17 ;  /* 0x0000001109097c20 */ /* 0x000fe20008410000 */
[----:B------:R-:W-:Y:S03]  /*16b30*/  FMUL.FTZ R181, R11, UR17 ;  /* 0x000000110bb57c20 */ /* 0x000fe60008410000 */
[----:B------:R4:W5:Y:S01]  /*16b40*/  MUFU.TANH R182, R5 ;  /* 0x0000000500b67308 */ /* 0x0009620000002400 */
[-C--:B-1----:R-:W-:Y:S03]  /*16b50*/  HMMA.16816.F32.BF16 R20, R188, R140.reuse, R20 ;  /* 0x0000008cbc14723c */ /* 0x082fe60000041814 */
[----:B------:R-:W-:Y:S06]  /*16b60*/  FMUL.FTZ R10, R10, UR17 ;  /* 0x000000110a0a7c20 */ /* 0x000fec0008410000 */
[----:B------:R1:W5:Y:S01]  /*16b70*/  MUFU.TANH R135, R6 ;  /* 0x0000000600877308 */ /* 0x0003620000002400 */
[C---:B------:R-:W-:Y:S04]  /*16b80*/  HMMA.16816.F32.BF16 R24, R176.reuse, R140, R24 ;  /* 0x0000008cb018723c */ /* 0x040fe80000041818 */
[----:B--2---:R-:W-:Y:S05]  /*16b90*/  IADD3 R4, PT, PT, R0, 0x18, RZ ;  /* 0x0000001800047810 */ /* 0x004fea0007ffe0ff */
[----:B------:R-:W-:Y:S01]  /*16ba0*/  MUFU.TANH R134, R134 ;  /* 0x0000008600867308 */ /* 0x000fe20000002400 */
[-C--:B------:R-:W-:Y:S03]  /*16bb0*/  HMMA.16816.F32.BF16 R28, R176, R142.reuse, R28 ;  /* 0x0000008eb01c723c */ /* 0x080fe6000004181c */
[----:B------:R-:W-:Y:S06]  /*16bc0*/  VIADD R2, R4, UR24 ;  /* 0x0000001804027c36 */ /* 0x000fec0008000000 */
[----:B------:R-:W2:Y:S01]  /*16bd0*/  MUFU.TANH R8, R8 ;  /* 0x0000000800087308 */ /* 0x000ea20000002400 */
[----:B----4-:R-:W-:Y:S01]  /*16be0*/  IADD3 R5, PT, PT, R2, -0x17, RZ ;  /* 0xffffffe902057810 */ /* 0x010fe20007ffe0ff */
[C---:B-1----:R-:W-:Y:S01]  /*16bf0*/  IMAD.IADD R6, R223.reuse, 0x1, -R3 ;  /* 0x00000001df067824 */ /* 0x042fe200078e0a03 */
[----:B------:R-:W-:Y:S04]  /*16c00*/  HMMA.16816.F32.BF16 R32, R188, R142, R32 ;  /* 0x0000008ebc20723c */ /* 0x000fe80000041820 */
[----:B------:R-:W-:Y:S01]  /*16c10*/  IABS R7, R6 ;  /* 0x0000000600077213 */ /* 0x000fe20000000000 */
[----:B------:R-:W-:Y:S02]  /*16c20*/  IMAD.IADD R133, R223, 0x1, -R5 ;  /* 0x00000001df857824 */ /* 0x000fe400078e0a05 */
[----:B------:R-:W1:Y:S01]  /*16c30*/  MUFU.TANH R9, R9 ;  /* 0x0000000900097308 */ /* 0x000e620000002400 */
[----:B------:R-:W-:Y:S02]  /*16c40*/  I2FP.F32.S32 R7, R7 ;  /* 0x0000000700077245 */ /* 0x000fe40000201400 */
[----:B------:R-:W-:Y:S03]  /*16c50*/  IABS R6, R133 ;  /* 0x0000008500067213 */ /* 0x000fe60000000000 */
[----:B---3--:R-:W-:Y:S01]  /*16c60*/  FFMA.FTZ R183, R7, -UR12, R183 ;  /* 0x8000000c07b77c23 */ /* 0x008fe200080100b7 */
[----:B------:R-:W-:Y:S03]  /*16c70*/  I2FP.F32.S32 R6, R6 ;  /* 0x0000000600067245 */ /* 0x000fe60000201400 */
[----:B------:R-:W3:Y:S01]  /*16c80*/  MUFU.TANH R180, R10 ;  /* 0x0000000a00b47308 */ /* 0x000ee20000002400 */
[----:B------:R-:W-:Y:S01]  /*16c90*/  IADD3 R7, PT, PT, R239, -R3, RZ ;  /* 0x80000003ef077210 */ /* 0x000fe20007ffe0ff */
[----:B-----5:R-:W-:Y:S03]  /*16ca0*/  FFMA.FTZ R182, R6, -UR12, R182 ;  /* 0x8000000c06b67c23 */ /* 0x020fe600080100b6 */
[----:B------:R-:W-:Y:S01]  /*16cb0*/  IABS R176, R7 ;  /* 0x0000000700b07213 */ /* 0x000fe20000000000 */
[C-C-:B------:R-:W-:Y:S02]  /*16cc0*/  IMAD.IADD R6, R237.reuse, 0x1, -R3.reuse ;  /* 0x00000001ed067824 */ /* 0x140fe400078e0a03 */
[----:B------:R-:W-:Y:S01]  /*16cd0*/  IMAD.IADD R3, R238, 0x1, -R3 ;  /* 0x00000001ee037824 */ /* 0x000fe200078e0a03 */
[----:B------:R-:W-:Y:S01]  /*16ce0*/  I2FP.F32.S32 R176, R176 ;  /* 0x000000b000b07245 */ /* 0x000fe20000201400 */
[----:B------:R-:W4:Y:S01]  /*16cf0*/  MUFU.TANH R181, R181 ;  /* 0x000000b500b57308 */ /* 0x000f220000002400 */
[----:B------:R-:W-:Y:S01]  /*16d00*/  IABS R178, R6 ;  /* 0x0000000600b27213 */ /* 0x000fe20000000000 */
[----:B------:R-:W-:Y:S01]  /*16d10*/  IMAD.IADD R7, R237, 0x1, -R5 ;  /* 0x00000001ed077824 */ /* 0x000fe200078e0a05 */
[----:B------:R-:W-:Y:S01]  /*16d20*/  IABS R11, R3 ;  /* 0x00000003000b7213 */ /* 0x000fe20000000000 */
[----:B------:R-:W-:Y:S01]  /*16d30*/  FFMA.FTZ R176, R176, -UR12, R135 ;  /* 0x8000000cb0b07c23 */ /* 0x000fe20008010087 */
[----:B------:R-:W-:Y:S02]  /*16d40*/  IADD3 R3, PT, PT, R239, -R5, RZ ;  /* 0x80000005ef037210 */ /* 0x000fe40007ffe0ff */
[----:B------:R-:W-:Y:S02]  /*16d50*/  I2FP.F32.S32 R178, R178 ;  /* 0x000000b200b27245 */ /* 0x000fe40000201400 */
[----:B------:R-:W-:Y:S02]  /*16d60*/  IABS R6, R3 ;  /* 0x0000000300067213 */ /* 0x000fe40000000000 */
[----:B------:R-:W-:Y:S01]  /*16d70*/  IABS R3, R7 ;  /* 0x0000000700037213 */ /* 0x000fe20000000000 */
[----:B------:R-:W-:Y:S01]  /*16d80*/  IMAD.MOV.U32 R7, RZ, RZ, R11 ;  /* 0x000000ffff077224 */ /* 0x000fe200078e000b */
[----:B------:R-:W-:Y:S01]  /*16d90*/  I2FP.F32.S32 R6, R6 ;  /* 0x0000000600067245 */ /* 0x000fe20000201400 */
[----:B--2---:R-:W-:Y:S01]  /*16da0*/  FFMA.FTZ R178, R178, -UR12, R8 ;  /* 0x8000000cb2b27c23 */ /* 0x004fe20008010008 */
[----:B------:R-:W-:Y:S02]  /*16db0*/  I2FP.F32.S32 R3, R3 ;  /* 0x0000000300037245 */ /* 0x000fe40000201400 */
[----:B------:R-:W-:Y:S01]  /*16dc0*/  I2FP.F32.S32 R7, R7 ;  /* 0x0000000700077245 */ /* 0x000fe20000201400 */
[----:B------:R-:W-:Y:S02]  /*16dd0*/  FFMA.FTZ R177, R6, -UR12, R134 ;  /* 0x8000000c06b17c23 */ /* 0x000fe40008010086 */
[----:B-1----:R-:W-:Y:S01]  /*16de0*/  FFMA.FTZ R179, R3, -UR12, R9 ;  /* 0x8000000c03b37c23 */ /* 0x002fe20008010009 */
[----:B------:R-:W-:Y:S01]  /*16df0*/  IADD3 R3, PT, PT, R0, 0x1, RZ ;  /* 0x0000000100037810 */ /* 0x000fe20007ffe0ff */
[----:B---3--:R-:W-:Y:S01]  /*16e00*/  FFMA.FTZ R180, R7, -UR12, R180 ;  /* 0x8000000c07b47c23 */ /* 0x008fe200080100b4 */
[----:B----4-:R-:W-:Y:S06]  /*16e10*/  BRA.U.ANY UP0, `(.L_x_2820) ;  /* 0xffffffed008c7547 */ /* 0x010fec000b93ffff */
.L_x_2819:
[-C--:B------:R-:W-:Y:S01]  /*16e20*/  ISETP.GT.AND P1, PT, R226, R3.reuse, PT ;  /* 0x00000003e200720c */ /* 0x080fe20003f24270 */
[----:B------:R-:W-:Y:S01]  /*16e30*/  FMUL.FTZ R13, R13, UR17 ;  /* 0x000000110d0d7c20 */ /* 0x000fe20008410000 */
[----:B------:R-:W-:Y:S01]  /*16e40*/  FSEL R140, R183, -INF , !P6 ;  /* 0xff800000b78c7808 */ /* 0x000fe20007000000 */
[----:B------:R-:W-:Y:S01]  /*16e50*/  LDSM.16.MT88.4 R184, [R215+0xa000] ;  /* 0x00a00000d7b8783b */ /* 0x000fe20000004200 */
[----:B------:R-:W-:Y:S01]  /*16e60*/  FSEL R136, R182, -INF , !P1 ;  /* 0xff800000b6887808 */ /* 0x000fe20004800000 */
[----:B------:R1:W3:Y:S01]  /*16e70*/  MUFU.TANH R141, R13 ;  /* 0x0000000d008d7308 */ /* 0x0002e20000002400 */
[----:B------:R-:W-:Y:S01]  /*16e80*/  ISETP.GT.AND P0, PT, R225, R0, PT ;  /* 0x00000000e100720c */ /* 0x000fe20003f04270 */
[----:B------:R-:W-:Y:S01]  /*16e90*/  FMUL.FTZ R21, R21, UR17 ;  /* 0x0000001115157c20 */ /* 0x000fe20008410000 */
[-C--:B------:R-:W-:Y:S01]  /*16ea0*/  ISETP.GT.AND P6, PT, R227, R3.reuse, PT ;  /* 0x00000003e300720c */ /* 0x080fe20003fc4270 */
[----:B------:R-:W-:Y:S01]  /*16eb0*/  FMUL.FTZ R33, R33, UR17 ;  /* 0x0000001121217c20 */ /* 0x000fe20008410000 */
[----:B------:R-:W-:Y:S01]  /*16ec0*/  ISETP.GT.AND P1, PT, R224, R3, PT ;  /* 0x00000003e000720c */ /* 0x000fe20003f24270 */
[----:B------:R-:W-:Y:S01]  /*16ed0*/  FMUL.FTZ R12, R12, UR17 ;  /* 0x000000110c0c7c20 */ /* 0x000fe20008410000 */
[----:B------:R-:W-:Y:S01]  /*16ee0*/  IADD3 R5, PT, PT, R238, -R5, RZ ;  /* 0x80000005ee057210 */ /* 0x000fe20007ffe0ff */
[----:B------:R-:W-:Y:S01]  /*16ef0*/  FMUL.FTZ R14, R14, UR17 ;  /* 0x000000110e0e7c20 */ /* 0x000fe20008410000 */
[----:B--2---:R-:W-:Y:S01]  /*16f00*/  FSEL R135, R176, -INF , !P3 ;  /* 0xff800000b0877808 */ /* 0x004fe20005800000 */
[----:B------:R-:W-:Y:S01]  /*16f10*/  FMUL.FTZ R34, R34, UR17 ;  /* 0x0000001122227c20 */ /* 0x000fe20008410000 */
[----:B------:R-:W-:Y:S01]  /*16f20*/  FSEL R133, R177, -INF , !P6 ;  /* 0xff800000b1857808 */ /* 0x000fe20007000000 */
[----:B------:R-:W-:Y:S01]  /*16f30*/  FMUL.FTZ R35, R35, UR17 ;  /* 0x0000001123237c20 */ /* 0x000fe20008410000 */
[----:B------:R-:W-:Y:S01]  /*16f40*/  FSEL R143, R178, -INF , !P2 ;  /* 0xff800000b28f7808 */ /* 0x000fe20005000000 */
[----:B------:R-:W-:Y:S01]  /*16f50*/  FMUL.FTZ R19, R19, UR17 ;  /* 0x0000001113137c20 */ /* 0x000fe20008410000 */
[----:B------:R-:W-:Y:S01]  /*16f60*/  FSEL R176, R179, -INF , !P1 ;  /* 0xff800000b3b07808 */ /* 0x000fe20004800000 */
[----:B------:R-:W-:Y:S01]  /*16f70*/  FMUL.FTZ R22, R22, UR17 ;  /* 0x0000001116167c20 */ /* 0x000fe20008410000 */
[----:B------:R-:W-:Y:S01]  /*16f80*/  FSEL R134, R180, -INF , !P0 ;  /* 0xff800000b4867808 */ /* 0x000fe20004000000 */
[----:B------:R-:W2:Y:S01]  /*16f90*/  MUFU.TANH R11, R12 ;  /* 0x0000000c000b7308 */ /* 0x000ea20000002400 */
[----:B------:R-:W-:Y:S01]  /*16fa0*/  ISETP.GE.AND P6, PT, R3, R230, PT ;  /* 0x000000e60300720c */ /* 0x000fe20003fc6270 */
[----:B------:R-:W-:Y:S01]  /*16fb0*/  FMUL.FTZ R17, R17, UR17 ;  /* 0x0000001111117c20 */ /* 0x000fe20008410000 */
[----:B------:R-:W-:Y:S01]  /*16fc0*/  ISETP.GE.AND P0, PT, R3, R229, PT ;  /* 0x000000e50300720c */ /* 0x000fe20003f06270 */
[----:B------:R-:W-:Y:S01]  /*16fd0*/  FMUL.FTZ R6, R15, UR17 ;  /* 0x000000110f067c20 */ /* 0x000fe20008410000 */
[----:B------:R-:W-:Y:S01]  /*16fe0*/  ISETP.GT.AND P3, PT, R225, R3, PT ;  /* 0x00000003e100720c */ /* 0x000fe20003f64270 */
[----:B------:R-:W-:Y:S01]  /*16ff0*/  FMUL.FTZ R16, R16, UR17 ;  /* 0x0000001110107c20 */ /* 0x000fe20008410000 */
[C---:B------:R-:W-:Y:S03]  /*17000*/  ISETP.GE.AND P2, PT, R3.reuse, R231, PT ;  /* 0x000000e70300720c */ /* 0x040fe60003f46270 */
[----:B------:R3:W4:Y:S01]  /*17010*/  MUFU.TANH R12, R14 ;  /* 0x0000000e000c7308 */ /* 0x0007220000002400 */
[----:B------:R-:W-:Y:S01]  /*17020*/  ISETP.GE.AND P1, PT, R3, R228, PT ;  /* 0x000000e40300720c */ /* 0x000fe20003f26270 */
[----:B------:R-:W-:Y:S01]  /*17030*/  VIADD R3, R2, 0xfffffff1 ;  /* 0xfffffff102037836 */ /* 0x000fe20000000000 */
[----:B-1----:R-:W-:Y:S01]  /*17040*/  IABS R13, R5 ;  /* 0x00000005000d7213 */ /* 0x002fe20000000000 */
[----:B------:R-:W-:Y:S01]  /*17050*/  FMUL.FTZ R20, R20, UR17 ;  /* 0x0000001114147c20 */ /* 0x000fe20008410000 */
[----:B------:R-:W-:Y:S01]  /*17060*/  IADD3 R5, PT, PT, R2, -0x10, RZ ;  /* 0xfffffff002057810 */ /* 0x000fe20007ffe0ff */
[----:B------:R-:W-:Y:S01]  /*17070*/  FMUL.FTZ R25, R25, UR17 ;  /* 0x0000001119197c20 */ /* 0x000fe20008410000 */
[C---:B------:R-:W-:Y:S03]  /*17080*/  IADD3 R7, PT, PT, R237.reuse, -R3, RZ ;  /* 0x80000003ed077210 */ /* 0x040fe60007ffe0ff */
[----:B------:R1:W-:Y:S01]  /*17090*/  MUFU.TANH R142, R17 ;  /* 0x00000011008e7308 */ /* 0x0003e20000002400 */
[----:B------:R-:W-:Y:S01]  /*170a0*/  IADD3 R8, PT, PT, R237, -R5, RZ ;  /* 0x80000005ed087210 */ /* 0x000fe20007ffe0ff */
[----:B------:R-:W-:Y:S01]  /*170b0*/  IMAD.IADD R9, R238, 0x1, -R5 ;  /* 0x00000001ee097824 */ /* 0x000fe200078e0a05 */
[----:B------:R-:W-:Y:S01]  /*170c0*/  IABS R7, R7 ;  /* 0x0000000700077213 */ /* 0x000fe20000000000 */
[----:B------:R-:W-:Y:S01]  /*170d0*/  FMUL.FTZ R24, R24, UR17 ;  /* 0x0000001118187c20 */ /* 0x000fe20008410000 */
[----:B------:R-:W-:Y:S01]  /*170e0*/  IABS R8, R8 ;  /* 0x0000000800087213 */ /* 0x000fe20000000000 */
[----:B------:R-:W-:Y:S01]  /*170f0*/  FMUL.FTZ R23, R23, UR17 ;  /* 0x0000001117177c20 */ /* 0x000fe20008410000 */
[----:B------:R-:W-:Y:S03]  /*17100*/  IABS R9, R9 ;  /* 0x0000000900097213 */ /* 0x000fe60000000000 */
[----:B------:R-:W5:Y:S01]  /*17110*/  MUFU.TANH R6, R6 ;  /* 0x0000000600067308 */ /* 0x000f620000002400 */
[----:B------:R-:W-:Y:S01]  /*17120*/  I2FP.F32.S32 R10, R8 ;  /* 0x00000008000a7245 */ /* 0x000fe20000201400 */
[----:B------:R-:W-:Y:S01]  /*17130*/  FMUL.FTZ R26, R26, UR17 ;  /* 0x000000111a1a7c20 */ /* 0x000fe20008410000 */
[----:B------:R-:W-:Y:S01]  /*17140*/  I2FP.F32.S32 R8, R7 ;  /* 0x0000000700087245 */ /* 0x000fe20000201400 */
[----:B------:R-:W-:Y:S01]  /*17150*/  FMUL.FTZ R27, R27, UR17 ;  /* 0x000000111b1b7c20 */ /* 0x000fe20008410000 */
[----:B------:R-:W-:Y:S01]  /*17160*/  I2FP.F32.S32 R7, R9 ;  /* 0x0000000900077245 */ /* 0x000fe20000201400 */
[----:B------:R-:W-:Y:S01]  /*17170*/  FMUL.FTZ R9, R18, UR17 ;  /* 0x0000001112097c20 */ /* 0x000fe20008410000 */
[----:B------:R-:W-:Y:S03]  /*17180*/  I2FP.F32.S32 R13, R13 ;  /* 0x0000000d000d7245 */ /* 0x000fe60000201400 */
[----:B------:R5:W-:Y:S01]  /*17190*/  MUFU.TANH R177, R16 ;  /* 0x0000001000b17308 */ /* 0x000be20000002400 */
[----:B------:R-:W-:Y:S01]  /*171a0*/  FSEL R178, R133, -INF , !P2 ;  /* 0xff80000085b27808 */ /* 0x000fe20005000000 */
[----:B------:R-:W-:Y:S01]  /*171b0*/  FMUL.FTZ R29, R29, UR17 ;  /* 0x000000111d1d7c20 */ /* 0x000fe20008410000 */
[----:B------:R-:W-:Y:S01]  /*171c0*/  FSEL R180, R136, -INF , !P6 ;  /* 0xff80000088b47808 */ /* 0x000fe20007000000 */
[----:B------:R-:W-:Y:S01]  /*171d0*/  FFMA.FTZ R13, R13, -UR12, R181 ;  /* 0x8000000c0d0d7c23 */ /* 0x000fe200080100b5 */
[----:B------:R-:W-:Y:S01]  /*171e0*/  FSEL R176, R176, -INF , !P1 ;  /* 0xff800000b0b07808 */ /* 0x000fe20004800000 */
[----:B------:R-:W-:Y:S01]  /*171f0*/  FMUL.FTZ R28, R28, UR17 ;  /* 0x000000111c1c7c20 */ /* 0x000fe20008410000 */
[----:B------:R-:W-:Y:S03]  /*17200*/  FMUL.FTZ R30, R30, UR17 ;  /* 0x000000111e1e7c20 */ /* 0x000fe60008410000 */
[----:B------:R-:W5:Y:S01]  /*17210*/  MUFU.TANH R9, R9 ;  /* 0x0000000900097308 */ /* 0x000f620000002400 */
[----:B------:R-:W-:Y:S01]  /*17220*/  FSEL R13, R13, -INF , !P3 ;  /* 0xff8000000d0d7808 */ /* 0x000fe20005800000 */
[----:B------:R-:W-:Y:S01]  /*17230*/  FMUL.FTZ R31, R31, UR17 ;  /* 0x000000111f1f7c20 */ /* 0x000fe20008410000 */
[----:B------:R-:W-:Y:S01]  /*17240*/  ISETP.GE.AND P3, PT, R0, R230, PT ;  /* 0x000000e60000720c */ /* 0x000fe20003f66270 */
[----:B------:R-:W-:Y:S01]  /*17250*/  FMUL.FTZ R32, R32, UR17 ;  /* 0x0000001120207c20 */ /* 0x000fe20008410000 */
[----:B------:R-:W-:Y:S01]  /*17260*/  FSEL R182, R13, -INF , !P0 ;  /* 0xff8000000db67808 */ /* 0x000fe20004000000 */
[----:B------:R-:W-:Y:S01]  /*17270*/  UISETP.GT.AND UP0, UPT, UR25, UR21, UPT ;  /* 0x000000151900728c */ /* 0x000fe2000bf04270 */
[----:B------:R-:W-:Y:S03]  /*17280*/  FSEL R181, R140, -INF , !P3 ;  /* 0xff8000008cb57808 */ /* 0x000fe60005800000 */
[----:B------:R-:W-:Y:S01]  /*17290*/  MUFU.TANH R13, R21 ;  /* 0x00000015000d7308 */ /* 0x000fe20000002400 */
[----:B------:R-:W-:Y:S01]  /*172a0*/  ISETP.GE.AND P3, PT, R0, R231, PT ;  /* 0x000000e70000720c */ /* 0x000fe20003f66270 */
[----:B------:R-:W-:Y:S01]  /*172b0*/  UIADD3 UR25, UPT, UPT, UR25, -0x1, URZ ;  /* 0xffffffff19197890 */ /* 0x000fe2000fffe0ff */
[C---:B------:R-:W-:Y:S02]  /*172c0*/  IADD3 R208, PT, PT, R212.reuse, 0xa000, RZ ;  /* 0x0000a000d4d07810 */ /* 0x040fe40007ffe0ff */
[----:B------:R-:W-:Y:S02]  /*172d0*/  FSEL R179, R135, -INF , !P3 ;  /* 0xff80000087b37808 */ /* 0x000fe40005800000 */
[----:B------:R-:W-:Y:S03]  /*172e0*/  IADD3 R196, PT, PT, R212, 0xa040, RZ ;  /* 0x0000a040d4c47810 */ /* 0x000fe60007ffe0ff */
[----:B------:R-:W-:Y:S01]  /*172f0*/  MUFU.TANH R23, R23 ;  /* 0x0000001700177308 */ /* 0x000fe20000002400 */
[----:B------:R-:W-:Y:S09]  /*17300*/  @P4 VIADD R196, R208, 0xffffffc0 ;  /* 0xffffffc0d0c44836 */ /* 0x000ff20000000000 */
[----:B------:R-:W-:Y:S10]  /*17310*/  MUFU.TANH R136, R26 ;  /* 0x0000001a00887308 */ /* 0x000ff40000002400 */
[----:B------:R-:W-:Y:S10]  /*17320*/  MUFU.TANH R29, R29 ;  /* 0x0000001d001d7308 */ /* 0x000ff40000002400 */
[----:B------:R-:W-:Y:S10]  /*17330*/  MUFU.TANH R28, R28 ;  /* 0x0000001c001c7308 */ /* 0x000ff40000002400 */
[----:B------:R-:W-:Y:S10]  /*17340*/  MUFU.TANH R30, R30 ;  /* 0x0000001e001e7308 */ /* 0x000ff40000002400 */
[----:B------:R-:W-:Y:S10]  /*17350*/  MUFU.TANH R31, R31 ;  /* 0x0000001f001f7308 */ /* 0x000ff40000002400 */
[----:B------:R-:W-:Y:S01]  /*17360*/  MUFU.TANH R32, R32 ;  /* 0x0000002000207308 */ /* 0x000fe20000002400 */
[----:B---3--:R-:W-:Y:S01]  /*17370*/  FFMA.FTZ R14, R8, -UR12, R141 ;  /* 0x8000000c080e7c23 */ /* 0x008fe2000801008d */
[----:B------:R-:W-:Y:S01]  /*17380*/  IADD3 R8, PT, PT, R238, -R3, RZ ;  /* 0x80000003ee087210 */ /* 0x000fe20007ffe0ff */
[----:B--2---:R-:W-:Y:S01]  /*17390*/  FFMA.FTZ R11, R10, -UR12, R11 ;  /* 0x8000000c0a0b7c23 */ /* 0x004fe2000801000b */
[----:B------:R-:W-:Y:S01]  /*173a0*/  IADD3 R10, PT, PT, R223, -R5, RZ ;  /* 0x80000005df0a7210 */ /* 0x000fe20007ffe0ff */
[----:B------:R-:W-:Y:S01]  /*173b0*/  IMAD.IADD R5, R239, 0x1, -R5 ;  /* 0x00000001ef057824 */ /* 0x000fe200078e0a05 */
[----:B------:R-:W-:Y:S01]  /*173c0*/  IABS R15, R8 ;  /* 0x00000008000f7213 */ /* 0x000fe20000000000 */
[----:B----4-:R-:W-:Y:S01]  /*173d0*/  FFMA.FTZ R12, R7, -UR12, R12 ;  /* 0x8000000c070c7c23 */ /* 0x010fe2000801000c */
[----:B------:R-:W-:Y:S02]  /*173e0*/  IADD3 R7, PT, PT, R223, -R3, RZ ;  /* 0x80000003df077210 */ /* 0x000fe40007ffe0ff */
[----:B------:R-:W2:Y:S01]  /*173f0*/  MUFU.TANH R8, R19 ;  /* 0x0000001300087308 */ /* 0x000ea20000002400 */
[----:B-1----:R-:W-:Y:S01]  /*17400*/  IABS R17, R5 ;  /* 0x0000000500117213 */ /* 0x002fe20000000000 */
[----:B------:R-:W-:Y:S01]  /*17410*/  IMAD.MOV.U32 R5, RZ, RZ, R15 ;  /* 0x000000ffff057224 */ /* 0x000fe200078e000f */
[----:B------:R-:W-:Y:S02]  /*17420*/  IADD3 R3, PT, PT, R239, -R3, RZ ;  /* 0x80000003ef037210 */ /* 0x000fe40007ffe0ff */
[----:B-----5:R-:W-:Y:S02]  /*17430*/  IABS R16, R10 ;  /* 0x0000000a00107213 */ /* 0x020fe40000000000 */
[----:B------:R-:W-:Y:S02]  /*17440*/  IABS R15, R3 ;  /* 0x00000003000f7213 */ /* 0x000fe40000000000 */
[----:B------:R-:W-:Y:S02]  /*17450*/  I2FP.F32.S32 R3, R5 ;  /* 0x0000000500037245 */ /* 0x000fe40000201400 */
[----:B------:R-:W-:Y:S02]  /*17460*/  MOV R5, R17 ;  /* 0x0000001100057202 */ /* 0x000fe40000000f00 */
[----:B------:R-:W-:Y:S01]  /*17470*/  IABS R10, R7 ;  /* 0x00000007000a7213 */ /* 0x000fe20000000000 */
[----:B------:R-:W-:Y:S01]  /*17480*/  FFMA.FTZ R6, R3, -UR12, R6 ;  /* 0x8000000c03067c23 */ /* 0x000fe20008010006 */
[----:B------:R-:W-:Y:S02]  /*17490*/  I2FP.F32.S32 R3, R5 ;  /* 0x0000000500037245 */ /* 0x000fe40000201400 */
[----:B------:R-:W-:Y:S02]  /*174a0*/  I2FP.F32.S32 R5, R15 ;  /* 0x0000000f00057245 */ /* 0x000fe40000201400 */
[----:B------:R-:W-:Y:S01]  /*174b0*/  MOV R7, R16 ;  /* 0x0000001000077202 */ /* 0x000fe20000000f00 */
[----:B------:R-:W-:Y:S01]  /*174c0*/  FFMA.FTZ R9, R3, -UR12, R9 ;  /* 0x8000000c03097c23 */ /* 0x000fe20008010009 */
[C---:B------:R-:W-:Y:S02]  /*174d0*/  VIADD R3, R0.reuse, 0x8 ;  /* 0x0000000800037836 */ /* 0x040fe40000000000 */
[----:B--2---:R-:W-:Y:S01]  /*174e0*/  FFMA.FTZ R8, R5, -UR12, R8 ;  /* 0x8000000c05087c23 */ /* 0x004fe20008010008 */
[----:B------:R-:W-:Y:S02]  /*174f0*/  IADD3 R5, PT, PT, R0, 0x9, RZ ;  /* 0x0000000900057810 */ /* 0x000fe40007ffe0ff */
[----:B------:R-:W-:Y:S02]  /*17500*/  I2FP.F32.S32 R7, R7 ;  /* 0x0000000700077245 */ /* 0x000fe40000201400 */
[-C--:B------:R-:W-:Y:S02]  /*17510*/  ISETP.GT.AND P2, PT, R225, R3.reuse, PT ;  /* 0x00000003e100720c */ /* 0x080fe40003f44270 */
[----:B------:R-:W-:Y:S01]  /*17520*/  ISETP.GT.AND P6, PT, R224, R3, PT ;  /* 0x00000003e000720c */ /* 0x000fe20003fc4270 */
[----:B------:R-:W-:Y:S01]  /*17530*/  FFMA.FTZ R7, R7, -UR12, R177 ;  /* 0x8000000c07077c23 */ /* 0x000fe200080100b1 */
[----:B------:R-:W-:Y:S02]  /*17540*/  FSEL R15, R12, -INF , !P2 ;  /* 0xff8000000c0f7808 */ /* 0x000fe40005000000 */
[----:B------:R-:W-:Y:S01]  /*17550*/  ISETP.GT.AND P3, PT, R224, R5, PT ;  /* 0x00000005e000720c */ /* 0x000fe20003f64270 */
[----:B------:R-:W-:Y:S01]  /*17560*/  MUFU.TANH R12, R20 ;  /* 0x00000014000c7308 */ /* 0x000fe20000002400 */
[----:B------:R-:W-:Y:S02]  /*17570*/  ISETP.GE.AND P2, PT, R0, R229, PT ;  /* 0x000000e50000720c */ /* 0x000fe40003f46270 */
[----:B------:R-:W-:Y:S02]  /*17580*/  FSEL R11, R11, -INF , !P6 ;  /* 0xff8000000b0b7808 */ /* 0x000fe40007000000 */
[----:B------:R-:W-:Y:S02]  /*17590*/  FSEL R14, R14, -INF , !P3 ;  /* 0xff8000000e0e7808 */ /* 0x000fe40005800000 */
[----:B------:R-:W-:Y:S03]  /*175a0*/  I2FP.F32.S32 R10, R10 ;  /* 0x0000000a000a7245 */ /* 0x000fe60000201400 */
[----:B------:R-:W-:Y:S01]  /*175b0*/  MUFU.TANH R20, R25 ;  /* 0x0000001900147308 */ /* 0x000fe20000002400 */
[----:B------:R-:W-:Y:S02]  /*175c0*/  FSEL R177, R134, -INF , !P2 ;  /* 0xff80000086b17808 */ /* 0x000fe40005000000 */
[-C--:B------:R-:W-:Y:S01]  /*175d0*/  ISETP.GT.AND P6, PT, R225, R5.reuse, PT ;  /* 0x00000005e100720c */ /* 0x080fe20003fc4270 */
[----:B------:R-:W-:Y:S01]  /*175e0*/  FFMA.FTZ R10, R10, -UR12, R142 ;  /* 0x8000000c0a0a7c23 */ /* 0x000fe2000801008e */
[-C--:B------:R-:W-:Y:S02]  /*175f0*/  ISETP.GE.AND P3, PT, R0, R228.reuse, PT ;  /* 0x000000e40000720c */ /* 0x080fe40003f66270 */
[----:B------:R-:W-:Y:S02]  /*17600*/  ISETP.GT.AND P2, PT, R227, R5, PT ;  /* 0x00000005e300720c */ /* 0x000fe40003f44270 */
[----:B------:R-:W-:Y:S02]  /*17610*/  FSEL R16, R6, -INF , !P6 ;  /* 0xff80000006107808 */ /* 0x000fe40007000000 */
[----:B------:R-:W-:Y:S02]  /*17620*/  FSEL R143, R143, -INF , !P3 ;  /* 0xff8000008f8f7808 */ /* 0x000fe40005800000 */
[----:B------:R-:W-:Y:S02]  /*17630*/  ISETP.GT.AND P6, PT, R226, R3, PT ;  /* 0x00000003e200720c */ /* 0x000fe40003fc4270 */
[----:B------:R-:W-:Y:S02]  /*17640*/  FSEL R17, R8, -INF , !P2 ;  /* 0xff80000008117808 */ /* 0x000fe40005000000 */
[----:B------:R-:W-:Y:S02]  /*17650*/  ISETP.GT.AND P3, PT, R226, R5, PT ;  /* 0x00000005e200720c */ /* 0x000fe40003f64270 */
[----:B------:R-:W-:Y:S02]  /*17660*/  ISETP.GT.AND P1, PT, R227, R3, PT ;  /* 0x00000003e300720c */ /* 0x000fe40003f24270 */
[-C--:B------:R-:W-:Y:S02]  /*17670*/  ISETP.GE.AND P2, PT, R5, R228.reuse, PT ;  /* 0x000000e40500720c */ /* 0x080fe40003f46270 */
[----:B------:R-:W-:Y:S01]  /*17680*/  FSEL R135, R7, -INF , !P6 ;  /* 0xff80000007877808 */ /* 0x000fe20007000000 */
[----:B------:R-:W-:Y:S01]  /*17690*/  VIADD R7, R2, 0xfffffff9 ;  /* 0xfffffff902077836 */ /* 0x000fe20000000000 */
[----:B------:R-:W-:Y:S02]  /*176a0*/  FSEL R134, R10, -INF , !P3 ;  /* 0xff8000000a867808 */ /* 0x000fe40005800000 */
[----:B------:R-:W-:Y:S02]  /*176b0*/  FSEL R133, R9, -INF , !P1 ;  /* 0xff80000009857808 */ /* 0x000fe40004800000 */
[C---:B------:R-:W-:Y:S02]  /*176c0*/  ISETP.GE.AND P6, PT, R3.reuse, R229, PT ;  /* 0x000000e50300720c */ /* 0x040fe40003fc6270 */
[----:B------:R-:W-:Y:S02]  /*176d0*/  FSEL R18, R14, -INF , !P2 ;  /* 0xff8000000e127808 */ /* 0x000fe40005000000 */
[C---:B------:R-:W-:Y:S01]  /*176e0*/  ISETP.GE.AND P0, PT, R3.reuse, R228, PT ;  /* 0x000000e40300720c */ /* 0x040fe20003f06270 */
[----:B------:R-:W1:Y:S01]  /*176f0*/  MUFU.TANH R14, R22 ;  /* 0x00000016000e7308 */ /* 0x000e620000002400 */
[C---:B------:R-:W-:Y:S02]  /*17700*/  ISETP.GE.AND P1, PT, R3.reuse, R231, PT ;  /* 0x000000e70300720c */ /* 0x040fe40003f26270 */
[-C--:B------:R-:W-:Y:S02]  /*17710*/  ISETP.GE.AND P3, PT, R3, R230.reuse, PT ;  /* 0x000000e60300720c */ /* 0x080fe40003f66270 */
[----:B------:R-:W-:Y:S02]  /*17720*/  IADD3 R3, PT, PT, R2, -0x8, RZ ;  /* 0xfffffff802037810 */ /* 0x000fe40007ffe0ff */
[----:B------:R-:W-:Y:S03]  /*17730*/  IADD3 R9, PT, PT, R223, -R7, RZ ;  /* 0x80000007df097210 */ /* 0x000fe60007ffe0ff */
[----:B------:R2:W3:Y:S01]  /*17740*/  MUFU.TANH R22, R24 ;  /* 0x0000001800167308 */ /* 0x0004e20000002400 */
[----:B------:R-:W-:Y:S01]  /*17750*/  FSEL R21, R15, -INF , !P6 ;  /* 0xff8000000f157808 */ /* 0x000fe20007000000 */
[----:B------:R-:W-:Y:S01]  /*17760*/  IMAD.IADD R6, R239, 0x1, -R3 ;  /* 0x00000001ef067824 */ /* 0x000fe200078e0a03 */
[----:B------:R-:W-:Y:S02]  /*17770*/  FSEL R19, R11, -INF , !P0 ;  /* 0xff8000000b137808 */ /* 0x000fe40004000000 */
[C---:B------:R-:W-:Y:S02]  /*17780*/  ISETP.GE.AND P0, PT, R5.reuse, R229, PT ;  /* 0x000000e50500720c */ /* 0x040fe40003f06270 */
[C---:B------:R-:W-:Y:S02]  /*17790*/  ISETP.GE.AND P6, PT, R5.reuse, R231, PT ;  /* 0x000000e70500720c */ /* 0x040fe40003fc6270 */
[----:B------:R-:W-:Y:S02]  /*177a0*/  ISETP.GE.AND P2, PT, R5, R230, PT ;  /* 0x000000e60500720c */ /* 0x000fe40003f46270 */
[----:B------:R-:W-:Y:S02]  /*177b0*/  IABS R5, R6 ;  /* 0x0000000600057213 */ /* 0x000fe40000000000 */
[----:B------:R-:W-:Y:S02]  /*177c0*/  IADD3 R8, PT, PT, R223, -R3, RZ ;  /* 0x80000003df087210 */ /* 0x000fe40007ffe0ff */
[----:B------:R-:W-:Y:S02]  /*177d0*/  IABS R9, R9 ;  /* 0x0000000900097213 */ /* 0x000fe40000000000 */
[----:B------:R-:W-:Y:S02]  /*177e0*/  I2FP.F32.S32 R5, R5 ;  /* 0x0000000500057245 */ /* 0x000fe40000201400 */
[----:B------:R-:W-:Y:S02]  /*177f0*/  IABS R8, R8 ;  /* 0x0000000800087213 */ /* 0x000fe40000000000 */
[----:B------:R-:W-:Y:S01]  /*17800*/  MOV R6, R9 ;  /* 0x0000000900067202 */ /* 0x000fe20000000f00 */
[----:B-1----:R-:W-:Y:S01]  /*17810*/  FFMA.FTZ R14, R5, -UR12, R14 ;  /* 0x8000000c050e7c23 */ /* 0x002fe2000801000e */
[----:B------:R-:W-:Y:S02]  /*17820*/  I2FP.F32.S32 R8, R8 ;  /* 0x0000000800087245 */ /* 0x000fe40000201400 */
[----:B------:R-:W-:Y:S02]  /*17830*/  I2FP.F32.S32 R6, R6 ;  /* 0x0000000600067245 */ /* 0x000fe40000201400 */
[----:B------:R-:W-:Y:S01]  /*17840*/  IADD3 R5, PT, PT, R0, 0x10, RZ ;  /* 0x0000001000057810 */ /* 0x000fe20007ffe0ff */
[----:B------:R-:W-:Y:S01]  /*17850*/  FFMA.FTZ R12, R8, -UR12, R12 ;  /* 0x8000000c080c7c23 */ /* 0x000fe2000801000c */
[----:B------:R-:W-:Y:S01]  /*17860*/  FSEL R15, R16, -INF , !P0 ;  /* 0xff800000100f7808 */ /* 0x000fe20004000000 */
[----:B------:R-:W-:Y:S01]  /*17870*/  FFMA.FTZ R13, R6, -UR12, R13 ;  /* 0x8000000c060d7c23 */ /* 0x000fe2000801000d */
[----:B------:R-:W-:Y:S01]  /*17880*/  VIADD R6, R0, 0x11 ;  /* 0x0000001100067836 */ /* 0x000fe20000000000 */
[----:B------:R-:W-:Y:S02]  /*17890*/  ISETP.GT.AND P0, PT, R226, R5, PT ;  /* 0x00000005e200720c */ /* 0x000fe40003f04270 */
[----:B------:R-:W-:Y:S02]  /*178a0*/  IADD3 R9, PT, PT, R239, -R7, RZ ;  /* 0x80000007ef097210 */ /* 0x000fe40007ffe0ff */
[C---:B------:R-:W-:Y:S02]  /*178b0*/  IADD3 R8, PT, PT, R237.reuse, -R3, RZ ;  /* 0x80000003ed087210 */ /* 0x040fe40007ffe0ff */
[----:B------:R-:W-:Y:S02]  /*178c0*/  IADD3 R11, PT, PT, R237, -R7, RZ ;  /* 0x80000007ed0b7210 */ /* 0x000fe40007ffe0ff */
[----:B------:R-:W-:Y:S02]  /*178d0*/  FSEL R25, R12, -INF , !P0 ;  /* 0xff8000000c197808 */ /* 0x000fe40004000000 */
[----:B------:R-:W-:Y:S02]  /*178e0*/  IABS R10, R9 ;  /* 0x00000009000a7213 */ /* 0x000fe40000000000 */
[----:B------:R-:W-:Y:S02]  /*178f0*/  ISETP.GT.AND P0, PT, R226, R6, PT ;  /* 0x00000006e200720c */ /* 0x000fe40003f04270 */
[----:B------:R-:W-:Y:S02]  /*17900*/  IABS R9, R8 ;  /* 0x0000000800097213 */ /* 0x000fe40000000000 */
[----:B------:R-:W-:Y:S02]  /*17910*/  IABS R8, R11 ;  /* 0x0000000b00087213 */ /* 0x000fe40000000000 */
[----:B------:R-:W-:Y:S02]  /*17920*/  I2FP.F32.S32 R11, R10 ;  /* 0x0000000a000b7245 */ /* 0x000fe40000201400 */
[----:B--2---:R-:W-:Y:S02]  /*17930*/  FSEL R24, R13, -INF , !P0 ;  /* 0xff8000000d187808 */ /* 0x004fe40004000000 */
[----:B------:R-:W-:Y:S02]  /*17940*/  ISETP.GT.AND P0, PT, R227, R5, PT ;  /* 0x00000005e300720c */ /* 0x000fe40003f04270 */
[----:B------:R-:W-:Y:S01]  /*17950*/  I2FP.F32.S32 R10, R9 ;  /* 0x00000009000a7245 */ /* 0x000fe20000201400 */
[----:B------:R-:W-:Y:S01]  /*17960*/  FFMA.FTZ R9, R11, -UR12, R23 ;  /* 0x8000000c0b097c23 */ /* 0x000fe20008010017 */
[----:B------:R-:W-:Y:S02]  /*17970*/  I2FP.F32.S32 R8, R8 ;  /* 0x0000000800087245 */ /* 0x000fe40000201400 */
[----:B------:R-:W-:Y:S01]  /*17980*/  FSEL R23, R14, -INF , !P0 ;  /* 0xff8000000e177808 */ /* 0x000fe20004000000 */
[----:B---3--:R-:W-:Y:S01]  /*17990*/  FFMA.FTZ R10, R10, -UR12, R22 ;  /* 0x8000000c0a0a7c23 */ /* 0x008fe20008010016 */
[-C--:B------:R-:W-:Y:S01]  /*179a0*/  ISETP.GT.AND P0, PT, R227, R6.reuse, PT ;  /* 0x00000006e300720c */ /* 0x080fe20003f04270 */
[----:B------:R-:W-:Y:S01]  /*179b0*/  FFMA.FTZ R11, R8, -UR12, R20 ;  /* 0x8000000c080b7c23 */ /* 0x000fe20008010014 */
[C---:B------:R-:W-:Y:S01]  /*179c0*/  IADD3 R7, PT, PT, R238.reuse, -R7, RZ ;  /* 0x80000007ee077210 */ /* 0x040fe20007ffe0ff */
[----:B------:R-:W1:Y:S01]  /*179d0*/  MUFU.TANH R8, R27 ;  /* 0x0000001b00087308 */ /* 0x000e620000002400 */
[----:B------:R-:W-:Y:S02]  /*179e0*/  FSEL R20, R9, -INF , !P0 ;  /* 0xff80000009147808 */ /* 0x000fe40004000000 */
[----:B------:R-:W-:Y:S01]  /*179f0*/  IADD3 R9, PT, PT, R238, -R3, RZ ;  /* 0x80000003ee097210 */ /* 0x000fe20007ffe0ff */
[----:B------:R-:W-:Y:S01]  /*17a00*/  VIADD R3, R2, 0x1 ;  /* 0x0000000102037836 */ /* 0x000fe20000000000 */
[----:B------:R-:W-:Y:S02]  /*17a10*/  FSEL R12, R135, -INF , !P3 ;  /* 0xff800000870c7808 */ /* 0x000fe40005800000 */
[C---:B------:R-:W-:Y:S02]  /*17a20*/  ISETP.GT.AND P0, PT, R224.reuse, R5, PT ;  /* 0x00000005e000720c */ /* 0x040fe40003f04270 */
[----:B------:R-:W-:Y:S02]  /*17a30*/  ISETP.GT.AND P3, PT, R224, R6, PT ;  /* 0x00000006e000720c */ /* 0x000fe40003f64270 */
[----:B------:R-:W-:Y:S02]  /*17a40*/  IABS R7, R7 ;  /* 0x0000000700077213 */ /* 0x000fe40000000000 */
[----:B------:R-:W-:Y:S02]  /*17a50*/  IABS R26, R9 ;  /* 0x00000009001a7213 */ /* 0x000fe40000000000 */
[----:B------:R-:W-:Y:S02]  /*17a60*/  FSEL R16, R17, -INF , !P6 ;  /* 0xff80000011107808 */ /* 0x000fe40007000000 */
[----:B------:R-:W-:Y:S02]  /*17a70*/  FSEL R22, R10, -INF , !P0 ;  /* 0xff8000000a167808 */ /* 0x000fe40004000000 */
[----:B------:R-:W-:Y:S01]  /*17a80*/  FSEL R17, R11, -INF , !P3 ;  /* 0xff8000000b117808 */ /* 0x000fe20005800000 */
[----:B------:R-:W-:Y:S01]  /*17a90*/  IMAD.MOV.U32 R11, RZ, RZ, R7 ;  /* 0x000000ffff0b7224 */ /* 0x000fe200078e0007 */
[C---:B------:R-:W-:Y:S02]  /*17aa0*/  IADD3 R9, PT, PT, R237.reuse, -R3, RZ ;  /* 0x80000003ed097210 */ /* 0x040fe40007ffe0ff */
[----:B------:R-:W-:Y:S02]  /*17ab0*/  I2FP.F32.S32 R26, R26 ;  /* 0x0000001a001a7245 */ /* 0x000fe40000201400 */
[----:B------:R-:W-:Y:S02]  /*17ac0*/  IADD3 R10, PT, PT, R237, -R2, RZ ;  /* 0x80000002ed0a7210 */ /* 0x000fe40007ffe0ff */
[----:B------:R-:W-:Y:S02]  /*17ad0*/  FSEL R13, R134, -INF , !P2 ;  /* 0xff800000860d7808 */ /* 0x000fe40005000000 */
[----:B------:R-:W-:Y:S02]  /*17ae0*/  FSEL R14, R133, -INF , !P1 ;  /* 0xff800000850e7808 */ /* 0x000fe40004800000 */
[C---:B------:R-:W-:Y:S02]  /*17af0*/  ISETP.GE.AND P1, PT, R5.reuse, R230, PT ;  /* 0x000000e60500720c */ /* 0x040fe40003f26270 */
[C---:B------:R-:W-:Y:S02]  /*17b00*/  ISETP.GE.AND P6, PT, R5.reuse, R231, PT ;  /* 0x000000e70500720c */ /* 0x040fe40003fc6270 */
[C---:B------:R-:W-:Y:S02]  /*17b10*/  ISETP.GE.AND P0, PT, R5.reuse, R228, PT ;  /* 0x000000e40500720c */ /* 0x040fe40003f06270 */
[----:B------:R-:W-:Y:S02]  /*17b20*/  ISETP.GE.AND P3, PT, R5, R229, PT ;  /* 0x000000e50500720c */ /* 0x000fe40003f66270 */
[----:B------:R-:W-:Y:S02]  /*17b30*/  ISETP.GT.AND P2, PT, R225, R5, PT ;  /* 0x00000005e100720c */ /* 0x000fe40003f44270 */
[----:B------:R-:W-:Y:S01]  /*17b40*/  IABS R5, R9 ;  /* 0x0000000900057213 */ /* 0x000fe20000000000 */
[----:B------:R-:W-:Y:S01]  /*17b50*/  FFMA.FTZ R9, R26, -UR12, R136 ;  /* 0x8000000c1a097c23 */ /* 0x000fe20008010088 */
[----:B------:R-:W-:Y:S02]  /*17b60*/  IABS R7, R10 ;  /* 0x0000000a00077213 */ /* 0x000fe40000000000 */
[----:B------:R-:W-:Y:S02]  /*17b70*/  I2FP.F32.S32 R10, R11 ;  /* 0x0000000b000a7245 */ /* 0x000fe40000201400 */
[----:B------:R-:W-:Y:S02]  /*17b80*/  I2FP.F32.S32 R5, R5 ;  /* 0x0000000500057245 */ /* 0x000fe40000201400 */
[----:B------:R-:W-:Y:S01]  /*17b90*/  FSEL R26, R9, -INF , !P2 ;  /* 0xff800000091a7808 */ /* 0x000fe20005000000 */
[----:B-1----:R-:W-:Y:S01]  /*17ba0*/  FFMA.FTZ R8, R10, -UR12, R8 ;  /* 0x8000000c0a087c23 */ /* 0x002fe20008010008 */
[----:B------:R-:W-:Y:S01]  /*17bb0*/  ISETP.GT.AND P2, PT, R225, R6, PT ;  /* 0x00000006e100720c */ /* 0x000fe20003f44270 */
[----:B------:R-:W-:Y:S01]  /*17bc0*/  FFMA.FTZ R10, R5, -UR12, R29 ;  /* 0x8000000c050a7c23 */ /* 0x000fe2000801001d */
[----:B------:R-:W-:Y:S02]  /*17bd0*/  I2FP.F32.S32 R7, R7 ;  /* 0x0000000700077245 */ /* 0x000fe40000201400 */
[----:B------:R-:W-:Y:S02]  /*17be0*/  IADD3 R5, PT, PT, R0, 0x19, RZ ;  /* 0x0000001900057810 */ /* 0x000fe40007ffe0ff */
[----:B------:R-:W-:Y:S01]  /*17bf0*/  IADD3 R0, PT, PT, R238, -R2, RZ ;  /* 0x80000002ee007210 */ /* 0x000fe20007ffe0ff */
[----:B------:R-:W-:Y:S01]  /*17c00*/  FFMA.FTZ R9, R7, -UR12, R28 ;  /* 0x8000000c07097c23 */ /* 0x000fe2000801001c */
[----:B------:R-:W-:Y:S02]  /*17c10*/  FSEL R11, R8, -INF , !P2 ;  /* 0xff800000080b7808 */ /* 0x000fe40005000000 */
[----:B------:R-:W-:Y:S02]  /*17c20*/  ISETP.GE.AND P2, PT, R6, R230, PT ;  /* 0x000000e60600720c */ /* 0x000fe40003f46270 */
[----:B------:R-:W-:Y:S02]  /*17c30*/  IABS R7, R0 ;  /* 0x0000000000077213 */ /* 0x000fe40000000000 */
[----:B------:R-:W-:Y:S02]  /*17c40*/  IADD3 R8, PT, PT, R238, -R3, RZ ;  /* 0x80000003ee087210 */ /* 0x000fe40007ffe0ff */
[----:B------:R-:W-:Y:S02]  /*17c50*/  FSEL R197, R25, -INF , !P1 ;  /* 0xff80000019c57808 */ /* 0x000fe40004800000 */
[----:B------:R-:W-:Y:S02]  /*17c60*/  FSEL R198, R24, -INF , !P2 ;  /* 0xff80000018c67808 */ /* 0x000fe40005000000 */
[----:B------:R-:W-:Y:S02]  /*17c70*/  ISETP.GE.AND P1, PT, R6, R231, PT ;  /* 0x000000e70600720c */ /* 0x000fe40003f26270 */
[C---:B------:R-:W-:Y:S02]  /*17c80*/  ISETP.GT.AND P2, PT, R224.reuse, R4, PT ;  /* 0x00000004e000720c */ /* 0x040fe40003f44270 */
[----:B------:R-:W-:Y:S02]  /*17c90*/  I2FP.F32.S32 R7, R7 ;  /* 0x0000000700077245 */ /* 0x000fe40000201400 */
[----:B------:R-:W-:Y:S02]  /*17ca0*/  FSEL R199, R23, -INF , !P6 ;  /* 0xff80000017c77808 */ /* 0x000fe40007000000 */
[----:B------:R-:W-:Y:S02]  /*17cb0*/  IABS R0, R8 ;  /* 0x0000000800007213 */ /* 0x000fe40000000000 */
[----:B------:R-:W-:Y:S02]  /*17cc0*/  ISETP.GT.AND P6, PT, R224, R5, PT ;  /* 0x00000005e000720c */ /* 0x000fe40003fc4270 */
[----:B------:R-:W-:Y:S02]  /*17cd0*/  FSEL R200, R20, -INF , !P1 ;  /* 0xff80000014c87808 */ /* 0x000fe40004800000 */
[----:B------:R-:W-:Y:S02]  /*17ce0*/  FSEL R8, R9, -INF , !P2 ;  /* 0xff80000009087808 */ /* 0x000fe40005000000 */
[C---:B------:R-:W-:Y:S02]  /*17cf0*/  ISETP.GE.AND P1, PT, R6.reuse, R228, PT ;  /* 0x000000e40600720c */ /* 0x040fe40003f26270 */
[----:B------:R-:W-:Y:S01]  /*17d00*/  ISETP.GE.AND P2, PT, R6, R229, PT ;  /* 0x000000e50600720c */ /* 0x000fe20003f46270 */
[----:B------:R-:W-:Y:S01]  /*17d10*/  FFMA.FTZ R6, R7, -UR12, R30 ;  /* 0x8000000c07067c23 */ /* 0x000fe2000801001e */
[----:B------:R-:W-:Y:S02]  /*17d20*/  I2FP.F32.S32 R0, R0 ;  /* 0x0000000000007245 */ /* 0x000fe40000201400 */
[----:B------:R-:W-:Y:S02]  /*17d30*/  FSEL R7, R10, -INF , !P6 ;  /* 0xff8000000a077808 */ /* 0x000fe40007000000 */
[----:B------:R-:W-:Y:S01]  /*17d40*/  ISETP.GT.AND P6, PT, R225, R4, PT ;  /* 0x00000004e100720c */ /* 0x000fe20003fc4270 */
[----:B------:R-:W-:Y:S01]  /*17d50*/  FFMA.FTZ R0, R0, -UR12, R31 ;  /* 0x8000000c00007c23 */ /* 0x000fe2000801001f */
[----:B------:R-:W-:Y:S02]  /*17d60*/  FSEL R190, R22, -INF , !P0 ;  /* 0xff80000016be7808 */ /* 0x000fe40004000000 */
[----:B------:R-:W-:Y:S02]  /*17d70*/  FSEL R194, R17, -INF , !P1 ;  /* 0xff80000011c27808 */ /* 0x000fe40004800000 */
[----:B------:R-:W-:Y:S02]  /*17d80*/  FSEL R140, R6, -INF , !P6 ;  /* 0xff800000068c7808 */ /* 0x000fe40007000000 */
[----:B------:R-:W-:Y:S01]  /*17d90*/  ISETP.GT.AND P0, PT, R225, R5, PT ;  /* 0x00000005e100720c */ /* 0x000fe20003f04270 */
[----:B------:R-:W1:Y:S01]  /*17da0*/  MUFU.TANH R6, R33 ;  /* 0x0000002100067308 */ /* 0x000e620000002400 */
[-C--:B------:R-:W-:Y:S02]  /*17db0*/  ISETP.GE.AND P1, PT, R4, R228.reuse, PT ;  /* 0x000000e40400720c */ /* 0x080fe40003f26270 */
[----:B------:R-:W-:Y:S02]  /*17dc0*/  ISETP.GE.AND P6, PT, R5, R228, PT ;  /* 0x000000e40500720c */ /* 0x000fe40003fc6270 */
[----:B------:R-:W-:Y:S02]  /*17dd0*/  FSEL R141, R0, -INF , !P0 ;  /* 0xff800000008d7808 */ /* 0x000fe40004000000 */
[----:B------:R-:W-:Y:S02]  /*17de0*/  FSEL R201, R26, -INF , !P3 ;  /* 0xff8000001ac97808 */ /* 0x000fe40005800000 */
[----:B------:R-:W-:Y:S02]  /*17df0*/  FSEL R195, R11, -INF , !P2 ;  /* 0xff8000000bc37808 */ /* 0x000fe40005000000 */
[----:B------:R-:W-:Y:S02]  /*17e00*/  FSEL R192, R8, -INF , !P1 ;  /* 0xff80000008c07808 */ /* 0x000fe40004800000 */
[----:B------:R-:W-:Y:S01]  /*17e10*/  FSEL R191, R7, -INF , !P6 ;  /* 0xff80000007bf7808 */ /* 0x000fe20007000000 */
[----:B------:R-:W-:Y:S01]  /*17e20*/  MUFU.TANH R8, R35 ;  /* 0x0000002300087308 */ /* 0x000fe20000002400 */
[----:B------:R-:W-:Y:S02]  /*17e30*/  IADD3 R0, PT, PT, R223, -R3, RZ ;  /* 0x80000003df007210 */ /* 0x000fe40007ffe0ff */
[C---:B------:R-:W-:Y:S02]  /*17e40*/  ISETP.GE.AND P1, PT, R4.reuse, R230, PT ;  /* 0x000000e60400720c */ /* 0x040fe40003f26270 */
[----:B------:R-:W-:Y:S02]  /*17e50*/  ISETP.GE.AND P0, PT, R4, R229, PT ;  /* 0x000000e50400720c */ /* 0x000fe40003f06270 */
[-C--:B------:R-:W-:Y:S03]  /*17e60*/  ISETP.GT.AND P3, PT, R226, R4.reuse, PT ;  /* 0x00000004e200720c */ /* 0x080fe60003f64270 */
[----:B------:R-:W2:Y:S01]  /*17e70*/  MUFU.TANH R7, R34 ;  /* 0x0000002200077308 */ /* 0x000ea20000002400 */
[----:B------:R-:W-:Y:S02]  /*17e80*/  ISETP.GT.AND P2, PT, R227, R4, PT ;  /* 0x00000004e300720c */ /* 0x000fe40003f44270 */
[----:B------:R-:W-:Y:S01]  /*17e90*/  ISETP.GE.AND P6, PT, R4, R231, PT ;  /* 0x000000e70400720c */ /* 0x000fe20003fc6270 */
[----:B------:R-:W-:Y:S01]  /*17ea0*/  IMAD.IADD R4, R223, 0x1, -R2 ;  /* 0x00000001df047824 */ /* 0x000fe200078e0a02 */
[C---:B------:R-:W-:Y:S02]  /*17eb0*/  IADD3 R2, PT, PT, R239.reuse, -R2, RZ ;  /* 0x80000002ef027210 */ /* 0x040fe40007ffe0ff */
[----:B------:R-:W-:Y:S02]  /*17ec0*/  IABS R9, R0 ;  /* 0x0000000000097213 */ /* 0x000fe40000000000 */
[----:B------:R-:W-:Y:S02]  /*17ed0*/  IADD3 R3, PT, PT, R239, -R3, RZ ;  /* 0x80000003ef037210 */ /* 0x000fe40007ffe0ff */
[----:B------:R-:W-:Y:S01]  /*17ee0*/  IABS R0, R2 ;  /* 0x0000000200007213 */ /* 0x000fe20000000000 */
[----:B------:R-:W-:Y:S01]  /*17ef0*/  IMAD.MOV.U32 R2, RZ, RZ, R9 ;  /* 0x000000ffff027224 */ /* 0x000fe200078e0009 */
[----:B------:R-:W-:Y:S02]  /*17f00*/  IABS R9, R3 ;  /* 0x0000000300097213 */ /* 0x000fe40000000000 */
[----:B------:R-:W-:Y:S02]  /*17f10*/  MOV R3, R0 ;  /* 0x0000000000037202 */ /* 0x000fe40000000f00 */
[----:B------:R-:W-:Y:S02]  /*17f20*/  FMNMX3.FTZ R0, R138, R143, R176, !PT ;  /* 0x0000008f8a007276 */ /* 0x000fe400078100b0 */
[----:B------:R-:W-:Y:S02]  /*17f30*/  IABS R4, R4 ;  /* 0x0000000400047213 */ /* 0x000fe40000000000 */
[----:B------:R-:W-:Y:S02]  /*17f40*/  I2FP.F32.S32 R2, R2 ;  /* 0x0000000200027245 */ /* 0x000fe40000201400 */
[----:B------:R-:W-:Y:S02]  /*17f50*/  FMNMX3.FTZ R0, R0, R19, R18, !PT ;  /* 0x0000001300007276 */ /* 0x000fe40007810012 */
[----:B------:R-:W-:Y:S01]  /*17f60*/  I2FP.F32.S32 R4, R4 ;  /* 0x0000000400047245 */ /* 0x000fe20000201400 */
[----:B-1----:R-:W-:Y:S01]  /*17f70*/  FFMA.FTZ R6, R2, -UR12, R6 ;  /* 0x8000000c02067c23 */ /* 0x002fe20008010006 */
[----:B------:R-:W-:Y:S02]  /*17f80*/  I2FP.F32.S32 R3, R3 ;  /* 0x0000000300037245 */ /* 0x000fe40000201400 */
[----:B------:R-:W-:Y:S01]  /*17f90*/  FMNMX3.FTZ R0, R0, R190, R194, !PT ;  /* 0x000000be00007276 */ /* 0x000fe200078100c2 */
[----:B------:R-:W-:Y:S01]  /*17fa0*/  FFMA.FTZ R4, R4, -UR12, R32 ;  /* 0x8000000c04047c23 */ /* 0x000fe20008010020 */
[----:B------:R-:W-:Y:S01]  /*17fb0*/  I2FP.F32.S32 R2, R9 ;  /* 0x0000000900027245 */ /* 0x000fe20000201400 */
[----:B--2---:R-:W-:Y:S01]  /*17fc0*/  FFMA.FTZ R7, R3, -UR12, R7 ;  /* 0x8000000c03077c23 */ /* 0x004fe20008010007 */
[----:B------:R-:W-:Y:S02]  /*17fd0*/  FMNMX3.FTZ R3, R0, R192, R191, !PT ;  /* 0x000000c000037276 */ /* 0x000fe400078100bf */
[----:B------:R-:W-:Y:S01]  /*17fe0*/  FSEL R9, R4, -INF , !P3 ;  /* 0xff80000004097808 */ /* 0x000fe20005800000 */
[----:B------:R-:W-:Y:S01]  /*17ff0*/  FFMA.FTZ R8, R2, -UR12, R8 ;  /* 0x8000000c02087c23 */ /* 0x000fe20008010008 */
[----:B------:R-:W-:Y:S01]  /*18000*/  FMNMX3.FTZ R2, R139, R177, R182, !PT ;  /* 0x000000b18b027276 */ /* 0x000fe200078100b6 */
[----:B------:R-:W1:Y:S01]  /*18010*/  SHFL.BFLY PT, R4, R3, 0x2, 0x1f ;  /* 0x0c401f0003047f89 */ /* 0x000e6200000e0000 */
[----:B------:R-:W-:Y:S02]  /*18020*/  FSEL R140, R140, -INF , !P0 ;  /* 0xff8000008c8c7808 */ /* 0x000fe40004000000 */
[----:B------:R-:W-:Y:S02]  /*18030*/  FMNMX3.FTZ R0, R2, R21, R15, !PT ;  /* 0x0000001502007276 */ /* 0x000fe4000781000f */
[----:B------:R-:W-:Y:S02]  /*18040*/  ISETP.GE.AND P0, PT, R5, R229, PT ;  /* 0x000000e50500720c */ /* 0x000fe40003f06270 */
[----:B------:R-:W-:Y:S02]  /*18050*/  FMNMX3.FTZ R0, R0, R201, R195, !PT ;  /* 0x000000c900007276 */ /* 0x000fe400078100c3 */
[----:B------:R-:W-:Y:S02]  /*18060*/  FSEL R141, R141, -INF , !P0 ;  /* 0xff8000008d8d7808 */ /* 0x000fe40004000000 */
[----:B------:R-:W-:Y:S02]  /*18070*/  ISETP.GT.AND P0, PT, R226, R5, PT ;  /* 0x00000005e200720c */ /* 0x000fe40003f04270 */
[----:B------:R-:W-:Y:S02]  /*18080*/  FMNMX3.FTZ R0, R0, R140, R141, !PT ;  /* 0x0000008c00007276 */ /* 0x000fe4000781008d */
[----:B------:R-:W-:Y:S02]  /*18090*/  FMNMX3.FTZ R134, R132, R181, R180, !PT ;  /* 0x000000b584867276 */ /* 0x000fe400078100b4 */
[----:B------:R-:W-:Y:S01]  /*180a0*/  FSEL R6, R6, -INF , !P0 ;  /* 0xff80000006067808 */ /* 0x000fe20004000000 */
[----:B------:R-:W2:Y:S01]  /*180b0*/  SHFL.BFLY PT, R2, R0, 0x2, 0x1f ;  /* 0x0c401f0000027f89 */ /* 0x000ea200000e0000 */
[----:B------:R-:W-:Y:S02]  /*180c0*/  ISETP.GE.AND P0, PT, R5, R230, PT ;  /* 0x000000e60500720c */ /* 0x000fe40003f06270 */
[----:B------:R-:W-:Y:S02]  /*180d0*/  FMNMX3.FTZ R134, R134, R12, R13, !PT ;  /* 0x0000000c86867276 */ /* 0x000fe4000781000d */
[----:B------:R-:W-:Y:S02]  /*180e0*/  FSEL R203, R9, -INF , !P1 ;  /* 0xff80000009cb7808 */ /* 0x000fe40004800000 */
[----:B-1----:R-:W-:Y:S02]  /*180f0*/  FMNMX.FTZ R3, R3, R4, !PT ;  /* 0x0000000403037209 */ /* 0x002fe40007810000 */
[----:B------:R-:W-:Y:S02]  /*18100*/  FMNMX3.FTZ R134, R134, R197, R198, !PT ;  /* 0x000000c586867276 */ /* 0x000fe400078100c6 */
[----:B------:R-:W-:Y:S01]  /*18110*/  FSEL R193, R6, -INF , !P0 ;  /* 0xff80000006c17808 */ /* 0x000fe20004000000 */
[----:B------:R-:W1:Y:S01]  /*18120*/  SHFL.BFLY PT, R135, R3, 0x1, 0x1f ;  /* 0x0c201f0003877f89 */ /* 0x000e6200000e0000 */
[----:B------:R-:W-:Y:S02]  /*18130*/  FMNMX3.FTZ R133, R137, R179, R178, !PT ;  /* 0x000000b389857276 */ /* 0x000fe400078100b2 */
[----:B------:R-:W-:Y:S02]  /*18140*/  FMNMX3.FTZ R134, R134, R203, R193, !PT ;  /* 0x000000cb86867276 */ /* 0x000fe400078100c1 */
[----:B------:R-:W-:Y:S02]  /*18150*/  ISETP.GT.AND P3, PT, R227, R5, PT ;  /* 0x00000005e300720c */ /* 0x000fe40003f64270 */
[----:B------:R-:W-:Y:S01]  /*18160*/  FSEL R7, R7, -INF , !P2 ;  /* 0xff80000007077808 */ /* 0x000fe20005000000 */
[----:B------:R-:W3:Y:S01]  /*18170*/  SHFL.BFLY PT, R4, R134, 0x2, 0x1f ;  /* 0x0c401f0086047f89 */ /* 0x000ee200000e0000 */
[----:B------:R-:W-:Y:S02]  /*18180*/  FMNMX3.FTZ R133, R133, R14, R16, !PT ;  /* 0x0000000e85857276 */ /* 0x000fe40007810010 */
[----:B------:R-:W-:Y:S02]  /*18190*/  ISETP.GE.AND P2, PT, R5, R231, PT ;  /* 0x000000e70500720c */ /* 0x000fe40003f46270 */
[----:B--2---:R-:W-:Y:S02]  /*181a0*/  FMNMX.FTZ R0, R0, R2, !PT ;  /* 0x0000000200007209 */ /* 0x004fe40007810000 */
[----:B------:R-:W-:Y:S02]  /*181b0*/  FSEL R8, R8, -INF , !P3 ;  /* 0xff80000008087808 */ /* 0x000fe40005800000 */
[----:B------:R-:W-:Y:S01]  /*181c0*/  FMNMX3.FTZ R133, R133, R199, R200, !PT ;  /* 0x000000c785857276 */ /* 0x000fe200078100c8 */
[----:B------:R-:W2:Y:S01]  /*181d0*/  SHFL.BFLY PT, R2, R0, 0x1, 0x1f ;  /* 0x0c201f0000027f89 */ /* 0x000ea200000e0000 */
[----:B------:R-:W-:Y:S02]  /*181e0*/  FSEL R202, R8, -INF , !P2 ;  /* 0xff80000008ca7808 */ /* 0x000fe40005000000 */
[----:B------:R-:W-:Y:S02]  /*181f0*/  FSEL R204, R7, -INF , !P6 ;  /* 0xff80000007cc7808 */ /* 0x000fe40007000000 */
[----:B-1----:R-:W-:Y:S02]  /*18200*/  FMNMX.FTZ R135, R3, R135, !PT ;  /* 0x0000008703877209 */ /* 0x002fe40007810000 */
[----:B------:R-:W-:Y:S02]  /*18210*/  FMNMX3.FTZ R133, R133, R204, R202, !PT ;  /* 0x000000cc85857276 */ /* 0x000fe400078100ca */
[C---:B------:R-:W-:Y:S01]  /*18220*/  FSETP.NEU.FTZ.AND P1, PT, R135.reuse, -INF , PT ;  /* 0xff8000008700780b */ /* 0x040fe20003f3d000 */
[----:B------:R-:W-:Y:S02]  /*18230*/  FMUL.FTZ R142, R135, UR4 ;  /* 0x00000004878e7c20 */ /* 0x000fe40008410000 */
[----:B------:R-:W1:Y:S01]  /*18240*/  SHFL.BFLY PT, R5, R133, 0x2, 0x1f ;  /* 0x0c401f0085057f89 */ /* 0x000e6200000e0000 */
[----:B---3--:R-:W-:Y:S02]  /*18250*/  FMNMX.FTZ R134, R134, R4, !PT ;  /* 0x0000000486867209 */ /* 0x008fe40007810000 */
[----:B------:R-:W-:Y:S05]  /*18260*/  FSEL R142, R142, RZ, P1 ;  /* 0x000000ff8e8e7208 */ /* 0x000fea0000800000 */
[----:B------:R-:W3:Y:S01]  /*18270*/  SHFL.BFLY PT, R4, R134, 0x1, 0x1f ;  /* 0x0c201f0086047f89 */ /* 0x000ee200000e0000 */
[--C-:B------:R-:W-:Y:S01]  /*18280*/  FFMA.FTZ R3, R18, UR4, -R142.reuse ;  /* 0x0000000412037c23 */ /* 0x100fe2000801088e */
[----:B--2---:R-:W-:Y:S01]  /*18290*/  FMNMX.FTZ R136, R0, R2, !PT ;  /* 0x0000000200887209 */ /* 0x004fe20007810000 */
[--C-:B------:R-:W-:Y:S01]  /*182a0*/  FFMA.FTZ R0, R143, UR4, -R142.reuse ;  /* 0x000000048f007c23 */ /* 0x100fe2000801088e */
[--C-:B------:R-:W-:Y:S01]  /*182b0*/  FFMA.FTZ R2, R176, UR4, -R142.reuse ;  /* 0x00000004b0027c23 */ /* 0x100fe2000801088e */
[----:B------:R-:W-:Y:S01]  /*182c0*/  MUFU.EX2 R205, R3 ;  /* 0x0000000300cd7308 */ /* 0x000fe20000000800 */
[C---:B------:R-:W-:Y:S01]  /*182d0*/  FSETP.NEU.FTZ.AND P0, PT, R136.reuse, -INF , PT ;  /* 0xff8000008800780b */ /* 0x040fe20003f1d000 */
[----:B------:R-:W-:Y:S08]  /*182e0*/  FMUL.FTZ R189, R136, UR4 ;  /* 0x0000000488bd7c20 */ /* 0x000ff00008410000 */
[----:B------:R2:W-:Y:S01]  /*182f0*/  MUFU.EX2 R252, R0 ;  /* 0x0000000000fc7308 */ /* 0x0005e20000000800 */
[----:B------:R-:W-:Y:S09]  /*18300*/  FSEL R189, R189, RZ, P0 ;  /* 0x000000ffbdbd7208 */ /* 0x000ff20000000000 */
[----:B------:R4:W-:Y:S01]  /*18310*/  MUFU.EX2 R207, R2 ;  /* 0x0000000200cf7308 */ /* 0x0009e20000000800 */
[----:B-1----:R-:W-:Y:S01]  /*18320*/  FMNMX.FTZ R133, R133, R5, !PT ;  /* 0x0000000585857209 */ /* 0x002fe20007810000 */
[--C-:B------:R-:W-:Y:S01]  /*18330*/  FFMA.FTZ R140, R140, UR4, -R189.reuse ;  /* 0x000000048c8c7c23 */ /* 0x100fe200080108bd */
[--C-:B------:R-:W-:Y:S03]  /*18340*/  FFMA.FTZ R141, R141, UR4, -R189.reuse ;  /* 0x000000048d8d7c23 */ /* 0x100fe600080108bd */
[----:B------:R-:W1:Y:S01]  /*18350*/  SHFL.BFLY PT, R5, R133, 0x1, 0x1f ;  /* 0x0c201f0085057f89 */ /* 0x000e6200000e0000 */
[----:B---3--:R-:W-:Y:S01]  /*18360*/  FMNMX.FTZ R134, R134, R4, !PT ;  /* 0x0000000486867209 */ /* 0x008fe20007810000 */
[----:B--2---:R-:W-:Y:S03]  /*18370*/  FFMA.FTZ R0, R19, UR4, -R142 ;  /* 0x0000000413007c23 */ /* 0x004fe6000801088e */
[C---:B------:R-:W-:Y:S01]  /*18380*/  FSETP.NEU.FTZ.AND P3, PT, R134.reuse, -INF , PT ;  /* 0xff8000008600780b */ /* 0x040fe20003f7d000 */
[----:B------:R-:W-:Y:S01]  /*18390*/  FMUL.FTZ R143, R134, UR4 ;  /* 0x00000004868f7c20 */ /* 0x000fe20008410000 */
[----:B------:R2:W3:Y:S01]  /*183a0*/  MUFU.EX2 R206, R0 ;  /* 0x0000000000ce7308 */ /* 0x0004e20000000800 */
[----:B----4-:R-:W-:Y:S03]  /*183b0*/  FFMA.FTZ R2, R177, UR4, -R189 ;  /* 0x00000004b1027c23 */ /* 0x010fe600080108bd */
[----:B------:R-:W-:Y:S06]  /*183c0*/  FSEL R143, R143, RZ, P3 ;  /* 0x000000ff8f8f7208 */ /* 0x000fec0001800000 */
[----:B------:R4:W-:Y:S01]  /*183d0*/  MUFU.EX2 R248, R2 ;  /* 0x0000000200f87308 */ /* 0x0009e20000000800 */
[----:B------:R-:W-:Y:S09]  /*183e0*/  FFMA.FTZ R3, R12, UR4, -R143 ;  /* 0x000000040c037c23 */ /* 0x000ff2000801088f */
[----:B------:R5:W-:Y:S01]  /*183f0*/  MUFU.EX2 R244, R3 ;  /* 0x0000000300f47308 */ /* 0x000be20000000800 */
[--C-:B--2---:R-:W-:Y:S01]  /*18400*/  FFMA.FTZ R0, R182, UR4, -R189.reuse ;  /* 0x00000004b6007c23 */ /* 0x104fe200080108bd */
[----:B---3--:R-:W-:Y:S02]  /*18410*/  F2FP.BF16.F32.PACK_AB R182, R205, R206 ;  /* 0x000000cecdb6723e */ /* 0x008fe400000010ff */
[----:B-1----:R-:W-:Y:S06]  /*18420*/  FMNMX.FTZ R133, R133, R5, !PT ;  /* 0x0000000585857209 */ /* 0x002fec0007810000 */
[----:B------:R1:W2:Y:S01]  /*18430*/  MUFU.EX2 R249, R0 ;  /* 0x0000000000f97308 */ /* 0x0002a20000000800 */
[--C-:B----4-:R-:W-:Y:S01]  /*18440*/  FFMA.FTZ R2, R21, UR4, -R189.reuse ;  /* 0x0000000415027c23 */ /* 0x110fe200080108bd */
[----:B------:R-:W-:Y:S01]  /*18450*/  FSEL R5, R136, RZ, P0 ;  /* 0x000000ff88057208 */ /* 0x000fe20000000000 */
[----:B------:R-:W3:Y:S01]  /*18460*/  LDSM.16.MT88.4 R20, [R212+0xa000] ;  /* 0x00a00000d414783b */ /* 0x000ee20000004200 */
[C---:B------:R-:W-:Y:S06]  /*18470*/  FMUL.FTZ R188, R133.reuse, UR4 ;  /* 0x0000000485bc7c20 */ /* 0x040fec0008410000 */
[----:B------:R4:W-:Y:S01]  /*18480*/  MUFU.EX2 R250, R2 ;  /* 0x0000000200fa7308 */ /* 0x0009e20000000800 */
[C---:B------:R-:W-:Y:S04]  /*18490*/  FSETP.NEU.FTZ.AND P2, PT, R133.reuse, -INF , PT ;  /* 0xff8000008500780b */ /* 0x040fe80003f5d000 */
[----:B------:R-:W-:Y:S02]  /*184a0*/  FSEL R188, R188, RZ, P2 ;  /* 0x000000ffbcbc7208 */ /* 0x000fe40001000000 */
[----:B-----5:R-:W-:Y:S01]  /*184b0*/  FSEL R3, R133, RZ, P2 ;  /* 0x000000ff85037208 */ /* 0x020fe20001000000 */
[----:B-1----:R-:W-:Y:S02]  /*184c0*/  FFMA.FTZ R0, R15, UR4, -R189 ;  /* 0x000000040f007c23 */ /* 0x002fe400080108bd */
[--C-:B------:R-:W-:Y:S01]  /*184d0*/  FFMA.FTZ R4, R14, UR4, -R188.reuse ;  /* 0x000000040e047c23 */ /* 0x100fe200080108bc */
[----:B------:R-:W-:Y:S01]  /*184e0*/  FFMA.FTZ R6, R16, UR4, -R188 ;  /* 0x0000000410067c23 */ /* 0x000fe200080108bc */
[----:B------:R-:W-:Y:S01]  /*184f0*/  FADD.FTZ R3, -R3, R137 ;  /* 0x0000008903037221 */ /* 0x000fe20000010100 */
[----:B------:R1:W5:Y:S01]  /*18500*/  MUFU.EX2 R251, R0 ;  /* 0x0000000000fb7308 */ /* 0x0003620000000800 */
[--C-:B----4-:R-:W-:Y:S01]  /*18510*/  FFMA.FTZ R2, R181, UR4, -R143.reuse ;  /* 0x00000004b5027c23 */ /* 0x110fe2000801088f */
[----:B--2---:R-:W-:Y:S01]  /*18520*/  F2FP.BF16.F32.PACK_AB R181, R249, R248 ;  /* 0x000000f8f9b5723e */ /* 0x004fe200000010ff */
[----:B------:R-:W-:Y:S07]  /*18530*/  FMUL.FTZ R3, R3, UR4 ;  /* 0x0000000403037c20 */ /* 0x000fee0008410000 */
[----:B------:R-:W-:Y:S01]  /*18540*/  MUFU.EX2 R241, R4 ;  /* 0x0000000400f17308 */ /* 0x000fe20000000800 */
[----:B------:R-:W-:Y:S09]  /*18550*/  IMAD.IADD R137, R218, 0x1, R196 ;  /* 0x00000001da897824 */ /* 0x000ff200078e02c4 */
[----:B------:R2:W-:Y:S10]  /*18560*/  MUFU.EX2 R245, R2 ;  /* 0x0000000200f57308 */ /* 0x0005f40000000800 */
[----:B------:R-:W4:Y:S01]  /*18570*/  MUFU.EX2 R240, R6 ;  /* 0x0000000600f07308 */ /* 0x000f220000000800 */
[--C-:B-1----:R-:W-:Y:S01]  /*18580*/  FFMA.FTZ R0, R180, UR4, -R143.reuse ;  /* 0x00000004b4007c23 */ /* 0x102fe2000801088f */
[----:B------:R-:W-:Y:S08]  /*18590*/  F2FP.BF16.F32.PACK_AB R180, R207, R252 ;  /* 0x000000fccfb4723e */ /* 0x000ff000000010ff */
[----:B------:R-:W1:Y:S01]  /*185a0*/  MUFU.EX2 R3, R3 ;  /* 0x0000000300037308 */ /* 0x000e620000000800 */
[----:B-----5:R-:W-:Y:S09]  /*185b0*/  F2FP.BF16.F32.PACK_AB R183, R251, R250 ;  /* 0x000000fafbb7723e */ /* 0x020ff200000010ff */
[----:B------:R5:W3:Y:S01]  /*185c0*/  MUFU.EX2 R247, R0 ;  /* 0x0000000000f77308 */ /* 0x000ae20000000800 */
[--C-:B--2---:R-:W-:Y:S09]  /*185d0*/  FFMA.FTZ R2, R179, UR4, -R188.reuse ;  /* 0x00000004b3027c23 */ /* 0x104ff200080108bc */
[----:B------:R2:W-:Y:S01]  /*185e0*/  MUFU.EX2 R242, R2 ;  /* 0x0000000200f27308 */ /* 0x0005e20000000800 */
[----:B----4-:R-:W-:Y:S01]  /*185f0*/  F2FP.BF16.F32.PACK_AB R179, R240, R241 ;  /* 0x000000f1f0b3723e */ /* 0x010fe200000010ff */
[C---:B-1----:R-:W-:Y:S01]  /*18600*/  FMUL.FTZ R6, R3.reuse, R146 ;  /* 0x0000009203067220 */ /* 0x042fe20000410000 */
[C---:B------:R-:W-:Y:S01]  /*18610*/  FMUL.FTZ R7, R3.reuse, R147 ;  /* 0x0000009303077220 */ /* 0x040fe20000410000 */
[C---:B------:R-:W-:Y:S01]  /*18620*/  FMUL.FTZ R18, R3.reuse, R158 ;  /* 0x0000009e03127220 */ /* 0x040fe20000410000 */
[----:B------:R-:W-:Y:S01]  /*18630*/  FMUL.FTZ R19, R3, R159 ;  /* 0x0000009f03137220 */ /* 0x000fe20000410000 */
[----:B-----5:R-:W-:Y:S01]  /*18640*/  FFMA.FTZ R0, R178, UR4, -R188 ;  /* 0x00000004b2007c23 */ /* 0x020fe200080108bc */
[----:B---3--:R-:W-:Y:S01]  /*18650*/  F2FP.BF16.F32.PACK_AB R176, R247, R245 ;  /* 0x000000f5f7b0723e */ /* 0x008fe200000010ff */
[C---:B------:R-:W-:Y:S01]  /*18660*/  FMUL.FTZ R34, R3.reuse, R174 ;  /* 0x000000ae03227220 */ /* 0x040fe20000410000 */
[C---:B------:R-:W-:Y:S01]  /*18670*/  FMUL.FTZ R35, R3.reuse, R175 ;  /* 0x000000af03237220 */ /* 0x040fe20000410000 */
[----:B------:R1:W3:Y:S01]  /*18680*/  MUFU.EX2 R243, R0 ;  /* 0x0000000000f37308 */ /* 0x0002e20000000800 */
[----:B------:R-:W-:Y:S01]  /*18690*/  FMUL.FTZ R38, R3, R38 ;  /* 0x0000002603267220 */ /* 0x000fe20000410000 */
[----:B--2---:R-:W-:Y:S01]  /*186a0*/  FFMA.FTZ R2, R13, UR4, -R143 ;  /* 0x000000040d027c23 */ /* 0x004fe2000801088f */
[C---:B------:R-:W-:Y:S01]  /*186b0*/  FMUL.FTZ R39, R3.reuse, R39 ;  /* 0x0000002703277220 */ /* 0x040fe20000410000 */
[C---:B------:R-:W-:Y:S01]  /*186c0*/  FMUL.FTZ R50, R3.reuse, R50 ;  /* 0x0000003203327220 */ /* 0x040fe20000410000 */
[C---:B------:R-:W-:Y:S05]  /*186d0*/  FMUL.FTZ R51, R3.reuse, R51 ;  /* 0x0000003303337220 */ /* 0x040fea0000410000 */
[----:B------:R2:W4:Y:S01]  /*186e0*/  MUFU.EX2 R246, R2 ;  /* 0x0000000200f67308 */ /* 0x0005220000000800 */
[C---:B------:R-:W-:Y:S01]  /*186f0*/  FMUL.FTZ R54, R3.reuse, R54 ;  /* 0x0000003603367220 */ /* 0x040fe20000410000 */
[C---:B------:R-:W-:Y:S01]  /*18700*/  FMUL.FTZ R55, R3.reuse, R55 ;  /* 0x0000003703377220 */ /* 0x040fe20000410000 */
[C---:B------:R-:W-:Y:S01]  /*18710*/  FMUL.FTZ R66, R3.reuse, R66 ;  /* 0x0000004203427220 */ /* 0x040fe20000410000 */
[C---:B------:R-:W-:Y:S01]  /*18720*/  FMUL.FTZ R67, R3.reuse, R67 ;  /* 0x0000004303437220 */ /* 0x040fe20000410000 */
[C---:B------:R-:W-:Y:S01]  /*18730*/  FMUL.FTZ R70, R3.reuse, R70 ;  /* 0x0000004603467220 */ /* 0x040fe20000410000 */
[C---:B------:R-:W-:Y:S01]  /*18740*/  FMUL.FTZ R71, R3.reuse, R71 ;  /* 0x0000004703477220 */ /* 0x040fe20000410000 */
[C---:B------:R-:W-:Y:S01]  /*18750*/  FMUL.FTZ R82, R3.reuse, R82 ;  /* 0x0000005203527220 */ /* 0x040fe20000410000 */
[----:B-1----:R-:W-:Y:S01]  /*18760*/  FSEL R0, R134, RZ, P3 ;  /* 0x000000ff86007208 */ /* 0x002fe20001800000 */
[----:B------:R-:W-:Y:S01]  /*18770*/  FMUL.FTZ R83, R3, R83 ;  /* 0x0000005303537220 */ /* 0x000fe20000410000 */
[----:B---3--:R-:W-:Y:S01]  /*18780*/  F2FP.BF16.F32.PACK_AB R177, R243, R242 ;  /* 0x000000f2f3b1723e */ /* 0x008fe200000010ff */
[C---:B------:R-:W-:Y:S01]  /*18790*/  FMUL.FTZ R86, R3.reuse, R86 ;  /* 0x0000005603567220 */ /* 0x040fe20000410000 */
[C---:B------:R-:W-:Y:S01]  /*187a0*/  FMUL.FTZ R87, R3.reuse, R87 ;  /* 0x0000005703577220 */ /* 0x040fe20000410000 */
[----:B------:R-:W-:Y:S01]  /*187b0*/  FMUL.FTZ R98, R3, R98 ;  /* 0x0000006203627220 */ /* 0x000fe20000410000 */
[----:B--2---:R-:W-:Y:S01]  /*187c0*/  FADD.FTZ R2, -R0, R132 ;  /* 0x0000008400027221 */ /* 0x004fe20000010100 */
[----:B------:R-:W-:Y:S01]  /*187d0*/  FSEL R0, R135, RZ, P1 ;  /* 0x000000ff87007208 */ /* 0x000fe20000800000 */
[C---:B------:R-:W-:Y:S01]  /*187e0*/  FMUL.FTZ R99, R3.reuse, R99 ;  /* 0x0000006303637220 */ /* 0x040fe20000410000 */
[----:B----4-:R-:W-:Y:S01]  /*187f0*/  F2FP.BF16.F32.PACK_AB R178, R246, R244 ;  /* 0x000000f4f6b2723e */ /* 0x010fe200000010ff */
        /* <DEDUP_REMOVED lines=8> */
[C---:B------:R-:W-:Y:S06]  /*18880*/  FMUL.FTZ R131, R3.reuse, R131 ;  /* 0x0000008303837220 */ /* 0x040fec0000410000 */
        /* <DEDUP_REMOVED lines=131> */
[----:B------:R-:W-:Y:S01]  /*190c0*/  MOV R153, R206 ;  /* 0x000000ce00997202 */ /* 0x000fe20000000f00 */
[C---:B------:R-:W-:Y:S01]  /*190d0*/  FMUL.FTZ R128, R132.reuse, R128 ;  /* 0x0000008084807220 */ /* 0x040fe20000410000 */
[-C--:B------:R-:W-:Y:S03]  /*190e0*/  HMMA.16816.F32.BF16 R76, R180, R146.reuse, R76 ;  /* 0x00000092b44c723c */ /* 0x080fe6000004184c */
[C---:B------:R-:W-:Y:S01]  /*190f0*/  FMUL.FTZ R100, R132.reuse, R100 ;  /* 0x0000006484647220 */ /* 0x040fe20000410000 */
[----:B------:R-:W-:Y:S01]  /*19100*/  MOV R152, R207 ;  /* 0x000000cf00987202 */ /* 0x000fe20000000f00 */
[C---:B------:R-:W-:Y:S01]  /*19110*/  FMUL.FTZ R129, R132.reuse, R129 ;  /* 0x0000008184817220 */ /* 0x040fe20000410000 */
[----:B------:R1:W-:Y:S01]  /*19120*/  MUFU.EX2 R207, R138 ;  /* 0x0000008a00cf7308 */ /* 0x0003e20000000800 */
[C---:B------:R-:W-:Y:S01]  /*19130*/  FMUL.FTZ R101, R132.reuse, R101 ;  /* 0x0000006584657220 */ /* 0x040fe20000410000 */
[C---:B------:R-:W-:Y:S01]  /*19140*/  HMMA.16816.F32.BF16 R80, R176.reuse, R146, R80 ;  /* 0x00000092b050723c */ /* 0x040fe20000041850 */
[----:B------:R-:W3:Y:S03]  /*19150*/  LDSM.16.MT88.4 R144, [R196+0x1000] ;  /* 0x00100000c490783b */ /* 0x000ee60000004200 */
[C---:B------:R-:W-:Y:S01]  /*19160*/  FMUL.FTZ R112, R132.reuse, R112 ;  /* 0x0000007084707220 */ /* 0x040fe20000410000 */
[C---:B------:R-:W-:Y:S01]  /*19170*/  FMUL.FTZ R113, R132.reuse, R113 ;  /* 0x0000007184717220 */ /* 0x040fe20000410000 */
[C---:B------:R-:W-:Y:S01]  /*19180*/  FMUL.FTZ R116, R132.reuse, R116 ;  /* 0x0000007484747220 */ /* 0x040fe20000410000 */
[----:B------:R-:W-:Y:S01]  /*19190*/  FMUL.FTZ R117, R132, R117 ;  /* 0x0000007584757220 */ /* 0x000fe20000410000 */
[-C--:B--2---:R-:W-:Y:S03]  /*191a0*/  HMMA.16816.F32.BF16 R84, R176, R148.reuse, R84 ;  /* 0x00000094b054723c */ /* 0x084fe60000041854 */
[----:B------:R-:W-:Y:S01]  /*191b0*/  MOV R154, R205 ;  /* 0x000000cd009a7202 */ /* 0x000fe20000000f00 */
[----:B-1----:R-:W-:Y:S04]  /*191c0*/  FFMA.FTZ R138, R203, UR4, -R143 ;  /* 0x00000004cb8a7c23 */ /* 0x002fe8000801088f */
[C---:B------:R-:W-:Y:S01]  /*191d0*/  HMMA.16816.F32.BF16 R88, R180.reuse, R148, R88 ;  /* 0x00000094b458723c */ /* 0x040fe20000041858 */
[----:B------:R-:W-:Y:S10]  /*191e0*/  MUFU.EX2 R205, R138 ;  /* 0x0000008a00cd7308 */ /* 0x000ff40000000800 */
[----:B------:R-:W-:Y:S01]  /*191f0*/  MUFU.EX2 R138, R141 ;  /* 0x0000008d008a7308 */ /* 0x000fe20000000800 */
[-C--:B------:R-:W-:Y:S08]  /*19200*/  HMMA.16816.F32.BF16 R92, R180, R150.reuse, R92 ;  /* 0x00000096b45c723c */ /* 0x080ff0000004185c */
[C---:B------:R-:W-:Y:S01]  /*19210*/  HMMA.16816.F32.BF16 R96, R176.reuse, R150, R96 ;  /* 0x00000096b060723c */ /* 0x040fe20000041860 */
[----:B------:R1:W2:Y:S07]  /*19220*/  LDSM.16.MT88.4 R148, [R137+0x1000] ;  /* 0x001000008994783b */ /* 0x0002ae0000004200 */
[-C--:B---3--:R-:W-:Y:S08]  /*19230*/  HMMA.16816.F32.BF16 R100, R176, R144.reuse, R100 ;  /* 0x00000090b064723c */ /* 0x088ff00000041864 */
[C---:B------:R-:W-:Y:S04]  /*19240*/  HMMA.16816.F32.BF16 R104, R180.reuse, R144, R104 ;  /* 0x00000090b468723c */ /* 0x040fe80000041868 */
[--C-:B-1----:R-:W-:Y:S04]  /*19250*/  FFMA.FTZ R137, R194, UR4, -R142.reuse ;  /* 0x00000004c2897c23 */ /* 0x102fe8000801088e */
[-C--:B------:R-:W-:Y:S01]  /*19260*/  HMMA.16816.F32.BF16 R108, R180, R146.reuse, R108 ;  /* 0x00000092b46c723c */ /* 0x080fe2000004186c */
[----:B------:R1:W3:Y:S02]  /*19270*/  MUFU.EX2 R236, R137 ;  /* 0x0000008900ec7308 */ /* 0x0002e40000000800 */
[----:B------:R-:W-:Y:S05]  /*19280*/  FFMA.FTZ R142, R191, UR4, -R142 ;  /* 0x00000004bf8e7c23 */ /* 0x000fea000801088e */
[C---:B------:R-:W-:Y:S03]  /*19290*/  HMMA.16816.F32.BF16 R112, R176.reuse, R146, R112 ;  /* 0x00000092b070723c */ /* 0x040fe60000041870 */
[----:B------:R-:W4:Y:S05]  /*192a0*/  MUFU.EX2 R235, R142 ;  /* 0x0000008e00eb7308 */ /* 0x000f2a0000000800 */
[-C--:B--2---:R-:W-:Y:S03]  /*192b0*/  HMMA.16816.F32.BF16 R116, R176, R148.reuse, R116 ;  /* 0x00000094b074723c */ /* 0x084fe60000041874 */
[----:B-1----:R-:W-:Y:S04]  /*192c0*/  FFMA.FTZ R137, R195, UR4, -R189 ;  /* 0x00000004c3897c23 */ /* 0x002fe800080108bd */
[----:B------:R1:W2:Y:S01]  /*192d0*/  MUFU.EX2 R232, R137 ;  /* 0x0000008900e87308 */ /* 0x0002a20000000800 */
[C---:B------:R-:W-:Y:S08]  /*192e0*/  HMMA.16816.F32.BF16 R120, R180.reuse, R148, R120 ;  /* 0x00000094b478723c */ /* 0x040ff00000041878 */
[-C--:B------:R-:W-:Y:S01]  /*192f0*/  HMMA.16816.F32.BF16 R124, R180, R150.reuse, R124 ;  /* 0x00000096b47c723c */ /* 0x080fe2000004187c */
[----:B------:R-:W5:Y:S02]  /*19300*/  LDSM.16.MT88.4 R180, [R196+0x800] ;  /* 0x00080000c4b4783b */ /* 0x000f640000004200 */
[--C-:B-1----:R-:W-:Y:S01]  /*19310*/  FFMA.FTZ R137, R198, UR4, -R143.reuse ;  /* 0x00000004c6897c23 */ /* 0x102fe2000801088f */
[----:B------:R-:W-:Y:S04]  /*19320*/  FFMA.FTZ R143, R193, UR4, -R143 ;  /* 0x00000004c18f7c23 */ /* 0x000fe8000801088f */
[----:B------:R-:W-:Y:S01]  /*19330*/  HMMA.16816.F32.BF16 R128, R176, R150, R128 ;  /* 0x00000096b080723c */ /* 0x000fe20000041880 */
[----:B------:R1:W-:Y:S01]  /*19340*/  MUFU.EX2 R210, R137 ;  /* 0x0000008900d27308 */ /* 0x0003e20000000800 */
[----:B------:R-:W-:Y:S02]  /*19350*/  LDSM.16.MT88.4 R192, [R215+0xb800] ;  /* 0x00b80000d7c0783b */ /* 0x000fe40000004200 */
[----:B---3--:R-:W-:Y:S07]  /*19360*/  F2FP.BF16.F32.PACK_AB R176, R236, R234 ;  /* 0x000000eaecb0723e */ /* 0x008fee00000010ff */
[----:B------:R-:W3:Y:S01]  /*19370*/  MUFU.EX2 R206, R143 ;  /* 0x0000008f00ce7308 */ /* 0x000ee20000000800 */
[----:B----4-:R-:W-:Y:S02]  /*19380*/  F2FP.BF16.F32.PACK_AB R178, R235, R233 ;  /* 0x000000e9ebb2723e */ /* 0x010fe400000010ff */
[----:B--2---:R-:W-:Y:S01]  /*19390*/  F2FP.BF16.F32.PACK_AB R177, R232, R211 ;  /* 0x000000d3e8b1723e */ /* 0x004fe200000010ff */
[----:B------:R-:W-:Y:S01]  /*193a0*/  LDSM.16.MT88.4 R196, [R196+0x1800] ;  /* 0x00180000c4c4783b */ /* 0x000fe20000004200 */
[--C-:B-1----:R-:W-:Y:S05]  /*193b0*/  FFMA.FTZ R137, R200, UR4, -R188.reuse ;  /* 0x00000004c8897c23 */ /* 0x102fea00080108bc */
[----:B------:R1:W2:Y:S01]  /*193c0*/  MUFU.EX2 R208, R137 ;  /* 0x0000008900d07308 */ /* 0x0002a20000000800 */
[----:B---3--:R-:W-:Y:S01]  /*193d0*/  F2FP.BF16.F32.PACK_AB R142, R206, R205 ;  /* 0x000000cdce8e723e */ /* 0x008fe200000010ff */
[--C-:B-1----:R-:W-:Y:S01]  /*193e0*/  FFMA.FTZ R137, R204, UR4, -R188.reuse ;  /* 0x00000004cc897c23 */ /* 0x102fe200080108bc */
[----:B------:R-:W-:Y:S01]  /*193f0*/  FFMA.FTZ R188, R202, UR4, -R188 ;  /* 0x00000004cabc7c23 */ /* 0x000fe200080108bc */
[----:B--2---:R-:W-:Y:S01]  /*19400*/  F2FP.BF16.F32.PACK_AB R141, R208, R207 ;  /* 0x000000cfd08d723e */ /* 0x004fe200000010ff */
        /* <DEDUP_REMOVED lines=10> */
[----:B------:R-:W-:Y:S02]  /*194b0*/  MOV R7, R154 ;  /* 0x0000009a00077202 */ /* 0x000fe40000000f00 */
[----:B------:R-:W-:Y:S01]  /*194c0*/  MOV R6, R153 ;  /* 0x0000009900067202 */ /* 0x000fe20000000f00 */
[C---:B------:R-:W-:Y:S01]  /*194d0*/  HMMA.16816.F32.BF16 R148, R176.reuse, R156, R8 ;  /* 0x0000009cb094723c */ /* 0x040fe20000041808 */
[----:B------:R-:W3:Y:S03]  /*194e0*/  LDL.LU R9, [R1+0x18] ;  /* 0x0000180001097983 */ /* 0x000ee60000300800 */
[----:B------:R-:W-:Y:S01]  /*194f0*/  MOV R4, R152 ;  /* 0x0000009800047202 */ /* 0x000fe20000000f00 */
        /* <DEDUP_REMOVED lines=67> */
[----:B------:R-:W-:Y:S01]  /*19930*/  IMAD.MOV.U32 R139, RZ, RZ, R136 ;  /* 0x000000ffff8b7224 */ /* 0x000fe200078e0088 */
[----:B------:R-:W-:Y:S01]  /*19940*/  MOV R138, R135 ;  /* 0x00000087008a7202 */ /* 0x000fe20000000f00 */
[----:B------:R2:W-:Y:S04]  /*19950*/  STL [R1+0x1c], R3 ;  /* 0x00001c0301007387 */ /* 0x0005e80000100800 */
[----:B------:R2:W-:Y:S04]  /*19960*/  STL [R1+0x10], R2 ;  /* 0x0000100201007387 */ /* 0x0005e80000100800 */
[----:B------:R2:W-:Y:S01]  /*19970*/  STL [R1+0x14], R0 ;  /* 0x0000140001007387 */ /* 0x0005e20000100800 */
[----:B------:R-:W-:Y:S05]  /*19980*/  BRA.U UP0, `(.L_x_2818) ;  /* 0xffffffc500ac7547 */ /* 0x000fea000b83ffff */
.L_x_2817:
[----:B--2---:R-:W2:Y:S04]  /*19990*/  LDL.LU R3, [R1+0x10] ;  /* 0x0000100001037983 */ /* 0x004ea80000300800 */
[----:B------:R-:W3:Y:S04]  /*199a0*/  LDL.LU R7, [R1+0x14] ;  /* 0x0000140001077983 */ /* 0x000ee80000300800 */
[----:B------:R-:W4:Y:S04]  /*199b0*/  LDL.LU R6, [R1+0x18] ;  /* 0x0000180001067983 */ /* 0x000f280000300800 */
[----:B-1----:R-:W5:Y:S04]  /*199c0*/  LDL.LU R5, [R1+0x1c] ;  /* 0x00001c0001057983 */ /* 0x002f680000300800 */
[----:B------:R-:W5:Y:S04]  /*199d0*/  LDL.LU R9, [R1+0x20] ;  /* 0x0000200001097983 */ /* 0x000f680000300800 */
[----:B------:R-:W5:Y:S01]  /*199e0*/  LDL.LU R8, [R1+0x24] ;  /* 0x0000240001087983 */ /* 0x000f620000300800 */
        /* <DEDUP_REMOVED lines=20> */
[----:B-----5:R-:W2:Y:S01]  /*19b30*/  SHFL.BFLY PT, R3, R5, 0x2, 0x1f ;  /* 0x0c401f0005037f89 */ /* 0x020ea200000e0000 */
[----:B---3--:R-:W-:-:S03]  /*19b40*/  FADD.FTZ R0, R0, R7 ;  /* 0x0000000700007221 */ /* 0x008fc60000010000 */
[----:B------:R-:W3:Y:S01]  /*19b50*/  SHFL.BFLY PT, R137, R2, 0x1, 0x1f ;  /* 0x0c201f0002897f89 */ /* 0x000ee200000e0000 */
[----:B----4-:R-:W-:Y:S01]  /*19b60*/  FADD.FTZ R4, R4, R6 ;  /* 0x0000000604047221 */ /* 0x010fe20000010000 */
[----:B------:R-:W-:Y:S02]  /*19b70*/  SHF.L.U32 R6, R177, 0x5, RZ ;  /* 0x00000005b1067819 */ /* 0x000fe400000006ff */
[----:B------:R-:W4:Y:S02]  /*19b80*/  SHFL.BFLY PT, R139, R0, 0x1, 0x1f ;  /* 0x0c201f00008b7f89 */ /* 0x000f2400000e0000 */
[----:B------:R-:W-:Y:S02]  /*19b90*/  LOP3.LUT R6, R9, 0x7c00, R6, 0xf8, !PT ;  /* 0x00007c0009067812 */ /* 0x000fe400078ef806 */
[----:B------:R-:W5:Y:S01]  /*19ba0*/  SHFL.BFLY PT, R132, R4, 0x1, 0x1f ;  /* 0x0c201f0004847f89 */ /* 0x000f6200000e0000 */
        /* <DEDUP_REMOVED lines=9> */
[----:B-----5:R-:W-:-:S03]  /*19c40*/  FADD.FTZ R132, R4, R132 ;  /* 0x0000008404847221 */ /* 0x020fc60000010000 */
[----:B------:R-:W-:Y:S01]  /*19c50*/  LOP3.LUT R176, R6, R5, RZ, 0xfc, !PT ;  /* 0x0000000506b07212 */ /* 0x000fe200078efcff */
[----:B------:R-:W-:Y:S01]  /*19c60*/  MUFU.RCP R7, R139 ;  /* 0x0000008b00077308 */ /* 0x000fe20000001000 */
[----:B------:R-:W-:Y:S02]  /*19c70*/  FSETP.NE.FTZ.AND P6, PT, R132, RZ, PT ;  /* 0x000000ff8400720b */ /* 0x000fe40003fd5000 */
[----:B------:R-:W-:Y:S02]  /*19c80*/  FSETP.NE.FTZ.AND P0, PT, R139, RZ, PT ;  /* 0x000000ff8b00720b */ /* 0x000fe40003f15000 */
[----:B---3--:R-:W-:-:S03]  /*19c90*/  FSEL R0, R2, 1, P1 ;  /* 0x3f80000002007808 */ /* 0x008fc60000800000 */
[----:B------:R-:W3:Y:S01]  /*19ca0*/  MUFU.RCP R2, R132 ;  /* 0x0000008400027308 */ /* 0x000ee20000001000 */
        /* <DEDUP_REMOVED lines=35> */
[----:B---3--:R-:W-:-:S02]  /*19ee0*/  FSEL R2, R2, 1, P6 ;  /* 0x3f80000002027808 */ /* 0x008fc40003000000 */
        /* <DEDUP_REMOVED lines=41> */
[----:B--2---:R-:W-:Y:S01]  /*1a180*/  SEL R6, R68, 0xffffffe0, !P2 ;  /* 0xffffffe044067807 */ /* 0x004fe20005000000 */
        /* <DEDUP_REMOVED lines=76> */
[----:B------:R-:W2:Y:S01]  /*1a650*/  @UP3 LDCU.64 UR4, c[0x0][0x408] ;  /* 0x00008100ff0437ac */ /* 0x000ea20008000a00 */
        /* <DEDUP_REMOVED lines=15> */
[----:B--2---:R-:W-:Y:S01]  /*1a750*/  @UP3 UIMAD.WIDE.U32 UR12, UR22, UR4, URZ ;  /* 0x00000004160c32a5 */ /* 0x004fe2000f8e00ff */
[----:B------:R-:W-:Y:S01]  /*1a760*/  F2FP.BF16.F32.PACK_AB R20, R20, R170 ;  /* 0x000000aa1414723e */ /* 0x000fe200000010ff */
[----:B------:R-:W-:Y:S01]  /*1a770*/  STS [R4+0x2400], R9 ;  /* 0x0024000904007388 */ /* 0x000fe20000000800 */
[----:B------:R-:W-:Y:S01]  /*1a780*/  F2FP.BF16.F32.PACK_AB R19, R19, R17 ;  /* 0x000000111313723e */ /* 0x000fe200000010ff */
[----:B------:R-:W-:Y:S01]  /*1a790*/  @UP3 UIMAD UR7, UR22, UR5, UR13 ;  /* 0x00000005160732a4 */ /* 0x000fe2000f8e020d */
[----:B------:R-:W-:Y:S01]  /*1a7a0*/  F2FP.BF16.F32.PACK_AB R18, R18, R38 ;  /* 0x000000261212723e */ /* 0x000fe200000010ff */
[----:B------:R-:W2:Y:S01]  /*1a7b0*/  @UP1 LDCU UR5, c[0x0][0x430] ;  /* 0x00008600ff0517ac */ /* 0x000ea20008000800 */
[----:B---3--:R-:W-:-:S02]  /*1a7c0*/  IADD3 R2, PT, PT, R5, R6, RZ ;  /* 0x0000000605027210 */ /* 0x008fc40007ffe0ff */
[----:B------:R-:W-:Y:S01]  /*1a7d0*/  F2FP.BF16.F32.PACK_AB R17, R31, R35 ;  /* 0x000000231f11723e */ /* 0x000fe200000010ff */
[----:B------:R-:W-:Y:S01]  /*1a7e0*/  @!UP3 UMOV UR13, UR10 ;  /* 0x0000000a000dbc82 */ /* 0x000fe20008000000 */
[C---:B----4-:R-:W-:Y:S01]  /*1a7f0*/  IADD3 R0, PT, PT, R5.reuse, 0x40, RZ ;  /* 0x0000004005007810 */ /* 0x050fe20007ffe0ff */
[----:B------:R-:W-:Y:S01]  /*1a800*/  STS [R2], R15 ;  /* 0x0000000f02007388 */ /* 0x000fe20000000800 */
[----:B------:R-:W-:Y:S01]  /*1a810*/  IADD3 R3, PT, PT, R66, R2, RZ ;  /* 0x0000000242037210 */ /* 0x000fe20007ffe0ff */
[----:B------:R-:W3:Y:S01]  /*1a820*/  S2UR UR10, SR_CTAID.Z ;  /* 0x00000000000a79c3 */ /* 0x000ee20000002700 */
[----:B------:R-:W-:Y:S01]  /*1a830*/  @P2 IADD3 R0, PT, PT, R5, -0x40, RZ ;  /* 0xffffffc005002810 */ /* 0x000fe20007ffe0ff */
[----:B------:R-:W-:Y:S01]  /*1a840*/  STS [R2+0x400], R14 ;  /* 0x0004000e02007388 */ /* 0x000fe20000000800 */
[----:B------:R-:W-:Y:S01]  /*1a850*/  F2FP.BF16.F32.PACK_AB R16, R16, R50 ;  /* 0x000000321010723e */ /* 0x000fe200000010ff */
[----:B------:R-:W4:Y:S01]  /*1a860*/  LDCU.U8 UR4, c[0x0][0x548] ;  /* 0x0000a900ff0477ac */ /* 0x000f220008000000 */
[----:B-----5:R-:W-:Y:S01]  /*1a870*/  IADD3 R8, PT, PT, R6, R0, RZ ;  /* 0x0000000006087210 */ /* 0x020fe20007ffe0ff */
[----:B------:R-:W-:Y:S01]  /*1a880*/  STS [R3], R11 ;  /* 0x0000000b03007388 */ /* 0x000fe20000000800 */
[----:B------:R-:W-:Y:S01]  /*1a890*/  F2FP.BF16.F32.PACK_AB R22, R22, R42 ;  /* 0x0000002a1616723e */ /* 0x000fe200000010ff */
[----:B-1----:R-:W-:Y:S01]  /*1a8a0*/  @!UP2 UIMAD UR22, UR23, UR6, URZ ;  /* 0x000000061716a2a4 */ /* 0x002fe2000f8e02ff */
[----:B------:R-:W-:Y:S01]  /*1a8b0*/  IADD3 R7, PT, PT, R66, R0, RZ ;  /* 0x0000000042077210 */ /* 0x000fe20007ffe0ff */
[----:B------:R-:W-:Y:S01]  /*1a8c0*/  STS [R3+0x400], R10 ;  /* 0x0004000a03007388 */ /* 0x000fe20000000800 */
[----:B------:R-:W-:Y:S01]  /*1a8d0*/  F2FP.BF16.F32.PACK_AB R65, R65, R25 ;  /* 0x000000194141723e */ /* 0x000fe200000010ff */
[----:B--2---:R-:W-:Y:S01]  /*1a8e0*/  @UP1 UIMAD UR11, UR5, UR6, URZ ;  /* 0x00000006050b12a4 */ /* 0x004fe2000f8e02ff */
        /* <DEDUP_REMOVED lines=11> */
[----:B----4-:R-:W-:Y:S01]  /*1a9a0*/  UISETP.NE.AND UP0, UPT, UR4, URZ, !UP1 ;  /* 0x000000ff0400728c */ /* 0x010fe2000cf05270 */
        /* <DEDUP_REMOVED lines=48> */
[----:B--2---:R-:W-:Y:S01]  /*1acb0*/  MOV R18, 0x7f800000 ;  /* 0x7f80000000127802 */ /* 0x004fe20000000f00 */
        /* <DEDUP_REMOVED lines=34> */
[----:B-----5:R1:W1:Y:S03]  /*1aee0*/  @P0 MUFU.LG2 R0, R139 ;  /* 0x0000008b00000308 */ /* 0x0202660000000c00 */
[----:B------:R-:W-:Y:S04]  /*1aef0*/  STS [R8+0x6000], R29 ;  /* 0x0060001d08007388 */ /* 0x000fe80000000800 */
[----:B------:R-:W-:Y:S01]  /*1af00*/  STS [R8+0x6400], R28 ;  /* 0x0064001c08007388 */ /* 0x000fe20000000800 */
[----:B---3--:R-:W3:Y:S03]  /*1af10*/  @P6 LDC R7, c[0x0][0x458] ;  /* 0x00011600ff076b82 */ /* 0x008ee60000000800 */
[----:B------:R-:W-:Y:S04]  /*1af20*/  STS [R6+0x6000], R25 ;  /* 0x0060001906007388 */ /* 0x000fe80000000800 */
[----:B------:R5:W-:Y:S02]  /*1af30*/  STS [R6+0x6400], R24 ;  /* 0x0064001806007388 */ /* 0x000be40000000800 */
[----:B-----5:R-:W-:-:S04]  /*1af40*/  IADD3 R6, PT, PT, R21, 0x10, RZ ;  /* 0x0000001015067810 */ /* 0x020fc80007ffe0ff */
[----:B------:R-:W-:Y:S01]  /*1af50*/  ISETP.GE.AND P4, PT, R6, UR20, PT ;  /* 0x0000001406007c0c */ /* 0x000fe2000bf86270 */
[----:B-12-4-:R-:W-:-:S12]  /*1af60*/  BRA.U UP1, `(.L_x_2821) ;  /* 0x0000000101207547 */ /* 0x016fd8000b800000 */
[----:B------:R-:W-:Y:S01]  /*1af70*/  UISETP.NE.AND UP1, UPT, UR4, URZ, UPT ;  /* 0x000000ff0400728c */ /* 0x000fe2000bf25270 */
[----:B------:R-:W1:Y:S10]  /*1af80*/  LDCU UR4, c[0x0][0x3e0] ;  /* 0x00007c00ff0477ac */ /* 0x000e740008000800 */
[----:B------:R-:W1:Y:S01]  /*1af90*/  @UP1 LDCU UR8, c[0x0][0x454] ;  /* 0x00008a80ff0817ac */ /* 0x000e620008000800 */
[----:B------:R-:W-:Y:S01]  /*1afa0*/  @UP1 UMOV UR9, 0x1 ;  /* 0x0000000100091882 */ /* 0x000fe20000000000 */
[----:B------:R-:W2:Y:S01]  /*1afb0*/  @UP1 LDCU UR11, c[0x0][0x454] ;  /* 0x00008a80ff0b17ac */ /* 0x000ea20008000800 */
[----:B------:R-:W-:Y:S01]  /*1afc0*/  @!UP1 UMOV UR9, 0x1 ;  /* 0x0000000100099882 */ /* 0x000fe20000000000 */
[----:B-1----:R-:W-:-:S02]  /*1afd0*/  @UP1 UIMAD UR8, UR8, UR4, URZ ;  /* 0x00000004080812a4 */ /* 0x002fc4000f8e02ff */
[----:B--2---:R-:W-:-:S12]  /*1afe0*/  @!UP1 UIMAD UR8, UR6, UR4, URZ ;  /* 0x00000004060892a4 */ /* 0x004fd8000f8e02ff */
.L_x_2821:
[----:B------:R-:W-:Y:S01]  /*1aff0*/  BAR.SYNC.DEFER_BLOCKING 0x0 ;  /* 0x0000000000007b1d */ /* 0x000fe20000010000 */
[----:B------:R-:W-:Y:S01]  /*1b000*/  @P0 FMUL.FTZ R0, R0, 0.69314718246459960938 ;  /* 0x3f31721800000820 */ /* 0x000fe20000410000 */
[----:B------:R-:W-:Y:S01]  /*1b010*/  MOV R17, 0x7f800000 ;  /* 0x7f80000000117802 */ /* 0x000fe20000000f00 */
[----:B------:R-:W-:Y:S01]  /*1b020*/  IMAD.MOV.U32 R16, RZ, RZ, 0x7f800000 ;  /* 0x7f800000ff107424 */ /* 0x000fe200078e00ff */
[----:B------:R-:W-:Y:S01]  /*1b030*/  UIMAD UR11, UR10, UR11, URZ ;  /* 0x0000000b0a0b72a4 */ /* 0x000fe2000f8e02ff */
[----:B------:R-:W-:-:S03]  /*1b040*/  @P0 FFMA.FTZ R17, R133, R3, R0 ;  /* 0x0000000385110223 */ /* 0x000fc60000010000 */
[----:B------:R-:W1:Y:S01]  /*1b050*/  S2UR UR4, SR_CTAID.X ;  /* 0x00000000000479c3 */ /* 0x000e620000002500 */
[----:B------:R-:W2:Y:S01]  /*1b060*/  @P6 MUFU.LG2 R6, R132 ;  /* 0x0000008400066308 */ /* 0x000ea20000000c00 */
[----:B------:R-:W-:Y:S01]  /*1b070*/  @!UP0 UIMAD UR11, UR23, UR8, UR11 ;  /* 0x00000008170b82a4 */ /* 0x000fe2000f8e020b */
[----:B------:R-:W-:Y:S01]  /*1b080*/  SHF.L.U32 R28, R177, 0x3, RZ ;  /* 0x00000003b11c7819 */ /* 0x000fe200000006ff */
[----:B------:R-:W-:Y:S01]  /*1b090*/  USEL UR22, UR22, URZ, UP0 ;  /* 0x000000ff16167287 */ /* 0x000fe20008000000 */
[----:B------:R-:W-:Y:S01]  /*1b0a0*/  @P1 FMUL.FTZ R2, R2, 0.69314718246459960938 ;  /* 0x3f31721802021820 */ /* 0x000fe20000410000 */
[----:B------:R-:W-:Y:S01]  /*1b0b0*/  USEL UR5, UR5, URZ, UP0 ;  /* 0x000000ff05057287 */ /* 0x000fe20008000000 */
[----:B------:R-:W-:Y:S01]  /*1b0c0*/  LOP3.LUT R28, R28, 0x38, RZ, 0xc0, !PT ;  /* 0x000000381c1c7812 */ /* 0x000fe200078ec0ff */
[----:B------:R-:W4:Y:S01]  /*1b0d0*/  @P5 LDC R8, c[0x0][0x458] ;  /* 0x00011600ff085b82 */ /* 0x000f220000000800 */
[----:B------:R-:W5:Y:S01]  /*1b0e0*/  @P5 MUFU.LG2 R5, R138 ;  /* 0x0000008a00055308 */ /* 0x000f620000000c00 */
        /* <DEDUP_REMOVED lines=9> */
[----:B--2---:R-:W-:Y:S01]  /*1b180*/  @P6 FMUL.FTZ R0, R6, 0.69314718246459960938 ;  /* 0x3f31721806006820 */ /* 0x004fe20000410000 */
[----:B------:R-:W-:Y:S02]  /*1b190*/  ISETP.GE.AND P2, PT, R10, UR20, PT ;  /* 0x000000140a007c0c */ /* 0x000fe4000bf46270 */
[----:B------:R-:W-:Y:S01]  /*1b1a0*/  ISETP.GE.AND P1, PT, R9, UR20, PT ;  /* 0x0000001409007c0c */ /* 0x000fe2000bf26270 */
[----:B---3--:R-:W-:Y:S01]  /*1b1b0*/  @P6 FFMA.FTZ R16, R135, R7, R0 ;  /* 0x0000000787106223 */ /* 0x008fe20000010000 */
[----:B-1----:R-:W-:Y:S01]  /*1b1c0*/  UIMAD UR4, UR4, UR9, URZ ;  /* 0x00000009040472a4 */ /* 0x002fe2000f8e02ff */
[----:B------:R-:W-:Y:S01]  /*1b1d0*/  LOP3.LUT P6, RZ, R177, 0x3, RZ, 0xc0, !PT ;  /* 0x00000003b1ff7812 */ /* 0x000fe200078cc0ff */
[----:B-----5:R-:W-:-:S02]  /*1b1e0*/  @P5 FMUL.FTZ R0, R5, 0.69314718246459960938 ;  /* 0x3f31721805005820 */ /* 0x020fc40000410000 */
        /* <DEDUP_REMOVED lines=53> */
.L_x_2823:
[----:B------:R-:W-:Y:S05]  /*1b540*/  BSYNC.RECONVERGENT B0 ;  /* 0x0000000000007941 */ /* 0x000fea0003800200 */
.L_x_2822:
        /* <DEDUP_REMOVED lines=27> */
.L_x_2825:
[----:B------:R-:W-:Y:S05]  /*1b700*/  BSYNC.RECONVERGENT B0 ;  /* 0x0000000000007941 */ /* 0x000fea0003800200 */
.L_x_2824:
        /* <DEDUP_REMOVED lines=23> */
.L_x_2827:
[----:B------:R-:W-:Y:S05]  /*1b880*/  BSYNC.RECONVERGENT B0 ;  /* 0x0000000000007941 */ /* 0x000fea0003800200 */
.L_x_2826:
[----:B---34-:R3:W4:Y:S01]  /*1b890*/  LDS.128 R12, [R222+0x1000] ;  /* 0x00100000de0c7984 */ /* 0x0187220000000c00 */
[----:B------:R-:W-:Y:S01]  /*1b8a0*/  BSSY.RECONVERGENT B0, `(.L_x_2828) ;  /* 0x0000015000007945 */ /* 0x000fe20003800200 */
[----:B------:R-:W-:Y:S02]  /*1b8b0*/  ISETP.GE.AND P4, PT, R21, UR20, PT ;  /* 0x0000001415007c0c */ /* 0x000fe4000bf86270 */
        /* <DEDUP_REMOVED lines=19> */
.L_x_2829:
[----:B------:R-:W-:Y:S05]  /*1b9f0*/  BSYNC.RECONVERGENT B0 ;  /* 0x0000000000007941 */ /* 0x000fea0003800200 */
.L_x_2828:
        /* <DEDUP_REMOVED lines=21> */
.L_x_2831:
[----:B------:R-:W-:Y:S05]  /*1bb50*/  BSYNC.RECONVERGENT B0 ;  /* 0x0000000000007941 */ /* 0x000fea0003800200 */
.L_x_2830:
        /* <DEDUP_REMOVED lines=21> */
.L_x_2833:
[----:B------:R-:W-:Y:S05]  /*1bcb0*/  BSYNC.RECONVERGENT B0 ;  /* 0x0000000000007941 */ /* 0x000fea0003800200 */
.L_x_2832:
        /* <DEDUP_REMOVED lines=21> */
.L_x_2835:
[----:B------:R-:W-:Y:S05]  /*1be10*/  BSYNC.RECONVERGENT B0 ;  /* 0x0000000000007941 */ /* 0x000fea0003800200 */
.L_x_2834:
        /* <DEDUP_REMOVED lines=21> */
.L_x_2837:
[----:B------:R-:W-:Y:S05]  /*1bf70*/  BSYNC.RECONVERGENT B0 ;  /* 0x0000000000007941 */ /* 0x000fea0003800200 */
.L_x_2836:
        /* <DEDUP_REMOVED lines=21> */
.L_x_2838:
        /* <DEDUP_REMOVED lines=11> */
.L_x_2877:


//--------------------- .nv.shared._ZN5flash16flash_fwd_kernelI23Flash_fwd_kernel_traitsILi128ELi128ELi64ELi4ELb0ELb0EN7cutlass10bfloat16_tE19Flash_kernel_traitsILi128ELi128ELi64ELi4ES3_EELb0ELb0ELb0ELb0ELb0ELb1ELb0ELb0EEEvNS_16Flash_fwd_paramsE --------------------------
	.section	.nv.shared._ZN5flash16flash_fwd_kernelI23Flash_fwd_kernel_traitsILi128ELi128ELi64ELi4ELb0ELb0EN7cutlass10bfloat16_tE19Flash_kernel_traitsILi128ELi128ELi64ELi4ES3_EELb0ELb0ELb0ELb0ELb0ELb1ELb0ELb0EEEvNS_16Flash_fwd_paramsE,"aw",@nobits
	.sectionflags	@""
	.align	16
	.zero		1024


//--------------------- .nv.shared.reserved.0     --------------------------
	.section	.nv.shared.reserved.0,"aw",@nobits
	.weak		__nv_reservedSMEM_offset_0_alias
	.size		__nv_reservedSMEM_offset_0_alias, 0, 64
	.other		__nv_reservedSMEM_offset_0_alias,@"STO_CUDA_RESERVED_SHARED STV_DEFAULT"
__nv_reservedSMEM_offset_0_alias:
	.zero		0
	.zero		64


//--------------------- .nv.global                --------------------------
	.section	.nv.global,"aw",@nobits
.nv.global:
	.type		_ZN66_INTERNAL_9d8789de_30_flash_fwd_hdim128_bf16_sm80_cu_a6473388_29024cute1_E,@object
	.size		_ZN66_INTERNAL_9d8789de_30_flash_fwd_hdim128_bf16_sm80_cu_a6473388_29024cute1_E,(_ZN66_INTERNAL_9d8789de_30_flash_fwd_hdim128_bf16_sm80_cu_a6473388_29024cuda3std3__45__cpo6cbeginE - _ZN66_INTERNAL_9d8789de_30_flash_fwd_hdim128_bf16_sm80_cu_a6473388_29024cute1_E)
_ZN66_INTERNAL_9d8789de_30_flash_fwd_hdim128_bf16_sm80_cu_a6473388_29024cute1_E:
	.zero		1
	.type		_ZN66_INTERNAL_9d8789de_30_flash_fwd_hdim128_bf16_sm80_cu_a6473388_29024cuda3std3__45__cpo6cbeginE,@object
	.size		_ZN66_INTERNAL_9d8789de_30_flash_fwd_hdim128_bf16_sm80_cu_a6473388_29024cuda3std3__45__cpo6cbeginE,(_ZN66_INTERNAL_9d8789de_30_flash_fwd_hdim128_bf16_sm80_cu_a6473388_29024cuda3std3__48in_placeE - _ZN66_INTERNAL_9d8789de_30_flash_fwd_hdim128_bf16_sm80_cu_a6473388_29024cuda3std3__45__cpo6cbeginE)
_ZN66_INTERNAL_9d8789de_30_flash_fwd_hdim128_bf16_sm80_cu_a6473388_29024cuda3std3__45__cpo6cbeginE:
	.zero		1
	.type		_ZN66_INTERNAL_9d8789de_30_flash_fwd_hdim128_bf16_sm80_cu_a6473388_29024cuda3std3__48in_placeE,@object
	.size		_ZN66_INTERNAL_9d8789de_30_flash_fwd_hdim128_bf16_sm80_cu_a6473388_29024cuda3std3__48in_placeE,(_ZN66_INTERNAL_9d8789de_30_flash_fwd_hdim128_bf16_sm80_cu_a6473388_29024cuda3std6ranges3__45__cpo9iter_moveE - _ZN66_INTERNAL_9d8789de_30_flash_fwd_hdim128_bf16_sm80_cu_a6473388_29024cuda3std3__48in_placeE)
_ZN66_INTERNAL_9d8789de_30_flash_fwd_hdim128_bf16_sm80_cu_a6473388_29024cuda3std3__48in_placeE:
	.zero		1
	.type		_ZN66_INTERNAL_9d8789de_30_flash_fwd_hdim128_bf16_sm80_cu_a6473388_29024cuda3std6ranges3__45__cpo9iter_moveE,@object
	.size		_ZN66_INTERNAL_9d8789de_30_flash_fwd_hdim128_bf16_sm80_cu_a6473388_29024cuda3std6ranges3__45__cpo9iter_moveE,(_ZN66_INTERNAL_9d8789de_30_flash_fwd_hdim128_bf16_sm80_cu_a6473388_29024cuda3std3__45__cpo5beginE - _ZN66_INTERNAL_9d8789de_30_flash_fwd_hdim128_bf16_sm80_cu_a6473388_29024cuda3std6ranges3__45__cpo9iter_moveE)
_ZN66_INTERNAL_9d8789de_30_flash_fwd_hdim128_bf16_sm80_cu_a6473388_29024cuda3std6ranges3__45__cpo9iter_moveE:
	.zero		1
	.type		_ZN66_INTERNAL_9d8789de_30_flash_fwd_hdim128_bf16_sm80_cu_a6473388_29024cuda3std3__45__cpo5beginE,@object
	.size		_ZN66_INTERNAL_9d8789de_30_flash_fwd_hdim128_bf16_sm80_cu_a6473388_29024cuda3std3__45__cpo5beginE,(_ZN66_INTERNAL_9d8789de_30_flash_fwd_hdim128_bf16_sm80_cu_a6473388_29024cuda3std3__468_GLOBAL__N__9d8789de_30_flash_fwd_hdim128_bf16_sm80_cu_a6473388_29026ignoreE - _ZN66_INTERNAL_9d8789de_30_flash_fwd_hdim128_bf16_sm80_cu_a6473388_29024cuda3std3__45__cpo5beginE)
_ZN66_INTERNAL_9d8789de_30_flash_fwd_hdim128_bf16_sm80_cu_a6473388_29024cuda3std3__45__cpo5beginE:
	.zero		1
	.type		_ZN66_INTERNAL_9d8789de_30_flash_fwd_hdim128_bf16_sm80_cu_a6473388_29024cuda3std3__468_GLOBAL__N__9d8789de_30_flash_fwd_hdim128_bf16_sm80_cu_a6473388_29026ignoreE,@object
	.size		_ZN66_INTERNAL_9d8789de_30_flash_fwd_hdim128_bf16_sm80_cu_a6473388_29024cuda3std3__468_GLOBAL__N__9d8789de_30_flash_fwd_hdim128_bf16_sm80_cu_a6473388_29026ignoreE,(_ZN66_INTERNAL_9d8789de_30_flash_fwd_hdim128_bf16_sm80_cu_a6473388_29024cute7productE - _ZN66_INTERNAL_9d8789de_30_flash_fwd_hdim128_bf16_sm80_cu_a6473388_29024cuda3std3__468_GLOBAL__N__9d8789de_30_flash_fwd_hdim128_bf16_sm80_cu_a6473388_29026ignoreE)
_ZN66_INTERNAL_9d8789de_30_flash_fwd_hdim128_bf16_sm80_cu_a6473388_29024cuda3std3__468_GLOBAL__N__9d8789de_30_flash_fwd_hdim128_bf16_sm80_cu_a6473388_29026ignoreE:
	.zero		1
	.type		_ZN66_INTERNAL_9d8789de_30_flash_fwd_hdim128_bf16_sm80_cu_a6473388_29024cute7productE,@object
	.size		_ZN66_INTERNAL_9d8789de_30_flash_fwd_hdim128_bf16_sm80_cu_a6473388_29024cute7productE,(_ZN66_INTERNAL_9d8789de_30_flash_fwd_hdim128_bf16_sm80_cu_a6473388_29024cuda3std3__45__cpo3endE - _ZN66_INTERNAL_9d8789de_30_flash_fwd_hdim128_bf16_sm80_cu_a6473388_29024cute7productE)
_ZN66_INTERNAL_9d8789de_30_flash_fwd_hdim128_bf16_sm80_cu_a6473388_29024cute7productE:
	.zero		1
	.type		_ZN66_INTERNAL_9d8789de_30_flash_fwd_hdim128_bf16_sm80_cu_a6473388_29024cuda3std3__45__cpo3endE,@object
	.size		_ZN66_INTERNAL_9d8789de_30_flash_fwd_hdim128_bf16_sm80_cu_a6473388_29024cuda3std3__45__cpo3endE,(_ZN66_INTERNAL_9d8789de_30_flash_fwd_hdim128_bf16_sm80_cu_a6473388_29024cuda3std3__419piecewise_constructE - _ZN66_INTERNAL_9d8789de_30_flash_fwd_hdim128_bf16_sm80_cu_a6473388_29024cuda3std3__45__cpo3endE)
_ZN66_INTERNAL_9d8789de_30_flash_fwd_hdim128_bf16_sm80_cu_a6473388_29024cuda3std3__45__cpo3endE:
	.zero		1
	.type		_ZN66_INTERNAL_9d8789de_30_flash_fwd_hdim128_bf16_sm80_cu_a6473388_29024cuda3std3__419piecewise_constructE,@object
	.size		_ZN66_INTERNAL_9d8789de_30_flash_fwd_hdim128_bf16_sm80_cu_a6473388_29024cuda3std3__419piecewise_constructE,(_ZN66_INTERNAL_9d8789de_30_flash_fwd_hdim128_bf16_sm80_cu_a6473388_29024cuda3std3__45__cpo4cendE - _ZN66_INTERNAL_9d8789de_30_flash_fwd_hdim128_bf16_sm80_cu_a6473388_29024cuda3std3__419piecewise_constructE)
_ZN66_INTERNAL_9d8789de_30_flash_fwd_hdim128_bf16_sm80_cu_a6473388_29024cuda3std3__419piecewise_constructE:
	.zero		1
	.type		_ZN66_INTERNAL_9d8789de_30_flash_fwd_hdim128_bf16_sm80_cu_a6473388_29024cuda3std3__45__cpo4cendE,@object
	.size		_ZN66_INTERNAL_9d8789de_30_flash_fwd_hdim128_bf16_sm80_cu_a6473388_29024cuda3std3__45__cpo4cendE,(_ZN66_INTERNAL_9d8789de_30_flash_fwd_hdim128_bf16_sm80_cu_a6473388_29024cuda3std6ranges3__45__cpo4swapE - _ZN66_INTERNAL_9d8789de_30_flash_fwd_hdim128_bf16_sm80_cu_a6473388_29024cuda3std3__45__cpo4cendE)
_ZN66_INTERNAL_9d8789de_30_flash_fwd_hdim128_bf16_sm80_cu_a6473388_29024cuda3std3__45__cpo4cendE:
	.zero		1
	.type		_ZN66_INTERNAL_9d8789de_30_flash_fwd_hdim128_bf16_sm80_cu_a6473388_29024cuda3std6ranges3__45__cpo4swapE,@object
	.size		_ZN66_INTERNAL_9d8789de_30_flash_fwd_hdim128_bf16_sm80_cu_a6473388_29024cuda3std6ranges3__45__cpo4swapE,(.L_7 - _ZN66_INTERNAL_9d8789de_30_flash_fwd_hdim128_bf16_sm80_cu_a6473388_29024cuda3std6ranges3__45__cpo4swapE)
_ZN66_INTERNAL_9d8789de_30_flash_fwd_hdim128_bf16_sm80_cu_a6473388_29024cuda3std6ranges3__45__cpo4swapE:
	.zero		1
.L_7:


//--------------------- .nv.shared._ZN5flash16flash_fwd_kernelI23Flash_fwd_kernel_traitsILi128ELi128ELi64ELi4ELb0ELb0EN7cutlass10bfloat16_tE19Flash_kernel_traitsILi128ELi128ELi64ELi4ES3_EELb0ELb0ELb0ELb0ELb0ELb1ELb1ELb0EEEvNS_16Flash_fwd_paramsE --------------------------
	.section	.nv.shared._ZN5flash16flash_fwd_kernelI23Flash_fwd_kernel_traitsILi128ELi128ELi64ELi4ELb0ELb0EN7cutlass10bfloat16_tE19Flash_kernel_traitsILi128ELi128ELi64ELi4ES3_EELb0ELb0ELb0ELb0ELb0ELb1ELb1ELb0EEEvNS_16Flash_fwd_paramsE,"aw",@nobits
	.sectionflags	@""
	.align	16
	.zero		1024


//--------------------- .nv.shared._ZN5flash16flash_fwd_kernelI23Flash_fwd_kernel_traitsILi128ELi128ELi64ELi4ELb0ELb0EN7cutlass10bfloat16_tE19Flash_kernel_traitsILi128ELi128ELi64ELi4ES3_EELb0ELb0ELb0ELb0ELb1ELb1ELb0ELb0EEEvNS_16Flash_fwd_paramsE --------------------------
	.section	.nv.shared._ZN5flash16flash_fwd_kernelI23Flash_fwd_kernel_traitsILi128ELi128ELi64ELi4ELb0ELb0EN7cutlass10bfloat16_tE19Flash_kernel_traitsILi128ELi128ELi64ELi4ES3_EELb0ELb0ELb0ELb0ELb1ELb1ELb0ELb0EEEvNS_16Flash_fwd_paramsE,"aw",@nobits
	.sectionflags	@""
	.align	16
	.zero		1024


//--------------------- .nv.shared._ZN5flash16flash_fwd_kernelI23Flash_fwd_kernel_traitsILi128ELi128ELi64ELi4ELb0ELb0EN7cutlass10bfloat16_tE19Flash_kernel_traitsILi128ELi128ELi64ELi4ES3_EELb0ELb0ELb0ELb0ELb1ELb1ELb1ELb0EEEvNS_16Flash_fwd_paramsE --------------------------
	.section	.nv.shared._ZN5flash16flash_fwd_kernelI23Flash_fwd_kernel_traitsILi128ELi128ELi64ELi4ELb0ELb0EN7cutlass10bfloat16_tE19Flash_kernel_traitsILi128ELi128ELi64ELi4ES3_EELb0ELb0ELb0ELb0ELb1ELb1ELb1ELb0EEEvNS_16Flash_fwd_paramsE,"aw",@nobits
	.sectionflags	@""
	.align	16
	.zero		1024


//--------------------- .nv.shared._ZN5flash16flash_fwd_kernelI23Flash_fwd_kernel_traitsILi128ELi128ELi64ELi4ELb0ELb0EN7cutlass10bfloat16_tE19Flash_kernel_traitsILi128ELi128ELi64ELi4ES3_EELb0ELb0ELb0ELb0ELb0ELb0ELb0ELb0EEEvNS_16Flash_fwd_paramsE --------------------------
	.section	.nv.shared._ZN5flash16flash_fwd_kernelI23Flash_fwd_kernel_traitsILi128ELi128ELi64ELi4ELb0ELb0EN7cutlass10bfloat16_tE19Flash_kernel_traitsILi128ELi128ELi64ELi4ES3_EELb0ELb0ELb0ELb0ELb0ELb0ELb0ELb0EEEvNS_16Flash_fwd_paramsE,"aw",@nobits
	.sectionflags	@""
	.align	16
	.zero		1024


//--------------------- .nv.shared._ZN5flash16flash_fwd_kernelI23Flash_fwd_kernel_traitsILi128ELi128ELi64ELi4ELb0ELb0EN7cutlass10bfloat16_tE19Flash_kernel_traitsILi128ELi128ELi64ELi4ES3_EELb0ELb0ELb0ELb0ELb0ELb0ELb1ELb0EEEvNS_16Flash_fwd_paramsE --------------------------
	.section	.nv.shared._ZN5flash16flash_fwd_kernelI23Flash_fwd_kernel_traitsILi128ELi128ELi64ELi4ELb0ELb0EN7cutlass10bfloat16_tE19Flash_kernel_traitsILi128ELi128ELi64ELi4ES3_EELb0ELb0ELb0ELb0ELb0ELb0ELb1ELb0EEEvNS_16Flash_fwd_paramsE,"aw",@nobits
	.sectionflags	@""
	.align	16
	.zero		1024


//--------------------- .nv.shared._ZN5flash16flash_fwd_kernelI23Flash_fwd_kernel_traitsILi128ELi128ELi64ELi4ELb0ELb0EN7cutlass10bfloat16_tE19Flash_kernel_traitsILi128ELi128ELi64ELi4ES3_EELb0ELb0ELb0ELb1ELb0ELb0ELb0ELb0EEEvNS_16Flash_fwd_paramsE --------------------------
	.section	.nv.shared._ZN5flash16flash_fwd_kernelI23Flash_fwd_kernel_traitsILi128ELi128ELi64ELi4ELb0ELb0EN7cutlass10bfloat16_tE19Flash_kernel_traitsILi128ELi128ELi64ELi4ES3_EELb0ELb0ELb0ELb1ELb0ELb0ELb0ELb0EEEvNS_16Flash_fwd_paramsE,"aw",@nobits
	.sectionflags	@""
	.align	16
	.zero		1024


//--------------------- .nv.shared._ZN5flash16flash_fwd_kernelI23Flash_fwd_kernel_traitsILi128ELi128ELi64ELi4ELb0ELb0EN7cutlass10bfloat16_tE19Flash_kernel_traitsILi128ELi128ELi64ELi4ES3_EELb0ELb0ELb0ELb1ELb0ELb0ELb1ELb0EEEvNS_16Flash_fwd_paramsE --------------------------
	.section	.nv.shared._ZN5flash16flash_fwd_kernelI23Flash_fwd_kernel_traitsILi128ELi128ELi64ELi4ELb0ELb0EN7cutlass10bfloat16_tE19Flash_kernel_traitsILi128ELi128ELi64ELi4ES3_EELb0ELb0ELb0ELb1ELb0ELb0ELb1ELb0EEEvNS_16Flash_fwd_paramsE,"aw",@nobits
	.sectionflags	@""
	.align	16
	.zero		1024


//--------------------- .nv.shared._ZN5flash16flash_fwd_kernelI23Flash_fwd_kernel_traitsILi128ELi128ELi64ELi4ELb0ELb0EN7cutlass10bfloat16_tE19Flash_kernel_traitsILi128ELi128ELi64ELi4ES3_EELb0ELb0ELb1ELb0ELb0ELb1ELb0ELb0EEEvNS_16Flash_fwd_paramsE --------------------------
	.section	.nv.shared._ZN5flash16flash_fwd_kernelI23Flash_fwd_kernel_traitsILi128ELi128ELi64ELi4ELb0ELb0EN7cutlass10bfloat16_tE19Flash_kernel_traitsILi128ELi128ELi64ELi4ES3_EELb0ELb0ELb1ELb0ELb0ELb1ELb0ELb0EEEvNS_16Flash_fwd_paramsE,"aw",@nobits
	.sectionflags	@""
	.align	16
	.zero		1024


//--------------------- .nv.shared._ZN5flash16flash_fwd_kernelI23Flash_fwd_kernel_traitsILi128ELi128ELi64ELi4ELb0ELb0EN7cutlass10bfloat16_tE19Flash_kernel_traitsILi128ELi128ELi64ELi4ES3_EELb0ELb0ELb1ELb0ELb0ELb1ELb1ELb0EEEvNS_16Flash_fwd_paramsE --------------------------
	.section	.nv.shared._ZN5flash16flash_fwd_kernelI23Flash_fwd_kernel_traitsILi128ELi128ELi64ELi4ELb0ELb0EN7cutlass10bfloat16_tE19Flash_kernel_traitsILi128ELi128ELi64ELi4ES3_EELb0ELb0ELb1ELb0ELb0ELb1ELb1ELb0EEEvNS_16Flash_fwd_paramsE,"aw",@nobits
	.sectionflags	@""
	.align	16
	.zero		1024


//--------------------- .nv.shared._ZN5flash16flash_fwd_kernelI23Flash_fwd_kernel_traitsILi128ELi128ELi64ELi4ELb0ELb0EN7cutlass10bfloat16_tE19Flash_kernel_traitsILi128ELi128ELi64ELi4ES3_EELb0ELb0ELb1ELb0ELb0ELb0ELb0ELb0EEEvNS_16Flash_fwd_paramsE --------------------------
	.section	.nv.shared._ZN5flash16flash_fwd_kernelI23Flash_fwd_kernel_traitsILi128ELi128ELi64ELi4ELb0ELb0EN7cutlass10bfloat16_tE19Flash_kernel_traitsILi128ELi128ELi64ELi4ES3_EELb0ELb0ELb1ELb0ELb0ELb0ELb0ELb0EEEvNS_16Flash_fwd_paramsE,"aw",@nobits
	.sectionflags	@""
	.align	16
	.zero		1024


//--------------------- .nv.shared._ZN5flash16flash_fwd_kernelI23Flash_fwd_kernel_traitsILi128ELi128ELi64ELi4ELb0ELb0EN7cutlass10bfloat16_tE19Flash_kernel_traitsILi128ELi128ELi64ELi4ES3_EELb0ELb0ELb1ELb0ELb0ELb0ELb1ELb0EEEvNS_16Flash_fwd_paramsE --------------------------
	.section	.nv.shared._ZN5flash16flash_fwd_kernelI23Flash_fwd_kernel_traitsILi128ELi128ELi64ELi4ELb0ELb0EN7cutlass10bfloat16_tE19Flash_kernel_traitsILi128ELi128ELi64ELi4ES3_EELb0ELb0ELb1ELb0ELb0ELb0ELb1ELb0EEEvNS_16Flash_fwd_paramsE,"aw",@nobits
	.sectionflags	@""
	.align	16
	.zero		1024


//--------------------- .nv.shared._ZN5flash16flash_fwd_kernelI23Flash_fwd_kernel_traitsILi128ELi128ELi64ELi4ELb0ELb0EN7cutlass10bfloat16_tE19Flash_kernel_traitsILi128ELi128ELi64ELi4ES3_EELb0ELb0ELb1ELb1ELb0ELb0ELb0ELb0EEEvNS_16Flash_fwd_paramsE --------------------------
	.section	.nv.shared._ZN5flash16flash_fwd_kernelI23Flash_fwd_kernel_traitsILi128ELi128ELi64ELi4ELb0ELb0EN7cutlass10bfloat16_tE19Flash_kernel_traitsILi128ELi128ELi64ELi4ES3_EELb0ELb0ELb1ELb1ELb0ELb0ELb0ELb0EEEvNS_16Flash_fwd_paramsE,"aw",@nobits
	.sectionflags	@""
	.align	16
	.zero		1024


//--------------------- .nv.shared._ZN5flash16flash_fwd_kernelI23Flash_fwd_kernel_traitsILi128ELi128ELi64ELi4ELb0ELb0EN7cutlass10bfloat16_tE19Flash_kernel_traitsILi128ELi128ELi64ELi4ES3_EELb0ELb0ELb1ELb1ELb0ELb0ELb1ELb0EEEvNS_16Flash_fwd_paramsE --------------------------
	.section	.nv.shared._ZN5flash16flash_fwd_kernelI23Flash_fwd_kernel_traitsILi128ELi128ELi64ELi4ELb0ELb0EN7cutlass10bfloat16_tE19Flash_kernel_traitsILi128ELi128ELi64ELi4ES3_EELb0ELb0ELb1ELb1ELb0ELb0ELb1ELb0EEEvNS_16Flash_fwd_paramsE,"aw",@nobits
	.sectionflags	@""
	.align	16
	.zero		1024


//--------------------- .nv.shared._ZN5flash16flash_fwd_kernelI23Flash_fwd_kernel_traitsILi128ELi128ELi32ELi4ELb0ELb0EN7cutlass10bfloat16_tE19Flash_kernel_traitsILi128ELi128ELi32ELi4ES3_EELb0ELb0ELb0ELb0ELb0ELb1ELb0ELb0EEEvNS_16Flash_fwd_paramsE --------------------------
	.section	.nv.shared._ZN5flash16flash_fwd_kernelI23Flash_fwd_kernel_traitsILi128ELi128ELi32ELi4ELb0ELb0EN7cutlass10bfloat16_tE19Flash_kernel_traitsILi128ELi128ELi32ELi4ES3_EELb0ELb0ELb0ELb0ELb0ELb1ELb0ELb0EEEvNS_16Flash_fwd_paramsE,"aw",@nobits
	.sectionflags	@""
	.align	16
	.zero		1024


//--------------------- .nv.shared._ZN5flash16flash_fwd_kernelI23Flash_fwd_kernel_traitsILi128ELi128ELi32ELi4ELb0ELb0EN7cutlass10bfloat16_tE19Flash_kernel_traitsILi128ELi128ELi32ELi4ES3_EELb0ELb0ELb0ELb0ELb1ELb1ELb0ELb0EEEvNS_16Flash_fwd_paramsE --------------------------
	.section	.nv.shared._ZN5flash16flash_fwd_kernelI23Flash_fwd_kernel_traitsILi128ELi128ELi32ELi4ELb0ELb0EN7cutlass10bfloat16_tE19Flash_kernel_traitsILi128ELi128ELi32ELi4ES3_EELb0ELb0ELb0ELb0ELb1ELb1ELb0ELb0EEEvNS_16Flash_fwd_paramsE,"aw",@nobits
	.sectionflags	@""
	.align	16
	.zero		1024


//--------------------- .nv.shared._ZN5flash16flash_fwd_kernelI23Flash_fwd_kernel_traitsILi128ELi128ELi32ELi4ELb0ELb0EN7cutlass10bfloat16_tE19Flash_kernel_traitsILi128ELi128ELi32ELi4ES3_EELb0ELb0ELb0ELb0ELb0ELb0ELb0ELb0EEEvNS_16Flash_fwd_paramsE --------------------------
	.section	.nv.shared._ZN5flash16flash_fwd_kernelI23Flash_fwd_kernel_traitsILi128ELi128ELi32ELi4ELb0ELb0EN7cutlass10bfloat16_tE19Flash_kernel_traitsILi128ELi128ELi32ELi4ES3_EELb0ELb0ELb0ELb0ELb0ELb0ELb0ELb0EEEvNS_16Flash_fwd_paramsE,"aw",@nobits
	.sectionflags	@""
	.align	16
	.zero		1024


//--------------------- .nv.shared._ZN5flash16flash_fwd_kernelI23Flash_fwd_kernel_traitsILi128ELi128ELi32ELi4ELb0ELb0EN7cutlass10bfloat16_tE19Flash_kernel_traitsILi128ELi128ELi32ELi4ES3_EELb0ELb0ELb0ELb1ELb0ELb0ELb0ELb0EEEvNS_16Flash_fwd_paramsE --------------------------
	.section	.nv.shared._ZN5flash16flash_fwd_kernelI23Flash_fwd_kernel_traitsILi128ELi128ELi32ELi4ELb0ELb0EN7cutlass10bfloat16_tE19Flash_kernel_traitsILi128ELi128ELi32ELi4ES3_EELb0ELb0ELb0ELb1ELb0ELb0ELb0ELb0EEEvNS_16Flash_fwd_paramsE,"aw",@nobits
	.sectionflags	@""
	.align	16
	.zero		1024


//--------------------- .nv.shared._ZN5flash16flash_fwd_kernelI23Flash_fwd_kernel_traitsILi128ELi128ELi32ELi4ELb0ELb0EN7cutlass10bfloat16_tE19Flash_kernel_traitsILi128ELi128ELi32ELi4ES3_EELb0ELb0ELb1ELb0ELb0ELb1ELb0ELb0EEEvNS_16Flash_fwd_paramsE --------------------------
	.section	.nv.shared._ZN5flash16flash_fwd_kernelI23Flash_fwd_kernel_traitsILi128ELi128ELi32ELi4ELb0ELb0EN7cutlass10bfloat16_tE19Flash_kernel_traitsILi128ELi128ELi32ELi4ES3_EELb0ELb0ELb1ELb0ELb0ELb1ELb0ELb0EEEvNS_16Flash_fwd_paramsE,"aw",@nobits
	.sectionflags	@""
	.align	16
	.zero		1024


//--------------------- .nv.shared._ZN5flash16flash_fwd_kernelI23Flash_fwd_kernel_traitsILi128ELi128ELi32ELi4ELb0ELb0EN7cutlass10bfloat16_tE19Flash_kernel_traitsILi128ELi128ELi32ELi4ES3_EELb0ELb0ELb1ELb0ELb0ELb0ELb0ELb0EEEvNS_16Flash_fwd_paramsE --------------------------
	.section	.nv.shared._ZN5flash16flash_fwd_kernelI23Flash_fwd_kernel_traitsILi128ELi128ELi32ELi4ELb0ELb0EN7cutlass10bfloat16_tE19Flash_kernel_traitsILi128ELi128ELi32ELi4ES3_EELb0ELb0ELb1ELb0ELb0ELb0ELb0ELb0EEEvNS_16Flash_fwd_paramsE,"aw",@nobits
	.sectionflags	@""
	.align	16
	.zero		1024


//--------------------- .nv.shared._ZN5flash16flash_fwd_kernelI23Flash_fwd_kernel_traitsILi128ELi128ELi32ELi4ELb0ELb0EN7cutlass10bfloat16_tE19Flash_kernel_traitsILi128ELi128ELi32ELi4ES3_EELb0ELb0ELb1ELb1ELb0ELb0ELb0ELb0EEEvNS_16Flash_fwd_paramsE --------------------------
	.section	.nv.shared._ZN5flash16flash_fwd_kernelI23Flash_fwd_kernel_traitsILi128ELi128ELi32ELi4ELb0ELb0EN7cutlass10bfloat16_tE19Flash_kernel_traitsILi128ELi128ELi32ELi4ES3_EELb0ELb0ELb1ELb1ELb0ELb0ELb0ELb0EEEvNS_16Flash_fwd_paramsE,"aw",@nobits
	.sectionflags	@""
	.align	16
	.zero		1024


//--------------------- .nv.shared._ZN5flash16flash_fwd_kernelI23Flash_fwd_kernel_traitsILi128ELi128ELi32ELi4ELb0ELb0EN7cutlass10bfloat16_tE19Flash_kernel_traitsILi128ELi128ELi32ELi4ES3_EELb1ELb0ELb0ELb0ELb0ELb1ELb0ELb0EEEvNS_16Flash_fwd_paramsE --------------------------
	.section	.nv.shared._ZN5flash16flash_fwd_kernelI23Flash_fwd_kernel_traitsILi128ELi128ELi32ELi4ELb0ELb0EN7cutlass10bfloat16_tE19Flash_kernel_traitsILi128ELi128ELi32ELi4ES3_EELb1ELb0ELb0ELb0ELb0ELb1ELb0ELb0EEEvNS_16Flash_fwd_paramsE,"aw",@nobits
	.sectionflags	@""
	.align	16
	.zero		1024


//--------------------- .nv.shared._ZN5flash16flash_fwd_kernelI23Flash_fwd_kernel_traitsILi128ELi128ELi32ELi4ELb0ELb0EN7cutlass10bfloat16_tE19Flash_kernel_traitsILi128ELi128ELi32ELi4ES3_EELb0ELb0ELb0ELb0ELb0ELb1ELb1ELb0EEEvNS_16Flash_fwd_paramsE --------------------------
	.section	.nv.shared._ZN5flash16flash_fwd_kernelI23Flash_fwd_kernel_traitsILi128ELi128ELi32ELi4ELb0ELb0EN7cutlass10bfloat16_tE19Flash_kernel_traitsILi128ELi128ELi32ELi4ES3_EELb0ELb0ELb0ELb0ELb0ELb1ELb1ELb0EEEvNS_16Flash_fwd_paramsE,"aw",@nobits
	.sectionflags	@""
	.align	16
	.zero		1024


//--------------------- .nv.shared._ZN5flash16flash_fwd_kernelI23Flash_fwd_kernel_traitsILi128ELi128ELi32ELi4ELb0ELb0EN7cutlass10bfloat16_tE19Flash_kernel_traitsILi128ELi128ELi32ELi4ES3_EELb1ELb0ELb0ELb0ELb0ELb0ELb0ELb0EEEvNS_16Flash_fwd_paramsE --------------------------
	.section	.nv.shared._ZN5flash16flash_fwd_kernelI23Flash_fwd_kernel_traitsILi128ELi128ELi32ELi4ELb0ELb0EN7cutlass10bfloat16_tE19Flash_kernel_traitsILi128ELi128ELi32ELi4ES3_EELb1ELb0ELb0ELb0ELb0ELb0ELb0ELb0EEEvNS_16Flash_fwd_paramsE,"aw",@nobits
	.sectionflags	@""
	.align	16
	.zero		1024


//--------------------- .nv.shared._ZN5flash16flash_fwd_kernelI23Flash_fwd_kernel_traitsILi128ELi128ELi32ELi4ELb0ELb0EN7cutlass10bfloat16_tE19Flash_kernel_traitsILi128ELi128ELi32ELi4ES3_EELb1ELb0ELb1ELb0ELb0ELb0ELb0ELb0EEEvNS_16Flash_fwd_paramsE --------------------------
	.section	.nv.shared._ZN5flash16flash_fwd_kernelI23Flash_fwd_kernel_traitsILi128ELi128ELi32ELi4ELb0ELb0EN7cutlass10bfloat16_tE19Flash_kernel_traitsILi128ELi128ELi32ELi4ES3_EELb1ELb0ELb1ELb0ELb0ELb0ELb0ELb0EEEvNS_16Flash_fwd_paramsE,"aw",@nobits
	.sectionflags	@""
	.align	16
	.zero		1024


//--------------------- .nv.shared._ZN5flash16flash_fwd_kernelI23Flash_fwd_kernel_traitsILi128ELi128ELi32ELi4ELb0ELb0EN7cutlass10bfloat16_tE19Flash_kernel_traitsILi128ELi128ELi32ELi4ES3_EELb1ELb0ELb0ELb0ELb1ELb1ELb0ELb0EEEvNS_16Flash_fwd_paramsE --------------------------
	.section	.nv.shared._ZN5flash16flash_fwd_kernelI23Flash_fwd_kernel_traitsILi128ELi128ELi32ELi4ELb0ELb0EN7cutlass10bfloat16_tE19Flash_kernel_traitsILi128ELi128ELi32ELi4ES3_EELb1ELb0ELb0ELb0ELb1ELb1ELb0ELb0EEEvNS_16Flash_fwd_paramsE,"aw",@nobits
	.sectionflags	@""
	.align	16
	.zero		1024


//--------------------- .nv.shared._ZN5flash16flash_fwd_kernelI23Flash_fwd_kernel_traitsILi128ELi128ELi32ELi4ELb0ELb0EN7cutlass10bfloat16_tE19Flash_kernel_traitsILi128ELi128ELi32ELi4ES3_EELb0ELb0ELb0ELb0ELb1ELb1ELb1ELb0EEEvNS_16Flash_fwd_paramsE --------------------------
	.section	.nv.shared._ZN5flash16flash_fwd_kernelI23Flash_fwd_kernel_traitsILi128ELi128ELi32ELi4ELb0ELb0EN7cutlass10bfloat16_tE19Flash_kernel_traitsILi128ELi128ELi32ELi4ES3_EELb0ELb0ELb0ELb0ELb1ELb1ELb1ELb0EEEvNS_16Flash_fwd_paramsE,"aw",@nobits
	.sectionflags	@""
	.align	16
	.zero		1024


//--------------------- .nv.shared._ZN5flash16flash_fwd_kernelI23Flash_fwd_kernel_traitsILi128ELi128ELi32ELi4ELb0ELb0EN7cutlass10bfloat16_tE19Flash_kernel_traitsILi128ELi128ELi32ELi4ES3_EELb1ELb0ELb0ELb1ELb0ELb0ELb0ELb0EEEvNS_16Flash_fwd_paramsE --------------------------
	.section	.nv.shared._ZN5flash16flash_fwd_kernelI23Flash_fwd_kernel_traitsILi128ELi128ELi32ELi4ELb0ELb0EN7cutlass10bfloat16_tE19Flash_kernel_traitsILi128ELi128ELi32ELi4ES3_EELb1ELb0ELb0ELb1ELb0ELb0ELb0ELb0EEEvNS_16Flash_fwd_paramsE,"aw",@nobits
	.sectionflags	@""
	.align	16
	.zero		1024


//--------------------- .nv.shared._ZN5flash16flash_fwd_kernelI23Flash_fwd_kernel_traitsILi128ELi128ELi32ELi4ELb0ELb0EN7cutlass10bfloat16_tE19Flash_kernel_traitsILi128ELi128ELi32ELi4ES3_EELb1ELb0ELb0ELb0ELb0ELb0ELb0ELb1EEEvNS_16Flash_fwd_paramsE --------------------------
	.section	.nv.shared._ZN5flash16flash_fwd_kernelI23Flash_fwd_kernel_traitsILi128ELi128ELi32ELi4ELb0ELb0EN7cutlass10bfloat16_tE19Flash_kernel_traitsILi128ELi128ELi32ELi4ES3_EELb1ELb0ELb0ELb0ELb0ELb0ELb0ELb1EEEvNS_16Flash_fwd_paramsE,"aw",@nobits
	.sectionflags	@""
	.align	16
	.zero		1024


//--------------------- .nv.shared._ZN5flash16flash_fwd_kernelI23Flash_fwd_kernel_traitsILi128ELi128ELi32ELi4ELb0ELb0EN7cutlass10bfloat16_tE19Flash_kernel_traitsILi128ELi128ELi32ELi4ES3_EELb0ELb0ELb0ELb0ELb0ELb0ELb1ELb0EEEvNS_16Flash_fwd_paramsE --------------------------
	.section	.nv.shared._ZN5flash16flash_fwd_kernelI23Flash_fwd_kernel_traitsILi128ELi128ELi32ELi4ELb0ELb0EN7cutlass10bfloat16_tE19Flash_kernel_traitsILi128ELi128ELi32ELi4ES3_EELb0ELb0ELb0ELb0ELb0ELb0ELb1ELb0EEEvNS_16Flash_fwd_paramsE,"aw",@nobits
	.sectionflags	@""
	.align	16
	.zero		1024


//--------------------- .nv.shared._ZN5flash16flash_fwd_kernelI23Flash_fwd_kernel_traitsILi128ELi128ELi32ELi4ELb0ELb0EN7cutlass10bfloat16_tE19Flash_kernel_traitsILi128ELi128ELi32ELi4ES3_EELb1ELb0ELb0ELb1ELb0ELb0ELb0ELb1EEEvNS_16Flash_fwd_paramsE --------------------------
	.section	.nv.shared._ZN5flash16flash_fwd_kernelI23Flash_fwd_kernel_traitsILi128ELi128ELi32ELi4ELb0ELb0EN7cutlass10bfloat16_tE19Flash_kernel_traitsILi128ELi128ELi32ELi4ES3_EELb1ELb0ELb0ELb1ELb0ELb0ELb0ELb1EEEvNS_16Flash_fwd_paramsE,"aw",@nobits
	.sectionflags	@""
	.align	16
	.zero		1024


//--------------------- .nv.shared._ZN5flash16flash_fwd_kernelI23Flash_fwd_kernel_traitsILi128ELi128ELi32ELi4ELb0ELb0EN7cutlass10bfloat16_tE19Flash_kernel_traitsILi128ELi128ELi32ELi4ES3_EELb0ELb0ELb0ELb1ELb0ELb0ELb1ELb0EEEvNS_16Flash_fwd_paramsE --------------------------
	.section	.nv.shared._ZN5flash16flash_fwd_kernelI23Flash_fwd_kernel_traitsILi128ELi128ELi32ELi4ELb0ELb0EN7cutlass10bfloat16_tE19Flash_kernel_traitsILi128ELi128ELi32ELi4ES3_EELb0ELb0ELb0ELb1ELb0ELb0ELb1ELb0EEEvNS_16Flash_fwd_paramsE,"aw",@nobits
	.sectionflags	@""
	.align	16
	.zero		1024


//--------------------- .nv.shared._ZN5flash16flash_fwd_kernelI23Flash_fwd_kernel_traitsILi128ELi128ELi32ELi4ELb0ELb0EN7cutlass10bfloat16_tE19Flash_kernel_traitsILi128ELi128ELi32ELi4ES3_EELb1ELb0ELb1ELb0ELb0ELb1ELb0ELb0EEEvNS_16Flash_fwd_paramsE --------------------------
	.section	.nv.shared._ZN5flash16flash_fwd_kernelI23Flash_fwd_kernel_traitsILi128ELi128ELi32ELi4ELb0ELb0EN7cutlass10bfloat16_tE19Flash_kernel_traitsILi128ELi128ELi32ELi4ES3_EELb1ELb0ELb1ELb0ELb0ELb1ELb0ELb0EEEvNS_16Flash_fwd_paramsE,"aw",@nobits
	.sectionflags	@""
	.align	16
	.zero		1024


//--------------------- .nv.shared._ZN5flash16flash_fwd_kernelI23Flash_fwd_kernel_traitsILi128ELi128ELi32ELi4ELb0ELb0EN7cutlass10bfloat16_tE19Flash_kernel_traitsILi128ELi128ELi32ELi4ES3_EELb0ELb0ELb1ELb0ELb0ELb1ELb1ELb0EEEvNS_16Flash_fwd_paramsE --------------------------
	.section	.nv.shared._ZN5flash16flash_fwd_kernelI23Flash_fwd_kernel_traitsILi128ELi128ELi32ELi4ELb0ELb0EN7cutlass10bfloat16_tE19Flash_kernel_traitsILi128ELi128ELi32ELi4ES3_EELb0ELb0ELb1ELb0ELb0ELb1ELb1ELb0EEEvNS_16Flash_fwd_paramsE,"aw",@nobits
	.sectionflags	@""
	.align	16
	.zero		1024


//--------------------- .nv.shared._ZN5flash16flash_fwd_kernelI23Flash_fwd_kernel_traitsILi128ELi128ELi32ELi4ELb0ELb0EN7cutlass10bfloat16_tE19Flash_kernel_traitsILi128ELi128ELi32ELi4ES3_EELb1ELb0ELb1ELb1ELb0ELb0ELb0ELb0EEEvNS_16Flash_fwd_paramsE --------------------------
	.section	.nv.shared._ZN5flash16flash_fwd_kernelI23Flash_fwd_kernel_traitsILi128ELi128ELi32ELi4ELb0ELb0EN7cutlass10bfloat16_tE19Flash_kernel_traitsILi128ELi128ELi32ELi4ES3_EELb1ELb0ELb1ELb1ELb0ELb0ELb0ELb0EEEvNS_16Flash_fwd_paramsE,"aw",@nobits
	.sectionflags	@""
	.align	16
	.zero		1024


//--------------------- .nv.shared._ZN5flash16flash_fwd_kernelI23Flash_fwd_kernel_traitsILi128ELi128ELi32ELi4ELb0ELb0EN7cutlass10bfloat16_tE19Flash_kernel_traitsILi128ELi128ELi32ELi4ES3_EELb1ELb0ELb1ELb0ELb0ELb0ELb0ELb1EEEvNS_16Flash_fwd_paramsE --------------------------
	.section	.nv.shared._ZN5flash16flash_fwd_kernelI23Flash_fwd_kernel_traitsILi128ELi128ELi32ELi4ELb0ELb0EN7cutlass10bfloat16_tE19Flash_kernel_traitsILi128ELi128ELi32ELi4ES3_EELb1ELb0ELb1ELb0ELb0ELb0ELb0ELb1EEEvNS_16Flash_fwd_paramsE,"aw",@nobits
	.sectionflags	@""
	.align	16
	.zero		1024


//--------------------- .nv.shared._ZN5flash16flash_fwd_kernelI23Flash_fwd_kernel_traitsILi128ELi128ELi32ELi4ELb0ELb0EN7cutlass10bfloat16_tE19Flash_kernel_traitsILi128ELi128ELi32ELi4ES3_EELb0ELb0ELb1ELb0ELb0ELb0ELb1ELb0EEEvNS_16Flash_fwd_paramsE --------------------------
	.section	.nv.shared._ZN5flash16flash_fwd_kernelI23Flash_fwd_kernel_traitsILi128ELi128ELi32ELi4ELb0ELb0EN7cutlass10bfloat16_tE19Flash_kernel_traitsILi128ELi128ELi32ELi4ES3_EELb0ELb0ELb1ELb0ELb0ELb0ELb1ELb0EEEvNS_16Flash_fwd_paramsE,"aw",@nobits
	.sectionflags	@""
	.align	16
	.zero		1024


//--------------------- .nv.shared._ZN5flash16flash_fwd_kernelI23Flash_fwd_kernel_traitsILi128ELi128ELi32ELi4ELb0ELb0EN7cutlass10bfloat16_tE19Flash_kernel_traitsILi128ELi128ELi32ELi4ES3_EELb1ELb0ELb1ELb1ELb0ELb0ELb0ELb1EEEvNS_16Flash_fwd_paramsE --------------------------
	.section	.nv.shared._ZN5flash16flash_fwd_kernelI23Flash_fwd_kernel_traitsILi128ELi128ELi32ELi4ELb0ELb0EN7cutlass10bfloat16_tE19Flash_kernel_traitsILi128ELi128ELi32ELi4ES3_EELb1ELb0ELb1ELb1ELb0ELb0ELb0ELb1EEEvNS_16Flash_fwd_paramsE,"aw",@nobits
	.sectionflags	@""
	.align	16
	.zero		1024


//--------------------- .nv.shared._ZN5flash16flash_fwd_kernelI23Flash_fwd_kernel_traitsILi128ELi128ELi32ELi4ELb0ELb0EN7cutlass10bfloat16_tE19Flash_kernel_traitsILi128ELi128ELi32ELi4ES3_EELb0ELb0ELb1ELb1ELb0ELb0ELb1ELb0EEEvNS_16Flash_fwd_paramsE --------------------------
	.section	.nv.shared._ZN5flash16flash_fwd_kernelI23Flash_fwd_kernel_traitsILi128ELi128ELi32ELi4ELb0ELb0EN7cutlass10bfloat16_tE19Flash_kernel_traitsILi128ELi128ELi32ELi4ES3_EELb0ELb0ELb1ELb1ELb0ELb0ELb1ELb0EEEvNS_16Flash_fwd_paramsE,"aw",@nobits
	.sectionflags	@""
	.align	16
	.zero		1024


//--------------------- .nv.constant0._ZN5flash16flash_fwd_kernelI23Flash_fwd_kernel_traitsILi128ELi128ELi64ELi4ELb0ELb0EN7cutlass10bfloat16_tE19Flash_kernel_traitsILi128ELi128ELi64ELi4ES3_EELb0ELb0ELb0ELb0ELb0ELb1ELb0ELb0EEEvNS_16Flash_fwd_paramsE --------------------------
	.section	.nv.constant0._ZN5flash16flash_fwd_kernelI23Flash_fwd_kernel_traitsILi128ELi128ELi64ELi4ELb0ELb0EN7cutlass10bfloat16_tE19Flash_kernel_traitsILi128ELi128ELi64ELi4ES3_EELb0ELb0ELb0ELb0ELb0ELb1ELb0ELb0EEEvNS_16Flash_fwd_paramsE,"a",@progbits
	.sectionflags	@""
	.align	4
.nv.constant0._ZN5flash16flash_fwd_kernelI23Flash_fwd_kernel_traitsILi128ELi128ELi64ELi4ELb0ELb0EN7cutlass10bfloat16_tE19Flash_kernel_traitsILi128ELi128ELi64ELi4ES3_EELb0ELb0ELb0ELb0ELb0ELb1ELb0ELb0EEEvNS_16Flash_fwd_paramsE:
	.zero		1360


//--------------------- .nv.constant0._ZN5flash16flash_fwd_kernelI23Flash_fwd_kernel_traitsILi128ELi128ELi64ELi4ELb0ELb0EN7cutlass10bfloat16_tE19Flash_kernel_traitsILi128ELi128ELi64ELi4ES3_EELb0ELb0ELb0ELb0ELb0ELb1ELb1ELb0EEEvNS_16Flash_fwd_paramsE --------------------------
	.section	.nv.constant0._ZN5flash16flash_fwd_kernelI23Flash_fwd_kernel_traitsILi128ELi128ELi64ELi4ELb0ELb0EN7cutlass10bfloat16_tE19Flash_kernel_traitsILi128ELi128ELi64ELi4ES3_EELb0ELb0ELb0ELb0ELb0ELb1ELb1ELb0EEEvNS_16Flash_fwd_paramsE,"a",@progbits
	.sectionflags	@""
	.align	4
.nv.constant0._ZN5flash16flash_fwd_kernelI23Flash_fwd_kernel_traitsILi128ELi128ELi64ELi4ELb0ELb0EN7cutlass10bfloat16_tE19Flash_kernel_traitsILi128ELi128ELi64ELi4ES3_EELb0ELb0ELb0ELb0ELb0ELb1ELb1ELb0EEEvNS_16Flash_fwd_paramsE:
	.zero		1360


//--------------------- .nv.constant0._ZN5flash16flash_fwd_kernelI23Flash_fwd_kernel_traitsILi128ELi128ELi64ELi4ELb0ELb0EN7cutlass10bfloat16_tE19Flash_kernel_traitsILi128ELi128ELi64ELi4ES3_EELb0ELb0ELb0ELb0ELb1ELb1ELb0ELb0EEEvNS_16Flash_fwd_paramsE --------------------------
	.section	.nv.constant0._ZN5flash16flash_fwd_kernelI23Flash_fwd_kernel_traitsILi128ELi128ELi64ELi4ELb0ELb0EN7cutlass10bfloat16_tE19Flash_kernel_traitsILi128ELi128ELi64ELi4ES3_EELb0ELb0ELb0ELb0ELb1ELb1ELb0ELb0EEEvNS_16Flash_fwd_paramsE,"a",@progbits
	.sectionflags	@""
	.align	4
.nv.constant0._ZN5flash16flash_fwd_kernelI23Flash_fwd_kernel_traitsILi128ELi128ELi64ELi4ELb0ELb0EN7cutlass10bfloat16_tE19Flash_kernel_traitsILi128ELi128ELi64ELi4ES3_EELb0ELb0ELb0ELb0ELb1ELb1ELb0ELb0EEEvNS_16Flash_fwd_paramsE:
	.zero		1360


//--------------------- .nv.constant0._ZN5flash16flash_fwd_kernelI23Flash_fwd_kernel_traitsILi128ELi128ELi64ELi4ELb0ELb0EN7cutlass10bfloat16_tE19Flash_kernel_traitsILi128ELi128ELi64ELi4ES3_EELb0ELb0ELb0ELb0ELb1ELb1ELb1ELb0EEEvNS_16Flash_fwd_paramsE --------------------------
	.section	.nv.constant0._ZN5flash16flash_fwd_kernelI23Flash_fwd_kernel_traitsILi128ELi128ELi64ELi4ELb0ELb0EN7cutlass10bfloat16_tE19Flash_kernel_traitsILi128ELi128ELi64ELi4ES3_EELb0ELb0ELb0ELb0ELb1ELb1ELb1ELb0EEEvNS_16Flash_fwd_paramsE,"a",@progbits
	.sectionflags	@""
	.align	4
.nv.constant0._ZN5flash16flash_fwd_kernelI23Flash_fwd_kernel_traitsILi128ELi128ELi64ELi4ELb0ELb0EN7cutlass10bfloat16_tE19Flash_kernel_traitsILi128ELi128ELi64ELi4ES3_EELb0ELb0ELb0ELb0ELb1ELb1ELb1ELb0EEEvNS_16Flash_fwd_paramsE:
	.zero		1360


//--------------------- .nv.constant0._ZN5flash16flash_fwd_kernelI23Flash_fwd_kernel_traitsILi128ELi128ELi64ELi4ELb0ELb0EN7cutlass10bfloat16_tE19Flash_kernel_traitsILi128ELi128ELi64ELi4ES3_EELb0ELb0ELb0ELb0ELb0ELb0ELb0ELb0EEEvNS_16Flash_fwd_paramsE --------------------------
	.section	.nv.constant0._ZN5flash16flash_fwd_kernelI23Flash_fwd_kernel_traitsILi128ELi128ELi64ELi4ELb0ELb0EN7cutlass10bfloat16_tE19Flash_kernel_traitsILi128ELi128ELi64ELi4ES3_EELb0ELb0ELb0ELb0ELb0ELb0ELb0ELb0EEEvNS_16Flash_fwd_paramsE,"a",@progbits
	.sectionflags	@""
	.align	4
.nv.constant0._ZN5flash16flash_fwd_kernelI23Flash_fwd_kernel_traitsILi128ELi128ELi64ELi4ELb0ELb0EN7cutlass10bfloat16_tE19Flash_kernel_traitsILi128ELi128ELi64ELi4ES3_EELb0ELb0ELb0ELb0ELb0ELb0ELb0ELb0EEEvNS_16Flash_fwd_paramsE:
	.zero		1360


//--------------------- .nv.constant0._ZN5flash16flash_fwd_kernelI23Flash_fwd_kernel_traitsILi128ELi128ELi64ELi4ELb0ELb0EN7cutlass10bfloat16_tE19Flash_kernel_traitsILi128ELi128ELi64ELi4ES3_EELb0ELb0ELb0ELb0ELb0ELb0ELb1ELb0EEEvNS_16Flash_fwd_paramsE --------------------------
	.section	.nv.constant0._ZN5flash16flash_fwd_kernelI23Flash_fwd_kernel_traitsILi128ELi128ELi64ELi4ELb0ELb0EN7cutlass10bfloat16_tE19Flash_kernel_traitsILi128ELi128ELi64ELi4ES3_EELb0ELb0ELb0ELb0ELb0ELb0ELb1ELb0EEEvNS_16Flash_fwd_paramsE,"a",@progbits
	.sectionflags	@""
	.align	4
.nv.constant0._ZN5flash16flash_fwd_kernelI23Flash_fwd_kernel_traitsILi128ELi128ELi64ELi4ELb0ELb0EN7cutlass10bfloat16_tE19Flash_kernel_traitsILi128ELi128ELi64ELi4ES3_EELb0ELb0ELb0ELb0ELb0ELb0ELb1ELb0EEEvNS_16Flash_fwd_paramsE:
	.zero		1360


//--------------------- .nv.constant0._ZN5flash16flash_fwd_kernelI23Flash_fwd_kernel_traitsILi128ELi128ELi64ELi4ELb0ELb0EN7cutlass10bfloat16_tE19Flash_kernel_traitsILi128ELi128ELi64ELi4ES3_EELb0ELb0ELb0ELb1ELb0ELb0ELb0ELb0EEEvNS_16Flash_fwd_paramsE --------------------------
	.section	.nv.constant0._ZN5flash16flash_fwd_kernelI23Flash_fwd_kernel_traitsILi128ELi128ELi64ELi4ELb0ELb0EN7cutlass10bfloat16_tE19Flash_kernel_traitsILi128ELi128ELi64ELi4ES3_EELb0ELb0ELb0ELb1ELb0ELb0ELb0ELb0EEEvNS_16Flash_fwd_paramsE,"a",@progbits
	.sectionflags	@""
	.align	4
.nv.constant0._ZN5flash16flash_fwd_kernelI23Flash_fwd_kernel_traitsILi128ELi128ELi64ELi4ELb0ELb0EN7cutlass10bfloat16_tE19Flash_kernel_traitsILi128ELi128ELi64ELi4ES3_EELb0ELb0ELb0ELb1ELb0ELb0ELb0ELb0EEEvNS_16Flash_fwd_paramsE:
	.zero		1360


//--------------------- .nv.constant0._ZN5flash16flash_fwd_kernelI23Flash_fwd_kernel_traitsILi128ELi128ELi64ELi4ELb0ELb0EN7cutlass10bfloat16_tE19Flash_kernel_traitsILi128ELi128ELi64ELi4ES3_EELb0ELb0ELb0ELb1ELb0ELb0ELb1ELb0EEEvNS_16Flash_fwd_paramsE --------------------------
	.section	.nv.constant0._ZN5flash16flash_fwd_kernelI23Flash_fwd_kernel_traitsILi128ELi128ELi64ELi4ELb0ELb0EN7cutlass10bfloat16_tE19Flash_kernel_traitsILi128ELi128ELi64ELi4ES3_EELb0ELb0ELb0ELb1ELb0ELb0ELb1ELb0EEEvNS_16Flash_fwd_paramsE,"a",@progbits
	.sectionflags	@""
	.align	4
.nv.constant0._ZN5flash16flash_fwd_kernelI23Flash_fwd_kernel_traitsILi128ELi128ELi64ELi4ELb0ELb0EN7cutlass10bfloat16_tE19Flash_kernel_traitsILi128ELi128ELi64ELi4ES3_EELb0ELb0ELb0ELb1ELb0ELb0ELb1ELb0EEEvNS_16Flash_fwd_paramsE:
	.zero		1360


//--------------------- .nv.constant0._ZN5flash16flash_fwd_kernelI23Flash_fwd_kernel_traitsILi128ELi128ELi64ELi4ELb0ELb0EN7cutlass10bfloat16_tE19Flash_kernel_traitsILi128ELi128ELi64ELi4ES3_EELb0ELb0ELb1ELb0ELb0ELb1ELb0ELb0EEEvNS_16Flash_fwd_paramsE --------------------------
	.section	.nv.constant0._ZN5flash16flash_fwd_kernelI23Flash_fwd_kernel_traitsILi128ELi128ELi64ELi4ELb0ELb0EN7cutlass10bfloat16_tE19Flash_kernel_traitsILi128ELi128ELi64ELi4ES3_EELb0ELb0ELb1ELb0ELb0ELb1ELb0ELb0EEEvNS_16Flash_fwd_paramsE,"a",@progbits
	.sectionflags	@""
	.align	4
.nv.constant0._ZN5flash16flash_fwd_kernelI23Flash_fwd_kernel_traitsILi128ELi128ELi64ELi4ELb0ELb0EN7cutlass10bfloat16_tE19Flash_kernel_traitsILi128ELi128ELi64ELi4ES3_EELb0ELb0ELb1ELb0ELb0ELb1ELb0ELb0EEEvNS_16Flash_fwd_paramsE:
	.zero		1360


//--------------------- .nv.constant0._ZN5flash16flash_fwd_kernelI23Flash_fwd_kernel_traitsILi128ELi128ELi64ELi4ELb0ELb0EN7cutlass10bfloat16_tE19Flash_kernel_traitsILi128ELi128ELi64ELi4ES3_EELb0ELb0ELb1ELb0ELb0ELb1ELb1ELb0EEEvNS_16Flash_fwd_paramsE --------------------------
	.section	.nv.constant0._ZN5flash16flash_fwd_kernelI23Flash_fwd_kernel_traitsILi128ELi128ELi64ELi4ELb0ELb0EN7cutlass10bfloat16_tE19Flash_kernel_traitsILi128ELi128ELi64ELi4ES3_EELb0ELb0ELb1ELb0ELb0ELb1ELb1ELb0EEEvNS_16Flash_fwd_paramsE,"a",@progbits
	.sectionflags	@""
	.align	4
.nv.constant0._ZN5flash16flash_fwd_kernelI23Flash_fwd_kernel_traitsILi128ELi128ELi64ELi4ELb0ELb0EN7cutlass10bfloat16_tE19Flash_kernel_traitsILi128ELi128ELi64ELi4ES3_EELb0ELb0ELb1ELb0ELb0ELb1ELb1ELb0EEEvNS_16Flash_fwd_paramsE:
	.zero		1360


//--------------------- .nv.constant0._ZN5flash16flash_fwd_kernelI23Flash_fwd_kernel_traitsILi128ELi128ELi64ELi4ELb0ELb0EN7cutlass10bfloat16_tE19Flash_kernel_traitsILi128ELi128ELi64ELi4ES3_EELb0ELb0ELb1ELb0ELb0ELb0ELb0ELb0EEEvNS_16Flash_fwd_paramsE --------------------------
	.section	.nv.constant0._ZN5flash16flash_fwd_kernelI23Flash_fwd_kernel_traitsILi128ELi128ELi64ELi4ELb0ELb0EN7cutlass10bfloat16_tE19Flash_kernel_traitsILi128ELi128ELi64ELi4ES3_EELb0ELb0ELb1ELb0ELb0ELb0ELb0ELb0EEEvNS_16Flash_fwd_paramsE,"a",@progbits
	.sectionflags	@""
	.align	4
.nv.constant0._ZN5flash16flash_fwd_kernelI23Flash_fwd_kernel_traitsILi128ELi128ELi64ELi4ELb0ELb0EN7cutlass10bfloat16_tE19Flash_kernel_traitsILi128ELi128ELi64ELi4ES3_EELb0ELb0ELb1ELb0ELb0ELb0ELb0ELb0EEEvNS_16Flash_fwd_paramsE:
	.zero		1360


//--------------------- .nv.constant0._ZN5flash16flash_fwd_kernelI23Flash_fwd_kernel_traitsILi128ELi128ELi64ELi4ELb0ELb0EN7cutlass10bfloat16_tE19Flash_kernel_traitsILi128ELi128ELi64ELi4ES3_EELb0ELb0ELb1ELb0ELb0ELb0ELb1ELb0EEEvNS_16Flash_fwd_paramsE --------------------------
	.section	.nv.constant0._ZN5flash16flash_fwd_kernelI23Flash_fwd_kernel_traitsILi128ELi128ELi64ELi4ELb0ELb0EN7cutlass10bfloat16_tE19Flash_kernel_traitsILi128ELi128ELi64ELi4ES3_EELb0ELb0ELb1ELb0ELb0ELb0ELb1ELb0EEEvNS_16Flash_fwd_paramsE,"a",@progbits
	.sectionflags	@""
	.align	4
.nv.constant0._ZN5flash16flash_fwd_kernelI23Flash_fwd_kernel_traitsILi128ELi128ELi64ELi4ELb0ELb0EN7cutlass10bfloat16_tE19Flash_kernel_traitsILi128ELi128ELi64ELi4ES3_EELb0ELb0ELb1ELb0ELb0ELb0ELb1ELb0EEEvNS_16Flash_fwd_paramsE:
	.zero		1360


//--------------------- .nv.constant0._ZN5flash16flash_fwd_kernelI23Flash_fwd_kernel_traitsILi128ELi128ELi64ELi4ELb0ELb0EN7cutlass10bfloat16_tE19Flash_kernel_traitsILi128ELi128ELi64ELi4ES3_EELb0ELb0ELb1ELb1ELb0ELb0ELb0ELb0EEEvNS_16Flash_fwd_paramsE --------------------------
	.section	.nv.constant0._ZN5flash16flash_fwd_kernelI23Flash_fwd_kernel_traitsILi128ELi128ELi64ELi4ELb0ELb0EN7cutlass10bfloat16_tE19Flash_kernel_traitsILi128ELi128ELi64ELi4ES3_EELb0ELb0ELb1ELb1ELb0ELb0ELb0ELb0EEEvNS_16Flash_fwd_paramsE,"a",@progbits
	.sectionflags	@""
	.align	4
.nv.constant0._ZN5flash16flash_fwd_kernelI23Flash_fwd_kernel_traitsILi128ELi128ELi64ELi4ELb0ELb0EN7cutlass10bfloat16_tE19Flash_kernel_traitsILi128ELi128ELi64ELi4ES3_EELb0ELb0ELb1ELb1ELb0ELb0ELb0ELb0EEEvNS_16Flash_fwd_paramsE:
	.zero		1360


//--------------------- .nv.constant0._ZN5flash16flash_fwd_kernelI23Flash_fwd_kernel_traitsILi128ELi128ELi64ELi4ELb0ELb0EN7cutlass10bfloat16_tE19Flash_kernel_traitsILi128ELi128ELi64ELi4ES3_EELb0ELb0ELb1ELb1ELb0ELb0ELb1ELb0EEEvNS_16Flash_fwd_paramsE --------------------------
	.section	.nv.constant0._ZN5flash16flash_fwd_kernelI23Flash_fwd_kernel_traitsILi128ELi128ELi64ELi4ELb0ELb0EN7cutlass10bfloat16_tE19Flash_kernel_traitsILi128ELi128ELi64ELi4ES3_EELb0ELb0ELb1ELb1ELb0ELb0ELb1ELb0EEEvNS_16Flash_fwd_paramsE,"a",@progbits
	.sectionflags	@""
	.align	4
.nv.constant0._ZN5flash16flash_fwd_kernelI23Flash_fwd_kernel_traitsILi128ELi128ELi64ELi4ELb0ELb0EN7cutlass10bfloat16_tE19Flash_kernel_traitsILi128ELi128ELi64ELi4ES3_EELb0ELb0ELb1ELb1ELb0ELb0ELb1ELb0EEEvNS_16Flash_fwd_paramsE:
	.zero		1360


//--------------------- .nv.constant0._ZN5flash16flash_fwd_kernelI23Flash_fwd_kernel_traitsILi128ELi128ELi32ELi4ELb0ELb0EN7cutlass10bfloat16_tE19Flash_kernel_traitsILi128ELi128ELi32ELi4ES3_EELb0ELb0ELb0ELb0ELb0ELb1ELb0ELb0EEEvNS_16Flash_fwd_paramsE --------------------------
	.section	.nv.constant0._ZN5flash16flash_fwd_kernelI23Flash_fwd_kernel_traitsILi128ELi128ELi32ELi4ELb0ELb0EN7cutlass10bfloat16_tE19Flash_kernel_traitsILi128ELi128ELi32ELi4ES3_EELb0ELb0ELb0ELb0ELb0ELb1ELb0ELb0EEEvNS_16Flash_fwd_paramsE,"a",@progbits
	.sectionflags	@""
	.align	4
.nv.constant0._ZN5flash16flash_fwd_kernelI23Flash_fwd_kernel_traitsILi128ELi128ELi32ELi4ELb0ELb0EN7cutlass10bfloat16_tE19Flash_kernel_traitsILi128ELi128ELi32ELi4ES3_EELb0ELb0ELb0ELb0ELb0ELb1ELb0ELb0EEEvNS_16Flash_fwd_paramsE:
	.zero		1360


//--------------------- .nv.constant0._ZN5flash16flash_fwd_kernelI23Flash_fwd_kernel_traitsILi128ELi128ELi32ELi4ELb0ELb0EN7cutlass10bfloat16_tE19Flash_kernel_traitsILi128ELi128ELi32ELi4ES3_EELb0ELb0ELb0ELb0ELb1ELb1ELb0ELb0EEEvNS_16Flash_fwd_paramsE --------------------------
	.section	.nv.constant0._ZN5flash16flash_fwd_kernelI23Flash_fwd_kernel_traitsILi128ELi128ELi32ELi4ELb0ELb0EN7cutlass10bfloat16_tE19Flash_kernel_traitsILi128ELi128ELi32ELi4ES3_EELb0ELb0ELb0ELb0ELb1ELb1ELb0ELb0EEEvNS_16Flash_fwd_paramsE,"a",@progbits
	.sectionflags	@""
	.align	4
.nv.constant0._ZN5flash16flash_fwd_kernelI23Flash_fwd_kernel_traitsILi128ELi128ELi32ELi4ELb0ELb0EN7cutlass10bfloat16_tE19Flash_kernel_traitsILi128ELi128ELi32ELi4ES3_EELb0ELb0ELb0ELb0ELb1ELb1ELb0ELb0EEEvNS_16Flash_fwd_paramsE:
	.zero		1360


//--------------------- .nv.constant0._ZN5flash16flash_fwd_kernelI23Flash_fwd_kernel_traitsILi128ELi128ELi32ELi4ELb0ELb0EN7cutlass10bfloat16_tE19Flash_kernel_traitsILi128ELi128ELi32ELi4ES3_EELb0ELb0ELb0ELb0ELb0ELb0ELb0ELb0EEEvNS_16Flash_fwd_paramsE --------------------------
	.section	.nv.constant0._ZN5flash16flash_fwd_kernelI23Flash_fwd_kernel_traitsILi128ELi128ELi32ELi4ELb0ELb0EN7cutlass10bfloat16_tE19Flash_kernel_traitsILi128ELi128ELi32ELi4ES3_EELb0ELb0ELb0ELb0ELb0ELb0ELb0ELb0EEEvNS_16Flash_fwd_paramsE,"a",@progbits
	.sectionflags	@""
	.align	4
.nv.constant0._ZN5flash16flash_fwd_kernelI23Flash_fwd_kernel_traitsILi128ELi128ELi32ELi4ELb0ELb0EN7cutlass10bfloat16_tE19Flash_kernel_traitsILi128ELi128ELi32ELi4ES3_EELb0ELb0ELb0ELb0ELb0ELb0ELb0ELb0EEEvNS_16Flash_fwd_paramsE:
	.zero		1360


//--------------------- .nv.constant0._ZN5flash16flash_fwd_kernelI23Flash_fwd_kernel_traitsILi128ELi128ELi32ELi4ELb0ELb0EN7cutlass10bfloat16_tE19Flash_kernel_traitsILi128ELi128ELi32ELi4ES3_EELb0ELb0ELb0ELb1ELb0ELb0ELb0ELb0EEEvNS_16Flash_fwd_paramsE --------------------------
	.section	.nv.constant0._ZN5flash16flash_fwd_kernelI23Flash_fwd_kernel_traitsILi128ELi128ELi32ELi4ELb0ELb0EN7cutlass10bfloat16_tE19Flash_kernel_traitsILi128ELi128ELi32ELi4ES3_EELb0ELb0ELb0ELb1ELb0ELb0ELb0ELb0EEEvNS_16Flash_fwd_paramsE,"a",@progbits
	.sectionflags	@""
	.align	4
.nv.constant0._ZN5flash16flash_fwd_kernelI23Flash_fwd_kernel_traitsILi128ELi128ELi32ELi4ELb0ELb0EN7cutlass10bfloat16_tE19Flash_kernel_traitsILi128ELi128ELi32ELi4ES3_EELb0ELb0ELb0ELb1ELb0ELb0ELb0ELb0EEEvNS_16Flash_fwd_paramsE:
	.zero		1360


//--------------------- .nv.constant0._ZN5flash16flash_fwd_kernelI23Flash_fwd_kernel_traitsILi128ELi128ELi32ELi4ELb0ELb0EN7cutlass10bfloat16_tE19Flash_kernel_traitsILi128ELi128ELi32ELi4ES3_EELb0ELb0ELb1ELb0ELb0ELb1ELb0ELb0EEEvNS_16Flash_fwd_paramsE --------------------------
	.section	.nv.constant0._ZN5flash16flash_fwd_kernelI23Flash_fwd_kernel_traitsILi128ELi128ELi32ELi4ELb0ELb0EN7cutlass10bfloat16_tE19Flash_kernel_traitsILi128ELi128ELi32ELi4ES3_EELb0ELb0ELb1ELb0ELb0ELb1ELb0ELb0EEEvNS_16Flash_fwd_paramsE,"a",@progbits
	.sectionflags	@""
	.align	4
.nv.constant0._ZN5flash16flash_fwd_kernelI23Flash_fwd_kernel_traitsILi128ELi128ELi32ELi4ELb0ELb0EN7cutlass10bfloat16_tE19Flash_kernel_traitsILi128ELi128ELi32ELi4ES3_EELb0ELb0ELb1ELb0ELb0ELb1ELb0ELb0EEEvNS_16Flash_fwd_paramsE:
	.zero		1360


//--------------------- .nv.constant0._ZN5flash16flash_fwd_kernelI23Flash_fwd_kernel_traitsILi128ELi128ELi32ELi4ELb0ELb0EN7cutlass10bfloat16_tE19Flash_kernel_traitsILi128ELi128ELi32ELi4ES3_EELb0ELb0ELb1ELb0ELb0ELb0ELb0ELb0EEEvNS_16Flash_fwd_paramsE --------------------------
	.section	.nv.constant0._ZN5flash16flash_fwd_kernelI23Flash_fwd_kernel_traitsILi128ELi128ELi32ELi4ELb0ELb0EN7cutlass10bfloat16_tE19Flash_kernel_traitsILi128ELi128ELi32ELi4ES3_EELb0ELb0ELb1ELb0ELb0ELb0ELb0ELb0EEEvNS_16Flash_fwd_paramsE,"a",@progbits
	.sectionflags	@""
	.align	4
.nv.constant0._ZN5flash16flash_fwd_kernelI23Flash_fwd_kernel_traitsILi128ELi128ELi32ELi4ELb0ELb0EN7cutlass10bfloat16_tE19Flash_kernel_traitsILi128ELi128ELi32ELi4ES3_EELb0ELb0ELb1ELb0ELb0ELb0ELb0ELb0EEEvNS_16Flash_fwd_paramsE:
	.zero		1360


//--------------------- .nv.constant0._ZN5flash16flash_fwd_kernelI23Flash_fwd_kernel_traitsILi128ELi128ELi32ELi4ELb0ELb0EN7cutlass10bfloat16_tE19Flash_kernel_traitsILi128ELi128ELi32ELi4ES3_EELb0ELb0ELb1ELb1ELb0ELb0ELb0ELb0EEEvNS_16Flash_fwd_paramsE --------------------------
	.section	.nv.constant0._ZN5flash16flash_fwd_kernelI23Flash_fwd_kernel_traitsILi128ELi128ELi32ELi4ELb0ELb0EN7cutlass10bfloat16_tE19Flash_kernel_traitsILi128ELi128ELi32ELi4ES3_EELb0ELb0ELb1ELb1ELb0ELb0ELb0ELb0EEEvNS_16Flash_fwd_paramsE,"a",@progbits
	.sectionflags	@""
	.align	4
.nv.constant0._ZN5flash16flash_fwd_kernelI23Flash_fwd_kernel_traitsILi128ELi128ELi32ELi4ELb0ELb0EN7cutlass10bfloat16_tE19Flash_kernel_traitsILi128ELi128ELi32ELi4ES3_EELb0ELb0ELb1ELb1ELb0ELb0ELb0ELb0EEEvNS_16Flash_fwd_paramsE:
	.zero		1360


//--------------------- .nv.constant0._ZN5flash16flash_fwd_kernelI23Flash_fwd_kernel_traitsILi128ELi128ELi32ELi4ELb0ELb0EN7cutlass10bfloat16_tE19Flash_kernel_traitsILi128ELi128ELi32ELi4ES3_EELb1ELb0ELb0ELb0ELb0ELb1ELb0ELb0EEEvNS_16Flash_fwd_paramsE --------------------------
	.section	.nv.constant0._ZN5flash16flash_fwd_kernelI23Flash_fwd_kernel_traitsILi128ELi128ELi32ELi4ELb0ELb0EN7cutlass10bfloat16_tE19Flash_kernel_traitsILi128ELi128ELi32ELi4ES3_EELb1ELb0ELb0ELb0ELb0ELb1ELb0ELb0EEEvNS_16Flash_fwd_paramsE,"a",@progbits
	.sectionflags	@""
	.align	4
.nv.constant0._ZN5flash16flash_fwd_kernelI23Flash_fwd_kernel_traitsILi128ELi128ELi32ELi4ELb0ELb0EN7cutlass10bfloat16_tE19Flash_kernel_traitsILi128ELi128ELi32ELi4ES3_EELb1ELb0ELb0ELb0ELb0ELb1ELb0ELb0EEEvNS_16Flash_fwd_paramsE:
	.zero		1360


//--------------------- .nv.constant0._ZN5flash16flash_fwd_kernelI23Flash_fwd_kernel_traitsILi128ELi128ELi32ELi4ELb0ELb0EN7cutlass10bfloat16_tE19Flash_kernel_traitsILi128ELi128ELi32ELi4ES3_EELb0ELb0ELb0ELb0ELb0ELb1ELb1ELb0EEEvNS_16Flash_fwd_paramsE --------------------------
	.section	.nv.constant0._ZN5flash16flash_fwd_kernelI23Flash_fwd_kernel_traitsILi128ELi128ELi32ELi4ELb0ELb0EN7cutlass10bfloat16_tE19Flash_kernel_traitsILi128ELi128ELi32ELi4ES3_EELb0ELb0ELb0ELb0ELb0ELb1ELb1ELb0EEEvNS_16Flash_fwd_paramsE,"a",@progbits
	.sectionflags	@""
	.align	4
.nv.constant0._ZN5flash16flash_fwd_kernelI23Flash_fwd_kernel_traitsILi128ELi128ELi32ELi4ELb0ELb0EN7cutlass10bfloat16_tE19Flash_kernel_traitsILi128ELi128ELi32ELi4ES3_EELb0ELb0ELb0ELb0ELb0ELb1ELb1ELb0EEEvNS_16Flash_fwd_paramsE:
	.zero		1360


//--------------------- .nv.constant0._ZN5flash16flash_fwd_kernelI23Flash_fwd_kernel_traitsILi128ELi128ELi32ELi4ELb0ELb0EN7cutlass10bfloat16_tE19Flash_kernel_traitsILi128ELi128ELi32ELi4ES3_EELb1ELb0ELb0ELb0ELb0ELb0ELb0ELb0EEEvNS_16Flash_fwd_paramsE --------------------------
	.section	.nv.constant0._ZN5flash16flash_fwd_kernelI23Flash_fwd_kernel_traitsILi128ELi128ELi32ELi4ELb0ELb0EN7cutlass10bfloat16_tE19Flash_kernel_traitsILi128ELi128ELi32ELi4ES3_EELb1ELb0ELb0ELb0ELb0ELb0ELb0ELb0EEEvNS_16Flash_fwd_paramsE,"a",@progbits
	.sectionflags	@""
	.align	4
.nv.constant0._ZN5flash16flash_fwd_kernelI23Flash_fwd_kernel_traitsILi128ELi128ELi32ELi4ELb0ELb0EN7cutlass10bfloat16_tE19Flash_kernel_traitsILi128ELi128ELi32ELi4ES3_EELb1ELb0ELb0ELb0ELb0ELb0ELb0ELb0EEEvNS_16Flash_fwd_paramsE:
	.zero		1360


//--------------------- .nv.constant0._ZN5flash16flash_fwd_kernelI23Flash_fwd_kernel_traitsILi128ELi128ELi32ELi4ELb0ELb0EN7cutlass10bfloat16_tE19Flash_kernel_traitsILi128ELi128ELi32ELi4ES3_EELb1ELb0ELb1ELb0ELb0ELb0ELb0ELb0EEEvNS_16Flash_fwd_paramsE --------------------------
	.section	.nv.constant0._ZN5flash16flash_fwd_kernelI23Flash_fwd_kernel_traitsILi128ELi128ELi32ELi4ELb0ELb0EN7cutlass10bfloat16_tE19Flash_kernel_traitsILi128ELi128ELi32ELi4ES3_EELb1ELb0ELb1ELb0ELb0ELb0ELb0ELb0EEEvNS_16Flash_fwd_paramsE,"a",@progbits
	.sectionflags	@""
	.align	4
.nv.constant0._ZN5flash16flash_fwd_kernelI23Flash_fwd_kernel_traitsILi128ELi128ELi32ELi4ELb0ELb0EN7cutlass10bfloat16_tE19Flash_kernel_traitsILi128ELi128ELi32ELi4ES3_EELb1ELb0ELb1ELb0ELb0ELb0ELb0ELb0EEEvNS_16Flash_fwd_paramsE:
	.zero		1360


//--------------------- .nv.constant0._ZN5flash16flash_fwd_kernelI23Flash_fwd_kernel_traitsILi128ELi128ELi32ELi4ELb0ELb0EN7cutlass10bfloat16_tE19Flash_kernel_traitsILi128ELi128ELi32ELi4ES3_EELb1ELb0ELb0ELb0ELb1ELb1ELb0ELb0EEEvNS_16Flash_fwd_paramsE --------------------------
	.section	.nv.constant0._ZN5flash16flash_fwd_kernelI23Flash_fwd_kernel_traitsILi128ELi128ELi32ELi4ELb0ELb0EN7cutlass10bfloat16_tE19Flash_kernel_traitsILi128ELi128ELi32ELi4ES3_EELb1ELb0ELb0ELb0ELb1ELb1ELb0ELb0EEEvNS_16Flash_fwd_paramsE,"a",@progbits
	.sectionflags	@""
	.align	4
.nv.constant0._ZN5flash16flash_fwd_kernelI23Flash_fwd_kernel_traitsILi128ELi128ELi32ELi4ELb0ELb0EN7cutlass10bfloat16_tE19Flash_kernel_traitsILi128ELi128ELi32ELi4ES3_EELb1ELb0ELb0ELb0ELb1ELb1ELb0ELb0EEEvNS_16Flash_fwd_paramsE:
	.zero		1360


//--------------------- .nv.constant0._ZN5flash16flash_fwd_kernelI23Flash_fwd_kernel_traitsILi128ELi128ELi32ELi4ELb0ELb0EN7cutlass10bfloat16_tE19Flash_kernel_traitsILi128ELi128ELi32ELi4ES3_EELb0ELb0ELb0ELb0ELb1ELb1ELb1ELb0EEEvNS_16Flash_fwd_paramsE --------------------------
	.section	.nv.constant0._ZN5flash16flash_fwd_kernelI23Flash_fwd_kernel_traitsILi128ELi128ELi32ELi4ELb0ELb0EN7cutlass10bfloat16_tE19Flash_kernel_traitsILi128ELi128ELi32ELi4ES3_EELb0ELb0ELb0ELb0ELb1ELb1ELb1ELb0EEEvNS_16Flash_fwd_paramsE,"a",@progbits
	.sectionflags	@""
	.align	4
.nv.constant0._ZN5flash16flash_fwd_kernelI23Flash_fwd_kernel_traitsILi128ELi128ELi32ELi4ELb0ELb0EN7cutlass10bfloat16_tE19Flash_kernel_traitsILi128ELi128ELi32ELi4ES3_EELb0ELb0ELb0ELb0ELb1ELb1ELb1ELb0EEEvNS_16Flash_fwd_paramsE:
	.zero		1360


//--------------------- .nv.constant0._ZN5flash16flash_fwd_kernelI23Flash_fwd_kernel_traitsILi128ELi128ELi32ELi4ELb0ELb0EN7cutlass10bfloat16_tE19Flash_kernel_traitsILi128ELi128ELi32ELi4ES3_EELb1ELb0ELb0ELb1ELb0ELb0ELb0ELb0EEEvNS_16Flash_fwd_paramsE --------------------------
	.section	.nv.constant0._ZN5flash16flash_fwd_kernelI23Flash_fwd_kernel_traitsILi128ELi128ELi32ELi4ELb0ELb0EN7cutlass10bfloat16_tE19Flash_kernel_traitsILi128ELi128ELi32ELi4ES3_EELb1ELb0ELb0ELb1ELb0ELb0ELb0ELb0EEEvNS_16Flash_fwd_paramsE,"a",@progbits
	.sectionflags	@""
	.align	4
.nv.constant0._ZN5flash16flash_fwd_kernelI23Flash_fwd_kernel_traitsILi128ELi128ELi32ELi4ELb0ELb0EN7cutlass10bfloat16_tE19Flash_kernel_traitsILi128ELi128ELi32ELi4ES3_EELb1ELb0ELb0ELb1ELb0ELb0ELb0ELb0EEEvNS_16Flash_fwd_paramsE:
	.zero		1360


//--------------------- .nv.constant0._ZN5flash16flash_fwd_kernelI23Flash_fwd_kernel_traitsILi128ELi128ELi32ELi4ELb0ELb0EN7cutlass10bfloat16_tE19Flash_kernel_traitsILi128ELi128ELi32ELi4ES3_EELb1ELb0ELb0ELb0ELb0ELb0ELb0ELb1EEEvNS_16Flash_fwd_paramsE --------------------------
	.section	.nv.constant0._ZN5flash16flash_fwd_kernelI23Flash_fwd_kernel_traitsILi128ELi128ELi32ELi4ELb0ELb0EN7cutlass10bfloat16_tE19Flash_kernel_traitsILi128ELi128ELi32ELi4ES3_EELb1ELb0ELb0ELb0ELb0ELb0ELb0ELb1EEEvNS_16Flash_fwd_paramsE,"a",@progbits
	.sectionflags	@""
	.align	4
.nv.constant0._ZN5flash16flash_fwd_kernelI23Flash_fwd_kernel_traitsILi128ELi128ELi32ELi4ELb0ELb0EN7cutlass10bfloat16_tE19Flash_kernel_traitsILi128ELi128ELi32ELi4ES3_EELb1ELb0ELb0ELb0ELb0ELb0ELb0ELb1EEEvNS_16Flash_fwd_paramsE:
	.zero		1360


//--------------------- .nv.constant0._ZN5flash16flash_fwd_kernelI23Flash_fwd_kernel_traitsILi128ELi128ELi32ELi4ELb0ELb0EN7cutlass10bfloat16_tE19Flash_kernel_traitsILi128ELi128ELi32ELi4ES3_EELb0ELb0ELb0ELb0ELb0ELb0ELb1ELb0EEEvNS_16Flash_fwd_paramsE --------------------------
	.section	.nv.constant0._ZN5flash16flash_fwd_kernelI23Flash_fwd_kernel_traitsILi128ELi128ELi32ELi4ELb0ELb0EN7cutlass10bfloat16_tE19Flash_kernel_traitsILi128ELi128ELi32ELi4ES3_EELb0ELb0ELb0ELb0ELb0ELb0ELb1ELb0EEEvNS_16Flash_fwd_paramsE,"a",@progbits
	.sectionflags	@""
	.align	4
.nv.constant0._ZN5flash16flash_fwd_kernelI23Flash_fwd_kernel_traitsILi128ELi128ELi32ELi4ELb0ELb0EN7cutlass10bfloat16_tE19Flash_kernel_traitsILi128ELi128ELi32ELi4ES3_EELb0ELb0ELb0ELb0ELb0ELb0ELb1ELb0EEEvNS_16Flash_fwd_paramsE:
	.zero		1360


//--------------------- .nv.constant0._ZN5flash16flash_fwd_kernelI23Flash_fwd_kernel_traitsILi128ELi128ELi32ELi4ELb0ELb0EN7cutlass10bfloat16_tE19Flash_kernel_traitsILi128ELi128ELi32ELi4ES3_EELb1ELb0ELb0ELb1ELb0ELb0ELb0ELb1EEEvNS_16Flash_fwd_paramsE --------------------------
	.section	.nv.constant0._ZN5flash16flash_fwd_kernelI23Flash_fwd_kernel_traitsILi128ELi128ELi32ELi4ELb0ELb0EN7cutlass10bfloat16_tE19Flash_kernel_traitsILi128ELi128ELi32ELi4ES3_EELb1ELb0ELb0ELb1ELb0ELb0ELb0ELb1EEEvNS_16Flash_fwd_paramsE,"a",@progbits
	.sectionflags	@""
	.align	4
.nv.constant0._ZN5flash16flash_fwd_kernelI23Flash_fwd_kernel_traitsILi128ELi128ELi32ELi4ELb0ELb0EN7cutlass10bfloat16_tE19Flash_kernel_traitsILi128ELi128ELi32ELi4ES3_EELb1ELb0ELb0ELb1ELb0ELb0ELb0ELb1EEEvNS_16Flash_fwd_paramsE:
	.zero		1360


//--------------------- .nv.constant0._ZN5flash16flash_fwd_kernelI23Flash_fwd_kernel_traitsILi128ELi128ELi32ELi4ELb0ELb0EN7cutlass10bfloat16_tE19Flash_kernel_traitsILi128ELi128ELi32ELi4ES3_EELb0ELb0ELb0ELb1ELb0ELb0ELb1ELb0EEEvNS_16Flash_fwd_paramsE --------------------------
	.section	.nv.constant0._ZN5flash16flash_fwd_kernelI23Flash_fwd_kernel_traitsILi128ELi128ELi32ELi4ELb0ELb0EN7cutlass10bfloat16_tE19Flash_kernel_traitsILi128ELi128ELi32ELi4ES3_EELb0ELb0ELb0ELb1ELb0ELb0ELb1ELb0EEEvNS_16Flash_fwd_paramsE,"a",@progbits
	.sectionflags	@""
	.align	4
.nv.constant0._ZN5flash16flash_fwd_kernelI23Flash_fwd_kernel_traitsILi128ELi128ELi32ELi4ELb0ELb0EN7cutlass10bfloat16_tE19Flash_kernel_traitsILi128ELi128ELi32ELi4ES3_EELb0ELb0ELb0ELb1ELb0ELb0ELb1ELb0EEEvNS_16Flash_fwd_paramsE:
	.zero		1360


//--------------------- .nv.constant0._ZN5flash16flash_fwd_kernelI23Flash_fwd_kernel_traitsILi128ELi128ELi32ELi4ELb0ELb0EN7cutlass10bfloat16_tE19Flash_kernel_traitsILi128ELi128ELi32ELi4ES3_EELb1ELb0ELb1ELb0ELb0ELb1ELb0ELb0EEEvNS_16Flash_fwd_paramsE --------------------------
	.section	.nv.constant0._ZN5flash16flash_fwd_kernelI23Flash_fwd_kernel_traitsILi128ELi128ELi32ELi4ELb0ELb0EN7cutlass10bfloat16_tE19Flash_kernel_traitsILi128ELi128ELi32ELi4ES3_EELb1ELb0ELb1ELb0ELb0ELb1ELb0ELb0EEEvNS_16Flash_fwd_paramsE,"a",@progbits
	.sectionflags	@""
	.align	4
.nv.constant0._ZN5flash16flash_fwd_kernelI23Flash_fwd_kernel_traitsILi128ELi128ELi32ELi4ELb0ELb0EN7cutlass10bfloat16_tE19Flash_kernel_traitsILi128ELi128ELi32ELi4ES3_EELb1ELb0ELb1ELb0ELb0ELb1ELb0ELb0EEEvNS_16Flash_fwd_paramsE:
	.zero		1360


//--------------------- .nv.constant0._ZN5flash16flash_fwd_kernelI23Flash_fwd_kernel_traitsILi128ELi128ELi32ELi4ELb0ELb0EN7cutlass10bfloat16_tE19Flash_kernel_traitsILi128ELi128ELi32ELi4ES3_EELb0ELb0ELb1ELb0ELb0ELb1ELb1ELb0EEEvNS_16Flash_fwd_paramsE --------------------------
	.section	.nv.constant0._ZN5flash16flash_fwd_kernelI23Flash_fwd_kernel_traitsILi128ELi128ELi32ELi4ELb0ELb0EN7cutlass10bfloat16_tE19Flash_kernel_traitsILi128ELi128ELi32ELi4ES3_EELb0ELb0ELb1ELb0ELb0ELb1ELb1ELb0EEEvNS_16Flash_fwd_paramsE,"a",@progbits
	.sectionflags	@""
	.align	4
.nv.constant0._ZN5flash16flash_fwd_kernelI23Flash_fwd_kernel_traitsILi128ELi128ELi32ELi4ELb0ELb0EN7cutlass10bfloat16_tE19Flash_kernel_traitsILi128ELi128ELi32ELi4ES3_EELb0ELb0ELb1ELb0ELb0ELb1ELb1ELb0EEEvNS_16Flash_fwd_paramsE:
	.zero		1360


//--------------------- .nv.constant0._ZN5flash16flash_fwd_kernelI23Flash_fwd_kernel_traitsILi128ELi128ELi32ELi4ELb0ELb0EN7cutlass10bfloat16_tE19Flash_kernel_traitsILi128ELi128ELi32ELi4ES3_EELb1ELb0ELb1ELb1ELb0ELb0ELb0ELb0EEEvNS_16Flash_fwd_paramsE --------------------------
	.section	.nv.constant0._ZN5flash16flash_fwd_kernelI23Flash_fwd_kernel_traitsILi128ELi128ELi32ELi4ELb0ELb0EN7cutlass10bfloat16_tE19Flash_kernel_traitsILi128ELi128ELi32ELi4ES3_EELb1ELb0ELb1ELb1ELb0ELb0ELb0ELb0EEEvNS_16Flash_fwd_paramsE,"a",@progbits
	.sectionflags	@""
	.align	4
.nv.constant0._ZN5flash16flash_fwd_kernelI23Flash_fwd_kernel_traitsILi128ELi128ELi32ELi4ELb0ELb0EN7cutlass10bfloat16_tE19Flash_kernel_traitsILi128ELi128ELi32ELi4ES3_EELb1ELb0ELb1ELb1ELb0ELb0ELb0ELb0EEEvNS_16Flash_fwd_paramsE:
	.zero		1360


//--------------------- .nv.constant0._ZN5flash16flash_fwd_kernelI23Flash_fwd_kernel_traitsILi128ELi128ELi32ELi4ELb0ELb0EN7cutlass10bfloat16_tE19Flash_kernel_traitsILi128ELi128ELi32ELi4ES3_EELb1ELb0ELb1ELb0ELb0ELb0ELb0ELb1EEEvNS_16Flash_fwd_paramsE --------------------------
	.section	.nv.constant0._ZN5flash16flash_fwd_kernelI23Flash_fwd_kernel_traitsILi128ELi128ELi32ELi4ELb0ELb0EN7cutlass10bfloat16_tE19Flash_kernel_traitsILi128ELi128ELi32ELi4ES3_EELb1ELb0ELb1ELb0ELb0ELb0ELb0ELb1EEEvNS_16Flash_fwd_paramsE,"a",@progbits
	.sectionflags	@""
	.align	4
.nv.constant0._ZN5flash16flash_fwd_kernelI23Flash_fwd_kernel_traitsILi128ELi128ELi32ELi4ELb0ELb0EN7cutlass10bfloat16_tE19Flash_kernel_traitsILi128ELi128ELi32ELi4ES3_EELb1ELb0ELb1ELb0ELb0ELb0ELb0ELb1EEEvNS_16Flash_fwd_paramsE:
	.zero		1360


//--------------------- .nv.constant0._ZN5flash16flash_fwd_kernelI23Flash_fwd_kernel_traitsILi128ELi128ELi32ELi4ELb0ELb0EN7cutlass10bfloat16_tE19Flash_kernel_traitsILi128ELi128ELi32ELi4ES3_EELb0ELb0ELb1ELb0ELb0ELb0ELb1ELb0EEEvNS_16Flash_fwd_paramsE --------------------------
	.section	.nv.constant0._ZN5flash16flash_fwd_kernelI23Flash_fwd_kernel_traitsILi128ELi128ELi32ELi4ELb0ELb0EN7cutlass10bfloat16_tE19Flash_kernel_traitsILi128ELi128ELi32ELi4ES3_EELb0ELb0ELb1ELb0ELb0ELb0ELb1ELb0EEEvNS_16Flash_fwd_paramsE,"a",@progbits
	.sectionflags	@""
	.align	4
.nv.constant0._ZN5flash16flash_fwd_kernelI23Flash_fwd_kernel_traitsILi128ELi128ELi32ELi4ELb0ELb0EN7cutlass10bfloat16_tE19Flash_kernel_traitsILi128ELi128ELi32ELi4ES3_EELb0ELb0ELb1ELb0ELb0ELb0ELb1ELb0EEEvNS_16Flash_fwd_paramsE:
	.zero		1360


//--------------------- .nv.constant0._ZN5flash16flash_fwd_kernelI23Flash_fwd_kernel_traitsILi128ELi128ELi32ELi4ELb0ELb0EN7cutlass10bfloat16_tE19Flash_kernel_traitsILi128ELi128ELi32ELi4ES3_EELb1ELb0ELb1ELb1ELb0ELb0ELb0ELb1EEEvNS_16Flash_fwd_paramsE --------------------------
	.section	.nv.constant0._ZN5flash16flash_fwd_kernelI23Flash_fwd_kernel_traitsILi128ELi128ELi32ELi4ELb0ELb0EN7cutlass10bfloat16_tE19Flash_kernel_traitsILi128ELi128ELi32ELi4ES3_EELb1ELb0ELb1ELb1ELb0ELb0ELb0ELb1EEEvNS_16Flash_fwd_paramsE,"a",@progbits
	.sectionflags	@""
	.align	4
.nv.constant0._ZN5flash16flash_fwd_kernelI23Flash_fwd_kernel_traitsILi128ELi128ELi32ELi4ELb0ELb0EN7cutlass10bfloat16_tE19Flash_kernel_traitsILi128ELi128ELi32ELi4ES3_EELb1ELb0ELb1ELb1ELb0ELb0ELb0ELb1EEEvNS_16Flash_fwd_paramsE:
	.zero		1360


//--------------------- .nv.constant0._ZN5flash16flash_fwd_kernelI23Flash_fwd_kernel_traitsILi128ELi128ELi32ELi4ELb0ELb0EN7cutlass10bfloat16_tE19Flash_kernel_traitsILi128ELi128ELi32ELi4ES3_EELb0ELb0ELb1ELb1ELb0ELb0ELb1ELb0EEEvNS_16Flash_fwd_paramsE --------------------------
	.section	.nv.constant0._ZN5flash16flash_fwd_kernelI23Flash_fwd_kernel_traitsILi128ELi128ELi32ELi4ELb0ELb0EN7cutlass10bfloat16_tE19Flash_kernel_traitsILi128ELi128ELi32ELi4ES3_EELb0ELb0ELb1ELb1ELb0ELb0ELb1ELb0EEEvNS_16Flash_fwd_paramsE,"a",@progbits
	.sectionflags	@""
	.align	4
.nv.constant0._ZN5flash16flash_fwd_kernelI23Flash_fwd_kernel_traitsILi128ELi128ELi32ELi4ELb0ELb0EN7cutlass10bfloat16_tE19Flash_kernel_traitsILi128ELi128ELi32ELi4ES3_EELb0ELb0ELb1ELb1ELb0ELb0ELb1ELb0EEEvNS_16Flash_fwd_paramsE:
	.zero		1360


//--------------------- SYMBOLS --------------------------

	.type		.nv.reservedSmem.offset0,@object
	.size		.nv.reservedSmem.offset0,0x4
	.type		.nv.reservedSmem.cap,@object
	.size		.nv.reservedSmem.cap,0x4
